	.target	sm_80

	.elftype	@"ET_EXEC"


//--------------------- .note.nv.tkinfo           --------------------------
	.section	.note.nv.tkinfo,"",@"SHT_NOTE"
	.sectionflags	@"SHF_NOTE_NV_TKINFO"
	.tkinfo
        /*0018*/ 	.word	0x00000002
        /*0030*/ 	.string	""
        /*0030*/ 	.string	"ptxas"
        /*0030*/ 	.string	"Cuda compilation tools, release 13.0, V13.0.88"
        /*0030*/ 	.string	"Build cuda_13.0.r13.0/compiler.36424714_0"
        /*0030*/ 	.string	"-arch sm_80 -m 64 "



//--------------------- .note.nv.cuinfo           --------------------------
	.section	.note.nv.cuinfo,"",@"SHT_NOTE"
	.sectionflags	@"SHF_NOTE_NV_CUINFO"
        /*0018*/ 	.short	0x0002
        /*001a*/ 	.short	0x0050
        /*001c*/ 	.short	0x0082
	.zero		2


//--------------------- .nv.info                  --------------------------
	.section	.nv.info,"",@"SHT_CUDA_INFO"
	.align	4


	//----- nvinfo : EIATTR_REGCOUNT
	.align		4
        /*0000*/ 	.byte	0x04, 0x2f
        /*0002*/ 	.short	(.L_12 - .L_11)
	.align		4
.L_11:
        /*0004*/ 	.word	index@(_ZN5flash24flash_fwd_splitkv_kernelI23Flash_fwd_kernel_traitsILi96ELi64ELi64ELi4ELb0ELb0EN7cutlass10bfloat16_tE19Flash_kernel_traitsILi96ELi64ELi64ELi4ES3_EELb1ELb0ELb1ELb0ELb0ELb1ELb1ELb1EEEvNS_16Flash_fwd_paramsE)
        /*0008*/ 	.word	0x000000a8


	//----- nvinfo : EIATTR_FRAME_SIZE
	.align		4
.L_12:
        /*000c*/ 	.byte	0x04, 0x11
        /*000e*/ 	.short	(.L_14 - .L_13)
	.align		4
.L_13:
        /*0010*/ 	.word	index@(_ZN5flash24flash_fwd_splitkv_kernelI23Flash_fwd_kernel_traitsILi96ELi64ELi64ELi4ELb0ELb0EN7cutlass10bfloat16_tE19Flash_kernel_traitsILi96ELi64ELi64ELi4ES3_EELb1ELb0ELb1ELb0ELb0ELb1ELb1ELb1EEEvNS_16Flash_fwd_paramsE)
        /*0014*/ 	.word	0x00000000


	//----- nvinfo : EIATTR_REGCOUNT
	.align		4
.L_14:
        /*0018*/ 	.byte	0x04, 0x2f
        /*001a*/ 	.short	(.L_16 - .L_15)
	.align		4
.L_15:
        /*001c*/ 	.word	index@(_ZN5flash24flash_fwd_splitkv_kernelI23Flash_fwd_kernel_traitsILi96ELi64ELi64ELi4ELb0ELb0EN7cutlass10bfloat16_tE19Flash_kernel_traitsILi96ELi64ELi64ELi4ES3_EELb1ELb0ELb1ELb0ELb0ELb0ELb1ELb1EEEvNS_16Flash_fwd_paramsE)
        /*0020*/ 	.word	0x00000098


	//----- nvinfo : EIATTR_FRAME_SIZE
	.align		4
.L_16:
        /*0024*/ 	.byte	0x04, 0x11
        /*0026*/ 	.short	(.L_18 - .L_17)
	.align		4
.L_17:
        /*0028*/ 	.word	index@(_ZN5flash24flash_fwd_splitkv_kernelI23Flash_fwd_kernel_traitsILi96ELi64ELi64ELi4ELb0ELb0EN7cutlass10bfloat16_tE19Flash_kernel_traitsILi96ELi64ELi64ELi4ES3_EELb1ELb0ELb1ELb0ELb0ELb0ELb1ELb1EEEvNS_16Flash_fwd_paramsE)
        /*002c*/ 	.word	0x00000000


	//----- nvinfo : EIATTR_REGCOUNT
	.align		4
.L_18:
        /*0030*/ 	.byte	0x04, 0x2f
        /*0032*/ 	.short	(.L_20 - .L_19)
	.align		4
.L_19:
        /*0034*/ 	.word	index@(_ZN5flash24flash_fwd_splitkv_kernelI23Flash_fwd_kernel_traitsILi96ELi64ELi64ELi4ELb0ELb0EN7cutlass10bfloat16_tE19Flash_kernel_traitsILi96ELi64ELi64ELi4ES3_EELb1ELb0ELb0ELb0ELb1ELb1ELb1ELb1EEEvNS_16Flash_fwd_paramsE)
        /*0038*/ 	.word	0x000000a8


	//----- nvinfo : EIATTR_FRAME_SIZE
	.align		4
.L_20:
        /*003c*/ 	.byte	0x04, 0x11
        /*003e*/ 	.short	(.L_22 - .L_21)
	.align		4
.L_21:
        /*0040*/ 	.word	index@(_ZN5flash24flash_fwd_splitkv_kernelI23Flash_fwd_kernel_traitsILi96ELi64ELi64ELi4ELb0ELb0EN7cutlass10bfloat16_tE19Flash_kernel_traitsILi96ELi64ELi64ELi4ES3_EELb1ELb0ELb0ELb0ELb1ELb1ELb1ELb1EEEvNS_16Flash_fwd_paramsE)
        /*0044*/ 	.word	0x00000000


	//----- nvinfo : EIATTR_REGCOUNT
	.align		4
.L_22:
        /*0048*/ 	.byte	0x04, 0x2f
        /*004a*/ 	.short	(.L_24 - .L_23)
	.align		4
.L_23:
        /*004c*/ 	.word	index@(_ZN5flash24flash_fwd_splitkv_kernelI23Flash_fwd_kernel_traitsILi96ELi64ELi64ELi4ELb0ELb0EN7cutlass10bfloat16_tE19Flash_kernel_traitsILi96ELi64ELi64ELi4ES3_EELb1ELb0ELb0ELb0ELb1ELb0ELb1ELb1EEEvNS_16Flash_fwd_paramsE)
        /*0050*/ 	.word	0x00000092


	//----- nvinfo : EIATTR_FRAME_SIZE
	.align		4
.L_24:
        /*0054*/ 	.byte	0x04, 0x11
        /*0056*/ 	.short	(.L_26 - .L_25)
	.align		4
.L_25:
        /*0058*/ 	.word	index@(_ZN5flash24flash_fwd_splitkv_kernelI23Flash_fwd_kernel_traitsILi96ELi64ELi64ELi4ELb0ELb0EN7cutlass10bfloat16_tE19Flash_kernel_traitsILi96ELi64ELi64ELi4ES3_EELb1ELb0ELb0ELb0ELb1ELb0ELb1ELb1EEEvNS_16Flash_fwd_paramsE)
        /*005c*/ 	.word	0x00000000


	//----- nvinfo : EIATTR_REGCOUNT
	.align		4
.L_26:
        /*0060*/ 	.byte	0x04, 0x2f
        /*0062*/ 	.short	(.L_28 - .L_27)
	.align		4
.L_27:
        /*0064*/ 	.word	index@(_ZN5flash24flash_fwd_splitkv_kernelI23Flash_fwd_kernel_traitsILi96ELi64ELi64ELi4ELb0ELb0EN7cutlass10bfloat16_tE19Flash_kernel_traitsILi96ELi64ELi64ELi4ES3_EELb1ELb0ELb1ELb0ELb0ELb1ELb1ELb0EEEvNS_16Flash_fwd_paramsE)
        /*0068*/ 	.word	0x000000a8


	//----- nvinfo : EIATTR_FRAME_SIZE
	.align		4
.L_28:
        /*006c*/ 	.byte	0x04, 0x11
        /*006e*/ 	.short	(.L_30 - .L_29)
	.align		4
.L_29:
        /*0070*/ 	.word	index@(_ZN5flash24flash_fwd_splitkv_kernelI23Flash_fwd_kernel_traitsILi96ELi64ELi64ELi4ELb0ELb0EN7cutlass10bfloat16_tE19Flash_kernel_traitsILi96ELi64ELi64ELi4ES3_EELb1ELb0ELb1ELb0ELb0ELb1ELb1ELb0EEEvNS_16Flash_fwd_paramsE)
        /*0074*/ 	.word	0x00000000


	//----- nvinfo : EIATTR_REGCOUNT
	.align		4
.L_30:
        /*0078*/ 	.byte	0x04, 0x2f
        /*007a*/ 	.short	(.L_32 - .L_31)
	.align		4
.L_31:
        /*007c*/ 	.word	index@(_ZN5flash24flash_fwd_splitkv_kernelI23Flash_fwd_kernel_traitsILi96ELi64ELi64ELi4ELb0ELb0EN7cutlass10bfloat16_tE19Flash_kernel_traitsILi96ELi64ELi64ELi4ES3_EELb1ELb0ELb1ELb0ELb0ELb0ELb1ELb0EEEvNS_16Flash_fwd_paramsE)
        /*0080*/ 	.word	0x0000009b


	//----- nvinfo : EIATTR_FRAME_SIZE
	.align		4
.L_32:
        /*0084*/ 	.byte	0x04, 0x11
        /*0086*/ 	.short	(.L_34 - .L_33)
	.align		4
.L_33:
        /*0088*/ 	.word	index@(_ZN5flash24flash_fwd_splitkv_kernelI23Flash_fwd_kernel_traitsILi96ELi64ELi64ELi4ELb0ELb0EN7cutlass10bfloat16_tE19Flash_kernel_traitsILi96ELi64ELi64ELi4ES3_EELb1ELb0ELb1ELb0ELb0ELb0ELb1ELb0EEEvNS_16Flash_fwd_paramsE)
        /*008c*/ 	.word	0x00000000


	//----- nvinfo : EIATTR_REGCOUNT
	.align		4
.L_34:
        /*0090*/ 	.byte	0x04, 0x2f
        /*0092*/ 	.short	(.L_36 - .L_35)
	.align		4
.L_35:
        /*0094*/ 	.word	index@(_ZN5flash24flash_fwd_splitkv_kernelI23Flash_fwd_kernel_traitsILi96ELi64ELi64ELi4ELb0ELb0EN7cutlass10bfloat16_tE19Flash_kernel_traitsILi96ELi64ELi64ELi4ES3_EELb1ELb0ELb0ELb0ELb1ELb1ELb1ELb0EEEvNS_16Flash_fwd_paramsE)
        /*0098*/ 	.word	0x000000a7


	//----- nvinfo : EIATTR_FRAME_SIZE
	.align		4
.L_36:
        /*009c*/ 	.byte	0x04, 0x11
        /*009e*/ 	.short	(.L_38 - .L_37)
	.align		4
.L_37:
        /*00a0*/ 	.word	index@(_ZN5flash24flash_fwd_splitkv_kernelI23Flash_fwd_kernel_traitsILi96ELi64ELi64ELi4ELb0ELb0EN7cutlass10bfloat16_tE19Flash_kernel_traitsILi96ELi64ELi64ELi4ES3_EELb1ELb0ELb0ELb0ELb1ELb1ELb1ELb0EEEvNS_16Flash_fwd_paramsE)
        /*00a4*/ 	.word	0x00000000


	//----- nvinfo : EIATTR_REGCOUNT
	.align		4
.L_38:
        /*00a8*/ 	.byte	0x04, 0x2f
        /*00aa*/ 	.short	(.L_40 - .L_39)
	.align		4
.L_39:
        /*00ac*/ 	.word	index@(_ZN5flash24flash_fwd_splitkv_kernelI23Flash_fwd_kernel_traitsILi96ELi64ELi64ELi4ELb0ELb0EN7cutlass10bfloat16_tE19Flash_kernel_traitsILi96ELi64ELi64ELi4ES3_EELb1ELb0ELb0ELb0ELb1ELb0ELb1ELb0EEEvNS_16Flash_fwd_paramsE)
        /*00b0*/ 	.word	0x000000a6


	//----- nvinfo : EIATTR_FRAME_SIZE
	.align		4
.L_40:
        /*00b4*/ 	.byte	0x04, 0x11
        /*00b6*/ 	.short	(.L_42 - .L_41)
	.align		4
.L_41:
        /*00b8*/ 	.word	index@(_ZN5flash24flash_fwd_splitkv_kernelI23Flash_fwd_kernel_traitsILi96ELi64ELi64ELi4ELb0ELb0EN7cutlass10bfloat16_tE19Flash_kernel_traitsILi96ELi64ELi64ELi4ES3_EELb1ELb0ELb0ELb0ELb1ELb0ELb1ELb0EEEvNS_16Flash_fwd_paramsE)
        /*00bc*/ 	.word	0x00000000


	//----- nvinfo : EIATTR_REGCOUNT
	.align		4
.L_42:
        /*00c0*/ 	.byte	0x04, 0x2f
        /*00c2*/ 	.short	(.L_44 - .L_43)
	.align		4
.L_43:
        /*00c4*/ 	.word	index@(_ZN5flash24flash_fwd_splitkv_kernelI23Flash_fwd_kernel_traitsILi96ELi64ELi64ELi4ELb0ELb0EN7cutlass10bfloat16_tE19Flash_kernel_traitsILi96ELi64ELi64ELi4ES3_EELb1ELb0ELb1ELb0ELb0ELb1ELb0ELb1EEEvNS_16Flash_fwd_paramsE)
        /*00c8*/ 	.word	0x000000a2


	//----- nvinfo : EIATTR_FRAME_SIZE
	.align		4
.L_44:
        /*00cc*/ 	.byte	0x04, 0x11
        /*00ce*/ 	.short	(.L_46 - .L_45)
	.align		4
.L_45:
        /*00d0*/ 	.word	index@(_ZN5flash24flash_fwd_splitkv_kernelI23Flash_fwd_kernel_traitsILi96ELi64ELi64ELi4ELb0ELb0EN7cutlass10bfloat16_tE19Flash_kernel_traitsILi96ELi64ELi64ELi4ES3_EELb1ELb0ELb1ELb0ELb0ELb1ELb0ELb1EEEvNS_16Flash_fwd_paramsE)
        /*00d4*/ 	.word	0x00000000


	//----- nvinfo : EIATTR_REGCOUNT
	.align		4
.L_46:
        /*00d8*/ 	.byte	0x04, 0x2f
        /*00da*/ 	.short	(.L_48 - .L_47)
	.align		4
.L_47:
        /*00dc*/ 	.word	index@(_ZN5flash24flash_fwd_splitkv_kernelI23Flash_fwd_kernel_traitsILi96ELi64ELi64ELi4ELb0ELb0EN7cutlass10bfloat16_tE19Flash_kernel_traitsILi96ELi64ELi64ELi4ES3_EELb1ELb0ELb1ELb0ELb0ELb0ELb0ELb1EEEvNS_16Flash_fwd_paramsE)
        /*00e0*/ 	.word	0x00000096


	//----- nvinfo : EIATTR_FRAME_SIZE
	.align		4
.L_48:
        /*00e4*/ 	.byte	0x04, 0x11
        /*00e6*/ 	.short	(.L_50 - .L_49)
	.align		4
.L_49:
        /*00e8*/ 	.word	index@(_ZN5flash24flash_fwd_splitkv_kernelI23Flash_fwd_kernel_traitsILi96ELi64ELi64ELi4ELb0ELb0EN7cutlass10bfloat16_tE19Flash_kernel_traitsILi96ELi64ELi64ELi4ES3_EELb1ELb0ELb1ELb0ELb0ELb0ELb0ELb1EEEvNS_16Flash_fwd_paramsE)
        /*00ec*/ 	.word	0x00000000


	//----- nvinfo : EIATTR_REGCOUNT
	.align		4
.L_50:
        /*00f0*/ 	.byte	0x04, 0x2f
        /*00f2*/ 	.short	(.L_52 - .L_51)
	.align		4
.L_51:
        /*00f4*/ 	.word	index@(_ZN5flash24flash_fwd_splitkv_kernelI23Flash_fwd_kernel_traitsILi96ELi64ELi64ELi4ELb0ELb0EN7cutlass10bfloat16_tE19Flash_kernel_traitsILi96ELi64ELi64ELi4ES3_EELb1ELb0ELb0ELb0ELb1ELb1ELb0ELb1EEEvNS_16Flash_fwd_paramsE)
        /*00f8*/ 	.word	0x000000a6


	//----- nvinfo : EIATTR_FRAME_SIZE
	.align		4
.L_52:
        /*00fc*/ 	.byte	0x04, 0x11
        /*00fe*/ 	.short	(.L_54 - .L_53)
	.align		4
.L_53:
        /*0100*/ 	.word	index@(_ZN5flash24flash_fwd_splitkv_kernelI23Flash_fwd_kernel_traitsILi96ELi64ELi64ELi4ELb0ELb0EN7cutlass10bfloat16_tE19Flash_kernel_traitsILi96ELi64ELi64ELi4ES3_EELb1ELb0ELb0ELb0ELb1ELb1ELb0ELb1EEEvNS_16Flash_fwd_paramsE)
        /*0104*/ 	.word	0x00000000


	//----- nvinfo : EIATTR_REGCOUNT
	.align		4
.L_54:
        /*0108*/ 	.byte	0x04, 0x2f
        /*010a*/ 	.short	(.L_56 - .L_55)
	.align		4
.L_55:
        /*010c*/ 	.word	index@(_ZN5flash24flash_fwd_splitkv_kernelI23Flash_fwd_kernel_traitsILi96ELi64ELi64ELi4ELb0ELb0EN7cutlass10bfloat16_tE19Flash_kernel_traitsILi96ELi64ELi64ELi4ES3_EELb1ELb0ELb0ELb0ELb1ELb0ELb0ELb1EEEvNS_16Flash_fwd_paramsE)
        /*0110*/ 	.word	0x0000008f


	//----- nvinfo : EIATTR_FRAME_SIZE
	.align		4
.L_56:
        /*0114*/ 	.byte	0x04, 0x11
        /*0116*/ 	.short	(.L_58 - .L_57)
	.align		4
.L_57:
        /*0118*/ 	.word	index@(_ZN5flash24flash_fwd_splitkv_kernelI23Flash_fwd_kernel_traitsILi96ELi64ELi64ELi4ELb0ELb0EN7cutlass10bfloat16_tE19Flash_kernel_traitsILi96ELi64ELi64ELi4ES3_EELb1ELb0ELb0ELb0ELb1ELb0ELb0ELb1EEEvNS_16Flash_fwd_paramsE)
        /*011c*/ 	.word	0x00000000


	//----- nvinfo : EIATTR_REGCOUNT
	.align		4
.L_58:
        /*0120*/ 	.byte	0x04, 0x2f
        /*0122*/ 	.short	(.L_60 - .L_59)
	.align		4
.L_59:
        /*0124*/ 	.word	index@(_ZN5flash24flash_fwd_splitkv_kernelI23Flash_fwd_kernel_traitsILi96ELi64ELi64ELi4ELb0ELb0EN7cutlass10bfloat16_tE19Flash_kernel_traitsILi96ELi64ELi64ELi4ES3_EELb1ELb0ELb1ELb0ELb0ELb1ELb0ELb0EEEvNS_16Flash_fwd_paramsE)
        /*0128*/ 	.word	0x000000a2


	//----- nvinfo : EIATTR_FRAME_SIZE
	.align		4
.L_60:
        /*012c*/ 	.byte	0x04, 0x11
        /*012e*/ 	.short	(.L_62 - .L_61)
	.align		4
.L_61:
        /*0130*/ 	.word	index@(_ZN5flash24flash_fwd_splitkv_kernelI23Flash_fwd_kernel_traitsILi96ELi64ELi64ELi4ELb0ELb0EN7cutlass10bfloat16_tE19Flash_kernel_traitsILi96ELi64ELi64ELi4ES3_EELb1ELb0ELb1ELb0ELb0ELb1ELb0ELb0EEEvNS_16Flash_fwd_paramsE)
        /*0134*/ 	.word	0x00000000


	//----- nvinfo : EIATTR_REGCOUNT
	.align		4
.L_62:
        /*0138*/ 	.byte	0x04, 0x2f
        /*013a*/ 	.short	(.L_64 - .L_63)
	.align		4
.L_63:
        /*013c*/ 	.word	index@(_ZN5flash24flash_fwd_splitkv_kernelI23Flash_fwd_kernel_traitsILi96ELi64ELi64ELi4ELb0ELb0EN7cutlass10bfloat16_tE19Flash_kernel_traitsILi96ELi64ELi64ELi4ES3_EELb1ELb0ELb1ELb0ELb0ELb0ELb0ELb0EEEvNS_16Flash_fwd_paramsE)
        /*0140*/ 	.word	0x000000a1


	//----- nvinfo : EIATTR_FRAME_SIZE
	.align		4
.L_64:
        /*0144*/ 	.byte	0x04, 0x11
        /*0146*/ 	.short	(.L_66 - .L_65)
	.align		4
.L_65:
        /*0148*/ 	.word	index@(_ZN5flash24flash_fwd_splitkv_kernelI23Flash_fwd_kernel_traitsILi96ELi64ELi64ELi4ELb0ELb0EN7cutlass10bfloat16_tE19Flash_kernel_traitsILi96ELi64ELi64ELi4ES3_EELb1ELb0ELb1ELb0ELb0ELb0ELb0ELb0EEEvNS_16Flash_fwd_paramsE)
        /*014c*/ 	.word	0x00000000


	//----- nvinfo : EIATTR_REGCOUNT
	.align		4
.L_66:
        /*0150*/ 	.byte	0x04, 0x2f
        /*0152*/ 	.short	(.L_68 - .L_67)
	.align		4
.L_67:
        /*0154*/ 	.word	index@(_ZN5flash24flash_fwd_splitkv_kernelI23Flash_fwd_kernel_traitsILi96ELi64ELi64ELi4ELb0ELb0EN7cutlass10bfloat16_tE19Flash_kernel_traitsILi96ELi64ELi64ELi4ES3_EELb1ELb0ELb0ELb0ELb1ELb1ELb0ELb0EEEvNS_16Flash_fwd_paramsE)
        /*0158*/ 	.word	0x000000a8


	//----- nvinfo : EIATTR_FRAME_SIZE
	.align		4
.L_68:
        /*015c*/ 	.byte	0x04, 0x11
        /*015e*/ 	.short	(.L_70 - .L_69)
	.align		4
.L_69:
        /*0160*/ 	.word	index@(_ZN5flash24flash_fwd_splitkv_kernelI23Flash_fwd_kernel_traitsILi96ELi64ELi64ELi4ELb0ELb0EN7cutlass10bfloat16_tE19Flash_kernel_traitsILi96ELi64ELi64ELi4ES3_EELb1ELb0ELb0ELb0ELb1ELb1ELb0ELb0EEEvNS_16Flash_fwd_paramsE)
        /*0164*/ 	.word	0x00000000


	//----- nvinfo : EIATTR_REGCOUNT
	.align		4
.L_70:
        /*0168*/ 	.byte	0x04, 0x2f
        /*016a*/ 	.short	(.L_72 - .L_71)
	.align		4
.L_71:
        /*016c*/ 	.word	index@(_ZN5flash24flash_fwd_splitkv_kernelI23Flash_fwd_kernel_traitsILi96ELi64ELi64ELi4ELb0ELb0EN7cutlass10bfloat16_tE19Flash_kernel_traitsILi96ELi64ELi64ELi4ES3_EELb1ELb0ELb0ELb0ELb1ELb0ELb0ELb0EEEvNS_16Flash_fwd_paramsE)
        /*0170*/ 	.word	0x000000a8


	//----- nvinfo : EIATTR_FRAME_SIZE
	.align		4
.L_72:
        /*0174*/ 	.byte	0x04, 0x11
        /*0176*/ 	.short	(.L_74 - .L_73)
	.align		4
.L_73:
        /*0178*/ 	.word	index@(_ZN5flash24flash_fwd_splitkv_kernelI23Flash_fwd_kernel_traitsILi96ELi64ELi64ELi4ELb0ELb0EN7cutlass10bfloat16_tE19Flash_kernel_traitsILi96ELi64ELi64ELi4ES3_EELb1ELb0ELb0ELb0ELb1ELb0ELb0ELb0EEEvNS_16Flash_fwd_paramsE)
        /*017c*/ 	.word	0x00000000


	//----- nvinfo : EIATTR_REGCOUNT
	.align		4
.L_74:
        /*0180*/ 	.byte	0x04, 0x2f
        /*0182*/ 	.short	(.L_76 - .L_75)
	.align		4
.L_75:
        /*0184*/ 	.word	index@(_ZN5flash24flash_fwd_splitkv_kernelI23Flash_fwd_kernel_traitsILi96ELi64ELi64ELi4ELb0ELb0EN7cutlass10bfloat16_tE19Flash_kernel_traitsILi96ELi64ELi64ELi4ES3_EELb1ELb0ELb0ELb1ELb1ELb1ELb1ELb0EEEvNS_16Flash_fwd_paramsE)
        /*0188*/ 	.word	0x000000a7


	//----- nvinfo : EIATTR_FRAME_SIZE
	.align		4
.L_76:
        /*018c*/ 	.byte	0x04, 0x11
        /*018e*/ 	.short	(.L_78 - .L_77)
	.align		4
.L_77:
        /*0190*/ 	.word	index@(_ZN5flash24flash_fwd_splitkv_kernelI23Flash_fwd_kernel_traitsILi96ELi64ELi64ELi4ELb0ELb0EN7cutlass10bfloat16_tE19Flash_kernel_traitsILi96ELi64ELi64ELi4ES3_EELb1ELb0ELb0ELb1ELb1ELb1ELb1ELb0EEEvNS_16Flash_fwd_paramsE)
        /*0194*/ 	.word	0x00000000


	//----- nvinfo : EIATTR_REGCOUNT
	.align		4
.L_78:
        /*0198*/ 	.byte	0x04, 0x2f
        /*019a*/ 	.short	(.L_80 - .L_79)
	.align		4
.L_79:
        /*019c*/ 	.word	index@(_ZN5flash24flash_fwd_splitkv_kernelI23Flash_fwd_kernel_traitsILi96ELi64ELi64ELi4ELb0ELb0EN7cutlass10bfloat16_tE19Flash_kernel_traitsILi96ELi64ELi64ELi4ES3_EELb1ELb0ELb0ELb1ELb1ELb0ELb1ELb0EEEvNS_16Flash_fwd_paramsE)
        /*01a0*/ 	.word	0x000000a8


	//----- nvinfo : EIATTR_FRAME_SIZE
	.align		4
.L_80:
        /*01a4*/ 	.byte	0x04, 0x11
        /*01a6*/ 	.short	(.L_82 - .L_81)
	.align		4
.L_81:
        /*01a8*/ 	.word	index@(_ZN5flash24flash_fwd_splitkv_kernelI23Flash_fwd_kernel_traitsILi96ELi64ELi64ELi4ELb0ELb0EN7cutlass10bfloat16_tE19Flash_kernel_traitsILi96ELi64ELi64ELi4ES3_EELb1ELb0ELb0ELb1ELb1ELb0ELb1ELb0EEEvNS_16Flash_fwd_paramsE)
        /*01ac*/ 	.word	0x00000000


	//----- nvinfo : EIATTR_REGCOUNT
	.align		4
.L_82:
        /*01b0*/ 	.byte	0x04, 0x2f
        /*01b2*/ 	.short	(.L_84 - .L_83)
	.align		4
.L_83:
        /*01b4*/ 	.word	index@(_ZN5flash24flash_fwd_splitkv_kernelI23Flash_fwd_kernel_traitsILi96ELi64ELi64ELi4ELb0ELb0EN7cutlass10bfloat16_tE19Flash_kernel_traitsILi96ELi64ELi64ELi4ES3_EELb1ELb0ELb0ELb1ELb1ELb1ELb0ELb0EEEvNS_16Flash_fwd_paramsE)
        /*01b8*/ 	.word	0x000000a8


	//----- nvinfo : EIATTR_FRAME_SIZE
	.align		4
.L_84:
        /*01bc*/ 	.byte	0x04, 0x11
        /*01be*/ 	.short	(.L_86 - .L_85)
	.align		4
.L_85:
        /*01c0*/ 	.word	index@(_ZN5flash24flash_fwd_splitkv_kernelI23Flash_fwd_kernel_traitsILi96ELi64ELi64ELi4ELb0ELb0EN7cutlass10bfloat16_tE19Flash_kernel_traitsILi96ELi64ELi64ELi4ES3_EELb1ELb0ELb0ELb1ELb1ELb1ELb0ELb0EEEvNS_16Flash_fwd_paramsE)
        /*01c4*/ 	.word	0x00000000


	//----- nvinfo : EIATTR_REGCOUNT
	.align		4
.L_86:
        /*01c8*/ 	.byte	0x04, 0x2f
        /*01ca*/ 	.short	(.L_88 - .L_87)
	.align		4
.L_87:
        /*01cc*/ 	.word	index@(_ZN5flash24flash_fwd_splitkv_kernelI23Flash_fwd_kernel_traitsILi96ELi64ELi64ELi4ELb0ELb0EN7cutlass10bfloat16_tE19Flash_kernel_traitsILi96ELi64ELi64ELi4ES3_EELb1ELb0ELb0ELb1ELb1ELb0ELb0ELb0EEEvNS_16Flash_fwd_paramsE)
        /*01d0*/ 	.word	0x000000a7


	//----- nvinfo : EIATTR_FRAME_SIZE
	.align		4
.L_88:
        /*01d4*/ 	.byte	0x04, 0x11
        /*01d6*/ 	.short	(.L_90 - .L_89)
	.align		4
.L_89:
        /*01d8*/ 	.word	index@(_ZN5flash24flash_fwd_splitkv_kernelI23Flash_fwd_kernel_traitsILi96ELi64ELi64ELi4ELb0ELb0EN7cutlass10bfloat16_tE19Flash_kernel_traitsILi96ELi64ELi64ELi4ES3_EELb1ELb0ELb0ELb1ELb1ELb0ELb0ELb0EEEvNS_16Flash_fwd_paramsE)
        /*01dc*/ 	.word	0x00000000


	//----- nvinfo : EIATTR_REGCOUNT
	.align		4
.L_90:
        /*01e0*/ 	.byte	0x04, 0x2f
        /*01e2*/ 	.short	(.L_92 - .L_91)
	.align		4
.L_91:
        /*01e4*/ 	.word	index@(_ZN5flash24flash_fwd_splitkv_kernelI23Flash_fwd_kernel_traitsILi96ELi64ELi64ELi4ELb0ELb0EN7cutlass10bfloat16_tE19Flash_kernel_traitsILi96ELi64ELi64ELi4ES3_EELb1ELb0ELb0ELb0ELb0ELb1ELb1ELb1EEEvNS_16Flash_fwd_paramsE)
        /*01e8*/ 	.word	0x000000a8


	//----- nvinfo : EIATTR_FRAME_SIZE
	.align		4
.L_92:
        /*01ec*/ 	.byte	0x04, 0x11
        /*01ee*/ 	.short	(.L_94 - .L_93)
	.align		4
.L_93:
        /*01f0*/ 	.word	index@(_ZN5flash24flash_fwd_splitkv_kernelI23Flash_fwd_kernel_traitsILi96ELi64ELi64ELi4ELb0ELb0EN7cutlass10bfloat16_tE19Flash_kernel_traitsILi96ELi64ELi64ELi4ES3_EELb1ELb0ELb0ELb0ELb0ELb1ELb1ELb1EEEvNS_16Flash_fwd_paramsE)
        /*01f4*/ 	.word	0x00000000


	//----- nvinfo : EIATTR_REGCOUNT
	.align		4
.L_94:
        /*01f8*/ 	.byte	0x04, 0x2f
        /*01fa*/ 	.short	(.L_96 - .L_95)
	.align		4
.L_95:
        /*01fc*/ 	.word	index@(_ZN5flash24flash_fwd_splitkv_kernelI23Flash_fwd_kernel_traitsILi96ELi64ELi64ELi4ELb0ELb0EN7cutlass10bfloat16_tE19Flash_kernel_traitsILi96ELi64ELi64ELi4ES3_EELb1ELb0ELb0ELb0ELb0ELb0ELb1ELb1EEEvNS_16Flash_fwd_paramsE)
        /*0200*/ 	.word	0x000000a1


	//----- nvinfo : EIATTR_FRAME_SIZE
	.align		4
.L_96:
        /*0204*/ 	.byte	0x04, 0x11
        /*0206*/ 	.short	(.L_98 - .L_97)
	.align		4
.L_97:
        /*0208*/ 	.word	index@(_ZN5flash24flash_fwd_splitkv_kernelI23Flash_fwd_kernel_traitsILi96ELi64ELi64ELi4ELb0ELb0EN7cutlass10bfloat16_tE19Flash_kernel_traitsILi96ELi64ELi64ELi4ES3_EELb1ELb0ELb0ELb0ELb0ELb0ELb1ELb1EEEvNS_16Flash_fwd_paramsE)
        /*020c*/ 	.word	0x00000000


	//----- nvinfo : EIATTR_REGCOUNT
	.align		4
.L_98:
        /*0210*/ 	.byte	0x04, 0x2f
        /*0212*/ 	.short	(.L_100 - .L_99)
	.align		4
.L_99:
        /*0214*/ 	.word	index@(_ZN5flash24flash_fwd_splitkv_kernelI23Flash_fwd_kernel_traitsILi96ELi64ELi64ELi4ELb0ELb0EN7cutlass10bfloat16_tE19Flash_kernel_traitsILi96ELi64ELi64ELi4ES3_EELb1ELb0ELb0ELb0ELb0ELb1ELb1ELb0EEEvNS_16Flash_fwd_paramsE)
        /*0218*/ 	.word	0x000000a8


	//----- nvinfo : EIATTR_FRAME_SIZE
	.align		4
.L_100:
        /*021c*/ 	.byte	0x04, 0x11
        /*021e*/ 	.short	(.L_102 - .L_101)
	.align		4
.L_101:
        /*0220*/ 	.word	index@(_ZN5flash24flash_fwd_splitkv_kernelI23Flash_fwd_kernel_traitsILi96ELi64ELi64ELi4ELb0ELb0EN7cutlass10bfloat16_tE19Flash_kernel_traitsILi96ELi64ELi64ELi4ES3_EELb1ELb0ELb0ELb0ELb0ELb1ELb1ELb0EEEvNS_16Flash_fwd_paramsE)
        /*0224*/ 	.word	0x00000000


	//----- nvinfo : EIATTR_REGCOUNT
	.align		4
.L_102:
        /*0228*/ 	.byte	0x04, 0x2f
        /*022a*/ 	.short	(.L_104 - .L_103)
	.align		4
.L_103:
        /*022c*/ 	.word	index@(_ZN5flash24flash_fwd_splitkv_kernelI23Flash_fwd_kernel_traitsILi96ELi64ELi64ELi4ELb0ELb0EN7cutlass10bfloat16_tE19Flash_kernel_traitsILi96ELi64ELi64ELi4ES3_EELb1ELb0ELb0ELb0ELb0ELb0ELb1ELb0EEEvNS_16Flash_fwd_paramsE)
        /*0230*/ 	.word	0x000000a0


	//----- nvinfo : EIATTR_FRAME_SIZE
	.align		4
.L_104:
        /*0234*/ 	.byte	0x04, 0x11
        /*0236*/ 	.short	(.L_106 - .L_105)
	.align		4
.L_105:
        /*0238*/ 	.word	index@(_ZN5flash24flash_fwd_splitkv_kernelI23Flash_fwd_kernel_traitsILi96ELi64ELi64ELi4ELb0ELb0EN7cutlass10bfloat16_tE19Flash_kernel_traitsILi96ELi64ELi64ELi4ES3_EELb1ELb0ELb0ELb0ELb0ELb0ELb1ELb0EEEvNS_16Flash_fwd_paramsE)
        /*023c*/ 	.word	0x00000000


	//----- nvinfo : EIATTR_REGCOUNT
	.align		4
.L_106:
        /*0240*/ 	.byte	0x04, 0x2f
        /*0242*/ 	.short	(.L_108 - .L_107)
	.align		4
.L_107:
        /*0244*/ 	.word	index@(_ZN5flash24flash_fwd_splitkv_kernelI23Flash_fwd_kernel_traitsILi96ELi64ELi64ELi4ELb0ELb0EN7cutlass10bfloat16_tE19Flash_kernel_traitsILi96ELi64ELi64ELi4ES3_EELb1ELb0ELb0ELb0ELb0ELb1ELb0ELb1EEEvNS_16Flash_fwd_paramsE)
        /*0248*/ 	.word	0x000000a8


	//----- nvinfo : EIATTR_FRAME_SIZE
	.align		4
.L_108:
        /*024c*/ 	.byte	0x04, 0x11
        /*024e*/ 	.short	(.L_110 - .L_109)
	.align		4
.L_109:
        /*0250*/ 	.word	index@(_ZN5flash24flash_fwd_splitkv_kernelI23Flash_fwd_kernel_traitsILi96ELi64ELi64ELi4ELb0ELb0EN7cutlass10bfloat16_tE19Flash_kernel_traitsILi96ELi64ELi64ELi4ES3_EELb1ELb0ELb0ELb0ELb0ELb1ELb0ELb1EEEvNS_16Flash_fwd_paramsE)
        /*0254*/ 	.word	0x00000000


	//----- nvinfo : EIATTR_REGCOUNT
	.align		4
.L_110:
        /*0258*/ 	.byte	0x04, 0x2f
        /*025a*/ 	.short	(.L_112 - .L_111)
	.align		4
.L_111:
        /*025c*/ 	.word	index@(_ZN5flash24flash_fwd_splitkv_kernelI23Flash_fwd_kernel_traitsILi96ELi64ELi64ELi4ELb0ELb0EN7cutlass10bfloat16_tE19Flash_kernel_traitsILi96ELi64ELi64ELi4ES3_EELb1ELb0ELb0ELb0ELb0ELb0ELb0ELb1EEEvNS_16Flash_fwd_paramsE)
        /*0260*/ 	.word	0x000000a0


	//----- nvinfo : EIATTR_FRAME_SIZE
	.align		4
.L_112:
        /*0264*/ 	.byte	0x04, 0x11
        /*0266*/ 	.short	(.L_114 - .L_113)
	.align		4
.L_113:
        /*0268*/ 	.word	index@(_ZN5flash24flash_fwd_splitkv_kernelI23Flash_fwd_kernel_traitsILi96ELi64ELi64ELi4ELb0ELb0EN7cutlass10bfloat16_tE19Flash_kernel_traitsILi96ELi64ELi64ELi4ES3_EELb1ELb0ELb0ELb0ELb0ELb0ELb0ELb1EEEvNS_16Flash_fwd_paramsE)
        /*026c*/ 	.word	0x00000000


	//----- nvinfo : EIATTR_REGCOUNT
	.align		4
.L_114:
        /*0270*/ 	.byte	0x04, 0x2f
        /*0272*/ 	.short	(.L_116 - .L_115)
	.align		4
.L_115:
        /*0274*/ 	.word	index@(_ZN5flash24flash_fwd_splitkv_kernelI23Flash_fwd_kernel_traitsILi96ELi64ELi64ELi4ELb0ELb0EN7cutlass10bfloat16_tE19Flash_kernel_traitsILi96ELi64ELi64ELi4ES3_EELb1ELb0ELb0ELb0ELb0ELb1ELb0ELb0EEEvNS_16Flash_fwd_paramsE)
        /*0278*/ 	.word	0x000000a8


	//----- nvinfo : EIATTR_FRAME_SIZE
	.align		4
.L_116:
        /*027c*/ 	.byte	0x04, 0x11
        /*027e*/ 	.short	(.L_118 - .L_117)
	.align		4
.L_117:
        /*0280*/ 	.word	index@(_ZN5flash24flash_fwd_splitkv_kernelI23Flash_fwd_kernel_traitsILi96ELi64ELi64ELi4ELb0ELb0EN7cutlass10bfloat16_tE19Flash_kernel_traitsILi96ELi64ELi64ELi4ES3_EELb1ELb0ELb0ELb0ELb0ELb1ELb0ELb0EEEvNS_16Flash_fwd_paramsE)
        /*0284*/ 	.word	0x00000000


	//----- nvinfo : EIATTR_REGCOUNT
	.align		4
.L_118:
        /*0288*/ 	.byte	0x04, 0x2f
        /*028a*/ 	.short	(.L_120 - .L_119)
	.align		4
.L_119:
        /*028c*/ 	.word	index@(_ZN5flash24flash_fwd_splitkv_kernelI23Flash_fwd_kernel_traitsILi96ELi64ELi64ELi4ELb0ELb0EN7cutlass10bfloat16_tE19Flash_kernel_traitsILi96ELi64ELi64ELi4ES3_EELb1ELb0ELb0ELb0ELb0ELb0ELb0ELb0EEEvNS_16Flash_fwd_paramsE)
        /*0290*/ 	.word	0x000000a2


	//----- nvinfo : EIATTR_FRAME_SIZE
	.align		4
.L_120:
        /*0294*/ 	.byte	0x04, 0x11
        /*0296*/ 	.short	(.L_122 - .L_121)
	.align		4
.L_121:
        /*0298*/ 	.word	index@(_ZN5flash24flash_fwd_splitkv_kernelI23Flash_fwd_kernel_traitsILi96ELi64ELi64ELi4ELb0ELb0EN7cutlass10bfloat16_tE19Flash_kernel_traitsILi96ELi64ELi64ELi4ES3_EELb1ELb0ELb0ELb0ELb0ELb0ELb0ELb0EEEvNS_16Flash_fwd_paramsE)
        /*029c*/ 	.word	0x00000000


	//----- nvinfo : EIATTR_REGCOUNT
	.align		4
.L_122:
        /*02a0*/ 	.byte	0x04, 0x2f
        /*02a2*/ 	.short	(.L_124 - .L_123)
	.align		4
.L_123:
        /*02a4*/ 	.word	index@(_ZN5flash32flash_fwd_splitkv_combine_kernelI23Flash_fwd_kernel_traitsILi96ELi64ELi64ELi4ELb0ELb0EN7cutlass10bfloat16_tE19Flash_kernel_traitsILi96ELi64ELi64ELi4ES3_EELi16ELi1ELb1EEEvNS_16Flash_fwd_paramsE)
        /*02a8*/ 	.word	0x00000036


	//----- nvinfo : EIATTR_FRAME_SIZE
	.align		4
.L_124:
        /*02ac*/ 	.byte	0x04, 0x11
        /*02ae*/ 	.short	(.L_126 - .L_125)
	.align		4
.L_125:
        /*02b0*/ 	.word	index@($__internal_35_$__cuda_sm20_div_s64)
        /*02b4*/ 	.word	0x00000000


	//----- nvinfo : EIATTR_FRAME_SIZE
	.align		4
.L_126:
        /*02b8*/ 	.byte	0x04, 0x11
        /*02ba*/ 	.short	(.L_128 - .L_127)
	.align		4
.L_127:
        /*02bc*/ 	.word	index@(_ZN5flash32flash_fwd_splitkv_combine_kernelI23Flash_fwd_kernel_traitsILi96ELi64ELi64ELi4ELb0ELb0EN7cutlass10bfloat16_tE19Flash_kernel_traitsILi96ELi64ELi64ELi4ES3_EELi16ELi1ELb1EEEvNS_16Flash_fwd_paramsE)
        /*02c0*/ 	.word	0x00000000


	//----- nvinfo : EIATTR_REGCOUNT
	.align		4
.L_128:
        /*02c4*/ 	.byte	0x04, 0x2f
        /*02c6*/ 	.short	(.L_130 - .L_129)
	.align		4
.L_129:
        /*02c8*/ 	.word	index@(_ZN5flash32flash_fwd_splitkv_combine_kernelI23Flash_fwd_kernel_traitsILi96ELi64ELi64ELi4ELb0ELb0EN7cutlass10bfloat16_tE19Flash_kernel_traitsILi96ELi64ELi64ELi4ES3_EELi16ELi2ELb1EEEvNS_16Flash_fwd_paramsE)
        /*02cc*/ 	.word	0x00000036


	//----- nvinfo : EIATTR_FRAME_SIZE
	.align		4
.L_130:
        /*02d0*/ 	.byte	0x04, 0x11
        /*02d2*/ 	.short	(.L_132 - .L_131)
	.align		4
.L_131:
        /*02d4*/ 	.word	index@($__internal_34_$__cuda_sm20_div_s64)
        /*02d8*/ 	.word	0x00000000


	//----- nvinfo : EIATTR_FRAME_SIZE
	.align		4
.L_132:
        /*02dc*/ 	.byte	0x04, 0x11
        /*02de*/ 	.short	(.L_134 - .L_133)
	.align		4
.L_133:
        /*02e0*/ 	.word	index@(_ZN5flash32flash_fwd_splitkv_combine_kernelI23Flash_fwd_kernel_traitsILi96ELi64ELi64ELi4ELb0ELb0EN7cutlass10bfloat16_tE19Flash_kernel_traitsILi96ELi64ELi64ELi4ES3_EELi16ELi2ELb1EEEvNS_16Flash_fwd_paramsE)
        /*02e4*/ 	.word	0x00000000


	//----- nvinfo : EIATTR_REGCOUNT
	.align		4
.L_134:
        /*02e8*/ 	.byte	0x04, 0x2f
        /*02ea*/ 	.short	(.L_136 - .L_135)
	.align		4
.L_135:
        /*02ec*/ 	.word	index@(_ZN5flash32flash_fwd_splitkv_combine_kernelI23Flash_fwd_kernel_traitsILi96ELi64ELi64ELi4ELb0ELb0EN7cutlass10bfloat16_tE19Flash_kernel_traitsILi96ELi64ELi64ELi4ES3_EELi16ELi3ELb1EEEvNS_16Flash_fwd_paramsE)
        /*02f0*/ 	.word	0x00000036


	//----- nvinfo : EIATTR_FRAME_SIZE
	.align		4
.L_136:
        /*02f4*/ 	.byte	0x04, 0x11
        /*02f6*/ 	.short	(.L_138 - .L_137)
	.align		4
.L_137:
        /*02f8*/ 	.word	index@($__internal_33_$__cuda_sm20_div_s64)
        /*02fc*/ 	.word	0x00000000


	//----- nvinfo : EIATTR_FRAME_SIZE
	.align		4
.L_138:
        /*0300*/ 	.byte	0x04, 0x11
        /*0302*/ 	.short	(.L_140 - .L_139)
	.align		4
.L_139:
        /*0304*/ 	.word	index@(_ZN5flash32flash_fwd_splitkv_combine_kernelI23Flash_fwd_kernel_traitsILi96ELi64ELi64ELi4ELb0ELb0EN7cutlass10bfloat16_tE19Flash_kernel_traitsILi96ELi64ELi64ELi4ES3_EELi16ELi3ELb1EEEvNS_16Flash_fwd_paramsE)
        /*0308*/ 	.word	0x00000000


	//----- nvinfo : EIATTR_REGCOUNT
	.align		4
.L_140:
        /*030c*/ 	.byte	0x04, 0x2f
        /*030e*/ 	.short	(.L_142 - .L_141)
	.align		4
.L_141:
        /*0310*/ 	.word	index@(_ZN5flash32flash_fwd_splitkv_combine_kernelI23Flash_fwd_kernel_traitsILi96ELi64ELi64ELi4ELb0ELb0EN7cutlass10bfloat16_tE19Flash_kernel_traitsILi96ELi64ELi64ELi4ES3_EELi16ELi4ELb1EEEvNS_16Flash_fwd_paramsE)
        /*0314*/ 	.word	0x0000003e


	//----- nvinfo : EIATTR_FRAME_SIZE
	.align		4
.L_142:
        /*0318*/ 	.byte	0x04, 0x11
        /*031a*/ 	.short	(.L_144 - .L_143)
	.align		4
.L_143:
        /*031c*/ 	.word	index@($__internal_32_$__cuda_sm20_div_s64)
        /*0320*/ 	.word	0x00000000


	//----- nvinfo : EIATTR_FRAME_SIZE
	.align		4
.L_144:
        /*0324*/ 	.byte	0x04, 0x11
        /*0326*/ 	.short	(.L_146 - .L_145)
	.align		4
.L_145:
        /*0328*/ 	.word	index@(_ZN5flash32flash_fwd_splitkv_combine_kernelI23Flash_fwd_kernel_traitsILi96ELi64ELi64ELi4ELb0ELb0EN7cutlass10bfloat16_tE19Flash_kernel_traitsILi96ELi64ELi64ELi4ES3_EELi16ELi4ELb1EEEvNS_16Flash_fwd_paramsE)
        /*032c*/ 	.word	0x00000000


	//----- nvinfo : EIATTR_REGCOUNT
	.align		4
.L_146:
        /*0330*/ 	.byte	0x04, 0x2f
        /*0332*/ 	.short	(.L_148 - .L_147)
	.align		4
.L_147:
        /*0334*/ 	.word	index@(_ZN5flash32flash_fwd_splitkv_combine_kernelI23Flash_fwd_kernel_traitsILi96ELi64ELi64ELi4ELb0ELb0EN7cutlass10bfloat16_tE19Flash_kernel_traitsILi96ELi64ELi64ELi4ES3_EELi16ELi5ELb1EEEvNS_16Flash_fwd_paramsE)
        /*0338*/ 	.word	0x00000040


	//----- nvinfo : EIATTR_FRAME_SIZE
	.align		4
.L_148:
        /*033c*/ 	.byte	0x04, 0x11
        /*033e*/ 	.short	(.L_150 - .L_149)
	.align		4
.L_149:
        /*0340*/ 	.word	index@($__internal_31_$__cuda_sm20_div_s64)
        /*0344*/ 	.word	0x00000000


	//----- nvinfo : EIATTR_FRAME_SIZE
	.align		4
.L_150:
        /*0348*/ 	.byte	0x04, 0x11
        /*034a*/ 	.short	(.L_152 - .L_151)
	.align		4
.L_151:
        /*034c*/ 	.word	index@(_ZN5flash32flash_fwd_splitkv_combine_kernelI23Flash_fwd_kernel_traitsILi96ELi64ELi64ELi4ELb0ELb0EN7cutlass10bfloat16_tE19Flash_kernel_traitsILi96ELi64ELi64ELi4ES3_EELi16ELi5ELb1EEEvNS_16Flash_fwd_paramsE)
        /*0350*/ 	.word	0x00000000


	//----- nvinfo : EIATTR_REGCOUNT
	.align		4
.L_152:
        /*0354*/ 	.byte	0x04, 0x2f
        /*0356*/ 	.short	(.L_154 - .L_153)
	.align		4
.L_153:
        /*0358*/ 	.word	index@(_ZN5flash32flash_fwd_splitkv_combine_kernelI23Flash_fwd_kernel_traitsILi96ELi64ELi64ELi4ELb0ELb0EN7cutlass10bfloat16_tE19Flash_kernel_traitsILi96ELi64ELi64ELi4ES3_EELi16ELi6ELb1EEEvNS_16Flash_fwd_paramsE)
        /*035c*/ 	.word	0x0000003e


	//----- nvinfo : EIATTR_FRAME_SIZE
	.align		4
.L_154:
        /*0360*/ 	.byte	0x04, 0x11
        /*0362*/ 	.short	(.L_156 - .L_155)
	.align		4
.L_155:
        /*0364*/ 	.word	index@($__internal_30_$__cuda_sm20_div_s64)
        /*0368*/ 	.word	0x00000000


	//----- nvinfo : EIATTR_FRAME_SIZE
	.align		4
.L_156:
        /*036c*/ 	.byte	0x04, 0x11
        /*036e*/ 	.short	(.L_158 - .L_157)
	.align		4
.L_157:
        /*0370*/ 	.word	index@(_ZN5flash32flash_fwd_splitkv_combine_kernelI23Flash_fwd_kernel_traitsILi96ELi64ELi64ELi4ELb0ELb0EN7cutlass10bfloat16_tE19Flash_kernel_traitsILi96ELi64ELi64ELi4ES3_EELi16ELi6ELb1EEEvNS_16Flash_fwd_paramsE)
        /*0374*/ 	.word	0x00000000


	//----- nvinfo : EIATTR_REGCOUNT
	.align		4
.L_158:
        /*0378*/ 	.byte	0x04, 0x2f
        /*037a*/ 	.short	(.L_160 - .L_159)
	.align		4
.L_159:
        /*037c*/ 	.word	index@(_ZN5flash32flash_fwd_splitkv_combine_kernelI23Flash_fwd_kernel_traitsILi96ELi64ELi64ELi4ELb0ELb0EN7cutlass10bfloat16_tE19Flash_kernel_traitsILi96ELi64ELi64ELi4ES3_EELi16ELi7ELb1EEEvNS_16Flash_fwd_paramsE)
        /*0380*/ 	.word	0x00000046


	//----- nvinfo : EIATTR_FRAME_SIZE
	.align		4
.L_160:
        /*0384*/ 	.byte	0x04, 0x11
        /*0386*/ 	.short	(.L_162 - .L_161)
	.align		4
.L_161:
        /*0388*/ 	.word	index@($__internal_29_$__cuda_sm20_div_s64)
        /*038c*/ 	.word	0x00000000


	//----- nvinfo : EIATTR_FRAME_SIZE
	.align		4
.L_162:
        /*0390*/ 	.byte	0x04, 0x11
        /*0392*/ 	.short	(.L_164 - .L_163)
	.align		4
.L_163:
        /*0394*/ 	.word	index@(_ZN5flash32flash_fwd_splitkv_combine_kernelI23Flash_fwd_kernel_traitsILi96ELi64ELi64ELi4ELb0ELb0EN7cutlass10bfloat16_tE19Flash_kernel_traitsILi96ELi64ELi64ELi4ES3_EELi16ELi7ELb1EEEvNS_16Flash_fwd_paramsE)
        /*0398*/ 	.word	0x00000000


	//----- nvinfo : EIATTR_REGCOUNT
	.align		4
.L_164:
        /*039c*/ 	.byte	0x04, 0x2f
        /*039e*/ 	.short	(.L_166 - .L_165)
	.align		4
.L_165:
        /*03a0*/ 	.word	index@(_ZN5flash32flash_fwd_splitkv_combine_kernelI23Flash_fwd_kernel_traitsILi96ELi64ELi64ELi4ELb0ELb0EN7cutlass10bfloat16_tE19Flash_kernel_traitsILi96ELi64ELi64ELi4ES3_EELi16ELi1ELb0EEEvNS_16Flash_fwd_paramsE)
        /*03a4*/ 	.word	0x00000036


	//----- nvinfo : EIATTR_FRAME_SIZE
	.align		4
.L_166:
        /*03a8*/ 	.byte	0x04, 0x11
        /*03aa*/ 	.short	(.L_168 - .L_167)
	.align		4
.L_167:
        /*03ac*/ 	.word	index@($__internal_28_$__cuda_sm20_div_s64)
        /*03b0*/ 	.word	0x00000000


	//----- nvinfo : EIATTR_FRAME_SIZE
	.align		4
.L_168:
        /*03b4*/ 	.byte	0x04, 0x11
        /*03b6*/ 	.short	(.L_170 - .L_169)
	.align		4
.L_169:
        /*03b8*/ 	.word	index@(_ZN5flash32flash_fwd_splitkv_combine_kernelI23Flash_fwd_kernel_traitsILi96ELi64ELi64ELi4ELb0ELb0EN7cutlass10bfloat16_tE19Flash_kernel_traitsILi96ELi64ELi64ELi4ES3_EELi16ELi1ELb0EEEvNS_16Flash_fwd_paramsE)
        /*03bc*/ 	.word	0x00000000


	//----- nvinfo : EIATTR_REGCOUNT
	.align		4
.L_170:
        /*03c0*/ 	.byte	0x04, 0x2f
        /*03c2*/ 	.short	(.L_172 - .L_171)
	.align		4
.L_171:
        /*03c4*/ 	.word	index@(_ZN5flash32flash_fwd_splitkv_combine_kernelI23Flash_fwd_kernel_traitsILi96ELi64ELi64ELi4ELb0ELb0EN7cutlass10bfloat16_tE19Flash_kernel_traitsILi96ELi64ELi64ELi4ES3_EELi16ELi2ELb0EEEvNS_16Flash_fwd_paramsE)
        /*03c8*/ 	.word	0x00000036


	//----- nvinfo : EIATTR_FRAME_SIZE
	.align		4
.L_172:
        /*03cc*/ 	.byte	0x04, 0x11
        /*03ce*/ 	.short	(.L_174 - .L_173)
	.align		4
.L_173:
        /*03d0*/ 	.word	index@($__internal_27_$__cuda_sm20_div_s64)
        /*03d4*/ 	.word	0x00000000


	//----- nvinfo : EIATTR_FRAME_SIZE
	.align		4
.L_174:
        /*03d8*/ 	.byte	0x04, 0x11
        /*03da*/ 	.short	(.L_176 - .L_175)
	.align		4
.L_175:
        /*03dc*/ 	.word	index@(_ZN5flash32flash_fwd_splitkv_combine_kernelI23Flash_fwd_kernel_traitsILi96ELi64ELi64ELi4ELb0ELb0EN7cutlass10bfloat16_tE19Flash_kernel_traitsILi96ELi64ELi64ELi4ES3_EELi16ELi2ELb0EEEvNS_16Flash_fwd_paramsE)
        /*03e0*/ 	.word	0x00000000


	//----- nvinfo : EIATTR_REGCOUNT
	.align		4
.L_176:
        /*03e4*/ 	.byte	0x04, 0x2f
        /*03e6*/ 	.short	(.L_178 - .L_177)
	.align		4
.L_177:
        /*03e8*/ 	.word	index@(_ZN5flash32flash_fwd_splitkv_combine_kernelI23Flash_fwd_kernel_traitsILi96ELi64ELi64ELi4ELb0ELb0EN7cutlass10bfloat16_tE19Flash_kernel_traitsILi96ELi64ELi64ELi4ES3_EELi16ELi3ELb0EEEvNS_16Flash_fwd_paramsE)
        /*03ec*/ 	.word	0x00000036


	//----- nvinfo : EIATTR_FRAME_SIZE
	.align		4
.L_178:
        /*03f0*/ 	.byte	0x04, 0x11
        /*03f2*/ 	.short	(.L_180 - .L_179)
	.align		4
.L_179:
        /*03f4*/ 	.word	index@($__internal_26_$__cuda_sm20_div_s64)
        /*03f8*/ 	.word	0x00000000


	//----- nvinfo : EIATTR_FRAME_SIZE
	.align		4
.L_180:
        /*03fc*/ 	.byte	0x04, 0x11
        /*03fe*/ 	.short	(.L_182 - .L_181)
	.align		4
.L_181:
        /*0400*/ 	.word	index@(_ZN5flash32flash_fwd_splitkv_combine_kernelI23Flash_fwd_kernel_traitsILi96ELi64ELi64ELi4ELb0ELb0EN7cutlass10bfloat16_tE19Flash_kernel_traitsILi96ELi64ELi64ELi4ES3_EELi16ELi3ELb0EEEvNS_16Flash_fwd_paramsE)
        /*0404*/ 	.word	0x00000000


	//----- nvinfo : EIATTR_REGCOUNT
	.align		4
.L_182:
        /*0408*/ 	.byte	0x04, 0x2f
        /*040a*/ 	.short	(.L_184 - .L_183)
	.align		4
.L_183:
        /*040c*/ 	.word	index@(_ZN5flash32flash_fwd_splitkv_combine_kernelI23Flash_fwd_kernel_traitsILi96ELi64ELi64ELi4ELb0ELb0EN7cutlass10bfloat16_tE19Flash_kernel_traitsILi96ELi64ELi64ELi4ES3_EELi16ELi4ELb0EEEvNS_16Flash_fwd_paramsE)
        /*0410*/ 	.word	0x0000003e


	//----- nvinfo : EIATTR_FRAME_SIZE
	.align		4
.L_184:
        /*0414*/ 	.byte	0x04, 0x11
        /*0416*/ 	.short	(.L_186 - .L_185)
	.align		4
.L_185:
        /*0418*/ 	.word	index@($__internal_25_$__cuda_sm20_div_s64)
        /*041c*/ 	.word	0x00000000


	//----- nvinfo : EIATTR_FRAME_SIZE
	.align		4
.L_186:
        /*0420*/ 	.byte	0x04, 0x11
        /*0422*/ 	.short	(.L_188 - .L_187)
	.align		4
.L_187:
        /*0424*/ 	.word	index@(_ZN5flash32flash_fwd_splitkv_combine_kernelI23Flash_fwd_kernel_traitsILi96ELi64ELi64ELi4ELb0ELb0EN7cutlass10bfloat16_tE19Flash_kernel_traitsILi96ELi64ELi64ELi4ES3_EELi16ELi4ELb0EEEvNS_16Flash_fwd_paramsE)
        /*0428*/ 	.word	0x00000000


	//----- nvinfo : EIATTR_REGCOUNT
	.align		4
.L_188:
        /*042c*/ 	.byte	0x04, 0x2f
        /*042e*/ 	.short	(.L_190 - .L_189)
	.align		4
.L_189:
        /*0430*/ 	.word	index@(_ZN5flash32flash_fwd_splitkv_combine_kernelI23Flash_fwd_kernel_traitsILi96ELi64ELi64ELi4ELb0ELb0EN7cutlass10bfloat16_tE19Flash_kernel_traitsILi96ELi64ELi64ELi4ES3_EELi16ELi5ELb0EEEvNS_16Flash_fwd_paramsE)
        /*0434*/ 	.word	0x00000040


	//----- nvinfo : EIATTR_FRAME_SIZE
	.align		4
.L_190:
        /*0438*/ 	.byte	0x04, 0x11
        /*043a*/ 	.short	(.L_192 - .L_191)
	.align		4
.L_191:
        /*043c*/ 	.word	index@($__internal_24_$__cuda_sm20_div_s64)
        /*0440*/ 	.word	0x00000000


	//----- nvinfo : EIATTR_FRAME_SIZE
	.align		4
.L_192:
        /*0444*/ 	.byte	0x04, 0x11
        /*0446*/ 	.short	(.L_194 - .L_193)
	.align		4
.L_193:
        /*0448*/ 	.word	index@(_ZN5flash32flash_fwd_splitkv_combine_kernelI23Flash_fwd_kernel_traitsILi96ELi64ELi64ELi4ELb0ELb0EN7cutlass10bfloat16_tE19Flash_kernel_traitsILi96ELi64ELi64ELi4ES3_EELi16ELi5ELb0EEEvNS_16Flash_fwd_paramsE)
        /*044c*/ 	.word	0x00000000


	//----- nvinfo : EIATTR_REGCOUNT
	.align		4
.L_194:
        /*0450*/ 	.byte	0x04, 0x2f
        /*0452*/ 	.short	(.L_196 - .L_195)
	.align		4
.L_195:
        /*0454*/ 	.word	index@(_ZN5flash32flash_fwd_splitkv_combine_kernelI23Flash_fwd_kernel_traitsILi96ELi64ELi64ELi4ELb0ELb0EN7cutlass10bfloat16_tE19Flash_kernel_traitsILi96ELi64ELi64ELi4ES3_EELi16ELi6ELb0EEEvNS_16Flash_fwd_paramsE)
        /*0458*/ 	.word	0x0000003e


	//----- nvinfo : EIATTR_FRAME_SIZE
	.align		4
.L_196:
        /*045c*/ 	.byte	0x04, 0x11
        /*045e*/ 	.short	(.L_198 - .L_197)
	.align		4
.L_197:
        /*0460*/ 	.word	index@($__internal_23_$__cuda_sm20_div_s64)
        /*0464*/ 	.word	0x00000000


	//----- nvinfo : EIATTR_FRAME_SIZE
	.align		4
.L_198:
        /*0468*/ 	.byte	0x04, 0x11
        /*046a*/ 	.short	(.L_200 - .L_199)
	.align		4
.L_199:
        /*046c*/ 	.word	index@(_ZN5flash32flash_fwd_splitkv_combine_kernelI23Flash_fwd_kernel_traitsILi96ELi64ELi64ELi4ELb0ELb0EN7cutlass10bfloat16_tE19Flash_kernel_traitsILi96ELi64ELi64ELi4ES3_EELi16ELi6ELb0EEEvNS_16Flash_fwd_paramsE)
        /*0470*/ 	.word	0x00000000


	//----- nvinfo : EIATTR_REGCOUNT
	.align		4
.L_200:
        /*0474*/ 	.byte	0x04, 0x2f
        /*0476*/ 	.short	(.L_202 - .L_201)
	.align		4
.L_201:
        /*0478*/ 	.word	index@(_ZN5flash32flash_fwd_splitkv_combine_kernelI23Flash_fwd_kernel_traitsILi96ELi64ELi64ELi4ELb0ELb0EN7cutlass10bfloat16_tE19Flash_kernel_traitsILi96ELi64ELi64ELi4ES3_EELi16ELi7ELb0EEEvNS_16Flash_fwd_paramsE)
        /*047c*/ 	.word	0x00000046


	//----- nvinfo : EIATTR_FRAME_SIZE
	.align		4
.L_202:
        /*0480*/ 	.byte	0x04, 0x11
        /*0482*/ 	.short	(.L_204 - .L_203)
	.align		4
.L_203:
        /*0484*/ 	.word	index@($__internal_22_$__cuda_sm20_div_s64)
        /*0488*/ 	.word	0x00000000


	//----- nvinfo : EIATTR_FRAME_SIZE
	.align		4
.L_204:
        /*048c*/ 	.byte	0x04, 0x11
        /*048e*/ 	.short	(.L_206 - .L_205)
	.align		4
.L_205:
        /*0490*/ 	.word	index@(_ZN5flash32flash_fwd_splitkv_combine_kernelI23Flash_fwd_kernel_traitsILi96ELi64ELi64ELi4ELb0ELb0EN7cutlass10bfloat16_tE19Flash_kernel_traitsILi96ELi64ELi64ELi4ES3_EELi16ELi7ELb0EEEvNS_16Flash_fwd_paramsE)
        /*0494*/ 	.word	0x00000000


	//----- nvinfo : EIATTR_REGCOUNT
	.align		4
.L_206:
        /*0498*/ 	.byte	0x04, 0x2f
        /*049a*/ 	.short	(.L_208 - .L_207)
	.align		4
.L_207:
        /*049c*/ 	.word	index@(_ZN5flash24flash_fwd_splitkv_kernelI23Flash_fwd_kernel_traitsILi96ELi64ELi128ELi4ELb0ELb0EN7cutlass10bfloat16_tE19Flash_kernel_traitsILi96ELi64ELi128ELi4ES3_EELb1ELb0ELb1ELb0ELb0ELb1ELb1ELb1EEEvNS_16Flash_fwd_paramsE)
        /*04a0*/ 	.word	0x000000fe


	//----- nvinfo : EIATTR_FRAME_SIZE
	.align		4
.L_208:
        /*04a4*/ 	.byte	0x04, 0x11
        /*04a6*/ 	.short	(.L_210 - .L_209)
	.align		4
.L_209:
        /*04a8*/ 	.word	index@($__internal_21_$__cuda_sm70_shflsync_bfly_p)
        /*04ac*/ 	.word	0x00000000


	//----- nvinfo : EIATTR_FRAME_SIZE
	.align		4
.L_210:
        /*04b0*/ 	.byte	0x04, 0x11
        /*04b2*/ 	.short	(.L_212 - .L_211)
	.align		4
.L_211:
        /*04b4*/ 	.word	index@($_ZN5flash24flash_fwd_splitkv_kernelI23Flash_fwd_kernel_traitsILi96ELi64ELi128ELi4ELb0ELb0EN7cutlass10bfloat16_tE19Flash_kernel_traitsILi96ELi64ELi128ELi4ES3_EELb1ELb0ELb1ELb0ELb0ELb1ELb1ELb1EEEvNS_16Flash_fwd_paramsE$_ZN5flash30compute_attn_1rowblock_splitkvI23Flash_fwd_kernel_traitsILi96ELi64ELi128ELi4ELb0ELb0EN7cutlass10bfloat16_tE19Flash_kernel_traitsILi96ELi64ELi128ELi4ES3_EELb1ELb0ELb1ELb0ELb0ELb1ELb1ELb1ENS_16Flash_fwd_paramsEEEvRKT8_iiiii)
        /*04b8*/ 	.word	0x00000000


	//----- nvinfo : EIATTR_FRAME_SIZE
	.align		4
.L_212:
        /*04bc*/ 	.byte	0x04, 0x11
        /*04be*/ 	.short	(.L_214 - .L_213)
	.align		4
.L_213:
        /*04c0*/ 	.word	index@(_ZN5flash24flash_fwd_splitkv_kernelI23Flash_fwd_kernel_traitsILi96ELi64ELi128ELi4ELb0ELb0EN7cutlass10bfloat16_tE19Flash_kernel_traitsILi96ELi64ELi128ELi4ES3_EELb1ELb0ELb1ELb0ELb0ELb1ELb1ELb1EEEvNS_16Flash_fwd_paramsE)
        /*04c4*/ 	.word	0x00000000


	//----- nvinfo : EIATTR_REGCOUNT
	.align		4
.L_214:
        /*04c8*/ 	.byte	0x04, 0x2f
        /*04ca*/ 	.short	(.L_216 - .L_215)
	.align		4
.L_215:
        /*04cc*/ 	.word	index@(_ZN5flash24flash_fwd_splitkv_kernelI23Flash_fwd_kernel_traitsILi96ELi64ELi128ELi4ELb0ELb0EN7cutlass10bfloat16_tE19Flash_kernel_traitsILi96ELi64ELi128ELi4ES3_EELb1ELb0ELb1ELb0ELb0ELb0ELb1ELb1EEEvNS_16Flash_fwd_paramsE)
        /*04d0*/ 	.word	0x000000d5


	//----- nvinfo : EIATTR_FRAME_SIZE
	.align		4
.L_216:
        /*04d4*/ 	.byte	0x04, 0x11
        /*04d6*/ 	.short	(.L_218 - .L_217)
	.align		4
.L_217:
        /*04d8*/ 	.word	index@($__internal_20_$__cuda_sm70_shflsync_bfly_p)
        /*04dc*/ 	.word	0x00000000


	//----- nvinfo : EIATTR_FRAME_SIZE
	.align		4
.L_218:
        /*04e0*/ 	.byte	0x04, 0x11
        /*04e2*/ 	.short	(.L_220 - .L_219)
	.align		4
.L_219:
        /*04e4*/ 	.word	index@($_ZN5flash24flash_fwd_splitkv_kernelI23Flash_fwd_kernel_traitsILi96ELi64ELi128ELi4ELb0ELb0EN7cutlass10bfloat16_tE19Flash_kernel_traitsILi96ELi64ELi128ELi4ES3_EELb1ELb0ELb1ELb0ELb0ELb0ELb1ELb1EEEvNS_16Flash_fwd_paramsE$_ZN5flash30compute_attn_1rowblock_splitkvI23Flash_fwd_kernel_traitsILi96ELi64ELi128ELi4ELb0ELb0EN7cutlass10bfloat16_tE19Flash_kernel_traitsILi96ELi64ELi128ELi4ES3_EELb1ELb0ELb1ELb0ELb0ELb0ELb1ELb1ENS_16Flash_fwd_paramsEEEvRKT8_iiiii)
        /*04e8*/ 	.word	0x00000000


	//----- nvinfo : EIATTR_FRAME_SIZE
	.align		4
.L_220:
        /*04ec*/ 	.byte	0x04, 0x11
        /*04ee*/ 	.short	(.L_222 - .L_221)
	.align		4
.L_221:
        /*04f0*/ 	.word	index@(_ZN5flash24flash_fwd_splitkv_kernelI23Flash_fwd_kernel_traitsILi96ELi64ELi128ELi4ELb0ELb0EN7cutlass10bfloat16_tE19Flash_kernel_traitsILi96ELi64ELi128ELi4ES3_EELb1ELb0ELb1ELb0ELb0ELb0ELb1ELb1EEEvNS_16Flash_fwd_paramsE)
        /*04f4*/ 	.word	0x00000000


	//----- nvinfo : EIATTR_REGCOUNT
	.align		4
.L_222:
        /*04f8*/ 	.byte	0x04, 0x2f
        /*04fa*/ 	.short	(.L_224 - .L_223)
	.align		4
.L_223:
        /*04fc*/ 	.word	index@(_ZN5flash24flash_fwd_splitkv_kernelI23Flash_fwd_kernel_traitsILi96ELi64ELi128ELi4ELb0ELb0EN7cutlass10bfloat16_tE19Flash_kernel_traitsILi96ELi64ELi128ELi4ES3_EELb1ELb0ELb0ELb0ELb1ELb1ELb1ELb1EEEvNS_16Flash_fwd_paramsE)
        /*0500*/ 	.word	0x000000fe


	//----- nvinfo : EIATTR_FRAME_SIZE
	.align		4
.L_224:
        /*0504*/ 	.byte	0x04, 0x11
        /*0506*/ 	.short	(.L_226 - .L_225)
	.align		4
.L_225:
        /*0508*/ 	.word	index@(_ZN5flash24flash_fwd_splitkv_kernelI23Flash_fwd_kernel_traitsILi96ELi64ELi128ELi4ELb0ELb0EN7cutlass10bfloat16_tE19Flash_kernel_traitsILi96ELi64ELi128ELi4ES3_EELb1ELb0ELb0ELb0ELb1ELb1ELb1ELb1EEEvNS_16Flash_fwd_paramsE)
        /*050c*/ 	.word	0x00000000


	//----- nvinfo : EIATTR_REGCOUNT
	.align		4
.L_226:
        /*0510*/ 	.byte	0x04, 0x2f
        /*0512*/ 	.short	(.L_228 - .L_227)
	.align		4
.L_227:
        /*0514*/ 	.word	index@(_ZN5flash24flash_fwd_splitkv_kernelI23Flash_fwd_kernel_traitsILi96ELi64ELi128ELi4ELb0ELb0EN7cutlass10bfloat16_tE19Flash_kernel_traitsILi96ELi64ELi128ELi4ES3_EELb1ELb0ELb0ELb0ELb1ELb0ELb1ELb1EEEvNS_16Flash_fwd_paramsE)
        /*0518*/ 	.word	0x000000fe


	//----- nvinfo : EIATTR_FRAME_SIZE
	.align		4
.L_228:
        /*051c*/ 	.byte	0x04, 0x11
        /*051e*/ 	.short	(.L_230 - .L_229)
	.align		4
.L_229:
        /*0520*/ 	.word	index@(_ZN5flash24flash_fwd_splitkv_kernelI23Flash_fwd_kernel_traitsILi96ELi64ELi128ELi4ELb0ELb0EN7cutlass10bfloat16_tE19Flash_kernel_traitsILi96ELi64ELi128ELi4ES3_EELb1ELb0ELb0ELb0ELb1ELb0ELb1ELb1EEEvNS_16Flash_fwd_paramsE)
        /*0524*/ 	.word	0x00000000


	//----- nvinfo : EIATTR_REGCOUNT
	.align		4
.L_230:
        /*0528*/ 	.byte	0x04, 0x2f
        /*052a*/ 	.short	(.L_232 - .L_231)
	.align		4
.L_231:
        /*052c*/ 	.word	index@(_ZN5flash24flash_fwd_splitkv_kernelI23Flash_fwd_kernel_traitsILi96ELi64ELi128ELi4ELb0ELb0EN7cutlass10bfloat16_tE19Flash_kernel_traitsILi96ELi64ELi128ELi4ES3_EELb1ELb0ELb1ELb0ELb0ELb1ELb1ELb0EEEvNS_16Flash_fwd_paramsE)
        /*0530*/ 	.word	0x000000f2


	//----- nvinfo : EIATTR_FRAME_SIZE
	.align		4
.L_232:
        /*0534*/ 	.byte	0x04, 0x11
        /*0536*/ 	.short	(.L_234 - .L_233)
	.align		4
.L_233:
        /*0538*/ 	.word	index@(_ZN5flash24flash_fwd_splitkv_kernelI23Flash_fwd_kernel_traitsILi96ELi64ELi128ELi4ELb0ELb0EN7cutlass10bfloat16_tE19Flash_kernel_traitsILi96ELi64ELi128ELi4ES3_EELb1ELb0ELb1ELb0ELb0ELb1ELb1ELb0EEEvNS_16Flash_fwd_paramsE)
        /*053c*/ 	.word	0x00000000


	//----- nvinfo : EIATTR_REGCOUNT
	.align		4
.L_234:
        /*0540*/ 	.byte	0x04, 0x2f
        /*0542*/ 	.short	(.L_236 - .L_235)
	.align		4
.L_235:
        /*0544*/ 	.word	index@(_ZN5flash24flash_fwd_splitkv_kernelI23Flash_fwd_kernel_traitsILi96ELi64ELi128ELi4ELb0ELb0EN7cutlass10bfloat16_tE19Flash_kernel_traitsILi96ELi64ELi128ELi4ES3_EELb1ELb0ELb1ELb0ELb0ELb0ELb1ELb0EEEvNS_16Flash_fwd_paramsE)
        /*0548*/ 	.word	0x000000da


	//----- nvinfo : EIATTR_FRAME_SIZE
	.align		4
.L_236:
        /*054c*/ 	.byte	0x04, 0x11
        /*054e*/ 	.short	(.L_238 - .L_237)
	.align		4
.L_237:
        /*0550*/ 	.word	index@(_ZN5flash24flash_fwd_splitkv_kernelI23Flash_fwd_kernel_traitsILi96ELi64ELi128ELi4ELb0ELb0EN7cutlass10bfloat16_tE19Flash_kernel_traitsILi96ELi64ELi128ELi4ES3_EELb1ELb0ELb1ELb0ELb0ELb0ELb1ELb0EEEvNS_16Flash_fwd_paramsE)
        /*0554*/ 	.word	0x00000000


	//----- nvinfo : EIATTR_REGCOUNT
	.align		4
.L_238:
        /*0558*/ 	.byte	0x04, 0x2f
        /*055a*/ 	.short	(.L_240 - .L_239)
	.align		4
.L_239:
        /*055c*/ 	.word	index@(_ZN5flash24flash_fwd_splitkv_kernelI23Flash_fwd_kernel_traitsILi96ELi64ELi128ELi4ELb0ELb0EN7cutlass10bfloat16_tE19Flash_kernel_traitsILi96ELi64ELi128ELi4ES3_EELb1ELb0ELb0ELb0ELb1ELb1ELb1ELb0EEEvNS_16Flash_fwd_paramsE)
        /*0560*/ 	.word	0x000000ff


	//----- nvinfo : EIATTR_FRAME_SIZE
	.align		4
.L_240:
        /*0564*/ 	.byte	0x04, 0x11
        /*0566*/ 	.short	(.L_242 - .L_241)
	.align		4
.L_241:
        /*0568*/ 	.word	index@(_ZN5flash24flash_fwd_splitkv_kernelI23Flash_fwd_kernel_traitsILi96ELi64ELi128ELi4ELb0ELb0EN7cutlass10bfloat16_tE19Flash_kernel_traitsILi96ELi64ELi128ELi4ES3_EELb1ELb0ELb0ELb0ELb1ELb1ELb1ELb0EEEvNS_16Flash_fwd_paramsE)
        /*056c*/ 	.word	0x00000000


	//----- nvinfo : EIATTR_REGCOUNT
	.align		4
.L_242:
        /*0570*/ 	.byte	0x04, 0x2f
        /*0572*/ 	.short	(.L_244 - .L_243)
	.align		4
.L_243:
        /*0574*/ 	.word	index@(_ZN5flash24flash_fwd_splitkv_kernelI23Flash_fwd_kernel_traitsILi96ELi64ELi128ELi4ELb0ELb0EN7cutlass10bfloat16_tE19Flash_kernel_traitsILi96ELi64ELi128ELi4ES3_EELb1ELb0ELb0ELb0ELb1ELb0ELb1ELb0EEEvNS_16Flash_fwd_paramsE)
        /*0578*/ 	.word	0x000000de


	//----- nvinfo : EIATTR_FRAME_SIZE
	.align		4
.L_244:
        /*057c*/ 	.byte	0x04, 0x11
        /*057e*/ 	.short	(.L_246 - .L_245)
	.align		4
.L_245:
        /*0580*/ 	.word	index@(_ZN5flash24flash_fwd_splitkv_kernelI23Flash_fwd_kernel_traitsILi96ELi64ELi128ELi4ELb0ELb0EN7cutlass10bfloat16_tE19Flash_kernel_traitsILi96ELi64ELi128ELi4ES3_EELb1ELb0ELb0ELb0ELb1ELb0ELb1ELb0EEEvNS_16Flash_fwd_paramsE)
        /*0584*/ 	.word	0x00000000


	//----- nvinfo : EIATTR_REGCOUNT
	.align		4
.L_246:
        /*0588*/ 	.byte	0x04, 0x2f
        /*058a*/ 	.short	(.L_248 - .L_247)
	.align		4
.L_247:
        /*058c*/ 	.word	index@(_ZN5flash24flash_fwd_splitkv_kernelI23Flash_fwd_kernel_traitsILi96ELi64ELi128ELi4ELb0ELb0EN7cutlass10bfloat16_tE19Flash_kernel_traitsILi96ELi64ELi128ELi4ES3_EELb1ELb0ELb1ELb0ELb0ELb1ELb0ELb1EEEvNS_16Flash_fwd_paramsE)
        /*0590*/ 	.word	0x000000fb


	//----- nvinfo : EIATTR_FRAME_SIZE
	.align		4
.L_248:
        /*0594*/ 	.byte	0x04, 0x11
        /*0596*/ 	.short	(.L_250 - .L_249)
	.align		4
.L_249:
        /*0598*/ 	.word	index@($__internal_19_$__cuda_sm70_shflsync_bfly_p)
        /*059c*/ 	.word	0x00000000


	//----- nvinfo : EIATTR_FRAME_SIZE
	.align		4
.L_250:
        /*05a0*/ 	.byte	0x04, 0x11
        /*05a2*/ 	.short	(.L_252 - .L_251)
	.align		4
.L_251:
        /*05a4*/ 	.word	index@($_ZN5flash24flash_fwd_splitkv_kernelI23Flash_fwd_kernel_traitsILi96ELi64ELi128ELi4ELb0ELb0EN7cutlass10bfloat16_tE19Flash_kernel_traitsILi96ELi64ELi128ELi4ES3_EELb1ELb0ELb1ELb0ELb0ELb1ELb0ELb1EEEvNS_16Flash_fwd_paramsE$_ZN5flash30compute_attn_1rowblock_splitkvI23Flash_fwd_kernel_traitsILi96ELi64ELi128ELi4ELb0ELb0EN7cutlass10bfloat16_tE19Flash_kernel_traitsILi96ELi64ELi128ELi4ES3_EELb1ELb0ELb1ELb0ELb0ELb1ELb0ELb1ENS_16Flash_fwd_paramsEEEvRKT8_iiiii)
        /*05a8*/ 	.word	0x00000000


	//----- nvinfo : EIATTR_FRAME_SIZE
	.align		4
.L_252:
        /*05ac*/ 	.byte	0x04, 0x11
        /*05ae*/ 	.short	(.L_254 - .L_253)
	.align		4
.L_253:
        /*05b0*/ 	.word	index@(_ZN5flash24flash_fwd_splitkv_kernelI23Flash_fwd_kernel_traitsILi96ELi64ELi128ELi4ELb0ELb0EN7cutlass10bfloat16_tE19Flash_kernel_traitsILi96ELi64ELi128ELi4ES3_EELb1ELb0ELb1ELb0ELb0ELb1ELb0ELb1EEEvNS_16Flash_fwd_paramsE)
        /*05b4*/ 	.word	0x00000000


	//----- nvinfo : EIATTR_REGCOUNT
	.align		4
.L_254:
        /*05b8*/ 	.byte	0x04, 0x2f
        /*05ba*/ 	.short	(.L_256 - .L_255)
	.align		4
.L_255:
        /*05bc*/ 	.word	index@(_ZN5flash24flash_fwd_splitkv_kernelI23Flash_fwd_kernel_traitsILi96ELi64ELi128ELi4ELb0ELb0EN7cutlass10bfloat16_tE19Flash_kernel_traitsILi96ELi64ELi128ELi4ES3_EELb1ELb0ELb1ELb0ELb0ELb0ELb0ELb1EEEvNS_16Flash_fwd_paramsE)
        /*05c0*/ 	.word	0x000000dd


	//----- nvinfo : EIATTR_FRAME_SIZE
	.align		4
.L_256:
        /*05c4*/ 	.byte	0x04, 0x11
        /*05c6*/ 	.short	(.L_258 - .L_257)
	.align		4
.L_257:
        /*05c8*/ 	.word	index@($__internal_18_$__cuda_sm70_shflsync_bfly_p)
        /*05cc*/ 	.word	0x00000000


	//----- nvinfo : EIATTR_FRAME_SIZE
	.align		4
.L_258:
        /*05d0*/ 	.byte	0x04, 0x11
        /*05d2*/ 	.short	(.L_260 - .L_259)
	.align		4
.L_259:
        /*05d4*/ 	.word	index@($_ZN5flash24flash_fwd_splitkv_kernelI23Flash_fwd_kernel_traitsILi96ELi64ELi128ELi4ELb0ELb0EN7cutlass10bfloat16_tE19Flash_kernel_traitsILi96ELi64ELi128ELi4ES3_EELb1ELb0ELb1ELb0ELb0ELb0ELb0ELb1EEEvNS_16Flash_fwd_paramsE$_ZN5flash30compute_attn_1rowblock_splitkvI23Flash_fwd_kernel_traitsILi96ELi64ELi128ELi4ELb0ELb0EN7cutlass10bfloat16_tE19Flash_kernel_traitsILi96ELi64ELi128ELi4ES3_EELb1ELb0ELb1ELb0ELb0ELb0ELb0ELb1ENS_16Flash_fwd_paramsEEEvRKT8_iiiii)
        /*05d8*/ 	.word	0x00000000


	//----- nvinfo : EIATTR_FRAME_SIZE
	.align		4
.L_260:
        /*05dc*/ 	.byte	0x04, 0x11
        /*05de*/ 	.short	(.L_262 - .L_261)
	.align		4
.L_261:
        /*05e0*/ 	.word	index@(_ZN5flash24flash_fwd_splitkv_kernelI23Flash_fwd_kernel_traitsILi96ELi64ELi128ELi4ELb0ELb0EN7cutlass10bfloat16_tE19Flash_kernel_traitsILi96ELi64ELi128ELi4ES3_EELb1ELb0ELb1ELb0ELb0ELb0ELb0ELb1EEEvNS_16Flash_fwd_paramsE)
        /*05e4*/ 	.word	0x00000000


	//----- nvinfo : EIATTR_REGCOUNT
	.align		4
.L_262:
        /*05e8*/ 	.byte	0x04, 0x2f
        /*05ea*/ 	.short	(.L_264 - .L_263)
	.align		4
.L_263:
        /*05ec*/ 	.word	index@(_ZN5flash24flash_fwd_splitkv_kernelI23Flash_fwd_kernel_traitsILi96ELi64ELi128ELi4ELb0ELb0EN7cutlass10bfloat16_tE19Flash_kernel_traitsILi96ELi64ELi128ELi4ES3_EELb1ELb0ELb0ELb0ELb1ELb1ELb0ELb1EEEvNS_16Flash_fwd_paramsE)
        /*05f0*/ 	.word	0x000000d1


	//----- nvinfo : EIATTR_FRAME_SIZE
	.align		4
.L_264:
        /*05f4*/ 	.byte	0x04, 0x11
        /*05f6*/ 	.short	(.L_266 - .L_265)
	.align		4
.L_265:
        /*05f8*/ 	.word	index@(_ZN5flash24flash_fwd_splitkv_kernelI23Flash_fwd_kernel_traitsILi96ELi64ELi128ELi4ELb0ELb0EN7cutlass10bfloat16_tE19Flash_kernel_traitsILi96ELi64ELi128ELi4ES3_EELb1ELb0ELb0ELb0ELb1ELb1ELb0ELb1EEEvNS_16Flash_fwd_paramsE)
        /*05fc*/ 	.word	0x00000000


	//----- nvinfo : EIATTR_REGCOUNT
	.align		4
.L_266:
        /*0600*/ 	.byte	0x04, 0x2f
        /*0602*/ 	.short	(.L_268 - .L_267)
	.align		4
.L_267:
        /*0604*/ 	.word	index@(_ZN5flash24flash_fwd_splitkv_kernelI23Flash_fwd_kernel_traitsILi96ELi64ELi128ELi4ELb0ELb0EN7cutlass10bfloat16_tE19Flash_kernel_traitsILi96ELi64ELi128ELi4ES3_EELb1ELb0ELb0ELb0ELb1ELb0ELb0ELb1EEEvNS_16Flash_fwd_paramsE)
        /*0608*/ 	.word	0x000000d3


	//----- nvinfo : EIATTR_FRAME_SIZE
	.align		4
.L_268:
        /*060c*/ 	.byte	0x04, 0x11
        /*060e*/ 	.short	(.L_270 - .L_269)
	.align		4
.L_269:
        /*0610*/ 	.word	index@(_ZN5flash24flash_fwd_splitkv_kernelI23Flash_fwd_kernel_traitsILi96ELi64ELi128ELi4ELb0ELb0EN7cutlass10bfloat16_tE19Flash_kernel_traitsILi96ELi64ELi128ELi4ES3_EELb1ELb0ELb0ELb0ELb1ELb0ELb0ELb1EEEvNS_16Flash_fwd_paramsE)
        /*0614*/ 	.word	0x00000000


	//----- nvinfo : EIATTR_REGCOUNT
	.align		4
.L_270:
        /*0618*/ 	.byte	0x04, 0x2f
        /*061a*/ 	.short	(.L_272 - .L_271)
	.align		4
.L_271:
        /*061c*/ 	.word	index@(_ZN5flash24flash_fwd_splitkv_kernelI23Flash_fwd_kernel_traitsILi96ELi64ELi128ELi4ELb0ELb0EN7cutlass10bfloat16_tE19Flash_kernel_traitsILi96ELi64ELi128ELi4ES3_EELb1ELb0ELb1ELb0ELb0ELb1ELb0ELb0EEEvNS_16Flash_fwd_paramsE)
        /*0620*/ 	.word	0x000000f2


	//----- nvinfo : EIATTR_FRAME_SIZE
	.align		4
.L_272:
        /*0624*/ 	.byte	0x04, 0x11
        /*0626*/ 	.short	(.L_274 - .L_273)
	.align		4
.L_273:
        /*0628*/ 	.word	index@(_ZN5flash24flash_fwd_splitkv_kernelI23Flash_fwd_kernel_traitsILi96ELi64ELi128ELi4ELb0ELb0EN7cutlass10bfloat16_tE19Flash_kernel_traitsILi96ELi64ELi128ELi4ES3_EELb1ELb0ELb1ELb0ELb0ELb1ELb0ELb0EEEvNS_16Flash_fwd_paramsE)
        /*062c*/ 	.word	0x00000000


	//----- nvinfo : EIATTR_REGCOUNT
	.align		4
.L_274:
        /*0630*/ 	.byte	0x04, 0x2f
        /*0632*/ 	.short	(.L_276 - .L_275)
	.align		4
.L_275:
        /*0634*/ 	.word	index@(_ZN5flash24flash_fwd_splitkv_kernelI23Flash_fwd_kernel_traitsILi96ELi64ELi128ELi4ELb0ELb0EN7cutlass10bfloat16_tE19Flash_kernel_traitsILi96ELi64ELi128ELi4ES3_EELb1ELb0ELb1ELb0ELb0ELb0ELb0ELb0EEEvNS_16Flash_fwd_paramsE)
        /*0638*/ 	.word	0x000000dc


	//----- nvinfo : EIATTR_FRAME_SIZE
	.align		4
.L_276:
        /*063c*/ 	.byte	0x04, 0x11
        /*063e*/ 	.short	(.L_278 - .L_277)
	.align		4
.L_277:
        /*0640*/ 	.word	index@(_ZN5flash24flash_fwd_splitkv_kernelI23Flash_fwd_kernel_traitsILi96ELi64ELi128ELi4ELb0ELb0EN7cutlass10bfloat16_tE19Flash_kernel_traitsILi96ELi64ELi128ELi4ES3_EELb1ELb0ELb1ELb0ELb0ELb0ELb0ELb0EEEvNS_16Flash_fwd_paramsE)
        /*0644*/ 	.word	0x00000000


	//----- nvinfo : EIATTR_REGCOUNT
	.align		4
.L_278:
        /*0648*/ 	.byte	0x04, 0x2f
        /*064a*/ 	.short	(.L_280 - .L_279)
	.align		4
.L_279:
        /*064c*/ 	.word	index@(_ZN5flash24flash_fwd_splitkv_kernelI23Flash_fwd_kernel_traitsILi96ELi64ELi128ELi4ELb0ELb0EN7cutlass10bfloat16_tE19Flash_kernel_traitsILi96ELi64ELi128ELi4ES3_EELb1ELb0ELb0ELb0ELb1ELb1ELb0ELb0EEEvNS_16Flash_fwd_paramsE)
        /*0650*/ 	.word	0x000000f5


	//----- nvinfo : EIATTR_FRAME_SIZE
	.align		4
.L_280:
        /*0654*/ 	.byte	0x04, 0x11
        /*0656*/ 	.short	(.L_282 - .L_281)
	.align		4
.L_281:
        /*0658*/ 	.word	index@(_ZN5flash24flash_fwd_splitkv_kernelI23Flash_fwd_kernel_traitsILi96ELi64ELi128ELi4ELb0ELb0EN7cutlass10bfloat16_tE19Flash_kernel_traitsILi96ELi64ELi128ELi4ES3_EELb1ELb0ELb0ELb0ELb1ELb1ELb0ELb0EEEvNS_16Flash_fwd_paramsE)
        /*065c*/ 	.word	0x00000000


	//----- nvinfo : EIATTR_REGCOUNT
	.align		4
.L_282:
        /*0660*/ 	.byte	0x04, 0x2f
        /*0662*/ 	.short	(.L_284 - .L_283)
	.align		4
.L_283:
        /*0664*/ 	.word	index@(_ZN5flash24flash_fwd_splitkv_kernelI23Flash_fwd_kernel_traitsILi96ELi64ELi128ELi4ELb0ELb0EN7cutlass10bfloat16_tE19Flash_kernel_traitsILi96ELi64ELi128ELi4ES3_EELb1ELb0ELb0ELb0ELb1ELb0ELb0ELb0EEEvNS_16Flash_fwd_paramsE)
        /*0668*/ 	.word	0x000000ce


	//----- nvinfo : EIATTR_FRAME_SIZE
	.align		4
.L_284:
        /*066c*/ 	.byte	0x04, 0x11
        /*066e*/ 	.short	(.L_286 - .L_285)
	.align		4
.L_285:
        /*0670*/ 	.word	index@(_ZN5flash24flash_fwd_splitkv_kernelI23Flash_fwd_kernel_traitsILi96ELi64ELi128ELi4ELb0ELb0EN7cutlass10bfloat16_tE19Flash_kernel_traitsILi96ELi64ELi128ELi4ES3_EELb1ELb0ELb0ELb0ELb1ELb0ELb0ELb0EEEvNS_16Flash_fwd_paramsE)
        /*0674*/ 	.word	0x00000000


	//----- nvinfo : EIATTR_REGCOUNT
	.align		4
.L_286:
        /*0678*/ 	.byte	0x04, 0x2f
        /*067a*/ 	.short	(.L_288 - .L_287)
	.align		4
.L_287:
        /*067c*/ 	.word	index@(_ZN5flash24flash_fwd_splitkv_kernelI23Flash_fwd_kernel_traitsILi96ELi64ELi128ELi4ELb0ELb0EN7cutlass10bfloat16_tE19Flash_kernel_traitsILi96ELi64ELi128ELi4ES3_EELb1ELb0ELb0ELb1ELb1ELb1ELb1ELb0EEEvNS_16Flash_fwd_paramsE)
        /*0680*/ 	.word	0x000000f3


	//----- nvinfo : EIATTR_FRAME_SIZE
	.align		4
.L_288:
        /*0684*/ 	.byte	0x04, 0x11
        /*0686*/ 	.short	(.L_290 - .L_289)
	.align		4
.L_289:
        /*0688*/ 	.word	index@(_ZN5flash24flash_fwd_splitkv_kernelI23Flash_fwd_kernel_traitsILi96ELi64ELi128ELi4ELb0ELb0EN7cutlass10bfloat16_tE19Flash_kernel_traitsILi96ELi64ELi128ELi4ES3_EELb1ELb0ELb0ELb1ELb1ELb1ELb1ELb0EEEvNS_16Flash_fwd_paramsE)
        /*068c*/ 	.word	0x00000000


	//----- nvinfo : EIATTR_REGCOUNT
	.align		4
.L_290:
        /*0690*/ 	.byte	0x04, 0x2f
        /*0692*/ 	.short	(.L_292 - .L_291)
	.align		4
.L_291:
        /*0694*/ 	.word	index@(_ZN5flash24flash_fwd_splitkv_kernelI23Flash_fwd_kernel_traitsILi96ELi64ELi128ELi4ELb0ELb0EN7cutlass10bfloat16_tE19Flash_kernel_traitsILi96ELi64ELi128ELi4ES3_EELb1ELb0ELb0ELb1ELb1ELb0ELb1ELb0EEEvNS_16Flash_fwd_paramsE)
        /*0698*/ 	.word	0x000000bc


	//----- nvinfo : EIATTR_FRAME_SIZE
	.align		4
.L_292:
        /*069c*/ 	.byte	0x04, 0x11
        /*069e*/ 	.short	(.L_294 - .L_293)
	.align		4
.L_293:
        /*06a0*/ 	.word	index@(_ZN5flash24flash_fwd_splitkv_kernelI23Flash_fwd_kernel_traitsILi96ELi64ELi128ELi4ELb0ELb0EN7cutlass10bfloat16_tE19Flash_kernel_traitsILi96ELi64ELi128ELi4ES3_EELb1ELb0ELb0ELb1ELb1ELb0ELb1ELb0EEEvNS_16Flash_fwd_paramsE)
        /*06a4*/ 	.word	0x00000000


	//----- nvinfo : EIATTR_REGCOUNT
	.align		4
.L_294:
        /*06a8*/ 	.byte	0x04, 0x2f
        /*06aa*/ 	.short	(.L_296 - .L_295)
	.align		4
.L_295:
        /*06ac*/ 	.word	index@(_ZN5flash24flash_fwd_splitkv_kernelI23Flash_fwd_kernel_traitsILi96ELi64ELi128ELi4ELb0ELb0EN7cutlass10bfloat16_tE19Flash_kernel_traitsILi96ELi64ELi128ELi4ES3_EELb1ELb0ELb0ELb1ELb1ELb1ELb0ELb0EEEvNS_16Flash_fwd_paramsE)
        /*06b0*/ 	.word	0x000000ff


	//----- nvinfo : EIATTR_FRAME_SIZE
	.align		4
.L_296:
        /*06b4*/ 	.byte	0x04, 0x11
        /*06b6*/ 	.short	(.L_298 - .L_297)
	.align		4
.L_297:
        /*06b8*/ 	.word	index@(_ZN5flash24flash_fwd_splitkv_kernelI23Flash_fwd_kernel_traitsILi96ELi64ELi128ELi4ELb0ELb0EN7cutlass10bfloat16_tE19Flash_kernel_traitsILi96ELi64ELi128ELi4ES3_EELb1ELb0ELb0ELb1ELb1ELb1ELb0ELb0EEEvNS_16Flash_fwd_paramsE)
        /*06bc*/ 	.word	0x00000000


	//----- nvinfo : EIATTR_REGCOUNT
	.align		4
.L_298:
        /*06c0*/ 	.byte	0x04, 0x2f
        /*06c2*/ 	.short	(.L_300 - .L_299)
	.align		4
.L_299:
        /*06c4*/ 	.word	index@(_ZN5flash24flash_fwd_splitkv_kernelI23Flash_fwd_kernel_traitsILi96ELi64ELi128ELi4ELb0ELb0EN7cutlass10bfloat16_tE19Flash_kernel_traitsILi96ELi64ELi128ELi4ES3_EELb1ELb0ELb0ELb1ELb1ELb0ELb0ELb0EEEvNS_16Flash_fwd_paramsE)
        /*06c8*/ 	.word	0x000000cc


	//----- nvinfo : EIATTR_FRAME_SIZE
	.align		4
.L_300:
        /*06cc*/ 	.byte	0x04, 0x11
        /*06ce*/ 	.short	(.L_302 - .L_301)
	.align		4
.L_301:
        /*06d0*/ 	.word	index@(_ZN5flash24flash_fwd_splitkv_kernelI23Flash_fwd_kernel_traitsILi96ELi64ELi128ELi4ELb0ELb0EN7cutlass10bfloat16_tE19Flash_kernel_traitsILi96ELi64ELi128ELi4ES3_EELb1ELb0ELb0ELb1ELb1ELb0ELb0ELb0EEEvNS_16Flash_fwd_paramsE)
        /*06d4*/ 	.word	0x00000000


	//----- nvinfo : EIATTR_REGCOUNT
	.align		4
.L_302:
        /*06d8*/ 	.byte	0x04, 0x2f
        /*06da*/ 	.short	(.L_304 - .L_303)
	.align		4
.L_303:
        /*06dc*/ 	.word	index@(_ZN5flash24flash_fwd_splitkv_kernelI23Flash_fwd_kernel_traitsILi96ELi64ELi128ELi4ELb0ELb0EN7cutlass10bfloat16_tE19Flash_kernel_traitsILi96ELi64ELi128ELi4ES3_EELb1ELb0ELb0ELb0ELb0ELb1ELb1ELb1EEEvNS_16Flash_fwd_paramsE)
        /*06e0*/ 	.word	0x000000ea


	//----- nvinfo : EIATTR_FRAME_SIZE
	.align		4
.L_304:
        /*06e4*/ 	.byte	0x04, 0x11
        /*06e6*/ 	.short	(.L_306 - .L_305)
	.align		4
.L_305:
        /*06e8*/ 	.word	index@($__internal_17_$__cuda_sm70_shflsync_bfly_p)
        /*06ec*/ 	.word	0x00000000


	//----- nvinfo : EIATTR_FRAME_SIZE
	.align		4
.L_306:
        /*06f0*/ 	.byte	0x04, 0x11
        /*06f2*/ 	.short	(.L_308 - .L_307)
	.align		4
.L_307:
        /*06f4*/ 	.word	index@($_ZN5flash24flash_fwd_splitkv_kernelI23Flash_fwd_kernel_traitsILi96ELi64ELi128ELi4ELb0ELb0EN7cutlass10bfloat16_tE19Flash_kernel_traitsILi96ELi64ELi128ELi4ES3_EELb1ELb0ELb0ELb0ELb0ELb1ELb1ELb1EEEvNS_16Flash_fwd_paramsE$_ZN5flash30compute_attn_1rowblock_splitkvI23Flash_fwd_kernel_traitsILi96ELi64ELi128ELi4ELb0ELb0EN7cutlass10bfloat16_tE19Flash_kernel_traitsILi96ELi64ELi128ELi4ES3_EELb1ELb0ELb0ELb0ELb0ELb1ELb1ELb1ENS_16Flash_fwd_paramsEEEvRKT8_iiiii)
        /*06f8*/ 	.word	0x00000000


	//----- nvinfo : EIATTR_FRAME_SIZE
	.align		4
.L_308:
        /*06fc*/ 	.byte	0x04, 0x11
        /*06fe*/ 	.short	(.L_310 - .L_309)
	.align		4
.L_309:
        /*0700*/ 	.word	index@(_ZN5flash24flash_fwd_splitkv_kernelI23Flash_fwd_kernel_traitsILi96ELi64ELi128ELi4ELb0ELb0EN7cutlass10bfloat16_tE19Flash_kernel_traitsILi96ELi64ELi128ELi4ES3_EELb1ELb0ELb0ELb0ELb0ELb1ELb1ELb1EEEvNS_16Flash_fwd_paramsE)
        /*0704*/ 	.word	0x00000000


	//----- nvinfo : EIATTR_REGCOUNT
	.align		4
.L_310:
        /*0708*/ 	.byte	0x04, 0x2f
        /*070a*/ 	.short	(.L_312 - .L_311)
	.align		4
.L_311:
        /*070c*/ 	.word	index@(_ZN5flash24flash_fwd_splitkv_kernelI23Flash_fwd_kernel_traitsILi96ELi64ELi128ELi4ELb0ELb0EN7cutlass10bfloat16_tE19Flash_kernel_traitsILi96ELi64ELi128ELi4ES3_EELb1ELb0ELb0ELb0ELb0ELb0ELb1ELb1EEEvNS_16Flash_fwd_paramsE)
        /*0710*/ 	.word	0x000000d5


	//----- nvinfo : EIATTR_FRAME_SIZE
	.align		4
.L_312:
        /*0714*/ 	.byte	0x04, 0x11
        /*0716*/ 	.short	(.L_314 - .L_313)
	.align		4
.L_313:
        /*0718*/ 	.word	index@($__internal_16_$__cuda_sm70_shflsync_bfly_p)
        /*071c*/ 	.word	0x00000000


	//----- nvinfo : EIATTR_FRAME_SIZE
	.align		4
.L_314:
        /*0720*/ 	.byte	0x04, 0x11
        /*0722*/ 	.short	(.L_316 - .L_315)
	.align		4
.L_315:
        /*0724*/ 	.word	index@($_ZN5flash24flash_fwd_splitkv_kernelI23Flash_fwd_kernel_traitsILi96ELi64ELi128ELi4ELb0ELb0EN7cutlass10bfloat16_tE19Flash_kernel_traitsILi96ELi64ELi128ELi4ES3_EELb1ELb0ELb0ELb0ELb0ELb0ELb1ELb1EEEvNS_16Flash_fwd_paramsE$_ZN5flash30compute_attn_1rowblock_splitkvI23Flash_fwd_kernel_traitsILi96ELi64ELi128ELi4ELb0ELb0EN7cutlass10bfloat16_tE19Flash_kernel_traitsILi96ELi64ELi128ELi4ES3_EELb1ELb0ELb0ELb0ELb0ELb0ELb1ELb1ENS_16Flash_fwd_paramsEEEvRKT8_iiiii)
        /*0728*/ 	.word	0x00000000


	//----- nvinfo : EIATTR_FRAME_SIZE
	.align		4
.L_316:
        /*072c*/ 	.byte	0x04, 0x11
        /*072e*/ 	.short	(.L_318 - .L_317)
	.align		4
.L_317:
        /*0730*/ 	.word	index@(_ZN5flash24flash_fwd_splitkv_kernelI23Flash_fwd_kernel_traitsILi96ELi64ELi128ELi4ELb0ELb0EN7cutlass10bfloat16_tE19Flash_kernel_traitsILi96ELi64ELi128ELi4ES3_EELb1ELb0ELb0ELb0ELb0ELb0ELb1ELb1EEEvNS_16Flash_fwd_paramsE)
        /*0734*/ 	.word	0x00000000


	//----- nvinfo : EIATTR_REGCOUNT
	.align		4
.L_318:
        /*0738*/ 	.byte	0x04, 0x2f
        /*073a*/ 	.short	(.L_320 - .L_319)
	.align		4
.L_319:
        /*073c*/ 	.word	index@(_ZN5flash24flash_fwd_splitkv_kernelI23Flash_fwd_kernel_traitsILi96ELi64ELi128ELi4ELb0ELb0EN7cutlass10bfloat16_tE19Flash_kernel_traitsILi96ELi64ELi128ELi4ES3_EELb1ELb0ELb0ELb0ELb0ELb1ELb1ELb0EEEvNS_16Flash_fwd_paramsE)
        /*0740*/ 	.word	0x000000ff


	//----- nvinfo : EIATTR_FRAME_SIZE
	.align		4
.L_320:
        /*0744*/ 	.byte	0x04, 0x11
        /*0746*/ 	.short	(.L_322 - .L_321)
	.align		4
.L_321:
        /*0748*/ 	.word	index@(_ZN5flash24flash_fwd_splitkv_kernelI23Flash_fwd_kernel_traitsILi96ELi64ELi128ELi4ELb0ELb0EN7cutlass10bfloat16_tE19Flash_kernel_traitsILi96ELi64ELi128ELi4ES3_EELb1ELb0ELb0ELb0ELb0ELb1ELb1ELb0EEEvNS_16Flash_fwd_paramsE)
        /*074c*/ 	.word	0x00000000


	//----- nvinfo : EIATTR_REGCOUNT
	.align		4
.L_322:
        /*0750*/ 	.byte	0x04, 0x2f
        /*0752*/ 	.short	(.L_324 - .L_323)
	.align		4
.L_323:
        /*0754*/ 	.word	index@(_ZN5flash24flash_fwd_splitkv_kernelI23Flash_fwd_kernel_traitsILi96ELi64ELi128ELi4ELb0ELb0EN7cutlass10bfloat16_tE19Flash_kernel_traitsILi96ELi64ELi128ELi4ES3_EELb1ELb0ELb0ELb0ELb0ELb0ELb1ELb0EEEvNS_16Flash_fwd_paramsE)
        /*0758*/ 	.word	0x000000d8


	//----- nvinfo : EIATTR_FRAME_SIZE
	.align		4
.L_324:
        /*075c*/ 	.byte	0x04, 0x11
        /*075e*/ 	.short	(.L_326 - .L_325)
	.align		4
.L_325:
        /*0760*/ 	.word	index@(_ZN5flash24flash_fwd_splitkv_kernelI23Flash_fwd_kernel_traitsILi96ELi64ELi128ELi4ELb0ELb0EN7cutlass10bfloat16_tE19Flash_kernel_traitsILi96ELi64ELi128ELi4ES3_EELb1ELb0ELb0ELb0ELb0ELb0ELb1ELb0EEEvNS_16Flash_fwd_paramsE)
        /*0764*/ 	.word	0x00000000


	//----- nvinfo : EIATTR_REGCOUNT
	.align		4
.L_326:
        /*0768*/ 	.byte	0x04, 0x2f
        /*076a*/ 	.short	(.L_328 - .L_327)
	.align		4
.L_327:
        /*076c*/ 	.word	index@(_ZN5flash24flash_fwd_splitkv_kernelI23Flash_fwd_kernel_traitsILi96ELi64ELi128ELi4ELb0ELb0EN7cutlass10bfloat16_tE19Flash_kernel_traitsILi96ELi64ELi128ELi4ES3_EELb1ELb0ELb0ELb0ELb0ELb1ELb0ELb1EEEvNS_16Flash_fwd_paramsE)
        /*0770*/ 	.word	0x000000ec


	//----- nvinfo : EIATTR_FRAME_SIZE
	.align		4
.L_328:
        /*0774*/ 	.byte	0x04, 0x11
        /*0776*/ 	.short	(.L_330 - .L_329)
	.align		4
.L_329:
        /*0778*/ 	.word	index@($__internal_15_$__cuda_sm70_shflsync_bfly_p)
        /*077c*/ 	.word	0x00000000


	//----- nvinfo : EIATTR_FRAME_SIZE
	.align		4
.L_330:
        /*0780*/ 	.byte	0x04, 0x11
        /*0782*/ 	.short	(.L_332 - .L_331)
	.align		4
.L_331:
        /*0784*/ 	.word	index@($_ZN5flash24flash_fwd_splitkv_kernelI23Flash_fwd_kernel_traitsILi96ELi64ELi128ELi4ELb0ELb0EN7cutlass10bfloat16_tE19Flash_kernel_traitsILi96ELi64ELi128ELi4ES3_EELb1ELb0ELb0ELb0ELb0ELb1ELb0ELb1EEEvNS_16Flash_fwd_paramsE$_ZN5flash30compute_attn_1rowblock_splitkvI23Flash_fwd_kernel_traitsILi96ELi64ELi128ELi4ELb0ELb0EN7cutlass10bfloat16_tE19Flash_kernel_traitsILi96ELi64ELi128ELi4ES3_EELb1ELb0ELb0ELb0ELb0ELb1ELb0ELb1ENS_16Flash_fwd_paramsEEEvRKT8_iiiii)
        /*0788*/ 	.word	0x00000000


	//----- nvinfo : EIATTR_FRAME_SIZE
	.align		4
.L_332:
        /*078c*/ 	.byte	0x04, 0x11
        /*078e*/ 	.short	(.L_334 - .L_333)
	.align		4
.L_333:
        /*0790*/ 	.word	index@(_ZN5flash24flash_fwd_splitkv_kernelI23Flash_fwd_kernel_traitsILi96ELi64ELi128ELi4ELb0ELb0EN7cutlass10bfloat16_tE19Flash_kernel_traitsILi96ELi64ELi128ELi4ES3_EELb1ELb0ELb0ELb0ELb0ELb1ELb0ELb1EEEvNS_16Flash_fwd_paramsE)
        /*0794*/ 	.word	0x00000000


	//----- nvinfo : EIATTR_REGCOUNT
	.align		4
.L_334:
        /*0798*/ 	.byte	0x04, 0x2f
        /*079a*/ 	.short	(.L_336 - .L_335)
	.align		4
.L_335:
        /*079c*/ 	.word	index@(_ZN5flash24flash_fwd_splitkv_kernelI23Flash_fwd_kernel_traitsILi96ELi64ELi128ELi4ELb0ELb0EN7cutlass10bfloat16_tE19Flash_kernel_traitsILi96ELi64ELi128ELi4ES3_EELb1ELb0ELb0ELb0ELb0ELb0ELb0ELb1EEEvNS_16Flash_fwd_paramsE)
        /*07a0*/ 	.word	0x000000d8


	//----- nvinfo : EIATTR_FRAME_SIZE
	.align		4
.L_336:
        /*07a4*/ 	.byte	0x04, 0x11
        /*07a6*/ 	.short	(.L_338 - .L_337)
	.align		4
.L_337:
        /*07a8*/ 	.word	index@($__internal_14_$__cuda_sm70_shflsync_bfly_p)
        /*07ac*/ 	.word	0x00000000


	//----- nvinfo : EIATTR_FRAME_SIZE
	.align		4
.L_338:
        /*07b0*/ 	.byte	0x04, 0x11
        /*07b2*/ 	.short	(.L_340 - .L_339)
	.align		4
.L_339:
        /*07b4*/ 	.word	index@($_ZN5flash24flash_fwd_splitkv_kernelI23Flash_fwd_kernel_traitsILi96ELi64ELi128ELi4ELb0ELb0EN7cutlass10bfloat16_tE19Flash_kernel_traitsILi96ELi64ELi128ELi4ES3_EELb1ELb0ELb0ELb0ELb0ELb0ELb0ELb1EEEvNS_16Flash_fwd_paramsE$_ZN5flash30compute_attn_1rowblock_splitkvI23Flash_fwd_kernel_traitsILi96ELi64ELi128ELi4ELb0ELb0EN7cutlass10bfloat16_tE19Flash_kernel_traitsILi96ELi64ELi128ELi4ES3_EELb1ELb0ELb0ELb0ELb0ELb0ELb0ELb1ENS_16Flash_fwd_paramsEEEvRKT8_iiiii)
        /*07b8*/ 	.word	0x00000000


	//----- nvinfo : EIATTR_FRAME_SIZE
	.align		4
.L_340:
        /*07bc*/ 	.byte	0x04, 0x11
        /*07be*/ 	.short	(.L_342 - .L_341)
	.align		4
.L_341:
        /*07c0*/ 	.word	index@(_ZN5flash24flash_fwd_splitkv_kernelI23Flash_fwd_kernel_traitsILi96ELi64ELi128ELi4ELb0ELb0EN7cutlass10bfloat16_tE19Flash_kernel_traitsILi96ELi64ELi128ELi4ES3_EELb1ELb0ELb0ELb0ELb0ELb0ELb0ELb1EEEvNS_16Flash_fwd_paramsE)
        /*07c4*/ 	.word	0x00000000


	//----- nvinfo : EIATTR_REGCOUNT
	.align		4
.L_342:
        /*07c8*/ 	.byte	0x04, 0x2f
        /*07ca*/ 	.short	(.L_344 - .L_343)
	.align		4
.L_343:
        /*07cc*/ 	.word	index@(_ZN5flash24flash_fwd_splitkv_kernelI23Flash_fwd_kernel_traitsILi96ELi64ELi128ELi4ELb0ELb0EN7cutlass10bfloat16_tE19Flash_kernel_traitsILi96ELi64ELi128ELi4ES3_EELb1ELb0ELb0ELb0ELb0ELb1ELb0ELb0EEEvNS_16Flash_fwd_paramsE)
        /*07d0*/ 	.word	0x000000ff


	//----- nvinfo : EIATTR_FRAME_SIZE
	.align		4
.L_344:
        /*07d4*/ 	.byte	0x04, 0x11
        /*07d6*/ 	.short	(.L_346 - .L_345)
	.align		4
.L_345:
        /*07d8*/ 	.word	index@(_ZN5flash24flash_fwd_splitkv_kernelI23Flash_fwd_kernel_traitsILi96ELi64ELi128ELi4ELb0ELb0EN7cutlass10bfloat16_tE19Flash_kernel_traitsILi96ELi64ELi128ELi4ES3_EELb1ELb0ELb0ELb0ELb0ELb1ELb0ELb0EEEvNS_16Flash_fwd_paramsE)
        /*07dc*/ 	.word	0x00000000


	//----- nvinfo : EIATTR_REGCOUNT
	.align		4
.L_346:
        /*07e0*/ 	.byte	0x04, 0x2f
        /*07e2*/ 	.short	(.L_348 - .L_347)
	.align		4
.L_347:
        /*07e4*/ 	.word	index@(_ZN5flash24flash_fwd_splitkv_kernelI23Flash_fwd_kernel_traitsILi96ELi64ELi128ELi4ELb0ELb0EN7cutlass10bfloat16_tE19Flash_kernel_traitsILi96ELi64ELi128ELi4ES3_EELb1ELb0ELb0ELb0ELb0ELb0ELb0ELb0EEEvNS_16Flash_fwd_paramsE)
        /*07e8*/ 	.word	0x000000db


	//----- nvinfo : EIATTR_FRAME_SIZE
	.align		4
.L_348:
        /*07ec*/ 	.byte	0x04, 0x11
        /*07ee*/ 	.short	(.L_350 - .L_349)
	.align		4
.L_349:
        /*07f0*/ 	.word	index@(_ZN5flash24flash_fwd_splitkv_kernelI23Flash_fwd_kernel_traitsILi96ELi64ELi128ELi4ELb0ELb0EN7cutlass10bfloat16_tE19Flash_kernel_traitsILi96ELi64ELi128ELi4ES3_EELb1ELb0ELb0ELb0ELb0ELb0ELb0ELb0EEEvNS_16Flash_fwd_paramsE)
        /*07f4*/ 	.word	0x00000000


	//----- nvinfo : EIATTR_REGCOUNT
	.align		4
.L_350:
        /*07f8*/ 	.byte	0x04, 0x2f
        /*07fa*/ 	.short	(.L_352 - .L_351)
	.align		4
.L_351:
        /*07fc*/ 	.word	index@(_ZN5flash32flash_fwd_splitkv_combine_kernelI23Flash_fwd_kernel_traitsILi96ELi64ELi128ELi4ELb0ELb0EN7cutlass10bfloat16_tE19Flash_kernel_traitsILi96ELi64ELi128ELi4ES3_EELi16ELi1ELb1EEEvNS_16Flash_fwd_paramsE)
        /*0800*/ 	.word	0x00000036


	//----- nvinfo : EIATTR_FRAME_SIZE
	.align		4
.L_352:
        /*0804*/ 	.byte	0x04, 0x11
        /*0806*/ 	.short	(.L_354 - .L_353)
	.align		4
.L_353:
        /*0808*/ 	.word	index@($__internal_13_$__cuda_sm20_div_s64)
        /*080c*/ 	.word	0x00000000


	//----- nvinfo : EIATTR_FRAME_SIZE
	.align		4
.L_354:
        /*0810*/ 	.byte	0x04, 0x11
        /*0812*/ 	.short	(.L_356 - .L_355)
	.align		4
.L_355:
        /*0814*/ 	.word	index@(_ZN5flash32flash_fwd_splitkv_combine_kernelI23Flash_fwd_kernel_traitsILi96ELi64ELi128ELi4ELb0ELb0EN7cutlass10bfloat16_tE19Flash_kernel_traitsILi96ELi64ELi128ELi4ES3_EELi16ELi1ELb1EEEvNS_16Flash_fwd_paramsE)
        /*0818*/ 	.word	0x00000000


	//----- nvinfo : EIATTR_REGCOUNT
	.align		4
.L_356:
        /*081c*/ 	.byte	0x04, 0x2f
        /*081e*/ 	.short	(.L_358 - .L_357)
	.align		4
.L_357:
        /*0820*/ 	.word	index@(_ZN5flash32flash_fwd_splitkv_combine_kernelI23Flash_fwd_kernel_traitsILi96ELi64ELi128ELi4ELb0ELb0EN7cutlass10bfloat16_tE19Flash_kernel_traitsILi96ELi64ELi128ELi4ES3_EELi16ELi2ELb1EEEvNS_16Flash_fwd_paramsE)
        /*0824*/ 	.word	0x00000036


	//----- nvinfo : EIATTR_FRAME_SIZE
	.align		4
.L_358:
        /*0828*/ 	.byte	0x04, 0x11
        /*082a*/ 	.short	(.L_360 - .L_359)
	.align		4
.L_359:
        /*082c*/ 	.word	index@($__internal_12_$__cuda_sm20_div_s64)
        /*0830*/ 	.word	0x00000000


	//----- nvinfo : EIATTR_FRAME_SIZE
	.align		4
.L_360:
        /*0834*/ 	.byte	0x04, 0x11
        /*0836*/ 	.short	(.L_362 - .L_361)
	.align		4
.L_361:
        /*0838*/ 	.word	index@(_ZN5flash32flash_fwd_splitkv_combine_kernelI23Flash_fwd_kernel_traitsILi96ELi64ELi128ELi4ELb0ELb0EN7cutlass10bfloat16_tE19Flash_kernel_traitsILi96ELi64ELi128ELi4ES3_EELi16ELi2ELb1EEEvNS_16Flash_fwd_paramsE)
        /*083c*/ 	.word	0x00000000


	//----- nvinfo : EIATTR_REGCOUNT
	.align		4
.L_362:
        /*0840*/ 	.byte	0x04, 0x2f
        /*0842*/ 	.short	(.L_364 - .L_363)
	.align		4
.L_363:
        /*0844*/ 	.word	index@(_ZN5flash32flash_fwd_splitkv_combine_kernelI23Flash_fwd_kernel_traitsILi96ELi64ELi128ELi4ELb0ELb0EN7cutlass10bfloat16_tE19Flash_kernel_traitsILi96ELi64ELi128ELi4ES3_EELi16ELi3ELb1EEEvNS_16Flash_fwd_paramsE)
        /*0848*/ 	.word	0x00000036


	//----- nvinfo : EIATTR_FRAME_SIZE
	.align		4
.L_364:
        /*084c*/ 	.byte	0x04, 0x11
        /*084e*/ 	.short	(.L_366 - .L_365)
	.align		4
.L_365:
        /*0850*/ 	.word	index@($__internal_11_$__cuda_sm20_div_s64)
        /*0854*/ 	.word	0x00000000


	//----- nvinfo : EIATTR_FRAME_SIZE
	.align		4
.L_366:
        /*0858*/ 	.byte	0x04, 0x11
        /*085a*/ 	.short	(.L_368 - .L_367)
	.align		4
.L_367:
        /*085c*/ 	.word	index@(_ZN5flash32flash_fwd_splitkv_combine_kernelI23Flash_fwd_kernel_traitsILi96ELi64ELi128ELi4ELb0ELb0EN7cutlass10bfloat16_tE19Flash_kernel_traitsILi96ELi64ELi128ELi4ES3_EELi16ELi3ELb1EEEvNS_16Flash_fwd_paramsE)
        /*0860*/ 	.word	0x00000000


	//----- nvinfo : EIATTR_REGCOUNT
	.align		4
.L_368:
        /*0864*/ 	.byte	0x04, 0x2f
        /*0866*/ 	.short	(.L_370 - .L_369)
	.align		4
.L_369:
        /*0868*/ 	.word	index@(_ZN5flash32flash_fwd_splitkv_combine_kernelI23Flash_fwd_kernel_traitsILi96ELi64ELi128ELi4ELb0ELb0EN7cutlass10bfloat16_tE19Flash_kernel_traitsILi96ELi64ELi128ELi4ES3_EELi16ELi4ELb1EEEvNS_16Flash_fwd_paramsE)
        /*086c*/ 	.word	0x0000003e


	//----- nvinfo : EIATTR_FRAME_SIZE
	.align		4
.L_370:
        /*0870*/ 	.byte	0x04, 0x11
        /*0872*/ 	.short	(.L_372 - .L_371)
	.align		4
.L_371:
        /*0874*/ 	.word	index@($__internal_10_$__cuda_sm20_div_s64)
        /*0878*/ 	.word	0x00000000


	//----- nvinfo : EIATTR_FRAME_SIZE
	.align		4
.L_372:
        /*087c*/ 	.byte	0x04, 0x11
        /*087e*/ 	.short	(.L_374 - .L_373)
	.align		4
.L_373:
        /*0880*/ 	.word	index@(_ZN5flash32flash_fwd_splitkv_combine_kernelI23Flash_fwd_kernel_traitsILi96ELi64ELi128ELi4ELb0ELb0EN7cutlass10bfloat16_tE19Flash_kernel_traitsILi96ELi64ELi128ELi4ES3_EELi16ELi4ELb1EEEvNS_16Flash_fwd_paramsE)
        /*0884*/ 	.word	0x00000000


	//----- nvinfo : EIATTR_REGCOUNT
	.align		4
.L_374:
        /*0888*/ 	.byte	0x04, 0x2f
        /*088a*/ 	.short	(.L_376 - .L_375)
	.align		4
.L_375:
        /*088c*/ 	.word	index@(_ZN5flash32flash_fwd_splitkv_combine_kernelI23Flash_fwd_kernel_traitsILi96ELi64ELi128ELi4ELb0ELb0EN7cutlass10bfloat16_tE19Flash_kernel_traitsILi96ELi64ELi128ELi4ES3_EELi16ELi5ELb1EEEvNS_16Flash_fwd_paramsE)
        /*0890*/ 	.word	0x00000040


	//----- nvinfo : EIATTR_FRAME_SIZE
	.align		4
.L_376:
        /*0894*/ 	.byte	0x04, 0x11
        /*0896*/ 	.short	(.L_378 - .L_377)
	.align		4
.L_377:
        /*0898*/ 	.word	index@($__internal_9_$__cuda_sm20_div_s64)
        /*089c*/ 	.word	0x00000000


	//----- nvinfo : EIATTR_FRAME_SIZE
	.align		4
.L_378:
        /*08a0*/ 	.byte	0x04, 0x11
        /*08a2*/ 	.short	(.L_380 - .L_379)
	.align		4
.L_379:
        /*08a4*/ 	.word	index@(_ZN5flash32flash_fwd_splitkv_combine_kernelI23Flash_fwd_kernel_traitsILi96ELi64ELi128ELi4ELb0ELb0EN7cutlass10bfloat16_tE19Flash_kernel_traitsILi96ELi64ELi128ELi4ES3_EELi16ELi5ELb1EEEvNS_16Flash_fwd_paramsE)
        /*08a8*/ 	.word	0x00000000


	//----- nvinfo : EIATTR_REGCOUNT
	.align		4
.L_380:
        /*08ac*/ 	.byte	0x04, 0x2f
        /*08ae*/ 	.short	(.L_382 - .L_381)
	.align		4
.L_381:
        /*08b0*/ 	.word	index@(_ZN5flash32flash_fwd_splitkv_combine_kernelI23Flash_fwd_kernel_traitsILi96ELi64ELi128ELi4ELb0ELb0EN7cutlass10bfloat16_tE19Flash_kernel_traitsILi96ELi64ELi128ELi4ES3_EELi16ELi6ELb1EEEvNS_16Flash_fwd_paramsE)
        /*08b4*/ 	.word	0x0000003e


	//----- nvinfo : EIATTR_FRAME_SIZE
	.align		4
.L_382:
        /*08b8*/ 	.byte	0x04, 0x11
        /*08ba*/ 	.short	(.L_384 - .L_383)
	.align		4
.L_383:
        /*08bc*/ 	.word	index@($__internal_8_$__cuda_sm20_div_s64)
        /*08c0*/ 	.word	0x00000000


	//----- nvinfo : EIATTR_FRAME_SIZE
	.align		4
.L_384:
        /*08c4*/ 	.byte	0x04, 0x11
        /*08c6*/ 	.short	(.L_386 - .L_385)
	.align		4
.L_385:
        /*08c8*/ 	.word	index@(_ZN5flash32flash_fwd_splitkv_combine_kernelI23Flash_fwd_kernel_traitsILi96ELi64ELi128ELi4ELb0ELb0EN7cutlass10bfloat16_tE19Flash_kernel_traitsILi96ELi64ELi128ELi4ES3_EELi16ELi6ELb1EEEvNS_16Flash_fwd_paramsE)
        /*08cc*/ 	.word	0x00000000


	//----- nvinfo : EIATTR_REGCOUNT
	.align		4
.L_386:
        /*08d0*/ 	.byte	0x04, 0x2f
        /*08d2*/ 	.short	(.L_388 - .L_387)
	.align		4
.L_387:
        /*08d4*/ 	.word	index@(_ZN5flash32flash_fwd_splitkv_combine_kernelI23Flash_fwd_kernel_traitsILi96ELi64ELi128ELi4ELb0ELb0EN7cutlass10bfloat16_tE19Flash_kernel_traitsILi96ELi64ELi128ELi4ES3_EELi16ELi7ELb1EEEvNS_16Flash_fwd_paramsE)
        /*08d8*/ 	.word	0x00000046


	//----- nvinfo : EIATTR_FRAME_SIZE
	.align		4
.L_388:
        /*08dc*/ 	.byte	0x04, 0x11
        /*08de*/ 	.short	(.L_390 - .L_389)
	.align		4
.L_389:
        /*08e0*/ 	.word	index@($__internal_7_$__cuda_sm20_div_s64)
        /*08e4*/ 	.word	0x00000000


	//----- nvinfo : EIATTR_FRAME_SIZE
	.align		4
.L_390:
        /*08e8*/ 	.byte	0x04, 0x11
        /*08ea*/ 	.short	(.L_392 - .L_391)
	.align		4
.L_391:
        /*08ec*/ 	.word	index@(_ZN5flash32flash_fwd_splitkv_combine_kernelI23Flash_fwd_kernel_traitsILi96ELi64ELi128ELi4ELb0ELb0EN7cutlass10bfloat16_tE19Flash_kernel_traitsILi96ELi64ELi128ELi4ES3_EELi16ELi7ELb1EEEvNS_16Flash_fwd_paramsE)
        /*08f0*/ 	.word	0x00000000


	//----- nvinfo : EIATTR_REGCOUNT
	.align		4
.L_392:
        /*08f4*/ 	.byte	0x04, 0x2f
        /*08f6*/ 	.short	(.L_394 - .L_393)
	.align		4
.L_393:
        /*08f8*/ 	.word	index@(_ZN5flash32flash_fwd_splitkv_combine_kernelI23Flash_fwd_kernel_traitsILi96ELi64ELi128ELi4ELb0ELb0EN7cutlass10bfloat16_tE19Flash_kernel_traitsILi96ELi64ELi128ELi4ES3_EELi16ELi1ELb0EEEvNS_16Flash_fwd_paramsE)
        /*08fc*/ 	.word	0x00000036


	//----- nvinfo : EIATTR_FRAME_SIZE
	.align		4
.L_394:
        /*0900*/ 	.byte	0x04, 0x11
        /*0902*/ 	.short	(.L_396 - .L_395)
	.align		4
.L_395:
        /*0904*/ 	.word	index@($__internal_6_$__cuda_sm20_div_s64)
        /*0908*/ 	.word	0x00000000


	//----- nvinfo : EIATTR_FRAME_SIZE
	.align		4
.L_396:
        /*090c*/ 	.byte	0x04, 0x11
        /*090e*/ 	.short	(.L_398 - .L_397)
	.align		4
.L_397:
        /*0910*/ 	.word	index@(_ZN5flash32flash_fwd_splitkv_combine_kernelI23Flash_fwd_kernel_traitsILi96ELi64ELi128ELi4ELb0ELb0EN7cutlass10bfloat16_tE19Flash_kernel_traitsILi96ELi64ELi128ELi4ES3_EELi16ELi1ELb0EEEvNS_16Flash_fwd_paramsE)
        /*0914*/ 	.word	0x00000000


	//----- nvinfo : EIATTR_REGCOUNT
	.align		4
.L_398:
        /*0918*/ 	.byte	0x04, 0x2f
        /*091a*/ 	.short	(.L_400 - .L_399)
	.align		4
.L_399:
        /*091c*/ 	.word	index@(_ZN5flash32flash_fwd_splitkv_combine_kernelI23Flash_fwd_kernel_traitsILi96ELi64ELi128ELi4ELb0ELb0EN7cutlass10bfloat16_tE19Flash_kernel_traitsILi96ELi64ELi128ELi4ES3_EELi16ELi2ELb0EEEvNS_16Flash_fwd_paramsE)
        /*0920*/ 	.word	0x00000036


	//----- nvinfo : EIATTR_FRAME_SIZE
	.align		4
.L_400:
        /*0924*/ 	.byte	0x04, 0x11
        /*0926*/ 	.short	(.L_402 - .L_401)
	.align		4
.L_401:
        /*0928*/ 	.word	index@($__internal_5_$__cuda_sm20_div_s64)
        /*092c*/ 	.word	0x00000000


	//----- nvinfo : EIATTR_FRAME_SIZE
	.align		4
.L_402:
        /*0930*/ 	.byte	0x04, 0x11
        /*0932*/ 	.short	(.L_404 - .L_403)
	.align		4
.L_403:
        /*0934*/ 	.word	index@(_ZN5flash32flash_fwd_splitkv_combine_kernelI23Flash_fwd_kernel_traitsILi96ELi64ELi128ELi4ELb0ELb0EN7cutlass10bfloat16_tE19Flash_kernel_traitsILi96ELi64ELi128ELi4ES3_EELi16ELi2ELb0EEEvNS_16Flash_fwd_paramsE)
        /*0938*/ 	.word	0x00000000


	//----- nvinfo : EIATTR_REGCOUNT
	.align		4
.L_404:
        /*093c*/ 	.byte	0x04, 0x2f
        /*093e*/ 	.short	(.L_406 - .L_405)
	.align		4
.L_405:
        /*0940*/ 	.word	index@(_ZN5flash32flash_fwd_splitkv_combine_kernelI23Flash_fwd_kernel_traitsILi96ELi64ELi128ELi4ELb0ELb0EN7cutlass10bfloat16_tE19Flash_kernel_traitsILi96ELi64ELi128ELi4ES3_EELi16ELi3ELb0EEEvNS_16Flash_fwd_paramsE)
        /*0944*/ 	.word	0x00000036


	//----- nvinfo : EIATTR_FRAME_SIZE
	.align		4
.L_406:
        /*0948*/ 	.byte	0x04, 0x11
        /*094a*/ 	.short	(.L_408 - .L_407)
	.align		4
.L_407:
        /*094c*/ 	.word	index@($__internal_4_$__cuda_sm20_div_s64)
        /*0950*/ 	.word	0x00000000


	//----- nvinfo : EIATTR_FRAME_SIZE
	.align		4
.L_408:
        /*0954*/ 	.byte	0x04, 0x11
        /*0956*/ 	.short	(.L_410 - .L_409)
	.align		4
.L_409:
        /*0958*/ 	.word	index@(_ZN5flash32flash_fwd_splitkv_combine_kernelI23Flash_fwd_kernel_traitsILi96ELi64ELi128ELi4ELb0ELb0EN7cutlass10bfloat16_tE19Flash_kernel_traitsILi96ELi64ELi128ELi4ES3_EELi16ELi3ELb0EEEvNS_16Flash_fwd_paramsE)
        /*095c*/ 	.word	0x00000000


	//----- nvinfo : EIATTR_REGCOUNT
	.align		4
.L_410:
        /*0960*/ 	.byte	0x04, 0x2f
        /*0962*/ 	.short	(.L_412 - .L_411)
	.align		4
.L_411:
        /*0964*/ 	.word	index@(_ZN5flash32flash_fwd_splitkv_combine_kernelI23Flash_fwd_kernel_traitsILi96ELi64ELi128ELi4ELb0ELb0EN7cutlass10bfloat16_tE19Flash_kernel_traitsILi96ELi64ELi128ELi4ES3_EELi16ELi4ELb0EEEvNS_16Flash_fwd_paramsE)
        /*0968*/ 	.word	0x0000003e


	//----- nvinfo : EIATTR_FRAME_SIZE
	.align		4
.L_412:
        /*096c*/ 	.byte	0x04, 0x11
        /*096e*/ 	.short	(.L_414 - .L_413)
	.align		4
.L_413:
        /*0970*/ 	.word	index@($__internal_3_$__cuda_sm20_div_s64)
        /*0974*/ 	.word	0x00000000


	//----- nvinfo : EIATTR_FRAME_SIZE
	.align		4
.L_414:
        /*0978*/ 	.byte	0x04, 0x11
        /*097a*/ 	.short	(.L_416 - .L_415)
	.align		4
.L_415:
        /*097c*/ 	.word	index@(_ZN5flash32flash_fwd_splitkv_combine_kernelI23Flash_fwd_kernel_traitsILi96ELi64ELi128ELi4ELb0ELb0EN7cutlass10bfloat16_tE19Flash_kernel_traitsILi96ELi64ELi128ELi4ES3_EELi16ELi4ELb0EEEvNS_16Flash_fwd_paramsE)
        /*0980*/ 	.word	0x00000000


	//----- nvinfo : EIATTR_REGCOUNT
	.align		4
.L_416:
        /*0984*/ 	.byte	0x04, 0x2f
        /*0986*/ 	.short	(.L_418 - .L_417)
	.align		4
.L_417:
        /*0988*/ 	.word	index@(_ZN5flash32flash_fwd_splitkv_combine_kernelI23Flash_fwd_kernel_traitsILi96ELi64ELi128ELi4ELb0ELb0EN7cutlass10bfloat16_tE19Flash_kernel_traitsILi96ELi64ELi128ELi4ES3_EELi16ELi5ELb0EEEvNS_16Flash_fwd_paramsE)
        /*098c*/ 	.word	0x00000040


	//----- nvinfo : EIATTR_FRAME_SIZE
	.align		4
.L_418:
        /*0990*/ 	.byte	0x04, 0x11
        /*0992*/ 	.short	(.L_420 - .L_419)
	.align		4
.L_419:
        /*0994*/ 	.word	index@($__internal_2_$__cuda_sm20_div_s64)
        /*0998*/ 	.word	0x00000000


	//----- nvinfo : EIATTR_FRAME_SIZE
	.align		4
.L_420:
        /*099c*/ 	.byte	0x04, 0x11
        /*099e*/ 	.short	(.L_422 - .L_421)
	.align		4
.L_421:
        /*09a0*/ 	.word	index@(_ZN5flash32flash_fwd_splitkv_combine_kernelI23Flash_fwd_kernel_traitsILi96ELi64ELi128ELi4ELb0ELb0EN7cutlass10bfloat16_tE19Flash_kernel_traitsILi96ELi64ELi128ELi4ES3_EELi16ELi5ELb0EEEvNS_16Flash_fwd_paramsE)
        /*09a4*/ 	.word	0x00000000


	//----- nvinfo : EIATTR_REGCOUNT
	.align		4
.L_422:
        /*09a8*/ 	.byte	0x04, 0x2f
        /*09aa*/ 	.short	(.L_424 - .L_423)
	.align		4
.L_423:
        /*09ac*/ 	.word	index@(_ZN5flash32flash_fwd_splitkv_combine_kernelI23Flash_fwd_kernel_traitsILi96ELi64ELi128ELi4ELb0ELb0EN7cutlass10bfloat16_tE19Flash_kernel_traitsILi96ELi64ELi128ELi4ES3_EELi16ELi6ELb0EEEvNS_16Flash_fwd_paramsE)
        /*09b0*/ 	.word	0x0000003e


	//----- nvinfo : EIATTR_FRAME_SIZE
	.align		4
.L_424:
        /*09b4*/ 	.byte	0x04, 0x11
        /*09b6*/ 	.short	(.L_426 - .L_425)
	.align		4
.L_425:
        /*09b8*/ 	.word	index@($__internal_1_$__cuda_sm20_div_s64)
        /*09bc*/ 	.word	0x00000000


	//----- nvinfo : EIATTR_FRAME_SIZE
	.align		4
.L_426:
        /*09c0*/ 	.byte	0x04, 0x11
        /*09c2*/ 	.short	(.L_428 - .L_427)
	.align		4
.L_427:
        /*09c4*/ 	.word	index@(_ZN5flash32flash_fwd_splitkv_combine_kernelI23Flash_fwd_kernel_traitsILi96ELi64ELi128ELi4ELb0ELb0EN7cutlass10bfloat16_tE19Flash_kernel_traitsILi96ELi64ELi128ELi4ES3_EELi16ELi6ELb0EEEvNS_16Flash_fwd_paramsE)
        /*09c8*/ 	.word	0x00000000


	//----- nvinfo : EIATTR_REGCOUNT
	.align		4
.L_428:
        /*09cc*/ 	.byte	0x04, 0x2f
        /*09ce*/ 	.short	(.L_430 - .L_429)
	.align		4
.L_429:
        /*09d0*/ 	.word	index@(_ZN5flash32flash_fwd_splitkv_combine_kernelI23Flash_fwd_kernel_traitsILi96ELi64ELi128ELi4ELb0ELb0EN7cutlass10bfloat16_tE19Flash_kernel_traitsILi96ELi64ELi128ELi4ES3_EELi16ELi7ELb0EEEvNS_16Flash_fwd_paramsE)
        /*09d4*/ 	.word	0x00000046


	//----- nvinfo : EIATTR_FRAME_SIZE
	.align		4
.L_430:
        /*09d8*/ 	.byte	0x04, 0x11
        /*09da*/ 	.short	(.L_432 - .L_431)
	.align		4
.L_431:
        /*09dc*/ 	.word	index@($__internal_0_$__cuda_sm20_div_s64)
        /*09e0*/ 	.word	0x00000000


	//----- nvinfo : EIATTR_FRAME_SIZE
	.align		4
.L_432:
        /*09e4*/ 	.byte	0x04, 0x11
        /*09e6*/ 	.short	(.L_434 - .L_433)
	.align		4
.L_433:
        /*09e8*/ 	.word	index@(_ZN5flash32flash_fwd_splitkv_combine_kernelI23Flash_fwd_kernel_traitsILi96ELi64ELi128ELi4ELb0ELb0EN7cutlass10bfloat16_tE19Flash_kernel_traitsILi96ELi64ELi128ELi4ES3_EELi16ELi7ELb0EEEvNS_16Flash_fwd_paramsE)
        /*09ec*/ 	.word	0x00000000


	//----- nvinfo : EIATTR_MIN_STACK_SIZE
	.align		4
.L_434:
        /*09f0*/ 	.byte	0x04, 0x12
        /*09f2*/ 	.short	(.L_436 - .L_435)
	.align		4
.L_435:
        /*09f4*/ 	.word	index@(_ZN5flash32flash_fwd_splitkv_combine_kernelI23Flash_fwd_kernel_traitsILi96ELi64ELi128ELi4ELb0ELb0EN7cutlass10bfloat16_tE19Flash_kernel_traitsILi96ELi64ELi128ELi4ES3_EELi16ELi7ELb0EEEvNS_16Flash_fwd_paramsE)
        /*09f8*/ 	.word	0x00000000


	//----- nvinfo : EIATTR_MIN_STACK_SIZE
	.align		4
.L_436:
        /*09fc*/ 	.byte	0x04, 0x12
        /*09fe*/ 	.short	(.L_438 - .L_437)
	.align		4
.L_437:
        /*0a00*/ 	.word	index@(_ZN5flash32flash_fwd_splitkv_combine_kernelI23Flash_fwd_kernel_traitsILi96ELi64ELi128ELi4ELb0ELb0EN7cutlass10bfloat16_tE19Flash_kernel_traitsILi96ELi64ELi128ELi4ES3_EELi16ELi6ELb0EEEvNS_16Flash_fwd_paramsE)
        /*0a04*/ 	.word	0x00000000


	//----- nvinfo : EIATTR_MIN_STACK_SIZE
	.align		4
.L_438:
        /*0a08*/ 	.byte	0x04, 0x12
        /*0a0a*/ 	.short	(.L_440 - .L_439)
	.align		4
.L_439:
        /*0a0c*/ 	.word	index@(_ZN5flash32flash_fwd_splitkv_combine_kernelI23Flash_fwd_kernel_traitsILi96ELi64ELi128ELi4ELb0ELb0EN7cutlass10bfloat16_tE19Flash_kernel_traitsILi96ELi64ELi128ELi4ES3_EELi16ELi5ELb0EEEvNS_16Flash_fwd_paramsE)
        /*0a10*/ 	.word	0x00000000


	//----- nvinfo : EIATTR_MIN_STACK_SIZE
	.align		4
.L_440:
        /*0a14*/ 	.byte	0x04, 0x12
        /*0a16*/ 	.short	(.L_442 - .L_441)
	.align		4
.L_441:
        /*0a18*/ 	.word	index@(_ZN5flash32flash_fwd_splitkv_combine_kernelI23Flash_fwd_kernel_traitsILi96ELi64ELi128ELi4ELb0ELb0EN7cutlass10bfloat16_tE19Flash_kernel_traitsILi96ELi64ELi128ELi4ES3_EELi16ELi4ELb0EEEvNS_16Flash_fwd_paramsE)
        /*0a1c*/ 	.word	0x00000000


	//----- nvinfo : EIATTR_MIN_STACK_SIZE
	.align		4
.L_442:
        /*0a20*/ 	.byte	0x04, 0x12
        /*0a22*/ 	.short	(.L_444 - .L_443)
	.align		4
.L_443:
        /*0a24*/ 	.word	index@(_ZN5flash32flash_fwd_splitkv_combine_kernelI23Flash_fwd_kernel_traitsILi96ELi64ELi128ELi4ELb0ELb0EN7cutlass10bfloat16_tE19Flash_kernel_traitsILi96ELi64ELi128ELi4ES3_EELi16ELi3ELb0EEEvNS_16Flash_fwd_paramsE)
        /*0a28*/ 	.word	0x00000000


	//----- nvinfo : EIATTR_MIN_STACK_SIZE
	.align		4
.L_444:
        /*0a2c*/ 	.byte	0x04, 0x12
        /*0a2e*/ 	.short	(.L_446 - .L_445)
	.align		4
.L_445:
        /*0a30*/ 	.word	index@(_ZN5flash32flash_fwd_splitkv_combine_kernelI23Flash_fwd_kernel_traitsILi96ELi64ELi128ELi4ELb0ELb0EN7cutlass10bfloat16_tE19Flash_kernel_traitsILi96ELi64ELi128ELi4ES3_EELi16ELi2ELb0EEEvNS_16Flash_fwd_paramsE)
        /*0a34*/ 	.word	0x00000000


	//----- nvinfo : EIATTR_MIN_STACK_SIZE
	.align		4
.L_446:
        /*0a38*/ 	.byte	0x04, 0x12
        /*0a3a*/ 	.short	(.L_448 - .L_447)
	.align		4
.L_447:
        /*0a3c*/ 	.word	index@(_ZN5flash32flash_fwd_splitkv_combine_kernelI23Flash_fwd_kernel_traitsILi96ELi64ELi128ELi4ELb0ELb0EN7cutlass10bfloat16_tE19Flash_kernel_traitsILi96ELi64ELi128ELi4ES3_EELi16ELi1ELb0EEEvNS_16Flash_fwd_paramsE)
        /*0a40*/ 	.word	0x00000000


	//----- nvinfo : EIATTR_MIN_STACK_SIZE
	.align		4
.L_448:
        /*0a44*/ 	.byte	0x04, 0x12
        /*0a46*/ 	.short	(.L_450 - .L_449)
	.align		4
.L_449:
        /*0a48*/ 	.word	index@(_ZN5flash32flash_fwd_splitkv_combine_kernelI23Flash_fwd_kernel_traitsILi96ELi64ELi128ELi4ELb0ELb0EN7cutlass10bfloat16_tE19Flash_kernel_traitsILi96ELi64ELi128ELi4ES3_EELi16ELi7ELb1EEEvNS_16Flash_fwd_paramsE)
        /*0a4c*/ 	.word	0x00000000


	//----- nvinfo : EIATTR_MIN_STACK_SIZE
	.align		4
.L_450:
        /*0a50*/ 	.byte	0x04, 0x12
        /*0a52*/ 	.short	(.L_452 - .L_451)
	.align		4
.L_451:
        /*0a54*/ 	.word	index@(_ZN5flash32flash_fwd_splitkv_combine_kernelI23Flash_fwd_kernel_traitsILi96ELi64ELi128ELi4ELb0ELb0EN7cutlass10bfloat16_tE19Flash_kernel_traitsILi96ELi64ELi128ELi4ES3_EELi16ELi6ELb1EEEvNS_16Flash_fwd_paramsE)
        /*0a58*/ 	.word	0x00000000


	//----- nvinfo : EIATTR_MIN_STACK_SIZE
	.align		4
.L_452:
        /*0a5c*/ 	.byte	0x04, 0x12
        /*0a5e*/ 	.short	(.L_454 - .L_453)
	.align		4
.L_453:
        /*0a60*/ 	.word	index@(_ZN5flash32flash_fwd_splitkv_combine_kernelI23Flash_fwd_kernel_traitsILi96ELi64ELi128ELi4ELb0ELb0EN7cutlass10bfloat16_tE19Flash_kernel_traitsILi96ELi64ELi128ELi4ES3_EELi16ELi5ELb1EEEvNS_16Flash_fwd_paramsE)
        /*0a64*/ 	.word	0x00000000


	//----- nvinfo : EIATTR_MIN_STACK_SIZE
	.align		4
.L_454:
        /*0a68*/ 	.byte	0x04, 0x12
        /*0a6a*/ 	.short	(.L_456 - .L_455)
	.align		4
.L_455:
        /*0a6c*/ 	.word	index@(_ZN5flash32flash_fwd_splitkv_combine_kernelI23Flash_fwd_kernel_traitsILi96ELi64ELi128ELi4ELb0ELb0EN7cutlass10bfloat16_tE19Flash_kernel_traitsILi96ELi64ELi128ELi4ES3_EELi16ELi4ELb1EEEvNS_16Flash_fwd_paramsE)
        /*0a70*/ 	.word	0x00000000


	//----- nvinfo : EIATTR_MIN_STACK_SIZE
	.align		4
.L_456:
        /*0a74*/ 	.byte	0x04, 0x12
        /*0a76*/ 	.short	(.L_458 - .L_457)
	.align		4
.L_457:
        /*0a78*/ 	.word	index@(_ZN5flash32flash_fwd_splitkv_combine_kernelI23Flash_fwd_kernel_traitsILi96ELi64ELi128ELi4ELb0ELb0EN7cutlass10bfloat16_tE19Flash_kernel_traitsILi96ELi64ELi128ELi4ES3_EELi16ELi3ELb1EEEvNS_16Flash_fwd_paramsE)
        /*0a7c*/ 	.word	0x00000000


	//----- nvinfo : EIATTR_MIN_STACK_SIZE
	.align		4
.L_458:
        /*0a80*/ 	.byte	0x04, 0x12
        /*0a82*/ 	.short	(.L_460 - .L_459)
	.align		4
.L_459:
        /*0a84*/ 	.word	index@(_ZN5flash32flash_fwd_splitkv_combine_kernelI23Flash_fwd_kernel_traitsILi96ELi64ELi128ELi4ELb0ELb0EN7cutlass10bfloat16_tE19Flash_kernel_traitsILi96ELi64ELi128ELi4ES3_EELi16ELi2ELb1EEEvNS_16Flash_fwd_paramsE)
        /*0a88*/ 	.word	0x00000000


	//----- nvinfo : EIATTR_MIN_STACK_SIZE
	.align		4
.L_460:
        /*0a8c*/ 	.byte	0x04, 0x12
        /*0a8e*/ 	.short	(.L_462 - .L_461)
	.align		4
.L_461:
        /*0a90*/ 	.word	index@(_ZN5flash32flash_fwd_splitkv_combine_kernelI23Flash_fwd_kernel_traitsILi96ELi64ELi128ELi4ELb0ELb0EN7cutlass10bfloat16_tE19Flash_kernel_traitsILi96ELi64ELi128ELi4ES3_EELi16ELi1ELb1EEEvNS_16Flash_fwd_paramsE)
        /*0a94*/ 	.word	0x00000000


	//----- nvinfo : EIATTR_MIN_STACK_SIZE
	.align		4
.L_462:
        /*0a98*/ 	.byte	0x04, 0x12
        /*0a9a*/ 	.short	(.L_464 - .L_463)
	.align		4
.L_463:
        /*0a9c*/ 	.word	index@(_ZN5flash24flash_fwd_splitkv_kernelI23Flash_fwd_kernel_traitsILi96ELi64ELi128ELi4ELb0ELb0EN7cutlass10bfloat16_tE19Flash_kernel_traitsILi96ELi64ELi128ELi4ES3_EELb1ELb0ELb0ELb0ELb0ELb0ELb0ELb0EEEvNS_16Flash_fwd_paramsE)
        /*0aa0*/ 	.word	0x00000000


	//----- nvinfo : EIATTR_MIN_STACK_SIZE
	.align		4
.L_464:
        /*0aa4*/ 	.byte	0x04, 0x12
        /*0aa6*/ 	.short	(.L_466 - .L_465)
	.align		4
.L_465:
        /*0aa8*/ 	.word	index@(_ZN5flash24flash_fwd_splitkv_kernelI23Flash_fwd_kernel_traitsILi96ELi64ELi128ELi4ELb0ELb0EN7cutlass10bfloat16_tE19Flash_kernel_traitsILi96ELi64ELi128ELi4ES3_EELb1ELb0ELb0ELb0ELb0ELb1ELb0ELb0EEEvNS_16Flash_fwd_paramsE)
        /*0aac*/ 	.word	0x00000000


	//----- nvinfo : EIATTR_MIN_STACK_SIZE
	.align		4
.L_466:
        /*0ab0*/ 	.byte	0x04, 0x12
        /*0ab2*/ 	.short	(.L_468 - .L_467)
	.align		4
.L_467:
        /*0ab4*/ 	.word	index@(_ZN5flash24flash_fwd_splitkv_kernelI23Flash_fwd_kernel_traitsILi96ELi64ELi128ELi4ELb0ELb0EN7cutlass10bfloat16_tE19Flash_kernel_traitsILi96ELi64ELi128ELi4ES3_EELb1ELb0ELb0ELb0ELb0ELb0ELb0ELb1EEEvNS_16Flash_fwd_paramsE)
        /*0ab8*/ 	.word	0x00000000


	//----- nvinfo : EIATTR_MIN_STACK_SIZE
	.align		4
.L_468:
        /*0abc*/ 	.byte	0x04, 0x12
        /*0abe*/ 	.short	(.L_470 - .L_469)
	.align		4
.L_469:
        /*0ac0*/ 	.word	index@(_ZN5flash24flash_fwd_splitkv_kernelI23Flash_fwd_kernel_traitsILi96ELi64ELi128ELi4ELb0ELb0EN7cutlass10bfloat16_tE19Flash_kernel_traitsILi96ELi64ELi128ELi4ES3_EELb1ELb0ELb0ELb0ELb0ELb1ELb0ELb1EEEvNS_16Flash_fwd_paramsE)
        /*0ac4*/ 	.word	0x00000000


	//----- nvinfo : EIATTR_MIN_STACK_SIZE
	.align		4
.L_470:
        /*0ac8*/ 	.byte	0x04, 0x12
        /*0aca*/ 	.short	(.L_472 - .L_471)
	.align		4
.L_471:
        /*0acc*/ 	.word	index@(_ZN5flash24flash_fwd_splitkv_kernelI23Flash_fwd_kernel_traitsILi96ELi64ELi128ELi4ELb0ELb0EN7cutlass10bfloat16_tE19Flash_kernel_traitsILi96ELi64ELi128ELi4ES3_EELb1ELb0ELb0ELb0ELb0ELb0ELb1ELb0EEEvNS_16Flash_fwd_paramsE)
        /*0ad0*/ 	.word	0x00000000


	//----- nvinfo : EIATTR_MIN_STACK_SIZE
	.align		4
.L_472:
        /*0ad4*/ 	.byte	0x04, 0x12
        /*0ad6*/ 	.short	(.L_474 - .L_473)
	.align		4
.L_473:
        /*0ad8*/ 	.word	index@(_ZN5flash24flash_fwd_splitkv_kernelI23Flash_fwd_kernel_traitsILi96ELi64ELi128ELi4ELb0ELb0EN7cutlass10bfloat16_tE19Flash_kernel_traitsILi96ELi64ELi128ELi4ES3_EELb1ELb0ELb0ELb0ELb0ELb1ELb1ELb0EEEvNS_16Flash_fwd_paramsE)
        /*0adc*/ 	.word	0x00000000


	//----- nvinfo : EIATTR_MIN_STACK_SIZE
	.align		4
.L_474:
        /*0ae0*/ 	.byte	0x04, 0x12
        /*0ae2*/ 	.short	(.L_476 - .L_475)
	.align		4
.L_475:
        /*0ae4*/ 	.word	index@(_ZN5flash24flash_fwd_splitkv_kernelI23Flash_fwd_kernel_traitsILi96ELi64ELi128ELi4ELb0ELb0EN7cutlass10bfloat16_tE19Flash_kernel_traitsILi96ELi64ELi128ELi4ES3_EELb1ELb0ELb0ELb0ELb0ELb0ELb1ELb1EEEvNS_16Flash_fwd_paramsE)
        /*0ae8*/ 	.word	0x00000000


	//----- nvinfo : EIATTR_MIN_STACK_SIZE
	.align		4
.L_476:
        /*0aec*/ 	.byte	0x04, 0x12
        /*0aee*/ 	.short	(.L_478 - .L_477)
	.align		4
.L_477:
        /*0af0*/ 	.word	index@(_ZN5flash24flash_fwd_splitkv_kernelI23Flash_fwd_kernel_traitsILi96ELi64ELi128ELi4ELb0ELb0EN7cutlass10bfloat16_tE19Flash_kernel_traitsILi96ELi64ELi128ELi4ES3_EELb1ELb0ELb0ELb0ELb0ELb1ELb1ELb1EEEvNS_16Flash_fwd_paramsE)
        /*0af4*/ 	.word	0x00000000


	//----- nvinfo : EIATTR_MIN_STACK_SIZE
	.align		4
.L_478:
        /*0af8*/ 	.byte	0x04, 0x12
        /*0afa*/ 	.short	(.L_480 - .L_479)
	.align		4
.L_479:
        /*0afc*/ 	.word	index@(_ZN5flash24flash_fwd_splitkv_kernelI23Flash_fwd_kernel_traitsILi96ELi64ELi128ELi4ELb0ELb0EN7cutlass10bfloat16_tE19Flash_kernel_traitsILi96ELi64ELi128ELi4ES3_EELb1ELb0ELb0ELb1ELb1ELb0ELb0ELb0EEEvNS_16Flash_fwd_paramsE)
        /*0b00*/ 	.word	0x00000000


	//----- nvinfo : EIATTR_MIN_STACK_SIZE
	.align		4
.L_480:
        /*0b04*/ 	.byte	0x04, 0x12
        /*0b06*/ 	.short	(.L_482 - .L_481)
	.align		4
.L_481:
        /*0b08*/ 	.word	index@(_ZN5flash24flash_fwd_splitkv_kernelI23Flash_fwd_kernel_traitsILi96ELi64ELi128ELi4ELb0ELb0EN7cutlass10bfloat16_tE19Flash_kernel_traitsILi96ELi64ELi128ELi4ES3_EELb1ELb0ELb0ELb1ELb1ELb1ELb0ELb0EEEvNS_16Flash_fwd_paramsE)
        /*0b0c*/ 	.word	0x00000000


	//----- nvinfo : EIATTR_MIN_STACK_SIZE
	.align		4
.L_482:
        /*0b10*/ 	.byte	0x04, 0x12
        /*0b12*/ 	.short	(.L_484 - .L_483)
	.align		4
.L_483:
        /*0b14*/ 	.word	index@(_ZN5flash24flash_fwd_splitkv_kernelI23Flash_fwd_kernel_traitsILi96ELi64ELi128ELi4ELb0ELb0EN7cutlass10bfloat16_tE19Flash_kernel_traitsILi96ELi64ELi128ELi4ES3_EELb1ELb0ELb0ELb1ELb1ELb0ELb1ELb0EEEvNS_16Flash_fwd_paramsE)
        /*0b18*/ 	.word	0x00000000


	//----- nvinfo : EIATTR_MIN_STACK_SIZE
	.align		4
.L_484:
        /*0b1c*/ 	.byte	0x04, 0x12
        /*0b1e*/ 	.short	(.L_486 - .L_485)
	.align		4
.L_485:
        /*0b20*/ 	.word	index@(_ZN5flash24flash_fwd_splitkv_kernelI23Flash_fwd_kernel_traitsILi96ELi64ELi128ELi4ELb0ELb0EN7cutlass10bfloat16_tE19Flash_kernel_traitsILi96ELi64ELi128ELi4ES3_EELb1ELb0ELb0ELb1ELb1ELb1ELb1ELb0EEEvNS_16Flash_fwd_paramsE)
        /*0b24*/ 	.word	0x00000000


	//----- nvinfo : EIATTR_MIN_STACK_SIZE
	.align		4
.L_486:
        /*0b28*/ 	.byte	0x04, 0x12
        /*0b2a*/ 	.short	(.L_488 - .L_487)
	.align		4
.L_487:
        /*0b2c*/ 	.word	index@(_ZN5flash24flash_fwd_splitkv_kernelI23Flash_fwd_kernel_traitsILi96ELi64ELi128ELi4ELb0ELb0EN7cutlass10bfloat16_tE19Flash_kernel_traitsILi96ELi64ELi128ELi4ES3_EELb1ELb0ELb0ELb0ELb1ELb0ELb0ELb0EEEvNS_16Flash_fwd_paramsE)
        /*0b30*/ 	.word	0x00000000


	//----- nvinfo : EIATTR_MIN_STACK_SIZE
	.align		4
.L_488:
        /*0b34*/ 	.byte	0x04, 0x12
        /*0b36*/ 	.short	(.L_490 - .L_489)
	.align		4
.L_489:
        /*0b38*/ 	.word	index@(_ZN5flash24flash_fwd_splitkv_kernelI23Flash_fwd_kernel_traitsILi96ELi64ELi128ELi4ELb0ELb0EN7cutlass10bfloat16_tE19Flash_kernel_traitsILi96ELi64ELi128ELi4ES3_EELb1ELb0ELb0ELb0ELb1ELb1ELb0ELb0EEEvNS_16Flash_fwd_paramsE)
        /*0b3c*/ 	.word	0x00000000


	//----- nvinfo : EIATTR_MIN_STACK_SIZE
	.align		4
.L_490:
        /*0b40*/ 	.byte	0x04, 0x12
        /*0b42*/ 	.short	(.L_492 - .L_491)
	.align		4
.L_491:
        /*0b44*/ 	.word	index@(_ZN5flash24flash_fwd_splitkv_kernelI23Flash_fwd_kernel_traitsILi96ELi64ELi128ELi4ELb0ELb0EN7cutlass10bfloat16_tE19Flash_kernel_traitsILi96ELi64ELi128ELi4ES3_EELb1ELb0ELb1ELb0ELb0ELb0ELb0ELb0EEEvNS_16Flash_fwd_paramsE)
        /*0b48*/ 	.word	0x00000000


	//----- nvinfo : EIATTR_MIN_STACK_SIZE
	.align		4
.L_492:
        /*0b4c*/ 	.byte	0x04, 0x12
        /*0b4e*/ 	.short	(.L_494 - .L_493)
	.align		4
.L_493:
        /*0b50*/ 	.word	index@(_ZN5flash24flash_fwd_splitkv_kernelI23Flash_fwd_kernel_traitsILi96ELi64ELi128ELi4ELb0ELb0EN7cutlass10bfloat16_tE19Flash_kernel_traitsILi96ELi64ELi128ELi4ES3_EELb1ELb0ELb1ELb0ELb0ELb1ELb0ELb0EEEvNS_16Flash_fwd_paramsE)
        /*0b54*/ 	.word	0x00000000


	//----- nvinfo : EIATTR_MIN_STACK_SIZE
	.align		4
.L_494:
        /*0b58*/ 	.byte	0x04, 0x12
        /*0b5a*/ 	.short	(.L_496 - .L_495)
	.align		4
.L_495:
        /*0b5c*/ 	.word	index@(_ZN5flash24flash_fwd_splitkv_kernelI23Flash_fwd_kernel_traitsILi96ELi64ELi128ELi4ELb0ELb0EN7cutlass10bfloat16_tE19Flash_kernel_traitsILi96ELi64ELi128ELi4ES3_EELb1ELb0ELb0ELb0ELb1ELb0ELb0ELb1EEEvNS_16Flash_fwd_paramsE)
        /*0b60*/ 	.word	0x00000000


	//----- nvinfo : EIATTR_MIN_STACK_SIZE
	.align		4
.L_496:
        /*0b64*/ 	.byte	0x04, 0x12
        /*0b66*/ 	.short	(.L_498 - .L_497)
	.align		4
.L_497:
        /*0b68*/ 	.word	index@(_ZN5flash24flash_fwd_splitkv_kernelI23Flash_fwd_kernel_traitsILi96ELi64ELi128ELi4ELb0ELb0EN7cutlass10bfloat16_tE19Flash_kernel_traitsILi96ELi64ELi128ELi4ES3_EELb1ELb0ELb0ELb0ELb1ELb1ELb0ELb1EEEvNS_16Flash_fwd_paramsE)
        /*0b6c*/ 	.word	0x00000000


	//----- nvinfo : EIATTR_MIN_STACK_SIZE
	.align		4
.L_498:
        /*0b70*/ 	.byte	0x04, 0x12
        /*0b72*/ 	.short	(.L_500 - .L_499)
	.align		4
.L_499:
        /*0b74*/ 	.word	index@(_ZN5flash24flash_fwd_splitkv_kernelI23Flash_fwd_kernel_traitsILi96ELi64ELi128ELi4ELb0ELb0EN7cutlass10bfloat16_tE19Flash_kernel_traitsILi96ELi64ELi128ELi4ES3_EELb1ELb0ELb1ELb0ELb0ELb0ELb0ELb1EEEvNS_16Flash_fwd_paramsE)
        /*0b78*/ 	.word	0x00000000


	//----- nvinfo : EIATTR_MIN_STACK_SIZE
	.align		4
.L_500:
        /*0b7c*/ 	.byte	0x04, 0x12
        /*0b7e*/ 	.short	(.L_502 - .L_501)
	.align		4
.L_501:
        /*0b80*/ 	.word	index@(_ZN5flash24flash_fwd_splitkv_kernelI23Flash_fwd_kernel_traitsILi96ELi64ELi128ELi4ELb0ELb0EN7cutlass10bfloat16_tE19Flash_kernel_traitsILi96ELi64ELi128ELi4ES3_EELb1ELb0ELb1ELb0ELb0ELb1ELb0ELb1EEEvNS_16Flash_fwd_paramsE)
        /*0b84*/ 	.word	0x00000000


	//----- nvinfo : EIATTR_MIN_STACK_SIZE
	.align		4
.L_502:
        /*0b88*/ 	.byte	0x04, 0x12
        /*0b8a*/ 	.short	(.L_504 - .L_503)
	.align		4
.L_503:
        /*0b8c*/ 	.word	index@(_ZN5flash24flash_fwd_splitkv_kernelI23Flash_fwd_kernel_traitsILi96ELi64ELi128ELi4ELb0ELb0EN7cutlass10bfloat16_tE19Flash_kernel_traitsILi96ELi64ELi128ELi4ES3_EELb1ELb0ELb0ELb0ELb1ELb0ELb1ELb0EEEvNS_16Flash_fwd_paramsE)
        /*0b90*/ 	.word	0x00000000


	//----- nvinfo : EIATTR_MIN_STACK_SIZE
	.align		4
.L_504:
        /*0b94*/ 	.byte	0x04, 0x12
        /*0b96*/ 	.short	(.L_506 - .L_505)
	.align		4
.L_505:
        /*0b98*/ 	.word	index@(_ZN5flash24flash_fwd_splitkv_kernelI23Flash_fwd_kernel_traitsILi96ELi64ELi128ELi4ELb0ELb0EN7cutlass10bfloat16_tE19Flash_kernel_traitsILi96ELi64ELi128ELi4ES3_EELb1ELb0ELb0ELb0ELb1ELb1ELb1ELb0EEEvNS_16Flash_fwd_paramsE)
        /*0b9c*/ 	.word	0x00000000


	//----- nvinfo : EIATTR_MIN_STACK_SIZE
	.align		4
.L_506:
        /*0ba0*/ 	.byte	0x04, 0x12
        /*0ba2*/ 	.short	(.L_508 - .L_507)
	.align		4
.L_507:
        /*0ba4*/ 	.word	index@(_ZN5flash24flash_fwd_splitkv_kernelI23Flash_fwd_kernel_traitsILi96ELi64ELi128ELi4ELb0ELb0EN7cutlass10bfloat16_tE19Flash_kernel_traitsILi96ELi64ELi128ELi4ES3_EELb1ELb0ELb1ELb0ELb0ELb0ELb1ELb0EEEvNS_16Flash_fwd_paramsE)
        /*0ba8*/ 	.word	0x00000000


	//----- nvinfo : EIATTR_MIN_STACK_SIZE
	.align		4
.L_508:
        /*0bac*/ 	.byte	0x04, 0x12
        /*0bae*/ 	.short	(.L_510 - .L_509)
	.align		4
.L_509:
        /*0bb0*/ 	.word	index@(_ZN5flash24flash_fwd_splitkv_kernelI23Flash_fwd_kernel_traitsILi96ELi64ELi128ELi4ELb0ELb0EN7cutlass10bfloat16_tE19Flash_kernel_traitsILi96ELi64ELi128ELi4ES3_EELb1ELb0ELb1ELb0ELb0ELb1ELb1ELb0EEEvNS_16Flash_fwd_paramsE)
        /*0bb4*/ 	.word	0x00000000


	//----- nvinfo : EIATTR_MIN_STACK_SIZE
	.align		4
.L_510:
        /*0bb8*/ 	.byte	0x04, 0x12
        /*0bba*/ 	.short	(.L_512 - .L_511)
	.align		4
.L_511:
        /*0bbc*/ 	.word	index@(_ZN5flash24flash_fwd_splitkv_kernelI23Flash_fwd_kernel_traitsILi96ELi64ELi128ELi4ELb0ELb0EN7cutlass10bfloat16_tE19Flash_kernel_traitsILi96ELi64ELi128ELi4ES3_EELb1ELb0ELb0ELb0ELb1ELb0ELb1ELb1EEEvNS_16Flash_fwd_paramsE)
        /*0bc0*/ 	.word	0x00000000


	//----- nvinfo : EIATTR_MIN_STACK_SIZE
	.align		4
.L_512:
        /*0bc4*/ 	.byte	0x04, 0x12
        /*0bc6*/ 	.short	(.L_514 - .L_513)
	.align		4
.L_513:
        /*0bc8*/ 	.word	index@(_ZN5flash24flash_fwd_splitkv_kernelI23Flash_fwd_kernel_traitsILi96ELi64ELi128ELi4ELb0ELb0EN7cutlass10bfloat16_tE19Flash_kernel_traitsILi96ELi64ELi128ELi4ES3_EELb1ELb0ELb0ELb0ELb1ELb1ELb1ELb1EEEvNS_16Flash_fwd_paramsE)
        /*0bcc*/ 	.word	0x00000000


	//----- nvinfo : EIATTR_MIN_STACK_SIZE
	.align		4
.L_514:
        /*0bd0*/ 	.byte	0x04, 0x12
        /*0bd2*/ 	.short	(.L_516 - .L_515)
	.align		4
.L_515:
        /*0bd4*/ 	.word	index@(_ZN5flash24flash_fwd_splitkv_kernelI23Flash_fwd_kernel_traitsILi96ELi64ELi128ELi4ELb0ELb0EN7cutlass10bfloat16_tE19Flash_kernel_traitsILi96ELi64ELi128ELi4ES3_EELb1ELb0ELb1ELb0ELb0ELb0ELb1ELb1EEEvNS_16Flash_fwd_paramsE)
        /*0bd8*/ 	.word	0x00000000


	//----- nvinfo : EIATTR_MIN_STACK_SIZE
	.align		4
.L_516:
        /*0bdc*/ 	.byte	0x04, 0x12
        /*0bde*/ 	.short	(.L_518 - .L_517)
	.align		4
.L_517:
        /*0be0*/ 	.word	index@(_ZN5flash24flash_fwd_splitkv_kernelI23Flash_fwd_kernel_traitsILi96ELi64ELi128ELi4ELb0ELb0EN7cutlass10bfloat16_tE19Flash_kernel_traitsILi96ELi64ELi128ELi4ES3_EELb1ELb0ELb1ELb0ELb0ELb1ELb1ELb1EEEvNS_16Flash_fwd_paramsE)
        /*0be4*/ 	.word	0x00000000


	//----- nvinfo : EIATTR_MIN_STACK_SIZE
	.align		4
.L_518:
        /*0be8*/ 	.byte	0x04, 0x12
        /*0bea*/ 	.short	(.L_520 - .L_519)
	.align		4
.L_519:
        /*0bec*/ 	.word	index@(_ZN5flash32flash_fwd_splitkv_combine_kernelI23Flash_fwd_kernel_traitsILi96ELi64ELi64ELi4ELb0ELb0EN7cutlass10bfloat16_tE19Flash_kernel_traitsILi96ELi64ELi64ELi4ES3_EELi16ELi7ELb0EEEvNS_16Flash_fwd_paramsE)
        /*0bf0*/ 	.word	0x00000000


	//----- nvinfo : EIATTR_MIN_STACK_SIZE
	.align		4
.L_520:
        /*0bf4*/ 	.byte	0x04, 0x12
        /*0bf6*/ 	.short	(.L_522 - .L_521)
	.align		4
.L_521:
        /*0bf8*/ 	.word	index@(_ZN5flash32flash_fwd_splitkv_combine_kernelI23Flash_fwd_kernel_traitsILi96ELi64ELi64ELi4ELb0ELb0EN7cutlass10bfloat16_tE19Flash_kernel_traitsILi96ELi64ELi64ELi4ES3_EELi16ELi6ELb0EEEvNS_16Flash_fwd_paramsE)
        /*0bfc*/ 	.word	0x00000000


	//----- nvinfo : EIATTR_MIN_STACK_SIZE
	.align		4
.L_522:
        /*0c00*/ 	.byte	0x04, 0x12
        /*0c02*/ 	.short	(.L_524 - .L_523)
	.align		4
.L_523:
        /*0c04*/ 	.word	index@(_ZN5flash32flash_fwd_splitkv_combine_kernelI23Flash_fwd_kernel_traitsILi96ELi64ELi64ELi4ELb0ELb0EN7cutlass10bfloat16_tE19Flash_kernel_traitsILi96ELi64ELi64ELi4ES3_EELi16ELi5ELb0EEEvNS_16Flash_fwd_paramsE)
        /*0c08*/ 	.word	0x00000000


	//----- nvinfo : EIATTR_MIN_STACK_SIZE
	.align		4
.L_524:
        /*0c0c*/ 	.byte	0x04, 0x12
        /*0c0e*/ 	.short	(.L_526 - .L_525)
	.align		4
.L_525:
        /*0c10*/ 	.word	index@(_ZN5flash32flash_fwd_splitkv_combine_kernelI23Flash_fwd_kernel_traitsILi96ELi64ELi64ELi4ELb0ELb0EN7cutlass10bfloat16_tE19Flash_kernel_traitsILi96ELi64ELi64ELi4ES3_EELi16ELi4ELb0EEEvNS_16Flash_fwd_paramsE)
        /*0c14*/ 	.word	0x00000000


	//----- nvinfo : EIATTR_MIN_STACK_SIZE
	.align		4
.L_526:
        /*0c18*/ 	.byte	0x04, 0x12
        /*0c1a*/ 	.short	(.L_528 - .L_527)
	.align		4
.L_527:
        /*0c1c*/ 	.word	index@(_ZN5flash32flash_fwd_splitkv_combine_kernelI23Flash_fwd_kernel_traitsILi96ELi64ELi64ELi4ELb0ELb0EN7cutlass10bfloat16_tE19Flash_kernel_traitsILi96ELi64ELi64ELi4ES3_EELi16ELi3ELb0EEEvNS_16Flash_fwd_paramsE)
        /*0c20*/ 	.word	0x00000000


	//----- nvinfo : EIATTR_MIN_STACK_SIZE
	.align		4
.L_528:
        /*0c24*/ 	.byte	0x04, 0x12
        /*0c26*/ 	.short	(.L_530 - .L_529)
	.align		4
.L_529:
        /*0c28*/ 	.word	index@(_ZN5flash32flash_fwd_splitkv_combine_kernelI23Flash_fwd_kernel_traitsILi96ELi64ELi64ELi4ELb0ELb0EN7cutlass10bfloat16_tE19Flash_kernel_traitsILi96ELi64ELi64ELi4ES3_EELi16ELi2ELb0EEEvNS_16Flash_fwd_paramsE)
        /*0c2c*/ 	.word	0x00000000


	//----- nvinfo : EIATTR_MIN_STACK_SIZE
	.align		4
.L_530:
        /*0c30*/ 	.byte	0x04, 0x12
        /*0c32*/ 	.short	(.L_532 - .L_531)
	.align		4
.L_531:
        /*0c34*/ 	.word	index@(_ZN5flash32flash_fwd_splitkv_combine_kernelI23Flash_fwd_kernel_traitsILi96ELi64ELi64ELi4ELb0ELb0EN7cutlass10bfloat16_tE19Flash_kernel_traitsILi96ELi64ELi64ELi4ES3_EELi16ELi1ELb0EEEvNS_16Flash_fwd_paramsE)
        /*0c38*/ 	.word	0x00000000


	//----- nvinfo : EIATTR_MIN_STACK_SIZE
	.align		4
.L_532:
        /*0c3c*/ 	.byte	0x04, 0x12
        /*0c3e*/ 	.short	(.L_534 - .L_533)
	.align		4
.L_533:
        /*0c40*/ 	.word	index@(_ZN5flash32flash_fwd_splitkv_combine_kernelI23Flash_fwd_kernel_traitsILi96ELi64ELi64ELi4ELb0ELb0EN7cutlass10bfloat16_tE19Flash_kernel_traitsILi96ELi64ELi64ELi4ES3_EELi16ELi7ELb1EEEvNS_16Flash_fwd_paramsE)
        /*0c44*/ 	.word	0x00000000


	//----- nvinfo : EIATTR_MIN_STACK_SIZE
	.align		4
.L_534:
        /*0c48*/ 	.byte	0x04, 0x12
        /*0c4a*/ 	.short	(.L_536 - .L_535)
	.align		4
.L_535:
        /*0c4c*/ 	.word	index@(_ZN5flash32flash_fwd_splitkv_combine_kernelI23Flash_fwd_kernel_traitsILi96ELi64ELi64ELi4ELb0ELb0EN7cutlass10bfloat16_tE19Flash_kernel_traitsILi96ELi64ELi64ELi4ES3_EELi16ELi6ELb1EEEvNS_16Flash_fwd_paramsE)
        /*0c50*/ 	.word	0x00000000


	//----- nvinfo : EIATTR_MIN_STACK_SIZE
	.align		4
.L_536:
        /*0c54*/ 	.byte	0x04, 0x12
        /*0c56*/ 	.short	(.L_538 - .L_537)
	.align		4
.L_537:
        /*0c58*/ 	.word	index@(_ZN5flash32flash_fwd_splitkv_combine_kernelI23Flash_fwd_kernel_traitsILi96ELi64ELi64ELi4ELb0ELb0EN7cutlass10bfloat16_tE19Flash_kernel_traitsILi96ELi64ELi64ELi4ES3_EELi16ELi5ELb1EEEvNS_16Flash_fwd_paramsE)
        /*0c5c*/ 	.word	0x00000000


	//----- nvinfo : EIATTR_MIN_STACK_SIZE
	.align		4
.L_538:
        /*0c60*/ 	.byte	0x04, 0x12
        /*0c62*/ 	.short	(.L_540 - .L_539)
	.align		4
.L_539:
        /*0c64*/ 	.word	index@(_ZN5flash32flash_fwd_splitkv_combine_kernelI23Flash_fwd_kernel_traitsILi96ELi64ELi64ELi4ELb0ELb0EN7cutlass10bfloat16_tE19Flash_kernel_traitsILi96ELi64ELi64ELi4ES3_EELi16ELi4ELb1EEEvNS_16Flash_fwd_paramsE)
        /*0c68*/ 	.word	0x00000000


	//----- nvinfo : EIATTR_MIN_STACK_SIZE
	.align		4
.L_540:
        /*0c6c*/ 	.byte	0x04, 0x12
        /*0c6e*/ 	.short	(.L_542 - .L_541)
	.align		4
.L_541:
        /*0c70*/ 	.word	index@(_ZN5flash32flash_fwd_splitkv_combine_kernelI23Flash_fwd_kernel_traitsILi96ELi64ELi64ELi4ELb0ELb0EN7cutlass10bfloat16_tE19Flash_kernel_traitsILi96ELi64ELi64ELi4ES3_EELi16ELi3ELb1EEEvNS_16Flash_fwd_paramsE)
        /*0c74*/ 	.word	0x00000000


	//----- nvinfo : EIATTR_MIN_STACK_SIZE
	.align		4
.L_542:
        /*0c78*/ 	.byte	0x04, 0x12
        /*0c7a*/ 	.short	(.L_544 - .L_543)
	.align		4
.L_543:
        /*0c7c*/ 	.word	index@(_ZN5flash32flash_fwd_splitkv_combine_kernelI23Flash_fwd_kernel_traitsILi96ELi64ELi64ELi4ELb0ELb0EN7cutlass10bfloat16_tE19Flash_kernel_traitsILi96ELi64ELi64ELi4ES3_EELi16ELi2ELb1EEEvNS_16Flash_fwd_paramsE)
        /*0c80*/ 	.word	0x00000000


	//----- nvinfo : EIATTR_MIN_STACK_SIZE
	.align		4
.L_544:
        /*0c84*/ 	.byte	0x04, 0x12
        /*0c86*/ 	.short	(.L_546 - .L_545)
	.align		4
.L_545:
        /*0c88*/ 	.word	index@(_ZN5flash32flash_fwd_splitkv_combine_kernelI23Flash_fwd_kernel_traitsILi96ELi64ELi64ELi4ELb0ELb0EN7cutlass10bfloat16_tE19Flash_kernel_traitsILi96ELi64ELi64ELi4ES3_EELi16ELi1ELb1EEEvNS_16Flash_fwd_paramsE)
        /*0c8c*/ 	.word	0x00000000


	//----- nvinfo : EIATTR_MIN_STACK_SIZE
	.align		4
.L_546:
        /*0c90*/ 	.byte	0x04, 0x12
        /*0c92*/ 	.short	(.L_548 - .L_547)
	.align		4
.L_547:
        /*0c94*/ 	.word	index@(_ZN5flash24flash_fwd_splitkv_kernelI23Flash_fwd_kernel_traitsILi96ELi64ELi64ELi4ELb0ELb0EN7cutlass10bfloat16_tE19Flash_kernel_traitsILi96ELi64ELi64ELi4ES3_EELb1ELb0ELb0ELb0ELb0ELb0ELb0ELb0EEEvNS_16Flash_fwd_paramsE)
        /*0c98*/ 	.word	0x00000000


	//----- nvinfo : EIATTR_MIN_STACK_SIZE
	.align		4
.L_548:
        /*0c9c*/ 	.byte	0x04, 0x12
        /*0c9e*/ 	.short	(.L_550 - .L_549)
	.align		4
.L_549:
        /*0ca0*/ 	.word	index@(_ZN5flash24flash_fwd_splitkv_kernelI23Flash_fwd_kernel_traitsILi96ELi64ELi64ELi4ELb0ELb0EN7cutlass10bfloat16_tE19Flash_kernel_traitsILi96ELi64ELi64ELi4ES3_EELb1ELb0ELb0ELb0ELb0ELb1ELb0ELb0EEEvNS_16Flash_fwd_paramsE)
        /*0ca4*/ 	.word	0x00000000


	//----- nvinfo : EIATTR_MIN_STACK_SIZE
	.align		4
.L_550:
        /*0ca8*/ 	.byte	0x04, 0x12
        /*0caa*/ 	.short	(.L_552 - .L_551)
	.align		4
.L_551:
        /*0cac*/ 	.word	index@(_ZN5flash24flash_fwd_splitkv_kernelI23Flash_fwd_kernel_traitsILi96ELi64ELi64ELi4ELb0ELb0EN7cutlass10bfloat16_tE19Flash_kernel_traitsILi96ELi64ELi64ELi4ES3_EELb1ELb0ELb0ELb0ELb0ELb0ELb0ELb1EEEvNS_16Flash_fwd_paramsE)
        /*0cb0*/ 	.word	0x00000000


	//----- nvinfo : EIATTR_MIN_STACK_SIZE
	.align		4
.L_552:
        /*0cb4*/ 	.byte	0x04, 0x12
        /*0cb6*/ 	.short	(.L_554 - .L_553)
	.align		4
.L_553:
        /*0cb8*/ 	.word	index@(_ZN5flash24flash_fwd_splitkv_kernelI23Flash_fwd_kernel_traitsILi96ELi64ELi64ELi4ELb0ELb0EN7cutlass10bfloat16_tE19Flash_kernel_traitsILi96ELi64ELi64ELi4ES3_EELb1ELb0ELb0ELb0ELb0ELb1ELb0ELb1EEEvNS_16Flash_fwd_paramsE)
        /*0cbc*/ 	.word	0x00000000


	//----- nvinfo : EIATTR_MIN_STACK_SIZE
	.align		4
.L_554:
        /*0cc0*/ 	.byte	0x04, 0x12
        /*0cc2*/ 	.short	(.L_556 - .L_555)
	.align		4
.L_555:
        /*0cc4*/ 	.word	index@(_ZN5flash24flash_fwd_splitkv_kernelI23Flash_fwd_kernel_traitsILi96ELi64ELi64ELi4ELb0ELb0EN7cutlass10bfloat16_tE19Flash_kernel_traitsILi96ELi64ELi64ELi4ES3_EELb1ELb0ELb0ELb0ELb0ELb0ELb1ELb0EEEvNS_16Flash_fwd_paramsE)
        /*0cc8*/ 	.word	0x00000000


	//----- nvinfo : EIATTR_MIN_STACK_SIZE
	.align		4
.L_556:
        /*0ccc*/ 	.byte	0x04, 0x12
        /*0cce*/ 	.short	(.L_558 - .L_557)
	.align		4
.L_557:
        /*0cd0*/ 	.word	index@(_ZN5flash24flash_fwd_splitkv_kernelI23Flash_fwd_kernel_traitsILi96ELi64ELi64ELi4ELb0ELb0EN7cutlass10bfloat16_tE19Flash_kernel_traitsILi96ELi64ELi64ELi4ES3_EELb1ELb0ELb0ELb0ELb0ELb1ELb1ELb0EEEvNS_16Flash_fwd_paramsE)
        /*0cd4*/ 	.word	0x00000000


	//----- nvinfo : EIATTR_MIN_STACK_SIZE
	.align		4
.L_558:
        /*0cd8*/ 	.byte	0x04, 0x12
        /*0cda*/ 	.short	(.L_560 - .L_559)
	.align		4
.L_559:
        /*0cdc*/ 	.word	index@(_ZN5flash24flash_fwd_splitkv_kernelI23Flash_fwd_kernel_traitsILi96ELi64ELi64ELi4ELb0ELb0EN7cutlass10bfloat16_tE19Flash_kernel_traitsILi96ELi64ELi64ELi4ES3_EELb1ELb0ELb0ELb0ELb0ELb0ELb1ELb1EEEvNS_16Flash_fwd_paramsE)
        /*0ce0*/ 	.word	0x00000000


	//----- nvinfo : EIATTR_MIN_STACK_SIZE
	.align		4
.L_560:
        /*0ce4*/ 	.byte	0x04, 0x12
        /*0ce6*/ 	.short	(.L_562 - .L_561)
	.align		4
.L_561:
        /*0ce8*/ 	.word	index@(_ZN5flash24flash_fwd_splitkv_kernelI23Flash_fwd_kernel_traitsILi96ELi64ELi64ELi4ELb0ELb0EN7cutlass10bfloat16_tE19Flash_kernel_traitsILi96ELi64ELi64ELi4ES3_EELb1ELb0ELb0ELb0ELb0ELb1ELb1ELb1EEEvNS_16Flash_fwd_paramsE)
        /*0cec*/ 	.word	0x00000000


	//----- nvinfo : EIATTR_MIN_STACK_SIZE
	.align		4
.L_562:
        /*0cf0*/ 	.byte	0x04, 0x12
        /*0cf2*/ 	.short	(.L_564 - .L_563)
	.align		4
.L_563:
        /*0cf4*/ 	.word	index@(_ZN5flash24flash_fwd_splitkv_kernelI23Flash_fwd_kernel_traitsILi96ELi64ELi64ELi4ELb0ELb0EN7cutlass10bfloat16_tE19Flash_kernel_traitsILi96ELi64ELi64ELi4ES3_EELb1ELb0ELb0ELb1ELb1ELb0ELb0ELb0EEEvNS_16Flash_fwd_paramsE)
        /*0cf8*/ 	.word	0x00000000


	//----- nvinfo : EIATTR_MIN_STACK_SIZE
	.align		4
.L_564:
        /*0cfc*/ 	.byte	0x04, 0x12
        /*0cfe*/ 	.short	(.L_566 - .L_565)
	.align		4
.L_565:
        /*0d00*/ 	.word	index@(_ZN5flash24flash_fwd_splitkv_kernelI23Flash_fwd_kernel_traitsILi96ELi64ELi64ELi4ELb0ELb0EN7cutlass10bfloat16_tE19Flash_kernel_traitsILi96ELi64ELi64ELi4ES3_EELb1ELb0ELb0ELb1ELb1ELb1ELb0ELb0EEEvNS_16Flash_fwd_paramsE)
        /*0d04*/ 	.word	0x00000000


	//----- nvinfo : EIATTR_MIN_STACK_SIZE
	.align		4
.L_566:
        /*0d08*/ 	.byte	0x04, 0x12
        /*0d0a*/ 	.short	(.L_568 - .L_567)
	.align		4
.L_567:
        /*0d0c*/ 	.word	index@(_ZN5flash24flash_fwd_splitkv_kernelI23Flash_fwd_kernel_traitsILi96ELi64ELi64ELi4ELb0ELb0EN7cutlass10bfloat16_tE19Flash_kernel_traitsILi96ELi64ELi64ELi4ES3_EELb1ELb0ELb0ELb1ELb1ELb0ELb1ELb0EEEvNS_16Flash_fwd_paramsE)
        /*0d10*/ 	.word	0x00000000


	//----- nvinfo : EIATTR_MIN_STACK_SIZE
	.align		4
.L_568:
        /*0d14*/ 	.byte	0x04, 0x12
        /*0d16*/ 	.short	(.L_570 - .L_569)
	.align		4
.L_569:
        /*0d18*/ 	.word	index@(_ZN5flash24flash_fwd_splitkv_kernelI23Flash_fwd_kernel_traitsILi96ELi64ELi64ELi4ELb0ELb0EN7cutlass10bfloat16_tE19Flash_kernel_traitsILi96ELi64ELi64ELi4ES3_EELb1ELb0ELb0ELb1ELb1ELb1ELb1ELb0EEEvNS_16Flash_fwd_paramsE)
        /*0d1c*/ 	.word	0x00000000


	//----- nvinfo : EIATTR_MIN_STACK_SIZE
	.align		4
.L_570:
        /*0d20*/ 	.byte	0x04, 0x12
        /*0d22*/ 	.short	(.L_572 - .L_571)
	.align		4
.L_571:
        /*0d24*/ 	.word	index@(_ZN5flash24flash_fwd_splitkv_kernelI23Flash_fwd_kernel_traitsILi96ELi64ELi64ELi4ELb0ELb0EN7cutlass10bfloat16_tE19Flash_kernel_traitsILi96ELi64ELi64ELi4ES3_EELb1ELb0ELb0ELb0ELb1ELb0ELb0ELb0EEEvNS_16Flash_fwd_paramsE)
        /*0d28*/ 	.word	0x00000000


	//----- nvinfo : EIATTR_MIN_STACK_SIZE
	.align		4
.L_572:
        /*0d2c*/ 	.byte	0x04, 0x12
        /*0d2e*/ 	.short	(.L_574 - .L_573)
	.align		4
.L_573:
        /*0d30*/ 	.word	index@(_ZN5flash24flash_fwd_splitkv_kernelI23Flash_fwd_kernel_traitsILi96ELi64ELi64ELi4ELb0ELb0EN7cutlass10bfloat16_tE19Flash_kernel_traitsILi96ELi64ELi64ELi4ES3_EELb1ELb0ELb0ELb0ELb1ELb1ELb0ELb0EEEvNS_16Flash_fwd_paramsE)
        /*0d34*/ 	.word	0x00000000


	//----- nvinfo : EIATTR_MIN_STACK_SIZE
	.align		4
.L_574:
        /*0d38*/ 	.byte	0x04, 0x12
        /*0d3a*/ 	.short	(.L_576 - .L_575)
	.align		4
.L_575:
        /*0d3c*/ 	.word	index@(_ZN5flash24flash_fwd_splitkv_kernelI23Flash_fwd_kernel_traitsILi96ELi64ELi64ELi4ELb0ELb0EN7cutlass10bfloat16_tE19Flash_kernel_traitsILi96ELi64ELi64ELi4ES3_EELb1ELb0ELb1ELb0ELb0ELb0ELb0ELb0EEEvNS_16Flash_fwd_paramsE)
        /*0d40*/ 	.word	0x00000000


	//----- nvinfo : EIATTR_MIN_STACK_SIZE
	.align		4
.L_576:
        /*0d44*/ 	.byte	0x04, 0x12
        /*0d46*/ 	.short	(.L_578 - .L_577)
	.align		4
.L_577:
        /*0d48*/ 	.word	index@(_ZN5flash24flash_fwd_splitkv_kernelI23Flash_fwd_kernel_traitsILi96ELi64ELi64ELi4ELb0ELb0EN7cutlass10bfloat16_tE19Flash_kernel_traitsILi96ELi64ELi64ELi4ES3_EELb1ELb0ELb1ELb0ELb0ELb1ELb0ELb0EEEvNS_16Flash_fwd_paramsE)
        /*0d4c*/ 	.word	0x00000000


	//----- nvinfo : EIATTR_MIN_STACK_SIZE
	.align		4
.L_578:
        /*0d50*/ 	.byte	0x04, 0x12
        /*0d52*/ 	.short	(.L_580 - .L_579)
	.align		4
.L_579:
        /*0d54*/ 	.word	index@(_ZN5flash24flash_fwd_splitkv_kernelI23Flash_fwd_kernel_traitsILi96ELi64ELi64ELi4ELb0ELb0EN7cutlass10bfloat16_tE19Flash_kernel_traitsILi96ELi64ELi64ELi4ES3_EELb1ELb0ELb0ELb0ELb1ELb0ELb0ELb1EEEvNS_16Flash_fwd_paramsE)
        /*0d58*/ 	.word	0x00000000


	//----- nvinfo : EIATTR_MIN_STACK_SIZE
	.align		4
.L_580:
        /*0d5c*/ 	.byte	0x04, 0x12
        /*0d5e*/ 	.short	(.L_582 - .L_581)
	.align		4
.L_581:
        /*0d60*/ 	.word	index@(_ZN5flash24flash_fwd_splitkv_kernelI23Flash_fwd_kernel_traitsILi96ELi64ELi64ELi4ELb0ELb0EN7cutlass10bfloat16_tE19Flash_kernel_traitsILi96ELi64ELi64ELi4ES3_EELb1ELb0ELb0ELb0ELb1ELb1ELb0ELb1EEEvNS_16Flash_fwd_paramsE)
        /*0d64*/ 	.word	0x00000000


	//----- nvinfo : EIATTR_MIN_STACK_SIZE
	.align		4
.L_582:
        /*0d68*/ 	.byte	0x04, 0x12
        /*0d6a*/ 	.short	(.L_584 - .L_583)
	.align		4
.L_583:
        /*0d6c*/ 	.word	index@(_ZN5flash24flash_fwd_splitkv_kernelI23Flash_fwd_kernel_traitsILi96ELi64ELi64ELi4ELb0ELb0EN7cutlass10bfloat16_tE19Flash_kernel_traitsILi96ELi64ELi64ELi4ES3_EELb1ELb0ELb1ELb0ELb0ELb0ELb0ELb1EEEvNS_16Flash_fwd_paramsE)
        /*0d70*/ 	.word	0x00000000


	//----- nvinfo : EIATTR_MIN_STACK_SIZE
	.align		4
.L_584:
        /*0d74*/ 	.byte	0x04, 0x12
        /*0d76*/ 	.short	(.L_586 - .L_585)
	.align		4
.L_585:
        /*0d78*/ 	.word	index@(_ZN5flash24flash_fwd_splitkv_kernelI23Flash_fwd_kernel_traitsILi96ELi64ELi64ELi4ELb0ELb0EN7cutlass10bfloat16_tE19Flash_kernel_traitsILi96ELi64ELi64ELi4ES3_EELb1ELb0ELb1ELb0ELb0ELb1ELb0ELb1EEEvNS_16Flash_fwd_paramsE)
        /*0d7c*/ 	.word	0x00000000


	//----- nvinfo : EIATTR_MIN_STACK_SIZE
	.align		4
.L_586:
        /*0d80*/ 	.byte	0x04, 0x12
        /*0d82*/ 	.short	(.L_588 - .L_587)
	.align		4
.L_587:
        /*0d84*/ 	.word	index@(_ZN5flash24flash_fwd_splitkv_kernelI23Flash_fwd_kernel_traitsILi96ELi64ELi64ELi4ELb0ELb0EN7cutlass10bfloat16_tE19Flash_kernel_traitsILi96ELi64ELi64ELi4ES3_EELb1ELb0ELb0ELb0ELb1ELb0ELb1ELb0EEEvNS_16Flash_fwd_paramsE)
        /*0d88*/ 	.word	0x00000000


	//----- nvinfo : EIATTR_MIN_STACK_SIZE
	.align		4
.L_588:
        /*0d8c*/ 	.byte	0x04, 0x12
        /*0d8e*/ 	.short	(.L_590 - .L_589)
	.align		4
.L_589:
        /*0d90*/ 	.word	index@(_ZN5flash24flash_fwd_splitkv_kernelI23Flash_fwd_kernel_traitsILi96ELi64ELi64ELi4ELb0ELb0EN7cutlass10bfloat16_tE19Flash_kernel_traitsILi96ELi64ELi64ELi4ES3_EELb1ELb0ELb0ELb0ELb1ELb1ELb1ELb0EEEvNS_16Flash_fwd_paramsE)
        /*0d94*/ 	.word	0x00000000


	//----- nvinfo : EIATTR_MIN_STACK_SIZE
	.align		4
.L_590:
        /*0d98*/ 	.byte	0x04, 0x12
        /*0d9a*/ 	.short	(.L_592 - .L_591)
	.align		4
.L_591:
        /*0d9c*/ 	.word	index@(_ZN5flash24flash_fwd_splitkv_kernelI23Flash_fwd_kernel_traitsILi96ELi64ELi64ELi4ELb0ELb0EN7cutlass10bfloat16_tE19Flash_kernel_traitsILi96ELi64ELi64ELi4ES3_EELb1ELb0ELb1ELb0ELb0ELb0ELb1ELb0EEEvNS_16Flash_fwd_paramsE)
        /*0da0*/ 	.word	0x00000000


	//----- nvinfo : EIATTR_MIN_STACK_SIZE
	.align		4
.L_592:
        /*0da4*/ 	.byte	0x04, 0x12
        /*0da6*/ 	.short	(.L_594 - .L_593)
	.align		4
.L_593:
        /*0da8*/ 	.word	index@(_ZN5flash24flash_fwd_splitkv_kernelI23Flash_fwd_kernel_traitsILi96ELi64ELi64ELi4ELb0ELb0EN7cutlass10bfloat16_tE19Flash_kernel_traitsILi96ELi64ELi64ELi4ES3_EELb1ELb0ELb1ELb0ELb0ELb1ELb1ELb0EEEvNS_16Flash_fwd_paramsE)
        /*0dac*/ 	.word	0x00000000


	//----- nvinfo : EIATTR_MIN_STACK_SIZE
	.align		4
.L_594:
        /*0db0*/ 	.byte	0x04, 0x12
        /*0db2*/ 	.short	(.L_596 - .L_595)
	.align		4
.L_595:
        /*0db4*/ 	.word	index@(_ZN5flash24flash_fwd_splitkv_kernelI23Flash_fwd_kernel_traitsILi96ELi64ELi64ELi4ELb0ELb0EN7cutlass10bfloat16_tE19Flash_kernel_traitsILi96ELi64ELi64ELi4ES3_EELb1ELb0ELb0ELb0ELb1ELb0ELb1ELb1EEEvNS_16Flash_fwd_paramsE)
        /*0db8*/ 	.word	0x00000000


	//----- nvinfo : EIATTR_MIN_STACK_SIZE
	.align		4
.L_596:
        /*0dbc*/ 	.byte	0x04, 0x12
        /*0dbe*/ 	.short	(.L_598 - .L_597)
	.align		4
.L_597:
        /*0dc0*/ 	.word	index@(_ZN5flash24flash_fwd_splitkv_kernelI23Flash_fwd_kernel_traitsILi96ELi64ELi64ELi4ELb0ELb0EN7cutlass10bfloat16_tE19Flash_kernel_traitsILi96ELi64ELi64ELi4ES3_EELb1ELb0ELb0ELb0ELb1ELb1ELb1ELb1EEEvNS_16Flash_fwd_paramsE)
        /*0dc4*/ 	.word	0x00000000


	//----- nvinfo : EIATTR_MIN_STACK_SIZE
	.align		4
.L_598:
        /*0dc8*/ 	.byte	0x04, 0x12
        /*0dca*/ 	.short	(.L_600 - .L_599)
	.align		4
.L_599:
        /*0dcc*/ 	.word	index@(_ZN5flash24flash_fwd_splitkv_kernelI23Flash_fwd_kernel_traitsILi96ELi64ELi64ELi4ELb0ELb0EN7cutlass10bfloat16_tE19Flash_kernel_traitsILi96ELi64ELi64ELi4ES3_EELb1ELb0ELb1ELb0ELb0ELb0ELb1ELb1EEEvNS_16Flash_fwd_paramsE)
        /*0dd0*/ 	.word	0x00000000


	//----- nvinfo : EIATTR_MIN_STACK_SIZE
	.align		4
.L_600:
        /*0dd4*/ 	.byte	0x04, 0x12
        /*0dd6*/ 	.short	(.L_602 - .L_601)
	.align		4
.L_601:
        /*0dd8*/ 	.word	index@(_ZN5flash24flash_fwd_splitkv_kernelI23Flash_fwd_kernel_traitsILi96ELi64ELi64ELi4ELb0ELb0EN7cutlass10bfloat16_tE19Flash_kernel_traitsILi96ELi64ELi64ELi4ES3_EELb1ELb0ELb1ELb0ELb0ELb1ELb1ELb1EEEvNS_16Flash_fwd_paramsE)
        /*0ddc*/ 	.word	0x00000000
.L_602:


//--------------------- .nv.info._ZN5flash32flash_fwd_splitkv_combine_kernelI23Flash_fwd_kernel_traitsILi96ELi64ELi128ELi4ELb0ELb0EN7cutlass10bfloat16_tE19Flash_kernel_traitsILi96ELi64ELi128ELi4ES3_EELi16ELi7ELb0EEEvNS_16Flash_fwd_paramsE --------------------------
	.section	.nv.info._ZN5flash32flash_fwd_splitkv_combine_kernelI23Flash_fwd_kernel_traitsILi96ELi64ELi128ELi4ELb0ELb0EN7cutlass10bfloat16_tE19Flash_kernel_traitsILi96ELi64ELi128ELi4ES3_EELi16ELi7ELb0EEEvNS_16Flash_fwd_paramsE,"",@"SHT_CUDA_INFO"
	.sectionflags	@""
	.align	4


	//----- nvinfo : EIATTR_CUDA_API_VERSION
	.align		4
        /*0000*/ 	.byte	0x04, 0x37
        /*0002*/ 	.short	(.L_604 - .L_603)
.L_603:
        /*0004*/ 	.word	0x00000082


	//----- nvinfo : EIATTR_SW2861232_WAR
	.align		4
.L_604:
        /*0008*/ 	.byte	0x01, 0x35
	.zero		2


	//----- nvinfo : EIATTR_PARAM_CBANK
	.align		4
        /*000c*/ 	.byte	0x04, 0x0a
        /*000e*/ 	.short	(.L_606 - .L_605)
	.align		4
.L_605:
        /*0010*/ 	.word	index@(.nv.constant0._ZN5flash32flash_fwd_splitkv_combine_kernelI23Flash_fwd_kernel_traitsILi96ELi64ELi128ELi4ELb0ELb0EN7cutlass10bfloat16_tE19Flash_kernel_traitsILi96ELi64ELi128ELi4ES3_EELi16ELi7ELb0EEEvNS_16Flash_fwd_paramsE)
        /*0014*/ 	.short	0x0160
        /*0016*/ 	.short	0x01d0


	//----- nvinfo : EIATTR_CBANK_PARAM_SIZE
	.align		4
.L_606:
        /*0018*/ 	.byte	0x03, 0x19
        /*001a*/ 	.short	0x01d0


	//----- nvinfo : EIATTR_KPARAM_INFO
	.align		4
        /*001c*/ 	.byte	0x04, 0x17
        /*001e*/ 	.short	(.L_608 - .L_607)
.L_607:
        /*0020*/ 	.word	0x00000000
        /*0024*/ 	.short	0x0000
        /*0026*/ 	.short	0x0000
        /*0028*/ 	.byte	0x00, 0xf0, 0x41, 0x07


	//----- nvinfo : EIATTR_MAXREG_COUNT
	.align		4
.L_608:
        /*002c*/ 	.byte	0x03, 0x1b
        /*002e*/ 	.short	0x00ff


	//----- nvinfo : EIATTR_NUM_BARRIERS
	.align		4
        /*0030*/ 	.byte	0x02, 0x4c
        /*0032*/ 	.byte	0x01
	.zero		1


	//----- nvinfo : EIATTR_MERCURY_ISA_VERSION
	.align		4
        /*0034*/ 	.byte	0x03, 0x5f
        /*0036*/ 	.short	0x0000


	//----- nvinfo : EIATTR_COOP_GROUP_MASK_REGIDS
	.align		4
        /*0038*/ 	.byte	0x04, 0x29
        /*003a*/ 	.short	(.L_610 - .L_609)


	//   ....[0]....
.L_609:
        /*003c*/ 	.word	0xffffffff


	//   ....[1]....
        /*0040*/ 	.word	0xffffffff


	//   ....[2]....
        /*0044*/ 	.word	0xffffffff


	//   ....[3]....
        /*0048*/ 	.word	0xffffffff


	//   ....[4]....
        /*004c*/ 	.word	0xffffffff


	//   ....[5]....
        /*0050*/ 	.word	0xffffffff


	//----- nvinfo : EIATTR_COOP_GROUP_INSTR_OFFSETS
	.align		4
.L_610:
        /*0054*/ 	.byte	0x04, 0x28
        /*0056*/ 	.short	(.L_612 - .L_611)


	//   ....[0]....
.L_611:
        /*0058*/ 	.word	0x000028f0


	//   ....[1]....
        /*005c*/ 	.word	0x00002910


	//   ....[2]....
        /*0060*/ 	.word	0x00002930


	//   ....[3]....
        /*0064*/ 	.word	0x00002dd0


	//   ....[4]....
        /*0068*/ 	.word	0x00002ea0


	//   ....[5]....
        /*006c*/ 	.word	0x00002f60


	//----- nvinfo : EIATTR_EXIT_INSTR_OFFSETS
	.align		4
.L_612:
        /*0070*/ 	.byte	0x04, 0x1c
        /*0072*/ 	.short	(.L_614 - .L_613)


	//   ....[0]....
.L_613:
        /*0074*/ 	.word	0x00005a70


	//   ....[1]....
        /*0078*/ 	.word	0x00005f90


	//   ....[2]....
        /*007c*/ 	.word	0x00005ff0


	//----- nvinfo : EIATTR_CRS_STACK_SIZE
	.align		4
.L_614:
        /*0080*/ 	.byte	0x04, 0x1e
        /*0082*/ 	.short	(.L_616 - .L_615)
.L_615:
        /*0084*/ 	.word	0x00000000
.L_616:


//--------------------- .nv.info._ZN5flash32flash_fwd_splitkv_combine_kernelI23Flash_fwd_kernel_traitsILi96ELi64ELi128ELi4ELb0ELb0EN7cutlass10bfloat16_tE19Flash_kernel_traitsILi96ELi64ELi128ELi4ES3_EELi16ELi6ELb0EEEvNS_16Flash_fwd_paramsE --------------------------
	.section	.nv.info._ZN5flash32flash_fwd_splitkv_combine_kernelI23Flash_fwd_kernel_traitsILi96ELi64ELi128ELi4ELb0ELb0EN7cutlass10bfloat16_tE19Flash_kernel_traitsILi96ELi64ELi128ELi4ES3_EELi16ELi6ELb0EEEvNS_16Flash_fwd_paramsE,"",@"SHT_CUDA_INFO"
	.sectionflags	@""
	.align	4


	//----- nvinfo : EIATTR_CUDA_API_VERSION
	.align		4
        /*0000*/ 	.byte	0x04, 0x37
        /*0002*/ 	.short	(.L_618 - .L_617)
.L_617:
        /*0004*/ 	.word	0x00000082


	//----- nvinfo : EIATTR_SW2861232_WAR
	.align		4
.L_618:
        /*0008*/ 	.byte	0x01, 0x35
	.zero		2


	//----- nvinfo : EIATTR_PARAM_CBANK
	.align		4
        /*000c*/ 	.byte	0x04, 0x0a
        /*000e*/ 	.short	(.L_620 - .L_619)
	.align		4
.L_619:
        /*0010*/ 	.word	index@(.nv.constant0._ZN5flash32flash_fwd_splitkv_combine_kernelI23Flash_fwd_kernel_traitsILi96ELi64ELi128ELi4ELb0ELb0EN7cutlass10bfloat16_tE19Flash_kernel_traitsILi96ELi64ELi128ELi4ES3_EELi16ELi6ELb0EEEvNS_16Flash_fwd_paramsE)
        /*0014*/ 	.short	0x0160
        /*0016*/ 	.short	0x01d0


	//----- nvinfo : EIATTR_CBANK_PARAM_SIZE
	.align		4
.L_620:
        /*0018*/ 	.byte	0x03, 0x19
        /*001a*/ 	.short	0x01d0


	//----- nvinfo : EIATTR_KPARAM_INFO
	.align		4
        /*001c*/ 	.byte	0x04, 0x17
        /*001e*/ 	.short	(.L_622 - .L_621)
.L_621:
        /*0020*/ 	.word	0x00000000
        /*0024*/ 	.short	0x0000
        /*0026*/ 	.short	0x0000
        /*0028*/ 	.byte	0x00, 0xf0, 0x41, 0x07


	//----- nvinfo : EIATTR_MAXREG_COUNT
	.align		4
.L_622:
        /*002c*/ 	.byte	0x03, 0x1b
        /*002e*/ 	.short	0x00ff


	//----- nvinfo : EIATTR_NUM_BARRIERS
	.align		4
        /*0030*/ 	.byte	0x02, 0x4c
        /*0032*/ 	.byte	0x01
	.zero		1


	//----- nvinfo : EIATTR_MERCURY_ISA_VERSION
	.align		4
        /*0034*/ 	.byte	0x03, 0x5f
        /*0036*/ 	.short	0x0000


	//----- nvinfo : EIATTR_COOP_GROUP_MASK_REGIDS
	.align		4
        /*0038*/ 	.byte	0x04, 0x29
        /*003a*/ 	.short	(.L_624 - .L_623)


	//   ....[0]....
.L_623:
        /*003c*/ 	.word	0xffffffff


	//   ....[1]....
        /*0040*/ 	.word	0xffffffff


	//   ....[2]....
        /*0044*/ 	.word	0xffffffff


	//   ....[3]....
        /*0048*/ 	.word	0xffffffff


	//   ....[4]....
        /*004c*/ 	.word	0xffffffff


	//   ....[5]....
        /*0050*/ 	.word	0xffffffff


	//----- nvinfo : EIATTR_COOP_GROUP_INSTR_OFFSETS
	.align		4
.L_624:
        /*0054*/ 	.byte	0x04, 0x28
        /*0056*/ 	.short	(.L_626 - .L_625)


	//   ....[0]....
.L_625:
        /*0058*/ 	.word	0x00002020


	//   ....[1]....
        /*005c*/ 	.word	0x00002040


	//   ....[2]....
        /*0060*/ 	.word	0x00002060


	//   ....[3]....
        /*0064*/ 	.word	0x00002310


	//   ....[4]....
        /*0068*/ 	.word	0x000023b0


	//   ....[5]....
        /*006c*/ 	.word	0x00002470


	//----- nvinfo : EIATTR_EXIT_INSTR_OFFSETS
	.align		4
.L_626:
        /*0070*/ 	.byte	0x04, 0x1c
        /*0072*/ 	.short	(.L_628 - .L_627)


	//   ....[0]....
.L_627:
        /*0074*/ 	.word	0x00004c90


	//   ....[1]....
        /*0078*/ 	.word	0x000051b0


	//   ....[2]....
        /*007c*/ 	.word	0x00005210


	//----- nvinfo : EIATTR_CRS_STACK_SIZE
	.align		4
.L_628:
        /*0080*/ 	.byte	0x04, 0x1e
        /*0082*/ 	.short	(.L_630 - .L_629)
.L_629:
        /*0084*/ 	.word	0x00000000
.L_630:


//--------------------- .nv.info._ZN5flash32flash_fwd_splitkv_combine_kernelI23Flash_fwd_kernel_traitsILi96ELi64ELi128ELi4ELb0ELb0EN7cutlass10bfloat16_tE19Flash_kernel_traitsILi96ELi64ELi128ELi4ES3_EELi16ELi5ELb0EEEvNS_16Flash_fwd_paramsE --------------------------
	.section	.nv.info._ZN5flash32flash_fwd_splitkv_combine_kernelI23Flash_fwd_kernel_traitsILi96ELi64ELi128ELi4ELb0ELb0EN7cutlass10bfloat16_tE19Flash_kernel_traitsILi96ELi64ELi128ELi4ES3_EELi16ELi5ELb0EEEvNS_16Flash_fwd_paramsE,"",@"SHT_CUDA_INFO"
	.sectionflags	@""
	.align	4


	//----- nvinfo : EIATTR_CUDA_API_VERSION
	.align		4
        /*0000*/ 	.byte	0x04, 0x37
        /*0002*/ 	.short	(.L_632 - .L_631)
.L_631:
        /*0004*/ 	.word	0x00000082


	//----- nvinfo : EIATTR_SW2861232_WAR
	.align		4
.L_632:
        /*0008*/ 	.byte	0x01, 0x35
	.zero		2


	//----- nvinfo : EIATTR_PARAM_CBANK
	.align		4
        /*000c*/ 	.byte	0x04, 0x0a
        /*000e*/ 	.short	(.L_634 - .L_633)
	.align		4
.L_633:
        /*0010*/ 	.word	index@(.nv.constant0._ZN5flash32flash_fwd_splitkv_combine_kernelI23Flash_fwd_kernel_traitsILi96ELi64ELi128ELi4ELb0ELb0EN7cutlass10bfloat16_tE19Flash_kernel_traitsILi96ELi64ELi128ELi4ES3_EELi16ELi5ELb0EEEvNS_16Flash_fwd_paramsE)
        /*0014*/ 	.short	0x0160
        /*0016*/ 	.short	0x01d0


	//----- nvinfo : EIATTR_CBANK_PARAM_SIZE
	.align		4
.L_634:
        /*0018*/ 	.byte	0x03, 0x19
        /*001a*/ 	.short	0x01d0


	//----- nvinfo : EIATTR_KPARAM_INFO
	.align		4
        /*001c*/ 	.byte	0x04, 0x17
        /*001e*/ 	.short	(.L_636 - .L_635)
.L_635:
        /*0020*/ 	.word	0x00000000
        /*0024*/ 	.short	0x0000
        /*0026*/ 	.short	0x0000
        /*0028*/ 	.byte	0x00, 0xf0, 0x41, 0x07


	//----- nvinfo : EIATTR_MAXREG_COUNT
	.align		4
.L_636:
        /*002c*/ 	.byte	0x03, 0x1b
        /*002e*/ 	.short	0x00ff


	//----- nvinfo : EIATTR_NUM_BARRIERS
	.align		4
        /*0030*/ 	.byte	0x02, 0x4c
        /*0032*/ 	.byte	0x01
	.zero		1


	//----- nvinfo : EIATTR_MERCURY_ISA_VERSION
	.align		4
        /*0034*/ 	.byte	0x03, 0x5f
        /*0036*/ 	.short	0x0000


	//----- nvinfo : EIATTR_COOP_GROUP_MASK_REGIDS
	.align		4
        /*0038*/ 	.byte	0x04, 0x29
        /*003a*/ 	.short	(.L_638 - .L_637)


	//   ....[0]....
.L_637:
        /*003c*/ 	.word	0xffffffff


	//   ....[1]....
        /*0040*/ 	.word	0xffffffff


	//   ....[2]....
        /*0044*/ 	.word	0xffffffff


	//   ....[3]....
        /*0048*/ 	.word	0xffffffff


	//   ....[4]....
        /*004c*/ 	.word	0xffffffff


	//   ....[5]....
        /*0050*/ 	.word	0xffffffff


	//----- nvinfo : EIATTR_COOP_GROUP_INSTR_OFFSETS
	.align		4
.L_638:
        /*0054*/ 	.byte	0x04, 0x28
        /*0056*/ 	.short	(.L_640 - .L_639)


	//   ....[0]....
.L_639:
        /*0058*/ 	.word	0x00001b10


	//   ....[1]....
        /*005c*/ 	.word	0x00001b30


	//   ....[2]....
        /*0060*/ 	.word	0x00001b60


	//   ....[3]....
        /*0064*/ 	.word	0x00001cc0


	//   ....[4]....
        /*0068*/ 	.word	0x00001da0


	//   ....[5]....
        /*006c*/ 	.word	0x00001e90


	//----- nvinfo : EIATTR_EXIT_INSTR_OFFSETS
	.align		4
.L_640:
        /*0070*/ 	.byte	0x04, 0x1c
        /*0072*/ 	.short	(.L_642 - .L_641)


	//   ....[0]....
.L_641:
        /*0074*/ 	.word	0x00004430


	//   ....[1]....
        /*0078*/ 	.word	0x00004950


	//   ....[2]....
        /*007c*/ 	.word	0x000049b0


	//----- nvinfo : EIATTR_CRS_STACK_SIZE
	.align		4
.L_642:
        /*0080*/ 	.byte	0x04, 0x1e
        /*0082*/ 	.short	(.L_644 - .L_643)
.L_643:
        /*0084*/ 	.word	0x00000000
.L_644:


//--------------------- .nv.info._ZN5flash32flash_fwd_splitkv_combine_kernelI23Flash_fwd_kernel_traitsILi96ELi64ELi128ELi4ELb0ELb0EN7cutlass10bfloat16_tE19Flash_kernel_traitsILi96ELi64ELi128ELi4ES3_EELi16ELi4ELb0EEEvNS_16Flash_fwd_paramsE --------------------------
	.section	.nv.info._ZN5flash32flash_fwd_splitkv_combine_kernelI23Flash_fwd_kernel_traitsILi96ELi64ELi128ELi4ELb0ELb0EN7cutlass10bfloat16_tE19Flash_kernel_traitsILi96ELi64ELi128ELi4ES3_EELi16ELi4ELb0EEEvNS_16Flash_fwd_paramsE,"",@"SHT_CUDA_INFO"
	.sectionflags	@""
	.align	4


	//----- nvinfo : EIATTR_CUDA_API_VERSION
	.align		4
        /*0000*/ 	.byte	0x04, 0x37
        /*0002*/ 	.short	(.L_646 - .L_645)
.L_645:
        /*0004*/ 	.word	0x00000082


	//----- nvinfo : EIATTR_SW2861232_WAR
	.align		4
.L_646:
        /*0008*/ 	.byte	0x01, 0x35
	.zero		2


	//----- nvinfo : EIATTR_PARAM_CBANK
	.align		4
        /*000c*/ 	.byte	0x04, 0x0a
        /*000e*/ 	.short	(.L_648 - .L_647)
	.align		4
.L_647:
        /*0010*/ 	.word	index@(.nv.constant0._ZN5flash32flash_fwd_splitkv_combine_kernelI23Flash_fwd_kernel_traitsILi96ELi64ELi128ELi4ELb0ELb0EN7cutlass10bfloat16_tE19Flash_kernel_traitsILi96ELi64ELi128ELi4ES3_EELi16ELi4ELb0EEEvNS_16Flash_fwd_paramsE)
        /*0014*/ 	.short	0x0160
        /*0016*/ 	.short	0x01d0


	//----- nvinfo : EIATTR_CBANK_PARAM_SIZE
	.align		4
.L_648:
        /*0018*/ 	.byte	0x03, 0x19
        /*001a*/ 	.short	0x01d0


	//----- nvinfo : EIATTR_KPARAM_INFO
	.align		4
        /*001c*/ 	.byte	0x04, 0x17
        /*001e*/ 	.short	(.L_650 - .L_649)
.L_649:
        /*0020*/ 	.word	0x00000000
        /*0024*/ 	.short	0x0000
        /*0026*/ 	.short	0x0000
        /*0028*/ 	.byte	0x00, 0xf0, 0x41, 0x07


	//----- nvinfo : EIATTR_MAXREG_COUNT
	.align		4
.L_650:
        /*002c*/ 	.byte	0x03, 0x1b
        /*002e*/ 	.short	0x00ff


	//----- nvinfo : EIATTR_NUM_BARRIERS
	.align		4
        /*0030*/ 	.byte	0x02, 0x4c
        /*0032*/ 	.byte	0x01
	.zero		1


	//----- nvinfo : EIATTR_MERCURY_ISA_VERSION
	.align		4
        /*0034*/ 	.byte	0x03, 0x5f
        /*0036*/ 	.short	0x0000


	//----- nvinfo : EIATTR_COOP_GROUP_MASK_REGIDS
	.align		4
        /*0038*/ 	.byte	0x04, 0x29
        /*003a*/ 	.short	(.L_652 - .L_651)


	//   ....[0]....
.L_651:
        /*003c*/ 	.word	0xffffffff


	//   ....[1]....
        /*0040*/ 	.word	0xffffffff


	//   ....[2]....
        /*0044*/ 	.word	0xffffffff


	//   ....[3]....
        /*0048*/ 	.word	0xffffffff


	//   ....[4]....
        /*004c*/ 	.word	0xffffffff


	//   ....[5]....
        /*0050*/ 	.word	0xffffffff


	//----- nvinfo : EIATTR_COOP_GROUP_INSTR_OFFSETS
	.align		4
.L_652:
        /*0054*/ 	.byte	0x04, 0x28
        /*0056*/ 	.short	(.L_654 - .L_653)


	//   ....[0]....
.L_653:
        /*0058*/ 	.word	0x00001710


	//   ....[1]....
        /*005c*/ 	.word	0x00001750


	//   ....[2]....
        /*0060*/ 	.word	0x000017b0


	//   ....[3]....
        /*0064*/ 	.word	0x000018f0


	//   ....[4]....
        /*0068*/ 	.word	0x000019c0


	//   ....[5]....
        /*006c*/ 	.word	0x00001b00


	//----- nvinfo : EIATTR_EXIT_INSTR_OFFSETS
	.align		4
.L_654:
        /*0070*/ 	.byte	0x04, 0x1c
        /*0072*/ 	.short	(.L_656 - .L_655)


	//   ....[0]....
.L_655:
        /*0074*/ 	.word	0x000040c0


	//   ....[1]....
        /*0078*/ 	.word	0x000045e0


	//   ....[2]....
        /*007c*/ 	.word	0x00004640


	//----- nvinfo : EIATTR_CRS_STACK_SIZE
	.align		4
.L_656:
        /*0080*/ 	.byte	0x04, 0x1e
        /*0082*/ 	.short	(.L_658 - .L_657)
.L_657:
        /*0084*/ 	.word	0x00000000
.L_658:


//--------------------- .nv.info._ZN5flash32flash_fwd_splitkv_combine_kernelI23Flash_fwd_kernel_traitsILi96ELi64ELi128ELi4ELb0ELb0EN7cutlass10bfloat16_tE19Flash_kernel_traitsILi96ELi64ELi128ELi4ES3_EELi16ELi3ELb0EEEvNS_16Flash_fwd_paramsE --------------------------
	.section	.nv.info._ZN5flash32flash_fwd_splitkv_combine_kernelI23Flash_fwd_kernel_traitsILi96ELi64ELi128ELi4ELb0ELb0EN7cutlass10bfloat16_tE19Flash_kernel_traitsILi96ELi64ELi128ELi4ES3_EELi16ELi3ELb0EEEvNS_16Flash_fwd_paramsE,"",@"SHT_CUDA_INFO"
	.sectionflags	@""
	.align	4


	//----- nvinfo : EIATTR_CUDA_API_VERSION
	.align		4
        /*0000*/ 	.byte	0x04, 0x37
        /*0002*/ 	.short	(.L_660 - .L_659)
.L_659:
        /*0004*/ 	.word	0x00000082


	//----- nvinfo : EIATTR_SW2861232_WAR
	.align		4
.L_660:
        /*0008*/ 	.byte	0x01, 0x35
	.zero		2


	//----- nvinfo : EIATTR_PARAM_CBANK
	.align		4
        /*000c*/ 	.byte	0x04, 0x0a
        /*000e*/ 	.short	(.L_662 - .L_661)
	.align		4
.L_661:
        /*0010*/ 	.word	index@(.nv.constant0._ZN5flash32flash_fwd_splitkv_combine_kernelI23Flash_fwd_kernel_traitsILi96ELi64ELi128ELi4ELb0ELb0EN7cutlass10bfloat16_tE19Flash_kernel_traitsILi96ELi64ELi128ELi4ES3_EELi16ELi3ELb0EEEvNS_16Flash_fwd_paramsE)
        /*0014*/ 	.short	0x0160
        /*0016*/ 	.short	0x01d0


	//----- nvinfo : EIATTR_CBANK_PARAM_SIZE
	.align		4
.L_662:
        /*0018*/ 	.byte	0x03, 0x19
        /*001a*/ 	.short	0x01d0


	//----- nvinfo : EIATTR_KPARAM_INFO
	.align		4
        /*001c*/ 	.byte	0x04, 0x17
        /*001e*/ 	.short	(.L_664 - .L_663)
.L_663:
        /*0020*/ 	.word	0x00000000
        /*0024*/ 	.short	0x0000
        /*0026*/ 	.short	0x0000
        /*0028*/ 	.byte	0x00, 0xf0, 0x41, 0x07


	//----- nvinfo : EIATTR_MAXREG_COUNT
	.align		4
.L_664:
        /*002c*/ 	.byte	0x03, 0x1b
        /*002e*/ 	.short	0x00ff


	//----- nvinfo : EIATTR_NUM_BARRIERS
	.align		4
        /*0030*/ 	.byte	0x02, 0x4c
        /*0032*/ 	.byte	0x01
	.zero		1


	//----- nvinfo : EIATTR_MERCURY_ISA_VERSION
	.align		4
        /*0034*/ 	.byte	0x03, 0x5f
        /*0036*/ 	.short	0x0000


	//----- nvinfo : EIATTR_COOP_GROUP_MASK_REGIDS
	.align		4
        /*0038*/ 	.byte	0x04, 0x29
        /*003a*/ 	.short	(.L_666 - .L_665)


	//   ....[0]....
.L_665:
        /*003c*/ 	.word	0xffffffff


	//   ....[1]....
        /*0040*/ 	.word	0xffffffff


	//   ....[2]....
        /*0044*/ 	.word	0xffffffff


	//   ....[3]....
        /*0048*/ 	.word	0xffffffff


	//   ....[4]....
        /*004c*/ 	.word	0xffffffff


	//   ....[5]....
        /*0050*/ 	.word	0xffffffff


	//----- nvinfo : EIATTR_COOP_GROUP_INSTR_OFFSETS
	.align		4
.L_666:
        /*0054*/ 	.byte	0x04, 0x28
        /*0056*/ 	.short	(.L_668 - .L_667)


	//   ....[0]....
.L_667:
        /*0058*/ 	.word	0x00001c20


	//   ....[1]....
        /*005c*/ 	.word	0x00001c40


	//   ....[2]....
        /*0060*/ 	.word	0x00001c70


	//   ....[3]....
        /*0064*/ 	.word	0x00001ce0


	//   ....[4]....
        /*0068*/ 	.word	0x00001d00


	//   ....[5]....
        /*006c*/ 	.word	0x00001d20


	//----- nvinfo : EIATTR_EXIT_INSTR_OFFSETS
	.align		4
.L_668:
        /*0070*/ 	.byte	0x04, 0x1c
        /*0072*/ 	.short	(.L_670 - .L_669)


	//   ....[0]....
.L_669:
        /*0074*/ 	.word	0x00004030


	//   ....[1]....
        /*0078*/ 	.word	0x00004550


	//   ....[2]....
        /*007c*/ 	.word	0x000045b0


	//----- nvinfo : EIATTR_CRS_STACK_SIZE
	.align		4
.L_670:
        /*0080*/ 	.byte	0x04, 0x1e
        /*0082*/ 	.short	(.L_672 - .L_671)
.L_671:
        /*0084*/ 	.word	0x00000000
.L_672:


//--------------------- .nv.info._ZN5flash32flash_fwd_splitkv_combine_kernelI23Flash_fwd_kernel_traitsILi96ELi64ELi128ELi4ELb0ELb0EN7cutlass10bfloat16_tE19Flash_kernel_traitsILi96ELi64ELi128ELi4ES3_EELi16ELi2ELb0EEEvNS_16Flash_fwd_paramsE --------------------------
	.section	.nv.info._ZN5flash32flash_fwd_splitkv_combine_kernelI23Flash_fwd_kernel_traitsILi96ELi64ELi128ELi4ELb0ELb0EN7cutlass10bfloat16_tE19Flash_kernel_traitsILi96ELi64ELi128ELi4ES3_EELi16ELi2ELb0EEEvNS_16Flash_fwd_paramsE,"",@"SHT_CUDA_INFO"
	.sectionflags	@""
	.align	4


	//----- nvinfo : EIATTR_CUDA_API_VERSION
	.align		4
        /*0000*/ 	.byte	0x04, 0x37
        /*0002*/ 	.short	(.L_674 - .L_673)
.L_673:
        /*0004*/ 	.word	0x00000082


	//----- nvinfo : EIATTR_SW2861232_WAR
	.align		4
.L_674:
        /*0008*/ 	.byte	0x01, 0x35
	.zero		2


	//----- nvinfo : EIATTR_PARAM_CBANK
	.align		4
        /*000c*/ 	.byte	0x04, 0x0a
        /*000e*/ 	.short	(.L_676 - .L_675)
	.align		4
.L_675:
        /*0010*/ 	.word	index@(.nv.constant0._ZN5flash32flash_fwd_splitkv_combine_kernelI23Flash_fwd_kernel_traitsILi96ELi64ELi128ELi4ELb0ELb0EN7cutlass10bfloat16_tE19Flash_kernel_traitsILi96ELi64ELi128ELi4ES3_EELi16ELi2ELb0EEEvNS_16Flash_fwd_paramsE)
        /*0014*/ 	.short	0x0160
        /*0016*/ 	.short	0x01d0


	//----- nvinfo : EIATTR_CBANK_PARAM_SIZE
	.align		4
.L_676:
        /*0018*/ 	.byte	0x03, 0x19
        /*001a*/ 	.short	0x01d0


	//----- nvinfo : EIATTR_KPARAM_INFO
	.align		4
        /*001c*/ 	.byte	0x04, 0x17
        /*001e*/ 	.short	(.L_678 - .L_677)
.L_677:
        /*0020*/ 	.word	0x00000000
        /*0024*/ 	.short	0x0000
        /*0026*/ 	.short	0x0000
        /*0028*/ 	.byte	0x00, 0xf0, 0x41, 0x07


	//----- nvinfo : EIATTR_MAXREG_COUNT
	.align		4
.L_678:
        /*002c*/ 	.byte	0x03, 0x1b
        /*002e*/ 	.short	0x00ff


	//----- nvinfo : EIATTR_NUM_BARRIERS
	.align		4
        /*0030*/ 	.byte	0x02, 0x4c
        /*0032*/ 	.byte	0x01
	.zero		1


	//----- nvinfo : EIATTR_MERCURY_ISA_VERSION
	.align		4
        /*0034*/ 	.byte	0x03, 0x5f
        /*0036*/ 	.short	0x0000


	//----- nvinfo : EIATTR_COOP_GROUP_MASK_REGIDS
	.align		4
        /*0038*/ 	.byte	0x04, 0x29
        /*003a*/ 	.short	(.L_680 - .L_679)


	//   ....[0]....
.L_679:
        /*003c*/ 	.word	0xffffffff


	//   ....[1]....
        /*0040*/ 	.word	0xffffffff


	//   ....[2]....
        /*0044*/ 	.word	0xffffffff


	//   ....[3]....
        /*0048*/ 	.word	0xffffffff


	//----- nvinfo : EIATTR_COOP_GROUP_INSTR_OFFSETS
	.align		4
.L_680:
        /*004c*/ 	.byte	0x04, 0x28
        /*004e*/ 	.short	(.L_682 - .L_681)


	//   ....[0]....
.L_681:
        /*0050*/ 	.word	0x00001c20


	//   ....[1]....
        /*0054*/ 	.word	0x00001c40


	//   ....[2]....
        /*0058*/ 	.word	0x00001cb0


	//   ....[3]....
        /*005c*/ 	.word	0x00001cd0


	//----- nvinfo : EIATTR_EXIT_INSTR_OFFSETS
	.align		4
.L_682:
        /*0060*/ 	.byte	0x04, 0x1c
        /*0062*/ 	.short	(.L_684 - .L_683)


	//   ....[0]....
.L_683:
        /*0064*/ 	.word	0x00004000


	//   ....[1]....
        /*0068*/ 	.word	0x00004520


	//   ....[2]....
        /*006c*/ 	.word	0x00004580


	//----- nvinfo : EIATTR_CRS_STACK_SIZE
	.align		4
.L_684:
        /*0070*/ 	.byte	0x04, 0x1e
        /*0072*/ 	.short	(.L_686 - .L_685)
.L_685:
        /*0074*/ 	.word	0x00000000
.L_686:


//--------------------- .nv.info._ZN5flash32flash_fwd_splitkv_combine_kernelI23Flash_fwd_kernel_traitsILi96ELi64ELi128ELi4ELb0ELb0EN7cutlass10bfloat16_tE19Flash_kernel_traitsILi96ELi64ELi128ELi4ES3_EELi16ELi1ELb0EEEvNS_16Flash_fwd_paramsE --------------------------
	.section	.nv.info._ZN5flash32flash_fwd_splitkv_combine_kernelI23Flash_fwd_kernel_traitsILi96ELi64ELi128ELi4ELb0ELb0EN7cutlass10bfloat16_tE19Flash_kernel_traitsILi96ELi64ELi128ELi4ES3_EELi16ELi1ELb0EEEvNS_16Flash_fwd_paramsE,"",@"SHT_CUDA_INFO"
	.sectionflags	@""
	.align	4


	//----- nvinfo : EIATTR_CUDA_API_VERSION
	.align		4
        /*0000*/ 	.byte	0x04, 0x37
        /*0002*/ 	.short	(.L_688 - .L_687)
.L_687:
        /*0004*/ 	.word	0x00000082


	//----- nvinfo : EIATTR_SW2861232_WAR
	.align		4
.L_688:
        /*0008*/ 	.byte	0x01, 0x35
	.zero		2


	//----- nvinfo : EIATTR_PARAM_CBANK
	.align		4
        /*000c*/ 	.byte	0x04, 0x0a
        /*000e*/ 	.short	(.L_690 - .L_689)
	.align		4
.L_689:
        /*0010*/ 	.word	index@(.nv.constant0._ZN5flash32flash_fwd_splitkv_combine_kernelI23Flash_fwd_kernel_traitsILi96ELi64ELi128ELi4ELb0ELb0EN7cutlass10bfloat16_tE19Flash_kernel_traitsILi96ELi64ELi128ELi4ES3_EELi16ELi1ELb0EEEvNS_16Flash_fwd_paramsE)
        /*0014*/ 	.short	0x0160
        /*0016*/ 	.short	0x01d0


	//----- nvinfo : EIATTR_CBANK_PARAM_SIZE
	.align		4
.L_690:
        /*0018*/ 	.byte	0x03, 0x19
        /*001a*/ 	.short	0x01d0


	//----- nvinfo : EIATTR_KPARAM_INFO
	.align		4
        /*001c*/ 	.byte	0x04, 0x17
        /*001e*/ 	.short	(.L_692 - .L_691)
.L_691:
        /*0020*/ 	.word	0x00000000
        /*0024*/ 	.short	0x0000
        /*0026*/ 	.short	0x0000
        /*0028*/ 	.byte	0x00, 0xf0, 0x41, 0x07


	//----- nvinfo : EIATTR_MAXREG_COUNT
	.align		4
.L_692:
        /*002c*/ 	.byte	0x03, 0x1b
        /*002e*/ 	.short	0x00ff


	//----- nvinfo : EIATTR_NUM_BARRIERS
	.align		4
        /*0030*/ 	.byte	0x02, 0x4c
        /*0032*/ 	.byte	0x01
	.zero		1


	//----- nvinfo : EIATTR_MERCURY_ISA_VERSION
	.align		4
        /*0034*/ 	.byte	0x03, 0x5f
        /*0036*/ 	.short	0x0000


	//----- nvinfo : EIATTR_COOP_GROUP_MASK_REGIDS
	.align		4
        /*0038*/ 	.byte	0x04, 0x29
        /*003a*/ 	.short	(.L_694 - .L_693)


	//   ....[0]....
.L_693:
        /*003c*/ 	.word	0xffffffff


	//   ....[1]....
        /*0040*/ 	.word	0xffffffff


	//----- nvinfo : EIATTR_COOP_GROUP_INSTR_OFFSETS
	.align		4
.L_694:
        /*0044*/ 	.byte	0x04, 0x28
        /*0046*/ 	.short	(.L_696 - .L_695)


	//   ....[0]....
.L_695:
        /*0048*/ 	.word	0x00001c60


	//   ....[1]....
        /*004c*/ 	.word	0x00001cd0


	//----- nvinfo : EIATTR_EXIT_INSTR_OFFSETS
	.align		4
.L_696:
        /*0050*/ 	.byte	0x04, 0x1c
        /*0052*/ 	.short	(.L_698 - .L_697)


	//   ....[0]....
.L_697:
        /*0054*/ 	.word	0x00004020


	//   ....[1]....
        /*0058*/ 	.word	0x00004540


	//   ....[2]....
        /*005c*/ 	.word	0x000045a0


	//----- nvinfo : EIATTR_CRS_STACK_SIZE
	.align		4
.L_698:
        /*0060*/ 	.byte	0x04, 0x1e
        /*0062*/ 	.short	(.L_700 - .L_699)
.L_699:
        /*0064*/ 	.word	0x00000000
.L_700:


//--------------------- .nv.info._ZN5flash32flash_fwd_splitkv_combine_kernelI23Flash_fwd_kernel_traitsILi96ELi64ELi128ELi4ELb0ELb0EN7cutlass10bfloat16_tE19Flash_kernel_traitsILi96ELi64ELi128ELi4ES3_EELi16ELi7ELb1EEEvNS_16Flash_fwd_paramsE --------------------------
	.section	.nv.info._ZN5flash32flash_fwd_splitkv_combine_kernelI23Flash_fwd_kernel_traitsILi96ELi64ELi128ELi4ELb0ELb0EN7cutlass10bfloat16_tE19Flash_kernel_traitsILi96ELi64ELi128ELi4ES3_EELi16ELi7ELb1EEEvNS_16Flash_fwd_paramsE,"",@"SHT_CUDA_INFO"
	.sectionflags	@""
	.align	4


	//----- nvinfo : EIATTR_CUDA_API_VERSION
	.align		4
        /*0000*/ 	.byte	0x04, 0x37
        /*0002*/ 	.short	(.L_702 - .L_701)
.L_701:
        /*0004*/ 	.word	0x00000082


	//----- nvinfo : EIATTR_SW2861232_WAR
	.align		4
.L_702:
        /*0008*/ 	.byte	0x01, 0x35
	.zero		2


	//----- nvinfo : EIATTR_PARAM_CBANK
	.align		4
        /*000c*/ 	.byte	0x04, 0x0a
        /*000e*/ 	.short	(.L_704 - .L_703)
	.align		4
.L_703:
        /*0010*/ 	.word	index@(.nv.constant0._ZN5flash32flash_fwd_splitkv_combine_kernelI23Flash_fwd_kernel_traitsILi96ELi64ELi128ELi4ELb0ELb0EN7cutlass10bfloat16_tE19Flash_kernel_traitsILi96ELi64ELi128ELi4ES3_EELi16ELi7ELb1EEEvNS_16Flash_fwd_paramsE)
        /*0014*/ 	.short	0x0160
        /*0016*/ 	.short	0x01d0


	//----- nvinfo : EIATTR_CBANK_PARAM_SIZE
	.align		4
.L_704:
        /*0018*/ 	.byte	0x03, 0x19
        /*001a*/ 	.short	0x01d0


	//----- nvinfo : EIATTR_KPARAM_INFO
	.align		4
        /*001c*/ 	.byte	0x04, 0x17
        /*001e*/ 	.short	(.L_706 - .L_705)
.L_705:
        /*0020*/ 	.word	0x00000000
        /*0024*/ 	.short	0x0000
        /*0026*/ 	.short	0x0000
        /*0028*/ 	.byte	0x00, 0xf0, 0x41, 0x07


	//----- nvinfo : EIATTR_MAXREG_COUNT
	.align		4
.L_706:
        /*002c*/ 	.byte	0x03, 0x1b
        /*002e*/ 	.short	0x00ff


	//----- nvinfo : EIATTR_NUM_BARRIERS
	.align		4
        /*0030*/ 	.byte	0x02, 0x4c
        /*0032*/ 	.byte	0x01
	.zero		1


	//----- nvinfo : EIATTR_MERCURY_ISA_VERSION
	.align		4
        /*0034*/ 	.byte	0x03, 0x5f
        /*0036*/ 	.short	0x0000


	//----- nvinfo : EIATTR_COOP_GROUP_MASK_REGIDS
	.align		4
        /*0038*/ 	.byte	0x04, 0x29
        /*003a*/ 	.short	(.L_708 - .L_707)


	//   ....[0]....
.L_707:
        /*003c*/ 	.word	0xffffffff


	//   ....[1]....
        /*0040*/ 	.word	0xffffffff


	//   ....[2]....
        /*0044*/ 	.word	0xffffffff


	//   ....[3]....
        /*0048*/ 	.word	0xffffffff


	//   ....[4]....
        /*004c*/ 	.word	0xffffffff


	//   ....[5]....
        /*0050*/ 	.word	0xffffffff


	//----- nvinfo : EIATTR_COOP_GROUP_INSTR_OFFSETS
	.align		4
.L_708:
        /*0054*/ 	.byte	0x04, 0x28
        /*0056*/ 	.short	(.L_710 - .L_709)


	//   ....[0]....
.L_709:
        /*0058*/ 	.word	0x000028f0


	//   ....[1]....
        /*005c*/ 	.word	0x00002910


	//   ....[2]....
        /*0060*/ 	.word	0x00002930


	//   ....[3]....
        /*0064*/ 	.word	0x00002dd0


	//   ....[4]....
        /*0068*/ 	.word	0x00002ea0


	//   ....[5]....
        /*006c*/ 	.word	0x00002f60


	//----- nvinfo : EIATTR_EXIT_INSTR_OFFSETS
	.align		4
.L_710:
        /*0070*/ 	.byte	0x04, 0x1c
        /*0072*/ 	.short	(.L_712 - .L_711)


	//   ....[0]....
.L_711:
        /*0074*/ 	.word	0x00006140


	//   ....[1]....
        /*0078*/ 	.word	0x000066a0


	//----- nvinfo : EIATTR_CRS_STACK_SIZE
	.align		4
.L_712:
        /*007c*/ 	.byte	0x04, 0x1e
        /*007e*/ 	.short	(.L_714 - .L_713)
.L_713:
        /*0080*/ 	.word	0x00000000
.L_714:


//--------------------- .nv.info._ZN5flash32flash_fwd_splitkv_combine_kernelI23Flash_fwd_kernel_traitsILi96ELi64ELi128ELi4ELb0ELb0EN7cutlass10bfloat16_tE19Flash_kernel_traitsILi96ELi64ELi128ELi4ES3_EELi16ELi6ELb1EEEvNS_16Flash_fwd_paramsE --------------------------
	.section	.nv.info._ZN5flash32flash_fwd_splitkv_combine_kernelI23Flash_fwd_kernel_traitsILi96ELi64ELi128ELi4ELb0ELb0EN7cutlass10bfloat16_tE19Flash_kernel_traitsILi96ELi64ELi128ELi4ES3_EELi16ELi6ELb1EEEvNS_16Flash_fwd_paramsE,"",@"SHT_CUDA_INFO"
	.sectionflags	@""
	.align	4


	//----- nvinfo : EIATTR_CUDA_API_VERSION
	.align		4
        /*0000*/ 	.byte	0x04, 0x37
        /*0002*/ 	.short	(.L_716 - .L_715)
.L_715:
        /*0004*/ 	.word	0x00000082


	//----- nvinfo : EIATTR_SW2861232_WAR
	.align		4
.L_716:
        /*0008*/ 	.byte	0x01, 0x35
	.zero		2


	//----- nvinfo : EIATTR_PARAM_CBANK
	.align		4
        /*000c*/ 	.byte	0x04, 0x0a
        /*000e*/ 	.short	(.L_718 - .L_717)
	.align		4
.L_717:
        /*0010*/ 	.word	index@(.nv.constant0._ZN5flash32flash_fwd_splitkv_combine_kernelI23Flash_fwd_kernel_traitsILi96ELi64ELi128ELi4ELb0ELb0EN7cutlass10bfloat16_tE19Flash_kernel_traitsILi96ELi64ELi128ELi4ES3_EELi16ELi6ELb1EEEvNS_16Flash_fwd_paramsE)
        /*0014*/ 	.short	0x0160
        /*0016*/ 	.short	0x01d0


	//----- nvinfo : EIATTR_CBANK_PARAM_SIZE
	.align		4
.L_718:
        /*0018*/ 	.byte	0x03, 0x19
        /*001a*/ 	.short	0x01d0


	//----- nvinfo : EIATTR_KPARAM_INFO
	.align		4
        /*001c*/ 	.byte	0x04, 0x17
        /*001e*/ 	.short	(.L_720 - .L_719)
.L_719:
        /*0020*/ 	.word	0x00000000
        /*0024*/ 	.short	0x0000
        /*0026*/ 	.short	0x0000
        /*0028*/ 	.byte	0x00, 0xf0, 0x41, 0x07


	//----- nvinfo : EIATTR_MAXREG_COUNT
	.align		4
.L_720:
        /*002c*/ 	.byte	0x03, 0x1b
        /*002e*/ 	.short	0x00ff


	//----- nvinfo : EIATTR_NUM_BARRIERS
	.align		4
        /*0030*/ 	.byte	0x02, 0x4c
        /*0032*/ 	.byte	0x01
	.zero		1


	//----- nvinfo : EIATTR_MERCURY_ISA_VERSION
	.align		4
        /*0034*/ 	.byte	0x03, 0x5f
        /*0036*/ 	.short	0x0000


	//----- nvinfo : EIATTR_COOP_GROUP_MASK_REGIDS
	.align		4
        /*0038*/ 	.byte	0x04, 0x29
        /*003a*/ 	.short	(.L_722 - .L_721)


	//   ....[0]....
.L_721:
        /*003c*/ 	.word	0xffffffff


	//   ....[1]....
        /*0040*/ 	.word	0xffffffff


	//   ....[2]....
        /*0044*/ 	.word	0xffffffff


	//   ....[3]....
        /*0048*/ 	.word	0xffffffff


	//   ....[4]....
        /*004c*/ 	.word	0xffffffff


	//   ....[5]....
        /*0050*/ 	.word	0xffffffff


	//----- nvinfo : EIATTR_COOP_GROUP_INSTR_OFFSETS
	.align		4
.L_722:
        /*0054*/ 	.byte	0x04, 0x28
        /*0056*/ 	.short	(.L_724 - .L_723)


	//   ....[0]....
.L_723:
        /*0058*/ 	.word	0x00002020


	//   ....[1]....
        /*005c*/ 	.word	0x00002040


	//   ....[2]....
        /*0060*/ 	.word	0x00002060


	//   ....[3]....
        /*0064*/ 	.word	0x00002310


	//   ....[4]....
        /*0068*/ 	.word	0x000023b0


	//   ....[5]....
        /*006c*/ 	.word	0x00002470


	//----- nvinfo : EIATTR_EXIT_INSTR_OFFSETS
	.align		4
.L_724:
        /*0070*/ 	.byte	0x04, 0x1c
        /*0072*/ 	.short	(.L_726 - .L_725)


	//   ....[0]....
.L_725:
        /*0074*/ 	.word	0x00005360


	//   ....[1]....
        /*0078*/ 	.word	0x000058c0


	//----- nvinfo : EIATTR_CRS_STACK_SIZE
	.align		4
.L_726:
        /*007c*/ 	.byte	0x04, 0x1e
        /*007e*/ 	.short	(.L_728 - .L_727)
.L_727:
        /*0080*/ 	.word	0x00000000
.L_728:


//--------------------- .nv.info._ZN5flash32flash_fwd_splitkv_combine_kernelI23Flash_fwd_kernel_traitsILi96ELi64ELi128ELi4ELb0ELb0EN7cutlass10bfloat16_tE19Flash_kernel_traitsILi96ELi64ELi128ELi4ES3_EELi16ELi5ELb1EEEvNS_16Flash_fwd_paramsE --------------------------
	.section	.nv.info._ZN5flash32flash_fwd_splitkv_combine_kernelI23Flash_fwd_kernel_traitsILi96ELi64ELi128ELi4ELb0ELb0EN7cutlass10bfloat16_tE19Flash_kernel_traitsILi96ELi64ELi128ELi4ES3_EELi16ELi5ELb1EEEvNS_16Flash_fwd_paramsE,"",@"SHT_CUDA_INFO"
	.sectionflags	@""
	.align	4


	//----- nvinfo : EIATTR_CUDA_API_VERSION
	.align		4
        /*0000*/ 	.byte	0x04, 0x37
        /*0002*/ 	.short	(.L_730 - .L_729)
.L_729:
        /*0004*/ 	.word	0x00000082


	//----- nvinfo : EIATTR_SW2861232_WAR
	.align		4
.L_730:
        /*0008*/ 	.byte	0x01, 0x35
	.zero		2


	//----- nvinfo : EIATTR_PARAM_CBANK
	.align		4
        /*000c*/ 	.byte	0x04, 0x0a
        /*000e*/ 	.short	(.L_732 - .L_731)
	.align		4
.L_731:
        /*0010*/ 	.word	index@(.nv.constant0._ZN5flash32flash_fwd_splitkv_combine_kernelI23Flash_fwd_kernel_traitsILi96ELi64ELi128ELi4ELb0ELb0EN7cutlass10bfloat16_tE19Flash_kernel_traitsILi96ELi64ELi128ELi4ES3_EELi16ELi5ELb1EEEvNS_16Flash_fwd_paramsE)
        /*0014*/ 	.short	0x0160
        /*0016*/ 	.short	0x01d0


	//----- nvinfo : EIATTR_CBANK_PARAM_SIZE
	.align		4
.L_732:
        /*0018*/ 	.byte	0x03, 0x19
        /*001a*/ 	.short	0x01d0


	//----- nvinfo : EIATTR_KPARAM_INFO
	.align		4
        /*001c*/ 	.byte	0x04, 0x17
        /*001e*/ 	.short	(.L_734 - .L_733)
.L_733:
        /*0020*/ 	.word	0x00000000
        /*0024*/ 	.short	0x0000
        /*0026*/ 	.short	0x0000
        /*0028*/ 	.byte	0x00, 0xf0, 0x41, 0x07


	//----- nvinfo : EIATTR_MAXREG_COUNT
	.align		4
.L_734:
        /*002c*/ 	.byte	0x03, 0x1b
        /*002e*/ 	.short	0x00ff


	//----- nvinfo : EIATTR_NUM_BARRIERS
	.align		4
        /*0030*/ 	.byte	0x02, 0x4c
        /*0032*/ 	.byte	0x01
	.zero		1


	//----- nvinfo : EIATTR_MERCURY_ISA_VERSION
	.align		4
        /*0034*/ 	.byte	0x03, 0x5f
        /*0036*/ 	.short	0x0000


	//----- nvinfo : EIATTR_COOP_GROUP_MASK_REGIDS
	.align		4
        /*0038*/ 	.byte	0x04, 0x29
        /*003a*/ 	.short	(.L_736 - .L_735)


	//   ....[0]....
.L_735:
        /*003c*/ 	.word	0xffffffff


	//   ....[1]....
        /*0040*/ 	.word	0xffffffff


	//   ....[2]....
        /*0044*/ 	.word	0xffffffff


	//   ....[3]....
        /*0048*/ 	.word	0xffffffff


	//   ....[4]....
        /*004c*/ 	.word	0xffffffff


	//   ....[5]....
        /*0050*/ 	.word	0xffffffff


	//----- nvinfo : EIATTR_COOP_GROUP_INSTR_OFFSETS
	.align		4
.L_736:
        /*0054*/ 	.byte	0x04, 0x28
        /*0056*/ 	.short	(.L_738 - .L_737)


	//   ....[0]....
.L_737:
        /*0058*/ 	.word	0x00001b10


	//   ....[1]....
        /*005c*/ 	.word	0x00001b30


	//   ....[2]....
        /*0060*/ 	.word	0x00001b60


	//   ....[3]....
        /*0064*/ 	.word	0x00001cc0


	//   ....[4]....
        /*0068*/ 	.word	0x00001da0


	//   ....[5]....
        /*006c*/ 	.word	0x00001e90


	//----- nvinfo : EIATTR_EXIT_INSTR_OFFSETS
	.align		4
.L_738:
        /*0070*/ 	.byte	0x04, 0x1c
        /*0072*/ 	.short	(.L_740 - .L_739)


	//   ....[0]....
.L_739:
        /*0074*/ 	.word	0x00004b10


	//   ....[1]....
        /*0078*/ 	.word	0x00005070


	//----- nvinfo : EIATTR_CRS_STACK_SIZE
	.align		4
.L_740:
        /*007c*/ 	.byte	0x04, 0x1e
        /*007e*/ 	.short	(.L_742 - .L_741)
.L_741:
        /*0080*/ 	.word	0x00000000
.L_742:


//--------------------- .nv.info._ZN5flash32flash_fwd_splitkv_combine_kernelI23Flash_fwd_kernel_traitsILi96ELi64ELi128ELi4ELb0ELb0EN7cutlass10bfloat16_tE19Flash_kernel_traitsILi96ELi64ELi128ELi4ES3_EELi16ELi4ELb1EEEvNS_16Flash_fwd_paramsE --------------------------
	.section	.nv.info._ZN5flash32flash_fwd_splitkv_combine_kernelI23Flash_fwd_kernel_traitsILi96ELi64ELi128ELi4ELb0ELb0EN7cutlass10bfloat16_tE19Flash_kernel_traitsILi96ELi64ELi128ELi4ES3_EELi16ELi4ELb1EEEvNS_16Flash_fwd_paramsE,"",@"SHT_CUDA_INFO"
	.sectionflags	@""
	.align	4


	//----- nvinfo : EIATTR_CUDA_API_VERSION
	.align		4
        /*0000*/ 	.byte	0x04, 0x37
        /*0002*/ 	.short	(.L_744 - .L_743)
.L_743:
        /*0004*/ 	.word	0x00000082


	//----- nvinfo : EIATTR_SW2861232_WAR
	.align		4
.L_744:
        /*0008*/ 	.byte	0x01, 0x35
	.zero		2


	//----- nvinfo : EIATTR_PARAM_CBANK
	.align		4
        /*000c*/ 	.byte	0x04, 0x0a
        /*000e*/ 	.short	(.L_746 - .L_745)
	.align		4
.L_745:
        /*0010*/ 	.word	index@(.nv.constant0._ZN5flash32flash_fwd_splitkv_combine_kernelI23Flash_fwd_kernel_traitsILi96ELi64ELi128ELi4ELb0ELb0EN7cutlass10bfloat16_tE19Flash_kernel_traitsILi96ELi64ELi128ELi4ES3_EELi16ELi4ELb1EEEvNS_16Flash_fwd_paramsE)
        /*0014*/ 	.short	0x0160
        /*0016*/ 	.short	0x01d0


	//----- nvinfo : EIATTR_CBANK_PARAM_SIZE
	.align		4
.L_746:
        /*0018*/ 	.byte	0x03, 0x19
        /*001a*/ 	.short	0x01d0


	//----- nvinfo : EIATTR_KPARAM_INFO
	.align		4
        /*001c*/ 	.byte	0x04, 0x17
        /*001e*/ 	.short	(.L_748 - .L_747)
.L_747:
        /*0020*/ 	.word	0x00000000
        /*0024*/ 	.short	0x0000
        /*0026*/ 	.short	0x0000
        /*0028*/ 	.byte	0x00, 0xf0, 0x41, 0x07


	//----- nvinfo : EIATTR_MAXREG_COUNT
	.align		4
.L_748:
        /*002c*/ 	.byte	0x03, 0x1b
        /*002e*/ 	.short	0x00ff


	//----- nvinfo : EIATTR_NUM_BARRIERS
	.align		4
        /*0030*/ 	.byte	0x02, 0x4c
        /*0032*/ 	.byte	0x01
	.zero		1


	//----- nvinfo : EIATTR_MERCURY_ISA_VERSION
	.align		4
        /*0034*/ 	.byte	0x03, 0x5f
        /*0036*/ 	.short	0x0000


	//----- nvinfo : EIATTR_COOP_GROUP_MASK_REGIDS
	.align		4
        /*0038*/ 	.byte	0x04, 0x29
        /*003a*/ 	.short	(.L_750 - .L_749)


	//   ....[0]....
.L_749:
        /*003c*/ 	.word	0xffffffff


	//   ....[1]....
        /*0040*/ 	.word	0xffffffff


	//   ....[2]....
        /*0044*/ 	.word	0xffffffff


	//   ....[3]....
        /*0048*/ 	.word	0xffffffff


	//   ....[4]....
        /*004c*/ 	.word	0xffffffff


	//   ....[5]....
        /*0050*/ 	.word	0xffffffff


	//----- nvinfo : EIATTR_COOP_GROUP_INSTR_OFFSETS
	.align		4
.L_750:
        /*0054*/ 	.byte	0x04, 0x28
        /*0056*/ 	.short	(.L_752 - .L_751)


	//   ....[0]....
.L_751:
        /*0058*/ 	.word	0x00001710


	//   ....[1]....
        /*005c*/ 	.word	0x00001750


	//   ....[2]....
        /*0060*/ 	.word	0x000017b0


	//   ....[3]....
        /*0064*/ 	.word	0x000018f0


	//   ....[4]....
        /*0068*/ 	.word	0x000019c0


	//   ....[5]....
        /*006c*/ 	.word	0x00001b00


	//----- nvinfo : EIATTR_EXIT_INSTR_OFFSETS
	.align		4
.L_752:
        /*0070*/ 	.byte	0x04, 0x1c
        /*0072*/ 	.short	(.L_754 - .L_753)


	//   ....[0]....
.L_753:
        /*0074*/ 	.word	0x000047a0


	//   ....[1]....
        /*0078*/ 	.word	0x00004d00


	//----- nvinfo : EIATTR_CRS_STACK_SIZE
	.align		4
.L_754:
        /*007c*/ 	.byte	0x04, 0x1e
        /*007e*/ 	.short	(.L_756 - .L_755)
.L_755:
        /*0080*/ 	.word	0x00000000
.L_756:


//--------------------- .nv.info._ZN5flash32flash_fwd_splitkv_combine_kernelI23Flash_fwd_kernel_traitsILi96ELi64ELi128ELi4ELb0ELb0EN7cutlass10bfloat16_tE19Flash_kernel_traitsILi96ELi64ELi128ELi4ES3_EELi16ELi3ELb1EEEvNS_16Flash_fwd_paramsE --------------------------
	.section	.nv.info._ZN5flash32flash_fwd_splitkv_combine_kernelI23Flash_fwd_kernel_traitsILi96ELi64ELi128ELi4ELb0ELb0EN7cutlass10bfloat16_tE19Flash_kernel_traitsILi96ELi64ELi128ELi4ES3_EELi16ELi3ELb1EEEvNS_16Flash_fwd_paramsE,"",@"SHT_CUDA_INFO"
	.sectionflags	@""
	.align	4


	//----- nvinfo : EIATTR_CUDA_API_VERSION
	.align		4
        /*0000*/ 	.byte	0x04, 0x37
        /*0002*/ 	.short	(.L_758 - .L_757)
.L_757:
        /*0004*/ 	.word	0x00000082


	//----- nvinfo : EIATTR_SW2861232_WAR
	.align		4
.L_758:
        /*0008*/ 	.byte	0x01, 0x35
	.zero		2


	//----- nvinfo : EIATTR_PARAM_CBANK
	.align		4
        /*000c*/ 	.byte	0x04, 0x0a
        /*000e*/ 	.short	(.L_760 - .L_759)
	.align		4
.L_759:
        /*0010*/ 	.word	index@(.nv.constant0._ZN5flash32flash_fwd_splitkv_combine_kernelI23Flash_fwd_kernel_traitsILi96ELi64ELi128ELi4ELb0ELb0EN7cutlass10bfloat16_tE19Flash_kernel_traitsILi96ELi64ELi128ELi4ES3_EELi16ELi3ELb1EEEvNS_16Flash_fwd_paramsE)
        /*0014*/ 	.short	0x0160
        /*0016*/ 	.short	0x01d0


	//----- nvinfo : EIATTR_CBANK_PARAM_SIZE
	.align		4
.L_760:
        /*0018*/ 	.byte	0x03, 0x19
        /*001a*/ 	.short	0x01d0


	//----- nvinfo : EIATTR_KPARAM_INFO
	.align		4
        /*001c*/ 	.byte	0x04, 0x17
        /*001e*/ 	.short	(.L_762 - .L_761)
.L_761:
        /*0020*/ 	.word	0x00000000
        /*0024*/ 	.short	0x0000
        /*0026*/ 	.short	0x0000
        /*0028*/ 	.byte	0x00, 0xf0, 0x41, 0x07


	//----- nvinfo : EIATTR_MAXREG_COUNT
	.align		4
.L_762:
        /*002c*/ 	.byte	0x03, 0x1b
        /*002e*/ 	.short	0x00ff


	//----- nvinfo : EIATTR_NUM_BARRIERS
	.align		4
        /*0030*/ 	.byte	0x02, 0x4c
        /*0032*/ 	.byte	0x01
	.zero		1


	//----- nvinfo : EIATTR_MERCURY_ISA_VERSION
	.align		4
        /*0034*/ 	.byte	0x03, 0x5f
        /*0036*/ 	.short	0x0000


	//----- nvinfo : EIATTR_COOP_GROUP_MASK_REGIDS
	.align		4
        /*0038*/ 	.byte	0x04, 0x29
        /*003a*/ 	.short	(.L_764 - .L_763)


	//   ....[0]....
.L_763:
        /*003c*/ 	.word	0xffffffff


	//   ....[1]....
        /*0040*/ 	.word	0xffffffff


	//   ....[2]....
        /*0044*/ 	.word	0xffffffff


	//   ....[3]....
        /*0048*/ 	.word	0xffffffff


	//   ....[4]....
        /*004c*/ 	.word	0xffffffff


	//   ....[5]....
        /*0050*/ 	.word	0xffffffff


	//----- nvinfo : EIATTR_COOP_GROUP_INSTR_OFFSETS
	.align		4
.L_764:
        /*0054*/ 	.byte	0x04, 0x28
        /*0056*/ 	.short	(.L_766 - .L_765)


	//   ....[0]....
.L_765:
        /*0058*/ 	.word	0x00001c80


	//   ....[1]....
        /*005c*/ 	.word	0x00001ca0


	//   ....[2]....
        /*0060*/ 	.word	0x00001cc0


	//   ....[3]....
        /*0064*/ 	.word	0x00001d30


	//   ....[4]....
        /*0068*/ 	.word	0x00001d50


	//   ....[5]....
        /*006c*/ 	.word	0x00001d70


	//----- nvinfo : EIATTR_EXIT_INSTR_OFFSETS
	.align		4
.L_766:
        /*0070*/ 	.byte	0x04, 0x1c
        /*0072*/ 	.short	(.L_768 - .L_767)


	//   ....[0]....
.L_767:
        /*0074*/ 	.word	0x00004780


	//   ....[1]....
        /*0078*/ 	.word	0x00004ce0


	//----- nvinfo : EIATTR_CRS_STACK_SIZE
	.align		4
.L_768:
        /*007c*/ 	.byte	0x04, 0x1e
        /*007e*/ 	.short	(.L_770 - .L_769)
.L_769:
        /*0080*/ 	.word	0x00000000
.L_770:


//--------------------- .nv.info._ZN5flash32flash_fwd_splitkv_combine_kernelI23Flash_fwd_kernel_traitsILi96ELi64ELi128ELi4ELb0ELb0EN7cutlass10bfloat16_tE19Flash_kernel_traitsILi96ELi64ELi128ELi4ES3_EELi16ELi2ELb1EEEvNS_16Flash_fwd_paramsE --------------------------
	.section	.nv.info._ZN5flash32flash_fwd_splitkv_combine_kernelI23Flash_fwd_kernel_traitsILi96ELi64ELi128ELi4ELb0ELb0EN7cutlass10bfloat16_tE19Flash_kernel_traitsILi96ELi64ELi128ELi4ES3_EELi16ELi2ELb1EEEvNS_16Flash_fwd_paramsE,"",@"SHT_CUDA_INFO"
	.sectionflags	@""
	.align	4


	//----- nvinfo : EIATTR_CUDA_API_VERSION
	.align		4
        /*0000*/ 	.byte	0x04, 0x37
        /*0002*/ 	.short	(.L_772 - .L_771)
.L_771:
        /*0004*/ 	.word	0x00000082


	//----- nvinfo : EIATTR_SW2861232_WAR
	.align		4
.L_772:
        /*0008*/ 	.byte	0x01, 0x35
	.zero		2


	//----- nvinfo : EIATTR_PARAM_CBANK
	.align		4
        /*000c*/ 	.byte	0x04, 0x0a
        /*000e*/ 	.short	(.L_774 - .L_773)
	.align		4
.L_773:
        /*0010*/ 	.word	index@(.nv.constant0._ZN5flash32flash_fwd_splitkv_combine_kernelI23Flash_fwd_kernel_traitsILi96ELi64ELi128ELi4ELb0ELb0EN7cutlass10bfloat16_tE19Flash_kernel_traitsILi96ELi64ELi128ELi4ES3_EELi16ELi2ELb1EEEvNS_16Flash_fwd_paramsE)
        /*0014*/ 	.short	0x0160
        /*0016*/ 	.short	0x01d0


	//----- nvinfo : EIATTR_CBANK_PARAM_SIZE
	.align		4
.L_774:
        /*0018*/ 	.byte	0x03, 0x19
        /*001a*/ 	.short	0x01d0


	//----- nvinfo : EIATTR_KPARAM_INFO
	.align		4
        /*001c*/ 	.byte	0x04, 0x17
        /*001e*/ 	.short	(.L_776 - .L_775)
.L_775:
        /*0020*/ 	.word	0x00000000
        /*0024*/ 	.short	0x0000
        /*0026*/ 	.short	0x0000
        /*0028*/ 	.byte	0x00, 0xf0, 0x41, 0x07


	//----- nvinfo : EIATTR_MAXREG_COUNT
	.align		4
.L_776:
        /*002c*/ 	.byte	0x03, 0x1b
        /*002e*/ 	.short	0x00ff


	//----- nvinfo : EIATTR_NUM_BARRIERS
	.align		4
        /*0030*/ 	.byte	0x02, 0x4c
        /*0032*/ 	.byte	0x01
	.zero		1


	//----- nvinfo : EIATTR_MERCURY_ISA_VERSION
	.align		4
        /*0034*/ 	.byte	0x03, 0x5f
        /*0036*/ 	.short	0x0000


	//----- nvinfo : EIATTR_COOP_GROUP_MASK_REGIDS
	.align		4
        /*0038*/ 	.byte	0x04, 0x29
        /*003a*/ 	.short	(.L_778 - .L_777)


	//   ....[0]....
.L_777:
        /*003c*/ 	.word	0xffffffff


	//   ....[1]....
        /*0040*/ 	.word	0xffffffff


	//   ....[2]....
        /*0044*/ 	.word	0xffffffff


	//   ....[3]....
        /*0048*/ 	.word	0xffffffff


	//----- nvinfo : EIATTR_COOP_GROUP_INSTR_OFFSETS
	.align		4
.L_778:
        /*004c*/ 	.byte	0x04, 0x28
        /*004e*/ 	.short	(.L_780 - .L_779)


	//   ....[0]....
.L_779:
        /*0050*/ 	.word	0x00001c70


	//   ....[1]....
        /*0054*/ 	.word	0x00001c90


	//   ....[2]....
        /*0058*/ 	.word	0x00001d00


	//   ....[3]....
        /*005c*/ 	.word	0x00001d20


	//----- nvinfo : EIATTR_EXIT_INSTR_OFFSETS
	.align		4
.L_780:
        /*0060*/ 	.byte	0x04, 0x1c
        /*0062*/ 	.short	(.L_782 - .L_781)


	//   ....[0]....
.L_781:
        /*0064*/ 	.word	0x00004760


	//   ....[1]....
        /*0068*/ 	.word	0x00004cc0


	//----- nvinfo : EIATTR_CRS_STACK_SIZE
	.align		4
.L_782:
        /*006c*/ 	.byte	0x04, 0x1e
        /*006e*/ 	.short	(.L_784 - .L_783)
.L_783:
        /*0070*/ 	.word	0x00000000
.L_784:


//--------------------- .nv.info._ZN5flash32flash_fwd_splitkv_combine_kernelI23Flash_fwd_kernel_traitsILi96ELi64ELi128ELi4ELb0ELb0EN7cutlass10bfloat16_tE19Flash_kernel_traitsILi96ELi64ELi128ELi4ES3_EELi16ELi1ELb1EEEvNS_16Flash_fwd_paramsE --------------------------
	.section	.nv.info._ZN5flash32flash_fwd_splitkv_combine_kernelI23Flash_fwd_kernel_traitsILi96ELi64ELi128ELi4ELb0ELb0EN7cutlass10bfloat16_tE19Flash_kernel_traitsILi96ELi64ELi128ELi4ES3_EELi16ELi1ELb1EEEvNS_16Flash_fwd_paramsE,"",@"SHT_CUDA_INFO"
	.sectionflags	@""
	.align	4


	//----- nvinfo : EIATTR_CUDA_API_VERSION
	.align		4
        /*0000*/ 	.byte	0x04, 0x37
        /*0002*/ 	.short	(.L_786 - .L_785)
.L_785:
        /*0004*/ 	.word	0x00000082


	//----- nvinfo : EIATTR_SW2861232_WAR
	.align		4
.L_786:
        /*0008*/ 	.byte	0x01, 0x35
	.zero		2


	//----- nvinfo : EIATTR_PARAM_CBANK
	.align		4
        /*000c*/ 	.byte	0x04, 0x0a
        /*000e*/ 	.short	(.L_788 - .L_787)
	.align		4
.L_787:
        /*0010*/ 	.word	index@(.nv.constant0._ZN5flash32flash_fwd_splitkv_combine_kernelI23Flash_fwd_kernel_traitsILi96ELi64ELi128ELi4ELb0ELb0EN7cutlass10bfloat16_tE19Flash_kernel_traitsILi96ELi64ELi128ELi4ES3_EELi16ELi1ELb1EEEvNS_16Flash_fwd_paramsE)
        /*0014*/ 	.short	0x0160
        /*0016*/ 	.short	0x01d0


	//----- nvinfo : EIATTR_CBANK_PARAM_SIZE
	.align		4
.L_788:
        /*0018*/ 	.byte	0x03, 0x19
        /*001a*/ 	.short	0x01d0


	//----- nvinfo : EIATTR_KPARAM_INFO
	.align		4
        /*001c*/ 	.byte	0x04, 0x17
        /*001e*/ 	.short	(.L_790 - .L_789)
.L_789:
        /*0020*/ 	.word	0x00000000
        /*0024*/ 	.short	0x0000
        /*0026*/ 	.short	0x0000
        /*0028*/ 	.byte	0x00, 0xf0, 0x41, 0x07


	//----- nvinfo : EIATTR_MAXREG_COUNT
	.align		4
.L_790:
        /*002c*/ 	.byte	0x03, 0x1b
        /*002e*/ 	.short	0x00ff


	//----- nvinfo : EIATTR_NUM_BARRIERS
	.align		4
        /*0030*/ 	.byte	0x02, 0x4c
        /*0032*/ 	.byte	0x01
	.zero		1


	//----- nvinfo : EIATTR_MERCURY_ISA_VERSION
	.align		4
        /*0034*/ 	.byte	0x03, 0x5f
        /*0036*/ 	.short	0x0000


	//----- nvinfo : EIATTR_COOP_GROUP_MASK_REGIDS
	.align		4
        /*0038*/ 	.byte	0x04, 0x29
        /*003a*/ 	.short	(.L_792 - .L_791)


	//   ....[0]....
.L_791:
        /*003c*/ 	.word	0xffffffff


	//   ....[1]....
        /*0040*/ 	.word	0xffffffff


	//----- nvinfo : EIATTR_COOP_GROUP_INSTR_OFFSETS
	.align		4
.L_792:
        /*0044*/ 	.byte	0x04, 0x28
        /*0046*/ 	.short	(.L_794 - .L_793)


	//   ....[0]....
.L_793:
        /*0048*/ 	.word	0x00001ca0


	//   ....[1]....
        /*004c*/ 	.word	0x00001d30


	//----- nvinfo : EIATTR_EXIT_INSTR_OFFSETS
	.align		4
.L_794:
        /*0050*/ 	.byte	0x04, 0x1c
        /*0052*/ 	.short	(.L_796 - .L_795)


	//   ....[0]....
.L_795:
        /*0054*/ 	.word	0x000047c0


	//   ....[1]....
        /*0058*/ 	.word	0x00004d20


	//----- nvinfo : EIATTR_CRS_STACK_SIZE
	.align		4
.L_796:
        /*005c*/ 	.byte	0x04, 0x1e
        /*005e*/ 	.short	(.L_798 - .L_797)
.L_797:
        /*0060*/ 	.word	0x00000000
.L_798:


//--------------------- .nv.info._ZN5flash24flash_fwd_splitkv_kernelI23Flash_fwd_kernel_traitsILi96ELi64ELi128ELi4ELb0ELb0EN7cutlass10bfloat16_tE19Flash_kernel_traitsILi96ELi64ELi128ELi4ES3_EELb1ELb0ELb0ELb0ELb0ELb0ELb0ELb0EEEvNS_16Flash_fwd_paramsE --------------------------
	.section	.nv.info._ZN5flash24flash_fwd_splitkv_kernelI23Flash_fwd_kernel_traitsILi96ELi64ELi128ELi4ELb0ELb0EN7cutlass10bfloat16_tE19Flash_kernel_traitsILi96ELi64ELi128ELi4ES3_EELb1ELb0ELb0ELb0ELb0ELb0ELb0ELb0EEEvNS_16Flash_fwd_paramsE,"",@"SHT_CUDA_INFO"
	.sectionflags	@""
	.align	4


	//----- nvinfo : EIATTR_CUDA_API_VERSION
	.align		4
        /*0000*/ 	.byte	0x04, 0x37
        /*0002*/ 	.short	(.L_800 - .L_799)
.L_799:
        /*0004*/ 	.word	0x00000082


	//----- nvinfo : EIATTR_SW2861232_WAR
	.align		4
.L_800:
        /*0008*/ 	.byte	0x01, 0x35
	.zero		2


	//----- nvinfo : EIATTR_PARAM_CBANK
	.align		4
        /*000c*/ 	.byte	0x04, 0x0a
        /*000e*/ 	.short	(.L_802 - .L_801)
	.align		4
.L_801:
        /*0010*/ 	.word	index@(.nv.constant0._ZN5flash24flash_fwd_splitkv_kernelI23Flash_fwd_kernel_traitsILi96ELi64ELi128ELi4ELb0ELb0EN7cutlass10bfloat16_tE19Flash_kernel_traitsILi96ELi64ELi128ELi4ES3_EELb1ELb0ELb0ELb0ELb0ELb0ELb0ELb0EEEvNS_16Flash_fwd_paramsE)
        /*0014*/ 	.short	0x0160
        /*0016*/ 	.short	0x01d0


	//----- nvinfo : EIATTR_CBANK_PARAM_SIZE
	.align		4
.L_802:
        /*0018*/ 	.byte	0x03, 0x19
        /*001a*/ 	.short	0x01d0


	//----- nvinfo : EIATTR_KPARAM_INFO
	.align		4
        /*001c*/ 	.byte	0x04, 0x17
        /*001e*/ 	.short	(.L_804 - .L_803)
.L_803:
        /*0020*/ 	.word	0x00000000
        /*0024*/ 	.short	0x0000
        /*0026*/ 	.short	0x0000
        /*0028*/ 	.byte	0x00, 0xf0, 0x41, 0x07


	//----- nvinfo : EIATTR_MAXREG_COUNT
	.align		4
.L_804:
        /*002c*/ 	.byte	0x03, 0x1b
        /*002e*/ 	.short	0x00ff


	//----- nvinfo : EIATTR_NUM_BARRIERS
	.align		4
        /*0030*/ 	.byte	0x02, 0x4c
        /*0032*/ 	.byte	0x01
	.zero		1


	//----- nvinfo : EIATTR_MERCURY_ISA_VERSION
	.align		4
        /*0034*/ 	.byte	0x03, 0x5f
        /*0036*/ 	.short	0x0000


	//----- nvinfo : EIATTR_COOP_GROUP_MASK_REGIDS
	.align		4
        /*0038*/ 	.byte	0x04, 0x29
        /*003a*/ 	.short	(.L_806 - .L_805)


	//   ....[0]....
.L_805:
        /*003c*/ 	.word	0xffffffff


	//   ....[1]....
        /*0040*/ 	.word	0xffffffff


	//   ....[2]....
        /*0044*/ 	.word	0xffffffff


	//   ....[3]....
        /*0048*/ 	.word	0xffffffff


	//   ....[4]....
        /*004c*/ 	.word	0xffffffff


	//   ....[5]....
        /*0050*/ 	.word	0xffffffff


	//   ....[6]....
        /*0054*/ 	.word	0xffffffff


	//   ....[7]....
        /*0058*/ 	.word	0xffffffff


	//   ....[8]....
        /*005c*/ 	.word	0xffffffff


	//   ....[9]....
        /*0060*/ 	.word	0xffffffff


	//   ....[10]....
        /*0064*/ 	.word	0xffffffff


	//   ....[11]....
        /*0068*/ 	.word	0xffffffff


	//   ....[12]....
        /*006c*/ 	.word	0xffffffff


	//   ....[13]....
        /*0070*/ 	.word	0xffffffff


	//   ....[14]....
        /*0074*/ 	.word	0xffffffff


	//   ....[15]....
        /*0078*/ 	.word	0xffffffff


	//----- nvinfo : EIATTR_COOP_GROUP_INSTR_OFFSETS
	.align		4
.L_806:
        /*007c*/ 	.byte	0x04, 0x28
        /*007e*/ 	.short	(.L_808 - .L_807)


	//   ....[0]....
.L_807:
        /*0080*/ 	.word	0x000053c0


	//   ....[1]....
        /*0084*/ 	.word	0x00005540


	//   ....[2]....
        /*0088*/ 	.word	0x00005550


	//   ....[3]....
        /*008c*/ 	.word	0x000055a0


	//   ....[4]....
        /*0090*/ 	.word	0x00009aa0


	//   ....[5]....
        /*0094*/ 	.word	0x00009ad0


	//   ....[6]....
        /*0098*/ 	.word	0x00009af0


	//   ....[7]....
        /*009c*/ 	.word	0x00009b10


	//   ....[8]....
        /*00a0*/ 	.word	0x0000d7e0


	//   ....[9]....
        /*00a4*/ 	.word	0x0000d800


	//   ....[10]....
        /*00a8*/ 	.word	0x0000d840


	//   ....[11]....
        /*00ac*/ 	.word	0x0000d850


	//   ....[12]....
        /*00b0*/ 	.word	0x0000f390


	//   ....[13]....
        /*00b4*/ 	.word	0x0000f3d0


	//   ....[14]....
        /*00b8*/ 	.word	0x0000f410


	//   ....[15]....
        /*00bc*/ 	.word	0x0000f420


	//----- nvinfo : EIATTR_EXIT_INSTR_OFFSETS
	.align		4
.L_808:
        /*00c0*/ 	.byte	0x04, 0x1c
        /*00c2*/ 	.short	(.L_810 - .L_809)


	//   ....[0]....
.L_809:
        /*00c4*/ 	.word	0x000002d0


	//   ....[1]....
        /*00c8*/ 	.word	0x00000900


	//   ....[2]....
        /*00cc*/ 	.word	0x00000930


	//   ....[3]....
        /*00d0*/ 	.word	0x00010220


	//   ....[4]....
        /*00d4*/ 	.word	0x00010310


	//   ....[5]....
        /*00d8*/ 	.word	0x00010330


	//----- nvinfo : EIATTR_CTAIDZ_USED
	.align		4
.L_810:
        /*00dc*/ 	.byte	0x01, 0x04
	.zero		2


	//----- nvinfo : EIATTR_CRS_STACK_SIZE
	.align		4
        /*00e0*/ 	.byte	0x04, 0x1e
        /*00e2*/ 	.short	(.L_812 - .L_811)
.L_811:
        /*00e4*/ 	.word	0x00000000
.L_812:


//--------------------- .nv.info._ZN5flash24flash_fwd_splitkv_kernelI23Flash_fwd_kernel_traitsILi96ELi64ELi128ELi4ELb0ELb0EN7cutlass10bfloat16_tE19Flash_kernel_traitsILi96ELi64ELi128ELi4ES3_EELb1ELb0ELb0ELb0ELb0ELb1ELb0ELb0EEEvNS_16Flash_fwd_paramsE --------------------------
	.section	.nv.info._ZN5flash24flash_fwd_splitkv_kernelI23Flash_fwd_kernel_traitsILi96ELi64ELi128ELi4ELb0ELb0EN7cutlass10bfloat16_tE19Flash_kernel_traitsILi96ELi64ELi128ELi4ES3_EELb1ELb0ELb0ELb0ELb0ELb1ELb0ELb0EEEvNS_16Flash_fwd_paramsE,"",@"SHT_CUDA_INFO"
	.sectionflags	@""
	.align	4


	//----- nvinfo : EIATTR_CUDA_API_VERSION
	.align		4
        /*0000*/ 	.byte	0x04, 0x37
        /*0002*/ 	.short	(.L_814 - .L_813)
.L_813:
        /*0004*/ 	.word	0x00000082


	//----- nvinfo : EIATTR_SW2861232_WAR
	.align		4
.L_814:
        /*0008*/ 	.byte	0x01, 0x35
	.zero		2


	//----- nvinfo : EIATTR_PARAM_CBANK
	.align		4
        /*000c*/ 	.byte	0x04, 0x0a
        /*000e*/ 	.short	(.L_816 - .L_815)
	.align		4
.L_815:
        /*0010*/ 	.word	index@(.nv.constant0._ZN5flash24flash_fwd_splitkv_kernelI23Flash_fwd_kernel_traitsILi96ELi64ELi128ELi4ELb0ELb0EN7cutlass10bfloat16_tE19Flash_kernel_traitsILi96ELi64ELi128ELi4ES3_EELb1ELb0ELb0ELb0ELb0ELb1ELb0ELb0EEEvNS_16Flash_fwd_paramsE)
        /*0014*/ 	.short	0x0160
        /*0016*/ 	.short	0x01d0


	//----- nvinfo : EIATTR_CBANK_PARAM_SIZE
	.align		4
.L_816:
        /*0018*/ 	.byte	0x03, 0x19
        /*001a*/ 	.short	0x01d0


	//----- nvinfo : EIATTR_KPARAM_INFO
	.align		4
        /*001c*/ 	.byte	0x04, 0x17
        /*001e*/ 	.short	(.L_818 - .L_817)
.L_817:
        /*0020*/ 	.word	0x00000000
        /*0024*/ 	.short	0x0000
        /*0026*/ 	.short	0x0000
        /*0028*/ 	.byte	0x00, 0xf0, 0x41, 0x07


	//----- nvinfo : EIATTR_MAXREG_COUNT
	.align		4
.L_818:
        /*002c*/ 	.byte	0x03, 0x1b
        /*002e*/ 	.short	0x00ff


	//----- nvinfo : EIATTR_NUM_BARRIERS
	.align		4
        /*0030*/ 	.byte	0x02, 0x4c
        /*0032*/ 	.byte	0x01
	.zero		1


	//----- nvinfo : EIATTR_MERCURY_ISA_VERSION
	.align		4
        /*0034*/ 	.byte	0x03, 0x5f
        /*0036*/ 	.short	0x0000


	//----- nvinfo : EIATTR_COOP_GROUP_MASK_REGIDS
	.align		4
        /*0038*/ 	.byte	0x04, 0x29
        /*003a*/ 	.short	(.L_820 - .L_819)


	//   ....[0]....
.L_819:
        /*003c*/ 	.word	0xffffffff


	//   ....[1]....
        /*0040*/ 	.word	0xffffffff


	//   ....[2]....
        /*0044*/ 	.word	0xffffffff


	//   ....[3]....
        /*0048*/ 	.word	0xffffffff


	//   ....[4]....
        /*004c*/ 	.word	0xffffffff


	//   ....[5]....
        /*0050*/ 	.word	0xffffffff


	//   ....[6]....
        /*0054*/ 	.word	0xffffffff


	//   ....[7]....
        /*0058*/ 	.word	0xffffffff


	//   ....[8]....
        /*005c*/ 	.word	0xffffffff


	//   ....[9]....
        /*0060*/ 	.word	0xffffffff


	//   ....[10]....
        /*0064*/ 	.word	0xffffffff


	//   ....[11]....
        /*0068*/ 	.word	0xffffffff


	//   ....[12]....
        /*006c*/ 	.word	0xffffffff


	//   ....[13]....
        /*0070*/ 	.word	0xffffffff


	//   ....[14]....
        /*0074*/ 	.word	0xffffffff


	//   ....[15]....
        /*0078*/ 	.word	0xffffffff


	//----- nvinfo : EIATTR_COOP_GROUP_INSTR_OFFSETS
	.align		4
.L_820:
        /*007c*/ 	.byte	0x04, 0x28
        /*007e*/ 	.short	(.L_822 - .L_821)


	//   ....[0]....
.L_821:
        /*0080*/ 	.word	0x00005ba0


	//   ....[1]....
        /*0084*/ 	.word	0x00005cf0


	//   ....[2]....
        /*0088*/ 	.word	0x00005d00


	//   ....[3]....
        /*008c*/ 	.word	0x00005d70


	//   ....[4]....
        /*0090*/ 	.word	0x0000aa50


	//   ....[5]....
        /*0094*/ 	.word	0x0000aab0


	//   ....[6]....
        /*0098*/ 	.word	0x0000aad0


	//   ....[7]....
        /*009c*/ 	.word	0x0000aaf0


	//   ....[8]....
        /*00a0*/ 	.word	0x0000f050


	//   ....[9]....
        /*00a4*/ 	.word	0x0000f060


	//   ....[10]....
        /*00a8*/ 	.word	0x0000f090


	//   ....[11]....
        /*00ac*/ 	.word	0x0000f0a0


	//   ....[12]....
        /*00b0*/ 	.word	0x00010b80


	//   ....[13]....
        /*00b4*/ 	.word	0x00010bc0


	//   ....[14]....
        /*00b8*/ 	.word	0x00010c00


	//   ....[15]....
        /*00bc*/ 	.word	0x00010c10


	//----- nvinfo : EIATTR_EXIT_INSTR_OFFSETS
	.align		4
.L_822:
        /*00c0*/ 	.byte	0x04, 0x1c
        /*00c2*/ 	.short	(.L_824 - .L_823)


	//   ....[0]....
.L_823:
        /*00c4*/ 	.word	0x000002d0


	//   ....[1]....
        /*00c8*/ 	.word	0x00000900


	//   ....[2]....
        /*00cc*/ 	.word	0x00000930


	//   ....[3]....
        /*00d0*/ 	.word	0x00011a10


	//   ....[4]....
        /*00d4*/ 	.word	0x00011b00


	//   ....[5]....
        /*00d8*/ 	.word	0x00011b20


	//----- nvinfo : EIATTR_CTAIDZ_USED
	.align		4
.L_824:
        /*00dc*/ 	.byte	0x01, 0x04
	.zero		2


	//----- nvinfo : EIATTR_CRS_STACK_SIZE
	.align		4
        /*00e0*/ 	.byte	0x04, 0x1e
        /*00e2*/ 	.short	(.L_826 - .L_825)
.L_825:
        /*00e4*/ 	.word	0x00000000
.L_826:


//--------------------- .nv.info._ZN5flash24flash_fwd_splitkv_kernelI23Flash_fwd_kernel_traitsILi96ELi64ELi128ELi4ELb0ELb0EN7cutlass10bfloat16_tE19Flash_kernel_traitsILi96ELi64ELi128ELi4ES3_EELb1ELb0ELb0ELb0ELb0ELb0ELb0ELb1EEEvNS_16Flash_fwd_paramsE --------------------------
	.section	.nv.info._ZN5flash24flash_fwd_splitkv_kernelI23Flash_fwd_kernel_traitsILi96ELi64ELi128ELi4ELb0ELb0EN7cutlass10bfloat16_tE19Flash_kernel_traitsILi96ELi64ELi128ELi4ES3_EELb1ELb0ELb0ELb0ELb0ELb0ELb0ELb1EEEvNS_16Flash_fwd_paramsE,"",@"SHT_CUDA_INFO"
	.sectionflags	@""
	.align	4


	//----- nvinfo : EIATTR_CUDA_API_VERSION
	.align		4
        /*0000*/ 	.byte	0x04, 0x37
        /*0002*/ 	.short	(.L_828 - .L_827)
.L_827:
        /*0004*/ 	.word	0x00000082


	//----- nvinfo : EIATTR_SW2861232_WAR
	.align		4
.L_828:
        /*0008*/ 	.byte	0x01, 0x35
	.zero		2


	//----- nvinfo : EIATTR_PARAM_CBANK
	.align		4
        /*000c*/ 	.byte	0x04, 0x0a
        /*000e*/ 	.short	(.L_830 - .L_829)
	.align		4
.L_829:
        /*0010*/ 	.word	index@(.nv.constant0._ZN5flash24flash_fwd_splitkv_kernelI23Flash_fwd_kernel_traitsILi96ELi64ELi128ELi4ELb0ELb0EN7cutlass10bfloat16_tE19Flash_kernel_traitsILi96ELi64ELi128ELi4ES3_EELb1ELb0ELb0ELb0ELb0ELb0ELb0ELb1EEEvNS_16Flash_fwd_paramsE)
        /*0014*/ 	.short	0x0160
        /*0016*/ 	.short	0x01d0


	//----- nvinfo : EIATTR_CBANK_PARAM_SIZE
	.align		4
.L_830:
        /*0018*/ 	.byte	0x03, 0x19
        /*001a*/ 	.short	0x01d0


	//----- nvinfo : EIATTR_KPARAM_INFO
	.align		4
        /*001c*/ 	.byte	0x04, 0x17
        /*001e*/ 	.short	(.L_832 - .L_831)
.L_831:
        /*0020*/ 	.word	0x00000000
        /*0024*/ 	.short	0x0000
        /*0026*/ 	.short	0x0000
        /*0028*/ 	.byte	0x00, 0xf0, 0x41, 0x07


	//----- nvinfo : EIATTR_MAXREG_COUNT
	.align		4
.L_832:
        /*002c*/ 	.byte	0x03, 0x1b
        /*002e*/ 	.short	0x00ff


	//----- nvinfo : EIATTR_NUM_BARRIERS
	.align		4
        /*0030*/ 	.byte	0x02, 0x4c
        /*0032*/ 	.byte	0x01
	.zero		1


	//----- nvinfo : EIATTR_MERCURY_ISA_VERSION
	.align		4
        /*0034*/ 	.byte	0x03, 0x5f
        /*0036*/ 	.short	0x0000


	//----- nvinfo : EIATTR_COOP_GROUP_MASK_REGIDS
	.align		4
        /*0038*/ 	.byte	0x04, 0x29
        /*003a*/ 	.short	(.L_834 - .L_833)


	//   ....[0]....
.L_833:
        /*003c*/ 	.word	0xffffffff


	//   ....[1]....
        /*0040*/ 	.word	0xffffffff


	//   ....[2]....
        /*0044*/ 	.word	0xffffffff


	//   ....[3]....
        /*0048*/ 	.word	0xffffffff


	//   ....[4]....
        /*004c*/ 	.word	0xffffffff


	//   ....[5]....
        /*0050*/ 	.word	0xffffffff


	//   ....[6]....
        /*0054*/ 	.word	0xffffffff


	//   ....[7]....
        /*0058*/ 	.word	0xffffffff


	//   ....[8]....
        /*005c*/ 	.word	0xffffffff


	//   ....[9]....
        /*0060*/ 	.word	0xffffffff


	//   ....[10]....
        /*0064*/ 	.word	0xffffffff


	//   ....[11]....
        /*0068*/ 	.word	0xffffffff


	//   ....[12]....
        /*006c*/ 	.word	0xffffffff


	//   ....[13]....
        /*0070*/ 	.word	0xffffffff


	//   ....[14]....
        /*0074*/ 	.word	0xffffffff


	//   ....[15]....
        /*0078*/ 	.word	0xffffffff


	//   ....[16]....
        /*007c*/ 	.word	0xffffffff


	//   ....[17]....
        /*0080*/ 	.word	0xffffffff


	//   ....[18]....
        /*0084*/ 	.word	0xffffffff


	//   ....[19]....
        /*0088*/ 	.word	0xffffffff


	//----- nvinfo : EIATTR_COOP_GROUP_INSTR_OFFSETS
	.align		4
.L_834:
        /*008c*/ 	.byte	0x04, 0x28
        /*008e*/ 	.short	(.L_836 - .L_835)


	//   ....[0]....
.L_835:
        /*0090*/ 	.word	0x00012050


	//   ....[1]....
        /*0094*/ 	.word	0x00012170


	//   ....[2]....
        /*0098*/ 	.word	0x00012180


	//   ....[3]....
        /*009c*/ 	.word	0x000121b0


	//   ....[4]....
        /*00a0*/ 	.word	0x00016610


	//   ....[5]....
        /*00a4*/ 	.word	0x00016650


	//   ....[6]....
        /*00a8*/ 	.word	0x00016670


	//   ....[7]....
        /*00ac*/ 	.word	0x00016690


	//   ....[8]....
        /*00b0*/ 	.word	0x0001a400


	//   ....[9]....
        /*00b4*/ 	.word	0x0001a410


	//   ....[10]....
        /*00b8*/ 	.word	0x0001a430


	//   ....[11]....
        /*00bc*/ 	.word	0x0001a450


	//   ....[12]....
        /*00c0*/ 	.word	0x0001bfd0


	//   ....[13]....
        /*00c4*/ 	.word	0x0001c000


	//   ....[14]....
        /*00c8*/ 	.word	0x0001c010


	//   ....[15]....
        /*00cc*/ 	.word	0x0001c040


	//   ....[16]....
        /*00d0*/ 	.word	0x0001d0c0


	//   ....[17]....
        /*00d4*/ 	.word	0x0001d100


	//   ....[18]....
        /*00d8*/ 	.word	0x0001d150


	//   ....[19]....
        /*00dc*/ 	.word	0x0001d1a0


	//----- nvinfo : EIATTR_EXIT_INSTR_OFFSETS
	.align		4
.L_836:
        /*00e0*/ 	.byte	0x04, 0x1c
        /*00e2*/ 	.short	(.L_838 - .L_837)


	//   ....[0]....
.L_837:
        /*00e4*/ 	.word	0x000000b0


	//----- nvinfo : EIATTR_CTAIDZ_USED
	.align		4
.L_838:
        /*00e8*/ 	.byte	0x01, 0x04
	.zero		2


	//----- nvinfo : EIATTR_CRS_STACK_SIZE
	.align		4
        /*00ec*/ 	.byte	0x04, 0x1e
        /*00ee*/ 	.short	(.L_840 - .L_839)
.L_839:
        /*00f0*/ 	.word	0x00000000
.L_840:


//--------------------- .nv.info._ZN5flash24flash_fwd_splitkv_kernelI23Flash_fwd_kernel_traitsILi96ELi64ELi128ELi4ELb0ELb0EN7cutlass10bfloat16_tE19Flash_kernel_traitsILi96ELi64ELi128ELi4ES3_EELb1ELb0ELb0ELb0ELb0ELb1ELb0ELb1EEEvNS_16Flash_fwd_paramsE --------------------------
	.section	.nv.info._ZN5flash24flash_fwd_splitkv_kernelI23Flash_fwd_kernel_traitsILi96ELi64ELi128ELi4ELb0ELb0EN7cutlass10bfloat16_tE19Flash_kernel_traitsILi96ELi64ELi128ELi4ES3_EELb1ELb0ELb0ELb0ELb0ELb1ELb0ELb1EEEvNS_16Flash_fwd_paramsE,"",@"SHT_CUDA_INFO"
	.sectionflags	@""
	.align	4


	//----- nvinfo : EIATTR_CUDA_API_VERSION
	.align		4
        /*0000*/ 	.byte	0x04, 0x37
        /*0002*/ 	.short	(.L_842 - .L_841)
.L_841:
        /*0004*/ 	.word	0x00000082


	//----- nvinfo : EIATTR_SW2861232_WAR
	.align		4
.L_842:
        /*0008*/ 	.byte	0x01, 0x35
	.zero		2


	//----- nvinfo : EIATTR_PARAM_CBANK
	.align		4
        /*000c*/ 	.byte	0x04, 0x0a
        /*000e*/ 	.short	(.L_844 - .L_843)
	.align		4
.L_843:
        /*0010*/ 	.word	index@(.nv.constant0._ZN5flash24flash_fwd_splitkv_kernelI23Flash_fwd_kernel_traitsILi96ELi64ELi128ELi4ELb0ELb0EN7cutlass10bfloat16_tE19Flash_kernel_traitsILi96ELi64ELi128ELi4ES3_EELb1ELb0ELb0ELb0ELb0ELb1ELb0ELb1EEEvNS_16Flash_fwd_paramsE)
        /*0014*/ 	.short	0x0160
        /*0016*/ 	.short	0x01d0


	//----- nvinfo : EIATTR_CBANK_PARAM_SIZE
	.align		4
.L_844:
        /*0018*/ 	.byte	0x03, 0x19
        /*001a*/ 	.short	0x01d0


	//----- nvinfo : EIATTR_KPARAM_INFO
	.align		4
        /*001c*/ 	.byte	0x04, 0x17
        /*001e*/ 	.short	(.L_846 - .L_845)
.L_845:
        /*0020*/ 	.word	0x00000000
        /*0024*/ 	.short	0x0000
        /*0026*/ 	.short	0x0000
        /*0028*/ 	.byte	0x00, 0xf0, 0x41, 0x07


	//----- nvinfo : EIATTR_MAXREG_COUNT
	.align		4
.L_846:
        /*002c*/ 	.byte	0x03, 0x1b
        /*002e*/ 	.short	0x00ff


	//----- nvinfo : EIATTR_NUM_BARRIERS
	.align		4
        /*0030*/ 	.byte	0x02, 0x4c
        /*0032*/ 	.byte	0x01
	.zero		1


	//----- nvinfo : EIATTR_MERCURY_ISA_VERSION
	.align		4
        /*0034*/ 	.byte	0x03, 0x5f
        /*0036*/ 	.short	0x0000


	//----- nvinfo : EIATTR_COOP_GROUP_MASK_REGIDS
	.align		4
        /*0038*/ 	.byte	0x04, 0x29
        /*003a*/ 	.short	(.L_848 - .L_847)


	//   ....[0]....
.L_847:
        /*003c*/ 	.word	0xffffffff


	//   ....[1]....
        /*0040*/ 	.word	0xffffffff


	//   ....[2]....
        /*0044*/ 	.word	0xffffffff


	//   ....[3]....
        /*0048*/ 	.word	0xffffffff


	//   ....[4]....
        /*004c*/ 	.word	0xffffffff


	//   ....[5]....
        /*0050*/ 	.word	0xffffffff


	//   ....[6]....
        /*0054*/ 	.word	0xffffffff


	//   ....[7]....
        /*0058*/ 	.word	0xffffffff


	//   ....[8]....
        /*005c*/ 	.word	0xffffffff


	//   ....[9]....
        /*0060*/ 	.word	0xffffffff


	//   ....[10]....
        /*0064*/ 	.word	0xffffffff


	//   ....[11]....
        /*0068*/ 	.word	0xffffffff


	//   ....[12]....
        /*006c*/ 	.word	0xffffffff


	//   ....[13]....
        /*0070*/ 	.word	0xffffffff


	//   ....[14]....
        /*0074*/ 	.word	0xffffffff


	//   ....[15]....
        /*0078*/ 	.word	0xffffffff


	//   ....[16]....
        /*007c*/ 	.word	0xffffffff


	//   ....[17]....
        /*0080*/ 	.word	0xffffffff


	//   ....[18]....
        /*0084*/ 	.word	0xffffffff


	//   ....[19]....
        /*0088*/ 	.word	0xffffffff


	//----- nvinfo : EIATTR_COOP_GROUP_INSTR_OFFSETS
	.align		4
.L_848:
        /*008c*/ 	.byte	0x04, 0x28
        /*008e*/ 	.short	(.L_850 - .L_849)


	//   ....[0]....
.L_849:
        /*0090*/ 	.word	0x00012890


	//   ....[1]....
        /*0094*/ 	.word	0x000129b0


	//   ....[2]....
        /*0098*/ 	.word	0x000129c0


	//   ....[3]....
        /*009c*/ 	.word	0x000129f0


	//   ....[4]....
        /*00a0*/ 	.word	0x00017600


	//   ....[5]....
        /*00a4*/ 	.word	0x00017650


	//   ....[6]....
        /*00a8*/ 	.word	0x00017670


	//   ....[7]....
        /*00ac*/ 	.word	0x000176a0


	//   ....[8]....
        /*00b0*/ 	.word	0x0001bc60


	//   ....[9]....
        /*00b4*/ 	.word	0x0001bc80


	//   ....[10]....
        /*00b8*/ 	.word	0x0001bca0


	//   ....[11]....
        /*00bc*/ 	.word	0x0001bcc0


	//   ....[12]....
        /*00c0*/ 	.word	0x0001d800


	//   ....[13]....
        /*00c4*/ 	.word	0x0001d830


	//   ....[14]....
        /*00c8*/ 	.word	0x0001d840


	//   ....[15]....
        /*00cc*/ 	.word	0x0001d870


	//   ....[16]....
        /*00d0*/ 	.word	0x0001e8f0


	//   ....[17]....
        /*00d4*/ 	.word	0x0001e930


	//   ....[18]....
        /*00d8*/ 	.word	0x0001e980


	//   ....[19]....
        /*00dc*/ 	.word	0x0001e9d0


	//----- nvinfo : EIATTR_EXIT_INSTR_OFFSETS
	.align		4
.L_850:
        /*00e0*/ 	.byte	0x04, 0x1c
        /*00e2*/ 	.short	(.L_852 - .L_851)


	//   ....[0]....
.L_851:
        /*00e4*/ 	.word	0x000000b0


	//----- nvinfo : EIATTR_CTAIDZ_USED
	.align		4
.L_852:
        /*00e8*/ 	.byte	0x01, 0x04
	.zero		2


	//----- nvinfo : EIATTR_CRS_STACK_SIZE
	.align		4
        /*00ec*/ 	.byte	0x04, 0x1e
        /*00ee*/ 	.short	(.L_854 - .L_853)
.L_853:
        /*00f0*/ 	.word	0x00000000
.L_854:


//--------------------- .nv.info._ZN5flash24flash_fwd_splitkv_kernelI23Flash_fwd_kernel_traitsILi96ELi64ELi128ELi4ELb0ELb0EN7cutlass10bfloat16_tE19Flash_kernel_traitsILi96ELi64ELi128ELi4ES3_EELb1ELb0ELb0ELb0ELb0ELb0ELb1ELb0EEEvNS_16Flash_fwd_paramsE --------------------------
	.section	.nv.info._ZN5flash24flash_fwd_splitkv_kernelI23Flash_fwd_kernel_traitsILi96ELi64ELi128ELi4ELb0ELb0EN7cutlass10bfloat16_tE19Flash_kernel_traitsILi96ELi64ELi128ELi4ES3_EELb1ELb0ELb0ELb0ELb0ELb0ELb1ELb0EEEvNS_16Flash_fwd_paramsE,"",@"SHT_CUDA_INFO"
	.sectionflags	@""
	.align	4


	//----- nvinfo : EIATTR_CUDA_API_VERSION
	.align		4
        /*0000*/ 	.byte	0x04, 0x37
        /*0002*/ 	.short	(.L_856 - .L_855)
.L_855:
        /*0004*/ 	.word	0x00000082


	//----- nvinfo : EIATTR_SW2861232_WAR
	.align		4
.L_856:
        /*0008*/ 	.byte	0x01, 0x35
	.zero		2


	//----- nvinfo : EIATTR_PARAM_CBANK
	.align		4
        /*000c*/ 	.byte	0x04, 0x0a
        /*000e*/ 	.short	(.L_858 - .L_857)
	.align		4
.L_857:
        /*0010*/ 	.word	index@(.nv.constant0._ZN5flash24flash_fwd_splitkv_kernelI23Flash_fwd_kernel_traitsILi96ELi64ELi128ELi4ELb0ELb0EN7cutlass10bfloat16_tE19Flash_kernel_traitsILi96ELi64ELi128ELi4ES3_EELb1ELb0ELb0ELb0ELb0ELb0ELb1ELb0EEEvNS_16Flash_fwd_paramsE)
        /*0014*/ 	.short	0x0160
        /*0016*/ 	.short	0x01d0


	//----- nvinfo : EIATTR_CBANK_PARAM_SIZE
	.align		4
.L_858:
        /*0018*/ 	.byte	0x03, 0x19
        /*001a*/ 	.short	0x01d0


	//----- nvinfo : EIATTR_KPARAM_INFO
	.align		4
        /*001c*/ 	.byte	0x04, 0x17
        /*001e*/ 	.short	(.L_860 - .L_859)
.L_859:
        /*0020*/ 	.word	0x00000000
        /*0024*/ 	.short	0x0000
        /*0026*/ 	.short	0x0000
        /*0028*/ 	.byte	0x00, 0xf0, 0x41, 0x07


	//----- nvinfo : EIATTR_MAXREG_COUNT
	.align		4
.L_860:
        /*002c*/ 	.byte	0x03, 0x1b
        /*002e*/ 	.short	0x00ff


	//----- nvinfo : EIATTR_NUM_BARRIERS
	.align		4
        /*0030*/ 	.byte	0x02, 0x4c
        /*0032*/ 	.byte	0x01
	.zero		1


	//----- nvinfo : EIATTR_MERCURY_ISA_VERSION
	.align		4
        /*0034*/ 	.byte	0x03, 0x5f
        /*0036*/ 	.short	0x0000


	//----- nvinfo : EIATTR_COOP_GROUP_MASK_REGIDS
	.align		4
        /*0038*/ 	.byte	0x04, 0x29
        /*003a*/ 	.short	(.L_862 - .L_861)


	//   ....[0]....
.L_861:
        /*003c*/ 	.word	0xffffffff


	//   ....[1]....
        /*0040*/ 	.word	0xffffffff


	//   ....[2]....
        /*0044*/ 	.word	0xffffffff


	//   ....[3]....
        /*0048*/ 	.word	0xffffffff


	//   ....[4]....
        /*004c*/ 	.word	0xffffffff


	//   ....[5]....
        /*0050*/ 	.word	0xffffffff


	//   ....[6]....
        /*0054*/ 	.word	0xffffffff


	//   ....[7]....
        /*0058*/ 	.word	0xffffffff


	//   ....[8]....
        /*005c*/ 	.word	0xffffffff


	//   ....[9]....
        /*0060*/ 	.word	0xffffffff


	//   ....[10]....
        /*0064*/ 	.word	0xffffffff


	//   ....[11]....
        /*0068*/ 	.word	0xffffffff


	//   ....[12]....
        /*006c*/ 	.word	0xffffffff


	//   ....[13]....
        /*0070*/ 	.word	0xffffffff


	//   ....[14]....
        /*0074*/ 	.word	0xffffffff


	//   ....[15]....
        /*0078*/ 	.word	0xffffffff


	//----- nvinfo : EIATTR_COOP_GROUP_INSTR_OFFSETS
	.align		4
.L_862:
        /*007c*/ 	.byte	0x04, 0x28
        /*007e*/ 	.short	(.L_864 - .L_863)


	//   ....[0]....
.L_863:
        /*0080*/ 	.word	0x000057f0


	//   ....[1]....
        /*0084*/ 	.word	0x00005810


	//   ....[2]....
        /*0088*/ 	.word	0x00005890


	//   ....[3]....
        /*008c*/ 	.word	0x000058a0


	//   ....[4]....
        /*0090*/ 	.word	0x00009dc0


	//   ....[5]....
        /*0094*/ 	.word	0x00009e00


	//   ....[6]....
        /*0098*/ 	.word	0x00009e20


	//   ....[7]....
        /*009c*/ 	.word	0x00009e40


	//   ....[8]....
        /*00a0*/ 	.word	0x0000db00


	//   ....[9]....
        /*00a4*/ 	.word	0x0000db20


	//   ....[10]....
        /*00a8*/ 	.word	0x0000db60


	//   ....[11]....
        /*00ac*/ 	.word	0x0000db70


	//   ....[12]....
        /*00b0*/ 	.word	0x0000f690


	//   ....[13]....
        /*00b4*/ 	.word	0x0000f6d0


	//   ....[14]....
        /*00b8*/ 	.word	0x0000f720


	//   ....[15]....
        /*00bc*/ 	.word	0x0000f730


	//----- nvinfo : EIATTR_EXIT_INSTR_OFFSETS
	.align		4
.L_864:
        /*00c0*/ 	.byte	0x04, 0x1c
        /*00c2*/ 	.short	(.L_866 - .L_865)


	//   ....[0]....
.L_865:
        /*00c4*/ 	.word	0x00000410


	//   ....[1]....
        /*00c8*/ 	.word	0x00000be0


	//   ....[2]....
        /*00cc*/ 	.word	0x00000c10


	//   ....[3]....
        /*00d0*/ 	.word	0x00010590


	//   ....[4]....
        /*00d4*/ 	.word	0x000105f0


	//   ....[5]....
        /*00d8*/ 	.word	0x00010610


	//----- nvinfo : EIATTR_CTAIDZ_USED
	.align		4
.L_866:
        /*00dc*/ 	.byte	0x01, 0x04
	.zero		2


	//----- nvinfo : EIATTR_CRS_STACK_SIZE
	.align		4
        /*00e0*/ 	.byte	0x04, 0x1e
        /*00e2*/ 	.short	(.L_868 - .L_867)
.L_867:
        /*00e4*/ 	.word	0x00000000
.L_868:


//--------------------- .nv.info._ZN5flash24flash_fwd_splitkv_kernelI23Flash_fwd_kernel_traitsILi96ELi64ELi128ELi4ELb0ELb0EN7cutlass10bfloat16_tE19Flash_kernel_traitsILi96ELi64ELi128ELi4ES3_EELb1ELb0ELb0ELb0ELb0ELb1ELb1ELb0EEEvNS_16Flash_fwd_paramsE --------------------------
	.section	.nv.info._ZN5flash24flash_fwd_splitkv_kernelI23Flash_fwd_kernel_traitsILi96ELi64ELi128ELi4ELb0ELb0EN7cutlass10bfloat16_tE19Flash_kernel_traitsILi96ELi64ELi128ELi4ES3_EELb1ELb0ELb0ELb0ELb0ELb1ELb1ELb0EEEvNS_16Flash_fwd_paramsE,"",@"SHT_CUDA_INFO"
	.sectionflags	@""
	.align	4


	//----- nvinfo : EIATTR_CUDA_API_VERSION
	.align		4
        /*0000*/ 	.byte	0x04, 0x37
        /*0002*/ 	.short	(.L_870 - .L_869)
.L_869:
        /*0004*/ 	.word	0x00000082


	//----- nvinfo : EIATTR_SW2861232_WAR
	.align		4
.L_870:
        /*0008*/ 	.byte	0x01, 0x35
	.zero		2


	//----- nvinfo : EIATTR_PARAM_CBANK
	.align		4
        /*000c*/ 	.byte	0x04, 0x0a
        /*000e*/ 	.short	(.L_872 - .L_871)
	.align		4
.L_871:
        /*0010*/ 	.word	index@(.nv.constant0._ZN5flash24flash_fwd_splitkv_kernelI23Flash_fwd_kernel_traitsILi96ELi64ELi128ELi4ELb0ELb0EN7cutlass10bfloat16_tE19Flash_kernel_traitsILi96ELi64ELi128ELi4ES3_EELb1ELb0ELb0ELb0ELb0ELb1ELb1ELb0EEEvNS_16Flash_fwd_paramsE)
        /*0014*/ 	.short	0x0160
        /*0016*/ 	.short	0x01d0


	//----- nvinfo : EIATTR_CBANK_PARAM_SIZE
	.align		4
.L_872:
        /*0018*/ 	.byte	0x03, 0x19
        /*001a*/ 	.short	0x01d0


	//----- nvinfo : EIATTR_KPARAM_INFO
	.align		4
        /*001c*/ 	.byte	0x04, 0x17
        /*001e*/ 	.short	(.L_874 - .L_873)
.L_873:
        /*0020*/ 	.word	0x00000000
        /*0024*/ 	.short	0x0000
        /*0026*/ 	.short	0x0000
        /*0028*/ 	.byte	0x00, 0xf0, 0x41, 0x07


	//----- nvinfo : EIATTR_MAXREG_COUNT
	.align		4
.L_874:
        /*002c*/ 	.byte	0x03, 0x1b
        /*002e*/ 	.short	0x00ff


	//----- nvinfo : EIATTR_NUM_BARRIERS
	.align		4
        /*0030*/ 	.byte	0x02, 0x4c
        /*0032*/ 	.byte	0x01
	.zero		1


	//----- nvinfo : EIATTR_MERCURY_ISA_VERSION
	.align		4
        /*0034*/ 	.byte	0x03, 0x5f
        /*0036*/ 	.short	0x0000


	//----- nvinfo : EIATTR_COOP_GROUP_MASK_REGIDS
	.align		4
        /*0038*/ 	.byte	0x04, 0x29
        /*003a*/ 	.short	(.L_876 - .L_875)


	//   ....[0]....
.L_875:
        /*003c*/ 	.word	0xffffffff


	//   ....[1]....
        /*0040*/ 	.word	0xffffffff


	//   ....[2]....
        /*0044*/ 	.word	0xffffffff


	//   ....[3]....
        /*0048*/ 	.word	0xffffffff


	//   ....[4]....
        /*004c*/ 	.word	0xffffffff


	//   ....[5]....
        /*0050*/ 	.word	0xffffffff


	//   ....[6]....
        /*0054*/ 	.word	0xffffffff


	//   ....[7]....
        /*0058*/ 	.word	0xffffffff


	//   ....[8]....
        /*005c*/ 	.word	0xffffffff


	//   ....[9]....
        /*0060*/ 	.word	0xffffffff


	//   ....[10]....
        /*0064*/ 	.word	0xffffffff


	//   ....[11]....
        /*0068*/ 	.word	0xffffffff


	//   ....[12]....
        /*006c*/ 	.word	0xffffffff


	//   ....[13]....
        /*0070*/ 	.word	0xffffffff


	//   ....[14]....
        /*0074*/ 	.word	0xffffffff


	//   ....[15]....
        /*0078*/ 	.word	0xffffffff


	//----- nvinfo : EIATTR_COOP_GROUP_INSTR_OFFSETS
	.align		4
.L_876:
        /*007c*/ 	.byte	0x04, 0x28
        /*007e*/ 	.short	(.L_878 - .L_877)


	//   ....[0]....
.L_877:
        /*0080*/ 	.word	0x00006030


	//   ....[1]....
        /*0084*/ 	.word	0x00006060


	//   ....[2]....
        /*0088*/ 	.word	0x00006080


	//   ....[3]....
        /*008c*/ 	.word	0x000060a0


	//   ....[4]....
        /*0090*/ 	.word	0x0000add0


	//   ....[5]....
        /*0094*/ 	.word	0x0000adf0


	//   ....[6]....
        /*0098*/ 	.word	0x0000ae10


	//   ....[7]....
        /*009c*/ 	.word	0x0000ae30


	//   ....[8]....
        /*00a0*/ 	.word	0x0000f370


	//   ....[9]....
        /*00a4*/ 	.word	0x0000f380


	//   ....[10]....
        /*00a8*/ 	.word	0x0000f3b0


	//   ....[11]....
        /*00ac*/ 	.word	0x0000f3c0


	//   ....[12]....
        /*00b0*/ 	.word	0x00010e80


	//   ....[13]....
        /*00b4*/ 	.word	0x00010ec0


	//   ....[14]....
        /*00b8*/ 	.word	0x00010f10


	//   ....[15]....
        /*00bc*/ 	.word	0x00010f20


	//----- nvinfo : EIATTR_EXIT_INSTR_OFFSETS
	.align		4
.L_878:
        /*00c0*/ 	.byte	0x04, 0x1c
        /*00c2*/ 	.short	(.L_880 - .L_879)


	//   ....[0]....
.L_879:
        /*00c4*/ 	.word	0x00000410


	//   ....[1]....
        /*00c8*/ 	.word	0x00000be0


	//   ....[2]....
        /*00cc*/ 	.word	0x00000c10


	//   ....[3]....
        /*00d0*/ 	.word	0x00011d80


	//   ....[4]....
        /*00d4*/ 	.word	0x00011de0


	//   ....[5]....
        /*00d8*/ 	.word	0x00011e00


	//----- nvinfo : EIATTR_CTAIDZ_USED
	.align		4
.L_880:
        /*00dc*/ 	.byte	0x01, 0x04
	.zero		2


	//----- nvinfo : EIATTR_CRS_STACK_SIZE
	.align		4
        /*00e0*/ 	.byte	0x04, 0x1e
        /*00e2*/ 	.short	(.L_882 - .L_881)
.L_881:
        /*00e4*/ 	.word	0x00000000
.L_882:


//--------------------- .nv.info._ZN5flash24flash_fwd_splitkv_kernelI23Flash_fwd_kernel_traitsILi96ELi64ELi128ELi4ELb0ELb0EN7cutlass10bfloat16_tE19Flash_kernel_traitsILi96ELi64ELi128ELi4ES3_EELb1ELb0ELb0ELb0ELb0ELb0ELb1ELb1EEEvNS_16Flash_fwd_paramsE --------------------------
	.section	.nv.info._ZN5flash24flash_fwd_splitkv_kernelI23Flash_fwd_kernel_traitsILi96ELi64ELi128ELi4ELb0ELb0EN7cutlass10bfloat16_tE19Flash_kernel_traitsILi96ELi64ELi128ELi4ES3_EELb1ELb0ELb0ELb0ELb0ELb0ELb1ELb1EEEvNS_16Flash_fwd_paramsE,"",@"SHT_CUDA_INFO"
	.sectionflags	@""
	.align	4


	//----- nvinfo : EIATTR_CUDA_API_VERSION
	.align		4
        /*0000*/ 	.byte	0x04, 0x37
        /*0002*/ 	.short	(.L_884 - .L_883)
.L_883:
        /*0004*/ 	.word	0x00000082


	//----- nvinfo : EIATTR_SW2861232_WAR
	.align		4
.L_884:
        /*0008*/ 	.byte	0x01, 0x35
	.zero		2


	//----- nvinfo : EIATTR_PARAM_CBANK
	.align		4
        /*000c*/ 	.byte	0x04, 0x0a
        /*000e*/ 	.short	(.L_886 - .L_885)
	.align		4
.L_885:
        /*0010*/ 	.word	index@(.nv.constant0._ZN5flash24flash_fwd_splitkv_kernelI23Flash_fwd_kernel_traitsILi96ELi64ELi128ELi4ELb0ELb0EN7cutlass10bfloat16_tE19Flash_kernel_traitsILi96ELi64ELi128ELi4ES3_EELb1ELb0ELb0ELb0ELb0ELb0ELb1ELb1EEEvNS_16Flash_fwd_paramsE)
        /*0014*/ 	.short	0x0160
        /*0016*/ 	.short	0x01d0


	//----- nvinfo : EIATTR_CBANK_PARAM_SIZE
	.align		4
.L_886:
        /*0018*/ 	.byte	0x03, 0x19
        /*001a*/ 	.short	0x01d0


	//----- nvinfo : EIATTR_KPARAM_INFO
	.align		4
        /*001c*/ 	.byte	0x04, 0x17
        /*001e*/ 	.short	(.L_888 - .L_887)
.L_887:
        /*0020*/ 	.word	0x00000000
        /*0024*/ 	.short	0x0000
        /*0026*/ 	.short	0x0000
        /*0028*/ 	.byte	0x00, 0xf0, 0x41, 0x07


	//----- nvinfo : EIATTR_MAXREG_COUNT
	.align		4
.L_888:
        /*002c*/ 	.byte	0x03, 0x1b
        /*002e*/ 	.short	0x00ff


	//----- nvinfo : EIATTR_NUM_BARRIERS
	.align		4
        /*0030*/ 	.byte	0x02, 0x4c
        /*0032*/ 	.byte	0x01
	.zero		1


	//----- nvinfo : EIATTR_MERCURY_ISA_VERSION
	.align		4
        /*0034*/ 	.byte	0x03, 0x5f
        /*0036*/ 	.short	0x0000


	//----- nvinfo : EIATTR_COOP_GROUP_MASK_REGIDS
	.align		4
        /*0038*/ 	.byte	0x04, 0x29
        /*003a*/ 	.short	(.L_890 - .L_889)


	//   ....[0]....
.L_889:
        /*003c*/ 	.word	0xffffffff


	//   ....[1]....
        /*0040*/ 	.word	0xffffffff


	//   ....[2]....
        /*0044*/ 	.word	0xffffffff


	//   ....[3]....
        /*0048*/ 	.word	0xffffffff


	//   ....[4]....
        /*004c*/ 	.word	0xffffffff


	//   ....[5]....
        /*0050*/ 	.word	0xffffffff


	//   ....[6]....
        /*0054*/ 	.word	0xffffffff


	//   ....[7]....
        /*0058*/ 	.word	0xffffffff


	//   ....[8]....
        /*005c*/ 	.word	0xffffffff


	//   ....[9]....
        /*0060*/ 	.word	0xffffffff


	//   ....[10]....
        /*0064*/ 	.word	0xffffffff


	//   ....[11]....
        /*0068*/ 	.word	0xffffffff


	//   ....[12]....
        /*006c*/ 	.word	0xffffffff


	//   ....[13]....
        /*0070*/ 	.word	0xffffffff


	//   ....[14]....
        /*0074*/ 	.word	0xffffffff


	//   ....[15]....
        /*0078*/ 	.word	0xffffffff


	//   ....[16]....
        /*007c*/ 	.word	0xffffffff


	//   ....[17]....
        /*0080*/ 	.word	0xffffffff


	//   ....[18]....
        /*0084*/ 	.word	0xffffffff


	//   ....[19]....
        /*0088*/ 	.word	0xffffffff


	//----- nvinfo : EIATTR_COOP_GROUP_INSTR_OFFSETS
	.align		4
.L_890:
        /*008c*/ 	.byte	0x04, 0x28
        /*008e*/ 	.short	(.L_892 - .L_891)


	//   ....[0]....
.L_891:
        /*0090*/ 	.word	0x00012420


	//   ....[1]....
        /*0094*/ 	.word	0x00012450


	//   ....[2]....
        /*0098*/ 	.word	0x00012470


	//   ....[3]....
        /*009c*/ 	.word	0x00012490


	//   ....[4]....
        /*00a0*/ 	.word	0x00016910


	//   ....[5]....
        /*00a4*/ 	.word	0x00016950


	//   ....[6]....
        /*00a8*/ 	.word	0x00016970


	//   ....[7]....
        /*00ac*/ 	.word	0x00016990


	//   ....[8]....
        /*00b0*/ 	.word	0x0001a700


	//   ....[9]....
        /*00b4*/ 	.word	0x0001a720


	//   ....[10]....
        /*00b8*/ 	.word	0x0001a740


	//   ....[11]....
        /*00bc*/ 	.word	0x0001a760


	//   ....[12]....
        /*00c0*/ 	.word	0x0001c2d0


	//   ....[13]....
        /*00c4*/ 	.word	0x0001c300


	//   ....[14]....
        /*00c8*/ 	.word	0x0001c310


	//   ....[15]....
        /*00cc*/ 	.word	0x0001c340


	//   ....[16]....
        /*00d0*/ 	.word	0x0001d2f0


	//   ....[17]....
        /*00d4*/ 	.word	0x0001d340


	//   ....[18]....
        /*00d8*/ 	.word	0x0001d390


	//   ....[19]....
        /*00dc*/ 	.word	0x0001d3e0


	//----- nvinfo : EIATTR_EXIT_INSTR_OFFSETS
	.align		4
.L_892:
        /*00e0*/ 	.byte	0x04, 0x1c
        /*00e2*/ 	.short	(.L_894 - .L_893)


	//   ....[0]....
.L_893:
        /*00e4*/ 	.word	0x000001f0


	//----- nvinfo : EIATTR_CTAIDZ_USED
	.align		4
.L_894:
        /*00e8*/ 	.byte	0x01, 0x04
	.zero		2


	//----- nvinfo : EIATTR_CRS_STACK_SIZE
	.align		4
        /*00ec*/ 	.byte	0x04, 0x1e
        /*00ee*/ 	.short	(.L_896 - .L_895)
.L_895:
        /*00f0*/ 	.word	0x00000000
.L_896:


//--------------------- .nv.info._ZN5flash24flash_fwd_splitkv_kernelI23Flash_fwd_kernel_traitsILi96ELi64ELi128ELi4ELb0ELb0EN7cutlass10bfloat16_tE19Flash_kernel_traitsILi96ELi64ELi128ELi4ES3_EELb1ELb0ELb0ELb0ELb0ELb1ELb1ELb1EEEvNS_16Flash_fwd_paramsE --------------------------
	.section	.nv.info._ZN5flash24flash_fwd_splitkv_kernelI23Flash_fwd_kernel_traitsILi96ELi64ELi128ELi4ELb0ELb0EN7cutlass10bfloat16_tE19Flash_kernel_traitsILi96ELi64ELi128ELi4ES3_EELb1ELb0ELb0ELb0ELb0ELb1ELb1ELb1EEEvNS_16Flash_fwd_paramsE,"",@"SHT_CUDA_INFO"
	.sectionflags	@""
	.align	4


	//----- nvinfo : EIATTR_CUDA_API_VERSION
	.align		4
        /*0000*/ 	.byte	0x04, 0x37
        /*0002*/ 	.short	(.L_898 - .L_897)
.L_897:
        /*0004*/ 	.word	0x00000082


	//----- nvinfo : EIATTR_SW2861232_WAR
	.align		4
.L_898:
        /*0008*/ 	.byte	0x01, 0x35
	.zero		2


	//----- nvinfo : EIATTR_PARAM_CBANK
	.align		4
        /*000c*/ 	.byte	0x04, 0x0a
        /*000e*/ 	.short	(.L_900 - .L_899)
	.align		4
.L_899:
        /*0010*/ 	.word	index@(.nv.constant0._ZN5flash24flash_fwd_splitkv_kernelI23Flash_fwd_kernel_traitsILi96ELi64ELi128ELi4ELb0ELb0EN7cutlass10bfloat16_tE19Flash_kernel_traitsILi96ELi64ELi128ELi4ES3_EELb1ELb0ELb0ELb0ELb0ELb1ELb1ELb1EEEvNS_16Flash_fwd_paramsE)
        /*0014*/ 	.short	0x0160
        /*0016*/ 	.short	0x01d0


	//----- nvinfo : EIATTR_CBANK_PARAM_SIZE
	.align		4
.L_900:
        /*0018*/ 	.byte	0x03, 0x19
        /*001a*/ 	.short	0x01d0


	//----- nvinfo : EIATTR_KPARAM_INFO
	.align		4
        /*001c*/ 	.byte	0x04, 0x17
        /*001e*/ 	.short	(.L_902 - .L_901)
.L_901:
        /*0020*/ 	.word	0x00000000
        /*0024*/ 	.short	0x0000
        /*0026*/ 	.short	0x0000
        /*0028*/ 	.byte	0x00, 0xf0, 0x41, 0x07


	//----- nvinfo : EIATTR_MAXREG_COUNT
	.align		4
.L_902:
        /*002c*/ 	.byte	0x03, 0x1b
        /*002e*/ 	.short	0x00ff


	//----- nvinfo : EIATTR_NUM_BARRIERS
	.align		4
        /*0030*/ 	.byte	0x02, 0x4c
        /*0032*/ 	.byte	0x01
	.zero		1


	//----- nvinfo : EIATTR_MERCURY_ISA_VERSION
	.align		4
        /*0034*/ 	.byte	0x03, 0x5f
        /*0036*/ 	.short	0x0000


	//----- nvinfo : EIATTR_COOP_GROUP_MASK_REGIDS
	.align		4
        /*0038*/ 	.byte	0x04, 0x29
        /*003a*/ 	.short	(.L_904 - .L_903)


	//   ....[0]....
.L_903:
        /*003c*/ 	.word	0xffffffff


	//   ....[1]....
        /*0040*/ 	.word	0xffffffff


	//   ....[2]....
        /*0044*/ 	.word	0xffffffff


	//   ....[3]....
        /*0048*/ 	.word	0xffffffff


	//   ....[4]....
        /*004c*/ 	.word	0xffffffff


	//   ....[5]....
        /*0050*/ 	.word	0xffffffff


	//   ....[6]....
        /*0054*/ 	.word	0xffffffff


	//   ....[7]....
        /*0058*/ 	.word	0xffffffff


	//   ....[8]....
        /*005c*/ 	.word	0xffffffff


	//   ....[9]....
        /*0060*/ 	.word	0xffffffff


	//   ....[10]....
        /*0064*/ 	.word	0xffffffff


	//   ....[11]....
        /*0068*/ 	.word	0xffffffff


	//   ....[12]....
        /*006c*/ 	.word	0xffffffff


	//   ....[13]....
        /*0070*/ 	.word	0xffffffff


	//   ....[14]....
        /*0074*/ 	.word	0xffffffff


	//   ....[15]....
        /*0078*/ 	.word	0xffffffff


	//   ....[16]....
        /*007c*/ 	.word	0xffffffff


	//   ....[17]....
        /*0080*/ 	.word	0xffffffff


	//   ....[18]....
        /*0084*/ 	.word	0xffffffff


	//   ....[19]....
        /*0088*/ 	.word	0xffffffff


	//----- nvinfo : EIATTR_COOP_GROUP_INSTR_OFFSETS
	.align		4
.L_904:
        /*008c*/ 	.byte	0x04, 0x28
        /*008e*/ 	.short	(.L_906 - .L_905)


	//   ....[0]....
.L_905:
        /*0090*/ 	.word	0x00012b50


	//   ....[1]....
        /*0094*/ 	.word	0x00012b70


	//   ....[2]....
        /*0098*/ 	.word	0x00012bf0


	//   ....[3]....
        /*009c*/ 	.word	0x00012c00


	//   ....[4]....
        /*00a0*/ 	.word	0x00017880


	//   ....[5]....
        /*00a4*/ 	.word	0x000178d0


	//   ....[6]....
        /*00a8*/ 	.word	0x000178f0


	//   ....[7]....
        /*00ac*/ 	.word	0x00017910


	//   ....[8]....
        /*00b0*/ 	.word	0x0001be90


	//   ....[9]....
        /*00b4*/ 	.word	0x0001beb0


	//   ....[10]....
        /*00b8*/ 	.word	0x0001bed0


	//   ....[11]....
        /*00bc*/ 	.word	0x0001bef0


	//   ....[12]....
        /*00c0*/ 	.word	0x0001da10


	//   ....[13]....
        /*00c4*/ 	.word	0x0001da40


	//   ....[14]....
        /*00c8*/ 	.word	0x0001da50


	//   ....[15]....
        /*00cc*/ 	.word	0x0001da80


	//   ....[16]....
        /*00d0*/ 	.word	0x0001ea30


	//   ....[17]....
        /*00d4*/ 	.word	0x0001ea80


	//   ....[18]....
        /*00d8*/ 	.word	0x0001ead0


	//   ....[19]....
        /*00dc*/ 	.word	0x0001eb20


	//----- nvinfo : EIATTR_EXIT_INSTR_OFFSETS
	.align		4
.L_906:
        /*00e0*/ 	.byte	0x04, 0x1c
        /*00e2*/ 	.short	(.L_908 - .L_907)


	//   ....[0]....
.L_907:
        /*00e4*/ 	.word	0x000001f0


	//----- nvinfo : EIATTR_CTAIDZ_USED
	.align		4
.L_908:
        /*00e8*/ 	.byte	0x01, 0x04
	.zero		2


	//----- nvinfo : EIATTR_CRS_STACK_SIZE
	.align		4
        /*00ec*/ 	.byte	0x04, 0x1e
        /*00ee*/ 	.short	(.L_910 - .L_909)
.L_909:
        /*00f0*/ 	.word	0x00000000
.L_910:


//--------------------- .nv.info._ZN5flash24flash_fwd_splitkv_kernelI23Flash_fwd_kernel_traitsILi96ELi64ELi128ELi4ELb0ELb0EN7cutlass10bfloat16_tE19Flash_kernel_traitsILi96ELi64ELi128ELi4ES3_EELb1ELb0ELb0ELb1ELb1ELb0ELb0ELb0EEEvNS_16Flash_fwd_paramsE --------------------------
	.section	.nv.info._ZN5flash24flash_fwd_splitkv_kernelI23Flash_fwd_kernel_traitsILi96ELi64ELi128ELi4ELb0ELb0EN7cutlass10bfloat16_tE19Flash_kernel_traitsILi96ELi64ELi128ELi4ES3_EELb1ELb0ELb0ELb1ELb1ELb0ELb0ELb0EEEvNS_16Flash_fwd_paramsE,"",@"SHT_CUDA_INFO"
	.sectionflags	@""
	.align	4


	//----- nvinfo : EIATTR_CUDA_API_VERSION
	.align		4
        /*0000*/ 	.byte	0x04, 0x37
        /*0002*/ 	.short	(.L_912 - .L_911)
.L_911:
        /*0004*/ 	.word	0x00000082


	//----- nvinfo : EIATTR_SW2861232_WAR
	.align		4
.L_912:
        /*0008*/ 	.byte	0x01, 0x35
	.zero		2


	//----- nvinfo : EIATTR_PARAM_CBANK
	.align		4
        /*000c*/ 	.byte	0x04, 0x0a
        /*000e*/ 	.short	(.L_914 - .L_913)
	.align		4
.L_913:
        /*0010*/ 	.word	index@(.nv.constant0._ZN5flash24flash_fwd_splitkv_kernelI23Flash_fwd_kernel_traitsILi96ELi64ELi128ELi4ELb0ELb0EN7cutlass10bfloat16_tE19Flash_kernel_traitsILi96ELi64ELi128ELi4ES3_EELb1ELb0ELb0ELb1ELb1ELb0ELb0ELb0EEEvNS_16Flash_fwd_paramsE)
        /*0014*/ 	.short	0x0160
        /*0016*/ 	.short	0x01d0


	//----- nvinfo : EIATTR_CBANK_PARAM_SIZE
	.align		4
.L_914:
        /*0018*/ 	.byte	0x03, 0x19
        /*001a*/ 	.short	0x01d0


	//----- nvinfo : EIATTR_KPARAM_INFO
	.align		4
        /*001c*/ 	.byte	0x04, 0x17
        /*001e*/ 	.short	(.L_916 - .L_915)
.L_915:
        /*0020*/ 	.word	0x00000000
        /*0024*/ 	.short	0x0000
        /*0026*/ 	.short	0x0000
        /*0028*/ 	.byte	0x00, 0xf0, 0x41, 0x07


	//----- nvinfo : EIATTR_MAXREG_COUNT
	.align		4
.L_916:
        /*002c*/ 	.byte	0x03, 0x1b
        /*002e*/ 	.short	0x00ff


	//----- nvinfo : EIATTR_NUM_BARRIERS
	.align		4
        /*0030*/ 	.byte	0x02, 0x4c
        /*0032*/ 	.byte	0x01
	.zero		1


	//----- nvinfo : EIATTR_MERCURY_ISA_VERSION
	.align		4
        /*0034*/ 	.byte	0x03, 0x5f
        /*0036*/ 	.short	0x0000


	//----- nvinfo : EIATTR_COOP_GROUP_MASK_REGIDS
	.align		4
        /*0038*/ 	.byte	0x04, 0x29
        /*003a*/ 	.short	(.L_918 - .L_917)


	//   ....[0]....
.L_917:
        /*003c*/ 	.word	0xffffffff


	//   ....[1]....
        /*0040*/ 	.word	0xffffffff


	//   ....[2]....
        /*0044*/ 	.word	0xffffffff


	//   ....[3]....
        /*0048*/ 	.word	0xffffffff


	//   ....[4]....
        /*004c*/ 	.word	0xffffffff


	//   ....[5]....
        /*0050*/ 	.word	0xffffffff


	//   ....[6]....
        /*0054*/ 	.word	0xffffffff


	//   ....[7]....
        /*0058*/ 	.word	0xffffffff


	//   ....[8]....
        /*005c*/ 	.word	0xffffffff


	//   ....[9]....
        /*0060*/ 	.word	0xffffffff


	//   ....[10]....
        /*0064*/ 	.word	0xffffffff


	//   ....[11]....
        /*0068*/ 	.word	0xffffffff


	//----- nvinfo : EIATTR_COOP_GROUP_INSTR_OFFSETS
	.align		4
.L_918:
        /*006c*/ 	.byte	0x04, 0x28
        /*006e*/ 	.short	(.L_920 - .L_919)


	//   ....[0]....
.L_919:
        /*0070*/ 	.word	0x00003920


	//   ....[1]....
        /*0074*/ 	.word	0x00003930


	//   ....[2]....
        /*0078*/ 	.word	0x000039b0


	//   ....[3]....
        /*007c*/ 	.word	0x000039c0


	//   ....[4]....
        /*0080*/ 	.word	0x00006a20


	//   ....[5]....
        /*0084*/ 	.word	0x00006a40


	//   ....[6]....
        /*0088*/ 	.word	0x00006a80


	//   ....[7]....
        /*008c*/ 	.word	0x00006a90


	//   ....[8]....
        /*0090*/ 	.word	0x000085c0


	//   ....[9]....
        /*0094*/ 	.word	0x00008600


	//   ....[10]....
        /*0098*/ 	.word	0x000086b0


	//   ....[11]....
        /*009c*/ 	.word	0x000086c0


	//----- nvinfo : EIATTR_EXIT_INSTR_OFFSETS
	.align		4
.L_920:
        /*00a0*/ 	.byte	0x04, 0x1c
        /*00a2*/ 	.short	(.L_922 - .L_921)


	//   ....[0]....
.L_921:
        /*00a4*/ 	.word	0x00000160


	//   ....[1]....
        /*00a8*/ 	.word	0x00000630


	//   ....[2]....
        /*00ac*/ 	.word	0x00000660


	//   ....[3]....
        /*00b0*/ 	.word	0x00009380


	//----- nvinfo : EIATTR_CTAIDZ_USED
	.align		4
.L_922:
        /*00b4*/ 	.byte	0x01, 0x04
	.zero		2


	//----- nvinfo : EIATTR_CRS_STACK_SIZE
	.align		4
        /*00b8*/ 	.byte	0x04, 0x1e
        /*00ba*/ 	.short	(.L_924 - .L_923)
.L_923:
        /*00bc*/ 	.word	0x00000000
.L_924:


//--------------------- .nv.info._ZN5flash24flash_fwd_splitkv_kernelI23Flash_fwd_kernel_traitsILi96ELi64ELi128ELi4ELb0ELb0EN7cutlass10bfloat16_tE19Flash_kernel_traitsILi96ELi64ELi128ELi4ES3_EELb1ELb0ELb0ELb1ELb1ELb1ELb0ELb0EEEvNS_16Flash_fwd_paramsE --------------------------
	.section	.nv.info._ZN5flash24flash_fwd_splitkv_kernelI23Flash_fwd_kernel_traitsILi96ELi64ELi128ELi4ELb0ELb0EN7cutlass10bfloat16_tE19Flash_kernel_traitsILi96ELi64ELi128ELi4ES3_EELb1ELb0ELb0ELb1ELb1ELb1ELb0ELb0EEEvNS_16Flash_fwd_paramsE,"",@"SHT_CUDA_INFO"
	.sectionflags	@""
	.align	4


	//----- nvinfo : EIATTR_CUDA_API_VERSION
	.align		4
        /*0000*/ 	.byte	0x04, 0x37
        /*0002*/ 	.short	(.L_926 - .L_925)
.L_925:
        /*0004*/ 	.word	0x00000082


	//----- nvinfo : EIATTR_SW2861232_WAR
	.align		4
.L_926:
        /*0008*/ 	.byte	0x01, 0x35
	.zero		2


	//----- nvinfo : EIATTR_PARAM_CBANK
	.align		4
        /*000c*/ 	.byte	0x04, 0x0a
        /*000e*/ 	.short	(.L_928 - .L_927)
	.align		4
.L_927:
        /*0010*/ 	.word	index@(.nv.constant0._ZN5flash24flash_fwd_splitkv_kernelI23Flash_fwd_kernel_traitsILi96ELi64ELi128ELi4ELb0ELb0EN7cutlass10bfloat16_tE19Flash_kernel_traitsILi96ELi64ELi128ELi4ES3_EELb1ELb0ELb0ELb1ELb1ELb1ELb0ELb0EEEvNS_16Flash_fwd_paramsE)
        /*0014*/ 	.short	0x0160
        /*0016*/ 	.short	0x01d0


	//----- nvinfo : EIATTR_CBANK_PARAM_SIZE
	.align		4
.L_928:
        /*0018*/ 	.byte	0x03, 0x19
        /*001a*/ 	.short	0x01d0


	//----- nvinfo : EIATTR_KPARAM_INFO
	.align		4
        /*001c*/ 	.byte	0x04, 0x17
        /*001e*/ 	.short	(.L_930 - .L_929)
.L_929:
        /*0020*/ 	.word	0x00000000
        /*0024*/ 	.short	0x0000
        /*0026*/ 	.short	0x0000
        /*0028*/ 	.byte	0x00, 0xf0, 0x41, 0x07


	//----- nvinfo : EIATTR_MAXREG_COUNT
	.align		4
.L_930:
        /*002c*/ 	.byte	0x03, 0x1b
        /*002e*/ 	.short	0x00ff


	//----- nvinfo : EIATTR_NUM_BARRIERS
	.align		4
        /*0030*/ 	.byte	0x02, 0x4c
        /*0032*/ 	.byte	0x01
	.zero		1


	//----- nvinfo : EIATTR_MERCURY_ISA_VERSION
	.align		4
        /*0034*/ 	.byte	0x03, 0x5f
        /*0036*/ 	.short	0x0000


	//----- nvinfo : EIATTR_COOP_GROUP_MASK_REGIDS
	.align		4
        /*0038*/ 	.byte	0x04, 0x29
        /*003a*/ 	.short	(.L_932 - .L_931)


	//   ....[0]....
.L_931:
        /*003c*/ 	.word	0xffffffff


	//   ....[1]....
        /*0040*/ 	.word	0xffffffff


	//   ....[2]....
        /*0044*/ 	.word	0xffffffff


	//   ....[3]....
        /*0048*/ 	.word	0xffffffff


	//   ....[4]....
        /*004c*/ 	.word	0xffffffff


	//   ....[5]....
        /*0050*/ 	.word	0xffffffff


	//   ....[6]....
        /*0054*/ 	.word	0xffffffff


	//   ....[7]....
        /*0058*/ 	.word	0xffffffff


	//   ....[8]....
        /*005c*/ 	.word	0xffffffff


	//   ....[9]....
        /*0060*/ 	.word	0xffffffff


	//   ....[10]....
        /*0064*/ 	.word	0xffffffff


	//   ....[11]....
        /*0068*/ 	.word	0xffffffff


	//----- nvinfo : EIATTR_COOP_GROUP_INSTR_OFFSETS
	.align		4
.L_932:
        /*006c*/ 	.byte	0x04, 0x28
        /*006e*/ 	.short	(.L_934 - .L_933)


	//   ....[0]....
.L_933:
        /*0070*/ 	.word	0x00004100


	//   ....[1]....
        /*0074*/ 	.word	0x00004120


	//   ....[2]....
        /*0078*/ 	.word	0x000041a0


	//   ....[3]....
        /*007c*/ 	.word	0x000041b0


	//   ....[4]....
        /*0080*/ 	.word	0x00007a90


	//   ....[5]....
        /*0084*/ 	.word	0x00007aa0


	//   ....[6]....
        /*0088*/ 	.word	0x00007ad0


	//   ....[7]....
        /*008c*/ 	.word	0x00007ae0


	//   ....[8]....
        /*0090*/ 	.word	0x000095c0


	//   ....[9]....
        /*0094*/ 	.word	0x00009600


	//   ....[10]....
        /*0098*/ 	.word	0x000096b0


	//   ....[11]....
        /*009c*/ 	.word	0x000096c0


	//----- nvinfo : EIATTR_EXIT_INSTR_OFFSETS
	.align		4
.L_934:
        /*00a0*/ 	.byte	0x04, 0x1c
        /*00a2*/ 	.short	(.L_936 - .L_935)


	//   ....[0]....
.L_935:
        /*00a4*/ 	.word	0x00000160


	//   ....[1]....
        /*00a8*/ 	.word	0x00000630


	//   ....[2]....
        /*00ac*/ 	.word	0x00000660


	//   ....[3]....
        /*00b0*/ 	.word	0x0000a380


	//----- nvinfo : EIATTR_CTAIDZ_USED
	.align		4
.L_936:
        /*00b4*/ 	.byte	0x01, 0x04
	.zero		2


	//----- nvinfo : EIATTR_CRS_STACK_SIZE
	.align		4
        /*00b8*/ 	.byte	0x04, 0x1e
        /*00ba*/ 	.short	(.L_938 - .L_937)
.L_937:
        /*00bc*/ 	.word	0x00000000
.L_938:


//--------------------- .nv.info._ZN5flash24flash_fwd_splitkv_kernelI23Flash_fwd_kernel_traitsILi96ELi64ELi128ELi4ELb0ELb0EN7cutlass10bfloat16_tE19Flash_kernel_traitsILi96ELi64ELi128ELi4ES3_EELb1ELb0ELb0ELb1ELb1ELb0ELb1ELb0EEEvNS_16Flash_fwd_paramsE --------------------------
	.section	.nv.info._ZN5flash24flash_fwd_splitkv_kernelI23Flash_fwd_kernel_traitsILi96ELi64ELi128ELi4ELb0ELb0EN7cutlass10bfloat16_tE19Flash_kernel_traitsILi96ELi64ELi128ELi4ES3_EELb1ELb0ELb0ELb1ELb1ELb0ELb1ELb0EEEvNS_16Flash_fwd_paramsE,"",@"SHT_CUDA_INFO"
	.sectionflags	@""
	.align	4


	//----- nvinfo : EIATTR_CUDA_API_VERSION
	.align		4
        /*0000*/ 	.byte	0x04, 0x37
        /*0002*/ 	.short	(.L_940 - .L_939)
.L_939:
        /*0004*/ 	.word	0x00000082


	//----- nvinfo : EIATTR_SW2861232_WAR
	.align		4
.L_940:
        /*0008*/ 	.byte	0x01, 0x35
	.zero		2


	//----- nvinfo : EIATTR_PARAM_CBANK
	.align		4
        /*000c*/ 	.byte	0x04, 0x0a
        /*000e*/ 	.short	(.L_942 - .L_941)
	.align		4
.L_941:
        /*0010*/ 	.word	index@(.nv.constant0._ZN5flash24flash_fwd_splitkv_kernelI23Flash_fwd_kernel_traitsILi96ELi64ELi128ELi4ELb0ELb0EN7cutlass10bfloat16_tE19Flash_kernel_traitsILi96ELi64ELi128ELi4ES3_EELb1ELb0ELb0ELb1ELb1ELb0ELb1ELb0EEEvNS_16Flash_fwd_paramsE)
        /*0014*/ 	.short	0x0160
        /*0016*/ 	.short	0x01d0


	//----- nvinfo : EIATTR_CBANK_PARAM_SIZE
	.align		4
.L_942:
        /*0018*/ 	.byte	0x03, 0x19
        /*001a*/ 	.short	0x01d0


	//----- nvinfo : EIATTR_KPARAM_INFO
	.align		4
        /*001c*/ 	.byte	0x04, 0x17
        /*001e*/ 	.short	(.L_944 - .L_943)
.L_943:
        /*0020*/ 	.word	0x00000000
        /*0024*/ 	.short	0x0000
        /*0026*/ 	.short	0x0000
        /*0028*/ 	.byte	0x00, 0xf0, 0x41, 0x07


	//----- nvinfo : EIATTR_MAXREG_COUNT
	.align		4
.L_944:
        /*002c*/ 	.byte	0x03, 0x1b
        /*002e*/ 	.short	0x00ff


	//----- nvinfo : EIATTR_NUM_BARRIERS
	.align		4
        /*0030*/ 	.byte	0x02, 0x4c
        /*0032*/ 	.byte	0x01
	.zero		1


	//----- nvinfo : EIATTR_MERCURY_ISA_VERSION
	.align		4
        /*0034*/ 	.byte	0x03, 0x5f
        /*0036*/ 	.short	0x0000


	//----- nvinfo : EIATTR_COOP_GROUP_MASK_REGIDS
	.align		4
        /*0038*/ 	.byte	0x04, 0x29
        /*003a*/ 	.short	(.L_946 - .L_945)


	//   ....[0]....
.L_945:
        /*003c*/ 	.word	0xffffffff


	//   ....[1]....
        /*0040*/ 	.word	0xffffffff


	//   ....[2]....
        /*0044*/ 	.word	0xffffffff


	//   ....[3]....
        /*0048*/ 	.word	0xffffffff


	//   ....[4]....
        /*004c*/ 	.word	0xffffffff


	//   ....[5]....
        /*0050*/ 	.word	0xffffffff


	//   ....[6]....
        /*0054*/ 	.word	0xffffffff


	//   ....[7]....
        /*0058*/ 	.word	0xffffffff


	//   ....[8]....
        /*005c*/ 	.word	0xffffffff


	//   ....[9]....
        /*0060*/ 	.word	0xffffffff


	//   ....[10]....
        /*0064*/ 	.word	0xffffffff


	//   ....[11]....
        /*0068*/ 	.word	0xffffffff


	//----- nvinfo : EIATTR_COOP_GROUP_INSTR_OFFSETS
	.align		4
.L_946:
        /*006c*/ 	.byte	0x04, 0x28
        /*006e*/ 	.short	(.L_948 - .L_947)


	//   ....[0]....
.L_947:
        /*0070*/ 	.word	0x00003b60


	//   ....[1]....
        /*0074*/ 	.word	0x00003b80


	//   ....[2]....
        /*0078*/ 	.word	0x00003c00


	//   ....[3]....
        /*007c*/ 	.word	0x00003c10


	//   ....[4]....
        /*0080*/ 	.word	0x00006c70


	//   ....[5]....
        /*0084*/ 	.word	0x00006c90


	//   ....[6]....
        /*0088*/ 	.word	0x00006cd0


	//   ....[7]....
        /*008c*/ 	.word	0x00006ce0


	//   ....[8]....
        /*0090*/ 	.word	0x00008810


	//   ....[9]....
        /*0094*/ 	.word	0x00008880


	//   ....[10]....
        /*0098*/ 	.word	0x000088d0


	//   ....[11]....
        /*009c*/ 	.word	0x00008910


	//----- nvinfo : EIATTR_EXIT_INSTR_OFFSETS
	.align		4
.L_948:
        /*00a0*/ 	.byte	0x04, 0x1c
        /*00a2*/ 	.short	(.L_950 - .L_949)


	//   ....[0]....
.L_949:
        /*00a4*/ 	.word	0x000002a0


	//   ....[1]....
        /*00a8*/ 	.word	0x000008b0


	//   ....[2]....
        /*00ac*/ 	.word	0x000008e0


	//   ....[3]....
        /*00b0*/ 	.word	0x000094f0


	//----- nvinfo : EIATTR_CTAIDZ_USED
	.align		4
.L_950:
        /*00b4*/ 	.byte	0x01, 0x04
	.zero		2


	//----- nvinfo : EIATTR_CRS_STACK_SIZE
	.align		4
        /*00b8*/ 	.byte	0x04, 0x1e
        /*00ba*/ 	.short	(.L_952 - .L_951)
.L_951:
        /*00bc*/ 	.word	0x00000000
.L_952:


//--------------------- .nv.info._ZN5flash24flash_fwd_splitkv_kernelI23Flash_fwd_kernel_traitsILi96ELi64ELi128ELi4ELb0ELb0EN7cutlass10bfloat16_tE19Flash_kernel_traitsILi96ELi64ELi128ELi4ES3_EELb1ELb0ELb0ELb1ELb1ELb1ELb1ELb0EEEvNS_16Flash_fwd_paramsE --------------------------
	.section	.nv.info._ZN5flash24flash_fwd_splitkv_kernelI23Flash_fwd_kernel_traitsILi96ELi64ELi128ELi4ELb0ELb0EN7cutlass10bfloat16_tE19Flash_kernel_traitsILi96ELi64ELi128ELi4ES3_EELb1ELb0ELb0ELb1ELb1ELb1ELb1ELb0EEEvNS_16Flash_fwd_paramsE,"",@"SHT_CUDA_INFO"
	.sectionflags	@""
	.align	4


	//----- nvinfo : EIATTR_CUDA_API_VERSION
	.align		4
        /*0000*/ 	.byte	0x04, 0x37
        /*0002*/ 	.short	(.L_954 - .L_953)
.L_953:
        /*0004*/ 	.word	0x00000082


	//----- nvinfo : EIATTR_SW2861232_WAR
	.align		4
.L_954:
        /*0008*/ 	.byte	0x01, 0x35
	.zero		2


	//----- nvinfo : EIATTR_PARAM_CBANK
	.align		4
        /*000c*/ 	.byte	0x04, 0x0a
        /*000e*/ 	.short	(.L_956 - .L_955)
	.align		4
.L_955:
        /*0010*/ 	.word	index@(.nv.constant0._ZN5flash24flash_fwd_splitkv_kernelI23Flash_fwd_kernel_traitsILi96ELi64ELi128ELi4ELb0ELb0EN7cutlass10bfloat16_tE19Flash_kernel_traitsILi96ELi64ELi128ELi4ES3_EELb1ELb0ELb0ELb1ELb1ELb1ELb1ELb0EEEvNS_16Flash_fwd_paramsE)
        /*0014*/ 	.short	0x0160
        /*0016*/ 	.short	0x01d0


	//----- nvinfo : EIATTR_CBANK_PARAM_SIZE
	.align		4
.L_956:
        /*0018*/ 	.byte	0x03, 0x19
        /*001a*/ 	.short	0x01d0


	//----- nvinfo : EIATTR_KPARAM_INFO
	.align		4
        /*001c*/ 	.byte	0x04, 0x17
        /*001e*/ 	.short	(.L_958 - .L_957)
.L_957:
        /*0020*/ 	.word	0x00000000
        /*0024*/ 	.short	0x0000
        /*0026*/ 	.short	0x0000
        /*0028*/ 	.byte	0x00, 0xf0, 0x41, 0x07


	//----- nvinfo : EIATTR_MAXREG_COUNT
	.align		4
.L_958:
        /*002c*/ 	.byte	0x03, 0x1b
        /*002e*/ 	.short	0x00ff


	//----- nvinfo : EIATTR_NUM_BARRIERS
	.align		4
        /*0030*/ 	.byte	0x02, 0x4c
        /*0032*/ 	.byte	0x01
	.zero		1


	//----- nvinfo : EIATTR_MERCURY_ISA_VERSION
	.align		4
        /*0034*/ 	.byte	0x03, 0x5f
        /*0036*/ 	.short	0x0000


	//----- nvinfo : EIATTR_COOP_GROUP_MASK_REGIDS
	.align		4
        /*0038*/ 	.byte	0x04, 0x29
        /*003a*/ 	.short	(.L_960 - .L_959)


	//   ....[0]....
.L_959:
        /*003c*/ 	.word	0xffffffff


	//   ....[1]....
        /*0040*/ 	.word	0xffffffff


	//   ....[2]....
        /*0044*/ 	.word	0xffffffff


	//   ....[3]....
        /*0048*/ 	.word	0xffffffff


	//   ....[4]....
        /*004c*/ 	.word	0xffffffff


	//   ....[5]....
        /*0050*/ 	.word	0xffffffff


	//   ....[6]....
        /*0054*/ 	.word	0xffffffff


	//   ....[7]....
        /*0058*/ 	.word	0xffffffff


	//   ....[8]....
        /*005c*/ 	.word	0xffffffff


	//   ....[9]....
        /*0060*/ 	.word	0xffffffff


	//   ....[10]....
        /*0064*/ 	.word	0xffffffff


	//   ....[11]....
        /*0068*/ 	.word	0xffffffff


	//----- nvinfo : EIATTR_COOP_GROUP_INSTR_OFFSETS
	.align		4
.L_960:
        /*006c*/ 	.byte	0x04, 0x28
        /*006e*/ 	.short	(.L_962 - .L_961)


	//   ....[0]....
.L_961:
        /*0070*/ 	.word	0x00004380


	//   ....[1]....
        /*0074*/ 	.word	0x000043a0


	//   ....[2]....
        /*0078*/ 	.word	0x00004420


	//   ....[3]....
        /*007c*/ 	.word	0x00004430


	//   ....[4]....
        /*0080*/ 	.word	0x00007cf0


	//   ....[5]....
        /*0084*/ 	.word	0x00007d10


	//   ....[6]....
        /*0088*/ 	.word	0x00007d40


	//   ....[7]....
        /*008c*/ 	.word	0x00007d50


	//   ....[8]....
        /*0090*/ 	.word	0x00009830


	//   ....[9]....
        /*0094*/ 	.word	0x000098a0


	//   ....[10]....
        /*0098*/ 	.word	0x000098f0


	//   ....[11]....
        /*009c*/ 	.word	0x00009930


	//----- nvinfo : EIATTR_EXIT_INSTR_OFFSETS
	.align		4
.L_962:
        /*00a0*/ 	.byte	0x04, 0x1c
        /*00a2*/ 	.short	(.L_964 - .L_963)


	//   ....[0]....
.L_963:
        /*00a4*/ 	.word	0x000002a0


	//   ....[1]....
        /*00a8*/ 	.word	0x000008b0


	//   ....[2]....
        /*00ac*/ 	.word	0x000008e0


	//   ....[3]....
        /*00b0*/ 	.word	0x0000a510


	//----- nvinfo : EIATTR_CTAIDZ_USED
	.align		4
.L_964:
        /*00b4*/ 	.byte	0x01, 0x04
	.zero		2


	//----- nvinfo : EIATTR_CRS_STACK_SIZE
	.align		4
        /*00b8*/ 	.byte	0x04, 0x1e
        /*00ba*/ 	.short	(.L_966 - .L_965)
.L_965:
        /*00bc*/ 	.word	0x00000000
.L_966:


//--------------------- .nv.info._ZN5flash24flash_fwd_splitkv_kernelI23Flash_fwd_kernel_traitsILi96ELi64ELi128ELi4ELb0ELb0EN7cutlass10bfloat16_tE19Flash_kernel_traitsILi96ELi64ELi128ELi4ES3_EELb1ELb0ELb0ELb0ELb1ELb0ELb0ELb0EEEvNS_16Flash_fwd_paramsE --------------------------
	.section	.nv.info._ZN5flash24flash_fwd_splitkv_kernelI23Flash_fwd_kernel_traitsILi96ELi64ELi128ELi4ELb0ELb0EN7cutlass10bfloat16_tE19Flash_kernel_traitsILi96ELi64ELi128ELi4ES3_EELb1ELb0ELb0ELb0ELb1ELb0ELb0ELb0EEEvNS_16Flash_fwd_paramsE,"",@"SHT_CUDA_INFO"
	.sectionflags	@""
	.align	4


	//----- nvinfo : EIATTR_CUDA_API_VERSION
	.align		4
        /*0000*/ 	.byte	0x04, 0x37
        /*0002*/ 	.short	(.L_968 - .L_967)
.L_967:
        /*0004*/ 	.word	0x00000082


	//----- nvinfo : EIATTR_SW2861232_WAR
	.align		4
.L_968:
        /*0008*/ 	.byte	0x01, 0x35
	.zero		2


	//----- nvinfo : EIATTR_PARAM_CBANK
	.align		4
        /*000c*/ 	.byte	0x04, 0x0a
        /*000e*/ 	.short	(.L_970 - .L_969)
	.align		4
.L_969:
        /*0010*/ 	.word	index@(.nv.constant0._ZN5flash24flash_fwd_splitkv_kernelI23Flash_fwd_kernel_traitsILi96ELi64ELi128ELi4ELb0ELb0EN7cutlass10bfloat16_tE19Flash_kernel_traitsILi96ELi64ELi128ELi4ES3_EELb1ELb0ELb0ELb0ELb1ELb0ELb0ELb0EEEvNS_16Flash_fwd_paramsE)
        /*0014*/ 	.short	0x0160
        /*0016*/ 	.short	0x01d0


	//----- nvinfo : EIATTR_CBANK_PARAM_SIZE
	.align		4
.L_970:
        /*0018*/ 	.byte	0x03, 0x19
        /*001a*/ 	.short	0x01d0


	//----- nvinfo : EIATTR_KPARAM_INFO
	.align		4
        /*001c*/ 	.byte	0x04, 0x17
        /*001e*/ 	.short	(.L_972 - .L_971)
.L_971:
        /*0020*/ 	.word	0x00000000
        /*0024*/ 	.short	0x0000
        /*0026*/ 	.short	0x0000
        /*0028*/ 	.byte	0x00, 0xf0, 0x41, 0x07


	//----- nvinfo : EIATTR_MAXREG_COUNT
	.align		4
.L_972:
        /*002c*/ 	.byte	0x03, 0x1b
        /*002e*/ 	.short	0x00ff


	//----- nvinfo : EIATTR_NUM_BARRIERS
	.align		4
        /*0030*/ 	.byte	0x02, 0x4c
        /*0032*/ 	.byte	0x01
	.zero		1


	//----- nvinfo : EIATTR_MERCURY_ISA_VERSION
	.align		4
        /*0034*/ 	.byte	0x03, 0x5f
        /*0036*/ 	.short	0x0000


	//----- nvinfo : EIATTR_COOP_GROUP_MASK_REGIDS
	.align		4
        /*0038*/ 	.byte	0x04, 0x29
        /*003a*/ 	.short	(.L_974 - .L_973)


	//   ....[0]....
.L_973:
        /*003c*/ 	.word	0xffffffff


	//   ....[1]....
        /*0040*/ 	.word	0xffffffff


	//   ....[2]....
        /*0044*/ 	.word	0xffffffff


	//   ....[3]....
        /*0048*/ 	.word	0xffffffff


	//   ....[4]....
        /*004c*/ 	.word	0xffffffff


	//   ....[5]....
        /*0050*/ 	.word	0xffffffff


	//   ....[6]....
        /*0054*/ 	.word	0xffffffff


	//   ....[7]....
        /*0058*/ 	.word	0xffffffff


	//   ....[8]....
        /*005c*/ 	.word	0xffffffff


	//   ....[9]....
        /*0060*/ 	.word	0xffffffff


	//   ....[10]....
        /*0064*/ 	.word	0xffffffff


	//   ....[11]....
        /*0068*/ 	.word	0xffffffff


	//   ....[12]....
        /*006c*/ 	.word	0xffffffff


	//   ....[13]....
        /*0070*/ 	.word	0xffffffff


	//   ....[14]....
        /*0074*/ 	.word	0xffffffff


	//   ....[15]....
        /*0078*/ 	.word	0xffffffff


	//----- nvinfo : EIATTR_COOP_GROUP_INSTR_OFFSETS
	.align		4
.L_974:
        /*007c*/ 	.byte	0x04, 0x28
        /*007e*/ 	.short	(.L_976 - .L_975)


	//   ....[0]....
.L_975:
        /*0080*/ 	.word	0x00003e50


	//   ....[1]....
        /*0084*/ 	.word	0x00004030


	//   ....[2]....
        /*0088*/ 	.word	0x000040c0


	//   ....[3]....
        /*008c*/ 	.word	0x00004180


	//   ....[4]....
        /*0090*/ 	.word	0x00007c50


	//   ....[5]....
        /*0094*/ 	.word	0x00007c90


	//   ....[6]....
        /*0098*/ 	.word	0x00007cb0


	//   ....[7]....
        /*009c*/ 	.word	0x00007cd0


	//   ....[8]....
        /*00a0*/ 	.word	0x0000b170


	//   ....[9]....
        /*00a4*/ 	.word	0x0000b190


	//   ....[10]....
        /*00a8*/ 	.word	0x0000b1d0


	//   ....[11]....
        /*00ac*/ 	.word	0x0000b1e0


	//   ....[12]....
        /*00b0*/ 	.word	0x0000cd10


	//   ....[13]....
        /*00b4*/ 	.word	0x0000cd50


	//   ....[14]....
        /*00b8*/ 	.word	0x0000cd90


	//   ....[15]....
        /*00bc*/ 	.word	0x0000cda0


	//----- nvinfo : EIATTR_EXIT_INSTR_OFFSETS
	.align		4
.L_976:
        /*00c0*/ 	.byte	0x04, 0x1c
        /*00c2*/ 	.short	(.L_978 - .L_977)


	//   ....[0]....
.L_977:
        /*00c4*/ 	.word	0x000002d0


	//   ....[1]....
        /*00c8*/ 	.word	0x00000880


	//   ....[2]....
        /*00cc*/ 	.word	0x000008b0


	//   ....[3]....
        /*00d0*/ 	.word	0x0000db60


	//   ....[4]....
        /*00d4*/ 	.word	0x0000dc30


	//----- nvinfo : EIATTR_CTAIDZ_USED
	.align		4
.L_978:
        /*00d8*/ 	.byte	0x01, 0x04
	.zero		2


	//----- nvinfo : EIATTR_CRS_STACK_SIZE
	.align		4
        /*00dc*/ 	.byte	0x04, 0x1e
        /*00de*/ 	.short	(.L_980 - .L_979)
.L_979:
        /*00e0*/ 	.word	0x00000000
.L_980:


//--------------------- .nv.info._ZN5flash24flash_fwd_splitkv_kernelI23Flash_fwd_kernel_traitsILi96ELi64ELi128ELi4ELb0ELb0EN7cutlass10bfloat16_tE19Flash_kernel_traitsILi96ELi64ELi128ELi4ES3_EELb1ELb0ELb0ELb0ELb1ELb1ELb0ELb0EEEvNS_16Flash_fwd_paramsE --------------------------
	.section	.nv.info._ZN5flash24flash_fwd_splitkv_kernelI23Flash_fwd_kernel_traitsILi96ELi64ELi128ELi4ELb0ELb0EN7cutlass10bfloat16_tE19Flash_kernel_traitsILi96ELi64ELi128ELi4ES3_EELb1ELb0ELb0ELb0ELb1ELb1ELb0ELb0EEEvNS_16Flash_fwd_paramsE,"",@"SHT_CUDA_INFO"
	.sectionflags	@""
	.align	4


	//----- nvinfo : EIATTR_CUDA_API_VERSION
	.align		4
        /*0000*/ 	.byte	0x04, 0x37
        /*0002*/ 	.short	(.L_982 - .L_981)
.L_981:
        /*0004*/ 	.word	0x00000082


	//----- nvinfo : EIATTR_SW2861232_WAR
	.align		4
.L_982:
        /*0008*/ 	.byte	0x01, 0x35
	.zero		2


	//----- nvinfo : EIATTR_PARAM_CBANK
	.align		4
        /*000c*/ 	.byte	0x04, 0x0a
        /*000e*/ 	.short	(.L_984 - .L_983)
	.align		4
.L_983:
        /*0010*/ 	.word	index@(.nv.constant0._ZN5flash24flash_fwd_splitkv_kernelI23Flash_fwd_kernel_traitsILi96ELi64ELi128ELi4ELb0ELb0EN7cutlass10bfloat16_tE19Flash_kernel_traitsILi96ELi64ELi128ELi4ES3_EELb1ELb0ELb0ELb0ELb1ELb1ELb0ELb0EEEvNS_16Flash_fwd_paramsE)
        /*0014*/ 	.short	0x0160
        /*0016*/ 	.short	0x01d0


	//----- nvinfo : EIATTR_CBANK_PARAM_SIZE
	.align		4
.L_984:
        /*0018*/ 	.byte	0x03, 0x19
        /*001a*/ 	.short	0x01d0


	//----- nvinfo : EIATTR_KPARAM_INFO
	.align		4
        /*001c*/ 	.byte	0x04, 0x17
        /*001e*/ 	.short	(.L_986 - .L_985)
.L_985:
        /*0020*/ 	.word	0x00000000
        /*0024*/ 	.short	0x0000
        /*0026*/ 	.short	0x0000
        /*0028*/ 	.byte	0x00, 0xf0, 0x41, 0x07


	//----- nvinfo : EIATTR_MAXREG_COUNT
	.align		4
.L_986:
        /*002c*/ 	.byte	0x03, 0x1b
        /*002e*/ 	.short	0x00ff


	//----- nvinfo : EIATTR_NUM_BARRIERS
	.align		4
        /*0030*/ 	.byte	0x02, 0x4c
        /*0032*/ 	.byte	0x01
	.zero		1


	//----- nvinfo : EIATTR_MERCURY_ISA_VERSION
	.align		4
        /*0034*/ 	.byte	0x03, 0x5f
        /*0036*/ 	.short	0x0000


	//----- nvinfo : EIATTR_COOP_GROUP_MASK_REGIDS
	.align		4
        /*0038*/ 	.byte	0x04, 0x29
        /*003a*/ 	.short	(.L_988 - .L_987)


	//   ....[0]....
.L_987:
        /*003c*/ 	.word	0xffffffff


	//   ....[1]....
        /*0040*/ 	.word	0xffffffff


	//   ....[2]....
        /*0044*/ 	.word	0xffffffff


	//   ....[3]....
        /*0048*/ 	.word	0xffffffff


	//   ....[4]....
        /*004c*/ 	.word	0xffffffff


	//   ....[5]....
        /*0050*/ 	.word	0xffffffff


	//   ....[6]....
        /*0054*/ 	.word	0xffffffff


	//   ....[7]....
        /*0058*/ 	.word	0xffffffff


	//   ....[8]....
        /*005c*/ 	.word	0xffffffff


	//   ....[9]....
        /*0060*/ 	.word	0xffffffff


	//   ....[10]....
        /*0064*/ 	.word	0xffffffff


	//   ....[11]....
        /*0068*/ 	.word	0xffffffff


	//   ....[12]....
        /*006c*/ 	.word	0xffffffff


	//   ....[13]....
        /*0070*/ 	.word	0xffffffff


	//   ....[14]....
        /*0074*/ 	.word	0xffffffff


	//   ....[15]....
        /*0078*/ 	.word	0xffffffff


	//----- nvinfo : EIATTR_COOP_GROUP_INSTR_OFFSETS
	.align		4
.L_988:
        /*007c*/ 	.byte	0x04, 0x28
        /*007e*/ 	.short	(.L_990 - .L_989)


	//   ....[0]....
.L_989:
        /*0080*/ 	.word	0x00004730


	//   ....[1]....
        /*0084*/ 	.word	0x000048a0


	//   ....[2]....
        /*0088*/ 	.word	0x000048c0


	//   ....[3]....
        /*008c*/ 	.word	0x00004920


	//   ....[4]....
        /*0090*/ 	.word	0x00008c60


	//   ....[5]....
        /*0094*/ 	.word	0x00008c70


	//   ....[6]....
        /*0098*/ 	.word	0x00008ca0


	//   ....[7]....
        /*009c*/ 	.word	0x00008cb0


	//   ....[8]....
        /*00a0*/ 	.word	0x0000c9d0


	//   ....[9]....
        /*00a4*/ 	.word	0x0000c9e0


	//   ....[10]....
        /*00a8*/ 	.word	0x0000ca10


	//   ....[11]....
        /*00ac*/ 	.word	0x0000ca20


	//   ....[12]....
        /*00b0*/ 	.word	0x0000e500


	//   ....[13]....
        /*00b4*/ 	.word	0x0000e540


	//   ....[14]....
        /*00b8*/ 	.word	0x0000e580


	//   ....[15]....
        /*00bc*/ 	.word	0x0000e590


	//----- nvinfo : EIATTR_EXIT_INSTR_OFFSETS
	.align		4
.L_990:
        /*00c0*/ 	.byte	0x04, 0x1c
        /*00c2*/ 	.short	(.L_992 - .L_991)


	//   ....[0]....
.L_991:
        /*00c4*/ 	.word	0x000002d0


	//   ....[1]....
        /*00c8*/ 	.word	0x00000890


	//   ....[2]....
        /*00cc*/ 	.word	0x000008c0


	//   ....[3]....
        /*00d0*/ 	.word	0x0000f350


	//   ....[4]....
        /*00d4*/ 	.word	0x0000f430


	//----- nvinfo : EIATTR_CTAIDZ_USED
	.align		4
.L_992:
        /*00d8*/ 	.byte	0x01, 0x04
	.zero		2


	//----- nvinfo : EIATTR_CRS_STACK_SIZE
	.align		4
        /*00dc*/ 	.byte	0x04, 0x1e
        /*00de*/ 	.short	(.L_994 - .L_993)
.L_993:
        /*00e0*/ 	.word	0x00000000
.L_994:


//--------------------- .nv.info._ZN5flash24flash_fwd_splitkv_kernelI23Flash_fwd_kernel_traitsILi96ELi64ELi128ELi4ELb0ELb0EN7cutlass10bfloat16_tE19Flash_kernel_traitsILi96ELi64ELi128ELi4ES3_EELb1ELb0ELb1ELb0ELb0ELb0ELb0ELb0EEEvNS_16Flash_fwd_paramsE --------------------------
	.section	.nv.info._ZN5flash24flash_fwd_splitkv_kernelI23Flash_fwd_kernel_traitsILi96ELi64ELi128ELi4ELb0ELb0EN7cutlass10bfloat16_tE19Flash_kernel_traitsILi96ELi64ELi128ELi4ES3_EELb1ELb0ELb1ELb0ELb0ELb0ELb0ELb0EEEvNS_16Flash_fwd_paramsE,"",@"SHT_CUDA_INFO"
	.sectionflags	@""
	.align	4


	//----- nvinfo : EIATTR_CUDA_API_VERSION
	.align		4
        /*0000*/ 	.byte	0x04, 0x37
        /*0002*/ 	.short	(.L_996 - .L_995)
.L_995:
        /*0004*/ 	.word	0x00000082


	//----- nvinfo : EIATTR_SW2861232_WAR
	.align		4
.L_996:
        /*0008*/ 	.byte	0x01, 0x35
	.zero		2


	//----- nvinfo : EIATTR_PARAM_CBANK
	.align		4
        /*000c*/ 	.byte	0x04, 0x0a
        /*000e*/ 	.short	(.L_998 - .L_997)
	.align		4
.L_997:
        /*0010*/ 	.word	index@(.nv.constant0._ZN5flash24flash_fwd_splitkv_kernelI23Flash_fwd_kernel_traitsILi96ELi64ELi128ELi4ELb0ELb0EN7cutlass10bfloat16_tE19Flash_kernel_traitsILi96ELi64ELi128ELi4ES3_EELb1ELb0ELb1ELb0ELb0ELb0ELb0ELb0EEEvNS_16Flash_fwd_paramsE)
        /*0014*/ 	.short	0x0160
        /*0016*/ 	.short	0x01d0


	//----- nvinfo : EIATTR_CBANK_PARAM_SIZE
	.align		4
.L_998:
        /*0018*/ 	.byte	0x03, 0x19
        /*001a*/ 	.short	0x01d0


	//----- nvinfo : EIATTR_KPARAM_INFO
	.align		4
        /*001c*/ 	.byte	0x04, 0x17
        /*001e*/ 	.short	(.L_1000 - .L_999)
.L_999:
        /*0020*/ 	.word	0x00000000
        /*0024*/ 	.short	0x0000
        /*0026*/ 	.short	0x0000
        /*0028*/ 	.byte	0x00, 0xf0, 0x41, 0x07


	//----- nvinfo : EIATTR_MAXREG_COUNT
	.align		4
.L_1000:
        /*002c*/ 	.byte	0x03, 0x1b
        /*002e*/ 	.short	0x00ff


	//----- nvinfo : EIATTR_NUM_BARRIERS
	.align		4
        /*0030*/ 	.byte	0x02, 0x4c
        /*0032*/ 	.byte	0x01
	.zero		1


	//----- nvinfo : EIATTR_MERCURY_ISA_VERSION
	.align		4
        /*0034*/ 	.byte	0x03, 0x5f
        /*0036*/ 	.short	0x0000


	//----- nvinfo : EIATTR_COOP_GROUP_MASK_REGIDS
	.align		4
        /*0038*/ 	.byte	0x04, 0x29
        /*003a*/ 	.short	(.L_1002 - .L_1001)


	//   ....[0]....
.L_1001:
        /*003c*/ 	.word	0xffffffff


	//   ....[1]....
        /*0040*/ 	.word	0xffffffff


	//   ....[2]....
        /*0044*/ 	.word	0xffffffff


	//   ....[3]....
        /*0048*/ 	.word	0xffffffff


	//   ....[4]....
        /*004c*/ 	.word	0xffffffff


	//   ....[5]....
        /*0050*/ 	.word	0xffffffff


	//   ....[6]....
        /*0054*/ 	.word	0xffffffff


	//   ....[7]....
        /*0058*/ 	.word	0xffffffff


	//   ....[8]....
        /*005c*/ 	.word	0xffffffff


	//   ....[9]....
        /*0060*/ 	.word	0xffffffff


	//   ....[10]....
        /*0064*/ 	.word	0xffffffff


	//   ....[11]....
        /*0068*/ 	.word	0xffffffff


	//   ....[12]....
        /*006c*/ 	.word	0xffffffff


	//   ....[13]....
        /*0070*/ 	.word	0xffffffff


	//   ....[14]....
        /*0074*/ 	.word	0xffffffff


	//   ....[15]....
        /*0078*/ 	.word	0xffffffff


	//----- nvinfo : EIATTR_COOP_GROUP_INSTR_OFFSETS
	.align		4
.L_1002:
        /*007c*/ 	.byte	0x04, 0x28
        /*007e*/ 	.short	(.L_1004 - .L_1003)


	//   ....[0]....
.L_1003:
        /*0080*/ 	.word	0x00005b80


	//   ....[1]....
        /*0084*/ 	.word	0x00005be0


	//   ....[2]....
        /*0088*/ 	.word	0x00005c10


	//   ....[3]....
        /*008c*/ 	.word	0x00005ca0


	//   ....[4]....
        /*0090*/ 	.word	0x0000a740


	//   ....[5]....
        /*0094*/ 	.word	0x0000a750


	//   ....[6]....
        /*0098*/ 	.word	0x0000a780


	//   ....[7]....
        /*009c*/ 	.word	0x0000a790


	//   ....[8]....
        /*00a0*/ 	.word	0x0000ec60


	//   ....[9]....
        /*00a4*/ 	.word	0x0000ec80


	//   ....[10]....
        /*00a8*/ 	.word	0x0000eca0


	//   ....[11]....
        /*00ac*/ 	.word	0x0000ecc0


	//   ....[12]....
        /*00b0*/ 	.word	0x00010800


	//   ....[13]....
        /*00b4*/ 	.word	0x00010840


	//   ....[14]....
        /*00b8*/ 	.word	0x00010880


	//   ....[15]....
        /*00bc*/ 	.word	0x00010890


	//----- nvinfo : EIATTR_EXIT_INSTR_OFFSETS
	.align		4
.L_1004:
        /*00c0*/ 	.byte	0x04, 0x1c
        /*00c2*/ 	.short	(.L_1006 - .L_1005)


	//   ....[0]....
.L_1005:
        /*00c4*/ 	.word	0x000002d0


	//   ....[1]....
        /*00c8*/ 	.word	0x00000900


	//   ....[2]....
        /*00cc*/ 	.word	0x00000930


	//   ....[3]....
        /*00d0*/ 	.word	0x000116e0


	//   ....[4]....
        /*00d4*/ 	.word	0x000117d0


	//   ....[5]....
        /*00d8*/ 	.word	0x000117f0


	//----- nvinfo : EIATTR_CTAIDZ_USED
	.align		4
.L_1006:
        /*00dc*/ 	.byte	0x01, 0x04
	.zero		2


	//----- nvinfo : EIATTR_CRS_STACK_SIZE
	.align		4
        /*00e0*/ 	.byte	0x04, 0x1e
        /*00e2*/ 	.short	(.L_1008 - .L_1007)
.L_1007:
        /*00e4*/ 	.word	0x00000000
.L_1008:


//--------------------- .nv.info._ZN5flash24flash_fwd_splitkv_kernelI23Flash_fwd_kernel_traitsILi96ELi64ELi128ELi4ELb0ELb0EN7cutlass10bfloat16_tE19Flash_kernel_traitsILi96ELi64ELi128ELi4ES3_EELb1ELb0ELb1ELb0ELb0ELb1ELb0ELb0EEEvNS_16Flash_fwd_paramsE --------------------------
	.section	.nv.info._ZN5flash24flash_fwd_splitkv_kernelI23Flash_fwd_kernel_traitsILi96ELi64ELi128ELi4ELb0ELb0EN7cutlass10bfloat16_tE19Flash_kernel_traitsILi96ELi64ELi128ELi4ES3_EELb1ELb0ELb1ELb0ELb0ELb1ELb0ELb0EEEvNS_16Flash_fwd_paramsE,"",@"SHT_CUDA_INFO"
	.sectionflags	@""
	.align	4


	//----- nvinfo : EIATTR_CUDA_API_VERSION
	.align		4
        /*0000*/ 	.byte	0x04, 0x37
        /*0002*/ 	.short	(.L_1010 - .L_1009)
.L_1009:
        /*0004*/ 	.word	0x00000082


	//----- nvinfo : EIATTR_SW2861232_WAR
	.align		4
.L_1010:
        /*0008*/ 	.byte	0x01, 0x35
	.zero		2


	//----- nvinfo : EIATTR_PARAM_CBANK
	.align		4
        /*000c*/ 	.byte	0x04, 0x0a
        /*000e*/ 	.short	(.L_1012 - .L_1011)
	.align		4
.L_1011:
        /*0010*/ 	.word	index@(.nv.constant0._ZN5flash24flash_fwd_splitkv_kernelI23Flash_fwd_kernel_traitsILi96ELi64ELi128ELi4ELb0ELb0EN7cutlass10bfloat16_tE19Flash_kernel_traitsILi96ELi64ELi128ELi4ES3_EELb1ELb0ELb1ELb0ELb0ELb1ELb0ELb0EEEvNS_16Flash_fwd_paramsE)
        /*0014*/ 	.short	0x0160
        /*0016*/ 	.short	0x01d0


	//----- nvinfo : EIATTR_CBANK_PARAM_SIZE
	.align		4
.L_1012:
        /*0018*/ 	.byte	0x03, 0x19
        /*001a*/ 	.short	0x01d0


	//----- nvinfo : EIATTR_KPARAM_INFO
	.align		4
        /*001c*/ 	.byte	0x04, 0x17
        /*001e*/ 	.short	(.L_1014 - .L_1013)
.L_1013:
        /*0020*/ 	.word	0x00000000
        /*0024*/ 	.short	0x0000
        /*0026*/ 	.short	0x0000
        /*0028*/ 	.byte	0x00, 0xf0, 0x41, 0x07


	//----- nvinfo : EIATTR_MAXREG_COUNT
	.align		4
.L_1014:
        /*002c*/ 	.byte	0x03, 0x1b
        /*002e*/ 	.short	0x00ff


	//----- nvinfo : EIATTR_NUM_BARRIERS
	.align		4
        /*0030*/ 	.byte	0x02, 0x4c
        /*0032*/ 	.byte	0x01
	.zero		1


	//----- nvinfo : EIATTR_MERCURY_ISA_VERSION
	.align		4
        /*0034*/ 	.byte	0x03, 0x5f
        /*0036*/ 	.short	0x0000


	//----- nvinfo : EIATTR_COOP_GROUP_MASK_REGIDS
	.align		4
        /*0038*/ 	.byte	0x04, 0x29
        /*003a*/ 	.short	(.L_1016 - .L_1015)


	//   ....[0]....
.L_1015:
        /*003c*/ 	.word	0xffffffff


	//   ....[1]....
        /*0040*/ 	.word	0xffffffff


	//   ....[2]....
        /*0044*/ 	.word	0xffffffff


	//   ....[3]....
        /*0048*/ 	.word	0xffffffff


	//   ....[4]....
        /*004c*/ 	.word	0xffffffff


	//   ....[5]....
        /*0050*/ 	.word	0xffffffff


	//   ....[6]....
        /*0054*/ 	.word	0xffffffff


	//   ....[7]....
        /*0058*/ 	.word	0xffffffff


	//   ....[8]....
        /*005c*/ 	.word	0xffffffff


	//   ....[9]....
        /*0060*/ 	.word	0xffffffff


	//   ....[10]....
        /*0064*/ 	.word	0xffffffff


	//   ....[11]....
        /*0068*/ 	.word	0xffffffff


	//   ....[12]....
        /*006c*/ 	.word	0xffffffff


	//   ....[13]....
        /*0070*/ 	.word	0xffffffff


	//   ....[14]....
        /*0074*/ 	.word	0xffffffff


	//   ....[15]....
        /*0078*/ 	.word	0xffffffff


	//----- nvinfo : EIATTR_COOP_GROUP_INSTR_OFFSETS
	.align		4
.L_1016:
        /*007c*/ 	.byte	0x04, 0x28
        /*007e*/ 	.short	(.L_1018 - .L_1017)


	//   ....[0]....
.L_1017:
        /*0080*/ 	.word	0x000063a0


	//   ....[1]....
        /*0084*/ 	.word	0x000063d0


	//   ....[2]....
        /*0088*/ 	.word	0x00006400


	//   ....[3]....
        /*008c*/ 	.word	0x00006490


	//   ....[4]....
        /*0090*/ 	.word	0x0000b790


	//   ....[5]....
        /*0094*/ 	.word	0x0000b7c0


	//   ....[6]....
        /*0098*/ 	.word	0x0000b7e0


	//   ....[7]....
        /*009c*/ 	.word	0x0000b810


	//   ....[8]....
        /*00a0*/ 	.word	0x00010540


	//   ....[9]....
        /*00a4*/ 	.word	0x00010550


	//   ....[10]....
        /*00a8*/ 	.word	0x00010570


	//   ....[11]....
        /*00ac*/ 	.word	0x00010590


	//   ....[12]....
        /*00b0*/ 	.word	0x00012070


	//   ....[13]....
        /*00b4*/ 	.word	0x000120b0


	//   ....[14]....
        /*00b8*/ 	.word	0x000120e0


	//   ....[15]....
        /*00bc*/ 	.word	0x000120f0


	//----- nvinfo : EIATTR_EXIT_INSTR_OFFSETS
	.align		4
.L_1018:
        /*00c0*/ 	.byte	0x04, 0x1c
        /*00c2*/ 	.short	(.L_1020 - .L_1019)


	//   ....[0]....
.L_1019:
        /*00c4*/ 	.word	0x000002d0


	//   ....[1]....
        /*00c8*/ 	.word	0x00000900


	//   ....[2]....
        /*00cc*/ 	.word	0x00000930


	//   ....[3]....
        /*00d0*/ 	.word	0x00012f50


	//   ....[4]....
        /*00d4*/ 	.word	0x00013040


	//   ....[5]....
        /*00d8*/ 	.word	0x00013060


	//----- nvinfo : EIATTR_CTAIDZ_USED
	.align		4
.L_1020:
        /*00dc*/ 	.byte	0x01, 0x04
	.zero		2


	//----- nvinfo : EIATTR_CRS_STACK_SIZE
	.align		4
        /*00e0*/ 	.byte	0x04, 0x1e
        /*00e2*/ 	.short	(.L_1022 - .L_1021)
.L_1021:
        /*00e4*/ 	.word	0x00000000
.L_1022:


//--------------------- .nv.info._ZN5flash24flash_fwd_splitkv_kernelI23Flash_fwd_kernel_traitsILi96ELi64ELi128ELi4ELb0ELb0EN7cutlass10bfloat16_tE19Flash_kernel_traitsILi96ELi64ELi128ELi4ES3_EELb1ELb0ELb0ELb0ELb1ELb0ELb0ELb1EEEvNS_16Flash_fwd_paramsE --------------------------
	.section	.nv.info._ZN5flash24flash_fwd_splitkv_kernelI23Flash_fwd_kernel_traitsILi96ELi64ELi128ELi4ELb0ELb0EN7cutlass10bfloat16_tE19Flash_kernel_traitsILi96ELi64ELi128ELi4ES3_EELb1ELb0ELb0ELb0ELb1ELb0ELb0ELb1EEEvNS_16Flash_fwd_paramsE,"",@"SHT_CUDA_INFO"
	.sectionflags	@""
	.align	4


	//----- nvinfo : EIATTR_CUDA_API_VERSION
	.align		4
        /*0000*/ 	.byte	0x04, 0x37
        /*0002*/ 	.short	(.L_1024 - .L_1023)
.L_1023:
        /*0004*/ 	.word	0x00000082


	//----- nvinfo : EIATTR_SW2861232_WAR
	.align		4
.L_1024:
        /*0008*/ 	.byte	0x01, 0x35
	.zero		2


	//----- nvinfo : EIATTR_PARAM_CBANK
	.align		4
        /*000c*/ 	.byte	0x04, 0x0a
        /*000e*/ 	.short	(.L_1026 - .L_1025)
	.align		4
.L_1025:
        /*0010*/ 	.word	index@(.nv.constant0._ZN5flash24flash_fwd_splitkv_kernelI23Flash_fwd_kernel_traitsILi96ELi64ELi128ELi4ELb0ELb0EN7cutlass10bfloat16_tE19Flash_kernel_traitsILi96ELi64ELi128ELi4ES3_EELb1ELb0ELb0ELb0ELb1ELb0ELb0ELb1EEEvNS_16Flash_fwd_paramsE)
        /*0014*/ 	.short	0x0160
        /*0016*/ 	.short	0x01d0


	//----- nvinfo : EIATTR_CBANK_PARAM_SIZE
	.align		4
.L_1026:
        /*0018*/ 	.byte	0x03, 0x19
        /*001a*/ 	.short	0x01d0


	//----- nvinfo : EIATTR_KPARAM_INFO
	.align		4
        /*001c*/ 	.byte	0x04, 0x17
        /*001e*/ 	.short	(.L_1028 - .L_1027)
.L_1027:
        /*0020*/ 	.word	0x00000000
        /*0024*/ 	.short	0x0000
        /*0026*/ 	.short	0x0000
        /*0028*/ 	.byte	0x00, 0xf0, 0x41, 0x07


	//----- nvinfo : EIATTR_MAXREG_COUNT
	.align		4
.L_1028:
        /*002c*/ 	.byte	0x03, 0x1b
        /*002e*/ 	.short	0x00ff


	//----- nvinfo : EIATTR_NUM_BARRIERS
	.align		4
        /*0030*/ 	.byte	0x02, 0x4c
        /*0032*/ 	.byte	0x01
	.zero		1


	//----- nvinfo : EIATTR_MERCURY_ISA_VERSION
	.align		4
        /*0034*/ 	.byte	0x03, 0x5f
        /*0036*/ 	.short	0x0000


	//----- nvinfo : EIATTR_COOP_GROUP_MASK_REGIDS
	.align		4
        /*0038*/ 	.byte	0x04, 0x29
        /*003a*/ 	.short	(.L_1030 - .L_1029)


	//   ....[0]....
.L_1029:
        /*003c*/ 	.word	0xffffffff


	//   ....[1]....
        /*0040*/ 	.word	0xffffffff


	//   ....[2]....
        /*0044*/ 	.word	0xffffffff


	//   ....[3]....
        /*0048*/ 	.word	0xffffffff


	//   ....[4]....
        /*004c*/ 	.word	0xffffffff


	//   ....[5]....
        /*0050*/ 	.word	0xffffffff


	//   ....[6]....
        /*0054*/ 	.word	0xffffffff


	//   ....[7]....
        /*0058*/ 	.word	0xffffffff


	//   ....[8]....
        /*005c*/ 	.word	0xffffffff


	//   ....[9]....
        /*0060*/ 	.word	0xffffffff


	//   ....[10]....
        /*0064*/ 	.word	0xffffffff


	//   ....[11]....
        /*0068*/ 	.word	0xffffffff


	//   ....[12]....
        /*006c*/ 	.word	0xffffffff


	//   ....[13]....
        /*0070*/ 	.word	0xffffffff


	//   ....[14]....
        /*0074*/ 	.word	0xffffffff


	//   ....[15]....
        /*0078*/ 	.word	0xffffffff


	//----- nvinfo : EIATTR_COOP_GROUP_INSTR_OFFSETS
	.align		4
.L_1030:
        /*007c*/ 	.byte	0x04, 0x28
        /*007e*/ 	.short	(.L_1032 - .L_1031)


	//   ....[0]....
.L_1031:
        /*0080*/ 	.word	0x0000f8c0


	//   ....[1]....
        /*0084*/ 	.word	0x0000f950


	//   ....[2]....
        /*0088*/ 	.word	0x0000f980


	//   ....[3]....
        /*008c*/ 	.word	0x0000f9a0


	//   ....[4]....
        /*0090*/ 	.word	0x00013530


	//   ....[5]....
        /*0094*/ 	.word	0x00013570


	//   ....[6]....
        /*0098*/ 	.word	0x00013590


	//   ....[7]....
        /*009c*/ 	.word	0x000135b0


	//   ....[8]....
        /*00a0*/ 	.word	0x00016a50


	//   ....[9]....
        /*00a4*/ 	.word	0x00016a70


	//   ....[10]....
        /*00a8*/ 	.word	0x00016ab0


	//   ....[11]....
        /*00ac*/ 	.word	0x00016ac0


	//   ....[12]....
        /*00b0*/ 	.word	0x000185f0


	//   ....[13]....
        /*00b4*/ 	.word	0x00018630


	//   ....[14]....
        /*00b8*/ 	.word	0x00018670


	//   ....[15]....
        /*00bc*/ 	.word	0x00018680


	//----- nvinfo : EIATTR_EXIT_INSTR_OFFSETS
	.align		4
.L_1032:
        /*00c0*/ 	.byte	0x04, 0x1c
        /*00c2*/ 	.short	(.L_1034 - .L_1033)


	//   ....[0]....
.L_1033:
        /*00c4*/ 	.word	0x00000310


	//   ....[1]....
        /*00c8*/ 	.word	0x000008a0


	//   ....[2]....
        /*00cc*/ 	.word	0x000008d0


	//   ....[3]....
        /*00d0*/ 	.word	0x000194e0


	//   ....[4]....
        /*00d4*/ 	.word	0x000195b0


	//----- nvinfo : EIATTR_CTAIDZ_USED
	.align		4
.L_1034:
        /*00d8*/ 	.byte	0x01, 0x04
	.zero		2


	//----- nvinfo : EIATTR_CRS_STACK_SIZE
	.align		4
        /*00dc*/ 	.byte	0x04, 0x1e
        /*00de*/ 	.short	(.L_1036 - .L_1035)
.L_1035:
        /*00e0*/ 	.word	0x00000000
.L_1036:


//--------------------- .nv.info._ZN5flash24flash_fwd_splitkv_kernelI23Flash_fwd_kernel_traitsILi96ELi64ELi128ELi4ELb0ELb0EN7cutlass10bfloat16_tE19Flash_kernel_traitsILi96ELi64ELi128ELi4ES3_EELb1ELb0ELb0ELb0ELb1ELb1ELb0ELb1EEEvNS_16Flash_fwd_paramsE --------------------------
	.section	.nv.info._ZN5flash24flash_fwd_splitkv_kernelI23Flash_fwd_kernel_traitsILi96ELi64ELi128ELi4ELb0ELb0EN7cutlass10bfloat16_tE19Flash_kernel_traitsILi96ELi64ELi128ELi4ES3_EELb1ELb0ELb0ELb0ELb1ELb1ELb0ELb1EEEvNS_16Flash_fwd_paramsE,"",@"SHT_CUDA_INFO"
	.sectionflags	@""
	.align	4


	//----- nvinfo : EIATTR_CUDA_API_VERSION
	.align		4
        /*0000*/ 	.byte	0x04, 0x37
        /*0002*/ 	.short	(.L_1038 - .L_1037)
.L_1037:
        /*0004*/ 	.word	0x00000082


	//----- nvinfo : EIATTR_SW2861232_WAR
	.align		4
.L_1038:
        /*0008*/ 	.byte	0x01, 0x35
	.zero		2


	//----- nvinfo : EIATTR_PARAM_CBANK
	.align		4
        /*000c*/ 	.byte	0x04, 0x0a
        /*000e*/ 	.short	(.L_1040 - .L_1039)
	.align		4
.L_1039:
        /*0010*/ 	.word	index@(.nv.constant0._ZN5flash24flash_fwd_splitkv_kernelI23Flash_fwd_kernel_traitsILi96ELi64ELi128ELi4ELb0ELb0EN7cutlass10bfloat16_tE19Flash_kernel_traitsILi96ELi64ELi128ELi4ES3_EELb1ELb0ELb0ELb0ELb1ELb1ELb0ELb1EEEvNS_16Flash_fwd_paramsE)
        /*0014*/ 	.short	0x0160
        /*0016*/ 	.short	0x01d0


	//----- nvinfo : EIATTR_CBANK_PARAM_SIZE
	.align		4
.L_1040:
        /*0018*/ 	.byte	0x03, 0x19
        /*001a*/ 	.short	0x01d0


	//----- nvinfo : EIATTR_KPARAM_INFO
	.align		4
        /*001c*/ 	.byte	0x04, 0x17
        /*001e*/ 	.short	(.L_1042 - .L_1041)
.L_1041:
        /*0020*/ 	.word	0x00000000
        /*0024*/ 	.short	0x0000
        /*0026*/ 	.short	0x0000
        /*0028*/ 	.byte	0x00, 0xf0, 0x41, 0x07


	//----- nvinfo : EIATTR_MAXREG_COUNT
	.align		4
.L_1042:
        /*002c*/ 	.byte	0x03, 0x1b
        /*002e*/ 	.short	0x00ff


	//----- nvinfo : EIATTR_NUM_BARRIERS
	.align		4
        /*0030*/ 	.byte	0x02, 0x4c
        /*0032*/ 	.byte	0x01
	.zero		1


	//----- nvinfo : EIATTR_MERCURY_ISA_VERSION
	.align		4
        /*0034*/ 	.byte	0x03, 0x5f
        /*0036*/ 	.short	0x0000


	//----- nvinfo : EIATTR_COOP_GROUP_MASK_REGIDS
	.align		4
        /*0038*/ 	.byte	0x04, 0x29
        /*003a*/ 	.short	(.L_1044 - .L_1043)


	//   ....[0]....
.L_1043:
        /*003c*/ 	.word	0xffffffff


	//   ....[1]....
        /*0040*/ 	.word	0xffffffff


	//   ....[2]....
        /*0044*/ 	.word	0xffffffff


	//   ....[3]....
        /*0048*/ 	.word	0xffffffff


	//   ....[4]....
        /*004c*/ 	.word	0xffffffff


	//   ....[5]....
        /*0050*/ 	.word	0xffffffff


	//   ....[6]....
        /*0054*/ 	.word	0xffffffff


	//   ....[7]....
        /*0058*/ 	.word	0xffffffff


	//   ....[8]....
        /*005c*/ 	.word	0xffffffff


	//   ....[9]....
        /*0060*/ 	.word	0xffffffff


	//   ....[10]....
        /*0064*/ 	.word	0xffffffff


	//   ....[11]....
        /*0068*/ 	.word	0xffffffff


	//   ....[12]....
        /*006c*/ 	.word	0xffffffff


	//   ....[13]....
        /*0070*/ 	.word	0xffffffff


	//   ....[14]....
        /*0074*/ 	.word	0xffffffff


	//   ....[15]....
        /*0078*/ 	.word	0xffffffff


	//----- nvinfo : EIATTR_COOP_GROUP_INSTR_OFFSETS
	.align		4
.L_1044:
        /*007c*/ 	.byte	0x04, 0x28
        /*007e*/ 	.short	(.L_1046 - .L_1045)


	//   ....[0]....
.L_1045:
        /*0080*/ 	.word	0x00010040


	//   ....[1]....
        /*0084*/ 	.word	0x00010100


	//   ....[2]....
        /*0088*/ 	.word	0x00010110


	//   ....[3]....
        /*008c*/ 	.word	0x00010140


	//   ....[4]....
        /*0090*/ 	.word	0x000144d0


	//   ....[5]....
        /*0094*/ 	.word	0x000144f0


	//   ....[6]....
        /*0098*/ 	.word	0x00014510


	//   ....[7]....
        /*009c*/ 	.word	0x00014530


	//   ....[8]....
        /*00a0*/ 	.word	0x00018250


	//   ....[9]....
        /*00a4*/ 	.word	0x00018270


	//   ....[10]....
        /*00a8*/ 	.word	0x000182b0


	//   ....[11]....
        /*00ac*/ 	.word	0x000182c0


	//   ....[12]....
        /*00b0*/ 	.word	0x00019da0


	//   ....[13]....
        /*00b4*/ 	.word	0x00019de0


	//   ....[14]....
        /*00b8*/ 	.word	0x00019e20


	//   ....[15]....
        /*00bc*/ 	.word	0x00019e30


	//----- nvinfo : EIATTR_EXIT_INSTR_OFFSETS
	.align		4
.L_1046:
        /*00c0*/ 	.byte	0x04, 0x1c
        /*00c2*/ 	.short	(.L_1048 - .L_1047)


	//   ....[0]....
.L_1047:
        /*00c4*/ 	.word	0x00000310


	//   ....[1]....
        /*00c8*/ 	.word	0x000008a0


	//   ....[2]....
        /*00cc*/ 	.word	0x000008d0


	//   ....[3]....
        /*00d0*/ 	.word	0x0001ac90


	//   ....[4]....
        /*00d4*/ 	.word	0x0001ad70


	//----- nvinfo : EIATTR_CTAIDZ_USED
	.align		4
.L_1048:
        /*00d8*/ 	.byte	0x01, 0x04
	.zero		2


	//----- nvinfo : EIATTR_CRS_STACK_SIZE
	.align		4
        /*00dc*/ 	.byte	0x04, 0x1e
        /*00de*/ 	.short	(.L_1050 - .L_1049)
.L_1049:
        /*00e0*/ 	.word	0x00000000
.L_1050:


//--------------------- .nv.info._ZN5flash24flash_fwd_splitkv_kernelI23Flash_fwd_kernel_traitsILi96ELi64ELi128ELi4ELb0ELb0EN7cutlass10bfloat16_tE19Flash_kernel_traitsILi96ELi64ELi128ELi4ES3_EELb1ELb0ELb1ELb0ELb0ELb0ELb0ELb1EEEvNS_16Flash_fwd_paramsE --------------------------
	.section	.nv.info._ZN5flash24flash_fwd_splitkv_kernelI23Flash_fwd_kernel_traitsILi96ELi64ELi128ELi4ELb0ELb0EN7cutlass10bfloat16_tE19Flash_kernel_traitsILi96ELi64ELi128ELi4ES3_EELb1ELb0ELb1ELb0ELb0ELb0ELb0ELb1EEEvNS_16Flash_fwd_paramsE,"",@"SHT_CUDA_INFO"
	.sectionflags	@""
	.align	4


	//----- nvinfo : EIATTR_CUDA_API_VERSION
	.align		4
        /*0000*/ 	.byte	0x04, 0x37
        /*0002*/ 	.short	(.L_1052 - .L_1051)
.L_1051:
        /*0004*/ 	.word	0x00000082


	//----- nvinfo : EIATTR_SW2861232_WAR
	.align		4
.L_1052:
        /*0008*/ 	.byte	0x01, 0x35
	.zero		2


	//----- nvinfo : EIATTR_PARAM_CBANK
	.align		4
        /*000c*/ 	.byte	0x04, 0x0a
        /*000e*/ 	.short	(.L_1054 - .L_1053)
	.align		4
.L_1053:
        /*0010*/ 	.word	index@(.nv.constant0._ZN5flash24flash_fwd_splitkv_kernelI23Flash_fwd_kernel_traitsILi96ELi64ELi128ELi4ELb0ELb0EN7cutlass10bfloat16_tE19Flash_kernel_traitsILi96ELi64ELi128ELi4ES3_EELb1ELb0ELb1ELb0ELb0ELb0ELb0ELb1EEEvNS_16Flash_fwd_paramsE)
        /*0014*/ 	.short	0x0160
        /*0016*/ 	.short	0x01d0


	//----- nvinfo : EIATTR_CBANK_PARAM_SIZE
	.align		4
.L_1054:
        /*0018*/ 	.byte	0x03, 0x19
        /*001a*/ 	.short	0x01d0


	//----- nvinfo : EIATTR_KPARAM_INFO
	.align		4
        /*001c*/ 	.byte	0x04, 0x17
        /*001e*/ 	.short	(.L_1056 - .L_1055)
.L_1055:
        /*0020*/ 	.word	0x00000000
        /*0024*/ 	.short	0x0000
        /*0026*/ 	.short	0x0000
        /*0028*/ 	.byte	0x00, 0xf0, 0x41, 0x07


	//----- nvinfo : EIATTR_MAXREG_COUNT
	.align		4
.L_1056:
        /*002c*/ 	.byte	0x03, 0x1b
        /*002e*/ 	.short	0x00ff


	//----- nvinfo : EIATTR_NUM_BARRIERS
	.align		4
        /*0030*/ 	.byte	0x02, 0x4c
        /*0032*/ 	.byte	0x01
	.zero		1


	//----- nvinfo : EIATTR_MERCURY_ISA_VERSION
	.align		4
        /*0034*/ 	.byte	0x03, 0x5f
        /*0036*/ 	.short	0x0000


	//----- nvinfo : EIATTR_COOP_GROUP_MASK_REGIDS
	.align		4
        /*0038*/ 	.byte	0x04, 0x29
        /*003a*/ 	.short	(.L_1058 - .L_1057)


	//   ....[0]....
.L_1057:
        /*003c*/ 	.word	0xffffffff


	//   ....[1]....
        /*0040*/ 	.word	0xffffffff


	//   ....[2]....
        /*0044*/ 	.word	0xffffffff


	//   ....[3]....
        /*0048*/ 	.word	0xffffffff


	//   ....[4]....
        /*004c*/ 	.word	0xffffffff


	//   ....[5]....
        /*0050*/ 	.word	0xffffffff


	//   ....[6]....
        /*0054*/ 	.word	0xffffffff


	//   ....[7]....
        /*0058*/ 	.word	0xffffffff


	//   ....[8]....
        /*005c*/ 	.word	0xffffffff


	//   ....[9]....
        /*0060*/ 	.word	0xffffffff


	//   ....[10]....
        /*0064*/ 	.word	0xffffffff


	//   ....[11]....
        /*0068*/ 	.word	0xffffffff


	//   ....[12]....
        /*006c*/ 	.word	0xffffffff


	//   ....[13]....
        /*0070*/ 	.word	0xffffffff


	//   ....[14]....
        /*0074*/ 	.word	0xffffffff


	//   ....[15]....
        /*0078*/ 	.word	0xffffffff


	//   ....[16]....
        /*007c*/ 	.word	0xffffffff


	//   ....[17]....
        /*0080*/ 	.word	0xffffffff


	//   ....[18]....
        /*0084*/ 	.word	0xffffffff


	//   ....[19]....
        /*0088*/ 	.word	0xffffffff


	//----- nvinfo : EIATTR_COOP_GROUP_INSTR_OFFSETS
	.align		4
.L_1058:
        /*008c*/ 	.byte	0x04, 0x28
        /*008e*/ 	.short	(.L_1060 - .L_1059)


	//   ....[0]....
.L_1059:
        /*0090*/ 	.word	0x00012730


	//   ....[1]....
        /*0094*/ 	.word	0x00012750


	//   ....[2]....
        /*0098*/ 	.word	0x000127d0


	//   ....[3]....
        /*009c*/ 	.word	0x000127e0


	//   ....[4]....
        /*00a0*/ 	.word	0x00017240


	//   ....[5]....
        /*00a4*/ 	.word	0x00017290


	//   ....[6]....
        /*00a8*/ 	.word	0x000172b0


	//   ....[7]....
        /*00ac*/ 	.word	0x000172d0


	//   ....[8]....
        /*00b0*/ 	.word	0x0001b860


	//   ....[9]....
        /*00b4*/ 	.word	0x0001b880


	//   ....[10]....
        /*00b8*/ 	.word	0x0001b8a0


	//   ....[11]....
        /*00bc*/ 	.word	0x0001b8c0


	//   ....[12]....
        /*00c0*/ 	.word	0x0001d430


	//   ....[13]....
        /*00c4*/ 	.word	0x0001d460


	//   ....[14]....
        /*00c8*/ 	.word	0x0001d470


	//   ....[15]....
        /*00cc*/ 	.word	0x0001d4a0


	//   ....[16]....
        /*00d0*/ 	.word	0x0001e520


	//   ....[17]....
        /*00d4*/ 	.word	0x0001e560


	//   ....[18]....
        /*00d8*/ 	.word	0x0001e5b0


	//   ....[19]....
        /*00dc*/ 	.word	0x0001e600


	//----- nvinfo : EIATTR_EXIT_INSTR_OFFSETS
	.align		4
.L_1060:
        /*00e0*/ 	.byte	0x04, 0x1c
        /*00e2*/ 	.short	(.L_1062 - .L_1061)


	//   ....[0]....
.L_1061:
        /*00e4*/ 	.word	0x000000b0


	//----- nvinfo : EIATTR_CTAIDZ_USED
	.align		4
.L_1062:
        /*00e8*/ 	.byte	0x01, 0x04
	.zero		2


	//----- nvinfo : EIATTR_CRS_STACK_SIZE
	.align		4
        /*00ec*/ 	.byte	0x04, 0x1e
        /*00ee*/ 	.short	(.L_1064 - .L_1063)
.L_1063:
        /*00f0*/ 	.word	0x00000000
.L_1064:


//--------------------- .nv.info._ZN5flash24flash_fwd_splitkv_kernelI23Flash_fwd_kernel_traitsILi96ELi64ELi128ELi4ELb0ELb0EN7cutlass10bfloat16_tE19Flash_kernel_traitsILi96ELi64ELi128ELi4ES3_EELb1ELb0ELb1ELb0ELb0ELb1ELb0ELb1EEEvNS_16Flash_fwd_paramsE --------------------------
	.section	.nv.info._ZN5flash24flash_fwd_splitkv_kernelI23Flash_fwd_kernel_traitsILi96ELi64ELi128ELi4ELb0ELb0EN7cutlass10bfloat16_tE19Flash_kernel_traitsILi96ELi64ELi128ELi4ES3_EELb1ELb0ELb1ELb0ELb0ELb1ELb0ELb1EEEvNS_16Flash_fwd_paramsE,"",@"SHT_CUDA_INFO"
	.sectionflags	@""
	.align	4


	//----- nvinfo : EIATTR_CUDA_API_VERSION
	.align		4
        /*0000*/ 	.byte	0x04, 0x37
        /*0002*/ 	.short	(.L_1066 - .L_1065)
.L_1065:
        /*0004*/ 	.word	0x00000082


	//----- nvinfo : EIATTR_SW2861232_WAR
	.align		4
.L_1066:
        /*0008*/ 	.byte	0x01, 0x35
	.zero		2


	//----- nvinfo : EIATTR_PARAM_CBANK
	.align		4
        /*000c*/ 	.byte	0x04, 0x0a
        /*000e*/ 	.short	(.L_1068 - .L_1067)
	.align		4
.L_1067:
        /*0010*/ 	.word	index@(.nv.constant0._ZN5flash24flash_fwd_splitkv_kernelI23Flash_fwd_kernel_traitsILi96ELi64ELi128ELi4ELb0ELb0EN7cutlass10bfloat16_tE19Flash_kernel_traitsILi96ELi64ELi128ELi4ES3_EELb1ELb0ELb1ELb0ELb0ELb1ELb0ELb1EEEvNS_16Flash_fwd_paramsE)
        /*0014*/ 	.short	0x0160
        /*0016*/ 	.short	0x01d0


	//----- nvinfo : EIATTR_CBANK_PARAM_SIZE
	.align		4
.L_1068:
        /*0018*/ 	.byte	0x03, 0x19
        /*001a*/ 	.short	0x01d0


	//----- nvinfo : EIATTR_KPARAM_INFO
	.align		4
        /*001c*/ 	.byte	0x04, 0x17
        /*001e*/ 	.short	(.L_1070 - .L_1069)
.L_1069:
        /*0020*/ 	.word	0x00000000
        /*0024*/ 	.short	0x0000
        /*0026*/ 	.short	0x0000
        /*0028*/ 	.byte	0x00, 0xf0, 0x41, 0x07


	//----- nvinfo : EIATTR_MAXREG_COUNT
	.align		4
.L_1070:
        /*002c*/ 	.byte	0x03, 0x1b
        /*002e*/ 	.short	0x00ff


	//----- nvinfo : EIATTR_NUM_BARRIERS
	.align		4
        /*0030*/ 	.byte	0x02, 0x4c
        /*0032*/ 	.byte	0x01
	.zero		1


	//----- nvinfo : EIATTR_MERCURY_ISA_VERSION
	.align		4
        /*0034*/ 	.byte	0x03, 0x5f
        /*0036*/ 	.short	0x0000


	//----- nvinfo : EIATTR_COOP_GROUP_MASK_REGIDS
	.align		4
        /*0038*/ 	.byte	0x04, 0x29
        /*003a*/ 	.short	(.L_1072 - .L_1071)


	//   ....[0]....
.L_1071:
        /*003c*/ 	.word	0xffffffff


	//   ....[1]....
        /*0040*/ 	.word	0xffffffff


	//   ....[2]....
        /*0044*/ 	.word	0xffffffff


	//   ....[3]....
        /*0048*/ 	.word	0xffffffff


	//   ....[4]....
        /*004c*/ 	.word	0xffffffff


	//   ....[5]....
        /*0050*/ 	.word	0xffffffff


	//   ....[6]....
        /*0054*/ 	.word	0xffffffff


	//   ....[7]....
        /*0058*/ 	.word	0xffffffff


	//   ....[8]....
        /*005c*/ 	.word	0xffffffff


	//   ....[9]....
        /*0060*/ 	.word	0xffffffff


	//   ....[10]....
        /*0064*/ 	.word	0xffffffff


	//   ....[11]....
        /*0068*/ 	.word	0xffffffff


	//   ....[12]....
        /*006c*/ 	.word	0xffffffff


	//   ....[13]....
        /*0070*/ 	.word	0xffffffff


	//   ....[14]....
        /*0074*/ 	.word	0xffffffff


	//   ....[15]....
        /*0078*/ 	.word	0xffffffff


	//   ....[16]....
        /*007c*/ 	.word	0xffffffff


	//   ....[17]....
        /*0080*/ 	.word	0xffffffff


	//   ....[18]....
        /*0084*/ 	.word	0xffffffff


	//   ....[19]....
        /*0088*/ 	.word	0xffffffff


	//----- nvinfo : EIATTR_COOP_GROUP_INSTR_OFFSETS
	.align		4
.L_1072:
        /*008c*/ 	.byte	0x04, 0x28
        /*008e*/ 	.short	(.L_1074 - .L_1073)


	//   ....[0]....
.L_1073:
        /*0090*/ 	.word	0x00012f70


	//   ....[1]....
        /*0094*/ 	.word	0x00012f90


	//   ....[2]....
        /*0098*/ 	.word	0x00013010


	//   ....[3]....
        /*009c*/ 	.word	0x00013020


	//   ....[4]....
        /*00a0*/ 	.word	0x00018290


	//   ....[5]....
        /*00a4*/ 	.word	0x000182e0


	//   ....[6]....
        /*00a8*/ 	.word	0x00018300


	//   ....[7]....
        /*00ac*/ 	.word	0x00018320


	//   ....[8]....
        /*00b0*/ 	.word	0x0001d110


	//   ....[9]....
        /*00b4*/ 	.word	0x0001d130


	//   ....[10]....
        /*00b8*/ 	.word	0x0001d150


	//   ....[11]....
        /*00bc*/ 	.word	0x0001d170


	//   ....[12]....
        /*00c0*/ 	.word	0x0001ec90


	//   ....[13]....
        /*00c4*/ 	.word	0x0001ecc0


	//   ....[14]....
        /*00c8*/ 	.word	0x0001ecd0


	//   ....[15]....
        /*00cc*/ 	.word	0x0001ed00


	//   ....[16]....
        /*00d0*/ 	.word	0x0001fd80


	//   ....[17]....
        /*00d4*/ 	.word	0x0001fdc0


	//   ....[18]....
        /*00d8*/ 	.word	0x0001fe10


	//   ....[19]....
        /*00dc*/ 	.word	0x0001fe60


	//----- nvinfo : EIATTR_EXIT_INSTR_OFFSETS
	.align		4
.L_1074:
        /*00e0*/ 	.byte	0x04, 0x1c
        /*00e2*/ 	.short	(.L_1076 - .L_1075)


	//   ....[0]....
.L_1075:
        /*00e4*/ 	.word	0x000000b0


	//----- nvinfo : EIATTR_CTAIDZ_USED
	.align		4
.L_1076:
        /*00e8*/ 	.byte	0x01, 0x04
	.zero		2


	//----- nvinfo : EIATTR_CRS_STACK_SIZE
	.align		4
        /*00ec*/ 	.byte	0x04, 0x1e
        /*00ee*/ 	.short	(.L_1078 - .L_1077)
.L_1077:
        /*00f0*/ 	.word	0x00000000
.L_1078:


//--------------------- .nv.info._ZN5flash24flash_fwd_splitkv_kernelI23Flash_fwd_kernel_traitsILi96ELi64ELi128ELi4ELb0ELb0EN7cutlass10bfloat16_tE19Flash_kernel_traitsILi96ELi64ELi128ELi4ES3_EELb1ELb0ELb0ELb0ELb1ELb0ELb1ELb0EEEvNS_16Flash_fwd_paramsE --------------------------
	.section	.nv.info._ZN5flash24flash_fwd_splitkv_kernelI23Flash_fwd_kernel_traitsILi96ELi64ELi128ELi4ELb0ELb0EN7cutlass10bfloat16_tE19Flash_kernel_traitsILi96ELi64ELi128ELi4ES3_EELb1ELb0ELb0ELb0ELb1ELb0ELb1ELb0EEEvNS_16Flash_fwd_paramsE,"",@"SHT_CUDA_INFO"
	.sectionflags	@""
	.align	4


	//----- nvinfo : EIATTR_CUDA_API_VERSION
	.align		4
        /*0000*/ 	.byte	0x04, 0x37
        /*0002*/ 	.short	(.L_1080 - .L_1079)
.L_1079:
        /*0004*/ 	.word	0x00000082


	//----- nvinfo : EIATTR_SW2861232_WAR
	.align		4
.L_1080:
        /*0008*/ 	.byte	0x01, 0x35
	.zero		2


	//----- nvinfo : EIATTR_PARAM_CBANK
	.align		4
        /*000c*/ 	.byte	0x04, 0x0a
        /*000e*/ 	.short	(.L_1082 - .L_1081)
	.align		4
.L_1081:
        /*0010*/ 	.word	index@(.nv.constant0._ZN5flash24flash_fwd_splitkv_kernelI23Flash_fwd_kernel_traitsILi96ELi64ELi128ELi4ELb0ELb0EN7cutlass10bfloat16_tE19Flash_kernel_traitsILi96ELi64ELi128ELi4ES3_EELb1ELb0ELb0ELb0ELb1ELb0ELb1ELb0EEEvNS_16Flash_fwd_paramsE)
        /*0014*/ 	.short	0x0160
        /*0016*/ 	.short	0x01d0


	//----- nvinfo : EIATTR_CBANK_PARAM_SIZE
	.align		4
.L_1082:
        /*0018*/ 	.byte	0x03, 0x19
        /*001a*/ 	.short	0x01d0


	//----- nvinfo : EIATTR_KPARAM_INFO
	.align		4
        /*001c*/ 	.byte	0x04, 0x17
        /*001e*/ 	.short	(.L_1084 - .L_1083)
.L_1083:
        /*0020*/ 	.word	0x00000000
        /*0024*/ 	.short	0x0000
        /*0026*/ 	.short	0x0000
        /*0028*/ 	.byte	0x00, 0xf0, 0x41, 0x07


	//----- nvinfo : EIATTR_MAXREG_COUNT
	.align		4
.L_1084:
        /*002c*/ 	.byte	0x03, 0x1b
        /*002e*/ 	.short	0x00ff


	//----- nvinfo : EIATTR_NUM_BARRIERS
	.align		4
        /*0030*/ 	.byte	0x02, 0x4c
        /*0032*/ 	.byte	0x01
	.zero		1


	//----- nvinfo : EIATTR_MERCURY_ISA_VERSION
	.align		4
        /*0034*/ 	.byte	0x03, 0x5f
        /*0036*/ 	.short	0x0000


	//----- nvinfo : EIATTR_COOP_GROUP_MASK_REGIDS
	.align		4
        /*0038*/ 	.byte	0x04, 0x29
        /*003a*/ 	.short	(.L_1086 - .L_1085)


	//   ....[0]....
.L_1085:
        /*003c*/ 	.word	0xffffffff


	//   ....[1]....
        /*0040*/ 	.word	0xffffffff


	//   ....[2]....
        /*0044*/ 	.word	0xffffffff


	//   ....[3]....
        /*0048*/ 	.word	0xffffffff


	//   ....[4]....
        /*004c*/ 	.word	0xffffffff


	//   ....[5]....
        /*0050*/ 	.word	0xffffffff


	//   ....[6]....
        /*0054*/ 	.word	0xffffffff


	//   ....[7]....
        /*0058*/ 	.word	0xffffffff


	//   ....[8]....
        /*005c*/ 	.word	0xffffffff


	//   ....[9]....
        /*0060*/ 	.word	0xffffffff


	//   ....[10]....
        /*0064*/ 	.word	0xffffffff


	//   ....[11]....
        /*0068*/ 	.word	0xffffffff


	//   ....[12]....
        /*006c*/ 	.word	0xffffffff


	//   ....[13]....
        /*0070*/ 	.word	0xffffffff


	//   ....[14]....
        /*0074*/ 	.word	0xffffffff


	//   ....[15]....
        /*0078*/ 	.word	0xffffffff


	//----- nvinfo : EIATTR_COOP_GROUP_INSTR_OFFSETS
	.align		4
.L_1086:
        /*007c*/ 	.byte	0x04, 0x28
        /*007e*/ 	.short	(.L_1088 - .L_1087)


	//   ....[0]....
.L_1087:
        /*0080*/ 	.word	0x00004290


	//   ....[1]....
        /*0084*/ 	.word	0x000042c0


	//   ....[2]....
        /*0088*/ 	.word	0x00004340


	//   ....[3]....
        /*008c*/ 	.word	0x00004350


	//   ....[4]....
        /*0090*/ 	.word	0x00007ef0


	//   ....[5]....
        /*0094*/ 	.word	0x00007f10


	//   ....[6]....
        /*0098*/ 	.word	0x00007f30


	//   ....[7]....
        /*009c*/ 	.word	0x00007f50


	//   ....[8]....
        /*00a0*/ 	.word	0x0000b3d0


	//   ....[9]....
        /*00a4*/ 	.word	0x0000b3f0


	//   ....[10]....
        /*00a8*/ 	.word	0x0000b430


	//   ....[11]....
        /*00ac*/ 	.word	0x0000b440


	//   ....[12]....
        /*00b0*/ 	.word	0x0000cf50


	//   ....[13]....
        /*00b4*/ 	.word	0x0000cf90


	//   ....[14]....
        /*00b8*/ 	.word	0x0000d010


	//   ....[15]....
        /*00bc*/ 	.word	0x0000d030


	//----- nvinfo : EIATTR_EXIT_INSTR_OFFSETS
	.align		4
.L_1088:
        /*00c0*/ 	.byte	0x04, 0x1c
        /*00c2*/ 	.short	(.L_1090 - .L_1089)


	//   ....[0]....
.L_1089:
        /*00c4*/ 	.word	0x00000420


	//   ....[1]....
        /*00c8*/ 	.word	0x00000a50


	//   ....[2]....
        /*00cc*/ 	.word	0x00000a80


	//   ....[3]....
        /*00d0*/ 	.word	0x0000dc50


	//   ....[4]....
        /*00d4*/ 	.word	0x0000dc90


	//----- nvinfo : EIATTR_CTAIDZ_USED
	.align		4
.L_1090:
        /*00d8*/ 	.byte	0x01, 0x04
	.zero		2


	//----- nvinfo : EIATTR_CRS_STACK_SIZE
	.align		4
        /*00dc*/ 	.byte	0x04, 0x1e
        /*00de*/ 	.short	(.L_1092 - .L_1091)
.L_1091:
        /*00e0*/ 	.word	0x00000000
.L_1092:


//--------------------- .nv.info._ZN5flash24flash_fwd_splitkv_kernelI23Flash_fwd_kernel_traitsILi96ELi64ELi128ELi4ELb0ELb0EN7cutlass10bfloat16_tE19Flash_kernel_traitsILi96ELi64ELi128ELi4ES3_EELb1ELb0ELb0ELb0ELb1ELb1ELb1ELb0EEEvNS_16Flash_fwd_paramsE --------------------------
	.section	.nv.info._ZN5flash24flash_fwd_splitkv_kernelI23Flash_fwd_kernel_traitsILi96ELi64ELi128ELi4ELb0ELb0EN7cutlass10bfloat16_tE19Flash_kernel_traitsILi96ELi64ELi128ELi4ES3_EELb1ELb0ELb0ELb0ELb1ELb1ELb1ELb0EEEvNS_16Flash_fwd_paramsE,"",@"SHT_CUDA_INFO"
	.sectionflags	@""
	.align	4


	//----- nvinfo : EIATTR_CUDA_API_VERSION
	.align		4
        /*0000*/ 	.byte	0x04, 0x37
        /*0002*/ 	.short	(.L_1094 - .L_1093)
.L_1093:
        /*0004*/ 	.word	0x00000082


	//----- nvinfo : EIATTR_SW2861232_WAR
	.align		4
.L_1094:
        /*0008*/ 	.byte	0x01, 0x35
	.zero		2


	//----- nvinfo : EIATTR_PARAM_CBANK
	.align		4
        /*000c*/ 	.byte	0x04, 0x0a
        /*000e*/ 	.short	(.L_1096 - .L_1095)
	.align		4
.L_1095:
        /*0010*/ 	.word	index@(.nv.constant0._ZN5flash24flash_fwd_splitkv_kernelI23Flash_fwd_kernel_traitsILi96ELi64ELi128ELi4ELb0ELb0EN7cutlass10bfloat16_tE19Flash_kernel_traitsILi96ELi64ELi128ELi4ES3_EELb1ELb0ELb0ELb0ELb1ELb1ELb1ELb0EEEvNS_16Flash_fwd_paramsE)
        /*0014*/ 	.short	0x0160
        /*0016*/ 	.short	0x01d0


	//----- nvinfo : EIATTR_CBANK_PARAM_SIZE
	.align		4
.L_1096:
        /*0018*/ 	.byte	0x03, 0x19
        /*001a*/ 	.short	0x01d0


	//----- nvinfo : EIATTR_KPARAM_INFO
	.align		4
        /*001c*/ 	.byte	0x04, 0x17
        /*001e*/ 	.short	(.L_1098 - .L_1097)
.L_1097:
        /*0020*/ 	.word	0x00000000
        /*0024*/ 	.short	0x0000
        /*0026*/ 	.short	0x0000
        /*0028*/ 	.byte	0x00, 0xf0, 0x41, 0x07


	//----- nvinfo : EIATTR_MAXREG_COUNT
	.align		4
.L_1098:
        /*002c*/ 	.byte	0x03, 0x1b
        /*002e*/ 	.short	0x00ff


	//----- nvinfo : EIATTR_NUM_BARRIERS
	.align		4
        /*0030*/ 	.byte	0x02, 0x4c
        /*0032*/ 	.byte	0x01
	.zero		1


	//----- nvinfo : EIATTR_MERCURY_ISA_VERSION
	.align		4
        /*0034*/ 	.byte	0x03, 0x5f
        /*0036*/ 	.short	0x0000


	//----- nvinfo : EIATTR_COOP_GROUP_MASK_REGIDS
	.align		4
        /*0038*/ 	.byte	0x04, 0x29
        /*003a*/ 	.short	(.L_1100 - .L_1099)


	//   ....[0]....
.L_1099:
        /*003c*/ 	.word	0xffffffff


	//   ....[1]....
        /*0040*/ 	.word	0xffffffff


	//   ....[2]....
        /*0044*/ 	.word	0xffffffff


	//   ....[3]....
        /*0048*/ 	.word	0xffffffff


	//   ....[4]....
        /*004c*/ 	.word	0xffffffff


	//   ....[5]....
        /*0050*/ 	.word	0xffffffff


	//   ....[6]....
        /*0054*/ 	.word	0xffffffff


	//   ....[7]....
        /*0058*/ 	.word	0xffffffff


	//   ....[8]....
        /*005c*/ 	.word	0xffffffff


	//   ....[9]....
        /*0060*/ 	.word	0xffffffff


	//   ....[10]....
        /*0064*/ 	.word	0xffffffff


	//   ....[11]....
        /*0068*/ 	.word	0xffffffff


	//   ....[12]....
        /*006c*/ 	.word	0xffffffff


	//   ....[13]....
        /*0070*/ 	.word	0xffffffff


	//   ....[14]....
        /*0074*/ 	.word	0xffffffff


	//   ....[15]....
        /*0078*/ 	.word	0xffffffff


	//----- nvinfo : EIATTR_COOP_GROUP_INSTR_OFFSETS
	.align		4
.L_1100:
        /*007c*/ 	.byte	0x04, 0x28
        /*007e*/ 	.short	(.L_1102 - .L_1101)


	//   ....[0]....
.L_1101:
        /*0080*/ 	.word	0x00004a70


	//   ....[1]....
        /*0084*/ 	.word	0x00004aa0


	//   ....[2]....
        /*0088*/ 	.word	0x00004b20


	//   ....[3]....
        /*008c*/ 	.word	0x00004b30


	//   ....[4]....
        /*0090*/ 	.word	0x00008e80


	//   ....[5]....
        /*0094*/ 	.word	0x00008ea0


	//   ....[6]....
        /*0098*/ 	.word	0x00008ec0


	//   ....[7]....
        /*009c*/ 	.word	0x00008ee0


	//   ....[8]....
        /*00a0*/ 	.word	0x0000cbf0


	//   ....[9]....
        /*00a4*/ 	.word	0x0000cc00


	//   ....[10]....
        /*00a8*/ 	.word	0x0000cc30


	//   ....[11]....
        /*00ac*/ 	.word	0x0000cc40


	//   ....[12]....
        /*00b0*/ 	.word	0x0000e700


	//   ....[13]....
        /*00b4*/ 	.word	0x0000e770


	//   ....[14]....
        /*00b8*/ 	.word	0x0000e7c0


	//   ....[15]....
        /*00bc*/ 	.word	0x0000e800


	//----- nvinfo : EIATTR_EXIT_INSTR_OFFSETS
	.align		4
.L_1102:
        /*00c0*/ 	.byte	0x04, 0x1c
        /*00c2*/ 	.short	(.L_1104 - .L_1103)


	//   ....[0]....
.L_1103:
        /*00c4*/ 	.word	0x00000420


	//   ....[1]....
        /*00c8*/ 	.word	0x00000a50


	//   ....[2]....
        /*00cc*/ 	.word	0x00000a80


	//   ....[3]....
        /*00d0*/ 	.word	0x0000f400


	//   ....[4]....
        /*00d4*/ 	.word	0x0000f440


	//----- nvinfo : EIATTR_CTAIDZ_USED
	.align		4
.L_1104:
        /*00d8*/ 	.byte	0x01, 0x04
	.zero		2


	//----- nvinfo : EIATTR_CRS_STACK_SIZE
	.align		4
        /*00dc*/ 	.byte	0x04, 0x1e
        /*00de*/ 	.short	(.L_1106 - .L_1105)
.L_1105:
        /*00e0*/ 	.word	0x00000000
.L_1106:


//--------------------- .nv.info._ZN5flash24flash_fwd_splitkv_kernelI23Flash_fwd_kernel_traitsILi96ELi64ELi128ELi4ELb0ELb0EN7cutlass10bfloat16_tE19Flash_kernel_traitsILi96ELi64ELi128ELi4ES3_EELb1ELb0ELb1ELb0ELb0ELb0ELb1ELb0EEEvNS_16Flash_fwd_paramsE --------------------------
	.section	.nv.info._ZN5flash24flash_fwd_splitkv_kernelI23Flash_fwd_kernel_traitsILi96ELi64ELi128ELi4ELb0ELb0EN7cutlass10bfloat16_tE19Flash_kernel_traitsILi96ELi64ELi128ELi4ES3_EELb1ELb0ELb1ELb0ELb0ELb0ELb1ELb0EEEvNS_16Flash_fwd_paramsE,"",@"SHT_CUDA_INFO"
	.sectionflags	@""
	.align	4


	//----- nvinfo : EIATTR_CUDA_API_VERSION
	.align		4
        /*0000*/ 	.byte	0x04, 0x37
        /*0002*/ 	.short	(.L_1108 - .L_1107)
.L_1107:
        /*0004*/ 	.word	0x00000082


	//----- nvinfo : EIATTR_SW2861232_WAR
	.align		4
.L_1108:
        /*0008*/ 	.byte	0x01, 0x35
	.zero		2


	//----- nvinfo : EIATTR_PARAM_CBANK
	.align		4
        /*000c*/ 	.byte	0x04, 0x0a
        /*000e*/ 	.short	(.L_1110 - .L_1109)
	.align		4
.L_1109:
        /*0010*/ 	.word	index@(.nv.constant0._ZN5flash24flash_fwd_splitkv_kernelI23Flash_fwd_kernel_traitsILi96ELi64ELi128ELi4ELb0ELb0EN7cutlass10bfloat16_tE19Flash_kernel_traitsILi96ELi64ELi128ELi4ES3_EELb1ELb0ELb1ELb0ELb0ELb0ELb1ELb0EEEvNS_16Flash_fwd_paramsE)
        /*0014*/ 	.short	0x0160
        /*0016*/ 	.short	0x01d0


	//----- nvinfo : EIATTR_CBANK_PARAM_SIZE
	.align		4
.L_1110:
        /*0018*/ 	.byte	0x03, 0x19
        /*001a*/ 	.short	0x01d0


	//----- nvinfo : EIATTR_KPARAM_INFO
	.align		4
        /*001c*/ 	.byte	0x04, 0x17
        /*001e*/ 	.short	(.L_1112 - .L_1111)
.L_1111:
        /*0020*/ 	.word	0x00000000
        /*0024*/ 	.short	0x0000
        /*0026*/ 	.short	0x0000
        /*0028*/ 	.byte	0x00, 0xf0, 0x41, 0x07


	//----- nvinfo : EIATTR_MAXREG_COUNT
	.align		4
.L_1112:
        /*002c*/ 	.byte	0x03, 0x1b
        /*002e*/ 	.short	0x00ff


	//----- nvinfo : EIATTR_NUM_BARRIERS
	.align		4
        /*0030*/ 	.byte	0x02, 0x4c
        /*0032*/ 	.byte	0x01
	.zero		1


	//----- nvinfo : EIATTR_MERCURY_ISA_VERSION
	.align		4
        /*0034*/ 	.byte	0x03, 0x5f
        /*0036*/ 	.short	0x0000


	//----- nvinfo : EIATTR_COOP_GROUP_MASK_REGIDS
	.align		4
        /*0038*/ 	.byte	0x04, 0x29
        /*003a*/ 	.short	(.L_1114 - .L_1113)


	//   ....[0]....
.L_1113:
        /*003c*/ 	.word	0xffffffff


	//   ....[1]....
        /*0040*/ 	.word	0xffffffff


	//   ....[2]....
        /*0044*/ 	.word	0xffffffff


	//   ....[3]....
        /*0048*/ 	.word	0xffffffff


	//   ....[4]....
        /*004c*/ 	.word	0xffffffff


	//   ....[5]....
        /*0050*/ 	.word	0xffffffff


	//   ....[6]....
        /*0054*/ 	.word	0xffffffff


	//   ....[7]....
        /*0058*/ 	.word	0xffffffff


	//   ....[8]....
        /*005c*/ 	.word	0xffffffff


	//   ....[9]....
        /*0060*/ 	.word	0xffffffff


	//   ....[10]....
        /*0064*/ 	.word	0xffffffff


	//   ....[11]....
        /*0068*/ 	.word	0xffffffff


	//   ....[12]....
        /*006c*/ 	.word	0xffffffff


	//   ....[13]....
        /*0070*/ 	.word	0xffffffff


	//   ....[14]....
        /*0074*/ 	.word	0xffffffff


	//   ....[15]....
        /*0078*/ 	.word	0xffffffff


	//----- nvinfo : EIATTR_COOP_GROUP_INSTR_OFFSETS
	.align		4
.L_1114:
        /*007c*/ 	.byte	0x04, 0x28
        /*007e*/ 	.short	(.L_1116 - .L_1115)


	//   ....[0]....
.L_1115:
        /*0080*/ 	.word	0x00005e60


	//   ....[1]....
        /*0084*/ 	.word	0x00005f00


	//   ....[2]....
        /*0088*/ 	.word	0x00005f10


	//   ....[3]....
        /*008c*/ 	.word	0x00005fa0


	//   ....[4]....
        /*0090*/ 	.word	0x0000aa50


	//   ....[5]....
        /*0094*/ 	.word	0x0000aaa0


	//   ....[6]....
        /*0098*/ 	.word	0x0000aac0


	//   ....[7]....
        /*009c*/ 	.word	0x0000aae0


	//   ....[8]....
        /*00a0*/ 	.word	0x0000efa0


	//   ....[9]....
        /*00a4*/ 	.word	0x0000efc0


	//   ....[10]....
        /*00a8*/ 	.word	0x0000efe0


	//   ....[11]....
        /*00ac*/ 	.word	0x0000f000


	//   ....[12]....
        /*00b0*/ 	.word	0x00010b20


	//   ....[13]....
        /*00b4*/ 	.word	0x00010b60


	//   ....[14]....
        /*00b8*/ 	.word	0x00010bb0


	//   ....[15]....
        /*00bc*/ 	.word	0x00010bc0


	//----- nvinfo : EIATTR_EXIT_INSTR_OFFSETS
	.align		4
.L_1116:
        /*00c0*/ 	.byte	0x04, 0x1c
        /*00c2*/ 	.short	(.L_1118 - .L_1117)


	//   ....[0]....
.L_1117:
        /*00c4*/ 	.word	0x00000410


	//   ....[1]....
        /*00c8*/ 	.word	0x00000bf0


	//   ....[2]....
        /*00cc*/ 	.word	0x00000c20


	//   ....[3]....
        /*00d0*/ 	.word	0x00011a20


	//   ....[4]....
        /*00d4*/ 	.word	0x00011a80


	//   ....[5]....
        /*00d8*/ 	.word	0x00011aa0


	//----- nvinfo : EIATTR_CTAIDZ_USED
	.align		4
.L_1118:
        /*00dc*/ 	.byte	0x01, 0x04
	.zero		2


	//----- nvinfo : EIATTR_CRS_STACK_SIZE
	.align		4
        /*00e0*/ 	.byte	0x04, 0x1e
        /*00e2*/ 	.short	(.L_1120 - .L_1119)
.L_1119:
        /*00e4*/ 	.word	0x00000000
.L_1120:


//--------------------- .nv.info._ZN5flash24flash_fwd_splitkv_kernelI23Flash_fwd_kernel_traitsILi96ELi64ELi128ELi4ELb0ELb0EN7cutlass10bfloat16_tE19Flash_kernel_traitsILi96ELi64ELi128ELi4ES3_EELb1ELb0ELb1ELb0ELb0ELb1ELb1ELb0EEEvNS_16Flash_fwd_paramsE --------------------------
	.section	.nv.info._ZN5flash24flash_fwd_splitkv_kernelI23Flash_fwd_kernel_traitsILi96ELi64ELi128ELi4ELb0ELb0EN7cutlass10bfloat16_tE19Flash_kernel_traitsILi96ELi64ELi128ELi4ES3_EELb1ELb0ELb1ELb0ELb0ELb1ELb1ELb0EEEvNS_16Flash_fwd_paramsE,"",@"SHT_CUDA_INFO"
	.sectionflags	@""
	.align	4


	//----- nvinfo : EIATTR_CUDA_API_VERSION
	.align		4
        /*0000*/ 	.byte	0x04, 0x37
        /*0002*/ 	.short	(.L_1122 - .L_1121)
.L_1121:
        /*0004*/ 	.word	0x00000082


	//----- nvinfo : EIATTR_SW2861232_WAR
	.align		4
.L_1122:
        /*0008*/ 	.byte	0x01, 0x35
	.zero		2


	//----- nvinfo : EIATTR_PARAM_CBANK
	.align		4
        /*000c*/ 	.byte	0x04, 0x0a
        /*000e*/ 	.short	(.L_1124 - .L_1123)
	.align		4
.L_1123:
        /*0010*/ 	.word	index@(.nv.constant0._ZN5flash24flash_fwd_splitkv_kernelI23Flash_fwd_kernel_traitsILi96ELi64ELi128ELi4ELb0ELb0EN7cutlass10bfloat16_tE19Flash_kernel_traitsILi96ELi64ELi128ELi4ES3_EELb1ELb0ELb1ELb0ELb0ELb1ELb1ELb0EEEvNS_16Flash_fwd_paramsE)
        /*0014*/ 	.short	0x0160
        /*0016*/ 	.short	0x01d0


	//----- nvinfo : EIATTR_CBANK_PARAM_SIZE
	.align		4
.L_1124:
        /*0018*/ 	.byte	0x03, 0x19
        /*001a*/ 	.short	0x01d0


	//----- nvinfo : EIATTR_KPARAM_INFO
	.align		4
        /*001c*/ 	.byte	0x04, 0x17
        /*001e*/ 	.short	(.L_1126 - .L_1125)
.L_1125:
        /*0020*/ 	.word	0x00000000
        /*0024*/ 	.short	0x0000
        /*0026*/ 	.short	0x0000
        /*0028*/ 	.byte	0x00, 0xf0, 0x41, 0x07


	//----- nvinfo : EIATTR_MAXREG_COUNT
	.align		4
.L_1126:
        /*002c*/ 	.byte	0x03, 0x1b
        /*002e*/ 	.short	0x00ff


	//----- nvinfo : EIATTR_NUM_BARRIERS
	.align		4
        /*0030*/ 	.byte	0x02, 0x4c
        /*0032*/ 	.byte	0x01
	.zero		1


	//----- nvinfo : EIATTR_MERCURY_ISA_VERSION
	.align		4
        /*0034*/ 	.byte	0x03, 0x5f
        /*0036*/ 	.short	0x0000


	//----- nvinfo : EIATTR_COOP_GROUP_MASK_REGIDS
	.align		4
        /*0038*/ 	.byte	0x04, 0x29
        /*003a*/ 	.short	(.L_1128 - .L_1127)


	//   ....[0]....
.L_1127:
        /*003c*/ 	.word	0xffffffff


	//   ....[1]....
        /*0040*/ 	.word	0xffffffff


	//   ....[2]....
        /*0044*/ 	.word	0xffffffff


	//   ....[3]....
        /*0048*/ 	.word	0xffffffff


	//   ....[4]....
        /*004c*/ 	.word	0xffffffff


	//   ....[5]....
        /*0050*/ 	.word	0xffffffff


	//   ....[6]....
        /*0054*/ 	.word	0xffffffff


	//   ....[7]....
        /*0058*/ 	.word	0xffffffff


	//   ....[8]....
        /*005c*/ 	.word	0xffffffff


	//   ....[9]....
        /*0060*/ 	.word	0xffffffff


	//   ....[10]....
        /*0064*/ 	.word	0xffffffff


	//   ....[11]....
        /*0068*/ 	.word	0xffffffff


	//   ....[12]....
        /*006c*/ 	.word	0xffffffff


	//   ....[13]....
        /*0070*/ 	.word	0xffffffff


	//   ....[14]....
        /*0074*/ 	.word	0xffffffff


	//   ....[15]....
        /*0078*/ 	.word	0xffffffff


	//----- nvinfo : EIATTR_COOP_GROUP_INSTR_OFFSETS
	.align		4
.L_1128:
        /*007c*/ 	.byte	0x04, 0x28
        /*007e*/ 	.short	(.L_1130 - .L_1129)


	//   ....[0]....
.L_1129:
        /*0080*/ 	.word	0x00006690


	//   ....[1]....
        /*0084*/ 	.word	0x000066f0


	//   ....[2]....
        /*0088*/ 	.word	0x00006710


	//   ....[3]....
        /*008c*/ 	.word	0x000067a0


	//   ....[4]....
        /*0090*/ 	.word	0x0000ba80


	//   ....[5]....
        /*0094*/ 	.word	0x0000ba90


	//   ....[6]....
        /*0098*/ 	.word	0x0000bac0


	//   ....[7]....
        /*009c*/ 	.word	0x0000bad0


	//   ....[8]....
        /*00a0*/ 	.word	0x000107f0


	//   ....[9]....
        /*00a4*/ 	.word	0x00010800


	//   ....[10]....
        /*00a8*/ 	.word	0x00010820


	//   ....[11]....
        /*00ac*/ 	.word	0x00010840


	//   ....[12]....
        /*00b0*/ 	.word	0x00012320


	//   ....[13]....
        /*00b4*/ 	.word	0x00012360


	//   ....[14]....
        /*00b8*/ 	.word	0x000123b0


	//   ....[15]....
        /*00bc*/ 	.word	0x000123c0


	//----- nvinfo : EIATTR_EXIT_INSTR_OFFSETS
	.align		4
.L_1130:
        /*00c0*/ 	.byte	0x04, 0x1c
        /*00c2*/ 	.short	(.L_1132 - .L_1131)


	//   ....[0]....
.L_1131:
        /*00c4*/ 	.word	0x00000410


	//   ....[1]....
        /*00c8*/ 	.word	0x00000bf0


	//   ....[2]....
        /*00cc*/ 	.word	0x00000c20


	//   ....[3]....
        /*00d0*/ 	.word	0x00013220


	//   ....[4]....
        /*00d4*/ 	.word	0x00013280


	//   ....[5]....
        /*00d8*/ 	.word	0x000132a0


	//----- nvinfo : EIATTR_CTAIDZ_USED
	.align		4
.L_1132:
        /*00dc*/ 	.byte	0x01, 0x04
	.zero		2


	//----- nvinfo : EIATTR_CRS_STACK_SIZE
	.align		4
        /*00e0*/ 	.byte	0x04, 0x1e
        /*00e2*/ 	.short	(.L_1134 - .L_1133)
.L_1133:
        /*00e4*/ 	.word	0x00000000
.L_1134:


//--------------------- .nv.info._ZN5flash24flash_fwd_splitkv_kernelI23Flash_fwd_kernel_traitsILi96ELi64ELi128ELi4ELb0ELb0EN7cutlass10bfloat16_tE19Flash_kernel_traitsILi96ELi64ELi128ELi4ES3_EELb1ELb0ELb0ELb0ELb1ELb0ELb1ELb1EEEvNS_16Flash_fwd_paramsE --------------------------
	.section	.nv.info._ZN5flash24flash_fwd_splitkv_kernelI23Flash_fwd_kernel_traitsILi96ELi64ELi128ELi4ELb0ELb0EN7cutlass10bfloat16_tE19Flash_kernel_traitsILi96ELi64ELi128ELi4ES3_EELb1ELb0ELb0ELb0ELb1ELb0ELb1ELb1EEEvNS_16Flash_fwd_paramsE,"",@"SHT_CUDA_INFO"
	.sectionflags	@""
	.align	4


	//----- nvinfo : EIATTR_CUDA_API_VERSION
	.align		4
        /*0000*/ 	.byte	0x04, 0x37
        /*0002*/ 	.short	(.L_1136 - .L_1135)
.L_1135:
        /*0004*/ 	.word	0x00000082


	//----- nvinfo : EIATTR_SW2861232_WAR
	.align		4
.L_1136:
        /*0008*/ 	.byte	0x01, 0x35
	.zero		2


	//----- nvinfo : EIATTR_PARAM_CBANK
	.align		4
        /*000c*/ 	.byte	0x04, 0x0a
        /*000e*/ 	.short	(.L_1138 - .L_1137)
	.align		4
.L_1137:
        /*0010*/ 	.word	index@(.nv.constant0._ZN5flash24flash_fwd_splitkv_kernelI23Flash_fwd_kernel_traitsILi96ELi64ELi128ELi4ELb0ELb0EN7cutlass10bfloat16_tE19Flash_kernel_traitsILi96ELi64ELi128ELi4ES3_EELb1ELb0ELb0ELb0ELb1ELb0ELb1ELb1EEEvNS_16Flash_fwd_paramsE)
        /*0014*/ 	.short	0x0160
        /*0016*/ 	.short	0x01d0


	//----- nvinfo : EIATTR_CBANK_PARAM_SIZE
	.align		4
.L_1138:
        /*0018*/ 	.byte	0x03, 0x19
        /*001a*/ 	.short	0x01d0


	//----- nvinfo : EIATTR_KPARAM_INFO
	.align		4
        /*001c*/ 	.byte	0x04, 0x17
        /*001e*/ 	.short	(.L_1140 - .L_1139)
.L_1139:
        /*0020*/ 	.word	0x00000000
        /*0024*/ 	.short	0x0000
        /*0026*/ 	.short	0x0000
        /*0028*/ 	.byte	0x00, 0xf0, 0x41, 0x07


	//----- nvinfo : EIATTR_MAXREG_COUNT
	.align		4
.L_1140:
        /*002c*/ 	.byte	0x03, 0x1b
        /*002e*/ 	.short	0x00ff


	//----- nvinfo : EIATTR_NUM_BARRIERS
	.align		4
        /*0030*/ 	.byte	0x02, 0x4c
        /*0032*/ 	.byte	0x01
	.zero		1


	//----- nvinfo : EIATTR_MERCURY_ISA_VERSION
	.align		4
        /*0034*/ 	.byte	0x03, 0x5f
        /*0036*/ 	.short	0x0000


	//----- nvinfo : EIATTR_COOP_GROUP_MASK_REGIDS
	.align		4
        /*0038*/ 	.byte	0x04, 0x29
        /*003a*/ 	.short	(.L_1142 - .L_1141)


	//   ....[0]....
.L_1141:
        /*003c*/ 	.word	0xffffffff


	//   ....[1]....
        /*0040*/ 	.word	0xffffffff


	//   ....[2]....
        /*0044*/ 	.word	0xffffffff


	//   ....[3]....
        /*0048*/ 	.word	0xffffffff


	//   ....[4]....
        /*004c*/ 	.word	0xffffffff


	//   ....[5]....
        /*0050*/ 	.word	0xffffffff


	//   ....[6]....
        /*0054*/ 	.word	0xffffffff


	//   ....[7]....
        /*0058*/ 	.word	0xffffffff


	//   ....[8]....
        /*005c*/ 	.word	0xffffffff


	//   ....[9]....
        /*0060*/ 	.word	0xffffffff


	//   ....[10]....
        /*0064*/ 	.word	0xffffffff


	//   ....[11]....
        /*0068*/ 	.word	0xffffffff


	//   ....[12]....
        /*006c*/ 	.word	0xffffffff


	//   ....[13]....
        /*0070*/ 	.word	0xffffffff


	//   ....[14]....
        /*0074*/ 	.word	0xffffffff


	//   ....[15]....
        /*0078*/ 	.word	0xffffffff


	//----- nvinfo : EIATTR_COOP_GROUP_INSTR_OFFSETS
	.align		4
.L_1142:
        /*007c*/ 	.byte	0x04, 0x28
        /*007e*/ 	.short	(.L_1144 - .L_1143)


	//   ....[0]....
.L_1143:
        /*0080*/ 	.word	0x0000fb10


	//   ....[1]....
        /*0084*/ 	.word	0x0000fb60


	//   ....[2]....
        /*0088*/ 	.word	0x0000fb80


	//   ....[3]....
        /*008c*/ 	.word	0x0000fba0


	//   ....[4]....
        /*0090*/ 	.word	0x00013770


	//   ....[5]....
        /*0094*/ 	.word	0x000137b0


	//   ....[6]....
        /*0098*/ 	.word	0x000137d0


	//   ....[7]....
        /*009c*/ 	.word	0x000137f0


	//   ....[8]....
        /*00a0*/ 	.word	0x00016c70


	//   ....[9]....
        /*00a4*/ 	.word	0x00016c90


	//   ....[10]....
        /*00a8*/ 	.word	0x00016cd0


	//   ....[11]....
        /*00ac*/ 	.word	0x00016ce0


	//   ....[12]....
        /*00b0*/ 	.word	0x000187f0


	//   ....[13]....
        /*00b4*/ 	.word	0x00018830


	//   ....[14]....
        /*00b8*/ 	.word	0x000188b0


	//   ....[15]....
        /*00bc*/ 	.word	0x000188c0


	//----- nvinfo : EIATTR_EXIT_INSTR_OFFSETS
	.align		4
.L_1144:
        /*00c0*/ 	.byte	0x04, 0x1c
        /*00c2*/ 	.short	(.L_1146 - .L_1145)


	//   ....[0]....
.L_1145:
        /*00c4*/ 	.word	0x00000430


	//   ....[1]....
        /*00c8*/ 	.word	0x00000a40


	//   ....[2]....
        /*00cc*/ 	.word	0x00000a70


	//   ....[3]....
        /*00d0*/ 	.word	0x000195d0


	//   ....[4]....
        /*00d4*/ 	.word	0x00019610


	//----- nvinfo : EIATTR_CTAIDZ_USED
	.align		4
.L_1146:
        /*00d8*/ 	.byte	0x01, 0x04
	.zero		2


	//----- nvinfo : EIATTR_CRS_STACK_SIZE
	.align		4
        /*00dc*/ 	.byte	0x04, 0x1e
        /*00de*/ 	.short	(.L_1148 - .L_1147)
.L_1147:
        /*00e0*/ 	.word	0x00000000
.L_1148:


//--------------------- .nv.info._ZN5flash24flash_fwd_splitkv_kernelI23Flash_fwd_kernel_traitsILi96ELi64ELi128ELi4ELb0ELb0EN7cutlass10bfloat16_tE19Flash_kernel_traitsILi96ELi64ELi128ELi4ES3_EELb1ELb0ELb0ELb0ELb1ELb1ELb1ELb1EEEvNS_16Flash_fwd_paramsE --------------------------
	.section	.nv.info._ZN5flash24flash_fwd_splitkv_kernelI23Flash_fwd_kernel_traitsILi96ELi64ELi128ELi4ELb0ELb0EN7cutlass10bfloat16_tE19Flash_kernel_traitsILi96ELi64ELi128ELi4ES3_EELb1ELb0ELb0ELb0ELb1ELb1ELb1ELb1EEEvNS_16Flash_fwd_paramsE,"",@"SHT_CUDA_INFO"
	.sectionflags	@""
	.align	4


	//----- nvinfo : EIATTR_CUDA_API_VERSION
	.align		4
        /*0000*/ 	.byte	0x04, 0x37
        /*0002*/ 	.short	(.L_1150 - .L_1149)
.L_1149:
        /*0004*/ 	.word	0x00000082


	//----- nvinfo : EIATTR_SW2861232_WAR
	.align		4
.L_1150:
        /*0008*/ 	.byte	0x01, 0x35
	.zero		2


	//----- nvinfo : EIATTR_PARAM_CBANK
	.align		4
        /*000c*/ 	.byte	0x04, 0x0a
        /*000e*/ 	.short	(.L_1152 - .L_1151)
	.align		4
.L_1151:
        /*0010*/ 	.word	index@(.nv.constant0._ZN5flash24flash_fwd_splitkv_kernelI23Flash_fwd_kernel_traitsILi96ELi64ELi128ELi4ELb0ELb0EN7cutlass10bfloat16_tE19Flash_kernel_traitsILi96ELi64ELi128ELi4ES3_EELb1ELb0ELb0ELb0ELb1ELb1ELb1ELb1EEEvNS_16Flash_fwd_paramsE)
        /*0014*/ 	.short	0x0160
        /*0016*/ 	.short	0x01d0


	//----- nvinfo : EIATTR_CBANK_PARAM_SIZE
	.align		4
.L_1152:
        /*0018*/ 	.byte	0x03, 0x19
        /*001a*/ 	.short	0x01d0


	//----- nvinfo : EIATTR_KPARAM_INFO
	.align		4
        /*001c*/ 	.byte	0x04, 0x17
        /*001e*/ 	.short	(.L_1154 - .L_1153)
.L_1153:
        /*0020*/ 	.word	0x00000000
        /*0024*/ 	.short	0x0000
        /*0026*/ 	.short	0x0000
        /*0028*/ 	.byte	0x00, 0xf0, 0x41, 0x07


	//----- nvinfo : EIATTR_MAXREG_COUNT
	.align		4
.L_1154:
        /*002c*/ 	.byte	0x03, 0x1b
        /*002e*/ 	.short	0x00ff


	//----- nvinfo : EIATTR_NUM_BARRIERS
	.align		4
        /*0030*/ 	.byte	0x02, 0x4c
        /*0032*/ 	.byte	0x01
	.zero		1


	//----- nvinfo : EIATTR_MERCURY_ISA_VERSION
	.align		4
        /*0034*/ 	.byte	0x03, 0x5f
        /*0036*/ 	.short	0x0000


	//----- nvinfo : EIATTR_COOP_GROUP_MASK_REGIDS
	.align		4
        /*0038*/ 	.byte	0x04, 0x29
        /*003a*/ 	.short	(.L_1156 - .L_1155)


	//   ....[0]....
.L_1155:
        /*003c*/ 	.word	0xffffffff


	//   ....[1]....
        /*0040*/ 	.word	0xffffffff


	//   ....[2]....
        /*0044*/ 	.word	0xffffffff


	//   ....[3]....
        /*0048*/ 	.word	0xffffffff


	//   ....[4]....
        /*004c*/ 	.word	0xffffffff


	//   ....[5]....
        /*0050*/ 	.word	0xffffffff


	//   ....[6]....
        /*0054*/ 	.word	0xffffffff


	//   ....[7]....
        /*0058*/ 	.word	0xffffffff


	//   ....[8]....
        /*005c*/ 	.word	0xffffffff


	//   ....[9]....
        /*0060*/ 	.word	0xffffffff


	//   ....[10]....
        /*0064*/ 	.word	0xffffffff


	//   ....[11]....
        /*0068*/ 	.word	0xffffffff


	//   ....[12]....
        /*006c*/ 	.word	0xffffffff


	//   ....[13]....
        /*0070*/ 	.word	0xffffffff


	//   ....[14]....
        /*0074*/ 	.word	0xffffffff


	//   ....[15]....
        /*0078*/ 	.word	0xffffffff


	//----- nvinfo : EIATTR_COOP_GROUP_INSTR_OFFSETS
	.align		4
.L_1156:
        /*007c*/ 	.byte	0x04, 0x28
        /*007e*/ 	.short	(.L_1158 - .L_1157)


	//   ....[0]....
.L_1157:
        /*0080*/ 	.word	0x00010320


	//   ....[1]....
        /*0084*/ 	.word	0x00010360


	//   ....[2]....
        /*0088*/ 	.word	0x00010380


	//   ....[3]....
        /*008c*/ 	.word	0x000103a0


	//   ....[4]....
        /*0090*/ 	.word	0x00014760


	//   ....[5]....
        /*0094*/ 	.word	0x00014780


	//   ....[6]....
        /*0098*/ 	.word	0x000147a0


	//   ....[7]....
        /*009c*/ 	.word	0x000147c0


	//   ....[8]....
        /*00a0*/ 	.word	0x000184c0


	//   ....[9]....
        /*00a4*/ 	.word	0x000184e0


	//   ....[10]....
        /*00a8*/ 	.word	0x00018510


	//   ....[11]....
        /*00ac*/ 	.word	0x00018520


	//   ....[12]....
        /*00b0*/ 	.word	0x00019fe0


	//   ....[13]....
        /*00b4*/ 	.word	0x0001a020


	//   ....[14]....
        /*00b8*/ 	.word	0x0001a0a0


	//   ....[15]....
        /*00bc*/ 	.word	0x0001a0b0


	//----- nvinfo : EIATTR_EXIT_INSTR_OFFSETS
	.align		4
.L_1158:
        /*00c0*/ 	.byte	0x04, 0x1c
        /*00c2*/ 	.short	(.L_1160 - .L_1159)


	//   ....[0]....
.L_1159:
        /*00c4*/ 	.word	0x00000430


	//   ....[1]....
        /*00c8*/ 	.word	0x00000a40


	//   ....[2]....
        /*00cc*/ 	.word	0x00000a70


	//   ....[3]....
        /*00d0*/ 	.word	0x0001adc0


	//   ....[4]....
        /*00d4*/ 	.word	0x0001ae00


	//----- nvinfo : EIATTR_CTAIDZ_USED
	.align		4
.L_1160:
        /*00d8*/ 	.byte	0x01, 0x04
	.zero		2


	//----- nvinfo : EIATTR_CRS_STACK_SIZE
	.align		4
        /*00dc*/ 	.byte	0x04, 0x1e
        /*00de*/ 	.short	(.L_1162 - .L_1161)
.L_1161:
        /*00e0*/ 	.word	0x00000000
.L_1162:


//--------------------- .nv.info._ZN5flash24flash_fwd_splitkv_kernelI23Flash_fwd_kernel_traitsILi96ELi64ELi128ELi4ELb0ELb0EN7cutlass10bfloat16_tE19Flash_kernel_traitsILi96ELi64ELi128ELi4ES3_EELb1ELb0ELb1ELb0ELb0ELb0ELb1ELb1EEEvNS_16Flash_fwd_paramsE --------------------------
	.section	.nv.info._ZN5flash24flash_fwd_splitkv_kernelI23Flash_fwd_kernel_traitsILi96ELi64ELi128ELi4ELb0ELb0EN7cutlass10bfloat16_tE19Flash_kernel_traitsILi96ELi64ELi128ELi4ES3_EELb1ELb0ELb1ELb0ELb0ELb0ELb1ELb1EEEvNS_16Flash_fwd_paramsE,"",@"SHT_CUDA_INFO"
	.sectionflags	@""
	.align	4


	//----- nvinfo : EIATTR_CUDA_API_VERSION
	.align		4
        /*0000*/ 	.byte	0x04, 0x37
        /*0002*/ 	.short	(.L_1164 - .L_1163)
.L_1163:
        /*0004*/ 	.word	0x00000082


	//----- nvinfo : EIATTR_SW2861232_WAR
	.align		4
.L_1164:
        /*0008*/ 	.byte	0x01, 0x35
	.zero		2


	//----- nvinfo : EIATTR_PARAM_CBANK
	.align		4
        /*000c*/ 	.byte	0x04, 0x0a
        /*000e*/ 	.short	(.L_1166 - .L_1165)
	.align		4
.L_1165:
        /*0010*/ 	.word	index@(.nv.constant0._ZN5flash24flash_fwd_splitkv_kernelI23Flash_fwd_kernel_traitsILi96ELi64ELi128ELi4ELb0ELb0EN7cutlass10bfloat16_tE19Flash_kernel_traitsILi96ELi64ELi128ELi4ES3_EELb1ELb0ELb1ELb0ELb0ELb0ELb1ELb1EEEvNS_16Flash_fwd_paramsE)
        /*0014*/ 	.short	0x0160
        /*0016*/ 	.short	0x01d0


	//----- nvinfo : EIATTR_CBANK_PARAM_SIZE
	.align		4
.L_1166:
        /*0018*/ 	.byte	0x03, 0x19
        /*001a*/ 	.short	0x01d0


	//----- nvinfo : EIATTR_KPARAM_INFO
	.align		4
        /*001c*/ 	.byte	0x04, 0x17
        /*001e*/ 	.short	(.L_1168 - .L_1167)
.L_1167:
        /*0020*/ 	.word	0x00000000
        /*0024*/ 	.short	0x0000
        /*0026*/ 	.short	0x0000
        /*0028*/ 	.byte	0x00, 0xf0, 0x41, 0x07


	//----- nvinfo : EIATTR_MAXREG_COUNT
	.align		4
.L_1168:
        /*002c*/ 	.byte	0x03, 0x1b
        /*002e*/ 	.short	0x00ff


	//----- nvinfo : EIATTR_NUM_BARRIERS
	.align		4
        /*0030*/ 	.byte	0x02, 0x4c
        /*0032*/ 	.byte	0x01
	.zero		1


	//----- nvinfo : EIATTR_MERCURY_ISA_VERSION
	.align		4
        /*0034*/ 	.byte	0x03, 0x5f
        /*0036*/ 	.short	0x0000


	//----- nvinfo : EIATTR_COOP_GROUP_MASK_REGIDS
	.align		4
        /*0038*/ 	.byte	0x04, 0x29
        /*003a*/ 	.short	(.L_1170 - .L_1169)


	//   ....[0]....
.L_1169:
        /*003c*/ 	.word	0xffffffff


	//   ....[1]....
        /*0040*/ 	.word	0xffffffff


	//   ....[2]....
        /*0044*/ 	.word	0xffffffff


	//   ....[3]....
        /*0048*/ 	.word	0xffffffff


	//   ....[4]....
        /*004c*/ 	.word	0xffffffff


	//   ....[5]....
        /*0050*/ 	.word	0xffffffff


	//   ....[6]....
        /*0054*/ 	.word	0xffffffff


	//   ....[7]....
        /*0058*/ 	.word	0xffffffff


	//   ....[8]....
        /*005c*/ 	.word	0xffffffff


	//   ....[9]....
        /*0060*/ 	.word	0xffffffff


	//   ....[10]....
        /*0064*/ 	.word	0xffffffff


	//   ....[11]....
        /*0068*/ 	.word	0xffffffff


	//   ....[12]....
        /*006c*/ 	.word	0xffffffff


	//   ....[13]....
        /*0070*/ 	.word	0xffffffff


	//   ....[14]....
        /*0074*/ 	.word	0xffffffff


	//   ....[15]....
        /*0078*/ 	.word	0xffffffff


	//   ....[16]....
        /*007c*/ 	.word	0xffffffff


	//   ....[17]....
        /*0080*/ 	.word	0xffffffff


	//   ....[18]....
        /*0084*/ 	.word	0xffffffff


	//   ....[19]....
        /*0088*/ 	.word	0xffffffff


	//----- nvinfo : EIATTR_COOP_GROUP_INSTR_OFFSETS
	.align		4
.L_1170:
        /*008c*/ 	.byte	0x04, 0x28
        /*008e*/ 	.short	(.L_1172 - .L_1171)


	//   ....[0]....
.L_1171:
        /*0090*/ 	.word	0x00012a50


	//   ....[1]....
        /*0094*/ 	.word	0x00012a70


	//   ....[2]....
        /*0098*/ 	.word	0x00012af0


	//   ....[3]....
        /*009c*/ 	.word	0x00012b00


	//   ....[4]....
        /*00a0*/ 	.word	0x00017590


	//   ....[5]....
        /*00a4*/ 	.word	0x000175e0


	//   ....[6]....
        /*00a8*/ 	.word	0x00017600


	//   ....[7]....
        /*00ac*/ 	.word	0x00017620


	//   ....[8]....
        /*00b0*/ 	.word	0x0001bb80


	//   ....[9]....
        /*00b4*/ 	.word	0x0001bbb0


	//   ....[10]....
        /*00b8*/ 	.word	0x0001bbd0


	//   ....[11]....
        /*00bc*/ 	.word	0x0001bc00


	//   ....[12]....
        /*00c0*/ 	.word	0x0001d740


	//   ....[13]....
        /*00c4*/ 	.word	0x0001d770


	//   ....[14]....
        /*00c8*/ 	.word	0x0001d780


	//   ....[15]....
        /*00cc*/ 	.word	0x0001d7b0


	//   ....[16]....
        /*00d0*/ 	.word	0x0001e770


	//   ....[17]....
        /*00d4*/ 	.word	0x0001e7b0


	//   ....[18]....
        /*00d8*/ 	.word	0x0001e800


	//   ....[19]....
        /*00dc*/ 	.word	0x0001e850


	//----- nvinfo : EIATTR_EXIT_INSTR_OFFSETS
	.align		4
.L_1172:
        /*00e0*/ 	.byte	0x04, 0x1c
        /*00e2*/ 	.short	(.L_1174 - .L_1173)


	//   ....[0]....
.L_1173:
        /*00e4*/ 	.word	0x000001f0


	//----- nvinfo : EIATTR_CTAIDZ_USED
	.align		4
.L_1174:
        /*00e8*/ 	.byte	0x01, 0x04
	.zero		2


	//----- nvinfo : EIATTR_CRS_STACK_SIZE
	.align		4
        /*00ec*/ 	.byte	0x04, 0x1e
        /*00ee*/ 	.short	(.L_1176 - .L_1175)
.L_1175:
        /*00f0*/ 	.word	0x00000000
.L_1176:


//--------------------- .nv.info._ZN5flash24flash_fwd_splitkv_kernelI23Flash_fwd_kernel_traitsILi96ELi64ELi128ELi4ELb0ELb0EN7cutlass10bfloat16_tE19Flash_kernel_traitsILi96ELi64ELi128ELi4ES3_EELb1ELb0ELb1ELb0ELb0ELb1ELb1ELb1EEEvNS_16Flash_fwd_paramsE --------------------------
	.section	.nv.info._ZN5flash24flash_fwd_splitkv_kernelI23Flash_fwd_kernel_traitsILi96ELi64ELi128ELi4ELb0ELb0EN7cutlass10bfloat16_tE19Flash_kernel_traitsILi96ELi64ELi128ELi4ES3_EELb1ELb0ELb1ELb0ELb0ELb1ELb1ELb1EEEvNS_16Flash_fwd_paramsE,"",@"SHT_CUDA_INFO"
	.sectionflags	@""
	.align	4


	//----- nvinfo : EIATTR_CUDA_API_VERSION
	.align		4
        /*0000*/ 	.byte	0x04, 0x37
        /*0002*/ 	.short	(.L_1178 - .L_1177)
.L_1177:
        /*0004*/ 	.word	0x00000082


	//----- nvinfo : EIATTR_SW2861232_WAR
	.align		4
.L_1178:
        /*0008*/ 	.byte	0x01, 0x35
	.zero		2


	//----- nvinfo : EIATTR_PARAM_CBANK
	.align		4
        /*000c*/ 	.byte	0x04, 0x0a
        /*000e*/ 	.short	(.L_1180 - .L_1179)
	.align		4
.L_1179:
        /*0010*/ 	.word	index@(.nv.constant0._ZN5flash24flash_fwd_splitkv_kernelI23Flash_fwd_kernel_traitsILi96ELi64ELi128ELi4ELb0ELb0EN7cutlass10bfloat16_tE19Flash_kernel_traitsILi96ELi64ELi128ELi4ES3_EELb1ELb0ELb1ELb0ELb0ELb1ELb1ELb1EEEvNS_16Flash_fwd_paramsE)
        /*0014*/ 	.short	0x0160
        /*0016*/ 	.short	0x01d0


	//----- nvinfo : EIATTR_CBANK_PARAM_SIZE
	.align		4
.L_1180:
        /*0018*/ 	.byte	0x03, 0x19
        /*001a*/ 	.short	0x01d0


	//----- nvinfo : EIATTR_KPARAM_INFO
	.align		4
        /*001c*/ 	.byte	0x04, 0x17
        /*001e*/ 	.short	(.L_1182 - .L_1181)
.L_1181:
        /*0020*/ 	.word	0x00000000
        /*0024*/ 	.short	0x0000
        /*0026*/ 	.short	0x0000
        /*0028*/ 	.byte	0x00, 0xf0, 0x41, 0x07


	//----- nvinfo : EIATTR_MAXREG_COUNT
	.align		4
.L_1182:
        /*002c*/ 	.byte	0x03, 0x1b
        /*002e*/ 	.short	0x00ff


	//----- nvinfo : EIATTR_NUM_BARRIERS
	.align		4
        /*0030*/ 	.byte	0x02, 0x4c
        /*0032*/ 	.byte	0x01
	.zero		1


	//----- nvinfo : EIATTR_MERCURY_ISA_VERSION
	.align		4
        /*0034*/ 	.byte	0x03, 0x5f
        /*0036*/ 	.short	0x0000


	//----- nvinfo : EIATTR_COOP_GROUP_MASK_REGIDS
	.align		4
        /*0038*/ 	.byte	0x04, 0x29
        /*003a*/ 	.short	(.L_1184 - .L_1183)


	//   ....[0]....
.L_1183:
        /*003c*/ 	.word	0xffffffff


	//   ....[1]....
        /*0040*/ 	.word	0xffffffff


	//   ....[2]....
        /*0044*/ 	.word	0xffffffff


	//   ....[3]....
        /*0048*/ 	.word	0xffffffff


	//   ....[4]....
        /*004c*/ 	.word	0xffffffff


	//   ....[5]....
        /*0050*/ 	.word	0xffffffff


	//   ....[6]....
        /*0054*/ 	.word	0xffffffff


	//   ....[7]....
        /*0058*/ 	.word	0xffffffff


	//   ....[8]....
        /*005c*/ 	.word	0xffffffff


	//   ....[9]....
        /*0060*/ 	.word	0xffffffff


	//   ....[10]....
        /*0064*/ 	.word	0xffffffff


	//   ....[11]....
        /*0068*/ 	.word	0xffffffff


	//   ....[12]....
        /*006c*/ 	.word	0xffffffff


	//   ....[13]....
        /*0070*/ 	.word	0xffffffff


	//   ....[14]....
        /*0074*/ 	.word	0xffffffff


	//   ....[15]....
        /*0078*/ 	.word	0xffffffff


	//   ....[16]....
        /*007c*/ 	.word	0xffffffff


	//   ....[17]....
        /*0080*/ 	.word	0xffffffff


	//   ....[18]....
        /*0084*/ 	.word	0xffffffff


	//   ....[19]....
        /*0088*/ 	.word	0xffffffff


	//----- nvinfo : EIATTR_COOP_GROUP_INSTR_OFFSETS
	.align		4
.L_1184:
        /*008c*/ 	.byte	0x04, 0x28
        /*008e*/ 	.short	(.L_1186 - .L_1185)


	//   ....[0]....
.L_1185:
        /*0090*/ 	.word	0x00013230


	//   ....[1]....
        /*0094*/ 	.word	0x00013250


	//   ....[2]....
        /*0098*/ 	.word	0x000132d0


	//   ....[3]....
        /*009c*/ 	.word	0x000132e0


	//   ....[4]....
        /*00a0*/ 	.word	0x00018570


	//   ....[5]....
        /*00a4*/ 	.word	0x00018580


	//   ....[6]....
        /*00a8*/ 	.word	0x000185b0


	//   ....[7]....
        /*00ac*/ 	.word	0x000185c0


	//   ....[8]....
        /*00b0*/ 	.word	0x0001d390


	//   ....[9]....
        /*00b4*/ 	.word	0x0001d3a0


	//   ....[10]....
        /*00b8*/ 	.word	0x0001d3c0


	//   ....[11]....
        /*00bc*/ 	.word	0x0001d3e0


	//   ....[12]....
        /*00c0*/ 	.word	0x0001eef0


	//   ....[13]....
        /*00c4*/ 	.word	0x0001ef20


	//   ....[14]....
        /*00c8*/ 	.word	0x0001ef30


	//   ....[15]....
        /*00cc*/ 	.word	0x0001ef60


	//   ....[16]....
        /*00d0*/ 	.word	0x0001ff20


	//   ....[17]....
        /*00d4*/ 	.word	0x0001ff60


	//   ....[18]....
        /*00d8*/ 	.word	0x0001ffb0


	//   ....[19]....
        /*00dc*/ 	.word	0x00020000


	//----- nvinfo : EIATTR_EXIT_INSTR_OFFSETS
	.align		4
.L_1186:
        /*00e0*/ 	.byte	0x04, 0x1c
        /*00e2*/ 	.short	(.L_1188 - .L_1187)


	//   ....[0]....
.L_1187:
        /*00e4*/ 	.word	0x000001f0


	//----- nvinfo : EIATTR_CTAIDZ_USED
	.align		4
.L_1188:
        /*00e8*/ 	.byte	0x01, 0x04
	.zero		2


	//----- nvinfo : EIATTR_CRS_STACK_SIZE
	.align		4
        /*00ec*/ 	.byte	0x04, 0x1e
        /*00ee*/ 	.short	(.L_1190 - .L_1189)
.L_1189:
        /*00f0*/ 	.word	0x00000000
.L_1190:


//--------------------- .nv.info._ZN5flash32flash_fwd_splitkv_combine_kernelI23Flash_fwd_kernel_traitsILi96ELi64ELi64ELi4ELb0ELb0EN7cutlass10bfloat16_tE19Flash_kernel_traitsILi96ELi64ELi64ELi4ES3_EELi16ELi7ELb0EEEvNS_16Flash_fwd_paramsE --------------------------
	.section	.nv.info._ZN5flash32flash_fwd_splitkv_combine_kernelI23Flash_fwd_kernel_traitsILi96ELi64ELi64ELi4ELb0ELb0EN7cutlass10bfloat16_tE19Flash_kernel_traitsILi96ELi64ELi64ELi4ES3_EELi16ELi7ELb0EEEvNS_16Flash_fwd_paramsE,"",@"SHT_CUDA_INFO"
	.sectionflags	@""
	.align	4


	//----- nvinfo : EIATTR_CUDA_API_VERSION
	.align		4
        /*0000*/ 	.byte	0x04, 0x37
        /*0002*/ 	.short	(.L_1192 - .L_1191)
.L_1191:
        /*0004*/ 	.word	0x00000082


	//----- nvinfo : EIATTR_SW2861232_WAR
	.align		4
.L_1192:
        /*0008*/ 	.byte	0x01, 0x35
	.zero		2


	//----- nvinfo : EIATTR_PARAM_CBANK
	.align		4
        /*000c*/ 	.byte	0x04, 0x0a
        /*000e*/ 	.short	(.L_1194 - .L_1193)
	.align		4
.L_1193:
        /*0010*/ 	.word	index@(.nv.constant0._ZN5flash32flash_fwd_splitkv_combine_kernelI23Flash_fwd_kernel_traitsILi96ELi64ELi64ELi4ELb0ELb0EN7cutlass10bfloat16_tE19Flash_kernel_traitsILi96ELi64ELi64ELi4ES3_EELi16ELi7ELb0EEEvNS_16Flash_fwd_paramsE)
        /*0014*/ 	.short	0x0160
        /*0016*/ 	.short	0x01d0


	//----- nvinfo : EIATTR_CBANK_PARAM_SIZE
	.align		4
.L_1194:
        /*0018*/ 	.byte	0x03, 0x19
        /*001a*/ 	.short	0x01d0


	//----- nvinfo : EIATTR_KPARAM_INFO
	.align		4
        /*001c*/ 	.byte	0x04, 0x17
        /*001e*/ 	.short	(.L_1196 - .L_1195)
.L_1195:
        /*0020*/ 	.word	0x00000000
        /*0024*/ 	.short	0x0000
        /*0026*/ 	.short	0x0000
        /*0028*/ 	.byte	0x00, 0xf0, 0x41, 0x07


	//----- nvinfo : EIATTR_MAXREG_COUNT
	.align		4
.L_1196:
        /*002c*/ 	.byte	0x03, 0x1b
        /*002e*/ 	.short	0x00ff


	//----- nvinfo : EIATTR_NUM_BARRIERS
	.align		4
        /*0030*/ 	.byte	0x02, 0x4c
        /*0032*/ 	.byte	0x01
	.zero		1


	//----- nvinfo : EIATTR_MERCURY_ISA_VERSION
	.align		4
        /*0034*/ 	.byte	0x03, 0x5f
        /*0036*/ 	.short	0x0000


	//----- nvinfo : EIATTR_COOP_GROUP_MASK_REGIDS
	.align		4
        /*0038*/ 	.byte	0x04, 0x29
        /*003a*/ 	.short	(.L_1198 - .L_1197)


	//   ....[0]....
.L_1197:
        /*003c*/ 	.word	0xffffffff


	//   ....[1]....
        /*0040*/ 	.word	0xffffffff


	//   ....[2]....
        /*0044*/ 	.word	0xffffffff


	//   ....[3]....
        /*0048*/ 	.word	0xffffffff


	//   ....[4]....
        /*004c*/ 	.word	0xffffffff


	//   ....[5]....
        /*0050*/ 	.word	0xffffffff


	//----- nvinfo : EIATTR_COOP_GROUP_INSTR_OFFSETS
	.align		4
.L_1198:
        /*0054*/ 	.byte	0x04, 0x28
        /*0056*/ 	.short	(.L_1200 - .L_1199)


	//   ....[0]....
.L_1199:
        /*0058*/ 	.word	0x000028f0


	//   ....[1]....
        /*005c*/ 	.word	0x00002910


	//   ....[2]....
        /*0060*/ 	.word	0x00002930


	//   ....[3]....
        /*0064*/ 	.word	0x00002dd0


	//   ....[4]....
        /*0068*/ 	.word	0x00002ea0


	//   ....[5]....
        /*006c*/ 	.word	0x00002f60


	//----- nvinfo : EIATTR_EXIT_INSTR_OFFSETS
	.align		4
.L_1200:
        /*0070*/ 	.byte	0x04, 0x1c
        /*0072*/ 	.short	(.L_1202 - .L_1201)


	//   ....[0]....
.L_1201:
        /*0074*/ 	.word	0x00005a70


	//   ....[1]....
        /*0078*/ 	.word	0x00005f90


	//   ....[2]....
        /*007c*/ 	.word	0x00005ff0


	//----- nvinfo : EIATTR_CRS_STACK_SIZE
	.align		4
.L_1202:
        /*0080*/ 	.byte	0x04, 0x1e
        /*0082*/ 	.short	(.L_1204 - .L_1203)
.L_1203:
        /*0084*/ 	.word	0x00000000
.L_1204:


//--------------------- .nv.info._ZN5flash32flash_fwd_splitkv_combine_kernelI23Flash_fwd_kernel_traitsILi96ELi64ELi64ELi4ELb0ELb0EN7cutlass10bfloat16_tE19Flash_kernel_traitsILi96ELi64ELi64ELi4ES3_EELi16ELi6ELb0EEEvNS_16Flash_fwd_paramsE --------------------------
	.section	.nv.info._ZN5flash32flash_fwd_splitkv_combine_kernelI23Flash_fwd_kernel_traitsILi96ELi64ELi64ELi4ELb0ELb0EN7cutlass10bfloat16_tE19Flash_kernel_traitsILi96ELi64ELi64ELi4ES3_EELi16ELi6ELb0EEEvNS_16Flash_fwd_paramsE,"",@"SHT_CUDA_INFO"
	.sectionflags	@""
	.align	4


	//----- nvinfo : EIATTR_CUDA_API_VERSION
	.align		4
        /*0000*/ 	.byte	0x04, 0x37
        /*0002*/ 	.short	(.L_1206 - .L_1205)
.L_1205:
        /*0004*/ 	.word	0x00000082


	//----- nvinfo : EIATTR_SW2861232_WAR
	.align		4
.L_1206:
        /*0008*/ 	.byte	0x01, 0x35
	.zero		2


	//----- nvinfo : EIATTR_PARAM_CBANK
	.align		4
        /*000c*/ 	.byte	0x04, 0x0a
        /*000e*/ 	.short	(.L_1208 - .L_1207)
	.align		4
.L_1207:
        /*0010*/ 	.word	index@(.nv.constant0._ZN5flash32flash_fwd_splitkv_combine_kernelI23Flash_fwd_kernel_traitsILi96ELi64ELi64ELi4ELb0ELb0EN7cutlass10bfloat16_tE19Flash_kernel_traitsILi96ELi64ELi64ELi4ES3_EELi16ELi6ELb0EEEvNS_16Flash_fwd_paramsE)
        /*0014*/ 	.short	0x0160
        /*0016*/ 	.short	0x01d0


	//----- nvinfo : EIATTR_CBANK_PARAM_SIZE
	.align		4
.L_1208:
        /*0018*/ 	.byte	0x03, 0x19
        /*001a*/ 	.short	0x01d0


	//----- nvinfo : EIATTR_KPARAM_INFO
	.align		4
        /*001c*/ 	.byte	0x04, 0x17
        /*001e*/ 	.short	(.L_1210 - .L_1209)
.L_1209:
        /*0020*/ 	.word	0x00000000
        /*0024*/ 	.short	0x0000
        /*0026*/ 	.short	0x0000
        /*0028*/ 	.byte	0x00, 0xf0, 0x41, 0x07


	//----- nvinfo : EIATTR_MAXREG_COUNT
	.align		4
.L_1210:
        /*002c*/ 	.byte	0x03, 0x1b
        /*002e*/ 	.short	0x00ff


	//----- nvinfo : EIATTR_NUM_BARRIERS
	.align		4
        /*0030*/ 	.byte	0x02, 0x4c
        /*0032*/ 	.byte	0x01
	.zero		1


	//----- nvinfo : EIATTR_MERCURY_ISA_VERSION
	.align		4
        /*0034*/ 	.byte	0x03, 0x5f
        /*0036*/ 	.short	0x0000


	//----- nvinfo : EIATTR_COOP_GROUP_MASK_REGIDS
	.align		4
        /*0038*/ 	.byte	0x04, 0x29
        /*003a*/ 	.short	(.L_1212 - .L_1211)


	//   ....[0]....
.L_1211:
        /*003c*/ 	.word	0xffffffff


	//   ....[1]....
        /*0040*/ 	.word	0xffffffff


	//   ....[2]....
        /*0044*/ 	.word	0xffffffff


	//   ....[3]....
        /*0048*/ 	.word	0xffffffff


	//   ....[4]....
        /*004c*/ 	.word	0xffffffff


	//   ....[5]....
        /*0050*/ 	.word	0xffffffff


	//----- nvinfo : EIATTR_COOP_GROUP_INSTR_OFFSETS
	.align		4
.L_1212:
        /*0054*/ 	.byte	0x04, 0x28
        /*0056*/ 	.short	(.L_1214 - .L_1213)


	//   ....[0]....
.L_1213:
        /*0058*/ 	.word	0x00002020


	//   ....[1]....
        /*005c*/ 	.word	0x00002040


	//   ....[2]....
        /*0060*/ 	.word	0x00002060


	//   ....[3]....
        /*0064*/ 	.word	0x00002310


	//   ....[4]....
        /*0068*/ 	.word	0x000023b0


	//   ....[5]....
        /*006c*/ 	.word	0x00002470


	//----- nvinfo : EIATTR_EXIT_INSTR_OFFSETS
	.align		4
.L_1214:
        /*0070*/ 	.byte	0x04, 0x1c
        /*0072*/ 	.short	(.L_1216 - .L_1215)


	//   ....[0]....
.L_1215:
        /*0074*/ 	.word	0x00004c90


	//   ....[1]....
        /*0078*/ 	.word	0x000051b0


	//   ....[2]....
        /*007c*/ 	.word	0x00005210


	//----- nvinfo : EIATTR_CRS_STACK_SIZE
	.align		4
.L_1216:
        /*0080*/ 	.byte	0x04, 0x1e
        /*0082*/ 	.short	(.L_1218 - .L_1217)
.L_1217:
        /*0084*/ 	.word	0x00000000
.L_1218:


//--------------------- .nv.info._ZN5flash32flash_fwd_splitkv_combine_kernelI23Flash_fwd_kernel_traitsILi96ELi64ELi64ELi4ELb0ELb0EN7cutlass10bfloat16_tE19Flash_kernel_traitsILi96ELi64ELi64ELi4ES3_EELi16ELi5ELb0EEEvNS_16Flash_fwd_paramsE --------------------------
	.section	.nv.info._ZN5flash32flash_fwd_splitkv_combine_kernelI23Flash_fwd_kernel_traitsILi96ELi64ELi64ELi4ELb0ELb0EN7cutlass10bfloat16_tE19Flash_kernel_traitsILi96ELi64ELi64ELi4ES3_EELi16ELi5ELb0EEEvNS_16Flash_fwd_paramsE,"",@"SHT_CUDA_INFO"
	.sectionflags	@""
	.align	4


	//----- nvinfo : EIATTR_CUDA_API_VERSION
	.align		4
        /*0000*/ 	.byte	0x04, 0x37
        /*0002*/ 	.short	(.L_1220 - .L_1219)
.L_1219:
        /*0004*/ 	.word	0x00000082


	//----- nvinfo : EIATTR_SW2861232_WAR
	.align		4
.L_1220:
        /*0008*/ 	.byte	0x01, 0x35
	.zero		2


	//----- nvinfo : EIATTR_PARAM_CBANK
	.align		4
        /*000c*/ 	.byte	0x04, 0x0a
        /*000e*/ 	.short	(.L_1222 - .L_1221)
	.align		4
.L_1221:
        /*0010*/ 	.word	index@(.nv.constant0._ZN5flash32flash_fwd_splitkv_combine_kernelI23Flash_fwd_kernel_traitsILi96ELi64ELi64ELi4ELb0ELb0EN7cutlass10bfloat16_tE19Flash_kernel_traitsILi96ELi64ELi64ELi4ES3_EELi16ELi5ELb0EEEvNS_16Flash_fwd_paramsE)
        /*0014*/ 	.short	0x0160
        /*0016*/ 	.short	0x01d0


	//----- nvinfo : EIATTR_CBANK_PARAM_SIZE
	.align		4
.L_1222:
        /*0018*/ 	.byte	0x03, 0x19
        /*001a*/ 	.short	0x01d0


	//----- nvinfo : EIATTR_KPARAM_INFO
	.align		4
        /*001c*/ 	.byte	0x04, 0x17
        /*001e*/ 	.short	(.L_1224 - .L_1223)
.L_1223:
        /*0020*/ 	.word	0x00000000
        /*0024*/ 	.short	0x0000
        /*0026*/ 	.short	0x0000
        /*0028*/ 	.byte	0x00, 0xf0, 0x41, 0x07


	//----- nvinfo : EIATTR_MAXREG_COUNT
	.align		4
.L_1224:
        /*002c*/ 	.byte	0x03, 0x1b
        /*002e*/ 	.short	0x00ff


	//----- nvinfo : EIATTR_NUM_BARRIERS
	.align		4
        /*0030*/ 	.byte	0x02, 0x4c
        /*0032*/ 	.byte	0x01
	.zero		1


	//----- nvinfo : EIATTR_MERCURY_ISA_VERSION
	.align		4
        /*0034*/ 	.byte	0x03, 0x5f
        /*0036*/ 	.short	0x0000


	//----- nvinfo : EIATTR_COOP_GROUP_MASK_REGIDS
	.align		4
        /*0038*/ 	.byte	0x04, 0x29
        /*003a*/ 	.short	(.L_1226 - .L_1225)


	//   ....[0]....
.L_1225:
        /*003c*/ 	.word	0xffffffff


	//   ....[1]....
        /*0040*/ 	.word	0xffffffff


	//   ....[2]....
        /*0044*/ 	.word	0xffffffff


	//   ....[3]....
        /*0048*/ 	.word	0xffffffff


	//   ....[4]....
        /*004c*/ 	.word	0xffffffff


	//   ....[5]....
        /*0050*/ 	.word	0xffffffff


	//----- nvinfo : EIATTR_COOP_GROUP_INSTR_OFFSETS
	.align		4
.L_1226:
        /*0054*/ 	.byte	0x04, 0x28
        /*0056*/ 	.short	(.L_1228 - .L_1227)


	//   ....[0]....
.L_1227:
        /*0058*/ 	.word	0x00001b10


	//   ....[1]....
        /*005c*/ 	.word	0x00001b30


	//   ....[2]....
        /*0060*/ 	.word	0x00001b60


	//   ....[3]....
        /*0064*/ 	.word	0x00001cc0


	//   ....[4]....
        /*0068*/ 	.word	0x00001da0


	//   ....[5]....
        /*006c*/ 	.word	0x00001e90


	//----- nvinfo : EIATTR_EXIT_INSTR_OFFSETS
	.align		4
.L_1228:
        /*0070*/ 	.byte	0x04, 0x1c
        /*0072*/ 	.short	(.L_1230 - .L_1229)


	//   ....[0]....
.L_1229:
        /*0074*/ 	.word	0x00004430


	//   ....[1]....
        /*0078*/ 	.word	0x00004950


	//   ....[2]....
        /*007c*/ 	.word	0x000049b0


	//----- nvinfo : EIATTR_CRS_STACK_SIZE
	.align		4
.L_1230:
        /*0080*/ 	.byte	0x04, 0x1e
        /*0082*/ 	.short	(.L_1232 - .L_1231)
.L_1231:
        /*0084*/ 	.word	0x00000000
.L_1232:


//--------------------- .nv.info._ZN5flash32flash_fwd_splitkv_combine_kernelI23Flash_fwd_kernel_traitsILi96ELi64ELi64ELi4ELb0ELb0EN7cutlass10bfloat16_tE19Flash_kernel_traitsILi96ELi64ELi64ELi4ES3_EELi16ELi4ELb0EEEvNS_16Flash_fwd_paramsE --------------------------
	.section	.nv.info._ZN5flash32flash_fwd_splitkv_combine_kernelI23Flash_fwd_kernel_traitsILi96ELi64ELi64ELi4ELb0ELb0EN7cutlass10bfloat16_tE19Flash_kernel_traitsILi96ELi64ELi64ELi4ES3_EELi16ELi4ELb0EEEvNS_16Flash_fwd_paramsE,"",@"SHT_CUDA_INFO"
	.sectionflags	@""
	.align	4


	//----- nvinfo : EIATTR_CUDA_API_VERSION
	.align		4
        /*0000*/ 	.byte	0x04, 0x37
        /*0002*/ 	.short	(.L_1234 - .L_1233)
.L_1233:
        /*0004*/ 	.word	0x00000082


	//----- nvinfo : EIATTR_SW2861232_WAR
	.align		4
.L_1234:
        /*0008*/ 	.byte	0x01, 0x35
	.zero		2


	//----- nvinfo : EIATTR_PARAM_CBANK
	.align		4
        /*000c*/ 	.byte	0x04, 0x0a
        /*000e*/ 	.short	(.L_1236 - .L_1235)
	.align		4
.L_1235:
        /*0010*/ 	.word	index@(.nv.constant0._ZN5flash32flash_fwd_splitkv_combine_kernelI23Flash_fwd_kernel_traitsILi96ELi64ELi64ELi4ELb0ELb0EN7cutlass10bfloat16_tE19Flash_kernel_traitsILi96ELi64ELi64ELi4ES3_EELi16ELi4ELb0EEEvNS_16Flash_fwd_paramsE)
        /*0014*/ 	.short	0x0160
        /*0016*/ 	.short	0x01d0


	//----- nvinfo : EIATTR_CBANK_PARAM_SIZE
	.align		4
.L_1236:
        /*0018*/ 	.byte	0x03, 0x19
        /*001a*/ 	.short	0x01d0


	//----- nvinfo : EIATTR_KPARAM_INFO
	.align		4
        /*001c*/ 	.byte	0x04, 0x17
        /*001e*/ 	.short	(.L_1238 - .L_1237)
.L_1237:
        /*0020*/ 	.word	0x00000000
        /*0024*/ 	.short	0x0000
        /*0026*/ 	.short	0x0000
        /*0028*/ 	.byte	0x00, 0xf0, 0x41, 0x07


	//----- nvinfo : EIATTR_MAXREG_COUNT
	.align		4
.L_1238:
        /*002c*/ 	.byte	0x03, 0x1b
        /*002e*/ 	.short	0x00ff


	//----- nvinfo : EIATTR_NUM_BARRIERS
	.align		4
        /*0030*/ 	.byte	0x02, 0x4c
        /*0032*/ 	.byte	0x01
	.zero		1


	//----- nvinfo : EIATTR_MERCURY_ISA_VERSION
	.align		4
        /*0034*/ 	.byte	0x03, 0x5f
        /*0036*/ 	.short	0x0000


	//----- nvinfo : EIATTR_COOP_GROUP_MASK_REGIDS
	.align		4
        /*0038*/ 	.byte	0x04, 0x29
        /*003a*/ 	.short	(.L_1240 - .L_1239)


	//   ....[0]....
.L_1239:
        /*003c*/ 	.word	0xffffffff


	//   ....[1]....
        /*0040*/ 	.word	0xffffffff


	//   ....[2]....
        /*0044*/ 	.word	0xffffffff


	//   ....[3]....
        /*0048*/ 	.word	0xffffffff


	//   ....[4]....
        /*004c*/ 	.word	0xffffffff


	//   ....[5]....
        /*0050*/ 	.word	0xffffffff


	//----- nvinfo : EIATTR_COOP_GROUP_INSTR_OFFSETS
	.align		4
.L_1240:
        /*0054*/ 	.byte	0x04, 0x28
        /*0056*/ 	.short	(.L_1242 - .L_1241)


	//   ....[0]....
.L_1241:
        /*0058*/ 	.word	0x00001710


	//   ....[1]....
        /*005c*/ 	.word	0x00001750


	//   ....[2]....
        /*0060*/ 	.word	0x000017b0


	//   ....[3]....
        /*0064*/ 	.word	0x000018f0


	//   ....[4]....
        /*0068*/ 	.word	0x000019c0


	//   ....[5]....
        /*006c*/ 	.word	0x00001b00


	//----- nvinfo : EIATTR_EXIT_INSTR_OFFSETS
	.align		4
.L_1242:
        /*0070*/ 	.byte	0x04, 0x1c
        /*0072*/ 	.short	(.L_1244 - .L_1243)


	//   ....[0]....
.L_1243:
        /*0074*/ 	.word	0x000040c0


	//   ....[1]....
        /*0078*/ 	.word	0x000045e0


	//   ....[2]....
        /*007c*/ 	.word	0x00004640


	//----- nvinfo : EIATTR_CRS_STACK_SIZE
	.align		4
.L_1244:
        /*0080*/ 	.byte	0x04, 0x1e
        /*0082*/ 	.short	(.L_1246 - .L_1245)
.L_1245:
        /*0084*/ 	.word	0x00000000
.L_1246:


//--------------------- .nv.info._ZN5flash32flash_fwd_splitkv_combine_kernelI23Flash_fwd_kernel_traitsILi96ELi64ELi64ELi4ELb0ELb0EN7cutlass10bfloat16_tE19Flash_kernel_traitsILi96ELi64ELi64ELi4ES3_EELi16ELi3ELb0EEEvNS_16Flash_fwd_paramsE --------------------------
	.section	.nv.info._ZN5flash32flash_fwd_splitkv_combine_kernelI23Flash_fwd_kernel_traitsILi96ELi64ELi64ELi4ELb0ELb0EN7cutlass10bfloat16_tE19Flash_kernel_traitsILi96ELi64ELi64ELi4ES3_EELi16ELi3ELb0EEEvNS_16Flash_fwd_paramsE,"",@"SHT_CUDA_INFO"
	.sectionflags	@""
	.align	4


	//----- nvinfo : EIATTR_CUDA_API_VERSION
	.align		4
        /*0000*/ 	.byte	0x04, 0x37
        /*0002*/ 	.short	(.L_1248 - .L_1247)
.L_1247:
        /*0004*/ 	.word	0x00000082


	//----- nvinfo : EIATTR_SW2861232_WAR
	.align		4
.L_1248:
        /*0008*/ 	.byte	0x01, 0x35
	.zero		2


	//----- nvinfo : EIATTR_PARAM_CBANK
	.align		4
        /*000c*/ 	.byte	0x04, 0x0a
        /*000e*/ 	.short	(.L_1250 - .L_1249)
	.align		4
.L_1249:
        /*0010*/ 	.word	index@(.nv.constant0._ZN5flash32flash_fwd_splitkv_combine_kernelI23Flash_fwd_kernel_traitsILi96ELi64ELi64ELi4ELb0ELb0EN7cutlass10bfloat16_tE19Flash_kernel_traitsILi96ELi64ELi64ELi4ES3_EELi16ELi3ELb0EEEvNS_16Flash_fwd_paramsE)
        /*0014*/ 	.short	0x0160
        /*0016*/ 	.short	0x01d0


	//----- nvinfo : EIATTR_CBANK_PARAM_SIZE
	.align		4
.L_1250:
        /*0018*/ 	.byte	0x03, 0x19
        /*001a*/ 	.short	0x01d0


	//----- nvinfo : EIATTR_KPARAM_INFO
	.align		4
        /*001c*/ 	.byte	0x04, 0x17
        /*001e*/ 	.short	(.L_1252 - .L_1251)
.L_1251:
        /*0020*/ 	.word	0x00000000
        /*0024*/ 	.short	0x0000
        /*0026*/ 	.short	0x0000
        /*0028*/ 	.byte	0x00, 0xf0, 0x41, 0x07


	//----- nvinfo : EIATTR_MAXREG_COUNT
	.align		4
.L_1252:
        /*002c*/ 	.byte	0x03, 0x1b
        /*002e*/ 	.short	0x00ff


	//----- nvinfo : EIATTR_NUM_BARRIERS
	.align		4
        /*0030*/ 	.byte	0x02, 0x4c
        /*0032*/ 	.byte	0x01
	.zero		1


	//----- nvinfo : EIATTR_MERCURY_ISA_VERSION
	.align		4
        /*0034*/ 	.byte	0x03, 0x5f
        /*0036*/ 	.short	0x0000


	//----- nvinfo : EIATTR_COOP_GROUP_MASK_REGIDS
	.align		4
        /*0038*/ 	.byte	0x04, 0x29
        /*003a*/ 	.short	(.L_1254 - .L_1253)


	//   ....[0]....
.L_1253:
        /*003c*/ 	.word	0xffffffff


	//   ....[1]....
        /*0040*/ 	.word	0xffffffff


	//   ....[2]....
        /*0044*/ 	.word	0xffffffff


	//   ....[3]....
        /*0048*/ 	.word	0xffffffff


	//   ....[4]....
        /*004c*/ 	.word	0xffffffff


	//   ....[5]....
        /*0050*/ 	.word	0xffffffff


	//----- nvinfo : EIATTR_COOP_GROUP_INSTR_OFFSETS
	.align		4
.L_1254:
        /*0054*/ 	.byte	0x04, 0x28
        /*0056*/ 	.short	(.L_1256 - .L_1255)


	//   ....[0]....
.L_1255:
        /*0058*/ 	.word	0x00001c20


	//   ....[1]....
        /*005c*/ 	.word	0x00001c40


	//   ....[2]....
        /*0060*/ 	.word	0x00001c70


	//   ....[3]....
        /*0064*/ 	.word	0x00001ce0


	//   ....[4]....
        /*0068*/ 	.word	0x00001d00


	//   ....[5]....
        /*006c*/ 	.word	0x00001d20


	//----- nvinfo : EIATTR_EXIT_INSTR_OFFSETS
	.align		4
.L_1256:
        /*0070*/ 	.byte	0x04, 0x1c
        /*0072*/ 	.short	(.L_1258 - .L_1257)


	//   ....[0]....
.L_1257:
        /*0074*/ 	.word	0x00004030


	//   ....[1]....
        /*0078*/ 	.word	0x00004550


	//   ....[2]....
        /*007c*/ 	.word	0x000045b0


	//----- nvinfo : EIATTR_CRS_STACK_SIZE
	.align		4
.L_1258:
        /*0080*/ 	.byte	0x04, 0x1e
        /*0082*/ 	.short	(.L_1260 - .L_1259)
.L_1259:
        /*0084*/ 	.word	0x00000000
.L_1260:


//--------------------- .nv.info._ZN5flash32flash_fwd_splitkv_combine_kernelI23Flash_fwd_kernel_traitsILi96ELi64ELi64ELi4ELb0ELb0EN7cutlass10bfloat16_tE19Flash_kernel_traitsILi96ELi64ELi64ELi4ES3_EELi16ELi2ELb0EEEvNS_16Flash_fwd_paramsE --------------------------
	.section	.nv.info._ZN5flash32flash_fwd_splitkv_combine_kernelI23Flash_fwd_kernel_traitsILi96ELi64ELi64ELi4ELb0ELb0EN7cutlass10bfloat16_tE19Flash_kernel_traitsILi96ELi64ELi64ELi4ES3_EELi16ELi2ELb0EEEvNS_16Flash_fwd_paramsE,"",@"SHT_CUDA_INFO"
	.sectionflags	@""
	.align	4


	//----- nvinfo : EIATTR_CUDA_API_VERSION
	.align		4
        /*0000*/ 	.byte	0x04, 0x37
        /*0002*/ 	.short	(.L_1262 - .L_1261)
.L_1261:
        /*0004*/ 	.word	0x00000082


	//----- nvinfo : EIATTR_SW2861232_WAR
	.align		4
.L_1262:
        /*0008*/ 	.byte	0x01, 0x35
	.zero		2


	//----- nvinfo : EIATTR_PARAM_CBANK
	.align		4
        /*000c*/ 	.byte	0x04, 0x0a
        /*000e*/ 	.short	(.L_1264 - .L_1263)
	.align		4
.L_1263:
        /*0010*/ 	.word	index@(.nv.constant0._ZN5flash32flash_fwd_splitkv_combine_kernelI23Flash_fwd_kernel_traitsILi96ELi64ELi64ELi4ELb0ELb0EN7cutlass10bfloat16_tE19Flash_kernel_traitsILi96ELi64ELi64ELi4ES3_EELi16ELi2ELb0EEEvNS_16Flash_fwd_paramsE)
        /*0014*/ 	.short	0x0160
        /*0016*/ 	.short	0x01d0


	//----- nvinfo : EIATTR_CBANK_PARAM_SIZE
	.align		4
.L_1264:
        /*0018*/ 	.byte	0x03, 0x19
        /*001a*/ 	.short	0x01d0


	//----- nvinfo : EIATTR_KPARAM_INFO
	.align		4
        /*001c*/ 	.byte	0x04, 0x17
        /*001e*/ 	.short	(.L_1266 - .L_1265)
.L_1265:
        /*0020*/ 	.word	0x00000000
        /*0024*/ 	.short	0x0000
        /*0026*/ 	.short	0x0000
        /*0028*/ 	.byte	0x00, 0xf0, 0x41, 0x07


	//----- nvinfo : EIATTR_MAXREG_COUNT
	.align		4
.L_1266:
        /*002c*/ 	.byte	0x03, 0x1b
        /*002e*/ 	.short	0x00ff


	//----- nvinfo : EIATTR_NUM_BARRIERS
	.align		4
        /*0030*/ 	.byte	0x02, 0x4c
        /*0032*/ 	.byte	0x01
	.zero		1


	//----- nvinfo : EIATTR_MERCURY_ISA_VERSION
	.align		4
        /*0034*/ 	.byte	0x03, 0x5f
        /*0036*/ 	.short	0x0000


	//----- nvinfo : EIATTR_COOP_GROUP_MASK_REGIDS
	.align		4
        /*0038*/ 	.byte	0x04, 0x29
        /*003a*/ 	.short	(.L_1268 - .L_1267)


	//   ....[0]....
.L_1267:
        /*003c*/ 	.word	0xffffffff


	//   ....[1]....
        /*0040*/ 	.word	0xffffffff


	//   ....[2]....
        /*0044*/ 	.word	0xffffffff


	//   ....[3]....
        /*0048*/ 	.word	0xffffffff


	//----- nvinfo : EIATTR_COOP_GROUP_INSTR_OFFSETS
	.align		4
.L_1268:
        /*004c*/ 	.byte	0x04, 0x28
        /*004e*/ 	.short	(.L_1270 - .L_1269)


	//   ....[0]....
.L_1269:
        /*0050*/ 	.word	0x00001c20


	//   ....[1]....
        /*0054*/ 	.word	0x00001c40


	//   ....[2]....
        /*0058*/ 	.word	0x00001cb0


	//   ....[3]....
        /*005c*/ 	.word	0x00001cd0


	//----- nvinfo : EIATTR_EXIT_INSTR_OFFSETS
	.align		4
.L_1270:
        /*0060*/ 	.byte	0x04, 0x1c
        /*0062*/ 	.short	(.L_1272 - .L_1271)


	//   ....[0]....
.L_1271:
        /*0064*/ 	.word	0x00004000


	//   ....[1]....
        /*0068*/ 	.word	0x00004520


	//   ....[2]....
        /*006c*/ 	.word	0x00004580


	//----- nvinfo : EIATTR_CRS_STACK_SIZE
	.align		4
.L_1272:
        /*0070*/ 	.byte	0x04, 0x1e
        /*0072*/ 	.short	(.L_1274 - .L_1273)
.L_1273:
        /*0074*/ 	.word	0x00000000
.L_1274:


//--------------------- .nv.info._ZN5flash32flash_fwd_splitkv_combine_kernelI23Flash_fwd_kernel_traitsILi96ELi64ELi64ELi4ELb0ELb0EN7cutlass10bfloat16_tE19Flash_kernel_traitsILi96ELi64ELi64ELi4ES3_EELi16ELi1ELb0EEEvNS_16Flash_fwd_paramsE --------------------------
	.section	.nv.info._ZN5flash32flash_fwd_splitkv_combine_kernelI23Flash_fwd_kernel_traitsILi96ELi64ELi64ELi4ELb0ELb0EN7cutlass10bfloat16_tE19Flash_kernel_traitsILi96ELi64ELi64ELi4ES3_EELi16ELi1ELb0EEEvNS_16Flash_fwd_paramsE,"",@"SHT_CUDA_INFO"
	.sectionflags	@""
	.align	4


	//----- nvinfo : EIATTR_CUDA_API_VERSION
	.align		4
        /*0000*/ 	.byte	0x04, 0x37
        /*0002*/ 	.short	(.L_1276 - .L_1275)
.L_1275:
        /*0004*/ 	.word	0x00000082


	//----- nvinfo : EIATTR_SW2861232_WAR
	.align		4
.L_1276:
        /*0008*/ 	.byte	0x01, 0x35
	.zero		2


	//----- nvinfo : EIATTR_PARAM_CBANK
	.align		4
        /*000c*/ 	.byte	0x04, 0x0a
        /*000e*/ 	.short	(.L_1278 - .L_1277)
	.align		4
.L_1277:
        /*0010*/ 	.word	index@(.nv.constant0._ZN5flash32flash_fwd_splitkv_combine_kernelI23Flash_fwd_kernel_traitsILi96ELi64ELi64ELi4ELb0ELb0EN7cutlass10bfloat16_tE19Flash_kernel_traitsILi96ELi64ELi64ELi4ES3_EELi16ELi1ELb0EEEvNS_16Flash_fwd_paramsE)
        /*0014*/ 	.short	0x0160
        /*0016*/ 	.short	0x01d0


	//----- nvinfo : EIATTR_CBANK_PARAM_SIZE
	.align		4
.L_1278:
        /*0018*/ 	.byte	0x03, 0x19
        /*001a*/ 	.short	0x01d0


	//----- nvinfo : EIATTR_KPARAM_INFO
	.align		4
        /*001c*/ 	.byte	0x04, 0x17
        /*001e*/ 	.short	(.L_1280 - .L_1279)
.L_1279:
        /*0020*/ 	.word	0x00000000
        /*0024*/ 	.short	0x0000
        /*0026*/ 	.short	0x0000
        /*0028*/ 	.byte	0x00, 0xf0, 0x41, 0x07


	//----- nvinfo : EIATTR_MAXREG_COUNT
	.align		4
.L_1280:
        /*002c*/ 	.byte	0x03, 0x1b
        /*002e*/ 	.short	0x00ff


	//----- nvinfo : EIATTR_NUM_BARRIERS
	.align		4
        /*0030*/ 	.byte	0x02, 0x4c
        /*0032*/ 	.byte	0x01
	.zero		1


	//----- nvinfo : EIATTR_MERCURY_ISA_VERSION
	.align		4
        /*0034*/ 	.byte	0x03, 0x5f
        /*0036*/ 	.short	0x0000


	//----- nvinfo : EIATTR_COOP_GROUP_MASK_REGIDS
	.align		4
        /*0038*/ 	.byte	0x04, 0x29
        /*003a*/ 	.short	(.L_1282 - .L_1281)


	//   ....[0]....
.L_1281:
        /*003c*/ 	.word	0xffffffff


	//   ....[1]....
        /*0040*/ 	.word	0xffffffff


	//----- nvinfo : EIATTR_COOP_GROUP_INSTR_OFFSETS
	.align		4
.L_1282:
        /*0044*/ 	.byte	0x04, 0x28
        /*0046*/ 	.short	(.L_1284 - .L_1283)


	//   ....[0]....
.L_1283:
        /*0048*/ 	.word	0x00001c60


	//   ....[1]....
        /*004c*/ 	.word	0x00001cd0


	//----- nvinfo : EIATTR_EXIT_INSTR_OFFSETS
	.align		4
.L_1284:
        /*0050*/ 	.byte	0x04, 0x1c
        /*0052*/ 	.short	(.L_1286 - .L_1285)


	//   ....[0]....
.L_1285:
        /*0054*/ 	.word	0x00004020


	//   ....[1]....
        /*0058*/ 	.word	0x00004540


	//   ....[2]....
        /*005c*/ 	.word	0x000045a0


	//----- nvinfo : EIATTR_CRS_STACK_SIZE
	.align		4
.L_1286:
        /*0060*/ 	.byte	0x04, 0x1e
        /*0062*/ 	.short	(.L_1288 - .L_1287)
.L_1287:
        /*0064*/ 	.word	0x00000000
.L_1288:


//--------------------- .nv.info._ZN5flash32flash_fwd_splitkv_combine_kernelI23Flash_fwd_kernel_traitsILi96ELi64ELi64ELi4ELb0ELb0EN7cutlass10bfloat16_tE19Flash_kernel_traitsILi96ELi64ELi64ELi4ES3_EELi16ELi7ELb1EEEvNS_16Flash_fwd_paramsE --------------------------
	.section	.nv.info._ZN5flash32flash_fwd_splitkv_combine_kernelI23Flash_fwd_kernel_traitsILi96ELi64ELi64ELi4ELb0ELb0EN7cutlass10bfloat16_tE19Flash_kernel_traitsILi96ELi64ELi64ELi4ES3_EELi16ELi7ELb1EEEvNS_16Flash_fwd_paramsE,"",@"SHT_CUDA_INFO"
	.sectionflags	@""
	.align	4


	//----- nvinfo : EIATTR_CUDA_API_VERSION
	.align		4
        /*0000*/ 	.byte	0x04, 0x37
        /*0002*/ 	.short	(.L_1290 - .L_1289)
.L_1289:
        /*0004*/ 	.word	0x00000082


	//----- nvinfo : EIATTR_SW2861232_WAR
	.align		4
.L_1290:
        /*0008*/ 	.byte	0x01, 0x35
	.zero		2


	//----- nvinfo : EIATTR_PARAM_CBANK
	.align		4
        /*000c*/ 	.byte	0x04, 0x0a
        /*000e*/ 	.short	(.L_1292 - .L_1291)
	.align		4
.L_1291:
        /*0010*/ 	.word	index@(.nv.constant0._ZN5flash32flash_fwd_splitkv_combine_kernelI23Flash_fwd_kernel_traitsILi96ELi64ELi64ELi4ELb0ELb0EN7cutlass10bfloat16_tE19Flash_kernel_traitsILi96ELi64ELi64ELi4ES3_EELi16ELi7ELb1EEEvNS_16Flash_fwd_paramsE)
        /*0014*/ 	.short	0x0160
        /*0016*/ 	.short	0x01d0


	//----- nvinfo : EIATTR_CBANK_PARAM_SIZE
	.align		4
.L_1292:
        /*0018*/ 	.byte	0x03, 0x19
        /*001a*/ 	.short	0x01d0


	//----- nvinfo : EIATTR_KPARAM_INFO
	.align		4
        /*001c*/ 	.byte	0x04, 0x17
        /*001e*/ 	.short	(.L_1294 - .L_1293)
.L_1293:
        /*0020*/ 	.word	0x00000000
        /*0024*/ 	.short	0x0000
        /*0026*/ 	.short	0x0000
        /*0028*/ 	.byte	0x00, 0xf0, 0x41, 0x07


	//----- nvinfo : EIATTR_MAXREG_COUNT
	.align		4
.L_1294:
        /*002c*/ 	.byte	0x03, 0x1b
        /*002e*/ 	.short	0x00ff


	//----- nvinfo : EIATTR_NUM_BARRIERS
	.align		4
        /*0030*/ 	.byte	0x02, 0x4c
        /*0032*/ 	.byte	0x01
	.zero		1


	//----- nvinfo : EIATTR_MERCURY_ISA_VERSION
	.align		4
        /*0034*/ 	.byte	0x03, 0x5f
        /*0036*/ 	.short	0x0000


	//----- nvinfo : EIATTR_COOP_GROUP_MASK_REGIDS
	.align		4
        /*0038*/ 	.byte	0x04, 0x29
        /*003a*/ 	.short	(.L_1296 - .L_1295)


	//   ....[0]....
.L_1295:
        /*003c*/ 	.word	0xffffffff


	//   ....[1]....
        /*0040*/ 	.word	0xffffffff


	//   ....[2]....
        /*0044*/ 	.word	0xffffffff


	//   ....[3]....
        /*0048*/ 	.word	0xffffffff


	//   ....[4]....
        /*004c*/ 	.word	0xffffffff


	//   ....[5]....
        /*0050*/ 	.word	0xffffffff


	//----- nvinfo : EIATTR_COOP_GROUP_INSTR_OFFSETS
	.align		4
.L_1296:
        /*0054*/ 	.byte	0x04, 0x28
        /*0056*/ 	.short	(.L_1298 - .L_1297)


	//   ....[0]....
.L_1297:
        /*0058*/ 	.word	0x000028f0


	//   ....[1]....
        /*005c*/ 	.word	0x00002910


	//   ....[2]....
        /*0060*/ 	.word	0x00002930


	//   ....[3]....
        /*0064*/ 	.word	0x00002dd0


	//   ....[4]....
        /*0068*/ 	.word	0x00002ea0


	//   ....[5]....
        /*006c*/ 	.word	0x00002f60


	//----- nvinfo : EIATTR_EXIT_INSTR_OFFSETS
	.align		4
.L_1298:
        /*0070*/ 	.byte	0x04, 0x1c
        /*0072*/ 	.short	(.L_1300 - .L_1299)


	//   ....[0]....
.L_1299:
        /*0074*/ 	.word	0x00006140


	//   ....[1]....
        /*0078*/ 	.word	0x000066a0


	//----- nvinfo : EIATTR_CRS_STACK_SIZE
	.align		4
.L_1300:
        /*007c*/ 	.byte	0x04, 0x1e
        /*007e*/ 	.short	(.L_1302 - .L_1301)
.L_1301:
        /*0080*/ 	.word	0x00000000
.L_1302:


//--------------------- .nv.info._ZN5flash32flash_fwd_splitkv_combine_kernelI23Flash_fwd_kernel_traitsILi96ELi64ELi64ELi4ELb0ELb0EN7cutlass10bfloat16_tE19Flash_kernel_traitsILi96ELi64ELi64ELi4ES3_EELi16ELi6ELb1EEEvNS_16Flash_fwd_paramsE --------------------------
	.section	.nv.info._ZN5flash32flash_fwd_splitkv_combine_kernelI23Flash_fwd_kernel_traitsILi96ELi64ELi64ELi4ELb0ELb0EN7cutlass10bfloat16_tE19Flash_kernel_traitsILi96ELi64ELi64ELi4ES3_EELi16ELi6ELb1EEEvNS_16Flash_fwd_paramsE,"",@"SHT_CUDA_INFO"
	.sectionflags	@""
	.align	4


	//----- nvinfo : EIATTR_CUDA_API_VERSION
	.align		4
        /*0000*/ 	.byte	0x04, 0x37
        /*0002*/ 	.short	(.L_1304 - .L_1303)
.L_1303:
        /*0004*/ 	.word	0x00000082


	//----- nvinfo : EIATTR_SW2861232_WAR
	.align		4
.L_1304:
        /*0008*/ 	.byte	0x01, 0x35
	.zero		2


	//----- nvinfo : EIATTR_PARAM_CBANK
	.align		4
        /*000c*/ 	.byte	0x04, 0x0a
        /*000e*/ 	.short	(.L_1306 - .L_1305)
	.align		4
.L_1305:
        /*0010*/ 	.word	index@(.nv.constant0._ZN5flash32flash_fwd_splitkv_combine_kernelI23Flash_fwd_kernel_traitsILi96ELi64ELi64ELi4ELb0ELb0EN7cutlass10bfloat16_tE19Flash_kernel_traitsILi96ELi64ELi64ELi4ES3_EELi16ELi6ELb1EEEvNS_16Flash_fwd_paramsE)
        /*0014*/ 	.short	0x0160
        /*0016*/ 	.short	0x01d0


	//----- nvinfo : EIATTR_CBANK_PARAM_SIZE
	.align		4
.L_1306:
        /*0018*/ 	.byte	0x03, 0x19
        /*001a*/ 	.short	0x01d0


	//----- nvinfo : EIATTR_KPARAM_INFO
	.align		4
        /*001c*/ 	.byte	0x04, 0x17
        /*001e*/ 	.short	(.L_1308 - .L_1307)
.L_1307:
        /*0020*/ 	.word	0x00000000
        /*0024*/ 	.short	0x0000
        /*0026*/ 	.short	0x0000
        /*0028*/ 	.byte	0x00, 0xf0, 0x41, 0x07


	//----- nvinfo : EIATTR_MAXREG_COUNT
	.align		4
.L_1308:
        /*002c*/ 	.byte	0x03, 0x1b
        /*002e*/ 	.short	0x00ff


	//----- nvinfo : EIATTR_NUM_BARRIERS
	.align		4
        /*0030*/ 	.byte	0x02, 0x4c
        /*0032*/ 	.byte	0x01
	.zero		1


	//----- nvinfo : EIATTR_MERCURY_ISA_VERSION
	.align		4
        /*0034*/ 	.byte	0x03, 0x5f
        /*0036*/ 	.short	0x0000


	//----- nvinfo : EIATTR_COOP_GROUP_MASK_REGIDS
	.align		4
        /*0038*/ 	.byte	0x04, 0x29
        /*003a*/ 	.short	(.L_1310 - .L_1309)


	//   ....[0]....
.L_1309:
        /*003c*/ 	.word	0xffffffff


	//   ....[1]....
        /*0040*/ 	.word	0xffffffff


	//   ....[2]....
        /*0044*/ 	.word	0xffffffff


	//   ....[3]....
        /*0048*/ 	.word	0xffffffff


	//   ....[4]....
        /*004c*/ 	.word	0xffffffff


	//   ....[5]....
        /*0050*/ 	.word	0xffffffff


	//----- nvinfo : EIATTR_COOP_GROUP_INSTR_OFFSETS
	.align		4
.L_1310:
        /*0054*/ 	.byte	0x04, 0x28
        /*0056*/ 	.short	(.L_1312 - .L_1311)


	//   ....[0]....
.L_1311:
        /*0058*/ 	.word	0x00002020


	//   ....[1]....
        /*005c*/ 	.word	0x00002040


	//   ....[2]....
        /*0060*/ 	.word	0x00002060


	//   ....[3]....
        /*0064*/ 	.word	0x00002310


	//   ....[4]....
        /*0068*/ 	.word	0x000023b0


	//   ....[5]....
        /*006c*/ 	.word	0x00002470


	//----- nvinfo : EIATTR_EXIT_INSTR_OFFSETS
	.align		4
.L_1312:
        /*0070*/ 	.byte	0x04, 0x1c
        /*0072*/ 	.short	(.L_1314 - .L_1313)


	//   ....[0]....
.L_1313:
        /*0074*/ 	.word	0x00005360


	//   ....[1]....
        /*0078*/ 	.word	0x000058c0


	//----- nvinfo : EIATTR_CRS_STACK_SIZE
	.align		4
.L_1314:
        /*007c*/ 	.byte	0x04, 0x1e
        /*007e*/ 	.short	(.L_1316 - .L_1315)
.L_1315:
        /*0080*/ 	.word	0x00000000
.L_1316:


//--------------------- .nv.info._ZN5flash32flash_fwd_splitkv_combine_kernelI23Flash_fwd_kernel_traitsILi96ELi64ELi64ELi4ELb0ELb0EN7cutlass10bfloat16_tE19Flash_kernel_traitsILi96ELi64ELi64ELi4ES3_EELi16ELi5ELb1EEEvNS_16Flash_fwd_paramsE --------------------------
	.section	.nv.info._ZN5flash32flash_fwd_splitkv_combine_kernelI23Flash_fwd_kernel_traitsILi96ELi64ELi64ELi4ELb0ELb0EN7cutlass10bfloat16_tE19Flash_kernel_traitsILi96ELi64ELi64ELi4ES3_EELi16ELi5ELb1EEEvNS_16Flash_fwd_paramsE,"",@"SHT_CUDA_INFO"
	.sectionflags	@""
	.align	4


	//----- nvinfo : EIATTR_CUDA_API_VERSION
	.align		4
        /*0000*/ 	.byte	0x04, 0x37
        /*0002*/ 	.short	(.L_1318 - .L_1317)
.L_1317:
        /*0004*/ 	.word	0x00000082


	//----- nvinfo : EIATTR_SW2861232_WAR
	.align		4
.L_1318:
        /*0008*/ 	.byte	0x01, 0x35
	.zero		2


	//----- nvinfo : EIATTR_PARAM_CBANK
	.align		4
        /*000c*/ 	.byte	0x04, 0x0a
        /*000e*/ 	.short	(.L_1320 - .L_1319)
	.align		4
.L_1319:
        /*0010*/ 	.word	index@(.nv.constant0._ZN5flash32flash_fwd_splitkv_combine_kernelI23Flash_fwd_kernel_traitsILi96ELi64ELi64ELi4ELb0ELb0EN7cutlass10bfloat16_tE19Flash_kernel_traitsILi96ELi64ELi64ELi4ES3_EELi16ELi5ELb1EEEvNS_16Flash_fwd_paramsE)
        /*0014*/ 	.short	0x0160
        /*0016*/ 	.short	0x01d0


	//----- nvinfo : EIATTR_CBANK_PARAM_SIZE
	.align		4
.L_1320:
        /*0018*/ 	.byte	0x03, 0x19
        /*001a*/ 	.short	0x01d0


	//----- nvinfo : EIATTR_KPARAM_INFO
	.align		4
        /*001c*/ 	.byte	0x04, 0x17
        /*001e*/ 	.short	(.L_1322 - .L_1321)
.L_1321:
        /*0020*/ 	.word	0x00000000
        /*0024*/ 	.short	0x0000
        /*0026*/ 	.short	0x0000
        /*0028*/ 	.byte	0x00, 0xf0, 0x41, 0x07


	//----- nvinfo : EIATTR_MAXREG_COUNT
	.align		4
.L_1322:
        /*002c*/ 	.byte	0x03, 0x1b
        /*002e*/ 	.short	0x00ff


	//----- nvinfo : EIATTR_NUM_BARRIERS
	.align		4
        /*0030*/ 	.byte	0x02, 0x4c
        /*0032*/ 	.byte	0x01
	.zero		1


	//----- nvinfo : EIATTR_MERCURY_ISA_VERSION
	.align		4
        /*0034*/ 	.byte	0x03, 0x5f
        /*0036*/ 	.short	0x0000


	//----- nvinfo : EIATTR_COOP_GROUP_MASK_REGIDS
	.align		4
        /*0038*/ 	.byte	0x04, 0x29
        /*003a*/ 	.short	(.L_1324 - .L_1323)


	//   ....[0]....
.L_1323:
        /*003c*/ 	.word	0xffffffff


	//   ....[1]....
        /*0040*/ 	.word	0xffffffff


	//   ....[2]....
        /*0044*/ 	.word	0xffffffff


	//   ....[3]....
        /*0048*/ 	.word	0xffffffff


	//   ....[4]....
        /*004c*/ 	.word	0xffffffff


	//   ....[5]....
        /*0050*/ 	.word	0xffffffff


	//----- nvinfo : EIATTR_COOP_GROUP_INSTR_OFFSETS
	.align		4
.L_1324:
        /*0054*/ 	.byte	0x04, 0x28
        /*0056*/ 	.short	(.L_1326 - .L_1325)


	//   ....[0]....
.L_1325:
        /*0058*/ 	.word	0x00001b10


	//   ....[1]....
        /*005c*/ 	.word	0x00001b30


	//   ....[2]....
        /*0060*/ 	.word	0x00001b60


	//   ....[3]....
        /*0064*/ 	.word	0x00001cc0


	//   ....[4]....
        /*0068*/ 	.word	0x00001da0


	//   ....[5]....
        /*006c*/ 	.word	0x00001e90


	//----- nvinfo : EIATTR_EXIT_INSTR_OFFSETS
	.align		4
.L_1326:
        /*0070*/ 	.byte	0x04, 0x1c
        /*0072*/ 	.short	(.L_1328 - .L_1327)


	//   ....[0]....
.L_1327:
        /*0074*/ 	.word	0x00004b10


	//   ....[1]....
        /*0078*/ 	.word	0x00005070


	//----- nvinfo : EIATTR_CRS_STACK_SIZE
	.align		4
.L_1328:
        /*007c*/ 	.byte	0x04, 0x1e
        /*007e*/ 	.short	(.L_1330 - .L_1329)
.L_1329:
        /*0080*/ 	.word	0x00000000
.L_1330:


//--------------------- .nv.info._ZN5flash32flash_fwd_splitkv_combine_kernelI23Flash_fwd_kernel_traitsILi96ELi64ELi64ELi4ELb0ELb0EN7cutlass10bfloat16_tE19Flash_kernel_traitsILi96ELi64ELi64ELi4ES3_EELi16ELi4ELb1EEEvNS_16Flash_fwd_paramsE --------------------------
	.section	.nv.info._ZN5flash32flash_fwd_splitkv_combine_kernelI23Flash_fwd_kernel_traitsILi96ELi64ELi64ELi4ELb0ELb0EN7cutlass10bfloat16_tE19Flash_kernel_traitsILi96ELi64ELi64ELi4ES3_EELi16ELi4ELb1EEEvNS_16Flash_fwd_paramsE,"",@"SHT_CUDA_INFO"
	.sectionflags	@""
	.align	4


	//----- nvinfo : EIATTR_CUDA_API_VERSION
	.align		4
        /*0000*/ 	.byte	0x04, 0x37
        /*0002*/ 	.short	(.L_1332 - .L_1331)
.L_1331:
        /*0004*/ 	.word	0x00000082


	//----- nvinfo : EIATTR_SW2861232_WAR
	.align		4
.L_1332:
        /*0008*/ 	.byte	0x01, 0x35
	.zero		2


	//----- nvinfo : EIATTR_PARAM_CBANK
	.align		4
        /*000c*/ 	.byte	0x04, 0x0a
        /*000e*/ 	.short	(.L_1334 - .L_1333)
	.align		4
.L_1333:
        /*0010*/ 	.word	index@(.nv.constant0._ZN5flash32flash_fwd_splitkv_combine_kernelI23Flash_fwd_kernel_traitsILi96ELi64ELi64ELi4ELb0ELb0EN7cutlass10bfloat16_tE19Flash_kernel_traitsILi96ELi64ELi64ELi4ES3_EELi16ELi4ELb1EEEvNS_16Flash_fwd_paramsE)
        /*0014*/ 	.short	0x0160
        /*0016*/ 	.short	0x01d0


	//----- nvinfo : EIATTR_CBANK_PARAM_SIZE
	.align		4
.L_1334:
        /*0018*/ 	.byte	0x03, 0x19
        /*001a*/ 	.short	0x01d0


	//----- nvinfo : EIATTR_KPARAM_INFO
	.align		4
        /*001c*/ 	.byte	0x04, 0x17
        /*001e*/ 	.short	(.L_1336 - .L_1335)
.L_1335:
        /*0020*/ 	.word	0x00000000
        /*0024*/ 	.short	0x0000
        /*0026*/ 	.short	0x0000
        /*0028*/ 	.byte	0x00, 0xf0, 0x41, 0x07


	//----- nvinfo : EIATTR_MAXREG_COUNT
	.align		4
.L_1336:
        /*002c*/ 	.byte	0x03, 0x1b
        /*002e*/ 	.short	0x00ff


	//----- nvinfo : EIATTR_NUM_BARRIERS
	.align		4
        /*0030*/ 	.byte	0x02, 0x4c
        /*0032*/ 	.byte	0x01
	.zero		1


	//----- nvinfo : EIATTR_MERCURY_ISA_VERSION
	.align		4
        /*0034*/ 	.byte	0x03, 0x5f
        /*0036*/ 	.short	0x0000


	//----- nvinfo : EIATTR_COOP_GROUP_MASK_REGIDS
	.align		4
        /*0038*/ 	.byte	0x04, 0x29
        /*003a*/ 	.short	(.L_1338 - .L_1337)


	//   ....[0]....
.L_1337:
        /*003c*/ 	.word	0xffffffff


	//   ....[1]....
        /*0040*/ 	.word	0xffffffff


	//   ....[2]....
        /*0044*/ 	.word	0xffffffff


	//   ....[3]....
        /*0048*/ 	.word	0xffffffff


	//   ....[4]....
        /*004c*/ 	.word	0xffffffff


	//   ....[5]....
        /*0050*/ 	.word	0xffffffff


	//----- nvinfo : EIATTR_COOP_GROUP_INSTR_OFFSETS
	.align		4
.L_1338:
        /*0054*/ 	.byte	0x04, 0x28
        /*0056*/ 	.short	(.L_1340 - .L_1339)


	//   ....[0]....
.L_1339:
        /*0058*/ 	.word	0x00001710


	//   ....[1]....
        /*005c*/ 	.word	0x00001750


	//   ....[2]....
        /*0060*/ 	.word	0x000017b0


	//   ....[3]....
        /*0064*/ 	.word	0x000018f0


	//   ....[4]....
        /*0068*/ 	.word	0x000019c0


	//   ....[5]....
        /*006c*/ 	.word	0x00001b00


	//----- nvinfo : EIATTR_EXIT_INSTR_OFFSETS
	.align		4
.L_1340:
        /*0070*/ 	.byte	0x04, 0x1c
        /*0072*/ 	.short	(.L_1342 - .L_1341)


	//   ....[0]....
.L_1341:
        /*0074*/ 	.word	0x000047a0


	//   ....[1]....
        /*0078*/ 	.word	0x00004d00


	//----- nvinfo : EIATTR_CRS_STACK_SIZE
	.align		4
.L_1342:
        /*007c*/ 	.byte	0x04, 0x1e
        /*007e*/ 	.short	(.L_1344 - .L_1343)
.L_1343:
        /*0080*/ 	.word	0x00000000
.L_1344:


//--------------------- .nv.info._ZN5flash32flash_fwd_splitkv_combine_kernelI23Flash_fwd_kernel_traitsILi96ELi64ELi64ELi4ELb0ELb0EN7cutlass10bfloat16_tE19Flash_kernel_traitsILi96ELi64ELi64ELi4ES3_EELi16ELi3ELb1EEEvNS_16Flash_fwd_paramsE --------------------------
	.section	.nv.info._ZN5flash32flash_fwd_splitkv_combine_kernelI23Flash_fwd_kernel_traitsILi96ELi64ELi64ELi4ELb0ELb0EN7cutlass10bfloat16_tE19Flash_kernel_traitsILi96ELi64ELi64ELi4ES3_EELi16ELi3ELb1EEEvNS_16Flash_fwd_paramsE,"",@"SHT_CUDA_INFO"
	.sectionflags	@""
	.align	4


	//----- nvinfo : EIATTR_CUDA_API_VERSION
	.align		4
        /*0000*/ 	.byte	0x04, 0x37
        /*0002*/ 	.short	(.L_1346 - .L_1345)
.L_1345:
        /*0004*/ 	.word	0x00000082


	//----- nvinfo : EIATTR_SW2861232_WAR
	.align		4
.L_1346:
        /*0008*/ 	.byte	0x01, 0x35
	.zero		2


	//----- nvinfo : EIATTR_PARAM_CBANK
	.align		4
        /*000c*/ 	.byte	0x04, 0x0a
        /*000e*/ 	.short	(.L_1348 - .L_1347)
	.align		4
.L_1347:
        /*0010*/ 	.word	index@(.nv.constant0._ZN5flash32flash_fwd_splitkv_combine_kernelI23Flash_fwd_kernel_traitsILi96ELi64ELi64ELi4ELb0ELb0EN7cutlass10bfloat16_tE19Flash_kernel_traitsILi96ELi64ELi64ELi4ES3_EELi16ELi3ELb1EEEvNS_16Flash_fwd_paramsE)
        /*0014*/ 	.short	0x0160
        /*0016*/ 	.short	0x01d0


	//----- nvinfo : EIATTR_CBANK_PARAM_SIZE
	.align		4
.L_1348:
        /*0018*/ 	.byte	0x03, 0x19
        /*001a*/ 	.short	0x01d0


	//----- nvinfo : EIATTR_KPARAM_INFO
	.align		4
        /*001c*/ 	.byte	0x04, 0x17
        /*001e*/ 	.short	(.L_1350 - .L_1349)
.L_1349:
        /*0020*/ 	.word	0x00000000
        /*0024*/ 	.short	0x0000
        /*0026*/ 	.short	0x0000
        /*0028*/ 	.byte	0x00, 0xf0, 0x41, 0x07


	//----- nvinfo : EIATTR_MAXREG_COUNT
	.align		4
.L_1350:
        /*002c*/ 	.byte	0x03, 0x1b
        /*002e*/ 	.short	0x00ff


	//----- nvinfo : EIATTR_NUM_BARRIERS
	.align		4
        /*0030*/ 	.byte	0x02, 0x4c
        /*0032*/ 	.byte	0x01
	.zero		1


	//----- nvinfo : EIATTR_MERCURY_ISA_VERSION
	.align		4
        /*0034*/ 	.byte	0x03, 0x5f
        /*0036*/ 	.short	0x0000


	//----- nvinfo : EIATTR_COOP_GROUP_MASK_REGIDS
	.align		4
        /*0038*/ 	.byte	0x04, 0x29
        /*003a*/ 	.short	(.L_1352 - .L_1351)


	//   ....[0]....
.L_1351:
        /*003c*/ 	.word	0xffffffff


	//   ....[1]....
        /*0040*/ 	.word	0xffffffff


	//   ....[2]....
        /*0044*/ 	.word	0xffffffff


	//   ....[3]....
        /*0048*/ 	.word	0xffffffff


	//   ....[4]....
        /*004c*/ 	.word	0xffffffff


	//   ....[5]....
        /*0050*/ 	.word	0xffffffff


	//----- nvinfo : EIATTR_COOP_GROUP_INSTR_OFFSETS
	.align		4
.L_1352:
        /*0054*/ 	.byte	0x04, 0x28
        /*0056*/ 	.short	(.L_1354 - .L_1353)


	//   ....[0]....
.L_1353:
        /*0058*/ 	.word	0x00001c80


	//   ....[1]....
        /*005c*/ 	.word	0x00001ca0


	//   ....[2]....
        /*0060*/ 	.word	0x00001cc0


	//   ....[3]....
        /*0064*/ 	.word	0x00001d30


	//   ....[4]....
        /*0068*/ 	.word	0x00001d50


	//   ....[5]....
        /*006c*/ 	.word	0x00001d70


	//----- nvinfo : EIATTR_EXIT_INSTR_OFFSETS
	.align		4
.L_1354:
        /*0070*/ 	.byte	0x04, 0x1c
        /*0072*/ 	.short	(.L_1356 - .L_1355)


	//   ....[0]....
.L_1355:
        /*0074*/ 	.word	0x00004780


	//   ....[1]....
        /*0078*/ 	.word	0x00004ce0


	//----- nvinfo : EIATTR_CRS_STACK_SIZE
	.align		4
.L_1356:
        /*007c*/ 	.byte	0x04, 0x1e
        /*007e*/ 	.short	(.L_1358 - .L_1357)
.L_1357:
        /*0080*/ 	.word	0x00000000
.L_1358:


//--------------------- .nv.info._ZN5flash32flash_fwd_splitkv_combine_kernelI23Flash_fwd_kernel_traitsILi96ELi64ELi64ELi4ELb0ELb0EN7cutlass10bfloat16_tE19Flash_kernel_traitsILi96ELi64ELi64ELi4ES3_EELi16ELi2ELb1EEEvNS_16Flash_fwd_paramsE --------------------------
	.section	.nv.info._ZN5flash32flash_fwd_splitkv_combine_kernelI23Flash_fwd_kernel_traitsILi96ELi64ELi64ELi4ELb0ELb0EN7cutlass10bfloat16_tE19Flash_kernel_traitsILi96ELi64ELi64ELi4ES3_EELi16ELi2ELb1EEEvNS_16Flash_fwd_paramsE,"",@"SHT_CUDA_INFO"
	.sectionflags	@""
	.align	4


	//----- nvinfo : EIATTR_CUDA_API_VERSION
	.align		4
        /*0000*/ 	.byte	0x04, 0x37
        /*0002*/ 	.short	(.L_1360 - .L_1359)
.L_1359:
        /*0004*/ 	.word	0x00000082


	//----- nvinfo : EIATTR_SW2861232_WAR
	.align		4
.L_1360:
        /*0008*/ 	.byte	0x01, 0x35
	.zero		2


	//----- nvinfo : EIATTR_PARAM_CBANK
	.align		4
        /*000c*/ 	.byte	0x04, 0x0a
        /*000e*/ 	.short	(.L_1362 - .L_1361)
	.align		4
.L_1361:
        /*0010*/ 	.word	index@(.nv.constant0._ZN5flash32flash_fwd_splitkv_combine_kernelI23Flash_fwd_kernel_traitsILi96ELi64ELi64ELi4ELb0ELb0EN7cutlass10bfloat16_tE19Flash_kernel_traitsILi96ELi64ELi64ELi4ES3_EELi16ELi2ELb1EEEvNS_16Flash_fwd_paramsE)
        /*0014*/ 	.short	0x0160
        /*0016*/ 	.short	0x01d0


	//----- nvinfo : EIATTR_CBANK_PARAM_SIZE
	.align		4
.L_1362:
        /*0018*/ 	.byte	0x03, 0x19
        /*001a*/ 	.short	0x01d0


	//----- nvinfo : EIATTR_KPARAM_INFO
	.align		4
        /*001c*/ 	.byte	0x04, 0x17
        /*001e*/ 	.short	(.L_1364 - .L_1363)
.L_1363:
        /*0020*/ 	.word	0x00000000
        /*0024*/ 	.short	0x0000
        /*0026*/ 	.short	0x0000
        /*0028*/ 	.byte	0x00, 0xf0, 0x41, 0x07


	//----- nvinfo : EIATTR_MAXREG_COUNT
	.align		4
.L_1364:
        /*002c*/ 	.byte	0x03, 0x1b
        /*002e*/ 	.short	0x00ff


	//----- nvinfo : EIATTR_NUM_BARRIERS
	.align		4
        /*0030*/ 	.byte	0x02, 0x4c
        /*0032*/ 	.byte	0x01
	.zero		1


	//----- nvinfo : EIATTR_MERCURY_ISA_VERSION
	.align		4
        /*0034*/ 	.byte	0x03, 0x5f
        /*0036*/ 	.short	0x0000


	//----- nvinfo : EIATTR_COOP_GROUP_MASK_REGIDS
	.align		4
        /*0038*/ 	.byte	0x04, 0x29
        /*003a*/ 	.short	(.L_1366 - .L_1365)


	//   ....[0]....
.L_1365:
        /*003c*/ 	.word	0xffffffff


	//   ....[1]....
        /*0040*/ 	.word	0xffffffff


	//   ....[2]....
        /*0044*/ 	.word	0xffffffff


	//   ....[3]....
        /*0048*/ 	.word	0xffffffff


	//----- nvinfo : EIATTR_COOP_GROUP_INSTR_OFFSETS
	.align		4
.L_1366:
        /*004c*/ 	.byte	0x04, 0x28
        /*004e*/ 	.short	(.L_1368 - .L_1367)


	//   ....[0]....
.L_1367:
        /*0050*/ 	.word	0x00001c70


	//   ....[1]....
        /*0054*/ 	.word	0x00001c90


	//   ....[2]....
        /*0058*/ 	.word	0x00001d00


	//   ....[3]....
        /*005c*/ 	.word	0x00001d20


	//----- nvinfo : EIATTR_EXIT_INSTR_OFFSETS
	.align		4
.L_1368:
        /*0060*/ 	.byte	0x04, 0x1c
        /*0062*/ 	.short	(.L_1370 - .L_1369)


	//   ....[0]....
.L_1369:
        /*0064*/ 	.word	0x00004760


	//   ....[1]....
        /*0068*/ 	.word	0x00004cc0


	//----- nvinfo : EIATTR_CRS_STACK_SIZE
	.align		4
.L_1370:
        /*006c*/ 	.byte	0x04, 0x1e
        /*006e*/ 	.short	(.L_1372 - .L_1371)
.L_1371:
        /*0070*/ 	.word	0x00000000
.L_1372:


//--------------------- .nv.info._ZN5flash32flash_fwd_splitkv_combine_kernelI23Flash_fwd_kernel_traitsILi96ELi64ELi64ELi4ELb0ELb0EN7cutlass10bfloat16_tE19Flash_kernel_traitsILi96ELi64ELi64ELi4ES3_EELi16ELi1ELb1EEEvNS_16Flash_fwd_paramsE --------------------------
	.section	.nv.info._ZN5flash32flash_fwd_splitkv_combine_kernelI23Flash_fwd_kernel_traitsILi96ELi64ELi64ELi4ELb0ELb0EN7cutlass10bfloat16_tE19Flash_kernel_traitsILi96ELi64ELi64ELi4ES3_EELi16ELi1ELb1EEEvNS_16Flash_fwd_paramsE,"",@"SHT_CUDA_INFO"
	.sectionflags	@""
	.align	4


	//----- nvinfo : EIATTR_CUDA_API_VERSION
	.align		4
        /*0000*/ 	.byte	0x04, 0x37
        /*0002*/ 	.short	(.L_1374 - .L_1373)
.L_1373:
        /*0004*/ 	.word	0x00000082


	//----- nvinfo : EIATTR_SW2861232_WAR
	.align		4
.L_1374:
        /*0008*/ 	.byte	0x01, 0x35
	.zero		2


	//----- nvinfo : EIATTR_PARAM_CBANK
	.align		4
        /*000c*/ 	.byte	0x04, 0x0a
        /*000e*/ 	.short	(.L_1376 - .L_1375)
	.align		4
.L_1375:
        /*0010*/ 	.word	index@(.nv.constant0._ZN5flash32flash_fwd_splitkv_combine_kernelI23Flash_fwd_kernel_traitsILi96ELi64ELi64ELi4ELb0ELb0EN7cutlass10bfloat16_tE19Flash_kernel_traitsILi96ELi64ELi64ELi4ES3_EELi16ELi1ELb1EEEvNS_16Flash_fwd_paramsE)
        /*0014*/ 	.short	0x0160
        /*0016*/ 	.short	0x01d0


	//----- nvinfo : EIATTR_CBANK_PARAM_SIZE
	.align		4
.L_1376:
        /*0018*/ 	.byte	0x03, 0x19
        /*001a*/ 	.short	0x01d0


	//----- nvinfo : EIATTR_KPARAM_INFO
	.align		4
        /*001c*/ 	.byte	0x04, 0x17
        /*001e*/ 	.short	(.L_1378 - .L_1377)
.L_1377:
        /*0020*/ 	.word	0x00000000
        /*0024*/ 	.short	0x0000
        /*0026*/ 	.short	0x0000
        /*0028*/ 	.byte	0x00, 0xf0, 0x41, 0x07


	//----- nvinfo : EIATTR_MAXREG_COUNT
	.align		4
.L_1378:
        /*002c*/ 	.byte	0x03, 0x1b
        /*002e*/ 	.short	0x00ff


	//----- nvinfo : EIATTR_NUM_BARRIERS
	.align		4
        /*0030*/ 	.byte	0x02, 0x4c
        /*0032*/ 	.byte	0x01
	.zero		1


	//----- nvinfo : EIATTR_MERCURY_ISA_VERSION
	.align		4
        /*0034*/ 	.byte	0x03, 0x5f
        /*0036*/ 	.short	0x0000


	//----- nvinfo : EIATTR_COOP_GROUP_MASK_REGIDS
	.align		4
        /*0038*/ 	.byte	0x04, 0x29
        /*003a*/ 	.short	(.L_1380 - .L_1379)


	//   ....[0]....
.L_1379:
        /*003c*/ 	.word	0xffffffff


	//   ....[1]....
        /*0040*/ 	.word	0xffffffff


	//----- nvinfo : EIATTR_COOP_GROUP_INSTR_OFFSETS
	.align		4
.L_1380:
        /*0044*/ 	.byte	0x04, 0x28
        /*0046*/ 	.short	(.L_1382 - .L_1381)


	//   ....[0]....
.L_1381:
        /*0048*/ 	.word	0x00001ca0


	//   ....[1]....
        /*004c*/ 	.word	0x00001d30


	//----- nvinfo : EIATTR_EXIT_INSTR_OFFSETS
	.align		4
.L_1382:
        /*0050*/ 	.byte	0x04, 0x1c
        /*0052*/ 	.short	(.L_1384 - .L_1383)


	//   ....[0]....
.L_1383:
        /*0054*/ 	.word	0x000047c0


	//   ....[1]....
        /*0058*/ 	.word	0x00004d20


	//----- nvinfo : EIATTR_CRS_STACK_SIZE
	.align		4
.L_1384:
        /*005c*/ 	.byte	0x04, 0x1e
        /*005e*/ 	.short	(.L_1386 - .L_1385)
.L_1385:
        /*0060*/ 	.word	0x00000000
.L_1386:


//--------------------- .nv.info._ZN5flash24flash_fwd_splitkv_kernelI23Flash_fwd_kernel_traitsILi96ELi64ELi64ELi4ELb0ELb0EN7cutlass10bfloat16_tE19Flash_kernel_traitsILi96ELi64ELi64ELi4ES3_EELb1ELb0ELb0ELb0ELb0ELb0ELb0ELb0EEEvNS_16Flash_fwd_paramsE --------------------------
	.section	.nv.info._ZN5flash24flash_fwd_splitkv_kernelI23Flash_fwd_kernel_traitsILi96ELi64ELi64ELi4ELb0ELb0EN7cutlass10bfloat16_tE19Flash_kernel_traitsILi96ELi64ELi64ELi4ES3_EELb1ELb0ELb0ELb0ELb0ELb0ELb0ELb0EEEvNS_16Flash_fwd_paramsE,"",@"SHT_CUDA_INFO"
	.sectionflags	@""
	.align	4


	//----- nvinfo : EIATTR_CUDA_API_VERSION
	.align		4
        /*0000*/ 	.byte	0x04, 0x37
        /*0002*/ 	.short	(.L_1388 - .L_1387)
.L_1387:
        /*0004*/ 	.word	0x00000082


	//----- nvinfo : EIATTR_SW2861232_WAR
	.align		4
.L_1388:
        /*0008*/ 	.byte	0x01, 0x35
	.zero		2


	//----- nvinfo : EIATTR_PARAM_CBANK
	.align		4
        /*000c*/ 	.byte	0x04, 0x0a
        /*000e*/ 	.short	(.L_1390 - .L_1389)
	.align		4
.L_1389:
        /*0010*/ 	.word	index@(.nv.constant0._ZN5flash24flash_fwd_splitkv_kernelI23Flash_fwd_kernel_traitsILi96ELi64ELi64ELi4ELb0ELb0EN7cutlass10bfloat16_tE19Flash_kernel_traitsILi96ELi64ELi64ELi4ES3_EELb1ELb0ELb0ELb0ELb0ELb0ELb0ELb0EEEvNS_16Flash_fwd_paramsE)
        /*0014*/ 	.short	0x0160
        /*0016*/ 	.short	0x01d0


	//----- nvinfo : EIATTR_CBANK_PARAM_SIZE
	.align		4
.L_1390:
        /*0018*/ 	.byte	0x03, 0x19
        /*001a*/ 	.short	0x01d0


	//----- nvinfo : EIATTR_KPARAM_INFO
	.align		4
        /*001c*/ 	.byte	0x04, 0x17
        /*001e*/ 	.short	(.L_1392 - .L_1391)
.L_1391:
        /*0020*/ 	.word	0x00000000
        /*0024*/ 	.short	0x0000
        /*0026*/ 	.short	0x0000
        /*0028*/ 	.byte	0x00, 0xf0, 0x41, 0x07


	//----- nvinfo : EIATTR_MAXREG_COUNT
	.align		4
.L_1392:
        /*002c*/ 	.byte	0x03, 0x1b
        /*002e*/ 	.short	0x00ff


	//----- nvinfo : EIATTR_NUM_BARRIERS
	.align		4
        /*0030*/ 	.byte	0x02, 0x4c
        /*0032*/ 	.byte	0x01
	.zero		1


	//----- nvinfo : EIATTR_MERCURY_ISA_VERSION
	.align		4
        /*0034*/ 	.byte	0x03, 0x5f
        /*0036*/ 	.short	0x0000


	//----- nvinfo : EIATTR_COOP_GROUP_MASK_REGIDS
	.align		4
        /*0038*/ 	.byte	0x04, 0x29
        /*003a*/ 	.short	(.L_1394 - .L_1393)


	//   ....[0]....
.L_1393:
        /*003c*/ 	.word	0xffffffff


	//   ....[1]....
        /*0040*/ 	.word	0xffffffff


	//   ....[2]....
        /*0044*/ 	.word	0xffffffff


	//   ....[3]....
        /*0048*/ 	.word	0xffffffff


	//   ....[4]....
        /*004c*/ 	.word	0xffffffff


	//   ....[5]....
        /*0050*/ 	.word	0xffffffff


	//   ....[6]....
        /*0054*/ 	.word	0xffffffff


	//   ....[7]....
        /*0058*/ 	.word	0xffffffff


	//   ....[8]....
        /*005c*/ 	.word	0xffffffff


	//   ....[9]....
        /*0060*/ 	.word	0xffffffff


	//   ....[10]....
        /*0064*/ 	.word	0xffffffff


	//   ....[11]....
        /*0068*/ 	.word	0xffffffff


	//   ....[12]....
        /*006c*/ 	.word	0xffffffff


	//   ....[13]....
        /*0070*/ 	.word	0xffffffff


	//   ....[14]....
        /*0074*/ 	.word	0xffffffff


	//   ....[15]....
        /*0078*/ 	.word	0xffffffff


	//----- nvinfo : EIATTR_COOP_GROUP_INSTR_OFFSETS
	.align		4
.L_1394:
        /*007c*/ 	.byte	0x04, 0x28
        /*007e*/ 	.short	(.L_1396 - .L_1395)


	//   ....[0]....
.L_1395:
        /*0080*/ 	.word	0x00003c80


	//   ....[1]....
        /*0084*/ 	.word	0x00003d10


	//   ....[2]....
        /*0088*/ 	.word	0x00003d40


	//   ....[3]....
        /*008c*/ 	.word	0x00003da0


	//   ....[4]....
        /*0090*/ 	.word	0x00006520


	//   ....[5]....
        /*0094*/ 	.word	0x00006570


	//   ....[6]....
        /*0098*/ 	.word	0x00006590


	//   ....[7]....
        /*009c*/ 	.word	0x000065c0


	//   ....[8]....
        /*00a0*/ 	.word	0x00008b20


	//   ....[9]....
        /*00a4*/ 	.word	0x00008b40


	//   ....[10]....
        /*00a8*/ 	.word	0x00008b70


	//   ....[11]....
        /*00ac*/ 	.word	0x00008b80


	//   ....[12]....
        /*00b0*/ 	.word	0x00009b50


	//   ....[13]....
        /*00b4*/ 	.word	0x00009b90


	//   ....[14]....
        /*00b8*/ 	.word	0x00009bd0


	//   ....[15]....
        /*00bc*/ 	.word	0x00009be0


	//----- nvinfo : EIATTR_EXIT_INSTR_OFFSETS
	.align		4
.L_1396:
        /*00c0*/ 	.byte	0x04, 0x1c
        /*00c2*/ 	.short	(.L_1398 - .L_1397)


	//   ....[0]....
.L_1397:
        /*00c4*/ 	.word	0x000002d0


	//   ....[1]....
        /*00c8*/ 	.word	0x00000910


	//   ....[2]....
        /*00cc*/ 	.word	0x00000940


	//   ....[3]....
        /*00d0*/ 	.word	0x0000aa40


	//   ....[4]....
        /*00d4*/ 	.word	0x0000ab40


	//   ....[5]....
        /*00d8*/ 	.word	0x0000ab60


	//----- nvinfo : EIATTR_CTAIDZ_USED
	.align		4
.L_1398:
        /*00dc*/ 	.byte	0x01, 0x04
	.zero		2


	//----- nvinfo : EIATTR_CRS_STACK_SIZE
	.align		4
        /*00e0*/ 	.byte	0x04, 0x1e
        /*00e2*/ 	.short	(.L_1400 - .L_1399)
.L_1399:
        /*00e4*/ 	.word	0x00000000
.L_1400:


//--------------------- .nv.info._ZN5flash24flash_fwd_splitkv_kernelI23Flash_fwd_kernel_traitsILi96ELi64ELi64ELi4ELb0ELb0EN7cutlass10bfloat16_tE19Flash_kernel_traitsILi96ELi64ELi64ELi4ES3_EELb1ELb0ELb0ELb0ELb0ELb1ELb0ELb0EEEvNS_16Flash_fwd_paramsE --------------------------
	.section	.nv.info._ZN5flash24flash_fwd_splitkv_kernelI23Flash_fwd_kernel_traitsILi96ELi64ELi64ELi4ELb0ELb0EN7cutlass10bfloat16_tE19Flash_kernel_traitsILi96ELi64ELi64ELi4ES3_EELb1ELb0ELb0ELb0ELb0ELb1ELb0ELb0EEEvNS_16Flash_fwd_paramsE,"",@"SHT_CUDA_INFO"
	.sectionflags	@""
	.align	4


	//----- nvinfo : EIATTR_CUDA_API_VERSION
	.align		4
        /*0000*/ 	.byte	0x04, 0x37
        /*0002*/ 	.short	(.L_1402 - .L_1401)
.L_1401:
        /*0004*/ 	.word	0x00000082


	//----- nvinfo : EIATTR_SW2861232_WAR
	.align		4
.L_1402:
        /*0008*/ 	.byte	0x01, 0x35
	.zero		2


	//----- nvinfo : EIATTR_PARAM_CBANK
	.align		4
        /*000c*/ 	.byte	0x04, 0x0a
        /*000e*/ 	.short	(.L_1404 - .L_1403)
	.align		4
.L_1403:
        /*0010*/ 	.word	index@(.nv.constant0._ZN5flash24flash_fwd_splitkv_kernelI23Flash_fwd_kernel_traitsILi96ELi64ELi64ELi4ELb0ELb0EN7cutlass10bfloat16_tE19Flash_kernel_traitsILi96ELi64ELi64ELi4ES3_EELb1ELb0ELb0ELb0ELb0ELb1ELb0ELb0EEEvNS_16Flash_fwd_paramsE)
        /*0014*/ 	.short	0x0160
        /*0016*/ 	.short	0x01d0


	//----- nvinfo : EIATTR_CBANK_PARAM_SIZE
	.align		4
.L_1404:
        /*0018*/ 	.byte	0x03, 0x19
        /*001a*/ 	.short	0x01d0


	//----- nvinfo : EIATTR_KPARAM_INFO
	.align		4
        /*001c*/ 	.byte	0x04, 0x17
        /*001e*/ 	.short	(.L_1406 - .L_1405)
.L_1405:
        /*0020*/ 	.word	0x00000000
        /*0024*/ 	.short	0x0000
        /*0026*/ 	.short	0x0000
        /*0028*/ 	.byte	0x00, 0xf0, 0x41, 0x07


	//----- nvinfo : EIATTR_MAXREG_COUNT
	.align		4
.L_1406:
        /*002c*/ 	.byte	0x03, 0x1b
        /*002e*/ 	.short	0x00ff


	//----- nvinfo : EIATTR_NUM_BARRIERS
	.align		4
        /*0030*/ 	.byte	0x02, 0x4c
        /*0032*/ 	.byte	0x01
	.zero		1


	//----- nvinfo : EIATTR_MERCURY_ISA_VERSION
	.align		4
        /*0034*/ 	.byte	0x03, 0x5f
        /*0036*/ 	.short	0x0000


	//----- nvinfo : EIATTR_COOP_GROUP_MASK_REGIDS
	.align		4
        /*0038*/ 	.byte	0x04, 0x29
        /*003a*/ 	.short	(.L_1408 - .L_1407)


	//   ....[0]....
.L_1407:
        /*003c*/ 	.word	0xffffffff


	//   ....[1]....
        /*0040*/ 	.word	0xffffffff


	//   ....[2]....
        /*0044*/ 	.word	0xffffffff


	//   ....[3]....
        /*0048*/ 	.word	0xffffffff


	//   ....[4]....
        /*004c*/ 	.word	0xffffffff


	//   ....[5]....
        /*0050*/ 	.word	0xffffffff


	//   ....[6]....
        /*0054*/ 	.word	0xffffffff


	//   ....[7]....
        /*0058*/ 	.word	0xffffffff


	//   ....[8]....
        /*005c*/ 	.word	0xffffffff


	//   ....[9]....
        /*0060*/ 	.word	0xffffffff


	//   ....[10]....
        /*0064*/ 	.word	0xffffffff


	//   ....[11]....
        /*0068*/ 	.word	0xffffffff


	//   ....[12]....
        /*006c*/ 	.word	0xffffffff


	//   ....[13]....
        /*0070*/ 	.word	0xffffffff


	//   ....[14]....
        /*0074*/ 	.word	0xffffffff


	//   ....[15]....
        /*0078*/ 	.word	0xffffffff


	//----- nvinfo : EIATTR_COOP_GROUP_INSTR_OFFSETS
	.align		4
.L_1408:
        /*007c*/ 	.byte	0x04, 0x28
        /*007e*/ 	.short	(.L_1410 - .L_1409)


	//   ....[0]....
.L_1409:
        /*0080*/ 	.word	0x000040e0


	//   ....[1]....
        /*0084*/ 	.word	0x00004130


	//   ....[2]....
        /*0088*/ 	.word	0x00004140


	//   ....[3]....
        /*008c*/ 	.word	0x000041b0


	//   ....[4]....
        /*0090*/ 	.word	0x00006d30


	//   ....[5]....
        /*0094*/ 	.word	0x00006d70


	//   ....[6]....
        /*0098*/ 	.word	0x00006d90


	//   ....[7]....
        /*009c*/ 	.word	0x00006dc0


	//   ....[8]....
        /*00a0*/ 	.word	0x00009750


	//   ....[9]....
        /*00a4*/ 	.word	0x00009760


	//   ....[10]....
        /*00a8*/ 	.word	0x00009790


	//   ....[11]....
        /*00ac*/ 	.word	0x000097a0


	//   ....[12]....
        /*00b0*/ 	.word	0x0000a750


	//   ....[13]....
        /*00b4*/ 	.word	0x0000a790


	//   ....[14]....
        /*00b8*/ 	.word	0x0000a7d0


	//   ....[15]....
        /*00bc*/ 	.word	0x0000a7e0


	//----- nvinfo : EIATTR_EXIT_INSTR_OFFSETS
	.align		4
.L_1410:
        /*00c0*/ 	.byte	0x04, 0x1c
        /*00c2*/ 	.short	(.L_1412 - .L_1411)


	//   ....[0]....
.L_1411:
        /*00c4*/ 	.word	0x000002d0


	//   ....[1]....
        /*00c8*/ 	.word	0x00000910


	//   ....[2]....
        /*00cc*/ 	.word	0x00000940


	//   ....[3]....
        /*00d0*/ 	.word	0x0000b640


	//   ....[4]....
        /*00d4*/ 	.word	0x0000b740


	//   ....[5]....
        /*00d8*/ 	.word	0x0000b760


	//----- nvinfo : EIATTR_CTAIDZ_USED
	.align		4
.L_1412:
        /*00dc*/ 	.byte	0x01, 0x04
	.zero		2


	//----- nvinfo : EIATTR_CRS_STACK_SIZE
	.align		4
        /*00e0*/ 	.byte	0x04, 0x1e
        /*00e2*/ 	.short	(.L_1414 - .L_1413)
.L_1413:
        /*00e4*/ 	.word	0x00000000
.L_1414:


//--------------------- .nv.info._ZN5flash24flash_fwd_splitkv_kernelI23Flash_fwd_kernel_traitsILi96ELi64ELi64ELi4ELb0ELb0EN7cutlass10bfloat16_tE19Flash_kernel_traitsILi96ELi64ELi64ELi4ES3_EELb1ELb0ELb0ELb0ELb0ELb0ELb0ELb1EEEvNS_16Flash_fwd_paramsE --------------------------
	.section	.nv.info._ZN5flash24flash_fwd_splitkv_kernelI23Flash_fwd_kernel_traitsILi96ELi64ELi64ELi4ELb0ELb0EN7cutlass10bfloat16_tE19Flash_kernel_traitsILi96ELi64ELi64ELi4ES3_EELb1ELb0ELb0ELb0ELb0ELb0ELb0ELb1EEEvNS_16Flash_fwd_paramsE,"",@"SHT_CUDA_INFO"
	.sectionflags	@""
	.align	4


	//----- nvinfo : EIATTR_CUDA_API_VERSION
	.align		4
        /*0000*/ 	.byte	0x04, 0x37
        /*0002*/ 	.short	(.L_1416 - .L_1415)
.L_1415:
        /*0004*/ 	.word	0x00000082


	//----- nvinfo : EIATTR_SW2861232_WAR
	.align		4
.L_1416:
        /*0008*/ 	.byte	0x01, 0x35
	.zero		2


	//----- nvinfo : EIATTR_PARAM_CBANK
	.align		4
        /*000c*/ 	.byte	0x04, 0x0a
        /*000e*/ 	.short	(.L_1418 - .L_1417)
	.align		4
.L_1417:
        /*0010*/ 	.word	index@(.nv.constant0._ZN5flash24flash_fwd_splitkv_kernelI23Flash_fwd_kernel_traitsILi96ELi64ELi64ELi4ELb0ELb0EN7cutlass10bfloat16_tE19Flash_kernel_traitsILi96ELi64ELi64ELi4ES3_EELb1ELb0ELb0ELb0ELb0ELb0ELb0ELb1EEEvNS_16Flash_fwd_paramsE)
        /*0014*/ 	.short	0x0160
        /*0016*/ 	.short	0x01d0


	//----- nvinfo : EIATTR_CBANK_PARAM_SIZE
	.align		4
.L_1418:
        /*0018*/ 	.byte	0x03, 0x19
        /*001a*/ 	.short	0x01d0


	//----- nvinfo : EIATTR_KPARAM_INFO
	.align		4
        /*001c*/ 	.byte	0x04, 0x17
        /*001e*/ 	.short	(.L_1420 - .L_1419)
.L_1419:
        /*0020*/ 	.word	0x00000000
        /*0024*/ 	.short	0x0000
        /*0026*/ 	.short	0x0000
        /*0028*/ 	.byte	0x00, 0xf0, 0x41, 0x07


	//----- nvinfo : EIATTR_MAXREG_COUNT
	.align		4
.L_1420:
        /*002c*/ 	.byte	0x03, 0x1b
        /*002e*/ 	.short	0x00ff


	//----- nvinfo : EIATTR_NUM_BARRIERS
	.align		4
        /*0030*/ 	.byte	0x02, 0x4c
        /*0032*/ 	.byte	0x01
	.zero		1


	//----- nvinfo : EIATTR_MERCURY_ISA_VERSION
	.align		4
        /*0034*/ 	.byte	0x03, 0x5f
        /*0036*/ 	.short	0x0000


	//----- nvinfo : EIATTR_COOP_GROUP_MASK_REGIDS
	.align		4
        /*0038*/ 	.byte	0x04, 0x29
        /*003a*/ 	.short	(.L_1422 - .L_1421)


	//   ....[0]....
.L_1421:
        /*003c*/ 	.word	0xffffffff


	//   ....[1]....
        /*0040*/ 	.word	0xffffffff


	//   ....[2]....
        /*0044*/ 	.word	0xffffffff


	//   ....[3]....
        /*0048*/ 	.word	0xffffffff


	//   ....[4]....
        /*004c*/ 	.word	0xffffffff


	//   ....[5]....
        /*0050*/ 	.word	0xffffffff


	//   ....[6]....
        /*0054*/ 	.word	0xffffffff


	//   ....[7]....
        /*0058*/ 	.word	0xffffffff


	//   ....[8]....
        /*005c*/ 	.word	0xffffffff


	//   ....[9]....
        /*0060*/ 	.word	0xffffffff


	//   ....[10]....
        /*0064*/ 	.word	0xffffffff


	//   ....[11]....
        /*0068*/ 	.word	0xffffffff


	//   ....[12]....
        /*006c*/ 	.word	0xffffffff


	//   ....[13]....
        /*0070*/ 	.word	0xffffffff


	//   ....[14]....
        /*0074*/ 	.word	0xffffffff


	//   ....[15]....
        /*0078*/ 	.word	0xffffffff


	//----- nvinfo : EIATTR_COOP_GROUP_INSTR_OFFSETS
	.align		4
.L_1422:
        /*007c*/ 	.byte	0x04, 0x28
        /*007e*/ 	.short	(.L_1424 - .L_1423)


	//   ....[0]....
.L_1423:
        /*0080*/ 	.word	0x0000bdf0


	//   ....[1]....
        /*0084*/ 	.word	0x0000bf20


	//   ....[2]....
        /*0088*/ 	.word	0x0000bf30


	//   ....[3]....
        /*008c*/ 	.word	0x0000bf80


	//   ....[4]....
        /*0090*/ 	.word	0x0000e6c0


	//   ....[5]....
        /*0094*/ 	.word	0x0000e6d0


	//   ....[6]....
        /*0098*/ 	.word	0x0000e700


	//   ....[7]....
        /*009c*/ 	.word	0x0000e710


	//   ....[8]....
        /*00a0*/ 	.word	0x00010c90


	//   ....[9]....
        /*00a4*/ 	.word	0x00010cb0


	//   ....[10]....
        /*00a8*/ 	.word	0x00010ce0


	//   ....[11]....
        /*00ac*/ 	.word	0x00010cf0


	//   ....[12]....
        /*00b0*/ 	.word	0x00011cb0


	//   ....[13]....
        /*00b4*/ 	.word	0x00011cf0


	//   ....[14]....
        /*00b8*/ 	.word	0x00011d30


	//   ....[15]....
        /*00bc*/ 	.word	0x00011d40


	//----- nvinfo : EIATTR_EXIT_INSTR_OFFSETS
	.align		4
.L_1424:
        /*00c0*/ 	.byte	0x04, 0x1c
        /*00c2*/ 	.short	(.L_1426 - .L_1425)


	//   ....[0]....
.L_1425:
        /*00c4*/ 	.word	0x00000310


	//   ....[1]....
        /*00c8*/ 	.word	0x00000930


	//   ....[2]....
        /*00cc*/ 	.word	0x00000960


	//   ....[3]....
        /*00d0*/ 	.word	0x00012bd0


	//   ....[4]....
        /*00d4*/ 	.word	0x00012cd0


	//   ....[5]....
        /*00d8*/ 	.word	0x00012cf0


	//----- nvinfo : EIATTR_CTAIDZ_USED
	.align		4
.L_1426:
        /*00dc*/ 	.byte	0x01, 0x04
	.zero		2


	//----- nvinfo : EIATTR_CRS_STACK_SIZE
	.align		4
        /*00e0*/ 	.byte	0x04, 0x1e
        /*00e2*/ 	.short	(.L_1428 - .L_1427)
.L_1427:
        /*00e4*/ 	.word	0x00000000
.L_1428:


//--------------------- .nv.info._ZN5flash24flash_fwd_splitkv_kernelI23Flash_fwd_kernel_traitsILi96ELi64ELi64ELi4ELb0ELb0EN7cutlass10bfloat16_tE19Flash_kernel_traitsILi96ELi64ELi64ELi4ES3_EELb1ELb0ELb0ELb0ELb0ELb1ELb0ELb1EEEvNS_16Flash_fwd_paramsE --------------------------
	.section	.nv.info._ZN5flash24flash_fwd_splitkv_kernelI23Flash_fwd_kernel_traitsILi96ELi64ELi64ELi4ELb0ELb0EN7cutlass10bfloat16_tE19Flash_kernel_traitsILi96ELi64ELi64ELi4ES3_EELb1ELb0ELb0ELb0ELb0ELb1ELb0ELb1EEEvNS_16Flash_fwd_paramsE,"",@"SHT_CUDA_INFO"
	.sectionflags	@""
	.align	4


	//----- nvinfo : EIATTR_CUDA_API_VERSION
	.align		4
        /*0000*/ 	.byte	0x04, 0x37
        /*0002*/ 	.short	(.L_1430 - .L_1429)
.L_1429:
        /*0004*/ 	.word	0x00000082


	//----- nvinfo : EIATTR_SW2861232_WAR
	.align		4
.L_1430:
        /*0008*/ 	.byte	0x01, 0x35
	.zero		2


	//----- nvinfo : EIATTR_PARAM_CBANK
	.align		4
        /*000c*/ 	.byte	0x04, 0x0a
        /*000e*/ 	.short	(.L_1432 - .L_1431)
	.align		4
.L_1431:
        /*0010*/ 	.word	index@(.nv.constant0._ZN5flash24flash_fwd_splitkv_kernelI23Flash_fwd_kernel_traitsILi96ELi64ELi64ELi4ELb0ELb0EN7cutlass10bfloat16_tE19Flash_kernel_traitsILi96ELi64ELi64ELi4ES3_EELb1ELb0ELb0ELb0ELb0ELb1ELb0ELb1EEEvNS_16Flash_fwd_paramsE)
        /*0014*/ 	.short	0x0160
        /*0016*/ 	.short	0x01d0


	//----- nvinfo : EIATTR_CBANK_PARAM_SIZE
	.align		4
.L_1432:
        /*0018*/ 	.byte	0x03, 0x19
        /*001a*/ 	.short	0x01d0


	//----- nvinfo : EIATTR_KPARAM_INFO
	.align		4
        /*001c*/ 	.byte	0x04, 0x17
        /*001e*/ 	.short	(.L_1434 - .L_1433)
.L_1433:
        /*0020*/ 	.word	0x00000000
        /*0024*/ 	.short	0x0000
        /*0026*/ 	.short	0x0000
        /*0028*/ 	.byte	0x00, 0xf0, 0x41, 0x07


	//----- nvinfo : EIATTR_MAXREG_COUNT
	.align		4
.L_1434:
        /*002c*/ 	.byte	0x03, 0x1b
        /*002e*/ 	.short	0x00ff


	//----- nvinfo : EIATTR_NUM_BARRIERS
	.align		4
        /*0030*/ 	.byte	0x02, 0x4c
        /*0032*/ 	.byte	0x01
	.zero		1


	//----- nvinfo : EIATTR_MERCURY_ISA_VERSION
	.align		4
        /*0034*/ 	.byte	0x03, 0x5f
        /*0036*/ 	.short	0x0000


	//----- nvinfo : EIATTR_COOP_GROUP_MASK_REGIDS
	.align		4
        /*0038*/ 	.byte	0x04, 0x29
        /*003a*/ 	.short	(.L_1436 - .L_1435)


	//   ....[0]....
.L_1435:
        /*003c*/ 	.word	0xffffffff


	//   ....[1]....
        /*0040*/ 	.word	0xffffffff


	//   ....[2]....
        /*0044*/ 	.word	0xffffffff


	//   ....[3]....
        /*0048*/ 	.word	0xffffffff


	//   ....[4]....
        /*004c*/ 	.word	0xffffffff


	//   ....[5]....
        /*0050*/ 	.word	0xffffffff


	//   ....[6]....
        /*0054*/ 	.word	0xffffffff


	//   ....[7]....
        /*0058*/ 	.word	0xffffffff


	//   ....[8]....
        /*005c*/ 	.word	0xffffffff


	//   ....[9]....
        /*0060*/ 	.word	0xffffffff


	//   ....[10]....
        /*0064*/ 	.word	0xffffffff


	//   ....[11]....
        /*0068*/ 	.word	0xffffffff


	//   ....[12]....
        /*006c*/ 	.word	0xffffffff


	//   ....[13]....
        /*0070*/ 	.word	0xffffffff


	//   ....[14]....
        /*0074*/ 	.word	0xffffffff


	//   ....[15]....
        /*0078*/ 	.word	0xffffffff


	//----- nvinfo : EIATTR_COOP_GROUP_INSTR_OFFSETS
	.align		4
.L_1436:
        /*007c*/ 	.byte	0x04, 0x28
        /*007e*/ 	.short	(.L_1438 - .L_1437)


	//   ....[0]....
.L_1437:
        /*0080*/ 	.word	0x0000c2e0


	//   ....[1]....
        /*0084*/ 	.word	0x0000c300


	//   ....[2]....
        /*0088*/ 	.word	0x0000c320


	//   ....[3]....
        /*008c*/ 	.word	0x0000c340


	//   ....[4]....
        /*0090*/ 	.word	0x0000eeb0


	//   ....[5]....
        /*0094*/ 	.word	0x0000eec0


	//   ....[6]....
        /*0098*/ 	.word	0x0000ef00


	//   ....[7]....
        /*009c*/ 	.word	0x0000ef10


	//   ....[8]....
        /*00a0*/ 	.word	0x00011890


	//   ....[9]....
        /*00a4*/ 	.word	0x000118a0


	//   ....[10]....
        /*00a8*/ 	.word	0x000118d0


	//   ....[11]....
        /*00ac*/ 	.word	0x000118e0


	//   ....[12]....
        /*00b0*/ 	.word	0x00012890


	//   ....[13]....
        /*00b4*/ 	.word	0x000128d0


	//   ....[14]....
        /*00b8*/ 	.word	0x00012910


	//   ....[15]....
        /*00bc*/ 	.word	0x00012920


	//----- nvinfo : EIATTR_EXIT_INSTR_OFFSETS
	.align		4
.L_1438:
        /*00c0*/ 	.byte	0x04, 0x1c
        /*00c2*/ 	.short	(.L_1440 - .L_1439)


	//   ....[0]....
.L_1439:
        /*00c4*/ 	.word	0x00000310


	//   ....[1]....
        /*00c8*/ 	.word	0x00000930


	//   ....[2]....
        /*00cc*/ 	.word	0x00000960


	//   ....[3]....
        /*00d0*/ 	.word	0x000137b0


	//   ....[4]....
        /*00d4*/ 	.word	0x000138b0


	//   ....[5]....
        /*00d8*/ 	.word	0x000138d0


	//----- nvinfo : EIATTR_CTAIDZ_USED
	.align		4
.L_1440:
        /*00dc*/ 	.byte	0x01, 0x04
	.zero		2


	//----- nvinfo : EIATTR_CRS_STACK_SIZE
	.align		4
        /*00e0*/ 	.byte	0x04, 0x1e
        /*00e2*/ 	.short	(.L_1442 - .L_1441)
.L_1441:
        /*00e4*/ 	.word	0x00000000
.L_1442:


//--------------------- .nv.info._ZN5flash24flash_fwd_splitkv_kernelI23Flash_fwd_kernel_traitsILi96ELi64ELi64ELi4ELb0ELb0EN7cutlass10bfloat16_tE19Flash_kernel_traitsILi96ELi64ELi64ELi4ES3_EELb1ELb0ELb0ELb0ELb0ELb0ELb1ELb0EEEvNS_16Flash_fwd_paramsE --------------------------
	.section	.nv.info._ZN5flash24flash_fwd_splitkv_kernelI23Flash_fwd_kernel_traitsILi96ELi64ELi64ELi4ELb0ELb0EN7cutlass10bfloat16_tE19Flash_kernel_traitsILi96ELi64ELi64ELi4ES3_EELb1ELb0ELb0ELb0ELb0ELb0ELb1ELb0EEEvNS_16Flash_fwd_paramsE,"",@"SHT_CUDA_INFO"
	.sectionflags	@""
	.align	4


	//----- nvinfo : EIATTR_CUDA_API_VERSION
	.align		4
        /*0000*/ 	.byte	0x04, 0x37
        /*0002*/ 	.short	(.L_1444 - .L_1443)
.L_1443:
        /*0004*/ 	.word	0x00000082


	//----- nvinfo : EIATTR_SW2861232_WAR
	.align		4
.L_1444:
        /*0008*/ 	.byte	0x01, 0x35
	.zero		2


	//----- nvinfo : EIATTR_PARAM_CBANK
	.align		4
        /*000c*/ 	.byte	0x04, 0x0a
        /*000e*/ 	.short	(.L_1446 - .L_1445)
	.align		4
.L_1445:
        /*0010*/ 	.word	index@(.nv.constant0._ZN5flash24flash_fwd_splitkv_kernelI23Flash_fwd_kernel_traitsILi96ELi64ELi64ELi4ELb0ELb0EN7cutlass10bfloat16_tE19Flash_kernel_traitsILi96ELi64ELi64ELi4ES3_EELb1ELb0ELb0ELb0ELb0ELb0ELb1ELb0EEEvNS_16Flash_fwd_paramsE)
        /*0014*/ 	.short	0x0160
        /*0016*/ 	.short	0x01d0


	//----- nvinfo : EIATTR_CBANK_PARAM_SIZE
	.align		4
.L_1446:
        /*0018*/ 	.byte	0x03, 0x19
        /*001a*/ 	.short	0x01d0


	//----- nvinfo : EIATTR_KPARAM_INFO
	.align		4
        /*001c*/ 	.byte	0x04, 0x17
        /*001e*/ 	.short	(.L_1448 - .L_1447)
.L_1447:
        /*0020*/ 	.word	0x00000000
        /*0024*/ 	.short	0x0000
        /*0026*/ 	.short	0x0000
        /*0028*/ 	.byte	0x00, 0xf0, 0x41, 0x07


	//----- nvinfo : EIATTR_MAXREG_COUNT
	.align		4
.L_1448:
        /*002c*/ 	.byte	0x03, 0x1b
        /*002e*/ 	.short	0x00ff


	//----- nvinfo : EIATTR_NUM_BARRIERS
	.align		4
        /*0030*/ 	.byte	0x02, 0x4c
        /*0032*/ 	.byte	0x01
	.zero		1


	//----- nvinfo : EIATTR_MERCURY_ISA_VERSION
	.align		4
        /*0034*/ 	.byte	0x03, 0x5f
        /*0036*/ 	.short	0x0000


	//----- nvinfo : EIATTR_COOP_GROUP_MASK_REGIDS
	.align		4
        /*0038*/ 	.byte	0x04, 0x29
        /*003a*/ 	.short	(.L_1450 - .L_1449)


	//   ....[0]....
.L_1449:
        /*003c*/ 	.word	0xffffffff


	//   ....[1]....
        /*0040*/ 	.word	0xffffffff


	//   ....[2]....
        /*0044*/ 	.word	0xffffffff


	//   ....[3]....
        /*0048*/ 	.word	0xffffffff


	//   ....[4]....
        /*004c*/ 	.word	0xffffffff


	//   ....[5]....
        /*0050*/ 	.word	0xffffffff


	//   ....[6]....
        /*0054*/ 	.word	0xffffffff


	//   ....[7]....
        /*0058*/ 	.word	0xffffffff


	//   ....[8]....
        /*005c*/ 	.word	0xffffffff


	//   ....[9]....
        /*0060*/ 	.word	0xffffffff


	//   ....[10]....
        /*0064*/ 	.word	0xffffffff


	//   ....[11]....
        /*0068*/ 	.word	0xffffffff


	//   ....[12]....
        /*006c*/ 	.word	0xffffffff


	//   ....[13]....
        /*0070*/ 	.word	0xffffffff


	//   ....[14]....
        /*0074*/ 	.word	0xffffffff


	//   ....[15]....
        /*0078*/ 	.word	0xffffffff


	//----- nvinfo : EIATTR_COOP_GROUP_INSTR_OFFSETS
	.align		4
.L_1450:
        /*007c*/ 	.byte	0x04, 0x28
        /*007e*/ 	.short	(.L_1452 - .L_1451)


	//   ....[0]....
.L_1451:
        /*0080*/ 	.word	0x00003f90


	//   ....[1]....
        /*0084*/ 	.word	0x00004010


	//   ....[2]....
        /*0088*/ 	.word	0x00004020


	//   ....[3]....
        /*008c*/ 	.word	0x00004090


	//   ....[4]....
        /*0090*/ 	.word	0x00006830


	//   ....[5]....
        /*0094*/ 	.word	0x00006870


	//   ....[6]....
        /*0098*/ 	.word	0x00006890


	//   ....[7]....
        /*009c*/ 	.word	0x000068c0


	//   ....[8]....
        /*00a0*/ 	.word	0x00008e20


	//   ....[9]....
        /*00a4*/ 	.word	0x00008e40


	//   ....[10]....
        /*00a8*/ 	.word	0x00008e70


	//   ....[11]....
        /*00ac*/ 	.word	0x00008e80


	//   ....[12]....
        /*00b0*/ 	.word	0x00009e40


	//   ....[13]....
        /*00b4*/ 	.word	0x00009e80


	//   ....[14]....
        /*00b8*/ 	.word	0x00009ee0


	//   ....[15]....
        /*00bc*/ 	.word	0x00009ef0


	//----- nvinfo : EIATTR_EXIT_INSTR_OFFSETS
	.align		4
.L_1452:
        /*00c0*/ 	.byte	0x04, 0x1c
        /*00c2*/ 	.short	(.L_1454 - .L_1453)


	//   ....[0]....
.L_1453:
        /*00c4*/ 	.word	0x00000420


	//   ....[1]....
        /*00c8*/ 	.word	0x00000bf0


	//   ....[2]....
        /*00cc*/ 	.word	0x00000c20


	//   ....[3]....
        /*00d0*/ 	.word	0x0000adf0


	//   ....[4]....
        /*00d4*/ 	.word	0x0000ae50


	//   ....[5]....
        /*00d8*/ 	.word	0x0000ae70


	//----- nvinfo : EIATTR_CTAIDZ_USED
	.align		4
.L_1454:
        /*00dc*/ 	.byte	0x01, 0x04
	.zero		2


	//----- nvinfo : EIATTR_CRS_STACK_SIZE
	.align		4
        /*00e0*/ 	.byte	0x04, 0x1e
        /*00e2*/ 	.short	(.L_1456 - .L_1455)
.L_1455:
        /*00e4*/ 	.word	0x00000000
.L_1456:


//--------------------- .nv.info._ZN5flash24flash_fwd_splitkv_kernelI23Flash_fwd_kernel_traitsILi96ELi64ELi64ELi4ELb0ELb0EN7cutlass10bfloat16_tE19Flash_kernel_traitsILi96ELi64ELi64ELi4ES3_EELb1ELb0ELb0ELb0ELb0ELb1ELb1ELb0EEEvNS_16Flash_fwd_paramsE --------------------------
	.section	.nv.info._ZN5flash24flash_fwd_splitkv_kernelI23Flash_fwd_kernel_traitsILi96ELi64ELi64ELi4ELb0ELb0EN7cutlass10bfloat16_tE19Flash_kernel_traitsILi96ELi64ELi64ELi4ES3_EELb1ELb0ELb0ELb0ELb0ELb1ELb1ELb0EEEvNS_16Flash_fwd_paramsE,"",@"SHT_CUDA_INFO"
	.sectionflags	@""
	.align	4


	//----- nvinfo : EIATTR_CUDA_API_VERSION
	.align		4
        /*0000*/ 	.byte	0x04, 0x37
        /*0002*/ 	.short	(.L_1458 - .L_1457)
.L_1457:
        /*0004*/ 	.word	0x00000082


	//----- nvinfo : EIATTR_SW2861232_WAR
	.align		4
.L_1458:
        /*0008*/ 	.byte	0x01, 0x35
	.zero		2


	//----- nvinfo : EIATTR_PARAM_CBANK
	.align		4
        /*000c*/ 	.byte	0x04, 0x0a
        /*000e*/ 	.short	(.L_1460 - .L_1459)
	.align		4
.L_1459:
        /*0010*/ 	.word	index@(.nv.constant0._ZN5flash24flash_fwd_splitkv_kernelI23Flash_fwd_kernel_traitsILi96ELi64ELi64ELi4ELb0ELb0EN7cutlass10bfloat16_tE19Flash_kernel_traitsILi96ELi64ELi64ELi4ES3_EELb1ELb0ELb0ELb0ELb0ELb1ELb1ELb0EEEvNS_16Flash_fwd_paramsE)
        /*0014*/ 	.short	0x0160
        /*0016*/ 	.short	0x01d0


	//----- nvinfo : EIATTR_CBANK_PARAM_SIZE
	.align		4
.L_1460:
        /*0018*/ 	.byte	0x03, 0x19
        /*001a*/ 	.short	0x01d0


	//----- nvinfo : EIATTR_KPARAM_INFO
	.align		4
        /*001c*/ 	.byte	0x04, 0x17
        /*001e*/ 	.short	(.L_1462 - .L_1461)
.L_1461:
        /*0020*/ 	.word	0x00000000
        /*0024*/ 	.short	0x0000
        /*0026*/ 	.short	0x0000
        /*0028*/ 	.byte	0x00, 0xf0, 0x41, 0x07


	//----- nvinfo : EIATTR_MAXREG_COUNT
	.align		4
.L_1462:
        /*002c*/ 	.byte	0x03, 0x1b
        /*002e*/ 	.short	0x00ff


	//----- nvinfo : EIATTR_NUM_BARRIERS
	.align		4
        /*0030*/ 	.byte	0x02, 0x4c
        /*0032*/ 	.byte	0x01
	.zero		1


	//----- nvinfo : EIATTR_MERCURY_ISA_VERSION
	.align		4
        /*0034*/ 	.byte	0x03, 0x5f
        /*0036*/ 	.short	0x0000


	//----- nvinfo : EIATTR_COOP_GROUP_MASK_REGIDS
	.align		4
        /*0038*/ 	.byte	0x04, 0x29
        /*003a*/ 	.short	(.L_1464 - .L_1463)


	//   ....[0]....
.L_1463:
        /*003c*/ 	.word	0xffffffff


	//   ....[1]....
        /*0040*/ 	.word	0xffffffff


	//   ....[2]....
        /*0044*/ 	.word	0xffffffff


	//   ....[3]....
        /*0048*/ 	.word	0xffffffff


	//   ....[4]....
        /*004c*/ 	.word	0xffffffff


	//   ....[5]....
        /*0050*/ 	.word	0xffffffff


	//   ....[6]....
        /*0054*/ 	.word	0xffffffff


	//   ....[7]....
        /*0058*/ 	.word	0xffffffff


	//   ....[8]....
        /*005c*/ 	.word	0xffffffff


	//   ....[9]....
        /*0060*/ 	.word	0xffffffff


	//   ....[10]....
        /*0064*/ 	.word	0xffffffff


	//   ....[11]....
        /*0068*/ 	.word	0xffffffff


	//   ....[12]....
        /*006c*/ 	.word	0xffffffff


	//   ....[13]....
        /*0070*/ 	.word	0xffffffff


	//   ....[14]....
        /*0074*/ 	.word	0xffffffff


	//   ....[15]....
        /*0078*/ 	.word	0xffffffff


	//----- nvinfo : EIATTR_COOP_GROUP_INSTR_OFFSETS
	.align		4
.L_1464:
        /*007c*/ 	.byte	0x04, 0x28
        /*007e*/ 	.short	(.L_1466 - .L_1465)


	//   ....[0]....
.L_1465:
        /*0080*/ 	.word	0x00004390


	//   ....[1]....
        /*0084*/ 	.word	0x00004400


	//   ....[2]....
        /*0088*/ 	.word	0x00004410


	//   ....[3]....
        /*008c*/ 	.word	0x00004440


	//   ....[4]....
        /*0090*/ 	.word	0x00007050


	//   ....[5]....
        /*0094*/ 	.word	0x00007070


	//   ....[6]....
        /*0098*/ 	.word	0x00007090


	//   ....[7]....
        /*009c*/ 	.word	0x000070c0


	//   ....[8]....
        /*00a0*/ 	.word	0x00009a20


	//   ....[9]....
        /*00a4*/ 	.word	0x00009a40


	//   ....[10]....
        /*00a8*/ 	.word	0x00009a70


	//   ....[11]....
        /*00ac*/ 	.word	0x00009a80


	//   ....[12]....
        /*00b0*/ 	.word	0x0000aa20


	//   ....[13]....
        /*00b4*/ 	.word	0x0000aa60


	//   ....[14]....
        /*00b8*/ 	.word	0x0000aac0


	//   ....[15]....
        /*00bc*/ 	.word	0x0000aad0


	//----- nvinfo : EIATTR_EXIT_INSTR_OFFSETS
	.align		4
.L_1466:
        /*00c0*/ 	.byte	0x04, 0x1c
        /*00c2*/ 	.short	(.L_1468 - .L_1467)


	//   ....[0]....
.L_1467:
        /*00c4*/ 	.word	0x00000420


	//   ....[1]....
        /*00c8*/ 	.word	0x00000bf0


	//   ....[2]....
        /*00cc*/ 	.word	0x00000c20


	//   ....[3]....
        /*00d0*/ 	.word	0x0000b9d0


	//   ....[4]....
        /*00d4*/ 	.word	0x0000ba30


	//   ....[5]....
        /*00d8*/ 	.word	0x0000ba50


	//----- nvinfo : EIATTR_CTAIDZ_USED
	.align		4
.L_1468:
        /*00dc*/ 	.byte	0x01, 0x04
	.zero		2


	//----- nvinfo : EIATTR_CRS_STACK_SIZE
	.align		4
        /*00e0*/ 	.byte	0x04, 0x1e
        /*00e2*/ 	.short	(.L_1470 - .L_1469)
.L_1469:
        /*00e4*/ 	.word	0x00000000
.L_1470:


//--------------------- .nv.info._ZN5flash24flash_fwd_splitkv_kernelI23Flash_fwd_kernel_traitsILi96ELi64ELi64ELi4ELb0ELb0EN7cutlass10bfloat16_tE19Flash_kernel_traitsILi96ELi64ELi64ELi4ES3_EELb1ELb0ELb0ELb0ELb0ELb0ELb1ELb1EEEvNS_16Flash_fwd_paramsE --------------------------
	.section	.nv.info._ZN5flash24flash_fwd_splitkv_kernelI23Flash_fwd_kernel_traitsILi96ELi64ELi64ELi4ELb0ELb0EN7cutlass10bfloat16_tE19Flash_kernel_traitsILi96ELi64ELi64ELi4ES3_EELb1ELb0ELb0ELb0ELb0ELb0ELb1ELb1EEEvNS_16Flash_fwd_paramsE,"",@"SHT_CUDA_INFO"
	.sectionflags	@""
	.align	4


	//----- nvinfo : EIATTR_CUDA_API_VERSION
	.align		4
        /*0000*/ 	.byte	0x04, 0x37
        /*0002*/ 	.short	(.L_1472 - .L_1471)
.L_1471:
        /*0004*/ 	.word	0x00000082


	//----- nvinfo : EIATTR_SW2861232_WAR
	.align		4
.L_1472:
        /*0008*/ 	.byte	0x01, 0x35
	.zero		2


	//----- nvinfo : EIATTR_PARAM_CBANK
	.align		4
        /*000c*/ 	.byte	0x04, 0x0a
        /*000e*/ 	.short	(.L_1474 - .L_1473)
	.align		4
.L_1473:
        /*0010*/ 	.word	index@(.nv.constant0._ZN5flash24flash_fwd_splitkv_kernelI23Flash_fwd_kernel_traitsILi96ELi64ELi64ELi4ELb0ELb0EN7cutlass10bfloat16_tE19Flash_kernel_traitsILi96ELi64ELi64ELi4ES3_EELb1ELb0ELb0ELb0ELb0ELb0ELb1ELb1EEEvNS_16Flash_fwd_paramsE)
        /*0014*/ 	.short	0x0160
        /*0016*/ 	.short	0x01d0


	//----- nvinfo : EIATTR_CBANK_PARAM_SIZE
	.align		4
.L_1474:
        /*0018*/ 	.byte	0x03, 0x19
        /*001a*/ 	.short	0x01d0


	//----- nvinfo : EIATTR_KPARAM_INFO
	.align		4
        /*001c*/ 	.byte	0x04, 0x17
        /*001e*/ 	.short	(.L_1476 - .L_1475)
.L_1475:
        /*0020*/ 	.word	0x00000000
        /*0024*/ 	.short	0x0000
        /*0026*/ 	.short	0x0000
        /*0028*/ 	.byte	0x00, 0xf0, 0x41, 0x07


	//----- nvinfo : EIATTR_MAXREG_COUNT
	.align		4
.L_1476:
        /*002c*/ 	.byte	0x03, 0x1b
        /*002e*/ 	.short	0x00ff


	//----- nvinfo : EIATTR_NUM_BARRIERS
	.align		4
        /*0030*/ 	.byte	0x02, 0x4c
        /*0032*/ 	.byte	0x01
	.zero		1


	//----- nvinfo : EIATTR_MERCURY_ISA_VERSION
	.align		4
        /*0034*/ 	.byte	0x03, 0x5f
        /*0036*/ 	.short	0x0000


	//----- nvinfo : EIATTR_COOP_GROUP_MASK_REGIDS
	.align		4
        /*0038*/ 	.byte	0x04, 0x29
        /*003a*/ 	.short	(.L_1478 - .L_1477)


	//   ....[0]....
.L_1477:
        /*003c*/ 	.word	0xffffffff


	//   ....[1]....
        /*0040*/ 	.word	0xffffffff


	//   ....[2]....
        /*0044*/ 	.word	0xffffffff


	//   ....[3]....
        /*0048*/ 	.word	0xffffffff


	//   ....[4]....
        /*004c*/ 	.word	0xffffffff


	//   ....[5]....
        /*0050*/ 	.word	0xffffffff


	//   ....[6]....
        /*0054*/ 	.word	0xffffffff


	//   ....[7]....
        /*0058*/ 	.word	0xffffffff


	//   ....[8]....
        /*005c*/ 	.word	0xffffffff


	//   ....[9]....
        /*0060*/ 	.word	0xffffffff


	//   ....[10]....
        /*0064*/ 	.word	0xffffffff


	//   ....[11]....
        /*0068*/ 	.word	0xffffffff


	//   ....[12]....
        /*006c*/ 	.word	0xffffffff


	//   ....[13]....
        /*0070*/ 	.word	0xffffffff


	//   ....[14]....
        /*0074*/ 	.word	0xffffffff


	//   ....[15]....
        /*0078*/ 	.word	0xffffffff


	//----- nvinfo : EIATTR_COOP_GROUP_INSTR_OFFSETS
	.align		4
.L_1478:
        /*007c*/ 	.byte	0x04, 0x28
        /*007e*/ 	.short	(.L_1480 - .L_1479)


	//   ....[0]....
.L_1479:
        /*0080*/ 	.word	0x0000c270


	//   ....[1]....
        /*0084*/ 	.word	0x0000c290


	//   ....[2]....
        /*0088*/ 	.word	0x0000c2e0


	//   ....[3]....
        /*008c*/ 	.word	0x0000c2f0


	//   ....[4]....
        /*0090*/ 	.word	0x0000ead0


	//   ....[5]....
        /*0094*/ 	.word	0x0000eae0


	//   ....[6]....
        /*0098*/ 	.word	0x0000eb20


	//   ....[7]....
        /*009c*/ 	.word	0x0000eb30


	//   ....[8]....
        /*00a0*/ 	.word	0x000110a0


	//   ....[9]....
        /*00a4*/ 	.word	0x000110c0


	//   ....[10]....
        /*00a8*/ 	.word	0x00011100


	//   ....[11]....
        /*00ac*/ 	.word	0x00011110


	//   ....[12]....
        /*00b0*/ 	.word	0x000120b0


	//   ....[13]....
        /*00b4*/ 	.word	0x000120f0


	//   ....[14]....
        /*00b8*/ 	.word	0x00012150


	//   ....[15]....
        /*00bc*/ 	.word	0x00012160


	//----- nvinfo : EIATTR_EXIT_INSTR_OFFSETS
	.align		4
.L_1480:
        /*00c0*/ 	.byte	0x04, 0x1c
        /*00c2*/ 	.short	(.L_1482 - .L_1481)


	//   ....[0]....
.L_1481:
        /*00c4*/ 	.word	0x00000420


	//   ....[1]....
        /*00c8*/ 	.word	0x00000bf0


	//   ....[2]....
        /*00cc*/ 	.word	0x00000c20


	//   ....[3]....
        /*00d0*/ 	.word	0x00012f90


	//   ....[4]....
        /*00d4*/ 	.word	0x00012ff0


	//   ....[5]....
        /*00d8*/ 	.word	0x00013010


	//----- nvinfo : EIATTR_CTAIDZ_USED
	.align		4
.L_1482:
        /*00dc*/ 	.byte	0x01, 0x04
	.zero		2


	//----- nvinfo : EIATTR_CRS_STACK_SIZE
	.align		4
        /*00e0*/ 	.byte	0x04, 0x1e
        /*00e2*/ 	.short	(.L_1484 - .L_1483)
.L_1483:
        /*00e4*/ 	.word	0x00000000
.L_1484:


//--------------------- .nv.info._ZN5flash24flash_fwd_splitkv_kernelI23Flash_fwd_kernel_traitsILi96ELi64ELi64ELi4ELb0ELb0EN7cutlass10bfloat16_tE19Flash_kernel_traitsILi96ELi64ELi64ELi4ES3_EELb1ELb0ELb0ELb0ELb0ELb1ELb1ELb1EEEvNS_16Flash_fwd_paramsE --------------------------
	.section	.nv.info._ZN5flash24flash_fwd_splitkv_kernelI23Flash_fwd_kernel_traitsILi96ELi64ELi64ELi4ELb0ELb0EN7cutlass10bfloat16_tE19Flash_kernel_traitsILi96ELi64ELi64ELi4ES3_EELb1ELb0ELb0ELb0ELb0ELb1ELb1ELb1EEEvNS_16Flash_fwd_paramsE,"",@"SHT_CUDA_INFO"
	.sectionflags	@""
	.align	4


	//----- nvinfo : EIATTR_CUDA_API_VERSION
	.align		4
        /*0000*/ 	.byte	0x04, 0x37
        /*0002*/ 	.short	(.L_1486 - .L_1485)
.L_1485:
        /*0004*/ 	.word	0x00000082


	//----- nvinfo : EIATTR_SW2861232_WAR
	.align		4
.L_1486:
        /*0008*/ 	.byte	0x01, 0x35
	.zero		2


	//----- nvinfo : EIATTR_PARAM_CBANK
	.align		4
        /*000c*/ 	.byte	0x04, 0x0a
        /*000e*/ 	.short	(.L_1488 - .L_1487)
	.align		4
.L_1487:
        /*0010*/ 	.word	index@(.nv.constant0._ZN5flash24flash_fwd_splitkv_kernelI23Flash_fwd_kernel_traitsILi96ELi64ELi64ELi4ELb0ELb0EN7cutlass10bfloat16_tE19Flash_kernel_traitsILi96ELi64ELi64ELi4ES3_EELb1ELb0ELb0ELb0ELb0ELb1ELb1ELb1EEEvNS_16Flash_fwd_paramsE)
        /*0014*/ 	.short	0x0160
        /*0016*/ 	.short	0x01d0


	//----- nvinfo : EIATTR_CBANK_PARAM_SIZE
	.align		4
.L_1488:
        /*0018*/ 	.byte	0x03, 0x19
        /*001a*/ 	.short	0x01d0


	//----- nvinfo : EIATTR_KPARAM_INFO
	.align		4
        /*001c*/ 	.byte	0x04, 0x17
        /*001e*/ 	.short	(.L_1490 - .L_1489)
.L_1489:
        /*0020*/ 	.word	0x00000000
        /*0024*/ 	.short	0x0000
        /*0026*/ 	.short	0x0000
        /*0028*/ 	.byte	0x00, 0xf0, 0x41, 0x07


	//----- nvinfo : EIATTR_MAXREG_COUNT
	.align		4
.L_1490:
        /*002c*/ 	.byte	0x03, 0x1b
        /*002e*/ 	.short	0x00ff


	//----- nvinfo : EIATTR_NUM_BARRIERS
	.align		4
        /*0030*/ 	.byte	0x02, 0x4c
        /*0032*/ 	.byte	0x01
	.zero		1


	//----- nvinfo : EIATTR_MERCURY_ISA_VERSION
	.align		4
        /*0034*/ 	.byte	0x03, 0x5f
        /*0036*/ 	.short	0x0000


	//----- nvinfo : EIATTR_COOP_GROUP_MASK_REGIDS
	.align		4
        /*0038*/ 	.byte	0x04, 0x29
        /*003a*/ 	.short	(.L_1492 - .L_1491)


	//   ....[0]....
.L_1491:
        /*003c*/ 	.word	0xffffffff


	//   ....[1]....
        /*0040*/ 	.word	0xffffffff


	//   ....[2]....
        /*0044*/ 	.word	0xffffffff


	//   ....[3]....
        /*0048*/ 	.word	0xffffffff


	//   ....[4]....
        /*004c*/ 	.word	0xffffffff


	//   ....[5]....
        /*0050*/ 	.word	0xffffffff


	//   ....[6]....
        /*0054*/ 	.word	0xffffffff


	//   ....[7]....
        /*0058*/ 	.word	0xffffffff


	//   ....[8]....
        /*005c*/ 	.word	0xffffffff


	//   ....[9]....
        /*0060*/ 	.word	0xffffffff


	//   ....[10]....
        /*0064*/ 	.word	0xffffffff


	//   ....[11]....
        /*0068*/ 	.word	0xffffffff


	//   ....[12]....
        /*006c*/ 	.word	0xffffffff


	//   ....[13]....
        /*0070*/ 	.word	0xffffffff


	//   ....[14]....
        /*0074*/ 	.word	0xffffffff


	//   ....[15]....
        /*0078*/ 	.word	0xffffffff


	//----- nvinfo : EIATTR_COOP_GROUP_INSTR_OFFSETS
	.align		4
.L_1492:
        /*007c*/ 	.byte	0x04, 0x28
        /*007e*/ 	.short	(.L_1494 - .L_1493)


	//   ....[0]....
.L_1493:
        /*0080*/ 	.word	0x0000c6d0


	//   ....[1]....
        /*0084*/ 	.word	0x0000c6f0


	//   ....[2]....
        /*0088*/ 	.word	0x0000c750


	//   ....[3]....
        /*008c*/ 	.word	0x0000c760


	//   ....[4]....
        /*0090*/ 	.word	0x0000f330


	//   ....[5]....
        /*0094*/ 	.word	0x0000f340


	//   ....[6]....
        /*0098*/ 	.word	0x0000f370


	//   ....[7]....
        /*009c*/ 	.word	0x0000f380


	//   ....[8]....
        /*00a0*/ 	.word	0x00011d10


	//   ....[9]....
        /*00a4*/ 	.word	0x00011d20


	//   ....[10]....
        /*00a8*/ 	.word	0x00011d50


	//   ....[11]....
        /*00ac*/ 	.word	0x00011d60


	//   ....[12]....
        /*00b0*/ 	.word	0x00012d00


	//   ....[13]....
        /*00b4*/ 	.word	0x00012d40


	//   ....[14]....
        /*00b8*/ 	.word	0x00012da0


	//   ....[15]....
        /*00bc*/ 	.word	0x00012db0


	//----- nvinfo : EIATTR_EXIT_INSTR_OFFSETS
	.align		4
.L_1494:
        /*00c0*/ 	.byte	0x04, 0x1c
        /*00c2*/ 	.short	(.L_1496 - .L_1495)


	//   ....[0]....
.L_1495:
        /*00c4*/ 	.word	0x00000420


	//   ....[1]....
        /*00c8*/ 	.word	0x00000bf0


	//   ....[2]....
        /*00cc*/ 	.word	0x00000c20


	//   ....[3]....
        /*00d0*/ 	.word	0x00013be0


	//   ....[4]....
        /*00d4*/ 	.word	0x00013c40


	//   ....[5]....
        /*00d8*/ 	.word	0x00013c60


	//----- nvinfo : EIATTR_CTAIDZ_USED
	.align		4
.L_1496:
        /*00dc*/ 	.byte	0x01, 0x04
	.zero		2


	//----- nvinfo : EIATTR_CRS_STACK_SIZE
	.align		4
        /*00e0*/ 	.byte	0x04, 0x1e
        /*00e2*/ 	.short	(.L_1498 - .L_1497)
.L_1497:
        /*00e4*/ 	.word	0x00000000
.L_1498:


//--------------------- .nv.info._ZN5flash24flash_fwd_splitkv_kernelI23Flash_fwd_kernel_traitsILi96ELi64ELi64ELi4ELb0ELb0EN7cutlass10bfloat16_tE19Flash_kernel_traitsILi96ELi64ELi64ELi4ES3_EELb1ELb0ELb0ELb1ELb1ELb0ELb0ELb0EEEvNS_16Flash_fwd_paramsE --------------------------
	.section	.nv.info._ZN5flash24flash_fwd_splitkv_kernelI23Flash_fwd_kernel_traitsILi96ELi64ELi64ELi4ELb0ELb0EN7cutlass10bfloat16_tE19Flash_kernel_traitsILi96ELi64ELi64ELi4ES3_EELb1ELb0ELb0ELb1ELb1ELb0ELb0ELb0EEEvNS_16Flash_fwd_paramsE,"",@"SHT_CUDA_INFO"
	.sectionflags	@""
	.align	4


	//----- nvinfo : EIATTR_CUDA_API_VERSION
	.align		4
        /*0000*/ 	.byte	0x04, 0x37
        /*0002*/ 	.short	(.L_1500 - .L_1499)
.L_1499:
        /*0004*/ 	.word	0x00000082


	//----- nvinfo : EIATTR_SW2861232_WAR
	.align		4
.L_1500:
        /*0008*/ 	.byte	0x01, 0x35
	.zero		2


	//----- nvinfo : EIATTR_PARAM_CBANK
	.align		4
        /*000c*/ 	.byte	0x04, 0x0a
        /*000e*/ 	.short	(.L_1502 - .L_1501)
	.align		4
.L_1501:
        /*0010*/ 	.word	index@(.nv.constant0._ZN5flash24flash_fwd_splitkv_kernelI23Flash_fwd_kernel_traitsILi96ELi64ELi64ELi4ELb0ELb0EN7cutlass10bfloat16_tE19Flash_kernel_traitsILi96ELi64ELi64ELi4ES3_EELb1ELb0ELb0ELb1ELb1ELb0ELb0ELb0EEEvNS_16Flash_fwd_paramsE)
        /*0014*/ 	.short	0x0160
        /*0016*/ 	.short	0x01d0


	//----- nvinfo : EIATTR_CBANK_PARAM_SIZE
	.align		4
.L_1502:
        /*0018*/ 	.byte	0x03, 0x19
        /*001a*/ 	.short	0x01d0


	//----- nvinfo : EIATTR_KPARAM_INFO
	.align		4
        /*001c*/ 	.byte	0x04, 0x17
        /*001e*/ 	.short	(.L_1504 - .L_1503)
.L_1503:
        /*0020*/ 	.word	0x00000000
        /*0024*/ 	.short	0x0000
        /*0026*/ 	.short	0x0000
        /*0028*/ 	.byte	0x00, 0xf0, 0x41, 0x07


	//----- nvinfo : EIATTR_MAXREG_COUNT
	.align		4
.L_1504:
        /*002c*/ 	.byte	0x03, 0x1b
        /*002e*/ 	.short	0x00ff


	//----- nvinfo : EIATTR_NUM_BARRIERS
	.align		4
        /*0030*/ 	.byte	0x02, 0x4c
        /*0032*/ 	.byte	0x01
	.zero		1


	//----- nvinfo : EIATTR_MERCURY_ISA_VERSION
	.align		4
        /*0034*/ 	.byte	0x03, 0x5f
        /*0036*/ 	.short	0x0000


	//----- nvinfo : EIATTR_COOP_GROUP_MASK_REGIDS
	.align		4
        /*0038*/ 	.byte	0x04, 0x29
        /*003a*/ 	.short	(.L_1506 - .L_1505)


	//   ....[0]....
.L_1505:
        /*003c*/ 	.word	0xffffffff


	//   ....[1]....
        /*0040*/ 	.word	0xffffffff


	//   ....[2]....
        /*0044*/ 	.word	0xffffffff


	//   ....[3]....
        /*0048*/ 	.word	0xffffffff


	//   ....[4]....
        /*004c*/ 	.word	0xffffffff


	//   ....[5]....
        /*0050*/ 	.word	0xffffffff


	//   ....[6]....
        /*0054*/ 	.word	0xffffffff


	//   ....[7]....
        /*0058*/ 	.word	0xffffffff


	//   ....[8]....
        /*005c*/ 	.word	0xffffffff


	//   ....[9]....
        /*0060*/ 	.word	0xffffffff


	//   ....[10]....
        /*0064*/ 	.word	0xffffffff


	//   ....[11]....
        /*0068*/ 	.word	0xffffffff


	//----- nvinfo : EIATTR_COOP_GROUP_INSTR_OFFSETS
	.align		4
.L_1506:
        /*006c*/ 	.byte	0x04, 0x28
        /*006e*/ 	.short	(.L_1508 - .L_1507)


	//   ....[0]....
.L_1507:
        /*0070*/ 	.word	0x00002b50


	//   ....[1]....
        /*0074*/ 	.word	0x00002b70


	//   ....[2]....
        /*0078*/ 	.word	0x00002bf0


	//   ....[3]....
        /*007c*/ 	.word	0x00002c00


	//   ....[4]....
        /*0080*/ 	.word	0x00004970


	//   ....[5]....
        /*0084*/ 	.word	0x00004990


	//   ....[6]....
        /*0088*/ 	.word	0x000049c0


	//   ....[7]....
        /*008c*/ 	.word	0x000049d0


	//   ....[8]....
        /*0090*/ 	.word	0x00005980


	//   ....[9]....
        /*0094*/ 	.word	0x000059c0


	//   ....[10]....
        /*0098*/ 	.word	0x00005a20


	//   ....[11]....
        /*009c*/ 	.word	0x00005a40


	//----- nvinfo : EIATTR_EXIT_INSTR_OFFSETS
	.align		4
.L_1508:
        /*00a0*/ 	.byte	0x04, 0x1c
        /*00a2*/ 	.short	(.L_1510 - .L_1509)


	//   ....[0]....
.L_1509:
        /*00a4*/ 	.word	0x00000160


	//   ....[1]....
        /*00a8*/ 	.word	0x00000630


	//   ....[2]....
        /*00ac*/ 	.word	0x00000660


	//   ....[3]....
        /*00b0*/ 	.word	0x00006780


	//----- nvinfo : EIATTR_CTAIDZ_USED
	.align		4
.L_1510:
        /*00b4*/ 	.byte	0x01, 0x04
	.zero		2


	//----- nvinfo : EIATTR_CRS_STACK_SIZE
	.align		4
        /*00b8*/ 	.byte	0x04, 0x1e
        /*00ba*/ 	.short	(.L_1512 - .L_1511)
.L_1511:
        /*00bc*/ 	.word	0x00000000
.L_1512:


//--------------------- .nv.info._ZN5flash24flash_fwd_splitkv_kernelI23Flash_fwd_kernel_traitsILi96ELi64ELi64ELi4ELb0ELb0EN7cutlass10bfloat16_tE19Flash_kernel_traitsILi96ELi64ELi64ELi4ES3_EELb1ELb0ELb0ELb1ELb1ELb1ELb0ELb0EEEvNS_16Flash_fwd_paramsE --------------------------
	.section	.nv.info._ZN5flash24flash_fwd_splitkv_kernelI23Flash_fwd_kernel_traitsILi96ELi64ELi64ELi4ELb0ELb0EN7cutlass10bfloat16_tE19Flash_kernel_traitsILi96ELi64ELi64ELi4ES3_EELb1ELb0ELb0ELb1ELb1ELb1ELb0ELb0EEEvNS_16Flash_fwd_paramsE,"",@"SHT_CUDA_INFO"
	.sectionflags	@""
	.align	4


	//----- nvinfo : EIATTR_CUDA_API_VERSION
	.align		4
        /*0000*/ 	.byte	0x04, 0x37
        /*0002*/ 	.short	(.L_1514 - .L_1513)
.L_1513:
        /*0004*/ 	.word	0x00000082


	//----- nvinfo : EIATTR_SW2861232_WAR
	.align		4
.L_1514:
        /*0008*/ 	.byte	0x01, 0x35
	.zero		2


	//----- nvinfo : EIATTR_PARAM_CBANK
	.align		4
        /*000c*/ 	.byte	0x04, 0x0a
        /*000e*/ 	.short	(.L_1516 - .L_1515)
	.align		4
.L_1515:
        /*0010*/ 	.word	index@(.nv.constant0._ZN5flash24flash_fwd_splitkv_kernelI23Flash_fwd_kernel_traitsILi96ELi64ELi64ELi4ELb0ELb0EN7cutlass10bfloat16_tE19Flash_kernel_traitsILi96ELi64ELi64ELi4ES3_EELb1ELb0ELb0ELb1ELb1ELb1ELb0ELb0EEEvNS_16Flash_fwd_paramsE)
        /*0014*/ 	.short	0x0160
        /*0016*/ 	.short	0x01d0


	//----- nvinfo : EIATTR_CBANK_PARAM_SIZE
	.align		4
.L_1516:
        /*0018*/ 	.byte	0x03, 0x19
        /*001a*/ 	.short	0x01d0


	//----- nvinfo : EIATTR_KPARAM_INFO
	.align		4
        /*001c*/ 	.byte	0x04, 0x17
        /*001e*/ 	.short	(.L_1518 - .L_1517)
.L_1517:
        /*0020*/ 	.word	0x00000000
        /*0024*/ 	.short	0x0000
        /*0026*/ 	.short	0x0000
        /*0028*/ 	.byte	0x00, 0xf0, 0x41, 0x07


	//----- nvinfo : EIATTR_MAXREG_COUNT
	.align		4
.L_1518:
        /*002c*/ 	.byte	0x03, 0x1b
        /*002e*/ 	.short	0x00ff


	//----- nvinfo : EIATTR_NUM_BARRIERS
	.align		4
        /*0030*/ 	.byte	0x02, 0x4c
        /*0032*/ 	.byte	0x01
	.zero		1


	//----- nvinfo : EIATTR_MERCURY_ISA_VERSION
	.align		4
        /*0034*/ 	.byte	0x03, 0x5f
        /*0036*/ 	.short	0x0000


	//----- nvinfo : EIATTR_COOP_GROUP_MASK_REGIDS
	.align		4
        /*0038*/ 	.byte	0x04, 0x29
        /*003a*/ 	.short	(.L_1520 - .L_1519)


	//   ....[0]....
.L_1519:
        /*003c*/ 	.word	0xffffffff


	//   ....[1]....
        /*0040*/ 	.word	0xffffffff


	//   ....[2]....
        /*0044*/ 	.word	0xffffffff


	//   ....[3]....
        /*0048*/ 	.word	0xffffffff


	//   ....[4]....
        /*004c*/ 	.word	0xffffffff


	//   ....[5]....
        /*0050*/ 	.word	0xffffffff


	//   ....[6]....
        /*0054*/ 	.word	0xffffffff


	//   ....[7]....
        /*0058*/ 	.word	0xffffffff


	//   ....[8]....
        /*005c*/ 	.word	0xffffffff


	//   ....[9]....
        /*0060*/ 	.word	0xffffffff


	//   ....[10]....
        /*0064*/ 	.word	0xffffffff


	//   ....[11]....
        /*0068*/ 	.word	0xffffffff


	//----- nvinfo : EIATTR_COOP_GROUP_INSTR_OFFSETS
	.align		4
.L_1520:
        /*006c*/ 	.byte	0x04, 0x28
        /*006e*/ 	.short	(.L_1522 - .L_1521)


	//   ....[0]....
.L_1521:
        /*0070*/ 	.word	0x00002fa0


	//   ....[1]....
        /*0074*/ 	.word	0x00002fb0


	//   ....[2]....
        /*0078*/ 	.word	0x00003000


	//   ....[3]....
        /*007c*/ 	.word	0x00003010


	//   ....[4]....
        /*0080*/ 	.word	0x00005190


	//   ....[5]....
        /*0084*/ 	.word	0x000051b0


	//   ....[6]....
        /*0088*/ 	.word	0x000051e0


	//   ....[7]....
        /*008c*/ 	.word	0x000051f0


	//   ....[8]....
        /*0090*/ 	.word	0x00006190


	//   ....[9]....
        /*0094*/ 	.word	0x000061d0


	//   ....[10]....
        /*0098*/ 	.word	0x00006230


	//   ....[11]....
        /*009c*/ 	.word	0x00006250


	//----- nvinfo : EIATTR_EXIT_INSTR_OFFSETS
	.align		4
.L_1522:
        /*00a0*/ 	.byte	0x04, 0x1c
        /*00a2*/ 	.short	(.L_1524 - .L_1523)


	//   ....[0]....
.L_1523:
        /*00a4*/ 	.word	0x00000160


	//   ....[1]....
        /*00a8*/ 	.word	0x00000630


	//   ....[2]....
        /*00ac*/ 	.word	0x00000660


	//   ....[3]....
        /*00b0*/ 	.word	0x00006f90


	//----- nvinfo : EIATTR_CTAIDZ_USED
	.align		4
.L_1524:
        /*00b4*/ 	.byte	0x01, 0x04
	.zero		2


	//----- nvinfo : EIATTR_CRS_STACK_SIZE
	.align		4
        /*00b8*/ 	.byte	0x04, 0x1e
        /*00ba*/ 	.short	(.L_1526 - .L_1525)
.L_1525:
        /*00bc*/ 	.word	0x00000000
.L_1526:


//--------------------- .nv.info._ZN5flash24flash_fwd_splitkv_kernelI23Flash_fwd_kernel_traitsILi96ELi64ELi64ELi4ELb0ELb0EN7cutlass10bfloat16_tE19Flash_kernel_traitsILi96ELi64ELi64ELi4ES3_EELb1ELb0ELb0ELb1ELb1ELb0ELb1ELb0EEEvNS_16Flash_fwd_paramsE --------------------------
	.section	.nv.info._ZN5flash24flash_fwd_splitkv_kernelI23Flash_fwd_kernel_traitsILi96ELi64ELi64ELi4ELb0ELb0EN7cutlass10bfloat16_tE19Flash_kernel_traitsILi96ELi64ELi64ELi4ES3_EELb1ELb0ELb0ELb1ELb1ELb0ELb1ELb0EEEvNS_16Flash_fwd_paramsE,"",@"SHT_CUDA_INFO"
	.sectionflags	@""
	.align	4


	//----- nvinfo : EIATTR_CUDA_API_VERSION
	.align		4
        /*0000*/ 	.byte	0x04, 0x37
        /*0002*/ 	.short	(.L_1528 - .L_1527)
.L_1527:
        /*0004*/ 	.word	0x00000082


	//----- nvinfo : EIATTR_SW2861232_WAR
	.align		4
.L_1528:
        /*0008*/ 	.byte	0x01, 0x35
	.zero		2


	//----- nvinfo : EIATTR_PARAM_CBANK
	.align		4
        /*000c*/ 	.byte	0x04, 0x0a
        /*000e*/ 	.short	(.L_1530 - .L_1529)
	.align		4
.L_1529:
        /*0010*/ 	.word	index@(.nv.constant0._ZN5flash24flash_fwd_splitkv_kernelI23Flash_fwd_kernel_traitsILi96ELi64ELi64ELi4ELb0ELb0EN7cutlass10bfloat16_tE19Flash_kernel_traitsILi96ELi64ELi64ELi4ES3_EELb1ELb0ELb0ELb1ELb1ELb0ELb1ELb0EEEvNS_16Flash_fwd_paramsE)
        /*0014*/ 	.short	0x0160
        /*0016*/ 	.short	0x01d0


	//----- nvinfo : EIATTR_CBANK_PARAM_SIZE
	.align		4
.L_1530:
        /*0018*/ 	.byte	0x03, 0x19
        /*001a*/ 	.short	0x01d0


	//----- nvinfo : EIATTR_KPARAM_INFO
	.align		4
        /*001c*/ 	.byte	0x04, 0x17
        /*001e*/ 	.short	(.L_1532 - .L_1531)
.L_1531:
        /*0020*/ 	.word	0x00000000
        /*0024*/ 	.short	0x0000
        /*0026*/ 	.short	0x0000
        /*0028*/ 	.byte	0x00, 0xf0, 0x41, 0x07


	//----- nvinfo : EIATTR_MAXREG_COUNT
	.align		4
.L_1532:
        /*002c*/ 	.byte	0x03, 0x1b
        /*002e*/ 	.short	0x00ff


	//----- nvinfo : EIATTR_NUM_BARRIERS
	.align		4
        /*0030*/ 	.byte	0x02, 0x4c
        /*0032*/ 	.byte	0x01
	.zero		1


	//----- nvinfo : EIATTR_MERCURY_ISA_VERSION
	.align		4
        /*0034*/ 	.byte	0x03, 0x5f
        /*0036*/ 	.short	0x0000


	//----- nvinfo : EIATTR_COOP_GROUP_MASK_REGIDS
	.align		4
        /*0038*/ 	.byte	0x04, 0x29
        /*003a*/ 	.short	(.L_1534 - .L_1533)


	//   ....[0]....
.L_1533:
        /*003c*/ 	.word	0xffffffff


	//   ....[1]....
        /*0040*/ 	.word	0xffffffff


	//   ....[2]....
        /*0044*/ 	.word	0xffffffff


	//   ....[3]....
        /*0048*/ 	.word	0xffffffff


	//   ....[4]....
        /*004c*/ 	.word	0xffffffff


	//   ....[5]....
        /*0050*/ 	.word	0xffffffff


	//   ....[6]....
        /*0054*/ 	.word	0xffffffff


	//   ....[7]....
        /*0058*/ 	.word	0xffffffff


	//   ....[8]....
        /*005c*/ 	.word	0xffffffff


	//   ....[9]....
        /*0060*/ 	.word	0xffffffff


	//   ....[10]....
        /*0064*/ 	.word	0xffffffff


	//   ....[11]....
        /*0068*/ 	.word	0xffffffff


	//----- nvinfo : EIATTR_COOP_GROUP_INSTR_OFFSETS
	.align		4
.L_1534:
        /*006c*/ 	.byte	0x04, 0x28
        /*006e*/ 	.short	(.L_1536 - .L_1535)


	//   ....[0]....
.L_1535:
        /*0070*/ 	.word	0x00002e10


	//   ....[1]....
        /*0074*/ 	.word	0x00002e30


	//   ....[2]....
        /*0078*/ 	.word	0x00002eb0


	//   ....[3]....
        /*007c*/ 	.word	0x00002ec0


	//   ....[4]....
        /*0080*/ 	.word	0x00004c20


	//   ....[5]....
        /*0084*/ 	.word	0x00004c40


	//   ....[6]....
        /*0088*/ 	.word	0x00004c70


	//   ....[7]....
        /*008c*/ 	.word	0x00004c80


	//   ....[8]....
        /*0090*/ 	.word	0x00005c30


	//   ....[9]....
        /*0094*/ 	.word	0x00005c90


	//   ....[10]....
        /*0098*/ 	.word	0x00005cd0


	//   ....[11]....
        /*009c*/ 	.word	0x00005d10


	//----- nvinfo : EIATTR_EXIT_INSTR_OFFSETS
	.align		4
.L_1536:
        /*00a0*/ 	.byte	0x04, 0x1c
        /*00a2*/ 	.short	(.L_1538 - .L_1537)


	//   ....[0]....
.L_1537:
        /*00a4*/ 	.word	0x000002a0


	//   ....[1]....
        /*00a8*/ 	.word	0x000008b0


	//   ....[2]....
        /*00ac*/ 	.word	0x000008e0


	//   ....[3]....
        /*00b0*/ 	.word	0x00006910


	//----- nvinfo : EIATTR_CTAIDZ_USED
	.align		4
.L_1538:
        /*00b4*/ 	.byte	0x01, 0x04
	.zero		2


	//----- nvinfo : EIATTR_CRS_STACK_SIZE
	.align		4
        /*00b8*/ 	.byte	0x04, 0x1e
        /*00ba*/ 	.short	(.L_1540 - .L_1539)
.L_1539:
        /*00bc*/ 	.word	0x00000000
.L_1540:


//--------------------- .nv.info._ZN5flash24flash_fwd_splitkv_kernelI23Flash_fwd_kernel_traitsILi96ELi64ELi64ELi4ELb0ELb0EN7cutlass10bfloat16_tE19Flash_kernel_traitsILi96ELi64ELi64ELi4ES3_EELb1ELb0ELb0ELb1ELb1ELb1ELb1ELb0EEEvNS_16Flash_fwd_paramsE --------------------------
	.section	.nv.info._ZN5flash24flash_fwd_splitkv_kernelI23Flash_fwd_kernel_traitsILi96ELi64ELi64ELi4ELb0ELb0EN7cutlass10bfloat16_tE19Flash_kernel_traitsILi96ELi64ELi64ELi4ES3_EELb1ELb0ELb0ELb1ELb1ELb1ELb1ELb0EEEvNS_16Flash_fwd_paramsE,"",@"SHT_CUDA_INFO"
	.sectionflags	@""
	.align	4


	//----- nvinfo : EIATTR_CUDA_API_VERSION
	.align		4
        /*0000*/ 	.byte	0x04, 0x37
        /*0002*/ 	.short	(.L_1542 - .L_1541)
.L_1541:
        /*0004*/ 	.word	0x00000082


	//----- nvinfo : EIATTR_SW2861232_WAR
	.align		4
.L_1542:
        /*0008*/ 	.byte	0x01, 0x35
	.zero		2


	//----- nvinfo : EIATTR_PARAM_CBANK
	.align		4
        /*000c*/ 	.byte	0x04, 0x0a
        /*000e*/ 	.short	(.L_1544 - .L_1543)
	.align		4
.L_1543:
        /*0010*/ 	.word	index@(.nv.constant0._ZN5flash24flash_fwd_splitkv_kernelI23Flash_fwd_kernel_traitsILi96ELi64ELi64ELi4ELb0ELb0EN7cutlass10bfloat16_tE19Flash_kernel_traitsILi96ELi64ELi64ELi4ES3_EELb1ELb0ELb0ELb1ELb1ELb1ELb1ELb0EEEvNS_16Flash_fwd_paramsE)
        /*0014*/ 	.short	0x0160
        /*0016*/ 	.short	0x01d0


	//----- nvinfo : EIATTR_CBANK_PARAM_SIZE
	.align		4
.L_1544:
        /*0018*/ 	.byte	0x03, 0x19
        /*001a*/ 	.short	0x01d0


	//----- nvinfo : EIATTR_KPARAM_INFO
	.align		4
        /*001c*/ 	.byte	0x04, 0x17
        /*001e*/ 	.short	(.L_1546 - .L_1545)
.L_1545:
        /*0020*/ 	.word	0x00000000
        /*0024*/ 	.short	0x0000
        /*0026*/ 	.short	0x0000
        /*0028*/ 	.byte	0x00, 0xf0, 0x41, 0x07


	//----- nvinfo : EIATTR_MAXREG_COUNT
	.align		4
.L_1546:
        /*002c*/ 	.byte	0x03, 0x1b
        /*002e*/ 	.short	0x00ff


	//----- nvinfo : EIATTR_NUM_BARRIERS
	.align		4
        /*0030*/ 	.byte	0x02, 0x4c
        /*0032*/ 	.byte	0x01
	.zero		1


	//----- nvinfo : EIATTR_MERCURY_ISA_VERSION
	.align		4
        /*0034*/ 	.byte	0x03, 0x5f
        /*0036*/ 	.short	0x0000


	//----- nvinfo : EIATTR_COOP_GROUP_MASK_REGIDS
	.align		4
        /*0038*/ 	.byte	0x04, 0x29
        /*003a*/ 	.short	(.L_1548 - .L_1547)


	//   ....[0]....
.L_1547:
        /*003c*/ 	.word	0xffffffff


	//   ....[1]....
        /*0040*/ 	.word	0xffffffff


	//   ....[2]....
        /*0044*/ 	.word	0xffffffff


	//   ....[3]....
        /*0048*/ 	.word	0xffffffff


	//   ....[4]....
        /*004c*/ 	.word	0xffffffff


	//   ....[5]....
        /*0050*/ 	.word	0xffffffff


	//   ....[6]....
        /*0054*/ 	.word	0xffffffff


	//   ....[7]....
        /*0058*/ 	.word	0xffffffff


	//   ....[8]....
        /*005c*/ 	.word	0xffffffff


	//   ....[9]....
        /*0060*/ 	.word	0xffffffff


	//   ....[10]....
        /*0064*/ 	.word	0xffffffff


	//   ....[11]....
        /*0068*/ 	.word	0xffffffff


	//----- nvinfo : EIATTR_COOP_GROUP_INSTR_OFFSETS
	.align		4
.L_1548:
        /*006c*/ 	.byte	0x04, 0x28
        /*006e*/ 	.short	(.L_1550 - .L_1549)


	//   ....[0]....
.L_1549:
        /*0070*/ 	.word	0x00003240


	//   ....[1]....
        /*0074*/ 	.word	0x00003270


	//   ....[2]....
        /*0078*/ 	.word	0x000032b0


	//   ....[3]....
        /*007c*/ 	.word	0x000032d0


	//   ....[4]....
        /*0080*/ 	.word	0x00005440


	//   ....[5]....
        /*0084*/ 	.word	0x00005450


	//   ....[6]....
        /*0088*/ 	.word	0x00005490


	//   ....[7]....
        /*008c*/ 	.word	0x000054a0


	//   ....[8]....
        /*0090*/ 	.word	0x00006440


	//   ....[9]....
        /*0094*/ 	.word	0x00006480


	//   ....[10]....
        /*0098*/ 	.word	0x000064e0


	//   ....[11]....
        /*009c*/ 	.word	0x000064f0


	//----- nvinfo : EIATTR_EXIT_INSTR_OFFSETS
	.align		4
.L_1550:
        /*00a0*/ 	.byte	0x04, 0x1c
        /*00a2*/ 	.short	(.L_1552 - .L_1551)


	//   ....[0]....
.L_1551:
        /*00a4*/ 	.word	0x000002a0


	//   ....[1]....
        /*00a8*/ 	.word	0x000008b0


	//   ....[2]....
        /*00ac*/ 	.word	0x000008e0


	//   ....[3]....
        /*00b0*/ 	.word	0x00007120


	//----- nvinfo : EIATTR_CTAIDZ_USED
	.align		4
.L_1552:
        /*00b4*/ 	.byte	0x01, 0x04
	.zero		2


	//----- nvinfo : EIATTR_CRS_STACK_SIZE
	.align		4
        /*00b8*/ 	.byte	0x04, 0x1e
        /*00ba*/ 	.short	(.L_1554 - .L_1553)
.L_1553:
        /*00bc*/ 	.word	0x00000000
.L_1554:


//--------------------- .nv.info._ZN5flash24flash_fwd_splitkv_kernelI23Flash_fwd_kernel_traitsILi96ELi64ELi64ELi4ELb0ELb0EN7cutlass10bfloat16_tE19Flash_kernel_traitsILi96ELi64ELi64ELi4ES3_EELb1ELb0ELb0ELb0ELb1ELb0ELb0ELb0EEEvNS_16Flash_fwd_paramsE --------------------------
	.section	.nv.info._ZN5flash24flash_fwd_splitkv_kernelI23Flash_fwd_kernel_traitsILi96ELi64ELi64ELi4ELb0ELb0EN7cutlass10bfloat16_tE19Flash_kernel_traitsILi96ELi64ELi64ELi4ES3_EELb1ELb0ELb0ELb0ELb1ELb0ELb0ELb0EEEvNS_16Flash_fwd_paramsE,"",@"SHT_CUDA_INFO"
	.sectionflags	@""
	.align	4


	//----- nvinfo : EIATTR_CUDA_API_VERSION
	.align		4
        /*0000*/ 	.byte	0x04, 0x37
        /*0002*/ 	.short	(.L_1556 - .L_1555)
.L_1555:
        /*0004*/ 	.word	0x00000082


	//----- nvinfo : EIATTR_SW2861232_WAR
	.align		4
.L_1556:
        /*0008*/ 	.byte	0x01, 0x35
	.zero		2


	//----- nvinfo : EIATTR_PARAM_CBANK
	.align		4
        /*000c*/ 	.byte	0x04, 0x0a
        /*000e*/ 	.short	(.L_1558 - .L_1557)
	.align		4
.L_1557:
        /*0010*/ 	.word	index@(.nv.constant0._ZN5flash24flash_fwd_splitkv_kernelI23Flash_fwd_kernel_traitsILi96ELi64ELi64ELi4ELb0ELb0EN7cutlass10bfloat16_tE19Flash_kernel_traitsILi96ELi64ELi64ELi4ES3_EELb1ELb0ELb0ELb0ELb1ELb0ELb0ELb0EEEvNS_16Flash_fwd_paramsE)
        /*0014*/ 	.short	0x0160
        /*0016*/ 	.short	0x01d0


	//----- nvinfo : EIATTR_CBANK_PARAM_SIZE
	.align		4
.L_1558:
        /*0018*/ 	.byte	0x03, 0x19
        /*001a*/ 	.short	0x01d0


	//----- nvinfo : EIATTR_KPARAM_INFO
	.align		4
        /*001c*/ 	.byte	0x04, 0x17
        /*001e*/ 	.short	(.L_1560 - .L_1559)
.L_1559:
        /*0020*/ 	.word	0x00000000
        /*0024*/ 	.short	0x0000
        /*0026*/ 	.short	0x0000
        /*0028*/ 	.byte	0x00, 0xf0, 0x41, 0x07


	//----- nvinfo : EIATTR_MAXREG_COUNT
	.align		4
.L_1560:
        /*002c*/ 	.byte	0x03, 0x1b
        /*002e*/ 	.short	0x00ff


	//----- nvinfo : EIATTR_NUM_BARRIERS
	.align		4
        /*0030*/ 	.byte	0x02, 0x4c
        /*0032*/ 	.byte	0x01
	.zero		1


	//----- nvinfo : EIATTR_MERCURY_ISA_VERSION
	.align		4
        /*0034*/ 	.byte	0x03, 0x5f
        /*0036*/ 	.short	0x0000


	//----- nvinfo : EIATTR_COOP_GROUP_MASK_REGIDS
	.align		4
        /*0038*/ 	.byte	0x04, 0x29
        /*003a*/ 	.short	(.L_1562 - .L_1561)


	//   ....[0]....
.L_1561:
        /*003c*/ 	.word	0xffffffff


	//   ....[1]....
        /*0040*/ 	.word	0xffffffff


	//   ....[2]....
        /*0044*/ 	.word	0xffffffff


	//   ....[3]....
        /*0048*/ 	.word	0xffffffff


	//   ....[4]....
        /*004c*/ 	.word	0xffffffff


	//   ....[5]....
        /*0050*/ 	.word	0xffffffff


	//   ....[6]....
        /*0054*/ 	.word	0xffffffff


	//   ....[7]....
        /*0058*/ 	.word	0xffffffff


	//   ....[8]....
        /*005c*/ 	.word	0xffffffff


	//   ....[9]....
        /*0060*/ 	.word	0xffffffff


	//   ....[10]....
        /*0064*/ 	.word	0xffffffff


	//   ....[11]....
        /*0068*/ 	.word	0xffffffff


	//   ....[12]....
        /*006c*/ 	.word	0xffffffff


	//   ....[13]....
        /*0070*/ 	.word	0xffffffff


	//   ....[14]....
        /*0074*/ 	.word	0xffffffff


	//   ....[15]....
        /*0078*/ 	.word	0xffffffff


	//----- nvinfo : EIATTR_COOP_GROUP_INSTR_OFFSETS
	.align		4
.L_1562:
        /*007c*/ 	.byte	0x04, 0x28
        /*007e*/ 	.short	(.L_1564 - .L_1563)


	//   ....[0]....
.L_1563:
        /*0080*/ 	.word	0x000030a0


	//   ....[1]....
        /*0084*/ 	.word	0x00003130


	//   ....[2]....
        /*0088*/ 	.word	0x00003160


	//   ....[3]....
        /*008c*/ 	.word	0x000031c0


	//   ....[4]....
        /*0090*/ 	.word	0x000054c0


	//   ....[5]....
        /*0094*/ 	.word	0x000054d0


	//   ....[6]....
        /*0098*/ 	.word	0x00005500


	//   ....[7]....
        /*009c*/ 	.word	0x00005510


	//   ....[8]....
        /*00a0*/ 	.word	0x000076c0


	//   ....[9]....
        /*00a4*/ 	.word	0x000076e0


	//   ....[10]....
        /*00a8*/ 	.word	0x00007710


	//   ....[11]....
        /*00ac*/ 	.word	0x00007720


	//   ....[12]....
        /*00b0*/ 	.word	0x000086d0


	//   ....[13]....
        /*00b4*/ 	.word	0x00008710


	//   ....[14]....
        /*00b8*/ 	.word	0x00008750


	//   ....[15]....
        /*00bc*/ 	.word	0x00008760


	//----- nvinfo : EIATTR_EXIT_INSTR_OFFSETS
	.align		4
.L_1564:
        /*00c0*/ 	.byte	0x04, 0x1c
        /*00c2*/ 	.short	(.L_1566 - .L_1565)


	//   ....[0]....
.L_1565:
        /*00c4*/ 	.word	0x000002e0


	//   ....[1]....
        /*00c8*/ 	.word	0x00000880


	//   ....[2]....
        /*00cc*/ 	.word	0x000008b0


	//   ....[3]....
        /*00d0*/ 	.word	0x00009580


	//   ....[4]....
        /*00d4*/ 	.word	0x00009650


	//----- nvinfo : EIATTR_CTAIDZ_USED
	.align		4
.L_1566:
        /*00d8*/ 	.byte	0x01, 0x04
	.zero		2


	//----- nvinfo : EIATTR_CRS_STACK_SIZE
	.align		4
        /*00dc*/ 	.byte	0x04, 0x1e
        /*00de*/ 	.short	(.L_1568 - .L_1567)
.L_1567:
        /*00e0*/ 	.word	0x00000000
.L_1568:


//--------------------- .nv.info._ZN5flash24flash_fwd_splitkv_kernelI23Flash_fwd_kernel_traitsILi96ELi64ELi64ELi4ELb0ELb0EN7cutlass10bfloat16_tE19Flash_kernel_traitsILi96ELi64ELi64ELi4ES3_EELb1ELb0ELb0ELb0ELb1ELb1ELb0ELb0EEEvNS_16Flash_fwd_paramsE --------------------------
	.section	.nv.info._ZN5flash24flash_fwd_splitkv_kernelI23Flash_fwd_kernel_traitsILi96ELi64ELi64ELi4ELb0ELb0EN7cutlass10bfloat16_tE19Flash_kernel_traitsILi96ELi64ELi64ELi4ES3_EELb1ELb0ELb0ELb0ELb1ELb1ELb0ELb0EEEvNS_16Flash_fwd_paramsE,"",@"SHT_CUDA_INFO"
	.sectionflags	@""
	.align	4


	//----- nvinfo : EIATTR_CUDA_API_VERSION
	.align		4
        /*0000*/ 	.byte	0x04, 0x37
        /*0002*/ 	.short	(.L_1570 - .L_1569)
.L_1569:
        /*0004*/ 	.word	0x00000082


	//----- nvinfo : EIATTR_SW2861232_WAR
	.align		4
.L_1570:
        /*0008*/ 	.byte	0x01, 0x35
	.zero		2


	//----- nvinfo : EIATTR_PARAM_CBANK
	.align		4
        /*000c*/ 	.byte	0x04, 0x0a
        /*000e*/ 	.short	(.L_1572 - .L_1571)
	.align		4
.L_1571:
        /*0010*/ 	.word	index@(.nv.constant0._ZN5flash24flash_fwd_splitkv_kernelI23Flash_fwd_kernel_traitsILi96ELi64ELi64ELi4ELb0ELb0EN7cutlass10bfloat16_tE19Flash_kernel_traitsILi96ELi64ELi64ELi4ES3_EELb1ELb0ELb0ELb0ELb1ELb1ELb0ELb0EEEvNS_16Flash_fwd_paramsE)
        /*0014*/ 	.short	0x0160
        /*0016*/ 	.short	0x01d0


	//----- nvinfo : EIATTR_CBANK_PARAM_SIZE
	.align		4
.L_1572:
        /*0018*/ 	.byte	0x03, 0x19
        /*001a*/ 	.short	0x01d0


	//----- nvinfo : EIATTR_KPARAM_INFO
	.align		4
        /*001c*/ 	.byte	0x04, 0x17
        /*001e*/ 	.short	(.L_1574 - .L_1573)
.L_1573:
        /*0020*/ 	.word	0x00000000
        /*0024*/ 	.short	0x0000
        /*0026*/ 	.short	0x0000
        /*0028*/ 	.byte	0x00, 0xf0, 0x41, 0x07


	//----- nvinfo : EIATTR_MAXREG_COUNT
	.align		4
.L_1574:
        /*002c*/ 	.byte	0x03, 0x1b
        /*002e*/ 	.short	0x00ff


	//----- nvinfo : EIATTR_NUM_BARRIERS
	.align		4
        /*0030*/ 	.byte	0x02, 0x4c
        /*0032*/ 	.byte	0x01
	.zero		1


	//----- nvinfo : EIATTR_MERCURY_ISA_VERSION
	.align		4
        /*0034*/ 	.byte	0x03, 0x5f
        /*0036*/ 	.short	0x0000


	//----- nvinfo : EIATTR_COOP_GROUP_MASK_REGIDS
	.align		4
        /*0038*/ 	.byte	0x04, 0x29
        /*003a*/ 	.short	(.L_1576 - .L_1575)


	//   ....[0]....
.L_1575:
        /*003c*/ 	.word	0xffffffff


	//   ....[1]....
        /*0040*/ 	.word	0xffffffff


	//   ....[2]....
        /*0044*/ 	.word	0xffffffff


	//   ....[3]....
        /*0048*/ 	.word	0xffffffff


	//   ....[4]....
        /*004c*/ 	.word	0xffffffff


	//   ....[5]....
        /*0050*/ 	.word	0xffffffff


	//   ....[6]....
        /*0054*/ 	.word	0xffffffff


	//   ....[7]....
        /*0058*/ 	.word	0xffffffff


	//   ....[8]....
        /*005c*/ 	.word	0xffffffff


	//   ....[9]....
        /*0060*/ 	.word	0xffffffff


	//   ....[10]....
        /*0064*/ 	.word	0xffffffff


	//   ....[11]....
        /*0068*/ 	.word	0xffffffff


	//   ....[12]....
        /*006c*/ 	.word	0xffffffff


	//   ....[13]....
        /*0070*/ 	.word	0xffffffff


	//   ....[14]....
        /*0074*/ 	.word	0xffffffff


	//   ....[15]....
        /*0078*/ 	.word	0xffffffff


	//----- nvinfo : EIATTR_COOP_GROUP_INSTR_OFFSETS
	.align		4
.L_1576:
        /*007c*/ 	.byte	0x04, 0x28
        /*007e*/ 	.short	(.L_1578 - .L_1577)


	//   ....[0]....
.L_1577:
        /*0080*/ 	.word	0x000034e0


	//   ....[1]....
        /*0084*/ 	.word	0x00003500


	//   ....[2]....
        /*0088*/ 	.word	0x00003580


	//   ....[3]....
        /*008c*/ 	.word	0x00003590


	//   ....[4]....
        /*0090*/ 	.word	0x00005c90


	//   ....[5]....
        /*0094*/ 	.word	0x00005ca0


	//   ....[6]....
        /*0098*/ 	.word	0x00005cd0


	//   ....[7]....
        /*009c*/ 	.word	0x00005ce0


	//   ....[8]....
        /*00a0*/ 	.word	0x000082b0


	//   ....[9]....
        /*00a4*/ 	.word	0x000082d0


	//   ....[10]....
        /*00a8*/ 	.word	0x00008300


	//   ....[11]....
        /*00ac*/ 	.word	0x00008310


	//   ....[12]....
        /*00b0*/ 	.word	0x000092b0


	//   ....[13]....
        /*00b4*/ 	.word	0x000092f0


	//   ....[14]....
        /*00b8*/ 	.word	0x00009330


	//   ....[15]....
        /*00bc*/ 	.word	0x00009340


	//----- nvinfo : EIATTR_EXIT_INSTR_OFFSETS
	.align		4
.L_1578:
        /*00c0*/ 	.byte	0x04, 0x1c
        /*00c2*/ 	.short	(.L_1580 - .L_1579)


	//   ....[0]....
.L_1579:
        /*00c4*/ 	.word	0x000002e0


	//   ....[1]....
        /*00c8*/ 	.word	0x00000880


	//   ....[2]....
        /*00cc*/ 	.word	0x000008b0


	//   ....[3]....
        /*00d0*/ 	.word	0x0000a160


	//   ....[4]....
        /*00d4*/ 	.word	0x0000a230


	//----- nvinfo : EIATTR_CTAIDZ_USED
	.align		4
.L_1580:
        /*00d8*/ 	.byte	0x01, 0x04
	.zero		2


	//----- nvinfo : EIATTR_CRS_STACK_SIZE
	.align		4
        /*00dc*/ 	.byte	0x04, 0x1e
        /*00de*/ 	.short	(.L_1582 - .L_1581)
.L_1581:
        /*00e0*/ 	.word	0x00000000
.L_1582:


//--------------------- .nv.info._ZN5flash24flash_fwd_splitkv_kernelI23Flash_fwd_kernel_traitsILi96ELi64ELi64ELi4ELb0ELb0EN7cutlass10bfloat16_tE19Flash_kernel_traitsILi96ELi64ELi64ELi4ES3_EELb1ELb0ELb1ELb0ELb0ELb0ELb0ELb0EEEvNS_16Flash_fwd_paramsE --------------------------
	.section	.nv.info._ZN5flash24flash_fwd_splitkv_kernelI23Flash_fwd_kernel_traitsILi96ELi64ELi64ELi4ELb0ELb0EN7cutlass10bfloat16_tE19Flash_kernel_traitsILi96ELi64ELi64ELi4ES3_EELb1ELb0ELb1ELb0ELb0ELb0ELb0ELb0EEEvNS_16Flash_fwd_paramsE,"",@"SHT_CUDA_INFO"
	.sectionflags	@""
	.align	4


	//----- nvinfo : EIATTR_CUDA_API_VERSION
	.align		4
        /*0000*/ 	.byte	0x04, 0x37
        /*0002*/ 	.short	(.L_1584 - .L_1583)
.L_1583:
        /*0004*/ 	.word	0x00000082


	//----- nvinfo : EIATTR_SW2861232_WAR
	.align		4
.L_1584:
        /*0008*/ 	.byte	0x01, 0x35
	.zero		2


	//----- nvinfo : EIATTR_PARAM_CBANK
	.align		4
        /*000c*/ 	.byte	0x04, 0x0a
        /*000e*/ 	.short	(.L_1586 - .L_1585)
	.align		4
.L_1585:
        /*0010*/ 	.word	index@(.nv.constant0._ZN5flash24flash_fwd_splitkv_kernelI23Flash_fwd_kernel_traitsILi96ELi64ELi64ELi4ELb0ELb0EN7cutlass10bfloat16_tE19Flash_kernel_traitsILi96ELi64ELi64ELi4ES3_EELb1ELb0ELb1ELb0ELb0ELb0ELb0ELb0EEEvNS_16Flash_fwd_paramsE)
        /*0014*/ 	.short	0x0160
        /*0016*/ 	.short	0x01d0


	//----- nvinfo : EIATTR_CBANK_PARAM_SIZE
	.align		4
.L_1586:
        /*0018*/ 	.byte	0x03, 0x19
        /*001a*/ 	.short	0x01d0


	//----- nvinfo : EIATTR_KPARAM_INFO
	.align		4
        /*001c*/ 	.byte	0x04, 0x17
        /*001e*/ 	.short	(.L_1588 - .L_1587)
.L_1587:
        /*0020*/ 	.word	0x00000000
        /*0024*/ 	.short	0x0000
        /*0026*/ 	.short	0x0000
        /*0028*/ 	.byte	0x00, 0xf0, 0x41, 0x07


	//----- nvinfo : EIATTR_MAXREG_COUNT
	.align		4
.L_1588:
        /*002c*/ 	.byte	0x03, 0x1b
        /*002e*/ 	.short	0x00ff


	//----- nvinfo : EIATTR_NUM_BARRIERS
	.align		4
        /*0030*/ 	.byte	0x02, 0x4c
        /*0032*/ 	.byte	0x01
	.zero		1


	//----- nvinfo : EIATTR_MERCURY_ISA_VERSION
	.align		4
        /*0034*/ 	.byte	0x03, 0x5f
        /*0036*/ 	.short	0x0000


	//----- nvinfo : EIATTR_COOP_GROUP_MASK_REGIDS
	.align		4
        /*0038*/ 	.byte	0x04, 0x29
        /*003a*/ 	.short	(.L_1590 - .L_1589)


	//   ....[0]....
.L_1589:
        /*003c*/ 	.word	0xffffffff


	//   ....[1]....
        /*0040*/ 	.word	0xffffffff


	//   ....[2]....
        /*0044*/ 	.word	0xffffffff


	//   ....[3]....
        /*0048*/ 	.word	0xffffffff


	//   ....[4]....
        /*004c*/ 	.word	0xffffffff


	//   ....[5]....
        /*0050*/ 	.word	0xffffffff


	//   ....[6]....
        /*0054*/ 	.word	0xffffffff


	//   ....[7]....
        /*0058*/ 	.word	0xffffffff


	//   ....[8]....
        /*005c*/ 	.word	0xffffffff


	//   ....[9]....
        /*0060*/ 	.word	0xffffffff


	//   ....[10]....
        /*0064*/ 	.word	0xffffffff


	//   ....[11]....
        /*0068*/ 	.word	0xffffffff


	//   ....[12]....
        /*006c*/ 	.word	0xffffffff


	//   ....[13]....
        /*0070*/ 	.word	0xffffffff


	//   ....[14]....
        /*0074*/ 	.word	0xffffffff


	//   ....[15]....
        /*0078*/ 	.word	0xffffffff


	//----- nvinfo : EIATTR_COOP_GROUP_INSTR_OFFSETS
	.align		4
.L_1590:
        /*007c*/ 	.byte	0x04, 0x28
        /*007e*/ 	.short	(.L_1592 - .L_1591)


	//   ....[0]....
.L_1591:
        /*0080*/ 	.word	0x00004000


	//   ....[1]....
        /*0084*/ 	.word	0x00004090


	//   ....[2]....
        /*0088*/ 	.word	0x000040c0


	//   ....[3]....
        /*008c*/ 	.word	0x00004130


	//   ....[4]....
        /*0090*/ 	.word	0x00006b70


	//   ....[5]....
        /*0094*/ 	.word	0x00006b80


	//   ....[6]....
        /*0098*/ 	.word	0x00006bb0


	//   ....[7]....
        /*009c*/ 	.word	0x00006bc0


	//   ....[8]....
        /*00a0*/ 	.word	0x00009540


	//   ....[9]....
        /*00a4*/ 	.word	0x00009550


	//   ....[10]....
        /*00a8*/ 	.word	0x00009570


	//   ....[11]....
        /*00ac*/ 	.word	0x00009590


	//   ....[12]....
        /*00b0*/ 	.word	0x0000a570


	//   ....[13]....
        /*00b4*/ 	.word	0x0000a5b0


	//   ....[14]....
        /*00b8*/ 	.word	0x0000a5f0


	//   ....[15]....
        /*00bc*/ 	.word	0x0000a600


	//----- nvinfo : EIATTR_EXIT_INSTR_OFFSETS
	.align		4
.L_1592:
        /*00c0*/ 	.byte	0x04, 0x1c
        /*00c2*/ 	.short	(.L_1594 - .L_1593)


	//   ....[0]....
.L_1593:
        /*00c4*/ 	.word	0x000002d0


	//   ....[1]....
        /*00c8*/ 	.word	0x00000900


	//   ....[2]....
        /*00cc*/ 	.word	0x00000930


	//   ....[3]....
        /*00d0*/ 	.word	0x0000b4b0


	//   ....[4]....
        /*00d4*/ 	.word	0x0000b5a0


	//   ....[5]....
        /*00d8*/ 	.word	0x0000b5c0


	//----- nvinfo : EIATTR_CTAIDZ_USED
	.align		4
.L_1594:
        /*00dc*/ 	.byte	0x01, 0x04
	.zero		2


	//----- nvinfo : EIATTR_CRS_STACK_SIZE
	.align		4
        /*00e0*/ 	.byte	0x04, 0x1e
        /*00e2*/ 	.short	(.L_1596 - .L_1595)
.L_1595:
        /*00e4*/ 	.word	0x00000000
.L_1596:


//--------------------- .nv.info._ZN5flash24flash_fwd_splitkv_kernelI23Flash_fwd_kernel_traitsILi96ELi64ELi64ELi4ELb0ELb0EN7cutlass10bfloat16_tE19Flash_kernel_traitsILi96ELi64ELi64ELi4ES3_EELb1ELb0ELb1ELb0ELb0ELb1ELb0ELb0EEEvNS_16Flash_fwd_paramsE --------------------------
	.section	.nv.info._ZN5flash24flash_fwd_splitkv_kernelI23Flash_fwd_kernel_traitsILi96ELi64ELi64ELi4ELb0ELb0EN7cutlass10bfloat16_tE19Flash_kernel_traitsILi96ELi64ELi64ELi4ES3_EELb1ELb0ELb1ELb0ELb0ELb1ELb0ELb0EEEvNS_16Flash_fwd_paramsE,"",@"SHT_CUDA_INFO"
	.sectionflags	@""
	.align	4


	//----- nvinfo : EIATTR_CUDA_API_VERSION
	.align		4
        /*0000*/ 	.byte	0x04, 0x37
        /*0002*/ 	.short	(.L_1598 - .L_1597)
.L_1597:
        /*0004*/ 	.word	0x00000082


	//----- nvinfo : EIATTR_SW2861232_WAR
	.align		4
.L_1598:
        /*0008*/ 	.byte	0x01, 0x35
	.zero		2


	//----- nvinfo : EIATTR_PARAM_CBANK
	.align		4
        /*000c*/ 	.byte	0x04, 0x0a
        /*000e*/ 	.short	(.L_1600 - .L_1599)
	.align		4
.L_1599:
        /*0010*/ 	.word	index@(.nv.constant0._ZN5flash24flash_fwd_splitkv_kernelI23Flash_fwd_kernel_traitsILi96ELi64ELi64ELi4ELb0ELb0EN7cutlass10bfloat16_tE19Flash_kernel_traitsILi96ELi64ELi64ELi4ES3_EELb1ELb0ELb1ELb0ELb0ELb1ELb0ELb0EEEvNS_16Flash_fwd_paramsE)
        /*0014*/ 	.short	0x0160
        /*0016*/ 	.short	0x01d0


	//----- nvinfo : EIATTR_CBANK_PARAM_SIZE
	.align		4
.L_1600:
        /*0018*/ 	.byte	0x03, 0x19
        /*001a*/ 	.short	0x01d0


	//----- nvinfo : EIATTR_KPARAM_INFO
	.align		4
        /*001c*/ 	.byte	0x04, 0x17
        /*001e*/ 	.short	(.L_1602 - .L_1601)
.L_1601:
        /*0020*/ 	.word	0x00000000
        /*0024*/ 	.short	0x0000
        /*0026*/ 	.short	0x0000
        /*0028*/ 	.byte	0x00, 0xf0, 0x41, 0x07


	//----- nvinfo : EIATTR_MAXREG_COUNT
	.align		4
.L_1602:
        /*002c*/ 	.byte	0x03, 0x1b
        /*002e*/ 	.short	0x00ff


	//----- nvinfo : EIATTR_NUM_BARRIERS
	.align		4
        /*0030*/ 	.byte	0x02, 0x4c
        /*0032*/ 	.byte	0x01
	.zero		1


	//----- nvinfo : EIATTR_MERCURY_ISA_VERSION
	.align		4
        /*0034*/ 	.byte	0x03, 0x5f
        /*0036*/ 	.short	0x0000


	//----- nvinfo : EIATTR_COOP_GROUP_MASK_REGIDS
	.align		4
        /*0038*/ 	.byte	0x04, 0x29
        /*003a*/ 	.short	(.L_1604 - .L_1603)


	//   ....[0]....
.L_1603:
        /*003c*/ 	.word	0xffffffff


	//   ....[1]....
        /*0040*/ 	.word	0xffffffff


	//   ....[2]....
        /*0044*/ 	.word	0xffffffff


	//   ....[3]....
        /*0048*/ 	.word	0xffffffff


	//   ....[4]....
        /*004c*/ 	.word	0xffffffff


	//   ....[5]....
        /*0050*/ 	.word	0xffffffff


	//   ....[6]....
        /*0054*/ 	.word	0xffffffff


	//   ....[7]....
        /*0058*/ 	.word	0xffffffff


	//   ....[8]....
        /*005c*/ 	.word	0xffffffff


	//   ....[9]....
        /*0060*/ 	.word	0xffffffff


	//   ....[10]....
        /*0064*/ 	.word	0xffffffff


	//   ....[11]....
        /*0068*/ 	.word	0xffffffff


	//   ....[12]....
        /*006c*/ 	.word	0xffffffff


	//   ....[13]....
        /*0070*/ 	.word	0xffffffff


	//   ....[14]....
        /*0074*/ 	.word	0xffffffff


	//   ....[15]....
        /*0078*/ 	.word	0xffffffff


	//----- nvinfo : EIATTR_COOP_GROUP_INSTR_OFFSETS
	.align		4
.L_1604:
        /*007c*/ 	.byte	0x04, 0x28
        /*007e*/ 	.short	(.L_1606 - .L_1605)


	//   ....[0]....
.L_1605:
        /*0080*/ 	.word	0x00004450


	//   ....[1]....
        /*0084*/ 	.word	0x00004480


	//   ....[2]....
        /*0088*/ 	.word	0x000044a0


	//   ....[3]....
        /*008c*/ 	.word	0x000044c0


	//   ....[4]....
        /*0090*/ 	.word	0x00007390


	//   ....[5]....
        /*0094*/ 	.word	0x000073a0


	//   ....[6]....
        /*0098*/ 	.word	0x000073d0


	//   ....[7]....
        /*009c*/ 	.word	0x000073e0


	//   ....[8]....
        /*00a0*/ 	.word	0x0000a170


	//   ....[9]....
        /*00a4*/ 	.word	0x0000a190


	//   ....[10]....
        /*00a8*/ 	.word	0x0000a1b0


	//   ....[11]....
        /*00ac*/ 	.word	0x0000a1d0


	//   ....[12]....
        /*00b0*/ 	.word	0x0000b180


	//   ....[13]....
        /*00b4*/ 	.word	0x0000b1c0


	//   ....[14]....
        /*00b8*/ 	.word	0x0000b200


	//   ....[15]....
        /*00bc*/ 	.word	0x0000b210


	//----- nvinfo : EIATTR_EXIT_INSTR_OFFSETS
	.align		4
.L_1606:
        /*00c0*/ 	.byte	0x04, 0x1c
        /*00c2*/ 	.short	(.L_1608 - .L_1607)


	//   ....[0]....
.L_1607:
        /*00c4*/ 	.word	0x000002d0


	//   ....[1]....
        /*00c8*/ 	.word	0x00000900


	//   ....[2]....
        /*00cc*/ 	.word	0x00000930


	//   ....[3]....
        /*00d0*/ 	.word	0x0000c0c0


	//   ....[4]....
        /*00d4*/ 	.word	0x0000c1b0


	//   ....[5]....
        /*00d8*/ 	.word	0x0000c1d0


	//----- nvinfo : EIATTR_CTAIDZ_USED
	.align		4
.L_1608:
        /*00dc*/ 	.byte	0x01, 0x04
	.zero		2


	//----- nvinfo : EIATTR_CRS_STACK_SIZE
	.align		4
        /*00e0*/ 	.byte	0x04, 0x1e
        /*00e2*/ 	.short	(.L_1610 - .L_1609)
.L_1609:
        /*00e4*/ 	.word	0x00000000
.L_1610:


//--------------------- .nv.info._ZN5flash24flash_fwd_splitkv_kernelI23Flash_fwd_kernel_traitsILi96ELi64ELi64ELi4ELb0ELb0EN7cutlass10bfloat16_tE19Flash_kernel_traitsILi96ELi64ELi64ELi4ES3_EELb1ELb0ELb0ELb0ELb1ELb0ELb0ELb1EEEvNS_16Flash_fwd_paramsE --------------------------
	.section	.nv.info._ZN5flash24flash_fwd_splitkv_kernelI23Flash_fwd_kernel_traitsILi96ELi64ELi64ELi4ELb0ELb0EN7cutlass10bfloat16_tE19Flash_kernel_traitsILi96ELi64ELi64ELi4ES3_EELb1ELb0ELb0ELb0ELb1ELb0ELb0ELb1EEEvNS_16Flash_fwd_paramsE,"",@"SHT_CUDA_INFO"
	.sectionflags	@""
	.align	4


	//----- nvinfo : EIATTR_CUDA_API_VERSION
	.align		4
        /*0000*/ 	.byte	0x04, 0x37
        /*0002*/ 	.short	(.L_1612 - .L_1611)
.L_1611:
        /*0004*/ 	.word	0x00000082


	//----- nvinfo : EIATTR_SW2861232_WAR
	.align		4
.L_1612:
        /*0008*/ 	.byte	0x01, 0x35
	.zero		2


	//----- nvinfo : EIATTR_PARAM_CBANK
	.align		4
        /*000c*/ 	.byte	0x04, 0x0a
        /*000e*/ 	.short	(.L_1614 - .L_1613)
	.align		4
.L_1613:
        /*0010*/ 	.word	index@(.nv.constant0._ZN5flash24flash_fwd_splitkv_kernelI23Flash_fwd_kernel_traitsILi96ELi64ELi64ELi4ELb0ELb0EN7cutlass10bfloat16_tE19Flash_kernel_traitsILi96ELi64ELi64ELi4ES3_EELb1ELb0ELb0ELb0ELb1ELb0ELb0ELb1EEEvNS_16Flash_fwd_paramsE)
        /*0014*/ 	.short	0x0160
        /*0016*/ 	.short	0x01d0


	//----- nvinfo : EIATTR_CBANK_PARAM_SIZE
	.align		4
.L_1614:
        /*0018*/ 	.byte	0x03, 0x19
        /*001a*/ 	.short	0x01d0


	//----- nvinfo : EIATTR_KPARAM_INFO
	.align		4
        /*001c*/ 	.byte	0x04, 0x17
        /*001e*/ 	.short	(.L_1616 - .L_1615)
.L_1615:
        /*0020*/ 	.word	0x00000000
        /*0024*/ 	.short	0x0000
        /*0026*/ 	.short	0x0000
        /*0028*/ 	.byte	0x00, 0xf0, 0x41, 0x07


	//----- nvinfo : EIATTR_MAXREG_COUNT
	.align		4
.L_1616:
        /*002c*/ 	.byte	0x03, 0x1b
        /*002e*/ 	.short	0x00ff


	//----- nvinfo : EIATTR_NUM_BARRIERS
	.align		4
        /*0030*/ 	.byte	0x02, 0x4c
        /*0032*/ 	.byte	0x01
	.zero		1


	//----- nvinfo : EIATTR_MERCURY_ISA_VERSION
	.align		4
        /*0034*/ 	.byte	0x03, 0x5f
        /*0036*/ 	.short	0x0000


	//----- nvinfo : EIATTR_COOP_GROUP_MASK_REGIDS
	.align		4
        /*0038*/ 	.byte	0x04, 0x29
        /*003a*/ 	.short	(.L_1618 - .L_1617)


	//   ....[0]....
.L_1617:
        /*003c*/ 	.word	0xffffffff


	//   ....[1]....
        /*0040*/ 	.word	0xffffffff


	//   ....[2]....
        /*0044*/ 	.word	0xffffffff


	//   ....[3]....
        /*0048*/ 	.word	0xffffffff


	//   ....[4]....
        /*004c*/ 	.word	0xffffffff


	//   ....[5]....
        /*0050*/ 	.word	0xffffffff


	//   ....[6]....
        /*0054*/ 	.word	0xffffffff


	//   ....[7]....
        /*0058*/ 	.word	0xffffffff


	//   ....[8]....
        /*005c*/ 	.word	0xffffffff


	//   ....[9]....
        /*0060*/ 	.word	0xffffffff


	//   ....[10]....
        /*0064*/ 	.word	0xffffffff


	//   ....[11]....
        /*0068*/ 	.word	0xffffffff


	//   ....[12]....
        /*006c*/ 	.word	0xffffffff


	//   ....[13]....
        /*0070*/ 	.word	0xffffffff


	//   ....[14]....
        /*0074*/ 	.word	0xffffffff


	//   ....[15]....
        /*0078*/ 	.word	0xffffffff


	//----- nvinfo : EIATTR_COOP_GROUP_INSTR_OFFSETS
	.align		4
.L_1618:
        /*007c*/ 	.byte	0x04, 0x28
        /*007e*/ 	.short	(.L_1620 - .L_1619)


	//   ....[0]....
.L_1619:
        /*0080*/ 	.word	0x0000aa30


	//   ....[1]....
        /*0084*/ 	.word	0x0000aa90


	//   ....[2]....
        /*0088*/ 	.word	0x0000aaa0


	//   ....[3]....
        /*008c*/ 	.word	0x0000aad0


	//   ....[4]....
        /*0090*/ 	.word	0x0000cda0


	//   ....[5]....
        /*0094*/ 	.word	0x0000cdb0


	//   ....[6]....
        /*0098*/ 	.word	0x0000cdf0


	//   ....[7]....
        /*009c*/ 	.word	0x0000ce00


	//   ....[8]....
        /*00a0*/ 	.word	0x0000efb0


	//   ....[9]....
        /*00a4*/ 	.word	0x0000efd0


	//   ....[10]....
        /*00a8*/ 	.word	0x0000f000


	//   ....[11]....
        /*00ac*/ 	.word	0x0000f010


	//   ....[12]....
        /*00b0*/ 	.word	0x0000ffc0


	//   ....[13]....
        /*00b4*/ 	.word	0x0000fff0


	//   ....[14]....
        /*00b8*/ 	.word	0x00010030


	//   ....[15]....
        /*00bc*/ 	.word	0x00010050


	//----- nvinfo : EIATTR_EXIT_INSTR_OFFSETS
	.align		4
.L_1620:
        /*00c0*/ 	.byte	0x04, 0x1c
        /*00c2*/ 	.short	(.L_1622 - .L_1621)


	//   ....[0]....
.L_1621:
        /*00c4*/ 	.word	0x00000310


	//   ....[1]....
        /*00c8*/ 	.word	0x000008a0


	//   ....[2]....
        /*00cc*/ 	.word	0x000008d0


	//   ....[3]....
        /*00d0*/ 	.word	0x00010eb0


	//   ....[4]....
        /*00d4*/ 	.word	0x00010f90


	//----- nvinfo : EIATTR_CTAIDZ_USED
	.align		4
.L_1622:
        /*00d8*/ 	.byte	0x01, 0x04
	.zero		2


	//----- nvinfo : EIATTR_CRS_STACK_SIZE
	.align		4
        /*00dc*/ 	.byte	0x04, 0x1e
        /*00de*/ 	.short	(.L_1624 - .L_1623)
.L_1623:
        /*00e0*/ 	.word	0x00000000
.L_1624:


//--------------------- .nv.info._ZN5flash24flash_fwd_splitkv_kernelI23Flash_fwd_kernel_traitsILi96ELi64ELi64ELi4ELb0ELb0EN7cutlass10bfloat16_tE19Flash_kernel_traitsILi96ELi64ELi64ELi4ES3_EELb1ELb0ELb0ELb0ELb1ELb1ELb0ELb1EEEvNS_16Flash_fwd_paramsE --------------------------
	.section	.nv.info._ZN5flash24flash_fwd_splitkv_kernelI23Flash_fwd_kernel_traitsILi96ELi64ELi64ELi4ELb0ELb0EN7cutlass10bfloat16_tE19Flash_kernel_traitsILi96ELi64ELi64ELi4ES3_EELb1ELb0ELb0ELb0ELb1ELb1ELb0ELb1EEEvNS_16Flash_fwd_paramsE,"",@"SHT_CUDA_INFO"
	.sectionflags	@""
	.align	4


	//----- nvinfo : EIATTR_CUDA_API_VERSION
	.align		4
        /*0000*/ 	.byte	0x04, 0x37
        /*0002*/ 	.short	(.L_1626 - .L_1625)
.L_1625:
        /*0004*/ 	.word	0x00000082


	//----- nvinfo : EIATTR_SW2861232_WAR
	.align		4
.L_1626:
        /*0008*/ 	.byte	0x01, 0x35
	.zero		2


	//----- nvinfo : EIATTR_PARAM_CBANK
	.align		4
        /*000c*/ 	.byte	0x04, 0x0a
        /*000e*/ 	.short	(.L_1628 - .L_1627)
	.align		4
.L_1627:
        /*0010*/ 	.word	index@(.nv.constant0._ZN5flash24flash_fwd_splitkv_kernelI23Flash_fwd_kernel_traitsILi96ELi64ELi64ELi4ELb0ELb0EN7cutlass10bfloat16_tE19Flash_kernel_traitsILi96ELi64ELi64ELi4ES3_EELb1ELb0ELb0ELb0ELb1ELb1ELb0ELb1EEEvNS_16Flash_fwd_paramsE)
        /*0014*/ 	.short	0x0160
        /*0016*/ 	.short	0x01d0


	//----- nvinfo : EIATTR_CBANK_PARAM_SIZE
	.align		4
.L_1628:
        /*0018*/ 	.byte	0x03, 0x19
        /*001a*/ 	.short	0x01d0


	//----- nvinfo : EIATTR_KPARAM_INFO
	.align		4
        /*001c*/ 	.byte	0x04, 0x17
        /*001e*/ 	.short	(.L_1630 - .L_1629)
.L_1629:
        /*0020*/ 	.word	0x00000000
        /*0024*/ 	.short	0x0000
        /*0026*/ 	.short	0x0000
        /*0028*/ 	.byte	0x00, 0xf0, 0x41, 0x07


	//----- nvinfo : EIATTR_MAXREG_COUNT
	.align		4
.L_1630:
        /*002c*/ 	.byte	0x03, 0x1b
        /*002e*/ 	.short	0x00ff


	//----- nvinfo : EIATTR_NUM_BARRIERS
	.align		4
        /*0030*/ 	.byte	0x02, 0x4c
        /*0032*/ 	.byte	0x01
	.zero		1


	//----- nvinfo : EIATTR_MERCURY_ISA_VERSION
	.align		4
        /*0034*/ 	.byte	0x03, 0x5f
        /*0036*/ 	.short	0x0000


	//----- nvinfo : EIATTR_COOP_GROUP_MASK_REGIDS
	.align		4
        /*0038*/ 	.byte	0x04, 0x29
        /*003a*/ 	.short	(.L_1632 - .L_1631)


	//   ....[0]....
.L_1631:
        /*003c*/ 	.word	0xffffffff


	//   ....[1]....
        /*0040*/ 	.word	0xffffffff


	//   ....[2]....
        /*0044*/ 	.word	0xffffffff


	//   ....[3]....
        /*0048*/ 	.word	0xffffffff


	//   ....[4]....
        /*004c*/ 	.word	0xffffffff


	//   ....[5]....
        /*0050*/ 	.word	0xffffffff


	//   ....[6]....
        /*0054*/ 	.word	0xffffffff


	//   ....[7]....
        /*0058*/ 	.word	0xffffffff


	//   ....[8]....
        /*005c*/ 	.word	0xffffffff


	//   ....[9]....
        /*0060*/ 	.word	0xffffffff


	//   ....[10]....
        /*0064*/ 	.word	0xffffffff


	//   ....[11]....
        /*0068*/ 	.word	0xffffffff


	//   ....[12]....
        /*006c*/ 	.word	0xffffffff


	//   ....[13]....
        /*0070*/ 	.word	0xffffffff


	//   ....[14]....
        /*0074*/ 	.word	0xffffffff


	//   ....[15]....
        /*0078*/ 	.word	0xffffffff


	//----- nvinfo : EIATTR_COOP_GROUP_INSTR_OFFSETS
	.align		4
.L_1632:
        /*007c*/ 	.byte	0x04, 0x28
        /*007e*/ 	.short	(.L_1634 - .L_1633)


	//   ....[0]....
.L_1633:
        /*0080*/ 	.word	0x0000ae30


	//   ....[1]....
        /*0084*/ 	.word	0x0000ae60


	//   ....[2]....
        /*0088*/ 	.word	0x0000ae80


	//   ....[3]....
        /*008c*/ 	.word	0x0000aef0


	//   ....[4]....
        /*0090*/ 	.word	0x0000d5a0


	//   ....[5]....
        /*0094*/ 	.word	0x0000d5b0


	//   ....[6]....
        /*0098*/ 	.word	0x0000d5e0


	//   ....[7]....
        /*009c*/ 	.word	0x0000d5f0


	//   ....[8]....
        /*00a0*/ 	.word	0x0000fbb0


	//   ....[9]....
        /*00a4*/ 	.word	0x0000fbd0


	//   ....[10]....
        /*00a8*/ 	.word	0x0000fc00


	//   ....[11]....
        /*00ac*/ 	.word	0x0000fc10


	//   ....[12]....
        /*00b0*/ 	.word	0x00010bb0


	//   ....[13]....
        /*00b4*/ 	.word	0x00010be0


	//   ....[14]....
        /*00b8*/ 	.word	0x00010c20


	//   ....[15]....
        /*00bc*/ 	.word	0x00010c40


	//----- nvinfo : EIATTR_EXIT_INSTR_OFFSETS
	.align		4
.L_1634:
        /*00c0*/ 	.byte	0x04, 0x1c
        /*00c2*/ 	.short	(.L_1636 - .L_1635)


	//   ....[0]....
.L_1635:
        /*00c4*/ 	.word	0x00000310


	//   ....[1]....
        /*00c8*/ 	.word	0x000008a0


	//   ....[2]....
        /*00cc*/ 	.word	0x000008d0


	//   ....[3]....
        /*00d0*/ 	.word	0x00011aa0


	//   ....[4]....
        /*00d4*/ 	.word	0x00011b80


	//----- nvinfo : EIATTR_CTAIDZ_USED
	.align		4
.L_1636:
        /*00d8*/ 	.byte	0x01, 0x04
	.zero		2


	//----- nvinfo : EIATTR_CRS_STACK_SIZE
	.align		4
        /*00dc*/ 	.byte	0x04, 0x1e
        /*00de*/ 	.short	(.L_1638 - .L_1637)
.L_1637:
        /*00e0*/ 	.word	0x00000000
.L_1638:


//--------------------- .nv.info._ZN5flash24flash_fwd_splitkv_kernelI23Flash_fwd_kernel_traitsILi96ELi64ELi64ELi4ELb0ELb0EN7cutlass10bfloat16_tE19Flash_kernel_traitsILi96ELi64ELi64ELi4ES3_EELb1ELb0ELb1ELb0ELb0ELb0ELb0ELb1EEEvNS_16Flash_fwd_paramsE --------------------------
	.section	.nv.info._ZN5flash24flash_fwd_splitkv_kernelI23Flash_fwd_kernel_traitsILi96ELi64ELi64ELi4ELb0ELb0EN7cutlass10bfloat16_tE19Flash_kernel_traitsILi96ELi64ELi64ELi4ES3_EELb1ELb0ELb1ELb0ELb0ELb0ELb0ELb1EEEvNS_16Flash_fwd_paramsE,"",@"SHT_CUDA_INFO"
	.sectionflags	@""
	.align	4


	//----- nvinfo : EIATTR_CUDA_API_VERSION
	.align		4
        /*0000*/ 	.byte	0x04, 0x37
        /*0002*/ 	.short	(.L_1640 - .L_1639)
.L_1639:
        /*0004*/ 	.word	0x00000082


	//----- nvinfo : EIATTR_SW2861232_WAR
	.align		4
.L_1640:
        /*0008*/ 	.byte	0x01, 0x35
	.zero		2


	//----- nvinfo : EIATTR_PARAM_CBANK
	.align		4
        /*000c*/ 	.byte	0x04, 0x0a
        /*000e*/ 	.short	(.L_1642 - .L_1641)
	.align		4
.L_1641:
        /*0010*/ 	.word	index@(.nv.constant0._ZN5flash24flash_fwd_splitkv_kernelI23Flash_fwd_kernel_traitsILi96ELi64ELi64ELi4ELb0ELb0EN7cutlass10bfloat16_tE19Flash_kernel_traitsILi96ELi64ELi64ELi4ES3_EELb1ELb0ELb1ELb0ELb0ELb0ELb0ELb1EEEvNS_16Flash_fwd_paramsE)
        /*0014*/ 	.short	0x0160
        /*0016*/ 	.short	0x01d0


	//----- nvinfo : EIATTR_CBANK_PARAM_SIZE
	.align		4
.L_1642:
        /*0018*/ 	.byte	0x03, 0x19
        /*001a*/ 	.short	0x01d0


	//----- nvinfo : EIATTR_KPARAM_INFO
	.align		4
        /*001c*/ 	.byte	0x04, 0x17
        /*001e*/ 	.short	(.L_1644 - .L_1643)
.L_1643:
        /*0020*/ 	.word	0x00000000
        /*0024*/ 	.short	0x0000
        /*0026*/ 	.short	0x0000
        /*0028*/ 	.byte	0x00, 0xf0, 0x41, 0x07


	//----- nvinfo : EIATTR_MAXREG_COUNT
	.align		4
.L_1644:
        /*002c*/ 	.byte	0x03, 0x1b
        /*002e*/ 	.short	0x00ff


	//----- nvinfo : EIATTR_NUM_BARRIERS
	.align		4
        /*0030*/ 	.byte	0x02, 0x4c
        /*0032*/ 	.byte	0x01
	.zero		1


	//----- nvinfo : EIATTR_MERCURY_ISA_VERSION
	.align		4
        /*0034*/ 	.byte	0x03, 0x5f
        /*0036*/ 	.short	0x0000


	//----- nvinfo : EIATTR_COOP_GROUP_MASK_REGIDS
	.align		4
        /*0038*/ 	.byte	0x04, 0x29
        /*003a*/ 	.short	(.L_1646 - .L_1645)


	//   ....[0]....
.L_1645:
        /*003c*/ 	.word	0xffffffff


	//   ....[1]....
        /*0040*/ 	.word	0xffffffff


	//   ....[2]....
        /*0044*/ 	.word	0xffffffff


	//   ....[3]....
        /*0048*/ 	.word	0xffffffff


	//   ....[4]....
        /*004c*/ 	.word	0xffffffff


	//   ....[5]....
        /*0050*/ 	.word	0xffffffff


	//   ....[6]....
        /*0054*/ 	.word	0xffffffff


	//   ....[7]....
        /*0058*/ 	.word	0xffffffff


	//   ....[8]....
        /*005c*/ 	.word	0xffffffff


	//   ....[9]....
        /*0060*/ 	.word	0xffffffff


	//   ....[10]....
        /*0064*/ 	.word	0xffffffff


	//   ....[11]....
        /*0068*/ 	.word	0xffffffff


	//   ....[12]....
        /*006c*/ 	.word	0xffffffff


	//   ....[13]....
        /*0070*/ 	.word	0xffffffff


	//   ....[14]....
        /*0074*/ 	.word	0xffffffff


	//   ....[15]....
        /*0078*/ 	.word	0xffffffff


	//----- nvinfo : EIATTR_COOP_GROUP_INSTR_OFFSETS
	.align		4
.L_1646:
        /*007c*/ 	.byte	0x04, 0x28
        /*007e*/ 	.short	(.L_1648 - .L_1647)


	//   ....[0]....
.L_1647:
        /*0080*/ 	.word	0x0000c210


	//   ....[1]....
        /*0084*/ 	.word	0x0000c2a0


	//   ....[2]....
        /*0088*/ 	.word	0x0000c2c0


	//   ....[3]....
        /*008c*/ 	.word	0x0000c330


	//   ....[4]....
        /*0090*/ 	.word	0x0000ed20


	//   ....[5]....
        /*0094*/ 	.word	0x0000ed30


	//   ....[6]....
        /*0098*/ 	.word	0x0000ed60


	//   ....[7]....
        /*009c*/ 	.word	0x0000ed70


	//   ....[8]....
        /*00a0*/ 	.word	0x000116e0


	//   ....[9]....
        /*00a4*/ 	.word	0x00011700


	//   ....[10]....
        /*00a8*/ 	.word	0x00011720


	//   ....[11]....
        /*00ac*/ 	.word	0x00011740


	//   ....[12]....
        /*00b0*/ 	.word	0x00012720


	//   ....[13]....
        /*00b4*/ 	.word	0x00012760


	//   ....[14]....
        /*00b8*/ 	.word	0x000127a0


	//   ....[15]....
        /*00bc*/ 	.word	0x000127c0


	//----- nvinfo : EIATTR_EXIT_INSTR_OFFSETS
	.align		4
.L_1648:
        /*00c0*/ 	.byte	0x04, 0x1c
        /*00c2*/ 	.short	(.L_1650 - .L_1649)


	//   ....[0]....
.L_1649:
        /*00c4*/ 	.word	0x00000300


	//   ....[1]....
        /*00c8*/ 	.word	0x00000920


	//   ....[2]....
        /*00cc*/ 	.word	0x00000950


	//   ....[3]....
        /*00d0*/ 	.word	0x00013640


	//   ....[4]....
        /*00d4*/ 	.word	0x00013740


	//   ....[5]....
        /*00d8*/ 	.word	0x00013760


	//----- nvinfo : EIATTR_CTAIDZ_USED
	.align		4
.L_1650:
        /*00dc*/ 	.byte	0x01, 0x04
	.zero		2


	//----- nvinfo : EIATTR_CRS_STACK_SIZE
	.align		4
        /*00e0*/ 	.byte	0x04, 0x1e
        /*00e2*/ 	.short	(.L_1652 - .L_1651)
.L_1651:
        /*00e4*/ 	.word	0x00000000
.L_1652:


//--------------------- .nv.info._ZN5flash24flash_fwd_splitkv_kernelI23Flash_fwd_kernel_traitsILi96ELi64ELi64ELi4ELb0ELb0EN7cutlass10bfloat16_tE19Flash_kernel_traitsILi96ELi64ELi64ELi4ES3_EELb1ELb0ELb1ELb0ELb0ELb1ELb0ELb1EEEvNS_16Flash_fwd_paramsE --------------------------
	.section	.nv.info._ZN5flash24flash_fwd_splitkv_kernelI23Flash_fwd_kernel_traitsILi96ELi64ELi64ELi4ELb0ELb0EN7cutlass10bfloat16_tE19Flash_kernel_traitsILi96ELi64ELi64ELi4ES3_EELb1ELb0ELb1ELb0ELb0ELb1ELb0ELb1EEEvNS_16Flash_fwd_paramsE,"",@"SHT_CUDA_INFO"
	.sectionflags	@""
	.align	4


	//----- nvinfo : EIATTR_CUDA_API_VERSION
	.align		4
        /*0000*/ 	.byte	0x04, 0x37
        /*0002*/ 	.short	(.L_1654 - .L_1653)
.L_1653:
        /*0004*/ 	.word	0x00000082


	//----- nvinfo : EIATTR_SW2861232_WAR
	.align		4
.L_1654:
        /*0008*/ 	.byte	0x01, 0x35
	.zero		2


	//----- nvinfo : EIATTR_PARAM_CBANK
	.align		4
        /*000c*/ 	.byte	0x04, 0x0a
        /*000e*/ 	.short	(.L_1656 - .L_1655)
	.align		4
.L_1655:
        /*0010*/ 	.word	index@(.nv.constant0._ZN5flash24flash_fwd_splitkv_kernelI23Flash_fwd_kernel_traitsILi96ELi64ELi64ELi4ELb0ELb0EN7cutlass10bfloat16_tE19Flash_kernel_traitsILi96ELi64ELi64ELi4ES3_EELb1ELb0ELb1ELb0ELb0ELb1ELb0ELb1EEEvNS_16Flash_fwd_paramsE)
        /*0014*/ 	.short	0x0160
        /*0016*/ 	.short	0x01d0


	//----- nvinfo : EIATTR_CBANK_PARAM_SIZE
	.align		4
.L_1656:
        /*0018*/ 	.byte	0x03, 0x19
        /*001a*/ 	.short	0x01d0


	//----- nvinfo : EIATTR_KPARAM_INFO
	.align		4
        /*001c*/ 	.byte	0x04, 0x17
        /*001e*/ 	.short	(.L_1658 - .L_1657)
.L_1657:
        /*0020*/ 	.word	0x00000000
        /*0024*/ 	.short	0x0000
        /*0026*/ 	.short	0x0000
        /*0028*/ 	.byte	0x00, 0xf0, 0x41, 0x07


	//----- nvinfo : EIATTR_MAXREG_COUNT
	.align		4
.L_1658:
        /*002c*/ 	.byte	0x03, 0x1b
        /*002e*/ 	.short	0x00ff


	//----- nvinfo : EIATTR_NUM_BARRIERS
	.align		4
        /*0030*/ 	.byte	0x02, 0x4c
        /*0032*/ 	.byte	0x01
	.zero		1


	//----- nvinfo : EIATTR_MERCURY_ISA_VERSION
	.align		4
        /*0034*/ 	.byte	0x03, 0x5f
        /*0036*/ 	.short	0x0000


	//----- nvinfo : EIATTR_COOP_GROUP_MASK_REGIDS
	.align		4
        /*0038*/ 	.byte	0x04, 0x29
        /*003a*/ 	.short	(.L_1660 - .L_1659)


	//   ....[0]....
.L_1659:
        /*003c*/ 	.word	0xffffffff


	//   ....[1]....
        /*0040*/ 	.word	0xffffffff


	//   ....[2]....
        /*0044*/ 	.word	0xffffffff


	//   ....[3]....
        /*0048*/ 	.word	0xffffffff


	//   ....[4]....
        /*004c*/ 	.word	0xffffffff


	//   ....[5]....
        /*0050*/ 	.word	0xffffffff


	//   ....[6]....
        /*0054*/ 	.word	0xffffffff


	//   ....[7]....
        /*0058*/ 	.word	0xffffffff


	//   ....[8]....
        /*005c*/ 	.word	0xffffffff


	//   ....[9]....
        /*0060*/ 	.word	0xffffffff


	//   ....[10]....
        /*0064*/ 	.word	0xffffffff


	//   ....[11]....
        /*0068*/ 	.word	0xffffffff


	//   ....[12]....
        /*006c*/ 	.word	0xffffffff


	//   ....[13]....
        /*0070*/ 	.word	0xffffffff


	//   ....[14]....
        /*0074*/ 	.word	0xffffffff


	//   ....[15]....
        /*0078*/ 	.word	0xffffffff


	//----- nvinfo : EIATTR_COOP_GROUP_INSTR_OFFSETS
	.align		4
.L_1660:
        /*007c*/ 	.byte	0x04, 0x28
        /*007e*/ 	.short	(.L_1662 - .L_1661)


	//   ....[0]....
.L_1661:
        /*0080*/ 	.word	0x0000c680


	//   ....[1]....
        /*0084*/ 	.word	0x0000c6b0


	//   ....[2]....
        /*0088*/ 	.word	0x0000c6c0


	//   ....[3]....
        /*008c*/ 	.word	0x0000c710


	//   ....[4]....
        /*0090*/ 	.word	0x0000f510


	//   ....[5]....
        /*0094*/ 	.word	0x0000f520


	//   ....[6]....
        /*0098*/ 	.word	0x0000f550


	//   ....[7]....
        /*009c*/ 	.word	0x0000f560


	//   ....[8]....
        /*00a0*/ 	.word	0x00012300


	//   ....[9]....
        /*00a4*/ 	.word	0x00012310


	//   ....[10]....
        /*00a8*/ 	.word	0x00012330


	//   ....[11]....
        /*00ac*/ 	.word	0x00012350


	//   ....[12]....
        /*00b0*/ 	.word	0x00013310


	//   ....[13]....
        /*00b4*/ 	.word	0x00013350


	//   ....[14]....
        /*00b8*/ 	.word	0x00013390


	//   ....[15]....
        /*00bc*/ 	.word	0x000133b0


	//----- nvinfo : EIATTR_EXIT_INSTR_OFFSETS
	.align		4
.L_1662:
        /*00c0*/ 	.byte	0x04, 0x1c
        /*00c2*/ 	.short	(.L_1664 - .L_1663)


	//   ....[0]....
.L_1663:
        /*00c4*/ 	.word	0x00000300


	//   ....[1]....
        /*00c8*/ 	.word	0x00000920


	//   ....[2]....
        /*00cc*/ 	.word	0x00000950


	//   ....[3]....
        /*00d0*/ 	.word	0x00014230


	//   ....[4]....
        /*00d4*/ 	.word	0x00014330


	//   ....[5]....
        /*00d8*/ 	.word	0x00014350


	//----- nvinfo : EIATTR_CTAIDZ_USED
	.align		4
.L_1664:
        /*00dc*/ 	.byte	0x01, 0x04
	.zero		2


	//----- nvinfo : EIATTR_CRS_STACK_SIZE
	.align		4
        /*00e0*/ 	.byte	0x04, 0x1e
        /*00e2*/ 	.short	(.L_1666 - .L_1665)
.L_1665:
        /*00e4*/ 	.word	0x00000000
.L_1666:


//--------------------- .nv.info._ZN5flash24flash_fwd_splitkv_kernelI23Flash_fwd_kernel_traitsILi96ELi64ELi64ELi4ELb0ELb0EN7cutlass10bfloat16_tE19Flash_kernel_traitsILi96ELi64ELi64ELi4ES3_EELb1ELb0ELb0ELb0ELb1ELb0ELb1ELb0EEEvNS_16Flash_fwd_paramsE --------------------------
	.section	.nv.info._ZN5flash24flash_fwd_splitkv_kernelI23Flash_fwd_kernel_traitsILi96ELi64ELi64ELi4ELb0ELb0EN7cutlass10bfloat16_tE19Flash_kernel_traitsILi96ELi64ELi64ELi4ES3_EELb1ELb0ELb0ELb0ELb1ELb0ELb1ELb0EEEvNS_16Flash_fwd_paramsE,"",@"SHT_CUDA_INFO"
	.sectionflags	@""
	.align	4


	//----- nvinfo : EIATTR_CUDA_API_VERSION
	.align		4
        /*0000*/ 	.byte	0x04, 0x37
        /*0002*/ 	.short	(.L_1668 - .L_1667)
.L_1667:
        /*0004*/ 	.word	0x00000082


	//----- nvinfo : EIATTR_SW2861232_WAR
	.align		4
.L_1668:
        /*0008*/ 	.byte	0x01, 0x35
	.zero		2


	//----- nvinfo : EIATTR_PARAM_CBANK
	.align		4
        /*000c*/ 	.byte	0x04, 0x0a
        /*000e*/ 	.short	(.L_1670 - .L_1669)
	.align		4
.L_1669:
        /*0010*/ 	.word	index@(.nv.constant0._ZN5flash24flash_fwd_splitkv_kernelI23Flash_fwd_kernel_traitsILi96ELi64ELi64ELi4ELb0ELb0EN7cutlass10bfloat16_tE19Flash_kernel_traitsILi96ELi64ELi64ELi4ES3_EELb1ELb0ELb0ELb0ELb1ELb0ELb1ELb0EEEvNS_16Flash_fwd_paramsE)
        /*0014*/ 	.short	0x0160
        /*0016*/ 	.short	0x01d0


	//----- nvinfo : EIATTR_CBANK_PARAM_SIZE
	.align		4
.L_1670:
        /*0018*/ 	.byte	0x03, 0x19
        /*001a*/ 	.short	0x01d0


	//----- nvinfo : EIATTR_KPARAM_INFO
	.align		4
        /*001c*/ 	.byte	0x04, 0x17
        /*001e*/ 	.short	(.L_1672 - .L_1671)
.L_1671:
        /*0020*/ 	.word	0x00000000
        /*0024*/ 	.short	0x0000
        /*0026*/ 	.short	0x0000
        /*0028*/ 	.byte	0x00, 0xf0, 0x41, 0x07


	//----- nvinfo : EIATTR_MAXREG_COUNT
	.align		4
.L_1672:
        /*002c*/ 	.byte	0x03, 0x1b
        /*002e*/ 	.short	0x00ff


	//----- nvinfo : EIATTR_NUM_BARRIERS
	.align		4
        /*0030*/ 	.byte	0x02, 0x4c
        /*0032*/ 	.byte	0x01
	.zero		1


	//----- nvinfo : EIATTR_MERCURY_ISA_VERSION
	.align		4
        /*0034*/ 	.byte	0x03, 0x5f
        /*0036*/ 	.short	0x0000


	//----- nvinfo : EIATTR_COOP_GROUP_MASK_REGIDS
	.align		4
        /*0038*/ 	.byte	0x04, 0x29
        /*003a*/ 	.short	(.L_1674 - .L_1673)


	//   ....[0]....
.L_1673:
        /*003c*/ 	.word	0xffffffff


	//   ....[1]....
        /*0040*/ 	.word	0xffffffff


	//   ....[2]....
        /*0044*/ 	.word	0xffffffff


	//   ....[3]....
        /*0048*/ 	.word	0xffffffff


	//   ....[4]....
        /*004c*/ 	.word	0xffffffff


	//   ....[5]....
        /*0050*/ 	.word	0xffffffff


	//   ....[6]....
        /*0054*/ 	.word	0xffffffff


	//   ....[7]....
        /*0058*/ 	.word	0xffffffff


	//   ....[8]....
        /*005c*/ 	.word	0xffffffff


	//   ....[9]....
        /*0060*/ 	.word	0xffffffff


	//   ....[10]....
        /*0064*/ 	.word	0xffffffff


	//   ....[11]....
        /*0068*/ 	.word	0xffffffff


	//   ....[12]....
        /*006c*/ 	.word	0xffffffff


	//   ....[13]....
        /*0070*/ 	.word	0xffffffff


	//   ....[14]....
        /*0074*/ 	.word	0xffffffff


	//   ....[15]....
        /*0078*/ 	.word	0xffffffff


	//----- nvinfo : EIATTR_COOP_GROUP_INSTR_OFFSETS
	.align		4
.L_1674:
        /*007c*/ 	.byte	0x04, 0x28
        /*007e*/ 	.short	(.L_1676 - .L_1675)


	//   ....[0]....
.L_1675:
        /*0080*/ 	.word	0x00003300


	//   ....[1]....
        /*0084*/ 	.word	0x00003390


	//   ....[2]....
        /*0088*/ 	.word	0x000033a0


	//   ....[3]....
        /*008c*/ 	.word	0x000033f0


	//   ....[4]....
        /*0090*/ 	.word	0x00005700


	//   ....[5]....
        /*0094*/ 	.word	0x00005710


	//   ....[6]....
        /*0098*/ 	.word	0x00005740


	//   ....[7]....
        /*009c*/ 	.word	0x00005750


	//   ....[8]....
        /*00a0*/ 	.word	0x00007950


	//   ....[9]....
        /*00a4*/ 	.word	0x00007970


	//   ....[10]....
        /*00a8*/ 	.word	0x000079a0


	//   ....[11]....
        /*00ac*/ 	.word	0x000079b0


	//   ....[12]....
        /*00b0*/ 	.word	0x00008940


	//   ....[13]....
        /*00b4*/ 	.word	0x000089a0


	//   ....[14]....
        /*00b8*/ 	.word	0x000089e0


	//   ....[15]....
        /*00bc*/ 	.word	0x00008a20


	//----- nvinfo : EIATTR_EXIT_INSTR_OFFSETS
	.align		4
.L_1676:
        /*00c0*/ 	.byte	0x04, 0x1c
        /*00c2*/ 	.short	(.L_1678 - .L_1677)


	//   ....[0]....
.L_1677:
        /*00c4*/ 	.word	0x00000420


	//   ....[1]....
        /*00c8*/ 	.word	0x00000a40


	//   ....[2]....
        /*00cc*/ 	.word	0x00000a70


	//   ....[3]....
        /*00d0*/ 	.word	0x00009680


	//   ....[4]....
        /*00d4*/ 	.word	0x000096c0


	//----- nvinfo : EIATTR_CTAIDZ_USED
	.align		4
.L_1678:
        /*00d8*/ 	.byte	0x01, 0x04
	.zero		2


	//----- nvinfo : EIATTR_CRS_STACK_SIZE
	.align		4
        /*00dc*/ 	.byte	0x04, 0x1e
        /*00de*/ 	.short	(.L_1680 - .L_1679)
.L_1679:
        /*00e0*/ 	.word	0x00000000
.L_1680:


//--------------------- .nv.info._ZN5flash24flash_fwd_splitkv_kernelI23Flash_fwd_kernel_traitsILi96ELi64ELi64ELi4ELb0ELb0EN7cutlass10bfloat16_tE19Flash_kernel_traitsILi96ELi64ELi64ELi4ES3_EELb1ELb0ELb0ELb0ELb1ELb1ELb1ELb0EEEvNS_16Flash_fwd_paramsE --------------------------
	.section	.nv.info._ZN5flash24flash_fwd_splitkv_kernelI23Flash_fwd_kernel_traitsILi96ELi64ELi64ELi4ELb0ELb0EN7cutlass10bfloat16_tE19Flash_kernel_traitsILi96ELi64ELi64ELi4ES3_EELb1ELb0ELb0ELb0ELb1ELb1ELb1ELb0EEEvNS_16Flash_fwd_paramsE,"",@"SHT_CUDA_INFO"
	.sectionflags	@""
	.align	4


	//----- nvinfo : EIATTR_CUDA_API_VERSION
	.align		4
        /*0000*/ 	.byte	0x04, 0x37
        /*0002*/ 	.short	(.L_1682 - .L_1681)
.L_1681:
        /*0004*/ 	.word	0x00000082


	//----- nvinfo : EIATTR_SW2861232_WAR
	.align		4
.L_1682:
        /*0008*/ 	.byte	0x01, 0x35
	.zero		2


	//----- nvinfo : EIATTR_PARAM_CBANK
	.align		4
        /*000c*/ 	.byte	0x04, 0x0a
        /*000e*/ 	.short	(.L_1684 - .L_1683)
	.align		4
.L_1683:
        /*0010*/ 	.word	index@(.nv.constant0._ZN5flash24flash_fwd_splitkv_kernelI23Flash_fwd_kernel_traitsILi96ELi64ELi64ELi4ELb0ELb0EN7cutlass10bfloat16_tE19Flash_kernel_traitsILi96ELi64ELi64ELi4ES3_EELb1ELb0ELb0ELb0ELb1ELb1ELb1ELb0EEEvNS_16Flash_fwd_paramsE)
        /*0014*/ 	.short	0x0160
        /*0016*/ 	.short	0x01d0


	//----- nvinfo : EIATTR_CBANK_PARAM_SIZE
	.align		4
.L_1684:
        /*0018*/ 	.byte	0x03, 0x19
        /*001a*/ 	.short	0x01d0


	//----- nvinfo : EIATTR_KPARAM_INFO
	.align		4
        /*001c*/ 	.byte	0x04, 0x17
        /*001e*/ 	.short	(.L_1686 - .L_1685)
.L_1685:
        /*0020*/ 	.word	0x00000000
        /*0024*/ 	.short	0x0000
        /*0026*/ 	.short	0x0000
        /*0028*/ 	.byte	0x00, 0xf0, 0x41, 0x07


	//----- nvinfo : EIATTR_MAXREG_COUNT
	.align		4
.L_1686:
        /*002c*/ 	.byte	0x03, 0x1b
        /*002e*/ 	.short	0x00ff


	//----- nvinfo : EIATTR_NUM_BARRIERS
	.align		4
        /*0030*/ 	.byte	0x02, 0x4c
        /*0032*/ 	.byte	0x01
	.zero		1


	//----- nvinfo : EIATTR_MERCURY_ISA_VERSION
	.align		4
        /*0034*/ 	.byte	0x03, 0x5f
        /*0036*/ 	.short	0x0000


	//----- nvinfo : EIATTR_COOP_GROUP_MASK_REGIDS
	.align		4
        /*0038*/ 	.byte	0x04, 0x29
        /*003a*/ 	.short	(.L_1688 - .L_1687)


	//   ....[0]....
.L_1687:
        /*003c*/ 	.word	0xffffffff


	//   ....[1]....
        /*0040*/ 	.word	0xffffffff


	//   ....[2]....
        /*0044*/ 	.word	0xffffffff


	//   ....[3]....
        /*0048*/ 	.word	0xffffffff


	//   ....[4]....
        /*004c*/ 	.word	0xffffffff


	//   ....[5]....
        /*0050*/ 	.word	0xffffffff


	//   ....[6]....
        /*0054*/ 	.word	0xffffffff


	//   ....[7]....
        /*0058*/ 	.word	0xffffffff


	//   ....[8]....
        /*005c*/ 	.word	0xffffffff


	//   ....[9]....
        /*0060*/ 	.word	0xffffffff


	//   ....[10]....
        /*0064*/ 	.word	0xffffffff


	//   ....[11]....
        /*0068*/ 	.word	0xffffffff


	//   ....[12]....
        /*006c*/ 	.word	0xffffffff


	//   ....[13]....
        /*0070*/ 	.word	0xffffffff


	//   ....[14]....
        /*0074*/ 	.word	0xffffffff


	//   ....[15]....
        /*0078*/ 	.word	0xffffffff


	//----- nvinfo : EIATTR_COOP_GROUP_INSTR_OFFSETS
	.align		4
.L_1688:
        /*007c*/ 	.byte	0x04, 0x28
        /*007e*/ 	.short	(.L_1690 - .L_1689)


	//   ....[0]....
.L_1689:
        /*0080*/ 	.word	0x00003730


	//   ....[1]....
        /*0084*/ 	.word	0x00003790


	//   ....[2]....
        /*0088*/ 	.word	0x000037a0


	//   ....[3]....
        /*008c*/ 	.word	0x000037d0


	//   ....[4]....
        /*0090*/ 	.word	0x00005f10


	//   ....[5]....
        /*0094*/ 	.word	0x00005f20


	//   ....[6]....
        /*0098*/ 	.word	0x00005f50


	//   ....[7]....
        /*009c*/ 	.word	0x00005f60


	//   ....[8]....
        /*00a0*/ 	.word	0x00008570


	//   ....[9]....
        /*00a4*/ 	.word	0x00008580


	//   ....[10]....
        /*00a8*/ 	.word	0x000085c0


	//   ....[11]....
        /*00ac*/ 	.word	0x000085d0


	//   ....[12]....
        /*00b0*/ 	.word	0x00009550


	//   ....[13]....
        /*00b4*/ 	.word	0x000095b0


	//   ....[14]....
        /*00b8*/ 	.word	0x000095f0


	//   ....[15]....
        /*00bc*/ 	.word	0x00009630


	//----- nvinfo : EIATTR_EXIT_INSTR_OFFSETS
	.align		4
.L_1690:
        /*00c0*/ 	.byte	0x04, 0x1c
        /*00c2*/ 	.short	(.L_1692 - .L_1691)


	//   ....[0]....
.L_1691:
        /*00c4*/ 	.word	0x00000420


	//   ....[1]....
        /*00c8*/ 	.word	0x00000a50


	//   ....[2]....
        /*00cc*/ 	.word	0x00000a80


	//   ....[3]....
        /*00d0*/ 	.word	0x0000a290


	//   ....[4]....
        /*00d4*/ 	.word	0x0000a2d0


	//----- nvinfo : EIATTR_CTAIDZ_USED
	.align		4
.L_1692:
        /*00d8*/ 	.byte	0x01, 0x04
	.zero		2


	//----- nvinfo : EIATTR_CRS_STACK_SIZE
	.align		4
        /*00dc*/ 	.byte	0x04, 0x1e
        /*00de*/ 	.short	(.L_1694 - .L_1693)
.L_1693:
        /*00e0*/ 	.word	0x00000000
.L_1694:


//--------------------- .nv.info._ZN5flash24flash_fwd_splitkv_kernelI23Flash_fwd_kernel_traitsILi96ELi64ELi64ELi4ELb0ELb0EN7cutlass10bfloat16_tE19Flash_kernel_traitsILi96ELi64ELi64ELi4ES3_EELb1ELb0ELb1ELb0ELb0ELb0ELb1ELb0EEEvNS_16Flash_fwd_paramsE --------------------------
	.section	.nv.info._ZN5flash24flash_fwd_splitkv_kernelI23Flash_fwd_kernel_traitsILi96ELi64ELi64ELi4ELb0ELb0EN7cutlass10bfloat16_tE19Flash_kernel_traitsILi96ELi64ELi64ELi4ES3_EELb1ELb0ELb1ELb0ELb0ELb0ELb1ELb0EEEvNS_16Flash_fwd_paramsE,"",@"SHT_CUDA_INFO"
	.sectionflags	@""
	.align	4


	//----- nvinfo : EIATTR_CUDA_API_VERSION
	.align		4
        /*0000*/ 	.byte	0x04, 0x37
        /*0002*/ 	.short	(.L_1696 - .L_1695)
.L_1695:
        /*0004*/ 	.word	0x00000082


	//----- nvinfo : EIATTR_SW2861232_WAR
	.align		4
.L_1696:
        /*0008*/ 	.byte	0x01, 0x35
	.zero		2


	//----- nvinfo : EIATTR_PARAM_CBANK
	.align		4
        /*000c*/ 	.byte	0x04, 0x0a
        /*000e*/ 	.short	(.L_1698 - .L_1697)
	.align		4
.L_1697:
        /*0010*/ 	.word	index@(.nv.constant0._ZN5flash24flash_fwd_splitkv_kernelI23Flash_fwd_kernel_traitsILi96ELi64ELi64ELi4ELb0ELb0EN7cutlass10bfloat16_tE19Flash_kernel_traitsILi96ELi64ELi64ELi4ES3_EELb1ELb0ELb1ELb0ELb0ELb0ELb1ELb0EEEvNS_16Flash_fwd_paramsE)
        /*0014*/ 	.short	0x0160
        /*0016*/ 	.short	0x01d0


	//----- nvinfo : EIATTR_CBANK_PARAM_SIZE
	.align		4
.L_1698:
        /*0018*/ 	.byte	0x03, 0x19
        /*001a*/ 	.short	0x01d0


	//----- nvinfo : EIATTR_KPARAM_INFO
	.align		4
        /*001c*/ 	.byte	0x04, 0x17
        /*001e*/ 	.short	(.L_1700 - .L_1699)
.L_1699:
        /*0020*/ 	.word	0x00000000
        /*0024*/ 	.short	0x0000
        /*0026*/ 	.short	0x0000
        /*0028*/ 	.byte	0x00, 0xf0, 0x41, 0x07


	//----- nvinfo : EIATTR_MAXREG_COUNT
	.align		4
.L_1700:
        /*002c*/ 	.byte	0x03, 0x1b
        /*002e*/ 	.short	0x00ff


	//----- nvinfo : EIATTR_NUM_BARRIERS
	.align		4
        /*0030*/ 	.byte	0x02, 0x4c
        /*0032*/ 	.byte	0x01
	.zero		1


	//----- nvinfo : EIATTR_MERCURY_ISA_VERSION
	.align		4
        /*0034*/ 	.byte	0x03, 0x5f
        /*0036*/ 	.short	0x0000


	//----- nvinfo : EIATTR_COOP_GROUP_MASK_REGIDS
	.align		4
        /*0038*/ 	.byte	0x04, 0x29
        /*003a*/ 	.short	(.L_1702 - .L_1701)


	//   ....[0]....
.L_1701:
        /*003c*/ 	.word	0xffffffff


	//   ....[1]....
        /*0040*/ 	.word	0xffffffff


	//   ....[2]....
        /*0044*/ 	.word	0xffffffff


	//   ....[3]....
        /*0048*/ 	.word	0xffffffff


	//   ....[4]....
        /*004c*/ 	.word	0xffffffff


	//   ....[5]....
        /*0050*/ 	.word	0xffffffff


	//   ....[6]....
        /*0054*/ 	.word	0xffffffff


	//   ....[7]....
        /*0058*/ 	.word	0xffffffff


	//   ....[8]....
        /*005c*/ 	.word	0xffffffff


	//   ....[9]....
        /*0060*/ 	.word	0xffffffff


	//   ....[10]....
        /*0064*/ 	.word	0xffffffff


	//   ....[11]....
        /*0068*/ 	.word	0xffffffff


	//   ....[12]....
        /*006c*/ 	.word	0xffffffff


	//   ....[13]....
        /*0070*/ 	.word	0xffffffff


	//   ....[14]....
        /*0074*/ 	.word	0xffffffff


	//   ....[15]....
        /*0078*/ 	.word	0xffffffff


	//----- nvinfo : EIATTR_COOP_GROUP_INSTR_OFFSETS
	.align		4
.L_1702:
        /*007c*/ 	.byte	0x04, 0x28
        /*007e*/ 	.short	(.L_1704 - .L_1703)


	//   ....[0]....
.L_1703:
        /*0080*/ 	.word	0x00004300


	//   ....[1]....
        /*0084*/ 	.word	0x00004390


	//   ....[2]....
        /*0088*/ 	.word	0x000043b0


	//   ....[3]....
        /*008c*/ 	.word	0x00004420


	//   ....[4]....
        /*0090*/ 	.word	0x00006ed0


	//   ....[5]....
        /*0094*/ 	.word	0x00006ee0


	//   ....[6]....
        /*0098*/ 	.word	0x00006f10


	//   ....[7]....
        /*009c*/ 	.word	0x00006f20


	//   ....[8]....
        /*00a0*/ 	.word	0x00009840


	//   ....[9]....
        /*00a4*/ 	.word	0x00009860


	//   ....[10]....
        /*00a8*/ 	.word	0x00009880


	//   ....[11]....
        /*00ac*/ 	.word	0x000098a0


	//   ....[12]....
        /*00b0*/ 	.word	0x0000a860


	//   ....[13]....
        /*00b4*/ 	.word	0x0000a8a0


	//   ....[14]....
        /*00b8*/ 	.word	0x0000a910


	//   ....[15]....
        /*00bc*/ 	.word	0x0000a930


	//----- nvinfo : EIATTR_EXIT_INSTR_OFFSETS
	.align		4
.L_1704:
        /*00c0*/ 	.byte	0x04, 0x1c
        /*00c2*/ 	.short	(.L_1706 - .L_1705)


	//   ....[0]....
.L_1705:
        /*00c4*/ 	.word	0x00000420


	//   ....[1]....
        /*00c8*/ 	.word	0x00000be0


	//   ....[2]....
        /*00cc*/ 	.word	0x00000c10


	//   ....[3]....
        /*00d0*/ 	.word	0x0000b810


	//   ....[4]....
        /*00d4*/ 	.word	0x0000b870


	//   ....[5]....
        /*00d8*/ 	.word	0x0000b890


	//----- nvinfo : EIATTR_CTAIDZ_USED
	.align		4
.L_1706:
        /*00dc*/ 	.byte	0x01, 0x04
	.zero		2


	//----- nvinfo : EIATTR_CRS_STACK_SIZE
	.align		4
        /*00e0*/ 	.byte	0x04, 0x1e
        /*00e2*/ 	.short	(.L_1708 - .L_1707)
.L_1707:
        /*00e4*/ 	.word	0x00000000
.L_1708:


//--------------------- .nv.info._ZN5flash24flash_fwd_splitkv_kernelI23Flash_fwd_kernel_traitsILi96ELi64ELi64ELi4ELb0ELb0EN7cutlass10bfloat16_tE19Flash_kernel_traitsILi96ELi64ELi64ELi4ES3_EELb1ELb0ELb1ELb0ELb0ELb1ELb1ELb0EEEvNS_16Flash_fwd_paramsE --------------------------
	.section	.nv.info._ZN5flash24flash_fwd_splitkv_kernelI23Flash_fwd_kernel_traitsILi96ELi64ELi64ELi4ELb0ELb0EN7cutlass10bfloat16_tE19Flash_kernel_traitsILi96ELi64ELi64ELi4ES3_EELb1ELb0ELb1ELb0ELb0ELb1ELb1ELb0EEEvNS_16Flash_fwd_paramsE,"",@"SHT_CUDA_INFO"
	.sectionflags	@""
	.align	4


	//----- nvinfo : EIATTR_CUDA_API_VERSION
	.align		4
        /*0000*/ 	.byte	0x04, 0x37
        /*0002*/ 	.short	(.L_1710 - .L_1709)
.L_1709:
        /*0004*/ 	.word	0x00000082


	//----- nvinfo : EIATTR_SW2861232_WAR
	.align		4
.L_1710:
        /*0008*/ 	.byte	0x01, 0x35
	.zero		2


	//----- nvinfo : EIATTR_PARAM_CBANK
	.align		4
        /*000c*/ 	.byte	0x04, 0x0a
        /*000e*/ 	.short	(.L_1712 - .L_1711)
	.align		4
.L_1711:
        /*0010*/ 	.word	index@(.nv.constant0._ZN5flash24flash_fwd_splitkv_kernelI23Flash_fwd_kernel_traitsILi96ELi64ELi64ELi4ELb0ELb0EN7cutlass10bfloat16_tE19Flash_kernel_traitsILi96ELi64ELi64ELi4ES3_EELb1ELb0ELb1ELb0ELb0ELb1ELb1ELb0EEEvNS_16Flash_fwd_paramsE)
        /*0014*/ 	.short	0x0160
        /*0016*/ 	.short	0x01d0


	//----- nvinfo : EIATTR_CBANK_PARAM_SIZE
	.align		4
.L_1712:
        /*0018*/ 	.byte	0x03, 0x19
        /*001a*/ 	.short	0x01d0


	//----- nvinfo : EIATTR_KPARAM_INFO
	.align		4
        /*001c*/ 	.byte	0x04, 0x17
        /*001e*/ 	.short	(.L_1714 - .L_1713)
.L_1713:
        /*0020*/ 	.word	0x00000000
        /*0024*/ 	.short	0x0000
        /*0026*/ 	.short	0x0000
        /*0028*/ 	.byte	0x00, 0xf0, 0x41, 0x07


	//----- nvinfo : EIATTR_MAXREG_COUNT
	.align		4
.L_1714:
        /*002c*/ 	.byte	0x03, 0x1b
        /*002e*/ 	.short	0x00ff


	//----- nvinfo : EIATTR_NUM_BARRIERS
	.align		4
        /*0030*/ 	.byte	0x02, 0x4c
        /*0032*/ 	.byte	0x01
	.zero		1


	//----- nvinfo : EIATTR_MERCURY_ISA_VERSION
	.align		4
        /*0034*/ 	.byte	0x03, 0x5f
        /*0036*/ 	.short	0x0000


	//----- nvinfo : EIATTR_COOP_GROUP_MASK_REGIDS
	.align		4
        /*0038*/ 	.byte	0x04, 0x29
        /*003a*/ 	.short	(.L_1716 - .L_1715)


	//   ....[0]....
.L_1715:
        /*003c*/ 	.word	0xffffffff


	//   ....[1]....
        /*0040*/ 	.word	0xffffffff


	//   ....[2]....
        /*0044*/ 	.word	0xffffffff


	//   ....[3]....
        /*0048*/ 	.word	0xffffffff


	//   ....[4]....
        /*004c*/ 	.word	0xffffffff


	//   ....[5]....
        /*0050*/ 	.word	0xffffffff


	//   ....[6]....
        /*0054*/ 	.word	0xffffffff


	//   ....[7]....
        /*0058*/ 	.word	0xffffffff


	//   ....[8]....
        /*005c*/ 	.word	0xffffffff


	//   ....[9]....
        /*0060*/ 	.word	0xffffffff


	//   ....[10]....
        /*0064*/ 	.word	0xffffffff


	//   ....[11]....
        /*0068*/ 	.word	0xffffffff


	//   ....[12]....
        /*006c*/ 	.word	0xffffffff


	//   ....[13]....
        /*0070*/ 	.word	0xffffffff


	//   ....[14]....
        /*0074*/ 	.word	0xffffffff


	//   ....[15]....
        /*0078*/ 	.word	0xffffffff


	//----- nvinfo : EIATTR_COOP_GROUP_INSTR_OFFSETS
	.align		4
.L_1716:
        /*007c*/ 	.byte	0x04, 0x28
        /*007e*/ 	.short	(.L_1718 - .L_1717)


	//   ....[0]....
.L_1717:
        /*0080*/ 	.word	0x00004710


	//   ....[1]....
        /*0084*/ 	.word	0x000047a0


	//   ....[2]....
        /*0088*/ 	.word	0x000047b0


	//   ....[3]....
        /*008c*/ 	.word	0x00004800


	//   ....[4]....
        /*0090*/ 	.word	0x000076e0


	//   ....[5]....
        /*0094*/ 	.word	0x000076f0


	//   ....[6]....
        /*0098*/ 	.word	0x00007720


	//   ....[7]....
        /*009c*/ 	.word	0x00007730


	//   ....[8]....
        /*00a0*/ 	.word	0x0000a460


	//   ....[9]....
        /*00a4*/ 	.word	0x0000a470


	//   ....[10]....
        /*00a8*/ 	.word	0x0000a490


	//   ....[11]....
        /*00ac*/ 	.word	0x0000a4b0


	//   ....[12]....
        /*00b0*/ 	.word	0x0000b460


	//   ....[13]....
        /*00b4*/ 	.word	0x0000b4a0


	//   ....[14]....
        /*00b8*/ 	.word	0x0000b510


	//   ....[15]....
        /*00bc*/ 	.word	0x0000b530


	//----- nvinfo : EIATTR_EXIT_INSTR_OFFSETS
	.align		4
.L_1718:
        /*00c0*/ 	.byte	0x04, 0x1c
        /*00c2*/ 	.short	(.L_1720 - .L_1719)


	//   ....[0]....
.L_1719:
        /*00c4*/ 	.word	0x00000420


	//   ....[1]....
        /*00c8*/ 	.word	0x00000be0


	//   ....[2]....
        /*00cc*/ 	.word	0x00000c10


	//   ....[3]....
        /*00d0*/ 	.word	0x0000c410


	//   ....[4]....
        /*00d4*/ 	.word	0x0000c470


	//   ....[5]....
        /*00d8*/ 	.word	0x0000c490


	//----- nvinfo : EIATTR_CTAIDZ_USED
	.align		4
.L_1720:
        /*00dc*/ 	.byte	0x01, 0x04
	.zero		2


	//----- nvinfo : EIATTR_CRS_STACK_SIZE
	.align		4
        /*00e0*/ 	.byte	0x04, 0x1e
        /*00e2*/ 	.short	(.L_1722 - .L_1721)
.L_1721:
        /*00e4*/ 	.word	0x00000000
.L_1722:


//--------------------- .nv.info._ZN5flash24flash_fwd_splitkv_kernelI23Flash_fwd_kernel_traitsILi96ELi64ELi64ELi4ELb0ELb0EN7cutlass10bfloat16_tE19Flash_kernel_traitsILi96ELi64ELi64ELi4ES3_EELb1ELb0ELb0ELb0ELb1ELb0ELb1ELb1EEEvNS_16Flash_fwd_paramsE --------------------------
	.section	.nv.info._ZN5flash24flash_fwd_splitkv_kernelI23Flash_fwd_kernel_traitsILi96ELi64ELi64ELi4ELb0ELb0EN7cutlass10bfloat16_tE19Flash_kernel_traitsILi96ELi64ELi64ELi4ES3_EELb1ELb0ELb0ELb0ELb1ELb0ELb1ELb1EEEvNS_16Flash_fwd_paramsE,"",@"SHT_CUDA_INFO"
	.sectionflags	@""
	.align	4


	//----- nvinfo : EIATTR_CUDA_API_VERSION
	.align		4
        /*0000*/ 	.byte	0x04, 0x37
        /*0002*/ 	.short	(.L_1724 - .L_1723)
.L_1723:
        /*0004*/ 	.word	0x00000082


	//----- nvinfo : EIATTR_SW2861232_WAR
	.align		4
.L_1724:
        /*0008*/ 	.byte	0x01, 0x35
	.zero		2


	//----- nvinfo : EIATTR_PARAM_CBANK
	.align		4
        /*000c*/ 	.byte	0x04, 0x0a
        /*000e*/ 	.short	(.L_1726 - .L_1725)
	.align		4
.L_1725:
        /*0010*/ 	.word	index@(.nv.constant0._ZN5flash24flash_fwd_splitkv_kernelI23Flash_fwd_kernel_traitsILi96ELi64ELi64ELi4ELb0ELb0EN7cutlass10bfloat16_tE19Flash_kernel_traitsILi96ELi64ELi64ELi4ES3_EELb1ELb0ELb0ELb0ELb1ELb0ELb1ELb1EEEvNS_16Flash_fwd_paramsE)
        /*0014*/ 	.short	0x0160
        /*0016*/ 	.short	0x01d0


	//----- nvinfo : EIATTR_CBANK_PARAM_SIZE
	.align		4
.L_1726:
        /*0018*/ 	.byte	0x03, 0x19
        /*001a*/ 	.short	0x01d0


	//----- nvinfo : EIATTR_KPARAM_INFO
	.align		4
        /*001c*/ 	.byte	0x04, 0x17
        /*001e*/ 	.short	(.L_1728 - .L_1727)
.L_1727:
        /*0020*/ 	.word	0x00000000
        /*0024*/ 	.short	0x0000
        /*0026*/ 	.short	0x0000
        /*0028*/ 	.byte	0x00, 0xf0, 0x41, 0x07


	//----- nvinfo : EIATTR_MAXREG_COUNT
	.align		4
.L_1728:
        /*002c*/ 	.byte	0x03, 0x1b
        /*002e*/ 	.short	0x00ff


	//----- nvinfo : EIATTR_NUM_BARRIERS
	.align		4
        /*0030*/ 	.byte	0x02, 0x4c
        /*0032*/ 	.byte	0x01
	.zero		1


	//----- nvinfo : EIATTR_MERCURY_ISA_VERSION
	.align		4
        /*0034*/ 	.byte	0x03, 0x5f
        /*0036*/ 	.short	0x0000


	//----- nvinfo : EIATTR_COOP_GROUP_MASK_REGIDS
	.align		4
        /*0038*/ 	.byte	0x04, 0x29
        /*003a*/ 	.short	(.L_1730 - .L_1729)


	//   ....[0]....
.L_1729:
        /*003c*/ 	.word	0xffffffff


	//   ....[1]....
        /*0040*/ 	.word	0xffffffff


	//   ....[2]....
        /*0044*/ 	.word	0xffffffff


	//   ....[3]....
        /*0048*/ 	.word	0xffffffff


	//   ....[4]....
        /*004c*/ 	.word	0xffffffff


	//   ....[5]....
        /*0050*/ 	.word	0xffffffff


	//   ....[6]....
        /*0054*/ 	.word	0xffffffff


	//   ....[7]....
        /*0058*/ 	.word	0xffffffff


	//   ....[8]....
        /*005c*/ 	.word	0xffffffff


	//   ....[9]....
        /*0060*/ 	.word	0xffffffff


	//   ....[10]....
        /*0064*/ 	.word	0xffffffff


	//   ....[11]....
        /*0068*/ 	.word	0xffffffff


	//   ....[12]....
        /*006c*/ 	.word	0xffffffff


	//   ....[13]....
        /*0070*/ 	.word	0xffffffff


	//   ....[14]....
        /*0074*/ 	.word	0xffffffff


	//   ....[15]....
        /*0078*/ 	.word	0xffffffff


	//----- nvinfo : EIATTR_COOP_GROUP_INSTR_OFFSETS
	.align		4
.L_1730:
        /*007c*/ 	.byte	0x04, 0x28
        /*007e*/ 	.short	(.L_1732 - .L_1731)


	//   ....[0]....
.L_1731:
        /*0080*/ 	.word	0x0000ac60


	//   ....[1]....
        /*0084*/ 	.word	0x0000acc0


	//   ....[2]....
        /*0088*/ 	.word	0x0000acd0


	//   ....[3]....
        /*008c*/ 	.word	0x0000ad40


	//   ....[4]....
        /*0090*/ 	.word	0x0000d000


	//   ....[5]....
        /*0094*/ 	.word	0x0000d010


	//   ....[6]....
        /*0098*/ 	.word	0x0000d050


	//   ....[7]....
        /*009c*/ 	.word	0x0000d060


	//   ....[8]....
        /*00a0*/ 	.word	0x0000f230


	//   ....[9]....
        /*00a4*/ 	.word	0x0000f250


	//   ....[10]....
        /*00a8*/ 	.word	0x0000f280


	//   ....[11]....
        /*00ac*/ 	.word	0x0000f290


	//   ....[12]....
        /*00b0*/ 	.word	0x00010230


	//   ....[13]....
        /*00b4*/ 	.word	0x00010260


	//   ....[14]....
        /*00b8*/ 	.word	0x000102b0


	//   ....[15]....
        /*00bc*/ 	.word	0x000102c0


	//----- nvinfo : EIATTR_EXIT_INSTR_OFFSETS
	.align		4
.L_1732:
        /*00c0*/ 	.byte	0x04, 0x1c
        /*00c2*/ 	.short	(.L_1734 - .L_1733)


	//   ....[0]....
.L_1733:
        /*00c4*/ 	.word	0x00000430


	//   ....[1]....
        /*00c8*/ 	.word	0x00000a40


	//   ....[2]....
        /*00cc*/ 	.word	0x00000a70


	//   ....[3]....
        /*00d0*/ 	.word	0x00011010


	//   ....[4]....
        /*00d4*/ 	.word	0x00011050


	//----- nvinfo : EIATTR_CTAIDZ_USED
	.align		4
.L_1734:
        /*00d8*/ 	.byte	0x01, 0x04
	.zero		2


	//----- nvinfo : EIATTR_CRS_STACK_SIZE
	.align		4
        /*00dc*/ 	.byte	0x04, 0x1e
        /*00de*/ 	.short	(.L_1736 - .L_1735)
.L_1735:
        /*00e0*/ 	.word	0x00000000
.L_1736:


//--------------------- .nv.info._ZN5flash24flash_fwd_splitkv_kernelI23Flash_fwd_kernel_traitsILi96ELi64ELi64ELi4ELb0ELb0EN7cutlass10bfloat16_tE19Flash_kernel_traitsILi96ELi64ELi64ELi4ES3_EELb1ELb0ELb0ELb0ELb1ELb1ELb1ELb1EEEvNS_16Flash_fwd_paramsE --------------------------
	.section	.nv.info._ZN5flash24flash_fwd_splitkv_kernelI23Flash_fwd_kernel_traitsILi96ELi64ELi64ELi4ELb0ELb0EN7cutlass10bfloat16_tE19Flash_kernel_traitsILi96ELi64ELi64ELi4ES3_EELb1ELb0ELb0ELb0ELb1ELb1ELb1ELb1EEEvNS_16Flash_fwd_paramsE,"",@"SHT_CUDA_INFO"
	.sectionflags	@""
	.align	4


	//----- nvinfo : EIATTR_CUDA_API_VERSION
	.align		4
        /*0000*/ 	.byte	0x04, 0x37
        /*0002*/ 	.short	(.L_1738 - .L_1737)
.L_1737:
        /*0004*/ 	.word	0x00000082


	//----- nvinfo : EIATTR_SW2861232_WAR
	.align		4
.L_1738:
        /*0008*/ 	.byte	0x01, 0x35
	.zero		2


	//----- nvinfo : EIATTR_PARAM_CBANK
	.align		4
        /*000c*/ 	.byte	0x04, 0x0a
        /*000e*/ 	.short	(.L_1740 - .L_1739)
	.align		4
.L_1739:
        /*0010*/ 	.word	index@(.nv.constant0._ZN5flash24flash_fwd_splitkv_kernelI23Flash_fwd_kernel_traitsILi96ELi64ELi64ELi4ELb0ELb0EN7cutlass10bfloat16_tE19Flash_kernel_traitsILi96ELi64ELi64ELi4ES3_EELb1ELb0ELb0ELb0ELb1ELb1ELb1ELb1EEEvNS_16Flash_fwd_paramsE)
        /*0014*/ 	.short	0x0160
        /*0016*/ 	.short	0x01d0


	//----- nvinfo : EIATTR_CBANK_PARAM_SIZE
	.align		4
.L_1740:
        /*0018*/ 	.byte	0x03, 0x19
        /*001a*/ 	.short	0x01d0


	//----- nvinfo : EIATTR_KPARAM_INFO
	.align		4
        /*001c*/ 	.byte	0x04, 0x17
        /*001e*/ 	.short	(.L_1742 - .L_1741)
.L_1741:
        /*0020*/ 	.word	0x00000000
        /*0024*/ 	.short	0x0000
        /*0026*/ 	.short	0x0000
        /*0028*/ 	.byte	0x00, 0xf0, 0x41, 0x07


	//----- nvinfo : EIATTR_MAXREG_COUNT
	.align		4
.L_1742:
        /*002c*/ 	.byte	0x03, 0x1b
        /*002e*/ 	.short	0x00ff


	//----- nvinfo : EIATTR_NUM_BARRIERS
	.align		4
        /*0030*/ 	.byte	0x02, 0x4c
        /*0032*/ 	.byte	0x01
	.zero		1


	//----- nvinfo : EIATTR_MERCURY_ISA_VERSION
	.align		4
        /*0034*/ 	.byte	0x03, 0x5f
        /*0036*/ 	.short	0x0000


	//----- nvinfo : EIATTR_COOP_GROUP_MASK_REGIDS
	.align		4
        /*0038*/ 	.byte	0x04, 0x29
        /*003a*/ 	.short	(.L_1744 - .L_1743)


	//   ....[0]....
.L_1743:
        /*003c*/ 	.word	0xffffffff


	//   ....[1]....
        /*0040*/ 	.word	0xffffffff


	//   ....[2]....
        /*0044*/ 	.word	0xffffffff


	//   ....[3]....
        /*0048*/ 	.word	0xffffffff


	//   ....[4]....
        /*004c*/ 	.word	0xffffffff


	//   ....[5]....
        /*0050*/ 	.word	0xffffffff


	//   ....[6]....
        /*0054*/ 	.word	0xffffffff


	//   ....[7]....
        /*0058*/ 	.word	0xffffffff


	//   ....[8]....
        /*005c*/ 	.word	0xffffffff


	//   ....[9]....
        /*0060*/ 	.word	0xffffffff


	//   ....[10]....
        /*0064*/ 	.word	0xffffffff


	//   ....[11]....
        /*0068*/ 	.word	0xffffffff


	//   ....[12]....
        /*006c*/ 	.word	0xffffffff


	//   ....[13]....
        /*0070*/ 	.word	0xffffffff


	//   ....[14]....
        /*0074*/ 	.word	0xffffffff


	//   ....[15]....
        /*0078*/ 	.word	0xffffffff


	//----- nvinfo : EIATTR_COOP_GROUP_INSTR_OFFSETS
	.align		4
.L_1744:
        /*007c*/ 	.byte	0x04, 0x28
        /*007e*/ 	.short	(.L_1746 - .L_1745)


	//   ....[0]....
.L_1745:
        /*0080*/ 	.word	0x0000b040


	//   ....[1]....
        /*0084*/ 	.word	0x0000b080


	//   ....[2]....
        /*0088*/ 	.word	0x0000b0a0


	//   ....[3]....
        /*008c*/ 	.word	0x0000b0c0


	//   ....[4]....
        /*0090*/ 	.word	0x0000d800


	//   ....[5]....
        /*0094*/ 	.word	0x0000d810


	//   ....[6]....
        /*0098*/ 	.word	0x0000d840


	//   ....[7]....
        /*009c*/ 	.word	0x0000d850


	//   ....[8]....
        /*00a0*/ 	.word	0x0000fe40


	//   ....[9]....
        /*00a4*/ 	.word	0x0000fe60


	//   ....[10]....
        /*00a8*/ 	.word	0x0000fe90


	//   ....[11]....
        /*00ac*/ 	.word	0x0000fea0


	//   ....[12]....
        /*00b0*/ 	.word	0x00010e20


	//   ....[13]....
        /*00b4*/ 	.word	0x00010e50


	//   ....[14]....
        /*00b8*/ 	.word	0x00010ea0


	//   ....[15]....
        /*00bc*/ 	.word	0x00010eb0


	//----- nvinfo : EIATTR_EXIT_INSTR_OFFSETS
	.align		4
.L_1746:
        /*00c0*/ 	.byte	0x04, 0x1c
        /*00c2*/ 	.short	(.L_1748 - .L_1747)


	//   ....[0]....
.L_1747:
        /*00c4*/ 	.word	0x00000430


	//   ....[1]....
        /*00c8*/ 	.word	0x00000a40


	//   ....[2]....
        /*00cc*/ 	.word	0x00000a70


	//   ....[3]....
        /*00d0*/ 	.word	0x00011c00


	//   ....[4]....
        /*00d4*/ 	.word	0x00011c40


	//----- nvinfo : EIATTR_CTAIDZ_USED
	.align		4
.L_1748:
        /*00d8*/ 	.byte	0x01, 0x04
	.zero		2


	//----- nvinfo : EIATTR_CRS_STACK_SIZE
	.align		4
        /*00dc*/ 	.byte	0x04, 0x1e
        /*00de*/ 	.short	(.L_1750 - .L_1749)
.L_1749:
        /*00e0*/ 	.word	0x00000000
.L_1750:


//--------------------- .nv.info._ZN5flash24flash_fwd_splitkv_kernelI23Flash_fwd_kernel_traitsILi96ELi64ELi64ELi4ELb0ELb0EN7cutlass10bfloat16_tE19Flash_kernel_traitsILi96ELi64ELi64ELi4ES3_EELb1ELb0ELb1ELb0ELb0ELb0ELb1ELb1EEEvNS_16Flash_fwd_paramsE --------------------------
	.section	.nv.info._ZN5flash24flash_fwd_splitkv_kernelI23Flash_fwd_kernel_traitsILi96ELi64ELi64ELi4ELb0ELb0EN7cutlass10bfloat16_tE19Flash_kernel_traitsILi96ELi64ELi64ELi4ES3_EELb1ELb0ELb1ELb0ELb0ELb0ELb1ELb1EEEvNS_16Flash_fwd_paramsE,"",@"SHT_CUDA_INFO"
	.sectionflags	@""
	.align	4


	//----- nvinfo : EIATTR_CUDA_API_VERSION
	.align		4
        /*0000*/ 	.byte	0x04, 0x37
        /*0002*/ 	.short	(.L_1752 - .L_1751)
.L_1751:
        /*0004*/ 	.word	0x00000082


	//----- nvinfo : EIATTR_SW2861232_WAR
	.align		4
.L_1752:
        /*0008*/ 	.byte	0x01, 0x35
	.zero		2


	//----- nvinfo : EIATTR_PARAM_CBANK
	.align		4
        /*000c*/ 	.byte	0x04, 0x0a
        /*000e*/ 	.short	(.L_1754 - .L_1753)
	.align		4
.L_1753:
        /*0010*/ 	.word	index@(.nv.constant0._ZN5flash24flash_fwd_splitkv_kernelI23Flash_fwd_kernel_traitsILi96ELi64ELi64ELi4ELb0ELb0EN7cutlass10bfloat16_tE19Flash_kernel_traitsILi96ELi64ELi64ELi4ES3_EELb1ELb0ELb1ELb0ELb0ELb0ELb1ELb1EEEvNS_16Flash_fwd_paramsE)
        /*0014*/ 	.short	0x0160
        /*0016*/ 	.short	0x01d0


	//----- nvinfo : EIATTR_CBANK_PARAM_SIZE
	.align		4
.L_1754:
        /*0018*/ 	.byte	0x03, 0x19
        /*001a*/ 	.short	0x01d0


	//----- nvinfo : EIATTR_KPARAM_INFO
	.align		4
        /*001c*/ 	.byte	0x04, 0x17
        /*001e*/ 	.short	(.L_1756 - .L_1755)
.L_1755:
        /*0020*/ 	.word	0x00000000
        /*0024*/ 	.short	0x0000
        /*0026*/ 	.short	0x0000
        /*0028*/ 	.byte	0x00, 0xf0, 0x41, 0x07


	//----- nvinfo : EIATTR_MAXREG_COUNT
	.align		4
.L_1756:
        /*002c*/ 	.byte	0x03, 0x1b
        /*002e*/ 	.short	0x00ff


	//----- nvinfo : EIATTR_NUM_BARRIERS
	.align		4
        /*0030*/ 	.byte	0x02, 0x4c
        /*0032*/ 	.byte	0x01
	.zero		1


	//----- nvinfo : EIATTR_MERCURY_ISA_VERSION
	.align		4
        /*0034*/ 	.byte	0x03, 0x5f
        /*0036*/ 	.short	0x0000


	//----- nvinfo : EIATTR_COOP_GROUP_MASK_REGIDS
	.align		4
        /*0038*/ 	.byte	0x04, 0x29
        /*003a*/ 	.short	(.L_1758 - .L_1757)


	//   ....[0]....
.L_1757:
        /*003c*/ 	.word	0xffffffff


	//   ....[1]....
        /*0040*/ 	.word	0xffffffff


	//   ....[2]....
        /*0044*/ 	.word	0xffffffff


	//   ....[3]....
        /*0048*/ 	.word	0xffffffff


	//   ....[4]....
        /*004c*/ 	.word	0xffffffff


	//   ....[5]....
        /*0050*/ 	.word	0xffffffff


	//   ....[6]....
        /*0054*/ 	.word	0xffffffff


	//   ....[7]....
        /*0058*/ 	.word	0xffffffff


	//   ....[8]....
        /*005c*/ 	.word	0xffffffff


	//   ....[9]....
        /*0060*/ 	.word	0xffffffff


	//   ....[10]....
        /*0064*/ 	.word	0xffffffff


	//   ....[11]....
        /*0068*/ 	.word	0xffffffff


	//   ....[12]....
        /*006c*/ 	.word	0xffffffff


	//   ....[13]....
        /*0070*/ 	.word	0xffffffff


	//   ....[14]....
        /*0074*/ 	.word	0xffffffff


	//   ....[15]....
        /*0078*/ 	.word	0xffffffff


	//----- nvinfo : EIATTR_COOP_GROUP_INSTR_OFFSETS
	.align		4
.L_1758:
        /*007c*/ 	.byte	0x04, 0x28
        /*007e*/ 	.short	(.L_1760 - .L_1759)


	//   ....[0]....
.L_1759:
        /*0080*/ 	.word	0x0000c6b0


	//   ....[1]....
        /*0084*/ 	.word	0x0000c6e0


	//   ....[2]....
        /*0088*/ 	.word	0x0000c710


	//   ....[3]....
        /*008c*/ 	.word	0x0000c730


	//   ....[4]....
        /*0090*/ 	.word	0x0000f1a0


	//   ....[5]....
        /*0094*/ 	.word	0x0000f1b0


	//   ....[6]....
        /*0098*/ 	.word	0x0000f1e0


	//   ....[7]....
        /*009c*/ 	.word	0x0000f1f0


	//   ....[8]....
        /*00a0*/ 	.word	0x00011b50


	//   ....[9]....
        /*00a4*/ 	.word	0x00011b70


	//   ....[10]....
        /*00a8*/ 	.word	0x00011b90


	//   ....[11]....
        /*00ac*/ 	.word	0x00011bb0


	//   ....[12]....
        /*00b0*/ 	.word	0x00012b80


	//   ....[13]....
        /*00b4*/ 	.word	0x00012bc0


	//   ....[14]....
        /*00b8*/ 	.word	0x00012c10


	//   ....[15]....
        /*00bc*/ 	.word	0x00012c30


	//----- nvinfo : EIATTR_EXIT_INSTR_OFFSETS
	.align		4
.L_1760:
        /*00c0*/ 	.byte	0x04, 0x1c
        /*00c2*/ 	.short	(.L_1762 - .L_1761)


	//   ....[0]....
.L_1761:
        /*00c4*/ 	.word	0x00000420


	//   ....[1]....
        /*00c8*/ 	.word	0x00000bf0


	//   ....[2]....
        /*00cc*/ 	.word	0x00000c20


	//   ....[3]....
        /*00d0*/ 	.word	0x00013a60


	//   ....[4]....
        /*00d4*/ 	.word	0x00013ac0


	//   ....[5]....
        /*00d8*/ 	.word	0x00013ae0


	//----- nvinfo : EIATTR_CTAIDZ_USED
	.align		4
.L_1762:
        /*00dc*/ 	.byte	0x01, 0x04
	.zero		2


	//----- nvinfo : EIATTR_CRS_STACK_SIZE
	.align		4
        /*00e0*/ 	.byte	0x04, 0x1e
        /*00e2*/ 	.short	(.L_1764 - .L_1763)
.L_1763:
        /*00e4*/ 	.word	0x00000000
.L_1764:


//--------------------- .nv.info._ZN5flash24flash_fwd_splitkv_kernelI23Flash_fwd_kernel_traitsILi96ELi64ELi64ELi4ELb0ELb0EN7cutlass10bfloat16_tE19Flash_kernel_traitsILi96ELi64ELi64ELi4ES3_EELb1ELb0ELb1ELb0ELb0ELb1ELb1ELb1EEEvNS_16Flash_fwd_paramsE --------------------------
	.section	.nv.info._ZN5flash24flash_fwd_splitkv_kernelI23Flash_fwd_kernel_traitsILi96ELi64ELi64ELi4ELb0ELb0EN7cutlass10bfloat16_tE19Flash_kernel_traitsILi96ELi64ELi64ELi4ES3_EELb1ELb0ELb1ELb0ELb0ELb1ELb1ELb1EEEvNS_16Flash_fwd_paramsE,"",@"SHT_CUDA_INFO"
	.sectionflags	@""
	.align	4


	//----- nvinfo : EIATTR_CUDA_API_VERSION
	.align		4
        /*0000*/ 	.byte	0x04, 0x37
        /*0002*/ 	.short	(.L_1766 - .L_1765)
.L_1765:
        /*0004*/ 	.word	0x00000082


	//----- nvinfo : EIATTR_SW2861232_WAR
	.align		4
.L_1766:
        /*0008*/ 	.byte	0x01, 0x35
	.zero		2


	//----- nvinfo : EIATTR_PARAM_CBANK
	.align		4
        /*000c*/ 	.byte	0x04, 0x0a
        /*000e*/ 	.short	(.L_1768 - .L_1767)
	.align		4
.L_1767:
        /*0010*/ 	.word	index@(.nv.constant0._ZN5flash24flash_fwd_splitkv_kernelI23Flash_fwd_kernel_traitsILi96ELi64ELi64ELi4ELb0ELb0EN7cutlass10bfloat16_tE19Flash_kernel_traitsILi96ELi64ELi64ELi4ES3_EELb1ELb0ELb1ELb0ELb0ELb1ELb1ELb1EEEvNS_16Flash_fwd_paramsE)
        /*0014*/ 	.short	0x0160
        /*0016*/ 	.short	0x01d0


	//----- nvinfo : EIATTR_CBANK_PARAM_SIZE
	.align		4
.L_1768:
        /*0018*/ 	.byte	0x03, 0x19
        /*001a*/ 	.short	0x01d0


	//----- nvinfo : EIATTR_KPARAM_INFO
	.align		4
        /*001c*/ 	.byte	0x04, 0x17
        /*001e*/ 	.short	(.L_1770 - .L_1769)
.L_1769:
        /*0020*/ 	.word	0x00000000
        /*0024*/ 	.short	0x0000
        /*0026*/ 	.short	0x0000
        /*0028*/ 	.byte	0x00, 0xf0, 0x41, 0x07


	//----- nvinfo : EIATTR_MAXREG_COUNT
	.align		4
.L_1770:
        /*002c*/ 	.byte	0x03, 0x1b
        /*002e*/ 	.short	0x00ff


	//----- nvinfo : EIATTR_NUM_BARRIERS
	.align		4
        /*0030*/ 	.byte	0x02, 0x4c
        /*0032*/ 	.byte	0x01
	.zero		1


	//----- nvinfo : EIATTR_MERCURY_ISA_VERSION
	.align		4
        /*0034*/ 	.byte	0x03, 0x5f
        /*0036*/ 	.short	0x0000


	//----- nvinfo : EIATTR_COOP_GROUP_MASK_REGIDS
	.align		4
        /*0038*/ 	.byte	0x04, 0x29
        /*003a*/ 	.short	(.L_1772 - .L_1771)


	//   ....[0]....
.L_1771:
        /*003c*/ 	.word	0xffffffff


	//   ....[1]....
        /*0040*/ 	.word	0xffffffff


	//   ....[2]....
        /*0044*/ 	.word	0xffffffff


	//   ....[3]....
        /*0048*/ 	.word	0xffffffff


	//   ....[4]....
        /*004c*/ 	.word	0xffffffff


	//   ....[5]....
        /*0050*/ 	.word	0xffffffff


	//   ....[6]....
        /*0054*/ 	.word	0xffffffff


	//   ....[7]....
        /*0058*/ 	.word	0xffffffff


	//   ....[8]....
        /*005c*/ 	.word	0xffffffff


	//   ....[9]....
        /*0060*/ 	.word	0xffffffff


	//   ....[10]....
        /*0064*/ 	.word	0xffffffff


	//   ....[11]....
        /*0068*/ 	.word	0xffffffff


	//   ....[12]....
        /*006c*/ 	.word	0xffffffff


	//   ....[13]....
        /*0070*/ 	.word	0xffffffff


	//   ....[14]....
        /*0074*/ 	.word	0xffffffff


	//   ....[15]....
        /*0078*/ 	.word	0xffffffff


	//----- nvinfo : EIATTR_COOP_GROUP_INSTR_OFFSETS
	.align		4
.L_1772:
        /*007c*/ 	.byte	0x04, 0x28
        /*007e*/ 	.short	(.L_1774 - .L_1773)


	//   ....[0]....
.L_1773:
        /*0080*/ 	.word	0x0000caf0


	//   ....[1]....
        /*0084*/ 	.word	0x0000cb40


	//   ....[2]....
        /*0088*/ 	.word	0x0000cb60


	//   ....[3]....
        /*008c*/ 	.word	0x0000cb80


	//   ....[4]....
        /*0090*/ 	.word	0x0000fa10


	//   ....[5]....
        /*0094*/ 	.word	0x0000fa20


	//   ....[6]....
        /*0098*/ 	.word	0x0000fa50


	//   ....[7]....
        /*009c*/ 	.word	0x0000fa60


	//   ....[8]....
        /*00a0*/ 	.word	0x000127d0


	//   ....[9]....
        /*00a4*/ 	.word	0x000127f0


	//   ....[10]....
        /*00a8*/ 	.word	0x00012810


	//   ....[11]....
        /*00ac*/ 	.word	0x00012830


	//   ....[12]....
        /*00b0*/ 	.word	0x000137e0


	//   ....[13]....
        /*00b4*/ 	.word	0x00013820


	//   ....[14]....
        /*00b8*/ 	.word	0x00013870


	//   ....[15]....
        /*00bc*/ 	.word	0x00013890


	//----- nvinfo : EIATTR_EXIT_INSTR_OFFSETS
	.align		4
.L_1774:
        /*00c0*/ 	.byte	0x04, 0x1c
        /*00c2*/ 	.short	(.L_1776 - .L_1775)


	//   ....[0]....
.L_1775:
        /*00c4*/ 	.word	0x00000420


	//   ....[1]....
        /*00c8*/ 	.word	0x00000bf0


	//   ....[2]....
        /*00cc*/ 	.word	0x00000c20


	//   ....[3]....
        /*00d0*/ 	.word	0x000146c0


	//   ....[4]....
        /*00d4*/ 	.word	0x00014720


	//   ....[5]....
        /*00d8*/ 	.word	0x00014740


	//----- nvinfo : EIATTR_CTAIDZ_USED
	.align		4
.L_1776:
        /*00dc*/ 	.byte	0x01, 0x04
	.zero		2


	//----- nvinfo : EIATTR_CRS_STACK_SIZE
	.align		4
        /*00e0*/ 	.byte	0x04, 0x1e
        /*00e2*/ 	.short	(.L_1778 - .L_1777)
.L_1777:
        /*00e4*/ 	.word	0x00000000
.L_1778:


//--------------------- .nv.callgraph             --------------------------
	.section	.nv.callgraph,"",@"SHT_CUDA_CALLGRAPH"
	.align	4
	.sectionentsize	8
	.align		4
        /*0000*/ 	.word	0x00000000
	.align		4
        /*0004*/ 	.word	0xffffffff
	.align		4
        /*0008*/ 	.word	0x00000000
	.align		4
        /*000c*/ 	.word	0xfffffffe
	.align		4
        /*0010*/ 	.word	0x00000000
	.align		4
        /*0014*/ 	.word	0xfffffffd
	.align		4
        /*0018*/ 	.word	0x00000000
	.align		4
        /*001c*/ 	.word	0xfffffffc


//--------------------- .nv.rel.action            --------------------------
	.section	.nv.rel.action,"",@"SHT_CUDA_RELOCINFO"
	.align	8
	.sectionentsize	8
        /*0000*/ 	.byte	0x73, 0x00, 0x00, 0x00, 0x00, 0x00, 0x00, 0x00, 0x00, 0x00, 0x00, 0x11, 0x25, 0x00, 0x05, 0x36


//--------------------- .nv.constant4             --------------------------
	.section	.nv.constant4,"a",@progbits
	.align	8
	.align		8
.nv.constant4:
        /*0000*/ 	.dword	_ZN78_INTERNAL_a1629cc7_42_flash_fwd_split_hdim96_bf16_causal_sm80_cu_6987f922_35504cuda3std3__45__cpo5beginE
	.align		8
        /*0008*/ 	.dword	_ZN78_INTERNAL_a1629cc7_42_flash_fwd_split_hdim96_bf16_causal_sm80_cu_6987f922_35504cuda3std3__45__cpo3endE
	.align		8
        /*0010*/ 	.dword	_ZN78_INTERNAL_a1629cc7_42_flash_fwd_split_hdim96_bf16_causal_sm80_cu_6987f922_35504cuda3std3__45__cpo6cbeginE
	.align		8
        /*0018*/ 	.dword	_ZN78_INTERNAL_a1629cc7_42_flash_fwd_split_hdim96_bf16_causal_sm80_cu_6987f922_35504cuda3std3__45__cpo4cendE
	.align		8
        /*0020*/ 	.dword	_ZN78_INTERNAL_a1629cc7_42_flash_fwd_split_hdim96_bf16_causal_sm80_cu_6987f922_35504cuda3std3__480_GLOBAL__N__a1629cc7_42_flash_fwd_split_hdim96_bf16_causal_sm80_cu_6987f922_35506ignoreE
	.align		8
        /*0028*/ 	.dword	_ZN78_INTERNAL_a1629cc7_42_flash_fwd_split_hdim96_bf16_causal_sm80_cu_6987f922_35504cuda3std3__419piecewise_constructE
	.align		8
        /*0030*/ 	.dword	_ZN78_INTERNAL_a1629cc7_42_flash_fwd_split_hdim96_bf16_causal_sm80_cu_6987f922_35504cuda3std3__48in_placeE
	.align		8
        /*0038*/ 	.dword	_ZN78_INTERNAL_a1629cc7_42_flash_fwd_split_hdim96_bf16_causal_sm80_cu_6987f922_35504cuda3std6ranges3__45__cpo4swapE
	.align		8
        /*0040*/ 	.dword	_ZN78_INTERNAL_a1629cc7_42_flash_fwd_split_hdim96_bf16_causal_sm80_cu_6987f922_35504cuda3std6ranges3__45__cpo9iter_moveE
	.align		8
        /*0048*/ 	.dword	_ZN78_INTERNAL_a1629cc7_42_flash_fwd_split_hdim96_bf16_causal_sm80_cu_6987f922_35504cute7productE
	.align		8
        /*0050*/ 	.dword	_ZN78_INTERNAL_a1629cc7_42_flash_fwd_split_hdim96_bf16_causal_sm80_cu_6987f922_35504cute1_E


//--------------------- .nv.constant0._ZN5flash32flash_fwd_splitkv_combine_kernelI23Flash_fwd_kernel_traitsILi96ELi64ELi128ELi4ELb0ELb0EN7cutlass10bfloat16_tE19Flash_kernel_traitsILi96ELi64ELi128ELi4ES3_EELi16ELi7ELb0EEEvNS_16Flash_fwd_paramsE --------------------------
	.section	.nv.constant0._ZN5flash32flash_fwd_splitkv_combine_kernelI23Flash_fwd_kernel_traitsILi96ELi64ELi128ELi4ELb0ELb0EN7cutlass10bfloat16_tE19Flash_kernel_traitsILi96ELi64ELi128ELi4ES3_EELi16ELi7ELb0EEEvNS_16Flash_fwd_paramsE,"a",@progbits
	.sectionflags	@""
	.align	4
.nv.constant0._ZN5flash32flash_fwd_splitkv_combine_kernelI23Flash_fwd_kernel_traitsILi96ELi64ELi128ELi4ELb0ELb0EN7cutlass10bfloat16_tE19Flash_kernel_traitsILi96ELi64ELi128ELi4ES3_EELi16ELi7ELb0EEEvNS_16Flash_fwd_paramsE:
	.zero		816


//--------------------- .nv.constant0._ZN5flash32flash_fwd_splitkv_combine_kernelI23Flash_fwd_kernel_traitsILi96ELi64ELi128ELi4ELb0ELb0EN7cutlass10bfloat16_tE19Flash_kernel_traitsILi96ELi64ELi128ELi4ES3_EELi16ELi6ELb0EEEvNS_16Flash_fwd_paramsE --------------------------
	.section	.nv.constant0._ZN5flash32flash_fwd_splitkv_combine_kernelI23Flash_fwd_kernel_traitsILi96ELi64ELi128ELi4ELb0ELb0EN7cutlass10bfloat16_tE19Flash_kernel_traitsILi96ELi64ELi128ELi4ES3_EELi16ELi6ELb0EEEvNS_16Flash_fwd_paramsE,"a",@progbits
	.sectionflags	@""
	.align	4
.nv.constant0._ZN5flash32flash_fwd_splitkv_combine_kernelI23Flash_fwd_kernel_traitsILi96ELi64ELi128ELi4ELb0ELb0EN7cutlass10bfloat16_tE19Flash_kernel_traitsILi96ELi64ELi128ELi4ES3_EELi16ELi6ELb0EEEvNS_16Flash_fwd_paramsE:
	.zero		816


//--------------------- .nv.constant0._ZN5flash32flash_fwd_splitkv_combine_kernelI23Flash_fwd_kernel_traitsILi96ELi64ELi128ELi4ELb0ELb0EN7cutlass10bfloat16_tE19Flash_kernel_traitsILi96ELi64ELi128ELi4ES3_EELi16ELi5ELb0EEEvNS_16Flash_fwd_paramsE --------------------------
	.section	.nv.constant0._ZN5flash32flash_fwd_splitkv_combine_kernelI23Flash_fwd_kernel_traitsILi96ELi64ELi128ELi4ELb0ELb0EN7cutlass10bfloat16_tE19Flash_kernel_traitsILi96ELi64ELi128ELi4ES3_EELi16ELi5ELb0EEEvNS_16Flash_fwd_paramsE,"a",@progbits
	.sectionflags	@""
	.align	4
.nv.constant0._ZN5flash32flash_fwd_splitkv_combine_kernelI23Flash_fwd_kernel_traitsILi96ELi64ELi128ELi4ELb0ELb0EN7cutlass10bfloat16_tE19Flash_kernel_traitsILi96ELi64ELi128ELi4ES3_EELi16ELi5ELb0EEEvNS_16Flash_fwd_paramsE:
	.zero		816


//--------------------- .nv.constant0._ZN5flash32flash_fwd_splitkv_combine_kernelI23Flash_fwd_kernel_traitsILi96ELi64ELi128ELi4ELb0ELb0EN7cutlass10bfloat16_tE19Flash_kernel_traitsILi96ELi64ELi128ELi4ES3_EELi16ELi4ELb0EEEvNS_16Flash_fwd_paramsE --------------------------
	.section	.nv.constant0._ZN5flash32flash_fwd_splitkv_combine_kernelI23Flash_fwd_kernel_traitsILi96ELi64ELi128ELi4ELb0ELb0EN7cutlass10bfloat16_tE19Flash_kernel_traitsILi96ELi64ELi128ELi4ES3_EELi16ELi4ELb0EEEvNS_16Flash_fwd_paramsE,"a",@progbits
	.sectionflags	@""
	.align	4
.nv.constant0._ZN5flash32flash_fwd_splitkv_combine_kernelI23Flash_fwd_kernel_traitsILi96ELi64ELi128ELi4ELb0ELb0EN7cutlass10bfloat16_tE19Flash_kernel_traitsILi96ELi64ELi128ELi4ES3_EELi16ELi4ELb0EEEvNS_16Flash_fwd_paramsE:
	.zero		816


//--------------------- .nv.constant0._ZN5flash32flash_fwd_splitkv_combine_kernelI23Flash_fwd_kernel_traitsILi96ELi64ELi128ELi4ELb0ELb0EN7cutlass10bfloat16_tE19Flash_kernel_traitsILi96ELi64ELi128ELi4ES3_EELi16ELi3ELb0EEEvNS_16Flash_fwd_paramsE --------------------------
	.section	.nv.constant0._ZN5flash32flash_fwd_splitkv_combine_kernelI23Flash_fwd_kernel_traitsILi96ELi64ELi128ELi4ELb0ELb0EN7cutlass10bfloat16_tE19Flash_kernel_traitsILi96ELi64ELi128ELi4ES3_EELi16ELi3ELb0EEEvNS_16Flash_fwd_paramsE,"a",@progbits
	.sectionflags	@""
	.align	4
.nv.constant0._ZN5flash32flash_fwd_splitkv_combine_kernelI23Flash_fwd_kernel_traitsILi96ELi64ELi128ELi4ELb0ELb0EN7cutlass10bfloat16_tE19Flash_kernel_traitsILi96ELi64ELi128ELi4ES3_EELi16ELi3ELb0EEEvNS_16Flash_fwd_paramsE:
	.zero		816


//--------------------- .nv.constant0._ZN5flash32flash_fwd_splitkv_combine_kernelI23Flash_fwd_kernel_traitsILi96ELi64ELi128ELi4ELb0ELb0EN7cutlass10bfloat16_tE19Flash_kernel_traitsILi96ELi64ELi128ELi4ES3_EELi16ELi2ELb0EEEvNS_16Flash_fwd_paramsE --------------------------
	.section	.nv.constant0._ZN5flash32flash_fwd_splitkv_combine_kernelI23Flash_fwd_kernel_traitsILi96ELi64ELi128ELi4ELb0ELb0EN7cutlass10bfloat16_tE19Flash_kernel_traitsILi96ELi64ELi128ELi4ES3_EELi16ELi2ELb0EEEvNS_16Flash_fwd_paramsE,"a",@progbits
	.sectionflags	@""
	.align	4
.nv.constant0._ZN5flash32flash_fwd_splitkv_combine_kernelI23Flash_fwd_kernel_traitsILi96ELi64ELi128ELi4ELb0ELb0EN7cutlass10bfloat16_tE19Flash_kernel_traitsILi96ELi64ELi128ELi4ES3_EELi16ELi2ELb0EEEvNS_16Flash_fwd_paramsE:
	.zero		816


//--------------------- .nv.constant0._ZN5flash32flash_fwd_splitkv_combine_kernelI23Flash_fwd_kernel_traitsILi96ELi64ELi128ELi4ELb0ELb0EN7cutlass10bfloat16_tE19Flash_kernel_traitsILi96ELi64ELi128ELi4ES3_EELi16ELi1ELb0EEEvNS_16Flash_fwd_paramsE --------------------------
	.section	.nv.constant0._ZN5flash32flash_fwd_splitkv_combine_kernelI23Flash_fwd_kernel_traitsILi96ELi64ELi128ELi4ELb0ELb0EN7cutlass10bfloat16_tE19Flash_kernel_traitsILi96ELi64ELi128ELi4ES3_EELi16ELi1ELb0EEEvNS_16Flash_fwd_paramsE,"a",@progbits
	.sectionflags	@""
	.align	4
.nv.constant0._ZN5flash32flash_fwd_splitkv_combine_kernelI23Flash_fwd_kernel_traitsILi96ELi64ELi128ELi4ELb0ELb0EN7cutlass10bfloat16_tE19Flash_kernel_traitsILi96ELi64ELi128ELi4ES3_EELi16ELi1ELb0EEEvNS_16Flash_fwd_paramsE:
	.zero		816


//--------------------- .nv.constant0._ZN5flash32flash_fwd_splitkv_combine_kernelI23Flash_fwd_kernel_traitsILi96ELi64ELi128ELi4ELb0ELb0EN7cutlass10bfloat16_tE19Flash_kernel_traitsILi96ELi64ELi128ELi4ES3_EELi16ELi7ELb1EEEvNS_16Flash_fwd_paramsE --------------------------
	.section	.nv.constant0._ZN5flash32flash_fwd_splitkv_combine_kernelI23Flash_fwd_kernel_traitsILi96ELi64ELi128ELi4ELb0ELb0EN7cutlass10bfloat16_tE19Flash_kernel_traitsILi96ELi64ELi128ELi4ES3_EELi16ELi7ELb1EEEvNS_16Flash_fwd_paramsE,"a",@progbits
	.sectionflags	@""
	.align	4
.nv.constant0._ZN5flash32flash_fwd_splitkv_combine_kernelI23Flash_fwd_kernel_traitsILi96ELi64ELi128ELi4ELb0ELb0EN7cutlass10bfloat16_tE19Flash_kernel_traitsILi96ELi64ELi128ELi4ES3_EELi16ELi7ELb1EEEvNS_16Flash_fwd_paramsE:
	.zero		816


//--------------------- .nv.constant0._ZN5flash32flash_fwd_splitkv_combine_kernelI23Flash_fwd_kernel_traitsILi96ELi64ELi128ELi4ELb0ELb0EN7cutlass10bfloat16_tE19Flash_kernel_traitsILi96ELi64ELi128ELi4ES3_EELi16ELi6ELb1EEEvNS_16Flash_fwd_paramsE --------------------------
	.section	.nv.constant0._ZN5flash32flash_fwd_splitkv_combine_kernelI23Flash_fwd_kernel_traitsILi96ELi64ELi128ELi4ELb0ELb0EN7cutlass10bfloat16_tE19Flash_kernel_traitsILi96ELi64ELi128ELi4ES3_EELi16ELi6ELb1EEEvNS_16Flash_fwd_paramsE,"a",@progbits
	.sectionflags	@""
	.align	4
.nv.constant0._ZN5flash32flash_fwd_splitkv_combine_kernelI23Flash_fwd_kernel_traitsILi96ELi64ELi128ELi4ELb0ELb0EN7cutlass10bfloat16_tE19Flash_kernel_traitsILi96ELi64ELi128ELi4ES3_EELi16ELi6ELb1EEEvNS_16Flash_fwd_paramsE:
	.zero		816


//--------------------- .nv.constant0._ZN5flash32flash_fwd_splitkv_combine_kernelI23Flash_fwd_kernel_traitsILi96ELi64ELi128ELi4ELb0ELb0EN7cutlass10bfloat16_tE19Flash_kernel_traitsILi96ELi64ELi128ELi4ES3_EELi16ELi5ELb1EEEvNS_16Flash_fwd_paramsE --------------------------
	.section	.nv.constant0._ZN5flash32flash_fwd_splitkv_combine_kernelI23Flash_fwd_kernel_traitsILi96ELi64ELi128ELi4ELb0ELb0EN7cutlass10bfloat16_tE19Flash_kernel_traitsILi96ELi64ELi128ELi4ES3_EELi16ELi5ELb1EEEvNS_16Flash_fwd_paramsE,"a",@progbits
	.sectionflags	@""
	.align	4
.nv.constant0._ZN5flash32flash_fwd_splitkv_combine_kernelI23Flash_fwd_kernel_traitsILi96ELi64ELi128ELi4ELb0ELb0EN7cutlass10bfloat16_tE19Flash_kernel_traitsILi96ELi64ELi128ELi4ES3_EELi16ELi5ELb1EEEvNS_16Flash_fwd_paramsE:
	.zero		816


//--------------------- .nv.constant0._ZN5flash32flash_fwd_splitkv_combine_kernelI23Flash_fwd_kernel_traitsILi96ELi64ELi128ELi4ELb0ELb0EN7cutlass10bfloat16_tE19Flash_kernel_traitsILi96ELi64ELi128ELi4ES3_EELi16ELi4ELb1EEEvNS_16Flash_fwd_paramsE --------------------------
	.section	.nv.constant0._ZN5flash32flash_fwd_splitkv_combine_kernelI23Flash_fwd_kernel_traitsILi96ELi64ELi128ELi4ELb0ELb0EN7cutlass10bfloat16_tE19Flash_kernel_traitsILi96ELi64ELi128ELi4ES3_EELi16ELi4ELb1EEEvNS_16Flash_fwd_paramsE,"a",@progbits
	.sectionflags	@""
	.align	4
.nv.constant0._ZN5flash32flash_fwd_splitkv_combine_kernelI23Flash_fwd_kernel_traitsILi96ELi64ELi128ELi4ELb0ELb0EN7cutlass10bfloat16_tE19Flash_kernel_traitsILi96ELi64ELi128ELi4ES3_EELi16ELi4ELb1EEEvNS_16Flash_fwd_paramsE:
	.zero		816


//--------------------- .nv.constant0._ZN5flash32flash_fwd_splitkv_combine_kernelI23Flash_fwd_kernel_traitsILi96ELi64ELi128ELi4ELb0ELb0EN7cutlass10bfloat16_tE19Flash_kernel_traitsILi96ELi64ELi128ELi4ES3_EELi16ELi3ELb1EEEvNS_16Flash_fwd_paramsE --------------------------
	.section	.nv.constant0._ZN5flash32flash_fwd_splitkv_combine_kernelI23Flash_fwd_kernel_traitsILi96ELi64ELi128ELi4ELb0ELb0EN7cutlass10bfloat16_tE19Flash_kernel_traitsILi96ELi64ELi128ELi4ES3_EELi16ELi3ELb1EEEvNS_16Flash_fwd_paramsE,"a",@progbits
	.sectionflags	@""
	.align	4
.nv.constant0._ZN5flash32flash_fwd_splitkv_combine_kernelI23Flash_fwd_kernel_traitsILi96ELi64ELi128ELi4ELb0ELb0EN7cutlass10bfloat16_tE19Flash_kernel_traitsILi96ELi64ELi128ELi4ES3_EELi16ELi3ELb1EEEvNS_16Flash_fwd_paramsE:
	.zero		816


//--------------------- .nv.constant0._ZN5flash32flash_fwd_splitkv_combine_kernelI23Flash_fwd_kernel_traitsILi96ELi64ELi128ELi4ELb0ELb0EN7cutlass10bfloat16_tE19Flash_kernel_traitsILi96ELi64ELi128ELi4ES3_EELi16ELi2ELb1EEEvNS_16Flash_fwd_paramsE --------------------------
	.section	.nv.constant0._ZN5flash32flash_fwd_splitkv_combine_kernelI23Flash_fwd_kernel_traitsILi96ELi64ELi128ELi4ELb0ELb0EN7cutlass10bfloat16_tE19Flash_kernel_traitsILi96ELi64ELi128ELi4ES3_EELi16ELi2ELb1EEEvNS_16Flash_fwd_paramsE,"a",@progbits
	.sectionflags	@""
	.align	4
.nv.constant0._ZN5flash32flash_fwd_splitkv_combine_kernelI23Flash_fwd_kernel_traitsILi96ELi64ELi128ELi4ELb0ELb0EN7cutlass10bfloat16_tE19Flash_kernel_traitsILi96ELi64ELi128ELi4ES3_EELi16ELi2ELb1EEEvNS_16Flash_fwd_paramsE:
	.zero		816


//--------------------- .nv.constant0._ZN5flash32flash_fwd_splitkv_combine_kernelI23Flash_fwd_kernel_traitsILi96ELi64ELi128ELi4ELb0ELb0EN7cutlass10bfloat16_tE19Flash_kernel_traitsILi96ELi64ELi128ELi4ES3_EELi16ELi1ELb1EEEvNS_16Flash_fwd_paramsE --------------------------
	.section	.nv.constant0._ZN5flash32flash_fwd_splitkv_combine_kernelI23Flash_fwd_kernel_traitsILi96ELi64ELi128ELi4ELb0ELb0EN7cutlass10bfloat16_tE19Flash_kernel_traitsILi96ELi64ELi128ELi4ES3_EELi16ELi1ELb1EEEvNS_16Flash_fwd_paramsE,"a",@progbits
	.sectionflags	@""
	.align	4
.nv.constant0._ZN5flash32flash_fwd_splitkv_combine_kernelI23Flash_fwd_kernel_traitsILi96ELi64ELi128ELi4ELb0ELb0EN7cutlass10bfloat16_tE19Flash_kernel_traitsILi96ELi64ELi128ELi4ES3_EELi16ELi1ELb1EEEvNS_16Flash_fwd_paramsE:
	.zero		816


//--------------------- .nv.constant0._ZN5flash24flash_fwd_splitkv_kernelI23Flash_fwd_kernel_traitsILi96ELi64ELi128ELi4ELb0ELb0EN7cutlass10bfloat16_tE19Flash_kernel_traitsILi96ELi64ELi128ELi4ES3_EELb1ELb0ELb0ELb0ELb0ELb0ELb0ELb0EEEvNS_16Flash_fwd_paramsE --------------------------
	.section	.nv.constant0._ZN5flash24flash_fwd_splitkv_kernelI23Flash_fwd_kernel_traitsILi96ELi64ELi128ELi4ELb0ELb0EN7cutlass10bfloat16_tE19Flash_kernel_traitsILi96ELi64ELi128ELi4ES3_EELb1ELb0ELb0ELb0ELb0ELb0ELb0ELb0EEEvNS_16Flash_fwd_paramsE,"a",@progbits
	.sectionflags	@""
	.align	4
.nv.constant0._ZN5flash24flash_fwd_splitkv_kernelI23Flash_fwd_kernel_traitsILi96ELi64ELi128ELi4ELb0ELb0EN7cutlass10bfloat16_tE19Flash_kernel_traitsILi96ELi64ELi128ELi4ES3_EELb1ELb0ELb0ELb0ELb0ELb0ELb0ELb0EEEvNS_16Flash_fwd_paramsE:
	.zero		816


//--------------------- .nv.constant0._ZN5flash24flash_fwd_splitkv_kernelI23Flash_fwd_kernel_traitsILi96ELi64ELi128ELi4ELb0ELb0EN7cutlass10bfloat16_tE19Flash_kernel_traitsILi96ELi64ELi128ELi4ES3_EELb1ELb0ELb0ELb0ELb0ELb1ELb0ELb0EEEvNS_16Flash_fwd_paramsE --------------------------
	.section	.nv.constant0._ZN5flash24flash_fwd_splitkv_kernelI23Flash_fwd_kernel_traitsILi96ELi64ELi128ELi4ELb0ELb0EN7cutlass10bfloat16_tE19Flash_kernel_traitsILi96ELi64ELi128ELi4ES3_EELb1ELb0ELb0ELb0ELb0ELb1ELb0ELb0EEEvNS_16Flash_fwd_paramsE,"a",@progbits
	.sectionflags	@""
	.align	4
.nv.constant0._ZN5flash24flash_fwd_splitkv_kernelI23Flash_fwd_kernel_traitsILi96ELi64ELi128ELi4ELb0ELb0EN7cutlass10bfloat16_tE19Flash_kernel_traitsILi96ELi64ELi128ELi4ES3_EELb1ELb0ELb0ELb0ELb0ELb1ELb0ELb0EEEvNS_16Flash_fwd_paramsE:
	.zero		816


//--------------------- .nv.constant0._ZN5flash24flash_fwd_splitkv_kernelI23Flash_fwd_kernel_traitsILi96ELi64ELi128ELi4ELb0ELb0EN7cutlass10bfloat16_tE19Flash_kernel_traitsILi96ELi64ELi128ELi4ES3_EELb1ELb0ELb0ELb0ELb0ELb0ELb0ELb1EEEvNS_16Flash_fwd_paramsE --------------------------
	.section	.nv.constant0._ZN5flash24flash_fwd_splitkv_kernelI23Flash_fwd_kernel_traitsILi96ELi64ELi128ELi4ELb0ELb0EN7cutlass10bfloat16_tE19Flash_kernel_traitsILi96ELi64ELi128ELi4ES3_EELb1ELb0ELb0ELb0ELb0ELb0ELb0ELb1EEEvNS_16Flash_fwd_paramsE,"a",@progbits
	.sectionflags	@""
	.align	4
.nv.constant0._ZN5flash24flash_fwd_splitkv_kernelI23Flash_fwd_kernel_traitsILi96ELi64ELi128ELi4ELb0ELb0EN7cutlass10bfloat16_tE19Flash_kernel_traitsILi96ELi64ELi128ELi4ES3_EELb1ELb0ELb0ELb0ELb0ELb0ELb0ELb1EEEvNS_16Flash_fwd_paramsE:
	.zero		816


//--------------------- .nv.constant0._ZN5flash24flash_fwd_splitkv_kernelI23Flash_fwd_kernel_traitsILi96ELi64ELi128ELi4ELb0ELb0EN7cutlass10bfloat16_tE19Flash_kernel_traitsILi96ELi64ELi128ELi4ES3_EELb1ELb0ELb0ELb0ELb0ELb1ELb0ELb1EEEvNS_16Flash_fwd_paramsE --------------------------
	.section	.nv.constant0._ZN5flash24flash_fwd_splitkv_kernelI23Flash_fwd_kernel_traitsILi96ELi64ELi128ELi4ELb0ELb0EN7cutlass10bfloat16_tE19Flash_kernel_traitsILi96ELi64ELi128ELi4ES3_EELb1ELb0ELb0ELb0ELb0ELb1ELb0ELb1EEEvNS_16Flash_fwd_paramsE,"a",@progbits
	.sectionflags	@""
	.align	4
.nv.constant0._ZN5flash24flash_fwd_splitkv_kernelI23Flash_fwd_kernel_traitsILi96ELi64ELi128ELi4ELb0ELb0EN7cutlass10bfloat16_tE19Flash_kernel_traitsILi96ELi64ELi128ELi4ES3_EELb1ELb0ELb0ELb0ELb0ELb1ELb0ELb1EEEvNS_16Flash_fwd_paramsE:
	.zero		816


//--------------------- .nv.constant0._ZN5flash24flash_fwd_splitkv_kernelI23Flash_fwd_kernel_traitsILi96ELi64ELi128ELi4ELb0ELb0EN7cutlass10bfloat16_tE19Flash_kernel_traitsILi96ELi64ELi128ELi4ES3_EELb1ELb0ELb0ELb0ELb0ELb0ELb1ELb0EEEvNS_16Flash_fwd_paramsE --------------------------
	.section	.nv.constant0._ZN5flash24flash_fwd_splitkv_kernelI23Flash_fwd_kernel_traitsILi96ELi64ELi128ELi4ELb0ELb0EN7cutlass10bfloat16_tE19Flash_kernel_traitsILi96ELi64ELi128ELi4ES3_EELb1ELb0ELb0ELb0ELb0ELb0ELb1ELb0EEEvNS_16Flash_fwd_paramsE,"a",@progbits
	.sectionflags	@""
	.align	4
.nv.constant0._ZN5flash24flash_fwd_splitkv_kernelI23Flash_fwd_kernel_traitsILi96ELi64ELi128ELi4ELb0ELb0EN7cutlass10bfloat16_tE19Flash_kernel_traitsILi96ELi64ELi128ELi4ES3_EELb1ELb0ELb0ELb0ELb0ELb0ELb1ELb0EEEvNS_16Flash_fwd_paramsE:
	.zero		816


//--------------------- .nv.constant0._ZN5flash24flash_fwd_splitkv_kernelI23Flash_fwd_kernel_traitsILi96ELi64ELi128ELi4ELb0ELb0EN7cutlass10bfloat16_tE19Flash_kernel_traitsILi96ELi64ELi128ELi4ES3_EELb1ELb0ELb0ELb0ELb0ELb1ELb1ELb0EEEvNS_16Flash_fwd_paramsE --------------------------
	.section	.nv.constant0._ZN5flash24flash_fwd_splitkv_kernelI23Flash_fwd_kernel_traitsILi96ELi64ELi128ELi4ELb0ELb0EN7cutlass10bfloat16_tE19Flash_kernel_traitsILi96ELi64ELi128ELi4ES3_EELb1ELb0ELb0ELb0ELb0ELb1ELb1ELb0EEEvNS_16Flash_fwd_paramsE,"a",@progbits
	.sectionflags	@""
	.align	4
.nv.constant0._ZN5flash24flash_fwd_splitkv_kernelI23Flash_fwd_kernel_traitsILi96ELi64ELi128ELi4ELb0ELb0EN7cutlass10bfloat16_tE19Flash_kernel_traitsILi96ELi64ELi128ELi4ES3_EELb1ELb0ELb0ELb0ELb0ELb1ELb1ELb0EEEvNS_16Flash_fwd_paramsE:
	.zero		816


//--------------------- .nv.constant0._ZN5flash24flash_fwd_splitkv_kernelI23Flash_fwd_kernel_traitsILi96ELi64ELi128ELi4ELb0ELb0EN7cutlass10bfloat16_tE19Flash_kernel_traitsILi96ELi64ELi128ELi4ES3_EELb1ELb0ELb0ELb0ELb0ELb0ELb1ELb1EEEvNS_16Flash_fwd_paramsE --------------------------
	.section	.nv.constant0._ZN5flash24flash_fwd_splitkv_kernelI23Flash_fwd_kernel_traitsILi96ELi64ELi128ELi4ELb0ELb0EN7cutlass10bfloat16_tE19Flash_kernel_traitsILi96ELi64ELi128ELi4ES3_EELb1ELb0ELb0ELb0ELb0ELb0ELb1ELb1EEEvNS_16Flash_fwd_paramsE,"a",@progbits
	.sectionflags	@""
	.align	4
.nv.constant0._ZN5flash24flash_fwd_splitkv_kernelI23Flash_fwd_kernel_traitsILi96ELi64ELi128ELi4ELb0ELb0EN7cutlass10bfloat16_tE19Flash_kernel_traitsILi96ELi64ELi128ELi4ES3_EELb1ELb0ELb0ELb0ELb0ELb0ELb1ELb1EEEvNS_16Flash_fwd_paramsE:
	.zero		816


//--------------------- .nv.constant0._ZN5flash24flash_fwd_splitkv_kernelI23Flash_fwd_kernel_traitsILi96ELi64ELi128ELi4ELb0ELb0EN7cutlass10bfloat16_tE19Flash_kernel_traitsILi96ELi64ELi128ELi4ES3_EELb1ELb0ELb0ELb0ELb0ELb1ELb1ELb1EEEvNS_16Flash_fwd_paramsE --------------------------
	.section	.nv.constant0._ZN5flash24flash_fwd_splitkv_kernelI23Flash_fwd_kernel_traitsILi96ELi64ELi128ELi4ELb0ELb0EN7cutlass10bfloat16_tE19Flash_kernel_traitsILi96ELi64ELi128ELi4ES3_EELb1ELb0ELb0ELb0ELb0ELb1ELb1ELb1EEEvNS_16Flash_fwd_paramsE,"a",@progbits
	.sectionflags	@""
	.align	4
.nv.constant0._ZN5flash24flash_fwd_splitkv_kernelI23Flash_fwd_kernel_traitsILi96ELi64ELi128ELi4ELb0ELb0EN7cutlass10bfloat16_tE19Flash_kernel_traitsILi96ELi64ELi128ELi4ES3_EELb1ELb0ELb0ELb0ELb0ELb1ELb1ELb1EEEvNS_16Flash_fwd_paramsE:
	.zero		816


//--------------------- .nv.constant0._ZN5flash24flash_fwd_splitkv_kernelI23Flash_fwd_kernel_traitsILi96ELi64ELi128ELi4ELb0ELb0EN7cutlass10bfloat16_tE19Flash_kernel_traitsILi96ELi64ELi128ELi4ES3_EELb1ELb0ELb0ELb1ELb1ELb0ELb0ELb0EEEvNS_16Flash_fwd_paramsE --------------------------
	.section	.nv.constant0._ZN5flash24flash_fwd_splitkv_kernelI23Flash_fwd_kernel_traitsILi96ELi64ELi128ELi4ELb0ELb0EN7cutlass10bfloat16_tE19Flash_kernel_traitsILi96ELi64ELi128ELi4ES3_EELb1ELb0ELb0ELb1ELb1ELb0ELb0ELb0EEEvNS_16Flash_fwd_paramsE,"a",@progbits
	.sectionflags	@""
	.align	4
.nv.constant0._ZN5flash24flash_fwd_splitkv_kernelI23Flash_fwd_kernel_traitsILi96ELi64ELi128ELi4ELb0ELb0EN7cutlass10bfloat16_tE19Flash_kernel_traitsILi96ELi64ELi128ELi4ES3_EELb1ELb0ELb0ELb1ELb1ELb0ELb0ELb0EEEvNS_16Flash_fwd_paramsE:
	.zero		816


//--------------------- .nv.constant0._ZN5flash24flash_fwd_splitkv_kernelI23Flash_fwd_kernel_traitsILi96ELi64ELi128ELi4ELb0ELb0EN7cutlass10bfloat16_tE19Flash_kernel_traitsILi96ELi64ELi128ELi4ES3_EELb1ELb0ELb0ELb1ELb1ELb1ELb0ELb0EEEvNS_16Flash_fwd_paramsE --------------------------
	.section	.nv.constant0._ZN5flash24flash_fwd_splitkv_kernelI23Flash_fwd_kernel_traitsILi96ELi64ELi128ELi4ELb0ELb0EN7cutlass10bfloat16_tE19Flash_kernel_traitsILi96ELi64ELi128ELi4ES3_EELb1ELb0ELb0ELb1ELb1ELb1ELb0ELb0EEEvNS_16Flash_fwd_paramsE,"a",@progbits
	.sectionflags	@""
	.align	4
.nv.constant0._ZN5flash24flash_fwd_splitkv_kernelI23Flash_fwd_kernel_traitsILi96ELi64ELi128ELi4ELb0ELb0EN7cutlass10bfloat16_tE19Flash_kernel_traitsILi96ELi64ELi128ELi4ES3_EELb1ELb0ELb0ELb1ELb1ELb1ELb0ELb0EEEvNS_16Flash_fwd_paramsE:
	.zero		816


//--------------------- .nv.constant0._ZN5flash24flash_fwd_splitkv_kernelI23Flash_fwd_kernel_traitsILi96ELi64ELi128ELi4ELb0ELb0EN7cutlass10bfloat16_tE19Flash_kernel_traitsILi96ELi64ELi128ELi4ES3_EELb1ELb0ELb0ELb1ELb1ELb0ELb1ELb0EEEvNS_16Flash_fwd_paramsE --------------------------
	.section	.nv.constant0._ZN5flash24flash_fwd_splitkv_kernelI23Flash_fwd_kernel_traitsILi96ELi64ELi128ELi4ELb0ELb0EN7cutlass10bfloat16_tE19Flash_kernel_traitsILi96ELi64ELi128ELi4ES3_EELb1ELb0ELb0ELb1ELb1ELb0ELb1ELb0EEEvNS_16Flash_fwd_paramsE,"a",@progbits
	.sectionflags	@""
	.align	4
.nv.constant0._ZN5flash24flash_fwd_splitkv_kernelI23Flash_fwd_kernel_traitsILi96ELi64ELi128ELi4ELb0ELb0EN7cutlass10bfloat16_tE19Flash_kernel_traitsILi96ELi64ELi128ELi4ES3_EELb1ELb0ELb0ELb1ELb1ELb0ELb1ELb0EEEvNS_16Flash_fwd_paramsE:
	.zero		816


//--------------------- .nv.constant0._ZN5flash24flash_fwd_splitkv_kernelI23Flash_fwd_kernel_traitsILi96ELi64ELi128ELi4ELb0ELb0EN7cutlass10bfloat16_tE19Flash_kernel_traitsILi96ELi64ELi128ELi4ES3_EELb1ELb0ELb0ELb1ELb1ELb1ELb1ELb0EEEvNS_16Flash_fwd_paramsE --------------------------
	.section	.nv.constant0._ZN5flash24flash_fwd_splitkv_kernelI23Flash_fwd_kernel_traitsILi96ELi64ELi128ELi4ELb0ELb0EN7cutlass10bfloat16_tE19Flash_kernel_traitsILi96ELi64ELi128ELi4ES3_EELb1ELb0ELb0ELb1ELb1ELb1ELb1ELb0EEEvNS_16Flash_fwd_paramsE,"a",@progbits
	.sectionflags	@""
	.align	4
.nv.constant0._ZN5flash24flash_fwd_splitkv_kernelI23Flash_fwd_kernel_traitsILi96ELi64ELi128ELi4ELb0ELb0EN7cutlass10bfloat16_tE19Flash_kernel_traitsILi96ELi64ELi128ELi4ES3_EELb1ELb0ELb0ELb1ELb1ELb1ELb1ELb0EEEvNS_16Flash_fwd_paramsE:
	.zero		816


//--------------------- .nv.constant0._ZN5flash24flash_fwd_splitkv_kernelI23Flash_fwd_kernel_traitsILi96ELi64ELi128ELi4ELb0ELb0EN7cutlass10bfloat16_tE19Flash_kernel_traitsILi96ELi64ELi128ELi4ES3_EELb1ELb0ELb0ELb0ELb1ELb0ELb0ELb0EEEvNS_16Flash_fwd_paramsE --------------------------
	.section	.nv.constant0._ZN5flash24flash_fwd_splitkv_kernelI23Flash_fwd_kernel_traitsILi96ELi64ELi128ELi4ELb0ELb0EN7cutlass10bfloat16_tE19Flash_kernel_traitsILi96ELi64ELi128ELi4ES3_EELb1ELb0ELb0ELb0ELb1ELb0ELb0ELb0EEEvNS_16Flash_fwd_paramsE,"a",@progbits
	.sectionflags	@""
	.align	4
.nv.constant0._ZN5flash24flash_fwd_splitkv_kernelI23Flash_fwd_kernel_traitsILi96ELi64ELi128ELi4ELb0ELb0EN7cutlass10bfloat16_tE19Flash_kernel_traitsILi96ELi64ELi128ELi4ES3_EELb1ELb0ELb0ELb0ELb1ELb0ELb0ELb0EEEvNS_16Flash_fwd_paramsE:
	.zero		816


//--------------------- .nv.constant0._ZN5flash24flash_fwd_splitkv_kernelI23Flash_fwd_kernel_traitsILi96ELi64ELi128ELi4ELb0ELb0EN7cutlass10bfloat16_tE19Flash_kernel_traitsILi96ELi64ELi128ELi4ES3_EELb1ELb0ELb0ELb0ELb1ELb1ELb0ELb0EEEvNS_16Flash_fwd_paramsE --------------------------
	.section	.nv.constant0._ZN5flash24flash_fwd_splitkv_kernelI23Flash_fwd_kernel_traitsILi96ELi64ELi128ELi4ELb0ELb0EN7cutlass10bfloat16_tE19Flash_kernel_traitsILi96ELi64ELi128ELi4ES3_EELb1ELb0ELb0ELb0ELb1ELb1ELb0ELb0EEEvNS_16Flash_fwd_paramsE,"a",@progbits
	.sectionflags	@""
	.align	4
.nv.constant0._ZN5flash24flash_fwd_splitkv_kernelI23Flash_fwd_kernel_traitsILi96ELi64ELi128ELi4ELb0ELb0EN7cutlass10bfloat16_tE19Flash_kernel_traitsILi96ELi64ELi128ELi4ES3_EELb1ELb0ELb0ELb0ELb1ELb1ELb0ELb0EEEvNS_16Flash_fwd_paramsE:
	.zero		816


//--------------------- .nv.constant0._ZN5flash24flash_fwd_splitkv_kernelI23Flash_fwd_kernel_traitsILi96ELi64ELi128ELi4ELb0ELb0EN7cutlass10bfloat16_tE19Flash_kernel_traitsILi96ELi64ELi128ELi4ES3_EELb1ELb0ELb1ELb0ELb0ELb0ELb0ELb0EEEvNS_16Flash_fwd_paramsE --------------------------
	.section	.nv.constant0._ZN5flash24flash_fwd_splitkv_kernelI23Flash_fwd_kernel_traitsILi96ELi64ELi128ELi4ELb0ELb0EN7cutlass10bfloat16_tE19Flash_kernel_traitsILi96ELi64ELi128ELi4ES3_EELb1ELb0ELb1ELb0ELb0ELb0ELb0ELb0EEEvNS_16Flash_fwd_paramsE,"a",@progbits
	.sectionflags	@""
	.align	4
.nv.constant0._ZN5flash24flash_fwd_splitkv_kernelI23Flash_fwd_kernel_traitsILi96ELi64ELi128ELi4ELb0ELb0EN7cutlass10bfloat16_tE19Flash_kernel_traitsILi96ELi64ELi128ELi4ES3_EELb1ELb0ELb1ELb0ELb0ELb0ELb0ELb0EEEvNS_16Flash_fwd_paramsE:
	.zero		816


//--------------------- .nv.constant0._ZN5flash24flash_fwd_splitkv_kernelI23Flash_fwd_kernel_traitsILi96ELi64ELi128ELi4ELb0ELb0EN7cutlass10bfloat16_tE19Flash_kernel_traitsILi96ELi64ELi128ELi4ES3_EELb1ELb0ELb1ELb0ELb0ELb1ELb0ELb0EEEvNS_16Flash_fwd_paramsE --------------------------
	.section	.nv.constant0._ZN5flash24flash_fwd_splitkv_kernelI23Flash_fwd_kernel_traitsILi96ELi64ELi128ELi4ELb0ELb0EN7cutlass10bfloat16_tE19Flash_kernel_traitsILi96ELi64ELi128ELi4ES3_EELb1ELb0ELb1ELb0ELb0ELb1ELb0ELb0EEEvNS_16Flash_fwd_paramsE,"a",@progbits
	.sectionflags	@""
	.align	4
.nv.constant0._ZN5flash24flash_fwd_splitkv_kernelI23Flash_fwd_kernel_traitsILi96ELi64ELi128ELi4ELb0ELb0EN7cutlass10bfloat16_tE19Flash_kernel_traitsILi96ELi64ELi128ELi4ES3_EELb1ELb0ELb1ELb0ELb0ELb1ELb0ELb0EEEvNS_16Flash_fwd_paramsE:
	.zero		816


//--------------------- .nv.constant0._ZN5flash24flash_fwd_splitkv_kernelI23Flash_fwd_kernel_traitsILi96ELi64ELi128ELi4ELb0ELb0EN7cutlass10bfloat16_tE19Flash_kernel_traitsILi96ELi64ELi128ELi4ES3_EELb1ELb0ELb0ELb0ELb1ELb0ELb0ELb1EEEvNS_16Flash_fwd_paramsE --------------------------
	.section	.nv.constant0._ZN5flash24flash_fwd_splitkv_kernelI23Flash_fwd_kernel_traitsILi96ELi64ELi128ELi4ELb0ELb0EN7cutlass10bfloat16_tE19Flash_kernel_traitsILi96ELi64ELi128ELi4ES3_EELb1ELb0ELb0ELb0ELb1ELb0ELb0ELb1EEEvNS_16Flash_fwd_paramsE,"a",@progbits
	.sectionflags	@""
	.align	4
.nv.constant0._ZN5flash24flash_fwd_splitkv_kernelI23Flash_fwd_kernel_traitsILi96ELi64ELi128ELi4ELb0ELb0EN7cutlass10bfloat16_tE19Flash_kernel_traitsILi96ELi64ELi128ELi4ES3_EELb1ELb0ELb0ELb0ELb1ELb0ELb0ELb1EEEvNS_16Flash_fwd_paramsE:
	.zero		816


//--------------------- .nv.constant0._ZN5flash24flash_fwd_splitkv_kernelI23Flash_fwd_kernel_traitsILi96ELi64ELi128ELi4ELb0ELb0EN7cutlass10bfloat16_tE19Flash_kernel_traitsILi96ELi64ELi128ELi4ES3_EELb1ELb0ELb0ELb0ELb1ELb1ELb0ELb1EEEvNS_16Flash_fwd_paramsE --------------------------
	.section	.nv.constant0._ZN5flash24flash_fwd_splitkv_kernelI23Flash_fwd_kernel_traitsILi96ELi64ELi128ELi4ELb0ELb0EN7cutlass10bfloat16_tE19Flash_kernel_traitsILi96ELi64ELi128ELi4ES3_EELb1ELb0ELb0ELb0ELb1ELb1ELb0ELb1EEEvNS_16Flash_fwd_paramsE,"a",@progbits
	.sectionflags	@""
	.align	4
.nv.constant0._ZN5flash24flash_fwd_splitkv_kernelI23Flash_fwd_kernel_traitsILi96ELi64ELi128ELi4ELb0ELb0EN7cutlass10bfloat16_tE19Flash_kernel_traitsILi96ELi64ELi128ELi4ES3_EELb1ELb0ELb0ELb0ELb1ELb1ELb0ELb1EEEvNS_16Flash_fwd_paramsE:
	.zero		816


//--------------------- .nv.constant0._ZN5flash24flash_fwd_splitkv_kernelI23Flash_fwd_kernel_traitsILi96ELi64ELi128ELi4ELb0ELb0EN7cutlass10bfloat16_tE19Flash_kernel_traitsILi96ELi64ELi128ELi4ES3_EELb1ELb0ELb1ELb0ELb0ELb0ELb0ELb1EEEvNS_16Flash_fwd_paramsE --------------------------
	.section	.nv.constant0._ZN5flash24flash_fwd_splitkv_kernelI23Flash_fwd_kernel_traitsILi96ELi64ELi128ELi4ELb0ELb0EN7cutlass10bfloat16_tE19Flash_kernel_traitsILi96ELi64ELi128ELi4ES3_EELb1ELb0ELb1ELb0ELb0ELb0ELb0ELb1EEEvNS_16Flash_fwd_paramsE,"a",@progbits
	.sectionflags	@""
	.align	4
.nv.constant0._ZN5flash24flash_fwd_splitkv_kernelI23Flash_fwd_kernel_traitsILi96ELi64ELi128ELi4ELb0ELb0EN7cutlass10bfloat16_tE19Flash_kernel_traitsILi96ELi64ELi128ELi4ES3_EELb1ELb0ELb1ELb0ELb0ELb0ELb0ELb1EEEvNS_16Flash_fwd_paramsE:
	.zero		816


//--------------------- .nv.constant0._ZN5flash24flash_fwd_splitkv_kernelI23Flash_fwd_kernel_traitsILi96ELi64ELi128ELi4ELb0ELb0EN7cutlass10bfloat16_tE19Flash_kernel_traitsILi96ELi64ELi128ELi4ES3_EELb1ELb0ELb1ELb0ELb0ELb1ELb0ELb1EEEvNS_16Flash_fwd_paramsE --------------------------
	.section	.nv.constant0._ZN5flash24flash_fwd_splitkv_kernelI23Flash_fwd_kernel_traitsILi96ELi64ELi128ELi4ELb0ELb0EN7cutlass10bfloat16_tE19Flash_kernel_traitsILi96ELi64ELi128ELi4ES3_EELb1ELb0ELb1ELb0ELb0ELb1ELb0ELb1EEEvNS_16Flash_fwd_paramsE,"a",@progbits
	.sectionflags	@""
	.align	4
.nv.constant0._ZN5flash24flash_fwd_splitkv_kernelI23Flash_fwd_kernel_traitsILi96ELi64ELi128ELi4ELb0ELb0EN7cutlass10bfloat16_tE19Flash_kernel_traitsILi96ELi64ELi128ELi4ES3_EELb1ELb0ELb1ELb0ELb0ELb1ELb0ELb1EEEvNS_16Flash_fwd_paramsE:
	.zero		816


//--------------------- .nv.constant0._ZN5flash24flash_fwd_splitkv_kernelI23Flash_fwd_kernel_traitsILi96ELi64ELi128ELi4ELb0ELb0EN7cutlass10bfloat16_tE19Flash_kernel_traitsILi96ELi64ELi128ELi4ES3_EELb1ELb0ELb0ELb0ELb1ELb0ELb1ELb0EEEvNS_16Flash_fwd_paramsE --------------------------
	.section	.nv.constant0._ZN5flash24flash_fwd_splitkv_kernelI23Flash_fwd_kernel_traitsILi96ELi64ELi128ELi4ELb0ELb0EN7cutlass10bfloat16_tE19Flash_kernel_traitsILi96ELi64ELi128ELi4ES3_EELb1ELb0ELb0ELb0ELb1ELb0ELb1ELb0EEEvNS_16Flash_fwd_paramsE,"a",@progbits
	.sectionflags	@""
	.align	4
.nv.constant0._ZN5flash24flash_fwd_splitkv_kernelI23Flash_fwd_kernel_traitsILi96ELi64ELi128ELi4ELb0ELb0EN7cutlass10bfloat16_tE19Flash_kernel_traitsILi96ELi64ELi128ELi4ES3_EELb1ELb0ELb0ELb0ELb1ELb0ELb1ELb0EEEvNS_16Flash_fwd_paramsE:
	.zero		816


//--------------------- .nv.constant0._ZN5flash24flash_fwd_splitkv_kernelI23Flash_fwd_kernel_traitsILi96ELi64ELi128ELi4ELb0ELb0EN7cutlass10bfloat16_tE19Flash_kernel_traitsILi96ELi64ELi128ELi4ES3_EELb1ELb0ELb0ELb0ELb1ELb1ELb1ELb0EEEvNS_16Flash_fwd_paramsE --------------------------
	.section	.nv.constant0._ZN5flash24flash_fwd_splitkv_kernelI23Flash_fwd_kernel_traitsILi96ELi64ELi128ELi4ELb0ELb0EN7cutlass10bfloat16_tE19Flash_kernel_traitsILi96ELi64ELi128ELi4ES3_EELb1ELb0ELb0ELb0ELb1ELb1ELb1ELb0EEEvNS_16Flash_fwd_paramsE,"a",@progbits
	.sectionflags	@""
	.align	4
.nv.constant0._ZN5flash24flash_fwd_splitkv_kernelI23Flash_fwd_kernel_traitsILi96ELi64ELi128ELi4ELb0ELb0EN7cutlass10bfloat16_tE19Flash_kernel_traitsILi96ELi64ELi128ELi4ES3_EELb1ELb0ELb0ELb0ELb1ELb1ELb1ELb0EEEvNS_16Flash_fwd_paramsE:
	.zero		816


//--------------------- .nv.constant0._ZN5flash24flash_fwd_splitkv_kernelI23Flash_fwd_kernel_traitsILi96ELi64ELi128ELi4ELb0ELb0EN7cutlass10bfloat16_tE19Flash_kernel_traitsILi96ELi64ELi128ELi4ES3_EELb1ELb0ELb1ELb0ELb0ELb0ELb1ELb0EEEvNS_16Flash_fwd_paramsE --------------------------
	.section	.nv.constant0._ZN5flash24flash_fwd_splitkv_kernelI23Flash_fwd_kernel_traitsILi96ELi64ELi128ELi4ELb0ELb0EN7cutlass10bfloat16_tE19Flash_kernel_traitsILi96ELi64ELi128ELi4ES3_EELb1ELb0ELb1ELb0ELb0ELb0ELb1ELb0EEEvNS_16Flash_fwd_paramsE,"a",@progbits
	.sectionflags	@""
	.align	4
.nv.constant0._ZN5flash24flash_fwd_splitkv_kernelI23Flash_fwd_kernel_traitsILi96ELi64ELi128ELi4ELb0ELb0EN7cutlass10bfloat16_tE19Flash_kernel_traitsILi96ELi64ELi128ELi4ES3_EELb1ELb0ELb1ELb0ELb0ELb0ELb1ELb0EEEvNS_16Flash_fwd_paramsE:
	.zero		816


//--------------------- .nv.constant0._ZN5flash24flash_fwd_splitkv_kernelI23Flash_fwd_kernel_traitsILi96ELi64ELi128ELi4ELb0ELb0EN7cutlass10bfloat16_tE19Flash_kernel_traitsILi96ELi64ELi128ELi4ES3_EELb1ELb0ELb1ELb0ELb0ELb1ELb1ELb0EEEvNS_16Flash_fwd_paramsE --------------------------
	.section	.nv.constant0._ZN5flash24flash_fwd_splitkv_kernelI23Flash_fwd_kernel_traitsILi96ELi64ELi128ELi4ELb0ELb0EN7cutlass10bfloat16_tE19Flash_kernel_traitsILi96ELi64ELi128ELi4ES3_EELb1ELb0ELb1ELb0ELb0ELb1ELb1ELb0EEEvNS_16Flash_fwd_paramsE,"a",@progbits
	.sectionflags	@""
	.align	4
.nv.constant0._ZN5flash24flash_fwd_splitkv_kernelI23Flash_fwd_kernel_traitsILi96ELi64ELi128ELi4ELb0ELb0EN7cutlass10bfloat16_tE19Flash_kernel_traitsILi96ELi64ELi128ELi4ES3_EELb1ELb0ELb1ELb0ELb0ELb1ELb1ELb0EEEvNS_16Flash_fwd_paramsE:
	.zero		816


//--------------------- .nv.constant0._ZN5flash24flash_fwd_splitkv_kernelI23Flash_fwd_kernel_traitsILi96ELi64ELi128ELi4ELb0ELb0EN7cutlass10bfloat16_tE19Flash_kernel_traitsILi96ELi64ELi128ELi4ES3_EELb1ELb0ELb0ELb0ELb1ELb0ELb1ELb1EEEvNS_16Flash_fwd_paramsE --------------------------
	.section	.nv.constant0._ZN5flash24flash_fwd_splitkv_kernelI23Flash_fwd_kernel_traitsILi96ELi64ELi128ELi4ELb0ELb0EN7cutlass10bfloat16_tE19Flash_kernel_traitsILi96ELi64ELi128ELi4ES3_EELb1ELb0ELb0ELb0ELb1ELb0ELb1ELb1EEEvNS_16Flash_fwd_paramsE,"a",@progbits
	.sectionflags	@""
	.align	4
.nv.constant0._ZN5flash24flash_fwd_splitkv_kernelI23Flash_fwd_kernel_traitsILi96ELi64ELi128ELi4ELb0ELb0EN7cutlass10bfloat16_tE19Flash_kernel_traitsILi96ELi64ELi128ELi4ES3_EELb1ELb0ELb0ELb0ELb1ELb0ELb1ELb1EEEvNS_16Flash_fwd_paramsE:
	.zero		816


//--------------------- .nv.constant0._ZN5flash24flash_fwd_splitkv_kernelI23Flash_fwd_kernel_traitsILi96ELi64ELi128ELi4ELb0ELb0EN7cutlass10bfloat16_tE19Flash_kernel_traitsILi96ELi64ELi128ELi4ES3_EELb1ELb0ELb0ELb0ELb1ELb1ELb1ELb1EEEvNS_16Flash_fwd_paramsE --------------------------
	.section	.nv.constant0._ZN5flash24flash_fwd_splitkv_kernelI23Flash_fwd_kernel_traitsILi96ELi64ELi128ELi4ELb0ELb0EN7cutlass10bfloat16_tE19Flash_kernel_traitsILi96ELi64ELi128ELi4ES3_EELb1ELb0ELb0ELb0ELb1ELb1ELb1ELb1EEEvNS_16Flash_fwd_paramsE,"a",@progbits
	.sectionflags	@""
	.align	4
.nv.constant0._ZN5flash24flash_fwd_splitkv_kernelI23Flash_fwd_kernel_traitsILi96ELi64ELi128ELi4ELb0ELb0EN7cutlass10bfloat16_tE19Flash_kernel_traitsILi96ELi64ELi128ELi4ES3_EELb1ELb0ELb0ELb0ELb1ELb1ELb1ELb1EEEvNS_16Flash_fwd_paramsE:
	.zero		816


//--------------------- .nv.constant0._ZN5flash24flash_fwd_splitkv_kernelI23Flash_fwd_kernel_traitsILi96ELi64ELi128ELi4ELb0ELb0EN7cutlass10bfloat16_tE19Flash_kernel_traitsILi96ELi64ELi128ELi4ES3_EELb1ELb0ELb1ELb0ELb0ELb0ELb1ELb1EEEvNS_16Flash_fwd_paramsE --------------------------
	.section	.nv.constant0._ZN5flash24flash_fwd_splitkv_kernelI23Flash_fwd_kernel_traitsILi96ELi64ELi128ELi4ELb0ELb0EN7cutlass10bfloat16_tE19Flash_kernel_traitsILi96ELi64ELi128ELi4ES3_EELb1ELb0ELb1ELb0ELb0ELb0ELb1ELb1EEEvNS_16Flash_fwd_paramsE,"a",@progbits
	.sectionflags	@""
	.align	4
.nv.constant0._ZN5flash24flash_fwd_splitkv_kernelI23Flash_fwd_kernel_traitsILi96ELi64ELi128ELi4ELb0ELb0EN7cutlass10bfloat16_tE19Flash_kernel_traitsILi96ELi64ELi128ELi4ES3_EELb1ELb0ELb1ELb0ELb0ELb0ELb1ELb1EEEvNS_16Flash_fwd_paramsE:
	.zero		816


//--------------------- .nv.constant0._ZN5flash24flash_fwd_splitkv_kernelI23Flash_fwd_kernel_traitsILi96ELi64ELi128ELi4ELb0ELb0EN7cutlass10bfloat16_tE19Flash_kernel_traitsILi96ELi64ELi128ELi4ES3_EELb1ELb0ELb1ELb0ELb0ELb1ELb1ELb1EEEvNS_16Flash_fwd_paramsE --------------------------
	.section	.nv.constant0._ZN5flash24flash_fwd_splitkv_kernelI23Flash_fwd_kernel_traitsILi96ELi64ELi128ELi4ELb0ELb0EN7cutlass10bfloat16_tE19Flash_kernel_traitsILi96ELi64ELi128ELi4ES3_EELb1ELb0ELb1ELb0ELb0ELb1ELb1ELb1EEEvNS_16Flash_fwd_paramsE,"a",@progbits
	.sectionflags	@""
	.align	4
.nv.constant0._ZN5flash24flash_fwd_splitkv_kernelI23Flash_fwd_kernel_traitsILi96ELi64ELi128ELi4ELb0ELb0EN7cutlass10bfloat16_tE19Flash_kernel_traitsILi96ELi64ELi128ELi4ES3_EELb1ELb0ELb1ELb0ELb0ELb1ELb1ELb1EEEvNS_16Flash_fwd_paramsE:
	.zero		816


//--------------------- .nv.constant0._ZN5flash32flash_fwd_splitkv_combine_kernelI23Flash_fwd_kernel_traitsILi96ELi64ELi64ELi4ELb0ELb0EN7cutlass10bfloat16_tE19Flash_kernel_traitsILi96ELi64ELi64ELi4ES3_EELi16ELi7ELb0EEEvNS_16Flash_fwd_paramsE --------------------------
	.section	.nv.constant0._ZN5flash32flash_fwd_splitkv_combine_kernelI23Flash_fwd_kernel_traitsILi96ELi64ELi64ELi4ELb0ELb0EN7cutlass10bfloat16_tE19Flash_kernel_traitsILi96ELi64ELi64ELi4ES3_EELi16ELi7ELb0EEEvNS_16Flash_fwd_paramsE,"a",@progbits
	.sectionflags	@""
	.align	4
.nv.constant0._ZN5flash32flash_fwd_splitkv_combine_kernelI23Flash_fwd_kernel_traitsILi96ELi64ELi64ELi4ELb0ELb0EN7cutlass10bfloat16_tE19Flash_kernel_traitsILi96ELi64ELi64ELi4ES3_EELi16ELi7ELb0EEEvNS_16Flash_fwd_paramsE:
	.zero		816


//--------------------- .nv.constant0._ZN5flash32flash_fwd_splitkv_combine_kernelI23Flash_fwd_kernel_traitsILi96ELi64ELi64ELi4ELb0ELb0EN7cutlass10bfloat16_tE19Flash_kernel_traitsILi96ELi64ELi64ELi4ES3_EELi16ELi6ELb0EEEvNS_16Flash_fwd_paramsE --------------------------
	.section	.nv.constant0._ZN5flash32flash_fwd_splitkv_combine_kernelI23Flash_fwd_kernel_traitsILi96ELi64ELi64ELi4ELb0ELb0EN7cutlass10bfloat16_tE19Flash_kernel_traitsILi96ELi64ELi64ELi4ES3_EELi16ELi6ELb0EEEvNS_16Flash_fwd_paramsE,"a",@progbits
	.sectionflags	@""
	.align	4
.nv.constant0._ZN5flash32flash_fwd_splitkv_combine_kernelI23Flash_fwd_kernel_traitsILi96ELi64ELi64ELi4ELb0ELb0EN7cutlass10bfloat16_tE19Flash_kernel_traitsILi96ELi64ELi64ELi4ES3_EELi16ELi6ELb0EEEvNS_16Flash_fwd_paramsE:
	.zero		816


//--------------------- .nv.constant0._ZN5flash32flash_fwd_splitkv_combine_kernelI23Flash_fwd_kernel_traitsILi96ELi64ELi64ELi4ELb0ELb0EN7cutlass10bfloat16_tE19Flash_kernel_traitsILi96ELi64ELi64ELi4ES3_EELi16ELi5ELb0EEEvNS_16Flash_fwd_paramsE --------------------------
	.section	.nv.constant0._ZN5flash32flash_fwd_splitkv_combine_kernelI23Flash_fwd_kernel_traitsILi96ELi64ELi64ELi4ELb0ELb0EN7cutlass10bfloat16_tE19Flash_kernel_traitsILi96ELi64ELi64ELi4ES3_EELi16ELi5ELb0EEEvNS_16Flash_fwd_paramsE,"a",@progbits
	.sectionflags	@""
	.align	4
.nv.constant0._ZN5flash32flash_fwd_splitkv_combine_kernelI23Flash_fwd_kernel_traitsILi96ELi64ELi64ELi4ELb0ELb0EN7cutlass10bfloat16_tE19Flash_kernel_traitsILi96ELi64ELi64ELi4ES3_EELi16ELi5ELb0EEEvNS_16Flash_fwd_paramsE:
	.zero		816


//--------------------- .nv.constant0._ZN5flash32flash_fwd_splitkv_combine_kernelI23Flash_fwd_kernel_traitsILi96ELi64ELi64ELi4ELb0ELb0EN7cutlass10bfloat16_tE19Flash_kernel_traitsILi96ELi64ELi64ELi4ES3_EELi16ELi4ELb0EEEvNS_16Flash_fwd_paramsE --------------------------
	.section	.nv.constant0._ZN5flash32flash_fwd_splitkv_combine_kernelI23Flash_fwd_kernel_traitsILi96ELi64ELi64ELi4ELb0ELb0EN7cutlass10bfloat16_tE19Flash_kernel_traitsILi96ELi64ELi64ELi4ES3_EELi16ELi4ELb0EEEvNS_16Flash_fwd_paramsE,"a",@progbits
	.sectionflags	@""
	.align	4
.nv.constant0._ZN5flash32flash_fwd_splitkv_combine_kernelI23Flash_fwd_kernel_traitsILi96ELi64ELi64ELi4ELb0ELb0EN7cutlass10bfloat16_tE19Flash_kernel_traitsILi96ELi64ELi64ELi4ES3_EELi16ELi4ELb0EEEvNS_16Flash_fwd_paramsE:
	.zero		816


//--------------------- .nv.constant0._ZN5flash32flash_fwd_splitkv_combine_kernelI23Flash_fwd_kernel_traitsILi96ELi64ELi64ELi4ELb0ELb0EN7cutlass10bfloat16_tE19Flash_kernel_traitsILi96ELi64ELi64ELi4ES3_EELi16ELi3ELb0EEEvNS_16Flash_fwd_paramsE --------------------------
	.section	.nv.constant0._ZN5flash32flash_fwd_splitkv_combine_kernelI23Flash_fwd_kernel_traitsILi96ELi64ELi64ELi4ELb0ELb0EN7cutlass10bfloat16_tE19Flash_kernel_traitsILi96ELi64ELi64ELi4ES3_EELi16ELi3ELb0EEEvNS_16Flash_fwd_paramsE,"a",@progbits
	.sectionflags	@""
	.align	4
.nv.constant0._ZN5flash32flash_fwd_splitkv_combine_kernelI23Flash_fwd_kernel_traitsILi96ELi64ELi64ELi4ELb0ELb0EN7cutlass10bfloat16_tE19Flash_kernel_traitsILi96ELi64ELi64ELi4ES3_EELi16ELi3ELb0EEEvNS_16Flash_fwd_paramsE:
	.zero		816


//--------------------- .nv.constant0._ZN5flash32flash_fwd_splitkv_combine_kernelI23Flash_fwd_kernel_traitsILi96ELi64ELi64ELi4ELb0ELb0EN7cutlass10bfloat16_tE19Flash_kernel_traitsILi96ELi64ELi64ELi4ES3_EELi16ELi2ELb0EEEvNS_16Flash_fwd_paramsE --------------------------
	.section	.nv.constant0._ZN5flash32flash_fwd_splitkv_combine_kernelI23Flash_fwd_kernel_traitsILi96ELi64ELi64ELi4ELb0ELb0EN7cutlass10bfloat16_tE19Flash_kernel_traitsILi96ELi64ELi64ELi4ES3_EELi16ELi2ELb0EEEvNS_16Flash_fwd_paramsE,"a",@progbits
	.sectionflags	@""
	.align	4
.nv.constant0._ZN5flash32flash_fwd_splitkv_combine_kernelI23Flash_fwd_kernel_traitsILi96ELi64ELi64ELi4ELb0ELb0EN7cutlass10bfloat16_tE19Flash_kernel_traitsILi96ELi64ELi64ELi4ES3_EELi16ELi2ELb0EEEvNS_16Flash_fwd_paramsE:
	.zero		816


//--------------------- .nv.constant0._ZN5flash32flash_fwd_splitkv_combine_kernelI23Flash_fwd_kernel_traitsILi96ELi64ELi64ELi4ELb0ELb0EN7cutlass10bfloat16_tE19Flash_kernel_traitsILi96ELi64ELi64ELi4ES3_EELi16ELi1ELb0EEEvNS_16Flash_fwd_paramsE --------------------------
	.section	.nv.constant0._ZN5flash32flash_fwd_splitkv_combine_kernelI23Flash_fwd_kernel_traitsILi96ELi64ELi64ELi4ELb0ELb0EN7cutlass10bfloat16_tE19Flash_kernel_traitsILi96ELi64ELi64ELi4ES3_EELi16ELi1ELb0EEEvNS_16Flash_fwd_paramsE,"a",@progbits
	.sectionflags	@""
	.align	4
.nv.constant0._ZN5flash32flash_fwd_splitkv_combine_kernelI23Flash_fwd_kernel_traitsILi96ELi64ELi64ELi4ELb0ELb0EN7cutlass10bfloat16_tE19Flash_kernel_traitsILi96ELi64ELi64ELi4ES3_EELi16ELi1ELb0EEEvNS_16Flash_fwd_paramsE:
	.zero		816


//--------------------- .nv.constant0._ZN5flash32flash_fwd_splitkv_combine_kernelI23Flash_fwd_kernel_traitsILi96ELi64ELi64ELi4ELb0ELb0EN7cutlass10bfloat16_tE19Flash_kernel_traitsILi96ELi64ELi64ELi4ES3_EELi16ELi7ELb1EEEvNS_16Flash_fwd_paramsE --------------------------
	.section	.nv.constant0._ZN5flash32flash_fwd_splitkv_combine_kernelI23Flash_fwd_kernel_traitsILi96ELi64ELi64ELi4ELb0ELb0EN7cutlass10bfloat16_tE19Flash_kernel_traitsILi96ELi64ELi64ELi4ES3_EELi16ELi7ELb1EEEvNS_16Flash_fwd_paramsE,"a",@progbits
	.sectionflags	@""
	.align	4
.nv.constant0._ZN5flash32flash_fwd_splitkv_combine_kernelI23Flash_fwd_kernel_traitsILi96ELi64ELi64ELi4ELb0ELb0EN7cutlass10bfloat16_tE19Flash_kernel_traitsILi96ELi64ELi64ELi4ES3_EELi16ELi7ELb1EEEvNS_16Flash_fwd_paramsE:
	.zero		816


//--------------------- .nv.constant0._ZN5flash32flash_fwd_splitkv_combine_kernelI23Flash_fwd_kernel_traitsILi96ELi64ELi64ELi4ELb0ELb0EN7cutlass10bfloat16_tE19Flash_kernel_traitsILi96ELi64ELi64ELi4ES3_EELi16ELi6ELb1EEEvNS_16Flash_fwd_paramsE --------------------------
	.section	.nv.constant0._ZN5flash32flash_fwd_splitkv_combine_kernelI23Flash_fwd_kernel_traitsILi96ELi64ELi64ELi4ELb0ELb0EN7cutlass10bfloat16_tE19Flash_kernel_traitsILi96ELi64ELi64ELi4ES3_EELi16ELi6ELb1EEEvNS_16Flash_fwd_paramsE,"a",@progbits
	.sectionflags	@""
	.align	4
.nv.constant0._ZN5flash32flash_fwd_splitkv_combine_kernelI23Flash_fwd_kernel_traitsILi96ELi64ELi64ELi4ELb0ELb0EN7cutlass10bfloat16_tE19Flash_kernel_traitsILi96ELi64ELi64ELi4ES3_EELi16ELi6ELb1EEEvNS_16Flash_fwd_paramsE:
	.zero		816


//--------------------- .nv.constant0._ZN5flash32flash_fwd_splitkv_combine_kernelI23Flash_fwd_kernel_traitsILi96ELi64ELi64ELi4ELb0ELb0EN7cutlass10bfloat16_tE19Flash_kernel_traitsILi96ELi64ELi64ELi4ES3_EELi16ELi5ELb1EEEvNS_16Flash_fwd_paramsE --------------------------
	.section	.nv.constant0._ZN5flash32flash_fwd_splitkv_combine_kernelI23Flash_fwd_kernel_traitsILi96ELi64ELi64ELi4ELb0ELb0EN7cutlass10bfloat16_tE19Flash_kernel_traitsILi96ELi64ELi64ELi4ES3_EELi16ELi5ELb1EEEvNS_16Flash_fwd_paramsE,"a",@progbits
	.sectionflags	@""
	.align	4
.nv.constant0._ZN5flash32flash_fwd_splitkv_combine_kernelI23Flash_fwd_kernel_traitsILi96ELi64ELi64ELi4ELb0ELb0EN7cutlass10bfloat16_tE19Flash_kernel_traitsILi96ELi64ELi64ELi4ES3_EELi16ELi5ELb1EEEvNS_16Flash_fwd_paramsE:
	.zero		816


//--------------------- .nv.constant0._ZN5flash32flash_fwd_splitkv_combine_kernelI23Flash_fwd_kernel_traitsILi96ELi64ELi64ELi4ELb0ELb0EN7cutlass10bfloat16_tE19Flash_kernel_traitsILi96ELi64ELi64ELi4ES3_EELi16ELi4ELb1EEEvNS_16Flash_fwd_paramsE --------------------------
	.section	.nv.constant0._ZN5flash32flash_fwd_splitkv_combine_kernelI23Flash_fwd_kernel_traitsILi96ELi64ELi64ELi4ELb0ELb0EN7cutlass10bfloat16_tE19Flash_kernel_traitsILi96ELi64ELi64ELi4ES3_EELi16ELi4ELb1EEEvNS_16Flash_fwd_paramsE,"a",@progbits
	.sectionflags	@""
	.align	4
.nv.constant0._ZN5flash32flash_fwd_splitkv_combine_kernelI23Flash_fwd_kernel_traitsILi96ELi64ELi64ELi4ELb0ELb0EN7cutlass10bfloat16_tE19Flash_kernel_traitsILi96ELi64ELi64ELi4ES3_EELi16ELi4ELb1EEEvNS_16Flash_fwd_paramsE:
	.zero		816


//--------------------- .nv.constant0._ZN5flash32flash_fwd_splitkv_combine_kernelI23Flash_fwd_kernel_traitsILi96ELi64ELi64ELi4ELb0ELb0EN7cutlass10bfloat16_tE19Flash_kernel_traitsILi96ELi64ELi64ELi4ES3_EELi16ELi3ELb1EEEvNS_16Flash_fwd_paramsE --------------------------
	.section	.nv.constant0._ZN5flash32flash_fwd_splitkv_combine_kernelI23Flash_fwd_kernel_traitsILi96ELi64ELi64ELi4ELb0ELb0EN7cutlass10bfloat16_tE19Flash_kernel_traitsILi96ELi64ELi64ELi4ES3_EELi16ELi3ELb1EEEvNS_16Flash_fwd_paramsE,"a",@progbits
	.sectionflags	@""
	.align	4
.nv.constant0._ZN5flash32flash_fwd_splitkv_combine_kernelI23Flash_fwd_kernel_traitsILi96ELi64ELi64ELi4ELb0ELb0EN7cutlass10bfloat16_tE19Flash_kernel_traitsILi96ELi64ELi64ELi4ES3_EELi16ELi3ELb1EEEvNS_16Flash_fwd_paramsE:
	.zero		816


//--------------------- .nv.constant0._ZN5flash32flash_fwd_splitkv_combine_kernelI23Flash_fwd_kernel_traitsILi96ELi64ELi64ELi4ELb0ELb0EN7cutlass10bfloat16_tE19Flash_kernel_traitsILi96ELi64ELi64ELi4ES3_EELi16ELi2ELb1EEEvNS_16Flash_fwd_paramsE --------------------------
	.section	.nv.constant0._ZN5flash32flash_fwd_splitkv_combine_kernelI23Flash_fwd_kernel_traitsILi96ELi64ELi64ELi4ELb0ELb0EN7cutlass10bfloat16_tE19Flash_kernel_traitsILi96ELi64ELi64ELi4ES3_EELi16ELi2ELb1EEEvNS_16Flash_fwd_paramsE,"a",@progbits
	.sectionflags	@""
	.align	4
.nv.constant0._ZN5flash32flash_fwd_splitkv_combine_kernelI23Flash_fwd_kernel_traitsILi96ELi64ELi64ELi4ELb0ELb0EN7cutlass10bfloat16_tE19Flash_kernel_traitsILi96ELi64ELi64ELi4ES3_EELi16ELi2ELb1EEEvNS_16Flash_fwd_paramsE:
	.zero		816


//--------------------- .nv.constant0._ZN5flash32flash_fwd_splitkv_combine_kernelI23Flash_fwd_kernel_traitsILi96ELi64ELi64ELi4ELb0ELb0EN7cutlass10bfloat16_tE19Flash_kernel_traitsILi96ELi64ELi64ELi4ES3_EELi16ELi1ELb1EEEvNS_16Flash_fwd_paramsE --------------------------
	.section	.nv.constant0._ZN5flash32flash_fwd_splitkv_combine_kernelI23Flash_fwd_kernel_traitsILi96ELi64ELi64ELi4ELb0ELb0EN7cutlass10bfloat16_tE19Flash_kernel_traitsILi96ELi64ELi64ELi4ES3_EELi16ELi1ELb1EEEvNS_16Flash_fwd_paramsE,"a",@progbits
	.sectionflags	@""
	.align	4
.nv.constant0._ZN5flash32flash_fwd_splitkv_combine_kernelI23Flash_fwd_kernel_traitsILi96ELi64ELi64ELi4ELb0ELb0EN7cutlass10bfloat16_tE19Flash_kernel_traitsILi96ELi64ELi64ELi4ES3_EELi16ELi1ELb1EEEvNS_16Flash_fwd_paramsE:
	.zero		816


//--------------------- .nv.constant0._ZN5flash24flash_fwd_splitkv_kernelI23Flash_fwd_kernel_traitsILi96ELi64ELi64ELi4ELb0ELb0EN7cutlass10bfloat16_tE19Flash_kernel_traitsILi96ELi64ELi64ELi4ES3_EELb1ELb0ELb0ELb0ELb0ELb0ELb0ELb0EEEvNS_16Flash_fwd_paramsE --------------------------
	.section	.nv.constant0._ZN5flash24flash_fwd_splitkv_kernelI23Flash_fwd_kernel_traitsILi96ELi64ELi64ELi4ELb0ELb0EN7cutlass10bfloat16_tE19Flash_kernel_traitsILi96ELi64ELi64ELi4ES3_EELb1ELb0ELb0ELb0ELb0ELb0ELb0ELb0EEEvNS_16Flash_fwd_paramsE,"a",@progbits
	.sectionflags	@""
	.align	4
.nv.constant0._ZN5flash24flash_fwd_splitkv_kernelI23Flash_fwd_kernel_traitsILi96ELi64ELi64ELi4ELb0ELb0EN7cutlass10bfloat16_tE19Flash_kernel_traitsILi96ELi64ELi64ELi4ES3_EELb1ELb0ELb0ELb0ELb0ELb0ELb0ELb0EEEvNS_16Flash_fwd_paramsE:
	.zero		816


//--------------------- .nv.constant0._ZN5flash24flash_fwd_splitkv_kernelI23Flash_fwd_kernel_traitsILi96ELi64ELi64ELi4ELb0ELb0EN7cutlass10bfloat16_tE19Flash_kernel_traitsILi96ELi64ELi64ELi4ES3_EELb1ELb0ELb0ELb0ELb0ELb1ELb0ELb0EEEvNS_16Flash_fwd_paramsE --------------------------
	.section	.nv.constant0._ZN5flash24flash_fwd_splitkv_kernelI23Flash_fwd_kernel_traitsILi96ELi64ELi64ELi4ELb0ELb0EN7cutlass10bfloat16_tE19Flash_kernel_traitsILi96ELi64ELi64ELi4ES3_EELb1ELb0ELb0ELb0ELb0ELb1ELb0ELb0EEEvNS_16Flash_fwd_paramsE,"a",@progbits
	.sectionflags	@""
	.align	4
.nv.constant0._ZN5flash24flash_fwd_splitkv_kernelI23Flash_fwd_kernel_traitsILi96ELi64ELi64ELi4ELb0ELb0EN7cutlass10bfloat16_tE19Flash_kernel_traitsILi96ELi64ELi64ELi4ES3_EELb1ELb0ELb0ELb0ELb0ELb1ELb0ELb0EEEvNS_16Flash_fwd_paramsE:
	.zero		816


//--------------------- .nv.constant0._ZN5flash24flash_fwd_splitkv_kernelI23Flash_fwd_kernel_traitsILi96ELi64ELi64ELi4ELb0ELb0EN7cutlass10bfloat16_tE19Flash_kernel_traitsILi96ELi64ELi64ELi4ES3_EELb1ELb0ELb0ELb0ELb0ELb0ELb0ELb1EEEvNS_16Flash_fwd_paramsE --------------------------
	.section	.nv.constant0._ZN5flash24flash_fwd_splitkv_kernelI23Flash_fwd_kernel_traitsILi96ELi64ELi64ELi4ELb0ELb0EN7cutlass10bfloat16_tE19Flash_kernel_traitsILi96ELi64ELi64ELi4ES3_EELb1ELb0ELb0ELb0ELb0ELb0ELb0ELb1EEEvNS_16Flash_fwd_paramsE,"a",@progbits
	.sectionflags	@""
	.align	4
.nv.constant0._ZN5flash24flash_fwd_splitkv_kernelI23Flash_fwd_kernel_traitsILi96ELi64ELi64ELi4ELb0ELb0EN7cutlass10bfloat16_tE19Flash_kernel_traitsILi96ELi64ELi64ELi4ES3_EELb1ELb0ELb0ELb0ELb0ELb0ELb0ELb1EEEvNS_16Flash_fwd_paramsE:
	.zero		816


//--------------------- .nv.constant0._ZN5flash24flash_fwd_splitkv_kernelI23Flash_fwd_kernel_traitsILi96ELi64ELi64ELi4ELb0ELb0EN7cutlass10bfloat16_tE19Flash_kernel_traitsILi96ELi64ELi64ELi4ES3_EELb1ELb0ELb0ELb0ELb0ELb1ELb0ELb1EEEvNS_16Flash_fwd_paramsE --------------------------
	.section	.nv.constant0._ZN5flash24flash_fwd_splitkv_kernelI23Flash_fwd_kernel_traitsILi96ELi64ELi64ELi4ELb0ELb0EN7cutlass10bfloat16_tE19Flash_kernel_traitsILi96ELi64ELi64ELi4ES3_EELb1ELb0ELb0ELb0ELb0ELb1ELb0ELb1EEEvNS_16Flash_fwd_paramsE,"a",@progbits
	.sectionflags	@""
	.align	4
.nv.constant0._ZN5flash24flash_fwd_splitkv_kernelI23Flash_fwd_kernel_traitsILi96ELi64ELi64ELi4ELb0ELb0EN7cutlass10bfloat16_tE19Flash_kernel_traitsILi96ELi64ELi64ELi4ES3_EELb1ELb0ELb0ELb0ELb0ELb1ELb0ELb1EEEvNS_16Flash_fwd_paramsE:
	.zero		816


//--------------------- .nv.constant0._ZN5flash24flash_fwd_splitkv_kernelI23Flash_fwd_kernel_traitsILi96ELi64ELi64ELi4ELb0ELb0EN7cutlass10bfloat16_tE19Flash_kernel_traitsILi96ELi64ELi64ELi4ES3_EELb1ELb0ELb0ELb0ELb0ELb0ELb1ELb0EEEvNS_16Flash_fwd_paramsE --------------------------
	.section	.nv.constant0._ZN5flash24flash_fwd_splitkv_kernelI23Flash_fwd_kernel_traitsILi96ELi64ELi64ELi4ELb0ELb0EN7cutlass10bfloat16_tE19Flash_kernel_traitsILi96ELi64ELi64ELi4ES3_EELb1ELb0ELb0ELb0ELb0ELb0ELb1ELb0EEEvNS_16Flash_fwd_paramsE,"a",@progbits
	.sectionflags	@""
	.align	4
.nv.constant0._ZN5flash24flash_fwd_splitkv_kernelI23Flash_fwd_kernel_traitsILi96ELi64ELi64ELi4ELb0ELb0EN7cutlass10bfloat16_tE19Flash_kernel_traitsILi96ELi64ELi64ELi4ES3_EELb1ELb0ELb0ELb0ELb0ELb0ELb1ELb0EEEvNS_16Flash_fwd_paramsE:
	.zero		816


//--------------------- .nv.constant0._ZN5flash24flash_fwd_splitkv_kernelI23Flash_fwd_kernel_traitsILi96ELi64ELi64ELi4ELb0ELb0EN7cutlass10bfloat16_tE19Flash_kernel_traitsILi96ELi64ELi64ELi4ES3_EELb1ELb0ELb0ELb0ELb0ELb1ELb1ELb0EEEvNS_16Flash_fwd_paramsE --------------------------
	.section	.nv.constant0._ZN5flash24flash_fwd_splitkv_kernelI23Flash_fwd_kernel_traitsILi96ELi64ELi64ELi4ELb0ELb0EN7cutlass10bfloat16_tE19Flash_kernel_traitsILi96ELi64ELi64ELi4ES3_EELb1ELb0ELb0ELb0ELb0ELb1ELb1ELb0EEEvNS_16Flash_fwd_paramsE,"a",@progbits
	.sectionflags	@""
	.align	4
.nv.constant0._ZN5flash24flash_fwd_splitkv_kernelI23Flash_fwd_kernel_traitsILi96ELi64ELi64ELi4ELb0ELb0EN7cutlass10bfloat16_tE19Flash_kernel_traitsILi96ELi64ELi64ELi4ES3_EELb1ELb0ELb0ELb0ELb0ELb1ELb1ELb0EEEvNS_16Flash_fwd_paramsE:
	.zero		816


//--------------------- .nv.constant0._ZN5flash24flash_fwd_splitkv_kernelI23Flash_fwd_kernel_traitsILi96ELi64ELi64ELi4ELb0ELb0EN7cutlass10bfloat16_tE19Flash_kernel_traitsILi96ELi64ELi64ELi4ES3_EELb1ELb0ELb0ELb0ELb0ELb0ELb1ELb1EEEvNS_16Flash_fwd_paramsE --------------------------
	.section	.nv.constant0._ZN5flash24flash_fwd_splitkv_kernelI23Flash_fwd_kernel_traitsILi96ELi64ELi64ELi4ELb0ELb0EN7cutlass10bfloat16_tE19Flash_kernel_traitsILi96ELi64ELi64ELi4ES3_EELb1ELb0ELb0ELb0ELb0ELb0ELb1ELb1EEEvNS_16Flash_fwd_paramsE,"a",@progbits
	.sectionflags	@""
	.align	4
.nv.constant0._ZN5flash24flash_fwd_splitkv_kernelI23Flash_fwd_kernel_traitsILi96ELi64ELi64ELi4ELb0ELb0EN7cutlass10bfloat16_tE19Flash_kernel_traitsILi96ELi64ELi64ELi4ES3_EELb1ELb0ELb0ELb0ELb0ELb0ELb1ELb1EEEvNS_16Flash_fwd_paramsE:
	.zero		816


//--------------------- .nv.constant0._ZN5flash24flash_fwd_splitkv_kernelI23Flash_fwd_kernel_traitsILi96ELi64ELi64ELi4ELb0ELb0EN7cutlass10bfloat16_tE19Flash_kernel_traitsILi96ELi64ELi64ELi4ES3_EELb1ELb0ELb0ELb0ELb0ELb1ELb1ELb1EEEvNS_16Flash_fwd_paramsE --------------------------
	.section	.nv.constant0._ZN5flash24flash_fwd_splitkv_kernelI23Flash_fwd_kernel_traitsILi96ELi64ELi64ELi4ELb0ELb0EN7cutlass10bfloat16_tE19Flash_kernel_traitsILi96ELi64ELi64ELi4ES3_EELb1ELb0ELb0ELb0ELb0ELb1ELb1ELb1EEEvNS_16Flash_fwd_paramsE,"a",@progbits
	.sectionflags	@""
	.align	4
.nv.constant0._ZN5flash24flash_fwd_splitkv_kernelI23Flash_fwd_kernel_traitsILi96ELi64ELi64ELi4ELb0ELb0EN7cutlass10bfloat16_tE19Flash_kernel_traitsILi96ELi64ELi64ELi4ES3_EELb1ELb0ELb0ELb0ELb0ELb1ELb1ELb1EEEvNS_16Flash_fwd_paramsE:
	.zero		816


//--------------------- .nv.constant0._ZN5flash24flash_fwd_splitkv_kernelI23Flash_fwd_kernel_traitsILi96ELi64ELi64ELi4ELb0ELb0EN7cutlass10bfloat16_tE19Flash_kernel_traitsILi96ELi64ELi64ELi4ES3_EELb1ELb0ELb0ELb1ELb1ELb0ELb0ELb0EEEvNS_16Flash_fwd_paramsE --------------------------
	.section	.nv.constant0._ZN5flash24flash_fwd_splitkv_kernelI23Flash_fwd_kernel_traitsILi96ELi64ELi64ELi4ELb0ELb0EN7cutlass10bfloat16_tE19Flash_kernel_traitsILi96ELi64ELi64ELi4ES3_EELb1ELb0ELb0ELb1ELb1ELb0ELb0ELb0EEEvNS_16Flash_fwd_paramsE,"a",@progbits
	.sectionflags	@""
	.align	4
.nv.constant0._ZN5flash24flash_fwd_splitkv_kernelI23Flash_fwd_kernel_traitsILi96ELi64ELi64ELi4ELb0ELb0EN7cutlass10bfloat16_tE19Flash_kernel_traitsILi96ELi64ELi64ELi4ES3_EELb1ELb0ELb0ELb1ELb1ELb0ELb0ELb0EEEvNS_16Flash_fwd_paramsE:
	.zero		816


//--------------------- .nv.constant0._ZN5flash24flash_fwd_splitkv_kernelI23Flash_fwd_kernel_traitsILi96ELi64ELi64ELi4ELb0ELb0EN7cutlass10bfloat16_tE19Flash_kernel_traitsILi96ELi64ELi64ELi4ES3_EELb1ELb0ELb0ELb1ELb1ELb1ELb0ELb0EEEvNS_16Flash_fwd_paramsE --------------------------
	.section	.nv.constant0._ZN5flash24flash_fwd_splitkv_kernelI23Flash_fwd_kernel_traitsILi96ELi64ELi64ELi4ELb0ELb0EN7cutlass10bfloat16_tE19Flash_kernel_traitsILi96ELi64ELi64ELi4ES3_EELb1ELb0ELb0ELb1ELb1ELb1ELb0ELb0EEEvNS_16Flash_fwd_paramsE,"a",@progbits
	.sectionflags	@""
	.align	4
.nv.constant0._ZN5flash24flash_fwd_splitkv_kernelI23Flash_fwd_kernel_traitsILi96ELi64ELi64ELi4ELb0ELb0EN7cutlass10bfloat16_tE19Flash_kernel_traitsILi96ELi64ELi64ELi4ES3_EELb1ELb0ELb0ELb1ELb1ELb1ELb0ELb0EEEvNS_16Flash_fwd_paramsE:
	.zero		816


//--------------------- .nv.constant0._ZN5flash24flash_fwd_splitkv_kernelI23Flash_fwd_kernel_traitsILi96ELi64ELi64ELi4ELb0ELb0EN7cutlass10bfloat16_tE19Flash_kernel_traitsILi96ELi64ELi64ELi4ES3_EELb1ELb0ELb0ELb1ELb1ELb0ELb1ELb0EEEvNS_16Flash_fwd_paramsE --------------------------
	.section	.nv.constant0._ZN5flash24flash_fwd_splitkv_kernelI23Flash_fwd_kernel_traitsILi96ELi64ELi64ELi4ELb0ELb0EN7cutlass10bfloat16_tE19Flash_kernel_traitsILi96ELi64ELi64ELi4ES3_EELb1ELb0ELb0ELb1ELb1ELb0ELb1ELb0EEEvNS_16Flash_fwd_paramsE,"a",@progbits
	.sectionflags	@""
	.align	4
.nv.constant0._ZN5flash24flash_fwd_splitkv_kernelI23Flash_fwd_kernel_traitsILi96ELi64ELi64ELi4ELb0ELb0EN7cutlass10bfloat16_tE19Flash_kernel_traitsILi96ELi64ELi64ELi4ES3_EELb1ELb0ELb0ELb1ELb1ELb0ELb1ELb0EEEvNS_16Flash_fwd_paramsE:
	.zero		816


//--------------------- .nv.constant0._ZN5flash24flash_fwd_splitkv_kernelI23Flash_fwd_kernel_traitsILi96ELi64ELi64ELi4ELb0ELb0EN7cutlass10bfloat16_tE19Flash_kernel_traitsILi96ELi64ELi64ELi4ES3_EELb1ELb0ELb0ELb1ELb1ELb1ELb1ELb0EEEvNS_16Flash_fwd_paramsE --------------------------
	.section	.nv.constant0._ZN5flash24flash_fwd_splitkv_kernelI23Flash_fwd_kernel_traitsILi96ELi64ELi64ELi4ELb0ELb0EN7cutlass10bfloat16_tE19Flash_kernel_traitsILi96ELi64ELi64ELi4ES3_EELb1ELb0ELb0ELb1ELb1ELb1ELb1ELb0EEEvNS_16Flash_fwd_paramsE,"a",@progbits
	.sectionflags	@""
	.align	4
.nv.constant0._ZN5flash24flash_fwd_splitkv_kernelI23Flash_fwd_kernel_traitsILi96ELi64ELi64ELi4ELb0ELb0EN7cutlass10bfloat16_tE19Flash_kernel_traitsILi96ELi64ELi64ELi4ES3_EELb1ELb0ELb0ELb1ELb1ELb1ELb1ELb0EEEvNS_16Flash_fwd_paramsE:
	.zero		816


//--------------------- .nv.constant0._ZN5flash24flash_fwd_splitkv_kernelI23Flash_fwd_kernel_traitsILi96ELi64ELi64ELi4ELb0ELb0EN7cutlass10bfloat16_tE19Flash_kernel_traitsILi96ELi64ELi64ELi4ES3_EELb1ELb0ELb0ELb0ELb1ELb0ELb0ELb0EEEvNS_16Flash_fwd_paramsE --------------------------
	.section	.nv.constant0._ZN5flash24flash_fwd_splitkv_kernelI23Flash_fwd_kernel_traitsILi96ELi64ELi64ELi4ELb0ELb0EN7cutlass10bfloat16_tE19Flash_kernel_traitsILi96ELi64ELi64ELi4ES3_EELb1ELb0ELb0ELb0ELb1ELb0ELb0ELb0EEEvNS_16Flash_fwd_paramsE,"a",@progbits
	.sectionflags	@""
	.align	4
.nv.constant0._ZN5flash24flash_fwd_splitkv_kernelI23Flash_fwd_kernel_traitsILi96ELi64ELi64ELi4ELb0ELb0EN7cutlass10bfloat16_tE19Flash_kernel_traitsILi96ELi64ELi64ELi4ES3_EELb1ELb0ELb0ELb0ELb1ELb0ELb0ELb0EEEvNS_16Flash_fwd_paramsE:
	.zero		816


//--------------------- .nv.constant0._ZN5flash24flash_fwd_splitkv_kernelI23Flash_fwd_kernel_traitsILi96ELi64ELi64ELi4ELb0ELb0EN7cutlass10bfloat16_tE19Flash_kernel_traitsILi96ELi64ELi64ELi4ES3_EELb1ELb0ELb0ELb0ELb1ELb1ELb0ELb0EEEvNS_16Flash_fwd_paramsE --------------------------
	.section	.nv.constant0._ZN5flash24flash_fwd_splitkv_kernelI23Flash_fwd_kernel_traitsILi96ELi64ELi64ELi4ELb0ELb0EN7cutlass10bfloat16_tE19Flash_kernel_traitsILi96ELi64ELi64ELi4ES3_EELb1ELb0ELb0ELb0ELb1ELb1ELb0ELb0EEEvNS_16Flash_fwd_paramsE,"a",@progbits
	.sectionflags	@""
	.align	4
.nv.constant0._ZN5flash24flash_fwd_splitkv_kernelI23Flash_fwd_kernel_traitsILi96ELi64ELi64ELi4ELb0ELb0EN7cutlass10bfloat16_tE19Flash_kernel_traitsILi96ELi64ELi64ELi4ES3_EELb1ELb0ELb0ELb0ELb1ELb1ELb0ELb0EEEvNS_16Flash_fwd_paramsE:
	.zero		816


//--------------------- .nv.constant0._ZN5flash24flash_fwd_splitkv_kernelI23Flash_fwd_kernel_traitsILi96ELi64ELi64ELi4ELb0ELb0EN7cutlass10bfloat16_tE19Flash_kernel_traitsILi96ELi64ELi64ELi4ES3_EELb1ELb0ELb1ELb0ELb0ELb0ELb0ELb0EEEvNS_16Flash_fwd_paramsE --------------------------
	.section	.nv.constant0._ZN5flash24flash_fwd_splitkv_kernelI23Flash_fwd_kernel_traitsILi96ELi64ELi64ELi4ELb0ELb0EN7cutlass10bfloat16_tE19Flash_kernel_traitsILi96ELi64ELi64ELi4ES3_EELb1ELb0ELb1ELb0ELb0ELb0ELb0ELb0EEEvNS_16Flash_fwd_paramsE,"a",@progbits
	.sectionflags	@""
	.align	4
.nv.constant0._ZN5flash24flash_fwd_splitkv_kernelI23Flash_fwd_kernel_traitsILi96ELi64ELi64ELi4ELb0ELb0EN7cutlass10bfloat16_tE19Flash_kernel_traitsILi96ELi64ELi64ELi4ES3_EELb1ELb0ELb1ELb0ELb0ELb0ELb0ELb0EEEvNS_16Flash_fwd_paramsE:
	.zero		816


//--------------------- .nv.constant0._ZN5flash24flash_fwd_splitkv_kernelI23Flash_fwd_kernel_traitsILi96ELi64ELi64ELi4ELb0ELb0EN7cutlass10bfloat16_tE19Flash_kernel_traitsILi96ELi64ELi64ELi4ES3_EELb1ELb0ELb1ELb0ELb0ELb1ELb0ELb0EEEvNS_16Flash_fwd_paramsE --------------------------
	.section	.nv.constant0._ZN5flash24flash_fwd_splitkv_kernelI23Flash_fwd_kernel_traitsILi96ELi64ELi64ELi4ELb0ELb0EN7cutlass10bfloat16_tE19Flash_kernel_traitsILi96ELi64ELi64ELi4ES3_EELb1ELb0ELb1ELb0ELb0ELb1ELb0ELb0EEEvNS_16Flash_fwd_paramsE,"a",@progbits
	.sectionflags	@""
	.align	4
.nv.constant0._ZN5flash24flash_fwd_splitkv_kernelI23Flash_fwd_kernel_traitsILi96ELi64ELi64ELi4ELb0ELb0EN7cutlass10bfloat16_tE19Flash_kernel_traitsILi96ELi64ELi64ELi4ES3_EELb1ELb0ELb1ELb0ELb0ELb1ELb0ELb0EEEvNS_16Flash_fwd_paramsE:
	.zero		816


//--------------------- .nv.constant0._ZN5flash24flash_fwd_splitkv_kernelI23Flash_fwd_kernel_traitsILi96ELi64ELi64ELi4ELb0ELb0EN7cutlass10bfloat16_tE19Flash_kernel_traitsILi96ELi64ELi64ELi4ES3_EELb1ELb0ELb0ELb0ELb1ELb0ELb0ELb1EEEvNS_16Flash_fwd_paramsE --------------------------
	.section	.nv.constant0._ZN5flash24flash_fwd_splitkv_kernelI23Flash_fwd_kernel_traitsILi96ELi64ELi64ELi4ELb0ELb0EN7cutlass10bfloat16_tE19Flash_kernel_traitsILi96ELi64ELi64ELi4ES3_EELb1ELb0ELb0ELb0ELb1ELb0ELb0ELb1EEEvNS_16Flash_fwd_paramsE,"a",@progbits
	.sectionflags	@""
	.align	4
.nv.constant0._ZN5flash24flash_fwd_splitkv_kernelI23Flash_fwd_kernel_traitsILi96ELi64ELi64ELi4ELb0ELb0EN7cutlass10bfloat16_tE19Flash_kernel_traitsILi96ELi64ELi64ELi4ES3_EELb1ELb0ELb0ELb0ELb1ELb0ELb0ELb1EEEvNS_16Flash_fwd_paramsE:
	.zero		816


//--------------------- .nv.constant0._ZN5flash24flash_fwd_splitkv_kernelI23Flash_fwd_kernel_traitsILi96ELi64ELi64ELi4ELb0ELb0EN7cutlass10bfloat16_tE19Flash_kernel_traitsILi96ELi64ELi64ELi4ES3_EELb1ELb0ELb0ELb0ELb1ELb1ELb0ELb1EEEvNS_16Flash_fwd_paramsE --------------------------
	.section	.nv.constant0._ZN5flash24flash_fwd_splitkv_kernelI23Flash_fwd_kernel_traitsILi96ELi64ELi64ELi4ELb0ELb0EN7cutlass10bfloat16_tE19Flash_kernel_traitsILi96ELi64ELi64ELi4ES3_EELb1ELb0ELb0ELb0ELb1ELb1ELb0ELb1EEEvNS_16Flash_fwd_paramsE,"a",@progbits
	.sectionflags	@""
	.align	4
.nv.constant0._ZN5flash24flash_fwd_splitkv_kernelI23Flash_fwd_kernel_traitsILi96ELi64ELi64ELi4ELb0ELb0EN7cutlass10bfloat16_tE19Flash_kernel_traitsILi96ELi64ELi64ELi4ES3_EELb1ELb0ELb0ELb0ELb1ELb1ELb0ELb1EEEvNS_16Flash_fwd_paramsE:
	.zero		816


//--------------------- .nv.constant0._ZN5flash24flash_fwd_splitkv_kernelI23Flash_fwd_kernel_traitsILi96ELi64ELi64ELi4ELb0ELb0EN7cutlass10bfloat16_tE19Flash_kernel_traitsILi96ELi64ELi64ELi4ES3_EELb1ELb0ELb1ELb0ELb0ELb0ELb0ELb1EEEvNS_16Flash_fwd_paramsE --------------------------
	.section	.nv.constant0._ZN5flash24flash_fwd_splitkv_kernelI23Flash_fwd_kernel_traitsILi96ELi64ELi64ELi4ELb0ELb0EN7cutlass10bfloat16_tE19Flash_kernel_traitsILi96ELi64ELi64ELi4ES3_EELb1ELb0ELb1ELb0ELb0ELb0ELb0ELb1EEEvNS_16Flash_fwd_paramsE,"a",@progbits
	.sectionflags	@""
	.align	4
.nv.constant0._ZN5flash24flash_fwd_splitkv_kernelI23Flash_fwd_kernel_traitsILi96ELi64ELi64ELi4ELb0ELb0EN7cutlass10bfloat16_tE19Flash_kernel_traitsILi96ELi64ELi64ELi4ES3_EELb1ELb0ELb1ELb0ELb0ELb0ELb0ELb1EEEvNS_16Flash_fwd_paramsE:
	.zero		816


//--------------------- .nv.constant0._ZN5flash24flash_fwd_splitkv_kernelI23Flash_fwd_kernel_traitsILi96ELi64ELi64ELi4ELb0ELb0EN7cutlass10bfloat16_tE19Flash_kernel_traitsILi96ELi64ELi64ELi4ES3_EELb1ELb0ELb1ELb0ELb0ELb1ELb0ELb1EEEvNS_16Flash_fwd_paramsE --------------------------
	.section	.nv.constant0._ZN5flash24flash_fwd_splitkv_kernelI23Flash_fwd_kernel_traitsILi96ELi64ELi64ELi4ELb0ELb0EN7cutlass10bfloat16_tE19Flash_kernel_traitsILi96ELi64ELi64ELi4ES3_EELb1ELb0ELb1ELb0ELb0ELb1ELb0ELb1EEEvNS_16Flash_fwd_paramsE,"a",@progbits
	.sectionflags	@""
	.align	4
.nv.constant0._ZN5flash24flash_fwd_splitkv_kernelI23Flash_fwd_kernel_traitsILi96ELi64ELi64ELi4ELb0ELb0EN7cutlass10bfloat16_tE19Flash_kernel_traitsILi96ELi64ELi64ELi4ES3_EELb1ELb0ELb1ELb0ELb0ELb1ELb0ELb1EEEvNS_16Flash_fwd_paramsE:
	.zero		816


//--------------------- .nv.constant0._ZN5flash24flash_fwd_splitkv_kernelI23Flash_fwd_kernel_traitsILi96ELi64ELi64ELi4ELb0ELb0EN7cutlass10bfloat16_tE19Flash_kernel_traitsILi96ELi64ELi64ELi4ES3_EELb1ELb0ELb0ELb0ELb1ELb0ELb1ELb0EEEvNS_16Flash_fwd_paramsE --------------------------
	.section	.nv.constant0._ZN5flash24flash_fwd_splitkv_kernelI23Flash_fwd_kernel_traitsILi96ELi64ELi64ELi4ELb0ELb0EN7cutlass10bfloat16_tE19Flash_kernel_traitsILi96ELi64ELi64ELi4ES3_EELb1ELb0ELb0ELb0ELb1ELb0ELb1ELb0EEEvNS_16Flash_fwd_paramsE,"a",@progbits
	.sectionflags	@""
	.align	4
.nv.constant0._ZN5flash24flash_fwd_splitkv_kernelI23Flash_fwd_kernel_traitsILi96ELi64ELi64ELi4ELb0ELb0EN7cutlass10bfloat16_tE19Flash_kernel_traitsILi96ELi64ELi64ELi4ES3_EELb1ELb0ELb0ELb0ELb1ELb0ELb1ELb0EEEvNS_16Flash_fwd_paramsE:
	.zero		816


//--------------------- .nv.constant0._ZN5flash24flash_fwd_splitkv_kernelI23Flash_fwd_kernel_traitsILi96ELi64ELi64ELi4ELb0ELb0EN7cutlass10bfloat16_tE19Flash_kernel_traitsILi96ELi64ELi64ELi4ES3_EELb1ELb0ELb0ELb0ELb1ELb1ELb1ELb0EEEvNS_16Flash_fwd_paramsE --------------------------
	.section	.nv.constant0._ZN5flash24flash_fwd_splitkv_kernelI23Flash_fwd_kernel_traitsILi96ELi64ELi64ELi4ELb0ELb0EN7cutlass10bfloat16_tE19Flash_kernel_traitsILi96ELi64ELi64ELi4ES3_EELb1ELb0ELb0ELb0ELb1ELb1ELb1ELb0EEEvNS_16Flash_fwd_paramsE,"a",@progbits
	.sectionflags	@""
	.align	4
.nv.constant0._ZN5flash24flash_fwd_splitkv_kernelI23Flash_fwd_kernel_traitsILi96ELi64ELi64ELi4ELb0ELb0EN7cutlass10bfloat16_tE19Flash_kernel_traitsILi96ELi64ELi64ELi4ES3_EELb1ELb0ELb0ELb0ELb1ELb1ELb1ELb0EEEvNS_16Flash_fwd_paramsE:
	.zero		816


//--------------------- .nv.constant0._ZN5flash24flash_fwd_splitkv_kernelI23Flash_fwd_kernel_traitsILi96ELi64ELi64ELi4ELb0ELb0EN7cutlass10bfloat16_tE19Flash_kernel_traitsILi96ELi64ELi64ELi4ES3_EELb1ELb0ELb1ELb0ELb0ELb0ELb1ELb0EEEvNS_16Flash_fwd_paramsE --------------------------
	.section	.nv.constant0._ZN5flash24flash_fwd_splitkv_kernelI23Flash_fwd_kernel_traitsILi96ELi64ELi64ELi4ELb0ELb0EN7cutlass10bfloat16_tE19Flash_kernel_traitsILi96ELi64ELi64ELi4ES3_EELb1ELb0ELb1ELb0ELb0ELb0ELb1ELb0EEEvNS_16Flash_fwd_paramsE,"a",@progbits
	.sectionflags	@""
	.align	4
.nv.constant0._ZN5flash24flash_fwd_splitkv_kernelI23Flash_fwd_kernel_traitsILi96ELi64ELi64ELi4ELb0ELb0EN7cutlass10bfloat16_tE19Flash_kernel_traitsILi96ELi64ELi64ELi4ES3_EELb1ELb0ELb1ELb0ELb0ELb0ELb1ELb0EEEvNS_16Flash_fwd_paramsE:
	.zero		816


//--------------------- .nv.constant0._ZN5flash24flash_fwd_splitkv_kernelI23Flash_fwd_kernel_traitsILi96ELi64ELi64ELi4ELb0ELb0EN7cutlass10bfloat16_tE19Flash_kernel_traitsILi96ELi64ELi64ELi4ES3_EELb1ELb0ELb1ELb0ELb0ELb1ELb1ELb0EEEvNS_16Flash_fwd_paramsE --------------------------
	.section	.nv.constant0._ZN5flash24flash_fwd_splitkv_kernelI23Flash_fwd_kernel_traitsILi96ELi64ELi64ELi4ELb0ELb0EN7cutlass10bfloat16_tE19Flash_kernel_traitsILi96ELi64ELi64ELi4ES3_EELb1ELb0ELb1ELb0ELb0ELb1ELb1ELb0EEEvNS_16Flash_fwd_paramsE,"a",@progbits
	.sectionflags	@""
	.align	4
.nv.constant0._ZN5flash24flash_fwd_splitkv_kernelI23Flash_fwd_kernel_traitsILi96ELi64ELi64ELi4ELb0ELb0EN7cutlass10bfloat16_tE19Flash_kernel_traitsILi96ELi64ELi64ELi4ES3_EELb1ELb0ELb1ELb0ELb0ELb1ELb1ELb0EEEvNS_16Flash_fwd_paramsE:
	.zero		816


//--------------------- .nv.constant0._ZN5flash24flash_fwd_splitkv_kernelI23Flash_fwd_kernel_traitsILi96ELi64ELi64ELi4ELb0ELb0EN7cutlass10bfloat16_tE19Flash_kernel_traitsILi96ELi64ELi64ELi4ES3_EELb1ELb0ELb0ELb0ELb1ELb0ELb1ELb1EEEvNS_16Flash_fwd_paramsE --------------------------
	.section	.nv.constant0._ZN5flash24flash_fwd_splitkv_kernelI23Flash_fwd_kernel_traitsILi96ELi64ELi64ELi4ELb0ELb0EN7cutlass10bfloat16_tE19Flash_kernel_traitsILi96ELi64ELi64ELi4ES3_EELb1ELb0ELb0ELb0ELb1ELb0ELb1ELb1EEEvNS_16Flash_fwd_paramsE,"a",@progbits
	.sectionflags	@""
	.align	4
.nv.constant0._ZN5flash24flash_fwd_splitkv_kernelI23Flash_fwd_kernel_traitsILi96ELi64ELi64ELi4ELb0ELb0EN7cutlass10bfloat16_tE19Flash_kernel_traitsILi96ELi64ELi64ELi4ES3_EELb1ELb0ELb0ELb0ELb1ELb0ELb1ELb1EEEvNS_16Flash_fwd_paramsE:
	.zero		816


//--------------------- .nv.constant0._ZN5flash24flash_fwd_splitkv_kernelI23Flash_fwd_kernel_traitsILi96ELi64ELi64ELi4ELb0ELb0EN7cutlass10bfloat16_tE19Flash_kernel_traitsILi96ELi64ELi64ELi4ES3_EELb1ELb0ELb0ELb0ELb1ELb1ELb1ELb1EEEvNS_16Flash_fwd_paramsE --------------------------
	.section	.nv.constant0._ZN5flash24flash_fwd_splitkv_kernelI23Flash_fwd_kernel_traitsILi96ELi64ELi64ELi4ELb0ELb0EN7cutlass10bfloat16_tE19Flash_kernel_traitsILi96ELi64ELi64ELi4ES3_EELb1ELb0ELb0ELb0ELb1ELb1ELb1ELb1EEEvNS_16Flash_fwd_paramsE,"a",@progbits
	.sectionflags	@""
	.align	4
.nv.constant0._ZN5flash24flash_fwd_splitkv_kernelI23Flash_fwd_kernel_traitsILi96ELi64ELi64ELi4ELb0ELb0EN7cutlass10bfloat16_tE19Flash_kernel_traitsILi96ELi64ELi64ELi4ES3_EELb1ELb0ELb0ELb0ELb1ELb1ELb1ELb1EEEvNS_16Flash_fwd_paramsE:
	.zero		816


//--------------------- .nv.constant0._ZN5flash24flash_fwd_splitkv_kernelI23Flash_fwd_kernel_traitsILi96ELi64ELi64ELi4ELb0ELb0EN7cutlass10bfloat16_tE19Flash_kernel_traitsILi96ELi64ELi64ELi4ES3_EELb1ELb0ELb1ELb0ELb0ELb0ELb1ELb1EEEvNS_16Flash_fwd_paramsE --------------------------
	.section	.nv.constant0._ZN5flash24flash_fwd_splitkv_kernelI23Flash_fwd_kernel_traitsILi96ELi64ELi64ELi4ELb0ELb0EN7cutlass10bfloat16_tE19Flash_kernel_traitsILi96ELi64ELi64ELi4ES3_EELb1ELb0ELb1ELb0ELb0ELb0ELb1ELb1EEEvNS_16Flash_fwd_paramsE,"a",@progbits
	.sectionflags	@""
	.align	4
.nv.constant0._ZN5flash24flash_fwd_splitkv_kernelI23Flash_fwd_kernel_traitsILi96ELi64ELi64ELi4ELb0ELb0EN7cutlass10bfloat16_tE19Flash_kernel_traitsILi96ELi64ELi64ELi4ES3_EELb1ELb0ELb1ELb0ELb0ELb0ELb1ELb1EEEvNS_16Flash_fwd_paramsE:
	.zero		816


//--------------------- .nv.constant0._ZN5flash24flash_fwd_splitkv_kernelI23Flash_fwd_kernel_traitsILi96ELi64ELi64ELi4ELb0ELb0EN7cutlass10bfloat16_tE19Flash_kernel_traitsILi96ELi64ELi64ELi4ES3_EELb1ELb0ELb1ELb0ELb0ELb1ELb1ELb1EEEvNS_16Flash_fwd_paramsE --------------------------
	.section	.nv.constant0._ZN5flash24flash_fwd_splitkv_kernelI23Flash_fwd_kernel_traitsILi96ELi64ELi64ELi4ELb0ELb0EN7cutlass10bfloat16_tE19Flash_kernel_traitsILi96ELi64ELi64ELi4ES3_EELb1ELb0ELb1ELb0ELb0ELb1ELb1ELb1EEEvNS_16Flash_fwd_paramsE,"a",@progbits
	.sectionflags	@""
	.align	4
.nv.constant0._ZN5flash24flash_fwd_splitkv_kernelI23Flash_fwd_kernel_traitsILi96ELi64ELi64ELi4ELb0ELb0EN7cutlass10bfloat16_tE19Flash_kernel_traitsILi96ELi64ELi64ELi4ES3_EELb1ELb0ELb1ELb0ELb0ELb1ELb1ELb1EEEvNS_16Flash_fwd_paramsE:
	.zero		816


//--------------------- .text._ZN5flash32flash_fwd_splitkv_combine_kernelI23Flash_fwd_kernel_traitsILi96ELi64ELi128ELi4ELb0ELb0EN7cutlass10bfloat16_tE19Flash_kernel_traitsILi96ELi64ELi128ELi4ES3_EELi16ELi7ELb0EEEvNS_16Flash_fwd_paramsE --------------------------
	.section	.text._ZN5flash32flash_fwd_splitkv_combine_kernelI23Flash_fwd_kernel_traitsILi96ELi64ELi128ELi4ELb0ELb0EN7cutlass10bfloat16_tE19Flash_kernel_traitsILi96ELi64ELi128ELi4ES3_EELi16ELi7ELb0EEEvNS_16Flash_fwd_paramsE,"ax",@progbits
	.sectioninfo	@"SHI_REGISTERS=70"
	.align	128
        .global         _ZN5flash32flash_fwd_splitkv_combine_kernelI23Flash_fwd_kernel_traitsILi96ELi64ELi128ELi4ELb0ELb0EN7cutlass10bfloat16_tE19Flash_kernel_traitsILi96ELi64ELi128ELi4ES3_EELi16ELi7ELb0EEEvNS_16Flash_fwd_paramsE
        .type           _ZN5flash32flash_fwd_splitkv_combine_kernelI23Flash_fwd_kernel_traitsILi96ELi64ELi128ELi4ELb0ELb0EN7cutlass10bfloat16_tE19Flash_kernel_traitsILi96ELi64ELi128ELi4ES3_EELi16ELi7ELb0EEEvNS_16Flash_fwd_paramsE,@function
        .size           _ZN5flash32flash_fwd_splitkv_combine_kernelI23Flash_fwd_kernel_traitsILi96ELi64ELi128ELi4ELb0ELb0EN7cutlass10bfloat16_tE19Flash_kernel_traitsILi96ELi64ELi128ELi4ES3_EELi16ELi7ELb0EEEvNS_16Flash_fwd_paramsE,(.L_x_6260 - _ZN5flash32flash_fwd_splitkv_combine_kernelI23Flash_fwd_kernel_traitsILi96ELi64ELi128ELi4ELb0ELb0EN7cutlass10bfloat16_tE19Flash_kernel_traitsILi96ELi64ELi128ELi4ES3_EELi16ELi7ELb0EEEvNS_16Flash_fwd_paramsE)
        .other          _ZN5flash32flash_fwd_splitkv_combine_kernelI23Flash_fwd_kernel_traitsILi96ELi64ELi128ELi4ELb0ELb0EN7cutlass10bfloat16_tE19Flash_kernel_traitsILi96ELi64ELi128ELi4ES3_EELi16ELi7ELb0EEEvNS_16Flash_fwd_paramsE,@"STO_CUDA_ENTRY STV_DEFAULT"
_ZN5flash32flash_fwd_splitkv_combine_kernelI23Flash_fwd_kernel_traitsILi96ELi64ELi128ELi4ELb0ELb0EN7cutlass10bfloat16_tE19Flash_kernel_traitsILi96ELi64ELi128ELi4ES3_EELi16ELi7ELb0EEEvNS_16Flash_fwd_paramsE:
.text._ZN5flash32flash_fwd_splitkv_combine_kernelI23Flash_fwd_kernel_traitsILi96ELi64ELi128ELi4ELb0ELb0EN7cutlass10bfloat16_tE19Flash_kernel_traitsILi96ELi64ELi128ELi4ES3_EELi16ELi7ELb0EEEvNS_16Flash_fwd_paramsE:
[----:B------:R-:W-:Y:S02]  /*0000*/  MOV R1, c[0x0][0x28] ;  /* 0x00000a0000017a02 */ /* 0x000fe40000000f00 */
[----:B------:R-:W-:Y:S01]  /*0010*/  IMAD.MOV.U32 R3, RZ, RZ, c[0x0][0x1c0] ;  /* 0x00007000ff037624 */ /* 0x000fe200078e00ff */
[----:B------:R-:W0:Y:S01]  /*0020*/  S2UR UR7, SR_CTAID.X ;  /* 0x00000000000779c3 */ /* 0x000e220000002500 */
[----:B------:R-:W-:Y:S02]  /*0030*/  IMAD.MOV.U32 R2, RZ, RZ, c[0x0][0x214] ;  /* 0x00008500ff027624 */ /* 0x000fe400078e00ff */
[----:B------:R-:W-:Y:S01]  /*0040*/  IMAD R28, R3, c[0x0][0x210], RZ ;  /* 0x00008400031c7a24 */ /* 0x000fe200078e02ff */
[----:B------:R-:W-:Y:S02]  /*0050*/  SHF.R.S32.HI R3, RZ, 0x1f, R3 ;  /* 0x0000001fff037819 */ /* 0x000fe40000011403 */
[----:B------:R-:W-:Y:S01]  /*0060*/  SHF.R.S32.HI R2, RZ, 0x1f, R2 ;  /* 0x0000001fff027819 */ /* 0x000fe20000011402 */
[----:B------:R-:W-:-:S05]  /*0070*/  IMAD R28, R28, c[0x0][0x214], RZ ;  /* 0x000085001c1c7a24 */ /* 0x000fca00078e02ff */
[----:B------:R-:W-:Y:S02]  /*0080*/  ISETP.LT.U32.AND P0, PT, R28, c[0x0][0x214], PT ;  /* 0x000085001c007a0c */ /* 0x000fe40003f01070 */
[----:B------:R-:W-:-:S04]  /*0090*/  SHF.R.S32.HI R5, RZ, 0x1f, R28 ;  /* 0x0000001fff057819 */ /* 0x000fc8000001141c */
[----:B------:R-:W-:-:S04]  /*00a0*/  ISETP.LT.AND.EX P0, PT, R5, R2, PT, P0 ;  /* 0x000000020500720c */ /* 0x000fc80003f01300 */
[C---:B------:R-:W-:Y:S01]  /*00b0*/  SEL R2, R5.reuse, R2, P0 ;  /* 0x0000000205027207 */ /* 0x040fe20000000000 */
[----:B0-----:R-:W-:Y:S01]  /*00c0*/  USHF.L.U32 UR7, UR7, 0x4, URZ ;  /* 0x0000000407077899 */ /* 0x001fe2000800063f */
[----:B------:R-:W-:Y:S02]  /*00d0*/  SEL R48, R28, c[0x0][0x214], P0 ;  /* 0x000085001c307a07 */ /* 0x000fe40000000000 */
[----:B------:R-:W-:Y:S01]  /*00e0*/  LOP3.LUT R0, R5, R2, RZ, 0xfc, !PT ;  /* 0x0000000205007212 */ /* 0x000fe200078efcff */
[----:B------:R-:W-:-:S03]  /*00f0*/  USHF.R.S32.HI UR6, URZ, 0x1f, UR7 ;  /* 0x0000001f3f067899 */ /* 0x000fc60008011407 */
[----:B------:R-:W-:-:S13]  /*0100*/  ISETP.NE.U32.AND P1, PT, R0, RZ, PT ;  /* 0x000000ff0000720c */ /* 0x000fda0003f25070 */
[----:B------:R-:W-:Y:S05]  /*0110*/  @!P1 BRA `(.L_x_0) ;  /* 0x0000009000009947 */ /* 0x000fea0003800000 */
[----:B------:R-:W-:Y:S01]  /*0120*/  IMAD.MOV.U32 R27, RZ, RZ, R28 ;  /* 0x000000ffff1b7224 */ /* 0x000fe200078e001c */
[----:B------:R-:W-:Y:S01]  /*0130*/  MOV R24, R48 ;  /* 0x0000003000187202 */ /* 0x000fe20000000f00 */
[----:B------:R-:W-:Y:S01]  /*0140*/  IMAD.MOV.U32 R18, RZ, RZ, R5 ;  /* 0x000000ffff127224 */ /* 0x000fe200078e0005 */
[----:B------:R-:W-:Y:S02]  /*0150*/  MOV R23, R2 ;  /* 0x0000000200177202 */ /* 0x000fe40000000f00 */
[----:B------:R-:W-:Y:S02]  /*0160*/  MOV R22, 0x180 ;  /* 0x0000018000167802 */ /* 0x000fe40000000f00 */
[----:B------:R-:W-:Y:S05]  /*0170*/  CALL.REL.NOINC `($__internal_0_$__cuda_sm20_div_s64) ;  /* 0x00005e8000007944 */ /* 0x000fea0003c00000 */
[----:B------:R-:W-:Y:S02]  /*0180*/  MOV R8, R0 ;  /* 0x0000000000087202 */ /* 0x000fe40000000f00 */
[----:B------:R-:W-:Y:S01]  /*0190*/  MOV R9, R21 ;  /* 0x0000001500097202 */ /* 0x000fe20000000f00 */
[----:B------:R-:W-:Y:S05]  /*01a0*/  BRA `(.L_x_1) ;  /* 0x0000013000007947 */ /* 0x000fea0003800000 */
.L_x_0:
[----:B------:R-:W0:Y:S01]  /*01b0*/  I2F.U32.RP R6, R48 ;  /* 0x0000003000067306 */ /* 0x000e220000209000 */
[----:B------:R-:W-:Y:S01]  /*01c0*/  ISETP.NE.U32.AND P0, PT, R48, RZ, PT ;  /* 0x000000ff3000720c */ /* 0x000fe20003f05070 */
[----:B------:R-:W-:-:S06]  /*01d0*/  HFMA2.MMA R9, -RZ, RZ, 0, 0 ;  /* 0x00000000ff097435 */ /* 0x000fcc00000001ff */
[----:B0-----:R-:W0:Y:S02]  /*01e0*/  MUFU.RCP R6, R6 ;  /* 0x0000000600067308 */ /* 0x001e240000001000 */
[----:B0-----:R-:W-:-:S06]  /*01f0*/  IADD3 R6, R6, 0xffffffe, RZ ;  /* 0x0ffffffe06067810 */ /* 0x001fcc0007ffe0ff */
[----:B------:R-:W0:Y:S02]  /*0200*/  F2I.FTZ.U32.TRUNC.NTZ R7, R6 ;  /* 0x0000000600077305 */ /* 0x000e24000021f000 */
[----:B0-----:R-:W-:Y:S02]  /*0210*/  IMAD.MOV R0, RZ, RZ, -R7 ;  /* 0x000000ffff007224 */ /* 0x001fe400078e0a07 */
[----:B------:R-:W-:Y:S02]  /*0220*/  IMAD.MOV.U32 R6, RZ, RZ, RZ ;  /* 0x000000ffff067224 */ /* 0x000fe400078e00ff */
[----:B------:R-:W-:-:S04]  /*0230*/  IMAD R0, R0, R48, RZ ;  /* 0x0000003000007224 */ /* 0x000fc800078e02ff */
[----:B------:R-:W-:-:S06]  /*0240*/  IMAD.HI.U32 R0, R7, R0, R6 ;  /* 0x0000000007007227 */ /* 0x000fcc00078e0006 */
[----:B------:R-:W-:-:S05]  /*0250*/  IMAD.HI.U32 R8, R0, R28, RZ ;  /* 0x0000001c00087227 */ /* 0x000fca00078e00ff */
[----:B------:R-:W-:-:S05]  /*0260*/  IADD3 R0, -R8, RZ, RZ ;  /* 0x000000ff08007210 */ /* 0x000fca0007ffe1ff */
[----:B------:R-:W-:-:S05]  /*0270*/  IMAD R0, R48, R0, R28 ;  /* 0x0000000030007224 */ /* 0x000fca00078e021c */
[----:B------:R-:W-:-:S13]  /*0280*/  ISETP.GE.U32.AND P2, PT, R0, R48, PT ;  /* 0x000000300000720c */ /* 0x000fda0003f46070 */
[----:B------:R-:W-:Y:S01]  /*0290*/  @P2 IMAD.IADD R0, R0, 0x1, -R48 ;  /* 0x0000000100002824 */ /* 0x000fe200078e0a30 */
[----:B------:R-:W-:-:S04]  /*02a0*/  @P2 IADD3 R8, R8, 0x1, RZ ;  /* 0x0000000108082810 */ /* 0x000fc80007ffe0ff */
[----:B------:R-:W-:-:S13]  /*02b0*/  ISETP.GE.U32.AND P1, PT, R0, R48, PT ;  /* 0x000000300000720c */ /* 0x000fda0003f26070 */
[----:B------:R-:W-:Y:S02]  /*02c0*/  @P1 IADD3 R8, R8, 0x1, RZ ;  /* 0x0000000108081810 */ /* 0x000fe40007ffe0ff */
[----:B------:R-:W-:-:S04]  /*02d0*/  @!P0 LOP3.LUT R8, RZ, R48, RZ, 0x33, !PT ;  /* 0x00000030ff088212 */ /* 0x000fc800078e33ff */
.L_x_1:
[----:B------:R-:W-:Y:S01]  /*02e0*/  ISETP.LT.U32.AND P0, PT, R8, c[0x0][0x1c0], PT ;  /* 0x0000700008007a0c */ /* 0x000fe20003f01070 */
[----:B------:R-:W-:Y:S03]  /*02f0*/  BSSY B0, `(.L_x_2) ;  /* 0x0000024000007945 */ /* 0x000fe60003800000 */
[----:B------:R-:W-:-:S04]  /*0300*/  ISETP.LT.AND.EX P0, PT, R9, R3, PT, P0 ;  /* 0x000000030900720c */ /* 0x000fc80003f01300 */
[C---:B------:R-:W-:Y:S02]  /*0310*/  SEL R3, R9.reuse, R3, P0 ;  /* 0x0000000309037207 */ /* 0x040fe40000000000 */
[----:B------:R-:W-:Y:S02]  /*0320*/  SEL R6, R8, c[0x0][0x1c0], P0 ;  /* 0x0000700008067a07 */ /* 0x000fe40000000000 */
[----:B------:R-:W-:-:S04]  /*0330*/  LOP3.LUT R0, R9, R3, RZ, 0xfc, !PT ;  /* 0x0000000309007212 */ /* 0x000fc800078efcff */
        /* <DEDUP_REMOVED lines=11> */
.L_x_3:
[----:B------:R-:W0:Y:S01]  /*03f0*/  I2F.U32.RP R10, R6 ;  /* 0x00000006000a7306 */ /* 0x000e220000209000 */
[----:B------:R-:W-:-:S07]  /*0400*/  ISETP.NE.U32.AND P0, PT, R6, RZ, PT ;  /* 0x000000ff0600720c */ /* 0x000fce0003f05070 */
        /* <DEDUP_REMOVED lines=16> */
[----:B------:R-:W-:Y:S01]  /*0510*/  MOV R8, R9 ;  /* 0x0000000900087202 */ /* 0x000fe20000000f00 */
[----:B------:R-:W-:Y:S02]  /*0520*/  IMAD.MOV.U32 R9, RZ, RZ, RZ ;  /* 0x000000ffff097224 */ /* 0x000fe400078e00ff */
.L_x_4:
[----:B------:R-:W-:Y:S05]  /*0530*/  BSYNC B0 ;  /* 0x0000000000007941 */ /* 0x000fea0003800000 */
.L_x_2:
[----:B------:R-:W-:Y:S01]  /*0540*/  IABS R7, c[0x0][0x214] ;  /* 0x0000850000077a13 */ /* 0x000fe20000000000 */
[----:B------:R-:W-:Y:S01]  /*0550*/  ULDC UR4, c[0x0][0x214] ;  /* 0x0000850000047ab9 */ /* 0x000fe20000000800 */
[----:B------:R-:W-:Y:S01]  /*0560*/  BSSY B0, `(.L_x_5) ;  /* 0x000004a000007945 */ /* 0x000fe20003800000 */
[----:B------:R-:W-:Y:S01]  /*0570*/  UIADD3 UR8, UR4, -0x1, URZ ;  /* 0xffffffff04087890 */ /* 0x000fe2000fffe03f */
[----:B------:R-:W0:Y:S01]  /*0580*/  I2F.RP R12, R7 ;  /* 0x00000007000c7306 */ /* 0x000e220000209400 */
[----:B------:R-:W-:Y:S02]  /*0590*/  UISETP.LT.AND UP0, UPT, URZ, UR4, UPT ;  /* 0x000000043f00728c */ /* 0x000fe4000bf01270 */
[----:B------:R-:W-:Y:S02]  /*05a0*/  USHF.R.S32.HI UR5, URZ, 0x1f, UR4 ;  /* 0x0000001f3f057899 */ /* 0x000fe40008011404 */
[----:B------:R-:W-:Y:S01]  /*05b0*/  IADD3 R10, R7, UR8, RZ ;  /* 0x00000008070a7c10 */ /* 0x000fe2000fffe0ff */
[----:B------:R-:W-:-:S03]  /*05c0*/  ULEA.HI.SX32 UR4, UR4, 0x1, 0x1 ;  /* 0x0000000104047891 */ /* 0x000fc6000f8f0a3f */
[----:B------:R-:W-:-:S03]  /*05d0*/  IABS R0, R10 ;  /* 0x0000000a00007213 */ /* 0x000fc60000000000 */
[----:B------:R-:W-:Y:S02]  /*05e0*/  @!UP0 UIADD3 UR4, UR5, URZ, URZ ;  /* 0x0000003f05048290 */ /* 0x000fe4000fffe03f */
[----:B------:R-:W-:Y:S01]  /*05f0*/  IMAD.MOV.U32 R11, RZ, RZ, R0 ;  /* 0x000000ffff0b7224 */ /* 0x000fe200078e0000 */
[----:B0-----:R-:W0:Y:S02]  /*0600*/  MUFU.RCP R12, R12 ;  /* 0x0000000c000c7308 */ /* 0x001e240000001000 */
[----:B0-----:R-:W-:-:S06]  /*0610*/  IADD3 R12, R12, 0xffffffe, RZ ;  /* 0x0ffffffe0c0c7810 */ /* 0x001fcc0007ffe0ff */
[----:B------:R-:W0:Y:S02]  /*0620*/  F2I.FTZ.U32.TRUNC.NTZ R13, R12 ;  /* 0x0000000c000d7305 */ /* 0x000e24000021f000 */
[----:B0-----:R-:W-:Y:S02]  /*0630*/  IMAD.MOV R4, RZ, RZ, -R13 ;  /* 0x000000ffff047224 */ /* 0x001fe400078e0a0d */
[----:B------:R-:W-:Y:S02]  /*0640*/  IMAD.MOV.U32 R12, RZ, RZ, RZ ;  /* 0x000000ffff0c7224 */ /* 0x000fe400078e00ff */
[----:B------:R-:W-:-:S04]  /*0650*/  IMAD R4, R4, R7, RZ ;  /* 0x0000000704047224 */ /* 0x000fc800078e02ff */
[----:B------:R-:W-:-:S06]  /*0660*/  IMAD.HI.U32 R4, R13, R4, R12 ;  /* 0x000000040d047227 */ /* 0x000fcc00078e000c */
[----:B------:R-:W-:-:S04]  /*0670*/  IMAD.HI.U32 R0, R4, R11, RZ ;  /* 0x0000000b04007227 */ /* 0x000fc800078e00ff */
[----:B------:R-:W-:-:S04]  /*0680*/  IMAD.MOV R4, RZ, RZ, -R0 ;  /* 0x000000ffff047224 */ /* 0x000fc800078e0a00 */
[----:B------:R-:W-:-:S05]  /*0690*/  IMAD R4, R7, R4, R11 ;  /* 0x0000000407047224 */ /* 0x000fca00078e020b */
[----:B------:R-:W-:-:S13]  /*06a0*/  ISETP.GT.U32.AND P1, PT, R7, R4, PT ;  /* 0x000000040700720c */ /* 0x000fda0003f24070 */
[----:B------:R-:W-:Y:S01]  /*06b0*/  @!P1 IMAD.IADD R4, R4, 0x1, -R7 ;  /* 0x0000000104049824 */ /* 0x000fe200078e0a07 */
[----:B------:R-:W-:Y:S02]  /*06c0*/  @!P1 IADD3 R0, R0, 0x1, RZ ;  /* 0x0000000100009810 */ /* 0x000fe40007ffe0ff */
[----:B------:R-:W-:Y:S02]  /*06d0*/  ISETP.NE.AND P1, PT, RZ, c[0x0][0x214], PT ;  /* 0x00008500ff007a0c */ /* 0x000fe40003f25270 */
[-C--:B------:R-:W-:Y:S02]  /*06e0*/  ISETP.GE.U32.AND P2, PT, R4, R7.reuse, PT ;  /* 0x000000070400720c */ /* 0x080fe40003f46070 */
[C---:B------:R-:W-:Y:S02]  /*06f0*/  LOP3.LUT R4, R10.reuse, R7, RZ, 0x3c, !PT ;  /* 0x000000070a047212 */ /* 0x040fe400078e3cff */
[----:B------:R-:W-:Y:S02]  /*0700*/  LOP3.LUT R10, R10, c[0x0][0x214], RZ, 0x3c, !PT ;  /* 0x000085000a0a7a12 */ /* 0x000fe400078e3cff */
[----:B------:R-:W-:-:S07]  /*0710*/  ISETP.GE.AND P0, PT, R4, RZ, PT ;  /* 0x000000ff0400720c */ /* 0x000fce0003f06270 */
[----:B------:R-:W-:Y:S02]  /*0720*/  @P2 IADD3 R0, R0, 0x1, RZ ;  /* 0x0000000100002810 */ /* 0x000fe40007ffe0ff */
[----:B------:R-:W-:-:S03]  /*0730*/  ISETP.NE.AND P2, PT, RZ, c[0x0][0x214], PT ;  /* 0x00008500ff007a0c */ /* 0x000fc60003f45270 */
[--C-:B------:R-:W-:Y:S02]  /*0740*/  IMAD.MOV.U32 R17, RZ, RZ, R0.reuse ;  /* 0x000000ffff117224 */ /* 0x100fe400078e0000 */
[----:B------:R-:W-:Y:S02]  /*0750*/  IMAD.MOV.U32 R4, RZ, RZ, R0 ;  /* 0x000000ffff047224 */ /* 0x000fe400078e0000 */
[----:B------:R-:W-:Y:S01]  /*0760*/  @!P0 IMAD.MOV R17, RZ, RZ, -R17 ;  /* 0x000000ffff118224 */ /* 0x000fe200078e0a11 */
[----:B------:R-:W-:Y:S02]  /*0770*/  @!P1 LOP3.LUT R17, RZ, R7, RZ, 0x33, !PT ;  /* 0x00000007ff119212 */ /* 0x000fe400078e33ff */
[----:B------:R-:W-:Y:S02]  /*0780*/  ISETP.GE.AND P1, PT, R10, RZ, PT ;  /* 0x000000ff0a00720c */ /* 0x000fe40003f26270 */
[----:B------:R-:W-:Y:S02]  /*0790*/  ISETP.LT.U32.AND P0, PT, R6, R17, PT ;  /* 0x000000110600720c */ /* 0x000fe40003f01070 */
[----:B------:R-:W-:-:S04]  /*07a0*/  SHF.R.S32.HI R16, RZ, 0x1f, R17 ;  /* 0x0000001fff107819 */ /* 0x000fc80000011411 */
[----:B------:R-:W-:-:S04]  /*07b0*/  ISETP.LT.AND.EX P0, PT, R3, R16, PT, P0 ;  /* 0x000000100300720c */ /* 0x000fc80003f01300 */
[C---:B------:R-:W-:Y:S01]  /*07c0*/  SEL R16, R3.reuse, R16, P0 ;  /* 0x0000001003107207 */ /* 0x040fe20000000000 */
[----:B------:R-:W-:Y:S01]  /*07d0*/  @!P1 IMAD.MOV R4, RZ, RZ, -R4 ;  /* 0x000000ffff049224 */ /* 0x000fe200078e0a04 */
[----:B------:R-:W-:Y:S02]  /*07e0*/  @!P2 LOP3.LUT R4, RZ, c[0x0][0x214], RZ, 0x33, !PT ;  /* 0x00008500ff04aa12 */ /* 0x000fe400078e33ff */
[----:B------:R-:W-:Y:S02]  /*07f0*/  LOP3.LUT R0, R3, R16, RZ, 0xfc, !PT ;  /* 0x0000001003007212 */ /* 0x000fe400078efcff */
[----:B------:R-:W-:Y:S01]  /*0800*/  SEL R17, R6, R17, P0 ;  /* 0x0000001106117207 */ /* 0x000fe20000000000 */
[----:B------:R-:W-:Y:S01]  /*0810*/  IMAD R4, R4, UR4, RZ ;  /* 0x0000000404047c24 */ /* 0x000fe2000f8e02ff */
        /* <DEDUP_REMOVED lines=11> */
.L_x_6:
        /* <DEDUP_REMOVED lines=18> */
[----:B------:R-:W-:Y:S02]  /*09f0*/  @!P0 LOP3.LUT R30, RZ, R17, RZ, 0x33, !PT ;  /* 0x00000011ff1e8212 */ /* 0x000fe400078e33ff */
.L_x_7:
[----:B------:R-:W-:Y:S05]  /*0a00*/  BSYNC B0 ;  /* 0x0000000000007941 */ /* 0x000fea0003800000 */
.L_x_5:
[----:B------:R-:W-:Y:S01]  /*0a10*/  IMAD.MOV.U32 R7, RZ, RZ, c[0x0][0x1c0] ;  /* 0x00007000ff077624 */ /* 0x000fe200078e00ff */
[----:B------:R-:W-:Y:S01]  /*0a20*/  IABS R18, R4 ;  /* 0x0000000400127213 */ /* 0x000fe20000000000 */
[----:B------:R-:W-:Y:S01]  /*0a30*/  IMAD.MOV.U32 R24, RZ, RZ, RZ ;  /* 0x000000ffff187224 */ /* 0x000fe200078e00ff */
[----:B------:R-:W-:Y:S01]  /*0a40*/  IABS R13, c[0x0][0x214] ;  /* 0x00008500000d7a13 */ /* 0x000fe20000000000 */
[C---:B------:R-:W-:Y:S01]  /*0a50*/  IMAD R0, R7.reuse, c[0x0][0x214], RZ ;  /* 0x0000850007007a24 */ /* 0x040fe200078e02ff */
[----:B------:R-:W0:Y:S01]  /*0a60*/  I2F.RP R3, R18 ;  /* 0x0000001200037306 */ /* 0x000e220000209400 */
[----:B------:R-:W-:Y:S01]  /*0a70*/  IADD3 R7, R7, -0x1, RZ ;  /* 0xffffffff07077810 */ /* 0x000fe20007ffe0ff */
[----:B------:R-:W1:Y:S01]  /*0a80*/  S2R R47, SR_TID.X ;  /* 0x00000000002f7919 */ /* 0x000e620000002100 */
[----:B------:R-:W-:Y:S01]  /*0a90*/  ISETP.NE.AND P5, PT, R4, RZ, PT ;  /* 0x000000ff0400720c */ /* 0x000fe20003fa5270 */
[----:B------:R-:W-:Y:S01]  /*0aa0*/  BSSY B0, `(.L_x_8) ;  /* 0x0000075000007945 */ /* 0x000fe20003800000 */
[----:B------:R-:W-:Y:S01]  /*0ab0*/  IABS R15, R0 ;  /* 0x00000000000f7213 */ /* 0x000fe20000000000 */
[----:B------:R-:W-:-:S02]  /*0ac0*/  IMAD.IADD R6, R7, 0x1, R18 ;  /* 0x0000000107067824 */ /* 0x000fc400078e0212 */
[----:B------:R-:W-:Y:S01]  /*0ad0*/  I2F.RP R22, R13 ;  /* 0x0000000d00167306 */ /* 0x000fe20000209400 */
[----:B------:R-:W-:Y:S02]  /*0ae0*/  IADD3 R20, R15, UR8, RZ ;  /* 0x000000080f147c10 */ /* 0x000fe4000fffe0ff */
[----:B------:R-:W-:Y:S02]  /*0af0*/  IABS R12, R6 ;  /* 0x00000006000c7213 */ /* 0x000fe40000000000 */
[----:B------:R-:W-:-:S03]  /*0b00*/  IABS R14, R20 ;  /* 0x00000014000e7213 */ /* 0x000fc60000000000 */
[----:B------:R-:W2:Y:S08]  /*0b10*/  I2F.RP R10, R15 ;  /* 0x0000000f000a7306 */ /* 0x000eb00000209400 */
[----:B0-----:R-:W0:Y:S08]  /*0b20*/  MUFU.RCP R3, R3 ;  /* 0x0000000300037308 */ /* 0x001e300000001000 */
[----:B--2---:R-:W2:Y:S08]  /*0b30*/  MUFU.RCP R10, R10 ;  /* 0x0000000a000a7308 */ /* 0x004eb00000001000 */
[----:B------:R-:W3:Y:S01]  /*0b40*/  MUFU.RCP R22, R22 ;  /* 0x0000001600167308 */ /* 0x000ee20000001000 */
[----:B0-----:R-:W-:-:S02]  /*0b50*/  IADD3 R3, R3, 0xffffffe, RZ ;  /* 0x0ffffffe03037810 */ /* 0x001fc40007ffe0ff */
[----:B--2---:R-:W-:-:S05]  /*0b60*/  IADD3 R10, R10, 0xffffffe, RZ ;  /* 0x0ffffffe0a0a7810 */ /* 0x004fca0007ffe0ff */
[----:B------:R-:W0:Y:S01]  /*0b70*/  F2I.FTZ.U32.TRUNC.NTZ R25, R3 ;  /* 0x0000000300197305 */ /* 0x000e22000021f000 */
[----:B---3--:R-:W-:-:S07]  /*0b80*/  IADD3 R22, R22, 0xffffffe, RZ ;  /* 0x0ffffffe16167810 */ /* 0x008fce0007ffe0ff */
[----:B------:R-:W2:Y:S08]  /*0b90*/  F2I.FTZ.U32.TRUNC.NTZ R11, R10 ;  /* 0x0000000a000b7305 */ /* 0x000eb0000021f000 */
[----:B------:R-:W3:Y:S01]  /*0ba0*/  F2I.FTZ.U32.TRUNC.NTZ R23, R22 ;  /* 0x0000001600177305 */ /* 0x000ee2000021f000 */
[----:B0-----:R-:W-:-:S04]  /*0bb0*/  IMAD.MOV R21, RZ, RZ, -R25 ;  /* 0x000000ffff157224 */ /* 0x001fc800078e0a19 */
[----:B------:R-:W-:Y:S02]  /*0bc0*/  IMAD R21, R21, R18, RZ ;  /* 0x0000001215157224 */ /* 0x000fe400078e02ff */
[----:B--2---:R-:W-:Y:S02]  /*0bd0*/  IMAD.MOV R19, RZ, RZ, -R11 ;  /* 0x000000ffff137224 */ /* 0x004fe400078e0a0b */
[----:B------:R-:W-:Y:S02]  /*0be0*/  IMAD.MOV.U32 R10, RZ, RZ, RZ ;  /* 0x000000ffff0a7224 */ /* 0x000fe400078e00ff */
[----:B------:R-:W-:Y:S02]  /*0bf0*/  IMAD R19, R19, R15, RZ ;  /* 0x0000000f13137224 */ /* 0x000fe400078e02ff */
[----:B------:R-:W-:-:S04]  /*0c00*/  IMAD.HI.U32 R21, R25, R21, R24 ;  /* 0x0000001519157227 */ /* 0x000fc800078e0018 */
[----:B------:R-:W-:Y:S01]  /*0c10*/  IMAD.HI.U32 R19, R11, R19, R10 ;  /* 0x000000130b137227 */ /* 0x000fe200078e000a */
[----:B------:R-:W-:Y:S02]  /*0c20*/  IABS R10, R0 ;  /* 0x00000000000a7213 */ /* 0x000fe40000000000 */
[----:B------:R-:W-:Y:S01]  /*0c30*/  IABS R11, R4 ;  /* 0x00000004000b7213 */ /* 0x000fe20000000000 */
[----:B---3--:R-:W-:Y:S02]  /*0c40*/  IMAD.MOV R3, RZ, RZ, -R23 ;  /* 0x000000ffff037224 */ /* 0x008fe400078e0a17 */
[----:B------:R-:W-:Y:S02]  /*0c50*/  IMAD.MOV R10, RZ, RZ, -R10 ;  /* 0x000000ffff0a7224 */ /* 0x000fe400078e0a0a */
[----:B------:R-:W-:-:S04]  /*0c60*/  IMAD.HI.U32 R19, R19, R14, RZ ;  /* 0x0000000e13137227 */ /* 0x000fc800078e00ff */
[----:B------:R-:W-:Y:S02]  /*0c70*/  IMAD R3, R3, R13, RZ ;  /* 0x0000000d03037224 */ /* 0x000fe400078e02ff */
[----:B------:R-:W-:Y:S02]  /*0c80*/  IMAD.MOV.U32 R22, RZ, RZ, RZ ;  /* 0x000000ffff167224 */ /* 0x000fe400078e00ff */
[----:B------:R-:W-:Y:S02]  /*0c90*/  IMAD R10, R19, R10, R14 ;  /* 0x0000000a130a7224 */ /* 0x000fe400078e020e */
[----:B------:R-:W-:Y:S02]  /*0ca0*/  IMAD.MOV R11, RZ, RZ, -R11 ;  /* 0x000000ffff0b7224 */ /* 0x000fe400078e0a0b */
[----:B------:R-:W-:Y:S01]  /*0cb0*/  IMAD.HI.U32 R21, R21, R12, RZ ;  /* 0x0000000c15157227 */ /* 0x000fe200078e00ff */
[----:B------:R-:W-:-:S03]  /*0cc0*/  ISETP.GT.U32.AND P4, PT, R15, R10, PT ;  /* 0x0000000a0f00720c */ /* 0x000fc60003f84070 */
[----:B------:R-:W-:-:S04]  /*0cd0*/  IMAD.HI.U32 R3, R23, R3, R22 ;  /* 0x0000000317037227 */ /* 0x000fc800078e0016 */
[----:B------:R-:W-:Y:S02]  /*0ce0*/  IMAD R12, R21, R11, R12 ;  /* 0x0000000b150c7224 */ /* 0x000fe400078e020c */
[----:B------:R-:W-:-:S03]  /*0cf0*/  IMAD.HI.U32 R3, R3, R14, RZ ;  /* 0x0000000e03037227 */ /* 0x000fc600078e00ff */
[----:B------:R-:W-:Y:S01]  /*0d00*/  ISETP.GT.U32.AND P3, PT, R18, R12, PT ;  /* 0x0000000c1200720c */ /* 0x000fe20003f64070 */
[----:B------:R-:W-:Y:S01]  /*0d10*/  IMAD.MOV R11, RZ, RZ, -R3 ;  /* 0x000000ffff0b7224 */ /* 0x000fe200078e0a03 */
[----:B------:R-:W-:Y:S01]  /*0d20*/  @!P4 IADD3 R19, R19, 0x1, RZ ;  /* 0x000000011313c810 */ /* 0x000fe20007ffe0ff */
[----:B------:R-:W-:Y:S01]  /*0d30*/  @!P4 IMAD.IADD R10, R10, 0x1, -R15 ;  /* 0x000000010a0ac824 */ /* 0x000fe200078e0a0f */
[----:B------:R-:W-:Y:S01]  /*0d40*/  ISETP.NE.AND P4, PT, R0, RZ, PT ;  /* 0x000000ff0000720c */ /* 0x000fe20003f85270 */
[----:B------:R-:W-:-:S03]  /*0d50*/  IMAD R11, R13, R11, R14 ;  /* 0x0000000b0d0b7224 */ /* 0x000fc600078e020e */
[----:B------:R-:W-:Y:S02]  /*0d60*/  ISETP.GE.U32.AND P2, PT, R10, R15, PT ;  /* 0x0000000f0a00720c */ /* 0x000fe40003f46070 */
[----:B------:R-:W-:Y:S02]  /*0d70*/  ISETP.GT.U32.AND P0, PT, R13, R11, PT ;  /* 0x0000000b0d00720c */ /* 0x000fe40003f04070 */
[----:B------:R-:W-:Y:S01]  /*0d80*/  LOP3.LUT R10, R20, R15, RZ, 0x3c, !PT ;  /* 0x0000000f140a7212 */ /* 0x000fe200078e3cff */
[----:B------:R-:W-:Y:S01]  /*0d90*/  @!P3 IMAD.IADD R12, R12, 0x1, -R18 ;  /* 0x000000010c0cb824 */ /* 0x000fe200078e0a12 */
[----:B------:R-:W-:Y:S02]  /*0da0*/  @!P3 IADD3 R21, R21, 0x1, RZ ;  /* 0x000000011515b810 */ /* 0x000fe40007ffe0ff */
[----:B------:R-:W-:Y:S02]  /*0db0*/  ISETP.GE.AND P1, PT, R10, RZ, PT ;  /* 0x000000ff0a00720c */ /* 0x000fe40003f26270 */
[----:B------:R-:W-:-:S02]  /*0dc0*/  ISETP.GE.U32.AND P6, PT, R12, R18, PT ;  /* 0x000000120c00720c */ /* 0x000fc40003fc6070 */
[----:B------:R-:W-:Y:S02]  /*0dd0*/  LOP3.LUT R10, R6, R18, RZ, 0x3c, !PT ;  /* 0x00000012060a7212 */ /* 0x000fe400078e3cff */
[----:B------:R-:W-:Y:S01]  /*0de0*/  @P2 IADD3 R19, R19, 0x1, RZ ;  /* 0x0000000113132810 */ /* 0x000fe20007ffe0ff */
[----:B------:R-:W-:Y:S01]  /*0df0*/  @!P0 IMAD.IADD R11, R11, 0x1, -R13 ;  /* 0x000000010b0b8824 */ /* 0x000fe200078e0a0d */
[----:B------:R-:W-:Y:S02]  /*0e00*/  ISETP.GE.AND P2, PT, R10, RZ, PT ;  /* 0x000000ff0a00720c */ /* 0x000fe40003f46270 */
[----:B------:R-:W-:Y:S01]  /*0e10*/  @!P0 IADD3 R3, R3, 0x1, RZ ;  /* 0x0000000103038810 */ /* 0x000fe20007ffe0ff */
[----:B------:R-:W-:Y:S01]  /*0e20*/  IMAD.MOV.U32 R12, RZ, RZ, R19 ;  /* 0x000000ffff0c7224 */ /* 0x000fe200078e0013 */
[----:B------:R-:W-:Y:S02]  /*0e30*/  ISETP.GE.U32.AND P3, PT, R11, R13, PT ;  /* 0x0000000d0b00720c */ /* 0x000fe40003f66070 */
[----:B------:R-:W-:Y:S01]  /*0e40*/  LOP3.LUT R20, R20, c[0x0][0x214], RZ, 0x3c, !PT ;  /* 0x0000850014147a12 */ /* 0x000fe200078e3cff */
[----:B------:R-:W-:Y:S01]  /*0e50*/  @!P1 IMAD.MOV R12, RZ, RZ, -R12 ;  /* 0x000000ffff0c9224 */ /* 0x000fe200078e0a0c */
[----:B------:R-:W-:-:S02]  /*0e60*/  @P6 IADD3 R21, R21, 0x1, RZ ;  /* 0x0000000115156810 */ /* 0x000fc40007ffe0ff */
[----:B------:R-:W-:Y:S02]  /*0e70*/  @!P4 LOP3.LUT R12, RZ, R15, RZ, 0x33, !PT ;  /* 0x0000000fff0cc212 */ /* 0x000fe400078e33ff */
[----:B------:R-:W-:Y:S01]  /*0e80*/  ISETP.GE.AND P1, PT, R20, RZ, PT ;  /* 0x000000ff1400720c */ /* 0x000fe20003f26270 */
[----:B------:R-:W-:Y:S01]  /*0e90*/  IMAD.MOV.U32 R14, RZ, RZ, R21 ;  /* 0x000000ffff0e7224 */ /* 0x000fe200078e0015 */
[----:B------:R-:W-:Y:S02]  /*0ea0*/  ISETP.LT.U32.AND P0, PT, R8, R12, PT ;  /* 0x0000000c0800720c */ /* 0x000fe40003f01070 */
[----:B------:R-:W-:Y:S01]  /*0eb0*/  SHF.R.S32.HI R11, RZ, 0x1f, R12 ;  /* 0x0000001fff0b7819 */ /* 0x000fe2000001140c */
[----:B------:R-:W-:Y:S01]  /*0ec0*/  @!P2 IMAD.MOV R14, RZ, RZ, -R14 ;  /* 0x000000ffff0ea224 */ /* 0x000fe200078e0a0e */
[----:B------:R-:W-:Y:S02]  /*0ed0*/  ISETP.GT.AND P2, PT, R0, RZ, PT ;  /* 0x000000ff0000720c */ /* 0x000fe40003f44270 */
[----:B------:R-:W-:-:S02]  /*0ee0*/  @P3 IADD3 R3, R3, 0x1, RZ ;  /* 0x0000000103033810 */ /* 0x000fc40007ffe0ff */
[CC--:B------:R-:W-:Y:S02]  /*0ef0*/  ISETP.LT.AND.EX P0, PT, R9.reuse, R11.reuse, PT, P0 ;  /* 0x0000000b0900720c */ /* 0x0c0fe40003f01300 */
[----:B------:R-:W-:Y:S01]  /*0f00*/  LEA.HI.SX32 R15, R0, 0x1, 0x1 ;  /* 0x00000001000f7811 */ /* 0x000fe200078f0aff */
[----:B------:R-:W-:Y:S01]  /*0f10*/  IMAD.MOV.U32 R10, RZ, RZ, R3 ;  /* 0x000000ffff0a7224 */ /* 0x000fe200078e0003 */
[C---:B------:R-:W-:Y:S02]  /*0f20*/  SEL R11, R9.reuse, R11, P0 ;  /* 0x0000000b090b7207 */ /* 0x040fe40000000000 */
[----:B------:R-:W-:Y:S01]  /*0f30*/  SHF.R.S32.HI R3, RZ, 0x1f, R0 ;  /* 0x0000001fff037819 */ /* 0x000fe20000011400 */
[----:B------:R-:W-:Y:S01]  /*0f40*/  @!P1 IMAD.MOV R10, RZ, RZ, -R10 ;  /* 0x000000ffff0a9224 */ /* 0x000fe200078e0a0a */
[----:B------:R-:W-:Y:S02]  /*0f50*/  LOP3.LUT R0, R9, R11, RZ, 0xfc, !PT ;  /* 0x0000000b09007212 */ /* 0x000fe400078efcff */
[----:B------:R-:W-:Y:S01]  /*0f60*/  ISETP.NE.AND P4, PT, RZ, c[0x0][0x214], PT ;  /* 0x00008500ff007a0c */ /* 0x000fe20003f85270 */
[----:B------:R-:W-:Y:S01]  /*0f70*/  @!P2 IMAD.MOV R15, RZ, RZ, R3 ;  /* 0x000000ffff0fa224 */ /* 0x000fe200078e0203 */
[----:B------:R-:W-:-:S02]  /*0f80*/  ISETP.NE.U32.AND P2, PT, R0, RZ, PT ;  /* 0x000000ff0000720c */ /* 0x000fc40003f45070 */
[----:B------:R-:W-:Y:S02]  /*0f90*/  @!P5 LOP3.LUT R14, RZ, R18, RZ, 0x33, !PT ;  /* 0x00000012ff0ed212 */ /* 0x000fe400078e33ff */
[----:B------:R-:W-:Y:S02]  /*0fa0*/  SEL R12, R8, R12, P0 ;  /* 0x0000000c080c7207 */ /* 0x000fe40000000000 */
[----:B------:R-:W-:Y:S02]  /*0fb0*/  ISETP.LT.U32.AND P1, PT, R30, R14, PT ;  /* 0x0000000e1e00720c */ /* 0x000fe40003f21070 */
[----:B------:R-:W-:-:S03]  /*0fc0*/  SHF.R.S32.HI R13, RZ, 0x1f, R14 ;  /* 0x0000001fff0d7819 */ /* 0x000fc6000001140e */
[----:B------:R-:W-:Y:S02]  /*0fd0*/  @!P4 LOP3.LUT R10, RZ, c[0x0][0x214], RZ, 0x33, !PT ;  /* 0x00008500ff0aca12 */ /* 0x000fe400078e33ff */
[----:B------:R-:W-:-:S03]  /*0fe0*/  ISETP.LT.AND.EX P1, PT, R31, R13, PT, P1 ;  /* 0x0000000d1f00720c */ /* 0x000fc60003f21310 */
[----:B------:R-:W-:Y:S01]  /*0ff0*/  IMAD R3, R10, R15, RZ ;  /* 0x0000000f0a037224 */ /* 0x000fe200078e02ff */
[----:B------:R-:W-:Y:S02]  /*1000*/  SEL R14, R30, R14, P1 ;  /* 0x0000000e1e0e7207 */ /* 0x000fe40000800000 */
[----:B------:R-:W-:Y:S01]  /*1010*/  SEL R13, R31, R13, P1 ;  /* 0x0000000d1f0d7207 */ /* 0x000fe20000800000 */
[----:B------:R-:W-:Y:S05]  /*1020*/  @!P2 BRA `(.L_x_9) ;  /* 0x000000900000a947 */ /* 0x000fea0003800000 */
[----:B-1----:R-:W-:Y:S01]  /*1030*/  IMAD.MOV.U32 R27, RZ, RZ, R8 ;  /* 0x000000ffff1b7224 */ /* 0x002fe200078e0008 */
        /* <DEDUP_REMOVED lines=8> */
.L_x_9:
[----:B-1----:R-:W0:Y:S01]  /*10c0*/  I2F.U32.RP R18, R12 ;  /* 0x0000000c00127306 */ /* 0x002e220000209000 */
        /* <DEDUP_REMOVED lines=18> */
.L_x_10:
[----:B------:R-:W-:Y:S05]  /*11f0*/  BSYNC B0 ;  /* 0x0000000000007941 */ /* 0x000fea0003800000 */
.L_x_8:
[----:B------:R-:W-:Y:S01]  /*1200*/  SHF.R.S32.HI R8, RZ, 0x1f, R47 ;  /* 0x0000001fff087819 */ /* 0x000fe2000001142f */
[----:B------:R-:W-:Y:S01]  /*1210*/  ULDC.64 UR8, c[0x0][0x118] ;  /* 0x0000460000087ab9 */ /* 0x000fe20000000a00 */
[----:B------:R-:W-:Y:S02]  /*1220*/  IADD3 R0, P0, R28, -UR7, RZ ;  /* 0x800000071c007c10 */ /* 0x000fe4000ff1e0ff */
[----:B------:R-:W-:Y:S02]  /*1230*/  LEA.HI R35, R8, R47, RZ, 0x4 ;  /* 0x0000002f08237211 */ /* 0x000fe400078f20ff */
[----:B------:R-:W-:Y:S02]  /*1240*/  IADD3.X R9, R5, ~UR6, RZ, P0, !PT ;  /* 0x8000000605097c10 */ /* 0x000fe400087fe4ff */
[----:B------:R-:W-:-:S02]  /*1250*/  LOP3.LUT R36, R35, 0xfffffff0, RZ, 0xc0, !PT ;  /* 0xfffffff023247812 */ /* 0x000fc400078ec0ff */
[----:B------:R-:W-:-:S03]  /*1260*/  SHF.R.S32.HI R35, RZ, 0x4, R35 ;  /* 0x00000004ff237819 */ /* 0x000fc60000011423 */
[----:B------:R-:W-:Y:S01]  /*1270*/  IMAD.IADD R36, R47, 0x1, -R36 ;  /* 0x000000012f247824 */ /* 0x000fe200078e0a24 */
[C---:B------:R-:W-:Y:S02]  /*1280*/  IADD3 R18, R35.reuse, 0x8, RZ ;  /* 0x0000000823127810 */ /* 0x040fe40007ffe0ff */
[----:B------:R-:W-:Y:S02]  /*1290*/  IADD3 R10, R35, 0x10, RZ ;  /* 0x00000010230a7810 */ /* 0x000fe40007ffe0ff */
[----:B------:R-:W-:Y:S02]  /*12a0*/  ISETP.GT.U32.AND P2, PT, R0, R36, PT ;  /* 0x000000240000720c */ /* 0x000fe40003f44070 */
[----:B------:R-:W-:Y:S02]  /*12b0*/  SHF.R.S32.HI R0, RZ, 0x1f, R36 ;  /* 0x0000001fff007819 */ /* 0x000fe40000011424 */
[----:B------:R-:W-:Y:S02]  /*12c0*/  IADD3 R38, P0, R36, UR7, RZ ;  /* 0x0000000724267c10 */ /* 0x000fe4000ff1e0ff */
[----:B------:R-:W-:-:S02]  /*12d0*/  ISETP.GT.AND.EX P2, PT, R9, R0, PT, P2 ;  /* 0x000000000900720c */ /* 0x000fc40003f44320 */
[C---:B------:R-:W-:Y:S02]  /*12e0*/  IADD3 R15, R35.reuse, 0x18, RZ ;  /* 0x00000018230f7810 */ /* 0x040fe40007ffe0ff */
[----:B------:R-:W-:Y:S02]  /*12f0*/  ISETP.GE.OR P3, PT, R18, c[0x0][0x314], !P2 ;  /* 0x0000c50012007a0c */ /* 0x000fe40005766670 */
[----:B------:R-:W-:Y:S02]  /*1300*/  ISETP.GE.OR P6, PT, R35, c[0x0][0x314], !P2 ;  /* 0x0000c50023007a0c */ /* 0x000fe400057c6670 */
[----:B------:R-:W-:Y:S02]  /*1310*/  ISETP.GE.OR P5, PT, R10, c[0x0][0x314], !P2 ;  /* 0x0000c5000a007a0c */ /* 0x000fe400057a6670 */
[----:B------:R-:W-:Y:S02]  /*1320*/  IADD3.X R39, R0, UR6, RZ, P0, !PT ;  /* 0x0000000600277c10 */ /* 0x000fe400087fe4ff */
[----:B------:R-:W-:-:S05]  /*1330*/  ISETP.GE.OR P4, PT, R15, c[0x0][0x314], !P2 ;  /* 0x0000c5000f007a0c */ /* 0x000fca0005786670 */
[----:B------:R-:W-:Y:S01]  /*1340*/  @!P3 SHF.R.S32.HI R19, RZ, 0x1f, R18 ;  /* 0x0000001fff13b819 */ /* 0x000fe20000011412 */
[----:B------:R-:W-:Y:S01]  /*1350*/  @!P3 IMAD.WIDE.U32 R22, R28, R18, R38 ;  /* 0x000000121c16b225 */ /* 0x000fe200078e0026 */
[----:B------:R-:W-:Y:S02]  /*1360*/  @!P6 SHF.R.S32.HI R9, RZ, 0x1f, R35 ;  /* 0x0000001fff09e819 */ /* 0x000fe40000011423 */
[----:B------:R-:W-:Y:S01]  /*1370*/  @!P5 SHF.R.S32.HI R0, RZ, 0x1f, R10 ;  /* 0x0000001fff00d819 */ /* 0x000fe2000001140a */
[-C--:B------:R-:W-:Y:S02]  /*1380*/  @!P3 IMAD R19, R19, R28.reuse, RZ ;  /* 0x0000001c1313b224 */ /* 0x080fe400078e02ff */
[----:B------:R-:W-:Y:S01]  /*1390*/  @!P6 IMAD R9, R9, R28, RZ ;  /* 0x0000001c0909e224 */ /* 0x000fe200078e02ff */
[----:B------:R-:W-:Y:S01]  /*13a0*/  @!P4 SHF.R.S32.HI R20, RZ, 0x1f, R15 ;  /* 0x0000001fff14c819 */ /* 0x000fe2000001140f */
[----:B------:R-:W-:Y:S02]  /*13b0*/  @!P6 IMAD.MOV.U32 R32, RZ, RZ, R38 ;  /* 0x000000ffff20e224 */ /* 0x000fe400078e0026 */
[----:B------:R-:W-:-:S02]  /*13c0*/  @!P6 IMAD.MOV.U32 R33, RZ, RZ, R39 ;  /* 0x000000ffff21e224 */ /* 0x000fc400078e0027 */
[----:B------:R-:W-:Y:S01]  /*13d0*/  @!P3 IMAD R19, R18, R5, R19 ;  /* 0x000000051213b224 */ /* 0x000fe200078e0213 */
[----:B------:R-:W-:Y:S01]  /*13e0*/  @!P3 LEA R18, P1, R22, c[0x0][0x208], 0x2 ;  /* 0x000082001612ba11 */ /* 0x000fe200078210ff */
[----:B------:R-:W-:-:S04]  /*13f0*/  @!P6 IMAD.WIDE.U32 R32, R28, R35, R32 ;  /* 0x000000231c20e225 */ /* 0x000fc800078e0020 */
[----:B------:R-:W-:Y:S01]  /*1400*/  @!P6 IMAD R9, R35, R5, R9 ;  /* 0x000000052309e224 */ /* 0x000fe200078e0209 */
[----:B------:R-:W-:Y:S01]  /*1410*/  @!P6 LEA R24, P0, R32, c[0x0][0x208], 0x2 ;  /* 0x000082002018ea11 */ /* 0x000fe200078010ff */
[----:B------:R-:W-:Y:S02]  /*1420*/  @!P5 IMAD R0, R0, R28, RZ ;  /* 0x0000001c0000d224 */ /* 0x000fe400078e02ff */
[----:B------:R-:W-:Y:S02]  /*1430*/  @!P5 IMAD.MOV.U32 R26, RZ, RZ, R38 ;  /* 0x000000ffff1ad224 */ /* 0x000fe400078e0026 */
[----:B------:R-:W-:Y:S02]  /*1440*/  @!P5 IMAD.MOV.U32 R27, RZ, RZ, R39 ;  /* 0x000000ffff1bd224 */ /* 0x000fe400078e0027 */
[----:B------:R-:W-:Y:S02]  /*1450*/  @!P3 IMAD.IADD R19, R23, 0x1, R19 ;  /* 0x000000011713b824 */ /* 0x000fe400078e0213 */
[----:B------:R-:W-:-:S02]  /*1460*/  @!P6 IMAD.IADD R9, R33, 0x1, R9 ;  /* 0x000000012109e824 */ /* 0x000fc400078e0209 */
[----:B------:R-:W-:Y:S01]  /*1470*/  @!P5 IMAD.WIDE.U32 R26, R28, R10, R26 ;  /* 0x0000000a1c1ad225 */ /* 0x000fe200078e001a */
[----:B------:R-:W-:Y:S02]  /*1480*/  @!P3 LEA.HI.X R19, R22, c[0x0][0x20c], R19, 0x2, P1 ;  /* 0x000083001613ba11 */ /* 0x000fe400008f1413 */
[----:B------:R-:W-:Y:S01]  /*1490*/  @!P6 LEA.HI.X R25, R32, c[0x0][0x20c], R9, 0x2, P0 ;  /* 0x000083002019ea11 */ /* 0x000fe200000f1409 */
[----:B------:R-:W-:Y:S01]  /*14a0*/  @!P5 IMAD R0, R10, R5, R0 ;  /* 0x000000050a00d224 */ /* 0x000fe200078e0200 */
[----:B------:R-:W-:Y:S01]  /*14b0*/  IADD3 R10, R35, 0x20, RZ ;  /* 0x00000020230a7810 */ /* 0x000fe20007ffe0ff */
[----:B------:R-:W-:Y:S01]  /*14c0*/  @!P4 IMAD R9, R20, R28, RZ ;  /* 0x0000001c1409c224 */ /* 0x000fe200078e02ff */
[----:B------:R-:W-:Y:S01]  /*14d0*/  @!P5 LEA R22, P0, R26, c[0x0][0x208], 0x2 ;  /* 0x000082001a16da11 */ /* 0x000fe200078010ff */
[----:B------:R-:W-:Y:S01]  /*14e0*/  @!P4 IMAD.MOV.U32 R20, RZ, RZ, R38 ;  /* 0x000000ffff14c224 */ /* 0x000fe200078e0026 */
[----:B------:R-:W-:Y:S01]  /*14f0*/  ISETP.GE.OR P1, PT, R10, c[0x0][0x314], !P2 ;  /* 0x0000c5000a007a0c */ /* 0x000fe20005726670 */
[----:B------:R-:W-:-:S02]  /*1500*/  @!P4 IMAD.MOV.U32 R21, RZ, RZ, R39 ;  /* 0x000000ffff15c224 */ /* 0x000fc400078e0027 */
[----:B------:R-:W-:Y:S02]  /*1510*/  IMAD.MOV.U32 R33, RZ, RZ, -0x800000 ;  /* 0xff800000ff217424 */ /* 0x000fe400078e00ff */
[----:B------:R-:W-:-:S04]  /*1520*/  @!P4 IMAD.WIDE.U32 R20, R28, R15, R20 ;  /* 0x0000000f1c14c225 */ /* 0x000fc800078e0014 */
[----:B------:R-:W-:Y:S01]  /*1530*/  @!P4 IMAD R9, R15, R5, R9 ;  /* 0x000000050f09c224 */ /* 0x000fe200078e0209 */
[----:B------:R-:W-:Y:S01]  /*1540*/  IADD3 R15, R35, 0x28, RZ ;  /* 0x00000028230f7810 */ /* 0x000fe20007ffe0ff */
[----:B------:R-:W-:Y:S01]  /*1550*/  @!P5 IMAD.IADD R0, R27, 0x1, R0 ;  /* 0x000000011b00d824 */ /* 0x000fe200078e0200 */
[----:B------:R0:W2:Y:S02]  /*1560*/  @!P3 LDG.E R33, [R18.64] ;  /* 0x000000081221b981 */ /* 0x0000a4000c1e1900 */
[----:B------:R-:W-:Y:S01]  /*1570*/  ISETP.GE.OR P3, PT, R15, c[0x0][0x314], !P2 ;  /* 0x0000c5000f007a0c */ /* 0x000fe20005766670 */
[----:B------:R-:W-:Y:S01]  /*1580*/  @!P4 IMAD.IADD R9, R21, 0x1, R9 ;  /* 0x000000011509c824 */ /* 0x000fe200078e0209 */
[----:B------:R-:W-:Y:S02]  /*1590*/  @!P5 LEA.HI.X R23, R26, c[0x0][0x20c], R0, 0x2, P0 ;  /* 0x000083001a17da11 */ /* 0x000fe400000f1400 */
[----:B------:R-:W-:Y:S02]  /*15a0*/  @!P1 SHF.R.S32.HI R0, RZ, 0x1f, R10 ;  /* 0x0000001fff009819 */ /* 0x000fe4000001140a */
[----:B------:R-:W-:Y:S01]  /*15b0*/  @!P4 LEA R26, P0, R20, c[0x0][0x208], 0x2 ;  /* 0x00008200141aca11 */ /* 0x000fe200078010ff */
[----:B------:R-:W-:-:S02]  /*15c0*/  IMAD.MOV.U32 R34, RZ, RZ, -0x800000 ;  /* 0xff800000ff227424 */ /* 0x000fc400078e00ff */
[----:B------:R-:W-:Y:S01]  /*15d0*/  @!P1 IMAD R0, R0, R28, RZ ;  /* 0x0000001c00009224 */ /* 0x000fe200078e02ff */
[----:B------:R-:W-:Y:S01]  /*15e0*/  @!P4 LEA.HI.X R27, R20, c[0x0][0x20c], R9, 0x2, P0 ;  /* 0x00008300141bca11 */ /* 0x000fe200000f1409 */
[----:B------:R-:W-:Y:S01]  /*15f0*/  IMAD.MOV.U32 R32, RZ, RZ, -0x800000 ;  /* 0xff800000ff207424 */ /* 0x000fe200078e00ff */
[C---:B------:R-:W-:Y:S01]  /*1600*/  IADD3 R20, R35.reuse, 0x30, RZ ;  /* 0x0000003023147810 */ /* 0x040fe20007ffe0ff */
[----:B------:R-:W-:Y:S01]  /*1610*/  @!P1 IMAD R0, R10, R5, R0 ;  /* 0x000000050a009224 */ /* 0x000fe200078e0200 */
[----:B------:R1:W3:Y:S01]  /*1620*/  @!P6 LDG.E R34, [R24.64] ;  /* 0x000000081822e981 */ /* 0x0002e2000c1e1900 */
[----:B------:R-:W-:Y:S02]  /*1630*/  IADD3 R9, R35, 0x38, RZ ;  /* 0x0000003823097810 */ /* 0x000fe40007ffe0ff */
[----:B------:R-:W-:Y:S01]  /*1640*/  ISETP.GE.OR P6, PT, R20, c[0x0][0x314], !P2 ;  /* 0x0000c50014007a0c */ /* 0x000fe200057c6670 */
[----:B------:R4:W5:Y:S01]  /*1650*/  @!P5 LDG.E R32, [R22.64] ;  /* 0x000000081620d981 */ /* 0x000962000c1e1900 */
[----:B0-----:R-:W-:-:S02]  /*1660*/  @!P1 IMAD.MOV.U32 R18, RZ, RZ, R38 ;  /* 0x000000ffff129224 */ /* 0x001fc400078e0026 */
[----:B------:R-:W-:-:S04]  /*1670*/  @!P1 IMAD.MOV.U32 R19, RZ, RZ, R39 ;  /* 0x000000ffff139224 */ /* 0x000fc800078e0027 */
[----:B------:R-:W-:Y:S01]  /*1680*/  @!P1 IMAD.WIDE.U32 R18, R28, R10, R18 ;  /* 0x0000000a1c129225 */ /* 0x000fe200078e0012 */
[----:B------:R-:W-:Y:S02]  /*1690*/  @!P3 SHF.R.S32.HI R10, RZ, 0x1f, R15 ;  /* 0x0000001fff0ab819 */ /* 0x000fe4000001140f */
[----:B------:R-:W-:Y:S01]  /*16a0*/  ISETP.GE.OR P5, PT, R9, c[0x0][0x314], !P2 ;  /* 0x0000c50009007a0c */ /* 0x000fe200057a6670 */
[----:B------:R-:W-:Y:S02]  /*16b0*/  IMAD.MOV.U32 R29, RZ, RZ, -0x800000 ;  /* 0xff800000ff1d7424 */ /* 0x000fe400078e00ff */
[----:B------:R-:W-:Y:S02]  /*16c0*/  @!P3 IMAD R10, R10, R28, RZ ;  /* 0x0000001c0a0ab224 */ /* 0x000fe400078e02ff */
[----:B------:R-:W-:Y:S02]  /*16d0*/  @!P1 IMAD.IADD R0, R19, 0x1, R0 ;  /* 0x0000000113009824 */ /* 0x000fe400078e0200 */
[----:B-1----:R-:W-:Y:S01]  /*16e0*/  @!P3 IMAD.MOV.U32 R24, RZ, RZ, R38 ;  /* 0x000000ffff18b224 */ /* 0x002fe200078e0026 */
[----:B------:R0:W2:Y:S01]  /*16f0*/  @!P4 LDG.E R29, [R26.64] ;  /* 0x000000081a1dc981 */ /* 0x0000a2000c1e1900 */
[----:B------:R-:W-:Y:S01]  /*1700*/  @!P3 IMAD.MOV.U32 R25, RZ, RZ, R39 ;  /* 0x000000ffff19b224 */ /* 0x000fe200078e0027 */
[----:B----4-:R-:W-:Y:S01]  /*1710*/  @!P1 LEA R22, P0, R18, c[0x0][0x208], 0x2 ;  /* 0x0000820012169a11 */ /* 0x010fe200078010ff */
[----:B------:R-:W-:Y:S01]  /*1720*/  @!P3 IMAD R10, R15, R5, R10 ;  /* 0x000000050f0ab224 */ /* 0x000fe200078e020a */
[----:B------:R-:W-:Y:S01]  /*1730*/  IADD3 R19, R35, 0x40, RZ ;  /* 0x0000004023137810 */ /* 0x000fe20007ffe0ff */
[----:B------:R-:W-:Y:S01]  /*1740*/  @!P3 IMAD.WIDE.U32 R24, R28, R15, R24 ;  /* 0x0000000f1c18b225 */ /* 0x000fe200078e0018 */
[----:B------:R-:W-:-:S02]  /*1750*/  @!P1 LEA.HI.X R23, R18, c[0x0][0x20c], R0, 0x2, P0 ;  /* 0x0000830012179a11 */ /* 0x000fc400000f1400 */
[----:B------:R-:W-:Y:S02]  /*1760*/  IADD3 R15, R35, 0x48, RZ ;  /* 0x00000048230f7810 */ /* 0x000fe40007ffe0ff */
[----:B------:R-:W-:Y:S02]  /*1770*/  @!P6 SHF.R.S32.HI R0, RZ, 0x1f, R20 ;  /* 0x0000001fff00e819 */ /* 0x000fe40000011414 */
[----:B------:R-:W-:Y:S01]  /*1780*/  ISETP.GE.OR P4, PT, R19, c[0x0][0x314], !P2 ;  /* 0x0000c50013007a0c */ /* 0x000fe20005786670 */
[----:B------:R-:W-:Y:S01]  /*1790*/  @!P3 IMAD.IADD R10, R25, 0x1, R10 ;  /* 0x00000001190ab824 */ /* 0x000fe200078e020a */
[----:B------:R-:W-:Y:S02]  /*17a0*/  ISETP.GE.OR P0, PT, R15, c[0x0][0x314], !P2 ;  /* 0x0000c5000f007a0c */ /* 0x000fe40005706670 */
[----:B------:R-:W-:Y:S01]  /*17b0*/  @!P5 SHF.R.S32.HI R18, RZ, 0x1f, R9 ;  /* 0x0000001fff12d819 */ /* 0x000fe20000011409 */
[----:B0-----:R-:W-:Y:S02]  /*17c0*/  IMAD.MOV.U32 R27, RZ, RZ, -0x800000 ;  /* 0xff800000ff1b7424 */ /* 0x001fe400078e00ff */
[----:B------:R-:W-:-:S04]  /*17d0*/  @!P6 IMAD R0, R0, R28, RZ ;  /* 0x0000001c0000e224 */ /* 0x000fc800078e02ff */
[----:B------:R0:W4:Y:S01]  /*17e0*/  @!P1 LDG.E R27, [R22.64] ;  /* 0x00000008161b9981 */ /* 0x000122000c1e1900 */
[----:B------:R-:W-:Y:S02]  /*17f0*/  @!P6 IMAD.MOV.U32 R42, RZ, RZ, R38 ;  /* 0x000000ffff2ae224 */ /* 0x000fe400078e0026 */
[--C-:B------:R-:W-:Y:S02]  /*1800*/  @!P6 IMAD.MOV.U32 R43, RZ, RZ, R39.reuse ;  /* 0x000000ffff2be224 */ /* 0x100fe400078e0027 */
[----:B------:R-:W-:Y:S02]  /*1810*/  IMAD.MOV.U32 R26, RZ, RZ, -0x800000 ;  /* 0xff800000ff1a7424 */ /* 0x000fe400078e00ff */
[----:B------:R-:W-:Y:S02]  /*1820*/  @!P5 IMAD.MOV.U32 R25, RZ, RZ, R39 ;  /* 0x000000ffff19d224 */ /* 0x000fe400078e0027 */
[----:B------:R-:W-:-:S04]  /*1830*/  @!P6 IMAD.WIDE.U32 R42, R28, R20, R42 ;  /* 0x000000141c2ae225 */ /* 0x000fc800078e002a */
[----:B------:R-:W-:Y:S01]  /*1840*/  @!P6 IMAD R0, R20, R5, R0 ;  /* 0x000000051400e224 */ /* 0x000fe200078e0200 */
[----:B------:R-:W-:Y:S02]  /*1850*/  IADD3 R20, R35, 0x50, RZ ;  /* 0x0000005023147810 */ /* 0x000fe40007ffe0ff */
[----:B0-----:R-:W-:-:S04]  /*1860*/  @!P3 LEA R22, P1, R24, c[0x0][0x208], 0x2 ;  /* 0x000082001816ba11 */ /* 0x001fc800078210ff */
[----:B------:R-:W-:Y:S01]  /*1870*/  @!P3 LEA.HI.X R23, R24, c[0x0][0x20c], R10, 0x2, P1 ;  /* 0x000083001817ba11 */ /* 0x000fe200008f140a */
[----:B------:R-:W-:Y:S02]  /*1880*/  @!P5 IMAD R10, R18, R28, RZ ;  /* 0x0000001c120ad224 */ /* 0x000fe400078e02ff */
[----:B------:R-:W-:Y:S02]  /*1890*/  @!P5 IMAD.MOV.U32 R24, RZ, RZ, R38 ;  /* 0x000000ffff18d224 */ /* 0x000fe400078e0026 */
[----:B------:R-:W-:Y:S01]  /*18a0*/  @!P5 IMAD R10, R9, R5, R10 ;  /* 0x00000005090ad224 */ /* 0x000fe200078e020a */
[----:B------:R0:W3:Y:S01]  /*18b0*/  @!P3 LDG.E R26, [R22.64] ;  /* 0x00000008161ab981 */ /* 0x0000e2000c1e1900 */
[----:B------:R-:W-:Y:S01]  /*18c0*/  @!P5 IMAD.WIDE.U32 R24, R28, R9, R24 ;  /* 0x000000091c18d225 */ /* 0x000fe200078e0018 */
[----:B------:R-:W-:Y:S02]  /*18d0*/  @!P4 SHF.R.S32.HI R9, RZ, 0x1f, R19 ;  /* 0x0000001fff09c819 */ /* 0x000fe40000011413 */
[----:B------:R-:W-:Y:S01]  /*18e0*/  ISETP.GE.OR P1, PT, R20, c[0x0][0x314], !P2 ;  /* 0x0000c50014007a0c */ /* 0x000fe20005726670 */
[----:B------:R-:W-:Y:S01]  /*18f0*/  @!P6 IMAD.IADD R0, R43, 0x1, R0 ;  /* 0x000000012b00e824 */ /* 0x000fe200078e0200 */
[----:B------:R-:W-:-:S02]  /*1900*/  @!P0 SHF.R.S32.HI R18, RZ, 0x1f, R15 ;  /* 0x0000001fff128819 */ /* 0x000fc4000001140f */
[----:B------:R-:W-:Y:S01]  /*1910*/  @!P6 LEA R40, P3, R42, c[0x0][0x208], 0x2 ;  /* 0x000082002a28ea11 */ /* 0x000fe200078610ff */
[----:B------:R-:W-:-:S03]  /*1920*/  @!P4 IMAD R9, R9, R28, RZ ;  /* 0x0000001c0909c224 */ /* 0x000fc600078e02ff */
[----:B------:R-:W-:Y:S01]  /*1930*/  @!P6 LEA.HI.X R41, R42, c[0x0][0x20c], R0, 0x2, P3 ;  /* 0x000083002a29ea11 */ /* 0x000fe200018f1400 */
[----:B------:R-:W-:Y:S02]  /*1940*/  @!P0 IMAD R0, R18, R28, RZ ;  /* 0x0000001c12008224 */ /* 0x000fe400078e02ff */
[----:B------:R-:W-:Y:S01]  /*1950*/  @!P5 IMAD.IADD R10, R25, 0x1, R10 ;  /* 0x00000001190ad824 */ /* 0x000fe200078e020a */
[----:B------:R-:W-:Y:S01]  /*1960*/  @!P5 LEA R42, P3, R24, c[0x0][0x208], 0x2 ;  /* 0x00008200182ada11 */ /* 0x000fe200078610ff */
[----:B------:R-:W-:Y:S02]  /*1970*/  IMAD.MOV.U32 R25, RZ, RZ, -0x800000 ;  /* 0xff800000ff197424 */ /* 0x000fe400078e00ff */
[----:B------:R-:W-:Y:S02]  /*1980*/  @!P4 IMAD R9, R19, R5, R9 ;  /* 0x000000051309c224 */ /* 0x000fe400078e0209 */
[----:B0-----:R-:W-:Y:S02]  /*1990*/  @!P4 IMAD.MOV.U32 R22, RZ, RZ, R38 ;  /* 0x000000ffff16c224 */ /* 0x001fe400078e0026 */
[----:B------:R-:W-:-:S02]  /*19a0*/  @!P4 IMAD.MOV.U32 R23, RZ, RZ, R39 ;  /* 0x000000ffff17c224 */ /* 0x000fc400078e0027 */
[----:B------:R-:W-:Y:S01]  /*19b0*/  @!P0 IMAD R0, R15, R5, R0 ;  /* 0x000000050f008224 */ /* 0x000fe200078e0200 */
[----:B------:R-:W-:Y:S01]  /*19c0*/  @!P5 LEA.HI.X R43, R24, c[0x0][0x20c], R10, 0x2, P3 ;  /* 0x00008300182bda11 */ /* 0x000fe200018f140a */
[C---:B------:R-:W-:Y:S01]  /*19d0*/  @!P4 IMAD.WIDE.U32 R22, R28.reuse, R19, R22 ;  /* 0x000000131c16c225 */ /* 0x040fe200078e0016 */
[----:B------:R0:W3:Y:S03]  /*19e0*/  @!P6 LDG.E R25, [R40.64] ;  /* 0x000000082819e981 */ /* 0x0000e6000c1e1900 */
[----:B------:R-:W-:Y:S01]  /*19f0*/  @!P0 IMAD.WIDE.U32 R18, R28, R15, R38 ;  /* 0x0000000f1c128225 */ /* 0x000fe200078e0026 */
[----:B------:R-:W-:Y:S02]  /*1a00*/  IADD3 R15, R35, 0x58, RZ ;  /* 0x00000058230f7810 */ /* 0x000fe40007ffe0ff */
[----:B------:R-:W-:Y:S01]  /*1a10*/  @!P1 SHF.R.S32.HI R10, RZ, 0x1f, R20 ;  /* 0x0000001fff0a9819 */ /* 0x000fe20000011414 */
[----:B------:R-:W-:Y:S01]  /*1a20*/  @!P4 IMAD.IADD R9, R23, 0x1, R9 ;  /* 0x000000011709c824 */ /* 0x000fe200078e0209 */
[----:B------:R-:W-:Y:S01]  /*1a30*/  ISETP.GE.OR P6, PT, R15, c[0x0][0x314], !P2 ;  /* 0x0000c5000f007a0c */ /* 0x000fe200057c6670 */
[----:B------:R-:W-:-:S02]  /*1a40*/  IMAD.MOV.U32 R24, RZ, RZ, -0x800000 ;  /* 0xff800000ff187424 */ /* 0x000fc400078e00ff */
[----:B------:R-:W-:Y:S01]  /*1a50*/  IMAD.MOV.U32 R23, RZ, RZ, -0x800000 ;  /* 0xff800000ff177424 */ /* 0x000fe200078e00ff */
[----:B------:R-:W-:Y:S01]  /*1a60*/  IADD3 R21, R35, 0x60, RZ ;  /* 0x0000006023157810 */ /* 0x000fe20007ffe0ff */
[----:B------:R-:W-:Y:S02]  /*1a70*/  @!P1 IMAD R10, R10, R28, RZ ;  /* 0x0000001c0a0a9224 */ /* 0x000fe400078e02ff */
[----:B------:R-:W-:Y:S01]  /*1a80*/  @!P1 IMAD.MOV.U32 R50, RZ, RZ, R38 ;  /* 0x000000ffff329224 */ /* 0x000fe200078e0026 */
[----:B------:R1:W3:Y:S01]  /*1a90*/  @!P5 LDG.E R24, [R42.64] ;  /* 0x000000082a18d981 */ /* 0x0002e2000c1e1900 */
[----:B------:R-:W-:Y:S01]  /*1aa0*/  @!P1 IMAD.MOV.U32 R51, RZ, RZ, R39 ;  /* 0x000000ffff339224 */ /* 0x000fe200078e0027 */
[----:B0-----:R-:W-:-:S04]  /*1ab0*/  @!P4 LEA R40, P3, R22, c[0x0][0x208], 0x2 ;  /* 0x000082001628ca11 */ /* 0x001fc800078610ff */
[----:B------:R-:W-:Y:S01]  /*1ac0*/  @!P4 LEA.HI.X R41, R22, c[0x0][0x20c], R9, 0x2, P3 ;  /* 0x000083001629ca11 */ /* 0x000fe200018f1409 */
[----:B------:R-:W-:Y:S01]  /*1ad0*/  @!P1 IMAD.WIDE.U32 R50, R28, R20, R50 ;  /* 0x000000141c329225 */ /* 0x000fe200078e0032 */
[----:B------:R-:W-:-:S03]  /*1ae0*/  ISETP.GE.OR P5, PT, R21, c[0x0][0x314], !P2 ;  /* 0x0000c50015007a0c */ /* 0x000fc600057a6670 */
[----:B------:R-:W-:Y:S01]  /*1af0*/  @!P1 IMAD R10, R20, R5, R10 ;  /* 0x00000005140a9224 */ /* 0x000fe200078e020a */
[----:B------:R-:W-:Y:S01]  /*1b00*/  IADD3 R20, R35, 0x68, RZ ;  /* 0x0000006823147810 */ /* 0x000fe20007ffe0ff */
[----:B------:R0:W3:Y:S01]  /*1b10*/  @!P4 LDG.E R23, [R40.64] ;  /* 0x000000082817c981 */ /* 0x0000e2000c1e1900 */
[----:B------:R-:W-:Y:S01]  /*1b20*/  @!P0 IMAD.IADD R0, R19, 0x1, R0 ;  /* 0x0000000113008824 */ /* 0x000fe200078e0200 */
[----:B------:R-:W-:Y:S02]  /*1b30*/  @!P6 SHF.R.S32.HI R9, RZ, 0x1f, R15 ;  /* 0x0000001fff09e819 */ /* 0x000fe4000001140f */
[----:B------:R-:W-:Y:S01]  /*1b40*/  ISETP.GE.OR P4, PT, R20, c[0x0][0x314], !P2 ;  /* 0x0000c50014007a0c */ /* 0x000fe20005786670 */
[----:B------:R-:W-:Y:S01]  /*1b50*/  IMAD.MOV.U32 R22, RZ, RZ, -0x800000 ;  /* 0xff800000ff167424 */ /* 0x000fe200078e00ff */
[----:B------:R-:W-:Y:S01]  /*1b60*/  IADD3 R19, R35, 0x70, RZ ;  /* 0x0000007023137810 */ /* 0x000fe20007ffe0ff */
[----:B-1----:R-:W-:Y:S02]  /*1b70*/  @!P6 IMAD.MOV.U32 R42, RZ, RZ, R38 ;  /* 0x000000ffff2ae224 */ /* 0x002fe400078e0026 */
[----:B------:R-:W-:-:S02]  /*1b80*/  @!P6 IMAD.MOV.U32 R43, RZ, RZ, R39 ;  /* 0x000000ffff2be224 */ /* 0x000fc400078e0027 */
[----:B------:R-:W-:Y:S02]  /*1b90*/  @!P6 IMAD R9, R9, R28, RZ ;  /* 0x0000001c0909e224 */ /* 0x000fe400078e02ff */
[----:B------:R-:W-:Y:S01]  /*1ba0*/  @!P1 IMAD.IADD R10, R51, 0x1, R10 ;  /* 0x00000001330a9824 */ /* 0x000fe200078e020a */
[----:B0-----:R-:W-:-:S04]  /*1bb0*/  @!P0 LEA R40, P3, R18, c[0x0][0x208], 0x2 ;  /* 0x0000820012288a11 */ /* 0x001fc800078610ff */
[----:B------:R-:W-:Y:S02]  /*1bc0*/  @!P0 LEA.HI.X R41, R18, c[0x0][0x20c], R0, 0x2, P3 ;  /* 0x0000830012298a11 */ /* 0x000fe400018f1400 */
[----:B------:R-:W-:Y:S02]  /*1bd0*/  IADD3 R18, R35, 0x78, RZ ;  /* 0x0000007823127810 */ /* 0x000fe40007ffe0ff */
[----:B------:R-:W-:Y:S01]  /*1be0*/  ISETP.GE.OR P3, PT, R19, c[0x0][0x314], !P2 ;  /* 0x0000c50013007a0c */ /* 0x000fe20005766670 */
[----:B------:R0:W3:Y:S01]  /*1bf0*/  @!P0 LDG.E R22, [R40.64] ;  /* 0x0000000828168981 */ /* 0x0000e2000c1e1900 */
[----:B------:R-:W-:Y:S01]  /*1c00*/  ISETP.GE.OR P2, PT, R18, c[0x0][0x314], !P2 ;  /* 0x0000c50012007a0c */ /* 0x000fe20005746670 */
[----:B------:R-:W-:Y:S01]  /*1c10*/  @!P6 IMAD.WIDE.U32 R42, R28, R15, R42 ;  /* 0x0000000f1c2ae225 */ /* 0x000fe200078e002a */
[----:B------:R-:W-:Y:S02]  /*1c20*/  @!P5 SHF.R.S32.HI R0, RZ, 0x1f, R21 ;  /* 0x0000001fff00d819 */ /* 0x000fe40000011415 */
[----:B------:R-:W-:Y:S01]  /*1c30*/  @!P1 LEA R44, P0, R50, c[0x0][0x208], 0x2 ;  /* 0x00008200322c9a11 */ /* 0x000fe200078010ff */
[-C--:B------:R-:W-:Y:S01]  /*1c40*/  @!P6 IMAD R9, R15, R5.reuse, R9 ;  /* 0x000000050f09e224 */ /* 0x080fe200078e0209 */
[----:B------:R-:W-:Y:S01]  /*1c50*/  @!P4 SHF.R.S32.HI R15, RZ, 0x1f, R20 ;  /* 0x0000001fff0fc819 */ /* 0x000fe20000011414 */
[----:B------:R-:W-:Y:S01]  /*1c60*/  @!P5 IMAD R0, R0, R28, RZ ;  /* 0x0000001c0000d224 */ /* 0x000fe200078e02ff */
[----:B------:R-:W-:Y:S01]  /*1c70*/  @!P1 LEA.HI.X R45, R50, c[0x0][0x20c], R10, 0x2, P0 ;  /* 0x00008300322d9a11 */ /* 0x000fe200000f140a */
[----:B------:R-:W-:Y:S01]  /*1c80*/  @!P6 IMAD.IADD R9, R43, 0x1, R9 ;  /* 0x000000012b09e824 */ /* 0x000fe200078e0209 */
[----:B------:R-:W-:Y:S01]  /*1c90*/  @!P6 LEA R50, P0, R42, c[0x0][0x208], 0x2 ;  /* 0x000082002a32ea11 */ /* 0x000fe200078010ff */
[----:B------:R-:W-:-:S02]  /*1ca0*/  @!P5 IMAD R0, R21, R5, R0 ;  /* 0x000000051500d224 */ /* 0x000fc400078e0200 */
[----:B------:R-:W-:Y:S01]  /*1cb0*/  @!P4 IMAD R15, R15, R28, RZ ;  /* 0x0000001c0f0fc224 */ /* 0x000fe200078e02ff */
[----:B------:R-:W-:Y:S01]  /*1cc0*/  @!P6 LEA.HI.X R51, R42, c[0x0][0x20c], R9, 0x2, P0 ;  /* 0x000083002a33ea11 */ /* 0x000fe200000f1409 */
[----:B------:R-:W-:Y:S01]  /*1cd0*/  @!P4 IMAD.MOV.U32 R54, RZ, RZ, R38 ;  /* 0x000000ffff36c224 */ /* 0x000fe200078e0026 */
[----:B------:R-:W-:Y:S01]  /*1ce0*/  @!P2 SHF.R.S32.HI R9, RZ, 0x1f, R18 ;  /* 0x0000001fff09a819 */ /* 0x000fe20000011412 */
[--C-:B------:R-:W-:Y:S02]  /*1cf0*/  @!P4 IMAD.MOV.U32 R55, RZ, RZ, R39.reuse ;  /* 0x000000ffff37c224 */ /* 0x100fe400078e0027 */
[----:B0-----:R-:W-:Y:S02]  /*1d00*/  @!P5 IMAD.MOV.U32 R40, RZ, RZ, R38 ;  /* 0x000000ffff28d224 */ /* 0x001fe400078e0026 */
[----:B------:R-:W-:-:S04]  /*1d10*/  @!P5 IMAD.MOV.U32 R41, RZ, RZ, R39 ;  /* 0x000000ffff29d224 */ /* 0x000fc800078e0027 */
[----:B------:R-:W-:-:S04]  /*1d20*/  @!P5 IMAD.WIDE.U32 R40, R28, R21, R40 ;  /* 0x000000151c28d225 */ /* 0x000fc800078e0028 */
[----:B------:R-:W-:-:S04]  /*1d30*/  @!P4 IMAD.WIDE.U32 R54, R28, R20, R54 ;  /* 0x000000141c36c225 */ /* 0x000fc800078e0036 */
[----:B------:R-:W-:Y:S01]  /*1d40*/  @!P4 IMAD R15, R20, R5, R15 ;  /* 0x00000005140fc224 */ /* 0x000fe200078e020f */
[C---:B------:R-:W-:Y:S01]  /*1d50*/  @!P5 LEA R20, P0, R40.reuse, c[0x0][0x208], 0x2 ;  /* 0x000082002814da11 */ /* 0x040fe200078010ff */
[----:B------:R-:W-:Y:S02]  /*1d60*/  @!P5 IMAD.IADD R0, R41, 0x1, R0 ;  /* 0x000000012900d824 */ /* 0x000fe400078e0200 */
[----:B------:R-:W-:Y:S01]  /*1d70*/  @!P2 IMAD R9, R9, R28, RZ ;  /* 0x0000001c0909a224 */ /* 0x000fe200078e02ff */
[----:B------:R-:W-:Y:S01]  /*1d80*/  @!P3 SHF.R.S32.HI R10, RZ, 0x1f, R19 ;  /* 0x0000001fff0ab819 */ /* 0x000fe20000011413 */
[----:B------:R-:W-:Y:S01]  /*1d90*/  @!P3 IMAD.MOV.U32 R42, RZ, RZ, R38 ;  /* 0x000000ffff2ab224 */ /* 0x000fe200078e0026 */
[----:B------:R-:W-:Y:S01]  /*1da0*/  @!P5 LEA.HI.X R21, R40, c[0x0][0x20c], R0, 0x2, P0 ;  /* 0x000083002815da11 */ /* 0x000fe200000f1400 */
[----:B------:R-:W-:Y:S01]  /*1db0*/  @!P3 IMAD.MOV.U32 R43, RZ, RZ, R39 ;  /* 0x000000ffff2bb224 */ /* 0x000fe200078e0027 */
[----:B------:R-:W-:Y:S01]  /*1dc0*/  @!P4 LEA R40, P0, R54, c[0x0][0x208], 0x2 ;  /* 0x000082003628ca11 */ /* 0x000fe200078010ff */
[----:B------:R-:W-:-:S02]  /*1dd0*/  @!P4 IMAD.IADD R15, R55, 0x1, R15 ;  /* 0x00000001370fc824 */ /* 0x000fc400078e020f */
[----:B------:R-:W-:-:S04]  /*1de0*/  @!P2 IMAD.WIDE.U32 R38, R28, R18, R38 ;  /* 0x000000121c26a225 */ /* 0x000fc800078e0026 */
[----:B------:R-:W-:Y:S01]  /*1df0*/  @!P2 IMAD R9, R18, R5, R9 ;  /* 0x000000051209a224 */ /* 0x000fe200078e0209 */
[----:B------:R-:W-:Y:S01]  /*1e00*/  @!P4 LEA.HI.X R41, R54, c[0x0][0x20c], R15, 0x2, P0 ;  /* 0x000083003629ca11 */ /* 0x000fe200000f140f */
[----:B------:R-:W-:Y:S01]  /*1e10*/  @!P3 IMAD R10, R10, R28, RZ ;  /* 0x0000001c0a0ab224 */ /* 0x000fe200078e02ff */
[----:B------:R-:W-:Y:S01]  /*1e20*/  @!P2 LEA R18, P0, R38, c[0x0][0x208], 0x2 ;  /* 0x000082002612aa11 */ /* 0x000fe200078010ff */
[----:B------:R-:W-:Y:S02]  /*1e30*/  @!P2 IMAD.IADD R9, R39, 0x1, R9 ;  /* 0x000000012709a824 */ /* 0x000fe400078e0209 */
[----:B------:R-:W-:-:S04]  /*1e40*/  @!P3 IMAD.WIDE.U32 R42, R28, R19, R42 ;  /* 0x000000131c2ab225 */ /* 0x000fc800078e002a */
[----:B------:R-:W-:Y:S01]  /*1e50*/  @!P3 IMAD R10, R19, R5, R10 ;  /* 0x00000005130ab224 */ /* 0x000fe200078e020a */
[----:B------:R-:W-:Y:S01]  /*1e60*/  @!P2 LEA.HI.X R19, R38, c[0x0][0x20c], R9, 0x2, P0 ;  /* 0x000083002613aa11 */ /* 0x000fe200000f1409 */
[----:B------:R-:W-:Y:S02]  /*1e70*/  IMAD.MOV.U32 R0, RZ, RZ, -0x800000 ;  /* 0xff800000ff007424 */ /* 0x000fe400078e00ff */
[----:B------:R-:W-:Y:S02]  /*1e80*/  IMAD.MOV.U32 R9, RZ, RZ, -0x800000 ;  /* 0xff800000ff097424 */ /* 0x000fe400078e00ff */
[----:B------:R-:W-:Y:S02]  /*1e90*/  IMAD.MOV.U32 R15, RZ, RZ, -0x800000 ;  /* 0xff800000ff0f7424 */ /* 0x000fe400078e00ff */
[----:B------:R0:W3:Y:S01]  /*1ea0*/  @!P1 LDG.E R0, [R44.64] ;  /* 0x000000082c009981 */ /* 0x0000e2000c1e1900 */
[----:B------:R-:W-:-:S03]  /*1eb0*/  @!P3 IMAD.IADD R10, R43, 0x1, R10 ;  /* 0x000000012b0ab824 */ /* 0x000fc600078e020a */
[----:B------:R1:W3:Y:S04]  /*1ec0*/  @!P5 LDG.E R9, [R20.64] ;  /* 0x000000081409d981 */ /* 0x0002e8000c1e1900 */
[----:B------:R-:W3:Y:S01]  /*1ed0*/  @!P6 LDG.E R15, [R50.64] ;  /* 0x00000008320fe981 */ /* 0x000ee2000c1e1900 */
[----:B0-----:R-:W-:Y:S01]  /*1ee0*/  @!P3 LEA R44, P1, R42, c[0x0][0x208], 0x2 ;  /* 0x000082002a2cba11 */ /* 0x001fe200078210ff */
[----:B-1----:R-:W-:-:S03]  /*1ef0*/  IMAD.MOV.U32 R20, RZ, RZ, -0x800000 ;  /* 0xff800000ff147424 */ /* 0x002fc600078e00ff */
[----:B------:R-:W-:Y:S01]  /*1f00*/  @!P3 LEA.HI.X R45, R42, c[0x0][0x20c], R10, 0x2, P1 ;  /* 0x000083002a2dba11 */ /* 0x000fe200008f140a */
[----:B------:R-:W-:Y:S02]  /*1f10*/  IMAD.MOV.U32 R10, RZ, RZ, -0x800000 ;  /* 0xff800000ff0a7424 */ /* 0x000fe400078e00ff */
[----:B------:R-:W-:Y:S01]  /*1f20*/  IMAD.MOV.U32 R21, RZ, RZ, -0x800000 ;  /* 0xff800000ff157424 */ /* 0x000fe200078e00ff */
[----:B------:R0:W3:Y:S04]  /*1f30*/  @!P2 LDG.E R20, [R18.64] ;  /* 0x000000081214a981 */ /* 0x0000e8000c1e1900 */
[----:B------:R-:W3:Y:S04]  /*1f40*/  @!P4 LDG.E R10, [R40.64] ;  /* 0x00000008280ac981 */ /* 0x000ee8000c1e1900 */
[----:B------:R-:W3:Y:S01]  /*1f50*/  @!P3 LDG.E R21, [R44.64] ;  /* 0x000000082c15b981 */ /* 0x000ee2000c1e1900 */
[----:B------:R-:W-:-:S04]  /*1f60*/  IABS R37, c[0x0][0x1c0] ;  /* 0x0000700000257a13 */ /* 0x000fc80000000000 */
[----:B------:R-:W1:Y:S08]  /*1f70*/  I2F.U32.RP R38, R37 ;  /* 0x0000002500267306 */ /* 0x000e700000209000 */
[----:B-1----:R-:W1:Y:S02]  /*1f80*/  MUFU.RCP R38, R38 ;  /* 0x0000002600267308 */ /* 0x002e640000001000 */
[----:B-1----:R-:W-:-:S06]  /*1f90*/  IADD3 R38, R38, 0xffffffe, RZ ;  /* 0x0ffffffe26267810 */ /* 0x002fcc0007ffe0ff */
[----:B------:R-:W1:Y:S01]  /*1fa0*/  F2I.FTZ.U32.TRUNC.NTZ R39, R38 ;  /* 0x0000002600277305 */ /* 0x000e62000021f000 */
[----:B------:R-:W-:Y:S01]  /*1fb0*/  ISETP.GT.AND P3, PT, R47, 0x77f, PT ;  /* 0x0000077f2f00780c */ /* 0x000fe20003f64270 */
[----:B------:R-:W-:Y:S01]  /*1fc0*/  IMAD R35, R35, 0x11, R36 ;  /* 0x0000001123237824 */ /* 0x000fe200078e0224 */
[C---:B------:R-:W-:Y:S02]  /*1fd0*/  ISETP.GT.AND P1, PT, R47.reuse, 0x67f, PT ;  /* 0x0000067f2f00780c */ /* 0x040fe40003f24270 */
[----:B------:R-:W-:Y:S02]  /*1fe0*/  ISETP.GT.AND P2, PT, R47, 0x6ff, PT ;  /* 0x000006ff2f00780c */ /* 0x000fe40003f44270 */
[----:B0-----:R-:W-:Y:S01]  /*1ff0*/  IABS R19, R6 ;  /* 0x0000000600137213 */ /* 0x001fe20000000000 */
[----:B-1----:R-:W-:Y:S02]  /*2000*/  IMAD.MOV R18, RZ, RZ, -R39 ;  /* 0x000000ffff127224 */ /* 0x002fe400078e0a27 */
[----:B------:R-:W-:-:S02]  /*2010*/  IMAD.MOV.U32 R38, RZ, RZ, RZ ;  /* 0x000000ffff267224 */ /* 0x000fc400078e00ff */
[----:B------:R-:W-:Y:S01]  /*2020*/  IMAD R18, R18, R37, RZ ;  /* 0x0000002512127224 */ /* 0x000fe200078e02ff */
[C---:B------:R-:W-:Y:S02]  /*2030*/  ISETP.GT.AND P0, PT, R47.reuse, 0x5ff, PT ;  /* 0x000005ff2f00780c */ /* 0x040fe40003f04270 */
[----:B------:R-:W-:Y:S01]  /*2040*/  ISETP.GT.AND P4, PT, R47, 0x57f, PT ;  /* 0x0000057f2f00780c */ /* 0x000fe20003f84270 */
[----:B------:R-:W-:Y:S01]  /*2050*/  IMAD.HI.U32 R38, R39, R18, R38 ;  /* 0x0000001227267227 */ /* 0x000fe200078e0026 */
[----:B------:R-:W-:Y:S01]  /*2060*/  IABS R18, c[0x0][0x1c0] ;  /* 0x0000700000127a13 */ /* 0x000fe20000000000 */
[----:B--2---:R-:W-:Y:S01]  /*2070*/  @!P3 STS [R35.X4+0x220], R33 ;  /* 0x000220212300b388 */ /* 0x004fe20000004800 */
[----:B------:R-:W-:-:S03]  /*2080*/  ISETP.GT.AND P3, PT, R47, 0x4ff, PT ;  /* 0x000004ff2f00780c */ /* 0x000fc60003f64270 */
[----:B------:R-:W-:Y:S02]  /*2090*/  IMAD.MOV R18, RZ, RZ, -R18 ;  /* 0x000000ffff127224 */ /* 0x000fe400078e0a12 */
[----:B------:R-:W-:Y:S01]  /*20a0*/  IMAD.HI.U32 R38, R38, R19, RZ ;  /* 0x0000001326267227 */ /* 0x000fe200078e00ff */
[C---:B------:R-:W-:Y:S01]  /*20b0*/  ISETP.GT.AND P5, PT, R47.reuse, 0x7ff, PT ;  /* 0x000007ff2f00780c */ /* 0x040fe20003fa4270 */
[----:B------:R-:W-:Y:S02]  /*20c0*/  @!P1 STS [R35.X4+0x660], R29 ;  /* 0x0006601d23009388 */ /* 0x000fe40000004800 */
[----:B------:R-:W-:Y:S01]  /*20d0*/  IMAD R18, R38, R18, R19 ;  /* 0x0000001226127224 */ /* 0x000fe200078e0213 */
[C---:B------:R-:W-:Y:S01]  /*20e0*/  ISETP.GT.AND P1, PT, R47.reuse, 0x37f, PT ;  /* 0x0000037f2f00780c */ /* 0x040fe20003f24270 */
[----:B-----5:R-:W-:Y:S01]  /*20f0*/  @!P2 STS [R35.X4+0x440], R32 ;  /* 0x000440202300a388 */ /* 0x020fe20000004800 */
[----:B------:R-:W-:-:S03]  /*2100*/  ISETP.GT.AND P2, PT, R47, 0x3ff, PT ;  /* 0x000003ff2f00780c */ /* 0x000fc60003f44270 */
[----:B----4-:R-:W-:Y:S01]  /*2110*/  @!P0 STS [R35.X4+0x880], R27 ;  /* 0x0008801b23008388 */ /* 0x010fe20000004800 */
[----:B------:R-:W-:-:S03]  /*2120*/  ISETP.GT.AND P0, PT, R47, 0x2ff, PT ;  /* 0x000002ff2f00780c */ /* 0x000fc60003f04270 */
[----:B---3--:R-:W-:Y:S01]  /*2130*/  @!P4 STS [R35.X4+0xaa0], R26 ;  /* 0x000aa01a2300c388 */ /* 0x008fe20000004800 */
[----:B------:R-:W-:Y:S02]  /*2140*/  ISETP.GT.U32.AND P4, PT, R37, R18, PT ;  /* 0x000000122500720c */ /* 0x000fe40003f84070 */
[C---:B------:R-:W-:Y:S01]  /*2150*/  ISETP.GT.AND P6, PT, R47.reuse, 0x7f, PT ;  /* 0x0000007f2f00780c */ /* 0x040fe20003fc4270 */
[----:B------:R-:W-:Y:S01]  /*2160*/  @!P5 STS [R35.X4], R34 ;  /* 0x000000222300d388 */ /* 0x000fe20000004800 */
[----:B------:R-:W-:-:S09]  /*2170*/  ISETP.GT.AND P5, PT, R47, 0x47f, PT ;  /* 0x0000047f2f00780c */ /* 0x000fd20003fa4270 */
[----:B------:R-:W-:Y:S01]  /*2180*/  @!P4 IMAD.IADD R18, R18, 0x1, -R37 ;  /* 0x000000011212c824 */ /* 0x000fe200078e0a25 */
[----:B------:R-:W-:Y:S01]  /*2190*/  @!P3 STS [R35.X4+0xcc0], R25 ;  /* 0x000cc0192300b388 */ /* 0x000fe20000004800 */
[C---:B------:R-:W-:Y:S02]  /*21a0*/  ISETP.GT.AND P3, PT, R47.reuse, 0x27f, PT ;  /* 0x0000027f2f00780c */ /* 0x040fe40003f64270 */
[----:B------:R-:W-:Y:S02]  /*21b0*/  LOP3.LUT R6, R6, c[0x0][0x1c0], RZ, 0x3c, !PT ;  /* 0x0000700006067a12 */ /* 0x000fe400078e3cff */
[----:B------:R-:W-:Y:S01]  /*21c0*/  @!P4 IADD3 R38, R38, 0x1, RZ ;  /* 0x000000012626c810 */ /* 0x000fe20007ffe0ff */
[----:B------:R-:W-:Y:S04]  /*21d0*/  @!P5 STS [R35.X4+0xee0], R24 ;  /* 0x000ee0182300d388 */ /* 0x000fe80000004800 */
[----:B------:R-:W-:Y:S01]  /*21e0*/  @!P2 STS [R35.X4+0x1100], R23 ;  /* 0x001100172300a388 */ /* 0x000fe20000004800 */
[C---:B------:R-:W-:Y:S01]  /*21f0*/  ISETP.GT.AND P2, PT, R47.reuse, 0x1ff, PT ;  /* 0x000001ff2f00780c */ /* 0x040fe20003f44270 */
[----:B------:R-:W-:Y:S02]  /*2200*/  BSSY B0, `(.L_x_11) ;  /* 0x0000030000007945 */ /* 0x000fe40003800000 */
[----:B------:R-:W-:Y:S01]  /*2210*/  @!P1 STS [R35.X4+0x1320], R22 ;  /* 0x0013201623009388 */ /* 0x000fe20000004800 */
[----:B------:R-:W-:-:S03]  /*2220*/  ISETP.GT.AND P1, PT, R47, 0x17f, PT ;  /* 0x0000017f2f00780c */ /* 0x000fc60003f24270 */
[----:B------:R0:W-:Y:S01]  /*2230*/  @!P0 STS [R35.X4+0x1540], R0 ;  /* 0x0015400023008388 */ /* 0x0001e20000004800 */
[----:B------:R-:W-:-:S03]  /*2240*/  ISETP.GT.AND P0, PT, R47, 0xff, PT ;  /* 0x000000ff2f00780c */ /* 0x000fc60003f04270 */
[----:B------:R1:W-:Y:S01]  /*2250*/  @!P3 STS [R35.X4+0x1760], R15 ;  /* 0x0017600f2300b388 */ /* 0x0003e20000004800 */
[----:B------:R-:W-:-:S03]  /*2260*/  ISETP.GE.U32.AND P3, PT, R18, R37, PT ;  /* 0x000000251200720c */ /* 0x000fc60003f66070 */
[----:B------:R1:W-:Y:S01]  /*2270*/  @!P2 STS [R35.X4+0x1980], R9 ;  /* 0x001980092300a388 */ /* 0x0003e20000004800 */
[----:B------:R-:W-:Y:S02]  /*2280*/  ISETP.GE.AND P2, PT, R6, RZ, PT ;  /* 0x000000ff0600720c */ /* 0x000fe40003f46270 */
[----:B0-----:R-:W-:Y:S01]  /*2290*/  LOP3.LUT R0, R31, R13, RZ, 0xfc, !PT ;  /* 0x0000000d1f007212 */ /* 0x001fe200078efcff */
[----:B------:R1:W-:Y:S04]  /*22a0*/  @!P6 STS [R35.X4+0x1fe0], R20 ;  /* 0x001fe0142300e388 */ /* 0x0003e80000004800 */
[----:B------:R1:W-:Y:S01]  /*22b0*/  @!P1 STS [R35.X4+0x1ba0], R10 ;  /* 0x001ba00a23009388 */ /* 0x0003e20000004800 */
[----:B------:R-:W-:-:S03]  /*22c0*/  ISETP.NE.U32.AND P1, PT, R0, RZ, PT ;  /* 0x000000ff0000720c */ /* 0x000fc60003f25070 */
[----:B------:R1:W-:Y:S01]  /*22d0*/  @!P0 STS [R35.X4+0x1dc0], R21 ;  /* 0x001dc01523008388 */ /* 0x0003e20000004800 */
[----:B------:R-:W-:Y:S02]  /*22e0*/  ISETP.NE.AND P0, PT, RZ, c[0x0][0x1c0], PT ;  /* 0x00007000ff007a0c */ /* 0x000fe40003f05270 */
[----:B------:R-:W-:-:S05]  /*22f0*/  @P3 IADD3 R38, R38, 0x1, RZ ;  /* 0x0000000126263810 */ /* 0x000fca0007ffe0ff */
[----:B------:R-:W-:-:S04]  /*2300*/  IMAD.MOV.U32 R6, RZ, RZ, R38 ;  /* 0x000000ffff067224 */ /* 0x000fc800078e0026 */
[----:B------:R-:W-:Y:S02]  /*2310*/  @!P2 IMAD.MOV R6, RZ, RZ, -R6 ;  /* 0x000000ffff06a224 */ /* 0x000fe400078e0a06 */
[----:B------:R-:W-:Y:S01]  /*2320*/  @!P0 LOP3.LUT R6, RZ, c[0x0][0x1c0], RZ, 0x33, !PT ;  /* 0x00007000ff068a12 */ /* 0x000fe200078e33ff */
[----:B------:R-:W-:Y:S05]  /*2330*/  @!P1 BRA `(.L_x_12) ;  /* 0x0000009000009947 */ /* 0x000fea0003800000 */
[----:B------:R-:W-:Y:S01]  /*2340*/  IMAD.MOV.U32 R27, RZ, RZ, R30 ;  /* 0x000000ffff1b7224 */ /* 0x000fe200078e001e */
[----:B------:R-:W-:Y:S01]  /*2350*/  MOV R24, R14 ;  /* 0x0000000e00187202 */ /* 0x000fe20000000f00 */
[----:B------:R-:W-:Y:S01]  /*2360*/  IMAD.MOV.U32 R18, RZ, RZ, R31 ;  /* 0x000000ffff127224 */ /* 0x000fe200078e001f */
[----:B------:R-:W-:Y:S02]  /*2370*/  MOV R23, R13 ;  /* 0x0000000d00177202 */ /* 0x000fe40000000f00 */
[----:B------:R-:W-:Y:S02]  /*2380*/  MOV R22, 0x23a0 ;  /* 0x000023a000167802 */ /* 0x000fe40000000f00 */
[----:B-1----:R-:W-:Y:S05]  /*2390*/  CALL.REL.NOINC `($__internal_0_$__cuda_sm20_div_s64) ;  /* 0x00003c6000007944 */ /* 0x002fea0003c00000 */
[----:B------:R-:W-:Y:S02]  /*23a0*/  MOV R50, R0 ;  /* 0x0000000000327202 */ /* 0x000fe40000000f00 */
[----:B------:R-:W-:Y:S01]  /*23b0*/  MOV R51, R21 ;  /* 0x0000001500337202 */ /* 0x000fe20000000f00 */
[----:B------:R-:W-:Y:S05]  /*23c0*/  BRA `(.L_x_13) ;  /* 0x0000013000007947 */ /* 0x000fea0003800000 */
.L_x_12:
        /* <DEDUP_REMOVED lines=19> */
.L_x_13:
[----:B------:R-:W-:Y:S05]  /*2500*/  BSYNC B0 ;  /* 0x0000000000007941 */ /* 0x000fea0003800000 */
.L_x_11:
[----:B------:R-:W-:Y:S01]  /*2510*/  BAR.SYNC.DEFER_BLOCKING 0x0 ;  /* 0x0000000000007b1d */ /* 0x000fe20000010000 */
[-C--:B------:R-:W-:Y:S01]  /*2520*/  LEA.HI R8, R8, R47.reuse, RZ, 0x3 ;  /* 0x0000002f08087211 */ /* 0x080fe200078f18ff */
[----:B------:R-:W-:Y:S01]  /*2530*/  IMAD.MOV.U32 R45, RZ, RZ, -0x800000 ;  /* 0xff800000ff2d7424 */ /* 0x000fe200078e00ff */
[----:B------:R-:W-:Y:S01]  /*2540*/  MOV R46, 0xff800000 ;  /* 0xff800000002e7802 */ /* 0x000fe20000000f00 */
[----:B------:R-:W-:Y:S01]  /*2550*/  IMAD.MOV.U32 R43, RZ, RZ, -0x800000 ;  /* 0xff800000ff2b7424 */ /* 0x000fe200078e00ff */
[----:B------:R-:W-:Y:S01]  /*2560*/  LOP3.LUT R0, R8, 0xfffffff8, RZ, 0xc0, !PT ;  /* 0xfffffff808007812 */ /* 0x000fe200078ec0ff */
[----:B------:R-:W-:Y:S01]  /*2570*/  IMAD.MOV.U32 R41, RZ, RZ, -0x800000 ;  /* 0xff800000ff297424 */ /* 0x000fe200078e00ff */
[----:B-1----:R-:W-:Y:S01]  /*2580*/  SHF.R.S32.HI R15, RZ, 0x3, R8 ;  /* 0x00000003ff0f7819 */ /* 0x002fe20000011408 */
[----:B------:R-:W-:Y:S01]  /*2590*/  IMAD.MOV.U32 R39, RZ, RZ, -0x800000 ;  /* 0xff800000ff277424 */ /* 0x000fe200078e00ff */
[----:B------:R-:W-:Y:S01]  /*25a0*/  IADD3 R47, -R0, R47, RZ ;  /* 0x0000002f002f7210 */ /* 0x000fe20007ffe1ff */
[----:B------:R-:W-:Y:S01]  /*25b0*/  IMAD.MOV.U32 R37, RZ, RZ, -0x800000 ;  /* 0xff800000ff257424 */ /* 0x000fe200078e00ff */
[----:B------:R-:W-:Y:S01]  /*25c0*/  MOV R44, 0xff800000 ;  /* 0xff800000002c7802 */ /* 0x000fe20000000f00 */
[----:B------:R-:W-:Y:S01]  /*25d0*/  IMAD.MOV.U32 R35, RZ, RZ, -0x800000 ;  /* 0xff800000ff237424 */ /* 0x000fe200078e00ff */
[----:B------:R-:W-:Y:S01]  /*25e0*/  MOV R42, 0xff800000 ;  /* 0xff800000002a7802 */ /* 0x000fe20000000f00 */
[----:B------:R-:W-:Y:S01]  /*25f0*/  IMAD R25, R47, 0x11, R15 ;  /* 0x000000112f197824 */ /* 0x000fe200078e020f */
[----:B------:R-:W-:Y:S01]  /*2600*/  MOV R40, 0xff800000 ;  /* 0xff80000000287802 */ /* 0x000fe20000000f00 */
[----:B------:R-:W-:Y:S01]  /*2610*/  IMAD.MOV.U32 R33, RZ, RZ, -0x800000 ;  /* 0xff800000ff217424 */ /* 0x000fe200078e00ff */
[----:B------:R-:W-:Y:S01]  /*2620*/  MOV R38, 0xff800000 ;  /* 0xff80000000267802 */ /* 0x000fe20000000f00 */
[----:B------:R-:W-:Y:S01]  /*2630*/  IMAD.MOV.U32 R31, RZ, RZ, -0x800000 ;  /* 0xff800000ff1f7424 */ /* 0x000fe200078e00ff */
[----:B------:R-:W-:Y:S01]  /*2640*/  MOV R36, 0xff800000 ;  /* 0xff80000000247802 */ /* 0x000fe20000000f00 */
[----:B------:R-:W-:Y:S01]  /*2650*/  ULDC.U8 UR4, c[0x0][0x329] ;  /* 0x0000ca4000047ab9 */ /* 0x000fe20000000000 */
[----:B------:R-:W-:Y:S01]  /*2660*/  MOV R34, 0xff800000 ;  /* 0xff80000000227802 */ /* 0x000fe20000000f00 */
[----:B------:R-:W-:Y:S01]  /*2670*/  BSSY B1, `(.L_x_14) ;  /* 0x000028c000017945 */ /* 0x000fe20003800000 */
[----:B------:R-:W-:Y:S01]  /*2680*/  MOV R32, 0xff800000 ;  /* 0xff80000000207802 */ /* 0x000fe20000000f00 */
[----:B------:R-:W-:Y:S01]  /*2690*/  @!P6 LDS R45, [R25.X4] ;  /* 0x00000000192de984 */ /* 0x000fe20000004800 */
[----:B------:R-:W-:-:S02]  /*26a0*/  IABS R10, R3 ;  /* 0x00000003000a7213 */ /* 0x000fc40000000000 */
[----:B------:R-:W-:Y:S01]  /*26b0*/  IABS R9, c[0x0][0x1c0] ;  /* 0x0000700000097a13 */ /* 0x000fe20000000000 */
[----:B------:R-:W0:Y:S01]  /*26c0*/  @!P6 LDS R46, [R25.X4+0x220] ;  /* 0x00022000192ee984 */ /* 0x000e220000004800 */
[----:B------:R-:W1:Y:S03]  /*26d0*/  I2F.RP R54, R10 ;  /* 0x0000000a00367306 */ /* 0x000e660000209400 */
[----:B------:R-:W2:Y:S04]  /*26e0*/  @!P6 LDS R43, [R25.X4+0x440] ;  /* 0x00044000192be984 */ /* 0x000ea80000004800 */
[----:B------:R-:W3:Y:S04]  /*26f0*/  @!P6 LDS R44, [R25.X4+0x660] ;  /* 0x00066000192ce984 */ /* 0x000ee80000004800 */
[----:B------:R-:W4:Y:S04]  /*2700*/  @!P6 LDS R41, [R25.X4+0x880] ;  /* 0x000880001929e984 */ /* 0x000f280000004800 */
[----:B------:R-:W5:Y:S01]  /*2710*/  @!P6 LDS R42, [R25.X4+0xaa0] ;  /* 0x000aa000192ae984 */ /* 0x000f620000004800 */
[----:B-1----:R-:W1:Y:S03]  /*2720*/  MUFU.RCP R54, R54 ;  /* 0x0000003600367308 */ /* 0x002e660000001000 */
[----:B------:R-:W5:Y:S04]  /*2730*/  @!P6 LDS R39, [R25.X4+0xcc0] ;  /* 0x000cc0001927e984 */ /* 0x000f680000004800 */
[----:B------:R-:W5:Y:S04]  /*2740*/  @!P6 LDS R40, [R25.X4+0xee0] ;  /* 0x000ee0001928e984 */ /* 0x000f680000004800 */
[----:B------:R-:W5:Y:S04]  /*2750*/  @!P6 LDS R37, [R25.X4+0x1100] ;  /* 0x001100001925e984 */ /* 0x000f680000004800 */
[----:B------:R-:W5:Y:S01]  /*2760*/  @!P6 LDS R38, [R25.X4+0x1320] ;  /* 0x001320001926e984 */ /* 0x000f620000004800 */
[----:B-1----:R-:W-:-:S03]  /*2770*/  IADD3 R54, R54, 0xffffffe, RZ ;  /* 0x0ffffffe36367810 */ /* 0x002fc60007ffe0ff */
[----:B------:R-:W1:Y:S01]  /*2780*/  @!P6 LDS R35, [R25.X4+0x1540] ;  /* 0x001540001923e984 */ /* 0x000e620000004800 */
[----:B------:R4:W-:Y:S03]  /*2790*/  F2I.FTZ.U32.TRUNC.NTZ R55, R54 ;  /* 0x0000003600377305 */ /* 0x0009e6000021f000 */
[----:B------:R-:W1:Y:S01]  /*27a0*/  @!P6 LDS R36, [R25.X4+0x1760] ;  /* 0x001760001924e984 */ /* 0x000e620000004800 */
[----:B0-----:R-:W-:-:S03]  /*27b0*/  FMNMX.FTZ R8, R45, R46, !PT ;  /* 0x0000002e2d087209 */ /* 0x001fc60007810000 */
[----:B------:R-:W0:Y:S01]  /*27c0*/  @!P6 LDS R33, [R25.X4+0x1980] ;  /* 0x001980001921e984 */ /* 0x000e220000004800 */
[----:B--2---:R-:W-:-:S03]  /*27d0*/  FMNMX.FTZ R8, R8, R43, !PT ;  /* 0x0000002b08087209 */ /* 0x004fc60007810000 */
[----:B------:R-:W2:Y:S01]  /*27e0*/  @!P6 LDS R34, [R25.X4+0x1ba0] ;  /* 0x001ba0001922e984 */ /* 0x000ea20000004800 */
[----:B---3--:R-:W-:-:S03]  /*27f0*/  FMNMX.FTZ R8, R8, R44, !PT ;  /* 0x0000002c08087209 */ /* 0x008fc60007810000 */
[----:B------:R-:W3:Y:S01]  /*2800*/  @!P6 LDS R31, [R25.X4+0x1dc0] ;  /* 0x001dc000191fe984 */ /* 0x000ee20000004800 */
[----:B----4-:R-:W-:Y:S01]  /*2810*/  FMNMX.FTZ R8, R8, R41, !PT ;  /* 0x0000002908087209 */ /* 0x010fe20007810000 */
[----:B------:R-:W-:Y:S02]  /*2820*/  HFMA2.MMA R54, -RZ, RZ, 0, 0 ;  /* 0x00000000ff367435 */ /* 0x000fe400000001ff */
[----:B------:R-:W4:Y:S01]  /*2830*/  @!P6 LDS R32, [R25.X4+0x1fe0] ;  /* 0x001fe0001920e984 */ /* 0x000f220000004800 */
[----:B-----5:R-:W-:-:S04]  /*2840*/  FMNMX.FTZ R8, R8, R42, !PT ;  /* 0x0000002a08087209 */ /* 0x020fc80007810000 */
[----:B------:R-:W-:-:S04]  /*2850*/  FMNMX.FTZ R8, R8, R39, !PT ;  /* 0x0000002708087209 */ /* 0x000fc80007810000 */
[----:B------:R-:W-:-:S04]  /*2860*/  FMNMX.FTZ R8, R8, R40, !PT ;  /* 0x0000002808087209 */ /* 0x000fc80007810000 */
[----:B------:R-:W-:-:S04]  /*2870*/  FMNMX.FTZ R8, R8, R37, !PT ;  /* 0x0000002508087209 */ /* 0x000fc80007810000 */
[----:B------:R-:W-:-:S04]  /*2880*/  FMNMX.FTZ R8, R8, R38, !PT ;  /* 0x0000002608087209 */ /* 0x000fc80007810000 */
[----:B-1----:R-:W-:-:S04]  /*2890*/  FMNMX.FTZ R8, R8, R35, !PT ;  /* 0x0000002308087209 */ /* 0x002fc80007810000 */
[----:B------:R-:W-:-:S04]  /*28a0*/  FMNMX.FTZ R8, R8, R36, !PT ;  /* 0x0000002408087209 */ /* 0x000fc80007810000 */
[----:B0-----:R-:W-:-:S04]  /*28b0*/  FMNMX.FTZ R8, R8, R33, !PT ;  /* 0x0000002108087209 */ /* 0x001fc80007810000 */
[----:B--2---:R-:W-:-:S04]  /*28c0*/  FMNMX.FTZ R8, R8, R34, !PT ;  /* 0x0000002208087209 */ /* 0x004fc80007810000 */
[----:B---3--:R-:W-:-:S04]  /*28d0*/  FMNMX.FTZ R8, R8, R31, !PT ;  /* 0x0000001f08087209 */ /* 0x008fc80007810000 */
[----:B----4-:R-:W-:-:S05]  /*28e0*/  FMNMX.FTZ R8, R8, R32, !PT ;  /* 0x0000002008087209 */ /* 0x010fca0007810000 */
[----:B------:R-:W0:Y:S02]  /*28f0*/  SHFL.BFLY PT, R0, R8, 0x4, 0x1f ;  /* 0x0c801f0008007f89 */ /* 0x000e2400000e0000 */
[----:B0-----:R-:W-:-:S05]  /*2900*/  FMNMX.FTZ R0, R8, R0, !PT ;  /* 0x0000000008007209 */ /* 0x001fca0007810000 */
[----:B------:R-:W0:Y:S02]  /*2910*/  SHFL.BFLY PT, R8, R0, 0x2, 0x1f ;  /* 0x0c401f0000087f89 */ /* 0x000e2400000e0000 */
[----:B0-----:R-:W-:-:S05]  /*2920*/  FMNMX.FTZ R8, R0, R8, !PT ;  /* 0x0000000800087209 */ /* 0x001fca0007810000 */
[----:B------:R-:W0:Y:S02]  /*2930*/  SHFL.BFLY PT, R0, R8, 0x1, 0x1f ;  /* 0x0c201f0008007f89 */ /* 0x000e2400000e0000 */
[----:B0-----:R-:W-:Y:S02]  /*2940*/  FMNMX.FTZ R0, R8, R0, !PT ;  /* 0x0000000008007209 */ /* 0x001fe40007810000 */
[----:B------:R-:W-:Y:S02]  /*2950*/  I2F.U32.RP R8, R9 ;  /* 0x0000000900087306 */ /* 0x000fe40000209000 */
[----:B------:R-:W-:-:S04]  /*2960*/  FSETP.NEU.FTZ.AND P0, PT, R0, -INF , PT ;  /* 0xff8000000000780b */ /* 0x000fc80003f1d000 */
[----:B------:R-:W-:-:S05]  /*2970*/  FSEL R0, R0, RZ, P0 ;  /* 0x000000ff00007208 */ /* 0x000fca0000000000 */
[C---:B------:R-:W-:Y:S02]  /*2980*/  FADD.FTZ R49, -R0.reuse, R45 ;  /* 0x0000002d00317221 */ /* 0x040fe40000010100 */
[----:B------:R-:W-:Y:S02]  /*2990*/  FADD.FTZ R30, -R0, R46 ;  /* 0x0000002e001e7221 */ /* 0x000fe40000010100 */
[----:B------:R-:W-:Y:S02]  /*29a0*/  FMUL.FTZ R49, R49, 1.4426950216293334961 ;  /* 0x3fb8aa3b31317820 */ /* 0x000fe40000410000 */
[----:B------:R-:W-:Y:S02]  /*29b0*/  FMUL.FTZ R30, R30, 1.4426950216293334961 ;  /* 0x3fb8aa3b1e1e7820 */ /* 0x000fe40000410000 */
[C---:B------:R-:W-:Y:S02]  /*29c0*/  FADD.FTZ R29, -R0.reuse, R43 ;  /* 0x0000002b001d7221 */ /* 0x040fe40000010100 */
[----:B------:R-:W-:Y:S01]  /*29d0*/  FADD.FTZ R27, -R0, R44 ;  /* 0x0000002c001b7221 */ /* 0x000fe20000010100 */
[----:B------:R-:W-:Y:S01]  /*29e0*/  MUFU.EX2 R49, R49 ;  /* 0x0000003100317308 */ /* 0x000fe20000000800 */
[----:B------:R-:W-:-:S02]  /*29f0*/  FMUL.FTZ R29, R29, 1.4426950216293334961 ;  /* 0x3fb8aa3b1d1d7820 */ /* 0x000fc40000410000 */
[----:B------:R-:W-:Y:S02]  /*2a00*/  FMUL.FTZ R27, R27, 1.4426950216293334961 ;  /* 0x3fb8aa3b1b1b7820 */ /* 0x000fe40000410000 */
[C---:B------:R-:W-:Y:S02]  /*2a10*/  FADD.FTZ R26, -R0.reuse, R41 ;  /* 0x00000029001a7221 */ /* 0x040fe40000010100 */
[----:B------:R-:W-:Y:S01]  /*2a20*/  FADD.FTZ R24, -R0, R42 ;  /* 0x0000002a00187221 */ /* 0x000fe20000010100 */
[----:B------:R-:W0:Y:S01]  /*2a30*/  MUFU.EX2 R30, R30 ;  /* 0x0000001e001e7308 */ /* 0x000e220000000800 */
[----:B------:R-:W-:Y:S02]  /*2a40*/  FMUL.FTZ R26, R26, 1.4426950216293334961 ;  /* 0x3fb8aa3b1a1a7820 */ /* 0x000fe40000410000 */
[----:B------:R-:W-:Y:S02]  /*2a50*/  FMUL.FTZ R24, R24, 1.4426950216293334961 ;  /* 0x3fb8aa3b18187820 */ /* 0x000fe40000410000 */
[----:B------:R-:W-:-:S02]  /*2a60*/  FADD.FTZ R23, -R0, R39 ;  /* 0x0000002700177221 */ /* 0x000fc40000010100 */
[----:B------:R-:W-:Y:S01]  /*2a70*/  FADD.FTZ R22, -R0, R40 ;  /* 0x0000002800167221 */ /* 0x000fe20000010100 */
[----:B------:R-:W1:Y:S01]  /*2a80*/  MUFU.EX2 R29, R29 ;  /* 0x0000001d001d7308 */ /* 0x000e620000000800 */
[----:B------:R-:W-:Y:S02]  /*2a90*/  FMUL.FTZ R23, R23, 1.4426950216293334961 ;  /* 0x3fb8aa3b17177820 */ /* 0x000fe40000410000 */
[----:B------:R-:W-:Y:S02]  /*2aa0*/  FMUL.FTZ R22, R22, 1.4426950216293334961 ;  /* 0x3fb8aa3b16167820 */ /* 0x000fe40000410000 */
[C---:B------:R-:W-:Y:S02]  /*2ab0*/  FADD.FTZ R21, -R0.reuse, R37 ;  /* 0x0000002500157221 */ /* 0x040fe40000010100 */
[----:B------:R-:W-:Y:S01]  /*2ac0*/  FADD.FTZ R20, -R0, R38 ;  /* 0x0000002600147221 */ /* 0x000fe20000010100 */
[----:B------:R-:W2:Y:S01]  /*2ad0*/  MUFU.EX2 R27, R27 ;  /* 0x0000001b001b7308 */ /* 0x000ea20000000800 */
[----:B0-----:R-:W-:-:S02]  /*2ae0*/  FADD.FTZ R30, R49, R30 ;  /* 0x0000001e311e7221 */ /* 0x001fc40000010000 */
[----:B------:R-:W-:Y:S02]  /*2af0*/  FMUL.FTZ R21, R21, 1.4426950216293334961 ;  /* 0x3fb8aa3b15157820 */ /* 0x000fe40000410000 */
[----:B------:R-:W-:Y:S02]  /*2b00*/  FMUL.FTZ R20, R20, 1.4426950216293334961 ;  /* 0x3fb8aa3b14147820 */ /* 0x000fe40000410000 */
[----:B------:R-:W-:Y:S01]  /*2b10*/  FADD.FTZ R19, -R0, R35 ;  /* 0x0000002300137221 */ /* 0x000fe20000010100 */
[----:B------:R-:W0:Y:S01]  /*2b20*/  MUFU.EX2 R26, R26 ;  /* 0x0000001a001a7308 */ /* 0x000e220000000800 */
[----:B-1----:R-:W-:Y:S02]  /*2b30*/  FADD.FTZ R30, R30, R29 ;  /* 0x0000001d1e1e7221 */ /* 0x002fe40000010000 */
[----:B------:R-:W-:Y:S02]  /*2b40*/  FMUL.FTZ R19, R19, 1.4426950216293334961 ;  /* 0x3fb8aa3b13137820 */ /* 0x000fe40000410000 */
[----:B------:R-:W-:-:S02]  /*2b50*/  FADD.FTZ R18, -R0, R36 ;  /* 0x0000002400127221 */ /* 0x000fc40000010100 */
[----:B------:R-:W-:Y:S01]  /*2b60*/  FADD.FTZ R29, -R0, R33 ;  /* 0x00000021001d7221 */ /* 0x000fe20000010100 */
[----:B------:R-:W1:Y:S01]  /*2b70*/  MUFU.EX2 R24, R24 ;  /* 0x0000001800187308 */ /* 0x000e620000000800 */
[----:B--2---:R-:W-:Y:S01]  /*2b80*/  FADD.FTZ R27, R30, R27 ;  /* 0x0000001b1e1b7221 */ /* 0x004fe20000010000 */
[----:B------:R-:W-:Y:S01]  /*2b90*/  MOV R30, 0x7f800000 ;  /* 0x7f800000001e7802 */ /* 0x000fe20000000f00 */
[----:B------:R-:W-:Y:S02]  /*2ba0*/  FMUL.FTZ R18, R18, 1.4426950216293334961 ;  /* 0x3fb8aa3b12127820 */ /* 0x000fe40000410000 */
[----:B------:R-:W-:-:S03]  /*2bb0*/  FMUL.FTZ R29, R29, 1.4426950216293334961 ;  /* 0x3fb8aa3b1d1d7820 */ /* 0x000fc60000410000 */
[----:B------:R-:W2:Y:S01]  /*2bc0*/  MUFU.EX2 R23, R23 ;  /* 0x0000001700177308 */ /* 0x000ea20000000800 */
[----:B0-----:R-:W-:Y:S02]  /*2bd0*/  FADD.FTZ R27, R27, R26 ;  /* 0x0000001a1b1b7221 */ /* 0x001fe40000010000 */
[----:B------:R-:W-:-:S04]  /*2be0*/  FADD.FTZ R26, -R0, R34 ;  /* 0x00000022001a7221 */ /* 0x000fc80000010100 */
[----:B------:R-:W-:Y:S01]  /*2bf0*/  FMUL.FTZ R26, R26, 1.4426950216293334961 ;  /* 0x3fb8aa3b1a1a7820 */ /* 0x000fe20000410000 */
[----:B------:R-:W0:Y:S01]  /*2c00*/  MUFU.EX2 R22, R22 ;  /* 0x0000001600167308 */ /* 0x000e220000000800 */
[----:B-1----:R-:W-:-:S07]  /*2c10*/  FADD.FTZ R24, R27, R24 ;  /* 0x000000181b187221 */ /* 0x002fce0000010000 */
[----:B------:R-:W1:Y:S01]  /*2c20*/  MUFU.EX2 R21, R21 ;  /* 0x0000001500157308 */ /* 0x000e620000000800 */
[----:B--2---:R-:W-:Y:S02]  /*2c30*/  FADD.FTZ R24, R24, R23 ;  /* 0x0000001718187221 */ /* 0x004fe40000010000 */
[----:B------:R-:W-:-:S04]  /*2c40*/  FADD.FTZ R23, -R0, R31 ;  /* 0x0000001f00177221 */ /* 0x000fc80000010100 */
[----:B------:R-:W-:Y:S01]  /*2c50*/  FMUL.FTZ R23, R23, 1.4426950216293334961 ;  /* 0x3fb8aa3b17177820 */ /* 0x000fe20000410000 */
[----:B------:R-:W2:Y:S01]  /*2c60*/  MUFU.EX2 R20, R20 ;  /* 0x0000001400147308 */ /* 0x000ea20000000800 */
[----:B0-----:R-:W-:-:S07]  /*2c70*/  FADD.FTZ R22, R24, R22 ;  /* 0x0000001618167221 */ /* 0x001fce0000010000 */
[----:B------:R-:W0:Y:S01]  /*2c80*/  MUFU.EX2 R19, R19 ;  /* 0x0000001300137308 */ /* 0x000e220000000800 */
[----:B-1----:R-:W-:Y:S02]  /*2c90*/  FADD.FTZ R22, R22, R21 ;  /* 0x0000001516167221 */ /* 0x002fe40000010000 */
[----:B------:R-:W-:-:S04]  /*2ca0*/  FADD.FTZ R21, -R0, R32 ;  /* 0x0000002000157221 */ /* 0x000fc80000010100 */
[----:B------:R-:W-:Y:S01]  /*2cb0*/  FMUL.FTZ R21, R21, 1.4426950216293334961 ;  /* 0x3fb8aa3b15157820 */ /* 0x000fe20000410000 */
[----:B------:R-:W1:Y:S01]  /*2cc0*/  MUFU.EX2 R18, R18 ;  /* 0x0000001200127308 */ /* 0x000e620000000800 */
[----:B--2---:R-:W-:-:S07]  /*2cd0*/  FADD.FTZ R20, R22, R20 ;  /* 0x0000001416147221 */ /* 0x004fce0000010000 */
[----:B------:R-:W2:Y:S01]  /*2ce0*/  MUFU.EX2 R29, R29 ;  /* 0x0000001d001d7308 */ /* 0x000ea20000000800 */
[----:B0-----:R-:W-:Y:S01]  /*2cf0*/  FADD.FTZ R19, R20, R19 ;  /* 0x0000001314137221 */ /* 0x001fe20000010000 */
[----:B------:R-:W-:-:S06]  /*2d00*/  IADD3 R20, R7, R10, RZ ;  /* 0x0000000a07147210 */ /* 0x000fcc0007ffe0ff */
[----:B------:R-:W0:Y:S01]  /*2d10*/  MUFU.EX2 R26, R26 ;  /* 0x0000001a001a7308 */ /* 0x000e220000000800 */
[----:B-1----:R-:W-:-:S07]  /*2d20*/  FADD.FTZ R18, R19, R18 ;  /* 0x0000001213127221 */ /* 0x002fce0000010000 */
[----:B------:R-:W1:Y:S01]  /*2d30*/  MUFU.EX2 R23, R23 ;  /* 0x0000001700177308 */ /* 0x000e620000000800 */
[----:B--2---:R-:W-:-:S07]  /*2d40*/  FADD.FTZ R29, R18, R29 ;  /* 0x0000001d121d7221 */ /* 0x004fce0000010000 */
[----:B------:R-:W2:Y:S01]  /*2d50*/  MUFU.EX2 R21, R21 ;  /* 0x0000001500157308 */ /* 0x000ea20000000800 */
[----:B0-----:R-:W-:-:S04]  /*2d60*/  FADD.FTZ R26, R29, R26 ;  /* 0x0000001a1d1a7221 */ /* 0x001fc80000010000 */
[----:B-1----:R-:W-:-:S03]  /*2d70*/  FADD.FTZ R23, R26, R23 ;  /* 0x000000171a177221 */ /* 0x002fc60000010000 */
[----:B------:R2:W0:Y:S01]  /*2d80*/  MUFU.RCP R19, R8 ;  /* 0x0000000800137308 */ /* 0x0004220000001000 */
[----:B------:R-:W-:Y:S02]  /*2d90*/  IMAD.MOV.U32 R26, RZ, RZ, RZ ;  /* 0x000000ffff1a7224 */ /* 0x000fe400078e00ff */
[----:B--2---:R-:W-:Y:S01]  /*2da0*/  FADD.FTZ R8, R23, R21 ;  /* 0x0000001517087221 */ /* 0x004fe20000010000 */
[----:B0-----:R-:W-:Y:S01]  /*2db0*/  IADD3 R19, R19, 0xffffffe, RZ ;  /* 0x0ffffffe13137810 */ /* 0x001fe20007ffe0ff */
[----:B------:R-:W-:-:S03]  /*2dc0*/  IMAD.MOV R21, RZ, RZ, -R55 ;  /* 0x000000ffff157224 */ /* 0x000fc600078e0a37 */
[----:B------:R-:W0:Y:S01]  /*2dd0*/  SHFL.BFLY PT, R18, R8, 0x4, 0x1f ;  /* 0x0c801f0008127f89 */ /* 0x000e2200000e0000 */
[----:B------:R1:W2:Y:S01]  /*2de0*/  F2I.FTZ.U32.TRUNC.NTZ R27, R19 ;  /* 0x00000013001b7305 */ /* 0x0002a2000021f000 */
[----:B------:R-:W-:-:S04]  /*2df0*/  IMAD R21, R21, R10, RZ ;  /* 0x0000000a15157224 */ /* 0x000fc800078e02ff */
[----:B------:R-:W-:Y:S01]  /*2e00*/  IMAD.HI.U32 R21, R55, R21, R54 ;  /* 0x0000001537157227 */ /* 0x000fe200078e0036 */
[----:B-1----:R-:W-:-:S03]  /*2e10*/  IABS R19, R20 ;  /* 0x0000001400137213 */ /* 0x002fc60000000000 */
[----:B--2---:R-:W-:Y:S01]  /*2e20*/  IMAD.MOV R7, RZ, RZ, -R27 ;  /* 0x000000ffff077224 */ /* 0x004fe200078e0a1b */
[----:B------:R-:W-:-:S03]  /*2e30*/  MOV R23, R19 ;  /* 0x0000001300177202 */ /* 0x000fc60000000f00 */
[----:B------:R-:W-:Y:S01]  /*2e40*/  IMAD R7, R7, R9, RZ ;  /* 0x0000000907077224 */ /* 0x000fe200078e02ff */
[----:B------:R-:W-:Y:S01]  /*2e50*/  IABS R19, c[0x0][0x1c0] ;  /* 0x0000700000137a13 */ /* 0x000fe20000000000 */
[----:B0-----:R-:W-:Y:S01]  /*2e60*/  FADD.FTZ R18, R8, R18 ;  /* 0x0000001208127221 */ /* 0x001fe20000010000 */
[----:B------:R-:W-:Y:S01]  /*2e70*/  IABS R8, R3 ;  /* 0x0000000300087213 */ /* 0x000fe20000000000 */
[----:B------:R-:W-:Y:S01]  /*2e80*/  IMAD.HI.U32 R21, R21, R23, RZ ;  /* 0x0000001715157227 */ /* 0x000fe200078e00ff */
[----:B------:R-:W-:Y:S02]  /*2e90*/  IADD3 R19, RZ, -R19, RZ ;  /* 0x80000013ff137210 */ /* 0x000fe40007ffe0ff */
[----:B------:R-:W0:Y:S01]  /*2ea0*/  SHFL.BFLY PT, R22, R18, 0x2, 0x1f ;  /* 0x0c401f0012167f89 */ /* 0x000e2200000e0000 */
[----:B------:R-:W-:Y:S02]  /*2eb0*/  IMAD.MOV R8, RZ, RZ, -R8 ;  /* 0x000000ffff087224 */ /* 0x000fe400078e0a08 */
[----:B------:R-:W-:-:S04]  /*2ec0*/  IMAD.HI.U32 R7, R27, R7, R26 ;  /* 0x000000071b077227 */ /* 0x000fc800078e001a */
[----:B------:R-:W-:Y:S02]  /*2ed0*/  IMAD R8, R21, R8, R23 ;  /* 0x0000000815087224 */ /* 0x000fe400078e0217 */
[----:B------:R-:W-:-:S03]  /*2ee0*/  IMAD.HI.U32 R7, R7, R23, RZ ;  /* 0x0000001707077227 */ /* 0x000fc600078e00ff */
[----:B------:R-:W-:Y:S01]  /*2ef0*/  ISETP.GT.U32.AND P0, PT, R10, R8, PT ;  /* 0x000000080a00720c */ /* 0x000fe20003f04070 */
[----:B------:R-:W-:-:S05]  /*2f00*/  IMAD R19, R7, R19, R23 ;  /* 0x0000001307137224 */ /* 0x000fca00078e0217 */
[----:B------:R-:W-:Y:S01]  /*2f10*/  ISETP.GT.U32.AND P5, PT, R9, R19, PT ;  /* 0x000000130900720c */ /* 0x000fe20003fa4070 */
[----:B0-----:R-:W-:-:S06]  /*2f20*/  FADD.FTZ R22, R18, R22 ;  /* 0x0000001612167221 */ /* 0x001fcc0000010000 */
[----:B------:R-:W-:Y:S01]  /*2f30*/  @!P0 IADD3 R21, R21, 0x1, RZ ;  /* 0x0000000115158810 */ /* 0x000fe20007ffe0ff */
[----:B------:R-:W-:Y:S01]  /*2f40*/  @!P0 IMAD.IADD R8, R8, 0x1, -R10 ;  /* 0x0000000108088824 */ /* 0x000fe200078e0a0a */
[----:B------:R-:W-:Y:S01]  /*2f50*/  ISETP.GT.AND P0, PT, R3, RZ, PT ;  /* 0x000000ff0300720c */ /* 0x000fe20003f04270 */
[----:B------:R-:W0:Y:S03]  /*2f60*/  SHFL.BFLY PT, R18, R22, 0x1, 0x1f ;  /* 0x0c201f0016127f89 */ /* 0x000e2600000e0000 */
[-C--:B------:R-:W-:Y:S02]  /*2f70*/  ISETP.GE.U32.AND P4, PT, R8, R10.reuse, PT ;  /* 0x0000000a0800720c */ /* 0x080fe40003f86070 */
[----:B------:R-:W-:Y:S02]  /*2f80*/  LOP3.LUT R8, R20, R10, RZ, 0x3c, !PT ;  /* 0x0000000a14087212 */ /* 0x000fe400078e3cff */
[----:B------:R-:W-:-:S02]  /*2f90*/  @!P5 IADD3 R19, R19, -R9, RZ ;  /* 0x800000091313d210 */ /* 0x000fc40007ffe0ff */
[----:B------:R-:W-:Y:S02]  /*2fa0*/  ISETP.GE.AND P3, PT, R8, RZ, PT ;  /* 0x000000ff0800720c */ /* 0x000fe40003f66270 */
[----:B------:R-:W-:Y:S01]  /*2fb0*/  ISETP.GE.U32.AND P1, PT, R19, R9, PT ;  /* 0x000000091300720c */ /* 0x000fe20003f26070 */
[----:B------:R-:W1:Y:S01]  /*2fc0*/  S2R R8, SR_TID.X ;  /* 0x0000000000087919 */ /* 0x000e620000002100 */
[----:B------:R-:W-:Y:S02]  /*2fd0*/  LOP3.LUT R20, R20, c[0x0][0x1c0], RZ, 0x3c, !PT ;  /* 0x0000700014147a12 */ /* 0x000fe400078e3cff */
[----:B------:R-:W-:Y:S02]  /*2fe0*/  @!P5 IADD3 R7, R7, 0x1, RZ ;  /* 0x000000010707d810 */ /* 0x000fe40007ffe0ff */
[----:B------:R-:W-:Y:S02]  /*2ff0*/  ISETP.GE.AND P2, PT, R20, RZ, PT ;  /* 0x000000ff1400720c */ /* 0x000fe40003f46270 */
[----:B------:R-:W-:-:S02]  /*3000*/  @P4 IADD3 R21, R21, 0x1, RZ ;  /* 0x0000000115154810 */ /* 0x000fc40007ffe0ff */
[----:B------:R-:W-:Y:S02]  /*3010*/  ISETP.GT.AND P4, PT, R4, RZ, PT ;  /* 0x000000ff0400720c */ /* 0x000fe40003f84270 */
[----:B------:R-:W-:Y:S01]  /*3020*/  ISETP.NE.AND P5, PT, R3, RZ, PT ;  /* 0x000000ff0300720c */ /* 0x000fe20003fa5270 */
[----:B------:R-:W-:Y:S01]  /*3030*/  @!P3 IMAD.MOV R21, RZ, RZ, -R21 ;  /* 0x000000ffff15b224 */ /* 0x000fe200078e0a15 */
[----:B------:R-:W-:Y:S01]  /*3040*/  @P1 IADD3 R7, R7, 0x1, RZ ;  /* 0x0000000107071810 */ /* 0x000fe20007ffe0ff */
[----:B0-----:R-:W-:Y:S01]  /*3050*/  FADD.FTZ R18, R22, R18 ;  /* 0x0000001216127221 */ /* 0x001fe20000010000 */
[----:B------:R-:W-:Y:S02]  /*3060*/  SHF.R.S32.HI R22, RZ, 0x1f, R3 ;  /* 0x0000001fff167819 */ /* 0x000fe40000011403 */
[----:B------:R-:W-:Y:S02]  /*3070*/  LEA.HI.SX32 R9, R3, 0x1, 0x1 ;  /* 0x0000000103097811 */ /* 0x000fe400078f0aff */
[----:B------:R-:W-:Y:S01]  /*3080*/  FSETP.NE.FTZ.AND P1, PT, R18, RZ, PT ;  /* 0x000000ff1200720b */ /* 0x000fe20003f35000 */
[----:B------:R-:W-:Y:S01]  /*3090*/  @!P0 IMAD.MOV R9, RZ, RZ, R22 ;  /* 0x000000ffff098224 */ /* 0x000fe200078e0216 */
[----:B------:R-:W-:-:S02]  /*30a0*/  ISETP.NE.AND P0, PT, RZ, c[0x0][0x1c0], PT ;  /* 0x00007000ff007a0c */ /* 0x000fc40003f05270 */
[----:B------:R-:W-:Y:S02]  /*30b0*/  @!P2 IADD3 R7, -R7, RZ, RZ ;  /* 0x000000ff0707a210 */ /* 0x000fe40007ffe1ff */
[----:B------:R-:W-:Y:S02]  /*30c0*/  SHF.R.S32.HI R19, RZ, 0x1f, R4 ;  /* 0x0000001fff137819 */ /* 0x000fe40000011404 */
[----:B-1----:R-:W-:Y:S02]  /*30d0*/  LOP3.LUT P2, RZ, R8, 0x7, RZ, 0xc0, !PT ;  /* 0x0000000708ff7812 */ /* 0x002fe4000784c0ff */
[----:B------:R-:W-:Y:S02]  /*30e0*/  LEA.HI.SX32 R20, R4, 0x1, 0x1 ;  /* 0x0000000104147811 */ /* 0x000fe400078f0aff */
[----:B------:R-:W-:Y:S01]  /*30f0*/  @!P4 IADD3 R20, R19, RZ, RZ ;  /* 0x000000ff1314c210 */ /* 0x000fe20007ffe0ff */
[----:B------:R-:W0:Y:S01]  /*3100*/  @P1 MUFU.LG2 R18, R18 ;  /* 0x0000001200121308 */ /* 0x000e220000000c00 */
[----:B------:R-:W-:-:S02]  /*3110*/  ISETP.GT.OR P2, PT, R8, 0x7f, P2 ;  /* 0x0000007f0800780c */ /* 0x000fc40001744670 */
[----:B------:R-:W-:Y:S02]  /*3120*/  MOV R19, c[0x0][0x214] ;  /* 0x0000850000137a02 */ /* 0x000fe40000000f00 */
[----:B------:R-:W-:Y:S02]  /*3130*/  ISETP.NE.AND P3, PT, RZ, UR4, PT ;  /* 0x00000004ff007c0c */ /* 0x000fe4000bf65270 */
[----:B------:R-:W-:Y:S02]  /*3140*/  @!P5 LOP3.LUT R21, RZ, R10, RZ, 0x33, !PT ;  /* 0x0000000aff15d212 */ /* 0x000fe400078e33ff */
[----:B------:R-:W-:Y:S02]  /*3150*/  SEL R10, R19, 0x1, !P3 ;  /* 0x00000001130a7807 */ /* 0x000fe40005800000 */
[----:B------:R-:W-:Y:S02]  /*3160*/  @!P0 LOP3.LUT R7, RZ, c[0x0][0x1c0], RZ, 0x33, !PT ;  /* 0x00007000ff078a12 */ /* 0x000fe400078e33ff */
[----:B------:R-:W-:Y:S01]  /*3170*/  ISETP.LT.U32.AND P0, PT, R52, R21, PT ;  /* 0x000000153400720c */ /* 0x000fe20003f01070 */
[-C--:B------:R-:W-:Y:S01]  /*3180*/  IMAD R6, R6, R10.reuse, RZ ;  /* 0x0000000a06067224 */ /* 0x080fe200078e02ff */
[----:B------:R-:W-:Y:S01]  /*3190*/  SHF.R.S32.HI R19, RZ, 0x1f, R21 ;  /* 0x0000001fff137819 */ /* 0x000fe20000011415 */
[----:B------:R-:W-:-:S02]  /*31a0*/  IMAD R8, R7, R10, RZ ;  /* 0x0000000a07087224 */ /* 0x000fc400078e02ff */
[----:B------:R-:W-:Y:S01]  /*31b0*/  IMAD R7, R6, R20, RZ ;  /* 0x0000001406077224 */ /* 0x000fe200078e02ff */
[----:B------:R-:W-:Y:S01]  /*31c0*/  ISETP.LT.AND.EX P0, PT, R53, R19, PT, P0 ;  /* 0x000000133500720c */ /* 0x000fe20003f01300 */
[----:B------:R-:W-:Y:S02]  /*31d0*/  IMAD R8, R9, R8, RZ ;  /* 0x0000000809087224 */ /* 0x000fe400078e02ff */
[----:B0-----:R-:W-:Y:S01]  /*31e0*/  @P1 FFMA.FTZ R30, R18, 0.69314718246459960938, R0 ;  /* 0x3f317218121e1823 */ /* 0x001fe20000010000 */
[----:B------:R-:W-:Y:S02]  /*31f0*/  SEL R10, R52, R21, P0 ;  /* 0x00000015340a7207 */ /* 0x000fe40000000000 */
[----:B------:R-:W-:Y:S01]  /*3200*/  SEL R9, R53, R19, P0 ;  /* 0x0000001335097207 */ /* 0x000fe20000000000 */
[----:B------:R-:W-:Y:S05]  /*3210*/  @P2 BRA `(.L_x_15) ;  /* 0x00001d1000002947 */ /* 0x000fea0003800000 */
[----:B------:R-:W-:Y:S01]  /*3220*/  ULDC.U8 UR4, c[0x0][0x328] ;  /* 0x0000ca0000047ab9 */ /* 0x000fe20000000000 */
[----:B------:R-:W-:Y:S02]  /*3230*/  IADD3 R52, P0, R15, UR7, RZ ;  /* 0x000000070f347c10 */ /* 0x000fe4000ff1e0ff */
[----:B------:R-:W-:-:S02]  /*3240*/  ISETP.NE.AND P1, PT, RZ, UR4, PT ;  /* 0x00000004ff007c0c */ /* 0x000fc4000bf25270 */
[----:B------:R-:W-:-:S11]  /*3250*/  LEA.HI.X.SX32 R53, R15, UR6, 0x1, P0 ;  /* 0x000000060f357c11 */ /* 0x000fd600080f0eff */
[----:B------:R-:W-:Y:S05]  /*3260*/  @!P1 BRA `(.L_x_16) ;  /* 0x00001c9000009947 */ /* 0x000fea0003800000 */
[----:B------:R-:W-:Y:S01]  /*3270*/  ISETP.GE.U32.AND P1, PT, R52, R28, PT ;  /* 0x0000001c3400720c */ /* 0x000fe20003f26070 */
[----:B------:R-:W-:-:S03]  /*3280*/  IMAD.MOV.U32 R6, RZ, RZ, c[0x0][0x1c0] ;  /* 0x00007000ff067624 */ /* 0x000fc600078e00ff */
[----:B------:R-:W-:Y:S02]  /*3290*/  ISETP.GE.AND.EX P1, PT, R53, R5, PT, P1 ;  /* 0x000000053500720c */ /* 0x000fe40003f26310 */
[----:B------:R-:W-:Y:S02]  /*32a0*/  ISETP.LT.U32.AND P0, PT, R6, 0x1, PT ;  /* 0x000000010600780c */ /* 0x000fe40003f01070 */
[----:B------:R-:W-:-:S04]  /*32b0*/  SHF.R.S32.HI R0, RZ, 0x1f, R6 ;  /* 0x0000001fff007819 */ /* 0x000fc80000011406 */
[----:B------:R-:W-:-:S04]  /*32c0*/  ISETP.LT.AND.EX P0, PT, R0, RZ, PT, P0 ;  /* 0x000000ff0000720c */ /* 0x000fc80003f01300 */
[----:B------:R-:W-:Y:S02]  /*32d0*/  SEL R6, R6, 0x1, P0 ;  /* 0x0000000106067807 */ /* 0x000fe40000000000 */
[----:B------:R-:W-:Y:S01]  /*32e0*/  SEL R5, R0, RZ, P0 ;  /* 0x000000ff00057207 */ /* 0x000fe20000000000 */
[----:B------:R-:W-:Y:S05]  /*32f0*/  @P1 BRA `(.L_x_15) ;  /* 0x00001c3000001947 */ /* 0x000fea0003800000 */
[----:B------:R-:W-:Y:S01]  /*3300*/  IADD3 R0, P1, R6, 0x1, RZ ;  /* 0x0000000106007810 */ /* 0x000fe20007f3e0ff */
[----:B------:R-:W-:Y:S03]  /*3310*/  BSSY B0, `(.L_x_17) ;  /* 0x0000036000007945 */ /* 0x000fe60003800000 */
[----:B------:R-:W-:Y:S01]  /*3320*/  ISETP.GE.U32.AND P0, PT, R0, 0x3, PT ;  /* 0x000000030000780c */ /* 0x000fe20003f06070 */
[----:B------:R-:W-:-:S05]  /*3330*/  IMAD.X R0, RZ, RZ, R5, P1 ;  /* 0x000000ffff007224 */ /* 0x000fca00008e0605 */
[----:B------:R-:W-:-:S04]  /*3340*/  ISETP.GE.U32.AND.EX P0, PT, R0, RZ, PT, P0 ;  /* 0x000000ff0000720c */ /* 0x000fc80003f06100 */
[----:B------:R-:W-:Y:S02]  /*3350*/  SEL R0, R5, RZ, !P0 ;  /* 0x000000ff05007207 */ /* 0x000fe40004000000 */
[----:B------:R-:W-:-:S03]  /*3360*/  SEL R18, R6, RZ, !P0 ;  /* 0x000000ff06127207 */ /* 0x000fc60004000000 */
[-C--:B------:R-:W-:Y:S02]  /*3370*/  IMAD R0, R0, R48.reuse, RZ ;  /* 0x0000003000007224 */ /* 0x080fe400078e02ff */
[----:B------:R-:W-:-:S04]  /*3380*/  IMAD.WIDE.U32 R20, R18, R48, RZ ;  /* 0x0000003012147225 */ /* 0x000fc800078e00ff */
[----:B------:R-:W-:Y:S02]  /*3390*/  IMAD R0, R18, R2, R0 ;  /* 0x0000000212007224 */ /* 0x000fe400078e0200 */
[----:B------:R-:W-:-:S03]  /*33a0*/  IMAD.WIDE.U32 R56, R20, R6, RZ ;  /* 0x0000000614387225 */ /* 0x000fc600078e00ff */
[----:B------:R-:W-:-:S05]  /*33b0*/  IADD3 R0, R21, R0, RZ ;  /* 0x0000000015007210 */ /* 0x000fca0007ffe0ff */
[----:B------:R-:W-:-:S04]  /*33c0*/  IMAD R19, R0, R6, RZ ;  /* 0x0000000600137224 */ /* 0x000fc800078e02ff */
[----:B------:R-:W-:-:S04]  /*33d0*/  IMAD R19, R5, R20, R19 ;  /* 0x0000001405137224 */ /* 0x000fc800078e0213 */
[----:B------:R-:W-:-:S05]  /*33e0*/  IMAD.IADD R19, R57, 0x1, R19 ;  /* 0x0000000139137824 */ /* 0x000fca00078e0213 */
        /* <DEDUP_REMOVED lines=9> */
[-C--:B------:R-:W-:Y:S02]  /*3480*/  IADD3 R20, P0, RZ, -R0.reuse, RZ ;  /* 0x80000000ff147210 */ /* 0x080fe40007f1e0ff */
[----:B------:R-:W-:Y:S02]  /*3490*/  MOV R58, R0 ;  /* 0x00000000003a7202 */ /* 0x000fe40000000f00 */
[-C--:B------:R-:W-:Y:S01]  /*34a0*/  IADD3.X R18, RZ, ~R21.reuse, RZ, P0, !PT ;  /* 0x80000015ff127210 */ /* 0x080fe200007fe4ff */
[----:B------:R-:W-:Y:S01]  /*34b0*/  IMAD.WIDE.U32 R52, R56, R20, R52 ;  /* 0x0000001438347225 */ /* 0x000fe200078e0034 */
[----:B------:R-:W-:-:S03]  /*34c0*/  MOV R59, R21 ;  /* 0x00000015003b7202 */ /* 0x000fc60000000f00 */
[----:B------:R-:W-:-:S04]  /*34d0*/  IMAD R18, R18, R56, RZ ;  /* 0x0000003812127224 */ /* 0x000fc800078e02ff */
[----:B------:R-:W-:Y:S01]  /*34e0*/  IMAD R18, R19, R20, R18 ;  /* 0x0000001413127224 */ /* 0x000fe200078e0212 */
[----:B------:R-:W-:-:S04]  /*34f0*/  MOV R19, R52 ;  /* 0x0000003400137202 */ /* 0x000fc80000000f00 */
[----:B------:R-:W-:Y:S01]  /*3500*/  IADD3 R18, R53, R18, RZ ;  /* 0x0000001235127210 */ /* 0x000fe20007ffe0ff */
[----:B------:R-:W-:Y:S05]  /*3510*/  BRA `(.L_x_19) ;  /* 0x0000015000007947 */ /* 0x000fea0003800000 */
.L_x_18:
[----:B------:R-:W0:Y:S01]  /*3520*/  I2F.U32.RP R18, R56 ;  /* 0x0000003800127306 */ /* 0x000e220000209000 */
[----:B------:R-:W-:Y:S01]  /*3530*/  ISETP.NE.U32.AND P0, PT, R56, RZ, PT ;  /* 0x000000ff3800720c */ /* 0x000fe20003f05070 */
[----:B------:R-:W-:-:S06]  /*3540*/  IMAD.MOV.U32 R59, RZ, RZ, RZ ;  /* 0x000000ffff3b7224 */ /* 0x000fcc00078e00ff */
        /* <DEDUP_REMOVED lines=16> */
[----:B------:R-:W-:-:S05]  /*3650*/  IADD3 R19, -R58, RZ, RZ ;  /* 0x000000ff3a137210 */ /* 0x000fca0007ffe1ff */
[----:B------:R-:W-:Y:S02]  /*3660*/  IMAD R19, R56, R19, R52 ;  /* 0x0000001338137224 */ /* 0x000fe400078e0234 */
.L_x_19:
[----:B------:R-:W-:Y:S05]  /*3670*/  BSYNC B0 ;  /* 0x0000000000007941 */ /* 0x000fea0003800000 */
.L_x_17:
[----:B------:R-:W-:Y:S01]  /*3680*/  LOP3.LUT R0, R18, R2, RZ, 0xfc, !PT ;  /* 0x0000000212007212 */ /* 0x000fe200078efcff */
[----:B------:R-:W-:Y:S03]  /*3690*/  BSSY B0, `(.L_x_20) ;  /* 0x000002a000007945 */ /* 0x000fe60003800000 */
[----:B------:R-:W-:-:S13]  /*36a0*/  ISETP.NE.U32.AND P0, PT, R0, RZ, PT ;  /* 0x000000ff0000720c */ /* 0x000fda0003f05070 */
[----:B------:R-:W-:Y:S05]  /*36b0*/  @!P0 BRA `(.L_x_21) ;  /* 0x0000011000008947 */ /* 0x000fea0003800000 */
[----:B------:R-:W-:Y:S01]  /*36c0*/  IMAD.MOV.U32 R27, RZ, RZ, R19 ;  /* 0x000000ffff1b7224 */ /* 0x000fe200078e0013 */
[----:B------:R-:W-:Y:S01]  /*36d0*/  MOV R24, R48 ;  /* 0x0000003000187202 */ /* 0x000fe20000000f00 */
[----:B------:R-:W-:Y:S01]  /*36e0*/  IMAD.MOV.U32 R23, RZ, RZ, R2 ;  /* 0x000000ffff177224 */ /* 0x000fe200078e0002 */
[----:B------:R-:W-:Y:S02]  /*36f0*/  MOV R22, 0x3710 ;  /* 0x0000371000167802 */ /* 0x000fe40000000f00 */
[----:B------:R-:W-:Y:S05]  /*3700*/  CALL.REL.NOINC `($__internal_0_$__cuda_sm20_div_s64) ;  /* 0x000028f000007944 */ /* 0x000fea0003c00000 */
[----:B------:R-:W-:Y:S02]  /*3710*/  IADD3 R22, P0, RZ, -R0, RZ ;  /* 0x80000000ff167210 */ /* 0x000fe40007f1e0ff */
[----:B------:R-:W-:Y:S02]  /*3720*/  LOP3.LUT R19, R19, R18, RZ, 0x3c, !PT ;  /* 0x0000001213137212 */ /* 0x000fe400078e3cff */
[----:B------:R-:W-:Y:S01]  /*3730*/  MOV R52, R0 ;  /* 0x0000000000347202 */ /* 0x000fe20000000f00 */
[----:B------:R-:W-:Y:S01]  /*3740*/  IMAD.X R20, RZ, RZ, ~R21, P0 ;  /* 0x000000ffff147224 */ /* 0x000fe200000e0e15 */
[C---:B------:R-:W-:Y:S02]  /*3750*/  LOP3.LUT R18, R19.reuse, R18, RZ, 0x3c, !PT ;  /* 0x0000001213127212 */ /* 0x040fe400078e3cff */
[----:B------:R-:W-:Y:S01]  /*3760*/  MOV R53, R21 ;  /* 0x0000001500357202 */ /* 0x000fe20000000f00 */
[----:B------:R-:W-:Y:S01]  /*3770*/  IMAD R20, R20, R48, RZ ;  /* 0x0000003014147224 */ /* 0x000fe200078e02ff */
[----:B------:R-:W-:-:S03]  /*3780*/  LOP3.LUT R19, R19, R18, RZ, 0x3c, !PT ;  /* 0x0000001213137212 */ /* 0x000fc600078e3cff */
[-C--:B------:R-:W-:Y:S02]  /*3790*/  IMAD R2, R2, R22.reuse, R20 ;  /* 0x0000001602027224 */ /* 0x080fe400078e0214 */
[----:B------:R-:W-:-:S04]  /*37a0*/  IMAD.WIDE.U32 R48, R48, R22, R18 ;  /* 0x0000001630307225 */ /* 0x000fc800078e0012 */
[----:B------:R-:W-:Y:S01]  /*37b0*/  IMAD.IADD R2, R49, 0x1, R2 ;  /* 0x0000000131027824 */ /* 0x000fe200078e0202 */
[----:B------:R-:W-:Y:S05]  /*37c0*/  BRA `(.L_x_22) ;  /* 0x0000016000007947 */ /* 0x000fea0003800000 */
.L_x_21:
[----:B------:R-:W0:Y:S01]  /*37d0*/  I2F.U32.RP R20, R48 ;  /* 0x0000003000147306 */ /* 0x000e220000209000 */
[----:B------:R-:W-:Y:S01]  /*37e0*/  ISETP.NE.U32.AND P0, PT, R48, RZ, PT ;  /* 0x000000ff3000720c */ /* 0x000fe20003f05070 */
[----:B------:R-:W-:Y:S01]  /*37f0*/  IMAD.MOV.U32 R53, RZ, RZ, RZ ;  /* 0x000000ffff357224 */ /* 0x000fe200078e00ff */
[----:B------:R-:W-:-:S05]  /*3800*/  MOV R2, RZ ;  /* 0x000000ff00027202 */ /* 0x000fca0000000f00 */
[----:B0-----:R-:W0:Y:S02]  /*3810*/  MUFU.RCP R20, R20 ;  /* 0x0000001400147308 */ /* 0x001e240000001000 */
[----:B0-----:R-:W-:-:S06]  /*3820*/  IADD3 R20, R20, 0xffffffe, RZ ;  /* 0x0ffffffe14147810 */ /* 0x001fcc0007ffe0ff */
[----:B------:R0:W1:Y:S02]  /*3830*/  F2I.FTZ.U32.TRUNC.NTZ R21, R20 ;  /* 0x0000001400157305 */ /* 0x000064000021f000 */
[----:B0-----:R-:W-:Y:S01]  /*3840*/  HFMA2.MMA R20, -RZ, RZ, 0, 0 ;  /* 0x00000000ff147435 */ /* 0x001fe200000001ff */
[----:B-1----:R-:W-:-:S04]  /*3850*/  IMAD.MOV R0, RZ, RZ, -R21 ;  /* 0x000000ffff007224 */ /* 0x002fc800078e0a15 */
[----:B------:R-:W-:-:S05]  /*3860*/  IMAD R0, R0, R48, RZ ;  /* 0x0000003000007224 */ /* 0x000fca00078e02ff */
[----:B------:R-:W-:-:S06]  /*3870*/  IMAD.HI.U32 R0, R21, R0, R20 ;  /* 0x0000000015007227 */ /* 0x000fcc00078e0014 */
[----:B------:R-:W-:-:S04]  /*3880*/  IMAD.HI.U32 R52, R0, R19, RZ ;  /* 0x0000001300347227 */ /* 0x000fc800078e00ff */
[----:B------:R-:W-:-:S04]  /*3890*/  IMAD.MOV R0, RZ, RZ, -R52 ;  /* 0x000000ffff007224 */ /* 0x000fc800078e0a34 */
[----:B------:R-:W-:-:S05]  /*38a0*/  IMAD R0, R48, R0, R19 ;  /* 0x0000000030007224 */ /* 0x000fca00078e0213 */
[----:B------:R-:W-:-:S13]  /*38b0*/  ISETP.GE.U32.AND P2, PT, R0, R48, PT ;  /* 0x000000300000720c */ /* 0x000fda0003f46070 */
[-C--:B------:R-:W-:Y:S02]  /*38c0*/  @P2 IADD3 R0, R0, -R48.reuse, RZ ;  /* 0x8000003000002210 */ /* 0x080fe40007ffe0ff */
[----:B------:R-:W-:Y:S02]  /*38d0*/  @P2 IADD3 R52, R52, 0x1, RZ ;  /* 0x0000000134342810 */ /* 0x000fe40007ffe0ff */
[----:B------:R-:W-:-:S13]  /*38e0*/  ISETP.GE.U32.AND P1, PT, R0, R48, PT ;  /* 0x000000300000720c */ /* 0x000fda0003f26070 */
[----:B------:R-:W-:Y:S02]  /*38f0*/  @P1 IADD3 R52, R52, 0x1, RZ ;  /* 0x0000000134341810 */ /* 0x000fe40007ffe0ff */
[----:B------:R-:W-:-:S05]  /*3900*/  @!P0 LOP3.LUT R52, RZ, R48, RZ, 0x33, !PT ;  /* 0x00000030ff348212 */ /* 0x000fca00078e33ff */
[----:B------:R-:W-:-:S04]  /*3910*/  IMAD.MOV R0, RZ, RZ, -R52 ;  /* 0x000000ffff007224 */ /* 0x000fc800078e0a34 */
[----:B------:R-:W-:Y:S02]  /*3920*/  IMAD R48, R48, R0, R19 ;  /* 0x0000000030307224 */ /* 0x000fe400078e0213 */
.L_x_22:
[----:B------:R-:W-:Y:S05]  /*3930*/  BSYNC B0 ;  /* 0x0000000000007941 */ /* 0x000fea0003800000 */
.L_x_20:
[----:B------:R-:W-:Y:S01]  /*3940*/  LOP3.LUT R0, R53, R5, RZ, 0xfc, !PT ;  /* 0x0000000535007212 */ /* 0x000fe200078efcff */
[----:B------:R-:W-:Y:S01]  /*3950*/  IMAD.MOV.U32 R26, RZ, RZ, c[0x0][0x210] ;  /* 0x00008400ff1a7624 */ /* 0x000fe200078e00ff */
[----:B------:R-:W-:Y:S02]  /*3960*/  BSSY B0, `(.L_x_23) ;  /* 0x000002b000007945 */ /* 0x000fe40003800000 */
[----:B------:R-:W-:Y:S02]  /*3970*/  ISETP.NE.U32.AND P0, PT, R0, RZ, PT ;  /* 0x000000ff0000720c */ /* 0x000fe40003f05070 */
[----:B------:R-:W-:-:S11]  /*3980*/  SEL R26, R26, 0x1, P3 ;  /* 0x000000011a1a7807 */ /* 0x000fd60001800000 */
[----:B------:R-:W-:Y:S05]  /*3990*/  @!P0 BRA `(.L_x_24) ;  /* 0x0000011000008947 */ /* 0x000fea0003800000 */
[----:B------:R-:W-:Y:S01]  /*39a0*/  IMAD.MOV.U32 R27, RZ, RZ, R52 ;  /* 0x000000ffff1b7224 */ /* 0x000fe200078e0034 */
[----:B------:R-:W-:Y:S01]  /*39b0*/  MOV R24, R6 ;  /* 0x0000000600187202 */ /* 0x000fe20000000f00 */
[----:B------:R-:W-:Y:S01]  /*39c0*/  IMAD.MOV.U32 R18, RZ, RZ, R53 ;  /* 0x000000ffff127224 */ /* 0x000fe200078e0035 */
[----:B------:R-:W-:Y:S02]  /*39d0*/  MOV R23, R5 ;  /* 0x0000000500177202 */ /* 0x000fe40000000f00 */
[----:B------:R-:W-:Y:S02]  /*39e0*/  MOV R22, 0x3a00 ;  /* 0x00003a0000167802 */ /* 0x000fe40000000f00 */
[----:B------:R-:W-:Y:S05]  /*39f0*/  CALL.REL.NOINC `($__internal_0_$__cuda_sm20_div_s64) ;  /* 0x0000260000007944 */ /* 0x000fea0003c00000 */
[----:B------:R-:W-:Y:S01]  /*3a00*/  IADD3 R19, P0, RZ, -R0, RZ ;  /* 0x80000000ff137210 */ /* 0x000fe20007f1e0ff */
[----:B------:R-:W-:Y:S01]  /*3a10*/  IMAD.MOV.U32 R20, RZ, RZ, R0 ;  /* 0x000000ffff147224 */ /* 0x000fe200078e0000 */
[----:B------:R-:W-:Y:S02]  /*3a20*/  MOV R22, R52 ;  /* 0x0000003400167202 */ /* 0x000fe40000000f00 */
[----:B------:R-:W-:Y:S02]  /*3a30*/  IADD3.X R18, RZ, ~R21, RZ, P0, !PT ;  /* 0x80000015ff127210 */ /* 0x000fe400007fe4ff */
[----:B------:R-:W-:-:S03]  /*3a40*/  MOV R23, R53 ;  /* 0x0000003500177202 */ /* 0x000fc60000000f00 */
[----:B------:R-:W-:Y:S02]  /*3a50*/  IMAD R18, R18, R6, RZ ;  /* 0x0000000612127224 */ /* 0x000fe400078e02ff */
[----:B------:R-:W-:-:S04]  /*3a60*/  IMAD.WIDE.U32 R22, R6, R19, R22 ;  /* 0x0000001306167225 */ /* 0x000fc800078e0016 */
[----:B------:R-:W-:Y:S02]  /*3a70*/  IMAD R5, R5, R19, R18 ;  /* 0x0000001305057224 */ /* 0x000fe400078e0212 */
[----:B------:R-:W-:-:S03]  /*3a80*/  IMAD.MOV.U32 R52, RZ, RZ, R22 ;  /* 0x000000ffff347224 */ /* 0x000fc600078e0016 */
[----:B------:R-:W-:Y:S01]  /*3a90*/  IADD3 R5, R23, R5, RZ ;  /* 0x0000000517057210 */ /* 0x000fe20007ffe0ff */
[----:B------:R-:W-:Y:S05]  /*3aa0*/  BRA `(.L_x_25) ;  /* 0x0000016000007947 */ /* 0x000fea0003800000 */
.L_x_24:
        /* <DEDUP_REMOVED lines=22> */
.L_x_25:
[----:B------:R-:W-:Y:S05]  /*3c10*/  BSYNC B0 ;  /* 0x0000000000007941 */ /* 0x000fea0003800000 */
.L_x_23:
[-C--:B------:R-:W-:Y:S01]  /*3c20*/  IMAD R0, R51, R17.reuse, RZ ;  /* 0x0000001133007224 */ /* 0x080fe200078e02ff */
[----:B------:R-:W-:Y:S01]  /*3c30*/  ULDC.U8 UR10, c[0x0][0x329] ;  /* 0x0000ca40000a7ab9 */ /* 0x000fe20000000000 */
[C---:B------:R-:W-:Y:S01]  /*3c40*/  IMAD.WIDE.U32 R56, R50.reuse, R17, RZ ;  /* 0x0000001132387225 */ /* 0x040fe200078e00ff */
[----:B------:R-:W-:Y:S01]  /*3c50*/  UISETP.NE.AND UP0, UPT, UR10, URZ, UPT ;  /* 0x0000003f0a00728c */ /* 0x000fe2000bf05270 */
[----:B------:R-:W-:Y:S01]  /*3c60*/  BSSY B0, `(.L_x_26) ;  /* 0x0000046000007945 */ /* 0x000fe20003800000 */
[----:B------:R-:W-:Y:S01]  /*3c70*/  ULDC.64 UR4, c[0x0][0x210] ;  /* 0x0000840000047ab9 */ /* 0x000fe20000000a00 */
[----:B------:R-:W-:Y:S01]  /*3c80*/  IMAD R0, R50, R16, R0 ;  /* 0x0000001032007224 */ /* 0x000fe200078e0200 */
[----:B------:R-:W-:Y:S01]  /*3c90*/  UIMAD UR4, UR4, UR5, URZ ;  /* 0x00000005040472a4 */ /* 0x000fe2000f8e023f */
[----:B------:R-:W-:Y:S01]  /*3ca0*/  IMAD R2, R2, R26, RZ ;  /* 0x0000001a02027224 */ /* 0x000fe200078e02ff */
[----:B------:R-:W-:Y:S02]  /*3cb0*/  USEL UR5, UR5, 0x1, !UP0 ;  /* 0x0000000105057887 */ /* 0x000fe4000c000000 */
[----:B------:R-:W-:Y:S01]  /*3cc0*/  IADD3 R0, R57, R0, RZ ;  /* 0x0000000039007210 */ /* 0x000fe20007ffe0ff */
[----:B------:R-:W-:Y:S01]  /*3cd0*/  USHF.R.S32.HI UR11, URZ, 0x1f, UR4 ;  /* 0x0000001f3f0b7899 */ /* 0x000fe20008011404 */
[----:B------:R-:W-:Y:S01]  /*3ce0*/  IMAD R6, R5, UR4, RZ ;  /* 0x0000000405067c24 */ /* 0x000fe2000f8e02ff */
[----:B------:R-:W-:Y:S01]  /*3cf0*/  USHF.R.S32.HI UR10, URZ, 0x1f, UR5 ;  /* 0x0000001f3f0a7899 */ /* 0x000fe20008011405 */
[----:B------:R-:W-:-:S02]  /*3d00*/  IMAD R5, R21, UR5, RZ ;  /* 0x0000000515057c24 */ /* 0x000fc4000f8e02ff */
[----:B------:R-:W-:Y:S01]  /*3d10*/  IMAD R19, R0, R14, RZ ;  /* 0x0000000e00137224 */ /* 0x000fe200078e02ff */
[----:B------:R-:W-:Y:S01]  /*3d20*/  SHF.R.S32.HI R0, RZ, 0x1f, R26 ;  /* 0x0000001fff007819 */ /* 0x000fe2000001141a */
[----:B------:R-:W-:Y:S02]  /*3d30*/  IMAD R6, R52, UR11, R6 ;  /* 0x0000000b34067c24 */ /* 0x000fe4000f8e0206 */
[----:B------:R-:W-:Y:S02]  /*3d40*/  IMAD R19, R13, R56, R19 ;  /* 0x000000380d137224 */ /* 0x000fe400078e0213 */
[----:B------:R-:W-:-:S04]  /*3d50*/  IMAD.WIDE.U32 R56, R56, R14, RZ ;  /* 0x0000000e38387225 */ /* 0x000fc800078e00ff */
[----:B------:R-:W-:Y:S01]  /*3d60*/  IMAD R2, R0, R48, R2 ;  /* 0x0000003000027224 */ /* 0x000fe200078e0202 */
[----:B------:R-:W-:Y:S01]  /*3d70*/  IADD3 R19, R57, R19, RZ ;  /* 0x0000001339137210 */ /* 0x000fe20007ffe0ff */
[----:B------:R-:W-:-:S03]  /*3d80*/  IMAD.WIDE.U32 R48, R48, R26, RZ ;  /* 0x0000001a30307225 */ /* 0x000fc600078e00ff */
[----:B------:R-:W-:Y:S01]  /*3d90*/  LOP3.LUT R0, R59, R19, RZ, 0xfc, !PT ;  /* 0x000000133b007212 */ /* 0x000fe200078efcff */
[----:B------:R-:W-:Y:S01]  /*3da0*/  IMAD.WIDE.U32 R52, R52, UR4, RZ ;  /* 0x0000000434347c25 */ /* 0x000fe2000f8e00ff */
[----:B------:R-:W-:Y:S02]  /*3db0*/  IADD3 R2, R49, R2, RZ ;  /* 0x0000000231027210 */ /* 0x000fe40007ffe0ff */
[----:B------:R-:W-:Y:S01]  /*3dc0*/  ISETP.NE.U32.AND P0, PT, R0, RZ, PT ;  /* 0x000000ff0000720c */ /* 0x000fe20003f05070 */
[C---:B------:R-:W-:Y:S01]  /*3dd0*/  IMAD R5, R20.reuse, UR10, R5 ;  /* 0x0000000a14057c24 */ /* 0x040fe2000f8e0205 */
[----:B------:R-:W-:Y:S01]  /*3de0*/  IADD3 R6, R53, R6, RZ ;  /* 0x0000000635067210 */ /* 0x000fe20007ffe0ff */
[----:B------:R-:W-:-:S04]  /*3df0*/  IMAD.WIDE.U32 R50, R20, UR5, RZ ;  /* 0x0000000514327c25 */ /* 0x000fc8000f8e00ff */
[----:B------:R-:W-:Y:S01]  /*3e00*/  IMAD R4, R4, UR4, RZ ;  /* 0x0000000404047c24 */ /* 0x000fe2000f8e02ff */
[----:B------:R-:W-:Y:S01]  /*3e10*/  IADD3 R5, R51, R5, RZ ;  /* 0x0000000533057210 */ /* 0x000fe20007ffe0ff */
[----:B------:R-:W-:-:S04]  /*3e20*/  IMAD R3, R3, UR4, RZ ;  /* 0x0000000403037c24 */ /* 0x000fc8000f8e02ff */
        /* <DEDUP_REMOVED lines=10> */
[----:B------:R-:W-:-:S05]  /*3ed0*/  IADD3.X R18, RZ, ~R21, RZ, P0, !PT ;  /* 0x80000015ff127210 */ /* 0x000fca00007fe4ff */
[-C--:B------:R-:W-:Y:S02]  /*3ee0*/  IMAD R18, R18, R56.reuse, RZ ;  /* 0x0000003812127224 */ /* 0x080fe400078e02ff */
[----:B------:R-:W-:-:S04]  /*3ef0*/  IMAD.WIDE.U32 R56, R20, R56, R22 ;  /* 0x0000003814387225 */ /* 0x000fc800078e0016 */
[----:B------:R-:W-:Y:S01]  /*3f00*/  IMAD R18, R19, R20, R18 ;  /* 0x0000001413127224 */ /* 0x000fe200078e0212 */
[----:B------:R-:W-:Y:S02]  /*3f10*/  MOV R19, R56 ;  /* 0x0000003800137202 */ /* 0x000fe40000000f00 */
[----:B------:R-:W-:Y:S01]  /*3f20*/  MOV R56, R0 ;  /* 0x0000000000387202 */ /* 0x000fe20000000f00 */
[----:B------:R-:W-:Y:S01]  /*3f30*/  IMAD.IADD R18, R57, 0x1, R18 ;  /* 0x0000000139127824 */ /* 0x000fe200078e0212 */
[----:B------:R-:W-:Y:S01]  /*3f40*/  MOV R57, R21 ;  /* 0x0000001500397202 */ /* 0x000fe20000000f00 */
[----:B------:R-:W-:Y:S05]  /*3f50*/  BRA `(.L_x_28) ;  /* 0x0000016000007947 */ /* 0x000fea0003800000 */
.L_x_27:
[----:B------:R-:W0:Y:S01]  /*3f60*/  I2F.U32.RP R0, R56 ;  /* 0x0000003800007306 */ /* 0x000e220000209000 */
[----:B------:R-:W-:Y:S01]  /*3f70*/  HFMA2.MMA R18, -RZ, RZ, 0, 0 ;  /* 0x00000000ff127435 */ /* 0x000fe200000001ff */
[----:B------:R-:W-:-:S06]  /*3f80*/  ISETP.NE.U32.AND P0, PT, R56, RZ, PT ;  /* 0x000000ff3800720c */ /* 0x000fcc0003f05070 */
[----:B0-----:R-:W0:Y:S02]  /*3f90*/  MUFU.RCP R0, R0 ;  /* 0x0000000000007308 */ /* 0x001e240000001000 */
[----:B0-----:R-:W-:-:S06]  /*3fa0*/  IADD3 R0, R0, 0xffffffe, RZ ;  /* 0x0ffffffe00007810 */ /* 0x001fcc0007ffe0ff */
[----:B------:R-:W0:Y:S02]  /*3fb0*/  F2I.FTZ.U32.TRUNC.NTZ R19, R0 ;  /* 0x0000000000137305 */ /* 0x000e24000021f000 */
[----:B0-----:R-:W-:-:S04]  /*3fc0*/  IMAD.MOV R0, RZ, RZ, -R19 ;  /* 0x000000ffff007224 */ /* 0x001fc800078e0a13 */
[----:B------:R-:W-:-:S04]  /*3fd0*/  IMAD R0, R0, R56, RZ ;  /* 0x0000003800007224 */ /* 0x000fc800078e02ff */
        /* <DEDUP_REMOVED lines=11> */
[----:B------:R-:W-:Y:S01]  /*4090*/  IMAD R19, R56, R19, R58 ;  /* 0x0000001338137224 */ /* 0x000fe200078e023a */
[----:B------:R-:W-:Y:S01]  /*40a0*/  MOV R56, R57 ;  /* 0x0000003900387202 */ /* 0x000fe20000000f00 */
[----:B------:R-:W-:Y:S02]  /*40b0*/  IMAD.MOV.U32 R57, RZ, RZ, RZ ;  /* 0x000000ffff397224 */ /* 0x000fe400078e00ff */
.L_x_28:
[----:B------:R-:W-:Y:S05]  /*40c0*/  BSYNC B0 ;  /* 0x0000000000007941 */ /* 0x000fea0003800000 */
.L_x_26:
        /* <DEDUP_REMOVED lines=9> */
[----:B------:R-:W-:Y:S01]  /*4160*/  LOP3.LUT R19, R19, R18, RZ, 0x3c, !PT ;  /* 0x0000001213137212 */ /* 0x000fe200078e3cff */
[--C-:B------:R-:W-:Y:S01]  /*4170*/  IMAD.MOV.U32 R59, RZ, RZ, R21.reuse ;  /* 0x000000ffff3b7224 */ /* 0x100fe200078e0015 */
[----:B------:R-:W-:Y:S02]  /*4180*/  IADD3 R22, P0, RZ, -R0, RZ ;  /* 0x80000000ff167210 */ /* 0x000fe40007f1e0ff */
[C---:B------:R-:W-:Y:S02]  /*4190*/  LOP3.LUT R18, R19.reuse, R18, RZ, 0x3c, !PT ;  /* 0x0000001213127212 */ /* 0x040fe400078e3cff */
[----:B------:R-:W-:Y:S01]  /*41a0*/  MOV R58, R0 ;  /* 0x00000000003a7202 */ /* 0x000fe20000000f00 */
[----:B------:R-:W-:Y:S01]  /*41b0*/  IMAD.X R20, RZ, RZ, ~R21, P0 ;  /* 0x000000ffff147224 */ /* 0x000fe200000e0e15 */
[----:B------:R-:W-:-:S03]  /*41c0*/  LOP3.LUT R19, R19, R18, RZ, 0x3c, !PT ;  /* 0x0000001213137212 */ /* 0x000fc600078e3cff */
[----:B------:R-:W-:Y:S02]  /*41d0*/  IMAD R20, R20, R17, RZ ;  /* 0x0000001114147224 */ /* 0x000fe400078e02ff */
[----:B------:R-:W-:-:S04]  /*41e0*/  IMAD.WIDE.U32 R18, R17, R22, R18 ;  /* 0x0000001611127225 */ /* 0x000fc800078e0012 */
[----:B------:R-:W-:Y:S01]  /*41f0*/  IMAD R16, R16, R22, R20 ;  /* 0x0000001610107224 */ /* 0x000fe200078e0214 */
[----:B------:R-:W-:-:S03]  /*4200*/  MOV R17, R18 ;  /* 0x0000001200117202 */ /* 0x000fc60000000f00 */
[----:B------:R-:W-:Y:S01]  /*4210*/  IMAD.IADD R16, R19, 0x1, R16 ;  /* 0x0000000113107824 */ /* 0x000fe200078e0210 */
[----:B------:R-:W-:Y:S05]  /*4220*/  BRA `(.L_x_31) ;  /* 0x0000016000007947 */ /* 0x000fea0003800000 */
.L_x_30:
[----:B------:R-:W0:Y:S01]  /*4230*/  I2F.U32.RP R0, R17 ;  /* 0x0000001100007306 */ /* 0x000e220000209000 */
[----:B------:R-:W-:Y:S01]  /*4240*/  HFMA2.MMA R58, -RZ, RZ, 0, 0 ;  /* 0x00000000ff3a7435 */ /* 0x000fe200000001ff */
[----:B------:R-:W-:Y:S02]  /*4250*/  ISETP.NE.U32.AND P0, PT, R17, RZ, PT ;  /* 0x000000ff1100720c */ /* 0x000fe40003f05070 */
[----:B------:R-:W-:-:S04]  /*4260*/  MOV R16, RZ ;  /* 0x000000ff00107202 */ /* 0x000fc80000000f00 */
[----:B0-----:R-:W0:Y:S02]  /*4270*/  MUFU.RCP R0, R0 ;  /* 0x0000000000007308 */ /* 0x001e240000001000 */
[----:B0-----:R-:W-:-:S06]  /*4280*/  IADD3 R0, R0, 0xffffffe, RZ ;  /* 0x0ffffffe00007810 */ /* 0x001fcc0007ffe0ff */
[----:B------:R-:W0:Y:S02]  /*4290*/  F2I.FTZ.U32.TRUNC.NTZ R59, R0 ;  /* 0x00000000003b7305 */ /* 0x000e24000021f000 */
[----:B0-----:R-:W-:-:S04]  /*42a0*/  IMAD.MOV R0, RZ, RZ, -R59 ;  /* 0x000000ffff007224 */ /* 0x001fc800078e0a3b */
[----:B------:R-:W-:-:S04]  /*42b0*/  IMAD R0, R0, R17, RZ ;  /* 0x0000001100007224 */ /* 0x000fc800078e02ff */
[----:B------:R-:W-:-:S04]  /*42c0*/  IMAD.HI.U32 R58, R59, R0, R58 ;  /* 0x000000003b3a7227 */ /* 0x000fc800078e003a */
[----:B------:R-:W-:Y:S02]  /*42d0*/  IMAD.MOV.U32 R59, RZ, RZ, RZ ;  /* 0x000000ffff3b7224 */ /* 0x000fe400078e00ff */
        /* <DEDUP_REMOVED lines=11> */
.L_x_31:
[----:B------:R-:W-:Y:S05]  /*4390*/  BSYNC B0 ;  /* 0x0000000000007941 */ /* 0x000fea0003800000 */
.L_x_29:
[----:B------:R-:W-:Y:S01]  /*43a0*/  LOP3.LUT R0, R59, R13, RZ, 0xfc, !PT ;  /* 0x0000000d3b007212 */ /* 0x000fe200078efcff */
[----:B------:R-:W-:Y:S03]  /*43b0*/  BSSY B0, `(.L_x_32) ;  /* 0x000002b000007945 */ /* 0x000fe60003800000 */
        /* <DEDUP_REMOVED lines=19> */
.L_x_33:
[----:B------:R-:W0:Y:S01]  /*44f0*/  I2F.U32.RP R0, R14 ;  /* 0x0000000e00007306 */ /* 0x000e220000209000 */
[----:B------:R-:W-:Y:S01]  /*4500*/  IMAD.MOV.U32 R18, RZ, RZ, RZ ;  /* 0x000000ffff127224 */ /* 0x000fe200078e00ff */
[----:B------:R-:W-:Y:S01]  /*4510*/  ISETP.NE.U32.AND P0, PT, R14, RZ, PT ;  /* 0x000000ff0e00720c */ /* 0x000fe20003f05070 */
[----:B------:R-:W-:-:S05]  /*4520*/  IMAD.MOV.U32 R21, RZ, RZ, RZ ;  /* 0x000000ffff157224 */ /* 0x000fca00078e00ff */
[----:B0-----:R-:W0:Y:S02]  /*4530*/  MUFU.RCP R0, R0 ;  /* 0x0000000000007308 */ /* 0x001e240000001000 */
[----:B0-----:R-:W-:-:S06]  /*4540*/  IADD3 R0, R0, 0xffffffe, RZ ;  /* 0x0ffffffe00007810 */ /* 0x001fcc0007ffe0ff */
[----:B------:R-:W0:Y:S02]  /*4550*/  F2I.FTZ.U32.TRUNC.NTZ R19, R0 ;  /* 0x0000000000137305 */ /* 0x000e24000021f000 */
[----:B0-----:R-:W-:-:S04]  /*4560*/  IMAD.MOV R0, RZ, RZ, -R19 ;  /* 0x000000ffff007224 */ /* 0x001fc800078e0a13 */
        /* <DEDUP_REMOVED lines=8> */
[----:B------:R-:W-:Y:S01]  /*45f0*/  ISETP.GE.U32.AND P1, PT, R13, R14, PT ;  /* 0x0000000e0d00720c */ /* 0x000fe20003f26070 */
[----:B------:R-:W-:-:S12]  /*4600*/  IMAD.MOV.U32 R13, RZ, RZ, RZ ;  /* 0x000000ffff0d7224 */ /* 0x000fd800078e00ff */
[----:B------:R-:W-:Y:S02]  /*4610*/  @P1 IADD3 R0, R0, 0x1, RZ ;  /* 0x0000000100001810 */ /* 0x000fe40007ffe0ff */
[----:B------:R-:W-:-:S04]  /*4620*/  @!P0 LOP3.LUT R0, RZ, R14, RZ, 0x33, !PT ;  /* 0x0000000eff008212 */ /* 0x000fc800078e33ff */
[----:B------:R-:W-:Y:S02]  /*4630*/  IADD3 R18, -R0, RZ, RZ ;  /* 0x000000ff00127210 */ /* 0x000fe40007ffe1ff */
[----:B------:R-:W-:-:S03]  /*4640*/  MOV R20, R0 ;  /* 0x0000000000147202 */ /* 0x000fc60000000f00 */
[----:B------:R-:W-:Y:S02]  /*4650*/  IMAD R14, R14, R18, R58 ;  /* 0x000000120e0e7224 */ /* 0x000fe400078e023a */
.L_x_34:
[----:B------:R-:W-:Y:S05]  /*4660*/  BSYNC B0 ;  /* 0x0000000000007941 */ /* 0x000fea0003800000 */
.L_x_32:
[----:B------:R-:W-:Y:S01]  /*4670*/  SHF.R.S32.HI R19, RZ, 0x1f, R7 ;  /* 0x0000001fff137819 */ /* 0x000fe20000011407 */
[-C--:B------:R-:W-:Y:S01]  /*4680*/  IMAD R18, R21, R7.reuse, RZ ;  /* 0x0000000715127224 */ /* 0x080fe200078e02ff */
[----:B------:R-:W-:Y:S01]  /*4690*/  BSSY B0, `(.L_x_35) ;  /* 0x000003b000007945 */ /* 0x000fe20003800000 */
[----:B------:R-:W-:-:S04]  /*46a0*/  IMAD.WIDE.U32 R58, R20, R7, RZ ;  /* 0x00000007143a7225 */ /* 0x000fc800078e00ff */
[----:B------:R-:W-:Y:S01]  /*46b0*/  IMAD R7, R19, R20, R18 ;  /* 0x0000001413077224 */ /* 0x000fe200078e0212 */
[----:B------:R-:W-:Y:S01]  /*46c0*/  LOP3.LUT R19, R57, R11, RZ, 0xfc, !PT ;  /* 0x0000000b39137212 */ /* 0x000fe200078efcff */
[----:B------:R-:W-:Y:S01]  /*46d0*/  IMAD R0, R26, c[0x0][0x214], RZ ;  /* 0x000085001a007a24 */ /* 0x000fe200078e02ff */
[----:B------:R-:W-:Y:S01]  /*46e0*/  SHF.R.S32.HI R20, RZ, 0x1f, R4 ;  /* 0x0000001fff147819 */ /* 0x000fe20000011404 */
[----:B------:R-:W-:Y:S01]  /*46f0*/  IMAD R13, R13, R4, RZ ;  /* 0x000000040d0d7224 */ /* 0x000fe200078e02ff */
[----:B------:R-:W-:Y:S01]  /*4700*/  ISETP.NE.U32.AND P0, PT, R19, RZ, PT ;  /* 0x000000ff1300720c */ /* 0x000fe20003f05070 */
[----:B------:R-:W-:Y:S01]  /*4710*/  IMAD R16, R16, R0, RZ ;  /* 0x0000000010107224 */ /* 0x000fe200078e02ff */
[----:B------:R-:W-:Y:S01]  /*4720*/  SHF.R.S32.HI R18, RZ, 0x1f, R0 ;  /* 0x0000001fff127819 */ /* 0x000fe20000011400 */
[----:B------:R-:W-:Y:S01]  /*4730*/  IMAD.WIDE.U32 R60, R14, R4, RZ ;  /* 0x000000040e3c7225 */ /* 0x000fe200078e00ff */
[----:B------:R-:W-:-:S03]  /*4740*/  IADD3 R7, R59, R7, RZ ;  /* 0x000000073b077210 */ /* 0x000fc60007ffe0ff */
[----:B------:R-:W-:Y:S02]  /*4750*/  IMAD R4, R18, R17, R16 ;  /* 0x0000001112047224 */ /* 0x000fe400078e0210 */
[----:B------:R-:W-:Y:S02]  /*4760*/  IMAD R13, R20, R14, R13 ;  /* 0x0000000e140d7224 */ /* 0x000fe400078e020d */
[----:B------:R-:W-:-:S03]  /*4770*/  IMAD.WIDE.U32 R16, R17, R0, RZ ;  /* 0x0000000011107225 */ /* 0x000fc600078e00ff */
[----:B------:R-:W-:Y:S02]  /*4780*/  IADD3 R13, R61, R13, RZ ;  /* 0x0000000d3d0d7210 */ /* 0x000fe40007ffe0ff */
[----:B------:R-:W-:Y:S01]  /*4790*/  IADD3 R4, R17, R4, RZ ;  /* 0x0000000411047210 */ /* 0x000fe20007ffe0ff */
        /* <DEDUP_REMOVED lines=9> */
[----:B------:R-:W-:-:S02]  /*4830*/  MOV R22, R56 ;  /* 0x0000003800167202 */ /* 0x000fc40000000f00 */
[-C--:B------:R-:W-:Y:S02]  /*4840*/  IADD3.X R14, RZ, ~R21.reuse, RZ, P0, !PT ;  /* 0x80000015ff0e7210 */ /* 0x080fe400007fe4ff */
[----:B------:R-:W-:Y:S01]  /*4850*/  MOV R56, R0 ;  /* 0x0000000000387202 */ /* 0x000fe20000000f00 */
[----:B------:R-:W-:Y:S01]  /*4860*/  IMAD.WIDE.U32 R22, R12, R18, R22 ;  /* 0x000000120c167225 */ /* 0x000fe200078e0016 */
[----:B------:R-:W-:-:S03]  /*4870*/  MOV R57, R21 ;  /* 0x0000001500397202 */ /* 0x000fc60000000f00 */
[----:B------:R-:W-:Y:S01]  /*4880*/  IMAD R14, R14, R12, RZ ;  /* 0x0000000c0e0e7224 */ /* 0x000fe200078e02ff */
[----:B------:R-:W-:-:S03]  /*4890*/  MOV R12, R22 ;  /* 0x00000016000c7202 */ /* 0x000fc60000000f00 */
[----:B------:R-:W-:-:S04]  /*48a0*/  IMAD R11, R11, R18, R14 ;  /* 0x000000120b0b7224 */ /* 0x000fc800078e020e */
[----:B------:R-:W-:Y:S01]  /*48b0*/  IMAD.IADD R11, R23, 0x1, R11 ;  /* 0x00000001170b7824 */ /* 0x000fe200078e020b */
[----:B------:R-:W-:Y:S05]  /*48c0*/  BRA `(.L_x_37) ;  /* 0x0000017000007947 */ /* 0x000fea0003800000 */
.L_x_36:
        /* <DEDUP_REMOVED lines=20> */
[----:B------:R-:W-:Y:S01]  /*4a10*/  IMAD R12, R12, R0, R56 ;  /* 0x000000000c0c7224 */ /* 0x000fe200078e0238 */
[----:B------:R-:W-:Y:S01]  /*4a20*/  MOV R56, R57 ;  /* 0x0000003900387202 */ /* 0x000fe20000000f00 */
[----:B------:R-:W-:Y:S02]  /*4a30*/  IMAD.MOV.U32 R57, RZ, RZ, RZ ;  /* 0x000000ffff397224 */ /* 0x000fe400078e00ff */
.L_x_37:
[----:B------:R-:W-:Y:S05]  /*4a40*/  BSYNC B0 ;  /* 0x0000000000007941 */ /* 0x000fea0003800000 */
.L_x_35:
[----:B------:R-:W-:Y:S01]  /*4a50*/  ULDC UR5, c[0x0][0x1c0] ;  /* 0x0000700000057ab9 */ /* 0x000fe20000000800 */
[----:B------:R-:W-:Y:S01]  /*4a60*/  LOP3.LUT R14, R57, R9, RZ, 0xfc, !PT ;  /* 0x00000009390e7212 */ /* 0x000fe200078efcff */
[----:B------:R-:W-:Y:S01]  /*4a70*/  ULDC UR4, c[0x0][0x214] ;  /* 0x0000850000047ab9 */ /* 0x000fe20000000800 */
[----:B------:R-:W-:Y:S01]  /*4a80*/  BSSY B0, `(.L_x_38) ;  /* 0x0000033000007945 */ /* 0x000fe20003800000 */
[----:B------:R-:W-:Y:S01]  /*4a90*/  UIMAD UR4, UR5, UR4, URZ ;  /* 0x00000004050472a4 */ /* 0x000fe2000f8e023f */
[----:B------:R-:W-:-:S05]  /*4aa0*/  ISETP.NE.U32.AND P0, PT, R14, RZ, PT ;  /* 0x000000ff0e00720c */ /* 0x000fca0003f05070 */
[----:B------:R-:W-:-:S04]  /*4ab0*/  IMAD R26, R26, UR4, RZ ;  /* 0x000000041a1a7c24 */ /* 0x000fc8000f8e02ff */
[-C--:B------:R-:W-:Y:S01]  /*4ac0*/  IMAD R11, R11, R26.reuse, RZ ;  /* 0x0000001a0b0b7224 */ /* 0x080fe200078e02ff */
[----:B------:R-:W-:Y:S01]  /*4ad0*/  SHF.R.S32.HI R0, RZ, 0x1f, R26 ;  /* 0x0000001fff007819 */ /* 0x000fe2000001141a */
[----:B------:R-:W-:-:S04]  /*4ae0*/  IMAD.WIDE.U32 R62, R12, R26, RZ ;  /* 0x0000001a0c3e7225 */ /* 0x000fc800078e00ff */
[----:B------:R-:W-:-:S05]  /*4af0*/  IMAD R11, R0, R12, R11 ;  /* 0x0000000c000b7224 */ /* 0x000fca00078e020b */
        /* <DEDUP_REMOVED lines=11> */
[----:B------:R-:W-:-:S03]  /*4bb0*/  IADD3.X R12, RZ, ~R21, RZ, P0, !PT ;  /* 0x80000015ff0c7210 */ /* 0x000fc600007fe4ff */
[----:B------:R-:W-:-:S04]  /*4bc0*/  IMAD.WIDE.U32 R18, R10, R14, R18 ;  /* 0x0000000e0a127225 */ /* 0x000fc800078e0012 */
[----:B------:R-:W-:Y:S01]  /*4bd0*/  IMAD R12, R12, R10, RZ ;  /* 0x0000000a0c0c7224 */ /* 0x000fe200078e02ff */
[----:B------:R-:W-:Y:S02]  /*4be0*/  MOV R10, R18 ;  /* 0x00000012000a7202 */ /* 0x000fe40000000f00 */
[----:B------:R-:W-:Y:S01]  /*4bf0*/  MOV R18, R0 ;  /* 0x0000000000127202 */ /* 0x000fe20000000f00 */
[----:B------:R-:W-:-:S04]  /*4c00*/  IMAD R9, R9, R14, R12 ;  /* 0x0000000e09097224 */ /* 0x000fc800078e020c */
[----:B------:R-:W-:Y:S01]  /*4c10*/  IMAD.IADD R9, R19, 0x1, R9 ;  /* 0x0000000113097824 */ /* 0x000fe200078e0209 */
[----:B------:R-:W-:Y:S01]  /*4c20*/  MOV R19, R21 ;  /* 0x0000001500137202 */ /* 0x000fe20000000f00 */
[----:B------:R-:W-:Y:S05]  /*4c30*/  BRA `(.L_x_40) ;  /* 0x0000017000007947 */ /* 0x000fea0003800000 */
.L_x_39:
        /* <DEDUP_REMOVED lines=9> */
[----:B------:R-:W-:-:S04]  /*4cd0*/  IMAD.HI.U32 R0, R19, R0, R18 ;  /* 0x0000000013007227 */ /* 0x000fc800078e0012 */
[----:B------:R-:W-:Y:S02]  /*4ce0*/  IMAD.MOV.U32 R19, RZ, RZ, RZ ;  /* 0x000000ffff137224 */ /* 0x000fe400078e00ff */
        /* <DEDUP_REMOVED lines=9> */
[----:B------:R-:W-:Y:S02]  /*4d80*/  IADD3 R0, -R12, RZ, RZ ;  /* 0x000000ff0c007210 */ /* 0x000fe40007ffe1ff */
[----:B------:R-:W-:-:S03]  /*4d90*/  MOV R18, R12 ;  /* 0x0000000c00127202 */ /* 0x000fc60000000f00 */
[----:B------:R-:W-:Y:S02]  /*4da0*/  IMAD R10, R10, R0, R56 ;  /* 0x000000000a0a7224 */ /* 0x000fe400078e0238 */
.L_x_40:
[----:B------:R-:W-:Y:S05]  /*4db0*/  BSYNC B0 ;  /* 0x0000000000007941 */ /* 0x000fea0003800000 */
.L_x_38:
[----:B------:R-:W-:Y:S01]  /*4dc0*/  IADD3 R48, P1, P0, R52, R50, R48 ;  /* 0x0000003234307210 */ /* 0x000fe2000783e030 */
[----:B------:R-:W-:Y:S02]  /*4dd0*/  IMAD R0, R19, R8, RZ ;  /* 0x0000000813007224 */ /* 0x000fe400078e02ff */
[----:B------:R-:W-:Y:S01]  /*4de0*/  IMAD R9, R9, R3, RZ ;  /* 0x0000000309097224 */ /* 0x000fe200078e02ff */
[----:B------:R-:W-:Y:S02]  /*4df0*/  IADD3 R48, P3, P2, R58, R48, R16 ;  /* 0x000000303a307210 */ /* 0x000fe40007a7e010 */
[----:B------:R-:W-:Y:S02]  /*4e00*/  IADD3.X R2, R6, R5, R2, P1, P0 ;  /* 0x0000000506027210 */ /* 0x000fe40000fe0402 */
[----:B------:R-:W-:Y:S02]  /*4e10*/  IADD3 R48, P1, P0, R62, R48, R60 ;  /* 0x000000303e307210 */ /* 0x000fe4000783e03c */
[----:B------:R-:W-:-:S02]  /*4e20*/  IADD3.X R2, R7, R2, R4, P3, P2 ;  /* 0x0000000207027210 */ /* 0x000fc40001fe4404 */
[----:B------:R-:W-:Y:S02]  /*4e30*/  SHF.R.S32.HI R4, RZ, 0x1f, R8 ;  /* 0x0000001fff047819 */ /* 0x000fe40000011408 */
[----:B------:R-:W-:Y:S02]  /*4e40*/  IADD3.X R49, R11, R2, R13, P1, P0 ;  /* 0x000000020b317210 */ /* 0x000fe40000fe040d */
[----:B------:R-:W-:Y:S01]  /*4e50*/  SHF.R.S32.HI R2, RZ, 0x1f, R3 ;  /* 0x0000001fff027819 */ /* 0x000fe20000011403 */
[-C--:B------:R-:W-:Y:S02]  /*4e60*/  IMAD R0, R4, R18.reuse, R0 ;  /* 0x0000001204007224 */ /* 0x080fe400078e0200 */
[----:B------:R-:W-:-:S04]  /*4e70*/  IMAD.WIDE.U32 R48, R8, R18, R48 ;  /* 0x0000001208307225 */ /* 0x000fc800078e0030 */
[----:B------:R-:W-:Y:S02]  /*4e80*/  IMAD.IADD R49, R49, 0x1, R0 ;  /* 0x0000000131317824 */ /* 0x000fe400078e0200 */
[-C--:B------:R-:W-:Y:S02]  /*4e90*/  IMAD R2, R2, R10.reuse, R9 ;  /* 0x0000000a02027224 */ /* 0x080fe400078e0209 */
[----:B------:R-:W-:-:S04]  /*4ea0*/  IMAD.WIDE.U32 R10, R3, R10, R48 ;  /* 0x0000000a030a7225 */ /* 0x000fc800078e0030 */
[----:B------:R-:W-:Y:S01]  /*4eb0*/  IMAD.IADD R2, R11, 0x1, R2 ;  /* 0x000000010b027824 */ /* 0x000fe200078e0202 */
[----:B------:R-:W-:-:S04]  /*4ec0*/  LEA R4, P0, R10, c[0x0][0x200], 0x2 ;  /* 0x000080000a047a11 */ /* 0x000fc800078010ff */
[----:B------:R-:W-:-:S05]  /*4ed0*/  LEA.HI.X R5, R10, c[0x0][0x204], R2, 0x2, P0 ;  /* 0x000081000a057a11 */ /* 0x000fca00000f1402 */
[----:B------:R0:W-:Y:S01]  /*4ee0*/  STG.E [R4.64], R30 ;  /* 0x0000001e04007986 */ /* 0x0001e2000c101908 */
[----:B------:R-:W-:Y:S05]  /*4ef0*/  BRA `(.L_x_15) ;  /* 0x0000003000007947 */ /* 0x000fea0003800000 */
.L_x_16:
[----:B------:R-:W-:-:S04]  /*4f00*/  LEA R2, P0, R52, c[0x0][0x200], 0x2 ;  /* 0x0000800034027a11 */ /* 0x000fc800078010ff */
[----:B------:R-:W-:-:S05]  /*4f10*/  LEA.HI.X R3, R52, c[0x0][0x204], R53, 0x2, P0 ;  /* 0x0000810034037a11 */ /* 0x000fca00000f1435 */
[----:B------:R0:W-:Y:S04]  /*4f20*/  STG.E [R2.64], R30 ;  /* 0x0000001e02007986 */ /* 0x0001e8000c101908 */
.L_x_15:
[----:B------:R-:W-:Y:S05]  /*4f30*/  BSYNC B1 ;  /* 0x0000000000017941 */ /* 0x000fea0003800000 */
.L_x_14:
[C---:B------:R-:W-:Y:S01]  /*4f40*/  IADD3 R0, R47.reuse, 0x8, RZ ;  /* 0x000000082f007810 */ /* 0x040fe20007ffe0ff */
[----:B------:R-:W-:Y:S01]  /*4f50*/  HFMA2.MMA R12, -RZ, RZ, 0, 0 ;  /* 0x00000000ff0c7435 */ /* 0x000fe200000001ff */
[----:B------:R-:W-:Y:S01]  /*4f60*/  CS2R R10, SRZ ;  /* 0x00000000000a7805 */ /* 0x000fe2000001ff00 */
[----:B------:R-:W-:Y:S01]  /*4f70*/  CS2R R8, SRZ ;  /* 0x0000000000087805 */ /* 0x000fe2000001ff00 */
[----:B------:R-:W-:Y:S01]  /*4f80*/  ISETP.GE.OR P2, PT, R0, c[0x0][0x314], P6 ;  /* 0x0000c50000007a0c */ /* 0x000fe20003746670 */
[----:B------:R-:W-:Y:S01]  /*4f90*/  CS2R R6, SRZ ;  /* 0x0000000000067805 */ /* 0x000fe2000001ff00 */
[----:B------:R-:W-:Y:S01]  /*4fa0*/  IADD3 R0, R47, 0x10, RZ ;  /* 0x000000102f007810 */ /* 0x000fe20007ffe0ff */
[----:B0-----:R-:W-:-:S03]  /*4fb0*/  CS2R R4, SRZ ;  /* 0x0000000000047805 */ /* 0x001fc6000001ff00 */
[----:B------:R-:W-:Y:S02]  /*4fc0*/  ISETP.GE.OR P1, PT, R0, c[0x0][0x314], P6 ;  /* 0x0000c50000007a0c */ /* 0x000fe40003726670 */
[----:B------:R-:W-:-:S04]  /*4fd0*/  IADD3 R0, R47, 0x18, RZ ;  /* 0x000000182f007810 */ /* 0x000fc80007ffe0ff */
[----:B------:R-:W-:Y:S01]  /*4fe0*/  ISETP.GE.OR P0, PT, R0, c[0x0][0x314], P6 ;  /* 0x0000c50000007a0c */ /* 0x000fe20003706670 */
[----:B------:R-:W-:Y:S01]  /*4ff0*/  @!P2 FADD.FTZ R2, -R30, R46 ;  /* 0x0000002e1e02a221 */ /* 0x000fe20000010100 */
[----:B------:R-:W-:-:S03]  /*5000*/  IADD3 R0, R47, 0x20, RZ ;  /* 0x000000202f007810 */ /* 0x000fc60007ffe0ff */
[----:B------:R-:W-:Y:S01]  /*5010*/  @!P2 FMUL.FTZ R2, R2, 1.4426950216293334961 ;  /* 0x3fb8aa3b0202a820 */ /* 0x000fe20000410000 */
[----:B------:R-:W-:Y:S01]  /*5020*/  ISETP.GE.OR P5, PT, R0, c[0x0][0x314], P6 ;  /* 0x0000c50000007a0c */ /* 0x000fe200037a6670 */
[----:B------:R-:W-:Y:S01]  /*5030*/  @!P1 FADD.FTZ R43, -R30, R43 ;  /* 0x0000002b1e2b9221 */ /* 0x000fe20000010100 */
[----:B------:R-:W-:-:S03]  /*5040*/  IADD3 R0, R47, 0x28, RZ ;  /* 0x000000282f007810 */ /* 0x000fc60007ffe0ff */
[----:B------:R-:W-:Y:S01]  /*5050*/  @!P1 FMUL.FTZ R43, R43, 1.4426950216293334961 ;  /* 0x3fb8aa3b2b2b9820 */ /* 0x000fe20000410000 */
[----:B------:R-:W0:Y:S01]  /*5060*/  @!P2 MUFU.EX2 R2, R2 ;  /* 0x000000020002a308 */ /* 0x000e220000000800 */
[----:B------:R-:W-:Y:S01]  /*5070*/  @!P0 FADD.FTZ R44, -R30, R44 ;  /* 0x0000002c1e2c8221 */ /* 0x000fe20000010100 */
[----:B------:R-:W-:Y:S02]  /*5080*/  ISETP.GE.OR P4, PT, R0, c[0x0][0x314], P6 ;  /* 0x0000c50000007a0c */ /* 0x000fe40003786670 */
[----:B------:R-:W-:Y:S01]  /*5090*/  IADD3 R0, R47, 0x30, RZ ;  /* 0x000000302f007810 */ /* 0x000fe20007ffe0ff */
[----:B------:R-:W-:Y:S02]  /*50a0*/  @!P0 FMUL.FTZ R44, R44, 1.4426950216293334961 ;  /* 0x3fb8aa3b2c2c8820 */ /* 0x000fe40000410000 */
[----:B------:R-:W-:Y:S01]  /*50b0*/  @!P5 FADD.FTZ R41, -R30, R41 ;  /* 0x000000291e29d221 */ /* 0x000fe20000010100 */
[----:B------:R-:W1:Y:S01]  /*50c0*/  @!P1 MUFU.EX2 R43, R43 ;  /* 0x0000002b002b9308 */ /* 0x000e620000000800 */
[----:B------:R-:W-:-:S02]  /*50d0*/  ISETP.GE.OR P3, PT, R0, c[0x0][0x314], P6 ;  /* 0x0000c50000007a0c */ /* 0x000fc40003766670 */
[----:B------:R-:W-:Y:S01]  /*50e0*/  IADD3 R0, R47, 0x38, RZ ;  /* 0x000000382f007810 */ /* 0x000fe20007ffe0ff */
[----:B------:R-:W-:-:S03]  /*50f0*/  @!P5 FMUL.FTZ R41, R41, 1.4426950216293334961 ;  /* 0x3fb8aa3b2929d820 */ /* 0x000fc60000410000 */
[----:B------:R-:W-:Y:S01]  /*5100*/  @!P4 FADD.FTZ R42, -R30, R42 ;  /* 0x0000002a1e2ac221 */ /* 0x000fe20000010100 */
[----:B------:R-:W2:Y:S01]  /*5110*/  @!P0 MUFU.EX2 R44, R44 ;  /* 0x0000002c002c8308 */ /* 0x000ea20000000800 */
[----:B0-----:R0:W-:Y:S01]  /*5120*/  @!P2 STS [R25.X4+0x220], R2 ;  /* 0x000220021900a388 */ /* 0x0011e20000004800 */
[----:B------:R-:W-:Y:S01]  /*5130*/  ISETP.GE.OR P2, PT, R0, c[0x0][0x314], P6 ;  /* 0x0000c50000007a0c */ /* 0x000fe20003746670 */
[----:B------:R-:W-:Y:S01]  /*5140*/  @!P4 FMUL.FTZ R42, R42, 1.4426950216293334961 ;  /* 0x3fb8aa3b2a2ac820 */ /* 0x000fe20000410000 */
[----:B------:R-:W-:Y:S02]  /*5150*/  IADD3 R0, R47, 0x40, RZ ;  /* 0x000000402f007810 */ /* 0x000fe40007ffe0ff */
[----:B------:R-:W-:Y:S01]  /*5160*/  @!P3 FADD.FTZ R39, -R30, R39 ;  /* 0x000000271e27b221 */ /* 0x000fe20000010100 */
[----:B-1----:R-:W-:Y:S01]  /*5170*/  @!P1 STS [R25.X4+0x440], R43 ;  /* 0x0004402b19009388 */ /* 0x002fe20000004800 */
[----:B------:R-:W-:Y:S02]  /*5180*/  ISETP.GE.OR P1, PT, R0, c[0x0][0x314], P6 ;  /* 0x0000c50000007a0c */ /* 0x000fe40003726670 */
[----:B------:R-:W-:Y:S01]  /*5190*/  @!P3 FMUL.FTZ R39, R39, 1.4426950216293334961 ;  /* 0x3fb8aa3b2727b820 */ /* 0x000fe20000410000 */
[----:B------:R-:W-:Y:S01]  /*51a0*/  IADD3 R0, R47, 0x48, RZ ;  /* 0x000000482f007810 */ /* 0x000fe20007ffe0ff */
[----:B------:R-:W1:Y:S03]  /*51b0*/  @!P4 MUFU.EX2 R42, R42 ;  /* 0x0000002a002ac308 */ /* 0x000e660000000800 */
[----:B------:R-:W-:Y:S01]  /*51c0*/  @!P2 FADD.FTZ R40, -R30, R40 ;  /* 0x000000281e28a221 */ /* 0x000fe20000010100 */
[----:B--2---:R-:W-:Y:S01]  /*51d0*/  @!P0 STS [R25.X4+0x660], R44 ;  /* 0x0006602c19008388 */ /* 0x004fe20000004800 */
[----:B------:R-:W-:-:S02]  /*51e0*/  ISETP.GE.OR P0, PT, R0, c[0x0][0x314], P6 ;  /* 0x0000c50000007a0c */ /* 0x000fc40003706670 */
[----:B------:R-:W-:Y:S01]  /*51f0*/  @!P2 FMUL.FTZ R40, R40, 1.4426950216293334961 ;  /* 0x3fb8aa3b2828a820 */ /* 0x000fe20000410000 */
[----:B------:R-:W2:Y:S01]  /*5200*/  @!P3 MUFU.EX2 R39, R39 ;  /* 0x000000270027b308 */ /* 0x000ea20000000800 */
[----:B------:R-:W-:Y:S01]  /*5210*/  IADD3 R0, R47, 0x50, RZ ;  /* 0x000000502f007810 */ /* 0x000fe20007ffe0ff */
[----:B------:R-:W-:-:S04]  /*5220*/  @!P1 FADD.FTZ R37, -R30, R37 ;  /* 0x000000251e259221 */ /* 0x000fc80000010100 */
[----:B------:R-:W-:Y:S01]  /*5230*/  @!P1 FMUL.FTZ R37, R37, 1.4426950216293334961 ;  /* 0x3fb8aa3b25259820 */ /* 0x000fe20000410000 */
[----:B0-----:R-:W-:Y:S01]  /*5240*/  CS2R R2, SRZ ;  /* 0x0000000000027805 */ /* 0x001fe2000001ff00 */
[----:B------:R-:W0:Y:S01]  /*5250*/  @!P2 MUFU.EX2 R40, R40 ;  /* 0x000000280028a308 */ /* 0x000e220000000800 */
[----:B-1----:R-:W-:Y:S01]  /*5260*/  @!P4 STS [R25.X4+0xaa0], R42 ;  /* 0x000aa02a1900c388 */ /* 0x002fe20000004800 */
[----:B------:R-:W-:Y:S01]  /*5270*/  @!P0 FADD.FTZ R38, -R30, R38 ;  /* 0x000000261e268221 */ /* 0x000fe20000010100 */
[----:B------:R-:W-:Y:S02]  /*5280*/  ISETP.GE.OR P4, PT, R0, c[0x0][0x314], P6 ;  /* 0x0000c50000007a0c */ /* 0x000fe40003786670 */
[----:B------:R-:W-:Y:S01]  /*5290*/  IADD3 R0, R47, 0x58, RZ ;  /* 0x000000582f007810 */ /* 0x000fe20007ffe0ff */
[----:B------:R-:W-:Y:S02]  /*52a0*/  @!P0 FMUL.FTZ R38, R38, 1.4426950216293334961 ;  /* 0x3fb8aa3b26268820 */ /* 0x000fe40000410000 */
[----:B------:R-:W1:Y:S01]  /*52b0*/  @!P1 MUFU.EX2 R37, R37 ;  /* 0x0000002500259308 */ /* 0x000e620000000800 */
[----:B--2---:R-:W-:Y:S01]  /*52c0*/  @!P3 STS [R25.X4+0xcc0], R39 ;  /* 0x000cc0271900b388 */ /* 0x004fe20000004800 */
[----:B------:R-:W-:-:S02]  /*52d0*/  ISETP.GE.OR P3, PT, R0, c[0x0][0x314], P6 ;  /* 0x0000c50000007a0c */ /* 0x000fc40003766670 */
[----:B------:R-:W-:-:S04]  /*52e0*/  IADD3 R0, R47, 0x60, RZ ;  /* 0x000000602f007810 */ /* 0x000fc80007ffe0ff */
[----:B------:R-:W2:Y:S01]  /*52f0*/  @!P0 MUFU.EX2 R38, R38 ;  /* 0x0000002600268308 */ /* 0x000ea20000000800 */
[----:B0-----:R-:W-:Y:S01]  /*5300*/  @!P2 STS [R25.X4+0xee0], R40 ;  /* 0x000ee0281900a388 */ /* 0x001fe20000004800 */
[----:B------:R-:W-:Y:S01]  /*5310*/  ISETP.GE.OR P2, PT, R0, c[0x0][0x314], P6 ;  /* 0x0000c50000007a0c */ /* 0x000fe20003746670 */
[----:B------:R-:W-:Y:S01]  /*5320*/  @!P4 FADD.FTZ R35, -R30, R35 ;  /* 0x000000231e23c221 */ /* 0x000fe20000010100 */
[----:B------:R-:W-:-:S03]  /*5330*/  IADD3 R0, R47, 0x68, RZ ;  /* 0x000000682f007810 */ /* 0x000fc60007ffe0ff */
[----:B------:R-:W-:Y:S01]  /*5340*/  @!P3 FADD.FTZ R36, -R30, R36 ;  /* 0x000000241e24b221 */ /* 0x000fe20000010100 */
[----:B------:R-:W0:Y:S01]  /*5350*/  @!P5 MUFU.EX2 R41, R41 ;  /* 0x000000290029d308 */ /* 0x000e220000000800 */
[----:B-1----:R-:W-:Y:S01]  /*5360*/  @!P1 STS [R25.X4+0x1100], R37 ;  /* 0x0011002519009388 */ /* 0x002fe20000004800 */
[----:B------:R-:W-:Y:S01]  /*5370*/  ISETP.GE.OR P1, PT, R0, c[0x0][0x314], P6 ;  /* 0x0000c50000007a0c */ /* 0x000fe20003726670 */
[----:B------:R-:W-:Y:S01]  /*5380*/  @!P4 FMUL.FTZ R35, R35, 1.4426950216293334961 ;  /* 0x3fb8aa3b2323c820 */ /* 0x000fe20000410000 */
[C---:B------:R-:W-:Y:S01]  /*5390*/  IADD3 R0, R47.reuse, 0x70, RZ ;  /* 0x000000702f007810 */ /* 0x040fe20007ffe0ff */
[----:B------:R-:W-:Y:S02]  /*53a0*/  @!P3 FMUL.FTZ R36, R36, 1.4426950216293334961 ;  /* 0x3fb8aa3b2424b820 */ /* 0x000fe40000410000 */
[----:B------:R-:W-:Y:S01]  /*53b0*/  @!P2 FADD.FTZ R33, -R30, R33 ;  /* 0x000000211e21a221 */ /* 0x000fe20000010100 */
[----:B--2---:R-:W-:Y:S01]  /*53c0*/  @!P0 STS [R25.X4+0x1320], R38 ;  /* 0x0013202619008388 */ /* 0x004fe20000004800 */
[----:B------:R-:W-:Y:S01]  /*53d0*/  ISETP.GE.OR P0, PT, R0, c[0x0][0x314], P6 ;  /* 0x0000c50000007a0c */ /* 0x000fe20003706670 */
[----:B------:R-:W1:Y:S01]  /*53e0*/  @!P4 MUFU.EX2 R35, R35 ;  /* 0x000000230023c308 */ /* 0x000e620000000800 */
[----:B------:R-:W-:Y:S01]  /*53f0*/  IADD3 R0, R47, 0x78, RZ ;  /* 0x000000782f007810 */ /* 0x000fe20007ffe0ff */
[----:B------:R-:W-:-:S03]  /*5400*/  @!P2 FMUL.FTZ R33, R33, 1.4426950216293334961 ;  /* 0x3fb8aa3b2121a820 */ /* 0x000fc60000410000 */
[----:B------:R-:W-:Y:S01]  /*5410*/  @!P1 FADD.FTZ R34, -R30, R34 ;  /* 0x000000221e229221 */ /* 0x000fe20000010100 */
[----:B0-----:R-:W-:Y:S01]  /*5420*/  @!P5 STS [R25.X4+0x880], R41 ;  /* 0x000880291900d388 */ /* 0x001fe20000004800 */
[C---:B------:R-:W-:Y:S01]  /*5430*/  ISETP.GE.OR P5, PT, R47.reuse, c[0x0][0x314], P6 ;  /* 0x0000c5002f007a0c */ /* 0x040fe200037a6670 */
[----:B------:R-:W0:Y:S01]  /*5440*/  @!P3 MUFU.EX2 R36, R36 ;  /* 0x000000240024b308 */ /* 0x000e220000000800 */
[----:B------:R-:W-:Y:S01]  /*5450*/  ISETP.GE.OR P6, PT, R0, c[0x0][0x314], P6 ;  /* 0x0000c50000007a0c */ /* 0x000fe200037c6670 */
[----:B------:R-:W-:Y:S02]  /*5460*/  @!P1 FMUL.FTZ R34, R34, 1.4426950216293334961 ;  /* 0x3fb8aa3b22229820 */ /* 0x000fe40000410000 */
[C---:B------:R-:W-:Y:S02]  /*5470*/  @!P0 FADD.FTZ R31, -R30.reuse, R31 ;  /* 0x0000001f1e1f8221 */ /* 0x040fe40000010100 */
[----:B------:R-:W-:Y:S02]  /*5480*/  IMAD.SHL.U32 R47, R47, 0x4, RZ ;  /* 0x000000042f2f7824 */ /* 0x000fe400078e00ff */
[----:B------:R-:W-:Y:S01]  /*5490*/  @!P0 FMUL.FTZ R31, R31, 1.4426950216293334961 ;  /* 0x3fb8aa3b1f1f8820 */ /* 0x000fe20000410000 */
[----:B------:R-:W2:Y:S01]  /*54a0*/  @!P2 MUFU.EX2 R33, R33 ;  /* 0x000000210021a308 */ /* 0x000ea20000000800 */
[----:B-1----:R-:W-:Y:S02]  /*54b0*/  @!P4 STS [R25.X4+0x1540], R35 ;  /* 0x001540231900c388 */ /* 0x002fe40000004800 */
[----:B------:R-:W-:-:S02]  /*54c0*/  @!P5 FADD.FTZ R45, -R30, R45 ;  /* 0x0000002d1e2dd221 */ /* 0x000fc40000010100 */
[----:B------:R-:W-:Y:S02]  /*54d0*/  @!P6 FADD.FTZ R30, -R30, R32 ;  /* 0x000000201e1ee221 */ /* 0x000fe40000010100 */
[----:B------:R-:W-:Y:S01]  /*54e0*/  @!P5 FMUL.FTZ R45, R45, 1.4426950216293334961 ;  /* 0x3fb8aa3b2d2dd820 */ /* 0x000fe20000410000 */
[----:B------:R-:W1:Y:S01]  /*54f0*/  @!P0 MUFU.EX2 R31, R31 ;  /* 0x0000001f001f8308 */ /* 0x000e620000000800 */
[----:B------:R-:W-:Y:S01]  /*5500*/  @!P6 FMUL.FTZ R0, R30, 1.4426950216293334961 ;  /* 0x3fb8aa3b1e00e820 */ /* 0x000fe20000410000 */
[----:B0-----:R-:W-:Y:S06]  /*5510*/  @!P3 STS [R25.X4+0x1760], R36 ;  /* 0x001760241900b388 */ /* 0x001fec0000004800 */
[----:B------:R-:W0:Y:S01]  /*5520*/  @!P6 MUFU.EX2 R0, R0 ;  /* 0x000000000000e308 */ /* 0x000e220000000800 */
[----:B--2---:R2:W-:Y:S07]  /*5530*/  @!P2 STS [R25.X4+0x1980], R33 ;  /* 0x001980211900a388 */ /* 0x0045ee0000004800 */
[----:B------:R-:W3:Y:S01]  /*5540*/  @!P5 MUFU.EX2 R45, R45 ;  /* 0x0000002d002dd308 */ /* 0x000ee20000000800 */
[----:B-1----:R-:W-:Y:S04]  /*5550*/  @!P0 STS [R25.X4+0x1dc0], R31 ;  /* 0x001dc01f19008388 */ /* 0x002fe80000004800 */
[----:B0-----:R0:W-:Y:S03]  /*5560*/  @!P6 STS [R25.X4+0x1fe0], R0 ;  /* 0x001fe0001900e388 */ /* 0x0011e60000004800 */
[----:B------:R-:W1:Y:S01]  /*5570*/  @!P1 MUFU.EX2 R34, R34 ;  /* 0x0000002200229308 */ /* 0x000e620000000800 */
[----:B---3--:R-:W-:Y:S01]  /*5580*/  @!P5 STS [R25.X4], R45 ;  /* 0x0000002d1900d388 */ /* 0x008fe20000004800 */
[----:B--2---:R-:W-:-:S03]  /*5590*/  IADD3 R33, R47, 0x40, RZ ;  /* 0x000000402f217810 */ /* 0x004fc60007ffe0ff */
[----:B-1----:R1:W-:Y:S01]  /*55a0*/  @!P1 STS [R25.X4+0x1ba0], R34 ;  /* 0x001ba02219009388 */ /* 0x0023e20000004800 */
[----:B0-----:R-:W-:-:S03]  /*55b0*/  IMAD.MOV.U32 R0, RZ, RZ, c[0x0][0x314] ;  /* 0x0000c500ff007624 */ /* 0x001fc600078e00ff */
[----:B------:R-:W-:Y:S02]  /*55c0*/  BAR.SYNC.DEFER_BLOCKING 0x0 ;  /* 0x0000000000007b1d */ /* 0x000fe40000010000 */
[----:B------:R-:W-:Y:S01]  /*55d0*/  ISETP.GE.AND P0, PT, R0, 0x1, PT ;  /* 0x000000010000780c */ /* 0x000fe20003f06270 */
[----:B------:R-:W-:Y:S01]  /*55e0*/  IMAD.MOV.U32 R0, RZ, RZ, RZ ;  /* 0x000000ffff007224 */ /* 0x000fe200078e00ff */
[----:B-1----:R-:W-:-:S11]  /*55f0*/  IADD3 R34, R47, 0x20, RZ ;  /* 0x000000202f227810 */ /* 0x002fd60007ffe0ff */
[----:B------:R-:W-:Y:S05]  /*5600*/  @!P0 BRA `(.L_x_41) ;  /* 0x000003a000008947 */ /* 0x000fea0003800000 */
[----:B------:R-:W-:Y:S01]  /*5610*/  ULDC UR5, c[0x0][0x22c] ;  /* 0x00008b0000057ab9 */ /* 0x000fe20000000800 */
[C---:B------:R-:W-:Y:S01]  /*5620*/  IMAD R29, R15.reuse, 0x60, R47 ;  /* 0x000000600f1d7824 */ /* 0x040fe200078e022f */
[----:B------:R-:W-:Y:S01]  /*5630*/  UIMAD UR5, UR7, UR5, URZ ;  /* 0x00000005070572a4 */ /* 0x000fe2000f8e023f */
[C---:B------:R-:W-:Y:S01]  /*5640*/  IADD3 R13, R28.reuse, -UR7, RZ ;  /* 0x800000071c0d7c10 */ /* 0x040fe2000fffe0ff */
[----:B------:R-:W-:Y:S01]  /*5650*/  IMAD R36, R28, c[0x0][0x22c], RZ ;  /* 0x00008b001c247a24 */ /* 0x000fe200078e02ff */
[----:B------:R-:W-:Y:S01]  /*5660*/  CS2R R16, SRZ ;  /* 0x0000000000107805 */ /* 0x000fe2000001ff00 */
[----:B------:R-:W-:Y:S01]  /*5670*/  USHF.R.S32.HI UR4, URZ, 0x1f, UR5 ;  /* 0x0000001f3f047899 */ /* 0x000fe20008011405 */
[C---:B------:R-:W-:Y:S01]  /*5680*/  ISETP.GE.AND P3, PT, R15.reuse, R13, PT ;  /* 0x0000000d0f00720c */ /* 0x040fe20003f66270 */
[----:B------:R-:W-:Y:S01]  /*5690*/  IMAD.SHL.U32 R14, R15, 0x4, RZ ;  /* 0x000000040f0e7824 */ /* 0x000fe200078e00ff */
[C---:B------:R-:W-:Y:S01]  /*56a0*/  IADD3 R12, P0, R29.reuse, UR5, RZ ;  /* 0x000000051d0c7c10 */ /* 0x040fe2000ff1e0ff */
[----:B------:R-:W-:Y:S01]  /*56b0*/  IMAD.MOV.U32 R32, RZ, RZ, RZ ;  /* 0x000000ffff207224 */ /* 0x000fe200078e00ff */
[----:B------:R-:W-:Y:S01]  /*56c0*/  CS2R R18, SRZ ;  /* 0x0000000000127805 */ /* 0x000fe2000001ff00 */
[----:B------:R-:W-:Y:S01]  /*56d0*/  CS2R R20, SRZ ;  /* 0x0000000000147805 */ /* 0x000fe2000001ff00 */
[----:B------:R-:W-:Y:S01]  /*56e0*/  LEA.HI.X.SX32 R29, R29, UR4, 0x1, P0 ;  /* 0x000000041d1d7c11 */ /* 0x000fe200080f0eff */
[----:B------:R-:W-:Y:S01]  /*56f0*/  CS2R R22, SRZ ;  /* 0x0000000000167805 */ /* 0x000fe2000001ff00 */
[----:B------:R-:W-:Y:S01]  /*5700*/  LEA R30, P0, R12, c[0x0][0x1d8], 0x2 ;  /* 0x000076000c1e7a11 */ /* 0x000fe200078010ff */
[----:B------:R-:W-:Y:S01]  /*5710*/  CS2R R24, SRZ ;  /* 0x0000000000187805 */ /* 0x000fe2000001ff00 */
[----:B------:R-:W-:Y:S01]  /*5720*/  CS2R R26, SRZ ;  /* 0x00000000001a7805 */ /* 0x000fe2000001ff00 */
[----:B------:R-:W-:Y:S01]  /*5730*/  IMAD.WIDE R36, R36, 0x4, RZ ;  /* 0x0000000424247825 */ /* 0x000fe200078e02ff */
[----:B------:R-:W-:-:S02]  /*5740*/  LEA.HI.X R29, R12, c[0x0][0x1dc], R29, 0x2, P0 ;  /* 0x000077000c1d7a11 */ /* 0x000fc400000f141d */
[----:B------:R-:W-:Y:S01]  /*5750*/  IADD3 R30, P0, R30, 0x100, RZ ;  /* 0x000001001e1e7810 */ /* 0x000fe20007f1e0ff */
[----:B------:R-:W-:-:S04]  /*5760*/  IMAD.MOV.U32 R12, RZ, RZ, RZ ;  /* 0x000000ffff0c7224 */ /* 0x000fc800078e00ff */
[----:B------:R-:W-:-:S05]  /*5770*/  IMAD.X R29, RZ, RZ, R29, P0 ;  /* 0x000000ffff1d7224 */ /* 0x000fca00000e061d */
.L_x_44:
[----:B------:R-:W-:Y:S01]  /*5780*/  MOV R31, R29 ;  /* 0x0000001d001f7202 */ /* 0x000fe20000000f00 */
[----:B------:R-:W-:Y:S01]  /*5790*/  BSSY B0, `(.L_x_42) ;  /* 0x000000e000007945 */ /* 0x000fe20003800000 */
[----:B------:R-:W-:-:S05]  /*57a0*/  @P3 BRA `(.L_x_43) ;  /* 0x000000c000003947 */ /* 0x000fca0003800000 */
[----:B------:R-:W-:Y:S01]  /*57b0*/  ISETP.GE.AND P2, PT, R47, c[0x0][0x220], PT ;  /* 0x000088002f007a0c */ /* 0x000fe20003f46270 */
[----:B------:R-:W-:Y:S01]  /*57c0*/  CS2R R16, SRZ ;  /* 0x0000000000107805 */ /* 0x000fe2000001ff00 */
[----:B------:R-:W-:Y:S01]  /*57d0*/  ISETP.GE.AND P1, PT, R34, c[0x0][0x220], PT ;  /* 0x0000880022007a0c */ /* 0x000fe20003f26270 */
[----:B------:R-:W-:Y:S01]  /*57e0*/  CS2R R18, SRZ ;  /* 0x0000000000127805 */ /* 0x000fe2000001ff00 */
[----:B------:R-:W-:Y:S01]  /*57f0*/  ISETP.GE.AND P0, PT, R33, c[0x0][0x220], PT ;  /* 0x0000880021007a0c */ /* 0x000fe20003f06270 */
[----:B------:R-:W-:Y:S01]  /*5800*/  CS2R R20, SRZ ;  /* 0x0000000000147805 */ /* 0x000fe2000001ff00 */
[----:B------:R-:W-:Y:S01]  /*5810*/  CS2R R22, SRZ ;  /* 0x0000000000167805 */ /* 0x000fe2000001ff00 */
[----:B------:R-:W-:Y:S01]  /*5820*/  CS2R R24, SRZ ;  /* 0x0000000000187805 */ /* 0x000fe2000001ff00 */
[----:B------:R-:W-:Y:S05]  /*5830*/  CS2R R26, SRZ ;  /* 0x00000000001a7805 */ /* 0x000fea000001ff00 */
[----:B------:R0:W5:Y:S04]  /*5840*/  @!P2 LDG.E.128 R16, [R30.64+-0x100] ;  /* 0xffff00081e10a981 */ /* 0x000168000c1e1d00 */
[----:B------:R0:W5:Y:S04]  /*5850*/  @!P1 LDG.E.128 R20, [R30.64+-0x80] ;  /* 0xffff80081e149981 */ /* 0x000168000c1e1d00 */
[----:B------:R0:W5:Y:S02]  /*5860*/  @!P0 LDG.E.128 R24, [R30.64] ;  /* 0x000000081e188981 */ /* 0x000164000c1e1d00 */
.L_x_43:
[----:B------:R-:W-:Y:S05]  /*5870*/  BSYNC B0 ;  /* 0x0000000000007941 */ /* 0x000fea0003800000 */
.L_x_42:
[----:B------:R1:W2:Y:S01]  /*5880*/  LDS R13, [R14] ;  /* 0x000000000e0d7984 */ /* 0x0002a20000000800 */
[----:B0-----:R-:W-:Y:S02]  /*5890*/  IADD3 R30, P0, R36, R30, RZ ;  /* 0x0000001e241e7210 */ /* 0x001fe40007f1e0ff */
[----:B------:R-:W-:Y:S02]  /*58a0*/  IADD3 R32, R32, 0x1, RZ ;  /* 0x0000000120207810 */ /* 0x000fe40007ffe0ff */
[----:B------:R-:W-:Y:S02]  /*58b0*/  IADD3.X R29, R37, R31, RZ, P0, !PT ;  /* 0x0000001f251d7210 */ /* 0x000fe400007fe4ff */
[----:B------:R-:W-:Y:S02]  /*58c0*/  ISETP.GE.AND P0, PT, R32, c[0x0][0x314], PT ;  /* 0x0000c50020007a0c */ /* 0x000fe40003f06270 */
[----:B-1----:R-:W-:Y:S01]  /*58d0*/  IADD3 R14, R14, 0x44, RZ ;  /* 0x000000440e0e7810 */ /* 0x002fe20007ffe0ff */
[C---:B--2--5:R-:W-:Y:S02]  /*58e0*/  FFMA.FTZ R0, R13.reuse, R16, R0 ;  /* 0x000000100d007223 */ /* 0x064fe40000010000 */
[C---:B------:R-:W-:Y:S02]  /*58f0*/  FFMA.FTZ R2, R13.reuse, R17, R2 ;  /* 0x000000110d027223 */ /* 0x040fe40000010002 */
        /* <DEDUP_REMOVED lines=9> */
[----:B------:R-:W-:Y:S01]  /*5990*/  FFMA.FTZ R12, R13, R27, R12 ;  /* 0x0000001b0d0c7223 */ /* 0x000fe2000001000c */
[----:B------:R-:W-:-:S05]  /*59a0*/  @!P0 BRA `(.L_x_44) ;  /* 0xfffffdd000008947 */ /* 0x000fca000383ffff */
.L_x_41:
[----:B------:R-:W-:Y:S02]  /*59b0*/  IADD3 R15, R15, UR7, RZ ;  /* 0x000000070f0f7c10 */ /* 0x000fe4000fffe0ff */
[----:B------:R-:W-:-:S02]  /*59c0*/  F2FP.BF16.PACK_AB R3, R4, R3 ;  /* 0x000000030403723e */ /* 0x000fc400000010ff */
[----:B------:R-:W-:Y:S02]  /*59d0*/  ISETP.GE.AND P0, PT, R15, R28, PT ;  /* 0x0000001c0f00720c */ /* 0x000fe40003f06270 */
[----:B------:R-:W-:Y:S02]  /*59e0*/  F2FP.BF16.PACK_AB R0, R2, R0 ;  /* 0x000000000200723e */ /* 0x000fe400000010ff */
[----:B------:R-:W-:Y:S02]  /*59f0*/  F2FP.BF16.PACK_AB R7, R8, R7 ;  /* 0x000000070807723e */ /* 0x000fe400000010ff */
[----:B------:R-:W-:Y:S01]  /*5a00*/  F2FP.BF16.PACK_AB R5, R6, R5 ;  /* 0x000000050605723e */ /* 0x000fe200000010ff */
[----:B------:R-:W-:Y:S01]  /*5a10*/  IMAD.MOV.U32 R8, RZ, RZ, R0 ;  /* 0x000000ffff087224 */ /* 0x000fe200078e0000 */
[----:B------:R-:W-:Y:S01]  /*5a20*/  F2FP.BF16.PACK_AB R10, R10, R9 ;  /* 0x000000090a0a723e */ /* 0x000fe200000010ff */
[----:B------:R-:W-:Y:S01]  /*5a30*/  IMAD.MOV.U32 R9, RZ, RZ, R3 ;  /* 0x000000ffff097224 */ /* 0x000fe200078e0003 */
[----:B------:R-:W-:Y:S01]  /*5a40*/  F2FP.BF16.PACK_AB R11, R12, R11 ;  /* 0x0000000b0c0b723e */ /* 0x000fe200000010ff */
[----:B------:R-:W-:-:S02]  /*5a50*/  IMAD.MOV.U32 R16, RZ, RZ, R5 ;  /* 0x000000ffff107224 */ /* 0x000fc400078e0005 */
[----:B------:R-:W-:Y:S01]  /*5a60*/  IMAD.MOV.U32 R17, RZ, RZ, R7 ;  /* 0x000000ffff117224 */ /* 0x000fe200078e0007 */
[----:B------:R-:W-:Y:S06]  /*5a70*/  @P0 EXIT ;  /* 0x000000000000094d */ /* 0x000fec0003800000 */
[----:B------:R-:W-:Y:S01]  /*5a80*/  IMAD.MOV.U32 R4, RZ, RZ, c[0x0][0x1c0] ;  /* 0x00007000ff047624 */ /* 0x000fe200078e00ff */
[----:B------:R-:W-:Y:S02]  /*5a90*/  IABS R7, R15 ;  /* 0x0000000f00077213 */ /* 0x000fe40000000000 */
[----:B------:R-:W-:Y:S01]  /*5aa0*/  IABS R3, c[0x0][0x214] ;  /* 0x0000850000037a13 */ /* 0x000fe20000000000 */
[----:B------:R-:W-:-:S05]  /*5ab0*/  IMAD R4, R4, c[0x0][0x214], RZ ;  /* 0x0000850004047a24 */ /* 0x000fca00078e02ff */
[-C--:B------:R-:W-:Y:S02]  /*5ac0*/  IABS R6, R4.reuse ;  /* 0x0000000400067213 */ /* 0x080fe40000000000 */
[----:B------:R-:W-:Y:S02]  /*5ad0*/  IABS R2, R4 ;  /* 0x0000000400027213 */ /* 0x000fe40000000000 */
[----:B------:R-:W0:Y:S03]  /*5ae0*/  I2F.RP R12, R6 ;  /* 0x00000006000c7306 */ /* 0x000e260000209400 */
[----:B------:R-:W-:-:S05]  /*5af0*/  IMAD.MOV R2, RZ, RZ, -R2 ;  /* 0x000000ffff027224 */ /* 0x000fca00078e0a02 */
[----:B0-----:R-:W0:Y:S02]  /*5b00*/  MUFU.RCP R12, R12 ;  /* 0x0000000c000c7308 */ /* 0x001e240000001000 */
[----:B0-----:R-:W-:-:S06]  /*5b10*/  IADD3 R12, R12, 0xffffffe, RZ ;  /* 0x0ffffffe0c0c7810 */ /* 0x001fcc0007ffe0ff */
[----:B------:R-:W0:Y:S02]  /*5b20*/  F2I.FTZ.U32.TRUNC.NTZ R13, R12 ;  /* 0x0000000c000d7305 */ /* 0x000e24000021f000 */
[--C-:B0-----:R-:W-:Y:S02]  /*5b30*/  IMAD.MOV R0, RZ, RZ, -R13.reuse ;  /* 0x000000ffff007224 */ /* 0x101fe400078e0a0d */
[----:B------:R-:W-:Y:S02]  /*5b40*/  IMAD.MOV.U32 R12, RZ, RZ, RZ ;  /* 0x000000ffff0c7224 */ /* 0x000fe400078e00ff */
[----:B------:R-:W-:Y:S02]  /*5b50*/  IMAD R5, R0, R6, RZ ;  /* 0x0000000600057224 */ /* 0x000fe400078e02ff */
[----:B------:R-:W0:Y:S02]  /*5b60*/  I2F.RP R0, R3 ;  /* 0x0000000300007306 */ /* 0x000e240000209400 */
[----:B------:R-:W-:-:S06]  /*5b70*/  IMAD.HI.U32 R5, R13, R5, R12 ;  /* 0x000000050d057227 */ /* 0x000fcc00078e000c */
[----:B------:R-:W-:-:S04]  /*5b80*/  IMAD.HI.U32 R5, R5, R7, RZ ;  /* 0x0000000705057227 */ /* 0x000fc800078e00ff */
[----:B------:R-:W-:Y:S01]  /*5b90*/  IMAD R2, R5, R2, R7 ;  /* 0x0000000205027224 */ /* 0x000fe200078e0207 */
[----:B0-----:R-:W0:Y:S04]  /*5ba0*/  MUFU.RCP R0, R0 ;  /* 0x0000000000007308 */ /* 0x001e280000001000 */
[----:B------:R-:W-:-:S13]  /*5bb0*/  ISETP.GT.U32.AND P1, PT, R6, R2, PT ;  /* 0x000000020600720c */ /* 0x000fda0003f24070 */
[----:B------:R-:W-:Y:S01]  /*5bc0*/  @!P1 IMAD.IADD R2, R2, 0x1, -R6 ;  /* 0x0000000102029824 */ /* 0x000fe200078e0a06 */
[----:B------:R-:W-:Y:S02]  /*5bd0*/  @!P1 IADD3 R5, R5, 0x1, RZ ;  /* 0x0000000105059810 */ /* 0x000fe40007ffe0ff */
[----:B0-----:R-:W-:Y:S02]  /*5be0*/  IADD3 R0, R0, 0xffffffe, RZ ;  /* 0x0ffffffe00007810 */ /* 0x001fe40007ffe0ff */
[----:B------:R-:W-:Y:S02]  /*5bf0*/  ISETP.GE.U32.AND P2, PT, R2, R6, PT ;  /* 0x000000060200720c */ /* 0x000fe40003f46070 */
[----:B------:R-:W-:Y:S01]  /*5c00*/  LOP3.LUT R2, R15, R4, RZ, 0x3c, !PT ;  /* 0x000000040f027212 */ /* 0x000fe200078e3cff */
[----:B------:R-:W0:Y:S01]  /*5c10*/  F2I.FTZ.U32.TRUNC.NTZ R13, R0 ;  /* 0x00000000000d7305 */ /* 0x000e22000021f000 */
[----:B------:R-:W-:Y:S02]  /*5c20*/  ISETP.NE.AND P1, PT, R4, RZ, PT ;  /* 0x000000ff0400720c */ /* 0x000fe40003f25270 */
[----:B------:R-:W-:-:S07]  /*5c30*/  ISETP.GE.AND P0, PT, R2, RZ, PT ;  /* 0x000000ff0200720c */ /* 0x000fce0003f06270 */
[----:B------:R-:W-:-:S06]  /*5c40*/  @P2 IADD3 R5, R5, 0x1, RZ ;  /* 0x0000000105052810 */ /* 0x000fcc0007ffe0ff */
[----:B------:R-:W-:Y:S01]  /*5c50*/  @!P0 IMAD.MOV R5, RZ, RZ, -R5 ;  /* 0x000000ffff058224 */ /* 0x000fe200078e0a05 */
[----:B------:R-:W-:Y:S01]  /*5c60*/  @!P1 LOP3.LUT R5, RZ, R4, RZ, 0x33, !PT ;  /* 0x00000004ff059212 */ /* 0x000fe200078e33ff */
[----:B0-----:R-:W-:-:S04]  /*5c70*/  IMAD.MOV R2, RZ, RZ, -R13 ;  /* 0x000000ffff027224 */ /* 0x001fc800078e0a0d */
[----:B------:R-:W-:Y:S02]  /*5c80*/  IMAD R4, R5, R4, RZ ;  /* 0x0000000405047224 */ /* 0x000fe400078e02ff */
[----:B------:R-:W-:Y:S02]  /*5c90*/  IMAD R2, R2, R3, RZ ;  /* 0x0000000302027224 */ /* 0x000fe400078e02ff */
[----:B------:R-:W-:Y:S02]  /*5ca0*/  IMAD.IADD R6, R15, 0x1, -R4 ;  /* 0x000000010f067824 */ /* 0x000fe400078e0a04 */
[----:B------:R-:W-:-:S03]  /*5cb0*/  IMAD.HI.U32 R2, R13, R2, R12 ;  /* 0x000000020d027227 */ /* 0x000fc600078e000c */
[----:B------:R-:W-:Y:S01]  /*5cc0*/  IABS R0, R6 ;  /* 0x0000000600007213 */ /* 0x000fe20000000000 */
[----:B------:R-:W-:Y:S01]  /*5cd0*/  IMAD.WIDE.U32 R12, R5, c[0x0][0x1e0], RZ ;  /* 0x00007800050c7a25 */ /* 0x000fe200078e00ff */
[----:B------:R-:W-:-:S03]  /*5ce0*/  LOP3.LUT R6, R6, c[0x0][0x214], RZ, 0x3c, !PT ;  /* 0x0000850006067a12 */ /* 0x000fc600078e3cff */
[----:B------:R-:W-:Y:S01]  /*5cf0*/  IMAD.HI.U32 R7, R2, R0, RZ ;  /* 0x0000000002077227 */ /* 0x000fe200078e00ff */
[----:B------:R-:W-:-:S03]  /*5d00*/  ISETP.GE.AND P1, PT, R6, RZ, PT ;  /* 0x000000ff0600720c */ /* 0x000fc60003f26270 */
[----:B------:R-:W-:-:S04]  /*5d10*/  IMAD.MOV R2, RZ, RZ, -R7 ;  /* 0x000000ffff027224 */ /* 0x000fc800078e0a07 */
[----:B------:R-:W-:-:S05]  /*5d20*/  IMAD R0, R3, R2, R0 ;  /* 0x0000000203007224 */ /* 0x000fca00078e0200 */
[----:B------:R-:W-:-:S13]  /*5d30*/  ISETP.GT.U32.AND P0, PT, R3, R0, PT ;  /* 0x000000000300720c */ /* 0x000fda0003f04070 */
[----:B------:R-:W-:Y:S01]  /*5d40*/  @!P0 IMAD.IADD R0, R0, 0x1, -R3 ;  /* 0x0000000100008824 */ /* 0x000fe200078e0a03 */
[----:B------:R-:W-:Y:S02]  /*5d50*/  @!P0 IADD3 R7, R7, 0x1, RZ ;  /* 0x0000000107078810 */ /* 0x000fe40007ffe0ff */
[----:B------:R-:W-:Y:S02]  /*5d60*/  ISETP.NE.AND P0, PT, RZ, c[0x0][0x214], PT ;  /* 0x00008500ff007a0c */ /* 0x000fe40003f05270 */
[----:B------:R-:W-:Y:S02]  /*5d70*/  ISETP.GE.U32.AND P2, PT, R0, R3, PT ;  /* 0x000000030000720c */ /* 0x000fe40003f46070 */
[----:B------:R-:W-:-:S05]  /*5d80*/  SHF.R.S32.HI R0, RZ, 0x1f, R5 ;  /* 0x0000001fff007819 */ /* 0x000fca0000011405 */
[----:B------:R-:W-:-:S04]  /*5d90*/  IMAD R0, R0, c[0x0][0x1e0], RZ ;  /* 0x0000780000007a24 */ /* 0x000fc800078e02ff */
[----:B------:R-:W-:Y:S02]  /*5da0*/  IMAD R0, R5, c[0x0][0x1e4], R0 ;  /* 0x0000790005007a24 */ /* 0x000fe400078e0200 */
[----:B------:R-:W-:Y:S02]  /*5db0*/  @P2 IADD3 R7, R7, 0x1, RZ ;  /* 0x0000000107072810 */ /* 0x000fe40007ffe0ff */
[----:B------:R-:W-:-:S03]  /*5dc0*/  IMAD.IADD R13, R13, 0x1, R0 ;  /* 0x000000010d0d7824 */ /* 0x000fc600078e0200 */
[----:B------:R-:W-:Y:S01]  /*5dd0*/  @!P1 IMAD.MOV R7, RZ, RZ, -R7 ;  /* 0x000000ffff079224 */ /* 0x000fe200078e0a07 */
[----:B------:R-:W-:Y:S02]  /*5de0*/  @!P0 LOP3.LUT R7, RZ, c[0x0][0x214], RZ, 0x33, !PT ;  /* 0x00008500ff078a12 */ /* 0x000fe400078e33ff */
[----:B------:R-:W-:Y:S02]  /*5df0*/  ISETP.GE.AND P0, PT, R47, c[0x0][0x220], PT ;  /* 0x000088002f007a0c */ /* 0x000fe40003f06270 */
[----:B------:R-:W-:Y:S01]  /*5e00*/  SHF.R.S32.HI R2, RZ, 0x1f, R7 ;  /* 0x0000001fff027819 */ /* 0x000fe20000011407 */
[C---:B------:R-:W-:Y:S01]  /*5e10*/  IMAD R4, R7.reuse, c[0x0][0x214], R4 ;  /* 0x0000850007047a24 */ /* 0x040fe200078e0204 */
[----:B------:R-:W-:Y:S01]  /*5e20*/  ISETP.GE.AND P1, PT, R34, c[0x0][0x220], PT ;  /* 0x0000880022007a0c */ /* 0x000fe20003f26270 */
[----:B------:R-:W-:-:S04]  /*5e30*/  IMAD.WIDE.U32 R12, R7, c[0x0][0x1f0], R12 ;  /* 0x00007c00070c7a25 */ /* 0x000fc800078e000c */
[----:B------:R-:W-:Y:S02]  /*5e40*/  IMAD.IADD R4, R15, 0x1, -R4 ;  /* 0x000000010f047824 */ /* 0x000fe400078e0a04 */
[----:B------:R-:W-:-:S03]  /*5e50*/  IMAD R2, R2, c[0x0][0x1f0], RZ ;  /* 0x00007c0002027a24 */ /* 0x000fc600078e02ff */
[----:B------:R-:W-:Y:S01]  /*5e60*/  SHF.R.S32.HI R0, RZ, 0x1f, R4 ;  /* 0x0000001fff007819 */ /* 0x000fe20000011404 */
[----:B------:R-:W-:-:S04]  /*5e70*/  IMAD R2, R7, c[0x0][0x1f4], R2 ;  /* 0x00007d0007027a24 */ /* 0x000fc800078e0202 */
[----:B------:R-:W-:Y:S02]  /*5e80*/  IMAD.IADD R3, R13, 0x1, R2 ;  /* 0x000000010d037824 */ /* 0x000fe400078e0202 */
[----:B------:R-:W-:Y:S02]  /*5e90*/  IMAD R0, R0, c[0x0][0x1e8], RZ ;  /* 0x00007a0000007a24 */ /* 0x000fe400078e02ff */
[----:B------:R-:W-:Y:S02]  /*5ea0*/  IMAD.MOV.U32 R2, RZ, RZ, R12 ;  /* 0x000000ffff027224 */ /* 0x000fe400078e000c */
[C---:B------:R-:W-:Y:S02]  /*5eb0*/  IMAD R0, R4.reuse, c[0x0][0x1ec], R0 ;  /* 0x00007b0004007a24 */ /* 0x040fe400078e0200 */
[----:B------:R-:W-:-:S04]  /*5ec0*/  IMAD.WIDE.U32 R4, R4, c[0x0][0x1e8], R2 ;  /* 0x00007a0004047a25 */ /* 0x000fc800078e0002 */
[----:B------:R-:W-:Y:S01]  /*5ed0*/  IMAD.IADD R0, R5, 0x1, R0 ;  /* 0x0000000105007824 */ /* 0x000fe200078e0200 */
[CC--:B------:R-:W-:Y:S02]  /*5ee0*/  @!P0 IADD3 R2, P3, R47.reuse, R4.reuse, RZ ;  /* 0x000000042f028210 */ /* 0x0c0fe40007f7e0ff */
[----:B------:R-:W-:Y:S02]  /*5ef0*/  @!P1 IADD3 R3, P2, R34, R4, RZ ;  /* 0x0000000422039210 */ /* 0x000fe40007f5e0ff */
[-C--:B------:R-:W-:Y:S02]  /*5f00*/  @!P0 LEA.HI.X.SX32 R47, R47, R0.reuse, 0x1, P3 ;  /* 0x000000002f2f8211 */ /* 0x080fe400018f0eff */
[----:B------:R-:W-:Y:S02]  /*5f10*/  @!P0 LEA R12, P3, R2, c[0x0][0x1d0], 0x1 ;  /* 0x00007400020c8a11 */ /* 0x000fe400078608ff */
[----:B------:R-:W-:Y:S02]  /*5f20*/  @!P1 LEA.HI.X.SX32 R34, R34, R0, 0x1, P2 ;  /* 0x0000000022229211 */ /* 0x000fe400010f0eff */
[----:B------:R-:W-:-:S02]  /*5f30*/  @!P0 LEA.HI.X R13, R2, c[0x0][0x1d4], R47, 0x1, P3 ;  /* 0x00007500020d8a11 */ /* 0x000fc400018f0c2f */
[----:B------:R-:W-:-:S03]  /*5f40*/  @!P1 LEA R6, P2, R3, c[0x0][0x1d0], 0x1 ;  /* 0x0000740003069a11 */ /* 0x000fc600078408ff */
[----:B------:R0:W-:Y:S01]  /*5f50*/  @!P0 STG.E.64 [R12.64], R8 ;  /* 0x000000080c008986 */ /* 0x0001e2000c101b08 */
[----:B------:R-:W-:Y:S02]  /*5f60*/  ISETP.GE.AND P0, PT, R33, c[0x0][0x220], PT ;  /* 0x0000880021007a0c */ /* 0x000fe40003f06270 */
[----:B------:R-:W-:-:S05]  /*5f70*/  @!P1 LEA.HI.X R7, R3, c[0x0][0x1d4], R34, 0x1, P2 ;  /* 0x0000750003079a11 */ /* 0x000fca00010f0c22 */
[----:B------:R0:W-:Y:S06]  /*5f80*/  @!P1 STG.E.64 [R6.64], R16 ;  /* 0x0000001006009986 */ /* 0x0001ec000c101b08 */
[----:B------:R-:W-:Y:S05]  /*5f90*/  @P0 EXIT ;  /* 0x000000000000094d */ /* 0x000fea0003800000 */
[----:B------:R-:W-:-:S04]  /*5fa0*/  IADD3 R4, P0, R33, R4, RZ ;  /* 0x0000000421047210 */ /* 0x000fc80007f1e0ff */
[----:B------:R-:W-:Y:S02]  /*5fb0*/  LEA.HI.X.SX32 R0, R33, R0, 0x1, P0 ;  /* 0x0000000021007211 */ /* 0x000fe400000f0eff */
[----:B------:R-:W-:-:S04]  /*5fc0*/  LEA R2, P0, R4, c[0x0][0x1d0], 0x1 ;  /* 0x0000740004027a11 */ /* 0x000fc800078008ff */
[----:B------:R-:W-:-:S05]  /*5fd0*/  LEA.HI.X R3, R4, c[0x0][0x1d4], R0, 0x1, P0 ;  /* 0x0000750004037a11 */ /* 0x000fca00000f0c00 */
[----:B------:R-:W-:Y:S01]  /*5fe0*/  STG.E.64 [R2.64], R10 ;  /* 0x0000000a02007986 */ /* 0x000fe2000c101b08 */
[----:B------:R-:W-:Y:S05]  /*5ff0*/  EXIT ;  /* 0x000000000000794d */ /* 0x000fea0003800000 */
        .weak           $__internal_0_$__cuda_sm20_div_s64
        .type           $__internal_0_$__cuda_sm20_div_s64,@function
        .size           $__internal_0_$__cuda_sm20_div_s64,(.L_x_6260 - $__internal_0_$__cuda_sm20_div_s64)
$__internal_0_$__cuda_sm20_div_s64:
[----:B------:R-:W-:Y:S02]  /*6000*/  IADD3 R54, P0, RZ, -R24, RZ ;  /* 0x80000018ff367210 */ /* 0x000fe40007f1e0ff */
[----:B------:R-:W-:-:S03]  /*6010*/  ISETP.GE.AND P1, PT, R23, RZ, PT ;  /* 0x000000ff1700720c */ /* 0x000fc60003f26270 */
[----:B------:R-:W-:Y:S01]  /*6020*/  IMAD.X R0, RZ, RZ, ~R23, P0 ;  /* 0x000000ffff007224 */ /* 0x000fe200000e0e17 */
[----:B------:R-:W-:-:S04]  /*6030*/  SEL R54, R54, R24, !P1 ;  /* 0x0000001836367207 */ /* 0x000fc80004800000 */
[----:B------:R-:W-:-:S04]  /*6040*/  SEL R55, R0, R23, !P1 ;  /* 0x0000001700377207 */ /* 0x000fc80004800000 */
[----:B------:R-:W0:Y:S08]  /*6050*/  I2F.U64.RP R0, R54 ;  /* 0x0000003600007312 */ /* 0x000e300000309000 */
[----:B0-----:R-:W0:Y:S02]  /*6060*/  MUFU.RCP R0, R0 ;  /* 0x0000000000007308 */ /* 0x001e240000001000 */
[----:B0-----:R-:W-:-:S06]  /*6070*/  IADD3 R0, R0, 0x1ffffffe, RZ ;  /* 0x1ffffffe00007810 */ /* 0x001fcc0007ffe0ff */
[----:B------:R-:W0:Y:S02]  /*6080*/  F2I.U64.TRUNC R64, R0 ;  /* 0x0000000000407311 */ /* 0x000e24000020d800 */
[----:B0-----:R-:W-:-:S04]  /*6090*/  IMAD.WIDE.U32 R20, R64, R54, RZ ;  /* 0x0000003640147225 */ /* 0x001fc800078e00ff */
[C---:B------:R-:W-:Y:S01]  /*60a0*/  IMAD R0, R64.reuse, R55, R21 ;  /* 0x0000003740007224 */ /* 0x040fe200078e0215 */
[----:B------:R-:W-:Y:S01]  /*60b0*/  IADD3 R20, P0, RZ, -R20, RZ ;  /* 0x80000014ff147210 */ /* 0x000fe20007f1e0ff */
[----:B------:R-:W-:Y:S02]  /*60c0*/  IMAD.MOV.U32 R67, RZ, RZ, R64 ;  /* 0x000000ffff437224 */ /* 0x000fe400078e0040 */
[----:B------:R-:W-:Y:S02]  /*60d0*/  IMAD R0, R65, R54, R0 ;  /* 0x0000003641007224 */ /* 0x000fe400078e0200 */
[----:B------:R-:W-:-:S04]  /*60e0*/  IMAD.HI.U32 R66, R64, R20, RZ ;  /* 0x0000001440427227 */ /* 0x000fc800078e00ff */
[----:B------:R-:W-:-:S04]  /*60f0*/  IMAD.X R0, RZ, RZ, ~R0, P0 ;  /* 0x000000ffff007224 */ /* 0x000fc800000e0e00 */
[----:B------:R-:W-:-:S04]  /*6100*/  IMAD.WIDE.U32 R66, P0, R64, R0, R66 ;  /* 0x0000000040427225 */ /* 0x000fc80007800042 */
[----:B------:R-:W-:-:S04]  /*6110*/  IMAD.HI.U32 R29, R65, R0, RZ ;  /* 0x00000000411d7227 */ /* 0x000fc800078e00ff */
[----:B------:R-:W-:-:S04]  /*6120*/  IMAD.HI.U32 R20, P1, R65, R20, R66 ;  /* 0x0000001441147227 */ /* 0x000fc80007820042 */
[----:B------:R-:W-:Y:S02]  /*6130*/  IMAD R0, R65, R0, RZ ;  /* 0x0000000041007224 */ /* 0x000fe400078e02ff */
[----:B------:R-:W-:-:S03]  /*6140*/  IMAD.X R29, R29, 0x1, R65, P0 ;  /* 0x000000011d1d7824 */ /* 0x000fc600000e0641 */
[----:B------:R-:W-:-:S04]  /*6150*/  IADD3 R65, P0, R0, R20, RZ ;  /* 0x0000001400417210 */ /* 0x000fc80007f1e0ff */
[----:B------:R-:W-:Y:S01]  /*6160*/  IADD3.X R29, RZ, RZ, R29, P0, P1 ;  /* 0x000000ffff1d7210 */ /* 0x000fe200007e241d */
[----:B------:R-:W-:Y:S01]  /*6170*/  IMAD.WIDE.U32 R66, R65, R54, RZ ;  /* 0x0000003641427225 */ /* 0x000fe200078e00ff */
[----:B------:R-:W-:-:S03]  /*6180*/  ISETP.GE.AND P1, PT, R18, RZ, PT ;  /* 0x000000ff1200720c */ /* 0x000fc60003f26270 */
[----:B------:R-:W-:Y:S01]  /*6190*/  IMAD R20, R65, R55, R67 ;  /* 0x0000003741147224 */ /* 0x000fe200078e0243 */
[----:B------:R-:W-:-:S03]  /*61a0*/  IADD3 R21, P0, RZ, -R66, RZ ;  /* 0x80000042ff157210 */ /* 0x000fc60007f1e0ff */
[----:B------:R-:W-:Y:S02]  /*61b0*/  IMAD R20, R29, R54, R20 ;  /* 0x000000361d147224 */ /* 0x000fe400078e0214 */
[----:B------:R-:W-:-:S04]  /*61c0*/  IMAD.HI.U32 R64, R65, R21, RZ ;  /* 0x0000001541407227 */ /* 0x000fc800078e00ff */
[----:B------:R-:W-:-:S04]  /*61d0*/  IMAD.X R20, RZ, RZ, ~R20, P0 ;  /* 0x000000ffff147224 */ /* 0x000fc800000e0e14 */
[----:B------:R-:W-:-:S04]  /*61e0*/  IMAD.WIDE.U32 R64, P0, R65, R20, R64 ;  /* 0x0000001441407225 */ /* 0x000fc80007800040 */
[----:B------:R-:W-:-:S04]  /*61f0*/  IMAD.HI.U32 R0, R29, R20, RZ ;  /* 0x000000141d007227 */ /* 0x000fc800078e00ff */
[----:B------:R-:W-:-:S04]  /*6200*/  IMAD.HI.U32 R21, P4, R29, R21, R64 ;  /* 0x000000151d157227 */ /* 0x000fc80007880040 */
[----:B------:R-:W-:Y:S02]  /*6210*/  IMAD R20, R29, R20, RZ ;  /* 0x000000141d147224 */ /* 0x000fe400078e02ff */
[----:B------:R-:W-:Y:S02]  /*6220*/  IMAD.X R0, R0, 0x1, R29, P0 ;  /* 0x0000000100007824 */ /* 0x000fe400000e061d */
[----:B------:R-:W-:Y:S01]  /*6230*/  IMAD.MOV.U32 R65, RZ, RZ, RZ ;  /* 0x000000ffff417224 */ /* 0x000fe200078e00ff */
[----:B------:R-:W-:Y:S02]  /*6240*/  IADD3 R29, P2, R20, R21, RZ ;  /* 0x00000015141d7210 */ /* 0x000fe40007f5e0ff */
[-C--:B------:R-:W-:Y:S02]  /*6250*/  IADD3 R21, P0, RZ, -R27.reuse, RZ ;  /* 0x8000001bff157210 */ /* 0x080fe40007f1e0ff */
[----:B------:R-:W-:Y:S02]  /*6260*/  IADD3.X R0, RZ, RZ, R0, P2, P4 ;  /* 0x000000ffff007210 */ /* 0x000fe400017e8400 */
[----:B------:R-:W-:Y:S01]  /*6270*/  SEL R21, R21, R27, !P1 ;  /* 0x0000001b15157207 */ /* 0x000fe20004800000 */
[----:B------:R-:W-:-:S04]  /*6280*/  IMAD.X R20, RZ, RZ, ~R18, P0 ;  /* 0x000000ffff147224 */ /* 0x000fc800000e0e12 */
[----:B------:R-:W-:Y:S01]  /*6290*/  IMAD.HI.U32 R64, R29, R21, RZ ;  /* 0x000000151d407227 */ /* 0x000fe200078e00ff */
[----:B------:R-:W-:-:S05]  /*62a0*/  SEL R20, R20, R18, !P1 ;  /* 0x0000001214147207 */ /* 0x000fca0004800000 */
[----:B------:R-:W-:-:S04]  /*62b0*/  IMAD.WIDE.U32 R64, R29, R20, R64 ;  /* 0x000000141d407225 */ /* 0x000fc800078e0040 */
[C---:B------:R-:W-:Y:S02]  /*62c0*/  IMAD R29, R0.reuse, R20, RZ ;  /* 0x00000014001d7224 */ /* 0x040fe400078e02ff */
[----:B------:R-:W-:-:S04]  /*62d0*/  IMAD.HI.U32 R27, P2, R0, R21, R64 ;  /* 0x00000015001b7227 */ /* 0x000fc80007840040 */
[----:B------:R-:W-:Y:S01]  /*62e0*/  IMAD.HI.U32 R0, R0, R20, RZ ;  /* 0x0000001400007227 */ /* 0x000fe200078e00ff */
[----:B------:R-:W-:-:S04]  /*62f0*/  IADD3 R29, P1, R29, R27, RZ ;  /* 0x0000001b1d1d7210 */ /* 0x000fc80007f3e0ff */
[----:B------:R-:W-:Y:S01]  /*6300*/  IADD3.X R0, R0, RZ, RZ, P2, !PT ;  /* 0x000000ff00007210 */ /* 0x000fe200017fe4ff */
[----:B------:R-:W-:-:S04]  /*6310*/  IMAD.WIDE.U32 R64, R29, R54, RZ ;  /* 0x000000361d407225 */ /* 0x000fc800078e00ff */
[----:B------:R-:W-:Y:S01]  /*6320*/  IMAD R27, R29, R55, R65 ;  /* 0x000000371d1b7224 */ /* 0x000fe200078e0241 */
[----:B------:R-:W-:Y:S01]  /*6330*/  IADD3 R21, P0, -R64, R21, RZ ;  /* 0x0000001540157210 */ /* 0x000fe20007f1e1ff */
[----:B------:R-:W-:-:S03]  /*6340*/  IMAD.X R0, RZ, RZ, R0, P1 ;  /* 0x000000ffff007224 */ /* 0x000fc600008e0600 */
[-C--:B------:R-:W-:Y:S01]  /*6350*/  ISETP.GE.U32.AND P2, PT, R21, R54.reuse, PT ;  /* 0x000000361500720c */ /* 0x080fe20003f46070 */
[----:B------:R-:W-:-:S04]  /*6360*/  IMAD R27, R0, R54, R27 ;  /* 0x00000036001b7224 */ /* 0x000fc800078e021b */
[----:B------:R-:W-:Y:S01]  /*6370*/  IMAD.X R20, R20, 0x1, ~R27, P0 ;  /* 0x0000000114147824 */ /* 0x000fe200000e0e1b */
[----:B------:R-:W-:-:S04]  /*6380*/  IADD3 R27, P0, R21, -R54, RZ ;  /* 0x80000036151b7210 */ /* 0x000fc80007f1e0ff */
[----:B------:R-:W-:-:S04]  /*6390*/  ISETP.GE.U32.AND.EX P2, PT, R20, R55, PT, P2 ;  /* 0x000000371400720c */ /* 0x000fc80003f46120 */
[----:B------:R-:W-:Y:S01]  /*63a0*/  SEL R27, R27, R21, P2 ;  /* 0x000000151b1b7207 */ /* 0x000fe20001000000 */
[----:B------:R-:W-:-:S03]  /*63b0*/  IMAD.X R21, R20, 0x1, ~R55, P0 ;  /* 0x0000000114157824 */ /* 0x000fc600000e0e37 */
[----:B------:R-:W-:Y:S02]  /*63c0*/  ISETP.GE.U32.AND P1, PT, R27, R54, PT ;  /* 0x000000361b00720c */ /* 0x000fe40003f26070 */
[----:B------:R-:W-:Y:S02]  /*63d0*/  SEL R21, R21, R20, P2 ;  /* 0x0000001415157207 */ /* 0x000fe40001000000 */
[----:B------:R-:W-:Y:S02]  /*63e0*/  IADD3 R20, P0, R29, 0x1, RZ ;  /* 0x000000011d147810 */ /* 0x000fe40007f1e0ff */
[----:B------:R-:W-:Y:S02]  /*63f0*/  ISETP.GE.U32.AND.EX P1, PT, R21, R55, PT, P1 ;  /* 0x000000371500720c */ /* 0x000fe40003f26110 */
[----:B------:R-:W-:Y:S01]  /*6400*/  SEL R29, R20, R29, P2 ;  /* 0x0000001d141d7207 */ /* 0x000fe20001000000 */
[----:B------:R-:W-:Y:S01]  /*6410*/  IMAD.X R20, RZ, RZ, R0, P0 ;  /* 0x000000ffff147224 */ /* 0x000fe200000e0600 */
[----:B------:R-:W-:-:S02]  /*6420*/  LOP3.LUT R27, R23, R18, RZ, 0x3c, !PT ;  /* 0x00000012171b7212 */ /* 0x000fc400078e3cff */
[----:B------:R-:W-:Y:S02]  /*6430*/  IADD3 R21, P0, R29, 0x1, RZ ;  /* 0x000000011d157810 */ /* 0x000fe40007f1e0ff */
[----:B------:R-:W-:Y:S02]  /*6440*/  SEL R20, R20, R0, P2 ;  /* 0x0000000014147207 */ /* 0x000fe40001000000 */
[----:B------:R-:W-:Y:S02]  /*6450*/  SEL R21, R21, R29, P1 ;  /* 0x0000001d15157207 */ /* 0x000fe40000800000 */
[-C--:B------:R-:W-:Y:S02]  /*6460*/  IADD3.X R0, RZ, R20.reuse, RZ, P0, !PT ;  /* 0x00000014ff007210 */ /* 0x080fe400007fe4ff */
[----:B------:R-:W-:Y:S02]  /*6470*/  ISETP.NE.U32.AND P0, PT, R24, RZ, PT ;  /* 0x000000ff1800720c */ /* 0x000fe40003f05070 */
[----:B------:R-:W-:-:S02]  /*6480*/  SEL R20, R0, R20, P1 ;  /* 0x0000001400147207 */ /* 0x000fc40000800000 */
[-C--:B------:R-:W-:Y:S02]  /*6490*/  IADD3 R0, P1, RZ, -R21.reuse, RZ ;  /* 0x80000015ff007210 */ /* 0x080fe40007f3e0ff */
[----:B------:R-:W-:Y:S02]  /*64a0*/  ISETP.GE.AND P2, PT, R27, RZ, PT ;  /* 0x000000ff1b00720c */ /* 0x000fe40003f46270 */
[----:B------:R-:W-:Y:S01]  /*64b0*/  ISETP.NE.AND.EX P0, PT, R23, RZ, PT, P0 ;  /* 0x000000ff1700720c */ /* 0x000fe20003f05300 */
[----:B------:R-:W-:Y:S01]  /*64c0*/  IMAD.X R24, RZ, RZ, ~R20, P1 ;  /* 0x000000ffff187224 */ /* 0x000fe200008e0e14 */
[----:B------:R-:W-:Y:S01]  /*64d0*/  SEL R0, R0, R21, !P2 ;  /* 0x0000001500007207 */ /* 0x000fe20005000000 */
[----:B------:R-:W-:-:S03]  /*64e0*/  IMAD.MOV.U32 R23, RZ, RZ, 0x0 ;  /* 0x00000000ff177424 */ /* 0x000fc600078e00ff */
[----:B------:R-:W-:Y:S02]  /*64f0*/  SEL R24, R24, R20, !P2 ;  /* 0x0000001418187207 */ /* 0x000fe40005000000 */
[----:B------:R-:W-:Y:S02]  /*6500*/  SEL R0, R0, 0xffffffff, P0 ;  /* 0xffffffff00007807 */ /* 0x000fe40000000000 */
[----:B------:R-:W-:Y:S01]  /*6510*/  SEL R21, R24, 0xffffffff, P0 ;  /* 0xffffffff18157807 */ /* 0x000fe20000000000 */
[----:B------:R-:W-:Y:S06]  /*6520*/  RET.REL.NODEC R22 `(_ZN5flash32flash_fwd_splitkv_combine_kernelI23Flash_fwd_kernel_traitsILi96ELi64ELi128ELi4ELb0ELb0EN7cutlass10bfloat16_tE19Flash_kernel_traitsILi96ELi64ELi128ELi4ES3_EELi16ELi7ELb0EEEvNS_16Flash_fwd_paramsE) ;  /* 0xffff9ad016007950 */ /* 0x000fec0003c3ffff */
.L_x_45:
[----:B------:R-:W-:-:S00]  /*6530*/  BRA `(.L_x_45) ;  /* 0xfffffff000007947 */ /* 0x000fc0000383ffff */
[----:B------:R-:W-:-:S00]  /*6540*/  NOP ;  /* 0x0000000000007918 */ /* 0x000fc00000000000 */
        /* <DEDUP_REMOVED lines=11> */
.L_x_6260:


//--------------------- .text._ZN5flash32flash_fwd_splitkv_combine_kernelI23Flash_fwd_kernel_traitsILi96ELi64ELi128ELi4ELb0ELb0EN7cutlass10bfloat16_tE19Flash_kernel_traitsILi96ELi64ELi128ELi4ES3_EELi16ELi6ELb0EEEvNS_16Flash_fwd_paramsE --------------------------
	.section	.text._ZN5flash32flash_fwd_splitkv_combine_kernelI23Flash_fwd_kernel_traitsILi96ELi64ELi128ELi4ELb0ELb0EN7cutlass10bfloat16_tE19Flash_kernel_traitsILi96ELi64ELi128ELi4ES3_EELi16ELi6ELb0EEEvNS_16Flash_fwd_paramsE,"ax",@progbits
	.sectioninfo	@"SHI_REGISTERS=62"
	.align	128
        .global         _ZN5flash32flash_fwd_splitkv_combine_kernelI23Flash_fwd_kernel_traitsILi96ELi64ELi128ELi4ELb0ELb0EN7cutlass10bfloat16_tE19Flash_kernel_traitsILi96ELi64ELi128ELi4ES3_EELi16ELi6ELb0EEEvNS_16Flash_fwd_paramsE
        .type           _ZN5flash32flash_fwd_splitkv_combine_kernelI23Flash_fwd_kernel_traitsILi96ELi64ELi128ELi4ELb0ELb0EN7cutlass10bfloat16_tE19Flash_kernel_traitsILi96ELi64ELi128ELi4ES3_EELi16ELi6ELb0EEEvNS_16Flash_fwd_paramsE,@function
        .size           _ZN5flash32flash_fwd_splitkv_combine_kernelI23Flash_fwd_kernel_traitsILi96ELi64ELi128ELi4ELb0ELb0EN7cutlass10bfloat16_tE19Flash_kernel_traitsILi96ELi64ELi128ELi4ES3_EELi16ELi6ELb0EEEvNS_16Flash_fwd_paramsE,(.L_x_6261 - _ZN5flash32flash_fwd_splitkv_combine_kernelI23Flash_fwd_kernel_traitsILi96ELi64ELi128ELi4ELb0ELb0EN7cutlass10bfloat16_tE19Flash_kernel_traitsILi96ELi64ELi128ELi4ES3_EELi16ELi6ELb0EEEvNS_16Flash_fwd_paramsE)
        .other          _ZN5flash32flash_fwd_splitkv_combine_kernelI23Flash_fwd_kernel_traitsILi96ELi64ELi128ELi4ELb0ELb0EN7cutlass10bfloat16_tE19Flash_kernel_traitsILi96ELi64ELi128ELi4ES3_EELi16ELi6ELb0EEEvNS_16Flash_fwd_paramsE,@"STO_CUDA_ENTRY STV_DEFAULT"
_ZN5flash32flash_fwd_splitkv_combine_kernelI23Flash_fwd_kernel_traitsILi96ELi64ELi128ELi4ELb0ELb0EN7cutlass10bfloat16_tE19Flash_kernel_traitsILi96ELi64ELi128ELi4ES3_EELi16ELi6ELb0EEEvNS_16Flash_fwd_paramsE:
.text._ZN5flash32flash_fwd_splitkv_combine_kernelI23Flash_fwd_kernel_traitsILi96ELi64ELi128ELi4ELb0ELb0EN7cutlass10bfloat16_tE19Flash_kernel_traitsILi96ELi64ELi128ELi4ES3_EELi16ELi6ELb0EEEvNS_16Flash_fwd_paramsE:
        /* <DEDUP_REMOVED lines=23> */
[----:B------:R-:W-:Y:S05]  /*0170*/  CALL.REL.NOINC `($__internal_1_$__cuda_sm20_div_s64) ;  /* 0x000050a000007944 */ /* 0x000fea0003c00000 */
[----:B------:R-:W-:Y:S02]  /*0180*/  MOV R8, R0 ;  /* 0x0000000000087202 */ /* 0x000fe40000000f00 */
[----:B------:R-:W-:Y:S01]  /*0190*/  MOV R9, R21 ;  /* 0x0000001500097202 */ /* 0x000fe20000000f00 */
[----:B------:R-:W-:Y:S05]  /*01a0*/  BRA `(.L_x_47) ;  /* 0x0000013000007947 */ /* 0x000fea0003800000 */
.L_x_46:
        /* <DEDUP_REMOVED lines=19> */
.L_x_47:
        /* <DEDUP_REMOVED lines=17> */
.L_x_49:
        /* <DEDUP_REMOVED lines=20> */
.L_x_50:
[----:B------:R-:W-:Y:S05]  /*0530*/  BSYNC B0 ;  /* 0x0000000000007941 */ /* 0x000fea0003800000 */
.L_x_48:
        /* <DEDUP_REMOVED lines=57> */
.L_x_52:
        /* <DEDUP_REMOVED lines=19> */
.L_x_53:
[----:B------:R-:W-:Y:S05]  /*0a00*/  BSYNC B0 ;  /* 0x0000000000007941 */ /* 0x000fea0003800000 */
.L_x_51:
        /* <DEDUP_REMOVED lines=107> */
.L_x_55:
        /* <DEDUP_REMOVED lines=19> */
.L_x_56:
[----:B------:R-:W-:Y:S05]  /*11f0*/  BSYNC B0 ;  /* 0x0000000000007941 */ /* 0x000fea0003800000 */
.L_x_54:
[----:B------:R-:W-:Y:S01]  /*1200*/  SHF.R.S32.HI R8, RZ, 0x1f, R39 ;  /* 0x0000001fff087819 */ /* 0x000fe20000011427 */
[----:B------:R-:W-:Y:S01]  /*1210*/  IMAD.MOV.U32 R22, RZ, RZ, -0x800000 ;  /* 0xff800000ff167424 */ /* 0x000fe200078e00ff */
[----:B------:R-:W-:Y:S01]  /*1220*/  IADD3 R9, P0, R28, -UR7, RZ ;  /* 0x800000071c097c10 */ /* 0x000fe2000ff1e0ff */
[----:B------:R-:W-:Y:S01]  /*1230*/  ULDC.64 UR8, c[0x0][0x118] ;  /* 0x0000460000087ab9 */ /* 0x000fe20000000a00 */
        /* <DEDUP_REMOVED lines=11> */
[----:B------:R-:W-:Y:S02]  /*12f0*/  IADD3.X R27, R10, UR6, RZ, P0, !PT ;  /* 0x000000060a1b7c10 */ /* 0x000fe400087fe4ff */
[----:B------:R-:W-:Y:S02]  /*1300*/  ISETP.GE.OR P4, PT, R18, c[0x0][0x314], !P2 ;  /* 0x0000c50012007a0c */ /* 0x000fe40005786670 */
[C---:B------:R-:W-:Y:S02]  /*1310*/  ISETP.GE.OR P0, PT, R24.reuse, c[0x0][0x314], !P2 ;  /* 0x0000c50018007a0c */ /* 0x040fe40005706670 */
[----:B------:R-:W-:Y:S02]  /*1320*/  IADD3 R9, R24, 0x10, RZ ;  /* 0x0000001018097810 */ /* 0x000fe40007ffe0ff */
[----:B------:R-:W-:Y:S02]  /*1330*/  ISETP.GE.OR P6, PT, R15, c[0x0][0x314], !P2 ;  /* 0x0000c5000f007a0c */ /* 0x000fe400057c6670 */
[----:B------:R-:W-:-:S05]  /*1340*/  ISETP.GE.OR P1, PT, R9, c[0x0][0x314], !P2 ;  /* 0x0000c50009007a0c */ /* 0x000fca0005726670 */
[----:B------:R-:W-:Y:S01]  /*1350*/  @!P4 SHF.R.S32.HI R0, RZ, 0x1f, R18 ;  /* 0x0000001fff00c819 */ /* 0x000fe20000011412 */
[----:B------:R-:W-:-:S04]  /*1360*/  @!P4 IMAD.WIDE.U32 R20, R28, R18, R26 ;  /* 0x000000121c14c225 */ /* 0x000fc800078e001a */
[----:B------:R-:W-:-:S03]  /*1370*/  @!P4 IMAD R0, R0, R28, RZ ;  /* 0x0000001c0000c224 */ /* 0x000fc600078e02ff */
[----:B------:R-:W-:Y:S01]  /*1380*/  @!P1 SHF.R.S32.HI R10, RZ, 0x1f, R9 ;  /* 0x0000001fff0a9819 */ /* 0x000fe20000011409 */
[-C--:B------:R-:W-:Y:S01]  /*1390*/  @!P4 IMAD R0, R18, R5.reuse, R0 ;  /* 0x000000051200c224 */ /* 0x080fe200078e0200 */
[----:B------:R-:W-:Y:S01]  /*13a0*/  @!P4 LEA R18, P3, R20, c[0x0][0x208], 0x2 ;  /* 0x000082001412ca11 */ /* 0x000fe200078610ff */
[----:B------:R-:W-:Y:S02]  /*13b0*/  @!P1 IMAD.MOV.U32 R42, RZ, RZ, R26 ;  /* 0x000000ffff2a9224 */ /* 0x000fe400078e001a */
[----:B------:R-:W-:Y:S01]  /*13c0*/  @!P4 IMAD.IADD R0, R21, 0x1, R0 ;  /* 0x000000011500c824 */ /* 0x000fe200078e0200 */
[----:B------:R-:W-:Y:S01]  /*13d0*/  IADD3 R21, R24, 0x20, RZ ;  /* 0x0000002018157810 */ /* 0x000fe20007ffe0ff */
[----:B------:R-:W-:Y:S02]  /*13e0*/  @!P1 IMAD R10, R10, R28, RZ ;  /* 0x0000001c0a0a9224 */ /* 0x000fe400078e02ff */
[----:B------:R-:W-:Y:S01]  /*13f0*/  @!P1 IMAD.MOV.U32 R43, RZ, RZ, R27 ;  /* 0x000000ffff2b9224 */ /* 0x000fe200078e001b */
[----:B------:R-:W-:Y:S01]  /*1400*/  @!P4 LEA.HI.X R19, R20, c[0x0][0x20c], R0, 0x2, P3 ;  /* 0x000083001413ca11 */ /* 0x000fe200018f1400 */
[----:B------:R-:W-:Y:S01]  /*1410*/  @!P1 IMAD R10, R9, R5, R10 ;  /* 0x00000005090a9224 */ /* 0x000fe200078e020a */
[----:B------:R-:W-:Y:S01]  /*1420*/  @!P0 SHF.R.S32.HI R0, RZ, 0x1f, R24 ;  /* 0x0000001fff008819 */ /* 0x000fe20000011418 */
[----:B------:R-:W-:-:S02]  /*1430*/  @!P1 IMAD.WIDE.U32 R42, R28, R9, R42 ;  /* 0x000000091c2a9225 */ /* 0x000fc400078e002a */
[----:B------:R0:W2:Y:S01]  /*1440*/  @!P4 LDG.E R22, [R18.64] ;  /* 0x000000081216c981 */ /* 0x0000a2000c1e1900 */
[----:B------:R-:W-:Y:S01]  /*1450*/  IADD3 R20, R24, 0x28, RZ ;  /* 0x0000002818147810 */ /* 0x000fe20007ffe0ff */
[----:B------:R-:W-:Y:S01]  /*1460*/  @!P0 IMAD R0, R0, R28, RZ ;  /* 0x0000001c00008224 */ /* 0x000fe200078e02ff */
[----:B------:R-:W-:Y:S01]  /*1470*/  ISETP.GE.OR P5, PT, R21, c[0x0][0x314], !P2 ;  /* 0x0000c50015007a0c */ /* 0x000fe200057a6670 */
[----:B------:R-:W-:Y:S01]  /*1480*/  IMAD.MOV.U32 R23, RZ, RZ, -0x800000 ;  /* 0xff800000ff177424 */ /* 0x000fe200078e00ff */
[----:B------:R-:W-:Y:S01]  /*1490*/  @!P6 SHF.R.S32.HI R9, RZ, 0x1f, R15 ;  /* 0x0000001fff09e819 */ /* 0x000fe2000001140f */
[----:B------:R-:W-:Y:S01]  /*14a0*/  @!P0 IMAD R0, R24, R5, R0 ;  /* 0x0000000518008224 */ /* 0x000fe200078e0200 */
[----:B------:R-:W-:Y:S01]  /*14b0*/  ISETP.GE.OR P4, PT, R20, c[0x0][0x314], !P2 ;  /* 0x0000c50014007a0c */ /* 0x000fe20005786670 */
[----:B------:R-:W-:Y:S02]  /*14c0*/  @!P6 IMAD.MOV.U32 R34, RZ, RZ, R26 ;  /* 0x000000ffff22e224 */ /* 0x000fe400078e001a */
[----:B------:R-:W-:-:S02]  /*14d0*/  @!P6 IMAD.MOV.U32 R35, RZ, RZ, R27 ;  /* 0x000000ffff23e224 */ /* 0x000fc400078e001b */
[----:B------:R-:W-:Y:S02]  /*14e0*/  @!P6 IMAD R9, R9, R28, RZ ;  /* 0x0000001c0909e224 */ /* 0x000fe400078e02ff */
[----:B------:R-:W-:Y:S02]  /*14f0*/  @!P1 IMAD.IADD R10, R43, 0x1, R10 ;  /* 0x000000012b0a9824 */ /* 0x000fe400078e020a */
[----:B------:R-:W-:-:S04]  /*1500*/  @!P6 IMAD.WIDE.U32 R34, R28, R15, R34 ;  /* 0x0000000f1c22e225 */ /* 0x000fc800078e0022 */
[----:B------:R-:W-:Y:S02]  /*1510*/  @!P6 IMAD R9, R15, R5, R9 ;  /* 0x000000050f09e224 */ /* 0x000fe400078e0209 */
[----:B0-----:R-:W-:Y:S02]  /*1520*/  @!P0 IMAD.MOV.U32 R18, RZ, RZ, R26 ;  /* 0x000000ffff128224 */ /* 0x001fe400078e001a */
[----:B------:R-:W-:-:S04]  /*1530*/  @!P0 IMAD.MOV.U32 R19, RZ, RZ, R27 ;  /* 0x000000ffff138224 */ /* 0x000fc800078e001b */
[----:B------:R-:W-:-:S04]  /*1540*/  @!P0 IMAD.WIDE.U32 R18, R28, R24, R18 ;  /* 0x000000181c128225 */ /* 0x000fc800078e0012 */
[----:B------:R-:W-:Y:S01]  /*1550*/  @!P0 IMAD.IADD R0, R19, 0x1, R0 ;  /* 0x0000000113008824 */ /* 0x000fe200078e0200 */
[----:B------:R-:W-:Y:S02]  /*1560*/  @!P0 LEA R32, P3, R18, c[0x0][0x208], 0x2 ;  /* 0x0000820012208a11 */ /* 0x000fe400078610ff */
[----:B------:R-:W-:Y:S02]  /*1570*/  IADD3 R19, R24, 0x30, RZ ;  /* 0x0000003018137810 */ /* 0x000fe40007ffe0ff */
[----:B------:R-:W-:Y:S02]  /*1580*/  @!P0 LEA.HI.X R33, R18, c[0x0][0x20c], R0, 0x2, P3 ;  /* 0x0000830012218a11 */ /* 0x000fe400018f1400 */
[----:B------:R-:W-:Y:S02]  /*1590*/  IADD3 R18, R24, 0x38, RZ ;  /* 0x0000003818127810 */ /* 0x000fe40007ffe0ff */
[----:B------:R-:W-:Y:S01]  /*15a0*/  ISETP.GE.OR P3, PT, R19, c[0x0][0x314], !P2 ;  /* 0x0000c50013007a0c */ /* 0x000fe20005766670 */
[----:B------:R0:W3:Y:S01]  /*15b0*/  @!P0 LDG.E R23, [R32.64] ;  /* 0x0000000820178981 */ /* 0x0000e2000c1e1900 */
[----:B------:R-:W-:-:S02]  /*15c0*/  ISETP.GE.OR P2, PT, R18, c[0x0][0x314], !P2 ;  /* 0x0000c50012007a0c */ /* 0x000fc40005746670 */
[----:B------:R-:W-:Y:S02]  /*15d0*/  @!P5 SHF.R.S32.HI R0, RZ, 0x1f, R21 ;  /* 0x0000001fff00d819 */ /* 0x000fe40000011415 */
[----:B------:R-:W-:Y:S01]  /*15e0*/  @!P1 LEA R36, P0, R42, c[0x0][0x208], 0x2 ;  /* 0x000082002a249a11 */ /* 0x000fe200078010ff */
[----:B------:R-:W-:Y:S01]  /*15f0*/  @!P6 IMAD.IADD R9, R35, 0x1, R9 ;  /* 0x000000012309e824 */ /* 0x000fe200078e0209 */
[----:B------:R-:W-:Y:S01]  /*1600*/  @!P4 SHF.R.S32.HI R15, RZ, 0x1f, R20 ;  /* 0x0000001fff0fc819 */ /* 0x000fe20000011414 */
[-C--:B------:R-:W-:Y:S01]  /*1610*/  @!P5 IMAD R0, R0, R28.reuse, RZ ;  /* 0x0000001c0000d224 */ /* 0x080fe200078e02ff */
[----:B------:R-:W-:Y:S02]  /*1620*/  @!P1 LEA.HI.X R37, R42, c[0x0][0x20c], R10, 0x2, P0 ;  /* 0x000083002a259a11 */ /* 0x000fe400000f140a */
[C---:B------:R-:W-:Y:S01]  /*1630*/  @!P6 LEA R42, P0, R34.reuse, c[0x0][0x208], 0x2 ;  /* 0x00008200222aea11 */ /* 0x040fe200078010ff */
[----:B------:R-:W-:Y:S02]  /*1640*/  @!P5 IMAD R0, R21, R5, R0 ;  /* 0x000000051500d224 */ /* 0x000fe400078e0200 */
[----:B------:R-:W-:Y:S01]  /*1650*/  @!P4 IMAD R15, R15, R28, RZ ;  /* 0x0000001c0f0fc224 */ /* 0x000fe200078e02ff */
[----:B------:R-:W-:Y:S01]  /*1660*/  @!P6 LEA.HI.X R43, R34, c[0x0][0x20c], R9, 0x2, P0 ;  /* 0x00008300222bea11 */ /* 0x000fe200000f1409 */
[----:B------:R-:W-:Y:S01]  /*1670*/  @!P4 IMAD.MOV.U32 R46, RZ, RZ, R26 ;  /* 0x000000ffff2ec224 */ /* 0x000fe200078e001a */
[----:B------:R-:W-:Y:S01]  /*1680*/  @!P2 SHF.R.S32.HI R9, RZ, 0x1f, R18 ;  /* 0x0000001fff09a819 */ /* 0x000fe20000011412 */
[----:B------:R-:W-:-:S02]  /*1690*/  @!P4 IMAD.MOV.U32 R47, RZ, RZ, R27 ;  /* 0x000000ffff2fc224 */ /* 0x000fc400078e001b */
        /* <DEDUP_REMOVED lines=26> */
[----:B------:R0:W4:Y:S01]  /*1840*/  @!P1 LDG.E R0, [R36.64] ;  /* 0x0000000824009981 */ /* 0x000122000c1e1900 */
[----:B------:R-:W-:-:S03]  /*1850*/  @!P3 IMAD.IADD R10, R35, 0x1, R10 ;  /* 0x00000001230ab824 */ /* 0x000fc600078e020a */
[----:B------:R1:W5:Y:S04]  /*1860*/  @!P5 LDG.E R9, [R20.64] ;  /* 0x000000081409d981 */ /* 0x000368000c1e1900 */
[----:B------:R-:W5:Y:S01]  /*1870*/  @!P6 LDG.E R15, [R42.64] ;  /* 0x000000082a0fe981 */ /* 0x000f62000c1e1900 */
[----:B0-----:R-:W-:Y:S01]  /*1880*/  @!P3 LEA R36, P1, R34, c[0x0][0x208], 0x2 ;  /* 0x000082002224ba11 */ /* 0x001fe200078210ff */
[----:B-1----:R-:W-:-:S03]  /*1890*/  IMAD.MOV.U32 R20, RZ, RZ, -0x800000 ;  /* 0xff800000ff147424 */ /* 0x002fc600078e00ff */
[----:B------:R-:W-:Y:S01]  /*18a0*/  @!P3 LEA.HI.X R37, R34, c[0x0][0x20c], R10, 0x2, P1 ;  /* 0x000083002225ba11 */ /* 0x000fe200008f140a */
[----:B------:R-:W-:Y:S02]  /*18b0*/  IMAD.MOV.U32 R10, RZ, RZ, -0x800000 ;  /* 0xff800000ff0a7424 */ /* 0x000fe400078e00ff */
[----:B------:R-:W-:Y:S01]  /*18c0*/  IMAD.MOV.U32 R21, RZ, RZ, -0x800000 ;  /* 0xff800000ff157424 */ /* 0x000fe200078e00ff */
[----:B------:R0:W5:Y:S04]  /*18d0*/  @!P2 LDG.E R20, [R18.64] ;  /* 0x000000081214a981 */ /* 0x000168000c1e1900 */
[----:B------:R1:W5:Y:S04]  /*18e0*/  @!P4 LDG.E R10, [R32.64] ;  /* 0x00000008200ac981 */ /* 0x000368000c1e1900 */
[----:B------:R-:W5:Y:S01]  /*18f0*/  @!P3 LDG.E R21, [R36.64] ;  /* 0x000000082415b981 */ /* 0x000f62000c1e1900 */
[----:B------:R-:W-:-:S04]  /*1900*/  IABS R26, c[0x0][0x1c0] ;  /* 0x00007000001a7a13 */ /* 0x000fc80000000000 */
[----:B-1----:R-:W1:Y:S08]  /*1910*/  I2F.U32.RP R32, R26 ;  /* 0x0000001a00207306 */ /* 0x002e700000209000 */
[----:B-1----:R-:W1:Y:S02]  /*1920*/  MUFU.RCP R32, R32 ;  /* 0x0000002000207308 */ /* 0x002e640000001000 */
[----:B-1----:R-:W-:-:S06]  /*1930*/  IADD3 R32, R32, 0xffffffe, RZ ;  /* 0x0ffffffe20207810 */ /* 0x002fcc0007ffe0ff */
[----:B------:R-:W1:Y:S01]  /*1940*/  F2I.FTZ.U32.TRUNC.NTZ R33, R32 ;  /* 0x0000002000217305 */ /* 0x000e62000021f000 */
[----:B0-----:R-:W-:Y:S01]  /*1950*/  IABS R19, R6 ;  /* 0x0000000600137213 */ /* 0x001fe20000000000 */
[----:B-1----:R-:W-:Y:S02]  /*1960*/  IMAD.MOV R18, RZ, RZ, -R33 ;  /* 0x000000ffff127224 */ /* 0x002fe400078e0a21 */
[----:B------:R-:W-:Y:S02]  /*1970*/  IMAD.MOV.U32 R32, RZ, RZ, RZ ;  /* 0x000000ffff207224 */ /* 0x000fe400078e00ff */
[----:B------:R-:W-:Y:S01]  /*1980*/  IMAD R27, R18, R26, RZ ;  /* 0x0000001a121b7224 */ /* 0x000fe200078e02ff */
[----:B------:R-:W-:-:S03]  /*1990*/  IABS R18, c[0x0][0x1c0] ;  /* 0x0000700000127a13 */ /* 0x000fc60000000000 */
[----:B------:R-:W-:-:S04]  /*19a0*/  IMAD.HI.U32 R27, R33, R27, R32 ;  /* 0x0000001b211b7227 */ /* 0x000fc800078e0020 */
[----:B------:R-:W-:Y:S02]  /*19b0*/  IMAD.MOV R18, RZ, RZ, -R18 ;  /* 0x000000ffff127224 */ /* 0x000fe400078e0a12 */
[----:B------:R-:W-:Y:S01]  /*19c0*/  IMAD.HI.U32 R27, R27, R19, RZ ;  /* 0x000000131b1b7227 */ /* 0x000fe200078e00ff */
[----:B------:R-:W-:-:S03]  /*19d0*/  ISETP.GT.AND P1, PT, R39, 0x37f, PT ;  /* 0x0000037f2700780c */ /* 0x000fc60003f24270 */
[----:B------:R-:W-:Y:S01]  /*19e0*/  IMAD R18, R27, R18, R19 ;  /* 0x000000121b127224 */ /* 0x000fe200078e0213 */
[C---:B------:R-:W-:Y:S02]  /*19f0*/  ISETP.GT.AND P2, PT, R39.reuse, 0x3ff, PT ;  /* 0x000003ff2700780c */ /* 0x040fe40003f44270 */
[C---:B------:R-:W-:Y:S02]  /*1a00*/  ISETP.GT.AND P0, PT, R39.reuse, 0x2ff, PT ;  /* 0x000002ff2700780c */ /* 0x040fe40003f04270 */
[----:B------:R-:W-:Y:S02]  /*1a10*/  ISETP.GT.U32.AND P4, PT, R26, R18, PT ;  /* 0x000000121a00720c */ /* 0x000fe40003f84070 */
[C---:B------:R-:W-:Y:S01]  /*1a20*/  ISETP.GT.AND P3, PT, R39.reuse, 0x27f, PT ;  /* 0x0000027f2700780c */ /* 0x040fe20003f64270 */
[----:B------:R-:W-:Y:S01]  /*1a30*/  IMAD R24, R24, 0x11, R25 ;  /* 0x0000001118187824 */ /* 0x000fe200078e0219 */
[----:B------:R-:W-:-:S09]  /*1a40*/  ISETP.GT.AND P6, PT, R39, 0x7f, PT ;  /* 0x0000007f2700780c */ /* 0x000fd20003fc4270 */
[----:B------:R-:W-:Y:S01]  /*1a50*/  @!P4 IMAD.IADD R18, R18, 0x1, -R26 ;  /* 0x000000011212c824 */ /* 0x000fe200078e0a1a */
[----:B------:R-:W-:Y:S02]  /*1a60*/  LOP3.LUT R6, R6, c[0x0][0x1c0], RZ, 0x3c, !PT ;  /* 0x0000700006067a12 */ /* 0x000fe400078e3cff */
[----:B------:R-:W-:Y:S01]  /*1a70*/  @!P4 IADD3 R27, R27, 0x1, RZ ;  /* 0x000000011b1bc810 */ /* 0x000fe20007ffe0ff */
[----:B--2---:R-:W-:Y:S01]  /*1a80*/  @!P1 STS [R24.X4+0x220], R22 ;  /* 0x0002201618009388 */ /* 0x004fe20000004800 */
[C---:B------:R-:W-:Y:S01]  /*1a90*/  ISETP.GT.AND P1, PT, R39.reuse, 0x17f, PT ;  /* 0x0000017f2700780c */ /* 0x040fe20003f24270 */
[----:B------:R-:W-:Y:S02]  /*1aa0*/  BSSY B0, `(.L_x_57) ;  /* 0x0000030000007945 */ /* 0x000fe40003800000 */
[----:B---3--:R-:W-:Y:S01]  /*1ab0*/  @!P2 STS [R24.X4], R23 ;  /* 0x000000171800a388 */ /* 0x008fe20000004800 */
[----:B------:R-:W-:-:S03]  /*1ac0*/  ISETP.GT.AND P2, PT, R39, 0x1ff, PT ;  /* 0x000001ff2700780c */ /* 0x000fc60003f44270 */
[----:B----4-:R0:W-:Y:S01]  /*1ad0*/  @!P0 STS [R24.X4+0x440], R0 ;  /* 0x0004400018008388 */ /* 0x0101e20000004800 */
[----:B------:R-:W-:-:S03]  /*1ae0*/  ISETP.GT.AND P0, PT, R39, 0xff, PT ;  /* 0x000000ff2700780c */ /* 0x000fc60003f04270 */
[----:B-----5:R1:W-:Y:S01]  /*1af0*/  @!P3 STS [R24.X4+0x660], R15 ;  /* 0x0006600f1800b388 */ /* 0x0203e20000004800 */
[----:B------:R-:W-:-:S05]  /*1b00*/  ISETP.GE.U32.AND P3, PT, R18, R26, PT ;  /* 0x0000001a1200720c */ /* 0x000fca0003f66070 */
        /* <DEDUP_REMOVED lines=14> */
[----:B-1----:R-:W-:Y:S01]  /*1bf0*/  MOV R24, R14 ;  /* 0x0000000e00187202 */ /* 0x002fe20000000f00 */
[----:B------:R-:W-:Y:S01]  /*1c00*/  IMAD.MOV.U32 R18, RZ, RZ, R31 ;  /* 0x000000ffff127224 */ /* 0x000fe200078e001f */
[----:B------:R-:W-:Y:S02]  /*1c10*/  MOV R23, R13 ;  /* 0x0000000d00177202 */ /* 0x000fe40000000f00 */
[----:B------:R-:W-:Y:S02]  /*1c20*/  MOV R22, 0x1c40 ;  /* 0x00001c4000167802 */ /* 0x000fe40000000f00 */
[----:B------:R-:W-:Y:S05]  /*1c30*/  CALL.REL.NOINC `($__internal_1_$__cuda_sm20_div_s64) ;  /* 0x000035e000007944 */ /* 0x000fea0003c00000 */
[----:B------:R-:W-:Y:S02]  /*1c40*/  MOV R42, R0 ;  /* 0x00000000002a7202 */ /* 0x000fe40000000f00 */
[----:B------:R-:W-:Y:S01]  /*1c50*/  MOV R43, R21 ;  /* 0x00000015002b7202 */ /* 0x000fe20000000f00 */
[----:B------:R-:W-:Y:S05]  /*1c60*/  BRA `(.L_x_59) ;  /* 0x0000013000007947 */ /* 0x000fea0003800000 */
.L_x_58:
        /* <DEDUP_REMOVED lines=19> */
.L_x_59:
[----:B------:R-:W-:Y:S05]  /*1da0*/  BSYNC B0 ;  /* 0x0000000000007941 */ /* 0x000fea0003800000 */
.L_x_57:
[----:B------:R-:W-:Y:S01]  /*1db0*/  BAR.SYNC.DEFER_BLOCKING 0x0 ;  /* 0x0000000000007b1d */ /* 0x000fe20000010000 */
[----:B------:R-:W-:Y:S01]  /*1dc0*/  LEA.HI R8, R8, R39, RZ, 0x3 ;  /* 0x0000002708087211 */ /* 0x000fe200078f18ff */
[----:B------:R-:W-:Y:S01]  /*1dd0*/  IMAD.MOV.U32 R37, RZ, RZ, -0x800000 ;  /* 0xff800000ff257424 */ /* 0x000fe200078e00ff */
[----:B------:R-:W-:Y:S01]  /*1de0*/  MOV R35, 0xff800000 ;  /* 0xff80000000237802 */ /* 0x000fe20000000f00 */
[----:B------:R-:W-:Y:S01]  /*1df0*/  IMAD.MOV.U32 R38, RZ, RZ, -0x800000 ;  /* 0xff800000ff267424 */ /* 0x000fe200078e00ff */
[----:B------:R-:W-:Y:S01]  /*1e00*/  LOP3.LUT R0, R8, 0xfffffff8, RZ, 0xc0, !PT ;  /* 0xfffffff808007812 */ /* 0x000fe200078ec0ff */
[----:B------:R-:W-:Y:S01]  /*1e10*/  IMAD.MOV.U32 R36, RZ, RZ, -0x800000 ;  /* 0xff800000ff247424 */ /* 0x000fe200078e00ff */
[----:B-1----:R-:W-:Y:S01]  /*1e20*/  SHF.R.S32.HI R15, RZ, 0x3, R8 ;  /* 0x00000003ff0f7819 */ /* 0x002fe20000011408 */
[----:B------:R-:W-:Y:S01]  /*1e30*/  IMAD.MOV.U32 R33, RZ, RZ, -0x800000 ;  /* 0xff800000ff217424 */ /* 0x000fe200078e00ff */
[----:B------:R-:W-:Y:S01]  /*1e40*/  MOV R31, 0xff800000 ;  /* 0xff800000001f7802 */ /* 0x000fe20000000f00 */
[----:B------:R-:W-:Y:S01]  /*1e50*/  IMAD.IADD R39, R39, 0x1, -R0 ;  /* 0x0000000127277824 */ /* 0x000fe200078e0a00 */
[----:B------:R-:W-:Y:S01]  /*1e60*/  IABS R10, R3 ;  /* 0x00000003000a7213 */ /* 0x000fe20000000000 */
[----:B------:R-:W-:Y:S01]  /*1e70*/  IMAD.MOV.U32 R34, RZ, RZ, -0x800000 ;  /* 0xff800000ff227424 */ /* 0x000fe200078e00ff */
[----:B------:R-:W-:Y:S01]  /*1e80*/  IABS R9, c[0x0][0x1c0] ;  /* 0x0000700000097a13 */ /* 0x000fe20000000000 */
[----:B------:R-:W-:Y:S01]  /*1e90*/  IMAD R25, R39, 0x11, R15 ;  /* 0x0000001127197824 */ /* 0x000fe200078e020f */
[----:B------:R-:W0:Y:S01]  /*1ea0*/  I2F.RP R27, R10 ;  /* 0x0000000a001b7306 */ /* 0x000e220000209400 */
[----:B------:R-:W-:Y:S01]  /*1eb0*/  IMAD.MOV.U32 R32, RZ, RZ, -0x800000 ;  /* 0xff800000ff207424 */ /* 0x000fe200078e00ff */
[----:B------:R-:W-:Y:S01]  /*1ec0*/  ULDC.U8 UR4, c[0x0][0x329] ;  /* 0x0000ca4000047ab9 */ /* 0x000fe20000000000 */
[----:B------:R-:W-:Y:S01]  /*1ed0*/  IMAD.MOV.U32 R46, RZ, RZ, RZ ;  /* 0x000000ffff2e7224 */ /* 0x000fe200078e00ff */
[----:B------:R-:W-:Y:S01]  /*1ee0*/  BSSY B1, `(.L_x_60) ;  /* 0x0000257000017945 */ /* 0x000fe20003800000 */
[----:B------:R-:W-:Y:S01]  /*1ef0*/  IMAD.MOV.U32 R30, RZ, RZ, 0x7f800000 ;  /* 0x7f800000ff1e7424 */ /* 0x000fe200078e00ff */
[----:B------:R-:W-:Y:S04]  /*1f00*/  @!P6 LDS R37, [R25.X4] ;  /* 0x000000001925e984 */ /* 0x000fe80000004800 */
[----:B------:R-:W1:Y:S01]  /*1f10*/  @!P6 LDS R38, [R25.X4+0x220] ;  /* 0x000220001926e984 */ /* 0x000e620000004800 */
[----:B0-----:R-:W0:Y:S03]  /*1f20*/  MUFU.RCP R27, R27 ;  /* 0x0000001b001b7308 */ /* 0x001e260000001000 */
[----:B------:R-:W2:Y:S04]  /*1f30*/  @!P6 LDS R35, [R25.X4+0x440] ;  /* 0x000440001923e984 */ /* 0x000ea80000004800 */
[----:B------:R-:W3:Y:S04]  /*1f40*/  @!P6 LDS R36, [R25.X4+0x660] ;  /* 0x000660001924e984 */ /* 0x000ee80000004800 */
[----:B------:R-:W4:Y:S04]  /*1f50*/  @!P6 LDS R33, [R25.X4+0x880] ;  /* 0x000880001921e984 */ /* 0x000f280000004800 */
[----:B------:R-:W5:Y:S01]  /*1f60*/  @!P6 LDS R34, [R25.X4+0xaa0] ;  /* 0x000aa0001922e984 */ /* 0x000f620000004800 */
[----:B0-----:R-:W-:-:S03]  /*1f70*/  IADD3 R27, R27, 0xffffffe, RZ ;  /* 0x0ffffffe1b1b7810 */ /* 0x001fc60007ffe0ff */
[----:B------:R-:W0:Y:S01]  /*1f80*/  @!P6 LDS R31, [R25.X4+0xcc0] ;  /* 0x000cc000191fe984 */ /* 0x000e220000004800 */
[----:B------:R-:W-:Y:S03]  /*1f90*/  F2I.FTZ.U32.TRUNC.NTZ R47, R27 ;  /* 0x0000001b002f7305 */ /* 0x000fe6000021f000 */
[----:B------:R-:W0:Y:S01]  /*1fa0*/  @!P6 LDS R32, [R25.X4+0xee0] ;  /* 0x000ee0001920e984 */ /* 0x000e220000004800 */
[----:B-1----:R-:W-:-:S04]  /*1fb0*/  FMNMX.FTZ R8, R37, R38, !PT ;  /* 0x0000002625087209 */ /* 0x002fc80007810000 */
[----:B--2---:R-:W-:-:S04]  /*1fc0*/  FMNMX.FTZ R8, R8, R35, !PT ;  /* 0x0000002308087209 */ /* 0x004fc80007810000 */
[----:B---3--:R-:W-:-:S04]  /*1fd0*/  FMNMX.FTZ R8, R8, R36, !PT ;  /* 0x0000002408087209 */ /* 0x008fc80007810000 */
[----:B----4-:R-:W-:-:S04]  /*1fe0*/  FMNMX.FTZ R8, R8, R33, !PT ;  /* 0x0000002108087209 */ /* 0x010fc80007810000 */
[----:B-----5:R-:W-:-:S04]  /*1ff0*/  FMNMX.FTZ R8, R8, R34, !PT ;  /* 0x0000002208087209 */ /* 0x020fc80007810000 */
[----:B0-----:R-:W-:-:S04]  /*2000*/  FMNMX.FTZ R8, R8, R31, !PT ;  /* 0x0000001f08087209 */ /* 0x001fc80007810000 */
[----:B------:R-:W-:-:S05]  /*2010*/  FMNMX.FTZ R8, R8, R32, !PT ;  /* 0x0000002008087209 */ /* 0x000fca0007810000 */
        /* <DEDUP_REMOVED lines=27> */
[----:B------:R-:W-:-:S05]  /*21d0*/  FMUL.FTZ R18, R18, 1.4426950216293334961 ;  /* 0x3fb8aa3b12127820 */ /* 0x000fca0000410000 */
[----:B------:R-:W2:Y:S01]  /*21e0*/  MUFU.EX2 R22, R22 ;  /* 0x0000001600167308 */ /* 0x000ea20000000800 */
[----:B0-----:R-:W-:Y:S02]  /*21f0*/  FADD.FTZ R24, R26, R24 ;  /* 0x000000181a187221 */ /* 0x001fe40000010000 */
[----:B------:R-:W-:-:S05]  /*2200*/  IMAD.MOV.U32 R26, RZ, RZ, RZ ;  /* 0x000000ffff1a7224 */ /* 0x000fca00078e00ff */
[----:B------:R-:W0:Y:S01]  /*2210*/  MUFU.EX2 R21, R21 ;  /* 0x0000001500157308 */ /* 0x000e220000000800 */
[----:B-1----:R-:W-:-:S07]  /*2220*/  FADD.FTZ R23, R24, R23 ;  /* 0x0000001718177221 */ /* 0x002fce0000010000 */
[----:B------:R-:W1:Y:S01]  /*2230*/  MUFU.EX2 R20, R20 ;  /* 0x0000001400147308 */ /* 0x000e620000000800 */
[----:B--2---:R-:W-:-:S07]  /*2240*/  FADD.FTZ R22, R23, R22 ;  /* 0x0000001617167221 */ /* 0x004fce0000010000 */
[----:B------:R-:W2:Y:S01]  /*2250*/  MUFU.EX2 R19, R19 ;  /* 0x0000001300137308 */ /* 0x000ea20000000800 */
[----:B0-----:R-:W-:-:S07]  /*2260*/  FADD.FTZ R21, R22, R21 ;  /* 0x0000001516157221 */ /* 0x001fce0000010000 */
[----:B------:R-:W0:Y:S01]  /*2270*/  MUFU.EX2 R18, R18 ;  /* 0x0000001200127308 */ /* 0x000e220000000800 */
[----:B-1----:R-:W-:Y:S02]  /*2280*/  FADD.FTZ R20, R21, R20 ;  /* 0x0000001415147221 */ /* 0x002fe40000010000 */
[----:B------:R-:W-:-:S04]  /*2290*/  IMAD.MOV R21, RZ, RZ, -R47 ;  /* 0x000000ffff157224 */ /* 0x000fc800078e0a2f */
[----:B------:R-:W-:Y:S02]  /*22a0*/  IMAD R21, R21, R10, RZ ;  /* 0x0000000a15157224 */ /* 0x000fe400078e02ff */
[----:B--2---:R-:W-:Y:S02]  /*22b0*/  FADD.FTZ R20, R20, R19 ;  /* 0x0000001314147221 */ /* 0x004fe40000010000 */
[----:B------:R0:W1:Y:S01]  /*22c0*/  MUFU.RCP R19, R8 ;  /* 0x0000000800137308 */ /* 0x0000620000001000 */
[----:B------:R-:W-:-:S04]  /*22d0*/  IMAD.HI.U32 R21, R47, R21, R46 ;  /* 0x000000152f157227 */ /* 0x000fc800078e002e */
[----:B0-----:R-:W-:Y:S01]  /*22e0*/  FADD.FTZ R8, R20, R18 ;  /* 0x0000001214087221 */ /* 0x001fe20000010000 */
[----:B-1----:R-:W-:Y:S01]  /*22f0*/  IADD3 R19, R19, 0xffffffe, RZ ;  /* 0x0ffffffe13137810 */ /* 0x002fe20007ffe0ff */
[----:B------:R-:W-:-:S03]  /*2300*/  IMAD.IADD R20, R7, 0x1, R10 ;  /* 0x0000000107147824 */ /* 0x000fc600078e020a */
[----:B------:R-:W0:Y:S01]  /*2310*/  SHFL.BFLY PT, R18, R8, 0x4, 0x1f ;  /* 0x0c801f0008127f89 */ /* 0x000e2200000e0000 */
[----:B------:R-:W1:Y:S02]  /*2320*/  F2I.FTZ.U32.TRUNC.NTZ R27, R19 ;  /* 0x00000013001b7305 */ /* 0x000e64000021f000 */
[----:B-1----:R-:W-:Y:S02]  /*2330*/  IADD3 R7, RZ, -R27, RZ ;  /* 0x8000001bff077210 */ /* 0x002fe40007ffe0ff */
[----:B------:R-:W-:-:S03]  /*2340*/  IABS R19, R20 ;  /* 0x0000001400137213 */ /* 0x000fc60000000000 */
[----:B------:R-:W-:Y:S01]  /*2350*/  IMAD R7, R7, R9, RZ ;  /* 0x0000000907077224 */ /* 0x000fe200078e02ff */
[----:B------:R-:W-:Y:S01]  /*2360*/  MOV R23, R19 ;  /* 0x0000001300177202 */ /* 0x000fe20000000f00 */
[----:B0-----:R-:W-:Y:S01]  /*2370*/  FADD.FTZ R18, R8, R18 ;  /* 0x0000001208127221 */ /* 0x001fe20000010000 */
[----:B------:R-:W-:Y:S01]  /*2380*/  IABS R8, R3 ;  /* 0x0000000300087213 */ /* 0x000fe20000000000 */
[----:B------:R-:W-:Y:S01]  /*2390*/  IMAD.HI.U32 R7, R27, R7, R26 ;  /* 0x000000071b077227 */ /* 0x000fe200078e001a */
[----:B------:R-:W-:Y:S02]  /*23a0*/  IABS R19, c[0x0][0x1c0] ;  /* 0x0000700000137a13 */ /* 0x000fe40000000000 */
[----:B------:R-:W0:Y:S01]  /*23b0*/  SHFL.BFLY PT, R22, R18, 0x2, 0x1f ;  /* 0x0c401f0012167f89 */ /* 0x000e2200000e0000 */
[----:B------:R-:W-:Y:S02]  /*23c0*/  IMAD.MOV R8, RZ, RZ, -R8 ;  /* 0x000000ffff087224 */ /* 0x000fe400078e0a08 */
[----:B------:R-:W-:-:S04]  /*23d0*/  IMAD.HI.U32 R21, R21, R23, RZ ;  /* 0x0000001715157227 */ /* 0x000fc800078e00ff */
[----:B------:R-:W-:Y:S02]  /*23e0*/  IMAD R8, R21, R8, R23 ;  /* 0x0000000815087224 */ /* 0x000fe400078e0217 */
[----:B------:R-:W-:Y:S02]  /*23f0*/  IMAD.MOV R19, RZ, RZ, -R19 ;  /* 0x000000ffff137224 */ /* 0x000fe400078e0a13 */
[----:B------:R-:W-:Y:S01]  /*2400*/  IMAD.HI.U32 R7, R7, R23, RZ ;  /* 0x0000001707077227 */ /* 0x000fe200078e00ff */
[----:B------:R-:W-:-:S03]  /*2410*/  ISETP.GT.U32.AND P0, PT, R10, R8, PT ;  /* 0x000000080a00720c */ /* 0x000fc60003f04070 */
[----:B------:R-:W-:-:S05]  /*2420*/  IMAD R19, R7, R19, R23 ;  /* 0x0000001307137224 */ /* 0x000fca00078e0217 */
[----:B------:R-:W-:Y:S01]  /*2430*/  ISETP.GT.U32.AND P5, PT, R9, R19, PT ;  /* 0x000000130900720c */ /* 0x000fe20003fa4070 */
[----:B0-----:R-:W-:-:S04]  /*2440*/  FADD.FTZ R22, R18, R22 ;  /* 0x0000001612167221 */ /* 0x001fc80000010000 */
[-C--:B------:R-:W-:Y:S02]  /*2450*/  @!P0 IADD3 R8, R8, -R10.reuse, RZ ;  /* 0x8000000a08088210 */ /* 0x080fe40007ffe0ff */
[----:B------:R-:W-:Y:S01]  /*2460*/  @!P0 IADD3 R21, R21, 0x1, RZ ;  /* 0x0000000115158810 */ /* 0x000fe20007ffe0ff */
[----:B------:R-:W0:Y:S01]  /*2470*/  SHFL.BFLY PT, R18, R22, 0x1, 0x1f ;  /* 0x0c201f0016127f89 */ /* 0x000e2200000e0000 */
[-C--:B------:R-:W-:Y:S02]  /*2480*/  ISETP.GE.U32.AND P4, PT, R8, R10.reuse, PT ;  /* 0x0000000a0800720c */ /* 0x080fe40003f86070 */
[C---:B------:R-:W-:Y:S02]  /*2490*/  LOP3.LUT R8, R20.reuse, R10, RZ, 0x3c, !PT ;  /* 0x0000000a14087212 */ /* 0x040fe400078e3cff */
[----:B------:R-:W-:Y:S01]  /*24a0*/  @!P5 IMAD.IADD R19, R19, 0x1, -R9 ;  /* 0x000000011313d824 */ /* 0x000fe200078e0a09 */
[----:B------:R-:W-:Y:S02]  /*24b0*/  LOP3.LUT R20, R20, c[0x0][0x1c0], RZ, 0x3c, !PT ;  /* 0x0000700014147a12 */ /* 0x000fe400078e3cff */
[----:B------:R-:W-:-:S02]  /*24c0*/  ISETP.GE.AND P3, PT, R8, RZ, PT ;  /* 0x000000ff0800720c */ /* 0x000fc40003f66270 */
[----:B------:R-:W-:Y:S01]  /*24d0*/  ISETP.GE.U32.AND P1, PT, R19, R9, PT ;  /* 0x000000091300720c */ /* 0x000fe20003f26070 */
[----:B------:R-:W1:Y:S01]  /*24e0*/  S2R R8, SR_TID.X ;  /* 0x0000000000087919 */ /* 0x000e620000002100 */
[----:B------:R-:W-:Y:S02]  /*24f0*/  ISETP.GT.AND P0, PT, R3, RZ, PT ;  /* 0x000000ff0300720c */ /* 0x000fe40003f04270 */
[----:B------:R-:W-:Y:S02]  /*2500*/  @!P5 IADD3 R7, R7, 0x1, RZ ;  /* 0x000000010707d810 */ /* 0x000fe40007ffe0ff */
[----:B------:R-:W-:Y:S02]  /*2510*/  ISETP.GE.AND P2, PT, R20, RZ, PT ;  /* 0x000000ff1400720c */ /* 0x000fe40003f46270 */
[----:B------:R-:W-:Y:S02]  /*2520*/  @P4 IADD3 R21, R21, 0x1, RZ ;  /* 0x0000000115154810 */ /* 0x000fe40007ffe0ff */
[----:B------:R-:W-:-:S02]  /*2530*/  ISETP.GT.AND P4, PT, R4, RZ, PT ;  /* 0x000000ff0400720c */ /* 0x000fc40003f84270 */
        /* <DEDUP_REMOVED lines=9> */
[----:B------:R-:W-:Y:S02]  /*25d0*/  SHF.R.S32.HI R19, RZ, 0x1f, R4 ;  /* 0x0000001fff137819 */ /* 0x000fe40000011404 */
[----:B------:R-:W-:Y:S02]  /*25e0*/  @!P2 IADD3 R7, -R7, RZ, RZ ;  /* 0x000000ff0707a210 */ /* 0x000fe40007ffe1ff */
[----:B-1----:R-:W-:Y:S02]  /*25f0*/  LOP3.LUT P2, RZ, R8, 0x7, RZ, 0xc0, !PT ;  /* 0x0000000708ff7812 */ /* 0x002fe4000784c0ff */
[----:B------:R-:W-:Y:S02]  /*2600*/  LEA.HI.SX32 R20, R4, 0x1, 0x1 ;  /* 0x0000000104147811 */ /* 0x000fe400078f0aff */
[----:B------:R-:W-:Y:S01]  /*2610*/  @!P4 IADD3 R20, R19, RZ, RZ ;  /* 0x000000ff1314c210 */ /* 0x000fe20007ffe0ff */
[----:B------:R-:W0:Y:S01]  /*2620*/  @P1 MUFU.LG2 R18, R18 ;  /* 0x0000001200121308 */ /* 0x000e220000000c00 */
[----:B------:R-:W-:Y:S01]  /*2630*/  IMAD.MOV.U32 R19, RZ, RZ, c[0x0][0x214] ;  /* 0x00008500ff137624 */ /* 0x000fe200078e00ff */
[----:B------:R-:W-:-:S02]  /*2640*/  ISETP.GT.OR P2, PT, R8, 0x7f, P2 ;  /* 0x0000007f0800780c */ /* 0x000fc40001744670 */
        /* <DEDUP_REMOVED lines=63> */
.L_x_64:
        /* <DEDUP_REMOVED lines=21> */
.L_x_65:
[----:B------:R-:W-:Y:S05]  /*2b90*/  BSYNC B0 ;  /* 0x0000000000007941 */ /* 0x000fea0003800000 */
.L_x_63:
        /* <DEDUP_REMOVED lines=8> */
[----:B------:R-:W-:Y:S05]  /*2c20*/  CALL.REL.NOINC `($__internal_1_$__cuda_sm20_div_s64) ;  /* 0x000025f000007944 */ /* 0x000fea0003c00000 */
        /* <DEDUP_REMOVED lines=12> */
.L_x_67:
        /* <DEDUP_REMOVED lines=22> */
.L_x_68:
[----:B------:R-:W-:Y:S05]  /*2e50*/  BSYNC B0 ;  /* 0x0000000000007941 */ /* 0x000fea0003800000 */
.L_x_66:
        /* <DEDUP_REMOVED lines=11> */
[----:B------:R-:W-:Y:S05]  /*2f10*/  CALL.REL.NOINC `($__internal_1_$__cuda_sm20_div_s64) ;  /* 0x0000230000007944 */ /* 0x000fea0003c00000 */
        /* <DEDUP_REMOVED lines=11> */
.L_x_70:
        /* <DEDUP_REMOVED lines=22> */
.L_x_71:
[----:B------:R-:W-:Y:S05]  /*3130*/  BSYNC B0 ;  /* 0x0000000000007941 */ /* 0x000fea0003800000 */
.L_x_69:
        /* <DEDUP_REMOVED lines=52> */
.L_x_73:
        /* <DEDUP_REMOVED lines=22> */
.L_x_74:
[----:B------:R-:W-:Y:S05]  /*35e0*/  BSYNC B0 ;  /* 0x0000000000007941 */ /* 0x000fea0003800000 */
.L_x_72:
        /* <DEDUP_REMOVED lines=22> */
.L_x_76:
        /* <DEDUP_REMOVED lines=22> */
.L_x_77:
[----:B------:R-:W-:Y:S05]  /*38b0*/  BSYNC B0 ;  /* 0x0000000000007941 */ /* 0x000fea0003800000 */
.L_x_75:
        /* <DEDUP_REMOVED lines=21> */
.L_x_79:
        /* <DEDUP_REMOVED lines=23> */
.L_x_80:
[----:B------:R-:W-:Y:S05]  /*3b80*/  BSYNC B0 ;  /* 0x0000000000007941 */ /* 0x000fea0003800000 */
.L_x_78:
        /* <DEDUP_REMOVED lines=38> */
.L_x_82:
        /* <DEDUP_REMOVED lines=23> */
.L_x_83:
[----:B------:R-:W-:Y:S05]  /*3f60*/  BSYNC B0 ;  /* 0x0000000000007941 */ /* 0x000fea0003800000 */
.L_x_81:
        /* <DEDUP_REMOVED lines=31> */
.L_x_85:
        /* <DEDUP_REMOVED lines=23> */
.L_x_86:
[----:B------:R-:W-:Y:S05]  /*42d0*/  BSYNC B0 ;  /* 0x0000000000007941 */ /* 0x000fea0003800000 */
.L_x_84:
        /* <DEDUP_REMOVED lines=20> */
.L_x_62:
[----:B------:R-:W-:-:S04]  /*4420*/  LEA R2, P0, R44, c[0x0][0x200], 0x2 ;  /* 0x000080002c027a11 */ /* 0x000fc800078010ff */
[----:B------:R-:W-:-:S05]  /*4430*/  LEA.HI.X R3, R44, c[0x0][0x204], R45, 0x2, P0 ;  /* 0x000081002c037a11 */ /* 0x000fca00000f142d */
[----:B------:R0:W-:Y:S04]  /*4440*/  STG.E [R2.64], R30 ;  /* 0x0000001e02007986 */ /* 0x0001e8000c101908 */
.L_x_61:
[----:B------:R-:W-:Y:S05]  /*4450*/  BSYNC B1 ;  /* 0x0000000000017941 */ /* 0x000fea0003800000 */
.L_x_60:
[C---:B------:R-:W-:Y:S01]  /*4460*/  IADD3 R0, R39.reuse, 0x8, RZ ;  /* 0x0000000827007810 */ /* 0x040fe20007ffe0ff */
[----:B------:R-:W-:Y:S01]  /*4470*/  HFMA2.MMA R12, -RZ, RZ, 0, 0 ;  /* 0x00000000ff0c7435 */ /* 0x000fe200000001ff */
[C---:B------:R-:W-:Y:S01]  /*4480*/  ISETP.GE.OR P5, PT, R39.reuse, c[0x0][0x314], P6 ;  /* 0x0000c50027007a0c */ /* 0x040fe200037a6670 */
[----:B------:R-:W-:Y:S01]  /*4490*/  CS2R R10, SRZ ;  /* 0x00000000000a7805 */ /* 0x000fe2000001ff00 */
[----:B------:R-:W-:Y:S01]  /*44a0*/  ISETP.GE.OR P0, PT, R0, c[0x0][0x314], P6 ;  /* 0x0000c50000007a0c */ /* 0x000fe20003706670 */
[----:B------:R-:W-:Y:S01]  /*44b0*/  CS2R R8, SRZ ;  /* 0x0000000000087805 */ /* 0x000fe2000001ff00 */
[----:B------:R-:W-:Y:S01]  /*44c0*/  IADD3 R0, R39, 0x10, RZ ;  /* 0x0000001027007810 */ /* 0x000fe20007ffe0ff */
[----:B------:R-:W-:Y:S01]  /*44d0*/  CS2R R6, SRZ ;  /* 0x0000000000067805 */ /* 0x000fe2000001ff00 */
[----:B0-----:R-:W-:Y:S02]  /*44e0*/  CS2R R4, SRZ ;  /* 0x0000000000047805 */ /* 0x001fe4000001ff00 */
[----:B------:R-:W-:-:S02]  /*44f0*/  ISETP.GE.OR P4, PT, R0, c[0x0][0x314], P6 ;  /* 0x0000c50000007a0c */ /* 0x000fc40003786670 */
[----:B------:R-:W-:-:S03]  /*4500*/  IADD3 R0, R39, 0x18, RZ ;  /* 0x0000001827007810 */ /* 0x000fc60007ffe0ff */
[----:B------:R-:W-:Y:S01]  /*4510*/  @!P5 FADD.FTZ R37, -R30, R37 ;  /* 0x000000251e25d221 */ /* 0x000fe20000010100 */
[----:B------:R-:W-:Y:S01]  /*4520*/  ISETP.GE.OR P3, PT, R0, c[0x0][0x314], P6 ;  /* 0x0000c50000007a0c */ /* 0x000fe20003766670 */
[----:B------:R-:W-:Y:S01]  /*4530*/  @!P0 FADD.FTZ R2, -R30, R38 ;  /* 0x000000261e028221 */ /* 0x000fe20000010100 */
[----:B------:R-:W-:Y:S01]  /*4540*/  IADD3 R0, R39, 0x20, RZ ;  /* 0x0000002027007810 */ /* 0x000fe20007ffe0ff */
[----:B------:R-:W-:Y:S02]  /*4550*/  @!P5 FMUL.FTZ R37, R37, 1.4426950216293334961 ;  /* 0x3fb8aa3b2525d820 */ /* 0x000fe40000410000 */
[----:B------:R-:W-:Y:S01]  /*4560*/  @!P0 FMUL.FTZ R2, R2, 1.4426950216293334961 ;  /* 0x3fb8aa3b02028820 */ /* 0x000fe20000410000 */
[----:B------:R-:W-:Y:S01]  /*4570*/  ISETP.GE.OR P2, PT, R0, c[0x0][0x314], P6 ;  /* 0x0000c50000007a0c */ /* 0x000fe20003746670 */
[----:B------:R-:W-:Y:S01]  /*4580*/  @!P4 FADD.FTZ R35, -R30, R35 ;  /* 0x000000231e23c221 */ /* 0x000fe20000010100 */
[----:B------:R-:W-:Y:S01]  /*4590*/  IADD3 R0, R39, 0x28, RZ ;  /* 0x0000002827007810 */ /* 0x000fe20007ffe0ff */
[----:B------:R-:W0:Y:S02]  /*45a0*/  @!P5 MUFU.EX2 R37, R37 ;  /* 0x000000250025d308 */ /* 0x000e240000000800 */
[----:B------:R-:W-:Y:S01]  /*45b0*/  @!P4 FMUL.FTZ R35, R35, 1.4426950216293334961 ;  /* 0x3fb8aa3b2323c820 */ /* 0x000fe20000410000 */
[----:B------:R-:W-:Y:S01]  /*45c0*/  ISETP.GE.OR P1, PT, R0, c[0x0][0x314], P6 ;  /* 0x0000c50000007a0c */ /* 0x000fe20003726670 */
[----:B------:R-:W-:Y:S01]  /*45d0*/  @!P3 FADD.FTZ R36, -R30, R36 ;  /* 0x000000241e24b221 */ /* 0x000fe20000010100 */
[----:B------:R-:W-:-:S03]  /*45e0*/  IADD3 R0, R39, 0x30, RZ ;  /* 0x0000003027007810 */ /* 0x000fc60007ffe0ff */
[----:B------:R-:W1:Y:S01]  /*45f0*/  @!P0 MUFU.EX2 R2, R2 ;  /* 0x0000000200028308 */ /* 0x000e620000000800 */
[----:B------:R-:W-:Y:S02]  /*4600*/  @!P3 FMUL.FTZ R36, R36, 1.4426950216293334961 ;  /* 0x3fb8aa3b2424b820 */ /* 0x000fe40000410000 */
[----:B------:R-:W-:-:S04]  /*4610*/  @!P2 FADD.FTZ R33, -R30, R33 ;  /* 0x000000211e21a221 */ /* 0x000fc80000010100 */
[----:B------:R-:W-:Y:S01]  /*4620*/  @!P2 FMUL.FTZ R33, R33, 1.4426950216293334961 ;  /* 0x3fb8aa3b2121a820 */ /* 0x000fe20000410000 */
[----:B------:R-:W2:Y:S01]  /*4630*/  @!P4 MUFU.EX2 R35, R35 ;  /* 0x000000230023c308 */ /* 0x000ea20000000800 */
[----:B------:R-:W-:Y:S01]  /*4640*/  @!P1 FADD.FTZ R34, -R30, R34 ;  /* 0x000000221e229221 */ /* 0x000fe20000010100 */
[----:B0-----:R-:W-:Y:S03]  /*4650*/  @!P5 STS [R25.X4], R37 ;  /* 0x000000251900d388 */ /* 0x001fe60000004800 */
[----:B------:R-:W-:Y:S01]  /*4660*/  @!P1 FMUL.FTZ R34, R34, 1.4426950216293334961 ;  /* 0x3fb8aa3b22229820 */ /* 0x000fe20000410000 */
[----:B-1----:R0:W-:Y:S01]  /*4670*/  @!P0 STS [R25.X4+0x220], R2 ;  /* 0x0002200219008388 */ /* 0x0021e20000004800 */
[----:B------:R-:W-:Y:S01]  /*4680*/  ISETP.GE.OR P0, PT, R0, c[0x0][0x314], P6 ;  /* 0x0000c50000007a0c */ /* 0x000fe20003706670 */
[----:B------:R-:W1:Y:S01]  /*4690*/  @!P3 MUFU.EX2 R36, R36 ;  /* 0x000000240024b308 */ /* 0x000e620000000800 */
[C---:B------:R-:W-:Y:S01]  /*46a0*/  IADD3 R0, R39.reuse, 0x38, RZ ;  /* 0x0000003827007810 */ /* 0x040fe20007ffe0ff */
[----:B------:R-:W-:-:S03]  /*46b0*/  IMAD.SHL.U32 R39, R39, 0x4, RZ ;  /* 0x0000000427277824 */ /* 0x000fc600078e00ff */
[----:B------:R-:W-:Y:S01]  /*46c0*/  ISETP.GE.OR P6, PT, R0, c[0x0][0x314], P6 ;  /* 0x0000c50000007a0c */ /* 0x000fe200037c6670 */
[----:B--2---:R-:W-:Y:S02]  /*46d0*/  @!P4 STS [R25.X4+0x440], R35 ;  /* 0x000440231900c388 */ /* 0x004fe40000004800 */
[----:B------:R-:W2:Y:S04]  /*46e0*/  @!P2 MUFU.EX2 R33, R33 ;  /* 0x000000210021a308 */ /* 0x000ea80000000800 */
[----:B------:R-:W-:-:S04]  /*46f0*/  @!P0 FADD.FTZ R31, -R30, R31 ;  /* 0x0000001f1e1f8221 */ /* 0x000fc80000010100 */
[----:B------:R-:W-:Y:S01]  /*4700*/  @!P0 FMUL.FTZ R31, R31, 1.4426950216293334961 ;  /* 0x3fb8aa3b1f1f8820 */ /* 0x000fe20000410000 */
[----:B------:R-:W3:Y:S01]  /*4710*/  @!P1 MUFU.EX2 R34, R34 ;  /* 0x0000002200229308 */ /* 0x000ee20000000800 */
[----:B------:R-:W-:Y:S01]  /*4720*/  @!P6 FADD.FTZ R30, -R30, R32 ;  /* 0x000000201e1ee221 */ /* 0x000fe20000010100 */
[----:B-1----:R-:W-:Y:S03]  /*4730*/  @!P3 STS [R25.X4+0x660], R36 ;  /* 0x000660241900b388 */ /* 0x002fe60000004800 */
[----:B------:R-:W-:Y:S01]  /*4740*/  @!P6 FMUL.FTZ R0, R30, 1.4426950216293334961 ;  /* 0x3fb8aa3b1e00e820 */ /* 0x000fe20000410000 */
[----:B0-----:R-:W-:Y:S01]  /*4750*/  CS2R R2, SRZ ;  /* 0x0000000000027805 */ /* 0x001fe2000001ff00 */
[----:B--2---:R0:W-:Y:S01]  /*4760*/  @!P2 STS [R25.X4+0x880], R33 ;  /* 0x000880211900a388 */ /* 0x0041e20000004800 */
[----:B------:R-:W1:Y:S08]  /*4770*/  @!P0 MUFU.EX2 R31, R31 ;  /* 0x0000001f001f8308 */ /* 0x000e700000000800 */
[----:B------:R-:W2:Y:S01]  /*4780*/  @!P6 MUFU.EX2 R0, R0 ;  /* 0x000000000000e308 */ /* 0x000ea20000000800 */
[----:B---3--:R3:W-:Y:S04]  /*4790*/  @!P1 STS [R25.X4+0xaa0], R34 ;  /* 0x000aa02219009388 */ /* 0x0087e80000004800 */
[----:B-1----:R-:W-:Y:S04]  /*47a0*/  @!P0 STS [R25.X4+0xcc0], R31 ;  /* 0x000cc01f19008388 */ /* 0x002fe80000004800 */
[----:B--2---:R1:W-:Y:S01]  /*47b0*/  @!P6 STS [R25.X4+0xee0], R0 ;  /* 0x000ee0001900e388 */ /* 0x0043e20000004800 */
[----:B0-----:R-:W-:-:S02]  /*47c0*/  IADD3 R33, R39, 0x40, RZ ;  /* 0x0000004027217810 */ /* 0x001fc40007ffe0ff */
[----:B---3--:R-:W-:Y:S01]  /*47d0*/  IADD3 R34, R39, 0x20, RZ ;  /* 0x0000002027227810 */ /* 0x008fe20007ffe0ff */
[----:B-1----:R-:W-:Y:S01]  /*47e0*/  IMAD.MOV.U32 R0, RZ, RZ, c[0x0][0x314] ;  /* 0x0000c500ff007624 */ /* 0x002fe200078e00ff */
[----:B------:R-:W-:Y:S04]  /*47f0*/  BAR.SYNC.DEFER_BLOCKING 0x0 ;  /* 0x0000000000007b1d */ /* 0x000fe80000010000 */
[----:B------:R-:W-:Y:S01]  /*4800*/  ISETP.GE.AND P0, PT, R0, 0x1, PT ;  /* 0x000000010000780c */ /* 0x000fe20003f06270 */
[----:B------:R-:W-:-:S12]  /*4810*/  IMAD.MOV.U32 R0, RZ, RZ, RZ ;  /* 0x000000ffff007224 */ /* 0x000fd800078e00ff */
        /* <DEDUP_REMOVED lines=24> */
.L_x_90:
        /* <DEDUP_REMOVED lines=15> */
.L_x_89:
[----:B------:R-:W-:Y:S05]  /*4a90*/  BSYNC B0 ;  /* 0x0000000000007941 */ /* 0x000fea0003800000 */
.L_x_88:
        /* <DEDUP_REMOVED lines=19> */
.L_x_87:
        /* <DEDUP_REMOVED lines=101> */
        .weak           $__internal_1_$__cuda_sm20_div_s64
        .type           $__internal_1_$__cuda_sm20_div_s64,@function
        .size           $__internal_1_$__cuda_sm20_div_s64,(.L_x_6261 - $__internal_1_$__cuda_sm20_div_s64)
$__internal_1_$__cuda_sm20_div_s64:
        /* <DEDUP_REMOVED lines=82> */
[----:B------:R-:W-:Y:S06]  /*5740*/  RET.REL.NODEC R22 `(_ZN5flash32flash_fwd_splitkv_combine_kernelI23Flash_fwd_kernel_traitsILi96ELi64ELi128ELi4ELb0ELb0EN7cutlass10bfloat16_tE19Flash_kernel_traitsILi96ELi64ELi128ELi4ES3_EELi16ELi6ELb0EEEvNS_16Flash_fwd_paramsE) ;  /* 0xffffa8b016007950 */ /* 0x000fec0003c3ffff */
.L_x_91:
        /* <DEDUP_REMOVED lines=11> */
.L_x_6261:


//--------------------- .text._ZN5flash32flash_fwd_splitkv_combine_kernelI23Flash_fwd_kernel_traitsILi96ELi64ELi128ELi4ELb0ELb0EN7cutlass10bfloat16_tE19Flash_kernel_traitsILi96ELi64ELi128ELi4ES3_EELi16ELi5ELb0EEEvNS_16Flash_fwd_paramsE --------------------------
	.section	.text._ZN5flash32flash_fwd_splitkv_combine_kernelI23Flash_fwd_kernel_traitsILi96ELi64ELi128ELi4ELb0ELb0EN7cutlass10bfloat16_tE19Flash_kernel_traitsILi96ELi64ELi128ELi4ES3_EELi16ELi5ELb0EEEvNS_16Flash_fwd_paramsE,"ax",@progbits
	.sectioninfo	@"SHI_REGISTERS=64"
	.align	128
        .global         _ZN5flash32flash_fwd_splitkv_combine_kernelI23Flash_fwd_kernel_traitsILi96ELi64ELi128ELi4ELb0ELb0EN7cutlass10bfloat16_tE19Flash_kernel_traitsILi96ELi64ELi128ELi4ES3_EELi16ELi5ELb0EEEvNS_16Flash_fwd_paramsE
        .type           _ZN5flash32flash_fwd_splitkv_combine_kernelI23Flash_fwd_kernel_traitsILi96ELi64ELi128ELi4ELb0ELb0EN7cutlass10bfloat16_tE19Flash_kernel_traitsILi96ELi64ELi128ELi4ES3_EELi16ELi5ELb0EEEvNS_16Flash_fwd_paramsE,@function
        .size           _ZN5flash32flash_fwd_splitkv_combine_kernelI23Flash_fwd_kernel_traitsILi96ELi64ELi128ELi4ELb0ELb0EN7cutlass10bfloat16_tE19Flash_kernel_traitsILi96ELi64ELi128ELi4ES3_EELi16ELi5ELb0EEEvNS_16Flash_fwd_paramsE,(.L_x_6262 - _ZN5flash32flash_fwd_splitkv_combine_kernelI23Flash_fwd_kernel_traitsILi96ELi64ELi128ELi4ELb0ELb0EN7cutlass10bfloat16_tE19Flash_kernel_traitsILi96ELi64ELi128ELi4ES3_EELi16ELi5ELb0EEEvNS_16Flash_fwd_paramsE)
        .other          _ZN5flash32flash_fwd_splitkv_combine_kernelI23Flash_fwd_kernel_traitsILi96ELi64ELi128ELi4ELb0ELb0EN7cutlass10bfloat16_tE19Flash_kernel_traitsILi96ELi64ELi128ELi4ES3_EELi16ELi5ELb0EEEvNS_16Flash_fwd_paramsE,@"STO_CUDA_ENTRY STV_DEFAULT"
_ZN5flash32flash_fwd_splitkv_combine_kernelI23Flash_fwd_kernel_traitsILi96ELi64ELi128ELi4ELb0ELb0EN7cutlass10bfloat16_tE19Flash_kernel_traitsILi96ELi64ELi128ELi4ES3_EELi16ELi5ELb0EEEvNS_16Flash_fwd_paramsE:
.text._ZN5flash32flash_fwd_splitkv_combine_kernelI23Flash_fwd_kernel_traitsILi96ELi64ELi128ELi4ELb0ELb0EN7cutlass10bfloat16_tE19Flash_kernel_traitsILi96ELi64ELi128ELi4ES3_EELi16ELi5ELb0EEEvNS_16Flash_fwd_paramsE:
        /* <DEDUP_REMOVED lines=23> */
[----:B------:R-:W-:Y:S05]  /*0170*/  CALL.REL.NOINC `($__internal_2_$__cuda_sm20_div_s64) ;  /* 0x0000484000007944 */ /* 0x000fea0003c00000 */
[----:B------:R-:W-:Y:S05]  /*0180*/  BRA `(.L_x_93) ;  /* 0x0000013000007947 */ /* 0x000fea0003800000 */
.L_x_92:
        /* <DEDUP_REMOVED lines=19> */
.L_x_93:
        /* <DEDUP_REMOVED lines=9> */
[----:B------:R-:W-:Y:S02]  /*0350*/  MOV R17, R21 ;  /* 0x0000001500117202 */ /* 0x000fe40000000f00 */
[----:B------:R-:W-:Y:S02]  /*0360*/  MOV R24, 0x380 ;  /* 0x0000038000187802 */ /* 0x000fe40000000f00 */
[----:B------:R-:W-:Y:S05]  /*0370*/  CALL.REL.NOINC `($__internal_2_$__cuda_sm20_div_s64) ;  /* 0x0000464000007944 */ /* 0x000fea0003c00000 */
[----:B------:R-:W-:Y:S02]  /*0380*/  MOV R32, R20 ;  /* 0x0000001400207202 */ /* 0x000fe40000000f00 */
[----:B------:R-:W-:Y:S01]  /*0390*/  MOV R33, R21 ;  /* 0x0000001500217202 */ /* 0x000fe20000000f00 */
[----:B------:R-:W-:Y:S05]  /*03a0*/  BRA `(.L_x_96) ;  /* 0x0000013000007947 */ /* 0x000fea0003800000 */
.L_x_95:
[----:B------:R-:W0:Y:S01]  /*03b0*/  I2F.U32.RP R6, R26 ;  /* 0x0000001a00067306 */ /* 0x000e220000209000 */
[----:B------:R-:W-:Y:S01]  /*03c0*/  ISETP.NE.U32.AND P0, PT, R26, RZ, PT ;  /* 0x000000ff1a00720c */ /* 0x000fe20003f05070 */
[----:B------:R-:W-:-:S06]  /*03d0*/  HFMA2.MMA R33, -RZ, RZ, 0, 0 ;  /* 0x00000000ff217435 */ /* 0x000fcc00000001ff */
[----:B0-----:R-:W0:Y:S02]  /*03e0*/  MUFU.RCP R4, R6 ;  /* 0x0000000600047308 */ /* 0x001e240000001000 */
[----:B0-----:R-:W-:-:S06]  /*03f0*/  IADD3 R4, R4, 0xffffffe, RZ ;  /* 0x0ffffffe04047810 */ /* 0x001fcc0007ffe0ff */
[----:B------:R-:W0:Y:S02]  /*0400*/  F2I.FTZ.U32.TRUNC.NTZ R3, R4 ;  /* 0x0000000400037305 */ /* 0x000e24000021f000 */
[----:B0-----:R-:W-:-:S04]  /*0410*/  IMAD.MOV R2, RZ, RZ, -R3 ;  /* 0x000000ffff027224 */ /* 0x001fc800078e0a03 */
[----:B------:R-:W-:Y:S02]  /*0420*/  IMAD R7, R2, R26, RZ ;  /* 0x0000001a02077224 */ /* 0x000fe400078e02ff */
[----:B------:R-:W-:-:S04]  /*0430*/  IMAD.MOV.U32 R2, RZ, RZ, RZ ;  /* 0x000000ffff027224 */ /* 0x000fc800078e00ff */
        /* <DEDUP_REMOVED lines=10> */
.L_x_96:
[----:B------:R-:W-:Y:S05]  /*04e0*/  BSYNC B0 ;  /* 0x0000000000007941 */ /* 0x000fea0003800000 */
.L_x_94:
        /* <DEDUP_REMOVED lines=10> */
[----:B------:R-:W-:Y:S01]  /*0590*/  @!UP0 UIADD3 UR4, UR5, URZ, URZ ;  /* 0x0000003f05048290 */ /* 0x000fe2000fffe03f */
[----:B0-----:R-:W0:Y:S02]  /*05a0*/  MUFU.RCP R8, R6 ;  /* 0x0000000600087308 */ /* 0x001e240000001000 */
[----:B0-----:R-:W-:Y:S01]  /*05b0*/  IADD3 R8, R8, 0xffffffe, RZ ;  /* 0x0ffffffe08087810 */ /* 0x001fe20007ffe0ff */
[----:B------:R-:W-:-:S05]  /*05c0*/  IMAD.MOV.U32 R6, RZ, RZ, R2 ;  /* 0x000000ffff067224 */ /* 0x000fca00078e0002 */
        /* <DEDUP_REMOVED lines=40> */
[----:B------:R-:W-:Y:S02]  /*0850*/  MOV R8, R20 ;  /* 0x0000001400087202 */ /* 0x000fe40000000f00 */
[----:B------:R-:W-:Y:S01]  /*0860*/  MOV R9, R21 ;  /* 0x0000001500097202 */ /* 0x000fe20000000f00 */
[----:B------:R-:W-:Y:S05]  /*0870*/  BRA `(.L_x_99) ;  /* 0x0000013000007947 */ /* 0x000fea0003800000 */
.L_x_98:
        /* <DEDUP_REMOVED lines=9> */
[----:B------:R-:W-:Y:S01]  /*0910*/  IMAD.HI.U32 R8, R9, R26, RZ ;  /* 0x0000001a09087227 */ /* 0x000fe200078e00ff */
[----:B------:R-:W-:-:S04]  /*0920*/  HFMA2.MMA R9, -RZ, RZ, 0, 0 ;  /* 0x00000000ff097435 */ /* 0x000fc800000001ff */
        /* <DEDUP_REMOVED lines=8> */
.L_x_99:
[----:B------:R-:W-:Y:S05]  /*09b0*/  BSYNC B0 ;  /* 0x0000000000007941 */ /* 0x000fea0003800000 */
.L_x_97:
[----:B------:R-:W-:Y:S01]  /*09c0*/  IMAD.MOV.U32 R6, RZ, RZ, c[0x0][0x1c0] ;  /* 0x00007000ff067624 */ /* 0x000fe200078e00ff */
[----:B------:R-:W-:Y:S01]  /*09d0*/  IABS R17, R3 ;  /* 0x0000000300117213 */ /* 0x000fe20000000000 */
[----:B------:R-:W0:Y:S01]  /*09e0*/  S2R R34, SR_TID.X ;  /* 0x0000000000227919 */ /* 0x000e220000002100 */
[----:B------:R-:W-:Y:S01]  /*09f0*/  IABS R18, c[0x0][0x214] ;  /* 0x0000850000127a13 */ /* 0x000fe20000000000 */
[C---:B------:R-:W-:Y:S01]  /*0a00*/  IMAD R2, R6.reuse, c[0x0][0x214], RZ ;  /* 0x0000850006027a24 */ /* 0x040fe200078e02ff */
[----:B------:R-:W1:Y:S01]  /*0a10*/  I2F.RP R22, R17 ;  /* 0x0000001100167306 */ /* 0x000e620000209400 */
[----:B------:R-:W-:Y:S01]  /*0a20*/  IADD3 R6, R6, -0x1, RZ ;  /* 0xffffffff06067810 */ /* 0x000fe20007ffe0ff */
[----:B------:R-:W-:Y:S01]  /*0a30*/  BSSY B0, `(.L_x_100) ;  /* 0x0000074000007945 */ /* 0x000fe20003800000 */
[----:B------:R-:W-:-:S02]  /*0a40*/  ISETP.NE.AND P5, PT, R3, RZ, PT ;  /* 0x000000ff0300720c */ /* 0x000fc40003fa5270 */
[----:B------:R-:W-:-:S03]  /*0a50*/  IABS R15, R2 ;  /* 0x00000002000f7213 */ /* 0x000fc60000000000 */
[----:B------:R-:W-:Y:S08]  /*0a60*/  I2F.RP R7, R18 ;  /* 0x0000001200077306 */ /* 0x000ff00000209400 */
[----:B------:R-:W2:Y:S08]  /*0a70*/  I2F.RP R19, R15 ;  /* 0x0000000f00137306 */ /* 0x000eb00000209400 */
[----:B-1----:R-:W1:Y:S08]  /*0a80*/  MUFU.RCP R4, R22 ;  /* 0x0000001600047308 */ /* 0x002e700000001000 */
[----:B--2---:R-:W2:Y:S01]  /*0a90*/  MUFU.RCP R10, R19 ;  /* 0x00000013000a7308 */ /* 0x004ea20000001000 */
[----:B-1----:R-:W-:-:S07]  /*0aa0*/  IADD3 R12, R4, 0xffffffe, RZ ;  /* 0x0ffffffe040c7810 */ /* 0x002fce0007ffe0ff */
[----:B------:R-:W1:Y:S01]  /*0ab0*/  MUFU.RCP R21, R7 ;  /* 0x0000000700157308 */ /* 0x000e620000001000 */
[----:B------:R-:W-:Y:S02]  /*0ac0*/  IADD3 R22, R15, UR8, RZ ;  /* 0x000000080f167c10 */ /* 0x000fe4000fffe0ff */
[----:B--2---:R-:W-:-:S05]  /*0ad0*/  IADD3 R10, R10, 0xffffffe, RZ ;  /* 0x0ffffffe0a0a7810 */ /* 0x004fca0007ffe0ff */
[----:B------:R-:W2:Y:S08]  /*0ae0*/  F2I.FTZ.U32.TRUNC.NTZ R13, R12 ;  /* 0x0000000c000d7305 */ /* 0x000eb0000021f000 */
[----:B------:R-:W3:Y:S01]  /*0af0*/  F2I.FTZ.U32.TRUNC.NTZ R11, R10 ;  /* 0x0000000a000b7305 */ /* 0x000ee2000021f000 */
[----:B-1----:R-:W-:Y:S01]  /*0b00*/  IADD3 R21, R21, 0xffffffe, RZ ;  /* 0x0ffffffe15157810 */ /* 0x002fe20007ffe0ff */
[----:B--2---:R-:W-:-:S06]  /*0b10*/  IMAD.MOV R4, RZ, RZ, -R13 ;  /* 0x000000ffff047224 */ /* 0x004fcc00078e0a0d */
[----:B------:R-:W1:Y:S01]  /*0b20*/  F2I.FTZ.U32.TRUNC.NTZ R21, R21 ;  /* 0x0000001500157305 */ /* 0x000e62000021f000 */
[----:B------:R-:W-:Y:S02]  /*0b30*/  IMAD.MOV.U32 R12, RZ, RZ, RZ ;  /* 0x000000ffff0c7224 */ /* 0x000fe400078e00ff */
[----:B------:R-:W-:Y:S02]  /*0b40*/  IMAD R19, R4, R17, RZ ;  /* 0x0000001104137224 */ /* 0x000fe400078e02ff */
[----:B------:R-:W-:Y:S02]  /*0b50*/  IMAD.IADD R4, R6, 0x1, R17 ;  /* 0x0000000106047824 */ /* 0x000fe400078e0211 */
[----:B---3--:R-:W-:Y:S02]  /*0b60*/  IMAD.MOV R20, RZ, RZ, -R11 ;  /* 0x000000ffff147224 */ /* 0x008fe400078e0a0b */
[----:B------:R-:W-:Y:S02]  /*0b70*/  IMAD.MOV.U32 R10, RZ, RZ, RZ ;  /* 0x000000ffff0a7224 */ /* 0x000fe400078e00ff */
[----:B------:R-:W-:-:S02]  /*0b80*/  IMAD R20, R20, R15, RZ ;  /* 0x0000000f14147224 */ /* 0x000fc400078e02ff */
[----:B------:R-:W-:Y:S01]  /*0b90*/  IMAD.HI.U32 R19, R13, R19, R12 ;  /* 0x000000130d137227 */ /* 0x000fe200078e000c */
[----:B------:R-:W-:Y:S02]  /*0ba0*/  IABS R13, R22 ;  /* 0x00000016000d7213 */ /* 0x000fe40000000000 */
[----:B------:R-:W-:Y:S01]  /*0bb0*/  IABS R12, R4 ;  /* 0x00000004000c7213 */ /* 0x000fe20000000000 */
[----:B------:R-:W-:Y:S01]  /*0bc0*/  IMAD.HI.U32 R20, R11, R20, R10 ;  /* 0x000000140b147227 */ /* 0x000fe200078e000a */
[----:B------:R-:W-:Y:S02]  /*0bd0*/  IABS R10, R2 ;  /* 0x00000002000a7213 */ /* 0x000fe40000000000 */
[----:B------:R-:W-:Y:S01]  /*0be0*/  IABS R11, R3 ;  /* 0x00000003000b7213 */ /* 0x000fe20000000000 */
[----:B-1----:R-:W-:Y:S02]  /*0bf0*/  IMAD.MOV R7, RZ, RZ, -R21 ;  /* 0x000000ffff077224 */ /* 0x002fe400078e0a15 */
[----:B------:R-:W-:-:S02]  /*0c00*/  IMAD.MOV R10, RZ, RZ, -R10 ;  /* 0x000000ffff0a7224 */ /* 0x000fc400078e0a0a */
[----:B------:R-:W-:-:S04]  /*0c10*/  IMAD.HI.U32 R23, R20, R13, RZ ;  /* 0x0000000d14177227 */ /* 0x000fc800078e00ff */
[----:B------:R-:W-:Y:S02]  /*0c20*/  IMAD R10, R23, R10, R13 ;  /* 0x0000000a170a7224 */ /* 0x000fe400078e020d */
[----:B------:R-:W-:Y:S02]  /*0c30*/  IMAD.MOV R11, RZ, RZ, -R11 ;  /* 0x000000ffff0b7224 */ /* 0x000fe400078e0a0b */
[----:B------:R-:W-:Y:S01]  /*0c40*/  IMAD.HI.U32 R19, R19, R12, RZ ;  /* 0x0000000c13137227 */ /* 0x000fe200078e00ff */
[----:B------:R-:W-:-:S03]  /*0c50*/  ISETP.GT.U32.AND P4, PT, R15, R10, PT ;  /* 0x0000000a0f00720c */ /* 0x000fc60003f84070 */
[----:B------:R-:W-:Y:S02]  /*0c60*/  IMAD R7, R7, R18, RZ ;  /* 0x0000001207077224 */ /* 0x000fe400078e02ff */
[----:B------:R-:W-:Y:S02]  /*0c70*/  IMAD.MOV.U32 R20, RZ, RZ, RZ ;  /* 0x000000ffff147224 */ /* 0x000fe400078e00ff */
[----:B------:R-:W-:Y:S01]  /*0c80*/  IMAD R12, R19, R11, R12 ;  /* 0x0000000b130c7224 */ /* 0x000fe200078e020c */
[----:B------:R-:W-:Y:S01]  /*0c90*/  SHF.R.S32.HI R11, RZ, 0x1f, R2 ;  /* 0x0000001fff0b7819 */ /* 0x000fe20000011402 */
[----:B------:R-:W-:-:S03]  /*0ca0*/  IMAD.HI.U32 R20, R21, R7, R20 ;  /* 0x0000000715147227 */ /* 0x000fc600078e0014 */
[----:B------:R-:W-:Y:S01]  /*0cb0*/  ISETP.GT.U32.AND P3, PT, R17, R12, PT ;  /* 0x0000000c1100720c */ /* 0x000fe20003f64070 */
[----:B------:R-:W-:Y:S01]  /*0cc0*/  @!P4 IMAD.IADD R10, R10, 0x1, -R15 ;  /* 0x000000010a0ac824 */ /* 0x000fe200078e0a0f */
[----:B------:R-:W-:Y:S01]  /*0cd0*/  @!P4 IADD3 R23, R23, 0x1, RZ ;  /* 0x000000011717c810 */ /* 0x000fe20007ffe0ff */
[----:B------:R-:W-:Y:S01]  /*0ce0*/  IMAD.HI.U32 R20, R20, R13, RZ ;  /* 0x0000000d14147227 */ /* 0x000fe200078e00ff */
[----:B------:R-:W-:Y:S02]  /*0cf0*/  ISETP.NE.AND P4, PT, R2, RZ, PT ;  /* 0x000000ff0200720c */ /* 0x000fe40003f85270 */
[-C--:B------:R-:W-:Y:S01]  /*0d00*/  ISETP.GE.U32.AND P2, PT, R10, R15.reuse, PT ;  /* 0x0000000f0a00720c */ /* 0x080fe20003f46070 */
[----:B------:R-:W-:Y:S01]  /*0d10*/  IMAD.MOV R7, RZ, RZ, -R20 ;  /* 0x000000ffff077224 */ /* 0x000fe200078e0a14 */
[C---:B------:R-:W-:Y:S02]  /*0d20*/  LOP3.LUT R10, R22.reuse, R15, RZ, 0x3c, !PT ;  /* 0x0000000f160a7212 */ /* 0x040fe400078e3cff */
[----:B------:R-:W-:Y:S01]  /*0d30*/  LOP3.LUT R22, R22, c[0x0][0x214], RZ, 0x3c, !PT ;  /* 0x0000850016167a12 */ /* 0x000fe200078e3cff */
[----:B------:R-:W-:Y:S01]  /*0d40*/  IMAD R7, R18, R7, R13 ;  /* 0x0000000712077224 */ /* 0x000fe200078e020d */
[----:B------:R-:W-:Y:S01]  /*0d50*/  ISETP.GE.AND P1, PT, R10, RZ, PT ;  /* 0x000000ff0a00720c */ /* 0x000fe20003f26270 */
[----:B------:R-:W-:Y:S01]  /*0d60*/  @!P3 IMAD.IADD R12, R12, 0x1, -R17 ;  /* 0x000000010c0cb824 */ /* 0x000fe200078e0a11 */
[----:B------:R-:W-:-:S02]  /*0d70*/  LOP3.LUT R10, R4, R17, RZ, 0x3c, !PT ;  /* 0x00000011040a7212 */ /* 0x000fc400078e3cff */
[----:B------:R-:W-:Y:S02]  /*0d80*/  ISETP.GT.U32.AND P0, PT, R18, R7, PT ;  /* 0x000000071200720c */ /* 0x000fe40003f04070 */
[----:B------:R-:W-:Y:S02]  /*0d90*/  ISETP.GE.U32.AND P6, PT, R12, R17, PT ;  /* 0x000000110c00720c */ /* 0x000fe40003fc6070 */
[----:B------:R-:W-:Y:S02]  /*0da0*/  @P2 IADD3 R23, R23, 0x1, RZ ;  /* 0x0000000117172810 */ /* 0x000fe40007ffe0ff */
[----:B------:R-:W-:Y:S02]  /*0db0*/  ISETP.GE.AND P2, PT, R10, RZ, PT ;  /* 0x000000ff0a00720c */ /* 0x000fe40003f46270 */
[----:B------:R-:W-:Y:S01]  /*0dc0*/  @!P3 IADD3 R19, R19, 0x1, RZ ;  /* 0x000000011313b810 */ /* 0x000fe20007ffe0ff */
[----:B------:R-:W-:Y:S01]  /*0dd0*/  @!P1 IMAD.MOV R23, RZ, RZ, -R23 ;  /* 0x000000ffff179224 */ /* 0x000fe200078e0a17 */
[----:B------:R-:W-:-:S02]  /*0de0*/  @!P4 LOP3.LUT R23, RZ, R15, RZ, 0x33, !PT ;  /* 0x0000000fff17c212 */ /* 0x000fc400078e33ff */
[----:B------:R-:W-:Y:S01]  /*0df0*/  ISETP.GE.AND P1, PT, R22, RZ, PT ;  /* 0x000000ff1600720c */ /* 0x000fe20003f26270 */
[----:B------:R-:W-:Y:S01]  /*0e00*/  @!P0 IMAD.IADD R7, R7, 0x1, -R18 ;  /* 0x0000000107078824 */ /* 0x000fe200078e0a12 */
[----:B------:R-:W-:Y:S02]  /*0e10*/  @!P0 IADD3 R20, R20, 0x1, RZ ;  /* 0x0000000114148810 */ /* 0x000fe40007ffe0ff */
[----:B------:R-:W-:Y:S02]  /*0e20*/  @P6 IADD3 R19, R19, 0x1, RZ ;  /* 0x0000000113136810 */ /* 0x000fe40007ffe0ff */
[----:B------:R-:W-:Y:S02]  /*0e30*/  ISETP.GE.U32.AND P3, PT, R7, R18, PT ;  /* 0x000000120700720c */ /* 0x000fe40003f66070 */
[----:B------:R-:W-:Y:S01]  /*0e40*/  ISETP.LT.U32.AND P0, PT, R32, R23, PT ;  /* 0x000000172000720c */ /* 0x000fe20003f01070 */
[----:B------:R-:W-:Y:S01]  /*0e50*/  @!P2 IMAD.MOV R19, RZ, RZ, -R19 ;  /* 0x000000ffff13a224 */ /* 0x000fe200078e0a13 */
[----:B------:R-:W-:-:S02]  /*0e60*/  SHF.R.S32.HI R7, RZ, 0x1f, R23 ;  /* 0x0000001fff077819 */ /* 0x000fc40000011417 */
[C---:B------:R-:W-:Y:S02]  /*0e70*/  ISETP.GT.AND P2, PT, R2.reuse, RZ, PT ;  /* 0x000000ff0200720c */ /* 0x040fe40003f44270 */
[CC--:B------:R-:W-:Y:S02]  /*0e80*/  ISETP.LT.AND.EX P0, PT, R33.reuse, R7.reuse, PT, P0 ;  /* 0x000000072100720c */ /* 0x0c0fe40003f01300 */
[----:B------:R-:W-:Y:S02]  /*0e90*/  LEA.HI.SX32 R13, R2, 0x1, 0x1 ;  /* 0x00000001020d7811 */ /* 0x000fe400078f0aff */
[C---:B------:R-:W-:Y:S02]  /*0ea0*/  SEL R10, R33.reuse, R7, P0 ;  /* 0x00000007210a7207 */ /* 0x040fe40000000000 */
[----:B------:R-:W-:Y:S02]  /*0eb0*/  ISETP.NE.AND P4, PT, RZ, c[0x0][0x214], PT ;  /* 0x00008500ff007a0c */ /* 0x000fe40003f85270 */
[----:B------:R-:W-:-:S02]  /*0ec0*/  LOP3.LUT R2, R33, R10, RZ, 0xfc, !PT ;  /* 0x0000000a21027212 */ /* 0x000fc400078efcff */
[----:B------:R-:W-:Y:S01]  /*0ed0*/  @P3 IADD3 R20, R20, 0x1, RZ ;  /* 0x0000000114143810 */ /* 0x000fe20007ffe0ff */
[----:B------:R-:W-:Y:S01]  /*0ee0*/  @!P2 IMAD.MOV R13, RZ, RZ, R11 ;  /* 0x000000ffff0da224 */ /* 0x000fe200078e020b */
[----:B------:R-:W-:Y:S02]  /*0ef0*/  ISETP.NE.U32.AND P2, PT, R2, RZ, PT ;  /* 0x000000ff0200720c */ /* 0x000fe40003f45070 */
[----:B------:R-:W-:Y:S01]  /*0f00*/  @!P5 LOP3.LUT R19, RZ, R17, RZ, 0x33, !PT ;  /* 0x00000011ff13d212 */ /* 0x000fe200078e33ff */
[----:B------:R-:W-:Y:S01]  /*0f10*/  @!P1 IMAD.MOV R20, RZ, RZ, -R20 ;  /* 0x000000ffff149224 */ /* 0x000fe200078e0a14 */
[----:B------:R-:W-:Y:S02]  /*0f20*/  SEL R11, R32, R23, P0 ;  /* 0x00000017200b7207 */ /* 0x000fe40000000000 */
[----:B------:R-:W-:Y:S02]  /*0f30*/  ISETP.LT.U32.AND P1, PT, R8, R19, PT ;  /* 0x000000130800720c */ /* 0x000fe40003f21070 */
[----:B------:R-:W-:-:S02]  /*0f40*/  SHF.R.S32.HI R7, RZ, 0x1f, R19 ;  /* 0x0000001fff077819 */ /* 0x000fc40000011413 */
[----:B------:R-:W-:Y:S02]  /*0f50*/  @!P4 LOP3.LUT R20, RZ, c[0x0][0x214], RZ, 0x33, !PT ;  /* 0x00008500ff14ca12 */ /* 0x000fe400078e33ff */
[----:B------:R-:W-:-:S03]  /*0f60*/  ISETP.LT.AND.EX P1, PT, R9, R7, PT, P1 ;  /* 0x000000070900720c */ /* 0x000fc60003f21310 */
[----:B------:R-:W-:Y:S01]  /*0f70*/  IMAD R2, R20, R13, RZ ;  /* 0x0000000d14027224 */ /* 0x000fe200078e02ff */
[----:B------:R-:W-:Y:S02]  /*0f80*/  SEL R13, R8, R19, P1 ;  /* 0x00000013080d7207 */ /* 0x000fe40000800000 */
[----:B------:R-:W-:Y:S01]  /*0f90*/  SEL R12, R9, R7, P1 ;  /* 0x00000007090c7207 */ /* 0x000fe20000800000 */
[----:B------:R-:W-:Y:S05]  /*0fa0*/  @!P2 BRA `(.L_x_101) ;  /* 0x000000900000a947 */ /* 0x000fea0003800000 */
[----:B0-----:R-:W-:Y:S01]  /*0fb0*/  IMAD.MOV.U32 R18, RZ, RZ, R32 ;  /* 0x000000ffff127224 */ /* 0x001fe200078e0020 */
        /* <DEDUP_REMOVED lines=8> */
.L_x_101:
[----:B0-----:R-:W0:Y:S01]  /*1040*/  I2F.U32.RP R15, R11 ;  /* 0x0000000b000f7306 */ /* 0x001e220000209000 */
        /* <DEDUP_REMOVED lines=18> */
.L_x_102:
[----:B------:R-:W-:Y:S05]  /*1170*/  BSYNC B0 ;  /* 0x0000000000007941 */ /* 0x000fea0003800000 */
.L_x_100:
[----:B------:R-:W-:Y:S01]  /*1180*/  SHF.R.S32.HI R7, RZ, 0x1f, R34 ;  /* 0x0000001fff077819 */ /* 0x000fe20000011422 */
[----:B------:R-:W-:Y:S01]  /*1190*/  ULDC.64 UR8, c[0x0][0x118] ;  /* 0x0000460000087ab9 */ /* 0x000fe20000000a00 */
[----:B------:R-:W-:Y:S02]  /*11a0*/  IADD3 R17, P0, R28, -UR7, RZ ;  /* 0x800000071c117c10 */ /* 0x000fe4000ff1e0ff */
[----:B------:R-:W-:-:S04]  /*11b0*/  LEA.HI R21, R7, R34, RZ, 0x4 ;  /* 0x0000002207157211 */ /* 0x000fc800078f20ff */
[----:B------:R-:W-:Y:S02]  /*11c0*/  LOP3.LUT R15, R21, 0xfffffff0, RZ, 0xc0, !PT ;  /* 0xfffffff0150f7812 */ /* 0x000fe400078ec0ff */
[----:B------:R-:W-:-:S03]  /*11d0*/  SHF.R.S32.HI R21, RZ, 0x4, R21 ;  /* 0x00000004ff157819 */ /* 0x000fc60000011415 */
[----:B------:R-:W-:Y:S01]  /*11e0*/  IMAD.IADD R22, R34, 0x1, -R15 ;  /* 0x0000000122167824 */ /* 0x000fe200078e0a0f */
[----:B------:R-:W-:Y:S02]  /*11f0*/  IADD3.X R15, R5, ~UR6, RZ, P0, !PT ;  /* 0x80000006050f7c10 */ /* 0x000fe400087fe4ff */
[----:B------:R-:W-:Y:S02]  /*1200*/  IADD3 R19, R21, 0x18, RZ ;  /* 0x0000001815137810 */ /* 0x000fe40007ffe0ff */
[----:B------:R-:W-:Y:S02]  /*1210*/  ISETP.GT.U32.AND P3, PT, R17, R22, PT ;  /* 0x000000161100720c */ /* 0x000fe40003f64070 */
[----:B------:R-:W-:Y:S02]  /*1220*/  SHF.R.S32.HI R18, RZ, 0x1f, R22 ;  /* 0x0000001fff127819 */ /* 0x000fe40000011416 */
[----:B------:R-:W-:Y:S02]  /*1230*/  IADD3 R17, R21, 0x8, RZ ;  /* 0x0000000815117810 */ /* 0x000fe40007ffe0ff */
[----:B------:R-:W-:-:S02]  /*1240*/  ISETP.GT.AND.EX P3, PT, R15, R18, PT, P3 ;  /* 0x000000120f00720c */ /* 0x000fc40003f64330 */
[----:B------:R-:W-:Y:S02]  /*1250*/  IADD3 R15, R21, 0x10, RZ ;  /* 0x00000010150f7810 */ /* 0x000fe40007ffe0ff */
[----:B------:R-:W-:Y:S02]  /*1260*/  ISETP.GE.OR P5, PT, R17, c[0x0][0x314], !P3 ;  /* 0x0000c50011007a0c */ /* 0x000fe40005fa6670 */
[----:B------:R-:W-:Y:S02]  /*1270*/  ISETP.GE.OR P4, PT, R15, c[0x0][0x314], !P3 ;  /* 0x0000c5000f007a0c */ /* 0x000fe40005f86670 */
[----:B------:R-:W-:Y:S02]  /*1280*/  ISETP.GE.OR P6, PT, R21, c[0x0][0x314], !P3 ;  /* 0x0000c50015007a0c */ /* 0x000fe40005fc6670 */
[----:B------:R-:W-:Y:S02]  /*1290*/  ISETP.GE.OR P3, PT, R19, c[0x0][0x314], !P3 ;  /* 0x0000c50013007a0c */ /* 0x000fe40005f66670 */
[----:B------:R-:W-:-:S04]  /*12a0*/  IADD3 R40, P0, R22, UR7, RZ ;  /* 0x0000000716287c10 */ /* 0x000fc8000ff1e0ff */
[----:B------:R-:W-:Y:S02]  /*12b0*/  IADD3.X R41, R18, UR6, RZ, P0, !PT ;  /* 0x0000000612297c10 */ /* 0x000fe400087fe4ff */
[----:B------:R-:W-:Y:S01]  /*12c0*/  @!P5 SHF.R.S32.HI R25, RZ, 0x1f, R17 ;  /* 0x0000001fff19d819 */ /* 0x000fe20000011411 */
[--C-:B------:R-:W-:Y:S01]  /*12d0*/  @!P4 IMAD.MOV.U32 R24, RZ, RZ, R40.reuse ;  /* 0x000000ffff18c224 */ /* 0x100fe200078e0028 */
[----:B------:R-:W-:Y:S01]  /*12e0*/  @!P4 SHF.R.S32.HI R23, RZ, 0x1f, R15 ;  /* 0x0000001fff17c819 */ /* 0x000fe2000001140f */
[----:B------:R-:W-:Y:S01]  /*12f0*/  @!P5 IMAD.WIDE.U32 R32, R28, R17, R40 ;  /* 0x000000111c20d225 */ /* 0x000fe200078e0028 */
[----:B------:R-:W-:-:S03]  /*1300*/  @!P6 SHF.R.S32.HI R29, RZ, 0x1f, R21 ;  /* 0x0000001fff1de819 */ /* 0x000fc60000011415 */
[-C--:B------:R-:W-:Y:S01]  /*1310*/  @!P5 IMAD R18, R25, R28.reuse, RZ ;  /* 0x0000001c1912d224 */ /* 0x080fe200078e02ff */
[----:B------:R-:W-:Y:S01]  /*1320*/  @!P5 LEA R30, P0, R32, c[0x0][0x208], 0x2 ;  /* 0x00008200201eda11 */ /* 0x000fe200078010ff */
[----:B------:R-:W-:Y:S02]  /*1330*/  @!P4 IMAD.MOV.U32 R25, RZ, RZ, R41 ;  /* 0x000000ffff19c224 */ /* 0x000fe400078e0029 */
[----:B------:R-:W-:Y:S02]  /*1340*/  @!P5 IMAD R17, R17, R5, R18 ;  /* 0x000000051111d224 */ /* 0x000fe400078e0212 */
[----:B------:R-:W-:Y:S01]  /*1350*/  @!P4 IMAD R18, R23, R28, RZ ;  /* 0x0000001c1712c224 */ /* 0x000fe200078e02ff */
[----:B------:R-:W-:Y:S01]  /*1360*/  @!P3 SHF.R.S32.HI R23, RZ, 0x1f, R19 ;  /* 0x0000001fff17b819 */ /* 0x000fe20000011413 */
[----:B------:R-:W-:-:S04]  /*1370*/  @!P4 IMAD.WIDE.U32 R24, R28, R15, R24 ;  /* 0x0000000f1c18c225 */ /* 0x000fc800078e0018 */
[----:B------:R-:W-:Y:S02]  /*1380*/  @!P4 IMAD R15, R15, R5, R18 ;  /* 0x000000050f0fc224 */ /* 0x000fe400078e0212 */
[-C--:B------:R-:W-:Y:S02]  /*1390*/  @!P3 IMAD R18, R23, R28.reuse, RZ ;  /* 0x0000001c1712b224 */ /* 0x080fe400078e02ff */
[----:B------:R-:W-:Y:S02]  /*13a0*/  @!P6 IMAD.MOV.U32 R36, RZ, RZ, R40 ;  /* 0x000000ffff24e224 */ /* 0x000fe400078e0028 */
[----:B------:R-:W-:Y:S02]  /*13b0*/  @!P6 IMAD.MOV.U32 R37, RZ, RZ, R41 ;  /* 0x000000ffff25e224 */ /* 0x000fe400078e0029 */
[----:B------:R-:W-:Y:S02]  /*13c0*/  @!P6 IMAD R20, R29, R28, RZ ;  /* 0x0000001c1d14e224 */ /* 0x000fe400078e02ff */
[----:B------:R-:W-:-:S02]  /*13d0*/  @!P5 IMAD.IADD R17, R33, 0x1, R17 ;  /* 0x000000012111d824 */ /* 0x000fc400078e0211 */
[----:B------:R-:W-:-:S03]  /*13e0*/  @!P3 IMAD.WIDE.U32 R40, R28, R19, R40 ;  /* 0x000000131c28b225 */ /* 0x000fc600078e0028 */
[----:B------:R-:W-:Y:S01]  /*13f0*/  @!P5 LEA.HI.X R31, R32, c[0x0][0x20c], R17, 0x2, P0 ;  /* 0x00008300201fda11 */ /* 0x000fe200000f1411 */
[----:B------:R-:W-:Y:S01]  /*1400*/  @!P3 IMAD R18, R19, R5, R18 ;  /* 0x000000051312b224 */ /* 0x000fe200078e0212 */
[----:B------:R-:W-:Y:S01]  /*1410*/  @!P3 LEA R44, P0, R40, c[0x0][0x208], 0x2 ;  /* 0x00008200282cba11 */ /* 0x000fe200078010ff */
[----:B------:R-:W-:Y:S01]  /*1420*/  @!P6 IMAD.WIDE.U32 R36, R28, R21, R36 ;  /* 0x000000151c24e225 */ /* 0x000fe200078e0024 */
[----:B------:R-:W-:-:S03]  /*1430*/  @!P4 LEA R32, P1, R24, c[0x0][0x208], 0x2 ;  /* 0x000082001820ca11 */ /* 0x000fc600078210ff */
[----:B------:R-:W-:Y:S01]  /*1440*/  @!P6 IMAD R20, R21, R5, R20 ;  /* 0x000000051514e224 */ /* 0x000fe200078e0214 */
[----:B------:R-:W-:Y:S01]  /*1450*/  @!P6 LEA R42, P2, R36, c[0x0][0x208], 0x2 ;  /* 0x00008200242aea11 */ /* 0x000fe200078410ff */
[----:B------:R-:W-:Y:S02]  /*1460*/  @!P3 IMAD.IADD R19, R41, 0x1, R18 ;  /* 0x000000012913b824 */ /* 0x000fe400078e0212 */
[----:B------:R-:W-:Y:S02]  /*1470*/  @!P6 IMAD.IADD R17, R37, 0x1, R20 ;  /* 0x000000012511e824 */ /* 0x000fe400078e0214 */
[----:B------:R-:W-:Y:S01]  /*1480*/  @!P4 IMAD.IADD R15, R25, 0x1, R15 ;  /* 0x00000001190fc824 */ /* 0x000fe200078e020f */
[----:B------:R-:W-:Y:S01]  /*1490*/  @!P3 LEA.HI.X R45, R40, c[0x0][0x20c], R19, 0x2, P0 ;  /* 0x00008300282dba11 */ /* 0x000fe200000f1413 */
[----:B------:R-:W-:Y:S01]  /*14a0*/  IMAD.MOV.U32 R18, RZ, RZ, -0x800000 ;  /* 0xff800000ff127424 */ /* 0x000fe200078e00ff */
[----:B------:R-:W-:Y:S01]  /*14b0*/  @!P6 LEA.HI.X R43, R36, c[0x0][0x20c], R17, 0x2, P2 ;  /* 0x00008300242bea11 */ /* 0x000fe200010f1411 */
[----:B------:R-:W-:Y:S01]  /*14c0*/  IMAD.MOV.U32 R17, RZ, RZ, -0x800000 ;  /* 0xff800000ff117424 */ /* 0x000fe200078e00ff */
[----:B------:R-:W-:Y:S01]  /*14d0*/  @!P4 LEA.HI.X R33, R24, c[0x0][0x20c], R15, 0x2, P1 ;  /* 0x000083001821ca11 */ /* 0x000fe200008f140f */
[----:B------:R-:W-:-:S02]  /*14e0*/  IMAD.MOV.U32 R15, RZ, RZ, -0x800000 ;  /* 0xff800000ff0f7424 */ /* 0x000fc400078e00ff */
[----:B------:R-:W-:Y:S01]  /*14f0*/  IMAD.MOV.U32 R19, RZ, RZ, -0x800000 ;  /* 0xff800000ff137424 */ /* 0x000fe200078e00ff */
[----:B------:R-:W2:Y:S04]  /*1500*/  @!P3 LDG.E R18, [R44.64] ;  /* 0x000000082c12b981 */ /* 0x000ea8000c1e1900 */
[----:B------:R-:W3:Y:S04]  /*1510*/  @!P6 LDG.E R17, [R42.64] ;  /* 0x000000082a11e981 */ /* 0x000ee8000c1e1900 */
[----:B------:R0:W4:Y:S04]  /*1520*/  @!P5 LDG.E R15, [R30.64] ;  /* 0x000000081e0fd981 */ /* 0x000128000c1e1900 */
[----:B------:R-:W5:Y:S01]  /*1530*/  @!P4 LDG.E R19, [R32.64] ;  /* 0x000000082013c981 */ /* 0x000f62000c1e1900 */
[----:B------:R-:W-:-:S04]  /*1540*/  IABS R24, c[0x0][0x1c0] ;  /* 0x0000700000187a13 */ /* 0x000fc80000000000 */
[----:B------:R-:W1:Y:S08]  /*1550*/  I2F.U32.RP R29, R24 ;  /* 0x00000018001d7306 */ /* 0x000e700000209000 */
[----:B-1----:R-:W1:Y:S02]  /*1560*/  MUFU.RCP R25, R29 ;  /* 0x0000001d00197308 */ /* 0x002e640000001000 */
[----:B-1----:R-:W-:-:S06]  /*1570*/  IADD3 R25, R25, 0xffffffe, RZ ;  /* 0x0ffffffe19197810 */ /* 0x002fcc0007ffe0ff */
[----:B0-----:R-:W0:Y:S01]  /*1580*/  F2I.FTZ.U32.TRUNC.NTZ R31, R25 ;  /* 0x00000019001f7305 */ /* 0x001e22000021f000 */
[----:B------:R-:W-:Y:S01]  /*1590*/  IMAD.MOV.U32 R30, RZ, RZ, RZ ;  /* 0x000000ffff1e7224 */ /* 0x000fe200078e00ff */
[----:B------:R-:W-:Y:S01]  /*15a0*/  IABS R23, R4 ;  /* 0x0000000400177213 */ /* 0x000fe20000000000 */
[----:B0-----:R-:W-:-:S04]  /*15b0*/  IMAD.MOV R20, RZ, RZ, -R31 ;  /* 0x000000ffff147224 */ /* 0x001fc800078e0a1f */
[----:B------:R-:W-:Y:S01]  /*15c0*/  IMAD R26, R20, R24, RZ ;  /* 0x00000018141a7224 */ /* 0x000fe200078e02ff */
[----:B------:R-:W-:-:S03]  /*15d0*/  IABS R20, c[0x0][0x1c0] ;  /* 0x0000700000147a13 */ /* 0x000fc60000000000 */
[----:B------:R-:W-:-:S04]  /*15e0*/  IMAD.HI.U32 R26, R31, R26, R30 ;  /* 0x0000001a1f1a7227 */ /* 0x000fc800078e001e */
[----:B------:R-:W-:Y:S02]  /*15f0*/  IMAD.MOV R20, RZ, RZ, -R20 ;  /* 0x000000ffff147224 */ /* 0x000fe400078e0a14 */
[----:B------:R-:W-:-:S04]  /*1600*/  IMAD.HI.U32 R26, R26, R23, RZ ;  /* 0x000000171a1a7227 */ /* 0x000fc800078e00ff */
[----:B------:R-:W-:-:S05]  /*1610*/  IMAD R23, R26, R20, R23 ;  /* 0x000000141a177224 */ /* 0x000fca00078e0217 */
[----:B------:R-:W-:Y:S02]  /*1620*/  ISETP.GT.U32.AND P3, PT, R24, R23, PT ;  /* 0x000000171800720c */ /* 0x000fe40003f64070 */
[C---:B------:R-:W-:Y:S02]  /*1630*/  ISETP.GT.AND P6, PT, R34.reuse, 0x7f, PT ;  /* 0x0000007f2200780c */ /* 0x040fe40003fc4270 */
[C---:B------:R-:W-:Y:S02]  /*1640*/  ISETP.GT.AND P2, PT, R34.reuse, 0x1ff, PT ;  /* 0x000001ff2200780c */ /* 0x040fe40003f44270 */
[C---:B------:R-:W-:Y:S02]  /*1650*/  ISETP.GT.AND P1, PT, R34.reuse, 0x17f, PT ;  /* 0x0000017f2200780c */ /* 0x040fe40003f24270 */
[----:B------:R-:W-:Y:S01]  /*1660*/  ISETP.GT.AND P0, PT, R34, 0xff, PT ;  /* 0x000000ff2200780c */ /* 0x000fe20003f04270 */
[----:B------:R-:W-:-:S04]  /*1670*/  IMAD R22, R21, 0x11, R22 ;  /* 0x0000001115167824 */ /* 0x000fc800078e0216 */
[----:B------:R-:W-:Y:S01]  /*1680*/  @!P3 IMAD.IADD R23, R23, 0x1, -R24 ;  /* 0x000000011717b824 */ /* 0x000fe200078e0a18 */
[----:B------:R-:W-:-:S04]  /*1690*/  LOP3.LUT R20, R9, R12, RZ, 0xfc, !PT ;  /* 0x0000000c09147212 */ /* 0x000fc800078efcff */
[----:B------:R-:W-:Y:S02]  /*16a0*/  ISETP.GE.U32.AND P4, PT, R23, R24, PT ;  /* 0x000000181700720c */ /* 0x000fe40003f86070 */
[----:B------:R-:W-:Y:S02]  /*16b0*/  LOP3.LUT R4, R4, c[0x0][0x1c0], RZ, 0x3c, !PT ;  /* 0x0000700004047a12 */ /* 0x000fe400078e3cff */
[----:B------:R-:W-:Y:S01]  /*16c0*/  @!P3 IADD3 R26, R26, 0x1, RZ ;  /* 0x000000011a1ab810 */ /* 0x000fe20007ffe0ff */
[----:B------:R-:W-:Y:S08]  /*16d0*/  BSSY B0, `(.L_x_103) ;  /* 0x0000029000007945 */ /* 0x000ff00003800000 */
[----:B------:R-:W-:Y:S01]  /*16e0*/  @P4 IADD3 R26, R26, 0x1, RZ ;  /* 0x000000011a1a4810 */ /* 0x000fe20007ffe0ff */
[----:B--2---:R0:W-:Y:S04]  /*16f0*/  @!P6 STS [R22.X4+0x660], R18 ;  /* 0x000660121600e388 */ /* 0x0041e80000004800 */
[----:B---3--:R0:W-:Y:S01]  /*1700*/  @!P2 STS [R22.X4], R17 ;  /* 0x000000111600a388 */ /* 0x0081e20000004800 */
[----:B------:R-:W-:-:S03]  /*1710*/  ISETP.NE.U32.AND P2, PT, R20, RZ, PT ;  /* 0x000000ff1400720c */ /* 0x000fc60003f45070 */
[----:B----4-:R0:W-:Y:S01]  /*1720*/  @!P1 STS [R22.X4+0x220], R15 ;  /* 0x0002200f16009388 */ /* 0x0101e20000004800 */
[----:B------:R-:W-:-:S03]  /*1730*/  ISETP.GE.AND P1, PT, R4, RZ, PT ;  /* 0x000000ff0400720c */ /* 0x000fc60003f26270 */
[----:B-----5:R0:W-:Y:S01]  /*1740*/  @!P0 STS [R22.X4+0x440], R19 ;  /* 0x0004401316008388 */ /* 0x0201e20000004800 */
[----:B------:R-:W-:Y:S01]  /*1750*/  ISETP.NE.AND P0, PT, RZ, c[0x0][0x1c0], PT ;  /* 0x00007000ff007a0c */ /* 0x000fe20003f05270 */
[----:B------:R-:W-:-:S08]  /*1760*/  IMAD.MOV.U32 R4, RZ, RZ, R26 ;  /* 0x000000ffff047224 */ /* 0x000fd000078e001a */
[----:B------:R-:W-:-:S04]  /*1770*/  @!P1 IMAD.MOV R4, RZ, RZ, -R4 ;  /* 0x000000ffff049224 */ /* 0x000fc800078e0a04 */
[----:B------:R-:W-:Y:S01]  /*1780*/  @!P0 LOP3.LUT R4, RZ, c[0x0][0x1c0], RZ, 0x33, !PT ;  /* 0x00007000ff048a12 */ /* 0x000fe200078e33ff */
        /* <DEDUP_REMOVED lines=10> */
.L_x_104:
        /* <DEDUP_REMOVED lines=19> */
.L_x_105:
[----:B------:R-:W-:Y:S05]  /*1960*/  BSYNC B0 ;  /* 0x0000000000007941 */ /* 0x000fea0003800000 */
.L_x_103:
[----:B------:R-:W-:Y:S01]  /*1970*/  BAR.SYNC.DEFER_BLOCKING 0x0 ;  /* 0x0000000000007b1d */ /* 0x000fe20000010000 */
[----:B------:R-:W-:Y:S01]  /*1980*/  LEA.HI R15, R7, R34, RZ, 0x3 ;  /* 0x00000022070f7211 */ /* 0x000fe200078f18ff */
[----:B------:R-:W-:Y:S01]  /*1990*/  IMAD.MOV.U32 R37, RZ, RZ, -0x800000 ;  /* 0xff800000ff257424 */ /* 0x000fe200078e00ff */
[----:B------:R-:W-:Y:S01]  /*19a0*/  IABS R9, R2 ;  /* 0x0000000200097213 */ /* 0x000fe20000000000 */
[----:B------:R-:W-:Y:S01]  /*19b0*/  IMAD.MOV.U32 R32, RZ, RZ, -0x800000 ;  /* 0xff800000ff207424 */ /* 0x000fe200078e00ff */
[----:B------:R-:W-:Y:S01]  /*19c0*/  LOP3.LUT R7, R15, 0xfffffff8, RZ, 0xc0, !PT ;  /* 0xfffffff80f077812 */ /* 0x000fe200078ec0ff */
[----:B------:R-:W-:Y:S01]  /*19d0*/  IMAD.MOV.U32 R33, RZ, RZ, -0x800000 ;  /* 0xff800000ff217424 */ /* 0x000fe200078e00ff */
[----:B------:R-:W-:Y:S01]  /*19e0*/  SHF.R.S32.HI R15, RZ, 0x3, R15 ;  /* 0x00000003ff0f7819 */ /* 0x000fe2000001140f */
[----:B------:R-:W-:Y:S01]  /*19f0*/  IMAD.MOV.U32 R35, RZ, RZ, -0x800000 ;  /* 0xff800000ff237424 */ /* 0x000fe200078e00ff */
[----:B------:R-:W0:Y:S01]  /*1a00*/  I2F.RP R19, R9 ;  /* 0x0000000900137306 */ /* 0x000e220000209400 */
[----:B------:R-:W-:Y:S01]  /*1a10*/  IMAD.IADD R34, R34, 0x1, -R7 ;  /* 0x0000000122227824 */ /* 0x000fe200078e0a07 */
[----:B------:R-:W-:Y:S01]  /*1a20*/  ULDC.U8 UR4, c[0x0][0x329] ;  /* 0x0000ca4000047ab9 */ /* 0x000fe20000000000 */
[----:B------:R-:W-:Y:S02]  /*1a30*/  BSSY B1, `(.L_x_106) ;  /* 0x0000235000017945 */ /* 0x000fe40003800000 */
[----:B------:R-:W-:-:S05]  /*1a40*/  IMAD R25, R34, 0x11, R15 ;  /* 0x0000001122197824 */ /* 0x000fca00078e020f */
[----:B------:R-:W-:Y:S01]  /*1a50*/  @!P6 LDS R37, [R25.X4] ;  /* 0x000000001925e984 */ /* 0x000fe20000004800 */
[----:B0-----:R-:W0:Y:S03]  /*1a60*/  MUFU.RCP R19, R19 ;  /* 0x0000001300137308 */ /* 0x001e260000001000 */
[----:B------:R-:W1:Y:S04]  /*1a70*/  @!P6 LDS R32, [R25.X4+0x220] ;  /* 0x000220001920e984 */ /* 0x000e680000004800 */
[----:B------:R-:W2:Y:S04]  /*1a80*/  @!P6 LDS R33, [R25.X4+0x440] ;  /* 0x000440001921e984 */ /* 0x000ea80000004800 */
[----:B------:R-:W3:Y:S01]  /*1a90*/  @!P6 LDS R35, [R25.X4+0x660] ;  /* 0x000660001923e984 */ /* 0x000ee20000004800 */
[----:B0-----:R-:W-:-:S04]  /*1aa0*/  IADD3 R42, R19, 0xffffffe, RZ ;  /* 0x0ffffffe132a7810 */ /* 0x001fc80007ffe0ff */
[----:B------:R0:W-:Y:S02]  /*1ab0*/  F2I.FTZ.U32.TRUNC.NTZ R43, R42 ;  /* 0x0000002a002b7305 */ /* 0x0001e4000021f000 */
[----:B0-----:R-:W-:Y:S01]  /*1ac0*/  IMAD.MOV.U32 R42, RZ, RZ, RZ ;  /* 0x000000ffff2a7224 */ /* 0x001fe200078e00ff */
[----:B-1----:R-:W-:-:S04]  /*1ad0*/  FMNMX.FTZ R8, R37, R32, !PT ;  /* 0x0000002025087209 */ /* 0x002fc80007810000 */
[----:B--2---:R-:W-:-:S04]  /*1ae0*/  FMNMX.FTZ R8, R8, R33, !PT ;  /* 0x0000002108087209 */ /* 0x004fc80007810000 */
[----:B---3--:R-:W-:Y:S02]  /*1af0*/  FMNMX.FTZ R17, R8, R35, !PT ;  /* 0x0000002308117209 */ /* 0x008fe40007810000 */
[----:B------:R-:W-:-:S03]  /*1b00*/  IABS R8, c[0x0][0x1c0] ;  /* 0x0000700000087a13 */ /* 0x000fc60000000000 */
[----:B------:R-:W0:Y:S02]  /*1b10*/  SHFL.BFLY PT, R20, R17, 0x4, 0x1f ;  /* 0x0c801f0011147f89 */ /* 0x000e2400000e0000 */
[----:B0-----:R-:W-:-:S05]  /*1b20*/  FMNMX.FTZ R20, R17, R20, !PT ;  /* 0x0000001411147209 */ /* 0x001fca0007810000 */
[----:B------:R-:W0:Y:S02]  /*1b30*/  SHFL.BFLY PT, R7, R20, 0x2, 0x1f ;  /* 0x0c401f0014077f89 */ /* 0x000e2400000e0000 */
[----:B0-----:R-:W-:Y:S02]  /*1b40*/  FMNMX.FTZ R7, R20, R7, !PT ;  /* 0x0000000714077209 */ /* 0x001fe40007810000 */
[----:B------:R-:W-:Y:S03]  /*1b50*/  I2F.U32.RP R20, R8 ;  /* 0x0000000800147306 */ /* 0x000fe60000209000 */
[----:B------:R-:W0:Y:S02]  /*1b60*/  SHFL.BFLY PT, R18, R7, 0x1, 0x1f ;  /* 0x0c201f0007127f89 */ /* 0x000e2400000e0000 */
[----:B0-----:R-:W-:-:S04]  /*1b70*/  FMNMX.FTZ R18, R7, R18, !PT ;  /* 0x0000001207127209 */ /* 0x001fc80007810000 */
[----:B------:R-:W-:-:S04]  /*1b80*/  FSETP.NEU.FTZ.AND P0, PT, R18, -INF , PT ;  /* 0xff8000001200780b */ /* 0x000fc80003f1d000 */
[----:B------:R-:W-:-:S05]  /*1b90*/  FSEL R18, R18, RZ, P0 ;  /* 0x000000ff12127208 */ /* 0x000fca0000000000 */
[C---:B------:R-:W-:Y:S02]  /*1ba0*/  FADD.FTZ R29, -R18.reuse, R37 ;  /* 0x00000025121d7221 */ /* 0x040fe40000010100 */
[----:B------:R-:W-:Y:S02]  /*1bb0*/  FADD.FTZ R26, -R18, R32 ;  /* 0x00000020121a7221 */ /* 0x000fe40000010100 */
[----:B------:R-:W-:Y:S02]  /*1bc0*/  FMUL.FTZ R29, R29, 1.4426950216293334961 ;  /* 0x3fb8aa3b1d1d7820 */ /* 0x000fe40000410000 */
[----:B------:R-:W-:Y:S02]  /*1bd0*/  FMUL.FTZ R26, R26, 1.4426950216293334961 ;  /* 0x3fb8aa3b1a1a7820 */ /* 0x000fe40000410000 */
[C---:B------:R-:W-:Y:S01]  /*1be0*/  FADD.FTZ R23, -R18.reuse, R33 ;  /* 0x0000002112177221 */ /* 0x040fe20000010100 */
[----:B------:R-:W-:Y:S01]  /*1bf0*/  MUFU.EX2 R24, R29 ;  /* 0x0000001d00187308 */ /* 0x000fe20000000800 */
[----:B------:R-:W-:-:S02]  /*1c00*/  FADD.FTZ R21, -R18, R35 ;  /* 0x0000002312157221 */ /* 0x000fc40000010100 */
[----:B------:R-:W-:Y:S02]  /*1c10*/  FMUL.FTZ R23, R23, 1.4426950216293334961 ;  /* 0x3fb8aa3b17177820 */ /* 0x000fe40000410000 */
[----:B------:R-:W-:-:S03]  /*1c20*/  FMUL.FTZ R21, R21, 1.4426950216293334961 ;  /* 0x3fb8aa3b15157820 */ /* 0x000fc60000410000 */
[----:B------:R-:W0:Y:S08]  /*1c30*/  MUFU.EX2 R17, R26 ;  /* 0x0000001a00117308 */ /* 0x000e300000000800 */
[----:B------:R-:W1:Y:S08]  /*1c40*/  MUFU.EX2 R7, R23 ;  /* 0x0000001700077308 */ /* 0x000e700000000800 */
[----:B------:R-:W2:Y:S01]  /*1c50*/  MUFU.EX2 R22, R21 ;  /* 0x0000001500167308 */ /* 0x000ea20000000800 */
[----:B0-----:R-:W-:-:S04]  /*1c60*/  FADD.FTZ R24, R24, R17 ;  /* 0x0000001118187221 */ /* 0x001fc80000010000 */
[----:B-1----:R-:W-:-:S03]  /*1c70*/  FADD.FTZ R17, R24, R7 ;  /* 0x0000000718117221 */ /* 0x002fc60000010000 */
[----:B------:R-:W0:Y:S01]  /*1c80*/  MUFU.RCP R7, R20 ;  /* 0x0000001400077308 */ /* 0x000e220000001000 */
[----:B------:R-:W-:Y:S02]  /*1c90*/  IMAD.MOV R24, RZ, RZ, -R43 ;  /* 0x000000ffff187224 */ /* 0x000fe400078e0a2b */
[----:B--2---:R-:W-:Y:S02]  /*1ca0*/  FADD.FTZ R22, R17, R22 ;  /* 0x0000001611167221 */ /* 0x004fe40000010000 */
[----:B------:R-:W-:-:S03]  /*1cb0*/  IMAD R21, R24, R9, RZ ;  /* 0x0000000918157224 */ /* 0x000fc600078e02ff */
[----:B------:R-:W1:Y:S01]  /*1cc0*/  SHFL.BFLY PT, R17, R22, 0x4, 0x1f ;  /* 0x0c801f0016117f89 */ /* 0x000e6200000e0000 */
[----:B------:R-:W-:Y:S01]  /*1cd0*/  IMAD.HI.U32 R21, R43, R21, R42 ;  /* 0x000000152b157227 */ /* 0x000fe200078e002a */
[----:B0-----:R-:W-:-:S03]  /*1ce0*/  IADD3 R30, R7, 0xffffffe, RZ ;  /* 0x0ffffffe071e7810 */ /* 0x001fc60007ffe0ff */
[----:B------:R-:W-:Y:S01]  /*1cf0*/  IMAD.IADD R20, R6, 0x1, R9 ;  /* 0x0000000106147824 */ /* 0x000fe200078e0209 */
[----:B------:R-:W-:Y:S01]  /*1d00*/  IABS R7, R2 ;  /* 0x0000000200077213 */ /* 0x000fe20000000000 */
[----:B------:R-:W0:Y:S03]  /*1d10*/  F2I.FTZ.U32.TRUNC.NTZ R31, R30 ;  /* 0x0000001e001f7305 */ /* 0x000e26000021f000 */
[----:B------:R-:W-:Y:S01]  /*1d20*/  IABS R19, R20 ;  /* 0x0000001400137213 */ /* 0x000fe20000000000 */
[----:B------:R-:W-:-:S04]  /*1d30*/  IMAD.MOV R7, RZ, RZ, -R7 ;  /* 0x000000ffff077224 */ /* 0x000fc800078e0a07 */
[----:B------:R-:W-:Y:S01]  /*1d40*/  IMAD.MOV.U32 R24, RZ, RZ, R19 ;  /* 0x000000ffff187224 */ /* 0x000fe200078e0013 */
[----:B------:R-:W-:-:S03]  /*1d50*/  IABS R19, c[0x0][0x1c0] ;  /* 0x0000700000137a13 */ /* 0x000fc60000000000 */
[----:B------:R-:W-:-:S04]  /*1d60*/  IMAD.HI.U32 R21, R21, R24, RZ ;  /* 0x0000001815157227 */ /* 0x000fc800078e00ff */
[----:B-1----:R-:W-:Y:S02]  /*1d70*/  FADD.FTZ R17, R22, R17 ;  /* 0x0000001116117221 */ /* 0x002fe40000010000 */
[--C-:B0-----:R-:W-:Y:S02]  /*1d80*/  IMAD.MOV R6, RZ, RZ, -R31.reuse ;  /* 0x000000ffff067224 */ /* 0x101fe400078e0a1f */
[----:B------:R-:W-:Y:S01]  /*1d90*/  IMAD.MOV.U32 R30, RZ, RZ, RZ ;  /* 0x000000ffff1e7224 */ /* 0x000fe200078e00ff */
[----:B------:R-:W0:Y:S01]  /*1da0*/  SHFL.BFLY PT, R22, R17, 0x2, 0x1f ;  /* 0x0c401f0011167f89 */ /* 0x000e2200000e0000 */
[----:B------:R-:W-:Y:S02]  /*1db0*/  IMAD R23, R6, R8, RZ ;  /* 0x0000000806177224 */ /* 0x000fe400078e02ff */
[----:B------:R-:W-:Y:S02]  /*1dc0*/  IMAD R6, R21, R7, R24 ;  /* 0x0000000715067224 */ /* 0x000fe400078e0218 */
[----:B------:R-:W-:-:S03]  /*1dd0*/  IMAD.HI.U32 R23, R31, R23, R30 ;  /* 0x000000171f177227 */ /* 0x000fc600078e001e */
[----:B------:R-:W-:Y:S01]  /*1de0*/  ISETP.GT.U32.AND P0, PT, R9, R6, PT ;  /* 0x000000060900720c */ /* 0x000fe20003f04070 */
[----:B------:R-:W-:Y:S02]  /*1df0*/  IMAD.MOV R19, RZ, RZ, -R19 ;  /* 0x000000ffff137224 */ /* 0x000fe400078e0a13 */
[----:B------:R-:W-:-:S04]  /*1e00*/  IMAD.HI.U32 R23, R23, R24, RZ ;  /* 0x0000001817177227 */ /* 0x000fc800078e00ff */
[----:B------:R-:W-:Y:S02]  /*1e10*/  IMAD R19, R23, R19, R24 ;  /* 0x0000001317137224 */ /* 0x000fe400078e0218 */
[----:B------:R-:W-:-:S03]  /*1e20*/  IMAD.MOV.U32 R30, RZ, RZ, 0x7f800000 ;  /* 0x7f800000ff1e7424 */ /* 0x000fc600078e00ff */
[----:B------:R-:W-:Y:S01]  /*1e30*/  ISETP.GT.U32.AND P5, PT, R8, R19, PT ;  /* 0x000000130800720c */ /* 0x000fe20003fa4070 */
[----:B------:R-:W-:Y:S01]  /*1e40*/  @!P0 IMAD.IADD R6, R6, 0x1, -R9 ;  /* 0x0000000106068824 */ /* 0x000fe200078e0a09 */
[----:B------:R-:W-:Y:S01]  /*1e50*/  @!P0 IADD3 R21, R21, 0x1, RZ ;  /* 0x0000000115158810 */ /* 0x000fe20007ffe0ff */
[----:B0-----:R-:W-:Y:S01]  /*1e60*/  FADD.FTZ R22, R17, R22 ;  /* 0x0000001611167221 */ /* 0x001fe20000010000 */
[----:B------:R-:W-:Y:S02]  /*1e70*/  ISETP.GT.AND P0, PT, R2, RZ, PT ;  /* 0x000000ff0200720c */ /* 0x000fe40003f04270 */
[-C--:B------:R-:W-:Y:S02]  /*1e80*/  ISETP.GE.U32.AND P4, PT, R6, R9.reuse, PT ;  /* 0x000000090600720c */ /* 0x080fe40003f86070 */
[----:B------:R-:W0:Y:S01]  /*1e90*/  SHFL.BFLY PT, R7, R22, 0x1, 0x1f ;  /* 0x0c201f0016077f89 */ /* 0x000e2200000e0000 */
[C---:B------:R-:W-:Y:S02]  /*1ea0*/  LOP3.LUT R6, R20.reuse, R9, RZ, 0x3c, !PT ;  /* 0x0000000914067212 */ /* 0x040fe400078e3cff */
[----:B------:R-:W-:-:S02]  /*1eb0*/  LOP3.LUT R20, R20, c[0x0][0x1c0], RZ, 0x3c, !PT ;  /* 0x0000700014147a12 */ /* 0x000fc400078e3cff */
[----:B------:R-:W-:Y:S01]  /*1ec0*/  @!P5 IMAD.IADD R19, R19, 0x1, -R8 ;  /* 0x000000011313d824 */ /* 0x000fe200078e0a08 */
[----:B------:R-:W-:Y:S02]  /*1ed0*/  ISETP.GE.AND P3, PT, R6, RZ, PT ;  /* 0x000000ff0600720c */ /* 0x000fe40003f66270 */
[----:B------:R-:W1:Y:S01]  /*1ee0*/  S2R R6, SR_TID.X ;  /* 0x0000000000067919 */ /* 0x000e620000002100 */
[----:B------:R-:W-:Y:S02]  /*1ef0*/  @!P5 IADD3 R23, R23, 0x1, RZ ;  /* 0x000000011717d810 */ /* 0x000fe40007ffe0ff */
[----:B------:R-:W-:Y:S02]  /*1f00*/  ISETP.GE.U32.AND P1, PT, R19, R8, PT ;  /* 0x000000081300720c */ /* 0x000fe40003f26070 */
[----:B------:R-:W-:Y:S02]  /*1f10*/  ISETP.GE.AND P2, PT, R20, RZ, PT ;  /* 0x000000ff1400720c */ /* 0x000fe40003f46270 */
[----:B------:R-:W-:-:S02]  /*1f20*/  @P4 IADD3 R21, R21, 0x1, RZ ;  /* 0x0000000115154810 */ /* 0x000fc40007ffe0ff */
[----:B------:R-:W-:Y:S02]  /*1f30*/  ISETP.GT.AND P4, PT, R3, RZ, PT ;  /* 0x000000ff0300720c */ /* 0x000fe40003f84270 */
[----:B------:R-:W-:Y:S01]  /*1f40*/  SHF.R.S32.HI R20, RZ, 0x1f, R2 ;  /* 0x0000001fff147819 */ /* 0x000fe20000011402 */
[----:B------:R-:W-:Y:S01]  /*1f50*/  @!P3 IMAD.MOV R21, RZ, RZ, -R21 ;  /* 0x000000ffff15b224 */ /* 0x000fe200078e0a15 */
[----:B------:R-:W-:Y:S02]  /*1f60*/  ISETP.NE.AND P5, PT, R2, RZ, PT ;  /* 0x000000ff0200720c */ /* 0x000fe40003fa5270 */
[----:B------:R-:W-:Y:S01]  /*1f70*/  SHF.R.S32.HI R19, RZ, 0x1f, R3 ;  /* 0x0000001fff137819 */ /* 0x000fe20000011403 */
[----:B0-----:R-:W-:Y:S01]  /*1f80*/  FADD.FTZ R17, R22, R7 ;  /* 0x0000000716117221 */ /* 0x001fe20000010000 */
[----:B------:R-:W-:Y:S02]  /*1f90*/  @P1 IADD3 R23, R23, 0x1, RZ ;  /* 0x0000000117171810 */ /* 0x000fe40007ffe0ff */
[----:B------:R-:W-:Y:S01]  /*1fa0*/  LEA.HI.SX32 R7, R2, 0x1, 0x1 ;  /* 0x0000000102077811 */ /* 0x000fe200078f0aff */
[----:B------:R-:W-:Y:S01]  /*1fb0*/  @!P0 IMAD.MOV R7, RZ, RZ, R20 ;  /* 0x000000ffff078224 */ /* 0x000fe200078e0214 */
[----:B------:R-:W-:Y:S01]  /*1fc0*/  FSETP.NE.FTZ.AND P1, PT, R17, RZ, PT ;  /* 0x000000ff1100720b */ /* 0x000fe20003f35000 */
[----:B------:R-:W-:Y:S01]  /*1fd0*/  @!P2 IMAD.MOV R23, RZ, RZ, -R23 ;  /* 0x000000ffff17a224 */ /* 0x000fe200078e0a17 */
[----:B------:R-:W-:-:S02]  /*1fe0*/  ISETP.NE.AND P0, PT, RZ, c[0x0][0x1c0], PT ;  /* 0x00007000ff007a0c */ /* 0x000fc40003f05270 */
[C---:B-1----:R-:W-:Y:S02]  /*1ff0*/  LOP3.LUT P2, RZ, R6.reuse, 0x7, RZ, 0xc0, !PT ;  /* 0x0000000706ff7812 */ /* 0x042fe4000784c0ff */
[----:B------:R-:W-:Y:S01]  /*2000*/  LEA.HI.SX32 R8, R3, 0x1, 0x1 ;  /* 0x0000000103087811 */ /* 0x000fe200078f0aff */
[----:B------:R-:W-:Y:S01]  /*2010*/  @!P4 IMAD.MOV R8, RZ, RZ, R19 ;  /* 0x000000ffff08c224 */ /* 0x000fe200078e0213 */
[----:B------:R-:W-:Y:S01]  /*2020*/  ISETP.GT.OR P2, PT, R6, 0x7f, P2 ;  /* 0x0000007f0600780c */ /* 0x000fe20001744670 */
[----:B------:R-:W-:Y:S01]  /*2030*/  IMAD.MOV.U32 R19, RZ, RZ, c[0x0][0x214] ;  /* 0x00008500ff137624 */ /* 0x000fe200078e00ff */
[----:B------:R-:W-:Y:S02]  /*2040*/  ISETP.NE.AND P3, PT, RZ, UR4, PT ;  /* 0x00000004ff007c0c */ /* 0x000fe4000bf65270 */
[----:B------:R-:W-:Y:S01]  /*2050*/  @!P5 LOP3.LUT R21, RZ, R9, RZ, 0x33, !PT ;  /* 0x00000009ff15d212 */ /* 0x000fe200078e33ff */
[----:B------:R-:W0:Y:S01]  /*2060*/  @P1 MUFU.LG2 R17, R17 ;  /* 0x0000001100111308 */ /* 0x000e220000000c00 */
[----:B------:R-:W-:-:S02]  /*2070*/  SEL R9, R19, 0x1, !P3 ;  /* 0x0000000113097807 */ /* 0x000fc40005800000 */
[----:B------:R-:W-:Y:S02]  /*2080*/  @!P0 LOP3.LUT R23, RZ, c[0x0][0x1c0], RZ, 0x33, !PT ;  /* 0x00007000ff178a12 */ /* 0x000fe400078e33ff */
[----:B------:R-:W-:Y:S01]  /*2090*/  ISETP.LT.U32.AND P0, PT, R38, R21, PT ;  /* 0x000000152600720c */ /* 0x000fe20003f01070 */
[-C--:B------:R-:W-:Y:S01]  /*20a0*/  IMAD R29, R4, R9.reuse, RZ ;  /* 0x00000009041d7224 */ /* 0x080fe200078e02ff */
[----:B------:R-:W-:Y:S01]  /*20b0*/  SHF.R.S32.HI R19, RZ, 0x1f, R21 ;  /* 0x0000001fff137819 */ /* 0x000fe20000011415 */
[----:B------:R-:W-:Y:S02]  /*20c0*/  IMAD R4, R23, R9, RZ ;  /* 0x0000000917047224 */ /* 0x000fe400078e02ff */
[----:B------:R-:W-:Y:S01]  /*20d0*/  IMAD R6, R29, R8, RZ ;  /* 0x000000081d067224 */ /* 0x000fe200078e02ff */
[----:B------:R-:W-:Y:S01]  /*20e0*/  ISETP.LT.AND.EX P0, PT, R39, R19, PT, P0 ;  /* 0x000000132700720c */ /* 0x000fe20003f01300 */
[----:B------:R-:W-:-:S03]  /*20f0*/  IMAD R7, R7, R4, RZ ;  /* 0x0000000407077224 */ /* 0x000fc600078e02ff */
[----:B------:R-:W-:Y:S01]  /*2100*/  SEL R9, R38, R21, P0 ;  /* 0x0000001526097207 */ /* 0x000fe20000000000 */
[----:B0-----:R-:W-:Y:S01]  /*2110*/  @P1 FFMA.FTZ R30, R17, 0.69314718246459960938, R18 ;  /* 0x3f317218111e1823 */ /* 0x001fe20000010012 */
[----:B------:R-:W-:Y:S01]  /*2120*/  SEL R8, R39, R19, P0 ;  /* 0x0000001327087207 */ /* 0x000fe20000000000 */
[----:B------:R-:W-:Y:S05]  /*2130*/  @P2 BRA `(.L_x_107) ;  /* 0x00001c4000002947 */ /* 0x000fea0003800000 */
[----:B------:R-:W-:Y:S01]  /*2140*/  ULDC.U8 UR4, c[0x0][0x328] ;  /* 0x0000ca0000047ab9 */ /* 0x000fe20000000000 */
[C---:B------:R-:W-:Y:S02]  /*2150*/  IADD3 R38, P0, R15.reuse, UR7, RZ ;  /* 0x000000070f267c10 */ /* 0x040fe4000ff1e0ff */
[----:B------:R-:W-:Y:S02]  /*2160*/  ISETP.NE.AND P1, PT, RZ, UR4, PT ;  /* 0x00000004ff007c0c */ /* 0x000fe4000bf25270 */
        /* <DEDUP_REMOVED lines=32> */
[----:B------:R-:W-:Y:S02]  /*2370*/  MOV R24, 0x2390 ;  /* 0x0000239000187802 */ /* 0x000fe40000000f00 */
[----:B------:R-:W-:Y:S05]  /*2380*/  CALL.REL.NOINC `($__internal_2_$__cuda_sm20_div_s64) ;  /* 0x0000263000007944 */ /* 0x000fea0003c00000 */
[-C--:B------:R-:W-:Y:S02]  /*2390*/  IADD3 R19, P0, RZ, -R20.reuse, RZ ;  /* 0x80000014ff137210 */ /* 0x080fe40007f1e0ff */
[----:B------:R-:W-:Y:S02]  /*23a0*/  MOV R48, R20 ;  /* 0x0000001400307202 */ /* 0x000fe40000000f00 */
[----:B------:R-:W-:Y:S01]  /*23b0*/  IADD3.X R17, RZ, ~R21, RZ, P0, !PT ;  /* 0x80000015ff117210 */ /* 0x000fe200007fe4ff */
[----:B------:R-:W-:Y:S01]  /*23c0*/  IMAD.WIDE.U32 R38, R42, R19, R38 ;  /* 0x000000132a267225 */ /* 0x000fe200078e0026 */
[----:B------:R-:W-:-:S03]  /*23d0*/  MOV R49, R21 ;  /* 0x0000001500317202 */ /* 0x000fc60000000f00 */
[----:B------:R-:W-:-:S04]  /*23e0*/  IMAD R18, R17, R42, RZ ;  /* 0x0000002a11127224 */ /* 0x000fc800078e02ff */
[----:B------:R-:W-:Y:S01]  /*23f0*/  IMAD R17, R23, R19, R18 ;  /* 0x0000001317117224 */ /* 0x000fe200078e0212 */
[----:B------:R-:W-:-:S04]  /*2400*/  MOV R18, R38 ;  /* 0x0000002600127202 */ /* 0x000fc80000000f00 */
[----:B------:R-:W-:Y:S01]  /*2410*/  IADD3 R17, R39, R17, RZ ;  /* 0x0000001127117210 */ /* 0x000fe20007ffe0ff */
[----:B------:R-:W-:Y:S05]  /*2420*/  BRA `(.L_x_111) ;  /* 0x0000016000007947 */ /* 0x000fea0003800000 */
.L_x_110:
[----:B------:R-:W0:Y:S01]  /*2430*/  I2F.U32.RP R20, R42 ;  /* 0x0000002a00147306 */ /* 0x000e220000209000 */
[----:B------:R-:W-:Y:S01]  /*2440*/  ISETP.NE.U32.AND P0, PT, R42, RZ, PT ;  /* 0x000000ff2a00720c */ /* 0x000fe20003f05070 */
[----:B------:R-:W-:-:S06]  /*2450*/  IMAD.MOV.U32 R49, RZ, RZ, RZ ;  /* 0x000000ffff317224 */ /* 0x000fcc00078e00ff */
        /* <DEDUP_REMOVED lines=13> */
[----:B------:R-:W-:Y:S02]  /*2530*/  ISETP.GE.U32.AND P1, PT, R17, R42, PT ;  /* 0x0000002a1100720c */ /* 0x000fe40003f26070 */
[----:B------:R-:W-:-:S11]  /*2540*/  MOV R17, RZ ;  /* 0x000000ff00117202 */ /* 0x000fd60000000f00 */
[----:B------:R-:W-:Y:S02]  /*2550*/  @P1 IADD3 R48, R48, 0x1, RZ ;  /* 0x0000000130301810 */ /* 0x000fe40007ffe0ff */
[----:B------:R-:W-:-:S05]  /*2560*/  @!P0 LOP3.LUT R48, RZ, R42, RZ, 0x33, !PT ;  /* 0x0000002aff308212 */ /* 0x000fca00078e33ff */
[----:B------:R-:W-:-:S04]  /*2570*/  IMAD.MOV R19, RZ, RZ, -R48 ;  /* 0x000000ffff137224 */ /* 0x000fc800078e0a30 */
[----:B------:R-:W-:Y:S02]  /*2580*/  IMAD R18, R42, R19, R38 ;  /* 0x000000132a127224 */ /* 0x000fe400078e0226 */
.L_x_111:
[----:B------:R-:W-:Y:S05]  /*2590*/  BSYNC B0 ;  /* 0x0000000000007941 */ /* 0x000fea0003800000 */
.L_x_109:
[----:B------:R-:W-:Y:S01]  /*25a0*/  LOP3.LUT R19, R17, R0, RZ, 0xfc, !PT ;  /* 0x0000000011137212 */ /* 0x000fe200078efcff */
[----:B------:R-:W-:Y:S03]  /*25b0*/  BSSY B0, `(.L_x_112) ;  /* 0x0000028000007945 */ /* 0x000fe60003800000 */
[----:B------:R-:W-:-:S13]  /*25c0*/  ISETP.NE.U32.AND P0, PT, R19, RZ, PT ;  /* 0x000000ff1300720c */ /* 0x000fda0003f05070 */
[----:B------:R-:W-:Y:S05]  /*25d0*/  @!P0 BRA `(.L_x_113) ;  /* 0x000000f000008947 */ /* 0x000fea0003800000 */
[----:B------:R-:W-:Y:S01]  /*25e0*/  IMAD.MOV.U32 R26, RZ, RZ, R27 ;  /* 0x000000ffff1a7224 */ /* 0x000fe200078e001b */
[----:B------:R-:W-:Y:S02]  /*25f0*/  MOV R23, R0 ;  /* 0x0000000000177202 */ /* 0x000fe40000000f00 */
[----:B------:R-:W-:Y:S02]  /*2600*/  MOV R24, 0x2620 ;  /* 0x0000262000187802 */ /* 0x000fe40000000f00 */
[----:B------:R-:W-:Y:S05]  /*2610*/  CALL.REL.NOINC `($__internal_2_$__cuda_sm20_div_s64) ;  /* 0x000023a000007944 */ /* 0x000fea0003c00000 */
[----:B------:R-:W-:Y:S01]  /*2620*/  IADD3 R19, P0, RZ, -R20, RZ ;  /* 0x80000014ff137210 */ /* 0x000fe20007f1e0ff */
[----:B------:R-:W-:Y:S01]  /*2630*/  IMAD.MOV.U32 R43, RZ, RZ, R21 ;  /* 0x000000ffff2b7224 */ /* 0x000fe200078e0015 */
[----:B------:R-:W-:Y:S02]  /*2640*/  MOV R38, R18 ;  /* 0x0000001200267202 */ /* 0x000fe40000000f00 */
[----:B------:R-:W-:Y:S02]  /*2650*/  IADD3.X R22, RZ, ~R21, RZ, P0, !PT ;  /* 0x80000015ff167210 */ /* 0x000fe400007fe4ff */
[----:B------:R-:W-:Y:S02]  /*2660*/  MOV R39, R17 ;  /* 0x0000001100277202 */ /* 0x000fe40000000f00 */
[----:B------:R-:W-:Y:S01]  /*2670*/  MOV R42, R20 ;  /* 0x00000014002a7202 */ /* 0x000fe20000000f00 */
[----:B------:R-:W-:-:S02]  /*2680*/  IMAD R22, R22, R27, RZ ;  /* 0x0000001b16167224 */ /* 0x000fc400078e02ff */
[----:B------:R-:W-:-:S04]  /*2690*/  IMAD.WIDE.U32 R38, R27, R19, R38 ;  /* 0x000000131b267225 */ /* 0x000fc800078e0026 */
[----:B------:R-:W-:-:S04]  /*26a0*/  IMAD R0, R0, R19, R22 ;  /* 0x0000001300007224 */ /* 0x000fc800078e0216 */
[----:B------:R-:W-:Y:S01]  /*26b0*/  IMAD.IADD R0, R39, 0x1, R0 ;  /* 0x0000000127007824 */ /* 0x000fe200078e0200 */
[----:B------:R-:W-:Y:S05]  /*26c0*/  BRA `(.L_x_114) ;  /* 0x0000016000007947 */ /* 0x000fea0003800000 */
.L_x_113:
        /* <DEDUP_REMOVED lines=22> */
.L_x_114:
[----:B------:R-:W-:Y:S05]  /*2830*/  BSYNC B0 ;  /* 0x0000000000007941 */ /* 0x000fea0003800000 */
.L_x_112:
        /* <DEDUP_REMOVED lines=11> */
[----:B------:R-:W-:Y:S05]  /*28f0*/  CALL.REL.NOINC `($__internal_2_$__cuda_sm20_div_s64) ;  /* 0x000020c000007944 */ /* 0x000fea0003c00000 */
[----:B------:R-:W-:-:S04]  /*2900*/  IADD3 R17, P0, RZ, -R20, RZ ;  /* 0x80000014ff117210 */ /* 0x000fc80007f1e0ff */
[----:B------:R-:W-:Y:S01]  /*2910*/  IADD3.X R18, RZ, ~R21, RZ, P0, !PT ;  /* 0x80000015ff127210 */ /* 0x000fe200007fe4ff */
[----:B------:R-:W-:-:S04]  /*2920*/  IMAD.WIDE.U32 R42, R5, R17, R42 ;  /* 0x00000011052a7225 */ /* 0x000fc800078e002a */
[----:B------:R-:W-:-:S04]  /*2930*/  IMAD R18, R18, R5, RZ ;  /* 0x0000000512127224 */ /* 0x000fc800078e02ff */
[----:B------:R-:W-:-:S05]  /*2940*/  IMAD R4, R4, R17, R18 ;  /* 0x0000001104047224 */ /* 0x000fca00078e0212 */
[----:B------:R-:W-:Y:S01]  /*2950*/  IADD3 R4, R43, R4, RZ ;  /* 0x000000042b047210 */ /* 0x000fe20007ffe0ff */
[----:B------:R-:W-:Y:S05]  /*2960*/  BRA `(.L_x_117) ;  /* 0x0000016000007947 */ /* 0x000fea0003800000 */
.L_x_116:
        /* <DEDUP_REMOVED lines=22> */
.L_x_117:
[----:B------:R-:W-:Y:S05]  /*2ad0*/  BSYNC B0 ;  /* 0x0000000000007941 */ /* 0x000fea0003800000 */
.L_x_115:
[-C--:B------:R-:W-:Y:S01]  /*2ae0*/  IMAD R5, R41, R16.reuse, RZ ;  /* 0x0000001029057224 */ /* 0x080fe200078e02ff */
[----:B------:R-:W-:Y:S01]  /*2af0*/  SHF.R.S32.HI R17, RZ, 0x1f, R27 ;  /* 0x0000001fff117819 */ /* 0x000fe2000001141b */
[C---:B------:R-:W-:Y:S01]  /*2b00*/  IMAD.WIDE.U32 R46, R40.reuse, R16, RZ ;  /* 0x00000010282e7225 */ /* 0x040fe200078e00ff */
[----:B------:R-:W-:Y:S01]  /*2b10*/  ULDC.U8 UR10, c[0x0][0x329] ;  /* 0x0000ca40000a7ab9 */ /* 0x000fe20000000000 */
[----:B------:R-:W-:Y:S01]  /*2b20*/  BSSY B0, `(.L_x_118) ;  /* 0x0000046000007945 */ /* 0x000fe20003800000 */
[----:B------:R-:W-:Y:S01]  /*2b30*/  UISETP.NE.AND UP0, UPT, UR10, URZ, UPT ;  /* 0x0000003f0a00728c */ /* 0x000fe2000bf05270 */
[----:B------:R-:W-:Y:S01]  /*2b40*/  IMAD R5, R40, R14, R5 ;  /* 0x0000000e28057224 */ /* 0x000fe200078e0205 */
[----:B------:R-:W-:Y:S01]  /*2b50*/  ULDC.64 UR4, c[0x0][0x210] ;  /* 0x0000840000047ab9 */ /* 0x000fe20000000a00 */
[----:B------:R-:W-:Y:S01]  /*2b60*/  IMAD R0, R0, R27, RZ ;  /* 0x0000001b00007224 */ /* 0x000fe200078e02ff */
[----:B------:R-:W-:Y:S02]  /*2b70*/  UIMAD UR4, UR4, UR5, URZ ;  /* 0x00000005040472a4 */ /* 0x000fe4000f8e023f */
[----:B------:R-:W-:Y:S01]  /*2b80*/  IADD3 R18, R47, R5, RZ ;  /* 0x000000052f127210 */ /* 0x000fe20007ffe0ff */
[----:B------:R-:W-:Y:S01]  /*2b90*/  IMAD R17, R17, R38, R0 ;  /* 0x0000002611117224 */ /* 0x000fe200078e0200 */
[----:B------:R-:W-:Y:S01]  /*2ba0*/  USEL UR5, UR5, 0x1, !UP0 ;  /* 0x0000000105057887 */ /* 0x000fe2000c000000 */
[----:B------:R-:W-:Y:S01]  /*2bb0*/  IMAD.WIDE.U32 R38, R38, R27, RZ ;  /* 0x0000001b26267225 */ /* 0x000fe200078e00ff */
[----:B------:R-:W-:-:S02]  /*2bc0*/  USHF.R.S32.HI UR11, URZ, 0x1f, UR4 ;  /* 0x0000001f3f0b7899 */ /* 0x000fc40008011404 */
[----:B------:R-:W-:Y:S01]  /*2bd0*/  USHF.R.S32.HI UR10, URZ, 0x1f, UR5 ;  /* 0x0000001f3f0a7899 */ /* 0x000fe20008011405 */
[-C--:B------:R-:W-:Y:S02]  /*2be0*/  IMAD R23, R18, R13.reuse, RZ ;  /* 0x0000000d12177224 */ /* 0x080fe400078e02ff */
[----:B------:R-:W-:Y:S02]  /*2bf0*/  IMAD R19, R4, UR4, RZ ;  /* 0x0000000404137c24 */ /* 0x000fe4000f8e02ff */
[----:B------:R-:W-:Y:S02]  /*2c00*/  IMAD R23, R12, R46, R23 ;  /* 0x0000002e0c177224 */ /* 0x000fe400078e0217 */
[----:B------:R-:W-:-:S04]  /*2c10*/  IMAD.WIDE.U32 R46, R46, R13, RZ ;  /* 0x0000000d2e2e7225 */ /* 0x000fc800078e00ff */
[----:B------:R-:W-:Y:S01]  /*2c20*/  IMAD R5, R21, UR5, RZ ;  /* 0x0000000515057c24 */ /* 0x000fe2000f8e02ff */
[----:B------:R-:W-:Y:S01]  /*2c30*/  IADD3 R23, R47, R23, RZ ;  /* 0x000000172f177210 */ /* 0x000fe20007ffe0ff */
[C---:B------:R-:W-:Y:S02]  /*2c40*/  IMAD R19, R42.reuse, UR11, R19 ;  /* 0x0000000b2a137c24 */ /* 0x040fe4000f8e0213 */
[----:B------:R-:W-:Y:S01]  /*2c50*/  IMAD.WIDE.U32 R42, R42, UR4, RZ ;  /* 0x000000042a2a7c25 */ /* 0x000fe2000f8e00ff */
[----:B------:R-:W-:-:S03]  /*2c60*/  LOP3.LUT R0, R49, R23, RZ, 0xfc, !PT ;  /* 0x0000001731007212 */ /* 0x000fc600078efcff */
[----:B------:R-:W-:Y:S01]  /*2c70*/  IMAD R5, R20, UR10, R5 ;  /* 0x0000000a14057c24 */ /* 0x000fe2000f8e0205 */
[----:B------:R-:W-:Y:S01]  /*2c80*/  ISETP.NE.U32.AND P0, PT, R0, RZ, PT ;  /* 0x000000ff0000720c */ /* 0x000fe20003f05070 */
[----:B------:R-:W-:Y:S01]  /*2c90*/  IMAD.WIDE.U32 R40, R20, UR5, RZ ;  /* 0x0000000514287c25 */ /* 0x000fe2000f8e00ff */
[----:B------:R-:W-:Y:S02]  /*2ca0*/  IADD3 R0, R39, R17, RZ ;  /* 0x0000001127007210 */ /* 0x000fe40007ffe0ff */
[----:B------:R-:W-:Y:S01]  /*2cb0*/  IADD3 R4, R43, R19, RZ ;  /* 0x000000132b047210 */ /* 0x000fe20007ffe0ff */
[----:B------:R-:W-:Y:S01]  /*2cc0*/  IMAD R3, R3, UR4, RZ ;  /* 0x0000000403037c24 */ /* 0x000fe2000f8e02ff */
[----:B------:R-:W-:Y:S01]  /*2cd0*/  IADD3 R5, R41, R5, RZ ;  /* 0x0000000529057210 */ /* 0x000fe20007ffe0ff */
[----:B------:R-:W-:-:S06]  /*2ce0*/  IMAD R2, R2, UR4, RZ ;  /* 0x0000000402027c24 */ /* 0x000fcc000f8e02ff */
[----:B------:R-:W-:Y:S05]  /*2cf0*/  @!P0 BRA `(.L_x_119) ;  /* 0x0000011000008947 */ /* 0x000fea0003800000 */
[----:B------:R-:W-:Y:S01]  /*2d00*/  IMAD.MOV.U32 R18, RZ, RZ, R48 ;  /* 0x000000ffff127224 */ /* 0x000fe200078e0030 */
[----:B------:R-:W-:Y:S01]  /*2d10*/  MOV R17, R49 ;  /* 0x0000003100117202 */ /* 0x000fe20000000f00 */
[----:B------:R-:W-:Y:S01]  /*2d20*/  IMAD.MOV.U32 R26, RZ, RZ, R46 ;  /* 0x000000ffff1a7224 */ /* 0x000fe200078e002e */
[----:B------:R-:W-:Y:S02]  /*2d30*/  MOV R24, 0x2d50 ;  /* 0x00002d5000187802 */ /* 0x000fe40000000f00 */
[----:B------:R-:W-:Y:S05]  /*2d40*/  CALL.REL.NOINC `($__internal_2_$__cuda_sm20_div_s64) ;  /* 0x00001c7000007944 */ /* 0x000fea0003c00000 */
        /* <DEDUP_REMOVED lines=12> */
.L_x_119:
        /* <DEDUP_REMOVED lines=20> */
[----:B------:R-:W-:-:S05]  /*2f50*/  IADD3 R21, -R19, RZ, RZ ;  /* 0x000000ff13157210 */ /* 0x000fca0007ffe1ff */
[----:B------:R-:W-:Y:S01]  /*2f60*/  IMAD R18, R46, R21, R48 ;  /* 0x000000152e127224 */ /* 0x000fe200078e0230 */
[----:B------:R-:W-:Y:S02]  /*2f70*/  MOV R46, R19 ;  /* 0x00000013002e7202 */ /* 0x000fe40000000f00 */
.L_x_120:
[----:B------:R-:W-:Y:S05]  /*2f80*/  BSYNC B0 ;  /* 0x0000000000007941 */ /* 0x000fea0003800000 */
.L_x_118:
        /* <DEDUP_REMOVED lines=19> */
.L_x_122:
[----:B------:R-:W0:Y:S01]  /*30c0*/  I2F.U32.RP R20, R16 ;  /* 0x0000001000147306 */ /* 0x000e220000209000 */
[----:B------:R-:W-:Y:S01]  /*30d0*/  HFMA2.MMA R22, -RZ, RZ, 0, 0 ;  /* 0x00000000ff167435 */ /* 0x000fe200000001ff */
[----:B------:R-:W-:Y:S01]  /*30e0*/  ISETP.NE.U32.AND P0, PT, R16, RZ, PT ;  /* 0x000000ff1000720c */ /* 0x000fe20003f05070 */
[----:B------:R-:W-:-:S05]  /*30f0*/  IMAD.MOV.U32 R49, RZ, RZ, RZ ;  /* 0x000000ffff317224 */ /* 0x000fca00078e00ff */
[----:B0-----:R-:W0:Y:S02]  /*3100*/  MUFU.RCP R19, R20 ;  /* 0x0000001400137308 */ /* 0x001e240000001000 */
[----:B0-----:R-:W-:-:S06]  /*3110*/  IADD3 R19, R19, 0xffffffe, RZ ;  /* 0x0ffffffe13137810 */ /* 0x001fcc0007ffe0ff */
[----:B------:R-:W0:Y:S02]  /*3120*/  F2I.FTZ.U32.TRUNC.NTZ R23, R19 ;  /* 0x0000001300177305 */ /* 0x000e24000021f000 */
[----:B0-----:R-:W-:-:S04]  /*3130*/  IMAD.MOV R14, RZ, RZ, -R23 ;  /* 0x000000ffff0e7224 */ /* 0x001fc800078e0a17 */
[----:B------:R-:W-:-:S04]  /*3140*/  IMAD R14, R14, R16, RZ ;  /* 0x000000100e0e7224 */ /* 0x000fc800078e02ff */
[----:B------:R-:W-:Y:S01]  /*3150*/  IMAD.HI.U32 R17, R23, R14, R22 ;  /* 0x0000000e17117227 */ /* 0x000fe200078e0016 */
[----:B------:R-:W-:-:S05]  /*3160*/  MOV R14, RZ ;  /* 0x000000ff000e7202 */ /* 0x000fca0000000f00 */
        /* <DEDUP_REMOVED lines=11> */
.L_x_123:
[----:B------:R-:W-:Y:S05]  /*3220*/  BSYNC B0 ;  /* 0x0000000000007941 */ /* 0x000fea0003800000 */
.L_x_121:
        /* <DEDUP_REMOVED lines=10> */
[----:B------:R-:W-:Y:S02]  /*32d0*/  IADD3 R17, P0, RZ, -R20, RZ ;  /* 0x80000014ff117210 */ /* 0x000fe40007f1e0ff */
[----:B------:R-:W-:Y:S02]  /*32e0*/  MOV R52, R48 ;  /* 0x0000003000347202 */ /* 0x000fe40000000f00 */
[----:B------:R-:W-:Y:S02]  /*32f0*/  IADD3.X R18, RZ, ~R21, RZ, P0, !PT ;  /* 0x80000015ff127210 */ /* 0x000fe400007fe4ff */
[----:B------:R-:W-:-:S03]  /*3300*/  MOV R53, R49 ;  /* 0x0000003100357202 */ /* 0x000fc60000000f00 */
[----:B------:R-:W-:Y:S02]  /*3310*/  IMAD R18, R18, R13, RZ ;  /* 0x0000000d12127224 */ /* 0x000fe400078e02ff */
[----:B------:R-:W-:-:S04]  /*3320*/  IMAD.WIDE.U32 R52, R13, R17, R52 ;  /* 0x000000110d347225 */ /* 0x000fc800078e0034 */
[----:B------:R-:W-:-:S05]  /*3330*/  IMAD R12, R12, R17, R18 ;  /* 0x000000110c0c7224 */ /* 0x000fca00078e0212 */
[----:B------:R-:W-:Y:S01]  /*3340*/  IADD3 R12, R53, R12, RZ ;  /* 0x0000000c350c7210 */ /* 0x000fe20007ffe0ff */
[----:B------:R-:W-:Y:S05]  /*3350*/  BRA `(.L_x_126) ;  /* 0x0000017000007947 */ /* 0x000fea0003800000 */
.L_x_125:
        /* <DEDUP_REMOVED lines=23> */
.L_x_126:
[----:B------:R-:W-:Y:S05]  /*34d0*/  BSYNC B0 ;  /* 0x0000000000007941 */ /* 0x000fea0003800000 */
.L_x_124:
[----:B------:R-:W-:Y:S01]  /*34e0*/  SHF.R.S32.HI R18, RZ, 0x1f, R6 ;  /* 0x0000001fff127819 */ /* 0x000fe20000011406 */
[-C--:B------:R-:W-:Y:S01]  /*34f0*/  IMAD R13, R21, R6.reuse, RZ ;  /* 0x00000006150d7224 */ /* 0x080fe200078e02ff */
[----:B------:R-:W-:Y:S01]  /*3500*/  SHF.R.S32.HI R17, RZ, 0x1f, R3 ;  /* 0x0000001fff117819 */ /* 0x000fe20000011403 */
[----:B------:R-:W-:Y:S01]  /*3510*/  IMAD.WIDE.U32 R48, R20, R6, RZ ;  /* 0x0000000614307225 */ /* 0x000fe200078e00ff */
[----:B------:R-:W-:Y:S01]  /*3520*/  LOP3.LUT R6, R47, R10, RZ, 0xfc, !PT ;  /* 0x0000000a2f067212 */ /* 0x000fe200078efcff */
[----:B------:R-:W-:Y:S02]  /*3530*/  BSSY B0, `(.L_x_127) ;  /* 0x0000038000007945 */ /* 0x000fe40003800000 */
[----:B------:R-:W-:Y:S01]  /*3540*/  IMAD R55, R27, c[0x0][0x214], RZ ;  /* 0x000085001b377a24 */ /* 0x000fe200078e02ff */
[----:B------:R-:W-:Y:S01]  /*3550*/  ISETP.NE.U32.AND P0, PT, R6, RZ, PT ;  /* 0x000000ff0600720c */ /* 0x000fe20003f05070 */
[----:B------:R-:W-:Y:S02]  /*3560*/  IMAD R12, R12, R3, RZ ;  /* 0x000000030c0c7224 */ /* 0x000fe400078e02ff */
[----:B------:R-:W-:Y:S01]  /*3570*/  IMAD R14, R14, R55, RZ ;  /* 0x000000370e0e7224 */ /* 0x000fe200078e02ff */
[----:B------:R-:W-:Y:S01]  /*3580*/  SHF.R.S32.HI R19, RZ, 0x1f, R55 ;  /* 0x0000001fff137819 */ /* 0x000fe20000011437 */
[----:B------:R-:W-:-:S02]  /*3590*/  IMAD R17, R17, R52, R12 ;  /* 0x0000003411117224 */ /* 0x000fc400078e020c */
[----:B------:R-:W-:-:S04]  /*35a0*/  IMAD.WIDE.U32 R52, R52, R3, RZ ;  /* 0x0000000334347225 */ /* 0x000fc800078e00ff */
[----:B------:R-:W-:Y:S01]  /*35b0*/  IMAD R13, R18, R20, R13 ;  /* 0x00000014120d7224 */ /* 0x000fe200078e020d */
[----:B------:R-:W-:Y:S01]  /*35c0*/  IADD3 R12, R53, R17, RZ ;  /* 0x00000011350c7210 */ /* 0x000fe20007ffe0ff */
[----:B------:R-:W-:Y:S02]  /*35d0*/  IMAD R3, R19, R16, R14 ;  /* 0x0000001013037224 */ /* 0x000fe400078e020e */
[----:B------:R-:W-:Y:S01]  /*35e0*/  IMAD.WIDE.U32 R54, R16, R55, RZ ;  /* 0x0000003710367225 */ /* 0x000fe200078e00ff */
[----:B------:R-:W-:-:S04]  /*35f0*/  IADD3 R6, R49, R13, RZ ;  /* 0x0000000d31067210 */ /* 0x000fc80007ffe0ff */
[----:B------:R-:W-:Y:S01]  /*3600*/  IADD3 R3, R55, R3, RZ ;  /* 0x0000000337037210 */ /* 0x000fe20007ffe0ff */
[----:B------:R-:W-:Y:S05]  /*3610*/  @!P0 BRA `(.L_x_128) ;  /* 0x0000012000008947 */ /* 0x000fea0003800000 */
[----:B------:R-:W-:Y:S01]  /*3620*/  IMAD.MOV.U32 R18, RZ, RZ, R46 ;  /* 0x000000ffff127224 */ /* 0x000fe200078e002e */
[----:B------:R-:W-:Y:S01]  /*3630*/  MOV R26, R11 ;  /* 0x0000000b001a7202 */ /* 0x000fe20000000f00 */
[----:B------:R-:W-:Y:S01]  /*3640*/  IMAD.MOV.U32 R17, RZ, RZ, R47 ;  /* 0x000000ffff117224 */ /* 0x000fe200078e002f */
[----:B------:R-:W-:Y:S02]  /*3650*/  MOV R23, R10 ;  /* 0x0000000a00177202 */ /* 0x000fe40000000f00 */
[----:B------:R-:W-:Y:S02]  /*3660*/  MOV R24, 0x3680 ;  /* 0x0000368000187802 */ /* 0x000fe40000000f00 */
[----:B------:R-:W-:Y:S05]  /*3670*/  CALL.REL.NOINC `($__internal_2_$__cuda_sm20_div_s64) ;  /* 0x0000134000007944 */ /* 0x000fea0003c00000 */
[----:B------:R-:W-:Y:S01]  /*3680*/  IADD3 R13, P0, RZ, -R20, RZ ;  /* 0x80000014ff0d7210 */ /* 0x000fe20007f1e0ff */
[----:B------:R-:W-:Y:S01]  /*3690*/  IMAD.MOV.U32 R17, RZ, RZ, R47 ;  /* 0x000000ffff117224 */ /* 0x000fe200078e002f */
[----:B------:R-:W-:Y:S02]  /*36a0*/  MOV R16, R46 ;  /* 0x0000002e00107202 */ /* 0x000fe40000000f00 */
[----:B------:R-:W-:-:S02]  /*36b0*/  IADD3.X R14, RZ, ~R21, RZ, P0, !PT ;  /* 0x80000015ff0e7210 */ /* 0x000fc400007fe4ff */
[----:B------:R-:W-:Y:S01]  /*36c0*/  MOV R46, R20 ;  /* 0x00000014002e7202 */ /* 0x000fe20000000f00 */
[----:B------:R-:W-:Y:S01]  /*36d0*/  IMAD.WIDE.U32 R16, R11, R13, R16 ;  /* 0x0000000d0b107225 */ /* 0x000fe200078e0010 */
[----:B------:R-:W-:-:S03]  /*36e0*/  MOV R47, R21 ;  /* 0x00000015002f7202 */ /* 0x000fc60000000f00 */
[----:B------:R-:W-:-:S04]  /*36f0*/  IMAD R14, R14, R11, RZ ;  /* 0x0000000b0e0e7224 */ /* 0x000fc800078e02ff */
[----:B------:R-:W-:Y:S01]  /*3700*/  IMAD R10, R10, R13, R14 ;  /* 0x0000000d0a0a7224 */ /* 0x000fe200078e020e */
[----:B------:R-:W-:-:S03]  /*3710*/  MOV R14, R16 ;  /* 0x00000010000e7202 */ /* 0x000fc60000000f00 */
[----:B------:R-:W-:Y:S01]  /*3720*/  IMAD.IADD R10, R17, 0x1, R10 ;  /* 0x00000001110a7824 */ /* 0x000fe200078e020a */
[----:B------:R-:W-:Y:S05]  /*3730*/  BRA `(.L_x_129) ;  /* 0x0000017000007947 */ /* 0x000fea0003800000 */
.L_x_128:
        /* <DEDUP_REMOVED lines=23> */
.L_x_129:
[----:B------:R-:W-:Y:S05]  /*38b0*/  BSYNC B0 ;  /* 0x0000000000007941 */ /* 0x000fea0003800000 */
.L_x_127:
        /* <DEDUP_REMOVED lines=21> */
[----:B------:R-:W-:-:S02]  /*3a10*/  IADD3.X R10, RZ, ~R21, RZ, P0, !PT ;  /* 0x80000015ff0a7210 */ /* 0x000fc400007fe4ff */
[----:B------:R-:W-:-:S03]  /*3a20*/  MOV R17, R47 ;  /* 0x0000002f00117202 */ /* 0x000fc60000000f00 */
[----:B------:R-:W-:Y:S02]  /*3a30*/  IMAD R10, R10, R9, RZ ;  /* 0x000000090a0a7224 */ /* 0x000fe400078e02ff */
[----:B------:R-:W-:-:S04]  /*3a40*/  IMAD.WIDE.U32 R16, R9, R13, R16 ;  /* 0x0000000d09107225 */ /* 0x000fc800078e0010 */
[----:B------:R-:W-:Y:S01]  /*3a50*/  IMAD R10, R8, R13, R10 ;  /* 0x0000000d080a7224 */ /* 0x000fe200078e020a */
[----:B------:R-:W-:-:S04]  /*3a60*/  MOV R8, R16 ;  /* 0x0000001000087202 */ /* 0x000fc80000000f00 */
[----:B------:R-:W-:Y:S01]  /*3a70*/  IADD3 R13, R17, R10, RZ ;  /* 0x0000000a110d7210 */ /* 0x000fe20007ffe0ff */
[----:B------:R-:W-:Y:S05]  /*3a80*/  BRA `(.L_x_132) ;  /* 0x0000017000007947 */ /* 0x000fea0003800000 */
.L_x_131:
        /* <DEDUP_REMOVED lines=10> */
[----:B------:R-:W-:-:S04]  /*3b30*/  IMAD.HI.U32 R10, R13, R46, RZ ;  /* 0x0000002e0d0a7227 */ /* 0x000fc800078e00ff */
[----:B------:R-:W-:Y:S01]  /*3b40*/  IMAD.MOV.U32 R13, RZ, RZ, RZ ;  /* 0x000000ffff0d7224 */ /* 0x000fe200078e00ff */
        /* <DEDUP_REMOVED lines=11> */
.L_x_132:
[----:B------:R-:W-:Y:S05]  /*3c00*/  BSYNC B0 ;  /* 0x0000000000007941 */ /* 0x000fea0003800000 */
.L_x_130:
[----:B------:R-:W-:Y:S01]  /*3c10*/  IADD3 R39, P1, P0, R42, R40, R38 ;  /* 0x000000282a277210 */ /* 0x000fe2000783e026 */
[----:B------:R-:W-:-:S03]  /*3c20*/  IMAD R13, R13, R2, RZ ;  /* 0x000000020d0d7224 */ /* 0x000fc600078e02ff */
[----:B------:R-:W-:Y:S02]  /*3c30*/  IADD3 R39, P3, P2, R48, R39, R54 ;  /* 0x0000002730277210 */ /* 0x000fe40007a7e036 */
[----:B------:R-:W-:Y:S02]  /*3c40*/  IADD3.X R0, R4, R5, R0, P1, P0 ;  /* 0x0000000504007210 */ /* 0x000fe40000fe0400 */
[----:B------:R-:W-:Y:S02]  /*3c50*/  IADD3 R52, P1, P0, R56, R39, R52 ;  /* 0x0000002738347210 */ /* 0x000fe4000783e034 */
[----:B------:R-:W-:Y:S01]  /*3c60*/  IADD3.X R0, R6, R0, R3, P3, P2 ;  /* 0x0000000006007210 */ /* 0x000fe20001fe4403 */
[----:B------:R-:W-:Y:S01]  /*3c70*/  IMAD R3, R21, R7, RZ ;  /* 0x0000000715037224 */ /* 0x000fe200078e02ff */
[----:B------:R-:W-:Y:S02]  /*3c80*/  SHF.R.S32.HI R4, RZ, 0x1f, R7 ;  /* 0x0000001fff047819 */ /* 0x000fe40000011407 */
[----:B------:R-:W-:-:S02]  /*3c90*/  IADD3.X R53, R11, R0, R12, P1, P0 ;  /* 0x000000000b357210 */ /* 0x000fc40000fe040c */
        /* <DEDUP_REMOVED lines=11> */
.L_x_108:
[----:B------:R-:W-:-:S04]  /*3d50*/  LEA R2, P0, R38, c[0x0][0x200], 0x2 ;  /* 0x0000800026027a11 */ /* 0x000fc800078010ff */
[----:B------:R-:W-:-:S05]  /*3d60*/  LEA.HI.X R3, R38, c[0x0][0x204], R39, 0x2, P0 ;  /* 0x0000810026037a11 */ /* 0x000fca00000f1427 */
[----:B------:R0:W-:Y:S04]  /*3d70*/  STG.E [R2.64], R30 ;  /* 0x0000001e02007986 */ /* 0x0001e8000c101908 */
.L_x_107:
[----:B------:R-:W-:Y:S05]  /*3d80*/  BSYNC B1 ;  /* 0x0000000000017941 */ /* 0x000fea0003800000 */
.L_x_106:
[C---:B------:R-:W-:Y:S01]  /*3d90*/  IADD3 R0, R34.reuse, 0x8, RZ ;  /* 0x0000000822007810 */ /* 0x040fe20007ffe0ff */
[----:B0-----:R-:W-:Y:S01]  /*3da0*/  IMAD.MOV.U32 R3, RZ, RZ, c[0x0][0x314] ;  /* 0x0000c500ff037624 */ /* 0x001fe200078e00ff */
[C---:B------:R-:W-:Y:S01]  /*3db0*/  ISETP.GE.OR P2, PT, R34.reuse, c[0x0][0x314], P6 ;  /* 0x0000c50022007a0c */ /* 0x040fe20003746670 */
[----:B------:R-:W-:Y:S01]  /*3dc0*/  IMAD.SHL.U32 R36, R34, 0x4, RZ ;  /* 0x0000000422247824 */ /* 0x000fe200078e00ff */
[----:B------:R-:W-:Y:S01]  /*3dd0*/  ISETP.GE.OR P1, PT, R0, c[0x0][0x314], P6 ;  /* 0x0000c50000007a0c */ /* 0x000fe20003726670 */
[----:B------:R-:W-:Y:S01]  /*3de0*/  HFMA2.MMA R13, -RZ, RZ, 0, 0 ;  /* 0x00000000ff0d7435 */ /* 0x000fe200000001ff */
[----:B------:R-:W-:Y:S01]  /*3df0*/  IADD3 R0, R34, 0x10, RZ ;  /* 0x0000001022007810 */ /* 0x000fe20007ffe0ff */
[----:B------:R-:W-:Y:S01]  /*3e00*/  CS2R R10, SRZ ;  /* 0x00000000000a7805 */ /* 0x000fe2000001ff00 */
[----:B------:R-:W-:Y:S01]  /*3e10*/  CS2R R8, SRZ ;  /* 0x0000000000087805 */ /* 0x000fe2000001ff00 */
[----:B------:R-:W-:Y:S01]  /*3e20*/  CS2R R6, SRZ ;  /* 0x0000000000067805 */ /* 0x000fe2000001ff00 */
[----:B------:R-:W-:-:S02]  /*3e30*/  ISETP.GE.OR P0, PT, R0, c[0x0][0x314], P6 ;  /* 0x0000c50000007a0c */ /* 0x000fc40003706670 */
[----:B------:R-:W-:Y:S02]  /*3e40*/  IADD3 R0, R34, 0x18, RZ ;  /* 0x0000001822007810 */ /* 0x000fe40007ffe0ff */
[----:B------:R-:W-:Y:S01]  /*3e50*/  IADD3 R34, R36, 0x20, RZ ;  /* 0x0000002024227810 */ /* 0x000fe20007ffe0ff */
[----:B------:R-:W-:Y:S01]  /*3e60*/  @!P2 FADD.FTZ R37, -R30, R37 ;  /* 0x000000251e25a221 */ /* 0x000fe20000010100 */
[----:B------:R-:W-:Y:S01]  /*3e70*/  ISETP.GE.OR P6, PT, R0, c[0x0][0x314], P6 ;  /* 0x0000c50000007a0c */ /* 0x000fe200037c6670 */
[----:B------:R-:W-:Y:S02]  /*3e80*/  @!P1 FADD.FTZ R32, -R30, R32 ;  /* 0x000000201e209221 */ /* 0x000fe40000010100 */
[----:B------:R-:W-:Y:S02]  /*3e90*/  @!P2 FMUL.FTZ R37, R37, 1.4426950216293334961 ;  /* 0x3fb8aa3b2525a820 */ /* 0x000fe40000410000 */
[----:B------:R-:W-:Y:S02]  /*3ea0*/  @!P1 FMUL.FTZ R32, R32, 1.4426950216293334961 ;  /* 0x3fb8aa3b20209820 */ /* 0x000fe40000410000 */
[----:B------:R-:W-:Y:S01]  /*3eb0*/  @!P0 FADD.FTZ R33, -R30, R33 ;  /* 0x000000211e218221 */ /* 0x000fe20000010100 */
[----:B------:R-:W0:Y:S03]  /*3ec0*/  @!P2 MUFU.EX2 R0, R37 ;  /* 0x000000250000a308 */ /* 0x000e260000000800 */
[----:B------:R-:W-:-:S02]  /*3ed0*/  @!P0 FMUL.FTZ R33, R33, 1.4426950216293334961 ;  /* 0x3fb8aa3b21218820 */ /* 0x000fc40000410000 */
[----:B------:R-:W-:-:S03]  /*3ee0*/  @!P6 FADD.FTZ R30, -R30, R35 ;  /* 0x000000231e1ee221 */ /* 0x000fc60000010100 */
[----:B------:R-:W1:Y:S01]  /*3ef0*/  @!P0 MUFU.EX2 R2, R33 ;  /* 0x0000002100028308 */ /* 0x000e620000000800 */
[----:B------:R-:W-:-:S07]  /*3f00*/  @!P6 FMUL.FTZ R4, R30, 1.4426950216293334961 ;  /* 0x3fb8aa3b1e04e820 */ /* 0x000fce0000410000 */
[----:B------:R-:W2:Y:S01]  /*3f10*/  @!P1 MUFU.EX2 R32, R32 ;  /* 0x0000002000209308 */ /* 0x000ea20000000800 */
[----:B0-----:R0:W-:Y:S07]  /*3f20*/  @!P2 STS [R25.X4], R0 ;  /* 0x000000001900a388 */ /* 0x0011ee0000004800 */
[----:B------:R-:W3:Y:S01]  /*3f30*/  @!P6 MUFU.EX2 R4, R4 ;  /* 0x000000040004e308 */ /* 0x000ee20000000800 */
[----:B-1----:R1:W-:Y:S01]  /*3f40*/  @!P0 STS [R25.X4+0x440], R2 ;  /* 0x0004400219008388 */ /* 0x0023e20000004800 */
[----:B------:R-:W-:-:S02]  /*3f50*/  ISETP.GE.AND P0, PT, R3, 0x1, PT ;  /* 0x000000010300780c */ /* 0x000fc40003f06270 */
[----:B------:R-:W-:Y:S01]  /*3f60*/  IADD3 R33, R36, 0x40, RZ ;  /* 0x0000004024217810 */ /* 0x000fe20007ffe0ff */
[----:B--2---:R-:W-:Y:S04]  /*3f70*/  @!P1 STS [R25.X4+0x220], R32 ;  /* 0x0002202019009388 */ /* 0x004fe80000004800 */
[----:B---3--:R2:W-:Y:S01]  /*3f80*/  @!P6 STS [R25.X4+0x660], R4 ;  /* 0x000660041900e388 */ /* 0x0085e20000004800 */
[----:B0-----:R-:W-:Y:S01]  /*3f90*/  IMAD.MOV.U32 R0, RZ, RZ, RZ ;  /* 0x000000ffff007224 */ /* 0x001fe200078e00ff */
[----:B-1----:R-:W-:Y:S01]  /*3fa0*/  CS2R R2, SRZ ;  /* 0x0000000000027805 */ /* 0x002fe2000001ff00 */
[----:B--2---:R-:W-:Y:S01]  /*3fb0*/  CS2R R4, SRZ ;  /* 0x0000000000047805 */ /* 0x004fe2000001ff00 */
[----:B------:R-:W-:Y:S06]  /*3fc0*/  BAR.SYNC.DEFER_BLOCKING 0x0 ;  /* 0x0000000000007b1d */ /* 0x000fec0000010000 */
        /* <DEDUP_REMOVED lines=13> */
[----:B------:R-:W-:Y:S01]  /*40a0*/  IMAD.MOV.U32 R13, RZ, RZ, RZ ;  /* 0x000000ffff0d7224 */ /* 0x000fe200078e00ff */
[----:B------:R-:W-:Y:S01]  /*40b0*/  LEA.HI.X.SX32 R29, R29, UR4, 0x1, P0 ;  /* 0x000000041d1d7c11 */ /* 0x000fe200080f0eff */
[----:B------:R-:W-:Y:S01]  /*40c0*/  CS2R R20, SRZ ;  /* 0x0000000000147805 */ /* 0x000fe2000001ff00 */
[C---:B------:R-:W-:Y:S01]  /*40d0*/  LEA R30, P0, R12.reuse, c[0x0][0x1d8], 0x2 ;  /* 0x000076000c1e7a11 */ /* 0x040fe200078010ff */
[----:B------:R-:W-:Y:S01]  /*40e0*/  CS2R R22, SRZ ;  /* 0x0000000000167805 */ /* 0x000fe2000001ff00 */
[----:B------:R-:W-:Y:S01]  /*40f0*/  CS2R R24, SRZ ;  /* 0x0000000000187805 */ /* 0x000fe2000001ff00 */
[----:B------:R-:W-:Y:S01]  /*4100*/  CS2R R26, SRZ ;  /* 0x00000000001a7805 */ /* 0x000fe2000001ff00 */
[----:B------:R-:W-:Y:S01]  /*4110*/  LEA.HI.X R29, R12, c[0x0][0x1dc], R29, 0x2, P0 ;  /* 0x000077000c1d7a11 */ /* 0x000fe200000f141d */
[----:B------:R-:W-:Y:S01]  /*4120*/  IMAD.WIDE R38, R38, 0x4, RZ ;  /* 0x0000000426267825 */ /* 0x000fe200078e02ff */
[----:B------:R-:W-:-:S05]  /*4130*/  IADD3 R30, P0, R30, 0x100, RZ ;  /* 0x000001001e1e7810 */ /* 0x000fca0007f1e0ff */
[----:B------:R-:W-:-:S05]  /*4140*/  IMAD.X R29, RZ, RZ, R29, P0 ;  /* 0x000000ffff1d7224 */ /* 0x000fca00000e061d */
.L_x_136:
        /* <DEDUP_REMOVED lines=15> */
.L_x_135:
[----:B------:R-:W-:Y:S05]  /*4240*/  BSYNC B0 ;  /* 0x0000000000007941 */ /* 0x000fea0003800000 */
.L_x_134:
        /* <DEDUP_REMOVED lines=19> */
.L_x_133:
[----:B------:R-:W-:Y:S02]  /*4380*/  IADD3 R15, R15, UR7, RZ ;  /* 0x000000070f0f7c10 */ /* 0x000fe4000fffe0ff */
[----:B------:R-:W-:-:S02]  /*4390*/  F2FP.BF16.PACK_AB R0, R3, R0 ;  /* 0x000000000300723e */ /* 0x000fc400000010ff */
[----:B------:R-:W-:Y:S02]  /*43a0*/  ISETP.GE.AND P0, PT, R15, R28, PT ;  /* 0x0000001c0f00720c */ /* 0x000fe40003f06270 */
[----:B------:R-:W-:Y:S02]  /*43b0*/  F2FP.BF16.PACK_AB R5, R5, R2 ;  /* 0x000000020505723e */ /* 0x000fe400000010ff */
[----:B------:R-:W-:Y:S01]  /*43c0*/  F2FP.BF16.PACK_AB R3, R9, R6 ;  /* 0x000000060903723e */ /* 0x000fe200000010ff */
[----:B------:R-:W-:Y:S01]  /*43d0*/  IMAD.MOV.U32 R6, RZ, RZ, R0 ;  /* 0x000000ffff067224 */ /* 0x000fe200078e0000 */
[----:B------:R-:W-:Y:S01]  /*43e0*/  F2FP.BF16.PACK_AB R16, R7, R4 ;  /* 0x000000040710723e */ /* 0x000fe200000010ff */
[----:B------:R-:W-:Y:S01]  /*43f0*/  IMAD.MOV.U32 R7, RZ, RZ, R5 ;  /* 0x000000ffff077224 */ /* 0x000fe200078e0005 */
[----:B------:R-:W-:Y:S01]  /*4400*/  F2FP.BF16.PACK_AB R8, R11, R8 ;  /* 0x000000080b08723e */ /* 0x000fe200000010ff */
[----:B------:R-:W-:Y:S01]  /*4410*/  IMAD.MOV.U32 R17, RZ, RZ, R3 ;  /* 0x000000ffff117224 */ /* 0x000fe200078e0003 */
[----:B------:R-:W-:-:S03]  /*4420*/  F2FP.BF16.PACK_AB R9, R13, R10 ;  /* 0x0000000a0d09723e */ /* 0x000fc600000010ff */
[----:B------:R-:W-:Y:S05]  /*4430*/  @P0 EXIT ;  /* 0x000000000000094d */ /* 0x000fea0003800000 */
        /* <DEDUP_REMOVED lines=11> */
[----:B0-----:R-:W-:Y:S02]  /*44f0*/  IMAD.MOV R0, RZ, RZ, -R13 ;  /* 0x000000ffff007224 */ /* 0x001fe400078e0a0d */
[----:B------:R-:W-:Y:S02]  /*4500*/  IMAD.MOV.U32 R12, RZ, RZ, RZ ;  /* 0x000000ffff0c7224 */ /* 0x000fe400078e00ff */
[----:B------:R-:W-:-:S04]  /*4510*/  IMAD R0, R0, R10, RZ ;  /* 0x0000000a00007224 */ /* 0x000fc800078e02ff */
[----:B------:R-:W-:-:S06]  /*4520*/  IMAD.HI.U32 R0, R13, R0, R12 ;  /* 0x000000000d007227 */ /* 0x000fcc00078e000c */
[----:B------:R-:W-:Y:S02]  /*4530*/  IMAD.HI.U32 R5, R0, R11, RZ ;  /* 0x0000000b00057227 */ /* 0x000fe400078e00ff */
[----:B------:R-:W0:Y:S02]  /*4540*/  I2F.RP R0, R3 ;  /* 0x0000000300007306 */ /* 0x000e240000209400 */
[----:B------:R-:W-:Y:S01]  /*4550*/  IMAD R11, R5, R2, R11 ;  /* 0x00000002050b7224 */ /* 0x000fe200078e020b */
[----:B------:R-:W-:-:S04]  /*4560*/  LOP3.LUT R2, R15, R4, RZ, 0x3c, !PT ;  /* 0x000000040f027212 */ /* 0x000fc800078e3cff */
[----:B------:R-:W-:Y:S02]  /*4570*/  ISETP.GT.U32.AND P1, PT, R10, R11, PT ;  /* 0x0000000b0a00720c */ /* 0x000fe40003f24070 */
[----:B------:R-:W-:Y:S01]  /*4580*/  ISETP.GE.AND P0, PT, R2, RZ, PT ;  /* 0x000000ff0200720c */ /* 0x000fe20003f06270 */
[----:B0-----:R-:W0:Y:S10]  /*4590*/  MUFU.RCP R0, R0 ;  /* 0x0000000000007308 */ /* 0x001e340000001000 */
[----:B------:R-:W-:Y:S01]  /*45a0*/  @!P1 IMAD.IADD R11, R11, 0x1, -R10 ;  /* 0x000000010b0b9824 */ /* 0x000fe200078e0a0a */
[----:B------:R-:W-:-:S02]  /*45b0*/  @!P1 IADD3 R5, R5, 0x1, RZ ;  /* 0x0000000105059810 */ /* 0x000fc40007ffe0ff */
[----:B------:R-:W-:Y:S02]  /*45c0*/  ISETP.NE.AND P1, PT, R4, RZ, PT ;  /* 0x000000ff0400720c */ /* 0x000fe40003f25270 */
[----:B------:R-:W-:Y:S02]  /*45d0*/  ISETP.GE.U32.AND P2, PT, R11, R10, PT ;  /* 0x0000000a0b00720c */ /* 0x000fe40003f46070 */
[----:B0-----:R-:W-:-:S04]  /*45e0*/  IADD3 R12, R0, 0xffffffe, RZ ;  /* 0x0ffffffe000c7810 */ /* 0x001fc80007ffe0ff */
[----:B------:R-:W0:Y:S07]  /*45f0*/  F2I.FTZ.U32.TRUNC.NTZ R13, R12 ;  /* 0x0000000c000d7305 */ /* 0x000e2e000021f000 */
[----:B------:R-:W-:-:S05]  /*4600*/  @P2 IADD3 R5, R5, 0x1, RZ ;  /* 0x0000000105052810 */ /* 0x000fca0007ffe0ff */
[----:B------:R-:W-:Y:S01]  /*4610*/  @!P0 IMAD.MOV R5, RZ, RZ, -R5 ;  /* 0x000000ffff058224 */ /* 0x000fe200078e0a05 */
[----:B------:R-:W-:-:S05]  /*4620*/  @!P1 LOP3.LUT R5, RZ, R4, RZ, 0x33, !PT ;  /* 0x00000004ff059212 */ /* 0x000fca00078e33ff */
[----:B------:R-:W-:Y:S02]  /*4630*/  IMAD R4, R5, R4, RZ ;  /* 0x0000000405047224 */ /* 0x000fe400078e02ff */
[--C-:B0-----:R-:W-:Y:S02]  /*4640*/  IMAD.MOV R2, RZ, RZ, -R13.reuse ;  /* 0x000000ffff027224 */ /* 0x101fe400078e0a0d */
[----:B------:R-:W-:Y:S02]  /*4650*/  IMAD.IADD R10, R15, 0x1, -R4 ;  /* 0x000000010f0a7824 */ /* 0x000fe400078e0a04 */
[----:B------:R-:W-:Y:S02]  /*4660*/  IMAD R2, R2, R3, RZ ;  /* 0x0000000302027224 */ /* 0x000fe400078e02ff */
[----:B------:R-:W-:Y:S01]  /*4670*/  IMAD.MOV.U32 R12, RZ, RZ, RZ ;  /* 0x000000ffff0c7224 */ /* 0x000fe200078e00ff */
[----:B------:R-:W-:Y:S02]  /*4680*/  IABS R0, R10 ;  /* 0x0000000a00007213 */ /* 0x000fe40000000000 */
[----:B------:R-:W-:Y:S01]  /*4690*/  LOP3.LUT R10, R10, c[0x0][0x214], RZ, 0x3c, !PT ;  /* 0x000085000a0a7a12 */ /* 0x000fe200078e3cff */
[----:B------:R-:W-:-:S03]  /*46a0*/  IMAD.HI.U32 R2, R13, R2, R12 ;  /* 0x000000020d027227 */ /* 0x000fc600078e000c */
[----:B------:R-:W-:Y:S01]  /*46b0*/  ISETP.GE.AND P1, PT, R10, RZ, PT ;  /* 0x000000ff0a00720c */ /* 0x000fe20003f26270 */
[----:B------:R-:W-:-:S04]  /*46c0*/  IMAD.WIDE.U32 R12, R5, c[0x0][0x1e0], RZ ;  /* 0x00007800050c7a25 */ /* 0x000fc800078e00ff */
[----:B------:R-:W-:-:S04]  /*46d0*/  IMAD.HI.U32 R11, R2, R0, RZ ;  /* 0x00000000020b7227 */ /* 0x000fc800078e00ff */
        /* <DEDUP_REMOVED lines=25> */
[----:B------:R-:W-:-:S04]  /*4870*/  IMAD.WIDE.U32 R12, R4, c[0x0][0x1e8], R12 ;  /* 0x00007a00040c7a25 */ /* 0x000fc800078e000c */
[----:B------:R-:W-:Y:S01]  /*4880*/  IMAD R3, R4, c[0x0][0x1ec], R3 ;  /* 0x00007b0004037a24 */ /* 0x000fe200078e0203 */
[-C--:B------:R-:W-:Y:S02]  /*4890*/  @!P0 IADD3 R0, P3, R36, R12.reuse, RZ ;  /* 0x0000000c24008210 */ /* 0x080fe40007f7e0ff */
[----:B------:R-:W-:Y:S01]  /*48a0*/  @!P1 IADD3 R2, P2, R34, R12, RZ ;  /* 0x0000000c22029210 */ /* 0x000fe20007f5e0ff */
[----:B------:R-:W-:-:S05]  /*48b0*/  IMAD.IADD R3, R13, 0x1, R3 ;  /* 0x000000010d037824 */ /* 0x000fca00078e0203 */
[-C--:B------:R-:W-:Y:S02]  /*48c0*/  @!P0 LEA.HI.X.SX32 R5, R36, R3.reuse, 0x1, P3 ;  /* 0x0000000324058211 */ /* 0x080fe400018f0eff */
[----:B------:R-:W-:Y:S02]  /*48d0*/  @!P0 LEA R14, P3, R0, c[0x0][0x1d0], 0x1 ;  /* 0x00007400000e8a11 */ /* 0x000fe400078608ff */
[----:B------:R-:W-:Y:S02]  /*48e0*/  @!P1 LEA.HI.X.SX32 R11, R34, R3, 0x1, P2 ;  /* 0x00000003220b9211 */ /* 0x000fe400010f0eff */
[----:B------:R-:W-:Y:S02]  /*48f0*/  @!P0 LEA.HI.X R15, R0, c[0x0][0x1d4], R5, 0x1, P3 ;  /* 0x00007500000f8a11 */ /* 0x000fe400018f0c05 */
        /* <DEDUP_REMOVED lines=12> */
        .weak           $__internal_2_$__cuda_sm20_div_s64
        .type           $__internal_2_$__cuda_sm20_div_s64,@function
        .size           $__internal_2_$__cuda_sm20_div_s64,(.L_x_6262 - $__internal_2_$__cuda_sm20_div_s64)
$__internal_2_$__cuda_sm20_div_s64:
        /* <DEDUP_REMOVED lines=17> */
[C---:B------:R-:W-:Y:S02]  /*4ad0*/  IMAD R19, R51.reuse, R20, RZ ;  /* 0x0000001433137224 */ /* 0x040fe400078e02ff */
[----:B------:R-:W-:-:S04]  /*4ae0*/  IMAD.HI.U32 R22, P1, R51, R22, R58 ;  /* 0x0000001633167227 */ /* 0x000fc8000782003a */
[----:B------:R-:W-:Y:S01]  /*4af0*/  IMAD.HI.U32 R20, R51, R20, RZ ;  /* 0x0000001433147227 */ /* 0x000fe200078e00ff */
[----:B------:R-:W-:-:S03]  /*4b00*/  IADD3 R59, P0, R19, R22, RZ ;  /* 0x00000016133b7210 */ /* 0x000fc60007f1e0ff */
[----:B------:R-:W-:Y:S02]  /*4b10*/  IMAD.X R20, R20, 0x1, R51, P2 ;  /* 0x0000000114147824 */ /* 0x000fe400010e0633 */
[----:B------:R-:W-:-:S03]  /*4b20*/  IMAD.WIDE.U32 R60, R59, R44, RZ ;  /* 0x0000002c3b3c7225 */ /* 0x000fc600078e00ff */
[----:B------:R-:W-:Y:S01]  /*4b30*/  IADD3.X R29, RZ, RZ, R20, P0, P1 ;  /* 0x000000ffff1d7210 */ /* 0x000fe200007e2414 */
[----:B------:R-:W-:Y:S01]  /*4b40*/  IMAD R50, R59, R45, R61 ;  /* 0x0000002d3b327224 */ /* 0x000fe200078e023d */
[----:B------:R-:W-:Y:S01]  /*4b50*/  IADD3 R20, P0, RZ, -R60, RZ ;  /* 0x8000003cff147210 */ /* 0x000fe20007f1e0ff */
[----:B------:R-:W-:Y:S01]  /*4b60*/  IMAD.MOV.U32 R51, RZ, RZ, RZ ;  /* 0x000000ffff337224 */ /* 0x000fe200078e00ff */
[----:B------:R-:W-:Y:S01]  /*4b70*/  ISETP.GE.AND P1, PT, R17, RZ, PT ;  /* 0x000000ff1100720c */ /* 0x000fe20003f26270 */
[----:B------:R-:W-:Y:S02]  /*4b80*/  IMAD R50, R29, R44, R50 ;  /* 0x0000002c1d327224 */ /* 0x000fe400078e0232 */
[----:B------:R-:W-:-:S04]  /*4b90*/  IMAD.HI.U32 R58, R59, R20, RZ ;  /* 0x000000143b3a7227 */ /* 0x000fc800078e00ff */
[----:B------:R-:W-:-:S04]  /*4ba0*/  IMAD.X R50, RZ, RZ, ~R50, P0 ;  /* 0x000000ffff327224 */ /* 0x000fc800000e0e32 */
[----:B------:R-:W-:-:S04]  /*4bb0*/  IMAD.WIDE.U32 R58, P5, R59, R50, R58 ;  /* 0x000000323b3a7225 */ /* 0x000fc800078a003a */
[C---:B------:R-:W-:Y:S02]  /*4bc0*/  IMAD R22, R29.reuse, R50, RZ ;  /* 0x000000321d167224 */ /* 0x040fe400078e02ff */
[----:B------:R-:W-:Y:S01]  /*4bd0*/  IMAD.HI.U32 R19, P4, R29, R20, R58 ;  /* 0x000000141d137227 */ /* 0x000fe2000788003a */
[----:B------:R-:W-:-:S03]  /*4be0*/  IADD3 R20, P0, RZ, -R18, RZ ;  /* 0x80000012ff147210 */ /* 0x000fc60007f1e0ff */
[----:B------:R-:W-:Y:S01]  /*4bf0*/  IMAD.HI.U32 R21, R29, R50, RZ ;  /* 0x000000321d157227 */ /* 0x000fe200078e00ff */
[----:B------:R-:W-:Y:S02]  /*4c00*/  SEL R20, R20, R18, !P1 ;  /* 0x0000001214147207 */ /* 0x000fe40004800000 */
[----:B------:R-:W-:Y:S01]  /*4c10*/  IADD3 R22, P2, R22, R19, RZ ;  /* 0x0000001316167210 */ /* 0x000fe20007f5e0ff */
[----:B------:R-:W-:Y:S02]  /*4c20*/  IMAD.X R36, RZ, RZ, ~R17, P0 ;  /* 0x000000ffff247224 */ /* 0x000fe400000e0e11 */
[----:B------:R-:W-:Y:S02]  /*4c30*/  IMAD.X R21, R21, 0x1, R29, P5 ;  /* 0x0000000115157824 */ /* 0x000fe400028e061d */
[----:B------:R-:W-:Y:S01]  /*4c40*/  IMAD.HI.U32 R50, R22, R20, RZ ;  /* 0x0000001416327227 */ /* 0x000fe200078e00ff */
[----:B------:R-:W-:Y:S02]  /*4c50*/  SEL R19, R36, R17, !P1 ;  /* 0x0000001124137207 */ /* 0x000fe40004800000 */
[----:B------:R-:W-:-:S03]  /*4c60*/  IADD3.X R36, RZ, RZ, R21, P2, P4 ;  /* 0x000000ffff247210 */ /* 0x000fc600017e8415 */
[----:B------:R-:W-:-:S04]  /*4c70*/  IMAD.WIDE.U32 R50, R22, R19, R50 ;  /* 0x0000001316327225 */ /* 0x000fc800078e0032 */
[C---:B------:R-:W-:Y:S02]  /*4c80*/  IMAD R31, R36.reuse, R19, RZ ;  /* 0x00000013241f7224 */ /* 0x040fe400078e02ff */
[----:B------:R-:W-:-:S04]  /*4c90*/  IMAD.HI.U32 R22, P1, R36, R20, R50 ;  /* 0x0000001424167227 */ /* 0x000fc80007820032 */
[----:B------:R-:W-:Y:S01]  /*4ca0*/  IMAD.HI.U32 R21, R36, R19, RZ ;  /* 0x0000001324157227 */ /* 0x000fe200078e00ff */
[----:B------:R-:W-:-:S04]  /*4cb0*/  IADD3 R31, P0, R31, R22, RZ ;  /* 0x000000161f1f7210 */ /* 0x000fc80007f1e0ff */
[----:B------:R-:W-:Y:S01]  /*4cc0*/  IADD3.X R21, R21, RZ, RZ, P1, !PT ;  /* 0x000000ff15157210 */ /* 0x000fe20000ffe4ff */
[----:B------:R-:W-:-:S04]  /*4cd0*/  IMAD.WIDE.U32 R50, R31, R44, RZ ;  /* 0x0000002c1f327225 */ /* 0x000fc800078e00ff */
[----:B------:R-:W-:Y:S01]  /*4ce0*/  IMAD.X R29, RZ, RZ, R21, P0 ;  /* 0x000000ffff1d7224 */ /* 0x000fe200000e0615 */
[----:B------:R-:W-:Y:S01]  /*4cf0*/  IADD3 R20, P0, -R50, R20, RZ ;  /* 0x0000001432147210 */ /* 0x000fe20007f1e1ff */
[----:B------:R-:W-:-:S03]  /*4d00*/  IMAD R21, R31, R45, R51 ;  /* 0x0000002d1f157224 */ /* 0x000fc600078e0233 */
[CC--:B------:R-:W-:Y:S01]  /*4d10*/  ISETP.GE.U32.AND P2, PT, R20.reuse, R44.reuse, PT ;  /* 0x0000002c1400720c */ /* 0x0c0fe20003f46070 */
[-C--:B------:R-:W-:Y:S01]  /*4d20*/  IMAD R22, R29, R44.reuse, R21 ;  /* 0x0000002c1d167224 */ /* 0x080fe200078e0215 */
[----:B------:R-:W-:-:S03]  /*4d30*/  IADD3 R21, P1, R20, -R44, RZ ;  /* 0x8000002c14157210 */ /* 0x000fc60007f3e0ff */
[----:B------:R-:W-:Y:S01]  /*4d40*/  IMAD.X R19, R19, 0x1, ~R22, P0 ;  /* 0x0000000113137824 */ /* 0x000fe200000e0e16 */
[----:B------:R-:W-:-:S04]  /*4d50*/  IADD3 R22, P0, R31, 0x1, RZ ;  /* 0x000000011f167810 */ /* 0x000fc80007f1e0ff */
[----:B------:R-:W-:-:S04]  /*4d60*/  ISETP.GE.U32.AND.EX P2, PT, R19, R45, PT, P2 ;  /* 0x0000002d1300720c */ /* 0x000fc80003f46120 */
[----:B------:R-:W-:Y:S01]  /*4d70*/  SEL R21, R21, R20, P2 ;  /* 0x0000001415157207 */ /* 0x000fe20001000000 */
[----:B------:R-:W-:Y:S01]  /*4d80*/  IMAD.X R20, R19, 0x1, ~R45, P1 ;  /* 0x0000000113147824 */ /* 0x000fe200008e0e2d */
[----:B------:R-:W-:Y:S01]  /*4d90*/  SEL R31, R22, R31, P2 ;  /* 0x0000001f161f7207 */ /* 0x000fe20001000000 */
[----:B------:R-:W-:Y:S01]  /*4da0*/  IMAD.X R22, RZ, RZ, R29, P0 ;  /* 0x000000ffff167224 */ /* 0x000fe200000e061d */
[----:B------:R-:W-:Y:S01]  /*4db0*/  ISETP.GE.U32.AND P0, PT, R21, R44, PT ;  /* 0x0000002c1500720c */ /* 0x000fe20003f06070 */
[----:B------:R-:W-:Y:S01]  /*4dc0*/  IMAD.MOV.U32 R44, RZ, RZ, R24 ;  /* 0x000000ffff2c7224 */ /* 0x000fe200078e0018 */
[----:B------:R-:W-:Y:S02]  /*4dd0*/  SEL R19, R20, R19, P2 ;  /* 0x0000001314137207 */ /* 0x000fe40001000000 */
[----:B------:R-:W-:Y:S02]  /*4de0*/  SEL R22, R22, R29, P2 ;  /* 0x0000001d16167207 */ /* 0x000fe40001000000 */
[----:B------:R-:W-:-:S02]  /*4df0*/  IADD3 R20, P1, R31, 0x1, RZ ;  /* 0x000000011f147810 */ /* 0x000fc40007f3e0ff */
[----:B------:R-:W-:Y:S01]  /*4e00*/  ISETP.GE.U32.AND.EX P0, PT, R19, R45, PT, P0 ;  /* 0x0000002d1300720c */ /* 0x000fe20003f06100 */
[----:B------:R-:W-:Y:S01]  /*4e10*/  IMAD.MOV.U32 R45, RZ, RZ, 0x0 ;  /* 0x00000000ff2d7424 */ /* 0x000fe200078e00ff */
[-C--:B------:R-:W-:Y:S02]  /*4e20*/  IADD3.X R19, RZ, R22.reuse, RZ, P1, !PT ;  /* 0x00000016ff137210 */ /* 0x080fe40000ffe4ff */
[----:B------:R-:W-:Y:S02]  /*4e30*/  SEL R20, R20, R31, P0 ;  /* 0x0000001f14147207 */ /* 0x000fe40000000000 */
[----:B------:R-:W-:Y:S02]  /*4e40*/  SEL R22, R19, R22, P0 ;  /* 0x0000001613167207 */ /* 0x000fe40000000000 */
[----:B------:R-:W-:Y:S02]  /*4e50*/  LOP3.LUT R21, R23, R17, RZ, 0x3c, !PT ;  /* 0x0000001117157212 */ /* 0x000fe400078e3cff */
[----:B------:R-:W-:-:S02]  /*4e60*/  IADD3 R19, P1, RZ, -R20, RZ ;  /* 0x80000014ff137210 */ /* 0x000fc40007f3e0ff */
[----:B------:R-:W-:Y:S02]  /*4e70*/  ISETP.GE.AND P2, PT, R21, RZ, PT ;  /* 0x000000ff1500720c */ /* 0x000fe40003f46270 */
[----:B------:R-:W-:Y:S01]  /*4e80*/  ISETP.NE.U32.AND P0, PT, R26, RZ, PT ;  /* 0x000000ff1a00720c */ /* 0x000fe20003f05070 */
[----:B------:R-:W-:Y:S01]  /*4e90*/  IMAD.X R21, RZ, RZ, ~R22, P1 ;  /* 0x000000ffff157224 */ /* 0x000fe200008e0e16 */
[----:B------:R-:W-:Y:S02]  /*4ea0*/  SEL R19, R19, R20, !P2 ;  /* 0x0000001413137207 */ /* 0x000fe40005000000 */
[----:B------:R-:W-:Y:S02]  /*4eb0*/  ISETP.NE.AND.EX P0, PT, R23, RZ, PT, P0 ;  /* 0x000000ff1700720c */ /* 0x000fe40003f05300 */
[----:B------:R-:W-:Y:S02]  /*4ec0*/  SEL R21, R21, R22, !P2 ;  /* 0x0000001615157207 */ /* 0x000fe40005000000 */
[----:B------:R-:W-:-:S02]  /*4ed0*/  SEL R20, R19, 0xffffffff, P0 ;  /* 0xffffffff13147807 */ /* 0x000fc40000000000 */
[----:B------:R-:W-:Y:S01]  /*4ee0*/  SEL R21, R21, 0xffffffff, P0 ;  /* 0xffffffff15157807 */ /* 0x000fe20000000000 */
[----:B------:R-:W-:Y:S06]  /*4ef0*/  RET.REL.NODEC R44 `(_ZN5flash32flash_fwd_splitkv_combine_kernelI23Flash_fwd_kernel_traitsILi96ELi64ELi128ELi4ELb0ELb0EN7cutlass10bfloat16_tE19Flash_kernel_traitsILi96ELi64ELi128ELi4ES3_EELi16ELi5ELb0EEEvNS_16Flash_fwd_paramsE) ;  /* 0xffffb1002c007950 */ /* 0x000fec0003c3ffff */
.L_x_137:
        /* <DEDUP_REMOVED lines=16> */
.L_x_6262:


//--------------------- .text._ZN5flash32flash_fwd_splitkv_combine_kernelI23Flash_fwd_kernel_traitsILi96ELi64ELi128ELi4ELb0ELb0EN7cutlass10bfloat16_tE19Flash_kernel_traitsILi96ELi64ELi128ELi4ES3_EELi16ELi4ELb0EEEvNS_16Flash_fwd_paramsE --------------------------
	.section	.text._ZN5flash32flash_fwd_splitkv_combine_kernelI23Flash_fwd_kernel_traitsILi96ELi64ELi128ELi4ELb0ELb0EN7cutlass10bfloat16_tE19Flash_kernel_traitsILi96ELi64ELi128ELi4ES3_EELi16ELi4ELb0EEEvNS_16Flash_fwd_paramsE,"ax",@progbits
	.sectioninfo	@"SHI_REGISTERS=62"
	.align	128
        .global         _ZN5flash32flash_fwd_splitkv_combine_kernelI23Flash_fwd_kernel_traitsILi96ELi64ELi128ELi4ELb0ELb0EN7cutlass10bfloat16_tE19Flash_kernel_traitsILi96ELi64ELi128ELi4ES3_EELi16ELi4ELb0EEEvNS_16Flash_fwd_paramsE
        .type           _ZN5flash32flash_fwd_splitkv_combine_kernelI23Flash_fwd_kernel_traitsILi96ELi64ELi128ELi4ELb0ELb0EN7cutlass10bfloat16_tE19Flash_kernel_traitsILi96ELi64ELi128ELi4ES3_EELi16ELi4ELb0EEEvNS_16Flash_fwd_paramsE,@function
        .size           _ZN5flash32flash_fwd_splitkv_combine_kernelI23Flash_fwd_kernel_traitsILi96ELi64ELi128ELi4ELb0ELb0EN7cutlass10bfloat16_tE19Flash_kernel_traitsILi96ELi64ELi128ELi4ES3_EELi16ELi4ELb0EEEvNS_16Flash_fwd_paramsE,(.L_x_6263 - _ZN5flash32flash_fwd_splitkv_combine_kernelI23Flash_fwd_kernel_traitsILi96ELi64ELi128ELi4ELb0ELb0EN7cutlass10bfloat16_tE19Flash_kernel_traitsILi96ELi64ELi128ELi4ES3_EELi16ELi4ELb0EEEvNS_16Flash_fwd_paramsE)
        .other          _ZN5flash32flash_fwd_splitkv_combine_kernelI23Flash_fwd_kernel_traitsILi96ELi64ELi128ELi4ELb0ELb0EN7cutlass10bfloat16_tE19Flash_kernel_traitsILi96ELi64ELi128ELi4ES3_EELi16ELi4ELb0EEEvNS_16Flash_fwd_paramsE,@"STO_CUDA_ENTRY STV_DEFAULT"
_ZN5flash32flash_fwd_splitkv_combine_kernelI23Flash_fwd_kernel_traitsILi96ELi64ELi128ELi4ELb0ELb0EN7cutlass10bfloat16_tE19Flash_kernel_traitsILi96ELi64ELi128ELi4ES3_EELi16ELi4ELb0EEEvNS_16Flash_fwd_paramsE:
.text._ZN5flash32flash_fwd_splitkv_combine_kernelI23Flash_fwd_kernel_traitsILi96ELi64ELi128ELi4ELb0ELb0EN7cutlass10bfloat16_tE19Flash_kernel_traitsILi96ELi64ELi128ELi4ES3_EELi16ELi4ELb0EEEvNS_16Flash_fwd_paramsE:
        /* <DEDUP_REMOVED lines=23> */
[----:B------:R-:W-:Y:S05]  /*0170*/  CALL.REL.NOINC `($__internal_3_$__cuda_sm20_div_s64) ;  /* 0x000044d000007944 */ /* 0x000fea0003c00000 */
[----:B------:R-:W-:Y:S05]  /*0180*/  BRA `(.L_x_139) ;  /* 0x0000013000007947 */ /* 0x000fea0003800000 */
.L_x_138:
        /* <DEDUP_REMOVED lines=19> */
.L_x_139:
        /* <DEDUP_REMOVED lines=11> */
[----:B------:R-:W-:Y:S05]  /*0370*/  CALL.REL.NOINC `($__internal_3_$__cuda_sm20_div_s64) ;  /* 0x000042d000007944 */ /* 0x000fea0003c00000 */
[----:B------:R-:W-:Y:S02]  /*0380*/  MOV R8, R20 ;  /* 0x0000001400087202 */ /* 0x000fe40000000f00 */
[----:B------:R-:W-:Y:S01]  /*0390*/  MOV R9, R21 ;  /* 0x0000001500097202 */ /* 0x000fe20000000f00 */
[----:B------:R-:W-:Y:S05]  /*03a0*/  BRA `(.L_x_142) ;  /* 0x0000013000007947 */ /* 0x000fea0003800000 */
.L_x_141:
        /* <DEDUP_REMOVED lines=19> */
.L_x_142:
[----:B------:R-:W-:Y:S05]  /*04e0*/  BSYNC B0 ;  /* 0x0000000000007941 */ /* 0x000fea0003800000 */
.L_x_140:
[----:B------:R-:W-:Y:S01]  /*04f0*/  IABS R7, c[0x0][0x214] ;  /* 0x0000850000077a13 */ /* 0x000fe20000000000 */
[----:B------:R-:W-:Y:S01]  /*0500*/  ULDC UR6, c[0x0][0x214] ;  /* 0x0000850000067ab9 */ /* 0x000fe20000000800 */
[----:B------:R-:W-:Y:S01]  /*0510*/  BSSY B0, `(.L_x_143) ;  /* 0x000003b000007945 */ /* 0x000fe20003800000 */
[----:B------:R-:W-:Y:S01]  /*0520*/  UIADD3 UR6, UR6, -0x1, URZ ;  /* 0xffffffff06067890 */ /* 0x000fe2000fffe03f */
[----:B------:R-:W0:Y:S05]  /*0530*/  I2F.RP R6, R7 ;  /* 0x0000000700067306 */ /* 0x000e2a0000209400 */
[----:B------:R-:W-:-:S04]  /*0540*/  IADD3 R2, R7, UR6, RZ ;  /* 0x0000000607027c10 */ /* 0x000fc8000fffe0ff */
[----:B------:R-:W-:Y:S01]  /*0550*/  IABS R3, R2 ;  /* 0x0000000200037213 */ /* 0x000fe20000000000 */
        /* <DEDUP_REMOVED lines=9> */
[----:B------:R-:W-:Y:S01]  /*05f0*/  IMAD R4, R7, R4, R3 ;  /* 0x0000000407047224 */ /* 0x000fe200078e0203 */
[----:B------:R-:W-:-:S04]  /*0600*/  LOP3.LUT R3, R2, R7, RZ, 0x3c, !PT ;  /* 0x0000000702037212 */ /* 0x000fc800078e3cff */
[----:B------:R-:W-:Y:S02]  /*0610*/  ISETP.GT.U32.AND P1, PT, R7, R4, PT ;  /* 0x000000040700720c */ /* 0x000fe40003f24070 */
[----:B------:R-:W-:-:S11]  /*0620*/  ISETP.GE.AND P0, PT, R3, RZ, PT ;  /* 0x000000ff0300720c */ /* 0x000fd60003f06270 */
[----:B------:R-:W-:Y:S01]  /*0630*/  @!P1 IMAD.IADD R4, R4, 0x1, -R7 ;  /* 0x0000000104049824 */ /* 0x000fe200078e0a07 */
[----:B------:R-:W-:Y:S02]  /*0640*/  @!P1 IADD3 R6, R6, 0x1, RZ ;  /* 0x0000000106069810 */ /* 0x000fe40007ffe0ff */
[----:B------:R-:W-:Y:S02]  /*0650*/  ISETP.NE.AND P1, PT, RZ, c[0x0][0x214], PT ;  /* 0x00008500ff007a0c */ /* 0x000fe40003f25270 */
[----:B------:R-:W-:-:S13]  /*0660*/  ISETP.GE.U32.AND P2, PT, R4, R7, PT ;  /* 0x000000070400720c */ /* 0x000fda0003f46070 */
[----:B------:R-:W-:-:S05]  /*0670*/  @P2 IADD3 R6, R6, 0x1, RZ ;  /* 0x0000000106062810 */ /* 0x000fca0007ffe0ff */
[----:B------:R-:W-:Y:S01]  /*0680*/  @!P0 IMAD.MOV R6, RZ, RZ, -R6 ;  /* 0x000000ffff068224 */ /* 0x000fe200078e0a06 */
[----:B------:R-:W-:-:S04]  /*0690*/  @!P1 LOP3.LUT R6, RZ, R7, RZ, 0x33, !PT ;  /* 0x00000007ff069212 */ /* 0x000fc800078e33ff */
[----:B------:R-:W-:Y:S02]  /*06a0*/  ISETP.LT.U32.AND P0, PT, R26, R6, PT ;  /* 0x000000061a00720c */ /* 0x000fe40003f01070 */
[----:B------:R-:W-:-:S04]  /*06b0*/  SHF.R.S32.HI R14, RZ, 0x1f, R6 ;  /* 0x0000001fff0e7819 */ /* 0x000fc80000011406 */
[----:B------:R-:W-:-:S04]  /*06c0*/  ISETP.LT.AND.EX P0, PT, R25, R14, PT, P0 ;  /* 0x0000000e1900720c */ /* 0x000fc80003f01300 */
[C---:B------:R-:W-:Y:S02]  /*06d0*/  SEL R14, R25.reuse, R14, P0 ;  /* 0x0000000e190e7207 */ /* 0x040fe40000000000 */
[----:B------:R-:W-:Y:S02]  /*06e0*/  SEL R16, R26, R6, P0 ;  /* 0x000000061a107207 */ /* 0x000fe40000000000 */
        /* <DEDUP_REMOVED lines=10> */
.L_x_144:
        /* <DEDUP_REMOVED lines=19> */
.L_x_145:
[----:B------:R-:W-:Y:S05]  /*08c0*/  BSYNC B0 ;  /* 0x0000000000007941 */ /* 0x000fea0003800000 */
.L_x_143:
[----:B------:R-:W-:Y:S01]  /*08d0*/  IABS R6, c[0x0][0x214] ;  /* 0x0000850000067a13 */ /* 0x000fe20000000000 */
[----:B------:R-:W-:Y:S01]  /*08e0*/  ULDC UR4, c[0x0][0x214] ;  /* 0x0000850000047ab9 */ /* 0x000fe20000000800 */
[----:B------:R-:W-:Y:S01]  /*08f0*/  BSSY B0, `(.L_x_146) ;  /* 0x000005e000007945 */ /* 0x000fe20003800000 */
[----:B------:R-:W-:Y:S01]  /*0900*/  UISETP.LT.AND UP0, UPT, URZ, UR4, UPT ;  /* 0x000000043f00728c */ /* 0x000fe2000bf01270 */
[----:B------:R-:W0:Y:S01]  /*0910*/  I2F.RP R12, R6 ;  /* 0x00000006000c7306 */ /* 0x000e220000209400 */
[----:B------:R-:W-:Y:S02]  /*0920*/  USHF.R.S32.HI UR5, URZ, 0x1f, UR4 ;  /* 0x0000001f3f057899 */ /* 0x000fe40008011404 */
[----:B------:R-:W-:-:S07]  /*0930*/  ULEA.HI.SX32 UR4, UR4, 0x1, 0x1 ;  /* 0x0000000104047891 */ /* 0x000fce000f8f0a3f */
[----:B------:R-:W-:Y:S01]  /*0940*/  @!UP0 UIADD3 UR4, UR5, URZ, URZ ;  /* 0x0000003f05048290 */ /* 0x000fe2000fffe03f */
[----:B0-----:R-:W0:Y:S02]  /*0950*/  MUFU.RCP R10, R12 ;  /* 0x0000000c000a7308 */ /* 0x001e240000001000 */
[----:B0-----:R-:W-:-:S06]  /*0960*/  IADD3 R10, R10, 0xffffffe, RZ ;  /* 0x0ffffffe0a0a7810 */ /* 0x001fcc0007ffe0ff */
[----:B------:R-:W0:Y:S02]  /*0970*/  F2I.FTZ.U32.TRUNC.NTZ R11, R10 ;  /* 0x0000000a000b7305 */ /* 0x000e24000021f000 */
[--C-:B0-----:R-:W-:Y:S02]  /*0980*/  IMAD.MOV R3, RZ, RZ, -R11.reuse ;  /* 0x000000ffff037224 */ /* 0x101fe400078e0a0b */
[----:B------:R-:W-:Y:S02]  /*0990*/  IMAD.MOV.U32 R10, RZ, RZ, RZ ;  /* 0x000000ffff0a7224 */ /* 0x000fe400078e00ff */
[----:B------:R-:W-:Y:S01]  /*09a0*/  IMAD R4, R3, R6, RZ ;  /* 0x0000000603047224 */ /* 0x000fe200078e02ff */
[----:B------:R-:W-:Y:S02]  /*09b0*/  IABS R3, R2 ;  /* 0x0000000200037213 */ /* 0x000fe40000000000 */
[----:B------:R-:W-:Y:S01]  /*09c0*/  LOP3.LUT R2, R2, c[0x0][0x214], RZ, 0x3c, !PT ;  /* 0x0000850002027a12 */ /* 0x000fe200078e3cff */
[----:B------:R-:W-:-:S03]  /*09d0*/  IMAD.HI.U32 R4, R11, R4, R10 ;  /* 0x000000040b047227 */ /* 0x000fc600078e000a */
[----:B------:R-:W-:Y:S01]  /*09e0*/  ISETP.GE.AND P2, PT, R2, RZ, PT ;  /* 0x000000ff0200720c */ /* 0x000fe20003f46270 */
[----:B------:R-:W-:Y:S02]  /*09f0*/  IMAD.MOV.U32 R7, RZ, RZ, R3 ;  /* 0x000000ffff077224 */ /* 0x000fe400078e0003 */
[----:B------:R-:W-:Y:S02]  /*0a00*/  IMAD.MOV.U32 R2, RZ, RZ, c[0x0][0x1c0] ;  /* 0x00007000ff027624 */ /* 0x000fe400078e00ff */
        /* <DEDUP_REMOVED lines=8> */
[C---:B------:R-:W-:Y:S01]  /*0a90*/  IADD3 R6, R2.reuse, -0x1, RZ ;  /* 0xffffffff02067810 */ /* 0x040fe20007ffe0ff */
[----:B------:R-:W-:-:S10]  /*0aa0*/  IMAD R2, R2, c[0x0][0x214], RZ ;  /* 0x0000850002027a24 */ /* 0x000fd400078e02ff */
[----:B------:R-:W-:-:S05]  /*0ab0*/  @P0 IADD3 R4, R4, 0x1, RZ ;  /* 0x0000000104040810 */ /* 0x000fca0007ffe0ff */
[----:B------:R-:W-:Y:S01]  /*0ac0*/  @!P2 IMAD.MOV R4, RZ, RZ, -R4 ;  /* 0x000000ffff04a224 */ /* 0x000fe200078e0a04 */
[----:B------:R-:W-:-:S05]  /*0ad0*/  @!P1 LOP3.LUT R4, RZ, c[0x0][0x214], RZ, 0x33, !PT ;  /* 0x00008500ff049a12 */ /* 0x000fca00078e33ff */
[----:B------:R-:W-:-:S05]  /*0ae0*/  IMAD R3, R4, UR4, RZ ;  /* 0x0000000404037c24 */ /* 0x000fca000f8e02ff */
[-C--:B------:R-:W-:Y:S02]  /*0af0*/  IABS R13, R3.reuse ;  /* 0x00000003000d7213 */ /* 0x080fe40000000000 */
[----:B------:R-:W-:Y:S02]  /*0b00*/  IABS R7, R3 ;  /* 0x0000000300077213 */ /* 0x000fe40000000000 */
[----:B------:R-:W0:Y:S01]  /*0b10*/  I2F.RP R12, R13 ;  /* 0x0000000d000c7306 */ /* 0x000e220000209400 */
[----:B------:R-:W-:Y:S02]  /*0b20*/  IMAD.IADD R4, R6, 0x1, R13 ;  /* 0x0000000106047824 */ /* 0x000fe400078e020d */
[----:B------:R-:W-:-:S05]  /*0b30*/  IMAD.MOV R7, RZ, RZ, -R7 ;  /* 0x000000ffff077224 */ /* 0x000fca00078e0a07 */
[----:B0-----:R-:W0:Y:S02]  /*0b40*/  MUFU.RCP R18, R12 ;  /* 0x0000000c00127308 */ /* 0x001e240000001000 */
[----:B0-----:R-:W-:-:S06]  /*0b50*/  IADD3 R18, R18, 0xffffffe, RZ ;  /* 0x0ffffffe12127810 */ /* 0x001fcc0007ffe0ff */
[----:B------:R-:W0:Y:S02]  /*0b60*/  F2I.FTZ.U32.TRUNC.NTZ R19, R18 ;  /* 0x0000001200137305 */ /* 0x000e24000021f000 */
[----:B0-----:R-:W-:Y:S02]  /*0b70*/  IMAD.MOV R10, RZ, RZ, -R19 ;  /* 0x000000ffff0a7224 */ /* 0x001fe400078e0a13 */
[----:B------:R-:W-:Y:S02]  /*0b80*/  IMAD.MOV.U32 R18, RZ, RZ, RZ ;  /* 0x000000ffff127224 */ /* 0x000fe400078e00ff */
[----:B------:R-:W-:Y:S01]  /*0b90*/  IMAD R11, R10, R13, RZ ;  /* 0x0000000d0a0b7224 */ /* 0x000fe200078e02ff */
[----:B------:R-:W-:-:S03]  /*0ba0*/  IABS R10, R4 ;  /* 0x00000004000a7213 */ /* 0x000fc60000000000 */
[----:B------:R-:W-:-:S06]  /*0bb0*/  IMAD.HI.U32 R11, R19, R11, R18 ;  /* 0x0000000b130b7227 */ /* 0x000fcc00078e0012 */
[----:B------:R-:W-:-:S04]  /*0bc0*/  IMAD.HI.U32 R11, R11, R10, RZ ;  /* 0x0000000a0b0b7227 */ /* 0x000fc800078e00ff */
[----:B------:R-:W-:Y:S01]  /*0bd0*/  IMAD R10, R11, R7, R10 ;  /* 0x000000070b0a7224 */ /* 0x000fe200078e020a */
[----:B------:R-:W-:-:S04]  /*0be0*/  LOP3.LUT R7, R4, R13, RZ, 0x3c, !PT ;  /* 0x0000000d04077212 */ /* 0x000fc800078e3cff */
[----:B------:R-:W-:Y:S02]  /*0bf0*/  ISETP.GT.U32.AND P1, PT, R13, R10, PT ;  /* 0x0000000a0d00720c */ /* 0x000fe40003f24070 */
[----:B------:R-:W-:-:S11]  /*0c00*/  ISETP.GE.AND P0, PT, R7, RZ, PT ;  /* 0x000000ff0700720c */ /* 0x000fd60003f06270 */
[----:B------:R-:W-:Y:S01]  /*0c10*/  @!P1 IMAD.IADD R10, R10, 0x1, -R13 ;  /* 0x000000010a0a9824 */ /* 0x000fe200078e0a0d */
[----:B------:R-:W-:Y:S02]  /*0c20*/  @!P1 IADD3 R11, R11, 0x1, RZ ;  /* 0x000000010b0b9810 */ /* 0x000fe40007ffe0ff */
[----:B------:R-:W-:Y:S02]  /*0c30*/  ISETP.NE.AND P1, PT, R3, RZ, PT ;  /* 0x000000ff0300720c */ /* 0x000fe40003f25270 */
[----:B------:R-:W-:-:S13]  /*0c40*/  ISETP.GE.U32.AND P2, PT, R10, R13, PT ;  /* 0x0000000d0a00720c */ /* 0x000fda0003f46070 */
[----:B------:R-:W-:-:S05]  /*0c50*/  @P2 IADD3 R11, R11, 0x1, RZ ;  /* 0x000000010b0b2810 */ /* 0x000fca0007ffe0ff */
[----:B------:R-:W-:-:S04]  /*0c60*/  IMAD.MOV.U32 R7, RZ, RZ, R11 ;  /* 0x000000ffff077224 */ /* 0x000fc800078e000b */
        /* <DEDUP_REMOVED lines=16> */
[----:B------:R-:W-:Y:S02]  /*0d70*/  MOV R40, R20 ;  /* 0x0000001400287202 */ /* 0x000fe40000000f00 */
[----:B------:R-:W-:Y:S01]  /*0d80*/  MOV R41, R21 ;  /* 0x0000001500297202 */ /* 0x000fe20000000f00 */
[----:B------:R-:W-:Y:S05]  /*0d90*/  BRA `(.L_x_148) ;  /* 0x0000013000007947 */ /* 0x000fea0003800000 */
.L_x_147:
        /* <DEDUP_REMOVED lines=19> */
.L_x_148:
[----:B------:R-:W-:Y:S05]  /*0ed0*/  BSYNC B0 ;  /* 0x0000000000007941 */ /* 0x000fea0003800000 */
.L_x_146:
[-C--:B------:R-:W-:Y:S01]  /*0ee0*/  IABS R18, R2.reuse ;  /* 0x0000000200127213 */ /* 0x080fe20000000000 */
[----:B------:R-:W-:Y:S01]  /*0ef0*/  BSSY B0, `(.L_x_149) ;  /* 0x000003b000007945 */ /* 0x000fe20003800000 */
[----:B------:R-:W-:Y:S02]  /*0f00*/  IABS R10, R2 ;  /* 0x00000002000a7213 */ /* 0x000fe40000000000 */
[----:B------:R-:W0:Y:S01]  /*0f10*/  I2F.RP R17, R18 ;  /* 0x0000001200117306 */ /* 0x000e220000209400 */
[----:B------:R-:W-:Y:S02]  /*0f20*/  IADD3 R7, R18, UR6, RZ ;  /* 0x0000000612077c10 */ /* 0x000fe4000fffe0ff */
[----:B------:R-:W-:Y:S02]  /*0f30*/  IMAD.MOV R10, RZ, RZ, -R10 ;  /* 0x000000ffff0a7224 */ /* 0x000fe400078e0a0a */
[----:B------:R-:W-:-:S03]  /*0f40*/  IABS R11, R7 ;  /* 0x00000007000b7213 */ /* 0x000fc60000000000 */
        /* <DEDUP_REMOVED lines=17> */
[----:B------:R-:W-:Y:S01]  /*1060*/  @!P0 IMAD.MOV R15, RZ, RZ, -R15 ;  /* 0x000000ffff0f8224 */ /* 0x000fe200078e0a0f */
[----:B------:R-:W-:-:S04]  /*1070*/  @!P1 LOP3.LUT R15, RZ, R18, RZ, 0x33, !PT ;  /* 0x00000012ff0f9212 */ /* 0x000fc800078e33ff */
[----:B------:R-:W-:Y:S02]  /*1080*/  ISETP.LT.U32.AND P0, PT, R8, R15, PT ;  /* 0x0000000f0800720c */ /* 0x000fe40003f01070 */
[----:B------:R-:W-:-:S04]  /*1090*/  SHF.R.S32.HI R11, RZ, 0x1f, R15 ;  /* 0x0000001fff0b7819 */ /* 0x000fc8000001140f */
[----:B------:R-:W-:-:S04]  /*10a0*/  ISETP.LT.AND.EX P0, PT, R9, R11, PT, P0 ;  /* 0x0000000b0900720c */ /* 0x000fc80003f01300 */
[----:B------:R-:W-:-:S04]  /*10b0*/  SEL R10, R9, R11, P0 ;  /* 0x0000000b090a7207 */ /* 0x000fc80000000000 */
[----:B------:R-:W-:-:S04]  /*10c0*/  LOP3.LUT R11, R9, R10, RZ, 0xfc, !PT ;  /* 0x0000000a090b7212 */ /* 0x000fc800078efcff */
[----:B------:R-:W-:Y:S02]  /*10d0*/  ISETP.NE.U32.AND P1, PT, R11, RZ, PT ;  /* 0x000000ff0b00720c */ /* 0x000fe40003f25070 */
[----:B------:R-:W-:-:S11]  /*10e0*/  SEL R11, R8, R15, P0 ;  /* 0x0000000f080b7207 */ /* 0x000fd60000000000 */
        /* <DEDUP_REMOVED lines=8> */
.L_x_150:
        /* <DEDUP_REMOVED lines=19> */
.L_x_151:
[----:B------:R-:W-:Y:S05]  /*12a0*/  BSYNC B0 ;  /* 0x0000000000007941 */ /* 0x000fea0003800000 */
.L_x_149:
[----:B------:R-:W0:Y:S01]  /*12b0*/  S2R R8, SR_TID.X ;  /* 0x0000000000087919 */ /* 0x000e220000002100 */
[----:B------:R-:W-:Y:S01]  /*12c0*/  IADD3 R19, P0, R28, -UR8, RZ ;  /* 0x800000081c137c10 */ /* 0x000fe2000ff1e0ff */
[----:B------:R-:W-:Y:S01]  /*12d0*/  ULDC.64 UR10, c[0x0][0x118] ;  /* 0x00004600000a7ab9 */ /* 0x000fe20000000a00 */
[----:B0-----:R-:W-:-:S04]  /*12e0*/  SHF.R.S32.HI R15, RZ, 0x1f, R8 ;  /* 0x0000001fff0f7819 */ /* 0x001fc80000011408 */
[----:B------:R-:W-:-:S04]  /*12f0*/  LEA.HI R17, R15, R8, RZ, 0x4 ;  /* 0x000000080f117211 */ /* 0x000fc800078f20ff */
[----:B------:R-:W-:Y:S02]  /*1300*/  LOP3.LUT R9, R17, 0xfffffff0, RZ, 0xc0, !PT ;  /* 0xfffffff011097812 */ /* 0x000fe400078ec0ff */
[----:B------:R-:W-:-:S03]  /*1310*/  SHF.R.S32.HI R17, RZ, 0x4, R17 ;  /* 0x00000004ff117819 */ /* 0x000fc60000011411 */
[----:B------:R-:W-:Y:S01]  /*1320*/  IMAD.IADD R26, R8, 0x1, -R9 ;  /* 0x00000001081a7824 */ /* 0x000fe200078e0a09 */
[----:B------:R-:W-:-:S04]  /*1330*/  IADD3.X R9, R5, ~UR7, RZ, P0, !PT ;  /* 0x8000000705097c10 */ /* 0x000fc800087fe4ff */
[----:B------:R-:W-:Y:S02]  /*1340*/  ISETP.GT.U32.AND P2, PT, R19, R26, PT ;  /* 0x0000001a1300720c */ /* 0x000fe40003f44070 */
[----:B------:R-:W-:Y:S02]  /*1350*/  SHF.R.S32.HI R18, RZ, 0x1f, R26 ;  /* 0x0000001fff127819 */ /* 0x000fe4000001141a */
[----:B------:R-:W-:Y:S02]  /*1360*/  IADD3 R22, P0, R26, UR8, RZ ;  /* 0x000000081a167c10 */ /* 0x000fe4000ff1e0ff */
[----:B------:R-:W-:Y:S02]  /*1370*/  ISETP.GT.AND.EX P2, PT, R9, R18, PT, P2 ;  /* 0x000000120900720c */ /* 0x000fe40003f44320 */
[C---:B------:R-:W-:Y:S02]  /*1380*/  IADD3 R9, R17.reuse, 0x8, RZ ;  /* 0x0000000811097810 */ /* 0x040fe40007ffe0ff */
[----:B------:R-:W-:-:S02]  /*1390*/  ISETP.GE.OR P3, PT, R17, c[0x0][0x314], !P2 ;  /* 0x0000c50011007a0c */ /* 0x000fc40005766670 */
[----:B------:R-:W-:Y:S02]  /*13a0*/  ISETP.GE.OR P2, PT, R9, c[0x0][0x314], !P2 ;  /* 0x0000c50009007a0c */ /* 0x000fe40005746670 */
[----:B------:R-:W-:-:S09]  /*13b0*/  IADD3.X R23, R18, UR7, RZ, P0, !PT ;  /* 0x0000000712177c10 */ /* 0x000fd200087fe4ff */
[----:B------:R-:W-:Y:S02]  /*13c0*/  @!P3 SHF.R.S32.HI R25, RZ, 0x1f, R17 ;  /* 0x0000001fff19b819 */ /* 0x000fe40000011411 */
[----:B------:R-:W-:-:S03]  /*13d0*/  @!P2 SHF.R.S32.HI R19, RZ, 0x1f, R9 ;  /* 0x0000001fff13a819 */ /* 0x000fc60000011409 */
[-C--:B------:R-:W-:Y:S02]  /*13e0*/  @!P3 IMAD R18, R25, R28.reuse, RZ ;  /* 0x0000001c1912b224 */ /* 0x080fe400078e02ff */
[----:B------:R-:W-:Y:S02]  /*13f0*/  @!P2 IMAD R30, R19, R28, RZ ;  /* 0x0000001c131ea224 */ /* 0x000fe400078e02ff */
[----:B------:R-:W-:-:S04]  /*1400*/  @!P3 IMAD.WIDE.U32 R24, R28, R17, R22 ;  /* 0x000000111c18b225 */ /* 0x000fc800078e0016 */
[----:B------:R-:W-:Y:S01]  /*1410*/  @!P2 IMAD.WIDE.U32 R22, R28, R9, R22 ;  /* 0x000000091c16a225 */ /* 0x000fe200078e0016 */
[----:B------:R-:W-:-:S03]  /*1420*/  @!P3 LEA R32, P1, R24, c[0x0][0x208], 0x2 ;  /* 0x000082001820ba11 */ /* 0x000fc600078210ff */
[-C--:B------:R-:W-:Y:S02]  /*1430*/  @!P3 IMAD R18, R17, R5.reuse, R18 ;  /* 0x000000051112b224 */ /* 0x080fe400078e0212 */
[----:B------:R-:W-:Y:S01]  /*1440*/  @!P2 IMAD R9, R9, R5, R30 ;  /* 0x000000050909a224 */ /* 0x000fe200078e021e */
[----:B------:R-:W-:Y:S01]  /*1450*/  @!P2 LEA R30, P0, R22, c[0x0][0x208], 0x2 ;  /* 0x00008200161eaa11 */ /* 0x000fe200078010ff */
[----:B------:R-:W-:Y:S02]  /*1460*/  @!P3 IMAD.IADD R18, R25, 0x1, R18 ;  /* 0x000000011912b824 */ /* 0x000fe400078e0212 */
[----:B------:R-:W-:-:S03]  /*1470*/  @!P2 IMAD.IADD R9, R23, 0x1, R9 ;  /* 0x000000011709a824 */ /* 0x000fc600078e0209 */
[----:B------:R-:W-:Y:S01]  /*1480*/  @!P3 LEA.HI.X R33, R24, c[0x0][0x20c], R18, 0x2, P1 ;  /* 0x000083001821ba11 */ /* 0x000fe200008f1412 */
[----:B------:R-:W-:Y:S01]  /*1490*/  IMAD.MOV.U32 R24, RZ, RZ, -0x800000 ;  /* 0xff800000ff187424 */ /* 0x000fe200078e00ff */
[----:B------:R-:W-:Y:S01]  /*14a0*/  @!P2 LEA.HI.X R31, R22, c[0x0][0x20c], R9, 0x2, P0 ;  /* 0x00008300161faa11 */ /* 0x000fe200000f1409 */
[----:B------:R-:W-:-:S04]  /*14b0*/  IMAD.MOV.U32 R22, RZ, RZ, -0x800000 ;  /* 0xff800000ff167424 */ /* 0x000fc800078e00ff */
[----:B------:R0:W2:Y:S04]  /*14c0*/  @!P2 LDG.E R24, [R30.64] ;  /* 0x0000000a1e18a981 */ /* 0x0000a8000c1e1900 */
[----:B------:R1:W3:Y:S01]  /*14d0*/  @!P3 LDG.E R22, [R32.64] ;  /* 0x0000000a2016b981 */ /* 0x0002e2000c1e1900 */
[C---:B------:R-:W-:Y:S02]  /*14e0*/  ISETP.GT.AND P0, PT, R8.reuse, 0xff, PT ;  /* 0x000000ff0800780c */ /* 0x040fe40003f04270 */
[----:B------:R-:W-:Y:S01]  /*14f0*/  ISETP.GT.AND P2, PT, R8, 0x7f, PT ;  /* 0x0000007f0800780c */ /* 0x000fe20003f44270 */
[----:B------:R-:W-:Y:S01]  /*1500*/  IMAD R17, R17, 0x11, R26 ;  /* 0x0000001111117824 */ /* 0x000fe200078e021a */
[----:B------:R-:W-:Y:S02]  /*1510*/  IABS R18, c[0x0][0x214] ;  /* 0x0000850000127a13 */ /* 0x000fe40000000000 */
[----:B------:R-:W-:-:S02]  /*1520*/  LEA.HI R15, R15, R8, RZ, 0x3 ;  /* 0x000000080f0f7211 */ /* 0x000fc400078f18ff */
[----:B------:R-:W4:Y:S02]  /*1530*/  I2F.RP R9, R18 ;  /* 0x0000001200097306 */ /* 0x000f240000209400 */
[----:B------:R-:W-:Y:S02]  /*1540*/  LOP3.LUT R19, R15, 0xfffffff8, RZ, 0xc0, !PT ;  /* 0xfffffff80f137812 */ /* 0x000fe400078ec0ff */
[----:B------:R-:W-:-:S03]  /*1550*/  SHF.R.S32.HI R15, RZ, 0x3, R15 ;  /* 0x00000003ff0f7819 */ /* 0x000fc6000001140f */
[----:B------:R-:W-:Y:S02]  /*1560*/  IMAD.IADD R36, R8, 0x1, -R19 ;  /* 0x0000000108247824 */ /* 0x000fe400078e0a13 */
[----:B------:R-:W-:Y:S02]  /*1570*/  IMAD.MOV.U32 R34, RZ, RZ, -0x800000 ;  /* 0xff800000ff227424 */ /* 0x000fe400078e00ff */
[----:B------:R-:W-:Y:S02]  /*1580*/  IMAD R27, R36, 0x11, R15 ;  /* 0x00000011241b7824 */ /* 0x000fe400078e020f */
[----:B-1----:R-:W-:Y:S01]  /*1590*/  IMAD.MOV.U32 R33, RZ, RZ, -0x800000 ;  /* 0xff800000ff217424 */ /* 0x002fe200078e00ff */
[----:B----4-:R-:W0:Y:S02]  /*15a0*/  MUFU.RCP R9, R9 ;  /* 0x0000000900097308 */ /* 0x010e240000001000 */
[----:B0-----:R-:W-:-:S06]  /*15b0*/  IADD3 R30, R9, 0xffffffe, RZ ;  /* 0x0ffffffe091e7810 */ /* 0x001fcc0007ffe0ff */
[----:B------:R-:W0:Y:S02]  /*15c0*/  F2I.FTZ.U32.TRUNC.NTZ R31, R30 ;  /* 0x0000001e001f7305 */ /* 0x000e24000021f000 */
[----:B0-----:R-:W-:Y:S02]  /*15d0*/  IMAD.MOV R19, RZ, RZ, -R31 ;  /* 0x000000ffff137224 */ /* 0x001fe400078e0a1f */
[----:B------:R-:W-:Y:S02]  /*15e0*/  IMAD.MOV.U32 R30, RZ, RZ, RZ ;  /* 0x000000ffff1e7224 */ /* 0x000fe400078e00ff */
[----:B------:R-:W-:Y:S01]  /*15f0*/  IMAD R19, R19, R18, RZ ;  /* 0x0000001213137224 */ /* 0x000fe200078e02ff */
[----:B------:R-:W-:Y:S02]  /*1600*/  IABS R9, R7 ;  /* 0x0000000700097213 */ /* 0x000fe40000000000 */
[----:B------:R-:W-:Y:S02]  /*1610*/  LOP3.LUT R7, R7, c[0x0][0x214], RZ, 0x3c, !PT ;  /* 0x0000850007077a12 */ /* 0x000fe400078e3cff */
[----:B------:R-:W-:-:S02]  /*1620*/  ISETP.GT.AND P4, PT, R2, RZ, PT ;  /* 0x000000ff0200720c */ /* 0x000fc40003f84270 */
[----:B------:R-:W-:Y:S02]  /*1630*/  ISETP.GE.AND P1, PT, R7, RZ, PT ;  /* 0x000000ff0700720c */ /* 0x000fe40003f26270 */
[----:B------:R-:W-:Y:S02]  /*1640*/  SHF.R.S32.HI R7, RZ, 0x1f, R2 ;  /* 0x0000001fff077819 */ /* 0x000fe40000011402 */
[----:B------:R-:W-:-:S07]  /*1650*/  LEA.HI.SX32 R2, R2, 0x1, 0x1 ;  /* 0x0000000102027811 */ /* 0x000fce00078f0aff */
[----:B------:R-:W-:Y:S01]  /*1660*/  @!P4 IMAD.MOV R2, RZ, RZ, R7 ;  /* 0x000000ffff02c224 */ /* 0x000fe200078e0207 */
[----:B------:R-:W-:Y:S01]  /*1670*/  IABS R7, c[0x0][0x1c0] ;  /* 0x0000700000077a13 */ /* 0x000fe20000000000 */
[----:B--2---:R0:W-:Y:S04]  /*1680*/  @!P2 STS [R17.X4+0x220], R24 ;  /* 0x000220181100a388 */ /* 0x0041e80000004800 */
[----:B---3--:R1:W-:Y:S04]  /*1690*/  @!P0 STS [R17.X4], R22 ;  /* 0x0000001611008388 */ /* 0x0083e80000004800 */
[----:B------:R-:W-:Y:S06]  /*16a0*/  BAR.SYNC.DEFER_BLOCKING 0x0 ;  /* 0x0000000000007b1d */ /* 0x000fec0000010000 */
[----:B------:R-:W-:Y:S04]  /*16b0*/  @!P2 LDS R34, [R27.X4] ;  /* 0x000000001b22a984 */ /* 0x000fe80000004800 */
[----:B------:R-:W2:Y:S01]  /*16c0*/  @!P2 LDS R33, [R27.X4+0x220] ;  /* 0x000220001b21a984 */ /* 0x000ea20000004800 */
[----:B0-----:R-:W-:-:S06]  /*16d0*/  IMAD.HI.U32 R24, R31, R19, R30 ;  /* 0x000000131f187227 */ /* 0x001fcc00078e001e */
[----:B------:R-:W-:-:S04]  /*16e0*/  IMAD.HI.U32 R23, R24, R9, RZ ;  /* 0x0000000918177227 */ /* 0x000fc800078e00ff */
[----:B-1----:R-:W-:Y:S01]  /*16f0*/  IMAD.MOV R17, RZ, RZ, -R23 ;  /* 0x000000ffff117224 */ /* 0x002fe200078e0a17 */
[----:B--2---:R-:W-:-:S05]  /*1700*/  FMNMX.FTZ R22, R34, R33, !PT ;  /* 0x0000002122167209 */ /* 0x004fca0007810000 */
[----:B------:R-:W0:Y:S01]  /*1710*/  SHFL.BFLY PT, R19, R22, 0x4, 0x1f ;  /* 0x0c801f0016137f89 */ /* 0x000e2200000e0000 */
[----:B------:R-:W-:-:S05]  /*1720*/  IMAD R9, R18, R17, R9 ;  /* 0x0000001112097224 */ /* 0x000fca00078e0209 */
[----:B------:R-:W-:Y:S02]  /*1730*/  ISETP.GT.U32.AND P0, PT, R18, R9, PT ;  /* 0x000000091200720c */ /* 0x000fe40003f04070 */
[----:B0-----:R-:W-:-:S05]  /*1740*/  FMNMX.FTZ R24, R22, R19, !PT ;  /* 0x0000001316187209 */ /* 0x001fca0007810000 */
[----:B------:R-:W0:Y:S06]  /*1750*/  SHFL.BFLY PT, R17, R24, 0x2, 0x1f ;  /* 0x0c401f0018117f89 */ /* 0x000e2c00000e0000 */
[----:B------:R-:W-:-:S05]  /*1760*/  @!P0 IMAD.IADD R9, R9, 0x1, -R18 ;  /* 0x0000000109098824 */ /* 0x000fca00078e0a12 */
[----:B------:R-:W-:Y:S02]  /*1770*/  ISETP.GE.U32.AND P3, PT, R9, R18, PT ;  /* 0x000000120900720c */ /* 0x000fe40003f66070 */
[----:B------:R-:W-:Y:S02]  /*1780*/  @!P0 IADD3 R23, R23, 0x1, RZ ;  /* 0x0000000117178810 */ /* 0x000fe40007ffe0ff */
[----:B------:R-:W-:Y:S02]  /*1790*/  ISETP.NE.AND P0, PT, RZ, c[0x0][0x214], PT ;  /* 0x00008500ff007a0c */ /* 0x000fe40003f05270 */
[----:B0-----:R-:W-:-:S05]  /*17a0*/  FMNMX.FTZ R17, R24, R17, !PT ;  /* 0x0000001118117209 */ /* 0x001fca0007810000 */
[----:B------:R-:W0:Y:S02]  /*17b0*/  SHFL.BFLY PT, R18, R17, 0x1, 0x1f ;  /* 0x0c201f0011127f89 */ /* 0x000e2400000e0000 */
[----:B------:R-:W-:-:S05]  /*17c0*/  @P3 IADD3 R23, R23, 0x1, RZ ;  /* 0x0000000117173810 */ /* 0x000fca0007ffe0ff */
[----:B------:R-:W-:Y:S01]  /*17d0*/  @!P1 IMAD.MOV R23, RZ, RZ, -R23 ;  /* 0x000000ffff179224 */ /* 0x000fe200078e0a17 */
[----:B------:R-:W-:-:S05]  /*17e0*/  @!P0 LOP3.LUT R23, RZ, c[0x0][0x214], RZ, 0x33, !PT ;  /* 0x00008500ff178a12 */ /* 0x000fca00078e33ff */
[----:B------:R-:W-:-:S05]  /*17f0*/  IMAD R2, R2, R23, RZ ;  /* 0x0000001702027224 */ /* 0x000fca00078e02ff */
[----:B------:R-:W-:Y:S02]  /*1800*/  IABS R9, R2 ;  /* 0x0000000200097213 */ /* 0x000fe40000000000 */
[----:B0-----:R-:W-:-:S04]  /*1810*/  FMNMX.FTZ R18, R17, R18, !PT ;  /* 0x0000001211127209 */ /* 0x001fc80007810000 */
[C---:B------:R-:W-:Y:S01]  /*1820*/  FSETP.NEU.FTZ.AND P0, PT, R18.reuse, -INF , PT ;  /* 0xff8000001200780b */ /* 0x040fe20003f1d000 */
[----:B------:R-:W0:Y:S03]  /*1830*/  I2F.RP R22, R9 ;  /* 0x0000000900167306 */ /* 0x000e260000209400 */
[----:B------:R-:W-:-:S05]  /*1840*/  FSEL R17, R18, RZ, P0 ;  /* 0x000000ff12117208 */ /* 0x000fca0000000000 */
[C---:B------:R-:W-:Y:S02]  /*1850*/  FADD.FTZ R19, -R17.reuse, R34 ;  /* 0x0000002211137221 */ /* 0x040fe40000010100 */
[----:B------:R-:W-:Y:S02]  /*1860*/  FADD.FTZ R24, -R17, R33 ;  /* 0x0000002111187221 */ /* 0x000fe40000010100 */
[----:B------:R-:W-:Y:S02]  /*1870*/  FMUL.FTZ R19, R19, 1.4426950216293334961 ;  /* 0x3fb8aa3b13137820 */ /* 0x000fe40000410000 */
[----:B------:R-:W-:Y:S01]  /*1880*/  FMUL.FTZ R24, R24, 1.4426950216293334961 ;  /* 0x3fb8aa3b18187820 */ /* 0x000fe20000410000 */
[----:B------:R-:W-:Y:S08]  /*1890*/  I2F.U32.RP R23, R7 ;  /* 0x0000000700177306 */ /* 0x000ff00000209000 */
[----:B------:R-:W-:Y:S08]  /*18a0*/  MUFU.EX2 R19, R19 ;  /* 0x0000001300137308 */ /* 0x000ff00000000800 */
[----:B------:R-:W1:Y:S08]  /*18b0*/  MUFU.EX2 R18, R24 ;  /* 0x0000001800127308 */ /* 0x000e700000000800 */
[----:B0-----:R-:W0:Y:S01]  /*18c0*/  MUFU.RCP R22, R22 ;  /* 0x0000001600167308 */ /* 0x001e220000001000 */
[----:B-1----:R-:W-:-:S07]  /*18d0*/  FADD.FTZ R18, R19, R18 ;  /* 0x0000001213127221 */ /* 0x002fce0000010000 */
[----:B------:R-:W1:Y:S01]  /*18e0*/  MUFU.RCP R38, R23 ;  /* 0x0000001700267308 */ /* 0x000e620000001000 */
[----:B------:R-:W2:Y:S01]  /*18f0*/  SHFL.BFLY PT, R25, R18, 0x4, 0x1f ;  /* 0x0c801f0012197f89 */ /* 0x000ea200000e0000 */
[----:B0-----:R-:W-:-:S06]  /*1900*/  IADD3 R42, R22, 0xffffffe, RZ ;  /* 0x0ffffffe162a7810 */ /* 0x001fcc0007ffe0ff */
[----:B------:R-:W0:Y:S01]  /*1910*/  F2I.FTZ.U32.TRUNC.NTZ R43, R42 ;  /* 0x0000002a002b7305 */ /* 0x000e22000021f000 */
[----:B-1----:R-:W-:-:S07]  /*1920*/  IADD3 R38, R38, 0xffffffe, RZ ;  /* 0x0ffffffe26267810 */ /* 0x002fce0007ffe0ff */
[----:B------:R-:W1:Y:S01]  /*1930*/  F2I.FTZ.U32.TRUNC.NTZ R39, R38 ;  /* 0x0000002600277305 */ /* 0x000e62000021f000 */
[----:B------:R-:W-:Y:S02]  /*1940*/  IMAD.IADD R22, R6, 0x1, R9 ;  /* 0x0000000106167824 */ /* 0x000fe400078e0209 */
[----:B0-----:R-:W-:Y:S02]  /*1950*/  IMAD.MOV R30, RZ, RZ, -R43 ;  /* 0x000000ffff1e7224 */ /* 0x001fe400078e0a2b */
[----:B------:R-:W-:Y:S02]  /*1960*/  IMAD.MOV.U32 R42, RZ, RZ, RZ ;  /* 0x000000ffff2a7224 */ /* 0x000fe400078e00ff */
[----:B------:R-:W-:Y:S02]  /*1970*/  IMAD R30, R30, R9, RZ ;  /* 0x000000091e1e7224 */ /* 0x000fe400078e02ff */
[----:B--2---:R-:W-:Y:S01]  /*1980*/  FADD.FTZ R25, R18, R25 ;  /* 0x0000001912197221 */ /* 0x004fe20000010000 */
[----:B------:R-:W-:Y:S01]  /*1990*/  IABS R26, R2 ;  /* 0x00000002001a7213 */ /* 0x000fe20000000000 */
[----:B------:R-:W-:Y:S01]  /*19a0*/  IMAD.HI.U32 R30, R43, R30, R42 ;  /* 0x0000001e2b1e7227 */ /* 0x000fe200078e002a */
[----:B------:R-:W-:-:S02]  /*19b0*/  IABS R23, R22 ;  /* 0x0000001600177213 */ /* 0x000fc40000000000 */
[----:B------:R-:W0:Y:S01]  /*19c0*/  SHFL.BFLY PT, R24, R25, 0x2, 0x1f ;  /* 0x0c401f0019187f89 */ /* 0x000e2200000e0000 */
[----:B------:R-:W-:Y:S02]  /*19d0*/  IMAD.MOV R26, RZ, RZ, -R26 ;  /* 0x000000ffff1a7224 */ /* 0x000fe400078e0a1a */
[----:B-1----:R-:W-:Y:S02]  /*19e0*/  IMAD.MOV R6, RZ, RZ, -R39 ;  /* 0x000000ffff067224 */ /* 0x002fe400078e0a27 */
[----:B------:R-:W-:-:S04]  /*19f0*/  IMAD.HI.U32 R30, R30, R23, RZ ;  /* 0x000000171e1e7227 */ /* 0x000fc800078e00ff */
[----:B------:R-:W-:Y:S02]  /*1a00*/  IMAD R26, R30, R26, R23 ;  /* 0x0000001a1e1a7224 */ /* 0x000fe400078e0217 */
[----:B------:R-:W-:Y:S02]  /*1a10*/  IMAD R19, R6, R7, RZ ;  /* 0x0000000706137224 */ /* 0x000fe400078e02ff */
[----:B------:R-:W-:Y:S01]  /*1a20*/  IMAD.MOV.U32 R38, RZ, RZ, RZ ;  /* 0x000000ffff267224 */ /* 0x000fe200078e00ff */
[----:B------:R-:W-:Y:S02]  /*1a30*/  IABS R18, c[0x0][0x1c0] ;  /* 0x0000700000127a13 */ /* 0x000fe40000000000 */
[----:B------:R-:W-:Y:S01]  /*1a40*/  ISETP.GT.U32.AND P3, PT, R9, R26, PT ;  /* 0x0000001a0900720c */ /* 0x000fe20003f64070 */
[----:B------:R-:W-:Y:S01]  /*1a50*/  IMAD.HI.U32 R38, R39, R19, R38 ;  /* 0x0000001327267227 */ /* 0x000fe200078e0026 */
[----:B------:R-:W-:-:S03]  /*1a60*/  IABS R6, R4 ;  /* 0x0000000400067213 */ /* 0x000fc60000000000 */
[----:B------:R-:W-:Y:S02]  /*1a70*/  IMAD.MOV R18, RZ, RZ, -R18 ;  /* 0x000000ffff127224 */ /* 0x000fe400078e0a12 */
[----:B------:R-:W-:-:S04]  /*1a80*/  IMAD.HI.U32 R19, R38, R6, RZ ;  /* 0x0000000626137227 */ /* 0x000fc800078e00ff */
[----:B------:R-:W-:-:S04]  /*1a90*/  IMAD.HI.U32 R38, R38, R23, RZ ;  /* 0x0000001726267227 */ /* 0x000fc800078e00ff */
[-C--:B------:R-:W-:Y:S02]  /*1aa0*/  IMAD R6, R19, R18.reuse, R6 ;  /* 0x0000001213067224 */ /* 0x080fe400078e0206 */
[----:B------:R-:W-:Y:S01]  /*1ab0*/  IMAD R18, R38, R18, R23 ;  /* 0x0000001226127224 */ /* 0x000fe200078e0217 */
[-C--:B------:R-:W-:Y:S01]  /*1ac0*/  LOP3.LUT R23, R22, R9.reuse, RZ, 0x3c, !PT ;  /* 0x0000000916177212 */ /* 0x080fe200078e3cff */
[----:B0-----:R-:W-:Y:S02]  /*1ad0*/  FADD.FTZ R24, R25, R24 ;  /* 0x0000001819187221 */ /* 0x001fe40000010000 */
[----:B------:R-:W-:Y:S01]  /*1ae0*/  @!P3 IMAD.IADD R26, R26, 0x1, -R9 ;  /* 0x000000011a1ab824 */ /* 0x000fe200078e0a09 */
[----:B------:R-:W-:Y:S02]  /*1af0*/  ISETP.GE.AND P5, PT, R23, RZ, PT ;  /* 0x000000ff1700720c */ /* 0x000fe40003fa6270 */
[----:B------:R-:W0:Y:S02]  /*1b00*/  SHFL.BFLY PT, R23, R24, 0x1, 0x1f ;  /* 0x0c201f0018177f89 */ /* 0x000e2400000e0000 */
[----:B------:R-:W-:-:S02]  /*1b10*/  ISETP.GE.U32.AND P4, PT, R26, R9, PT ;  /* 0x000000091a00720c */ /* 0x000fc40003f86070 */
[C---:B------:R-:W-:Y:S02]  /*1b20*/  ISETP.GT.U32.AND P0, PT, R7.reuse, R6, PT ;  /* 0x000000060700720c */ /* 0x040fe40003f04070 */
[----:B------:R-:W-:Y:S02]  /*1b30*/  ISETP.GT.U32.AND P1, PT, R7, R18, PT ;  /* 0x000000120700720c */ /* 0x000fe40003f24070 */
[----:B------:R-:W-:-:S07]  /*1b40*/  @!P3 IADD3 R30, R30, 0x1, RZ ;  /* 0x000000011e1eb810 */ /* 0x000fce0007ffe0ff */
[----:B------:R-:W-:Y:S02]  /*1b50*/  @P4 IADD3 R30, R30, 0x1, RZ ;  /* 0x000000011e1e4810 */ /* 0x000fe40007ffe0ff */
[----:B------:R-:W-:Y:S01]  /*1b60*/  ISETP.GT.AND P4, PT, R3, RZ, PT ;  /* 0x000000ff0300720c */ /* 0x000fe20003f84270 */
[--C-:B------:R-:W-:Y:S02]  /*1b70*/  @!P0 IMAD.IADD R6, R6, 0x1, -R7.reuse ;  /* 0x0000000106068824 */ /* 0x100fe400078e0a07 */
[----:B------:R-:W-:Y:S01]  /*1b80*/  @!P1 IMAD.IADD R18, R18, 0x1, -R7 ;  /* 0x0000000112129824 */ /* 0x000fe200078e0a07 */
[----:B------:R-:W-:Y:S01]  /*1b90*/  LOP3.LUT R4, R4, c[0x0][0x1c0], RZ, 0x3c, !PT ;  /* 0x0000700004047a12 */ /* 0x000fe200078e3cff */
[----:B------:R-:W-:Y:S01]  /*1ba0*/  @!P5 IMAD.MOV R30, RZ, RZ, -R30 ;  /* 0x000000ffff1ed224 */ /* 0x000fe200078e0a1e */
[-C--:B------:R-:W-:Y:S02]  /*1bb0*/  ISETP.GE.U32.AND P3, PT, R6, R7.reuse, PT ;  /* 0x000000070600720c */ /* 0x080fe40003f66070 */
[----:B------:R-:W-:Y:S01]  /*1bc0*/  ISETP.GE.U32.AND P5, PT, R18, R7, PT ;  /* 0x000000071200720c */ /* 0x000fe20003fa6070 */
[----:B0-----:R-:W-:Y:S01]  /*1bd0*/  FADD.FTZ R23, R24, R23 ;  /* 0x0000001718177221 */ /* 0x001fe20000010000 */
[----:B------:R-:W-:-:S02]  /*1be0*/  SHF.R.S32.HI R6, RZ, 0x1f, R3 ;  /* 0x0000001fff067819 */ /* 0x000fc40000011403 */
[----:B------:R-:W-:Y:S02]  /*1bf0*/  @!P0 IADD3 R19, R19, 0x1, RZ ;  /* 0x0000000113138810 */ /* 0x000fe40007ffe0ff */
[----:B------:R-:W-:Y:S02]  /*1c00*/  LOP3.LUT R22, R22, c[0x0][0x1c0], RZ, 0x3c, !PT ;  /* 0x0000700016167a12 */ /* 0x000fe400078e3cff */
[----:B------:R-:W-:Y:S02]  /*1c10*/  ISETP.GE.AND P0, PT, R4, RZ, PT ;  /* 0x000000ff0400720c */ /* 0x000fe40003f06270 */
[----:B------:R-:W-:Y:S01]  /*1c20*/  LEA.HI.SX32 R7, R3, 0x1, 0x1 ;  /* 0x0000000103077811 */ /* 0x000fe200078f0aff */
[----:B------:R-:W-:Y:S01]  /*1c30*/  @!P4 IMAD.MOV R7, RZ, RZ, R6 ;  /* 0x000000ffff07c224 */ /* 0x000fe200078e0206 */
[----:B------:R-:W-:Y:S02]  /*1c40*/  @!P1 IADD3 R38, R38, 0x1, RZ ;  /* 0x0000000126269810 */ /* 0x000fe40007ffe0ff */
[----:B------:R-:W-:-:S02]  /*1c50*/  ISETP.GE.AND P1, PT, R22, RZ, PT ;  /* 0x000000ff1600720c */ /* 0x000fc40003f26270 */
[----:B------:R-:W-:Y:S02]  /*1c60*/  FSETP.NE.FTZ.AND P4, PT, R23, RZ, PT ;  /* 0x000000ff1700720b */ /* 0x000fe40003f95000 */
[----:B------:R-:W-:Y:S01]  /*1c70*/  ISETP.NE.AND P6, PT, R2, RZ, PT ;  /* 0x000000ff0200720c */ /* 0x000fe20003fc5270 */
[----:B------:R-:W-:Y:S01]  /*1c80*/  ULDC.U8 UR4, c[0x0][0x329] ;  /* 0x0000ca4000047ab9 */ /* 0x000fe20000000000 */
[----:B------:R-:W-:Y:S01]  /*1c90*/  @P3 IADD3 R19, R19, 0x1, RZ ;  /* 0x0000000113133810 */ /* 0x000fe20007ffe0ff */
[----:B------:R-:W-:Y:S01]  /*1ca0*/  IMAD.MOV.U32 R4, RZ, RZ, c[0x0][0x214] ;  /* 0x00008500ff047624 */ /* 0x000fe200078e00ff */
[----:B------:R-:W-:Y:S02]  /*1cb0*/  @P5 IADD3 R38, R38, 0x1, RZ ;  /* 0x0000000126265810 */ /* 0x000fe40007ffe0ff */
[----:B------:R-:W-:Y:S02]  /*1cc0*/  LOP3.LUT P5, RZ, R8, 0x7, RZ, 0xc0, !PT ;  /* 0x0000000708ff7812 */ /* 0x000fe400078ac0ff */
[----:B------:R-:W-:Y:S01]  /*1cd0*/  ISETP.NE.AND P3, PT, RZ, UR4, PT ;  /* 0x00000004ff007c0c */ /* 0x000fe2000bf65270 */
[----:B------:R-:W-:Y:S01]  /*1ce0*/  @!P0 IMAD.MOV R19, RZ, RZ, -R19 ;  /* 0x000000ffff138224 */ /* 0x000fe200078e0a13 */
[----:B------:R-:W-:-:S02]  /*1cf0*/  ISETP.GT.AND P0, PT, R2, RZ, PT ;  /* 0x000000ff0200720c */ /* 0x000fc40003f04270 */
[----:B------:R-:W-:Y:S01]  /*1d00*/  ISETP.GT.OR P5, PT, R8, 0x7f, P5 ;  /* 0x0000007f0800780c */ /* 0x000fe20002fa4670 */
[----:B------:R-:W-:Y:S01]  /*1d10*/  @!P1 IMAD.MOV R38, RZ, RZ, -R38 ;  /* 0x000000ffff269224 */ /* 0x000fe200078e0a26 */
[----:B------:R-:W-:Y:S02]  /*1d20*/  SEL R8, R4, 0x1, !P3 ;  /* 0x0000000104087807 */ /* 0x000fe40005800000 */
[----:B------:R-:W0:Y:S01]  /*1d30*/  @P4 MUFU.LG2 R4, R23 ;  /* 0x0000001700044308 */ /* 0x000e220000000c00 */
[----:B------:R-:W-:Y:S02]  /*1d40*/  ISETP.NE.AND P1, PT, RZ, c[0x0][0x1c0], PT ;  /* 0x00007000ff007a0c */ /* 0x000fe40003f25270 */
[----:B------:R-:W-:Y:S02]  /*1d50*/  LOP3.LUT R6, RZ, c[0x0][0x1c0], RZ, 0x33, !PT ;  /* 0x00007000ff067a12 */ /* 0x000fe400078e33ff */
[----:B------:R-:W-:Y:S02]  /*1d60*/  @!P6 LOP3.LUT R30, RZ, R9, RZ, 0x33, !PT ;  /* 0x00000009ff1ee212 */ /* 0x000fe400078e33ff */
[----:B------:R-:W-:-:S02]  /*1d70*/  SEL R25, R6, R19, !P1 ;  /* 0x0000001306197207 */ /* 0x000fc40004800000 */
[----:B------:R-:W-:Y:S02]  /*1d80*/  SHF.R.S32.HI R18, RZ, 0x1f, R2 ;  /* 0x0000001fff127819 */ /* 0x000fe40000011402 */
[----:B------:R-:W-:Y:S02]  /*1d90*/  SEL R31, R6, R38, !P1 ;  /* 0x00000026061f7207 */ /* 0x000fe40004800000 */
[----:B------:R-:W-:Y:S02]  /*1da0*/  ISETP.LT.U32.AND P1, PT, R20, R30, PT ;  /* 0x0000001e1400720c */ /* 0x000fe40003f21070 */
[----:B------:R-:W-:Y:S01]  /*1db0*/  SHF.R.S32.HI R19, RZ, 0x1f, R30 ;  /* 0x0000001fff137819 */ /* 0x000fe2000001141e */
[-C--:B------:R-:W-:Y:S01]  /*1dc0*/  IMAD R6, R25, R8.reuse, RZ ;  /* 0x0000000819067224 */ /* 0x080fe200078e02ff */
[----:B------:R-:W-:Y:S01]  /*1dd0*/  LEA.HI.SX32 R9, R2, 0x1, 0x1 ;  /* 0x0000000102097811 */ /* 0x000fe200078f0aff */
[----:B------:R-:W-:Y:S01]  /*1de0*/  @!P0 IMAD.MOV R9, RZ, RZ, R18 ;  /* 0x000000ffff098224 */ /* 0x000fe200078e0212 */
[----:B------:R-:W-:Y:S01]  /*1df0*/  ISETP.LT.AND.EX P1, PT, R21, R19, PT, P1 ;  /* 0x000000131500720c */ /* 0x000fe20003f21310 */
[----:B------:R-:W-:Y:S01]  /*1e00*/  IMAD R8, R31, R8, RZ ;  /* 0x000000081f087224 */ /* 0x000fe200078e02ff */
[----:B------:R-:W-:Y:S01]  /*1e10*/  BSSY B1, `(.L_x_152) ;  /* 0x00001cc000017945 */ /* 0x000fe20003800000 */
[----:B------:R-:W-:-:S02]  /*1e20*/  IMAD R7, R7, R6, RZ ;  /* 0x0000000607077224 */ /* 0x000fc400078e02ff */
[----:B------:R-:W-:Y:S02]  /*1e30*/  IMAD.MOV.U32 R31, RZ, RZ, 0x7f800000 ;  /* 0x7f800000ff1f7424 */ /* 0x000fe400078e00ff */
[----:B------:R-:W-:Y:S01]  /*1e40*/  IMAD R6, R8, R9, RZ ;  /* 0x0000000908067224 */ /* 0x000fe200078e02ff */
        /* <DEDUP_REMOVED lines=40> */
[----:B------:R-:W-:Y:S05]  /*20d0*/  CALL.REL.NOINC `($__internal_3_$__cuda_sm20_div_s64) ;  /* 0x0000257000007944 */ /* 0x000fea0003c00000 */
        /* <DEDUP_REMOVED lines=10> */
.L_x_156:
        /* <DEDUP_REMOVED lines=22> */
.L_x_157:
[----:B------:R-:W-:Y:S05]  /*22e0*/  BSYNC B0 ;  /* 0x0000000000007941 */ /* 0x000fea0003800000 */
.L_x_155:
[----:B------:R-:W-:Y:S01]  /*22f0*/  LOP3.LUT R19, R17, R0, RZ, 0xfc, !PT ;  /* 0x0000000011137212 */ /* 0x000fe200078efcff */
[----:B------:R-:W-:Y:S03]  /*2300*/  BSSY B0, `(.L_x_158) ;  /* 0x0000028000007945 */ /* 0x000fe60003800000 */
[----:B------:R-:W-:-:S13]  /*2310*/  ISETP.NE.U32.AND P0, PT, R19, RZ, PT ;  /* 0x000000ff1300720c */ /* 0x000fda0003f05070 */
[----:B------:R-:W-:Y:S05]  /*2320*/  @!P0 BRA `(.L_x_159) ;  /* 0x000000f000008947 */ /* 0x000fea0003800000 */
[----:B------:R-:W-:Y:S01]  /*2330*/  IMAD.MOV.U32 R26, RZ, RZ, R29 ;  /* 0x000000ffff1a7224 */ /* 0x000fe200078e001d */
[----:B------:R-:W-:Y:S02]  /*2340*/  MOV R25, R0 ;  /* 0x0000000000197202 */ /* 0x000fe40000000f00 */
[----:B------:R-:W-:Y:S02]  /*2350*/  MOV R24, 0x2370 ;  /* 0x0000237000187802 */ /* 0x000fe40000000f00 */
[----:B------:R-:W-:Y:S05]  /*2360*/  CALL.REL.NOINC `($__internal_3_$__cuda_sm20_div_s64) ;  /* 0x000022e000007944 */ /* 0x000fea0003c00000 */
        /* <DEDUP_REMOVED lines=11> */
.L_x_159:
        /* <DEDUP_REMOVED lines=22> */
.L_x_160:
[----:B------:R-:W-:Y:S05]  /*2580*/  BSYNC B0 ;  /* 0x0000000000007941 */ /* 0x000fea0003800000 */
.L_x_158:
        /* <DEDUP_REMOVED lines=11> */
[----:B------:R-:W-:Y:S05]  /*2640*/  CALL.REL.NOINC `($__internal_3_$__cuda_sm20_div_s64) ;  /* 0x0000200000007944 */ /* 0x000fea0003c00000 */
[----:B------:R-:W-:-:S04]  /*2650*/  IADD3 R17, P0, RZ, -R20, RZ ;  /* 0x80000014ff117210 */ /* 0x000fc80007f1e0ff */
[----:B------:R-:W-:Y:S01]  /*2660*/  IADD3.X R18, RZ, ~R21, RZ, P0, !PT ;  /* 0x80000015ff127210 */ /* 0x000fe200007fe4ff */
[----:B------:R-:W-:-:S04]  /*2670*/  IMAD.WIDE.U32 R42, R5, R17, R42 ;  /* 0x00000011052a7225 */ /* 0x000fc800078e002a */
[----:B------:R-:W-:-:S04]  /*2680*/  IMAD R18, R18, R5, RZ ;  /* 0x0000000512127224 */ /* 0x000fc800078e02ff */
[----:B------:R-:W-:-:S05]  /*2690*/  IMAD R4, R4, R17, R18 ;  /* 0x0000001104047224 */ /* 0x000fca00078e0212 */
[----:B------:R-:W-:Y:S01]  /*26a0*/  IADD3 R4, R43, R4, RZ ;  /* 0x000000042b047210 */ /* 0x000fe20007ffe0ff */
[----:B------:R-:W-:Y:S05]  /*26b0*/  BRA `(.L_x_163) ;  /* 0x0000016000007947 */ /* 0x000fea0003800000 */
.L_x_162:
        /* <DEDUP_REMOVED lines=22> */
.L_x_163:
[----:B------:R-:W-:Y:S05]  /*2820*/  BSYNC B0 ;  /* 0x0000000000007941 */ /* 0x000fea0003800000 */
.L_x_161:
        /* <DEDUP_REMOVED lines=38> */
[----:B------:R-:W-:Y:S05]  /*2a90*/  CALL.REL.NOINC `($__internal_3_$__cuda_sm20_div_s64) ;  /* 0x00001bb000007944 */ /* 0x000fea0003c00000 */
        /* <DEDUP_REMOVED lines=12> */
.L_x_165:
        /* <DEDUP_REMOVED lines=23> */
.L_x_166:
[----:B------:R-:W-:Y:S05]  /*2cd0*/  BSYNC B0 ;  /* 0x0000000000007941 */ /* 0x000fea0003800000 */
.L_x_164:
        /* <DEDUP_REMOVED lines=19> */
.L_x_168:
        /* <DEDUP_REMOVED lines=22> */
.L_x_169:
[----:B------:R-:W-:Y:S05]  /*2f70*/  BSYNC B0 ;  /* 0x0000000000007941 */ /* 0x000fea0003800000 */
.L_x_167:
        /* <DEDUP_REMOVED lines=19> */
.L_x_171:
        /* <DEDUP_REMOVED lines=23> */
.L_x_172:
[----:B------:R-:W-:Y:S05]  /*3220*/  BSYNC B0 ;  /* 0x0000000000007941 */ /* 0x000fea0003800000 */
.L_x_170:
[----:B------:R-:W-:Y:S01]  /*3230*/  SHF.R.S32.HI R18, RZ, 0x1f, R7 ;  /* 0x0000001fff127819 */ /* 0x000fe20000011407 */
[----:B------:R-:W-:Y:S01]  /*3240*/  IMAD R13, R21, R7, RZ ;  /* 0x00000007150d7224 */ /* 0x000fe200078e02ff */
[----:B------:R-:W-:Y:S01]  /*3250*/  BSSY B0, `(.L_x_173) ;  /* 0x000003b000007945 */ /* 0x000fe20003800000 */
[----:B------:R-:W-:Y:S02]  /*3260*/  IMAD R53, R29, c[0x0][0x214], RZ ;  /* 0x000085001d357a24 */ /* 0x000fe400078e02ff */
[----:B------:R-:W-:Y:S02]  /*3270*/  IMAD R13, R18, R20, R13 ;  /* 0x00000014120d7224 */ /* 0x000fe400078e020d */
[----:B------:R-:W-:Y:S01]  /*3280*/  IMAD R18, R12, R3, RZ ;  /* 0x000000030c127224 */ /* 0x000fe200078e02ff */
[----:B------:R-:W-:Y:S01]  /*3290*/  LOP3.LUT R12, R47, R10, RZ, 0xfc, !PT ;  /* 0x0000000a2f0c7212 */ /* 0x000fe200078efcff */
[----:B------:R-:W-:Y:S01]  /*32a0*/  IMAD.WIDE.U32 R48, R20, R7, RZ ;  /* 0x0000000714307225 */ /* 0x000fe200078e00ff */
[----:B------:R-:W-:-:S02]  /*32b0*/  SHF.R.S32.HI R7, RZ, 0x1f, R3 ;  /* 0x0000001fff077819 */ /* 0x000fc40000011403 */
[----:B------:R-:W-:Y:S01]  /*32c0*/  ISETP.NE.U32.AND P0, PT, R12, RZ, PT ;  /* 0x000000ff0c00720c */ /* 0x000fe20003f05070 */
[----:B------:R-:W-:Y:S01]  /*32d0*/  IMAD R14, R14, R53, RZ ;  /* 0x000000350e0e7224 */ /* 0x000fe200078e02ff */
[----:B------:R-:W-:Y:S01]  /*32e0*/  SHF.R.S32.HI R17, RZ, 0x1f, R53 ;  /* 0x0000001fff117819 */ /* 0x000fe20000011435 */
[----:B------:R-:W-:Y:S01]  /*32f0*/  IMAD R7, R7, R50, R18 ;  /* 0x0000003207077224 */ /* 0x000fe200078e0212 */
[----:B------:R-:W-:Y:S01]  /*3300*/  IADD3 R12, R49, R13, RZ ;  /* 0x0000000d310c7210 */ /* 0x000fe20007ffe0ff */
[----:B------:R-:W-:-:S04]  /*3310*/  IMAD.WIDE.U32 R50, R50, R3, RZ ;  /* 0x0000000332327225 */ /* 0x000fc800078e00ff */
[----:B------:R-:W-:Y:S01]  /*3320*/  IMAD R3, R17, R16, R14 ;  /* 0x0000001011037224 */ /* 0x000fe200078e020e */
[----:B------:R-:W-:Y:S01]  /*3330*/  IADD3 R7, R51, R7, RZ ;  /* 0x0000000733077210 */ /* 0x000fe20007ffe0ff */
[----:B------:R-:W-:-:S05]  /*3340*/  IMAD.WIDE.U32 R52, R16, R53, RZ ;  /* 0x0000003510347225 */ /* 0x000fca00078e00ff */
[----:B------:R-:W-:Y:S01]  /*3350*/  IADD3 R3, R53, R3, RZ ;  /* 0x0000000335037210 */ /* 0x000fe20007ffe0ff */
[----:B------:R-:W-:Y:S05]  /*3360*/  @!P0 BRA `(.L_x_174) ;  /* 0x0000012000008947 */ /* 0x000fea0003800000 */
[----:B------:R-:W-:Y:S01]  /*3370*/  IMAD.MOV.U32 R18, RZ, RZ, R46 ;  /* 0x000000ffff127224 */ /* 0x000fe200078e002e */
[----:B------:R-:W-:Y:S01]  /*3380*/  MOV R26, R11 ;  /* 0x0000000b001a7202 */ /* 0x000fe20000000f00 */
[----:B------:R-:W-:Y:S01]  /*3390*/  IMAD.MOV.U32 R17, RZ, RZ, R47 ;  /* 0x000000ffff117224 */ /* 0x000fe200078e002f */
[----:B------:R-:W-:Y:S02]  /*33a0*/  MOV R25, R10 ;  /* 0x0000000a00197202 */ /* 0x000fe40000000f00 */
[----:B------:R-:W-:Y:S02]  /*33b0*/  MOV R24, 0x33d0 ;  /* 0x000033d000187802 */ /* 0x000fe40000000f00 */
[----:B------:R-:W-:Y:S05]  /*33c0*/  CALL.REL.NOINC `($__internal_3_$__cuda_sm20_div_s64) ;  /* 0x0000128000007944 */ /* 0x000fea0003c00000 */
        /* <DEDUP_REMOVED lines=12> */
.L_x_174:
        /* <DEDUP_REMOVED lines=23> */
.L_x_175:
[----:B------:R-:W-:Y:S05]  /*3600*/  BSYNC B0 ;  /* 0x0000000000007941 */ /* 0x000fea0003800000 */
.L_x_173:
        /* <DEDUP_REMOVED lines=29> */
.L_x_177:
        /* <DEDUP_REMOVED lines=23> */
.L_x_178:
[----:B------:R-:W-:Y:S05]  /*3950*/  BSYNC B0 ;  /* 0x0000000000007941 */ /* 0x000fea0003800000 */
.L_x_176:
        /* <DEDUP_REMOVED lines=20> */
.L_x_154:
[----:B------:R-:W-:-:S04]  /*3aa0*/  LEA R2, P0, R38, c[0x0][0x200], 0x2 ;  /* 0x0000800026027a11 */ /* 0x000fc800078010ff */
[----:B------:R-:W-:-:S05]  /*3ab0*/  LEA.HI.X R3, R38, c[0x0][0x204], R39, 0x2, P0 ;  /* 0x0000810026037a11 */ /* 0x000fca00000f1427 */
[----:B------:R0:W-:Y:S04]  /*3ac0*/  STG.E [R2.64], R31 ;  /* 0x0000001f02007986 */ /* 0x0001e8000c10190a */
.L_x_153:
[----:B------:R-:W-:Y:S05]  /*3ad0*/  BSYNC B1 ;  /* 0x0000000000017941 */ /* 0x000fea0003800000 */
.L_x_152:
[C---:B------:R-:W-:Y:S01]  /*3ae0*/  ISETP.GE.OR P0, PT, R36.reuse, c[0x0][0x314], P2 ;  /* 0x0000c50024007a0c */ /* 0x040fe20001706670 */
[----:B------:R-:W-:Y:S01]  /*3af0*/  HFMA2.MMA R13, -RZ, RZ, 0, 0 ;  /* 0x00000000ff0d7435 */ /* 0x000fe200000001ff */
[C---:B------:R-:W-:Y:S01]  /*3b00*/  IADD3 R0, R36.reuse, 0x8, RZ ;  /* 0x0000000824007810 */ /* 0x040fe20007ffe0ff */
[----:B------:R-:W-:Y:S01]  /*3b10*/  IMAD.SHL.U32 R36, R36, 0x4, RZ ;  /* 0x0000000424247824 */ /* 0x000fe200078e00ff */
[----:B------:R-:W-:Y:S01]  /*3b20*/  CS2R R10, SRZ ;  /* 0x00000000000a7805 */ /* 0x000fe2000001ff00 */
[----:B------:R-:W-:Y:S01]  /*3b30*/  CS2R R8, SRZ ;  /* 0x0000000000087805 */ /* 0x000fe2000001ff00 */
[----:B------:R-:W-:Y:S01]  /*3b40*/  ISETP.GE.OR P2, PT, R0, c[0x0][0x314], P2 ;  /* 0x0000c50000007a0c */ /* 0x000fe20001746670 */
[----:B------:R-:W-:Y:S01]  /*3b50*/  IMAD.MOV.U32 R0, RZ, RZ, c[0x0][0x314] ;  /* 0x0000c500ff007624 */ /* 0x000fe200078e00ff */
[----:B------:R-:W-:-:S05]  /*3b60*/  CS2R R6, SRZ ;  /* 0x0000000000067805 */ /* 0x000fca000001ff00 */
[----:B0-----:R-:W-:Y:S01]  /*3b70*/  @!P0 FADD.FTZ R4, -R31, R34 ;  /* 0x000000221f048221 */ /* 0x001fe20000010100 */
[----:B------:R-:W-:-:S03]  /*3b80*/  IADD3 R34, R36, 0x20, RZ ;  /* 0x0000002024227810 */ /* 0x000fc60007ffe0ff */
[----:B------:R-:W-:Y:S02]  /*3b90*/  @!P0 FMUL.FTZ R4, R4, 1.4426950216293334961 ;  /* 0x3fb8aa3b04048820 */ /* 0x000fe40000410000 */
[----:B------:R-:W-:Y:S01]  /*3ba0*/  @!P2 FADD.FTZ R31, -R31, R33 ;  /* 0x000000211f1fa221 */ /* 0x000fe20000010100 */
[----:B------:R-:W-:-:S03]  /*3bb0*/  IADD3 R33, R36, 0x40, RZ ;  /* 0x0000004024217810 */ /* 0x000fc60007ffe0ff */
[----:B------:R-:W0:Y:S01]  /*3bc0*/  @!P0 MUFU.EX2 R4, R4 ;  /* 0x0000000400048308 */ /* 0x000e220000000800 */
[----:B------:R-:W-:-:S07]  /*3bd0*/  @!P2 FMUL.FTZ R2, R31, 1.4426950216293334961 ;  /* 0x3fb8aa3b1f02a820 */ /* 0x000fce0000410000 */
[----:B------:R-:W1:Y:S01]  /*3be0*/  @!P2 MUFU.EX2 R2, R2 ;  /* 0x000000020002a308 */ /* 0x000e620000000800 */
[----:B0-----:R0:W-:Y:S01]  /*3bf0*/  @!P0 STS [R27.X4], R4 ;  /* 0x000000041b008388 */ /* 0x0011e20000004800 */
[----:B------:R-:W-:Y:S01]  /*3c00*/  ISETP.GE.AND P0, PT, R0, 0x1, PT ;  /* 0x000000010000780c */ /* 0x000fe20003f06270 */
[----:B------:R-:W-:Y:S02]  /*3c10*/  IMAD.MOV.U32 R0, RZ, RZ, RZ ;  /* 0x000000ffff007224 */ /* 0x000fe400078e00ff */
[----:B-1----:R1:W-:Y:S01]  /*3c20*/  @!P2 STS [R27.X4+0x220], R2 ;  /* 0x000220021b00a388 */ /* 0x0023e20000004800 */
[----:B0-----:R-:W-:Y:S01]  /*3c30*/  CS2R R4, SRZ ;  /* 0x0000000000047805 */ /* 0x001fe2000001ff00 */
[----:B-1----:R-:W-:Y:S02]  /*3c40*/  CS2R R2, SRZ ;  /* 0x0000000000027805 */ /* 0x002fe4000001ff00 */
        /* <DEDUP_REMOVED lines=25> */
.L_x_182:
        /* <DEDUP_REMOVED lines=15> */
.L_x_181:
[----:B------:R-:W-:Y:S05]  /*3ed0*/  BSYNC B0 ;  /* 0x0000000000007941 */ /* 0x000fea0003800000 */
.L_x_180:
        /* <DEDUP_REMOVED lines=19> */
.L_x_179:
        /* <DEDUP_REMOVED lines=100> */
        .weak           $__internal_3_$__cuda_sm20_div_s64
        .type           $__internal_3_$__cuda_sm20_div_s64,@function
        .size           $__internal_3_$__cuda_sm20_div_s64,(.L_x_6263 - $__internal_3_$__cuda_sm20_div_s64)
$__internal_3_$__cuda_sm20_div_s64:
        /* <DEDUP_REMOVED lines=25> */
[----:B------:R-:W-:Y:S02]  /*47e0*/  IADD3 R21, P0, RZ, -R58, RZ ;  /* 0x8000003aff157210 */ /* 0x000fe40007f1e0ff */
[----:B------:R-:W-:Y:S01]  /*47f0*/  ISETP.GE.AND P1, PT, R17, RZ, PT ;  /* 0x000000ff1100720c */ /* 0x000fe20003f26270 */
[----:B------:R-:W-:Y:S02]  /*4800*/  IMAD R19, R22, R44, R19 ;  /* 0x0000002c16137224 */ /* 0x000fe400078e0213 */
[----:B------:R-:W-:-:S04]  /*4810*/  IMAD.HI.U32 R56, R57, R21, RZ ;  /* 0x0000001539387227 */ /* 0x000fc800078e00ff */
[----:B------:R-:W-:Y:S01]  /*4820*/  IMAD.X R19, RZ, RZ, ~R19, P0 ;  /* 0x000000ffff137224 */ /* 0x000fe200000e0e13 */
[----:B------:R-:W-:-:S03]  /*4830*/  IADD3 R20, P0, RZ, -R18, RZ ;  /* 0x80000012ff147210 */ /* 0x000fc60007f1e0ff */
[----:B------:R-:W-:Y:S01]  /*4840*/  IMAD.WIDE.U32 R56, P6, R57, R19, R56 ;  /* 0x0000001339387225 */ /* 0x000fe200078c0038 */
[----:B------:R-:W-:-:S05]  /*4850*/  SEL R20, R20, R18, !P1 ;  /* 0x0000001214147207 */ /* 0x000fca0004800000 */
[----:B------:R-:W-:-:S04]  /*4860*/  IMAD.HI.U32 R30, P5, R22, R21, R56 ;  /* 0x00000015161e7227 */ /* 0x000fc800078a0038 */
[CC--:B------:R-:W-:Y:S02]  /*4870*/  IMAD R21, R22.reuse, R19.reuse, RZ ;  /* 0x0000001316157224 */ /* 0x0c0fe400078e02ff */
[----:B------:R-:W-:-:S03]  /*4880*/  IMAD.HI.U32 R19, R22, R19, RZ ;  /* 0x0000001316137227 */ /* 0x000fc600078e00ff */
[----:B------:R-:W-:Y:S01]  /*4890*/  IADD3 R21, P4, R21, R30, RZ ;  /* 0x0000001e15157210 */ /* 0x000fe20007f9e0ff */
[----:B------:R-:W-:Y:S02]  /*48a0*/  IMAD.X R30, RZ, RZ, ~R17, P0 ;  /* 0x000000ffff1e7224 */ /* 0x000fe400000e0e11 */
[----:B------:R-:W-:Y:S02]  /*48b0*/  IMAD.X R22, R19, 0x1, R22, P6 ;  /* 0x0000000113167824 */ /* 0x000fe400030e0616 */
[----:B------:R-:W-:Y:S01]  /*48c0*/  IMAD.HI.U32 R56, R21, R20, RZ ;  /* 0x0000001415387227 */ /* 0x000fe200078e00ff */
[----:B------:R-:W-:Y:S02]  /*48d0*/  SEL R19, R30, R17, !P1 ;  /* 0x000000111e137207 */ /* 0x000fe40004800000 */
[----:B------:R-:W-:Y:S01]  /*48e0*/  IADD3.X R22, RZ, RZ, R22, P4, P5 ;  /* 0x000000ffff167210 */ /* 0x000fe200027ea416 */
[----:B------:R-:W-:-:S04]  /*48f0*/  IMAD.MOV.U32 R57, RZ, RZ, RZ ;  /* 0x000000ffff397224 */ /* 0x000fc800078e00ff */
        /* <DEDUP_REMOVED lines=10> */
[-C--:B------:R-:W-:Y:S01]  /*49a0*/  ISETP.GE.U32.AND P4, PT, R20, R44.reuse, PT ;  /* 0x0000002c1400720c */ /* 0x080fe20003f86070 */
[-C--:B------:R-:W-:Y:S01]  /*49b0*/  IMAD R22, R30, R44.reuse, R21 ;  /* 0x0000002c1e167224 */ /* 0x080fe200078e0215 */
[----:B------:R-:W-:-:S03]  /*49c0*/  IADD3 R21, P1, R20, -R44, RZ ;  /* 0x8000002c14157210 */ /* 0x000fc60007f3e0ff */
[----:B------:R-:W-:Y:S01]  /*49d0*/  IMAD.X R19, R19, 0x1, ~R22, P0 ;  /* 0x0000000113137824 */ /* 0x000fe200000e0e16 */
[----:B------:R-:W-:-:S03]  /*49e0*/  IADD3 R23, P0, R32, 0x1, RZ ;  /* 0x0000000120177810 */ /* 0x000fc60007f1e0ff */
[C---:B------:R-:W-:Y:S01]  /*49f0*/  IMAD.X R22, R19.reuse, 0x1, ~R45, P1 ;  /* 0x0000000113167824 */ /* 0x040fe200008e0e2d */
[----:B------:R-:W-:Y:S01]  /*4a00*/  ISETP.GE.U32.AND.EX P4, PT, R19, R45, PT, P4 ;  /* 0x0000002d1300720c */ /* 0x000fe20003f86140 */
[----:B------:R-:W-:-:S03]  /*4a10*/  IMAD.X R35, RZ, RZ, R30, P0 ;  /* 0x000000ffff237224 */ /* 0x000fc600000e061e */
[----:B------:R-:W-:Y:S02]  /*4a20*/  SEL R21, R21, R20, P4 ;  /* 0x0000001415157207 */ /* 0x000fe40002000000 */
[----:B------:R-:W-:Y:S02]  /*4a30*/  SEL R19, R22, R19, P4 ;  /* 0x0000001316137207 */ /* 0x000fe40002000000 */
[----:B------:R-:W-:Y:S02]  /*4a40*/  SEL R23, R23, R32, P4 ;  /* 0x0000002017177207 */ /* 0x000fe40002000000 */
[----:B------:R-:W-:Y:S02]  /*4a50*/  ISETP.GE.U32.AND P0, PT, R21, R44, PT ;  /* 0x0000002c1500720c */ /* 0x000fe40003f06070 */
[----:B------:R-:W-:Y:S02]  /*4a60*/  SEL R35, R35, R30, P4 ;  /* 0x0000001e23237207 */ /* 0x000fe40002000000 */
[----:B------:R-:W-:-:S02]  /*4a70*/  IADD3 R20, P1, R23, 0x1, RZ ;  /* 0x0000000117147810 */ /* 0x000fc40007f3e0ff */
[----:B------:R-:W-:Y:S02]  /*4a80*/  ISETP.GE.U32.AND.EX P0, PT, R19, R45, PT, P0 ;  /* 0x0000002d1300720c */ /* 0x000fe40003f06100 */
[----:B------:R-:W-:Y:S02]  /*4a90*/  IADD3.X R22, RZ, R35, RZ, P1, !PT ;  /* 0x00000023ff167210 */ /* 0x000fe40000ffe4ff */
[----:B------:R-:W-:Y:S01]  /*4aa0*/  SEL R20, R20, R23, P0 ;  /* 0x0000001714147207 */ /* 0x000fe20000000000 */
[----:B------:R-:W-:Y:S01]  /*4ab0*/  IMAD.MOV.U32 R23, RZ, RZ, 0x0 ;  /* 0x00000000ff177424 */ /* 0x000fe200078e00ff */
[----:B------:R-:W-:Y:S02]  /*4ac0*/  LOP3.LUT R19, R25, R17, RZ, 0x3c, !PT ;  /* 0x0000001119137212 */ /* 0x000fe400078e3cff */
[----:B------:R-:W-:Y:S02]  /*4ad0*/  SEL R22, R22, R35, P0 ;  /* 0x0000002316167207 */ /* 0x000fe40000000000 */
[----:B------:R-:W-:-:S02]  /*4ae0*/  IADD3 R21, P1, RZ, -R20, RZ ;  /* 0x80000014ff157210 */ /* 0x000fc40007f3e0ff */
[----:B------:R-:W-:Y:S02]  /*4af0*/  ISETP.GE.AND P4, PT, R19, RZ, PT ;  /* 0x000000ff1300720c */ /* 0x000fe40003f86270 */
[----:B------:R-:W-:Y:S01]  /*4b00*/  ISETP.NE.U32.AND P0, PT, R26, RZ, PT ;  /* 0x000000ff1a00720c */ /* 0x000fe20003f05070 */
[----:B------:R-:W-:Y:S01]  /*4b10*/  IMAD.X R19, RZ, RZ, ~R22, P1 ;  /* 0x000000ffff137224 */ /* 0x000fe200008e0e16 */
[----:B------:R-:W-:Y:S02]  /*4b20*/  SEL R21, R21, R20, !P4 ;  /* 0x0000001415157207 */ /* 0x000fe40006000000 */
[----:B------:R-:W-:Y:S02]  /*4b30*/  ISETP.NE.AND.EX P0, PT, R25, RZ, PT, P0 ;  /* 0x000000ff1900720c */ /* 0x000fe40003f05300 */
[----:B------:R-:W-:Y:S01]  /*4b40*/  SEL R19, R19, R22, !P4 ;  /* 0x0000001613137207 */ /* 0x000fe20006000000 */
[----:B------:R-:W-:Y:S01]  /*4b50*/  IMAD.MOV.U32 R22, RZ, RZ, R24 ;  /* 0x000000ffff167224 */ /* 0x000fe200078e0018 */
[----:B------:R-:W-:-:S02]  /*4b60*/  SEL R20, R21, 0xffffffff, P0 ;  /* 0xffffffff15147807 */ /* 0x000fc40000000000 */
[----:B------:R-:W-:Y:S01]  /*4b70*/  SEL R21, R19, 0xffffffff, P0 ;  /* 0xffffffff13157807 */ /* 0x000fe20000000000 */
[----:B------:R-:W-:Y:S06]  /*4b80*/  RET.REL.NODEC R22 `(_ZN5flash32flash_fwd_splitkv_combine_kernelI23Flash_fwd_kernel_traitsILi96ELi64ELi128ELi4ELb0ELb0EN7cutlass10bfloat16_tE19Flash_kernel_traitsILi96ELi64ELi128ELi4ES3_EELi16ELi4ELb0EEEvNS_16Flash_fwd_paramsE) ;  /* 0xffffb47016007950 */ /* 0x000fec0003c3ffff */
.L_x_183:
        /* <DEDUP_REMOVED lines=15> */
.L_x_6263:


//--------------------- .text._ZN5flash32flash_fwd_splitkv_combine_kernelI23Flash_fwd_kernel_traitsILi96ELi64ELi128ELi4ELb0ELb0EN7cutlass10bfloat16_tE19Flash_kernel_traitsILi96ELi64ELi128ELi4ES3_EELi16ELi3ELb0EEEvNS_16Flash_fwd_paramsE --------------------------
	.section	.text._ZN5flash32flash_fwd_splitkv_combine_kernelI23Flash_fwd_kernel_traitsILi96ELi64ELi128ELi4ELb0ELb0EN7cutlass10bfloat16_tE19Flash_kernel_traitsILi96ELi64ELi128ELi4ES3_EELi16ELi3ELb0EEEvNS_16Flash_fwd_paramsE,"ax",@progbits
	.sectioninfo	@"SHI_REGISTERS=54"
	.align	128
        .global         _ZN5flash32flash_fwd_splitkv_combine_kernelI23Flash_fwd_kernel_traitsILi96ELi64ELi128ELi4ELb0ELb0EN7cutlass10bfloat16_tE19Flash_kernel_traitsILi96ELi64ELi128ELi4ES3_EELi16ELi3ELb0EEEvNS_16Flash_fwd_paramsE
        .type           _ZN5flash32flash_fwd_splitkv_combine_kernelI23Flash_fwd_kernel_traitsILi96ELi64ELi128ELi4ELb0ELb0EN7cutlass10bfloat16_tE19Flash_kernel_traitsILi96ELi64ELi128ELi4ES3_EELi16ELi3ELb0EEEvNS_16Flash_fwd_paramsE,@function
        .size           _ZN5flash32flash_fwd_splitkv_combine_kernelI23Flash_fwd_kernel_traitsILi96ELi64ELi128ELi4ELb0ELb0EN7cutlass10bfloat16_tE19Flash_kernel_traitsILi96ELi64ELi128ELi4ES3_EELi16ELi3ELb0EEEvNS_16Flash_fwd_paramsE,(.L_x_6264 - _ZN5flash32flash_fwd_splitkv_combine_kernelI23Flash_fwd_kernel_traitsILi96ELi64ELi128ELi4ELb0ELb0EN7cutlass10bfloat16_tE19Flash_kernel_traitsILi96ELi64ELi128ELi4ES3_EELi16ELi3ELb0EEEvNS_16Flash_fwd_paramsE)
        .other          _ZN5flash32flash_fwd_splitkv_combine_kernelI23Flash_fwd_kernel_traitsILi96ELi64ELi128ELi4ELb0ELb0EN7cutlass10bfloat16_tE19Flash_kernel_traitsILi96ELi64ELi128ELi4ES3_EELi16ELi3ELb0EEEvNS_16Flash_fwd_paramsE,@"STO_CUDA_ENTRY STV_DEFAULT"
_ZN5flash32flash_fwd_splitkv_combine_kernelI23Flash_fwd_kernel_traitsILi96ELi64ELi128ELi4ELb0ELb0EN7cutlass10bfloat16_tE19Flash_kernel_traitsILi96ELi64ELi128ELi4ES3_EELi16ELi3ELb0EEEvNS_16Flash_fwd_paramsE:
.text._ZN5flash32flash_fwd_splitkv_combine_kernelI23Flash_fwd_kernel_traitsILi96ELi64ELi128ELi4ELb0ELb0EN7cutlass10bfloat16_tE19Flash_kernel_traitsILi96ELi64ELi128ELi4ES3_EELi16ELi3ELb0EEEvNS_16Flash_fwd_paramsE:
        /* <DEDUP_REMOVED lines=11> */
[----:B------:R-:W-:Y:S01]  /*00b0*/  SEL R0, R5, R0, P0 ;  /* 0x0000000005007207 */ /* 0x000fe20000000000 */
        /* <DEDUP_REMOVED lines=11> */
[----:B------:R-:W-:Y:S05]  /*0170*/  CALL.REL.NOINC `($__internal_4_$__cuda_sm20_div_s64) ;  /* 0x0000444000007944 */ /* 0x000fea0003c00000 */
[----:B------:R-:W-:Y:S05]  /*0180*/  BRA `(.L_x_185) ;  /* 0x0000013000007947 */ /* 0x000fea0003800000 */
.L_x_184:
[----:B------:R-:W0:Y:S01]  /*0190*/  I2F.U32.RP R4, R30 ;  /* 0x0000001e00047306 */ /* 0x000e220000209000 */
[----:B------:R-:W-:Y:S01]  /*01a0*/  IMAD.MOV.U32 R6, RZ, RZ, RZ ;  /* 0x000000ffff067224 */ /* 0x000fe200078e00ff */
[----:B------:R-:W-:Y:S01]  /*01b0*/  ISETP.NE.U32.AND P0, PT, R30, RZ, PT ;  /* 0x000000ff1e00720c */ /* 0x000fe20003f05070 */
[----:B------:R-:W-:-:S05]  /*01c0*/  HFMA2.MMA R21, -RZ, RZ, 0, 0 ;  /* 0x00000000ff157435 */ /* 0x000fca00000001ff */
        /* <DEDUP_REMOVED lines=15> */
.L_x_185:
        /* <DEDUP_REMOVED lines=11> */
[----:B------:R-:W-:Y:S02]  /*0370*/  MOV R22, 0x390 ;  /* 0x0000039000167802 */ /* 0x000fe40000000f00 */
[----:B------:R-:W-:Y:S05]  /*0380*/  CALL.REL.NOINC `($__internal_4_$__cuda_sm20_div_s64) ;  /* 0x0000423000007944 */ /* 0x000fea0003c00000 */
[----:B------:R-:W-:Y:S02]  /*0390*/  MOV R8, R20 ;  /* 0x0000001400087202 */ /* 0x000fe40000000f00 */
[----:B------:R-:W-:Y:S01]  /*03a0*/  MOV R9, R21 ;  /* 0x0000001500097202 */ /* 0x000fe20000000f00 */
[----:B------:R-:W-:Y:S05]  /*03b0*/  BRA `(.L_x_188) ;  /* 0x0000013000007947 */ /* 0x000fea0003800000 */
.L_x_187:
        /* <DEDUP_REMOVED lines=19> */
.L_x_188:
[----:B------:R-:W-:Y:S05]  /*04f0*/  BSYNC B0 ;  /* 0x0000000000007941 */ /* 0x000fea0003800000 */
.L_x_186:
        /* <DEDUP_REMOVED lines=13> */
[----:B------:R-:W-:-:S04]  /*05d0*/  IMAD.HI.U32 R11, R11, R6, R10 ;  /* 0x000000060b0b7227 */ /* 0x000fc800078e000a */
[----:B------:R-:W-:-:S04]  /*05e0*/  IMAD.MOV.U32 R6, RZ, RZ, R4 ;  /* 0x000000ffff067224 */ /* 0x000fc800078e0004 */
        /* <DEDUP_REMOVED lines=8> */
[----:B------:R-:W-:-:S04]  /*0670*/  LOP3.LUT R4, R2, R7, RZ, 0x3c, !PT ;  /* 0x0000000702047212 */ /* 0x000fc800078e3cff */
[----:B------:R-:W-:-:S07]  /*0680*/  ISETP.GE.AND P0, PT, R4, RZ, PT ;  /* 0x000000ff0400720c */ /* 0x000fce0003f06270 */
[----:B------:R-:W-:-:S06]  /*0690*/  @P2 IADD3 R10, R10, 0x1, RZ ;  /* 0x000000010a0a2810 */ /* 0x000fcc0007ffe0ff */
[----:B------:R-:W-:Y:S01]  /*06a0*/  @!P0 IMAD.MOV R10, RZ, RZ, -R10 ;  /* 0x000000ffff0a8224 */ /* 0x000fe200078e0a0a */
[----:B------:R-:W-:-:S04]  /*06b0*/  @!P1 LOP3.LUT R10, RZ, R7, RZ, 0x33, !PT ;  /* 0x00000007ff0a9212 */ /* 0x000fc800078e33ff */
[----:B------:R-:W-:Y:S02]  /*06c0*/  ISETP.LT.U32.AND P0, PT, R3, R10, PT ;  /* 0x0000000a0300720c */ /* 0x000fe40003f01070 */
[----:B------:R-:W-:-:S04]  /*06d0*/  SHF.R.S32.HI R14, RZ, 0x1f, R10 ;  /* 0x0000001fff0e7819 */ /* 0x000fc8000001140a */
[----:B------:R-:W-:-:S04]  /*06e0*/  ISETP.LT.AND.EX P0, PT, R23, R14, PT, P0 ;  /* 0x0000000e1700720c */ /* 0x000fc80003f01300 */
[----:B------:R-:W-:Y:S02]  /*06f0*/  SEL R14, R23, R14, P0 ;  /* 0x0000000e170e7207 */ /* 0x000fe40000000000 */
        /* <DEDUP_REMOVED lines=11> */
.L_x_190:
        /* <DEDUP_REMOVED lines=19> */
.L_x_191:
[----:B------:R-:W-:Y:S05]  /*08e0*/  BSYNC B0 ;  /* 0x0000000000007941 */ /* 0x000fea0003800000 */
.L_x_189:
        /* <DEDUP_REMOVED lines=26> */
[----:B------:R-:W-:Y:S01]  /*0a90*/  ISETP.GE.U32.AND P0, PT, R3, R6, PT ;  /* 0x000000060300720c */ /* 0x000fe20003f06070 */
[----:B------:R-:W-:-:S05]  /*0aa0*/  IMAD.MOV.U32 R3, RZ, RZ, c[0x0][0x1c0] ;  /* 0x00007000ff037624 */ /* 0x000fca00078e00ff */
[C---:B------:R-:W-:Y:S01]  /*0ab0*/  IADD3 R6, R3.reuse, -0x1, RZ ;  /* 0xffffffff03067810 */ /* 0x040fe20007ffe0ff */
[----:B------:R-:W-:-:S06]  /*0ac0*/  IMAD R3, R3, c[0x0][0x214], RZ ;  /* 0x0000850003037a24 */ /* 0x000fcc00078e02ff */
        /* <DEDUP_REMOVED lines=44> */
[----:B------:R-:W-:Y:S02]  /*0d90*/  MOV R32, R20 ;  /* 0x0000001400207202 */ /* 0x000fe40000000f00 */
[----:B------:R-:W-:Y:S01]  /*0da0*/  MOV R33, R21 ;  /* 0x0000001500217202 */ /* 0x000fe20000000f00 */
[----:B------:R-:W-:Y:S05]  /*0db0*/  BRA `(.L_x_194) ;  /* 0x0000013000007947 */ /* 0x000fea0003800000 */
.L_x_193:
        /* <DEDUP_REMOVED lines=19> */
.L_x_194:
[----:B------:R-:W-:Y:S05]  /*0ef0*/  BSYNC B0 ;  /* 0x0000000000007941 */ /* 0x000fea0003800000 */
.L_x_192:
        /* <DEDUP_REMOVED lines=41> */
.L_x_196:
        /* <DEDUP_REMOVED lines=19> */
.L_x_197:
[----:B------:R-:W-:Y:S05]  /*12c0*/  BSYNC B0 ;  /* 0x0000000000007941 */ /* 0x000fea0003800000 */
.L_x_195:
[----:B------:R-:W-:Y:S01]  /*12d0*/  IABS R17, c[0x0][0x214] ;  /* 0x0000850000117a13 */ /* 0x000fe20000000000 */
[----:B------:R-:W-:Y:S01]  /*12e0*/  IMAD.MOV.U32 R18, RZ, RZ, RZ ;  /* 0x000000ffff127224 */ /* 0x000fe200078e00ff */
[----:B------:R-:W-:Y:S01]  /*12f0*/  ISETP.GT.AND P3, PT, R3, RZ, PT ;  /* 0x000000ff0300720c */ /* 0x000fe20003f64270 */
[----:B------:R-:W-:Y:S01]  /*1300*/  ULDC.U8 UR4, c[0x0][0x329] ;  /* 0x0000ca4000047ab9 */ /* 0x000fe20000000000 */
[----:B------:R-:W0:Y:S01]  /*1310*/  I2F.RP R22, R17 ;  /* 0x0000001100167306 */ /* 0x000e220000209400 */
[----:B------:R-:W-:Y:S01]  /*1320*/  IABS R26, R4 ;  /* 0x00000004001a7213 */ /* 0x000fe20000000000 */
[----:B------:R-:W-:Y:S01]  /*1330*/  ULDC.64 UR10, c[0x0][0x118] ;  /* 0x00004600000a7ab9 */ /* 0x000fe20000000a00 */
[----:B------:R-:W-:Y:S01]  /*1340*/  LOP3.LUT R4, R4, c[0x0][0x1c0], RZ, 0x3c, !PT ;  /* 0x0000700004047a12 */ /* 0x000fe200078e3cff */
[----:B------:R-:W-:Y:S04]  /*1350*/  BSSY B0, `(.L_x_198) ;  /* 0x000007b000007945 */ /* 0x000fe80003800000 */
[----:B0-----:R-:W0:Y:S02]  /*1360*/  MUFU.RCP R19, R22 ;  /* 0x0000001600137308 */ /* 0x001e240000001000 */
[----:B0-----:R-:W-:-:S06]  /*1370*/  IADD3 R19, R19, 0xffffffe, RZ ;  /* 0x0ffffffe13137810 */ /* 0x001fcc0007ffe0ff */
[----:B------:R-:W0:Y:S02]  /*1380*/  F2I.FTZ.U32.TRUNC.NTZ R19, R19 ;  /* 0x0000001300137305 */ /* 0x000e24000021f000 */
[----:B0-----:R-:W-:-:S04]  /*1390*/  IMAD.MOV R8, RZ, RZ, -R19 ;  /* 0x000000ffff087224 */ /* 0x001fc800078e0a13 */
[----:B------:R-:W-:Y:S01]  /*13a0*/  IMAD R9, R8, R17, RZ ;  /* 0x0000001108097224 */ /* 0x000fe200078e02ff */
[----:B------:R-:W-:Y:S02]  /*13b0*/  IABS R8, R7 ;  /* 0x0000000700087213 */ /* 0x000fe40000000000 */
[----:B------:R-:W-:Y:S01]  /*13c0*/  LOP3.LUT R7, R7, c[0x0][0x214], RZ, 0x3c, !PT ;  /* 0x0000850007077a12 */ /* 0x000fe200078e3cff */
[----:B------:R-:W-:-:S03]  /*13d0*/  IMAD.HI.U32 R9, R19, R9, R18 ;  /* 0x0000000913097227 */ /* 0x000fc600078e0012 */
[----:B------:R-:W-:Y:S02]  /*13e0*/  ISETP.GE.AND P1, PT, R7, RZ, PT ;  /* 0x000000ff0700720c */ /* 0x000fe40003f26270 */
[----:B------:R-:W-:Y:S01]  /*13f0*/  SHF.R.S32.HI R7, RZ, 0x1f, R3 ;  /* 0x0000001fff077819 */ /* 0x000fe20000011403 */
[----:B------:R-:W-:Y:S01]  /*1400*/  IMAD.HI.U32 R18, R9, R8, RZ ;  /* 0x0000000809127227 */ /* 0x000fe200078e00ff */
[----:B------:R-:W-:-:S03]  /*1410*/  LEA.HI.SX32 R3, R3, 0x1, 0x1 ;  /* 0x0000000103037811 */ /* 0x000fc600078f0aff */
[----:B------:R-:W-:Y:S02]  /*1420*/  IMAD.MOV R9, RZ, RZ, -R18 ;  /* 0x000000ffff097224 */ /* 0x000fe400078e0a12 */
[----:B------:R-:W-:Y:S02]  /*1430*/  @!P3 IMAD.MOV R3, RZ, RZ, R7 ;  /* 0x000000ffff03b224 */ /* 0x000fe400078e0207 */
[----:B------:R-:W-:-:S05]  /*1440*/  IMAD R8, R17, R9, R8 ;  /* 0x0000000911087224 */ /* 0x000fca00078e0208 */
[----:B------:R-:W-:-:S13]  /*1450*/  ISETP.GT.U32.AND P0, PT, R17, R8, PT ;  /* 0x000000081100720c */ /* 0x000fda0003f04070 */
[----:B------:R-:W-:Y:S01]  /*1460*/  @!P0 IMAD.IADD R8, R8, 0x1, -R17 ;  /* 0x0000000108088824 */ /* 0x000fe200078e0a11 */
[----:B------:R-:W-:Y:S02]  /*1470*/  @!P0 IADD3 R18, R18, 0x1, RZ ;  /* 0x0000000112128810 */ /* 0x000fe40007ffe0ff */
[----:B------:R-:W-:Y:S02]  /*1480*/  ISETP.NE.AND P0, PT, RZ, c[0x0][0x214], PT ;  /* 0x00008500ff007a0c */ /* 0x000fe40003f05270 */
[----:B------:R-:W-:Y:S02]  /*1490*/  ISETP.GE.U32.AND P2, PT, R8, R17, PT ;  /* 0x000000110800720c */ /* 0x000fe40003f46070 */
[----:B------:R-:W-:-:S04]  /*14a0*/  IABS R8, c[0x0][0x1c0] ;  /* 0x0000700000087a13 */ /* 0x000fc80000000000 */
[----:B------:R-:W0:Y:S07]  /*14b0*/  I2F.U32.RP R17, R8 ;  /* 0x0000000800117306 */ /* 0x000e2e0000209000 */
[----:B------:R-:W-:-:S05]  /*14c0*/  @P2 IADD3 R18, R18, 0x1, RZ ;  /* 0x0000000112122810 */ /* 0x000fca0007ffe0ff */
[----:B------:R-:W-:Y:S01]  /*14d0*/  @!P1 IMAD.MOV R18, RZ, RZ, -R18 ;  /* 0x000000ffff129224 */ /* 0x000fe200078e0a12 */
[----:B------:R-:W-:Y:S01]  /*14e0*/  @!P0 LOP3.LUT R18, RZ, c[0x0][0x214], RZ, 0x33, !PT ;  /* 0x00008500ff128a12 */ /* 0x000fe200078e33ff */
[----:B0-----:R-:W0:Y:S04]  /*14f0*/  MUFU.RCP R19, R17 ;  /* 0x0000001100137308 */ /* 0x001e280000001000 */
[----:B------:R-:W-:-:S05]  /*1500*/  IMAD R3, R3, R18, RZ ;  /* 0x0000001203037224 */ /* 0x000fca00078e02ff */
[----:B------:R-:W-:-:S04]  /*1510*/  IABS R7, R3 ;  /* 0x0000000300077213 */ /* 0x000fc80000000000 */
[----:B------:R-:W1:Y:S01]  /*1520*/  I2F.RP R24, R7 ;  /* 0x0000000700187306 */ /* 0x000e620000209400 */
[----:B------:R-:W-:Y:S01]  /*1530*/  IMAD.IADD R6, R6, 0x1, R7 ;  /* 0x0000000106067824 */ /* 0x000fe200078e0207 */
[----:B0-----:R-:W-:-:S06]  /*1540*/  IADD3 R19, R19, 0xffffffe, RZ ;  /* 0x0ffffffe13137810 */ /* 0x001fcc0007ffe0ff */
[----:B------:R-:W0:Y:S08]  /*1550*/  F2I.FTZ.U32.TRUNC.NTZ R19, R19 ;  /* 0x0000001300137305 */ /* 0x000e30000021f000 */
[----:B-1----:R-:W1:Y:S01]  /*1560*/  MUFU.RCP R9, R24 ;  /* 0x0000001800097308 */ /* 0x002e620000001000 */
[----:B0-----:R-:W-:-:S04]  /*1570*/  IMAD.MOV R25, RZ, RZ, -R19 ;  /* 0x000000ffff197224 */ /* 0x001fc800078e0a13 */
[----:B------:R-:W-:Y:S01]  /*1580*/  IMAD R25, R25, R8, RZ ;  /* 0x0000000819197224 */ /* 0x000fe200078e02ff */
[----:B-1----:R-:W-:Y:S02]  /*1590*/  IADD3 R22, R9, 0xffffffe, RZ ;  /* 0x0ffffffe09167810 */ /* 0x002fe40007ffe0ff */
[----:B------:R-:W-:Y:S02]  /*15a0*/  IABS R24, R6 ;  /* 0x0000000600187213 */ /* 0x000fe40000000000 */
[----:B------:R-:W0:Y:S02]  /*15b0*/  F2I.FTZ.U32.TRUNC.NTZ R23, R22 ;  /* 0x0000001600177305 */ /* 0x000e24000021f000 */
[----:B0-----:R-:W-:Y:S02]  /*15c0*/  IMAD.MOV R18, RZ, RZ, -R23 ;  /* 0x000000ffff127224 */ /* 0x001fe400078e0a17 */
[----:B------:R-:W-:Y:S02]  /*15d0*/  IMAD.MOV.U32 R22, RZ, RZ, RZ ;  /* 0x000000ffff167224 */ /* 0x000fe400078e00ff */
[----:B------:R-:W-:-:S02]  /*15e0*/  IMAD R9, R18, R7, RZ ;  /* 0x0000000712097224 */ /* 0x000fc400078e02ff */
[----:B------:R-:W-:Y:S02]  /*15f0*/  IMAD.MOV.U32 R18, RZ, RZ, RZ ;  /* 0x000000ffff127224 */ /* 0x000fe400078e00ff */
[----:B------:R-:W-:Y:S01]  /*1600*/  IMAD.HI.U32 R9, R23, R9, R22 ;  /* 0x0000000917097227 */ /* 0x000fe200078e0016 */
[----:B------:R-:W-:-:S03]  /*1610*/  IABS R22, R3 ;  /* 0x0000000300167213 */ /* 0x000fc60000000000 */
[----:B------:R-:W-:Y:S01]  /*1620*/  IMAD.HI.U32 R25, R19, R25, R18 ;  /* 0x0000001913197227 */ /* 0x000fe200078e0012 */
[----:B------:R-:W-:-:S03]  /*1630*/  IABS R19, c[0x0][0x1c0] ;  /* 0x0000700000137a13 */ /* 0x000fc60000000000 */
[----:B------:R-:W-:Y:S02]  /*1640*/  IMAD.MOV R22, RZ, RZ, -R22 ;  /* 0x000000ffff167224 */ /* 0x000fe400078e0a16 */
[----:B------:R-:W-:Y:S02]  /*1650*/  IMAD.MOV R19, RZ, RZ, -R19 ;  /* 0x000000ffff137224 */ /* 0x000fe400078e0a13 */
[----:B------:R-:W-:-:S04]  /*1660*/  IMAD.HI.U32 R18, R25, R26, RZ ;  /* 0x0000001a19127227 */ /* 0x000fc800078e00ff */
[----:B------:R-:W-:-:S04]  /*1670*/  IMAD.HI.U32 R9, R9, R24, RZ ;  /* 0x0000001809097227 */ /* 0x000fc800078e00ff */
[----:B------:R-:W-:Y:S02]  /*1680*/  IMAD R17, R18, R19, R26 ;  /* 0x0000001312117224 */ /* 0x000fe400078e021a */
[--C-:B------:R-:W-:Y:S02]  /*1690*/  IMAD R22, R9, R22, R24.reuse ;  /* 0x0000001609167224 */ /* 0x100fe400078e0218 */
[----:B------:R-:W-:Y:S01]  /*16a0*/  IMAD.HI.U32 R25, R25, R24, RZ ;  /* 0x0000001819197227 */ /* 0x000fe200078e00ff */
[----:B------:R-:W-:Y:S02]  /*16b0*/  ISETP.GT.U32.AND P3, PT, R8, R17, PT ;  /* 0x000000110800720c */ /* 0x000fe40003f64070 */
[----:B------:R-:W-:Y:S01]  /*16c0*/  ISETP.GT.U32.AND P0, PT, R7, R22, PT ;  /* 0x000000160700720c */ /* 0x000fe20003f04070 */
[----:B------:R-:W-:-:S05]  /*16d0*/  IMAD R19, R25, R19, R24 ;  /* 0x0000001319137224 */ /* 0x000fca00078e0218 */
[----:B------:R-:W-:-:S05]  /*16e0*/  ISETP.GT.U32.AND P1, PT, R8, R19, PT ;  /* 0x000000130800720c */ /* 0x000fca0003f24070 */
[--C-:B------:R-:W-:Y:S01]  /*16f0*/  @!P3 IMAD.IADD R17, R17, 0x1, -R8.reuse ;  /* 0x000000011111b824 */ /* 0x100fe200078e0a08 */
[----:B------:R-:W-:Y:S01]  /*1700*/  @!P3 IADD3 R18, R18, 0x1, RZ ;  /* 0x000000011212b810 */ /* 0x000fe20007ffe0ff */
[----:B------:R-:W-:Y:S01]  /*1710*/  @!P0 IMAD.IADD R22, R22, 0x1, -R7 ;  /* 0x0000000116168824 */ /* 0x000fe200078e0a07 */
[----:B------:R-:W-:Y:S02]  /*1720*/  @!P0 IADD3 R9, R9, 0x1, RZ ;  /* 0x0000000109098810 */ /* 0x000fe40007ffe0ff */
[----:B------:R-:W-:Y:S02]  /*1730*/  ISETP.GE.U32.AND P6, PT, R17, R8, PT ;  /* 0x000000081100720c */ /* 0x000fe40003fc6070 */
[----:B------:R-:W0:Y:S01]  /*1740*/  S2R R17, SR_TID.X ;  /* 0x0000000000117919 */ /* 0x000e220000002100 */
[-C--:B------:R-:W-:Y:S01]  /*1750*/  ISETP.GE.U32.AND P2, PT, R22, R7.reuse, PT ;  /* 0x000000071600720c */ /* 0x080fe20003f46070 */
[----:B------:R-:W-:Y:S01]  /*1760*/  @!P1 IMAD.IADD R19, R19, 0x1, -R8 ;  /* 0x0000000113139824 */ /* 0x000fe200078e0a08 */
[----:B------:R-:W-:-:S02]  /*1770*/  LOP3.LUT R22, R6, R7, RZ, 0x3c, !PT ;  /* 0x0000000706167212 */ /* 0x000fc400078e3cff */
[----:B------:R-:W-:Y:S02]  /*1780*/  ISETP.GE.AND P0, PT, R4, RZ, PT ;  /* 0x000000ff0400720c */ /* 0x000fe40003f06270 */
[----:B------:R-:W-:Y:S02]  /*1790*/  ISETP.GE.AND P4, PT, R22, RZ, PT ;  /* 0x000000ff1600720c */ /* 0x000fe40003f86270 */
[----:B------:R-:W-:Y:S02]  /*17a0*/  ISETP.GT.AND P3, PT, R2, RZ, PT ;  /* 0x000000ff0200720c */ /* 0x000fe40003f64270 */
[----:B------:R-:W-:Y:S02]  /*17b0*/  @P6 IADD3 R18, R18, 0x1, RZ ;  /* 0x0000000112126810 */ /* 0x000fe40007ffe0ff */
[----:B------:R-:W-:Y:S02]  /*17c0*/  ISETP.NE.AND P6, PT, R3, RZ, PT ;  /* 0x000000ff0300720c */ /* 0x000fe40003fc5270 */
[----:B------:R-:W-:-:S02]  /*17d0*/  @P2 IADD3 R9, R9, 0x1, RZ ;  /* 0x0000000109092810 */ /* 0x000fc40007ffe0ff */
[----:B------:R-:W-:Y:S01]  /*17e0*/  ISETP.GE.U32.AND P5, PT, R19, R8, PT ;  /* 0x000000081300720c */ /* 0x000fe20003fa6070 */
[----:B------:R-:W-:Y:S01]  /*17f0*/  IMAD.MOV.U32 R19, RZ, RZ, c[0x0][0x214] ;  /* 0x00008500ff137624 */ /* 0x000fe200078e00ff */
[----:B------:R-:W-:Y:S01]  /*1800*/  LOP3.LUT R6, R6, c[0x0][0x1c0], RZ, 0x3c, !PT ;  /* 0x0000700006067a12 */ /* 0x000fe200078e3cff */
[----:B------:R-:W-:Y:S01]  /*1810*/  @!P4 IMAD.MOV R9, RZ, RZ, -R9 ;  /* 0x000000ffff09c224 */ /* 0x000fe200078e0a09 */
[----:B------:R-:W-:Y:S01]  /*1820*/  @!P1 IADD3 R25, R25, 0x1, RZ ;  /* 0x0000000119199810 */ /* 0x000fe20007ffe0ff */
[----:B------:R-:W-:Y:S01]  /*1830*/  @!P0 IMAD.MOV R18, RZ, RZ, -R18 ;  /* 0x000000ffff128224 */ /* 0x000fe200078e0a12 */
[----:B------:R-:W-:Y:S02]  /*1840*/  ISETP.GE.AND P2, PT, R6, RZ, PT ;  /* 0x000000ff0600720c */ /* 0x000fe40003f46270 */
[----:B------:R-:W-:Y:S02]  /*1850*/  ISETP.NE.AND P4, PT, RZ, c[0x0][0x1c0], PT ;  /* 0x00007000ff007a0c */ /* 0x000fe40003f85270 */
[----:B------:R-:W-:-:S02]  /*1860*/  LOP3.LUT R6, RZ, c[0x0][0x1c0], RZ, 0x33, !PT ;  /* 0x00007000ff067a12 */ /* 0x000fc400078e33ff */
[----:B------:R-:W-:Y:S02]  /*1870*/  SHF.R.S32.HI R8, RZ, 0x1f, R2 ;  /* 0x0000001fff087819 */ /* 0x000fe40000011402 */
[----:B------:R-:W-:Y:S02]  /*1880*/  ISETP.NE.AND P1, PT, RZ, UR4, PT ;  /* 0x00000004ff007c0c */ /* 0x000fe4000bf25270 */
[----:B0-----:R-:W-:Y:S02]  /*1890*/  SHF.R.S32.HI R4, RZ, 0x1f, R17 ;  /* 0x0000001fff047819 */ /* 0x001fe40000011411 */
[----:B------:R-:W-:Y:S01]  /*18a0*/  LEA.HI.SX32 R22, R2, 0x1, 0x1 ;  /* 0x0000000102167811 */ /* 0x000fe200078f0aff */
[----:B------:R-:W-:Y:S01]  /*18b0*/  @!P3 IMAD.MOV R22, RZ, RZ, R8 ;  /* 0x000000ffff16b224 */ /* 0x000fe200078e0208 */
[----:B------:R-:W-:Y:S02]  /*18c0*/  SEL R19, R19, 0x1, !P1 ;  /* 0x0000000113137807 */ /* 0x000fe40004800000 */
[----:B------:R-:W-:-:S02]  /*18d0*/  SEL R18, R6, R18, !P4 ;  /* 0x0000001206127207 */ /* 0x000fc40006000000 */
[----:B------:R-:W-:Y:S02]  /*18e0*/  @!P6 LOP3.LUT R9, RZ, R7, RZ, 0x33, !PT ;  /* 0x00000007ff09e212 */ /* 0x000fe400078e33ff */
[----:B------:R-:W-:Y:S01]  /*18f0*/  LEA.HI R8, R4, R17, RZ, 0x4 ;  /* 0x0000001104087211 */ /* 0x000fe200078f20ff */
[----:B------:R-:W-:Y:S01]  /*1900*/  IMAD R7, R18, R19, RZ ;  /* 0x0000001312077224 */ /* 0x000fe200078e02ff */
[----:B------:R-:W-:Y:S02]  /*1910*/  @P5 IADD3 R25, R25, 0x1, RZ ;  /* 0x0000000119195810 */ /* 0x000fe40007ffe0ff */
[----:B------:R-:W-:Y:S01]  /*1920*/  ISETP.LT.U32.AND P0, PT, R20, R9, PT ;  /* 0x000000091400720c */ /* 0x000fe20003f01070 */
[----:B------:R-:W-:Y:S01]  /*1930*/  IMAD R7, R22, R7, RZ ;  /* 0x0000000716077224 */ /* 0x000fe200078e02ff */
[----:B------:R-:W-:Y:S01]  /*1940*/  SHF.R.S32.HI R23, RZ, 0x1f, R9 ;  /* 0x0000001fff177819 */ /* 0x000fe20000011409 */
[----:B------:R-:W-:Y:S01]  /*1950*/  @!P2 IMAD.MOV R25, RZ, RZ, -R25 ;  /* 0x000000ffff19a224 */ /* 0x000fe200078e0a19 */
[----:B------:R-:W-:-:S02]  /*1960*/  SHF.R.S32.HI R18, RZ, 0x4, R8 ;  /* 0x00000004ff127819 */ /* 0x000fc40000011408 */
[C---:B------:R-:W-:Y:S02]  /*1970*/  ISETP.LT.AND.EX P2, PT, R21.reuse, R23, PT, P0 ;  /* 0x000000171500720c */ /* 0x040fe40003f41300 */
[----:B------:R-:W-:Y:S02]  /*1980*/  ISETP.GE.AND P0, PT, R18, c[0x0][0x314], PT ;  /* 0x0000c50012007a0c */ /* 0x000fe40003f06270 */
[----:B------:R-:W-:Y:S02]  /*1990*/  LOP3.LUT R22, R8, 0xfffffff0, RZ, 0xc0, !PT ;  /* 0xfffffff008167812 */ /* 0x000fe400078ec0ff */
[----:B------:R-:W-:Y:S01]  /*19a0*/  SEL R9, R20, R9, P2 ;  /* 0x0000000914097207 */ /* 0x000fe20001000000 */
[----:B------:R-:W-:Y:S01]  /*19b0*/  IMAD.MOV.U32 R20, RZ, RZ, -0x800000 ;  /* 0xff800000ff147424 */ /* 0x000fe200078e00ff */
[----:B------:R-:W-:Y:S01]  /*19c0*/  SEL R8, R21, R23, P2 ;  /* 0x0000001715087207 */ /* 0x000fe20001000000 */
[----:B------:R-:W-:Y:S01]  /*19d0*/  IMAD.IADD R23, R17, 0x1, -R22 ;  /* 0x0000000111177824 */ /* 0x000fe200078e0a16 */
[----:B------:R-:W-:-:S05]  /*19e0*/  SEL R6, R6, R25, !P4 ;  /* 0x0000001906067207 */ /* 0x000fca0006000000 */
[----:B------:R-:W-:Y:S05]  /*19f0*/  @P0 BRA `(.L_x_199) ;  /* 0x0000010000000947 */ /* 0x000fea0003800000 */
[----:B------:R-:W-:Y:S02]  /*1a00*/  IADD3 R22, P2, R15, -UR8, RZ ;  /* 0x800000080f167c10 */ /* 0x000fe4000ff5e0ff */
[----:B------:R-:W-:Y:S02]  /*1a10*/  SHF.R.S32.HI R21, RZ, 0x1f, R23 ;  /* 0x0000001fff157819 */ /* 0x000fe40000011417 */
[----:B------:R-:W-:Y:S02]  /*1a20*/  ISETP.GT.U32.AND P0, PT, R22, R23, PT ;  /* 0x000000171600720c */ /* 0x000fe40003f04070 */
[----:B------:R-:W-:-:S04]  /*1a30*/  IADD3.X R22, R5, ~UR7, RZ, P2, !PT ;  /* 0x8000000705167c10 */ /* 0x000fc800097fe4ff */
[----:B------:R-:W-:-:S13]  /*1a40*/  ISETP.GT.AND.EX P0, PT, R22, R21, PT, P0 ;  /* 0x000000151600720c */ /* 0x000fda0003f04300 */
[----:B------:R-:W-:Y:S05]  /*1a50*/  @!P0 BRA `(.L_x_199) ;  /* 0x000000a000008947 */ /* 0x000fea0003800000 */
[----:B------:R-:W-:Y:S01]  /*1a60*/  IADD3 R24, P0, R23, UR8, RZ ;  /* 0x0000000817187c10 */ /* 0x000fe2000ff1e0ff */
[----:B------:R-:W-:Y:S01]  /*1a70*/  IMAD R20, R5, R18, RZ ;  /* 0x0000001205147224 */ /* 0x000fe200078e02ff */
[----:B------:R-:W-:Y:S02]  /*1a80*/  SHF.R.S32.HI R22, RZ, 0x1f, R18 ;  /* 0x0000001fff167819 */ /* 0x000fe40000011412 */
[----:B------:R-:W-:-:S03]  /*1a90*/  IADD3.X R25, R21, UR7, RZ, P0, !PT ;  /* 0x0000000715197c10 */ /* 0x000fc600087fe4ff */
[C---:B------:R-:W-:Y:S02]  /*1aa0*/  IMAD R20, R15.reuse, R22, R20 ;  /* 0x000000160f147224 */ /* 0x040fe400078e0214 */
[----:B------:R-:W-:-:S04]  /*1ab0*/  IMAD.WIDE.U32 R24, R15, R18, R24 ;  /* 0x000000120f187225 */ /* 0x000fc800078e0018 */
[----:B------:R-:W-:Y:S01]  /*1ac0*/  IMAD.IADD R20, R25, 0x1, R20 ;  /* 0x0000000119147824 */ /* 0x000fe200078e0214 */
[----:B------:R-:W-:-:S04]  /*1ad0*/  LEA R26, P0, R24, c[0x0][0x208], 0x2 ;  /* 0x00008200181a7a11 */ /* 0x000fc800078010ff */
[----:B------:R-:W-:-:S05]  /*1ae0*/  LEA.HI.X R27, R24, c[0x0][0x20c], R20, 0x2, P0 ;  /* 0x00008300181b7a11 */ /* 0x000fca00000f1414 */
[----:B------:R0:W5:Y:S04]  /*1af0*/  LDG.E R20, [R26.64] ;  /* 0x0000000a1a147981 */ /* 0x000168000c1e1900 */
.L_x_199:
[----:B------:R-:W-:Y:S05]  /*1b00*/  BSYNC B0 ;  /* 0x0000000000007941 */ /* 0x000fea0003800000 */
.L_x_198:
[C---:B------:R-:W-:Y:S01]  /*1b10*/  ISETP.GT.AND P0, PT, R17.reuse, 0x7f, PT ;  /* 0x0000007f1100780c */ /* 0x040fe20003f04270 */
[----:B------:R-:W-:Y:S01]  /*1b20*/  IMAD.MOV.U32 R29, RZ, RZ, -0x800000 ;  /* 0xff800000ff1d7424 */ /* 0x000fe200078e00ff */
[----:B------:R-:W-:Y:S01]  /*1b30*/  LOP3.LUT P2, RZ, R17, 0x7, RZ, 0xc0, !PT ;  /* 0x0000000711ff7812 */ /* 0x000fe2000784c0ff */
[----:B------:R-:W-:Y:S01]  /*1b40*/  IMAD R19, R6, R19, RZ ;  /* 0x0000001306137224 */ /* 0x000fe200078e02ff */
[----:B------:R-:W-:Y:S01]  /*1b50*/  ISETP.GT.AND P3, PT, R3, RZ, PT ;  /* 0x000000ff0300720c */ /* 0x000fe20003f64270 */
[----:B------:R-:W-:Y:S01]  /*1b60*/  BSSY B1, `(.L_x_200) ;  /* 0x00001ec000017945 */ /* 0x000fe20003800000 */
[----:B------:R-:W-:Y:S01]  /*1b70*/  ISETP.GT.OR P2, PT, R17, 0x7f, P2 ;  /* 0x0000007f1100780c */ /* 0x000fe20001744670 */
[----:B------:R-:W-:-:S06]  /*1b80*/  IMAD.MOV.U32 R28, RZ, RZ, 0x7f800000 ;  /* 0x7f800000ff1c7424 */ /* 0x000fcc00078e00ff */
[----:B------:R-:W-:Y:S01]  /*1b90*/  @!P0 IMAD R23, R18, 0x11, R23 ;  /* 0x0000001112178824 */ /* 0x000fe200078e0217 */
[----:B------:R-:W-:-:S04]  /*1ba0*/  @!P0 LEA.HI R21, R4, R17, RZ, 0x3 ;  /* 0x0000001104158211 */ /* 0x000fc800078f18ff */
[----:B-----5:R-:W-:Y:S01]  /*1bb0*/  @!P0 STS [R23.X4], R20 ;  /* 0x0000001417008388 */ /* 0x020fe20000004800 */
[----:B------:R-:W-:Y:S02]  /*1bc0*/  @!P0 LOP3.LUT R22, R21, 0xfffffff8, RZ, 0xc0, !PT ;  /* 0xfffffff815168812 */ /* 0x000fe400078ec0ff */
[----:B------:R-:W-:-:S03]  /*1bd0*/  @!P0 SHF.R.S32.HI R21, RZ, 0x3, R21 ;  /* 0x00000003ff158819 */ /* 0x000fc60000011415 */
[----:B------:R-:W-:-:S04]  /*1be0*/  @!P0 IMAD.IADD R22, R17, 0x1, -R22 ;  /* 0x0000000111168824 */ /* 0x000fc800078e0a16 */
[----:B------:R-:W-:Y:S01]  /*1bf0*/  @!P0 IMAD R21, R22, 0x11, R21 ;  /* 0x0000001116158824 */ /* 0x000fe200078e0215 */
[----:B------:R-:W-:Y:S06]  /*1c00*/  BAR.SYNC.DEFER_BLOCKING 0x0 ;  /* 0x0000000000007b1d */ /* 0x000fec0000010000 */
[----:B------:R-:W1:Y:S04]  /*1c10*/  @!P0 LDS R29, [R21.X4] ;  /* 0x00000000151d8984 */ /* 0x000e680000004800 */
[----:B-1----:R-:W1:Y:S02]  /*1c20*/  SHFL.BFLY PT, R22, R29, 0x4, 0x1f ;  /* 0x0c801f001d167f89 */ /* 0x002e6400000e0000 */
[----:B-1----:R-:W-:-:S05]  /*1c30*/  FMNMX.FTZ R22, R22, R29, !PT ;  /* 0x0000001d16167209 */ /* 0x002fca0007810000 */
[----:B0-----:R-:W0:Y:S02]  /*1c40*/  SHFL.BFLY PT, R27, R22, 0x2, 0x1f ;  /* 0x0c401f00161b7f89 */ /* 0x001e2400000e0000 */
[----:B0-----:R-:W-:Y:S02]  /*1c50*/  FMNMX.FTZ R27, R22, R27, !PT ;  /* 0x0000001b161b7209 */ /* 0x001fe40007810000 */
[----:B------:R-:W-:-:S03]  /*1c60*/  SHF.R.S32.HI R22, RZ, 0x1f, R3 ;  /* 0x0000001fff167819 */ /* 0x000fc60000011403 */
[----:B------:R-:W0:Y:S02]  /*1c70*/  SHFL.BFLY PT, R18, R27, 0x1, 0x1f ;  /* 0x0c201f001b127f89 */ /* 0x000e2400000e0000 */
[----:B0-----:R-:W-:-:S04]  /*1c80*/  FMNMX.FTZ R18, R27, R18, !PT ;  /* 0x000000121b127209 */ /* 0x001fc80007810000 */
[----:B------:R-:W-:-:S04]  /*1c90*/  FSETP.NEU.FTZ.AND P0, PT, R18, -INF , PT ;  /* 0xff8000001200780b */ /* 0x000fc80003f1d000 */
[----:B------:R-:W-:-:S05]  /*1ca0*/  FSEL R18, R18, RZ, P0 ;  /* 0x000000ff12127208 */ /* 0x000fca0000000000 */
[----:B------:R-:W-:-:S04]  /*1cb0*/  FADD.FTZ R25, -R18, R29 ;  /* 0x0000001d12197221 */ /* 0x000fc80000010100 */
[----:B------:R-:W-:-:S06]  /*1cc0*/  FMUL.FTZ R25, R25, 1.4426950216293334961 ;  /* 0x3fb8aa3b19197820 */ /* 0x000fcc0000410000 */
[----:B------:R-:W0:Y:S02]  /*1cd0*/  MUFU.EX2 R25, R25 ;  /* 0x0000001900197308 */ /* 0x000e240000000800 */
[----:B0-----:R-:W0:Y:S02]  /*1ce0*/  SHFL.BFLY PT, R24, R25, 0x4, 0x1f ;  /* 0x0c801f0019187f89 */ /* 0x001e2400000e0000 */
[----:B0-----:R-:W-:-:S05]  /*1cf0*/  FADD.FTZ R24, R25, R24 ;  /* 0x0000001819187221 */ /* 0x001fca0000010000 */
[----:B------:R-:W0:Y:S02]  /*1d00*/  SHFL.BFLY PT, R23, R24, 0x2, 0x1f ;  /* 0x0c401f0018177f89 */ /* 0x000e2400000e0000 */
[----:B0-----:R-:W-:-:S05]  /*1d10*/  FADD.FTZ R23, R24, R23 ;  /* 0x0000001718177221 */ /* 0x001fca0000010000 */
[----:B------:R-:W0:Y:S02]  /*1d20*/  SHFL.BFLY PT, R20, R23, 0x1, 0x1f ;  /* 0x0c201f0017147f89 */ /* 0x000e2400000e0000 */
[----:B0-----:R-:W-:Y:S01]  /*1d30*/  FADD.FTZ R21, R23, R20 ;  /* 0x0000001417157221 */ /* 0x001fe20000010000 */
[----:B------:R-:W-:Y:S01]  /*1d40*/  LEA.HI.SX32 R20, R3, 0x1, 0x1 ;  /* 0x0000000103147811 */ /* 0x000fe200078f0aff */
[----:B------:R-:W-:-:S03]  /*1d50*/  @!P3 IMAD.MOV R20, RZ, RZ, R22 ;  /* 0x000000ffff14b224 */ /* 0x000fc600078e0216 */
[----:B------:R-:W-:Y:S01]  /*1d60*/  FSETP.NE.FTZ.AND P0, PT, R21, RZ, PT ;  /* 0x000000ff1500720b */ /* 0x000fe20003f15000 */
[----:B------:R-:W-:-:S12]  /*1d70*/  IMAD R6, R19, R20, RZ ;  /* 0x0000001413067224 */ /* 0x000fd800078e02ff */
[----:B------:R-:W0:Y:S02]  /*1d80*/  @P0 MUFU.LG2 R21, R21 ;  /* 0x0000001500150308 */ /* 0x000e240000000c00 */
[----:B0-----:R-:W-:Y:S01]  /*1d90*/  @P0 FFMA.FTZ R28, R21, 0.69314718246459960938, R18 ;  /* 0x3f317218151c0823 */ /* 0x001fe20000010012 */
[----:B------:R-:W-:Y:S05]  /*1da0*/  @P2 BRA `(.L_x_201) ;  /* 0x00001c7000002947 */ /* 0x000fea0003800000 */
[----:B------:R-:W-:Y:S01]  /*1db0*/  ULDC.U8 UR4, c[0x0][0x328] ;  /* 0x0000ca0000047ab9 */ /* 0x000fe20000000000 */
[----:B------:R-:W-:Y:S02]  /*1dc0*/  LEA.HI R4, R4, R17, RZ, 0x3 ;  /* 0x0000001104047211 */ /* 0x000fe400078f18ff */
[----:B------:R-:W-:Y:S02]  /*1dd0*/  ISETP.NE.AND P2, PT, RZ, UR4, PT ;  /* 0x00000004ff007c0c */ /* 0x000fe4000bf45270 */
[----:B------:R-:W-:-:S04]  /*1de0*/  SHF.R.S32.HI R4, RZ, 0x3, R4 ;  /* 0x00000003ff047819 */ /* 0x000fc80000011404 */
[----:B------:R-:W-:-:S04]  /*1df0*/  IADD3 R36, P0, R4, UR8, RZ ;  /* 0x0000000804247c10 */ /* 0x000fc8000ff1e0ff */
[----:B------:R-:W-:-:S03]  /*1e00*/  LEA.HI.X.SX32 R37, R4, UR7, 0x1, P0 ;  /* 0x0000000704257c11 */ /* 0x000fc600080f0eff */
        /* <DEDUP_REMOVED lines=43> */
.L_x_204:
        /* <DEDUP_REMOVED lines=22> */
.L_x_205:
[----:B------:R-:W-:Y:S05]  /*2220*/  BSYNC B0 ;  /* 0x0000000000007941 */ /* 0x000fea0003800000 */
.L_x_203:
[----:B------:R-:W-:Y:S01]  /*2230*/  LOP3.LUT R19, R17, R0, RZ, 0xfc, !PT ;  /* 0x0000000011137212 */ /* 0x000fe200078efcff */
[----:B------:R-:W-:Y:S03]  /*2240*/  BSSY B0, `(.L_x_206) ;  /* 0x0000028000007945 */ /* 0x000fe60003800000 */
[----:B------:R-:W-:-:S13]  /*2250*/  ISETP.NE.U32.AND P0, PT, R19, RZ, PT ;  /* 0x000000ff1300720c */ /* 0x000fda0003f05070 */
[----:B------:R-:W-:Y:S05]  /*2260*/  @!P0 BRA `(.L_x_207) ;  /* 0x000000f000008947 */ /* 0x000fea0003800000 */
[----:B------:R-:W-:Y:S01]  /*2270*/  IMAD.MOV.U32 R24, RZ, RZ, R30 ;  /* 0x000000ffff187224 */ /* 0x000fe200078e001e */
[----:B------:R-:W-:Y:S02]  /*2280*/  MOV R23, R0 ;  /* 0x0000000000177202 */ /* 0x000fe40000000f00 */
[----:B------:R-:W-:Y:S02]  /*2290*/  MOV R22, 0x22b0 ;  /* 0x000022b000167802 */ /* 0x000fe40000000f00 */
[----:B------:R-:W-:Y:S05]  /*22a0*/  CALL.REL.NOINC `($__internal_4_$__cuda_sm20_div_s64) ;  /* 0x0000231000007944 */ /* 0x000fea0003c00000 */
        /* <DEDUP_REMOVED lines=11> */
.L_x_207:
        /* <DEDUP_REMOVED lines=22> */
.L_x_208:
[----:B------:R-:W-:Y:S05]  /*24c0*/  BSYNC B0 ;  /* 0x0000000000007941 */ /* 0x000fea0003800000 */
.L_x_206:
        /* <DEDUP_REMOVED lines=11> */
[----:B------:R-:W-:Y:S05]  /*2580*/  CALL.REL.NOINC `($__internal_4_$__cuda_sm20_div_s64) ;  /* 0x0000203000007944 */ /* 0x000fea0003c00000 */
[----:B------:R-:W-:-:S04]  /*2590*/  IADD3 R17, P0, RZ, -R20, RZ ;  /* 0x80000014ff117210 */ /* 0x000fc80007f1e0ff */
[----:B------:R-:W-:Y:S01]  /*25a0*/  IADD3.X R18, RZ, ~R21, RZ, P0, !PT ;  /* 0x80000015ff127210 */ /* 0x000fe200007fe4ff */
[----:B------:R-:W-:-:S04]  /*25b0*/  IMAD.WIDE.U32 R36, R5, R17, R36 ;  /* 0x0000001105247225 */ /* 0x000fc800078e0024 */
[----:B------:R-:W-:-:S04]  /*25c0*/  IMAD R18, R18, R5, RZ ;  /* 0x0000000512127224 */ /* 0x000fc800078e02ff */
[----:B------:R-:W-:-:S05]  /*25d0*/  IMAD R4, R4, R17, R18 ;  /* 0x0000001104047224 */ /* 0x000fca00078e0212 */
[----:B------:R-:W-:Y:S01]  /*25e0*/  IADD3 R4, R37, R4, RZ ;  /* 0x0000000425047210 */ /* 0x000fe20007ffe0ff */
[----:B------:R-:W-:Y:S05]  /*25f0*/  BRA `(.L_x_211) ;  /* 0x0000016000007947 */ /* 0x000fea0003800000 */
.L_x_210:
        /* <DEDUP_REMOVED lines=22> */
.L_x_211:
[----:B------:R-:W-:Y:S05]  /*2760*/  BSYNC B0 ;  /* 0x0000000000007941 */ /* 0x000fea0003800000 */
.L_x_209:
        /* <DEDUP_REMOVED lines=38> */
[----:B------:R-:W-:Y:S05]  /*29d0*/  CALL.REL.NOINC `($__internal_4_$__cuda_sm20_div_s64) ;  /* 0x00001be000007944 */ /* 0x000fea0003c00000 */
        /* <DEDUP_REMOVED lines=12> */
.L_x_213:
        /* <DEDUP_REMOVED lines=23> */
.L_x_214:
[----:B------:R-:W-:Y:S05]  /*2c10*/  BSYNC B0 ;  /* 0x0000000000007941 */ /* 0x000fea0003800000 */
.L_x_212:
        /* <DEDUP_REMOVED lines=19> */
.L_x_216:
        /* <DEDUP_REMOVED lines=22> */
.L_x_217:
[----:B------:R-:W-:Y:S05]  /*2eb0*/  BSYNC B0 ;  /* 0x0000000000007941 */ /* 0x000fea0003800000 */
.L_x_215:
        /* <DEDUP_REMOVED lines=10> */
[----:B------:R-:W-:Y:S02]  /*2f60*/  IADD3 R17, P0, RZ, -R20, RZ ;  /* 0x80000014ff117210 */ /* 0x000fe40007f1e0ff */
[----:B------:R-:W-:Y:S02]  /*2f70*/  MOV R22, R42 ;  /* 0x0000002a00167202 */ /* 0x000fe40000000f00 */
[----:B------:R-:W-:Y:S02]  /*2f80*/  IADD3.X R18, RZ, ~R21, RZ, P0, !PT ;  /* 0x80000015ff127210 */ /* 0x000fe400007fe4ff */
[----:B------:R-:W-:-:S03]  /*2f90*/  MOV R23, R43 ;  /* 0x0000002b00177202 */ /* 0x000fc60000000f00 */
[----:B------:R-:W-:Y:S02]  /*2fa0*/  IMAD R18, R18, R13, RZ ;  /* 0x0000000d12127224 */ /* 0x000fe400078e02ff */
[----:B------:R-:W-:-:S04]  /*2fb0*/  IMAD.WIDE.U32 R22, R13, R17, R22 ;  /* 0x000000110d167225 */ /* 0x000fc800078e0016 */
[----:B------:R-:W-:Y:S01]  /*2fc0*/  IMAD R17, R12, R17, R18 ;  /* 0x000000110c117224 */ /* 0x000fe200078e0212 */
[----:B------:R-:W-:-:S04]  /*2fd0*/  MOV R13, R22 ;  /* 0x00000016000d7202 */ /* 0x000fc80000000f00 */
[----:B------:R-:W-:Y:S01]  /*2fe0*/  IADD3 R17, R23, R17, RZ ;  /* 0x0000001117117210 */ /* 0x000fe20007ffe0ff */
[----:B------:R-:W-:Y:S05]  /*2ff0*/  BRA `(.L_x_220) ;  /* 0x0000017000007947 */ /* 0x000fea0003800000 */
.L_x_219:
        /* <DEDUP_REMOVED lines=12> */
[----:B------:R-:W-:Y:S02]  /*30c0*/  IMAD R18, R13, R17, R42 ;  /* 0x000000110d127224 */ /* 0x000fe400078e022a */
[----:B------:R-:W-:-:S03]  /*30d0*/  IMAD.MOV.U32 R17, RZ, RZ, RZ ;  /* 0x000000ffff117224 */ /* 0x000fc600078e00ff */
        /* <DEDUP_REMOVED lines=9> */
.L_x_220:
[----:B------:R-:W-:Y:S05]  /*3170*/  BSYNC B0 ;  /* 0x0000000000007941 */ /* 0x000fea0003800000 */
.L_x_218:
[----:B------:R-:W-:Y:S01]  /*3180*/  SHF.R.S32.HI R19, RZ, 0x1f, R7 ;  /* 0x0000001fff137819 */ /* 0x000fe20000011407 */
[-C--:B------:R-:W-:Y:S01]  /*3190*/  IMAD R12, R21, R7.reuse, RZ ;  /* 0x00000007150c7224 */ /* 0x080fe200078e02ff */
[----:B------:R-:W-:Y:S01]  /*31a0*/  SHF.R.S32.HI R18, RZ, 0x1f, R2 ;  /* 0x0000001fff127819 */ /* 0x000fe20000011402 */
[----:B------:R-:W-:Y:S01]  /*31b0*/  IMAD.WIDE.U32 R42, R20, R7, RZ ;  /* 0x00000007142a7225 */ /* 0x000fe200078e00ff */
[----:B------:R-:W-:Y:S03]  /*31c0*/  BSSY B0, `(.L_x_221) ;  /* 0x0000039000007945 */ /* 0x000fe60003800000 */
[----:B------:R-:W-:Y:S01]  /*31d0*/  IMAD R7, R19, R20, R12 ;  /* 0x0000001413077224 */ /* 0x000fe200078e020c */
[----:B------:R-:W-:Y:S01]  /*31e0*/  LOP3.LUT R12, R41, R10, RZ, 0xfc, !PT ;  /* 0x0000000a290c7212 */ /* 0x000fe200078efcff */
[----:B------:R-:W-:Y:S02]  /*31f0*/  IMAD R47, R25, c[0x0][0x214], RZ ;  /* 0x00008500192f7a24 */ /* 0x000fe400078e02ff */
[-C--:B------:R-:W-:Y:S01]  /*3200*/  IMAD R17, R17, R2.reuse, RZ ;  /* 0x0000000211117224 */ /* 0x080fe200078e02ff */
        /* <DEDUP_REMOVED lines=16> */
[----:B------:R-:W-:Y:S05]  /*3310*/  CALL.REL.NOINC `($__internal_4_$__cuda_sm20_div_s64) ;  /* 0x000012a000007944 */ /* 0x000fea0003c00000 */
        /* <DEDUP_REMOVED lines=12> */
.L_x_222:
        /* <DEDUP_REMOVED lines=23> */
.L_x_223:
[----:B------:R-:W-:Y:S05]  /*3550*/  BSYNC B0 ;  /* 0x0000000000007941 */ /* 0x000fea0003800000 */
.L_x_221:
        /* <DEDUP_REMOVED lines=29> */
.L_x_225:
        /* <DEDUP_REMOVED lines=23> */
.L_x_226:
[----:B------:R-:W-:Y:S05]  /*38a0*/  BSYNC B0 ;  /* 0x0000000000007941 */ /* 0x000fea0003800000 */
.L_x_224:
[----:B------:R-:W-:-:S04]  /*38b0*/  IADD3 R31, P1, P0, R36, R32, R30 ;  /* 0x00000020241f7210 */ /* 0x000fc8000783e01e */
[----:B------:R-:W-:Y:S02]  /*38c0*/  IADD3 R31, P3, P2, R42, R31, R46 ;  /* 0x0000001f2a1f7210 */ /* 0x000fe40007a7e02e */
[----:B------:R-:W-:Y:S01]  /*38d0*/  IADD3.X R0, R4, R5, R0, P1, P0 ;  /* 0x0000000504007210 */ /* 0x000fe20000fe0400 */
[----:B------:R-:W-:Y:S01]  /*38e0*/  IMAD R5, R21, R6, RZ ;  /* 0x0000000615057224 */ /* 0x000fe200078e02ff */
[----:B------:R-:W-:Y:S02]  /*38f0*/  IADD3 R44, P1, P0, R48, R31, R44 ;  /* 0x0000001f302c7210 */ /* 0x000fe4000783e02c */
[----:B------:R-:W-:Y:S02]  /*3900*/  IADD3.X R0, R7, R0, R2, P3, P2 ;  /* 0x0000000007007210 */ /* 0x000fe40001fe4402 */
[----:B------:R-:W-:Y:S02]  /*3910*/  SHF.R.S32.HI R2, RZ, 0x1f, R6 ;  /* 0x0000001fff027819 */ /* 0x000fe40000011406 */
[----:B------:R-:W-:-:S02]  /*3920*/  IADD3.X R45, R11, R0, R12, P1, P0 ;  /* 0x000000000b2d7210 */ /* 0x000fc40000fe040c */
[----:B------:R-:W-:Y:S01]  /*3930*/  SHF.R.S32.HI R0, RZ, 0x1f, R3 ;  /* 0x0000001fff007819 */ /* 0x000fe20000011403 */
[-C--:B------:R-:W-:Y:S02]  /*3940*/  IMAD R2, R2, R20.reuse, R5 ;  /* 0x0000001402027224 */ /* 0x080fe400078e0205 */
[----:B------:R-:W-:-:S04]  /*3950*/  IMAD.WIDE.U32 R44, R6, R20, R44 ;  /* 0x00000014062c7225 */ /* 0x000fc800078e002c */
[----:B------:R-:W-:Y:S02]  /*3960*/  IMAD R5, R8, R3, RZ ;  /* 0x0000000308057224 */ /* 0x000fe400078e02ff */
        /* <DEDUP_REMOVED lines=8> */
.L_x_202:
[----:B------:R-:W-:-:S04]  /*39f0*/  LEA R2, P0, R36, c[0x0][0x200], 0x2 ;  /* 0x0000800024027a11 */ /* 0x000fc800078010ff */
[----:B------:R-:W-:-:S05]  /*3a00*/  LEA.HI.X R3, R36, c[0x0][0x204], R37, 0x2, P0 ;  /* 0x0000810024037a11 */ /* 0x000fca00000f1425 */
[----:B------:R0:W-:Y:S04]  /*3a10*/  STG.E [R2.64], R28 ;  /* 0x0000001c02007986 */ /* 0x0001e8000c10190a */
.L_x_201:
[----:B------:R-:W-:Y:S05]  /*3a20*/  BSYNC B1 ;  /* 0x0000000000017941 */ /* 0x000fea0003800000 */
.L_x_200:
[----:B0-----:R-:W0:Y:S01]  /*3a30*/  S2R R2, SR_TID.X ;  /* 0x0000000000027919 */ /* 0x001e220000002100 */
[----:B------:R-:W-:Y:S01]  /*3a40*/  IMAD.MOV.U32 R13, RZ, RZ, RZ ;  /* 0x000000ffff0d7224 */ /* 0x000fe200078e00ff */
[----:B------:R-:W-:Y:S01]  /*3a50*/  CS2R R10, SRZ ;  /* 0x00000000000a7805 */ /* 0x000fe2000001ff00 */
[----:B------:R-:W-:Y:S01]  /*3a60*/  CS2R R8, SRZ ;  /* 0x0000000000087805 */ /* 0x000fe2000001ff00 */
[----:B------:R-:W-:Y:S01]  /*3a70*/  CS2R R6, SRZ ;  /* 0x0000000000067805 */ /* 0x000fe2000001ff00 */
[----:B------:R-:W-:Y:S01]  /*3a80*/  CS2R R4, SRZ ;  /* 0x0000000000047805 */ /* 0x000fe2000001ff00 */
[----:B0-----:R-:W-:-:S04]  /*3a90*/  SHF.R.S32.HI R3, RZ, 0x1f, R2 ;  /* 0x0000001fff037819 */ /* 0x001fc80000011402 */
[----:B------:R-:W-:-:S04]  /*3aa0*/  LEA.HI R0, R3, R2, RZ, 0x3 ;  /* 0x0000000203007211 */ /* 0x000fc800078f18ff */
[----:B------:R-:W-:-:S05]  /*3ab0*/  LOP3.LUT R35, R0, 0xfffffff8, RZ, 0xc0, !PT ;  /* 0xfffffff800237812 */ /* 0x000fca00078ec0ff */
[----:B------:R-:W-:-:S05]  /*3ac0*/  IMAD.IADD R35, R2, 0x1, -R35 ;  /* 0x0000000102237824 */ /* 0x000fca00078e0a23 */
[----:B------:R-:W-:-:S04]  /*3ad0*/  ISETP.GE.AND P0, PT, R35, c[0x0][0x314], PT ;  /* 0x0000c50023007a0c */ /* 0x000fc80003f06270 */
[----:B------:R-:W-:-:S13]  /*3ae0*/  ISETP.LT.AND P0, PT, R2, 0x80, !P0 ;  /* 0x000000800200780c */ /* 0x000fda0004701270 */
[----:B------:R-:W-:Y:S01]  /*3af0*/  @P0 FADD.FTZ R3, -R28, R29 ;  /* 0x0000001d1c030221 */ /* 0x000fe20000010100 */
[----:B------:R-:W-:Y:S01]  /*3b00*/  SHF.R.S32.HI R28, RZ, 0x3, R0 ;  /* 0x00000003ff1c7819 */ /* 0x000fe20000011400 */
[----:B------:R-:W-:Y:S02]  /*3b10*/  IMAD.MOV.U32 R0, RZ, RZ, c[0x0][0x314] ;  /* 0x0000c500ff007624 */ /* 0x000fe400078e00ff */
[----:B------:R-:W-:Y:S02]  /*3b20*/  @P0 FMUL.FTZ R3, R3, 1.4426950216293334961 ;  /* 0x3fb8aa3b03030820 */ /* 0x000fe40000410000 */
[C---:B------:R-:W-:Y:S02]  /*3b30*/  @P0 IMAD R2, R35.reuse, 0x11, R28 ;  /* 0x0000001123020824 */ /* 0x040fe400078e021c */
[----:B------:R-:W-:Y:S02]  /*3b40*/  IMAD.SHL.U32 R35, R35, 0x4, RZ ;  /* 0x0000000423237824 */ /* 0x000fe400078e00ff */
[----:B------:R-:W0:Y:S03]  /*3b50*/  @P0 MUFU.EX2 R3, R3 ;  /* 0x0000000300030308 */ /* 0x000e260000000800 */
[----:B------:R-:W-:-:S02]  /*3b60*/  IADD3 R34, R35, 0x20, RZ ;  /* 0x0000002023227810 */ /* 0x000fc40007ffe0ff */
[----:B------:R-:W-:Y:S01]  /*3b70*/  IADD3 R33, R35, 0x40, RZ ;  /* 0x0000004023217810 */ /* 0x000fe20007ffe0ff */
[----:B0-----:R0:W-:Y:S04]  /*3b80*/  @P0 STS [R2.X4], R3 ;  /* 0x0000000302000388 */ /* 0x0011e80000004800 */
[----:B------:R-:W-:Y:S01]  /*3b90*/  BAR.SYNC.DEFER_BLOCKING 0x0 ;  /* 0x0000000000007b1d */ /* 0x000fe20000010000 */
[----:B------:R-:W-:Y:S01]  /*3ba0*/  ISETP.GE.AND P0, PT, R0, 0x1, PT ;  /* 0x000000010000780c */ /* 0x000fe20003f06270 */
[----:B------:R-:W-:Y:S01]  /*3bb0*/  IMAD.MOV.U32 R0, RZ, RZ, RZ ;  /* 0x000000ffff007224 */ /* 0x000fe200078e00ff */
[----:B0-----:R-:W-:-:S11]  /*3bc0*/  CS2R R2, SRZ ;  /* 0x0000000000027805 */ /* 0x001fd6000001ff00 */
        /* <DEDUP_REMOVED lines=24> */
.L_x_230:
        /* <DEDUP_REMOVED lines=15> */
.L_x_229:
[----:B------:R-:W-:Y:S05]  /*3e40*/  BSYNC B0 ;  /* 0x0000000000007941 */ /* 0x000fea0003800000 */
.L_x_228:
        /* <DEDUP_REMOVED lines=19> */
.L_x_227:
        /* <DEDUP_REMOVED lines=42> */
[-C--:B------:R-:W-:Y:S01]  /*4220*/  @!P1 LOP3.LUT R4, RZ, R5.reuse, RZ, 0x33, !PT ;  /* 0x00000005ff049212 */ /* 0x080fe200078e33ff */
[----:B0-----:R-:W-:Y:S02]  /*4230*/  IMAD.MOV R2, RZ, RZ, -R13 ;  /* 0x000000ffff027224 */ /* 0x001fe400078e0a0d */
[----:B------:R-:W-:Y:S02]  /*4240*/  IMAD.MOV.U32 R12, RZ, RZ, RZ ;  /* 0x000000ffff0c7224 */ /* 0x000fe400078e00ff */
[----:B------:R-:W-:Y:S02]  /*4250*/  IMAD R5, R4, R5, RZ ;  /* 0x0000000504057224 */ /* 0x000fe400078e02ff */
[----:B------:R-:W-:Y:S02]  /*4260*/  IMAD R2, R2, R3, RZ ;  /* 0x0000000302027224 */ /* 0x000fe400078e02ff */
[----:B------:R-:W-:-:S02]  /*4270*/  IMAD.IADD R10, R28, 0x1, -R5 ;  /* 0x000000011c0a7824 */ /* 0x000fc400078e0a05 */
        /* <DEDUP_REMOVED lines=29> */
[----:B------:R-:W-:Y:S02]  /*4450*/  IMAD R0, R0, c[0x0][0x1e8], RZ ;  /* 0x00007a0000007a24 */ /* 0x000fe400078e02ff */
[----:B------:R-:W-:Y:S02]  /*4460*/  IMAD.IADD R13, R13, 0x1, R2 ;  /* 0x000000010d0d7824 */ /* 0x000fe400078e0202 */
        /* <DEDUP_REMOVED lines=21> */
        .weak           $__internal_4_$__cuda_sm20_div_s64
        .type           $__internal_4_$__cuda_sm20_div_s64,@function
        .size           $__internal_4_$__cuda_sm20_div_s64,(.L_x_6264 - $__internal_4_$__cuda_sm20_div_s64)
$__internal_4_$__cuda_sm20_div_s64:
        /* <DEDUP_REMOVED lines=29> */
[----:B------:R-:W-:-:S04]  /*4790*/  IMAD.X R26, RZ, RZ, ~R26, P0 ;  /* 0x000000ffff1a7224 */ /* 0x000fc800000e0e1a */
[----:B------:R-:W-:-:S04]  /*47a0*/  IMAD.WIDE.U32 R34, P5, R35, R26, R34 ;  /* 0x0000001a23227225 */ /* 0x000fc800078a0022 */
[C---:B------:R-:W-:Y:S02]  /*47b0*/  IMAD R21, R27.reuse, R26, RZ ;  /* 0x0000001a1b157224 */ /* 0x040fe400078e02ff */
[----:B------:R-:W-:-:S04]  /*47c0*/  IMAD.HI.U32 R20, P4, R27, R20, R34 ;  /* 0x000000141b147227 */ /* 0x000fc80007880022 */
[----:B------:R-:W-:Y:S01]  /*47d0*/  IMAD.HI.U32 R19, R27, R26, RZ ;  /* 0x0000001a1b137227 */ /* 0x000fe200078e00ff */
[----:B------:R-:W-:Y:S02]  /*47e0*/  IADD3 R21, P3, R21, R20, RZ ;  /* 0x0000001415157210 */ /* 0x000fe40007f7e0ff */
[-C--:B------:R-:W-:Y:S01]  /*47f0*/  IADD3 R20, P0, RZ, -R18.reuse, RZ ;  /* 0x80000012ff147210 */ /* 0x080fe20007f1e0ff */
[----:B------:R-:W-:Y:S02]  /*4800*/  IMAD.X R27, R19, 0x1, R27, P5 ;  /* 0x00000001131b7824 */ /* 0x000fe400028e061b */
[----:B------:R-:W-:Y:S01]  /*4810*/  IMAD.MOV.U32 R35, RZ, RZ, RZ ;  /* 0x000000ffff237224 */ /* 0x000fe200078e00ff */
[----:B------:R-:W-:Y:S01]  /*4820*/  SEL R20, R20, R18, !P2 ;  /* 0x0000001214147207 */ /* 0x000fe20005000000 */
[----:B------:R-:W-:-:S04]  /*4830*/  IMAD.X R26, RZ, RZ, ~R17, P0 ;  /* 0x000000ffff1a7224 */ /* 0x000fc800000e0e11 */
        /* <DEDUP_REMOVED lines=14> */
[-C--:B------:R-:W-:Y:S01]  /*4920*/  IMAD R34, R26, R38.reuse, R21 ;  /* 0x000000261a227224 */ /* 0x080fe200078e0215 */
[----:B------:R-:W-:-:S03]  /*4930*/  IADD3 R21, P3, R20, -R38, RZ ;  /* 0x8000002614157210 */ /* 0x000fc60007f7e0ff */
[----:B------:R-:W-:Y:S01]  /*4940*/  IMAD.X R19, R19, 0x1, ~R34, P0 ;  /* 0x0000000113137824 */ /* 0x000fe200000e0e22 */
[----:B------:R-:W-:-:S04]  /*4950*/  IADD3 R34, P2, R27, 0x1, RZ ;  /* 0x000000011b227810 */ /* 0x000fc80007f5e0ff */
[----:B------:R-:W-:-:S04]  /*4960*/  ISETP.GE.U32.AND.EX P4, PT, R19, R39, PT, P4 ;  /* 0x000000271300720c */ /* 0x000fc80003f86140 */
[----:B------:R-:W-:Y:S01]  /*4970*/  SEL R21, R21, R20, P4 ;  /* 0x0000001415157207 */ /* 0x000fe20002000000 */
[----:B------:R-:W-:Y:S01]  /*4980*/  IMAD.X R20, R19, 0x1, ~R39, P3 ;  /* 0x0000000113147824 */ /* 0x000fe200018e0e27 */
[----:B------:R-:W-:Y:S02]  /*4990*/  SEL R34, R34, R27, P4 ;  /* 0x0000001b22227207 */ /* 0x000fe40002000000 */
[----:B------:R-:W-:Y:S01]  /*49a0*/  ISETP.GE.U32.AND P0, PT, R21, R38, PT ;  /* 0x000000261500720c */ /* 0x000fe20003f06070 */
[----:B------:R-:W-:Y:S01]  /*49b0*/  IMAD.X R21, RZ, RZ, R26, P2 ;  /* 0x000000ffff157224 */ /* 0x000fe200010e061a */
[----:B------:R-:W-:Y:S02]  /*49c0*/  SEL R19, R20, R19, P4 ;  /* 0x0000001314137207 */ /* 0x000fe40002000000 */
[----:B------:R-:W-:Y:S02]  /*49d0*/  IADD3 R27, P2, R34, 0x1, RZ ;  /* 0x00000001221b7810 */ /* 0x000fe40007f5e0ff */
[----:B------:R-:W-:Y:S01]  /*49e0*/  SEL R21, R21, R26, P4 ;  /* 0x0000001a15157207 */ /* 0x000fe20002000000 */
[----:B------:R-:W-:Y:S01]  /*49f0*/  IMAD.MOV.U32 R26, RZ, RZ, R22 ;  /* 0x000000ffff1a7224 */ /* 0x000fe200078e0016 */
[----:B------:R-:W-:-:S02]  /*4a00*/  ISETP.GE.U32.AND.EX P0, PT, R19, R39, PT, P0 ;  /* 0x000000271300720c */ /* 0x000fc40003f06100 */
[----:B------:R-:W-:Y:S02]  /*4a10*/  IADD3.X R20, RZ, R21, RZ, P2, !PT ;  /* 0x00000015ff147210 */ /* 0x000fe400017fe4ff */
[----:B------:R-:W-:Y:S02]  /*4a20*/  SEL R27, R27, R34, P0 ;  /* 0x000000221b1b7207 */ /* 0x000fe40000000000 */
[----:B------:R-:W-:Y:S02]  /*4a30*/  LOP3.LUT R19, R23, R17, RZ, 0x3c, !PT ;  /* 0x0000001117137212 */ /* 0x000fe400078e3cff */
[----:B------:R-:W-:Y:S02]  /*4a40*/  SEL R21, R20, R21, P0 ;  /* 0x0000001514157207 */ /* 0x000fe40000000000 */
[----:B------:R-:W-:Y:S02]  /*4a50*/  IADD3 R20, P2, RZ, -R27, RZ ;  /* 0x8000001bff147210 */ /* 0x000fe40007f5e0ff */
[----:B------:R-:W-:-:S02]  /*4a60*/  ISETP.GE.AND P3, PT, R19, RZ, PT ;  /* 0x000000ff1300720c */ /* 0x000fc40003f66270 */
[----:B------:R-:W-:Y:S01]  /*4a70*/  ISETP.NE.U32.AND P0, PT, R24, RZ, PT ;  /* 0x000000ff1800720c */ /* 0x000fe20003f05070 */
[----:B------:R-:W-:Y:S01]  /*4a80*/  IMAD.X R24, RZ, RZ, ~R21, P2 ;  /* 0x000000ffff187224 */ /* 0x000fe200010e0e15 */
[----:B------:R-:W-:Y:S01]  /*4a90*/  SEL R20, R20, R27, !P3 ;  /* 0x0000001b14147207 */ /* 0x000fe20005800000 */
[----:B------:R-:W-:Y:S01]  /*4aa0*/  IMAD.MOV.U32 R27, RZ, RZ, 0x0 ;  /* 0x00000000ff1b7424 */ /* 0x000fe200078e00ff */
[----:B------:R-:W-:Y:S02]  /*4ab0*/  ISETP.NE.AND.EX P0, PT, R23, RZ, PT, P0 ;  /* 0x000000ff1700720c */ /* 0x000fe40003f05300 */
[----:B------:R-:W-:Y:S02]  /*4ac0*/  SEL R24, R24, R21, !P3 ;  /* 0x0000001518187207 */ /* 0x000fe40005800000 */
[----:B------:R-:W-:Y:S02]  /*4ad0*/  SEL R20, R20, 0xffffffff, P0 ;  /* 0xffffffff14147807 */ /* 0x000fe40000000000 */
[----:B------:R-:W-:Y:S01]  /*4ae0*/  SEL R21, R24, 0xffffffff, P0 ;  /* 0xffffffff18157807 */ /* 0x000fe20000000000 */
[----:B------:R-:W-:Y:S06]  /*4af0*/  RET.REL.NODEC R26 `(_ZN5flash32flash_fwd_splitkv_combine_kernelI23Flash_fwd_kernel_traitsILi96ELi64ELi128ELi4ELb0ELb0EN7cutlass10bfloat16_tE19Flash_kernel_traitsILi96ELi64ELi128ELi4ES3_EELi16ELi3ELb0EEEvNS_16Flash_fwd_paramsE) ;  /* 0xffffb5001a007950 */ /* 0x000fec0003c3ffff */
.L_x_231:
        /* <DEDUP_REMOVED lines=16> */
.L_x_6264:


//--------------------- .text._ZN5flash32flash_fwd_splitkv_combine_kernelI23Flash_fwd_kernel_traitsILi96ELi64ELi128ELi4ELb0ELb0EN7cutlass10bfloat16_tE19Flash_kernel_traitsILi96ELi64ELi128ELi4ES3_EELi16ELi2ELb0EEEvNS_16Flash_fwd_paramsE --------------------------
	.section	.text._ZN5flash32flash_fwd_splitkv_combine_kernelI23Flash_fwd_kernel_traitsILi96ELi64ELi128ELi4ELb0ELb0EN7cutlass10bfloat16_tE19Flash_kernel_traitsILi96ELi64ELi128ELi4ES3_EELi16ELi2ELb0EEEvNS_16Flash_fwd_paramsE,"ax",@progbits
	.sectioninfo	@"SHI_REGISTERS=54"
	.align	128
        .global         _ZN5flash32flash_fwd_splitkv_combine_kernelI23Flash_fwd_kernel_traitsILi96ELi64ELi128ELi4ELb0ELb0EN7cutlass10bfloat16_tE19Flash_kernel_traitsILi96ELi64ELi128ELi4ES3_EELi16ELi2ELb0EEEvNS_16Flash_fwd_paramsE
        .type           _ZN5flash32flash_fwd_splitkv_combine_kernelI23Flash_fwd_kernel_traitsILi96ELi64ELi128ELi4ELb0ELb0EN7cutlass10bfloat16_tE19Flash_kernel_traitsILi96ELi64ELi128ELi4ES3_EELi16ELi2ELb0EEEvNS_16Flash_fwd_paramsE,@function
        .size           _ZN5flash32flash_fwd_splitkv_combine_kernelI23Flash_fwd_kernel_traitsILi96ELi64ELi128ELi4ELb0ELb0EN7cutlass10bfloat16_tE19Flash_kernel_traitsILi96ELi64ELi128ELi4ES3_EELi16ELi2ELb0EEEvNS_16Flash_fwd_paramsE,(.L_x_6265 - _ZN5flash32flash_fwd_splitkv_combine_kernelI23Flash_fwd_kernel_traitsILi96ELi64ELi128ELi4ELb0ELb0EN7cutlass10bfloat16_tE19Flash_kernel_traitsILi96ELi64ELi128ELi4ES3_EELi16ELi2ELb0EEEvNS_16Flash_fwd_paramsE)
        .other          _ZN5flash32flash_fwd_splitkv_combine_kernelI23Flash_fwd_kernel_traitsILi96ELi64ELi128ELi4ELb0ELb0EN7cutlass10bfloat16_tE19Flash_kernel_traitsILi96ELi64ELi128ELi4ES3_EELi16ELi2ELb0EEEvNS_16Flash_fwd_paramsE,@"STO_CUDA_ENTRY STV_DEFAULT"
_ZN5flash32flash_fwd_splitkv_combine_kernelI23Flash_fwd_kernel_traitsILi96ELi64ELi128ELi4ELb0ELb0EN7cutlass10bfloat16_tE19Flash_kernel_traitsILi96ELi64ELi128ELi4ES3_EELi16ELi2ELb0EEEvNS_16Flash_fwd_paramsE:
.text._ZN5flash32flash_fwd_splitkv_combine_kernelI23Flash_fwd_kernel_traitsILi96ELi64ELi128ELi4ELb0ELb0EN7cutlass10bfloat16_tE19Flash_kernel_traitsILi96ELi64ELi128ELi4ES3_EELi16ELi2ELb0EEEvNS_16Flash_fwd_paramsE:
        /* <DEDUP_REMOVED lines=23> */
[----:B------:R-:W-:Y:S05]  /*0170*/  CALL.REL.NOINC `($__internal_5_$__cuda_sm20_div_s64) ;  /* 0x0000441000007944 */ /* 0x000fea0003c00000 */
[----:B------:R-:W-:Y:S05]  /*0180*/  BRA `(.L_x_233) ;  /* 0x0000013000007947 */ /* 0x000fea0003800000 */
.L_x_232:
        /* <DEDUP_REMOVED lines=19> */
.L_x_233:
        /* <DEDUP_REMOVED lines=12> */
[----:B------:R-:W-:Y:S05]  /*0380*/  CALL.REL.NOINC `($__internal_5_$__cuda_sm20_div_s64) ;  /* 0x0000420000007944 */ /* 0x000fea0003c00000 */
[----:B------:R-:W-:Y:S02]  /*0390*/  MOV R8, R20 ;  /* 0x0000001400087202 */ /* 0x000fe40000000f00 */
[----:B------:R-:W-:Y:S01]  /*03a0*/  MOV R9, R21 ;  /* 0x0000001500097202 */ /* 0x000fe20000000f00 */
[----:B------:R-:W-:Y:S05]  /*03b0*/  BRA `(.L_x_236) ;  /* 0x0000013000007947 */ /* 0x000fea0003800000 */
.L_x_235:
        /* <DEDUP_REMOVED lines=19> */
.L_x_236:
[----:B------:R-:W-:Y:S05]  /*04f0*/  BSYNC B0 ;  /* 0x0000000000007941 */ /* 0x000fea0003800000 */
.L_x_234:
[----:B------:R-:W-:Y:S01]  /*0500*/  IABS R7, c[0x0][0x214] ;  /* 0x0000850000077a13 */ /* 0x000fe20000000000 */
[----:B------:R-:W-:Y:S01]  /*0510*/  IMAD.MOV.U32 R2, RZ, RZ, c[0x0][0x214] ;  /* 0x00008500ff027624 */ /* 0x000fe200078e00ff */
[----:B------:R-:W-:Y:S01]  /*0520*/  BSSY B0, `(.L_x_237) ;  /* 0x000003b000007945 */ /* 0x000fe20003800000 */
[----:B------:R-:W-:Y:S01]  /*0530*/  IMAD.MOV.U32 R10, RZ, RZ, RZ ;  /* 0x000000ffff0a7224 */ /* 0x000fe200078e00ff */
[----:B------:R-:W0:Y:S02]  /*0540*/  I2F.RP R13, R7 ;  /* 0x00000007000d7306 */ /* 0x000e240000209400 */
[----:B------:R-:W-:-:S04]  /*0550*/  IADD3 R2, R7, -0x1, R2 ;  /* 0xffffffff07027810 */ /* 0x000fc80007ffe002 */
[----:B------:R-:W-:Y:S02]  /*0560*/  IABS R4, R2 ;  /* 0x0000000200047213 */ /* 0x000fe40000000000 */
[----:B0-----:R-:W0:Y:S02]  /*0570*/  MUFU.RCP R12, R13 ;  /* 0x0000000d000c7308 */ /* 0x001e240000001000 */
[----:B0-----:R-:W-:-:S06]  /*0580*/  IADD3 R12, R12, 0xffffffe, RZ ;  /* 0x0ffffffe0c0c7810 */ /* 0x001fcc0007ffe0ff */
[----:B------:R-:W0:Y:S02]  /*0590*/  F2I.FTZ.U32.TRUNC.NTZ R11, R12 ;  /* 0x0000000c000b7305 */ /* 0x000e24000021f000 */
[----:B0-----:R-:W-:-:S04]  /*05a0*/  IMAD.MOV R6, RZ, RZ, -R11 ;  /* 0x000000ffff067224 */ /* 0x001fc800078e0a0b */
        /* <DEDUP_REMOVED lines=31> */
.L_x_238:
        /* <DEDUP_REMOVED lines=19> */
.L_x_239:
[----:B------:R-:W-:Y:S05]  /*08d0*/  BSYNC B0 ;  /* 0x0000000000007941 */ /* 0x000fea0003800000 */
.L_x_237:
        /* <DEDUP_REMOVED lines=74> */
[----:B------:R-:W-:Y:S02]  /*0d80*/  MOV R32, R20 ;  /* 0x0000001400207202 */ /* 0x000fe40000000f00 */
[----:B------:R-:W-:Y:S01]  /*0d90*/  MOV R33, R21 ;  /* 0x0000001500217202 */ /* 0x000fe20000000f00 */
[----:B------:R-:W-:Y:S05]  /*0da0*/  BRA `(.L_x_242) ;  /* 0x0000013000007947 */ /* 0x000fea0003800000 */
.L_x_241:
        /* <DEDUP_REMOVED lines=19> */
.L_x_242:
[----:B------:R-:W-:Y:S05]  /*0ee0*/  BSYNC B0 ;  /* 0x0000000000007941 */ /* 0x000fea0003800000 */
.L_x_240:
[-C--:B------:R-:W-:Y:S01]  /*0ef0*/  IABS R18, R3.reuse ;  /* 0x0000000300127213 */ /* 0x080fe20000000000 */
[----:B------:R-:W-:Y:S01]  /*0f00*/  IMAD.MOV.U32 R7, RZ, RZ, 0x1 ;  /* 0x00000001ff077424 */ /* 0x000fe200078e00ff */
[----:B------:R-:W-:Y:S01]  /*0f10*/  IABS R10, R3 ;  /* 0x00000003000a7213 */ /* 0x000fe20000000000 */
[----:B------:R-:W-:Y:S01]  /*0f20*/  BSSY B0, `(.L_x_243) ;  /* 0x000003a000007945 */ /* 0x000fe20003800000 */
[----:B------:R-:W0:Y:S02]  /*0f30*/  I2F.RP R19, R18 ;  /* 0x0000001200137306 */ /* 0x000e240000209400 */
[----:B------:R-:W-:Y:S01]  /*0f40*/  IADD3 R7, R18, c[0x0][0x214], -R7 ;  /* 0x0000850012077a10 */ /* 0x000fe20007ffe807 */
[----:B------:R-:W-:-:S03]  /*0f50*/  IMAD.MOV R10, RZ, RZ, -R10 ;  /* 0x000000ffff0a7224 */ /* 0x000fc600078e0a0a */
[----:B------:R-:W-:Y:S02]  /*0f60*/  IABS R11, R7 ;  /* 0x00000007000b7213 */ /* 0x000fe40000000000 */
        /* <DEDUP_REMOVED lines=34> */
.L_x_244:
        /* <DEDUP_REMOVED lines=19> */
.L_x_245:
[----:B------:R-:W-:Y:S05]  /*12c0*/  BSYNC B0 ;  /* 0x0000000000007941 */ /* 0x000fea0003800000 */
.L_x_243:
        /* <DEDUP_REMOVED lines=131> */
.L_x_247:
[----:B------:R-:W-:Y:S05]  /*1b00*/  BSYNC B0 ;  /* 0x0000000000007941 */ /* 0x000fea0003800000 */
.L_x_246:
        /* <DEDUP_REMOVED lines=11> */
[----:B------:R-:W-:-:S05]  /*1bc0*/  @!P0 LOP3.LUT R22, R22, 0xfffffffc, RZ, 0xc0, !PT ;  /* 0xfffffffc16168812 */ /* 0x000fca00078ec0ff */
[----:B------:R-:W-:-:S04]  /*1bd0*/  @!P0 IMAD.IADD R21, R17, 0x1, -R22 ;  /* 0x0000000111158824 */ /* 0x000fc800078e0a16 */
[----:B------:R-:W-:Y:S01]  /*1be0*/  @!P0 IMAD R21, R21, 0x44, R22 ;  /* 0x0000004415158824 */ /* 0x000fe200078e0216 */
[----:B------:R-:W-:Y:S01]  /*1bf0*/  BAR.SYNC.DEFER_BLOCKING 0x0 ;  /* 0x0000000000007b1d */ /* 0x000fe20000010000 */
[----:B------:R-:W-:-:S05]  /*1c00*/  SHF.R.S32.HI R22, RZ, 0x1f, R3 ;  /* 0x0000001fff167819 */ /* 0x000fca0000011403 */
[----:B------:R-:W1:Y:S04]  /*1c10*/  @!P0 LDS R29, [R21] ;  /* 0x00000000151d8984 */ /* 0x000e680000000800 */
[----:B-1----:R-:W1:Y:S02]  /*1c20*/  SHFL.BFLY PT, R18, R29, 0x2, 0x1f ;  /* 0x0c401f001d127f89 */ /* 0x002e6400000e0000 */
[----:B-1----:R-:W-:-:S05]  /*1c30*/  FMNMX.FTZ R25, R18, R29, !PT ;  /* 0x0000001d12197209 */ /* 0x002fca0007810000 */
[----:B------:R-:W1:Y:S02]  /*1c40*/  SHFL.BFLY PT, R18, R25, 0x1, 0x1f ;  /* 0x0c201f0019127f89 */ /* 0x000e6400000e0000 */
[----:B-1----:R-:W-:-:S04]  /*1c50*/  FMNMX.FTZ R18, R25, R18, !PT ;  /* 0x0000001219127209 */ /* 0x002fc80007810000 */
[----:B------:R-:W-:-:S04]  /*1c60*/  FSETP.NEU.FTZ.AND P0, PT, R18, -INF , PT ;  /* 0xff8000001200780b */ /* 0x000fc80003f1d000 */
[----:B------:R-:W-:-:S05]  /*1c70*/  FSEL R18, R18, RZ, P0 ;  /* 0x000000ff12127208 */ /* 0x000fca0000000000 */
[----:B------:R-:W-:-:S04]  /*1c80*/  FADD.FTZ R24, -R18, R29 ;  /* 0x0000001d12187221 */ /* 0x000fc80000010100 */
[----:B------:R-:W-:-:S06]  /*1c90*/  FMUL.FTZ R24, R24, 1.4426950216293334961 ;  /* 0x3fb8aa3b18187820 */ /* 0x000fcc0000410000 */
[----:B------:R-:W1:Y:S02]  /*1ca0*/  MUFU.EX2 R24, R24 ;  /* 0x0000001800187308 */ /* 0x000e640000000800 */
[----:B-1----:R-:W1:Y:S02]  /*1cb0*/  SHFL.BFLY PT, R23, R24, 0x2, 0x1f ;  /* 0x0c401f0018177f89 */ /* 0x002e6400000e0000 */
[----:B-1----:R-:W-:-:S05]  /*1cc0*/  FADD.FTZ R23, R24, R23 ;  /* 0x0000001718177221 */ /* 0x002fca0000010000 */
[----:B------:R-:W1:Y:S02]  /*1cd0*/  SHFL.BFLY PT, R20, R23, 0x1, 0x1f ;  /* 0x0c201f0017147f89 */ /* 0x000e6400000e0000 */
[----:B-1----:R-:W-:Y:S01]  /*1ce0*/  FADD.FTZ R21, R23, R20 ;  /* 0x0000001417157221 */ /* 0x002fe20000010000 */
[----:B------:R-:W-:Y:S01]  /*1cf0*/  LEA.HI.SX32 R20, R3, 0x1, 0x1 ;  /* 0x0000000103147811 */ /* 0x000fe200078f0aff */
[----:B------:R-:W-:-:S03]  /*1d00*/  @!P3 IMAD.MOV R20, RZ, RZ, R22 ;  /* 0x000000ffff14b224 */ /* 0x000fc600078e0216 */
[----:B------:R-:W-:Y:S01]  /*1d10*/  FSETP.NE.FTZ.AND P0, PT, R21, RZ, PT ;  /* 0x000000ff1500720b */ /* 0x000fe20003f15000 */
[----:B------:R-:W-:-:S12]  /*1d20*/  IMAD R6, R19, R20, RZ ;  /* 0x0000001413067224 */ /* 0x000fd800078e02ff */
[----:B------:R-:W1:Y:S02]  /*1d30*/  @P0 MUFU.LG2 R21, R21 ;  /* 0x0000001500150308 */ /* 0x000e640000000c00 */
[----:B-1----:R-:W-:Y:S01]  /*1d40*/  @P0 FFMA.FTZ R28, R21, 0.69314718246459960938, R18 ;  /* 0x3f317218151c0823 */ /* 0x002fe20000010012 */
        /* <DEDUP_REMOVED lines=39> */
[----:B0-----:R-:W-:Y:S05]  /*1fc0*/  CALL.REL.NOINC `($__internal_5_$__cuda_sm20_div_s64) ;  /* 0x000025c000007944 */ /* 0x001fea0003c00000 */
        /* <DEDUP_REMOVED lines=10> */
.L_x_252:
[----:B------:R-:W1:Y:S01]  /*2070*/  I2F.U32.RP R20, R40 ;  /* 0x0000002800147306 */ /* 0x000e620000209000 */
[----:B------:R-:W-:Y:S01]  /*2080*/  ISETP.NE.U32.AND P0, PT, R40, RZ, PT ;  /* 0x000000ff2800720c */ /* 0x000fe20003f05070 */
[----:B------:R-:W-:-:S06]  /*2090*/  IMAD.MOV.U32 R43, RZ, RZ, RZ ;  /* 0x000000ffff2b7224 */ /* 0x000fcc00078e00ff */
[----:B-1----:R-:W1:Y:S02]  /*20a0*/  MUFU.RCP R18, R20 ;  /* 0x0000001400127308 */ /* 0x002e640000001000 */
[----:B-1----:R-:W-:-:S06]  /*20b0*/  IADD3 R18, R18, 0xffffffe, RZ ;  /* 0x0ffffffe12127810 */ /* 0x002fcc0007ffe0ff */
[----:B------:R1:W2:Y:S02]  /*20c0*/  F2I.FTZ.U32.TRUNC.NTZ R19, R18 ;  /* 0x0000001200137305 */ /* 0x0002a4000021f000 */
[----:B-1----:R-:W-:Y:S01]  /*20d0*/  HFMA2.MMA R18, -RZ, RZ, 0, 0 ;  /* 0x00000000ff127435 */ /* 0x002fe200000001ff */
[----:B--2---:R-:W-:-:S04]  /*20e0*/  IMAD.MOV R17, RZ, RZ, -R19 ;  /* 0x000000ffff117224 */ /* 0x004fc800078e0a13 */
        /* <DEDUP_REMOVED lines=14> */
.L_x_253:
[----:B------:R-:W-:Y:S05]  /*21d0*/  BSYNC B0 ;  /* 0x0000000000007941 */ /* 0x000fea0003800000 */
.L_x_251:
[----:B------:R-:W-:Y:S01]  /*21e0*/  LOP3.LUT R19, R17, R0, RZ, 0xfc, !PT ;  /* 0x0000000011137212 */ /* 0x000fe200078efcff */
[----:B------:R-:W-:Y:S03]  /*21f0*/  BSSY B0, `(.L_x_254) ;  /* 0x0000028000007945 */ /* 0x000fe60003800000 */
[----:B------:R-:W-:-:S13]  /*2200*/  ISETP.NE.U32.AND P0, PT, R19, RZ, PT ;  /* 0x000000ff1300720c */ /* 0x000fda0003f05070 */
[----:B------:R-:W-:Y:S05]  /*2210*/  @!P0 BRA `(.L_x_255) ;  /* 0x000000f000008947 */ /* 0x000fea0003800000 */
[----:B------:R-:W-:Y:S01]  /*2220*/  IMAD.MOV.U32 R24, RZ, RZ, R30 ;  /* 0x000000ffff187224 */ /* 0x000fe200078e001e */
[----:B------:R-:W-:Y:S02]  /*2230*/  MOV R23, R0 ;  /* 0x0000000000177202 */ /* 0x000fe40000000f00 */
[----:B------:R-:W-:Y:S02]  /*2240*/  MOV R22, 0x2260 ;  /* 0x0000226000167802 */ /* 0x000fe40000000f00 */
[----:B0-----:R-:W-:Y:S05]  /*2250*/  CALL.REL.NOINC `($__internal_5_$__cuda_sm20_div_s64) ;  /* 0x0000233000007944 */ /* 0x001fea0003c00000 */
        /* <DEDUP_REMOVED lines=11> */
.L_x_255:
        /* <DEDUP_REMOVED lines=22> */
.L_x_256:
[----:B------:R-:W-:Y:S05]  /*2470*/  BSYNC B0 ;  /* 0x0000000000007941 */ /* 0x000fea0003800000 */
.L_x_254:
        /* <DEDUP_REMOVED lines=11> */
[----:B0-----:R-:W-:Y:S05]  /*2530*/  CALL.REL.NOINC `($__internal_5_$__cuda_sm20_div_s64) ;  /* 0x0000205000007944 */ /* 0x001fea0003c00000 */
[----:B------:R-:W-:-:S04]  /*2540*/  IADD3 R17, P0, RZ, -R20, RZ ;  /* 0x80000014ff117210 */ /* 0x000fc80007f1e0ff */
[----:B------:R-:W-:Y:S01]  /*2550*/  IADD3.X R18, RZ, ~R21, RZ, P0, !PT ;  /* 0x80000015ff127210 */ /* 0x000fe200007fe4ff */
[----:B------:R-:W-:-:S04]  /*2560*/  IMAD.WIDE.U32 R36, R5, R17, R36 ;  /* 0x0000001105247225 */ /* 0x000fc800078e0024 */
[----:B------:R-:W-:-:S04]  /*2570*/  IMAD R18, R18, R5, RZ ;  /* 0x0000000512127224 */ /* 0x000fc800078e02ff */
[----:B------:R-:W-:-:S05]  /*2580*/  IMAD R4, R4, R17, R18 ;  /* 0x0000001104047224 */ /* 0x000fca00078e0212 */
[----:B------:R-:W-:Y:S01]  /*2590*/  IADD3 R4, R37, R4, RZ ;  /* 0x0000000425047210 */ /* 0x000fe20007ffe0ff */
[----:B------:R-:W-:Y:S05]  /*25a0*/  BRA `(.L_x_259) ;  /* 0x0000016000007947 */ /* 0x000fea0003800000 */
.L_x_258:
        /* <DEDUP_REMOVED lines=22> */
.L_x_259:
[----:B------:R-:W-:Y:S05]  /*2710*/  BSYNC B0 ;  /* 0x0000000000007941 */ /* 0x000fea0003800000 */
.L_x_257:
        /* <DEDUP_REMOVED lines=38> */
[----:B0-----:R-:W-:Y:S05]  /*2980*/  CALL.REL.NOINC `($__internal_5_$__cuda_sm20_div_s64) ;  /* 0x00001c0000007944 */ /* 0x001fea0003c00000 */
        /* <DEDUP_REMOVED lines=12> */
.L_x_261:
[----:B------:R-:W1:Y:S01]  /*2a50*/  I2F.U32.RP R20, R40 ;  /* 0x0000002800147306 */ /* 0x000e620000209000 */
[----:B------:R-:W-:Y:S01]  /*2a60*/  ISETP.NE.U32.AND P0, PT, R40, RZ, PT ;  /* 0x000000ff2800720c */ /* 0x000fe20003f05070 */
[----:B------:R-:W-:-:S06]  /*2a70*/  IMAD.MOV.U32 R41, RZ, RZ, RZ ;  /* 0x000000ffff297224 */ /* 0x000fcc00078e00ff */
[----:B-1----:R-:W1:Y:S02]  /*2a80*/  MUFU.RCP R18, R20 ;  /* 0x0000001400127308 */ /* 0x002e640000001000 */
[----:B-1----:R-:W-:-:S06]  /*2a90*/  IADD3 R18, R18, 0xffffffe, RZ ;  /* 0x0ffffffe12127810 */ /* 0x002fcc0007ffe0ff */
[----:B------:R-:W1:Y:S02]  /*2aa0*/  F2I.FTZ.U32.TRUNC.NTZ R19, R18 ;  /* 0x0000001200137305 */ /* 0x000e64000021f000 */
[----:B-1----:R-:W-:Y:S02]  /*2ab0*/  IMAD.MOV R17, RZ, RZ, -R19 ;  /* 0x000000ffff117224 */ /* 0x002fe400078e0a13 */
        /* <DEDUP_REMOVED lines=16> */
.L_x_262:
[----:B------:R-:W-:Y:S05]  /*2bc0*/  BSYNC B0 ;  /* 0x0000000000007941 */ /* 0x000fea0003800000 */
.L_x_260:
        /* <DEDUP_REMOVED lines=19> */
.L_x_264:
[----:B------:R-:W1:Y:S01]  /*2d00*/  I2F.U32.RP R20, R16 ;  /* 0x0000001000147306 */ /* 0x000e620000209000 */
[----:B------:R-:W-:Y:S01]  /*2d10*/  HFMA2.MMA R22, -RZ, RZ, 0, 0 ;  /* 0x00000000ff167435 */ /* 0x000fe200000001ff */
[----:B------:R-:W-:Y:S01]  /*2d20*/  ISETP.NE.U32.AND P0, PT, R16, RZ, PT ;  /* 0x000000ff1000720c */ /* 0x000fe20003f05070 */
[----:B------:R-:W-:-:S05]  /*2d30*/  IMAD.MOV.U32 R43, RZ, RZ, RZ ;  /* 0x000000ffff2b7224 */ /* 0x000fca00078e00ff */
[----:B-1----:R-:W1:Y:S02]  /*2d40*/  MUFU.RCP R19, R20 ;  /* 0x0000001400137308 */ /* 0x002e640000001000 */
[----:B-1----:R-:W-:-:S06]  /*2d50*/  IADD3 R19, R19, 0xffffffe, RZ ;  /* 0x0ffffffe13137810 */ /* 0x002fcc0007ffe0ff */
[----:B------:R-:W1:Y:S02]  /*2d60*/  F2I.FTZ.U32.TRUNC.NTZ R23, R19 ;  /* 0x0000001300177305 */ /* 0x000e64000021f000 */
[----:B-1----:R-:W-:-:S04]  /*2d70*/  IMAD.MOV R14, RZ, RZ, -R23 ;  /* 0x000000ffff0e7224 */ /* 0x002fc800078e0a17 */
        /* <DEDUP_REMOVED lines=14> */
.L_x_265:
[----:B------:R-:W-:Y:S05]  /*2e60*/  BSYNC B0 ;  /* 0x0000000000007941 */ /* 0x000fea0003800000 */
.L_x_263:
        /* <DEDUP_REMOVED lines=9> */
[----:B0-----:R-:W-:Y:S05]  /*2f00*/  CALL.REL.NOINC `($__internal_5_$__cuda_sm20_div_s64) ;  /* 0x0000168000007944 */ /* 0x001fea0003c00000 */
        /* <DEDUP_REMOVED lines=10> */
.L_x_267:
[----:B------:R-:W1:Y:S01]  /*2fb0*/  I2F.U32.RP R20, R13 ;  /* 0x0000000d00147306 */ /* 0x000e620000209000 */
[----:B------:R-:W-:Y:S01]  /*2fc0*/  IMAD.MOV.U32 R18, RZ, RZ, RZ ;  /* 0x000000ffff127224 */ /* 0x000fe200078e00ff */
[----:B------:R-:W-:Y:S01]  /*2fd0*/  ISETP.NE.U32.AND P0, PT, R13, RZ, PT ;  /* 0x000000ff0d00720c */ /* 0x000fe20003f05070 */
[----:B------:R-:W-:-:S05]  /*2fe0*/  IMAD.MOV.U32 R21, RZ, RZ, RZ ;  /* 0x000000ffff157224 */ /* 0x000fca00078e00ff */
[----:B-1----:R-:W1:Y:S02]  /*2ff0*/  MUFU.RCP R19, R20 ;  /* 0x0000001400137308 */ /* 0x002e640000001000 */
[----:B-1----:R-:W-:-:S06]  /*3000*/  IADD3 R19, R19, 0xffffffe, RZ ;  /* 0x0ffffffe13137810 */ /* 0x002fcc0007ffe0ff */
[----:B------:R-:W1:Y:S02]  /*3010*/  F2I.FTZ.U32.TRUNC.NTZ R19, R19 ;  /* 0x0000001300137305 */ /* 0x000e64000021f000 */
[----:B-1----:R-:W-:-:S04]  /*3020*/  IMAD.MOV R12, RZ, RZ, -R19 ;  /* 0x000000ffff0c7224 */ /* 0x002fc800078e0a13 */
        /* <DEDUP_REMOVED lines=15> */
.L_x_268:
[----:B------:R-:W-:Y:S05]  /*3120*/  BSYNC B0 ;  /* 0x0000000000007941 */ /* 0x000fea0003800000 */
.L_x_266:
        /* <DEDUP_REMOVED lines=25> */
[----:B0-----:R-:W-:Y:S05]  /*32c0*/  CALL.REL.NOINC `($__internal_5_$__cuda_sm20_div_s64) ;  /* 0x000012c000007944 */ /* 0x001fea0003c00000 */
        /* <DEDUP_REMOVED lines=12> */
.L_x_270:
        /* <DEDUP_REMOVED lines=23> */
.L_x_271:
[----:B------:R-:W-:Y:S05]  /*3500*/  BSYNC B0 ;  /* 0x0000000000007941 */ /* 0x000fea0003800000 */
.L_x_269:
        /* <DEDUP_REMOVED lines=29> */
.L_x_273:
        /* <DEDUP_REMOVED lines=23> */
.L_x_274:
[----:B------:R-:W-:Y:S05]  /*3850*/  BSYNC B0 ;  /* 0x0000000000007941 */ /* 0x000fea0003800000 */
.L_x_272:
        /* <DEDUP_REMOVED lines=20> */
.L_x_250:
[----:B------:R-:W-:-:S04]  /*39a0*/  LEA R2, P0, R36, c[0x0][0x200], 0x2 ;  /* 0x0000800024027a11 */ /* 0x000fc800078010ff */
[----:B------:R-:W-:-:S05]  /*39b0*/  LEA.HI.X R3, R36, c[0x0][0x204], R37, 0x2, P0 ;  /* 0x0000810024037a11 */ /* 0x000fca00000f1425 */
[----:B------:R1:W-:Y:S04]  /*39c0*/  STG.E [R2.64], R28 ;  /* 0x0000001c02007986 */ /* 0x0003e8000c10190a */
.L_x_249:
[----:B------:R-:W-:Y:S05]  /*39d0*/  BSYNC B1 ;  /* 0x0000000000017941 */ /* 0x000fea0003800000 */
.L_x_248:
[----:B------:R-:W2:Y:S01]  /*39e0*/  S2R R34, SR_TID.X ;  /* 0x0000000000227919 */ /* 0x000ea20000002100 */
[----:B------:R-:W-:Y:S01]  /*39f0*/  IMAD.MOV.U32 R13, RZ, RZ, RZ ;  /* 0x000000ffff0d7224 */ /* 0x000fe200078e00ff */
[----:B------:R-:W-:Y:S01]  /*3a00*/  CS2R R10, SRZ ;  /* 0x00000000000a7805 */ /* 0x000fe2000001ff00 */
[----:B------:R-:W-:Y:S01]  /*3a10*/  CS2R R8, SRZ ;  /* 0x0000000000087805 */ /* 0x000fe2000001ff00 */
[----:B------:R-:W-:Y:S01]  /*3a20*/  CS2R R6, SRZ ;  /* 0x0000000000067805 */ /* 0x000fe2000001ff00 */
[----:B--2---:R-:W-:-:S04]  /*3a30*/  SHF.R.S32.HI R33, RZ, 0x1f, R34 ;  /* 0x0000001fff217819 */ /* 0x004fc80000011422 */
[CC--:B-1----:R-:W-:Y:S02]  /*3a40*/  LEA.HI R3, R33.reuse, R34.reuse, RZ, 0x2 ;  /* 0x0000002221037211 */ /* 0x0c2fe400078f10ff */
[----:B------:R-:W-:Y:S02]  /*3a50*/  LEA.HI R33, R33, R34, RZ, 0x3 ;  /* 0x0000002221217211 */ /* 0x000fe400078f18ff */
[----:B------:R-:W-:Y:S02]  /*3a60*/  LOP3.LUT R3, R3, 0xfffffffc, RZ, 0xc0, !PT ;  /* 0xfffffffc03037812 */ /* 0x000fe400078ec0ff */
[----:B------:R-:W-:Y:S02]  /*3a70*/  LOP3.LUT R5, R33, 0x3ffffff8, RZ, 0xc0, !PT ;  /* 0x3ffffff821057812 */ /* 0x000fe400078ec0ff */
[----:B------:R-:W-:Y:S01]  /*3a80*/  SHF.R.S32.HI R33, RZ, 0x3, R33 ;  /* 0x00000003ff217819 */ /* 0x000fe20000011421 */
[----:B------:R-:W-:-:S05]  /*3a90*/  IMAD.IADD R0, R34, 0x1, -R3 ;  /* 0x0000000122007824 */ /* 0x000fca00078e0a03 */
[----:B------:R-:W-:-:S04]  /*3aa0*/  ISETP.GE.AND P1, PT, R0, c[0x0][0x314], PT ;  /* 0x0000c50000007a0c */ /* 0x000fc80003f26270 */
[C---:B------:R-:W-:Y:S01]  /*3ab0*/  ISETP.GT.OR P1, PT, R34.reuse, 0x3f, P1 ;  /* 0x0000003f2200780c */ /* 0x040fe20000f24670 */
[----:B------:R-:W-:Y:S02]  /*3ac0*/  IMAD.IADD R34, R34, 0x1, -R5 ;  /* 0x0000000122227824 */ /* 0x000fe400078e0a05 */
[----:B------:R-:W-:Y:S02]  /*3ad0*/  CS2R R4, SRZ ;  /* 0x0000000000047805 */ /* 0x000fe4000001ff00 */
[----:B------:R-:W-:-:S05]  /*3ae0*/  IMAD.SHL.U32 R34, R34, 0x4, RZ ;  /* 0x0000000422227824 */ /* 0x000fca00078e00ff */
[C---:B------:R-:W-:Y:S02]  /*3af0*/  IADD3 R32, R34.reuse, 0x20, RZ ;  /* 0x0000002022207810 */ /* 0x040fe40007ffe0ff */
[----:B------:R-:W-:Y:S01]  /*3b00*/  IADD3 R31, R34, 0x40, RZ ;  /* 0x00000040221f7810 */ /* 0x000fe20007ffe0ff */
[----:B------:R-:W-:Y:S02]  /*3b10*/  @!P1 FADD.FTZ R2, -R28, R29 ;  /* 0x0000001d1c029221 */ /* 0x000fe40000010100 */
[----:B------:R-:W-:Y:S02]  /*3b20*/  @!P1 IMAD R3, R0, 0x44, R3 ;  /* 0x0000004400039824 */ /* 0x000fe400078e0203 */
[----:B------:R-:W-:Y:S02]  /*3b30*/  @!P1 FMUL.FTZ R2, R2, 1.4426950216293334961 ;  /* 0x3fb8aa3b02029820 */ /* 0x000fe40000410000 */
[----:B------:R-:W-:-:S04]  /*3b40*/  IMAD.MOV.U32 R0, RZ, RZ, c[0x0][0x314] ;  /* 0x0000c500ff007624 */ /* 0x000fc800078e00ff */
[----:B------:R-:W1:Y:S01]  /*3b50*/  @!P1 MUFU.EX2 R2, R2 ;  /* 0x0000000200029308 */ /* 0x000e620000000800 */
[----:B------:R-:W-:Y:S01]  /*3b60*/  ISETP.GE.AND P0, PT, R0, 0x1, PT ;  /* 0x000000010000780c */ /* 0x000fe20003f06270 */
[----:B------:R-:W-:Y:S01]  /*3b70*/  IMAD.MOV.U32 R0, RZ, RZ, RZ ;  /* 0x000000ffff007224 */ /* 0x000fe200078e00ff */
[----:B-1----:R1:W-:Y:S02]  /*3b80*/  @!P1 STS [R3], R2 ;  /* 0x0000000203009388 */ /* 0x0023e40000000800 */
[----:B-1----:R-:W-:Y:S02]  /*3b90*/  CS2R R2, SRZ ;  /* 0x0000000000027805 */ /* 0x002fe4000001ff00 */
[----:B------:R-:W-:Y:S07]  /*3ba0*/  BAR.SYNC.DEFER_BLOCKING 0x0 ;  /* 0x0000000000007b1d */ /* 0x000fee0000010000 */
[----:B------:R-:W-:Y:S05]  /*3bb0*/  @!P0 BRA `(.L_x_275) ;  /* 0x0000039000008947 */ /* 0x000fea0003800000 */
[----:B------:R-:W-:Y:S01]  /*3bc0*/  ULDC UR5, c[0x0][0x22c] ;  /* 0x00008b0000057ab9 */ /* 0x000fe20000000800 */
[----:B------:R-:W-:Y:S01]  /*3bd0*/  IMAD R29, R33, 0x60, R34 ;  /* 0x00000060211d7824 */ /* 0x000fe200078e0222 */
        /* <DEDUP_REMOVED lines=16> */
[----:B0-----:R-:W-:Y:S01]  /*3ce0*/  CS2R R26, SRZ ;  /* 0x00000000001a7805 */ /* 0x001fe2000001ff00 */
[----:B------:R-:W-:Y:S01]  /*3cf0*/  LEA.HI.X R29, R12, c[0x0][0x1dc], R29, 0x2, P0 ;  /* 0x000077000c1d7a11 */ /* 0x000fe200000f141d */
[----:B------:R-:W-:Y:S01]  /*3d00*/  IMAD.WIDE R36, R36, 0x4, RZ ;  /* 0x0000000424247825 */ /* 0x000fe200078e02ff */
[----:B------:R-:W-:-:S05]  /*3d10*/  IADD3 R28, P0, R28, 0x100, RZ ;  /* 0x000001001c1c7810 */ /* 0x000fca0007f1e0ff */
[----:B------:R-:W-:Y:S02]  /*3d20*/  IMAD.X R29, RZ, RZ, R29, P0 ;  /* 0x000000ffff1d7224 */ /* 0x000fe400000e061d */
.L_x_278:
        /* <DEDUP_REMOVED lines=14> */
.L_x_277:
[----:B------:R-:W-:Y:S05]  /*3e10*/  BSYNC B0 ;  /* 0x0000000000007941 */ /* 0x000fea0003800000 */
.L_x_276:
        /* <DEDUP_REMOVED lines=19> */
.L_x_275:
        /* <DEDUP_REMOVED lines=18> */
[----:B------:R-:W1:Y:S03]  /*4070*/  I2F.RP R4, R2 ;  /* 0x0000000200047306 */ /* 0x000e660000209400 */
[----:B------:R-:W-:-:S05]  /*4080*/  IMAD.MOV R11, RZ, RZ, -R11 ;  /* 0x000000ffff0b7224 */ /* 0x000fca00078e0a0b */
[----:B-1----:R-:W1:Y:S02]  /*4090*/  MUFU.RCP R14, R4 ;  /* 0x00000004000e7308 */ /* 0x002e640000001000 */
[----:B-1----:R-:W-:-:S06]  /*40a0*/  IADD3 R14, R14, 0xffffffe, RZ ;  /* 0x0ffffffe0e0e7810 */ /* 0x002fcc0007ffe0ff */
[----:B------:R-:W1:Y:S02]  /*40b0*/  F2I.FTZ.U32.TRUNC.NTZ R15, R14 ;  /* 0x0000000e000f7305 */ /* 0x000e64000021f000 */
[--C-:B-1----:R-:W-:Y:S02]  /*40c0*/  IMAD.MOV R0, RZ, RZ, -R15.reuse ;  /* 0x000000ffff007224 */ /* 0x102fe400078e0a0f */
[----:B------:R-:W-:Y:S02]  /*40d0*/  IMAD.MOV.U32 R14, RZ, RZ, RZ ;  /* 0x000000ffff0e7224 */ /* 0x000fe400078e00ff */
[----:B------:R-:W-:Y:S02]  /*40e0*/  IMAD R13, R0, R2, RZ ;  /* 0x00000002000d7224 */ /* 0x000fe400078e02ff */
[----:B------:R-:W1:Y:S02]  /*40f0*/  I2F.RP R0, R3 ;  /* 0x0000000300007306 */ /* 0x000e640000209400 */
[----:B------:R-:W-:-:S06]  /*4100*/  IMAD.HI.U32 R13, R15, R13, R14 ;  /* 0x0000000d0f0d7227 */ /* 0x000fcc00078e000e */
[----:B------:R-:W-:-:S04]  /*4110*/  IMAD.HI.U32 R4, R13, R10, RZ ;  /* 0x0000000a0d047227 */ /* 0x000fc800078e00ff */
[----:B------:R-:W-:Y:S01]  /*4120*/  IMAD R11, R4, R11, R10 ;  /* 0x0000000b040b7224 */ /* 0x000fe200078e020a */
[----:B-1----:R-:W1:Y:S04]  /*4130*/  MUFU.RCP R0, R0 ;  /* 0x0000000000007308 */ /* 0x002e680000001000 */
[----:B------:R-:W-:-:S13]  /*4140*/  ISETP.GT.U32.AND P1, PT, R2, R11, PT ;  /* 0x0000000b0200720c */ /* 0x000fda0003f24070 */
[----:B------:R-:W-:Y:S01]  /*4150*/  @!P1 IMAD.IADD R11, R11, 0x1, -R2 ;  /* 0x000000010b0b9824 */ /* 0x000fe200078e0a02 */
[----:B------:R-:W-:Y:S02]  /*4160*/  @!P1 IADD3 R4, R4, 0x1, RZ ;  /* 0x0000000104049810 */ /* 0x000fe40007ffe0ff */
[----:B-1----:R-:W-:Y:S02]  /*4170*/  IADD3 R14, R0, 0xffffffe, RZ ;  /* 0x0ffffffe000e7810 */ /* 0x002fe40007ffe0ff */
[----:B------:R-:W-:Y:S02]  /*4180*/  ISETP.GE.U32.AND P2, PT, R11, R2, PT ;  /* 0x000000020b00720c */ /* 0x000fe40003f46070 */
[----:B------:R-:W-:Y:S01]  /*4190*/  LOP3.LUT R2, R12, R5, RZ, 0x3c, !PT ;  /* 0x000000050c027212 */ /* 0x000fe200078e3cff */
[----:B------:R-:W1:Y:S01]  /*41a0*/  F2I.FTZ.U32.TRUNC.NTZ R15, R14 ;  /* 0x0000000e000f7305 */ /* 0x000e62000021f000 */
[----:B------:R-:W-:Y:S02]  /*41b0*/  ISETP.NE.AND P1, PT, R5, RZ, PT ;  /* 0x000000ff0500720c */ /* 0x000fe40003f25270 */
[----:B------:R-:W-:-:S07]  /*41c0*/  ISETP.GE.AND P0, PT, R2, RZ, PT ;  /* 0x000000ff0200720c */ /* 0x000fce0003f06270 */
[----:B------:R-:W-:-:S06]  /*41d0*/  @P2 IADD3 R4, R4, 0x1, RZ ;  /* 0x0000000104042810 */ /* 0x000fcc0007ffe0ff */
[----:B------:R-:W-:Y:S01]  /*41e0*/  @!P0 IMAD.MOV R4, RZ, RZ, -R4 ;  /* 0x000000ffff048224 */ /* 0x000fe200078e0a04 */
[-C--:B------:R-:W-:Y:S01]  /*41f0*/  @!P1 LOP3.LUT R4, RZ, R5.reuse, RZ, 0x33, !PT ;  /* 0x00000005ff049212 */ /* 0x080fe200078e33ff */
[----:B-1----:R-:W-:Y:S02]  /*4200*/  IMAD.MOV R2, RZ, RZ, -R15 ;  /* 0x000000ffff027224 */ /* 0x002fe400078e0a0f */
        /* <DEDUP_REMOVED lines=56> */
        .weak           $__internal_5_$__cuda_sm20_div_s64
        .type           $__internal_5_$__cuda_sm20_div_s64,@function
        .size           $__internal_5_$__cuda_sm20_div_s64,(.L_x_6265 - $__internal_5_$__cuda_sm20_div_s64)
$__internal_5_$__cuda_sm20_div_s64:
        /* <DEDUP_REMOVED lines=83> */
[----:B------:R-:W-:Y:S06]  /*4ac0*/  RET.REL.NODEC R26 `(_ZN5flash32flash_fwd_splitkv_combine_kernelI23Flash_fwd_kernel_traitsILi96ELi64ELi128ELi4ELb0ELb0EN7cutlass10bfloat16_tE19Flash_kernel_traitsILi96ELi64ELi128ELi4ES3_EELi16ELi2ELb0EEEvNS_16Flash_fwd_paramsE) ;  /* 0xffffb5301a007950 */ /* 0x000fec0003c3ffff */
.L_x_279:
        /* <DEDUP_REMOVED lines=11> */
.L_x_6265:


//--------------------- .text._ZN5flash32flash_fwd_splitkv_combine_kernelI23Flash_fwd_kernel_traitsILi96ELi64ELi128ELi4ELb0ELb0EN7cutlass10bfloat16_tE19Flash_kernel_traitsILi96ELi64ELi128ELi4ES3_EELi16ELi1ELb0EEEvNS_16Flash_fwd_paramsE --------------------------
	.section	.text._ZN5flash32flash_fwd_splitkv_combine_kernelI23Flash_fwd_kernel_traitsILi96ELi64ELi128ELi4ELb0ELb0EN7cutlass10bfloat16_tE19Flash_kernel_traitsILi96ELi64ELi128ELi4ES3_EELi16ELi1ELb0EEEvNS_16Flash_fwd_paramsE,"ax",@progbits
	.sectioninfo	@"SHI_REGISTERS=54"
	.align	128
        .global         _ZN5flash32flash_fwd_splitkv_combine_kernelI23Flash_fwd_kernel_traitsILi96ELi64ELi128ELi4ELb0ELb0EN7cutlass10bfloat16_tE19Flash_kernel_traitsILi96ELi64ELi128ELi4ES3_EELi16ELi1ELb0EEEvNS_16Flash_fwd_paramsE
        .type           _ZN5flash32flash_fwd_splitkv_combine_kernelI23Flash_fwd_kernel_traitsILi96ELi64ELi128ELi4ELb0ELb0EN7cutlass10bfloat16_tE19Flash_kernel_traitsILi96ELi64ELi128ELi4ES3_EELi16ELi1ELb0EEEvNS_16Flash_fwd_paramsE,@function
        .size           _ZN5flash32flash_fwd_splitkv_combine_kernelI23Flash_fwd_kernel_traitsILi96ELi64ELi128ELi4ELb0ELb0EN7cutlass10bfloat16_tE19Flash_kernel_traitsILi96ELi64ELi128ELi4ES3_EELi16ELi1ELb0EEEvNS_16Flash_fwd_paramsE,(.L_x_6266 - _ZN5flash32flash_fwd_splitkv_combine_kernelI23Flash_fwd_kernel_traitsILi96ELi64ELi128ELi4ELb0ELb0EN7cutlass10bfloat16_tE19Flash_kernel_traitsILi96ELi64ELi128ELi4ES3_EELi16ELi1ELb0EEEvNS_16Flash_fwd_paramsE)
        .other          _ZN5flash32flash_fwd_splitkv_combine_kernelI23Flash_fwd_kernel_traitsILi96ELi64ELi128ELi4ELb0ELb0EN7cutlass10bfloat16_tE19Flash_kernel_traitsILi96ELi64ELi128ELi4ES3_EELi16ELi1ELb0EEEvNS_16Flash_fwd_paramsE,@"STO_CUDA_ENTRY STV_DEFAULT"
_ZN5flash32flash_fwd_splitkv_combine_kernelI23Flash_fwd_kernel_traitsILi96ELi64ELi128ELi4ELb0ELb0EN7cutlass10bfloat16_tE19Flash_kernel_traitsILi96ELi64ELi128ELi4ES3_EELi16ELi1ELb0EEEvNS_16Flash_fwd_paramsE:
.text._ZN5flash32flash_fwd_splitkv_combine_kernelI23Flash_fwd_kernel_traitsILi96ELi64ELi128ELi4ELb0ELb0EN7cutlass10bfloat16_tE19Flash_kernel_traitsILi96ELi64ELi128ELi4ES3_EELi16ELi1ELb0EEEvNS_16Flash_fwd_paramsE:
        /* <DEDUP_REMOVED lines=23> */
[----:B------:R-:W-:Y:S05]  /*0170*/  CALL.REL.NOINC `($__internal_6_$__cuda_sm20_div_s64) ;  /* 0x0000443000007944 */ /* 0x000fea0003c00000 */
[----:B------:R-:W-:Y:S05]  /*0180*/  BRA `(.L_x_281) ;  /* 0x0000013000007947 */ /* 0x000fea0003800000 */
.L_x_280:
        /* <DEDUP_REMOVED lines=19> */
.L_x_281:
        /* <DEDUP_REMOVED lines=12> */
[----:B------:R-:W-:Y:S05]  /*0380*/  CALL.REL.NOINC `($__internal_6_$__cuda_sm20_div_s64) ;  /* 0x0000422000007944 */ /* 0x000fea0003c00000 */
[----:B------:R-:W-:Y:S02]  /*0390*/  MOV R8, R20 ;  /* 0x0000001400087202 */ /* 0x000fe40000000f00 */
[----:B------:R-:W-:Y:S01]  /*03a0*/  MOV R9, R21 ;  /* 0x0000001500097202 */ /* 0x000fe20000000f00 */
[----:B------:R-:W-:Y:S05]  /*03b0*/  BRA `(.L_x_284) ;  /* 0x0000013000007947 */ /* 0x000fea0003800000 */
.L_x_283:
        /* <DEDUP_REMOVED lines=19> */
.L_x_284:
[----:B------:R-:W-:Y:S05]  /*04f0*/  BSYNC B0 ;  /* 0x0000000000007941 */ /* 0x000fea0003800000 */
.L_x_282:
        /* <DEDUP_REMOVED lines=42> */
.L_x_286:
        /* <DEDUP_REMOVED lines=19> */
.L_x_287:
[----:B------:R-:W-:Y:S05]  /*08d0*/  BSYNC B0 ;  /* 0x0000000000007941 */ /* 0x000fea0003800000 */
.L_x_285:
        /* <DEDUP_REMOVED lines=74> */
[----:B------:R-:W-:Y:S02]  /*0d80*/  MOV R32, R20 ;  /* 0x0000001400207202 */ /* 0x000fe40000000f00 */
[----:B------:R-:W-:Y:S01]  /*0d90*/  MOV R33, R21 ;  /* 0x0000001500217202 */ /* 0x000fe20000000f00 */
[----:B------:R-:W-:Y:S05]  /*0da0*/  BRA `(.L_x_290) ;  /* 0x0000013000007947 */ /* 0x000fea0003800000 */
.L_x_289:
        /* <DEDUP_REMOVED lines=19> */
.L_x_290:
[----:B------:R-:W-:Y:S05]  /*0ee0*/  BSYNC B0 ;  /* 0x0000000000007941 */ /* 0x000fea0003800000 */
.L_x_288:
        /* <DEDUP_REMOVED lines=42> */
.L_x_292:
        /* <DEDUP_REMOVED lines=19> */
.L_x_293:
[----:B------:R-:W-:Y:S05]  /*12c0*/  BSYNC B0 ;  /* 0x0000000000007941 */ /* 0x000fea0003800000 */
.L_x_291:
[----:B------:R-:W-:Y:S01]  /*12d0*/  IABS R17, c[0x0][0x214] ;  /* 0x0000850000117a13 */ /* 0x000fe20000000000 */
[----:B------:R-:W-:Y:S01]  /*12e0*/  IMAD.MOV.U32 R18, RZ, RZ, RZ ;  /* 0x000000ffff127224 */ /* 0x000fe200078e00ff */
[----:B------:R-:W-:Y:S01]  /*12f0*/  ISETP.GT.AND P3, PT, R3, RZ, PT ;  /* 0x000000ff0300720c */ /* 0x000fe20003f64270 */
[----:B------:R-:W-:Y:S01]  /*1300*/  ULDC.U8 UR4, c[0x0][0x329] ;  /* 0x0000ca4000047ab9 */ /* 0x000fe20000000000 */
[----:B------:R-:W0:Y:S01]  /*1310*/  I2F.RP R22, R17 ;  /* 0x0000001100167306 */ /* 0x000e220000209400 */
[----:B------:R-:W-:Y:S01]  /*1320*/  ULDC.64 UR10, c[0x0][0x118] ;  /* 0x00004600000a7ab9 */ /* 0x000fe20000000a00 */
[----:B------:R-:W-:Y:S06]  /*1330*/  BSSY B0, `(.L_x_294) ;  /* 0x000007e000007945 */ /* 0x000fec0003800000 */
        /* <DEDUP_REMOVED lines=13> */
[----:B------:R-:W-:Y:S01]  /*1410*/  @!P3 IMAD.MOV R3, RZ, RZ, R7 ;  /* 0x000000ffff03b224 */ /* 0x000fe200078e0207 */
[----:B------:R-:W-:Y:S01]  /*1420*/  IABS R7, c[0x0][0x1c0] ;  /* 0x0000700000077a13 */ /* 0x000fe20000000000 */
[----:B------:R-:W-:-:S05]  /*1430*/  IMAD R8, R17, R9, R8 ;  /* 0x0000000911087224 */ /* 0x000fca00078e0208 */
[----:B------:R-:W-:-:S13]  /*1440*/  ISETP.GT.U32.AND P0, PT, R17, R8, PT ;  /* 0x000000081100720c */ /* 0x000fda0003f04070 */
[----:B------:R-:W-:Y:S01]  /*1450*/  @!P0 IMAD.IADD R8, R8, 0x1, -R17 ;  /* 0x0000000108088824 */ /* 0x000fe200078e0a11 */
[----:B------:R-:W-:Y:S02]  /*1460*/  @!P0 IADD3 R18, R18, 0x1, RZ ;  /* 0x0000000112128810 */ /* 0x000fe40007ffe0ff */
[----:B------:R-:W-:Y:S02]  /*1470*/  ISETP.NE.AND P0, PT, RZ, c[0x0][0x214], PT ;  /* 0x00008500ff007a0c */ /* 0x000fe40003f05270 */
[----:B------:R-:W-:Y:S02]  /*1480*/  ISETP.GE.U32.AND P2, PT, R8, R17, PT ;  /* 0x000000110800720c */ /* 0x000fe40003f46070 */
[----:B------:R-:W0:Y:S11]  /*1490*/  I2F.U32.RP R17, R7 ;  /* 0x0000000700117306 */ /* 0x000e360000209000 */
        /* <DEDUP_REMOVED lines=8> */
[----:B0-----:R-:W-:Y:S02]  /*1520*/  IADD3 R24, R24, 0xffffffe, RZ ;  /* 0x0ffffffe18187810 */ /* 0x001fe40007ffe0ff */
[----:B------:R-:W-:-:S04]  /*1530*/  IABS R17, c[0x0][0x1c0] ;  /* 0x0000700000117a13 */ /* 0x000fc80000000000 */
[----:B------:R0:W-:Y:S01]  /*1540*/  F2I.FTZ.U32.TRUNC.NTZ R25, R24 ;  /* 0x0000001800197305 */ /* 0x0001e2000021f000 */
[----:B------:R-:W-:-:S07]  /*1550*/  IMAD.MOV R17, RZ, RZ, -R17 ;  /* 0x000000ffff117224 */ /* 0x000fce00078e0a11 */
[----:B-1----:R-:W1:Y:S01]  /*1560*/  MUFU.RCP R8, R26 ;  /* 0x0000001a00087308 */ /* 0x002e620000001000 */
[----:B0-----:R-:W-:Y:S01]  /*1570*/  IMAD.MOV.U32 R24, RZ, RZ, RZ ;  /* 0x000000ffff187224 */ /* 0x001fe200078e00ff */
[----:B-1----:R-:W-:Y:S01]  /*1580*/  IADD3 R22, R8, 0xffffffe, RZ ;  /* 0x0ffffffe08167810 */ /* 0x002fe20007ffe0ff */
[----:B------:R-:W-:Y:S01]  /*1590*/  IMAD.MOV R8, RZ, RZ, -R25 ;  /* 0x000000ffff087224 */ /* 0x000fe200078e0a19 */
[----:B------:R-:W-:-:S04]  /*15a0*/  IABS R26, R3 ;  /* 0x00000003001a7213 */ /* 0x000fc80000000000 */
[----:B------:R-:W0:Y:S01]  /*15b0*/  F2I.FTZ.U32.TRUNC.NTZ R23, R22 ;  /* 0x0000001600177305 */ /* 0x000e22000021f000 */
[----:B------:R-:W-:Y:S02]  /*15c0*/  IMAD.MOV R26, RZ, RZ, -R26 ;  /* 0x000000ffff1a7224 */ /* 0x000fe400078e0a1a */
[----:B0-----:R-:W-:Y:S02]  /*15d0*/  IMAD.MOV R18, RZ, RZ, -R23 ;  /* 0x000000ffff127224 */ /* 0x001fe400078e0a17 */
[----:B------:R-:W-:Y:S02]  /*15e0*/  IMAD.MOV.U32 R22, RZ, RZ, RZ ;  /* 0x000000ffff167224 */ /* 0x000fe400078e00ff */
[----:B------:R-:W-:-:S04]  /*15f0*/  IMAD R19, R18, R9, RZ ;  /* 0x0000000912137224 */ /* 0x000fc800078e02ff */
[----:B------:R-:W-:Y:S01]  /*1600*/  IMAD.HI.U32 R19, R23, R19, R22 ;  /* 0x0000001317137227 */ /* 0x000fe200078e0016 */
[----:B------:R-:W-:-:S03]  /*1610*/  IABS R22, R6 ;  /* 0x0000000600167213 */ /* 0x000fc60000000000 */
[----:B------:R-:W-:Y:S02]  /*1620*/  IMAD R23, R8, R7, RZ ;  /* 0x0000000708177224 */ /* 0x000fe400078e02ff */
[----:B------:R-:W-:-:S04]  /*1630*/  IMAD.HI.U32 R19, R19, R22, RZ ;  /* 0x0000001613137227 */ /* 0x000fc800078e00ff */
[----:B------:R-:W-:Y:S01]  /*1640*/  IMAD.HI.U32 R23, R25, R23, R24 ;  /* 0x0000001719177227 */ /* 0x000fe200078e0018 */
[----:B------:R-:W-:Y:S02]  /*1650*/  IABS R24, R4 ;  /* 0x0000000400187213 */ /* 0x000fe40000000000 */
[----:B------:R-:W-:Y:S01]  /*1660*/  LOP3.LUT R4, R4, c[0x0][0x1c0], RZ, 0x3c, !PT ;  /* 0x0000700004047a12 */ /* 0x000fe200078e3cff */
[----:B------:R-:W-:Y:S02]  /*1670*/  IMAD R26, R19, R26, R22 ;  /* 0x0000001a131a7224 */ /* 0x000fe400078e0216 */
[----:B------:R-:W-:-:S03]  /*1680*/  IMAD.HI.U32 R8, R23, R24, RZ ;  /* 0x0000001817087227 */ /* 0x000fc600078e00ff */
[----:B------:R-:W-:Y:S01]  /*1690*/  ISETP.GT.U32.AND P0, PT, R9, R26, PT ;  /* 0x0000001a0900720c */ /* 0x000fe20003f04070 */
[-C--:B------:R-:W-:Y:S02]  /*16a0*/  IMAD R24, R8, R17.reuse, R24 ;  /* 0x0000001108187224 */ /* 0x080fe400078e0218 */
[----:B------:R-:W-:Y:S01]  /*16b0*/  IMAD.HI.U32 R18, R23, R22, RZ ;  /* 0x0000001617127227 */ /* 0x000fe200078e00ff */
[----:B------:R-:W-:Y:S02]  /*16c0*/  LOP3.LUT R23, RZ, c[0x0][0x1c0], RZ, 0x33, !PT ;  /* 0x00007000ff177a12 */ /* 0x000fe400078e33ff */
[----:B------:R-:W-:Y:S01]  /*16d0*/  ISETP.GT.U32.AND P3, PT, R7, R24, PT ;  /* 0x000000180700720c */ /* 0x000fe20003f64070 */
[----:B------:R-:W-:Y:S01]  /*16e0*/  IMAD R22, R18, R17, R22 ;  /* 0x0000001112167224 */ /* 0x000fe200078e0216 */
[C---:B------:R-:W-:Y:S02]  /*16f0*/  LOP3.LUT R17, R6.reuse, R9, RZ, 0x3c, !PT ;  /* 0x0000000906117212 */ /* 0x040fe400078e3cff */
[----:B------:R-:W-:-:S02]  /*1700*/  LOP3.LUT R6, R6, c[0x0][0x1c0], RZ, 0x3c, !PT ;  /* 0x0000700006067a12 */ /* 0x000fc400078e3cff */
[----:B------:R-:W-:Y:S01]  /*1710*/  ISETP.GT.U32.AND P1, PT, R7, R22, PT ;  /* 0x000000160700720c */ /* 0x000fe20003f24070 */
[----:B------:R-:W-:Y:S01]  /*1720*/  @!P0 IMAD.IADD R26, R26, 0x1, -R9 ;  /* 0x000000011a1a8824 */ /* 0x000fe200078e0a09 */
[----:B------:R-:W-:Y:S02]  /*1730*/  ISETP.GE.AND P4, PT, R17, RZ, PT ;  /* 0x000000ff1100720c */ /* 0x000fe40003f86270 */
[----:B------:R-:W0:Y:S01]  /*1740*/  S2R R17, SR_TID.X ;  /* 0x0000000000117919 */ /* 0x000e220000002100 */
[----:B------:R-:W-:Y:S02]  /*1750*/  @!P0 IADD3 R19, R19, 0x1, RZ ;  /* 0x0000000113138810 */ /* 0x000fe40007ffe0ff */
[--C-:B------:R-:W-:Y:S01]  /*1760*/  @!P3 IMAD.IADD R24, R24, 0x1, -R7.reuse ;  /* 0x000000011818b824 */ /* 0x100fe200078e0a07 */
[----:B------:R-:W-:Y:S02]  /*1770*/  ISETP.GE.U32.AND P2, PT, R26, R9, PT ;  /* 0x000000091a00720c */ /* 0x000fe40003f46070 */
[----:B------:R-:W-:Y:S01]  /*1780*/  ISETP.GE.AND P0, PT, R4, RZ, PT ;  /* 0x000000ff0400720c */ /* 0x000fe20003f06270 */
[----:B------:R-:W-:Y:S01]  /*1790*/  IMAD.MOV.U32 R4, RZ, RZ, c[0x0][0x214] ;  /* 0x00008500ff047624 */ /* 0x000fe200078e00ff */
[----:B------:R-:W-:Y:S01]  /*17a0*/  ISETP.GE.U32.AND P6, PT, R24, R7, PT ;  /* 0x000000071800720c */ /* 0x000fe20003fc6070 */
[----:B------:R-:W-:Y:S01]  /*17b0*/  @!P1 IMAD.IADD R22, R22, 0x1, -R7 ;  /* 0x0000000116169824 */ /* 0x000fe200078e0a07 */
[----:B------:R-:W-:-:S02]  /*17c0*/  @!P3 IADD3 R8, R8, 0x1, RZ ;  /* 0x000000010808b810 */ /* 0x000fc40007ffe0ff */
[----:B------:R-:W-:Y:S02]  /*17d0*/  ISETP.GT.AND P3, PT, R2, RZ, PT ;  /* 0x000000ff0200720c */ /* 0x000fe40003f64270 */
[----:B------:R-:W-:Y:S02]  /*17e0*/  ISETP.GE.U32.AND P5, PT, R22, R7, PT ;  /* 0x000000071600720c */ /* 0x000fe40003fa6070 */
[----:B------:R-:W-:Y:S02]  /*17f0*/  @!P1 IADD3 R18, R18, 0x1, RZ ;  /* 0x0000000112129810 */ /* 0x000fe40007ffe0ff */
[----:B------:R-:W-:Y:S02]  /*1800*/  @P2 IADD3 R19, R19, 0x1, RZ ;  /* 0x0000000113132810 */ /* 0x000fe40007ffe0ff */
[----:B------:R-:W-:Y:S02]  /*1810*/  ISETP.GE.AND P2, PT, R6, RZ, PT ;  /* 0x000000ff0600720c */ /* 0x000fe40003f46270 */
[----:B------:R-:W-:Y:S01]  /*1820*/  @P6 IADD3 R8, R8, 0x1, RZ ;  /* 0x0000000108086810 */ /* 0x000fe20007ffe0ff */
[----:B------:R-:W-:Y:S01]  /*1830*/  @!P4 IMAD.MOV R19, RZ, RZ, -R19 ;  /* 0x000000ffff13c224 */ /* 0x000fe200078e0a13 */
[----:B------:R-:W-:-:S02]  /*1840*/  ISETP.NE.AND P6, PT, R3, RZ, PT ;  /* 0x000000ff0300720c */ /* 0x000fc40003fc5270 */
[----:B------:R-:W-:Y:S01]  /*1850*/  ISETP.NE.AND P4, PT, RZ, c[0x0][0x1c0], PT ;  /* 0x00007000ff007a0c */ /* 0x000fe20003f85270 */
[----:B------:R-:W-:Y:S01]  /*1860*/  IMAD.MOV.U32 R22, RZ, RZ, R8 ;  /* 0x000000ffff167224 */ /* 0x000fe200078e0008 */
[----:B------:R-:W-:Y:S02]  /*1870*/  ISETP.NE.AND P1, PT, RZ, UR4, PT ;  /* 0x00000004ff007c0c */ /* 0x000fe4000bf25270 */
[----:B0-----:R-:W-:Y:S01]  /*1880*/  SHF.R.S32.HI R8, RZ, 0x1f, R17 ;  /* 0x0000001fff087819 */ /* 0x001fe20000011411 */
[----:B------:R-:W-:Y:S01]  /*1890*/  @!P0 IMAD.MOV R22, RZ, RZ, -R22 ;  /* 0x000000ffff168224 */ /* 0x000fe200078e0a16 */
[----:B------:R-:W-:Y:S02]  /*18a0*/  SEL R4, R4, 0x1, !P1 ;  /* 0x0000000104047807 */ /* 0x000fe40004800000 */
[----:B------:R-:W-:Y:S02]  /*18b0*/  SHF.R.S32.HI R6, RZ, 0x1f, R2 ;  /* 0x0000001fff067819 */ /* 0x000fe40000011402 */
[----:B------:R-:W-:-:S02]  /*18c0*/  SEL R25, R23, R22, !P4 ;  /* 0x0000001617197207 */ /* 0x000fc40006000000 */
[----:B------:R-:W-:Y:S02]  /*18d0*/  @!P6 LOP3.LUT R19, RZ, R9, RZ, 0x33, !PT ;  /* 0x00000009ff13e212 */ /* 0x000fe400078e33ff */
[----:B------:R-:W-:Y:S01]  /*18e0*/  LEA.HI R8, R8, R17, RZ, 0x4 ;  /* 0x0000001108087211 */ /* 0x000fe200078f20ff */
[----:B------:R-:W-:Y:S01]  /*18f0*/  IMAD R22, R25, R4, RZ ;  /* 0x0000000419167224 */ /* 0x000fe200078e02ff */
[----:B------:R-:W-:Y:S02]  /*1900*/  @P5 IADD3 R18, R18, 0x1, RZ ;  /* 0x0000000112125810 */ /* 0x000fe40007ffe0ff */
[----:B------:R-:W-:Y:S01]  /*1910*/  LEA.HI.SX32 R7, R2, 0x1, 0x1 ;  /* 0x0000000102077811 */ /* 0x000fe200078f0aff */
[----:B------:R-:W-:Y:S01]  /*1920*/  @!P3 IMAD.MOV R7, RZ, RZ, R6 ;  /* 0x000000ffff07b224 */ /* 0x000fe200078e0206 */
[----:B------:R-:W-:Y:S01]  /*1930*/  ISETP.LT.U32.AND P0, PT, R20, R19, PT ;  /* 0x000000131400720c */ /* 0x000fe20003f01070 */
[----:B------:R-:W-:Y:S01]  /*1940*/  @!P2 IMAD.MOV R18, RZ, RZ, -R18 ;  /* 0x000000ffff12a224 */ /* 0x000fe200078e0a12 */
[----:B------:R-:W-:Y:S01]  /*1950*/  SHF.R.S32.HI R25, RZ, 0x1f, R19 ;  /* 0x0000001fff197819 */ /* 0x000fe20000011413 */
[----:B------:R-:W-:Y:S01]  /*1960*/  IMAD R7, R7, R22, RZ ;  /* 0x0000001607077224 */ /* 0x000fe200078e02ff */
[----:B------:R-:W-:-:S02]  /*1970*/  SHF.R.S32.HI R6, RZ, 0x4, R8 ;  /* 0x00000004ff067819 */ /* 0x000fc40000011408 */
[----:B------:R-:W-:Y:S02]  /*1980*/  ISETP.LT.AND.EX P2, PT, R21, R25, PT, P0 ;  /* 0x000000191500720c */ /* 0x000fe40003f41300 */
[----:B------:R-:W-:Y:S02]  /*1990*/  ISETP.GE.AND P0, PT, R6, c[0x0][0x314], PT ;  /* 0x0000c50006007a0c */ /* 0x000fe40003f06270 */
[----:B------:R-:W-:Y:S02]  /*19a0*/  SEL R23, R23, R18, !P4 ;  /* 0x0000001217177207 */ /* 0x000fe40006000000 */
[----:B------:R-:W-:Y:S02]  /*19b0*/  LOP3.LUT R18, R8, 0xfffffff0, RZ, 0xc0, !PT ;  /* 0xfffffff008127812 */ /* 0x000fe400078ec0ff */
[----:B------:R-:W-:Y:S01]  /*19c0*/  SEL R9, R20, R19, P2 ;  /* 0x0000001314097207 */ /* 0x000fe20001000000 */
[----:B------:R-:W-:Y:S01]  /*19d0*/  IMAD.MOV.U32 R19, RZ, RZ, -0x800000 ;  /* 0xff800000ff137424 */ /* 0x000fe200078e00ff */
[----:B------:R-:W-:Y:S01]  /*19e0*/  SEL R8, R21, R25, P2 ;  /* 0x0000001915087207 */ /* 0x000fe20001000000 */
[----:B------:R-:W-:-:S04]  /*19f0*/  IMAD.IADD R25, R17, 0x1, -R18 ;  /* 0x0000000111197824 */ /* 0x000fc800078e0a12 */
        /* <DEDUP_REMOVED lines=15> */
[----:B------:R-:W-:-:S06]  /*1af0*/  LEA.HI.X R19, R26, c[0x0][0x20c], R19, 0x2, P0 ;  /* 0x000083001a137a11 */ /* 0x000fcc00000f1413 */
[----:B------:R0:W5:Y:S03]  /*1b00*/  LDG.E R19, [R18.64] ;  /* 0x0000000a12137981 */ /* 0x000166000c1e1900 */
.L_x_295:
[----:B------:R-:W-:Y:S05]  /*1b10*/  BSYNC B0 ;  /* 0x0000000000007941 */ /* 0x000fea0003800000 */
.L_x_294:
[----:B------:R-:W-:Y:S01]  /*1b20*/  ISETP.GT.AND P0, PT, R17, 0x1f, PT ;  /* 0x0000001f1100780c */ /* 0x000fe20003f04270 */
[----:B------:R-:W-:Y:S01]  /*1b30*/  IMAD.MOV.U32 R29, RZ, RZ, -0x800000 ;  /* 0xff800000ff1d7424 */ /* 0x000fe200078e00ff */
[----:B------:R-:W-:Y:S01]  /*1b40*/  ISETP.GT.AND P3, PT, R3, RZ, PT ;  /* 0x000000ff0300720c */ /* 0x000fe20003f64270 */
[----:B------:R-:W-:Y:S01]  /*1b50*/  IMAD R23, R23, R4, RZ ;  /* 0x0000000417177224 */ /* 0x000fe200078e02ff */
[----:B------:R-:W-:Y:S01]  /*1b60*/  BSSY B1, `(.L_x_296) ;  /* 0x00001e7000017945 */ /* 0x000fe20003800000 */
[----:B------:R-:W-:-:S08]  /*1b70*/  IMAD.MOV.U32 R28, RZ, RZ, 0x7f800000 ;  /* 0x7f800000ff1c7424 */ /* 0x000fd000078e00ff */
[----:B------:R-:W-:Y:S01]  /*1b80*/  @!P0 IMAD R6, R6, 0x11, R25 ;  /* 0x0000001106068824 */ /* 0x000fe200078e0219 */
[----:B0-----:R-:W-:-:S04]  /*1b90*/  @!P0 LEA.HI R18, R17, R17, RZ, 0x1 ;  /* 0x0000001111128211 */ /* 0x001fc800078f08ff */
[----:B-----5:R0:W-:Y:S01]  /*1ba0*/  @!P0 STS [R6.X4], R19 ;  /* 0x0000001306008388 */ /* 0x0201e20000004800 */
[C---:B------:R-:W-:Y:S01]  /*1bb0*/  @!P0 LOP3.LUT R20, R18.reuse, 0xfffffffe, RZ, 0xc0, !PT ;  /* 0xfffffffe12148812 */ /* 0x040fe200078ec0ff */
[----:B------:R-:W-:-:S04]  /*1bc0*/  @!P0 IMAD.SHL.U32 R18, R18, 0x2, RZ ;  /* 0x0000000212128824 */ /* 0x000fc800078e00ff */
[----:B------:R-:W-:Y:S01]  /*1bd0*/  @!P0 IMAD.IADD R21, R17, 0x1, -R20 ;  /* 0x0000000111158824 */ /* 0x000fe200078e0a14 */
[----:B------:R-:W-:-:S05]  /*1be0*/  @!P0 LOP3.LUT R18, R18, 0xfffffffc, RZ, 0xc0, !PT ;  /* 0xfffffffc12128812 */ /* 0x000fca00078ec0ff */
[----:B------:R-:W-:Y:S01]  /*1bf0*/  @!P0 IMAD R21, R21, 0x44, R18 ;  /* 0x0000004415158824 */ /* 0x000fe200078e0212 */
[----:B------:R-:W-:Y:S01]  /*1c00*/  BAR.SYNC.DEFER_BLOCKING 0x0 ;  /* 0x0000000000007b1d */ /* 0x000fe20000010000 */
[----:B0-----:R-:W-:-:S05]  /*1c10*/  LEA.HI.SX32 R6, R3, 0x1, 0x1 ;  /* 0x0000000103067811 */ /* 0x001fca00078f0aff */
[----:B------:R0:W1:Y:S02]  /*1c20*/  @!P0 LDS R29, [R21] ;  /* 0x00000000151d8984 */ /* 0x0000640000000800 */
[----:B0-----:R-:W-:-:S05]  /*1c30*/  SHF.R.S32.HI R21, RZ, 0x1f, R3 ;  /* 0x0000001fff157819 */ /* 0x001fca0000011403 */
[----:B------:R-:W-:-:S04]  /*1c40*/  @!P3 IMAD.MOV R6, RZ, RZ, R21 ;  /* 0x000000ffff06b224 */ /* 0x000fc800078e0215 */
[----:B------:R-:W-:Y:S01]  /*1c50*/  IMAD R6, R23, R6, RZ ;  /* 0x0000000617067224 */ /* 0x000fe200078e02ff */
[----:B-1----:R-:W0:Y:S02]  /*1c60*/  SHFL.BFLY PT, R18, R29, 0x1, 0x1f ;  /* 0x0c201f001d127f89 */ /* 0x002e2400000e0000 */
[----:B0-----:R-:W-:-:S04]  /*1c70*/  FMNMX.FTZ R18, R18, R29, !PT ;  /* 0x0000001d12127209 */ /* 0x001fc80007810000 */
[----:B------:R-:W-:-:S04]  /*1c80*/  FSETP.NEU.FTZ.AND P0, PT, R18, -INF , PT ;  /* 0xff8000001200780b */ /* 0x000fc80003f1d000 */
[----:B------:R-:W-:-:S05]  /*1c90*/  FSEL R18, R18, RZ, P0 ;  /* 0x000000ff12127208 */ /* 0x000fca0000000000 */
[----:B------:R-:W-:-:S04]  /*1ca0*/  FADD.FTZ R25, -R18, R29 ;  /* 0x0000001d12197221 */ /* 0x000fc80000010100 */
[----:B------:R-:W-:-:S06]  /*1cb0*/  FMUL.FTZ R25, R25, 1.4426950216293334961 ;  /* 0x3fb8aa3b19197820 */ /* 0x000fcc0000410000 */
[----:B------:R-:W0:Y:S02]  /*1cc0*/  MUFU.EX2 R25, R25 ;  /* 0x0000001900197308 */ /* 0x000e240000000800 */
[----:B0-----:R-:W0:Y:S02]  /*1cd0*/  SHFL.BFLY PT, R20, R25, 0x1, 0x1f ;  /* 0x0c201f0019147f89 */ /* 0x001e2400000e0000 */
[----:B0-----:R-:W-:Y:S01]  /*1ce0*/  FADD.FTZ R19, R25, R20 ;  /* 0x0000001419137221 */ /* 0x001fe20000010000 */
[----:B------:R-:W-:-:S04]  /*1cf0*/  LOP3.LUT R20, R17, 0x1, RZ, 0xc0, !PT ;  /* 0x0000000111147812 */ /* 0x000fc800078ec0ff */
[----:B------:R-:W-:Y:S02]  /*1d00*/  FSETP.NE.FTZ.AND P2, PT, R19, RZ, PT ;  /* 0x000000ff1300720b */ /* 0x000fe40003f55000 */
[----:B------:R-:W-:-:S04]  /*1d10*/  ISETP.NE.U32.AND P0, PT, R20, 0x1, PT ;  /* 0x000000011400780c */ /* 0x000fc80003f05070 */
[----:B------:R-:W-:-:S07]  /*1d20*/  ISETP.GT.OR P0, PT, R17, 0x1f, !P0 ;  /* 0x0000001f1100780c */ /* 0x000fce0004704670 */
[----:B------:R-:W0:Y:S02]  /*1d30*/  @P2 MUFU.LG2 R19, R19 ;  /* 0x0000001300132308 */ /* 0x000e240000000c00 */
[----:B0-----:R-:W-:-:S04]  /*1d40*/  @P2 FFMA.FTZ R28, R19, 0.69314718246459960938, R18 ;  /* 0x3f317218131c2823 */ /* 0x001fc80000010012 */
        /* <DEDUP_REMOVED lines=50> */
.L_x_300:
        /* <DEDUP_REMOVED lines=22> */
.L_x_301:
[----:B------:R-:W-:Y:S05]  /*21d0*/  BSYNC B0 ;  /* 0x0000000000007941 */ /* 0x000fea0003800000 */
.L_x_299:
[----:B------:R-:W-:Y:S01]  /*21e0*/  LOP3.LUT R19, R17, R0, RZ, 0xfc, !PT ;  /* 0x0000000011137212 */ /* 0x000fe200078efcff */
[----:B------:R-:W-:Y:S03]  /*21f0*/  BSSY B0, `(.L_x_302) ;  /* 0x0000028000007945 */ /* 0x000fe60003800000 */
[----:B------:R-:W-:-:S13]  /*2200*/  ISETP.NE.U32.AND P0, PT, R19, RZ, PT ;  /* 0x000000ff1300720c */ /* 0x000fda0003f05070 */
[----:B------:R-:W-:Y:S05]  /*2210*/  @!P0 BRA `(.L_x_303) ;  /* 0x000000f000008947 */ /* 0x000fea0003800000 */
[----:B------:R-:W-:Y:S01]  /*2220*/  IMAD.MOV.U32 R24, RZ, RZ, R30 ;  /* 0x000000ffff187224 */ /* 0x000fe200078e001e */
[----:B------:R-:W-:Y:S02]  /*2230*/  MOV R23, R0 ;  /* 0x0000000000177202 */ /* 0x000fe40000000f00 */
[----:B------:R-:W-:Y:S02]  /*2240*/  MOV R22, 0x2260 ;  /* 0x0000226000167802 */ /* 0x000fe40000000f00 */
[----:B------:R-:W-:Y:S05]  /*2250*/  CALL.REL.NOINC `($__internal_6_$__cuda_sm20_div_s64) ;  /* 0x0000235000007944 */ /* 0x000fea0003c00000 */
        /* <DEDUP_REMOVED lines=11> */
.L_x_303:
        /* <DEDUP_REMOVED lines=22> */
.L_x_304:
[----:B------:R-:W-:Y:S05]  /*2470*/  BSYNC B0 ;  /* 0x0000000000007941 */ /* 0x000fea0003800000 */
.L_x_302:
        /* <DEDUP_REMOVED lines=11> */
[----:B------:R-:W-:Y:S05]  /*2530*/  CALL.REL.NOINC `($__internal_6_$__cuda_sm20_div_s64) ;  /* 0x0000207000007944 */ /* 0x000fea0003c00000 */
[----:B------:R-:W-:-:S04]  /*2540*/  IADD3 R17, P0, RZ, -R20, RZ ;  /* 0x80000014ff117210 */ /* 0x000fc80007f1e0ff */
[----:B------:R-:W-:Y:S01]  /*2550*/  IADD3.X R18, RZ, ~R21, RZ, P0, !PT ;  /* 0x80000015ff127210 */ /* 0x000fe200007fe4ff */
[----:B------:R-:W-:-:S04]  /*2560*/  IMAD.WIDE.U32 R36, R5, R17, R36 ;  /* 0x0000001105247225 */ /* 0x000fc800078e0024 */
[----:B------:R-:W-:-:S04]  /*2570*/  IMAD R18, R18, R5, RZ ;  /* 0x0000000512127224 */ /* 0x000fc800078e02ff */
[----:B------:R-:W-:-:S05]  /*2580*/  IMAD R4, R4, R17, R18 ;  /* 0x0000001104047224 */ /* 0x000fca00078e0212 */
[----:B------:R-:W-:Y:S01]  /*2590*/  IADD3 R4, R37, R4, RZ ;  /* 0x0000000425047210 */ /* 0x000fe20007ffe0ff */
[----:B------:R-:W-:Y:S05]  /*25a0*/  BRA `(.L_x_307) ;  /* 0x0000016000007947 */ /* 0x000fea0003800000 */
.L_x_306:
        /* <DEDUP_REMOVED lines=22> */
.L_x_307:
[----:B------:R-:W-:Y:S05]  /*2710*/  BSYNC B0 ;  /* 0x0000000000007941 */ /* 0x000fea0003800000 */
.L_x_305:
        /* <DEDUP_REMOVED lines=38> */
[----:B------:R-:W-:Y:S05]  /*2980*/  CALL.REL.NOINC `($__internal_6_$__cuda_sm20_div_s64) ;  /* 0x00001c2000007944 */ /* 0x000fea0003c00000 */
        /* <DEDUP_REMOVED lines=12> */
.L_x_309:
        /* <DEDUP_REMOVED lines=23> */
.L_x_310:
[----:B------:R-:W-:Y:S05]  /*2bc0*/  BSYNC B0 ;  /* 0x0000000000007941 */ /* 0x000fea0003800000 */
.L_x_308:
        /* <DEDUP_REMOVED lines=19> */
.L_x_312:
        /* <DEDUP_REMOVED lines=22> */
.L_x_313:
[----:B------:R-:W-:Y:S05]  /*2e60*/  BSYNC B0 ;  /* 0x0000000000007941 */ /* 0x000fea0003800000 */
.L_x_311:
        /* <DEDUP_REMOVED lines=20> */
.L_x_315:
        /* <DEDUP_REMOVED lines=23> */
.L_x_316:
[----:B------:R-:W-:Y:S05]  /*3120*/  BSYNC B0 ;  /* 0x0000000000007941 */ /* 0x000fea0003800000 */
.L_x_314:
        /* <DEDUP_REMOVED lines=25> */
[----:B------:R-:W-:Y:S05]  /*32c0*/  CALL.REL.NOINC `($__internal_6_$__cuda_sm20_div_s64) ;  /* 0x000012e000007944 */ /* 0x000fea0003c00000 */
        /* <DEDUP_REMOVED lines=12> */
.L_x_318:
        /* <DEDUP_REMOVED lines=23> */
.L_x_319:
[----:B------:R-:W-:Y:S05]  /*3500*/  BSYNC B0 ;  /* 0x0000000000007941 */ /* 0x000fea0003800000 */
.L_x_317:
        /* <DEDUP_REMOVED lines=29> */
.L_x_321:
        /* <DEDUP_REMOVED lines=23> */
.L_x_322:
[----:B------:R-:W-:Y:S05]  /*3850*/  BSYNC B0 ;  /* 0x0000000000007941 */ /* 0x000fea0003800000 */
.L_x_320:
        /* <DEDUP_REMOVED lines=20> */
.L_x_298:
[----:B------:R-:W-:-:S04]  /*39a0*/  LEA R2, P0, R36, c[0x0][0x200], 0x2 ;  /* 0x0000800024027a11 */ /* 0x000fc800078010ff */
[----:B------:R-:W-:-:S05]  /*39b0*/  LEA.HI.X R3, R36, c[0x0][0x204], R37, 0x2, P0 ;  /* 0x0000810024037a11 */ /* 0x000fca00000f1425 */
[----:B------:R0:W-:Y:S04]  /*39c0*/  STG.E [R2.64], R28 ;  /* 0x0000001c02007986 */ /* 0x0001e8000c10190a */
.L_x_297:
[----:B------:R-:W-:Y:S05]  /*39d0*/  BSYNC B1 ;  /* 0x0000000000017941 */ /* 0x000fea0003800000 */
.L_x_296:
[----:B------:R-:W1:Y:S01]  /*39e0*/  S2R R34, SR_TID.X ;  /* 0x0000000000227919 */ /* 0x000e620000002100 */
[----:B------:R-:W-:Y:S01]  /*39f0*/  IMAD.MOV.U32 R13, RZ, RZ, RZ ;  /* 0x000000ffff0d7224 */ /* 0x000fe200078e00ff */
[----:B------:R-:W-:Y:S01]  /*3a00*/  CS2R R10, SRZ ;  /* 0x00000000000a7805 */ /* 0x000fe2000001ff00 */
[----:B------:R-:W-:Y:S01]  /*3a10*/  CS2R R8, SRZ ;  /* 0x0000000000087805 */ /* 0x000fe2000001ff00 */
[----:B------:R-:W-:Y:S01]  /*3a20*/  CS2R R6, SRZ ;  /* 0x0000000000067805 */ /* 0x000fe2000001ff00 */
[-C--:B01----:R-:W-:Y:S02]  /*3a30*/  LEA.HI R2, R34, R34.reuse, RZ, 0x1 ;  /* 0x0000002222027211 */ /* 0x083fe400078f08ff */
[----:B------:R-:W-:Y:S02]  /*3a40*/  SHF.R.S32.HI R33, RZ, 0x1f, R34 ;  /* 0x0000001fff217819 */ /* 0x000fe40000011422 */
[----:B------:R-:W-:Y:S02]  /*3a50*/  LOP3.LUT R3, R2, 0xfffffffe, RZ, 0xc0, !PT ;  /* 0xfffffffe02037812 */ /* 0x000fe400078ec0ff */
[----:B------:R-:W-:-:S03]  /*3a60*/  LEA.HI R33, R33, R34, RZ, 0x3 ;  /* 0x0000002221217211 */ /* 0x000fc600078f18ff */
[----:B------:R-:W-:-:S05]  /*3a70*/  IMAD.IADD R0, R34, 0x1, -R3 ;  /* 0x0000000122007824 */ /* 0x000fca00078e0a03 */
[----:B------:R-:W-:-:S04]  /*3a80*/  ISETP.GE.AND P1, PT, R0, c[0x0][0x314], PT ;  /* 0x0000c50000007a0c */ /* 0x000fc80003f26270 */
[----:B------:R-:W-:-:S13]  /*3a90*/  ISETP.GT.OR P1, PT, R34, 0x1f, P1 ;  /* 0x0000001f2200780c */ /* 0x000fda0000f24670 */
[----:B------:R-:W-:Y:S02]  /*3aa0*/  @!P1 FADD.FTZ R3, -R28, R29 ;  /* 0x0000001d1c039221 */ /* 0x000fe40000010100 */
[----:B------:R-:W-:Y:S02]  /*3ab0*/  @!P1 IMAD.SHL.U32 R5, R2, 0x2, RZ ;  /* 0x0000000202059824 */ /* 0x000fe400078e00ff */
[----:B------:R-:W-:Y:S02]  /*3ac0*/  @!P1 FMUL.FTZ R3, R3, 1.4426950216293334961 ;  /* 0x3fb8aa3b03039820 */ /* 0x000fe40000410000 */
[----:B------:R-:W-:Y:S01]  /*3ad0*/  IMAD.MOV.U32 R2, RZ, RZ, c[0x0][0x314] ;  /* 0x0000c500ff027624 */ /* 0x000fe200078e00ff */
[----:B------:R-:W-:-:S03]  /*3ae0*/  @!P1 LOP3.LUT R5, R5, 0xfffffffc, RZ, 0xc0, !PT ;  /* 0xfffffffc05059812 */ /* 0x000fc600078ec0ff */
[----:B------:R-:W0:Y:S01]  /*3af0*/  @!P1 MUFU.EX2 R3, R3 ;  /* 0x0000000300039308 */ /* 0x000e220000000800 */
[----:B------:R-:W-:Y:S01]  /*3b00*/  ISETP.GE.AND P0, PT, R2, 0x1, PT ;  /* 0x000000010200780c */ /* 0x000fe20003f06270 */
[----:B------:R-:W-:Y:S01]  /*3b10*/  @!P1 IMAD R0, R0, 0x44, R5 ;  /* 0x0000004400009824 */ /* 0x000fe200078e0205 */
[----:B------:R-:W-:Y:S02]  /*3b20*/  LOP3.LUT R5, R33, 0x3ffffff8, RZ, 0xc0, !PT ;  /* 0x3ffffff821057812 */ /* 0x000fe400078ec0ff */
[----:B------:R-:W-:-:S03]  /*3b30*/  SHF.R.S32.HI R33, RZ, 0x3, R33 ;  /* 0x00000003ff217819 */ /* 0x000fc60000011421 */
[----:B------:R-:W-:Y:S02]  /*3b40*/  IMAD.IADD R34, R34, 0x1, -R5 ;  /* 0x0000000122227824 */ /* 0x000fe400078e0a05 */
[----:B------:R-:W-:Y:S02]  /*3b50*/  CS2R R4, SRZ ;  /* 0x0000000000047805 */ /* 0x000fe4000001ff00 */
[----:B------:R-:W-:Y:S01]  /*3b60*/  IMAD.SHL.U32 R34, R34, 0x4, RZ ;  /* 0x0000000422227824 */ /* 0x000fe200078e00ff */
[----:B0-----:R0:W-:Y:S04]  /*3b70*/  @!P1 STS [R0], R3 ;  /* 0x0000000300009388 */ /* 0x0011e80000000800 */
[C---:B------:R-:W-:Y:S02]  /*3b80*/  IADD3 R32, R34.reuse, 0x20, RZ ;  /* 0x0000002022207810 */ /* 0x040fe40007ffe0ff */
[----:B------:R-:W-:Y:S01]  /*3b90*/  IADD3 R31, R34, 0x40, RZ ;  /* 0x00000040221f7810 */ /* 0x000fe20007ffe0ff */
[----:B0-----:R-:W-:Y:S01]  /*3ba0*/  CS2R R2, SRZ ;  /* 0x0000000000027805 */ /* 0x001fe2000001ff00 */
[----:B------:R-:W-:Y:S01]  /*3bb0*/  IMAD.MOV.U32 R0, RZ, RZ, RZ ;  /* 0x000000ffff007224 */ /* 0x000fe200078e00ff */
[----:B------:R-:W-:Y:S06]  /*3bc0*/  BAR.SYNC.DEFER_BLOCKING 0x0 ;  /* 0x0000000000007b1d */ /* 0x000fec0000010000 */
        /* <DEDUP_REMOVED lines=23> */
[----:B------:R-:W-:Y:S02]  /*3d40*/  IMAD.X R29, RZ, RZ, R29, P0 ;  /* 0x000000ffff1d7224 */ /* 0x000fe400000e061d */
.L_x_326:
        /* <DEDUP_REMOVED lines=14> */
.L_x_325:
[----:B------:R-:W-:Y:S05]  /*3e30*/  BSYNC B0 ;  /* 0x0000000000007941 */ /* 0x000fea0003800000 */
.L_x_324:
        /* <DEDUP_REMOVED lines=19> */
.L_x_323:
        /* <DEDUP_REMOVED lines=100> */
        .weak           $__internal_6_$__cuda_sm20_div_s64
        .type           $__internal_6_$__cuda_sm20_div_s64,@function
        .size           $__internal_6_$__cuda_sm20_div_s64,(.L_x_6266 - $__internal_6_$__cuda_sm20_div_s64)
$__internal_6_$__cuda_sm20_div_s64:
        /* <DEDUP_REMOVED lines=83> */
[----:B------:R-:W-:Y:S06]  /*4ae0*/  RET.REL.NODEC R26 `(_ZN5flash32flash_fwd_splitkv_combine_kernelI23Flash_fwd_kernel_traitsILi96ELi64ELi128ELi4ELb0ELb0EN7cutlass10bfloat16_tE19Flash_kernel_traitsILi96ELi64ELi128ELi4ES3_EELi16ELi1ELb0EEEvNS_16Flash_fwd_paramsE) ;  /* 0xffffb5101a007950 */ /* 0x000fec0003c3ffff */
.L_x_327:
        /* <DEDUP_REMOVED lines=9> */
.L_x_6266:


//--------------------- .text._ZN5flash32flash_fwd_splitkv_combine_kernelI23Flash_fwd_kernel_traitsILi96ELi64ELi128ELi4ELb0ELb0EN7cutlass10bfloat16_tE19Flash_kernel_traitsILi96ELi64ELi128ELi4ES3_EELi16ELi7ELb1EEEvNS_16Flash_fwd_paramsE --------------------------
	.section	.text._ZN5flash32flash_fwd_splitkv_combine_kernelI23Flash_fwd_kernel_traitsILi96ELi64ELi128ELi4ELb0ELb0EN7cutlass10bfloat16_tE19Flash_kernel_traitsILi96ELi64ELi128ELi4ES3_EELi16ELi7ELb1EEEvNS_16Flash_fwd_paramsE,"ax",@progbits
	.sectioninfo	@"SHI_REGISTERS=70"
	.align	128
        .global         _ZN5flash32flash_fwd_splitkv_combine_kernelI23Flash_fwd_kernel_traitsILi96ELi64ELi128ELi4ELb0ELb0EN7cutlass10bfloat16_tE19Flash_kernel_traitsILi96ELi64ELi128ELi4ES3_EELi16ELi7ELb1EEEvNS_16Flash_fwd_paramsE
        .type           _ZN5flash32flash_fwd_splitkv_combine_kernelI23Flash_fwd_kernel_traitsILi96ELi64ELi128ELi4ELb0ELb0EN7cutlass10bfloat16_tE19Flash_kernel_traitsILi96ELi64ELi128ELi4ES3_EELi16ELi7ELb1EEEvNS_16Flash_fwd_paramsE,@function
        .size           _ZN5flash32flash_fwd_splitkv_combine_kernelI23Flash_fwd_kernel_traitsILi96ELi64ELi128ELi4ELb0ELb0EN7cutlass10bfloat16_tE19Flash_kernel_traitsILi96ELi64ELi128ELi4ES3_EELi16ELi7ELb1EEEvNS_16Flash_fwd_paramsE,(.L_x_6267 - _ZN5flash32flash_fwd_splitkv_combine_kernelI23Flash_fwd_kernel_traitsILi96ELi64ELi128ELi4ELb0ELb0EN7cutlass10bfloat16_tE19Flash_kernel_traitsILi96ELi64ELi128ELi4ES3_EELi16ELi7ELb1EEEvNS_16Flash_fwd_paramsE)
        .other          _ZN5flash32flash_fwd_splitkv_combine_kernelI23Flash_fwd_kernel_traitsILi96ELi64ELi128ELi4ELb0ELb0EN7cutlass10bfloat16_tE19Flash_kernel_traitsILi96ELi64ELi128ELi4ES3_EELi16ELi7ELb1EEEvNS_16Flash_fwd_paramsE,@"STO_CUDA_ENTRY STV_DEFAULT"
_ZN5flash32flash_fwd_splitkv_combine_kernelI23Flash_fwd_kernel_traitsILi96ELi64ELi128ELi4ELb0ELb0EN7cutlass10bfloat16_tE19Flash_kernel_traitsILi96ELi64ELi128ELi4ES3_EELi16ELi7ELb1EEEvNS_16Flash_fwd_paramsE:
.text._ZN5flash32flash_fwd_splitkv_combine_kernelI23Flash_fwd_kernel_traitsILi96ELi64ELi128ELi4ELb0ELb0EN7cutlass10bfloat16_tE19Flash_kernel_traitsILi96ELi64ELi128ELi4ES3_EELi16ELi7ELb1EEEvNS_16Flash_fwd_paramsE:
        /* <DEDUP_REMOVED lines=23> */
[----:B------:R-:W-:Y:S05]  /*0170*/  CALL.REL.NOINC `($__internal_7_$__cuda_sm20_div_s64) ;  /* 0x0000653000007944 */ /* 0x000fea0003c00000 */
[----:B------:R-:W-:Y:S02]  /*0180*/  MOV R8, R0 ;  /* 0x0000000000087202 */ /* 0x000fe40000000f00 */
[----:B------:R-:W-:Y:S01]  /*0190*/  MOV R9, R21 ;  /* 0x0000001500097202 */ /* 0x000fe20000000f00 */
[----:B------:R-:W-:Y:S05]  /*01a0*/  BRA `(.L_x_329) ;  /* 0x0000013000007947 */ /* 0x000fea0003800000 */
.L_x_328:
        /* <DEDUP_REMOVED lines=19> */
.L_x_329:
        /* <DEDUP_REMOVED lines=17> */
.L_x_331:
        /* <DEDUP_REMOVED lines=20> */
.L_x_332:
[----:B------:R-:W-:Y:S05]  /*0530*/  BSYNC B0 ;  /* 0x0000000000007941 */ /* 0x000fea0003800000 */
.L_x_330:
        /* <DEDUP_REMOVED lines=57> */
.L_x_334:
        /* <DEDUP_REMOVED lines=19> */
.L_x_335:
[----:B------:R-:W-:Y:S05]  /*0a00*/  BSYNC B0 ;  /* 0x0000000000007941 */ /* 0x000fea0003800000 */
.L_x_333:
        /* <DEDUP_REMOVED lines=107> */
.L_x_337:
        /* <DEDUP_REMOVED lines=19> */
.L_x_338:
[----:B------:R-:W-:Y:S05]  /*11f0*/  BSYNC B0 ;  /* 0x0000000000007941 */ /* 0x000fea0003800000 */
.L_x_336:
        /* <DEDUP_REMOVED lines=281> */
[----:B-1----:R-:W-:Y:S05]  /*2390*/  CALL.REL.NOINC `($__internal_7_$__cuda_sm20_div_s64) ;  /* 0x0000431000007944 */ /* 0x002fea0003c00000 */
[----:B------:R-:W-:Y:S02]  /*23a0*/  MOV R50, R0 ;  /* 0x0000000000327202 */ /* 0x000fe40000000f00 */
[----:B------:R-:W-:Y:S01]  /*23b0*/  MOV R51, R21 ;  /* 0x0000001500337202 */ /* 0x000fe20000000f00 */
[----:B------:R-:W-:Y:S05]  /*23c0*/  BRA `(.L_x_341) ;  /* 0x0000013000007947 */ /* 0x000fea0003800000 */
.L_x_340:
        /* <DEDUP_REMOVED lines=19> */
.L_x_341:
[----:B------:R-:W-:Y:S05]  /*2500*/  BSYNC B0 ;  /* 0x0000000000007941 */ /* 0x000fea0003800000 */
.L_x_339:
        /* <DEDUP_REMOVED lines=257> */
.L_x_346:
        /* <DEDUP_REMOVED lines=21> */
.L_x_347:
[----:B------:R-:W-:Y:S05]  /*3670*/  BSYNC B0 ;  /* 0x0000000000007941 */ /* 0x000fea0003800000 */
.L_x_345:
        /* <DEDUP_REMOVED lines=8> */
[----:B------:R-:W-:Y:S05]  /*3700*/  CALL.REL.NOINC `($__internal_7_$__cuda_sm20_div_s64) ;  /* 0x00002fa000007944 */ /* 0x000fea0003c00000 */
        /* <DEDUP_REMOVED lines=12> */
.L_x_349:
        /* <DEDUP_REMOVED lines=22> */
.L_x_350:
[----:B------:R-:W-:Y:S05]  /*3930*/  BSYNC B0 ;  /* 0x0000000000007941 */ /* 0x000fea0003800000 */
.L_x_348:
        /* <DEDUP_REMOVED lines=11> */
[----:B------:R-:W-:Y:S05]  /*39f0*/  CALL.REL.NOINC `($__internal_7_$__cuda_sm20_div_s64) ;  /* 0x00002cb000007944 */ /* 0x000fea0003c00000 */
        /* <DEDUP_REMOVED lines=11> */
.L_x_352:
        /* <DEDUP_REMOVED lines=22> */
.L_x_353:
[----:B------:R-:W-:Y:S05]  /*3c10*/  BSYNC B0 ;  /* 0x0000000000007941 */ /* 0x000fea0003800000 */
.L_x_351:
        /* <DEDUP_REMOVED lines=52> */
.L_x_355:
        /* <DEDUP_REMOVED lines=22> */
.L_x_356:
[----:B------:R-:W-:Y:S05]  /*40c0*/  BSYNC B0 ;  /* 0x0000000000007941 */ /* 0x000fea0003800000 */
.L_x_354:
        /* <DEDUP_REMOVED lines=22> */
.L_x_358:
        /* <DEDUP_REMOVED lines=22> */
.L_x_359:
[----:B------:R-:W-:Y:S05]  /*4390*/  BSYNC B0 ;  /* 0x0000000000007941 */ /* 0x000fea0003800000 */
.L_x_357:
        /* <DEDUP_REMOVED lines=21> */
.L_x_361:
        /* <DEDUP_REMOVED lines=23> */
.L_x_362:
[----:B------:R-:W-:Y:S05]  /*4660*/  BSYNC B0 ;  /* 0x0000000000007941 */ /* 0x000fea0003800000 */
.L_x_360:
        /* <DEDUP_REMOVED lines=38> */
.L_x_364:
        /* <DEDUP_REMOVED lines=23> */
.L_x_365:
[----:B------:R-:W-:Y:S05]  /*4a40*/  BSYNC B0 ;  /* 0x0000000000007941 */ /* 0x000fea0003800000 */
.L_x_363:
        /* <DEDUP_REMOVED lines=31> */
.L_x_367:
        /* <DEDUP_REMOVED lines=23> */
.L_x_368:
[----:B------:R-:W-:Y:S05]  /*4db0*/  BSYNC B0 ;  /* 0x0000000000007941 */ /* 0x000fea0003800000 */
.L_x_366:
        /* <DEDUP_REMOVED lines=20> */
.L_x_344:
[----:B------:R-:W-:-:S04]  /*4f00*/  LEA R2, P0, R52, c[0x0][0x200], 0x2 ;  /* 0x0000800034027a11 */ /* 0x000fc800078010ff */
[----:B------:R-:W-:-:S05]  /*4f10*/  LEA.HI.X R3, R52, c[0x0][0x204], R53, 0x2, P0 ;  /* 0x0000810034037a11 */ /* 0x000fca00000f1435 */
[----:B------:R0:W-:Y:S04]  /*4f20*/  STG.E [R2.64], R30 ;  /* 0x0000001e02007986 */ /* 0x0001e8000c101908 */
.L_x_343:
[----:B------:R-:W-:Y:S05]  /*4f30*/  BSYNC B1 ;  /* 0x0000000000017941 */ /* 0x000fea0003800000 */
.L_x_342:
[C---:B------:R-:W-:Y:S01]  /*4f40*/  IADD3 R0, R47.reuse, 0x8, RZ ;  /* 0x000000082f007810 */ /* 0x040fe20007ffe0ff */
[----:B------:R-:W-:Y:S01]  /*4f50*/  IMAD.MOV.U32 R29, RZ, RZ, c[0x0][0x314] ;  /* 0x0000c500ff1d7624 */ /* 0x000fe200078e00ff */
[----:B0-----:R-:W-:Y:S01]  /*4f60*/  CS2R R4, SRZ ;  /* 0x0000000000047805 */ /* 0x001fe2000001ff00 */
[----:B------:R-:W-:Y:S01]  /*4f70*/  CS2R R6, SRZ ;  /* 0x0000000000067805 */ /* 0x000fe2000001ff00 */
[----:B------:R-:W-:Y:S01]  /*4f80*/  ISETP.GE.OR P2, PT, R0, c[0x0][0x314], P6 ;  /* 0x0000c50000007a0c */ /* 0x000fe20003746670 */
[----:B------:R-:W-:Y:S01]  /*4f90*/  CS2R R8, SRZ ;  /* 0x0000000000087805 */ /* 0x000fe2000001ff00 */
[----:B------:R-:W-:Y:S01]  /*4fa0*/  IADD3 R0, R47, 0x10, RZ ;  /* 0x000000102f007810 */ /* 0x000fe20007ffe0ff */
[----:B------:R-:W-:Y:S01]  /*4fb0*/  CS2R R10, SRZ ;  /* 0x00000000000a7805 */ /* 0x000fe2000001ff00 */
[----:B------:R-:W-:Y:S02]  /*4fc0*/  MOV R12, RZ ;  /* 0x000000ff000c7202 */ /* 0x000fe40000000f00 */
[----:B------:R-:W-:-:S02]  /*4fd0*/  ISETP.GE.OR P1, PT, R0, c[0x0][0x314], P6 ;  /* 0x0000c50000007a0c */ /* 0x000fc40003726670 */
        /* <DEDUP_REMOVED lines=86> */
[----:B--2---:R-:W-:Y:S07]  /*5540*/  @!P2 STS [R25.X4+0x1980], R33 ;  /* 0x001980211900a388 */ /* 0x004fee0000004800 */
[----:B------:R-:W2:Y:S01]  /*5550*/  @!P1 MUFU.EX2 R34, R34 ;  /* 0x0000002200229308 */ /* 0x000ea20000000800 */
[----:B-1----:R-:W-:Y:S01]  /*5560*/  @!P0 STS [R25.X4+0x1dc0], R31 ;  /* 0x001dc01f19008388 */ /* 0x002fe20000004800 */
[----:B------:R-:W-:-:S06]  /*5570*/  ISETP.GE.AND P0, PT, R29, 0x1, PT ;  /* 0x000000011d00780c */ /* 0x000fcc0003f06270 */
[----:B------:R-:W1:Y:S01]  /*5580*/  @!P6 MUFU.EX2 R0, R0 ;  /* 0x000000000000e308 */ /* 0x000e620000000800 */
[----:B0-----:R-:W-:Y:S04]  /*5590*/  @!P5 STS [R25.X4], R45 ;  /* 0x0000002d1900d388 */ /* 0x001fe80000004800 */
[----:B--2---:R-:W-:Y:S04]  /*55a0*/  @!P1 STS [R25.X4+0x1ba0], R34 ;  /* 0x001ba02219009388 */ /* 0x004fe80000004800 */
[----:B-1----:R0:W-:Y:S02]  /*55b0*/  @!P6 STS [R25.X4+0x1fe0], R0 ;  /* 0x001fe0001900e388 */ /* 0x0021e40000004800 */
[----:B0-----:R-:W-:-:S02]  /*55c0*/  HFMA2.MMA R0, -RZ, RZ, 0, 0 ;  /* 0x00000000ff007435 */ /* 0x001fc400000001ff */
[----:B------:R-:W-:Y:S06]  /*55d0*/  BAR.SYNC.DEFER_BLOCKING 0x0 ;  /* 0x0000000000007b1d */ /* 0x000fec0000010000 */
[----:B------:R-:W-:Y:S05]  /*55e0*/  @!P0 BRA `(.L_x_369) ;  /* 0x00000ad000008947 */ /* 0x000fea0003800000 */
[----:B------:R-:W-:Y:S01]  /*55f0*/  ULDC UR5, c[0x0][0x22c] ;  /* 0x00008b0000057ab9 */ /* 0x000fe20000000800 */
[----:B------:R-:W-:Y:S01]  /*5600*/  IMAD R35, R15, 0x60, R47 ;  /* 0x000000600f237824 */ /* 0x000fe200078e022f */
[----:B------:R-:W-:Y:S01]  /*5610*/  UIMAD UR5, UR7, UR5, URZ ;  /* 0x00000005070572a4 */ /* 0x000fe2000f8e023f */
[----:B------:R-:W-:Y:S01]  /*5620*/  ISETP.GT.AND P1, PT, R29, 0x3, PT ;  /* 0x000000031d00780c */ /* 0x000fe20003f24270 */
[C---:B------:R-:W-:Y:S01]  /*5630*/  IMAD R32, R28.reuse, c[0x0][0x22c], RZ ;  /* 0x00008b001c207a24 */ /* 0x040fe200078e02ff */
[----:B------:R-:W-:Y:S01]  /*5640*/  PLOP3.LUT P4, PT, PT, PT, PT, 0x80, 0x0 ;  /* 0x000000000000781c */ /* 0x000fe20003f8f070 */
[----:B------:R-:W-:Y:S01]  /*5650*/  USHF.R.S32.HI UR4, URZ, 0x1f, UR5 ;  /* 0x0000001f3f047899 */ /* 0x000fe20008011405 */
[----:B------:R-:W-:Y:S01]  /*5660*/  IMAD.SHL.U32 R14, R15, 0x4, RZ ;  /* 0x000000040f0e7824 */ /* 0x000fe200078e00ff */
[C---:B------:R-:W-:Y:S01]  /*5670*/  IADD3 R0, P0, R35.reuse, UR5, RZ ;  /* 0x0000000523007c10 */ /* 0x040fe2000ff1e0ff */
[----:B------:R-:W-:Y:S01]  /*5680*/  IMAD.MOV.U32 R30, RZ, RZ, RZ ;  /* 0x000000ffff1e7224 */ /* 0x000fe200078e00ff */
[----:B------:R-:W-:Y:S01]  /*5690*/  IADD3 R31, R28, -UR7, RZ ;  /* 0x800000071c1f7c10 */ /* 0x000fe2000fffe0ff */
[----:B------:R-:W-:Y:S01]  /*56a0*/  CS2R R16, SRZ ;  /* 0x0000000000107805 */ /* 0x000fe2000001ff00 */
[----:B------:R-:W-:Y:S01]  /*56b0*/  LEA.HI.X.SX32 R35, R35, UR4, 0x1, P0 ;  /* 0x0000000423237c11 */ /* 0x000fe200080f0eff */
[----:B------:R-:W-:Y:S01]  /*56c0*/  CS2R R18, SRZ ;  /* 0x0000000000127805 */ /* 0x000fe2000001ff00 */
[C---:B------:R-:W-:Y:S01]  /*56d0*/  LEA R34, P0, R0.reuse, c[0x0][0x1d8], 0x2 ;  /* 0x0000760000227a11 */ /* 0x040fe200078010ff */
[----:B------:R-:W-:Y:S01]  /*56e0*/  CS2R R20, SRZ ;  /* 0x0000000000147805 */ /* 0x000fe2000001ff00 */
[----:B------:R-:W-:Y:S01]  /*56f0*/  CS2R R22, SRZ ;  /* 0x0000000000167805 */ /* 0x000fe2000001ff00 */
[----:B------:R-:W-:Y:S01]  /*5700*/  CS2R R24, SRZ ;  /* 0x0000000000187805 */ /* 0x000fe2000001ff00 */
[----:B------:R-:W-:Y:S01]  /*5710*/  LEA.HI.X R35, R0, c[0x0][0x1dc], R35, 0x2, P0 ;  /* 0x0000770000237a11 */ /* 0x000fe200000f1423 */
[----:B------:R-:W-:Y:S01]  /*5720*/  IMAD.MOV.U32 R0, RZ, RZ, RZ ;  /* 0x000000ffff007224 */ /* 0x000fe200078e00ff */
[----:B------:R-:W-:Y:S01]  /*5730*/  IADD3 R34, P0, R34, 0x100, RZ ;  /* 0x0000010022227810 */ /* 0x000fe20007f1e0ff */
[----:B------:R-:W-:Y:S01]  /*5740*/  CS2R R26, SRZ ;  /* 0x00000000001a7805 */ /* 0x000fe2000001ff00 */
[----:B------:R-:W-:-:S04]  /*5750*/  IMAD.WIDE R32, R32, 0x4, RZ ;  /* 0x0000000420207825 */ /* 0x000fc800078e02ff */
[----:B------:R-:W-:Y:S01]  /*5760*/  IMAD.X R35, RZ, RZ, R35, P0 ;  /* 0x000000ffff237224 */ /* 0x000fe200000e0623 */
[----:B------:R-:W-:Y:S05]  /*5770*/  @!P1 BRA `(.L_x_370) ;  /* 0x0000051000009947 */ /* 0x000fea0003800000 */
[----:B------:R-:W-:Y:S02]  /*5780*/  PLOP3.LUT P4, PT, PT, PT, PT, 0x8, 0x0 ;  /* 0x000000000000781c */ /* 0x000fe40003f8e170 */
[CC--:B------:R-:W-:Y:S02]  /*5790*/  ISETP.GE.AND P3, PT, R15.reuse, R31.reuse, PT ;  /* 0x0000001f0f00720c */ /* 0x0c0fe40003f66270 */
[----:B------:R-:W-:Y:S02]  /*57a0*/  ISETP.GE.AND P0, PT, R15, R31, PT ;  /* 0x0000001f0f00720c */ /* 0x000fe40003f06270 */
[----:B------:R-:W-:-:S09]  /*57b0*/  IADD3 R29, R29, -0x3, RZ ;  /* 0xfffffffd1d1d7810 */ /* 0x000fd20007ffe0ff */
.L_x_371:
[----:B------:R0:W2:Y:S01]  /*57c0*/  @!P3 LDG.E.128 R16, [R34.64+-0x100] ;  /* 0xffff00082210b981 */ /* 0x0000a2000c1e1d00 */
[----:B------:R-:W-:Y:S02]  /*57d0*/  IADD3 R36, P1, R32, R34, RZ ;  /* 0x0000002220247210 */ /* 0x000fe40007f3e0ff */
[----:B------:R-:W-:Y:S01]  /*57e0*/  IADD3 R30, R30, 0x4, RZ ;  /* 0x000000041e1e7810 */ /* 0x000fe20007ffe0ff */
[----:B------:R0:W3:Y:S01]  /*57f0*/  @!P3 LDG.E.128 R20, [R34.64+-0x80] ;  /* 0xffff80082214b981 */ /* 0x0000e2000c1e1d00 */
[C---:B------:R-:W-:Y:S02]  /*5800*/  IADD3.X R37, R33.reuse, R35, RZ, P1, !PT ;  /* 0x0000002321257210 */ /* 0x040fe40000ffe4ff */
[----:B------:R-:W-:Y:S01]  /*5810*/  ISETP.GE.AND P2, PT, R30, R29, PT ;  /* 0x0000001d1e00720c */ /* 0x000fe20003f46270 */
[----:B------:R0:W4:Y:S01]  /*5820*/  @!P3 LDG.E.128 R24, [R34.64] ;  /* 0x000000082218b981 */ /* 0x000122000c1e1d00 */
[----:B------:R-:W-:Y:S03]  /*5830*/  PLOP3.LUT P3, PT, P0, PT, PT, 0x80, 0x0 ;  /* 0x000000000000781c */ /* 0x000fe6000076f070 */
[----:B------:R-:W2:Y:S01]  /*5840*/  LDS R13, [R14] ;  /* 0x000000000e0d7984 */ /* 0x000ea20000000800 */
[C---:B0-----:R-:W-:Y:S04]  /*5850*/  IADD3 R34, P1, R32.reuse, R36, RZ ;  /* 0x0000002420227210 */ /* 0x041fe80007f3e0ff */
[----:B------:R-:W-:Y:S01]  /*5860*/  IADD3.X R35, R33, R37, RZ, P1, !PT ;  /* 0x0000002521237210 */ /* 0x000fe20000ffe4ff */
[C---:B--2---:R-:W-:Y:S02]  /*5870*/  FFMA.FTZ R12, R13.reuse, R16, R12 ;  /* 0x000000100d0c7223 */ /* 0x044fe4000001000c */
[C---:B------:R-:W-:Y:S02]  /*5880*/  FFMA.FTZ R11, R13.reuse, R17, R11 ;  /* 0x000000110d0b7223 */ /* 0x040fe4000001000b */
[C---:B------:R-:W-:Y:S02]  /*5890*/  FFMA.FTZ R10, R13.reuse, R18, R10 ;  /* 0x000000120d0a7223 */ /* 0x040fe4000001000a */
[C---:B------:R-:W-:Y:S02]  /*58a0*/  FFMA.FTZ R9, R13.reuse, R19, R9 ;  /* 0x000000130d097223 */ /* 0x040fe40000010009 */
[C---:B---3--:R-:W-:Y:S01]  /*58b0*/  FFMA.FTZ R8, R13.reuse, R20, R8 ;  /* 0x000000140d087223 */ /* 0x048fe20000010008 */
[----:B------:R-:W2:Y:S01]  /*58c0*/  @!P3 LDG.E.128 R16, [R36.64+-0x100] ;  /* 0xffff00082410b981 */ /* 0x000ea2000c1e1d00 */
[C---:B------:R-:W-:Y:S02]  /*58d0*/  FFMA.FTZ R7, R13.reuse, R21, R7 ;  /* 0x000000150d077223 */ /* 0x040fe40000010007 */
[C---:B------:R-:W-:Y:S02]  /*58e0*/  FFMA.FTZ R6, R13.reuse, R22, R6 ;  /* 0x000000160d067223 */ /* 0x040fe40000010006 */
[C---:B------:R-:W-:Y:S02]  /*58f0*/  FFMA.FTZ R5, R13.reuse, R23, R5 ;  /* 0x000000170d057223 */ /* 0x040fe40000010005 */
[C---:B----4-:R-:W-:Y:S01]  /*5900*/  FFMA.FTZ R4, R13.reuse, R24, R4 ;  /* 0x000000180d047223 */ /* 0x050fe20000010004 */
[----:B------:R-:W3:Y:S01]  /*5910*/  @!P3 LDG.E.128 R20, [R36.64+-0x80] ;  /* 0xffff80082414b981 */ /* 0x000ee2000c1e1d00 */
[C---:B------:R-:W-:Y:S02]  /*5920*/  FFMA.FTZ R3, R13.reuse, R25, R3 ;  /* 0x000000190d037223 */ /* 0x040fe40000010003 */
[C---:B------:R-:W-:Y:S02]  /*5930*/  FFMA.FTZ R2, R13.reuse, R26, R2 ;  /* 0x0000001a0d027223 */ /* 0x040fe40000010002 */
[----:B------:R-:W-:Y:S02]  /*5940*/  FFMA.FTZ R0, R13, R27, R0 ;  /* 0x0000001b0d007223 */ /* 0x000fe40000010000 */
[----:B------:R-:W4:Y:S04]  /*5950*/  @!P3 LDG.E.128 R24, [R36.64] ;  /* 0x000000082418b981 */ /* 0x000f28000c1e1d00 */
[----:B------:R-:W2:Y:S02]  /*5960*/  LDS R13, [R14+0x44] ;  /* 0x000044000e0d7984 */ /* 0x000ea40000000800 */
[C---:B--2---:R-:W-:Y:S02]  /*5970*/  FFMA.FTZ R12, R13.reuse, R16, R12 ;  /* 0x000000100d0c7223 */ /* 0x044fe4000001000c */
[C---:B------:R-:W-:Y:S02]  /*5980*/  FFMA.FTZ R11, R13.reuse, R17, R11 ;  /* 0x000000110d0b7223 */ /* 0x040fe4000001000b */
[C---:B------:R-:W-:Y:S02]  /*5990*/  FFMA.FTZ R10, R13.reuse, R18, R10 ;  /* 0x000000120d0a7223 */ /* 0x040fe4000001000a */
[C---:B------:R-:W-:Y:S02]  /*59a0*/  FFMA.FTZ R9, R13.reuse, R19, R9 ;  /* 0x000000130d097223 */ /* 0x040fe40000010009 */
[C---:B---3--:R-:W-:Y:S01]  /*59b0*/  FFMA.FTZ R8, R13.reuse, R20, R8 ;  /* 0x000000140d087223 */ /* 0x048fe20000010008 */
[----:B------:R0:W2:Y:S01]  /*59c0*/  @!P3 LDG.E.128 R16, [R34.64+-0x100] ;  /* 0xffff00082210b981 */ /* 0x0000a2000c1e1d00 */
[C---:B------:R-:W-:Y:S02]  /*59d0*/  FFMA.FTZ R7, R13.reuse, R21, R7 ;  /* 0x000000150d077223 */ /* 0x040fe40000010007 */
[C---:B------:R-:W-:Y:S02]  /*59e0*/  FFMA.FTZ R6, R13.reuse, R22, R6 ;  /* 0x000000160d067223 */ /* 0x040fe40000010006 */
[C---:B------:R-:W-:Y:S02]  /*59f0*/  FFMA.FTZ R5, R13.reuse, R23, R5 ;  /* 0x000000170d057223 */ /* 0x040fe40000010005 */
[C---:B----4-:R-:W-:Y:S01]  /*5a00*/  FFMA.FTZ R4, R13.reuse, R24, R4 ;  /* 0x000000180d047223 */ /* 0x050fe20000010004 */
[----:B------:R0:W3:Y:S01]  /*5a10*/  @!P3 LDG.E.128 R20, [R34.64+-0x80] ;  /* 0xffff80082214b981 */ /* 0x0000e2000c1e1d00 */
[C---:B------:R-:W-:Y:S02]  /*5a20*/  FFMA.FTZ R3, R13.reuse, R25, R3 ;  /* 0x000000190d037223 */ /* 0x040fe40000010003 */
[C---:B------:R-:W-:Y:S02]  /*5a30*/  FFMA.FTZ R2, R13.reuse, R26, R2 ;  /* 0x0000001a0d027223 */ /* 0x040fe40000010002 */
[----:B------:R-:W-:Y:S02]  /*5a40*/  FFMA.FTZ R0, R13, R27, R0 ;  /* 0x0000001b0d007223 */ /* 0x000fe40000010000 */
[----:B------:R0:W4:Y:S04]  /*5a50*/  @!P3 LDG.E.128 R24, [R34.64] ;  /* 0x000000082218b981 */ /* 0x000128000c1e1d00 */
[----:B------:R-:W2:Y:S01]  /*5a60*/  LDS R13, [R14+0x88] ;  /* 0x000088000e0d7984 */ /* 0x000ea20000000800 */
[C---:B0-----:R-:W-:Y:S04]  /*5a70*/  IADD3 R34, P1, R32.reuse, R34, RZ ;  /* 0x0000002220227210 */ /* 0x041fe80007f3e0ff */
[----:B------:R-:W-:Y:S01]  /*5a80*/  IADD3.X R35, R33, R35, RZ, P1, !PT ;  /* 0x0000002321237210 */ /* 0x000fe20000ffe4ff */
        /* <DEDUP_REMOVED lines=15> */
[----:B------:R1:W2:Y:S01]  /*5b80*/  LDS R13, [R14+0xcc] ;  /* 0x0000cc000e0d7984 */ /* 0x0002a20000000800 */
[----:B0-----:R-:W-:Y:S02]  /*5b90*/  IADD3 R34, P1, R32, R34, RZ ;  /* 0x0000002220227210 */ /* 0x001fe40007f3e0ff */
[----:B-1----:R-:W-:Y:S02]  /*5ba0*/  IADD3 R14, R14, 0x110, RZ ;  /* 0x000001100e0e7810 */ /* 0x002fe40007ffe0ff */
[----:B------:R-:W-:Y:S01]  /*5bb0*/  IADD3.X R35, R33, R35, RZ, P1, !PT ;  /* 0x0000002321237210 */ /* 0x000fe20000ffe4ff */
[C---:B--2---:R-:W-:Y:S02]  /*5bc0*/  FFMA.FTZ R12, R13.reuse, R16, R12 ;  /* 0x000000100d0c7223 */ /* 0x044fe4000001000c */
[C---:B------:R-:W-:Y:S02]  /*5bd0*/  FFMA.FTZ R11, R13.reuse, R17, R11 ;  /* 0x000000110d0b7223 */ /* 0x040fe4000001000b */
[C---:B------:R-:W-:Y:S02]  /*5be0*/  FFMA.FTZ R10, R13.reuse, R18, R10 ;  /* 0x000000120d0a7223 */ /* 0x040fe4000001000a */
[C---:B------:R-:W-:Y:S02]  /*5bf0*/  FFMA.FTZ R9, R13.reuse, R19, R9 ;  /* 0x000000130d097223 */ /* 0x040fe40000010009 */
[C---:B---3--:R-:W-:Y:S02]  /*5c00*/  FFMA.FTZ R8, R13.reuse, R20, R8 ;  /* 0x000000140d087223 */ /* 0x048fe40000010008 */
[C---:B------:R-:W-:Y:S02]  /*5c10*/  FFMA.FTZ R7, R13.reuse, R21, R7 ;  /* 0x000000150d077223 */ /* 0x040fe40000010007 */
[C---:B------:R-:W-:Y:S02]  /*5c20*/  FFMA.FTZ R6, R13.reuse, R22, R6 ;  /* 0x000000160d067223 */ /* 0x040fe40000010006 */
[C---:B------:R-:W-:Y:S02]  /*5c30*/  FFMA.FTZ R5, R13.reuse, R23, R5 ;  /* 0x000000170d057223 */ /* 0x040fe40000010005 */
[C---:B----4-:R-:W-:Y:S02]  /*5c40*/  FFMA.FTZ R4, R13.reuse, R24, R4 ;  /* 0x000000180d047223 */ /* 0x050fe40000010004 */
[C---:B------:R-:W-:Y:S02]  /*5c50*/  FFMA.FTZ R3, R13.reuse, R25, R3 ;  /* 0x000000190d037223 */ /* 0x040fe40000010003 */
[C---:B------:R-:W-:Y:S02]  /*5c60*/  FFMA.FTZ R2, R13.reuse, R26, R2 ;  /* 0x0000001a0d027223 */ /* 0x040fe40000010002 */
[----:B------:R-:W-:Y:S01]  /*5c70*/  FFMA.FTZ R0, R13, R27, R0 ;  /* 0x0000001b0d007223 */ /* 0x000fe20000010000 */
[----:B------:R-:W-:-:S05]  /*5c80*/  @!P2 BRA `(.L_x_371) ;  /* 0xfffffb300000a947 */ /* 0x000fca000383ffff */
.L_x_370:
[----:B------:R-:W-:-:S04]  /*5c90*/  IADD3 R13, -R30, c[0x0][0x314], RZ ;  /* 0x0000c5001e0d7a10 */ /* 0x000fc80007ffe1ff */
[----:B------:R-:W-:-:S13]  /*5ca0*/  ISETP.GT.AND P0, PT, R13, 0x1, PT ;  /* 0x000000010d00780c */ /* 0x000fda0003f04270 */
[----:B------:R-:W-:Y:S05]  /*5cb0*/  @!P0 BRA `(.L_x_372) ;  /* 0x000002a000008947 */ /* 0x000fea0003800000 */
[----:B------:R-:W-:Y:S01]  /*5cc0*/  ISETP.GE.AND P0, PT, R15, R31, PT ;  /* 0x0000001f0f00720c */ /* 0x000fe20003f06270 */
[----:B------:R-:W0:-:S12]  /*5cd0*/  LDS R13, [R14] ;  /* 0x000000000e0d7984 */ /* 0x000e180000000800 */
[----:B------:R1:W0:Y:S04]  /*5ce0*/  @!P0 LDG.E.128 R16, [R34.64+-0x100] ;  /* 0xffff000822108981 */ /* 0x000228000c1e1d00 */
[----:B------:R1:W2:Y:S04]  /*5cf0*/  @!P0 LDG.E.128 R20, [R34.64+-0x80] ;  /* 0xffff800822148981 */ /* 0x0002a8000c1e1d00 */
[----:B------:R1:W3:Y:S02]  /*5d00*/  @!P0 LDG.E.128 R24, [R34.64] ;  /* 0x0000000822188981 */ /* 0x0002e4000c1e1d00 */
[----:B-1----:R-:W-:-:S04]  /*5d10*/  IADD3 R34, P1, R32, R34, RZ ;  /* 0x0000002220227210 */ /* 0x002fc80007f3e0ff */
[----:B------:R-:W-:Y:S01]  /*5d20*/  IADD3.X R35, R33, R35, RZ, P1, !PT ;  /* 0x0000002321237210 */ /* 0x000fe20000ffe4ff */
[-C--:B0-----:R-:W-:Y:S02]  /*5d30*/  FFMA.FTZ R12, R16, R13.reuse, R12 ;  /* 0x0000000d100c7223 */ /* 0x081fe4000001000c */
[-C--:B------:R-:W-:Y:S02]  /*5d40*/  FFMA.FTZ R11, R17, R13.reuse, R11 ;  /* 0x0000000d110b7223 */ /* 0x080fe4000001000b */
[-C--:B------:R-:W-:Y:S02]  /*5d50*/  FFMA.FTZ R10, R18, R13.reuse, R10 ;  /* 0x0000000d120a7223 */ /* 0x080fe4000001000a */
[-C--:B------:R-:W-:Y:S02]  /*5d60*/  FFMA.FTZ R9, R19, R13.reuse, R9 ;  /* 0x0000000d13097223 */ /* 0x080fe40000010009 */
[-C--:B--2---:R-:W-:Y:S01]  /*5d70*/  FFMA.FTZ R8, R20, R13.reuse, R8 ;  /* 0x0000000d14087223 */ /* 0x084fe20000010008 */
[----:B------:R0:W2:Y:S01]  /*5d80*/  @!P0 LDG.E.128 R16, [R34.64+-0x100] ;  /* 0xffff000822108981 */ /* 0x0000a2000c1e1d00 */
[----:B------:R-:W-:-:S02]  /*5d90*/  FFMA.FTZ R7, R21, R13, R7 ;  /* 0x0000000d15077223 */ /* 0x000fc40000010007 */
[-C--:B------:R-:W-:Y:S02]  /*5da0*/  FFMA.FTZ R6, R22, R13.reuse, R6 ;  /* 0x0000000d16067223 */ /* 0x080fe40000010006 */
[-C--:B------:R-:W-:Y:S02]  /*5db0*/  FFMA.FTZ R5, R23, R13.reuse, R5 ;  /* 0x0000000d17057223 */ /* 0x080fe40000010005 */
[-C--:B---3--:R-:W-:Y:S01]  /*5dc0*/  FFMA.FTZ R4, R24, R13.reuse, R4 ;  /* 0x0000000d18047223 */ /* 0x088fe20000010004 */
[----:B------:R0:W3:Y:S01]  /*5dd0*/  @!P0 LDG.E.128 R20, [R34.64+-0x80] ;  /* 0xffff800822148981 */ /* 0x0000e2000c1e1d00 */
[-C--:B------:R-:W-:Y:S02]  /*5de0*/  FFMA.FTZ R3, R25, R13.reuse, R3 ;  /* 0x0000000d19037223 */ /* 0x080fe40000010003 */
[-C--:B------:R-:W-:Y:S02]  /*5df0*/  FFMA.FTZ R2, R26, R13.reuse, R2 ;  /* 0x0000000d1a027223 */ /* 0x080fe40000010002 */
[----:B------:R-:W-:-:S02]  /*5e00*/  FFMA.FTZ R0, R27, R13, R0 ;  /* 0x0000000d1b007223 */ /* 0x000fc40000010000 */
[----:B------:R0:W4:Y:S04]  /*5e10*/  @!P0 LDG.E.128 R24, [R34.64] ;  /* 0x0000000822188981 */ /* 0x000128000c1e1d00 */
[----:B------:R1:W2:Y:S01]  /*5e20*/  LDS R13, [R14+0x44] ;  /* 0x000044000e0d7984 */ /* 0x0002a20000000800 */
[----:B------:R-:W-:Y:S02]  /*5e30*/  IADD3 R30, R30, 0x1, RZ ;  /* 0x000000011e1e7810 */ /* 0x000fe40007ffe0ff */
[----:B------:R-:W-:Y:S02]  /*5e40*/  PLOP3.LUT P4, PT, PT, PT, PT, 0x8, 0x0 ;  /* 0x000000000000781c */ /* 0x000fe40003f8e170 */
[----:B------:R-:W-:Y:S02]  /*5e50*/  IADD3 R30, R30, 0x1, RZ ;  /* 0x000000011e1e7810 */ /* 0x000fe40007ffe0ff */
[----:B0-----:R-:W-:-:S02]  /*5e60*/  IADD3 R34, P0, R32, R34, RZ ;  /* 0x0000002220227210 */ /* 0x001fc40007f1e0ff */
[----:B-1----:R-:W-:Y:S02]  /*5e70*/  IADD3 R14, R14, 0x44, RZ ;  /* 0x000000440e0e7810 */ /* 0x002fe40007ffe0ff */
[----:B------:R-:W-:Y:S02]  /*5e80*/  IADD3.X R35, R33, R35, RZ, P0, !PT ;  /* 0x0000002321237210 */ /* 0x000fe400007fe4ff */
[----:B------:R-:W-:Y:S01]  /*5e90*/  IADD3 R14, R14, 0x44, RZ ;  /* 0x000000440e0e7810 */ /* 0x000fe20007ffe0ff */
[-C--:B--2---:R-:W-:Y:S02]  /*5ea0*/  FFMA.FTZ R12, R16, R13.reuse, R12 ;  /* 0x0000000d100c7223 */ /* 0x084fe4000001000c */
[-C--:B------:R-:W-:Y:S02]  /*5eb0*/  FFMA.FTZ R11, R17, R13.reuse, R11 ;  /* 0x0000000d110b7223 */ /* 0x080fe4000001000b */
[-C--:B------:R-:W-:Y:S02]  /*5ec0*/  FFMA.FTZ R10, R18, R13.reuse, R10 ;  /* 0x0000000d120a7223 */ /* 0x080fe4000001000a */
[----:B------:R-:W-:-:S02]  /*5ed0*/  FFMA.FTZ R9, R19, R13, R9 ;  /* 0x0000000d13097223 */ /* 0x000fc40000010009 */
[-C--:B---3--:R-:W-:Y:S02]  /*5ee0*/  FFMA.FTZ R8, R20, R13.reuse, R8 ;  /* 0x0000000d14087223 */ /* 0x088fe40000010008 */
[-C--:B------:R-:W-:Y:S02]  /*5ef0*/  FFMA.FTZ R7, R21, R13.reuse, R7 ;  /* 0x0000000d15077223 */ /* 0x080fe40000010007 */
[-C--:B------:R-:W-:Y:S02]  /*5f00*/  FFMA.FTZ R6, R22, R13.reuse, R6 ;  /* 0x0000000d16067223 */ /* 0x080fe40000010006 */
[-C--:B------:R-:W-:Y:S02]  /*5f10*/  FFMA.FTZ R5, R23, R13.reuse, R5 ;  /* 0x0000000d17057223 */ /* 0x080fe40000010005 */
[-C--:B----4-:R-:W-:Y:S02]  /*5f20*/  FFMA.FTZ R4, R24, R13.reuse, R4 ;  /* 0x0000000d18047223 */ /* 0x090fe40000010004 */
[----:B------:R-:W-:-:S02]  /*5f30*/  FFMA.FTZ R3, R25, R13, R3 ;  /* 0x0000000d19037223 */ /* 0x000fc40000010003 */
[-C--:B------:R-:W-:Y:S02]  /*5f40*/  FFMA.FTZ R2, R26, R13.reuse, R2 ;  /* 0x0000000d1a027223 */ /* 0x080fe40000010002 */
[----:B------:R-:W-:Y:S02]  /*5f50*/  FFMA.FTZ R0, R27, R13, R0 ;  /* 0x0000000d1b007223 */ /* 0x000fe40000010000 */
.L_x_372:
[----:B------:R-:W-:-:S13]  /*5f60*/  ISETP.LT.OR P4, PT, R30, c[0x0][0x314], P4 ;  /* 0x0000c5001e007a0c */ /* 0x000fda0002781670 */
[----:B------:R-:W-:Y:S05]  /*5f70*/  @!P4 BRA `(.L_x_369) ;  /* 0x000001400000c947 */ /* 0x000fea0003800000 */
[----:B------:R-:W-:Y:S01]  /*5f80*/  ISETP.GE.AND P0, PT, R15, R31, PT ;  /* 0x0000001f0f00720c */ /* 0x000fe20003f06270 */
[----:B------:R-:W-:-:S12]  /*5f90*/  BSSY B0, `(.L_x_373) ;  /* 0x0000005000007945 */ /* 0x000fd80003800000 */
[----:B------:R-:W-:Y:S05]  /*5fa0*/  @P0 BRA `(.L_x_374) ;  /* 0x0000003000000947 */ /* 0x000fea0003800000 */
[----:B------:R0:W5:Y:S04]  /*5fb0*/  LDG.E.128 R16, [R34.64+-0x100] ;  /* 0xffff000822107981 */ /* 0x000168000c1e1d00 */
[----:B------:R0:W5:Y:S04]  /*5fc0*/  LDG.E.128 R20, [R34.64+-0x80] ;  /* 0xffff800822147981 */ /* 0x000168000c1e1d00 */
[----:B------:R0:W5:Y:S02]  /*5fd0*/  LDG.E.128 R24, [R34.64] ;  /* 0x0000000822187981 */ /* 0x000164000c1e1d00 */
.L_x_374:
[----:B------:R-:W-:Y:S05]  /*5fe0*/  BSYNC B0 ;  /* 0x0000000000007941 */ /* 0x000fea0003800000 */
.L_x_373:
[----:B------:R-:W1:Y:S02]  /*5ff0*/  LDS R14, [R14] ;  /* 0x000000000e0e7984 */ /* 0x000e640000000800 */
[----:B-1---5:R-:W-:-:S02]  /*6000*/  FFMA.FTZ R12, R14, R16, R12 ;  /* 0x000000100e0c7223 */ /* 0x022fc4000001000c */
[C---:B------:R-:W-:Y:S02]  /*6010*/  FFMA.FTZ R11, R14.reuse, R17, R11 ;  /* 0x000000110e0b7223 */ /* 0x040fe4000001000b */
[C---:B------:R-:W-:Y:S02]  /*6020*/  FFMA.FTZ R10, R14.reuse, R18, R10 ;  /* 0x000000120e0a7223 */ /* 0x040fe4000001000a */
[C---:B------:R-:W-:Y:S02]  /*6030*/  FFMA.FTZ R9, R14.reuse, R19, R9 ;  /* 0x000000130e097223 */ /* 0x040fe40000010009 */
[C---:B------:R-:W-:Y:S02]  /*6040*/  FFMA.FTZ R8, R14.reuse, R20, R8 ;  /* 0x000000140e087223 */ /* 0x040fe40000010008 */
[C---:B------:R-:W-:Y:S02]  /*6050*/  FFMA.FTZ R7, R14.reuse, R21, R7 ;  /* 0x000000150e077223 */ /* 0x040fe40000010007 */
[----:B------:R-:W-:-:S02]  /*6060*/  FFMA.FTZ R6, R14, R22, R6 ;  /* 0x000000160e067223 */ /* 0x000fc40000010006 */
[C---:B------:R-:W-:Y:S02]  /*6070*/  FFMA.FTZ R5, R14.reuse, R23, R5 ;  /* 0x000000170e057223 */ /* 0x040fe40000010005 */
[C---:B------:R-:W-:Y:S02]  /*6080*/  FFMA.FTZ R4, R14.reuse, R24, R4 ;  /* 0x000000180e047223 */ /* 0x040fe40000010004 */
[C---:B------:R-:W-:Y:S02]  /*6090*/  FFMA.FTZ R3, R14.reuse, R25, R3 ;  /* 0x000000190e037223 */ /* 0x040fe40000010003 */
[C---:B------:R-:W-:Y:S02]  /*60a0*/  FFMA.FTZ R2, R14.reuse, R26, R2 ;  /* 0x0000001a0e027223 */ /* 0x040fe40000010002 */
[----:B------:R-:W-:Y:S02]  /*60b0*/  FFMA.FTZ R0, R14, R27, R0 ;  /* 0x0000001b0e007223 */ /* 0x000fe40000010000 */
.L_x_369:
[----:B------:R-:W-:Y:S02]  /*60c0*/  IADD3 R15, R15, UR7, RZ ;  /* 0x000000070f0f7c10 */ /* 0x000fe4000fffe0ff */
[----:B------:R-:W-:-:S02]  /*60d0*/  F2FP.BF16.PACK_AB R13, R9, R10 ;  /* 0x0000000a090d723e */ /* 0x000fc400000010ff */
[----:B------:R-:W-:Y:S02]  /*60e0*/  ISETP.GE.AND P0, PT, R15, R28, PT ;  /* 0x0000001c0f00720c */ /* 0x000fe40003f06270 */
[----:B------:R-:W-:Y:S02]  /*60f0*/  F2FP.BF16.PACK_AB R9, R5, R6 ;  /* 0x000000060509723e */ /* 0x000fe400000010ff */
[----:B------:R-:W-:Y:S02]  /*6100*/  F2FP.BF16.PACK_AB R12, R11, R12 ;  /* 0x0000000c0b0c723e */ /* 0x000fe400000010ff */
[----:B------:R-:W-:Y:S02]  /*6110*/  F2FP.BF16.PACK_AB R8, R7, R8 ;  /* 0x000000080708723e */ /* 0x000fe400000010ff */
[----:B------:R-:W-:Y:S02]  /*6120*/  F2FP.BF16.PACK_AB R4, R3, R4 ;  /* 0x000000040304723e */ /* 0x000fe400000010ff */
        /* <DEDUP_REMOVED lines=32> */
[----:B------:R-:W-:Y:S01]  /*6330*/  @!P1 LOP3.LUT R7, RZ, R6, RZ, 0x33, !PT ;  /* 0x00000006ff079212 */ /* 0x000fe200078e33ff */
[----:B-1----:R-:W-:-:S04]  /*6340*/  IMAD.MOV R2, RZ, RZ, -R17 ;  /* 0x000000ffff027224 */ /* 0x002fc800078e0a11 */
        /* <DEDUP_REMOVED lines=8> */
[----:B------:R-:W-:Y:S02]  /*63d0*/  ISETP.GE.AND P1, PT, R10, RZ, PT ;  /* 0x000000ff0a00720c */ /* 0x000fe40003f26270 */
[----:B------:R-:W-:Y:S01]  /*63e0*/  IADD3 R10, R47, 0x40, RZ ;  /* 0x000000402f0a7810 */ /* 0x000fe20007ffe0ff */
        /* <DEDUP_REMOVED lines=13> */
[----:B------:R-:W-:-:S04]  /*64c0*/  @!P0 LOP3.LUT R11, RZ, c[0x0][0x214], RZ, 0x33, !PT ;  /* 0x00008500ff0b8a12 */ /* 0x000fc800078e33ff */
[----:B------:R-:W-:Y:S01]  /*64d0*/  SHF.R.S32.HI R2, RZ, 0x1f, R11 ;  /* 0x0000001fff027819 */ /* 0x000fe2000001140b */
[C---:B------:R-:W-:Y:S02]  /*64e0*/  IMAD R6, R11.reuse, c[0x0][0x214], R6 ;  /* 0x000085000b067a24 */ /* 0x040fe400078e0206 */
[----:B------:R-:W-:-:S04]  /*64f0*/  IMAD.WIDE.U32 R16, R11, c[0x0][0x1f0], R16 ;  /* 0x00007c000b107a25 */ /* 0x000fc800078e0010 */
[----:B------:R-:W-:Y:S02]  /*6500*/  IMAD.IADD R6, R15, 0x1, -R6 ;  /* 0x000000010f067824 */ /* 0x000fe400078e0a06 */
[----:B------:R-:W-:Y:S02]  /*6510*/  IMAD R2, R2, c[0x0][0x1f0], RZ ;  /* 0x00007c0002027a24 */ /* 0x000fe400078e02ff */
[----:B------:R-:W-:Y:S01]  /*6520*/  IMAD.MOV.U32 R14, RZ, RZ, R16 ;  /* 0x000000ffff0e7224 */ /* 0x000fe200078e0010 */
[----:B------:R-:W-:Y:S01]  /*6530*/  SHF.R.S32.HI R7, RZ, 0x1f, R6 ;  /* 0x0000001fff077819 */ /* 0x000fe20000011406 */
[----:B------:R-:W-:-:S04]  /*6540*/  IMAD R2, R11, c[0x0][0x1f4], R2 ;  /* 0x00007d000b027a24 */ /* 0x000fc800078e0202 */
[----:B------:R-:W-:Y:S02]  /*6550*/  IMAD.IADD R15, R17, 0x1, R2 ;  /* 0x00000001110f7824 */ /* 0x000fe400078e0202 */
[----:B------:R-:W-:Y:S02]  /*6560*/  IMAD R7, R7, c[0x0][0x1e8], RZ ;  /* 0x00007a0007077a24 */ /* 0x000fe400078e02ff */
[----:B------:R-:W-:-:S04]  /*6570*/  IMAD.WIDE.U32 R14, R6, c[0x0][0x1e8], R14 ;  /* 0x00007a00060e7a25 */ /* 0x000fc800078e000e */
[----:B------:R-:W-:Y:S01]  /*6580*/  IMAD R7, R6, c[0x0][0x1ec], R7 ;  /* 0x00007b0006077a24 */ /* 0x000fe200078e0207 */
[C---:B------:R-:W-:Y:S02]  /*6590*/  IADD3 R6, R47.reuse, 0x20, RZ ;  /* 0x000000202f067810 */ /* 0x040fe40007ffe0ff */
[-C--:B------:R-:W-:Y:S01]  /*65a0*/  IADD3 R0, P2, R47, R14.reuse, RZ ;  /* 0x0000000e2f007210 */ /* 0x080fe20007f5e0ff */
[----:B------:R-:W-:Y:S01]  /*65b0*/  IMAD.IADD R7, R15, 0x1, R7 ;  /* 0x000000010f077824 */ /* 0x000fe200078e0207 */
[-C--:B------:R-:W-:Y:S02]  /*65c0*/  IADD3 R2, P1, R6, R14.reuse, RZ ;  /* 0x0000000e06027210 */ /* 0x080fe40007f3e0ff */
[----:B------:R-:W-:Y:S02]  /*65d0*/  IADD3 R3, P0, R10, R14, RZ ;  /* 0x0000000e0a037210 */ /* 0x000fe40007f1e0ff */
[-C--:B------:R-:W-:Y:S02]  /*65e0*/  LEA.HI.X.SX32 R47, R47, R7.reuse, 0x1, P2 ;  /* 0x000000072f2f7211 */ /* 0x080fe400010f0eff */
[----:B------:R-:W-:-:S02]  /*65f0*/  LEA.HI.X.SX32 R6, R6, R7, 0x1, P1 ;  /* 0x0000000706067211 */ /* 0x000fc400008f0eff */
[----:B------:R-:W-:Y:S02]  /*6600*/  LEA R16, P2, R0, c[0x0][0x1d0], 0x1 ;  /* 0x0000740000107a11 */ /* 0x000fe400078408ff */
[----:B------:R-:W-:Y:S02]  /*6610*/  LEA.HI.X.SX32 R7, R10, R7, 0x1, P0 ;  /* 0x000000070a077211 */ /* 0x000fe400000f0eff */
[----:B------:R-:W-:Y:S02]  /*6620*/  LEA R14, P1, R2, c[0x0][0x1d0], 0x1 ;  /* 0x00007400020e7a11 */ /* 0x000fe400078208ff */
[----:B------:R-:W-:Y:S02]  /*6630*/  LEA R10, P0, R3, c[0x0][0x1d0], 0x1 ;  /* 0x00007400030a7a11 */ /* 0x000fe400078008ff */
[----:B------:R-:W-:Y:S02]  /*6640*/  LEA.HI.X R17, R0, c[0x0][0x1d4], R47, 0x1, P2 ;  /* 0x0000750000117a11 */ /* 0x000fe400010f0c2f */
[----:B------:R-:W-:-:S02]  /*6650*/  LEA.HI.X R15, R2, c[0x0][0x1d4], R6, 0x1, P1 ;  /* 0x00007500020f7a11 */ /* 0x000fc400008f0c06 */
[----:B------:R-:W-:Y:S01]  /*6660*/  LEA.HI.X R11, R3, c[0x0][0x1d4], R7, 0x1, P0 ;  /* 0x00007500030b7a11 */ /* 0x000fe200000f0c07 */
[----:B------:R-:W-:Y:S04]  /*6670*/  STG.E.64 [R16.64], R12 ;  /* 0x0000000c10007986 */ /* 0x000fe8000c101b08 */
[----:B------:R-:W-:Y:S04]  /*6680*/  STG.E.64 [R14.64], R8 ;  /* 0x000000080e007986 */ /* 0x000fe8000c101b08 */
[----:B------:R-:W-:Y:S01]  /*6690*/  STG.E.64 [R10.64], R4 ;  /* 0x000000040a007986 */ /* 0x000fe2000c101b08 */
[----:B------:R-:W-:Y:S05]  /*66a0*/  EXIT ;  /* 0x000000000000794d */ /* 0x000fea0003800000 */
        .weak           $__internal_7_$__cuda_sm20_div_s64
        .type           $__internal_7_$__cuda_sm20_div_s64,@function
        .size           $__internal_7_$__cuda_sm20_div_s64,(.L_x_6267 - $__internal_7_$__cuda_sm20_div_s64)
$__internal_7_$__cuda_sm20_div_s64:
        /* <DEDUP_REMOVED lines=82> */
[----:B------:R-:W-:Y:S06]  /*6bd0*/  RET.REL.NODEC R22 `(_ZN5flash32flash_fwd_splitkv_combine_kernelI23Flash_fwd_kernel_traitsILi96ELi64ELi128ELi4ELb0ELb0EN7cutlass10bfloat16_tE19Flash_kernel_traitsILi96ELi64ELi128ELi4ES3_EELi16ELi7ELb1EEEvNS_16Flash_fwd_paramsE) ;  /* 0xffff942016007950 */ /* 0x000fec0003c3ffff */
.L_x_375:
        /* <DEDUP_REMOVED lines=10> */
.L_x_6267:


//--------------------- .text._ZN5flash32flash_fwd_splitkv_combine_kernelI23Flash_fwd_kernel_traitsILi96ELi64ELi128ELi4ELb0ELb0EN7cutlass10bfloat16_tE19Flash_kernel_traitsILi96ELi64ELi128ELi4ES3_EELi16ELi6ELb1EEEvNS_16Flash_fwd_paramsE --------------------------
	.section	.text._ZN5flash32flash_fwd_splitkv_combine_kernelI23Flash_fwd_kernel_traitsILi96ELi64ELi128ELi4ELb0ELb0EN7cutlass10bfloat16_tE19Flash_kernel_traitsILi96ELi64ELi128ELi4ES3_EELi16ELi6ELb1EEEvNS_16Flash_fwd_paramsE,"ax",@progbits
	.sectioninfo	@"SHI_REGISTERS=62"
	.align	128
        .global         _ZN5flash32flash_fwd_splitkv_combine_kernelI23Flash_fwd_kernel_traitsILi96ELi64ELi128ELi4ELb0ELb0EN7cutlass10bfloat16_tE19Flash_kernel_traitsILi96ELi64ELi128ELi4ES3_EELi16ELi6ELb1EEEvNS_16Flash_fwd_paramsE
        .type           _ZN5flash32flash_fwd_splitkv_combine_kernelI23Flash_fwd_kernel_traitsILi96ELi64ELi128ELi4ELb0ELb0EN7cutlass10bfloat16_tE19Flash_kernel_traitsILi96ELi64ELi128ELi4ES3_EELi16ELi6ELb1EEEvNS_16Flash_fwd_paramsE,@function
        .size           _ZN5flash32flash_fwd_splitkv_combine_kernelI23Flash_fwd_kernel_traitsILi96ELi64ELi128ELi4ELb0ELb0EN7cutlass10bfloat16_tE19Flash_kernel_traitsILi96ELi64ELi128ELi4ES3_EELi16ELi6ELb1EEEvNS_16Flash_fwd_paramsE,(.L_x_6268 - _ZN5flash32flash_fwd_splitkv_combine_kernelI23Flash_fwd_kernel_traitsILi96ELi64ELi128ELi4ELb0ELb0EN7cutlass10bfloat16_tE19Flash_kernel_traitsILi96ELi64ELi128ELi4ES3_EELi16ELi6ELb1EEEvNS_16Flash_fwd_paramsE)
        .other          _ZN5flash32flash_fwd_splitkv_combine_kernelI23Flash_fwd_kernel_traitsILi96ELi64ELi128ELi4ELb0ELb0EN7cutlass10bfloat16_tE19Flash_kernel_traitsILi96ELi64ELi128ELi4ES3_EELi16ELi6ELb1EEEvNS_16Flash_fwd_paramsE,@"STO_CUDA_ENTRY STV_DEFAULT"
_ZN5flash32flash_fwd_splitkv_combine_kernelI23Flash_fwd_kernel_traitsILi96ELi64ELi128ELi4ELb0ELb0EN7cutlass10bfloat16_tE19Flash_kernel_traitsILi96ELi64ELi128ELi4ES3_EELi16ELi6ELb1EEEvNS_16Flash_fwd_paramsE:
.text._ZN5flash32flash_fwd_splitkv_combine_kernelI23Flash_fwd_kernel_traitsILi96ELi64ELi128ELi4ELb0ELb0EN7cutlass10bfloat16_tE19Flash_kernel_traitsILi96ELi64ELi128ELi4ES3_EELi16ELi6ELb1EEEvNS_16Flash_fwd_paramsE:
        /* <DEDUP_REMOVED lines=23> */
[----:B------:R-:W-:Y:S05]  /*0170*/  CALL.REL.NOINC `($__internal_8_$__cuda_sm20_div_s64) ;  /* 0x0000575000007944 */ /* 0x000fea0003c00000 */
[----:B------:R-:W-:Y:S02]  /*0180*/  MOV R8, R0 ;  /* 0x0000000000087202 */ /* 0x000fe40000000f00 */
[----:B------:R-:W-:Y:S01]  /*0190*/  MOV R9, R21 ;  /* 0x0000001500097202 */ /* 0x000fe20000000f00 */
[----:B------:R-:W-:Y:S05]  /*01a0*/  BRA `(.L_x_377) ;  /* 0x0000013000007947 */ /* 0x000fea0003800000 */
.L_x_376:
        /* <DEDUP_REMOVED lines=19> */
.L_x_377:
        /* <DEDUP_REMOVED lines=17> */
.L_x_379:
        /* <DEDUP_REMOVED lines=20> */
.L_x_380:
[----:B------:R-:W-:Y:S05]  /*0530*/  BSYNC B0 ;  /* 0x0000000000007941 */ /* 0x000fea0003800000 */
.L_x_378:
        /* <DEDUP_REMOVED lines=57> */
.L_x_382:
        /* <DEDUP_REMOVED lines=19> */
.L_x_383:
[----:B------:R-:W-:Y:S05]  /*0a00*/  BSYNC B0 ;  /* 0x0000000000007941 */ /* 0x000fea0003800000 */
.L_x_381:
        /* <DEDUP_REMOVED lines=107> */
.L_x_385:
        /* <DEDUP_REMOVED lines=19> */
.L_x_386:
[----:B------:R-:W-:Y:S05]  /*11f0*/  BSYNC B0 ;  /* 0x0000000000007941 */ /* 0x000fea0003800000 */
.L_x_384:
        /* <DEDUP_REMOVED lines=163> */
[----:B------:R-:W-:Y:S05]  /*1c30*/  CALL.REL.NOINC `($__internal_8_$__cuda_sm20_div_s64) ;  /* 0x00003c9000007944 */ /* 0x000fea0003c00000 */
[----:B------:R-:W-:Y:S02]  /*1c40*/  MOV R42, R0 ;  /* 0x00000000002a7202 */ /* 0x000fe40000000f00 */
[----:B------:R-:W-:Y:S01]  /*1c50*/  MOV R43, R21 ;  /* 0x00000015002b7202 */ /* 0x000fe20000000f00 */
[----:B------:R-:W-:Y:S05]  /*1c60*/  BRA `(.L_x_389) ;  /* 0x0000013000007947 */ /* 0x000fea0003800000 */
.L_x_388:
        /* <DEDUP_REMOVED lines=19> */
.L_x_389:
[----:B------:R-:W-:Y:S05]  /*1da0*/  BSYNC B0 ;  /* 0x0000000000007941 */ /* 0x000fea0003800000 */
.L_x_387:
        /* <DEDUP_REMOVED lines=201> */
.L_x_394:
        /* <DEDUP_REMOVED lines=21> */
.L_x_395:
[----:B------:R-:W-:Y:S05]  /*2b90*/  BSYNC B0 ;  /* 0x0000000000007941 */ /* 0x000fea0003800000 */
.L_x_393:
        /* <DEDUP_REMOVED lines=8> */
[----:B------:R-:W-:Y:S05]  /*2c20*/  CALL.REL.NOINC `($__internal_8_$__cuda_sm20_div_s64) ;  /* 0x00002ca000007944 */ /* 0x000fea0003c00000 */
        /* <DEDUP_REMOVED lines=12> */
.L_x_397:
        /* <DEDUP_REMOVED lines=22> */
.L_x_398:
[----:B------:R-:W-:Y:S05]  /*2e50*/  BSYNC B0 ;  /* 0x0000000000007941 */ /* 0x000fea0003800000 */
.L_x_396:
        /* <DEDUP_REMOVED lines=11> */
[----:B------:R-:W-:Y:S05]  /*2f10*/  CALL.REL.NOINC `($__internal_8_$__cuda_sm20_div_s64) ;  /* 0x000029b000007944 */ /* 0x000fea0003c00000 */
        /* <DEDUP_REMOVED lines=11> */
.L_x_400:
        /* <DEDUP_REMOVED lines=22> */
.L_x_401:
[----:B------:R-:W-:Y:S05]  /*3130*/  BSYNC B0 ;  /* 0x0000000000007941 */ /* 0x000fea0003800000 */
.L_x_399:
        /* <DEDUP_REMOVED lines=52> */
.L_x_403:
        /* <DEDUP_REMOVED lines=22> */
.L_x_404:
[----:B------:R-:W-:Y:S05]  /*35e0*/  BSYNC B0 ;  /* 0x0000000000007941 */ /* 0x000fea0003800000 */
.L_x_402:
        /* <DEDUP_REMOVED lines=22> */
.L_x_406:
        /* <DEDUP_REMOVED lines=22> */
.L_x_407:
[----:B------:R-:W-:Y:S05]  /*38b0*/  BSYNC B0 ;  /* 0x0000000000007941 */ /* 0x000fea0003800000 */
.L_x_405:
        /* <DEDUP_REMOVED lines=21> */
.L_x_409:
        /* <DEDUP_REMOVED lines=23> */
.L_x_410:
[----:B------:R-:W-:Y:S05]  /*3b80*/  BSYNC B0 ;  /* 0x0000000000007941 */ /* 0x000fea0003800000 */
.L_x_408:
        /* <DEDUP_REMOVED lines=38> */
.L_x_412:
        /* <DEDUP_REMOVED lines=23> */
.L_x_413:
[----:B------:R-:W-:Y:S05]  /*3f60*/  BSYNC B0 ;  /* 0x0000000000007941 */ /* 0x000fea0003800000 */
.L_x_411:
        /* <DEDUP_REMOVED lines=31> */
.L_x_415:
        /* <DEDUP_REMOVED lines=23> */
.L_x_416:
[----:B------:R-:W-:Y:S05]  /*42d0*/  BSYNC B0 ;  /* 0x0000000000007941 */ /* 0x000fea0003800000 */
.L_x_414:
        /* <DEDUP_REMOVED lines=20> */
.L_x_392:
[----:B------:R-:W-:-:S04]  /*4420*/  LEA R2, P0, R44, c[0x0][0x200], 0x2 ;  /* 0x000080002c027a11 */ /* 0x000fc800078010ff */
[----:B------:R-:W-:-:S05]  /*4430*/  LEA.HI.X R3, R44, c[0x0][0x204], R45, 0x2, P0 ;  /* 0x000081002c037a11 */ /* 0x000fca00000f142d */
[----:B------:R0:W-:Y:S04]  /*4440*/  STG.E [R2.64], R30 ;  /* 0x0000001e02007986 */ /* 0x0001e8000c101908 */
.L_x_391:
[----:B------:R-:W-:Y:S05]  /*4450*/  BSYNC B1 ;  /* 0x0000000000017941 */ /* 0x000fea0003800000 */
.L_x_390:
[C---:B------:R-:W-:Y:S01]  /*4460*/  IADD3 R0, R39.reuse, 0x8, RZ ;  /* 0x0000000827007810 */ /* 0x040fe20007ffe0ff */
[----:B------:R-:W-:Y:S01]  /*4470*/  IMAD.MOV.U32 R29, RZ, RZ, c[0x0][0x314] ;  /* 0x0000c500ff1d7624 */ /* 0x000fe200078e00ff */
[C---:B------:R-:W-:Y:S01]  /*4480*/  ISETP.GE.OR P5, PT, R39.reuse, c[0x0][0x314], P6 ;  /* 0x0000c50027007a0c */ /* 0x040fe200037a6670 */
[----:B0-----:R-:W-:Y:S01]  /*4490*/  CS2R R4, SRZ ;  /* 0x0000000000047805 */ /* 0x001fe2000001ff00 */
[----:B------:R-:W-:Y:S01]  /*44a0*/  ISETP.GE.OR P0, PT, R0, c[0x0][0x314], P6 ;  /* 0x0000c50000007a0c */ /* 0x000fe20003706670 */
[----:B------:R-:W-:Y:S01]  /*44b0*/  CS2R R6, SRZ ;  /* 0x0000000000067805 */ /* 0x000fe2000001ff00 */
[----:B------:R-:W-:Y:S01]  /*44c0*/  IADD3 R0, R39, 0x10, RZ ;  /* 0x0000001027007810 */ /* 0x000fe20007ffe0ff */
[----:B------:R-:W-:Y:S01]  /*44d0*/  CS2R R8, SRZ ;  /* 0x0000000000087805 */ /* 0x000fe2000001ff00 */
[----:B------:R-:W-:Y:S01]  /*44e0*/  CS2R R10, SRZ ;  /* 0x00000000000a7805 */ /* 0x000fe2000001ff00 */
[----:B------:R-:W-:Y:S02]  /*44f0*/  MOV R12, RZ ;  /* 0x000000ff000c7202 */ /* 0x000fe40000000f00 */
[----:B------:R-:W-:-:S02]  /*4500*/  ISETP.GE.OR P4, PT, R0, c[0x0][0x314], P6 ;  /* 0x0000c50000007a0c */ /* 0x000fc40003786670 */
[----:B------:R-:W-:Y:S02]  /*4510*/  IADD3 R0, R39, 0x18, RZ ;  /* 0x0000001827007810 */ /* 0x000fe40007ffe0ff */
[C---:B------:R-:W-:Y:S02]  /*4520*/  @!P5 FADD.FTZ R37, -R30.reuse, R37 ;  /* 0x000000251e25d221 */ /* 0x040fe40000010100 */
[----:B------:R-:W-:Y:S01]  /*4530*/  @!P0 FADD.FTZ R2, -R30, R38 ;  /* 0x000000261e028221 */ /* 0x000fe20000010100 */
[----:B------:R-:W-:Y:S01]  /*4540*/  ISETP.GE.OR P3, PT, R0, c[0x0][0x314], P6 ;  /* 0x0000c50000007a0c */ /* 0x000fe20003766670 */
[----:B------:R-:W-:Y:S01]  /*4550*/  @!P5 FMUL.FTZ R37, R37, 1.4426950216293334961 ;  /* 0x3fb8aa3b2525d820 */ /* 0x000fe20000410000 */
[----:B------:R-:W-:Y:S01]  /*4560*/  IADD3 R0, R39, 0x20, RZ ;  /* 0x0000002027007810 */ /* 0x000fe20007ffe0ff */
[----:B------:R-:W-:-:S03]  /*4570*/  @!P0 FMUL.FTZ R2, R2, 1.4426950216293334961 ;  /* 0x3fb8aa3b02028820 */ /* 0x000fc60000410000 */
        /* <DEDUP_REMOVED lines=8> */
[----:B------:R-:W-:Y:S01]  /*4600*/  @!P3 FMUL.FTZ R36, R36, 1.4426950216293334961 ;  /* 0x3fb8aa3b2424b820 */ /* 0x000fe20000410000 */
[----:B------:R-:W1:Y:S01]  /*4610*/  @!P5 MUFU.EX2 R37, R37 ;  /* 0x000000250025d308 */ /* 0x000e620000000800 */
[----:B------:R-:W-:-:S04]  /*4620*/  @!P2 FADD.FTZ R33, -R30, R33 ;  /* 0x000000211e21a221 */ /* 0x000fc80000010100 */
[----:B------:R-:W-:Y:S01]  /*4630*/  @!P2 FMUL.FTZ R33, R33, 1.4426950216293334961 ;  /* 0x3fb8aa3b2121a820 */ /* 0x000fe20000410000 */
[----:B0-----:R0:W-:Y:S01]  /*4640*/  @!P0 STS [R25.X4+0x220], R2 ;  /* 0x0002200219008388 */ /* 0x0011e20000004800 */
[----:B------:R-:W-:Y:S01]  /*4650*/  ISETP.GE.OR P0, PT, R0, c[0x0][0x314], P6 ;  /* 0x0000c50000007a0c */ /* 0x000fe20003706670 */
[----:B------:R-:W-:Y:S01]  /*4660*/  @!P1 FADD.FTZ R34, -R30, R34 ;  /* 0x000000221e229221 */ /* 0x000fe20000010100 */
[C---:B------:R-:W-:Y:S01]  /*4670*/  IADD3 R0, R39.reuse, 0x38, RZ ;  /* 0x0000003827007810 */ /* 0x040fe20007ffe0ff */
[----:B------:R-:W2:Y:S01]  /*4680*/  @!P4 MUFU.EX2 R35, R35 ;  /* 0x000000230023c308 */ /* 0x000ea20000000800 */
[----:B------:R-:W-:Y:S02]  /*4690*/  IMAD.SHL.U32 R39, R39, 0x4, RZ ;  /* 0x0000000427277824 */ /* 0x000fe400078e00ff */
[----:B------:R-:W-:Y:S01]  /*46a0*/  ISETP.GE.OR P6, PT, R0, c[0x0][0x314], P6 ;  /* 0x0000c50000007a0c */ /* 0x000fe200037c6670 */
[----:B------:R-:W-:Y:S01]  /*46b0*/  @!P1 FMUL.FTZ R34, R34, 1.4426950216293334961 ;  /* 0x3fb8aa3b22229820 */ /* 0x000fe20000410000 */
[----:B-1----:R-:W-:Y:S03]  /*46c0*/  @!P5 STS [R25.X4], R37 ;  /* 0x000000251900d388 */ /* 0x002fe60000004800 */
[----:B------:R-:W1:Y:S02]  /*46d0*/  @!P3 MUFU.EX2 R36, R36 ;  /* 0x000000240024b308 */ /* 0x000e640000000800 */
[----:B------:R-:W-:-:S04]  /*46e0*/  @!P0 FADD.FTZ R31, -R30, R31 ;  /* 0x0000001f1e1f8221 */ /* 0x000fc80000010100 */
[----:B------:R-:W-:Y:S02]  /*46f0*/  @!P0 FMUL.FTZ R31, R31, 1.4426950216293334961 ;  /* 0x3fb8aa3b1f1f8820 */ /* 0x000fe40000410000 */
[----:B------:R-:W-:Y:S01]  /*4700*/  @!P6 FADD.FTZ R30, -R30, R32 ;  /* 0x000000201e1ee221 */ /* 0x000fe20000010100 */
[----:B------:R-:W3:Y:S01]  /*4710*/  @!P2 MUFU.EX2 R33, R33 ;  /* 0x000000210021a308 */ /* 0x000ee20000000800 */
[----:B--2---:R-:W-:Y:S02]  /*4720*/  @!P4 STS [R25.X4+0x440], R35 ;  /* 0x000440231900c388 */ /* 0x004fe40000004800 */
[----:B------:R-:W-:Y:S01]  /*4730*/  @!P6 FMUL.FTZ R0, R30, 1.4426950216293334961 ;  /* 0x3fb8aa3b1e00e820 */ /* 0x000fe20000410000 */
[----:B0-----:R-:W-:Y:S01]  /*4740*/  CS2R R2, SRZ ;  /* 0x0000000000027805 */ /* 0x001fe2000001ff00 */
[----:B-1----:R-:W-:Y:S03]  /*4750*/  @!P3 STS [R25.X4+0x660], R36 ;  /* 0x000660241900b388 */ /* 0x002fe60000004800 */
[----:B------:R-:W0:Y:S08]  /*4760*/  @!P0 MUFU.EX2 R31, R31 ;  /* 0x0000001f001f8308 */ /* 0x000e300000000800 */
[----:B------:R-:W1:Y:S01]  /*4770*/  @!P1 MUFU.EX2 R34, R34 ;  /* 0x0000002200229308 */ /* 0x000e620000000800 */
[----:B---3--:R-:W-:Y:S07]  /*4780*/  @!P2 STS [R25.X4+0x880], R33 ;  /* 0x000880211900a388 */ /* 0x008fee0000004800 */
[----:B------:R-:W2:Y:S01]  /*4790*/  @!P6 MUFU.EX2 R0, R0 ;  /* 0x000000000000e308 */ /* 0x000ea20000000800 */
[----:B0-----:R-:W-:Y:S01]  /*47a0*/  @!P0 STS [R25.X4+0xcc0], R31 ;  /* 0x000cc01f19008388 */ /* 0x001fe20000004800 */
[----:B------:R-:W-:-:S03]  /*47b0*/  ISETP.GE.AND P0, PT, R29, 0x1, PT ;  /* 0x000000011d00780c */ /* 0x000fc60003f06270 */
[----:B-1----:R-:W-:Y:S04]  /*47c0*/  @!P1 STS [R25.X4+0xaa0], R34 ;  /* 0x000aa02219009388 */ /* 0x002fe80000004800 */
[----:B--2---:R0:W-:Y:S02]  /*47d0*/  @!P6 STS [R25.X4+0xee0], R0 ;  /* 0x000ee0001900e388 */ /* 0x0041e40000004800 */
[----:B0-----:R-:W-:Y:S02]  /*47e0*/  HFMA2.MMA R0, -RZ, RZ, 0, 0 ;  /* 0x00000000ff007435 */ /* 0x001fe400000001ff */
        /* <DEDUP_REMOVED lines=31> */
.L_x_419:
        /* <DEDUP_REMOVED lines=77> */
.L_x_418:
        /* <DEDUP_REMOVED lines=45> */
.L_x_420:
        /* <DEDUP_REMOVED lines=8> */
.L_x_422:
[----:B------:R-:W-:Y:S05]  /*5200*/  BSYNC B0 ;  /* 0x0000000000007941 */ /* 0x000fea0003800000 */
.L_x_421:
        /* <DEDUP_REMOVED lines=13> */
.L_x_417:
        /* <DEDUP_REMOVED lines=95> */
        .weak           $__internal_8_$__cuda_sm20_div_s64
        .type           $__internal_8_$__cuda_sm20_div_s64,@function
        .size           $__internal_8_$__cuda_sm20_div_s64,(.L_x_6268 - $__internal_8_$__cuda_sm20_div_s64)
$__internal_8_$__cuda_sm20_div_s64:
        /* <DEDUP_REMOVED lines=82> */
[----:B------:R-:W-:Y:S06]  /*5df0*/  RET.REL.NODEC R22 `(_ZN5flash32flash_fwd_splitkv_combine_kernelI23Flash_fwd_kernel_traitsILi96ELi64ELi128ELi4ELb0ELb0EN7cutlass10bfloat16_tE19Flash_kernel_traitsILi96ELi64ELi128ELi4ES3_EELi16ELi6ELb1EEEvNS_16Flash_fwd_paramsE) ;  /* 0xffffa20016007950 */ /* 0x000fec0003c3ffff */
.L_x_423:
        /* <DEDUP_REMOVED lines=16> */
.L_x_6268:


//--------------------- .text._ZN5flash32flash_fwd_splitkv_combine_kernelI23Flash_fwd_kernel_traitsILi96ELi64ELi128ELi4ELb0ELb0EN7cutlass10bfloat16_tE19Flash_kernel_traitsILi96ELi64ELi128ELi4ES3_EELi16ELi5ELb1EEEvNS_16Flash_fwd_paramsE --------------------------
	.section	.text._ZN5flash32flash_fwd_splitkv_combine_kernelI23Flash_fwd_kernel_traitsILi96ELi64ELi128ELi4ELb0ELb0EN7cutlass10bfloat16_tE19Flash_kernel_traitsILi96ELi64ELi128ELi4ES3_EELi16ELi5ELb1EEEvNS_16Flash_fwd_paramsE,"ax",@progbits
	.sectioninfo	@"SHI_REGISTERS=64"
	.align	128
        .global         _ZN5flash32flash_fwd_splitkv_combine_kernelI23Flash_fwd_kernel_traitsILi96ELi64ELi128ELi4ELb0ELb0EN7cutlass10bfloat16_tE19Flash_kernel_traitsILi96ELi64ELi128ELi4ES3_EELi16ELi5ELb1EEEvNS_16Flash_fwd_paramsE
        .type           _ZN5flash32flash_fwd_splitkv_combine_kernelI23Flash_fwd_kernel_traitsILi96ELi64ELi128ELi4ELb0ELb0EN7cutlass10bfloat16_tE19Flash_kernel_traitsILi96ELi64ELi128ELi4ES3_EELi16ELi5ELb1EEEvNS_16Flash_fwd_paramsE,@function
        .size           _ZN5flash32flash_fwd_splitkv_combine_kernelI23Flash_fwd_kernel_traitsILi96ELi64ELi128ELi4ELb0ELb0EN7cutlass10bfloat16_tE19Flash_kernel_traitsILi96ELi64ELi128ELi4ES3_EELi16ELi5ELb1EEEvNS_16Flash_fwd_paramsE,(.L_x_6269 - _ZN5flash32flash_fwd_splitkv_combine_kernelI23Flash_fwd_kernel_traitsILi96ELi64ELi128ELi4ELb0ELb0EN7cutlass10bfloat16_tE19Flash_kernel_traitsILi96ELi64ELi128ELi4ES3_EELi16ELi5ELb1EEEvNS_16Flash_fwd_paramsE)
        .other          _ZN5flash32flash_fwd_splitkv_combine_kernelI23Flash_fwd_kernel_traitsILi96ELi64ELi128ELi4ELb0ELb0EN7cutlass10bfloat16_tE19Flash_kernel_traitsILi96ELi64ELi128ELi4ES3_EELi16ELi5ELb1EEEvNS_16Flash_fwd_paramsE,@"STO_CUDA_ENTRY STV_DEFAULT"
_ZN5flash32flash_fwd_splitkv_combine_kernelI23Flash_fwd_kernel_traitsILi96ELi64ELi128ELi4ELb0ELb0EN7cutlass10bfloat16_tE19Flash_kernel_traitsILi96ELi64ELi128ELi4ES3_EELi16ELi5ELb1EEEvNS_16Flash_fwd_paramsE:
.text._ZN5flash32flash_fwd_splitkv_combine_kernelI23Flash_fwd_kernel_traitsILi96ELi64ELi128ELi4ELb0ELb0EN7cutlass10bfloat16_tE19Flash_kernel_traitsILi96ELi64ELi128ELi4ES3_EELi16ELi5ELb1EEEvNS_16Flash_fwd_paramsE:
        /* <DEDUP_REMOVED lines=23> */
[----:B------:R-:W-:Y:S05]  /*0170*/  CALL.REL.NOINC `($__internal_9_$__cuda_sm20_div_s64) ;  /* 0x00004f0000007944 */ /* 0x000fea0003c00000 */
[----:B------:R-:W-:Y:S05]  /*0180*/  BRA `(.L_x_425) ;  /* 0x0000013000007947 */ /* 0x000fea0003800000 */
.L_x_424:
        /* <DEDUP_REMOVED lines=19> */
.L_x_425:
        /* <DEDUP_REMOVED lines=11> */
[----:B------:R-:W-:Y:S05]  /*0370*/  CALL.REL.NOINC `($__internal_9_$__cuda_sm20_div_s64) ;  /* 0x00004d0000007944 */ /* 0x000fea0003c00000 */
[----:B------:R-:W-:Y:S02]  /*0380*/  MOV R32, R20 ;  /* 0x0000001400207202 */ /* 0x000fe40000000f00 */
[----:B------:R-:W-:Y:S01]  /*0390*/  MOV R33, R21 ;  /* 0x0000001500217202 */ /* 0x000fe20000000f00 */
[----:B------:R-:W-:Y:S05]  /*03a0*/  BRA `(.L_x_428) ;  /* 0x0000013000007947 */ /* 0x000fea0003800000 */
.L_x_427:
        /* <DEDUP_REMOVED lines=19> */
.L_x_428:
[----:B------:R-:W-:Y:S05]  /*04e0*/  BSYNC B0 ;  /* 0x0000000000007941 */ /* 0x000fea0003800000 */
.L_x_426:
        /* <DEDUP_REMOVED lines=54> */
[----:B------:R-:W-:Y:S02]  /*0850*/  MOV R8, R20 ;  /* 0x0000001400087202 */ /* 0x000fe40000000f00 */
[----:B------:R-:W-:Y:S01]  /*0860*/  MOV R9, R21 ;  /* 0x0000001500097202 */ /* 0x000fe20000000f00 */
[----:B------:R-:W-:Y:S05]  /*0870*/  BRA `(.L_x_431) ;  /* 0x0000013000007947 */ /* 0x000fea0003800000 */
.L_x_430:
        /* <DEDUP_REMOVED lines=19> */
.L_x_431:
[----:B------:R-:W-:Y:S05]  /*09b0*/  BSYNC B0 ;  /* 0x0000000000007941 */ /* 0x000fea0003800000 */
.L_x_429:
        /* <DEDUP_REMOVED lines=104> */
.L_x_433:
        /* <DEDUP_REMOVED lines=19> */
.L_x_434:
[----:B------:R-:W-:Y:S05]  /*1170*/  BSYNC B0 ;  /* 0x0000000000007941 */ /* 0x000fea0003800000 */
.L_x_432:
        /* <DEDUP_REMOVED lines=107> */
.L_x_436:
        /* <DEDUP_REMOVED lines=19> */
.L_x_437:
[----:B------:R-:W-:Y:S05]  /*1960*/  BSYNC B0 ;  /* 0x0000000000007941 */ /* 0x000fea0003800000 */
.L_x_435:
        /* <DEDUP_REMOVED lines=161> */
[----:B------:R-:W-:Y:S05]  /*2380*/  CALL.REL.NOINC `($__internal_9_$__cuda_sm20_div_s64) ;  /* 0x00002cf000007944 */ /* 0x000fea0003c00000 */
        /* <DEDUP_REMOVED lines=10> */
.L_x_442:
        /* <DEDUP_REMOVED lines=22> */
.L_x_443:
[----:B------:R-:W-:Y:S05]  /*2590*/  BSYNC B0 ;  /* 0x0000000000007941 */ /* 0x000fea0003800000 */
.L_x_441:
[----:B------:R-:W-:Y:S01]  /*25a0*/  LOP3.LUT R19, R17, R0, RZ, 0xfc, !PT ;  /* 0x0000000011137212 */ /* 0x000fe200078efcff */
[----:B------:R-:W-:Y:S03]  /*25b0*/  BSSY B0, `(.L_x_444) ;  /* 0x0000028000007945 */ /* 0x000fe60003800000 */
[----:B------:R-:W-:-:S13]  /*25c0*/  ISETP.NE.U32.AND P0, PT, R19, RZ, PT ;  /* 0x000000ff1300720c */ /* 0x000fda0003f05070 */
[----:B------:R-:W-:Y:S05]  /*25d0*/  @!P0 BRA `(.L_x_445) ;  /* 0x000000f000008947 */ /* 0x000fea0003800000 */
[----:B------:R-:W-:Y:S01]  /*25e0*/  IMAD.MOV.U32 R26, RZ, RZ, R27 ;  /* 0x000000ffff1a7224 */ /* 0x000fe200078e001b */
[----:B------:R-:W-:Y:S02]  /*25f0*/  MOV R23, R0 ;  /* 0x0000000000177202 */ /* 0x000fe40000000f00 */
[----:B------:R-:W-:Y:S02]  /*2600*/  MOV R24, 0x2620 ;  /* 0x0000262000187802 */ /* 0x000fe40000000f00 */
[----:B------:R-:W-:Y:S05]  /*2610*/  CALL.REL.NOINC `($__internal_9_$__cuda_sm20_div_s64) ;  /* 0x00002a6000007944 */ /* 0x000fea0003c00000 */
        /* <DEDUP_REMOVED lines=11> */
.L_x_445:
        /* <DEDUP_REMOVED lines=22> */
.L_x_446:
[----:B------:R-:W-:Y:S05]  /*2830*/  BSYNC B0 ;  /* 0x0000000000007941 */ /* 0x000fea0003800000 */
.L_x_444:
        /* <DEDUP_REMOVED lines=11> */
[----:B------:R-:W-:Y:S05]  /*28f0*/  CALL.REL.NOINC `($__internal_9_$__cuda_sm20_div_s64) ;  /* 0x0000278000007944 */ /* 0x000fea0003c00000 */
[----:B------:R-:W-:-:S04]  /*2900*/  IADD3 R17, P0, RZ, -R20, RZ ;  /* 0x80000014ff117210 */ /* 0x000fc80007f1e0ff */
[----:B------:R-:W-:Y:S01]  /*2910*/  IADD3.X R18, RZ, ~R21, RZ, P0, !PT ;  /* 0x80000015ff127210 */ /* 0x000fe200007fe4ff */
[----:B------:R-:W-:-:S04]  /*2920*/  IMAD.WIDE.U32 R42, R5, R17, R42 ;  /* 0x00000011052a7225 */ /* 0x000fc800078e002a */
[----:B------:R-:W-:-:S04]  /*2930*/  IMAD R18, R18, R5, RZ ;  /* 0x0000000512127224 */ /* 0x000fc800078e02ff */
[----:B------:R-:W-:-:S05]  /*2940*/  IMAD R4, R4, R17, R18 ;  /* 0x0000001104047224 */ /* 0x000fca00078e0212 */
[----:B------:R-:W-:Y:S01]  /*2950*/  IADD3 R4, R43, R4, RZ ;  /* 0x000000042b047210 */ /* 0x000fe20007ffe0ff */
[----:B------:R-:W-:Y:S05]  /*2960*/  BRA `(.L_x_449) ;  /* 0x0000016000007947 */ /* 0x000fea0003800000 */
.L_x_448:
        /* <DEDUP_REMOVED lines=22> */
.L_x_449:
[----:B------:R-:W-:Y:S05]  /*2ad0*/  BSYNC B0 ;  /* 0x0000000000007941 */ /* 0x000fea0003800000 */
.L_x_447:
        /* <DEDUP_REMOVED lines=38> */
[----:B------:R-:W-:Y:S05]  /*2d40*/  CALL.REL.NOINC `($__internal_9_$__cuda_sm20_div_s64) ;  /* 0x0000233000007944 */ /* 0x000fea0003c00000 */
        /* <DEDUP_REMOVED lines=12> */
.L_x_451:
        /* <DEDUP_REMOVED lines=23> */
.L_x_452:
[----:B------:R-:W-:Y:S05]  /*2f80*/  BSYNC B0 ;  /* 0x0000000000007941 */ /* 0x000fea0003800000 */
.L_x_450:
        /* <DEDUP_REMOVED lines=19> */
.L_x_454:
        /* <DEDUP_REMOVED lines=22> */
.L_x_455:
[----:B------:R-:W-:Y:S05]  /*3220*/  BSYNC B0 ;  /* 0x0000000000007941 */ /* 0x000fea0003800000 */
.L_x_453:
        /* <DEDUP_REMOVED lines=19> */
.L_x_457:
        /* <DEDUP_REMOVED lines=23> */
.L_x_458:
[----:B------:R-:W-:Y:S05]  /*34d0*/  BSYNC B0 ;  /* 0x0000000000007941 */ /* 0x000fea0003800000 */
.L_x_456:
        /* <DEDUP_REMOVED lines=25> */
[----:B------:R-:W-:Y:S05]  /*3670*/  CALL.REL.NOINC `($__internal_9_$__cuda_sm20_div_s64) ;  /* 0x00001a0000007944 */ /* 0x000fea0003c00000 */
        /* <DEDUP_REMOVED lines=12> */
.L_x_460:
        /* <DEDUP_REMOVED lines=23> */
.L_x_461:
[----:B------:R-:W-:Y:S05]  /*38b0*/  BSYNC B0 ;  /* 0x0000000000007941 */ /* 0x000fea0003800000 */
.L_x_459:
        /* <DEDUP_REMOVED lines=29> */
.L_x_463:
        /* <DEDUP_REMOVED lines=23> */
.L_x_464:
[----:B------:R-:W-:Y:S05]  /*3c00*/  BSYNC B0 ;  /* 0x0000000000007941 */ /* 0x000fea0003800000 */
.L_x_462:
        /* <DEDUP_REMOVED lines=20> */
.L_x_440:
[----:B------:R-:W-:-:S04]  /*3d50*/  LEA R2, P0, R38, c[0x0][0x200], 0x2 ;  /* 0x0000800026027a11 */ /* 0x000fc800078010ff */
[----:B------:R-:W-:-:S05]  /*3d60*/  LEA.HI.X R3, R38, c[0x0][0x204], R39, 0x2, P0 ;  /* 0x0000810026037a11 */ /* 0x000fca00000f1427 */
[----:B------:R0:W-:Y:S04]  /*3d70*/  STG.E [R2.64], R30 ;  /* 0x0000001e02007986 */ /* 0x0001e8000c101908 */
.L_x_439:
[----:B------:R-:W-:Y:S05]  /*3d80*/  BSYNC B1 ;  /* 0x0000000000017941 */ /* 0x000fea0003800000 */
.L_x_438:
[C---:B------:R-:W-:Y:S01]  /*3d90*/  IADD3 R0, R34.reuse, 0x8, RZ ;  /* 0x0000000822007810 */ /* 0x040fe20007ffe0ff */
[----:B------:R-:W-:Y:S01]  /*3da0*/  IMAD.MOV.U32 R29, RZ, RZ, c[0x0][0x314] ;  /* 0x0000c500ff1d7624 */ /* 0x000fe200078e00ff */
[----:B------:R-:W-:Y:S01]  /*3db0*/  ISETP.GE.OR P2, PT, R34, c[0x0][0x314], P6 ;  /* 0x0000c50022007a0c */ /* 0x000fe20003746670 */
[----:B0-----:R-:W-:Y:S01]  /*3dc0*/  CS2R R2, SRZ ;  /* 0x0000000000027805 */ /* 0x001fe2000001ff00 */
[----:B------:R-:W-:Y:S01]  /*3dd0*/  ISETP.GE.OR P1, PT, R0, c[0x0][0x314], P6 ;  /* 0x0000c50000007a0c */ /* 0x000fe20003726670 */
[----:B------:R-:W-:Y:S01]  /*3de0*/  CS2R R4, SRZ ;  /* 0x0000000000047805 */ /* 0x000fe2000001ff00 */
[----:B------:R-:W-:Y:S02]  /*3df0*/  IADD3 R0, R34, 0x10, RZ ;  /* 0x0000001022007810 */ /* 0x000fe40007ffe0ff */
[----:B------:R-:W-:Y:S02]  /*3e00*/  MOV R12, RZ ;  /* 0x000000ff000c7202 */ /* 0x000fe40000000f00 */
[----:B------:R-:W-:-:S02]  /*3e10*/  ISETP.GE.OR P0, PT, R0, c[0x0][0x314], P6 ;  /* 0x0000c50000007a0c */ /* 0x000fc40003706670 */
[C---:B------:R-:W-:Y:S01]  /*3e20*/  IADD3 R0, R34.reuse, 0x18, RZ ;  /* 0x0000001822007810 */ /* 0x040fe20007ffe0ff */
[----:B------:R-:W-:Y:S02]  /*3e30*/  IMAD.SHL.U32 R34, R34, 0x4, RZ ;  /* 0x0000000422227824 */ /* 0x000fe400078e00ff */
[----:B------:R-:W-:Y:S01]  /*3e40*/  @!P2 FADD.FTZ R37, -R30, R37 ;  /* 0x000000251e25a221 */ /* 0x000fe20000010100 */
[----:B------:R-:W-:Y:S01]  /*3e50*/  ISETP.GE.OR P6, PT, R0, c[0x0][0x314], P6 ;  /* 0x0000c50000007a0c */ /* 0x000fe200037c6670 */
[----:B------:R-:W-:Y:S01]  /*3e60*/  @!P1 FADD.FTZ R32, -R30, R32 ;  /* 0x000000201e209221 */ /* 0x000fe20000010100 */
[----:B------:R-:W-:Y:S01]  /*3e70*/  HFMA2.MMA R0, -RZ, RZ, 0, 0 ;  /* 0x00000000ff007435 */ /* 0x000fe200000001ff */
        /* <DEDUP_REMOVED lines=12> */
[----:B------:R-:W-:-:S03]  /*3f40*/  ISETP.GE.AND P0, PT, R29, 0x1, PT ;  /* 0x000000011d00780c */ /* 0x000fc60003f06270 */
[----:B--2---:R-:W-:Y:S04]  /*3f50*/  @!P1 STS [R25.X4+0x220], R32 ;  /* 0x0002202019009388 */ /* 0x004fe80000004800 */
[----:B---3--:R2:W-:Y:S01]  /*3f60*/  @!P6 STS [R25.X4+0x660], R10 ;  /* 0x0006600a1900e388 */ /* 0x0085e20000004800 */
[----:B0-----:R-:W-:Y:S01]  /*3f70*/  CS2R R6, SRZ ;  /* 0x0000000000067805 */ /* 0x001fe2000001ff00 */
[----:B-1----:R-:W-:Y:S01]  /*3f80*/  CS2R R8, SRZ ;  /* 0x0000000000087805 */ /* 0x002fe2000001ff00 */
[----:B--2---:R-:W-:Y:S01]  /*3f90*/  CS2R R10, SRZ ;  /* 0x00000000000a7805 */ /* 0x004fe2000001ff00 */
        /* <DEDUP_REMOVED lines=31> */
.L_x_467:
        /* <DEDUP_REMOVED lines=45> */
[----:B0-----:R-:W-:Y:S04]  /*4460*/  IADD3 R40, P1, R36, R38, RZ ;  /* 0x0000002624287210 */ /* 0x001fe80007f3e0ff */
        /* <DEDUP_REMOVED lines=16> */
[----:B------:R0:W2:Y:S02]  /*4570*/  LDS R13, [R14+0xcc] ;  /* 0x0000cc000e0d7984 */ /* 0x0000a40000000800 */
[----:B0-----:R-:W-:Y:S01]  /*4580*/  IADD3 R14, R14, 0x110, RZ ;  /* 0x000001100e0e7810 */ /* 0x001fe20007ffe0ff */
        /* <DEDUP_REMOVED lines=13> */
.L_x_466:
[----:B------:R-:W-:-:S04]  /*4660*/  IADD3 R13, -R30, c[0x0][0x314], RZ ;  /* 0x0000c5001e0d7a10 */ /* 0x000fc80007ffe1ff */
[----:B------:R-:W-:-:S13]  /*4670*/  ISETP.GT.AND P0, PT, R13, 0x1, PT ;  /* 0x000000010d00780c */ /* 0x000fda0003f04270 */
[----:B------:R-:W-:Y:S05]  /*4680*/  @!P0 BRA `(.L_x_468) ;  /* 0x000002a000008947 */ /* 0x000fea0003800000 */
[----:B------:R-:W-:Y:S01]  /*4690*/  ISETP.GE.AND P0, PT, R15, R32, PT ;  /* 0x000000200f00720c */ /* 0x000fe20003f06270 */
[----:B------:R-:W0:-:S12]  /*46a0*/  LDS R43, [R14] ;  /* 0x000000000e2b7984 */ /* 0x000e180000000800 */
[----:B------:R-:W0:Y:S04]  /*46b0*/  @!P0 LDG.E.128 R16, [R40.64+-0x100] ;  /* 0xffff000828108981 */ /* 0x000e28000c1e1d00 */
[----:B------:R-:W2:Y:S04]  /*46c0*/  @!P0 LDG.E.128 R20, [R40.64+-0x80] ;  /* 0xffff800828148981 */ /* 0x000ea8000c1e1d00 */
[----:B------:R-:W3:Y:S01]  /*46d0*/  @!P0 LDG.E.128 R24, [R40.64] ;  /* 0x0000000828188981 */ /* 0x000ee2000c1e1d00 */
[----:B------:R-:W-:-:S04]  /*46e0*/  IADD3 R50, P1, R36, R40, RZ ;  /* 0x0000002824327210 */ /* 0x000fc80007f3e0ff */
[----:B------:R-:W-:Y:S01]  /*46f0*/  IADD3.X R51, R37, R41, RZ, P1, !PT ;  /* 0x0000002925337210 */ /* 0x000fe20000ffe4ff */
[-C--:B0-----:R-:W-:Y:S02]  /*4700*/  FFMA.FTZ R39, R16, R43.reuse, R12 ;  /* 0x0000002b10277223 */ /* 0x081fe4000001000c */
[-C--:B------:R-:W-:Y:S02]  /*4710*/  FFMA.FTZ R48, R17, R43.reuse, R11 ;  /* 0x0000002b11307223 */ /* 0x080fe4000001000b */
[-C--:B------:R-:W-:Y:S02]  /*4720*/  FFMA.FTZ R35, R18, R43.reuse, R10 ;  /* 0x0000002b12237223 */ /* 0x080fe4000001000a */
[-C--:B------:R-:W-:Y:S02]  /*4730*/  FFMA.FTZ R46, R19, R43.reuse, R9 ;  /* 0x0000002b132e7223 */ /* 0x080fe40000010009 */
[-C--:B--2---:R-:W-:Y:S01]  /*4740*/  FFMA.FTZ R33, R20, R43.reuse, R8 ;  /* 0x0000002b14217223 */ /* 0x084fe20000010008 */
[----:B------:R-:W2:Y:S01]  /*4750*/  @!P0 LDG.E.128 R16, [R50.64+-0x100] ;  /* 0xffff000832108981 */ /* 0x000ea2000c1e1d00 */
[----:B------:R-:W-:-:S02]  /*4760*/  FFMA.FTZ R44, R21, R43, R7 ;  /* 0x0000002b152c7223 */ /* 0x000fc40000010007 */
[-C--:B------:R-:W-:Y:S02]  /*4770*/  FFMA.FTZ R31, R22, R43.reuse, R6 ;  /* 0x0000002b161f7223 */ /* 0x080fe40000010006 */
[-C--:B------:R-:W-:Y:S02]  /*4780*/  FFMA.FTZ R42, R23, R43.reuse, R5 ;  /* 0x0000002b172a7223 */ /* 0x080fe40000010005 */
[-C--:B---3--:R-:W-:Y:S01]  /*4790*/  FFMA.FTZ R29, R24, R43.reuse, R4 ;  /* 0x0000002b181d7223 */ /* 0x088fe20000010004 */
[----:B------:R-:W3:Y:S01]  /*47a0*/  @!P0 LDG.E.128 R20, [R50.64+-0x80] ;  /* 0xffff800832148981 */ /* 0x000ee2000c1e1d00 */
[-C--:B------:R-:W-:Y:S02]  /*47b0*/  FFMA.FTZ R38, R25, R43.reuse, R3 ;  /* 0x0000002b19267223 */ /* 0x080fe40000010003 */
[-C--:B------:R-:W-:Y:S02]  /*47c0*/  FFMA.FTZ R13, R26, R43.reuse, R2 ;  /* 0x0000002b1a0d7223 */ /* 0x080fe40000010002 */
[----:B------:R-:W-:-:S02]  /*47d0*/  FFMA.FTZ R0, R27, R43, R0 ;  /* 0x0000002b1b007223 */ /* 0x000fc40000010000 */
[----:B------:R-:W4:Y:S04]  /*47e0*/  @!P0 LDG.E.128 R24, [R50.64] ;  /* 0x0000000832188981 */ /* 0x000f28000c1e1d00 */
[----:B------:R0:W2:Y:S01]  /*47f0*/  LDS R43, [R14+0x44] ;  /* 0x000044000e2b7984 */ /* 0x0000a20000000800 */
[----:B------:R-:W-:Y:S02]  /*4800*/  IADD3 R40, P0, R36, R50, RZ ;  /* 0x0000003224287210 */ /* 0x000fe40007f1e0ff */
[----:B------:R-:W-:Y:S02]  /*4810*/  IADD3 R30, R30, 0x1, RZ ;  /* 0x000000011e1e7810 */ /* 0x000fe40007ffe0ff */
[----:B------:R-:W-:Y:S02]  /*4820*/  IADD3 R36, R14, 0x44, RZ ;  /* 0x000000440e247810 */ /* 0x000fe40007ffe0ff */
[----:B------:R-:W-:-:S02]  /*4830*/  IADD3.X R41, R37, R51, RZ, P0, !PT ;  /* 0x0000003325297210 */ /* 0x000fc400007fe4ff */
[----:B------:R-:W-:Y:S02]  /*4840*/  PLOP3.LUT P4, PT, PT, PT, PT, 0x8, 0x0 ;  /* 0x000000000000781c */ /* 0x000fe40003f8e170 */
[----:B------:R-:W-:Y:S02]  /*4850*/  IADD3 R30, R30, 0x1, RZ ;  /* 0x000000011e1e7810 */ /* 0x000fe40007ffe0ff */
[----:B0-----:R-:W-:Y:S01]  /*4860*/  IADD3 R14, R36, 0x44, RZ ;  /* 0x00000044240e7810 */ /* 0x001fe20007ffe0ff */
        /* <DEDUP_REMOVED lines=12> */
.L_x_468:
        /* <DEDUP_REMOVED lines=8> */
.L_x_470:
[----:B------:R-:W-:Y:S05]  /*49b0*/  BSYNC B0 ;  /* 0x0000000000007941 */ /* 0x000fea0003800000 */
.L_x_469:
        /* <DEDUP_REMOVED lines=13> */
.L_x_465:
        /* <DEDUP_REMOVED lines=20> */
[----:B-1----:R-:W-:Y:S02]  /*4bd0*/  IMAD.MOV R0, RZ, RZ, -R17 ;  /* 0x000000ffff007224 */ /* 0x002fe400078e0a11 */
[----:B------:R-:W-:Y:S02]  /*4be0*/  IMAD.MOV.U32 R16, RZ, RZ, RZ ;  /* 0x000000ffff107224 */ /* 0x000fe400078e00ff */
[----:B------:R-:W-:-:S04]  /*4bf0*/  IMAD R0, R0, R10, RZ ;  /* 0x0000000a00007224 */ /* 0x000fc800078e02ff */
[----:B------:R-:W-:-:S06]  /*4c00*/  IMAD.HI.U32 R0, R17, R0, R16 ;  /* 0x0000000011007227 */ /* 0x000fcc00078e0010 */
[----:B------:R-:W-:Y:S02]  /*4c10*/  IMAD.HI.U32 R7, R0, R11, RZ ;  /* 0x0000000b00077227 */ /* 0x000fe400078e00ff */
[----:B------:R-:W1:Y:S02]  /*4c20*/  I2F.RP R0, R3 ;  /* 0x0000000300007306 */ /* 0x000e640000209400 */
[----:B------:R-:W-:Y:S01]  /*4c30*/  IMAD R11, R7, R2, R11 ;  /* 0x00000002070b7224 */ /* 0x000fe200078e020b */
[----:B------:R-:W-:-:S04]  /*4c40*/  LOP3.LUT R2, R15, R6, RZ, 0x3c, !PT ;  /* 0x000000060f027212 */ /* 0x000fc800078e3cff */
[----:B------:R-:W-:Y:S02]  /*4c50*/  ISETP.GT.U32.AND P1, PT, R10, R11, PT ;  /* 0x0000000b0a00720c */ /* 0x000fe40003f24070 */
[----:B------:R-:W-:Y:S01]  /*4c60*/  ISETP.GE.AND P0, PT, R2, RZ, PT ;  /* 0x000000ff0200720c */ /* 0x000fe20003f06270 */
[----:B-1----:R-:W1:Y:S10]  /*4c70*/  MUFU.RCP R0, R0 ;  /* 0x0000000000007308 */ /* 0x002e740000001000 */
[----:B------:R-:W-:Y:S01]  /*4c80*/  @!P1 IMAD.IADD R11, R11, 0x1, -R10 ;  /* 0x000000010b0b9824 */ /* 0x000fe200078e0a0a */
[----:B------:R-:W-:-:S02]  /*4c90*/  @!P1 IADD3 R7, R7, 0x1, RZ ;  /* 0x0000000107079810 */ /* 0x000fc40007ffe0ff */
[----:B------:R-:W-:Y:S02]  /*4ca0*/  ISETP.NE.AND P1, PT, R6, RZ, PT ;  /* 0x000000ff0600720c */ /* 0x000fe40003f25270 */
[----:B------:R-:W-:Y:S02]  /*4cb0*/  ISETP.GE.U32.AND P2, PT, R11, R10, PT ;  /* 0x0000000a0b00720c */ /* 0x000fe40003f46070 */
[----:B-1----:R-:W-:-:S04]  /*4cc0*/  IADD3 R16, R0, 0xffffffe, RZ ;  /* 0x0ffffffe00107810 */ /* 0x002fc80007ffe0ff */
[----:B------:R-:W1:Y:S07]  /*4cd0*/  F2I.FTZ.U32.TRUNC.NTZ R17, R16 ;  /* 0x0000001000117305 */ /* 0x000e6e000021f000 */
[----:B------:R-:W-:-:S05]  /*4ce0*/  @P2 IADD3 R7, R7, 0x1, RZ ;  /* 0x0000000107072810 */ /* 0x000fca0007ffe0ff */
[----:B------:R-:W-:Y:S01]  /*4cf0*/  @!P0 IMAD.MOV R7, RZ, RZ, -R7 ;  /* 0x000000ffff078224 */ /* 0x000fe200078e0a07 */
[----:B------:R-:W-:-:S05]  /*4d00*/  @!P1 LOP3.LUT R7, RZ, R6, RZ, 0x33, !PT ;  /* 0x00000006ff079212 */ /* 0x000fca00078e33ff */
[----:B------:R-:W-:Y:S02]  /*4d10*/  IMAD R6, R7, R6, RZ ;  /* 0x0000000607067224 */ /* 0x000fe400078e02ff */
[--C-:B-1----:R-:W-:Y:S02]  /*4d20*/  IMAD.MOV R2, RZ, RZ, -R17.reuse ;  /* 0x000000ffff027224 */ /* 0x102fe400078e0a11 */
[----:B------:R-:W-:Y:S02]  /*4d30*/  IMAD.IADD R10, R15, 0x1, -R6 ;  /* 0x000000010f0a7824 */ /* 0x000fe400078e0a06 */
[----:B------:R-:W-:Y:S02]  /*4d40*/  IMAD R2, R2, R3, RZ ;  /* 0x0000000302027224 */ /* 0x000fe400078e02ff */
[----:B------:R-:W-:Y:S01]  /*4d50*/  IMAD.MOV.U32 R16, RZ, RZ, RZ ;  /* 0x000000ffff107224 */ /* 0x000fe200078e00ff */
[----:B------:R-:W-:Y:S02]  /*4d60*/  IABS R0, R10 ;  /* 0x0000000a00007213 */ /* 0x000fe40000000000 */
[----:B------:R-:W-:Y:S01]  /*4d70*/  LOP3.LUT R10, R10, c[0x0][0x214], RZ, 0x3c, !PT ;  /* 0x000085000a0a7a12 */ /* 0x000fe200078e3cff */
[----:B------:R-:W-:-:S03]  /*4d80*/  IMAD.HI.U32 R2, R17, R2, R16 ;  /* 0x0000000211027227 */ /* 0x000fc600078e0010 */
[----:B------:R-:W-:Y:S01]  /*4d90*/  ISETP.GE.AND P1, PT, R10, RZ, PT ;  /* 0x000000ff0a00720c */ /* 0x000fe20003f26270 */
[----:B------:R-:W-:Y:S01]  /*4da0*/  IMAD.WIDE.U32 R16, R7, c[0x0][0x1e0], RZ ;  /* 0x0000780007107a25 */ /* 0x000fe200078e00ff */
[----:B------:R-:W-:-:S03]  /*4db0*/  IADD3 R10, R34, 0x20, RZ ;  /* 0x00000020220a7810 */ /* 0x000fc60007ffe0ff */
        /* <DEDUP_REMOVED lines=44> */
        .weak           $__internal_9_$__cuda_sm20_div_s64
        .type           $__internal_9_$__cuda_sm20_div_s64,@function
        .size           $__internal_9_$__cuda_sm20_div_s64,(.L_x_6269 - $__internal_9_$__cuda_sm20_div_s64)
$__internal_9_$__cuda_sm20_div_s64:
        /* <DEDUP_REMOVED lines=83> */
[----:B------:R-:W-:Y:S06]  /*55b0*/  RET.REL.NODEC R44 `(_ZN5flash32flash_fwd_splitkv_combine_kernelI23Flash_fwd_kernel_traitsILi96ELi64ELi128ELi4ELb0ELb0EN7cutlass10bfloat16_tE19Flash_kernel_traitsILi96ELi64ELi128ELi4ES3_EELi16ELi5ELb1EEEvNS_16Flash_fwd_paramsE) ;  /* 0xffffaa402c007950 */ /* 0x000fec0003c3ffff */
.L_x_471:
        /* <DEDUP_REMOVED lines=12> */
.L_x_6269:


//--------------------- .text._ZN5flash32flash_fwd_splitkv_combine_kernelI23Flash_fwd_kernel_traitsILi96ELi64ELi128ELi4ELb0ELb0EN7cutlass10bfloat16_tE19Flash_kernel_traitsILi96ELi64ELi128ELi4ES3_EELi16ELi4ELb1EEEvNS_16Flash_fwd_paramsE --------------------------
	.section	.text._ZN5flash32flash_fwd_splitkv_combine_kernelI23Flash_fwd_kernel_traitsILi96ELi64ELi128ELi4ELb0ELb0EN7cutlass10bfloat16_tE19Flash_kernel_traitsILi96ELi64ELi128ELi4ES3_EELi16ELi4ELb1EEEvNS_16Flash_fwd_paramsE,"ax",@progbits
	.sectioninfo	@"SHI_REGISTERS=62"
	.align	128
        .global         _ZN5flash32flash_fwd_splitkv_combine_kernelI23Flash_fwd_kernel_traitsILi96ELi64ELi128ELi4ELb0ELb0EN7cutlass10bfloat16_tE19Flash_kernel_traitsILi96ELi64ELi128ELi4ES3_EELi16ELi4ELb1EEEvNS_16Flash_fwd_paramsE
        .type           _ZN5flash32flash_fwd_splitkv_combine_kernelI23Flash_fwd_kernel_traitsILi96ELi64ELi128ELi4ELb0ELb0EN7cutlass10bfloat16_tE19Flash_kernel_traitsILi96ELi64ELi128ELi4ES3_EELi16ELi4ELb1EEEvNS_16Flash_fwd_paramsE,@function
        .size           _ZN5flash32flash_fwd_splitkv_combine_kernelI23Flash_fwd_kernel_traitsILi96ELi64ELi128ELi4ELb0ELb0EN7cutlass10bfloat16_tE19Flash_kernel_traitsILi96ELi64ELi128ELi4ES3_EELi16ELi4ELb1EEEvNS_16Flash_fwd_paramsE,(.L_x_6270 - _ZN5flash32flash_fwd_splitkv_combine_kernelI23Flash_fwd_kernel_traitsILi96ELi64ELi128ELi4ELb0ELb0EN7cutlass10bfloat16_tE19Flash_kernel_traitsILi96ELi64ELi128ELi4ES3_EELi16ELi4ELb1EEEvNS_16Flash_fwd_paramsE)
        .other          _ZN5flash32flash_fwd_splitkv_combine_kernelI23Flash_fwd_kernel_traitsILi96ELi64ELi128ELi4ELb0ELb0EN7cutlass10bfloat16_tE19Flash_kernel_traitsILi96ELi64ELi128ELi4ES3_EELi16ELi4ELb1EEEvNS_16Flash_fwd_paramsE,@"STO_CUDA_ENTRY STV_DEFAULT"
_ZN5flash32flash_fwd_splitkv_combine_kernelI23Flash_fwd_kernel_traitsILi96ELi64ELi128ELi4ELb0ELb0EN7cutlass10bfloat16_tE19Flash_kernel_traitsILi96ELi64ELi128ELi4ES3_EELi16ELi4ELb1EEEvNS_16Flash_fwd_paramsE:
.text._ZN5flash32flash_fwd_splitkv_combine_kernelI23Flash_fwd_kernel_traitsILi96ELi64ELi128ELi4ELb0ELb0EN7cutlass10bfloat16_tE19Flash_kernel_traitsILi96ELi64ELi128ELi4ES3_EELi16ELi4ELb1EEEvNS_16Flash_fwd_paramsE:
        /* <DEDUP_REMOVED lines=23> */
[----:B------:R-:W-:Y:S05]  /*0170*/  CALL.REL.NOINC `($__internal_10_$__cuda_sm20_div_s64) ;  /* 0x00004b9000007944 */ /* 0x000fea0003c00000 */
[----:B------:R-:W-:Y:S05]  /*0180*/  BRA `(.L_x_473) ;  /* 0x0000013000007947 */ /* 0x000fea0003800000 */
.L_x_472:
        /* <DEDUP_REMOVED lines=19> */
.L_x_473:
        /* <DEDUP_REMOVED lines=11> */
[----:B------:R-:W-:Y:S05]  /*0370*/  CALL.REL.NOINC `($__internal_10_$__cuda_sm20_div_s64) ;  /* 0x0000499000007944 */ /* 0x000fea0003c00000 */
[----:B------:R-:W-:Y:S02]  /*0380*/  MOV R8, R20 ;  /* 0x0000001400087202 */ /* 0x000fe40000000f00 */
[----:B------:R-:W-:Y:S01]  /*0390*/  MOV R9, R21 ;  /* 0x0000001500097202 */ /* 0x000fe20000000f00 */
[----:B------:R-:W-:Y:S05]  /*03a0*/  BRA `(.L_x_476) ;  /* 0x0000013000007947 */ /* 0x000fea0003800000 */
.L_x_475:
        /* <DEDUP_REMOVED lines=19> */
.L_x_476:
[----:B------:R-:W-:Y:S05]  /*04e0*/  BSYNC B0 ;  /* 0x0000000000007941 */ /* 0x000fea0003800000 */
.L_x_474:
        /* <DEDUP_REMOVED lines=42> */
.L_x_478:
        /* <DEDUP_REMOVED lines=19> */
.L_x_479:
[----:B------:R-:W-:Y:S05]  /*08c0*/  BSYNC B0 ;  /* 0x0000000000007941 */ /* 0x000fea0003800000 */
.L_x_477:
        /* <DEDUP_REMOVED lines=74> */
[----:B------:R-:W-:Y:S02]  /*0d70*/  MOV R40, R20 ;  /* 0x0000001400287202 */ /* 0x000fe40000000f00 */
[----:B------:R-:W-:Y:S01]  /*0d80*/  MOV R41, R21 ;  /* 0x0000001500297202 */ /* 0x000fe20000000f00 */
[----:B------:R-:W-:Y:S05]  /*0d90*/  BRA `(.L_x_482) ;  /* 0x0000013000007947 */ /* 0x000fea0003800000 */
.L_x_481:
        /* <DEDUP_REMOVED lines=19> */
.L_x_482:
[----:B------:R-:W-:Y:S05]  /*0ed0*/  BSYNC B0 ;  /* 0x0000000000007941 */ /* 0x000fea0003800000 */
.L_x_480:
        /* <DEDUP_REMOVED lines=41> */
.L_x_484:
        /* <DEDUP_REMOVED lines=19> */
.L_x_485:
[----:B------:R-:W-:Y:S05]  /*12a0*/  BSYNC B0 ;  /* 0x0000000000007941 */ /* 0x000fea0003800000 */
.L_x_483:
        /* <DEDUP_REMOVED lines=226> */
[----:B------:R-:W-:Y:S05]  /*20d0*/  CALL.REL.NOINC `($__internal_10_$__cuda_sm20_div_s64) ;  /* 0x00002c3000007944 */ /* 0x000fea0003c00000 */
        /* <DEDUP_REMOVED lines=10> */
.L_x_490:
        /* <DEDUP_REMOVED lines=22> */
.L_x_491:
[----:B------:R-:W-:Y:S05]  /*22e0*/  BSYNC B0 ;  /* 0x0000000000007941 */ /* 0x000fea0003800000 */
.L_x_489:
[----:B------:R-:W-:Y:S01]  /*22f0*/  LOP3.LUT R19, R17, R0, RZ, 0xfc, !PT ;  /* 0x0000000011137212 */ /* 0x000fe200078efcff */
[----:B------:R-:W-:Y:S03]  /*2300*/  BSSY B0, `(.L_x_492) ;  /* 0x0000028000007945 */ /* 0x000fe60003800000 */
[----:B------:R-:W-:-:S13]  /*2310*/  ISETP.NE.U32.AND P0, PT, R19, RZ, PT ;  /* 0x000000ff1300720c */ /* 0x000fda0003f05070 */
[----:B------:R-:W-:Y:S05]  /*2320*/  @!P0 BRA `(.L_x_493) ;  /* 0x000000f000008947 */ /* 0x000fea0003800000 */
[----:B------:R-:W-:Y:S01]  /*2330*/  IMAD.MOV.U32 R26, RZ, RZ, R29 ;  /* 0x000000ffff1a7224 */ /* 0x000fe200078e001d */
[----:B------:R-:W-:Y:S02]  /*2340*/  MOV R25, R0 ;  /* 0x0000000000197202 */ /* 0x000fe40000000f00 */
[----:B------:R-:W-:Y:S02]  /*2350*/  MOV R24, 0x2370 ;  /* 0x0000237000187802 */ /* 0x000fe40000000f00 */
[----:B------:R-:W-:Y:S05]  /*2360*/  CALL.REL.NOINC `($__internal_10_$__cuda_sm20_div_s64) ;  /* 0x000029a000007944 */ /* 0x000fea0003c00000 */
        /* <DEDUP_REMOVED lines=11> */
.L_x_493:
        /* <DEDUP_REMOVED lines=22> */
.L_x_494:
[----:B------:R-:W-:Y:S05]  /*2580*/  BSYNC B0 ;  /* 0x0000000000007941 */ /* 0x000fea0003800000 */
.L_x_492:
        /* <DEDUP_REMOVED lines=11> */
[----:B------:R-:W-:Y:S05]  /*2640*/  CALL.REL.NOINC `($__internal_10_$__cuda_sm20_div_s64) ;  /* 0x000026c000007944 */ /* 0x000fea0003c00000 */
[----:B------:R-:W-:-:S04]  /*2650*/  IADD3 R17, P0, RZ, -R20, RZ ;  /* 0x80000014ff117210 */ /* 0x000fc80007f1e0ff */
[----:B------:R-:W-:Y:S01]  /*2660*/  IADD3.X R18, RZ, ~R21, RZ, P0, !PT ;  /* 0x80000015ff127210 */ /* 0x000fe200007fe4ff */
[----:B------:R-:W-:-:S04]  /*2670*/  IMAD.WIDE.U32 R42, R5, R17, R42 ;  /* 0x00000011052a7225 */ /* 0x000fc800078e002a */
[----:B------:R-:W-:-:S04]  /*2680*/  IMAD R18, R18, R5, RZ ;  /* 0x0000000512127224 */ /* 0x000fc800078e02ff */
[----:B------:R-:W-:-:S05]  /*2690*/  IMAD R4, R4, R17, R18 ;  /* 0x0000001104047224 */ /* 0x000fca00078e0212 */
[----:B------:R-:W-:Y:S01]  /*26a0*/  IADD3 R4, R43, R4, RZ ;  /* 0x000000042b047210 */ /* 0x000fe20007ffe0ff */
[----:B------:R-:W-:Y:S05]  /*26b0*/  BRA `(.L_x_497) ;  /* 0x0000016000007947 */ /* 0x000fea0003800000 */
.L_x_496:
        /* <DEDUP_REMOVED lines=22> */
.L_x_497:
[----:B------:R-:W-:Y:S05]  /*2820*/  BSYNC B0 ;  /* 0x0000000000007941 */ /* 0x000fea0003800000 */
.L_x_495:
        /* <DEDUP_REMOVED lines=38> */
[----:B------:R-:W-:Y:S05]  /*2a90*/  CALL.REL.NOINC `($__internal_10_$__cuda_sm20_div_s64) ;  /* 0x0000227000007944 */ /* 0x000fea0003c00000 */
        /* <DEDUP_REMOVED lines=12> */
.L_x_499:
        /* <DEDUP_REMOVED lines=23> */
.L_x_500:
[----:B------:R-:W-:Y:S05]  /*2cd0*/  BSYNC B0 ;  /* 0x0000000000007941 */ /* 0x000fea0003800000 */
.L_x_498:
        /* <DEDUP_REMOVED lines=19> */
.L_x_502:
        /* <DEDUP_REMOVED lines=22> */
.L_x_503:
[----:B------:R-:W-:Y:S05]  /*2f70*/  BSYNC B0 ;  /* 0x0000000000007941 */ /* 0x000fea0003800000 */
.L_x_501:
        /* <DEDUP_REMOVED lines=19> */
.L_x_505:
        /* <DEDUP_REMOVED lines=23> */
.L_x_506:
[----:B------:R-:W-:Y:S05]  /*3220*/  BSYNC B0 ;  /* 0x0000000000007941 */ /* 0x000fea0003800000 */
.L_x_504:
        /* <DEDUP_REMOVED lines=25> */
[----:B------:R-:W-:Y:S05]  /*33c0*/  CALL.REL.NOINC `($__internal_10_$__cuda_sm20_div_s64) ;  /* 0x0000194000007944 */ /* 0x000fea0003c00000 */
        /* <DEDUP_REMOVED lines=12> */
.L_x_508:
        /* <DEDUP_REMOVED lines=23> */
.L_x_509:
[----:B------:R-:W-:Y:S05]  /*3600*/  BSYNC B0 ;  /* 0x0000000000007941 */ /* 0x000fea0003800000 */
.L_x_507:
        /* <DEDUP_REMOVED lines=29> */
.L_x_511:
        /* <DEDUP_REMOVED lines=23> */
.L_x_512:
[----:B------:R-:W-:Y:S05]  /*3950*/  BSYNC B0 ;  /* 0x0000000000007941 */ /* 0x000fea0003800000 */
.L_x_510:
        /* <DEDUP_REMOVED lines=20> */
.L_x_488:
[----:B------:R-:W-:-:S04]  /*3aa0*/  LEA R2, P0, R38, c[0x0][0x200], 0x2 ;  /* 0x0000800026027a11 */ /* 0x000fc800078010ff */
[----:B------:R-:W-:-:S05]  /*3ab0*/  LEA.HI.X R3, R38, c[0x0][0x204], R39, 0x2, P0 ;  /* 0x0000810026037a11 */ /* 0x000fca00000f1427 */
[----:B------:R0:W-:Y:S04]  /*3ac0*/  STG.E [R2.64], R31 ;  /* 0x0000001f02007986 */ /* 0x0001e8000c10190a */
.L_x_487:
[----:B------:R-:W-:Y:S05]  /*3ad0*/  BSYNC B1 ;  /* 0x0000000000017941 */ /* 0x000fea0003800000 */
.L_x_486:
[C---:B------:R-:W-:Y:S01]  /*3ae0*/  ISETP.GE.OR P0, PT, R36.reuse, c[0x0][0x314], P2 ;  /* 0x0000c50024007a0c */ /* 0x040fe20001706670 */
[----:B------:R-:W-:Y:S01]  /*3af0*/  IMAD.MOV.U32 R29, RZ, RZ, c[0x0][0x314] ;  /* 0x0000c500ff1d7624 */ /* 0x000fe200078e00ff */
[C---:B------:R-:W-:Y:S01]  /*3b00*/  IADD3 R0, R36.reuse, 0x8, RZ ;  /* 0x0000000824007810 */ /* 0x040fe20007ffe0ff */
[----:B------:R-:W-:Y:S01]  /*3b10*/  IMAD.SHL.U32 R36, R36, 0x4, RZ ;  /* 0x0000000424247824 */ /* 0x000fe200078e00ff */
[----:B0-----:R-:W-:Y:S01]  /*3b20*/  CS2R R2, SRZ ;  /* 0x0000000000027805 */ /* 0x001fe2000001ff00 */
[----:B------:R-:W-:Y:S01]  /*3b30*/  CS2R R6, SRZ ;  /* 0x0000000000067805 */ /* 0x000fe2000001ff00 */
[----:B------:R-:W-:Y:S01]  /*3b40*/  ISETP.GE.OR P2, PT, R0, c[0x0][0x314], P2 ;  /* 0x0000c50000007a0c */ /* 0x000fe20001746670 */
[----:B------:R-:W-:Y:S01]  /*3b50*/  HFMA2.MMA R0, -RZ, RZ, 0, 0 ;  /* 0x00000000ff007435 */ /* 0x000fe200000001ff */
[----:B------:R-:W-:-:S05]  /*3b60*/  MOV R12, RZ ;  /* 0x000000ff000c7202 */ /* 0x000fca0000000f00 */
[----:B------:R-:W-:-:S04]  /*3b70*/  @!P0 FADD.FTZ R4, -R31, R34 ;  /* 0x000000221f048221 */ /* 0x000fc80000010100 */
[----:B------:R-:W-:Y:S02]  /*3b80*/  @!P0 FMUL.FTZ R4, R4, 1.4426950216293334961 ;  /* 0x3fb8aa3b04048820 */ /* 0x000fe40000410000 */
[----:B------:R-:W-:Y:S02]  /*3b90*/  @!P2 FADD.FTZ R31, -R31, R33 ;  /* 0x000000211f1fa221 */ /* 0x000fe40000010100 */
[----:B------:R-:W0:Y:S02]  /*3ba0*/  @!P0 MUFU.EX2 R8, R4 ;  /* 0x0000000400088308 */ /* 0x000e240000000800 */
[----:B------:R-:W-:-:S06]  /*3bb0*/  @!P2 FMUL.FTZ R10, R31, 1.4426950216293334961 ;  /* 0x3fb8aa3b1f0aa820 */ /* 0x000fcc0000410000 */
[----:B------:R-:W1:Y:S01]  /*3bc0*/  @!P2 MUFU.EX2 R10, R10 ;  /* 0x0000000a000aa308 */ /* 0x000e620000000800 */
[----:B0-----:R0:W-:Y:S01]  /*3bd0*/  @!P0 STS [R27.X4], R8 ;  /* 0x000000081b008388 */ /* 0x0011e20000004800 */
[----:B------:R-:W-:Y:S01]  /*3be0*/  ISETP.GE.AND P0, PT, R29, 0x1, PT ;  /* 0x000000011d00780c */ /* 0x000fe20003f06270 */
[----:B------:R-:W-:Y:S02]  /*3bf0*/  CS2R R4, SRZ ;  /* 0x0000000000047805 */ /* 0x000fe4000001ff00 */
[----:B-1----:R1:W-:Y:S01]  /*3c00*/  @!P2 STS [R27.X4+0x220], R10 ;  /* 0x0002200a1b00a388 */ /* 0x0023e20000004800 */
[----:B0-----:R-:W-:Y:S01]  /*3c10*/  CS2R R8, SRZ ;  /* 0x0000000000087805 */ /* 0x001fe2000001ff00 */
[----:B-1----:R-:W-:Y:S02]  /*3c20*/  CS2R R10, SRZ ;  /* 0x00000000000a7805 */ /* 0x002fe4000001ff00 */
        /* <DEDUP_REMOVED lines=31> */
.L_x_515:
        /* <DEDUP_REMOVED lines=77> */
.L_x_514:
        /* <DEDUP_REMOVED lines=45> */
.L_x_516:
        /* <DEDUP_REMOVED lines=8> */
.L_x_518:
[----:B------:R-:W-:Y:S05]  /*4640*/  BSYNC B0 ;  /* 0x0000000000007941 */ /* 0x000fea0003800000 */
.L_x_517:
        /* <DEDUP_REMOVED lines=13> */
.L_x_513:
        /* <DEDUP_REMOVED lines=95> */
        .weak           $__internal_10_$__cuda_sm20_div_s64
        .type           $__internal_10_$__cuda_sm20_div_s64,@function
        .size           $__internal_10_$__cuda_sm20_div_s64,(.L_x_6270 - $__internal_10_$__cuda_sm20_div_s64)
$__internal_10_$__cuda_sm20_div_s64:
        /* <DEDUP_REMOVED lines=83> */
[----:B------:R-:W-:Y:S06]  /*5240*/  RET.REL.NODEC R22 `(_ZN5flash32flash_fwd_splitkv_combine_kernelI23Flash_fwd_kernel_traitsILi96ELi64ELi128ELi4ELb0ELb0EN7cutlass10bfloat16_tE19Flash_kernel_traitsILi96ELi64ELi128ELi4ES3_EELi16ELi4ELb1EEEvNS_16Flash_fwd_paramsE) ;  /* 0xffffadb016007950 */ /* 0x000fec0003c3ffff */
.L_x_519:
        /* <DEDUP_REMOVED lines=11> */
.L_x_6270:


//--------------------- .text._ZN5flash32flash_fwd_splitkv_combine_kernelI23Flash_fwd_kernel_traitsILi96ELi64ELi128ELi4ELb0ELb0EN7cutlass10bfloat16_tE19Flash_kernel_traitsILi96ELi64ELi128ELi4ES3_EELi16ELi3ELb1EEEvNS_16Flash_fwd_paramsE --------------------------
	.section	.text._ZN5flash32flash_fwd_splitkv_combine_kernelI23Flash_fwd_kernel_traitsILi96ELi64ELi128ELi4ELb0ELb0EN7cutlass10bfloat16_tE19Flash_kernel_traitsILi96ELi64ELi128ELi4ES3_EELi16ELi3ELb1EEEvNS_16Flash_fwd_paramsE,"ax",@progbits
	.sectioninfo	@"SHI_REGISTERS=54"
	.align	128
        .global         _ZN5flash32flash_fwd_splitkv_combine_kernelI23Flash_fwd_kernel_traitsILi96ELi64ELi128ELi4ELb0ELb0EN7cutlass10bfloat16_tE19Flash_kernel_traitsILi96ELi64ELi128ELi4ES3_EELi16ELi3ELb1EEEvNS_16Flash_fwd_paramsE
        .type           _ZN5flash32flash_fwd_splitkv_combine_kernelI23Flash_fwd_kernel_traitsILi96ELi64ELi128ELi4ELb0ELb0EN7cutlass10bfloat16_tE19Flash_kernel_traitsILi96ELi64ELi128ELi4ES3_EELi16ELi3ELb1EEEvNS_16Flash_fwd_paramsE,@function
        .size           _ZN5flash32flash_fwd_splitkv_combine_kernelI23Flash_fwd_kernel_traitsILi96ELi64ELi128ELi4ELb0ELb0EN7cutlass10bfloat16_tE19Flash_kernel_traitsILi96ELi64ELi128ELi4ES3_EELi16ELi3ELb1EEEvNS_16Flash_fwd_paramsE,(.L_x_6271 - _ZN5flash32flash_fwd_splitkv_combine_kernelI23Flash_fwd_kernel_traitsILi96ELi64ELi128ELi4ELb0ELb0EN7cutlass10bfloat16_tE19Flash_kernel_traitsILi96ELi64ELi128ELi4ES3_EELi16ELi3ELb1EEEvNS_16Flash_fwd_paramsE)
        .other          _ZN5flash32flash_fwd_splitkv_combine_kernelI23Flash_fwd_kernel_traitsILi96ELi64ELi128ELi4ELb0ELb0EN7cutlass10bfloat16_tE19Flash_kernel_traitsILi96ELi64ELi128ELi4ES3_EELi16ELi3ELb1EEEvNS_16Flash_fwd_paramsE,@"STO_CUDA_ENTRY STV_DEFAULT"
_ZN5flash32flash_fwd_splitkv_combine_kernelI23Flash_fwd_kernel_traitsILi96ELi64ELi128ELi4ELb0ELb0EN7cutlass10bfloat16_tE19Flash_kernel_traitsILi96ELi64ELi128ELi4ES3_EELi16ELi3ELb1EEEvNS_16Flash_fwd_paramsE:
.text._ZN5flash32flash_fwd_splitkv_combine_kernelI23Flash_fwd_kernel_traitsILi96ELi64ELi128ELi4ELb0ELb0EN7cutlass10bfloat16_tE19Flash_kernel_traitsILi96ELi64ELi128ELi4ES3_EELi16ELi3ELb1EEEvNS_16Flash_fwd_paramsE:
[----:B------:R-:W-:Y:S02]  /*0000*/  MOV R1, c[0x0][0x28] ;  /* 0x00000a0000017a02 */ /* 0x000fe40000000f00 */
[----:B------:R-:W-:Y:S01]  /*0010*/  ULDC UR6, c[0x0][0x1c0] ;  /* 0x0000700000067ab9 */ /* 0x000fe20000000800 */
[----:B------:R-:W0:Y:S01]  /*0020*/  S2UR UR11, SR_CTAID.X ;  /* 0x00000000000b79c3 */ /* 0x000e220000002500 */
[----:B------:R-:W-:Y:S02]  /*0030*/  ULDC.64 UR4, c[0x0][0x210] ;  /* 0x0000840000047ab9 */ /* 0x000fe40000000a00 */
[----:B------:R-:W-:Y:S02]  /*0040*/  UIMAD UR4, UR6, UR4, URZ ;  /* 0x00000004060472a4 */ /* 0x000fe4000f8e023f */
[----:B------:R-:W-:Y:S02]  /*0050*/  USHF.R.S32.HI UR7, URZ, 0x1f, UR5 ;  /* 0x0000001f3f077899 */ /* 0x000fe40008011405 */
[----:B------:R-:W-:-:S04]  /*0060*/  UIMAD UR12, UR4, UR5, URZ ;  /* 0x00000005040c72a4 */ /* 0x000fc8000f8e023f */
[----:B------:R-:W-:Y:S02]  /*0070*/  USHF.R.S32.HI UR10, URZ, 0x1f, UR12 ;  /* 0x0000001f3f0a7899 */ /* 0x000fe4000801140c */
[----:B------:R-:W-:-:S04]  /*0080*/  UISETP.LT.U32.AND UP0, UPT, UR12, UR5, UPT ;  /* 0x000000050c00728c */ /* 0x000fc8000bf01070 */
[----:B------:R-:W-:-:S04]  /*0090*/  UISETP.LT.AND.EX UP0, UPT, UR10, UR7, UPT, UP0 ;  /* 0x000000070a00728c */ /* 0x000fc8000bf01300 */
[----:B------:R-:W-:Y:S02]  /*00a0*/  USEL UR7, UR10, UR7, UP0 ;  /* 0x000000070a077287 */ /* 0x000fe40008000000 */
[----:B------:R-:W-:Y:S02]  /*00b0*/  USEL UR8, UR12, UR5, UP0 ;  /* 0x000000050c087287 */ /* 0x000fe40008000000 */
[----:B------:R-:W-:Y:S02]  /*00c0*/  ULOP3.LUT UR4, UR10, UR7, URZ, 0xfc, !UPT ;  /* 0x000000070a047292 */ /* 0x000fe4000f8efc3f */
[----:B0-----:R-:W-:Y:S02]  /*00d0*/  USHF.L.U32 UR11, UR11, 0x4, URZ ;  /* 0x000000040b0b7899 */ /* 0x001fe4000800063f */
[----:B------:R-:W-:Y:S02]  /*00e0*/  USHF.R.S32.HI UR5, URZ, 0x1f, UR6 ;  /* 0x0000001f3f057899 */ /* 0x000fe40008011406 */
[----:B------:R-:W-:Y:S01]  /*00f0*/  ISETP.NE.U32.AND P0, PT, RZ, UR4, PT ;  /* 0x00000004ff007c0c */ /* 0x000fe2000bf05070 */
[----:B------:R-:W-:-:S12]  /*0100*/  USHF.R.S32.HI UR9, URZ, 0x1f, UR11 ;  /* 0x0000001f3f097899 */ /* 0x000fd8000801140b */
[----:B------:R-:W-:Y:S05]  /*0110*/  @!P0 BRA `(.L_x_520) ;  /* 0x0000007000008947 */ /* 0x000fea0003800000 */
[----:B------:R-:W-:Y:S01]  /*0120*/  IMAD.U32 R26, RZ, RZ, UR12 ;  /* 0x0000000cff1a7e24 */ /* 0x000fe2000f8e00ff */
[----:B------:R-:W-:Y:S01]  /*0130*/  MOV R24, UR8 ;  /* 0x0000000800187c02 */ /* 0x000fe20008000f00 */
[----:B------:R-:W-:Y:S01]  /*0140*/  IMAD.U32 R17, RZ, RZ, UR10 ;  /* 0x0000000aff117e24 */ /* 0x000fe2000f8e00ff */
[----:B------:R-:W-:Y:S02]  /*0150*/  MOV R23, UR7 ;  /* 0x0000000700177c02 */ /* 0x000fe40008000f00 */
[----:B------:R-:W-:Y:S02]  /*0160*/  MOV R22, 0x180 ;  /* 0x0000018000167802 */ /* 0x000fe40000000f00 */
[----:B------:R-:W-:Y:S05]  /*0170*/  CALL.REL.NOINC `($__internal_11_$__cuda_sm20_div_s64) ;  /* 0x00004b7000007944 */ /* 0x000fea0003c00000 */
[----:B------:R-:W-:Y:S05]  /*0180*/  BRA `(.L_x_521) ;  /* 0x0000018000007947 */ /* 0x000fea0003800000 */
.L_x_520:
[----:B------:R-:W0:Y:S01]  /*0190*/  I2F.U32.RP R2, UR8 ;  /* 0x0000000800027d06 */ /* 0x000e220008209000 */
[----:B------:R-:W-:Y:S02]  /*01a0*/  UMOV UR14, URZ ;  /* 0x0000003f000e7c82 */ /* 0x000fe40008000000 */
[----:B------:R-:W-:-:S05]  /*01b0*/  UISETP.NE.U32.AND UP0, UPT, UR8, URZ, UPT ;  /* 0x0000003f0800728c */ /* 0x000fca000bf05070 */
[----:B0-----:R-:W0:Y:S02]  /*01c0*/  MUFU.RCP R0, R2 ;  /* 0x0000000200007308 */ /* 0x001e240000001000 */
[----:B0-----:R-:W-:-:S06]  /*01d0*/  IADD3 R0, R0, 0xffffffe, RZ ;  /* 0x0ffffffe00007810 */ /* 0x001fcc0007ffe0ff */
[----:B------:R-:W0:Y:S02]  /*01e0*/  F2I.FTZ.U32.TRUNC.NTZ R0, R0 ;  /* 0x0000000000007305 */ /* 0x000e24000021f000 */
[----:B0-----:R-:W0:Y:S02]  /*01f0*/  R2UR UR15, R0 ;  /* 0x00000000000f73c2 */ /* 0x001e2400000e0000 */
[----:B0-----:R-:W-:-:S04]  /*0200*/  UIADD3 UR4, URZ, -UR15, URZ ;  /* 0x8000000f3f047290 */ /* 0x001fc8000fffe03f */
[----:B------:R-:W-:-:S04]  /*0210*/  UIMAD UR4, UR4, UR8, URZ ;  /* 0x00000008040472a4 */ /* 0x000fc8000f8e023f */
[----:B------:R-:W-:-:S04]  /*0220*/  UIMAD.WIDE.U32 UR14, UR15, UR4, UR14 ;  /* 0x000000040f0e72a5 */ /* 0x000fc8000f8e000e */
[----:B------:R-:W-:-:S07]  /*0230*/  UIMAD.WIDE.U32 UR14, UR15, UR12, URZ ;  /* 0x0000000c0f0e72a5 */ /* 0x000fce000f8e003f */
[----:B------:R-:W-:Y:S02]  /*0240*/  UMOV UR6, UR15 ;  /* 0x0000000f00067c82 */ /* 0x000fe40008000000 */
[----:B------:R-:W-:Y:S02]  /*0250*/  UIADD3 UR4, -UR6, URZ, URZ ;  /* 0x0000003f06047290 */ /* 0x000fe4000fffe13f */
[----:B------:R-:W-:Y:S02]  /*0260*/  UMOV UR15, URZ ;  /* 0x0000003f000f7c82 */ /* 0x000fe40008000000 */
[----:B------:R-:W-:Y:S01]  /*0270*/  UIMAD UR4, UR8, UR4, UR12 ;  /* 0x00000004080472a4 */ /* 0x000fe2000f8e020c */
[----:B------:R-:W-:-:S03]  /*0280*/  MOV R19, UR15 ;  /* 0x0000000f00137c02 */ /* 0x000fc60008000f00 */
[----:B------:R-:W-:-:S11]  /*0290*/  UISETP.GE.U32.AND UP2, UPT, UR4, UR8, UPT ;  /* 0x000000080400728c */ /* 0x000fd6000bf46070 */
[----:B------:R-:W-:Y:S02]  /*02a0*/  @UP2 UIADD3 UR4, UR4, -UR8, URZ ;  /* 0x8000000804042290 */ /* 0x000fe4000fffe03f */
[----:B------:R-:W-:Y:S02]  /*02b0*/  @UP2 UIADD3 UR6, UR6, 0x1, URZ ;  /* 0x0000000106062890 */ /* 0x000fe4000fffe03f */
[----:B------:R-:W-:-:S11]  /*02c0*/  UISETP.GE.U32.AND UP1, UPT, UR4, UR8, UPT ;  /* 0x000000080400728c */ /* 0x000fd6000bf26070 */
[----:B------:R-:W-:Y:S02]  /*02d0*/  @UP1 UIADD3 UR6, UR6, 0x1, URZ ;  /* 0x0000000106061890 */ /* 0x000fe4000fffe03f */
[----:B------:R-:W-:-:S07]  /*02e0*/  @!UP0 ULOP3.LUT UR6, URZ, UR8, URZ, 0x33, !UPT ;  /* 0x000000083f068292 */ /* 0x000fce000f8e333f */
[----:B------:R-:W-:Y:S02]  /*02f0*/  UMOV UR14, UR6 ;  /* 0x00000006000e7c82 */ /* 0x000fe40008000000 */
[----:B------:R-:W-:-:S05]  /*0300*/  IMAD.U32 R18, RZ, RZ, UR14 ;  /* 0x0000000eff127e24 */ /* 0x000fca000f8e00ff */
.L_x_521:
[----:B------:R-:W-:Y:S01]  /*0310*/  ISETP.LT.U32.AND P0, PT, R18, c[0x0][0x1c0], PT ;  /* 0x0000700012007a0c */ /* 0x000fe20003f01070 */
[----:B------:R-:W-:Y:S03]  /*0320*/  BSSY B0, `(.L_x_522) ;  /* 0x0000021000007945 */ /* 0x000fe60003800000 */
[----:B------:R-:W-:-:S04]  /*0330*/  ISETP.LT.AND.EX P0, PT, R19, UR5, PT, P0 ;  /* 0x0000000513007c0c */ /* 0x000fc8000bf01300 */
[C---:B------:R-:W-:Y:S02]  /*0340*/  SEL R23, R19.reuse, UR5, P0 ;  /* 0x0000000513177c07 */ /* 0x040fe40008000000 */
[----:B------:R-:W-:Y:S02]  /*0350*/  SEL R24, R18, c[0x0][0x1c0], P0 ;  /* 0x0000700012187a07 */ /* 0x000fe40000000000 */
[----:B------:R-:W-:-:S04]  /*0360*/  LOP3.LUT R0, R19, R23, RZ, 0xfc, !PT ;  /* 0x0000001713007212 */ /* 0x000fc800078efcff */
[----:B------:R-:W-:-:S13]  /*0370*/  ISETP.NE.U32.AND P1, PT, R0, RZ, PT ;  /* 0x000000ff0000720c */ /* 0x000fda0003f25070 */
[----:B------:R-:W-:Y:S05]  /*0380*/  @!P1 BRA `(.L_x_523) ;  /* 0x0000007000009947 */ /* 0x000fea0003800000 */
[----:B------:R-:W-:Y:S01]  /*0390*/  IMAD.MOV.U32 R26, RZ, RZ, R18 ;  /* 0x000000ffff1a7224 */ /* 0x000fe200078e0012 */
[----:B------:R-:W-:Y:S02]  /*03a0*/  MOV R17, R19 ;  /* 0x0000001300117202 */ /* 0x000fe40000000f00 */
[----:B------:R-:W-:Y:S02]  /*03b0*/  MOV R22, 0x3d0 ;  /* 0x000003d000167802 */ /* 0x000fe40000000f00 */
[----:B------:R-:W-:Y:S05]  /*03c0*/  CALL.REL.NOINC `($__internal_11_$__cuda_sm20_div_s64) ;  /* 0x0000492000007944 */ /* 0x000fea0003c00000 */
[----:B------:R-:W-:Y:S02]  /*03d0*/  MOV R6, R18 ;  /* 0x0000001200067202 */ /* 0x000fe40000000f00 */
[----:B------:R-:W-:Y:S01]  /*03e0*/  MOV R7, R19 ;  /* 0x0000001300077202 */ /* 0x000fe20000000f00 */
[----:B------:R-:W-:Y:S05]  /*03f0*/  BRA `(.L_x_524) ;  /* 0x0000013000007947 */ /* 0x000fea0003800000 */
.L_x_523:
        /* <DEDUP_REMOVED lines=19> */
.L_x_524:
[----:B------:R-:W-:Y:S05]  /*0530*/  BSYNC B0 ;  /* 0x0000000000007941 */ /* 0x000fea0003800000 */
.L_x_522:
[----:B------:R-:W-:Y:S01]  /*0540*/  IABS R5, c[0x0][0x214] ;  /* 0x0000850000057a13 */ /* 0x000fe20000000000 */
[----:B------:R-:W-:Y:S01]  /*0550*/  ULDC UR6, c[0x0][0x214] ;  /* 0x0000850000067ab9 */ /* 0x000fe20000000800 */
[----:B------:R-:W-:Y:S01]  /*0560*/  BSSY B0, `(.L_x_525) ;  /* 0x000003c000007945 */ /* 0x000fe20003800000 */
[----:B------:R-:W-:Y:S01]  /*0570*/  UIADD3 UR6, UR6, -0x1, URZ ;  /* 0xffffffff06067890 */ /* 0x000fe2000fffe03f */
[----:B------:R-:W0:Y:S05]  /*0580*/  I2F.RP R4, R5 ;  /* 0x0000000500047306 */ /* 0x000e2a0000209400 */
[----:B------:R-:W-:-:S03]  /*0590*/  IADD3 R0, R5, UR6, RZ ;  /* 0x0000000605007c10 */ /* 0x000fc6000fffe0ff */
[----:B0-----:R-:W0:Y:S02]  /*05a0*/  MUFU.RCP R8, R4 ;  /* 0x0000000400087308 */ /* 0x001e240000001000 */
[----:B0-----:R-:W-:-:S06]  /*05b0*/  IADD3 R8, R8, 0xffffffe, RZ ;  /* 0x0ffffffe08087810 */ /* 0x001fcc0007ffe0ff */
[----:B------:R-:W0:Y:S02]  /*05c0*/  F2I.FTZ.U32.TRUNC.NTZ R9, R8 ;  /* 0x0000000800097305 */ /* 0x000e24000021f000 */
[----:B0-----:R-:W-:Y:S02]  /*05d0*/  IMAD.MOV R2, RZ, RZ, -R9 ;  /* 0x000000ffff027224 */ /* 0x001fe400078e0a09 */
[----:B------:R-:W-:Y:S02]  /*05e0*/  IMAD.MOV.U32 R8, RZ, RZ, RZ ;  /* 0x000000ffff087224 */ /* 0x000fe400078e00ff */
[----:B------:R-:W-:Y:S01]  /*05f0*/  IMAD R3, R2, R5, RZ ;  /* 0x0000000502037224 */ /* 0x000fe200078e02ff */
[----:B------:R-:W-:-:S03]  /*0600*/  IABS R2, R0 ;  /* 0x0000000000027213 */ /* 0x000fc60000000000 */
        /* <DEDUP_REMOVED lines=28> */
[----:B------:R-:W-:Y:S05]  /*07d0*/  CALL.REL.NOINC `($__internal_11_$__cuda_sm20_div_s64) ;  /* 0x0000451000007944 */ /* 0x000fea0003c00000 */
[----:B------:R-:W-:Y:S05]  /*07e0*/  BRA `(.L_x_527) ;  /* 0x0000013000007947 */ /* 0x000fea0003800000 */
.L_x_526:
        /* <DEDUP_REMOVED lines=19> */
.L_x_527:
[----:B------:R-:W-:Y:S05]  /*0920*/  BSYNC B0 ;  /* 0x0000000000007941 */ /* 0x000fea0003800000 */
.L_x_525:
[----:B------:R-:W-:Y:S01]  /*0930*/  IABS R4, c[0x0][0x214] ;  /* 0x0000850000047a13 */ /* 0x000fe20000000000 */
[----:B------:R-:W-:Y:S01]  /*0940*/  IMAD.MOV.U32 R8, RZ, RZ, RZ ;  /* 0x000000ffff087224 */ /* 0x000fe200078e00ff */
[----:B------:R-:W-:Y:S01]  /*0950*/  ULDC UR4, c[0x0][0x214] ;  /* 0x0000850000047ab9 */ /* 0x000fe20000000800 */
[----:B------:R-:W-:Y:S01]  /*0960*/  BSSY B0, `(.L_x_528) ;  /* 0x000005c000007945 */ /* 0x000fe20003800000 */
[----:B------:R-:W0:Y:S01]  /*0970*/  I2F.RP R10, R4 ;  /* 0x00000004000a7306 */ /* 0x000e220000209400 */
[----:B------:R-:W-:Y:S02]  /*0980*/  UISETP.LT.AND UP0, UPT, URZ, UR4, UPT ;  /* 0x000000043f00728c */ /* 0x000fe4000bf01270 */
[----:B------:R-:W-:Y:S02]  /*0990*/  USHF.R.S32.HI UR5, URZ, 0x1f, UR4 ;  /* 0x0000001f3f057899 */ /* 0x000fe40008011404 */
[----:B------:R-:W-:-:S07]  /*09a0*/  ULEA.HI.SX32 UR4, UR4, 0x1, 0x1 ;  /* 0x0000000104047891 */ /* 0x000fce000f8f0a3f */
[----:B------:R-:W-:Y:S01]  /*09b0*/  @!UP0 UIADD3 UR4, UR5, URZ, URZ ;  /* 0x0000003f05048290 */ /* 0x000fe2000fffe03f */
        /* <DEDUP_REMOVED lines=64> */
[----:B------:R-:W-:Y:S02]  /*0dc0*/  MOV R34, R18 ;  /* 0x0000001200227202 */ /* 0x000fe40000000f00 */
[----:B------:R-:W-:Y:S01]  /*0dd0*/  MOV R35, R19 ;  /* 0x0000001300237202 */ /* 0x000fe20000000f00 */
[----:B------:R-:W-:Y:S05]  /*0de0*/  BRA `(.L_x_530) ;  /* 0x0000013000007947 */ /* 0x000fea0003800000 */
.L_x_529:
        /* <DEDUP_REMOVED lines=19> */
.L_x_530:
[----:B------:R-:W-:Y:S05]  /*0f20*/  BSYNC B0 ;  /* 0x0000000000007941 */ /* 0x000fea0003800000 */
.L_x_528:
[-C--:B------:R-:W-:Y:S01]  /*0f30*/  IABS R16, R3.reuse ;  /* 0x0000000300107213 */ /* 0x080fe20000000000 */
[----:B------:R-:W-:Y:S01]  /*0f40*/  BSSY B0, `(.L_x_531) ;  /* 0x000003c000007945 */ /* 0x000fe20003800000 */
[----:B------:R-:W-:Y:S02]  /*0f50*/  IABS R8, R3 ;  /* 0x0000000300087213 */ /* 0x000fe40000000000 */
[----:B------:R-:W0:Y:S01]  /*0f60*/  I2F.RP R11, R16 ;  /* 0x00000010000b7306 */ /* 0x000e220000209400 */
[----:B------:R-:W-:Y:S02]  /*0f70*/  IADD3 R5, R16, UR6, RZ ;  /* 0x0000000610057c10 */ /* 0x000fe4000fffe0ff */
        /* <DEDUP_REMOVED lines=37> */
.L_x_532:
        /* <DEDUP_REMOVED lines=19> */
.L_x_533:
[----:B------:R-:W-:Y:S05]  /*1300*/  BSYNC B0 ;  /* 0x0000000000007941 */ /* 0x000fea0003800000 */
.L_x_531:
[----:B------:R-:W-:Y:S01]  /*1310*/  IABS R8, c[0x0][0x214] ;  /* 0x0000850000087a13 */ /* 0x000fe20000000000 */
[----:B------:R-:W-:Y:S01]  /*1320*/  ULDC.U8 UR4, c[0x0][0x329] ;  /* 0x0000ca4000047ab9 */ /* 0x000fe20000000000 */
[----:B------:R-:W-:Y:S01]  /*1330*/  ISETP.GT.AND P3, PT, R3, RZ, PT ;  /* 0x000000ff0300720c */ /* 0x000fe20003f64270 */
[----:B------:R-:W-:Y:S01]  /*1340*/  ULDC.64 UR14, c[0x0][0x118] ;  /* 0x00004600000e7ab9 */ /* 0x000fe20000000a00 */
[----:B------:R-:W0:Y:S01]  /*1350*/  I2F.RP R20, R8 ;  /* 0x0000000800147306 */ /* 0x000e220000209400 */
[----:B------:R-:W-:Y:S07]  /*1360*/  BSSY B0, `(.L_x_534) ;  /* 0x000007f000007945 */ /* 0x000fee0003800000 */
        /* <DEDUP_REMOVED lines=9> */
[----:B------:R-:W-:Y:S02]  /*1400*/  ISETP.GE.AND P1, PT, R5, RZ, PT ;  /* 0x000000ff0500720c */ /* 0x000fe40003f26270 */
[----:B------:R-:W-:Y:S01]  /*1410*/  SHF.R.S32.HI R5, RZ, 0x1f, R3 ;  /* 0x0000001fff057819 */ /* 0x000fe20000011403 */
[----:B------:R-:W-:-:S04]  /*1420*/  IMAD.HI.U32 R9, R7, R6, RZ ;  /* 0x0000000607097227 */ /* 0x000fc800078e00ff */
[----:B------:R-:W-:-:S04]  /*1430*/  IMAD.MOV R7, RZ, RZ, -R9 ;  /* 0x000000ffff077224 */ /* 0x000fc800078e0a09 */
[C---:B------:R-:W-:Y:S01]  /*1440*/  IMAD R7, R8.reuse, R7, R6 ;  /* 0x0000000708077224 */ /* 0x040fe200078e0206 */
[----:B------:R-:W-:Y:S01]  /*1450*/  LEA.HI.SX32 R6, R3, 0x1, 0x1 ;  /* 0x0000000103067811 */ /* 0x000fe200078f0aff */
[----:B------:R-:W-:Y:S01]  /*1460*/  @!P3 IMAD.MOV R6, RZ, RZ, R5 ;  /* 0x000000ffff06b224 */ /* 0x000fe200078e0205 */
[----:B------:R-:W-:Y:S02]  /*1470*/  IABS R5, c[0x0][0x1c0] ;  /* 0x0000700000057a13 */ /* 0x000fe40000000000 */
[----:B------:R-:W-:Y:S02]  /*1480*/  ISETP.GT.U32.AND P0, PT, R8, R7, PT ;  /* 0x000000070800720c */ /* 0x000fe40003f04070 */
[----:B------:R-:W0:Y:S11]  /*1490*/  I2F.U32.RP R17, R5 ;  /* 0x0000000500117306 */ /* 0x000e360000209000 */
[----:B------:R-:W-:Y:S01]  /*14a0*/  @!P0 IMAD.IADD R7, R7, 0x1, -R8 ;  /* 0x0000000107078824 */ /* 0x000fe200078e0a08 */
[----:B------:R-:W-:-:S02]  /*14b0*/  @!P0 IADD3 R9, R9, 0x1, RZ ;  /* 0x0000000109098810 */ /* 0x000fc40007ffe0ff */
[----:B------:R-:W-:Y:S02]  /*14c0*/  ISETP.NE.AND P0, PT, RZ, c[0x0][0x214], PT ;  /* 0x00008500ff007a0c */ /* 0x000fe40003f05270 */
[----:B------:R-:W-:Y:S01]  /*14d0*/  ISETP.GE.U32.AND P2, PT, R7, R8, PT ;  /* 0x000000080700720c */ /* 0x000fe20003f46070 */
[----:B0-----:R-:W0:-:S12]  /*14e0*/  MUFU.RCP R24, R17 ;  /* 0x0000001100187308 */ /* 0x001e180000001000 */
[----:B------:R-:W-:Y:S02]  /*14f0*/  @P2 IADD3 R9, R9, 0x1, RZ ;  /* 0x0000000109092810 */ /* 0x000fe40007ffe0ff */
[----:B0-----:R-:W-:-:S03]  /*1500*/  IADD3 R24, R24, 0xffffffe, RZ ;  /* 0x0ffffffe18187810 */ /* 0x001fc60007ffe0ff */
[----:B------:R-:W-:Y:S01]  /*1510*/  @!P1 IMAD.MOV R9, RZ, RZ, -R9 ;  /* 0x000000ffff099224 */ /* 0x000fe200078e0a09 */
[----:B------:R-:W-:Y:S01]  /*1520*/  @!P0 LOP3.LUT R9, RZ, c[0x0][0x214], RZ, 0x33, !PT ;  /* 0x00008500ff098a12 */ /* 0x000fe200078e33ff */
[----:B------:R0:W-:Y:S01]  /*1530*/  F2I.FTZ.U32.TRUNC.NTZ R25, R24 ;  /* 0x0000001800197305 */ /* 0x0001e2000021f000 */
[----:B------:R-:W-:-:S03]  /*1540*/  IABS R17, R0 ;  /* 0x0000000000117213 */ /* 0x000fc60000000000 */
[----:B------:R-:W-:Y:S01]  /*1550*/  IMAD R3, R6, R9, RZ ;  /* 0x0000000906037224 */ /* 0x000fe200078e02ff */
[----:B------:R-:W-:-:S04]  /*1560*/  LOP3.LUT R0, R0, c[0x0][0x1c0], RZ, 0x3c, !PT ;  /* 0x0000700000007a12 */ /* 0x000fc800078e3cff */
[----:B------:R-:W-:-:S04]  /*1570*/  IABS R7, R3 ;  /* 0x0000000300077213 */ /* 0x000fc80000000000 */
[----:B------:R-:W1:Y:S01]  /*1580*/  I2F.RP R16, R7 ;  /* 0x0000000700107306 */ /* 0x000e620000209400 */
[----:B0-----:R-:W-:-:S07]  /*1590*/  IMAD.MOV.U32 R24, RZ, RZ, RZ ;  /* 0x000000ffff187224 */ /* 0x001fce00078e00ff */
[----:B-1----:R-:W0:Y:S02]  /*15a0*/  MUFU.RCP R6, R16 ;  /* 0x0000001000067308 */ /* 0x002e240000001000 */
[----:B0-----:R-:W-:Y:S01]  /*15b0*/  IADD3 R20, R6, 0xffffffe, RZ ;  /* 0x0ffffffe06147810 */ /* 0x001fe20007ffe0ff */
[----:B------:R-:W-:Y:S02]  /*15c0*/  IMAD.MOV R6, RZ, RZ, -R25 ;  /* 0x000000ffff067224 */ /* 0x000fe400078e0a19 */
[----:B------:R-:W-:-:S03]  /*15d0*/  IMAD.IADD R16, R4, 0x1, R7 ;  /* 0x0000000104107824 */ /* 0x000fc600078e0207 */
[----:B------:R-:W0:Y:S01]  /*15e0*/  F2I.FTZ.U32.TRUNC.NTZ R21, R20 ;  /* 0x0000001400157305 */ /* 0x000e22000021f000 */
[----:B------:R-:W-:Y:S01]  /*15f0*/  IMAD R23, R6, R5, RZ ;  /* 0x0000000506177224 */ /* 0x000fe200078e02ff */
[----:B------:R-:W-:-:S03]  /*1600*/  IABS R22, R16 ;  /* 0x0000001000167213 */ /* 0x000fc60000000000 */
[----:B------:R-:W-:-:S06]  /*1610*/  IMAD.HI.U32 R23, R25, R23, R24 ;  /* 0x0000001719177227 */ /* 0x000fcc00078e0018 */
[----:B------:R-:W-:-:S04]  /*1620*/  IMAD.HI.U32 R6, R23, R17, RZ ;  /* 0x0000001117067227 */ /* 0x000fc800078e00ff */
[----:B------:R-:W-:-:S04]  /*1630*/  IMAD.HI.U32 R23, R23, R22, RZ ;  /* 0x0000001617177227 */ /* 0x000fc800078e00ff */
[----:B0-----:R-:W-:Y:S02]  /*1640*/  IMAD.MOV R8, RZ, RZ, -R21 ;  /* 0x000000ffff087224 */ /* 0x001fe400078e0a15 */
[----:B------:R-:W-:Y:S02]  /*1650*/  IMAD.MOV.U32 R20, RZ, RZ, RZ ;  /* 0x000000ffff147224 */ /* 0x000fe400078e00ff */
[----:B------:R-:W-:Y:S01]  /*1660*/  IMAD R9, R8, R7, RZ ;  /* 0x0000000708097224 */ /* 0x000fe200078e02ff */
[----:B------:R-:W-:-:S03]  /*1670*/  IABS R8, c[0x0][0x1c0] ;  /* 0x0000700000087a13 */ /* 0x000fc60000000000 */
[----:B------:R-:W-:Y:S01]  /*1680*/  IMAD.HI.U32 R9, R21, R9, R20 ;  /* 0x0000000915097227 */ /* 0x000fe200078e0014 */
[----:B------:R-:W-:-:S03]  /*1690*/  IABS R20, R3 ;  /* 0x0000000300147213 */ /* 0x000fc60000000000 */
[----:B------:R-:W-:Y:S02]  /*16a0*/  IMAD.MOV R8, RZ, RZ, -R8 ;  /* 0x000000ffff087224 */ /* 0x000fe400078e0a08 */
[----:B------:R-:W-:Y:S02]  /*16b0*/  IMAD.MOV R20, RZ, RZ, -R20 ;  /* 0x000000ffff147224 */ /* 0x000fe400078e0a14 */
[----:B------:R-:W-:-:S04]  /*16c0*/  IMAD.HI.U32 R9, R9, R22, RZ ;  /* 0x0000001609097227 */ /* 0x000fc800078e00ff */
[----:B------:R-:W-:Y:S01]  /*16d0*/  IMAD R4, R6, R8, R17 ;  /* 0x0000000806047224 */ /* 0x000fe200078e0211 */
[C---:B------:R-:W-:Y:S01]  /*16e0*/  LOP3.LUT R17, R16.reuse, R7, RZ, 0x3c, !PT ;  /* 0x0000000710117212 */ /* 0x040fe200078e3cff */
[--C-:B------:R-:W-:Y:S01]  /*16f0*/  IMAD R20, R9, R20, R22.reuse ;  /* 0x0000001409147224 */ /* 0x100fe200078e0216 */
[----:B------:R-:W-:Y:S01]  /*1700*/  LOP3.LUT R16, R16, c[0x0][0x1c0], RZ, 0x3c, !PT ;  /* 0x0000700010107a12 */ /* 0x000fe200078e3cff */
[----:B------:R-:W-:Y:S01]  /*1710*/  IMAD R8, R23, R8, R22 ;  /* 0x0000000817087224 */ /* 0x000fe200078e0216 */
[----:B------:R-:W-:Y:S02]  /*1720*/  ISETP.GT.U32.AND P3, PT, R5, R4, PT ;  /* 0x000000040500720c */ /* 0x000fe40003f64070 */
[----:B------:R-:W-:Y:S02]  /*1730*/  ISETP.GT.U32.AND P0, PT, R7, R20, PT ;  /* 0x000000140700720c */ /* 0x000fe40003f04070 */
[----:B------:R-:W-:Y:S02]  /*1740*/  ISETP.GT.U32.AND P1, PT, R5, R8, PT ;  /* 0x000000080500720c */ /* 0x000fe40003f24070 */
[----:B------:R-:W-:Y:S01]  /*1750*/  ISETP.GE.AND P4, PT, R17, RZ, PT ;  /* 0x000000ff1100720c */ /* 0x000fe20003f86270 */
[----:B------:R-:W-:-:S06]  /*1760*/  IMAD.MOV.U32 R17, RZ, RZ, c[0x0][0x214] ;  /* 0x00008500ff117624 */ /* 0x000fcc00078e00ff */
[----:B------:R-:W-:Y:S01]  /*1770*/  @!P3 IMAD.IADD R4, R4, 0x1, -R5 ;  /* 0x000000010404b824 */ /* 0x000fe200078e0a05 */
[----:B------:R-:W-:Y:S01]  /*1780*/  @!P3 IADD3 R6, R6, 0x1, RZ ;  /* 0x000000010606b810 */ /* 0x000fe20007ffe0ff */
[----:B------:R-:W-:Y:S01]  /*1790*/  @!P0 IMAD.IADD R20, R20, 0x1, -R7 ;  /* 0x0000000114148824 */ /* 0x000fe200078e0a07 */
[----:B------:R-:W-:Y:S01]  /*17a0*/  @!P0 IADD3 R9, R9, 0x1, RZ ;  /* 0x0000000109098810 */ /* 0x000fe20007ffe0ff */
[----:B------:R-:W-:Y:S01]  /*17b0*/  @!P1 IMAD.IADD R8, R8, 0x1, -R5 ;  /* 0x0000000108089824 */ /* 0x000fe200078e0a05 */
[----:B------:R-:W-:Y:S02]  /*17c0*/  ISETP.GE.U32.AND P6, PT, R4, R5, PT ;  /* 0x000000050400720c */ /* 0x000fe40003fc6070 */
[----:B------:R-:W0:Y:S01]  /*17d0*/  S2R R4, SR_TID.X ;  /* 0x0000000000047919 */ /* 0x000e220000002100 */
[----:B------:R-:W-:Y:S02]  /*17e0*/  ISETP.GE.U32.AND P2, PT, R20, R7, PT ;  /* 0x000000071400720c */ /* 0x000fe40003f46070 */
[----:B------:R-:W-:-:S02]  /*17f0*/  ISETP.GE.AND P0, PT, R0, RZ, PT ;  /* 0x000000ff0000720c */ /* 0x000fc40003f06270 */
[----:B------:R-:W-:Y:S02]  /*1800*/  ISETP.GT.AND P3, PT, R2, RZ, PT ;  /* 0x000000ff0200720c */ /* 0x000fe40003f64270 */
[----:B------:R-:W-:Y:S02]  /*1810*/  ISETP.GE.U32.AND P5, PT, R8, R5, PT ;  /* 0x000000050800720c */ /* 0x000fe40003fa6070 */
[----:B------:R-:W-:Y:S02]  /*1820*/  @!P1 IADD3 R23, R23, 0x1, RZ ;  /* 0x0000000117179810 */ /* 0x000fe40007ffe0ff */
[----:B------:R-:W-:Y:S02]  /*1830*/  @P6 IADD3 R6, R6, 0x1, RZ ;  /* 0x0000000106066810 */ /* 0x000fe40007ffe0ff */
[----:B------:R-:W-:Y:S02]  /*1840*/  ISETP.NE.AND P6, PT, R3, RZ, PT ;  /* 0x000000ff0300720c */ /* 0x000fe40003fc5270 */
[----:B------:R-:W-:Y:S01]  /*1850*/  @P2 IADD3 R9, R9, 0x1, RZ ;  /* 0x0000000109092810 */ /* 0x000fe20007ffe0ff */
[----:B------:R-:W-:Y:S01]  /*1860*/  @!P0 IMAD.MOV R6, RZ, RZ, -R6 ;  /* 0x000000ffff068224 */ /* 0x000fe200078e0a06 */
[----:B------:R-:W-:-:S02]  /*1870*/  ISETP.GE.AND P2, PT, R16, RZ, PT ;  /* 0x000000ff1000720c */ /* 0x000fc40003f46270 */
[----:B------:R-:W-:Y:S01]  /*1880*/  LOP3.LUT R0, RZ, c[0x0][0x1c0], RZ, 0x33, !PT ;  /* 0x00007000ff007a12 */ /* 0x000fe200078e33ff */
[----:B------:R-:W-:Y:S01]  /*1890*/  @!P4 IMAD.MOV R9, RZ, RZ, -R9 ;  /* 0x000000ffff09c224 */ /* 0x000fe200078e0a09 */
[----:B------:R-:W-:Y:S02]  /*18a0*/  ISETP.NE.AND P4, PT, RZ, c[0x0][0x1c0], PT ;  /* 0x00007000ff007a0c */ /* 0x000fe40003f85270 */
[----:B------:R-:W-:Y:S02]  /*18b0*/  SHF.R.S32.HI R8, RZ, 0x1f, R2 ;  /* 0x0000001fff087819 */ /* 0x000fe40000011402 */
[----:B------:R-:W-:Y:S02]  /*18c0*/  ISETP.NE.AND P1, PT, RZ, UR4, PT ;  /* 0x00000004ff007c0c */ /* 0x000fe4000bf25270 */
[----:B0-----:R-:W-:Y:S02]  /*18d0*/  SHF.R.S32.HI R5, RZ, 0x1f, R4 ;  /* 0x0000001fff057819 */ /* 0x001fe40000011404 */
[----:B------:R-:W-:Y:S01]  /*18e0*/  LEA.HI.SX32 R16, R2, 0x1, 0x1 ;  /* 0x0000000102107811 */ /* 0x000fe200078f0aff */
[----:B------:R-:W-:Y:S01]  /*18f0*/  @!P3 IMAD.MOV R16, RZ, RZ, R8 ;  /* 0x000000ffff10b224 */ /* 0x000fe200078e0208 */
[----:B------:R-:W-:-:S02]  /*1900*/  SEL R17, R17, 0x1, !P1 ;  /* 0x0000000111117807 */ /* 0x000fc40004800000 */
[----:B------:R-:W-:Y:S02]  /*1910*/  SEL R6, R0, R6, !P4 ;  /* 0x0000000600067207 */ /* 0x000fe40006000000 */
        /* <DEDUP_REMOVED lines=8> */
[----:B------:R-:W-:Y:S01]  /*19a0*/  SHF.R.S32.HI R6, RZ, 0x4, R8 ;  /* 0x00000004ff067819 */ /* 0x000fe20000011408 */
[----:B------:R-:W-:Y:S01]  /*19b0*/  IMAD.MOV.U32 R16, RZ, RZ, -0x800000 ;  /* 0xff800000ff107424 */ /* 0x000fe200078e00ff */
[----:B------:R-:W-:-:S02]  /*19c0*/  ISETP.LT.AND.EX P2, PT, R19, R21, PT, P0 ;  /* 0x000000151300720c */ /* 0x000fc40003f41300 */
[----:B------:R-:W-:Y:S02]  /*19d0*/  ISETP.GE.AND P0, PT, R6, c[0x0][0x314], PT ;  /* 0x0000c50006007a0c */ /* 0x000fe40003f06270 */
[----:B------:R-:W-:Y:S02]  /*19e0*/  SEL R0, R0, R23, !P4 ;  /* 0x0000001700007207 */ /* 0x000fe40006000000 */
[----:B------:R-:W-:Y:S02]  /*19f0*/  LOP3.LUT R23, R8, 0xfffffff0, RZ, 0xc0, !PT ;  /* 0xfffffff008177812 */ /* 0x000fe400078ec0ff */
[----:B------:R-:W-:Y:S02]  /*1a00*/  SEL R9, R18, R9, P2 ;  /* 0x0000000912097207 */ /* 0x000fe40001000000 */
[----:B------:R-:W-:Y:S01]  /*1a10*/  SEL R8, R19, R21, P2 ;  /* 0x0000001513087207 */ /* 0x000fe20001000000 */
[----:B------:R-:W-:-:S04]  /*1a20*/  IMAD.IADD R23, R4, 0x1, -R23 ;  /* 0x0000000104177824 */ /* 0x000fc800078e0a17 */
[----:B------:R-:W-:Y:S05]  /*1a30*/  @P0 BRA `(.L_x_535) ;  /* 0x0000011000000947 */ /* 0x000fea0003800000 */
[----:B------:R-:W-:Y:S01]  /*1a40*/  UIADD3 UR5, UP0, UR12, -UR11, URZ ;  /* 0x8000000b0c057290 */ /* 0x000fe2000ff1e03f */
[----:B------:R-:W-:-:S03]  /*1a50*/  SHF.R.S32.HI R19, RZ, 0x1f, R23 ;  /* 0x0000001fff137819 */ /* 0x000fc60000011417 */
[----:B------:R-:W-:Y:S02]  /*1a60*/  UIADD3.X UR4, UR10, ~UR9, URZ, UP0, !UPT ;  /* 0x800000090a047290 */ /* 0x000fe400087fe43f */
[----:B------:R-:W-:-:S04]  /*1a70*/  ISETP.LT.U32.AND P0, PT, R23, UR5, PT ;  /* 0x0000000517007c0c */ /* 0x000fc8000bf01070 */
[----:B------:R-:W-:-:S05]  /*1a80*/  IMAD.U32 R18, RZ, RZ, UR4 ;  /* 0x00000004ff127e24 */ /* 0x000fca000f8e00ff */
[----:B------:R-:W-:-:S13]  /*1a90*/  ISETP.GT.AND.EX P0, PT, R18, R19, PT, P0 ;  /* 0x000000131200720c */ /* 0x000fda0003f04300 */
[----:B------:R-:W-:Y:S05]  /*1aa0*/  @!P0 BRA `(.L_x_535) ;  /* 0x000000a000008947 */ /* 0x000fea0003800000 */
[----:B------:R-:W-:Y:S01]  /*1ab0*/  IADD3 R18, P0, R23, UR11, RZ ;  /* 0x0000000b17127c10 */ /* 0x000fe2000ff1e0ff */
[----:B------:R-:W-:Y:S01]  /*1ac0*/  IMAD R16, R6, UR10, RZ ;  /* 0x0000000a06107c24 */ /* 0x000fe2000f8e02ff */
[----:B------:R-:W-:Y:S02]  /*1ad0*/  SHF.R.S32.HI R21, RZ, 0x1f, R6 ;  /* 0x0000001fff157819 */ /* 0x000fe40000011406 */
[----:B------:R-:W-:-:S03]  /*1ae0*/  IADD3.X R19, R19, UR9, RZ, P0, !PT ;  /* 0x0000000913137c10 */ /* 0x000fc600087fe4ff */
[----:B------:R-:W-:Y:S02]  /*1af0*/  IMAD R16, R21, UR12, R16 ;  /* 0x0000000c15107c24 */ /* 0x000fe4000f8e0210 */
[----:B------:R-:W-:-:S04]  /*1b00*/  IMAD.WIDE.U32 R18, R6, UR12, R18 ;  /* 0x0000000c06127c25 */ /* 0x000fc8000f8e0012 */
[----:B------:R-:W-:Y:S01]  /*1b10*/  IMAD.IADD R16, R19, 0x1, R16 ;  /* 0x0000000113107824 */ /* 0x000fe200078e0210 */
[----:B------:R-:W-:-:S04]  /*1b20*/  LEA R20, P0, R18, c[0x0][0x208], 0x2 ;  /* 0x0000820012147a11 */ /* 0x000fc800078010ff */
[----:B------:R-:W-:-:S05]  /*1b30*/  LEA.HI.X R21, R18, c[0x0][0x20c], R16, 0x2, P0 ;  /* 0x0000830012157a11 */ /* 0x000fca00000f1410 */
[----:B------:R0:W5:Y:S04]  /*1b40*/  LDG.E R16, [R20.64] ;  /* 0x0000000e14107981 */ /* 0x000168000c1e1900 */
.L_x_535:
[----:B------:R-:W-:Y:S05]  /*1b50*/  BSYNC B0 ;  /* 0x0000000000007941 */ /* 0x000fea0003800000 */
.L_x_534:
        /* <DEDUP_REMOVED lines=16> */
[----:B------:R1:W2:Y:S02]  /*1c60*/  @!P0 LDS R30, [R18.X4] ;  /* 0x00000000121e8984 */ /* 0x0002a40000004800 */
[----:B-1----:R-:W-:Y:S02]  /*1c70*/  SHF.R.S32.HI R18, RZ, 0x1f, R3 ;  /* 0x0000001fff127819 */ /* 0x002fe40000011403 */
[----:B--2---:R-:W1:Y:S02]  /*1c80*/  SHFL.BFLY PT, R19, R30, 0x4, 0x1f ;  /* 0x0c801f001e137f89 */ /* 0x004e6400000e0000 */
[----:B-1----:R-:W-:-:S05]  /*1c90*/  FMNMX.FTZ R22, R19, R30, !PT ;  /* 0x0000001e13167209 */ /* 0x002fca0007810000 */
[----:B------:R-:W1:Y:S02]  /*1ca0*/  SHFL.BFLY PT, R25, R22, 0x2, 0x1f ;  /* 0x0c401f0016197f89 */ /* 0x000e6400000e0000 */
        /* <DEDUP_REMOVED lines=8> */
[----:B01----:R-:W0:Y:S02]  /*1d30*/  SHFL.BFLY PT, R20, R23, 0x4, 0x1f ;  /* 0x0c801f0017147f89 */ /* 0x003e2400000e0000 */
        /* <DEDUP_REMOVED lines=19> */
[----:B------:R-:W-:Y:S01]  /*1e70*/  ISETP.GE.U32.AND P2, PT, R32, UR12, PT ;  /* 0x0000000c20007c0c */ /* 0x000fe2000bf46070 */
[----:B------:R-:W-:-:S03]  /*1e80*/  IMAD.MOV.U32 R5, RZ, RZ, c[0x0][0x1c0] ;  /* 0x00007000ff057624 */ /* 0x000fc600078e00ff */
[----:B------:R-:W-:Y:S02]  /*1e90*/  ISETP.GE.AND.EX P2, PT, R33, UR10, PT, P2 ;  /* 0x0000000a21007c0c */ /* 0x000fe4000bf46320 */
        /* <DEDUP_REMOVED lines=13> */
[----:B------:R-:W-:Y:S02]  /*1f70*/  IMAD R0, R0, UR8, RZ ;  /* 0x0000000800007c24 */ /* 0x000fe4000f8e02ff */
[----:B------:R-:W-:-:S04]  /*1f80*/  IMAD.WIDE.U32 R18, R17, UR8, RZ ;  /* 0x0000000811127c25 */ /* 0x000fc8000f8e00ff */
[----:B------:R-:W-:Y:S02]  /*1f90*/  IMAD R17, R17, UR7, R0 ;  /* 0x0000000711117c24 */ /* 0x000fe4000f8e0200 */
        /* <DEDUP_REMOVED lines=12> */
[----:B------:R-:W-:Y:S05]  /*2060*/  CALL.REL.NOINC `($__internal_11_$__cuda_sm20_div_s64) ;  /* 0x00002c8000007944 */ /* 0x000fea0003c00000 */
[-C--:B------:R-:W-:Y:S02]  /*2070*/  IADD3 R21, P0, RZ, -R18.reuse, RZ ;  /* 0x80000012ff157210 */ /* 0x080fe40007f1e0ff */
[----:B------:R-:W-:Y:S02]  /*2080*/  MOV R42, R18 ;  /* 0x00000012002a7202 */ /* 0x000fe40000000f00 */
[----:B------:R-:W-:Y:S01]  /*2090*/  IADD3.X R17, RZ, ~R19, RZ, P0, !PT ;  /* 0x80000013ff117210 */ /* 0x000fe200007fe4ff */
[----:B------:R-:W-:Y:S01]  /*20a0*/  IMAD.WIDE.U32 R32, R36, R21, R32 ;  /* 0x0000001524207225 */ /* 0x000fe200078e0020 */
[----:B------:R-:W-:-:S03]  /*20b0*/  MOV R43, R19 ;  /* 0x00000013002b7202 */ /* 0x000fc60000000f00 */
[----:B------:R-:W-:-:S04]  /*20c0*/  IMAD R0, R17, R36, RZ ;  /* 0x0000002411007224 */ /* 0x000fc800078e02ff */
[----:B------:R-:W-:-:S05]  /*20d0*/  IMAD R17, R23, R21, R0 ;  /* 0x0000001517117224 */ /* 0x000fca00078e0200 */
[----:B------:R-:W-:Y:S01]  /*20e0*/  IADD3 R17, R33, R17, RZ ;  /* 0x0000001121117210 */ /* 0x000fe20007ffe0ff */
[----:B------:R-:W-:Y:S05]  /*20f0*/  BRA `(.L_x_541) ;  /* 0x0000016000007947 */ /* 0x000fea0003800000 */
.L_x_540:
        /* <DEDUP_REMOVED lines=22> */
.L_x_541:
[----:B------:R-:W-:Y:S05]  /*2260*/  BSYNC B0 ;  /* 0x0000000000007941 */ /* 0x000fea0003800000 */
.L_x_539:
[----:B------:R-:W-:Y:S01]  /*2270*/  LOP3.LUT R0, R17, UR7, RZ, 0xfc, !PT ;  /* 0x0000000711007c12 */ /* 0x000fe2000f8efcff */
[----:B------:R-:W-:Y:S03]  /*2280*/  BSSY B0, `(.L_x_542) ;  /* 0x0000028000007945 */ /* 0x000fe60003800000 */
[----:B------:R-:W-:-:S13]  /*2290*/  ISETP.NE.U32.AND P0, PT, R0, RZ, PT ;  /* 0x000000ff0000720c */ /* 0x000fda0003f05070 */
[----:B------:R-:W-:Y:S05]  /*22a0*/  @!P0 BRA `(.L_x_543) ;  /* 0x000000f000008947 */ /* 0x000fea0003800000 */
[----:B------:R-:W-:Y:S01]  /*22b0*/  IMAD.MOV.U32 R26, RZ, RZ, R32 ;  /* 0x000000ffff1a7224 */ /* 0x000fe200078e0020 */
[----:B------:R-:W-:Y:S01]  /*22c0*/  MOV R24, UR8 ;  /* 0x0000000800187c02 */ /* 0x000fe20008000f00 */
[----:B------:R-:W-:Y:S01]  /*22d0*/  IMAD.U32 R23, RZ, RZ, UR7 ;  /* 0x00000007ff177e24 */ /* 0x000fe2000f8e00ff */
[----:B------:R-:W-:Y:S02]  /*22e0*/  MOV R22, 0x2300 ;  /* 0x0000230000167802 */ /* 0x000fe40000000f00 */
[----:B------:R-:W-:Y:S05]  /*22f0*/  CALL.REL.NOINC `($__internal_11_$__cuda_sm20_div_s64) ;  /* 0x000029f000007944 */ /* 0x000fea0003c00000 */
[-C--:B------:R-:W-:Y:S02]  /*2300*/  IADD3 R16, P0, RZ, -R18.reuse, RZ ;  /* 0x80000012ff107210 */ /* 0x080fe40007f1e0ff */
[----:B------:R-:W-:Y:S02]  /*2310*/  MOV R33, R17 ;  /* 0x0000001100217202 */ /* 0x000fe40000000f00 */
[-C--:B------:R-:W-:Y:S02]  /*2320*/  IADD3.X R0, RZ, ~R19.reuse, RZ, P0, !PT ;  /* 0x80000013ff007210 */ /* 0x080fe400007fe4ff */
[----:B------:R-:W-:Y:S01]  /*2330*/  MOV R36, R18 ;  /* 0x0000001200247202 */ /* 0x000fe20000000f00 */
[----:B------:R-:W-:Y:S01]  /*2340*/  IMAD.WIDE.U32 R32, R16, UR8, R32 ;  /* 0x0000000810207c25 */ /* 0x000fe2000f8e0020 */
[----:B------:R-:W-:-:S03]  /*2350*/  MOV R37, R19 ;  /* 0x0000001300257202 */ /* 0x000fc60000000f00 */
[----:B------:R-:W-:-:S04]  /*2360*/  IMAD R21, R0, UR8, RZ ;  /* 0x0000000800157c24 */ /* 0x000fc8000f8e02ff */
[----:B------:R-:W-:-:S05]  /*2370*/  IMAD R21, R16, UR7, R21 ;  /* 0x0000000710157c24 */ /* 0x000fca000f8e0215 */
[----:B------:R-:W-:Y:S01]  /*2380*/  IADD3 R0, R33, R21, RZ ;  /* 0x0000001521007210 */ /* 0x000fe20007ffe0ff */
[----:B------:R-:W-:Y:S05]  /*2390*/  BRA `(.L_x_544) ;  /* 0x0000016000007947 */ /* 0x000fea0003800000 */
.L_x_543:
[----:B------:R-:W0:Y:S01]  /*23a0*/  I2F.U32.RP R18, UR8 ;  /* 0x0000000800127d06 */ /* 0x000e220008209000 */
[----:B------:R-:W-:Y:S01]  /*23b0*/  ISETP.NE.U32.AND P0, PT, RZ, UR8, PT ;  /* 0x00000008ff007c0c */ /* 0x000fe2000bf05070 */
[----:B------:R-:W-:-:S06]  /*23c0*/  IMAD.MOV.U32 R37, RZ, RZ, RZ ;  /* 0x000000ffff257224 */ /* 0x000fcc00078e00ff */
[----:B0-----:R-:W0:Y:S02]  /*23d0*/  MUFU.RCP R16, R18 ;  /* 0x0000001200107308 */ /* 0x001e240000001000 */
[----:B0-----:R-:W-:-:S06]  /*23e0*/  IADD3 R16, R16, 0xffffffe, RZ ;  /* 0x0ffffffe10107810 */ /* 0x001fcc0007ffe0ff */
[----:B------:R-:W0:Y:S02]  /*23f0*/  F2I.FTZ.U32.TRUNC.NTZ R17, R16 ;  /* 0x0000001000117305 */ /* 0x000e24000021f000 */
[----:B0-----:R-:W-:Y:S02]  /*2400*/  IMAD.MOV R0, RZ, RZ, -R17 ;  /* 0x000000ffff007224 */ /* 0x001fe400078e0a11 */
[----:B------:R-:W-:Y:S02]  /*2410*/  IMAD.MOV.U32 R16, RZ, RZ, RZ ;  /* 0x000000ffff107224 */ /* 0x000fe400078e00ff */
[----:B------:R-:W-:-:S04]  /*2420*/  IMAD R0, R0, UR8, RZ ;  /* 0x0000000800007c24 */ /* 0x000fc8000f8e02ff */
[----:B------:R-:W-:Y:S01]  /*2430*/  IMAD.HI.U32 R17, R17, R0, R16 ;  /* 0x0000000011117227 */ /* 0x000fe200078e0010 */
[----:B------:R-:W-:-:S05]  /*2440*/  HFMA2.MMA R0, -RZ, RZ, 0, 0 ;  /* 0x00000000ff007435 */ /* 0x000fca00000001ff */
[----:B------:R-:W-:-:S05]  /*2450*/  IMAD.HI.U32 R36, R17, R32, RZ ;  /* 0x0000002011247227 */ /* 0x000fca00078e00ff */
[----:B------:R-:W-:-:S05]  /*2460*/  IADD3 R17, -R36, RZ, RZ ;  /* 0x000000ff24117210 */ /* 0x000fca0007ffe1ff */
[----:B------:R-:W-:-:S05]  /*2470*/  IMAD R17, R17, UR8, R32 ;  /* 0x0000000811117c24 */ /* 0x000fca000f8e0220 */
[----:B------:R-:W-:-:S13]  /*2480*/  ISETP.GE.U32.AND P3, PT, R17, UR8, PT ;  /* 0x0000000811007c0c */ /* 0x000fda000bf66070 */
[----:B------:R-:W-:Y:S02]  /*2490*/  @P3 IADD3 R17, R17, -UR8, RZ ;  /* 0x8000000811113c10 */ /* 0x000fe4000fffe0ff */
[----:B------:R-:W-:Y:S02]  /*24a0*/  @P3 IADD3 R36, R36, 0x1, RZ ;  /* 0x0000000124243810 */ /* 0x000fe40007ffe0ff */
[----:B------:R-:W-:-:S13]  /*24b0*/  ISETP.GE.U32.AND P2, PT, R17, UR8, PT ;  /* 0x0000000811007c0c */ /* 0x000fda000bf46070 */
[----:B------:R-:W-:Y:S02]  /*24c0*/  @P2 IADD3 R36, R36, 0x1, RZ ;  /* 0x0000000124242810 */ /* 0x000fe40007ffe0ff */
[----:B------:R-:W-:-:S05]  /*24d0*/  @!P0 LOP3.LUT R36, RZ, UR8, RZ, 0x33, !PT ;  /* 0x00000008ff248c12 */ /* 0x000fca000f8e33ff */
[----:B------:R-:W-:-:S04]  /*24e0*/  IMAD.MOV R17, RZ, RZ, -R36 ;  /* 0x000000ffff117224 */ /* 0x000fc800078e0a24 */
[----:B------:R-:W-:Y:S02]  /*24f0*/  IMAD R32, R17, UR8, R32 ;  /* 0x0000000811207c24 */ /* 0x000fe4000f8e0220 */
.L_x_544:
[----:B------:R-:W-:Y:S05]  /*2500*/  BSYNC B0 ;  /* 0x0000000000007941 */ /* 0x000fea0003800000 */
.L_x_542:
        /* <DEDUP_REMOVED lines=11> */
[----:B------:R-:W-:Y:S05]  /*25c0*/  CALL.REL.NOINC `($__internal_11_$__cuda_sm20_div_s64) ;  /* 0x0000272000007944 */ /* 0x000fea0003c00000 */
[----:B------:R-:W-:-:S04]  /*25d0*/  IADD3 R17, P0, RZ, -R18, RZ ;  /* 0x80000012ff117210 */ /* 0x000fc80007f1e0ff */
[----:B------:R-:W-:Y:S01]  /*25e0*/  IADD3.X R16, RZ, ~R19, RZ, P0, !PT ;  /* 0x80000013ff107210 */ /* 0x000fe200007fe4ff */
[----:B------:R-:W-:-:S04]  /*25f0*/  IMAD.WIDE.U32 R36, R5, R17, R36 ;  /* 0x0000001105247225 */ /* 0x000fc800078e0024 */
[----:B------:R-:W-:-:S04]  /*2600*/  IMAD R16, R16, R5, RZ ;  /* 0x0000000510107224 */ /* 0x000fc800078e02ff */
[----:B------:R-:W-:-:S05]  /*2610*/  IMAD R4, R4, R17, R16 ;  /* 0x0000001104047224 */ /* 0x000fca00078e0210 */
[----:B------:R-:W-:Y:S01]  /*2620*/  IADD3 R4, R37, R4, RZ ;  /* 0x0000000425047210 */ /* 0x000fe20007ffe0ff */
[----:B------:R-:W-:Y:S05]  /*2630*/  BRA `(.L_x_547) ;  /* 0x0000016000007947 */ /* 0x000fea0003800000 */
.L_x_546:
[----:B------:R-:W0:Y:S01]  /*2640*/  I2F.U32.RP R19, R5 ;  /* 0x0000000500137306 */ /* 0x000e220000209000 */
[----:B------:R-:W-:-:S07]  /*2650*/  ISETP.NE.U32.AND P0, PT, R5, RZ, PT ;  /* 0x000000ff0500720c */ /* 0x000fce0003f05070 */
[----:B0-----:R-:W0:Y:S02]  /*2660*/  MUFU.RCP R16, R19 ;  /* 0x0000001300107308 */ /* 0x001e240000001000 */
[----:B0-----:R-:W-:Y:S01]  /*2670*/  IADD3 R16, R16, 0xffffffe, RZ ;  /* 0x0ffffffe10107810 */ /* 0x001fe20007ffe0ff */
[----:B------:R-:W-:-:S05]  /*2680*/  IMAD.MOV.U32 R19, RZ, RZ, RZ ;  /* 0x000000ffff137224 */ /* 0x000fca00078e00ff */
        /* <DEDUP_REMOVED lines=17> */
.L_x_547:
[----:B------:R-:W-:Y:S05]  /*27a0*/  BSYNC B0 ;  /* 0x0000000000007941 */ /* 0x000fea0003800000 */
.L_x_545:
        /* <DEDUP_REMOVED lines=38> */
[----:B------:R-:W-:Y:S05]  /*2a10*/  CALL.REL.NOINC `($__internal_11_$__cuda_sm20_div_s64) ;  /* 0x000022d000007944 */ /* 0x000fea0003c00000 */
        /* <DEDUP_REMOVED lines=12> */
.L_x_549:
        /* <DEDUP_REMOVED lines=23> */
.L_x_550:
[----:B------:R-:W-:Y:S05]  /*2c50*/  BSYNC B0 ;  /* 0x0000000000007941 */ /* 0x000fea0003800000 */
.L_x_548:
        /* <DEDUP_REMOVED lines=18> */
.L_x_552:
        /* <DEDUP_REMOVED lines=22> */
.L_x_553:
[----:B------:R-:W-:Y:S05]  /*2ee0*/  BSYNC B0 ;  /* 0x0000000000007941 */ /* 0x000fea0003800000 */
.L_x_551:
        /* <DEDUP_REMOVED lines=20> */
.L_x_555:
[----:B------:R-:W0:Y:S01]  /*3030*/  I2F.U32.RP R19, R13 ;  /* 0x0000000d00137306 */ /* 0x000e220000209000 */
[----:B------:R-:W-:Y:S01]  /*3040*/  IMAD.MOV.U32 R20, RZ, RZ, RZ ;  /* 0x000000ffff147224 */ /* 0x000fe200078e00ff */
[----:B------:R-:W-:-:S06]  /*3050*/  ISETP.NE.U32.AND P0, PT, R13, RZ, PT ;  /* 0x000000ff0d00720c */ /* 0x000fcc0003f05070 */
[----:B0-----:R-:W0:Y:S02]  /*3060*/  MUFU.RCP R17, R19 ;  /* 0x0000001300117308 */ /* 0x001e240000001000 */
[----:B0-----:R-:W-:Y:S01]  /*3070*/  IADD3 R17, R17, 0xffffffe, RZ ;  /* 0x0ffffffe11117810 */ /* 0x001fe20007ffe0ff */
[----:B------:R-:W-:-:S05]  /*3080*/  IMAD.MOV.U32 R19, RZ, RZ, RZ ;  /* 0x000000ffff137224 */ /* 0x000fca00078e00ff */
        /* <DEDUP_REMOVED lines=17> */
.L_x_556:
[----:B------:R-:W-:Y:S05]  /*31a0*/  BSYNC B0 ;  /* 0x0000000000007941 */ /* 0x000fea0003800000 */
.L_x_554:
[----:B------:R-:W-:Y:S01]  /*31b0*/  SHF.R.S32.HI R17, RZ, 0x1f, R7 ;  /* 0x0000001fff117819 */ /* 0x000fe20000011407 */
[-C--:B------:R-:W-:Y:S01]  /*31c0*/  IMAD R12, R19, R7.reuse, RZ ;  /* 0x00000007130c7224 */ /* 0x080fe200078e02ff */
[----:B------:R-:W-:Y:S01]  /*31d0*/  BSSY B0, `(.L_x_557) ;  /* 0x000003b000007945 */ /* 0x000fe20003800000 */
[----:B------:R-:W-:-:S04]  /*31e0*/  IMAD.WIDE.U32 R42, R18, R7, RZ ;  /* 0x00000007122a7225 */ /* 0x000fc800078e00ff */
[----:B------:R-:W-:Y:S01]  /*31f0*/  IMAD R7, R17, R18, R12 ;  /* 0x0000001211077224 */ /* 0x000fe200078e020c */
[----:B------:R-:W-:Y:S01]  /*3200*/  SHF.R.S32.HI R18, RZ, 0x1f, R2 ;  /* 0x0000001fff127819 */ /* 0x000fe20000011402 */
[----:B------:R-:W-:Y:S01]  /*3210*/  IMAD R17, R15, R2, RZ ;  /* 0x000000020f117224 */ /* 0x000fe200078e02ff */
[----:B------:R-:W-:Y:S01]  /*3220*/  LOP3.LUT R15, R41, R10, RZ, 0xfc, !PT ;  /* 0x0000000a290f7212 */ /* 0x000fe200078efcff */
[----:B------:R-:W-:Y:S01]  /*3230*/  IMAD R45, R25, c[0x0][0x214], RZ ;  /* 0x00008500192d7a24 */ /* 0x000fe200078e02ff */
[----:B------:R-:W-:Y:S01]  /*3240*/  IADD3 R7, R43, R7, RZ ;  /* 0x000000072b077210 */ /* 0x000fe20007ffe0ff */
[----:B------:R-:W-:Y:S01]  /*3250*/  IMAD R17, R18, R13, R17 ;  /* 0x0000000d12117224 */ /* 0x000fe200078e0211 */
[----:B------:R-:W-:Y:S01]  /*3260*/  ISETP.NE.U32.AND P0, PT, R15, RZ, PT ;  /* 0x000000ff0f00720c */ /* 0x000fe20003f05070 */
[----:B------:R-:W-:Y:S01]  /*3270*/  IMAD R12, R14, R45, RZ ;  /* 0x0000002d0e0c7224 */ /* 0x000fe200078e02ff */
[----:B------:R-:W-:Y:S01]  /*3280*/  SHF.R.S32.HI R19, RZ, 0x1f, R45 ;  /* 0x0000001fff137819 */ /* 0x000fe2000001142d */
        /* <DEDUP_REMOVED lines=11> */
[----:B------:R-:W-:Y:S05]  /*3340*/  CALL.REL.NOINC `($__internal_11_$__cuda_sm20_div_s64) ;  /* 0x000019a000007944 */ /* 0x000fea0003c00000 */
        /* <DEDUP_REMOVED lines=12> */
.L_x_558:
        /* <DEDUP_REMOVED lines=23> */
.L_x_559:
[----:B------:R-:W-:Y:S05]  /*3580*/  BSYNC B0 ;  /* 0x0000000000007941 */ /* 0x000fea0003800000 */
.L_x_557:
        /* <DEDUP_REMOVED lines=29> */
.L_x_561:
[----:B------:R-:W0:Y:S01]  /*3760*/  I2F.U32.RP R17, R9 ;  /* 0x0000000900117306 */ /* 0x000e220000209000 */
[----:B------:R-:W-:Y:S01]  /*3770*/  IMAD.MOV.U32 R18, RZ, RZ, RZ ;  /* 0x000000ffff127224 */ /* 0x000fe200078e00ff */
[----:B------:R-:W-:-:S06]  /*3780*/  ISETP.NE.U32.AND P0, PT, R9, RZ, PT ;  /* 0x000000ff0900720c */ /* 0x000fcc0003f05070 */
        /* <DEDUP_REMOVED lines=20> */
.L_x_562:
[----:B------:R-:W-:Y:S05]  /*38d0*/  BSYNC B0 ;  /* 0x0000000000007941 */ /* 0x000fea0003800000 */
.L_x_560:
        /* <DEDUP_REMOVED lines=20> */
.L_x_538:
[----:B------:R-:W-:-:S04]  /*3a20*/  LEA R2, P0, R32, c[0x0][0x200], 0x2 ;  /* 0x0000800020027a11 */ /* 0x000fc800078010ff */
[----:B------:R-:W-:-:S05]  /*3a30*/  LEA.HI.X R3, R32, c[0x0][0x204], R33, 0x2, P0 ;  /* 0x0000810020037a11 */ /* 0x000fca00000f1421 */
[----:B------:R0:W-:Y:S04]  /*3a40*/  STG.E [R2.64], R27 ;  /* 0x0000001b02007986 */ /* 0x0001e8000c10190e */
.L_x_537:
[----:B------:R-:W-:Y:S05]  /*3a50*/  BSYNC B1 ;  /* 0x0000000000017941 */ /* 0x000fea0003800000 */
.L_x_536:
[----:B------:R-:W1:Y:S01]  /*3a60*/  S2R R0, SR_TID.X ;  /* 0x0000000000007919 */ /* 0x000e620000002100 */
[----:B------:R-:W-:Y:S01]  /*3a70*/  IMAD.MOV.U32 R28, RZ, RZ, c[0x0][0x314] ;  /* 0x0000c500ff1c7624 */ /* 0x000fe200078e00ff */
[----:B------:R-:W-:Y:S01]  /*3a80*/  CS2R R4, SRZ ;  /* 0x0000000000047805 */ /* 0x000fe2000001ff00 */
[----:B------:R-:W-:Y:S01]  /*3a90*/  CS2R R6, SRZ ;  /* 0x0000000000067805 */ /* 0x000fe2000001ff00 */
[----:B------:R-:W-:Y:S01]  /*3aa0*/  CS2R R10, SRZ ;  /* 0x00000000000a7805 */ /* 0x000fe2000001ff00 */
[----:B------:R-:W-:Y:S01]  /*3ab0*/  IMAD.MOV.U32 R12, RZ, RZ, RZ ;  /* 0x000000ffff0c7224 */ /* 0x000fe200078e00ff */
[----:B-1----:R-:W-:-:S04]  /*3ac0*/  SHF.R.S32.HI R15, RZ, 0x1f, R0 ;  /* 0x0000001fff0f7819 */ /* 0x002fc80000011400 */
[----:B------:R-:W-:-:S04]  /*3ad0*/  LEA.HI R15, R15, R0, RZ, 0x3 ;  /* 0x000000000f0f7211 */ /* 0x000fc800078f18ff */
[----:B0-----:R-:W-:Y:S02]  /*3ae0*/  LOP3.LUT R3, R15, 0xfffffff8, RZ, 0xc0, !PT ;  /* 0xfffffff80f037812 */ /* 0x001fe400078ec0ff */
[----:B------:R-:W-:-:S03]  /*3af0*/  SHF.R.S32.HI R15, RZ, 0x3, R15 ;  /* 0x00000003ff0f7819 */ /* 0x000fc6000001140f */
[----:B------:R-:W-:Y:S02]  /*3b00*/  IMAD.IADD R14, R0, 0x1, -R3 ;  /* 0x00000001000e7824 */ /* 0x000fe400078e0a03 */
[----:B------:R-:W-:-:S03]  /*3b10*/  CS2R R2, SRZ ;  /* 0x0000000000027805 */ /* 0x000fc6000001ff00 */
[----:B------:R-:W-:-:S04]  /*3b20*/  ISETP.GE.AND P0, PT, R14, c[0x0][0x314], PT ;  /* 0x0000c5000e007a0c */ /* 0x000fc80003f06270 */
[----:B------:R-:W-:Y:S01]  /*3b30*/  ISETP.LT.AND P0, PT, R0, 0x80, !P0 ;  /* 0x000000800000780c */ /* 0x000fe20004701270 */
[----:B------:R-:W-:-:S12]  /*3b40*/  HFMA2.MMA R0, -RZ, RZ, 0, 0 ;  /* 0x00000000ff007435 */ /* 0x000fd800000001ff */
[----:B------:R-:W-:Y:S01]  /*3b50*/  @P0 FADD.FTZ R8, -R27, R30 ;  /* 0x0000001e1b080221 */ /* 0x000fe20000010100 */
[C---:B------:R-:W-:Y:S01]  /*3b60*/  SHF.L.U32 R30, R14.reuse, 0x2, RZ ;  /* 0x000000020e1e7819 */ /* 0x040fe200000006ff */
[----:B------:R-:W-:Y:S02]  /*3b70*/  @P0 IMAD R9, R14, 0x11, R15 ;  /* 0x000000110e090824 */ /* 0x000fe400078e020f */
[----:B------:R-:W-:-:S06]  /*3b80*/  @P0 FMUL.FTZ R8, R8, 1.4426950216293334961 ;  /* 0x3fb8aa3b08080820 */ /* 0x000fcc0000410000 */
[----:B------:R-:W0:Y:S02]  /*3b90*/  @P0 MUFU.EX2 R8, R8 ;  /* 0x0000000800080308 */ /* 0x000e240000000800 */
[----:B0-----:R0:W-:Y:S04]  /*3ba0*/  @P0 STS [R9.X4], R8 ;  /* 0x0000000809000388 */ /* 0x0011e80000004800 */
[----:B------:R-:W-:Y:S01]  /*3bb0*/  BAR.SYNC.DEFER_BLOCKING 0x0 ;  /* 0x0000000000007b1d */ /* 0x000fe20000010000 */
[----:B------:R-:W-:Y:S01]  /*3bc0*/  ISETP.GE.AND P0, PT, R28, 0x1, PT ;  /* 0x000000011c00780c */ /* 0x000fe20003f06270 */
[----:B0-----:R-:W-:-:S12]  /*3bd0*/  CS2R R8, SRZ ;  /* 0x0000000000087805 */ /* 0x001fd8000001ff00 */
[----:B------:R-:W-:Y:S05]  /*3be0*/  @!P0 BRA `(.L_x_563) ;  /* 0x00000b1000008947 */ /* 0x000fea0003800000 */
[----:B------:R-:W-:Y:S01]  /*3bf0*/  ULDC UR4, c[0x0][0x22c] ;  /* 0x00008b0000047ab9 */ /* 0x000fe20000000800 */
[C---:B------:R-:W-:Y:S01]  /*3c00*/  IMAD R35, R15.reuse, 0x60, R30 ;  /* 0x000000600f237824 */ /* 0x040fe200078e021e */
[----:B------:R-:W-:Y:S01]  /*3c10*/  UIMAD UR6, UR11, UR4, URZ ;  /* 0x000000040b0672a4 */ /* 0x000fe2000f8e023f */
[----:B------:R-:W-:Y:S01]  /*3c20*/  ISETP.GT.AND P1, PT, R28, 0x3, PT ;  /* 0x000000031c00780c */ /* 0x000fe20003f24270 */
[----:B------:R-:W-:Y:S01]  /*3c30*/  UIMAD UR8, UR12, UR4, URZ ;  /* 0x000000040c0872a4 */ /* 0x000fe2000f8e023f */
[----:B------:R-:W-:Y:S01]  /*3c40*/  IMAD.SHL.U32 R14, R15, 0x4, RZ ;  /* 0x000000040f0e7824 */ /* 0x000fe200078e00ff */
[----:B------:R-:W-:Y:S01]  /*3c50*/  USHF.R.S32.HI UR5, URZ, 0x1f, UR6 ;  /* 0x0000001f3f057899 */ /* 0x000fe20008011406 */
[----:B------:R-:W-:Y:S01]  /*3c60*/  CS2R R16, SRZ ;  /* 0x0000000000107805 */ /* 0x000fe2000001ff00 */
[C---:B------:R-:W-:Y:S01]  /*3c70*/  IADD3 R0, P0, R35.reuse, UR6, RZ ;  /* 0x0000000623007c10 */ /* 0x040fe2000ff1e0ff */
[----:B------:R-:W-:Y:S01]  /*3c80*/  UIADD3 UR6, UR12, -UR11, URZ ;  /* 0x8000000b0c067290 */ /* 0x000fe2000fffe03f */
[----:B------:R-:W-:Y:S01]  /*3c90*/  CS2R R18, SRZ ;  /* 0x0000000000127805 */ /* 0x000fe2000001ff00 */
[----:B------:R-:W-:Y:S01]  /*3ca0*/  UPLOP3.LUT UP1, UPT, UPT, UPT, UPT, 0x80, 0x0 ;  /* 0x000000000000789c */ /* 0x000fe20003f2f070 */
[----:B------:R-:W-:Y:S01]  /*3cb0*/  LEA.HI.X.SX32 R35, R35, UR5, 0x1, P0 ;  /* 0x0000000523237c11 */ /* 0x000fe200080f0eff */
[----:B------:R-:W-:Y:S01]  /*3cc0*/  UIMAD.WIDE UR8, UR8, 0x4, URZ ;  /* 0x00000004080878a5 */ /* 0x000fe2000f8e023f */
[C---:B------:R-:W-:Y:S01]  /*3cd0*/  LEA R34, P0, R0.reuse, c[0x0][0x1d8], 0x2 ;  /* 0x0000760000227a11 */ /* 0x040fe200078010ff */
[----:B------:R-:W-:Y:S01]  /*3ce0*/  UMOV UR5, URZ ;  /* 0x0000003f00057c82 */ /* 0x000fe20008000000 */
[----:B------:R-:W-:Y:S01]  /*3cf0*/  CS2R R20, SRZ ;  /* 0x0000000000147805 */ /* 0x000fe2000001ff00 */
[----:B------:R-:W-:Y:S01]  /*3d00*/  CS2R R22, SRZ ;  /* 0x0000000000167805 */ /* 0x000fe2000001ff00 */
[----:B------:R-:W-:Y:S01]  /*3d10*/  LEA.HI.X R35, R0, c[0x0][0x1dc], R35, 0x2, P0 ;  /* 0x0000770000237a11 */ /* 0x000fe200000f1423 */
[----:B------:R-:W-:Y:S01]  /*3d20*/  IMAD.MOV.U32 R0, RZ, RZ, RZ ;  /* 0x000000ffff007224 */ /* 0x000fe200078e00ff */
[----:B------:R-:W-:Y:S01]  /*3d30*/  IADD3 R34, P0, R34, 0x100, RZ ;  /* 0x0000010022227810 */ /* 0x000fe20007f1e0ff */
[----:B------:R-:W-:Y:S01]  /*3d40*/  CS2R R24, SRZ ;  /* 0x0000000000187805 */ /* 0x000fe2000001ff00 */
[----:B------:R-:W-:-:S03]  /*3d50*/  CS2R R26, SRZ ;  /* 0x00000000001a7805 */ /* 0x000fc6000001ff00 */
[----:B------:R-:W-:Y:S01]  /*3d60*/  IMAD.X R35, RZ, RZ, R35, P0 ;  /* 0x000000ffff237224 */ /* 0x000fe200000e0623 */
[----:B------:R-:W-:Y:S05]  /*3d70*/  @!P1 BRA `(.L_x_564) ;  /* 0x0000051000009947 */ /* 0x000fea0003800000 */
[C---:B------:R-:W-:Y:S01]  /*3d80*/  ISETP.GE.AND P3, PT, R15.reuse, UR6, PT ;  /* 0x000000060f007c0c */ /* 0x040fe2000bf66270 */
[----:B------:R-:W-:Y:S01]  /*3d90*/  UPLOP3.LUT UP1, UPT, UPT, UPT, UPT, 0x40, 0x0 ;  /* 0x000000000000789c */ /* 0x000fe20003f2e870 */
[----:B------:R-:W-:Y:S02]  /*3da0*/  ISETP.GE.AND P0, PT, R15, UR6, PT ;  /* 0x000000060f007c0c */ /* 0x000fe4000bf06270 */
[----:B------:R-:W-:-:S09]  /*3db0*/  IADD3 R28, R28, -0x3, RZ ;  /* 0xfffffffd1c1c7810 */ /* 0x000fd20007ffe0ff */
.L_x_565:
[----:B------:R0:W2:Y:S01]  /*3dc0*/  @!P3 LDG.E.128 R16, [R34.64+-0x100] ;  /* 0xffff000e2210b981 */ /* 0x0000a2000c1e1d00 */
[----:B------:R-:W-:Y:S01]  /*3dd0*/  IADD3 R32, P1, R34, UR8, RZ ;  /* 0x0000000822207c10 */ /* 0x000fe2000ff3e0ff */
[----:B------:R-:W-:Y:S02]  /*3de0*/  UIADD3 UR5, UR5, 0x4, URZ ;  /* 0x0000000405057890 */ /* 0x000fe4000fffe03f */
[----:B------:R0:W3:Y:S01]  /*3df0*/  @!P3 LDG.E.128 R20, [R34.64+-0x80] ;  /* 0xffff800e2214b981 */ /* 0x0000e2000c1e1d00 */
[----:B------:R-:W-:Y:S03]  /*3e00*/  IADD3.X R33, R35, UR9, RZ, P1, !PT ;  /* 0x0000000923217c10 */ /* 0x000fe60008ffe4ff */
[----:B------:R0:W4:Y:S01]  /*3e10*/  @!P3 LDG.E.128 R24, [R34.64] ;  /* 0x0000000e2218b981 */ /* 0x000122000c1e1d00 */
[----:B------:R-:W-:Y:S02]  /*3e20*/  PLOP3.LUT P3, PT, P0, PT, PT, 0x80, 0x0 ;  /* 0x000000000000781c */ /* 0x000fe4000076f070 */
[----:B------:R-:W-:Y:S01]  /*3e30*/  ISETP.LE.AND P2, PT, R28, UR5, PT ;  /* 0x000000051c007c0c */ /* 0x000fe2000bf43270 */
[----:B------:R-:W2:Y:S01]  /*3e40*/  LDS R13, [R14] ;  /* 0x000000000e0d7984 */ /* 0x000ea20000000800 */
[----:B0-----:R-:W-:Y:S04]  /*3e50*/  IADD3 R34, P1, R32, UR8, RZ ;  /* 0x0000000820227c10 */ /* 0x001fe8000ff3e0ff */
[----:B------:R-:W-:Y:S01]  /*3e60*/  IADD3.X R35, R33, UR9, RZ, P1, !PT ;  /* 0x0000000921237c10 */ /* 0x000fe20008ffe4ff */
        /* <DEDUP_REMOVED lines=66> */
.L_x_564:
[----:B------:R-:W-:Y:S02]  /*4290*/  ULDC UR4, c[0x0][0x314] ;  /* 0x0000c50000047ab9 */ /* 0x000fe40000000800 */
[----:B------:R-:W-:-:S04]  /*42a0*/  UIADD3 UR4, -UR5, UR4, URZ ;  /* 0x0000000405047290 */ /* 0x000fc8000fffe13f */
[----:B------:R-:W-:-:S06]  /*42b0*/  UISETP.GT.AND UP0, UPT, UR4, 0x1, UPT ;  /* 0x000000010400788c */ /* 0x000fcc000bf04270 */
[----:B------:R-:W-:-:S13]  /*42c0*/  PLOP3.LUT P0, PT, PT, PT, UP0, 0x80, 0x0 ;  /* 0x000000000000781c */ /* 0x000fda0003f0f008 */
[----:B------:R-:W-:Y:S05]  /*42d0*/  @!P0 BRA `(.L_x_566) ;  /* 0x000002a000008947 */ /* 0x000fea0003800000 */
[----:B------:R-:W-:Y:S01]  /*42e0*/  ISETP.GE.AND P0, PT, R15, UR6, PT ;  /* 0x000000060f007c0c */ /* 0x000fe2000bf06270 */
[----:B------:R-:W0:Y:S01]  /*42f0*/  LDS R13, [R14] ;  /* 0x000000000e0d7984 */ /* 0x000e220000000800 */
[----:B------:R-:W-:-:S03]  /*4300*/  IADD3 R28, P1, R34, UR8, RZ ;  /* 0x00000008221c7c10 */ /* 0x000fc6000ff3e0ff */
[----:B------:R1:W2:Y:S08]  /*4310*/  LDS R43, [R14+0x44] ;  /* 0x000044000e2b7984 */ /* 0x0002b00000000800 */
[----:B------:R-:W0:Y:S04]  /*4320*/  @!P0 LDG.E.128 R20, [R34.64+-0x80] ;  /* 0xffff800e22148981 */ /* 0x000e28000c1e1d00 */
[----:B------:R3:W4:Y:S04]  /*4330*/  @!P0 LDG.E.128 R16, [R34.64+-0x100] ;  /* 0xffff000e22108981 */ /* 0x000728000c1e1d00 */
[----:B------:R3:W5:Y:S01]  /*4340*/  @!P0 LDG.E.128 R24, [R34.64] ;  /* 0x0000000e22188981 */ /* 0x000762000c1e1d00 */
[----:B------:R-:W-:Y:S01]  /*4350*/  IADD3.X R29, R35, UR9, RZ, P1, !PT ;  /* 0x00000009231d7c10 */ /* 0x000fe20008ffe4ff */
[----:B0-----:R-:W-:-:S02]  /*4360*/  FFMA.FTZ R37, R20, R13, R8 ;  /* 0x0000000d14257223 */ /* 0x001fc40000010008 */
[-C--:B------:R-:W-:Y:S02]  /*4370*/  FFMA.FTZ R38, R21, R13.reuse, R7 ;  /* 0x0000000d15267223 */ /* 0x080fe40000010007 */
[-C--:B---3--:R-:W-:Y:S02]  /*4380*/  FFMA.FTZ R35, R22, R13.reuse, R6 ;  /* 0x0000000d16237223 */ /* 0x088fe40000010006 */
[-C--:B------:R-:W-:Y:S02]  /*4390*/  FFMA.FTZ R36, R23, R13.reuse, R5 ;  /* 0x0000000d17247223 */ /* 0x080fe40000010005 */
[-C--:B----4-:R-:W-:Y:S01]  /*43a0*/  FFMA.FTZ R41, R16, R13.reuse, R12 ;  /* 0x0000000d10297223 */ /* 0x090fe2000001000c */
[----:B------:R-:W2:Y:S01]  /*43b0*/  @!P0 LDG.E.128 R20, [R28.64+-0x80] ;  /* 0xffff800e1c148981 */ /* 0x000ea2000c1e1d00 */
[-C--:B------:R-:W-:Y:S02]  /*43c0*/  FFMA.FTZ R42, R17, R13.reuse, R11 ;  /* 0x0000000d112a7223 */ /* 0x080fe4000001000b */
[----:B------:R-:W-:-:S02]  /*43d0*/  FFMA.FTZ R39, R18, R13, R10 ;  /* 0x0000000d12277223 */ /* 0x000fc4000001000a */
[-C--:B------:R-:W-:Y:S02]  /*43e0*/  FFMA.FTZ R40, R19, R13.reuse, R9 ;  /* 0x0000000d13287223 */ /* 0x080fe40000010009 */
[-C--:B-----5:R-:W-:Y:S01]  /*43f0*/  FFMA.FTZ R33, R24, R13.reuse, R4 ;  /* 0x0000000d18217223 */ /* 0x0a0fe20000010004 */
[----:B------:R-:W3:Y:S01]  /*4400*/  @!P0 LDG.E.128 R16, [R28.64+-0x100] ;  /* 0xffff000e1c108981 */ /* 0x000ee2000c1e1d00 */
[-C--:B------:R-:W-:Y:S02]  /*4410*/  FFMA.FTZ R32, R25, R13.reuse, R3 ;  /* 0x0000000d19207223 */ /* 0x080fe40000010003 */
[-C--:B------:R-:W-:Y:S02]  /*4420*/  FFMA.FTZ R31, R26, R13.reuse, R2 ;  /* 0x0000000d1a1f7223 */ /* 0x080fe40000010002 */
[----:B------:R-:W-:Y:S02]  /*4430*/  FFMA.FTZ R0, R27, R13, R0 ;  /* 0x0000000d1b007223 */ /* 0x000fe40000010000 */
[----:B------:R-:W4:Y:S01]  /*4440*/  @!P0 LDG.E.128 R24, [R28.64] ;  /* 0x0000000e1c188981 */ /* 0x000f22000c1e1d00 */
[----:B------:R-:W-:-:S02]  /*4450*/  IADD3 R13, R14, 0x44, RZ ;  /* 0x000000440e0d7810 */ /* 0x000fc40007ffe0ff */
[----:B------:R-:W-:Y:S01]  /*4460*/  IADD3 R34, P0, R28, UR8, RZ ;  /* 0x000000081c227c10 */ /* 0x000fe2000ff1e0ff */
[----:B------:R-:W-:Y:S01]  /*4470*/  UIADD3 UR5, UR5, 0x1, URZ ;  /* 0x0000000105057890 */ /* 0x000fe2000fffe03f */
[----:B-1----:R-:W-:Y:S01]  /*4480*/  IADD3 R14, R13, 0x44, RZ ;  /* 0x000000440d0e7810 */ /* 0x002fe20007ffe0ff */
[----:B------:R-:W-:Y:S02]  /*4490*/  UPLOP3.LUT UP1, UPT, UPT, UPT, UPT, 0x40, 0x0 ;  /* 0x000000000000789c */ /* 0x000fe40003f2e870 */
[----:B------:R-:W-:Y:S01]  /*44a0*/  UIADD3 UR5, UR5, 0x1, URZ ;  /* 0x0000000105057890 */ /* 0x000fe2000fffe03f */
[-C--:B--2---:R-:W-:Y:S01]  /*44b0*/  FFMA.FTZ R6, R22, R43.reuse, R35 ;  /* 0x0000002b16067223 */ /* 0x084fe20000010023 */
[----:B------:R-:W-:Y:S01]  /*44c0*/  IADD3.X R35, R29, UR9, RZ, P0, !PT ;  /* 0x000000091d237c10 */ /* 0x000fe200087fe4ff */
[-C--:B------:R-:W-:Y:S02]  /*44d0*/  FFMA.FTZ R8, R20, R43.reuse, R37 ;  /* 0x0000002b14087223 */ /* 0x080fe40000010025 */
[----:B------:R-:W-:-:S02]  /*44e0*/  FFMA.FTZ R7, R21, R43, R38 ;  /* 0x0000002b15077223 */ /* 0x000fc40000010026 */
[-C--:B------:R-:W-:Y:S02]  /*44f0*/  FFMA.FTZ R5, R23, R43.reuse, R36 ;  /* 0x0000002b17057223 */ /* 0x080fe40000010024 */
[-C--:B---3--:R-:W-:Y:S02]  /*4500*/  FFMA.FTZ R12, R16, R43.reuse, R41 ;  /* 0x0000002b100c7223 */ /* 0x088fe40000010029 */
[-C--:B------:R-:W-:Y:S02]  /*4510*/  FFMA.FTZ R11, R17, R43.reuse, R42 ;  /* 0x0000002b110b7223 */ /* 0x080fe4000001002a */
[-C--:B------:R-:W-:Y:S02]  /*4520*/  FFMA.FTZ R10, R18, R43.reuse, R39 ;  /* 0x0000002b120a7223 */ /* 0x080fe40000010027 */
[-C--:B------:R-:W-:Y:S02]  /*4530*/  FFMA.FTZ R9, R19, R43.reuse, R40 ;  /* 0x0000002b13097223 */ /* 0x080fe40000010028 */
[----:B----4-:R-:W-:-:S02]  /*4540*/  FFMA.FTZ R4, R24, R43, R33 ;  /* 0x0000002b18047223 */ /* 0x010fc40000010021 */
[-C--:B------:R-:W-:Y:S02]  /*4550*/  FFMA.FTZ R3, R25, R43.reuse, R32 ;  /* 0x0000002b19037223 */ /* 0x080fe40000010020 */
[-C--:B------:R-:W-:Y:S02]  /*4560*/  FFMA.FTZ R2, R26, R43.reuse, R31 ;  /* 0x0000002b1a027223 */ /* 0x080fe4000001001f */
[----:B------:R-:W-:Y:S02]  /*4570*/  FFMA.FTZ R0, R27, R43, R0 ;  /* 0x0000002b1b007223 */ /* 0x000fe40000010000 */
.L_x_566:
[----:B------:R-:W-:Y:S02]  /*4580*/  ULDC UR4, c[0x0][0x314] ;  /* 0x0000c50000047ab9 */ /* 0x000fe40000000800 */
[----:B------:R-:W-:-:S06]  /*4590*/  UISETP.LT.OR UP1, UPT, UR5, UR4, UP1 ;  /* 0x000000040500728c */ /* 0x000fcc0008f21670 */
[----:B------:R-:W-:-:S13]  /*45a0*/  PLOP3.LUT P0, PT, PT, PT, UP1, 0x80, 0x0 ;  /* 0x000000000000781c */ /* 0x000fda0003f0f018 */
[----:B------:R-:W-:Y:S05]  /*45b0*/  @!P0 BRA `(.L_x_563) ;  /* 0x0000014000008947 */ /* 0x000fea0003800000 */
[----:B------:R-:W-:Y:S01]  /*45c0*/  ISETP.GE.AND P0, PT, R15, UR6, PT ;  /* 0x000000060f007c0c */ /* 0x000fe2000bf06270 */
[----:B------:R-:W-:-:S12]  /*45d0*/  BSSY B0, `(.L_x_567) ;  /* 0x0000005000007945 */ /* 0x000fd80003800000 */
[----:B------:R-:W-:Y:S05]  /*45e0*/  @P0 BRA `(.L_x_568) ;  /* 0x0000003000000947 */ /* 0x000fea0003800000 */
[----:B------:R0:W5:Y:S04]  /*45f0*/  LDG.E.128 R16, [R34.64+-0x100] ;  /* 0xffff000e22107981 */ /* 0x000168000c1e1d00 */
[----:B------:R0:W5:Y:S04]  /*4600*/  LDG.E.128 R20, [R34.64+-0x80] ;  /* 0xffff800e22147981 */ /* 0x000168000c1e1d00 */
[----:B------:R0:W5:Y:S02]  /*4610*/  LDG.E.128 R24, [R34.64] ;  /* 0x0000000e22187981 */ /* 0x000164000c1e1d00 */
.L_x_568:
[----:B------:R-:W-:Y:S05]  /*4620*/  BSYNC B0 ;  /* 0x0000000000007941 */ /* 0x000fea0003800000 */
.L_x_567:
        /* <DEDUP_REMOVED lines=13> */
.L_x_563:
[----:B------:R-:W-:Y:S02]  /*4700*/  IADD3 R15, R15, UR11, RZ ;  /* 0x0000000b0f0f7c10 */ /* 0x000fe4000fffe0ff */
[----:B------:R-:W-:-:S02]  /*4710*/  F2FP.BF16.PACK_AB R13, R9, R10 ;  /* 0x0000000a090d723e */ /* 0x000fc400000010ff */
[----:B------:R-:W-:Y:S02]  /*4720*/  ISETP.GE.AND P0, PT, R15, UR12, PT ;  /* 0x0000000c0f007c0c */ /* 0x000fe4000bf06270 */
        /* <DEDUP_REMOVED lines=92> */
        .weak           $__internal_11_$__cuda_sm20_div_s64
        .type           $__internal_11_$__cuda_sm20_div_s64,@function
        .size           $__internal_11_$__cuda_sm20_div_s64,(.L_x_6271 - $__internal_11_$__cuda_sm20_div_s64)
$__internal_11_$__cuda_sm20_div_s64:
        /* <DEDUP_REMOVED lines=32> */
[----:B------:R-:W-:-:S03]  /*4ef0*/  SEL R19, R19, R26, !P2 ;  /* 0x0000001a13137207 */ /* 0x000fc60005000000 */
[C---:B------:R-:W-:Y:S02]  /*4f00*/  IMAD R21, R29.reuse, R20, RZ ;  /* 0x000000141d157224 */ /* 0x040fe400078e02ff */
[----:B------:R-:W-:-:S04]  /*4f10*/  IMAD.HI.U32 R18, P4, R29, R18, R48 ;  /* 0x000000121d127227 */ /* 0x000fc80007880030 */
[----:B------:R-:W-:Y:S01]  /*4f20*/  IMAD.HI.U32 R20, R29, R20, RZ ;  /* 0x000000141d147227 */ /* 0x000fe200078e00ff */
[----:B------:R-:W-:-:S03]  /*4f30*/  IADD3 R21, P3, R21, R18, RZ ;  /* 0x0000001215157210 */ /* 0x000fc60007f7e0ff */
[----:B------:R-:W-:Y:S02]  /*4f40*/  IMAD.X R18, RZ, RZ, ~R17, P0 ;  /* 0x000000ffff127224 */ /* 0x000fe400000e0e11 */
[----:B------:R-:W-:-:S03]  /*4f50*/  IMAD.HI.U32 R48, R21, R19, RZ ;  /* 0x0000001315307227 */ /* 0x000fc600078e00ff */
[----:B------:R-:W-:Y:S01]  /*4f60*/  SEL R18, R18, R17, !P2 ;  /* 0x0000001112127207 */ /* 0x000fe20005000000 */
[----:B------:R-:W-:Y:S02]  /*4f70*/  IMAD.X R29, R20, 0x1, R29, P5 ;  /* 0x00000001141d7824 */ /* 0x000fe400028e061d */
[----:B------:R-:W-:-:S03]  /*4f80*/  IMAD.MOV.U32 R49, RZ, RZ, RZ ;  /* 0x000000ffff317224 */ /* 0x000fc600078e00ff */
[----:B------:R-:W-:Y:S01]  /*4f90*/  IADD3.X R29, RZ, RZ, R29, P3, P4 ;  /* 0x000000ffff1d7210 */ /* 0x000fe20001fe841d */
        /* <DEDUP_REMOVED lines=20> */
[----:B------:R-:W-:Y:S02]  /*50e0*/  ISETP.GE.U32.AND P0, PT, R20, R38, PT ;  /* 0x000000261400720c */ /* 0x000fe40003f06070 */
[----:B------:R-:W-:Y:S02]  /*50f0*/  SEL R19, R19, R18, P3 ;  /* 0x0000001213137207 */ /* 0x000fe40001800000 */
[----:B------:R-:W-:Y:S02]  /*5100*/  SEL R21, R21, R26, P3 ;  /* 0x0000001a15157207 */ /* 0x000fe40001800000 */
[----:B------:R-:W-:-:S02]  /*5110*/  IADD3 R29, P2, R28, 0x1, RZ ;  /* 0x000000011c1d7810 */ /* 0x000fc40007f5e0ff */
[----:B------:R-:W-:Y:S02]  /*5120*/  ISETP.GE.U32.AND.EX P0, PT, R19, R39, PT, P0 ;  /* 0x000000271300720c */ /* 0x000fe40003f06100 */
[-C--:B------:R-:W-:Y:S02]  /*5130*/  IADD3.X R18, RZ, R21.reuse, RZ, P2, !PT ;  /* 0x00000015ff127210 */ /* 0x080fe400017fe4ff */
[----:B------:R-:W-:Y:S02]  /*5140*/  SEL R29, R29, R28, P0 ;  /* 0x0000001c1d1d7207 */ /* 0x000fe40000000000 */
[----:B------:R-:W-:Y:S02]  /*5150*/  SEL R21, R18, R21, P0 ;  /* 0x0000001512157207 */ /* 0x000fe40000000000 */
[----:B------:R-:W-:Y:S02]  /*5160*/  IADD3 R18, P2, RZ, -R29, RZ ;  /* 0x8000001dff127210 */ /* 0x000fe40007f5e0ff */
[----:B------:R-:W-:-:S02]  /*5170*/  LOP3.LUT R19, R23, R17, RZ, 0x3c, !PT ;  /* 0x0000001117137212 */ /* 0x000fc400078e3cff */
[----:B------:R-:W-:Y:S01]  /*5180*/  ISETP.NE.U32.AND P0, PT, R24, RZ, PT ;  /* 0x000000ff1800720c */ /* 0x000fe20003f05070 */
[----:B------:R-:W-:Y:S01]  /*5190*/  IMAD.X R20, RZ, RZ, ~R21, P2 ;  /* 0x000000ffff147224 */ /* 0x000fe200010e0e15 */
[----:B------:R-:W-:Y:S02]  /*51a0*/  ISETP.GE.AND P3, PT, R19, RZ, PT ;  /* 0x000000ff1300720c */ /* 0x000fe40003f66270 */
[----:B------:R-:W-:Y:S02]  /*51b0*/  ISETP.NE.AND.EX P0, PT, R23, RZ, PT, P0 ;  /* 0x000000ff1700720c */ /* 0x000fe40003f05300 */
[----:B------:R-:W-:Y:S01]  /*51c0*/  SEL R20, R20, R21, !P3 ;  /* 0x0000001514147207 */ /* 0x000fe20005800000 */
[----:B------:R-:W-:Y:S01]  /*51d0*/  IMAD.MOV.U32 R21, RZ, RZ, 0x0 ;  /* 0x00000000ff157424 */ /* 0x000fe200078e00ff */
[----:B------:R-:W-:Y:S02]  /*51e0*/  SEL R18, R18, R29, !P3 ;  /* 0x0000001d12127207 */ /* 0x000fe40005800000 */
[----:B------:R-:W-:Y:S01]  /*51f0*/  SEL R19, R20, 0xffffffff, P0 ;  /* 0xffffffff14137807 */ /* 0x000fe20000000000 */
[----:B------:R-:W-:Y:S01]  /*5200*/  IMAD.MOV.U32 R20, RZ, RZ, R22 ;  /* 0x000000ffff147224 */ /* 0x000fe200078e0016 */
[----:B------:R-:W-:-:S03]  /*5210*/  SEL R18, R18, 0xffffffff, P0 ;  /* 0xffffffff12127807 */ /* 0x000fc60000000000 */
[----:B------:R-:W-:Y:S05]  /*5220*/  RET.REL.NODEC R20 `(_ZN5flash32flash_fwd_splitkv_combine_kernelI23Flash_fwd_kernel_traitsILi96ELi64ELi128ELi4ELb0ELb0EN7cutlass10bfloat16_tE19Flash_kernel_traitsILi96ELi64ELi128ELi4ES3_EELi16ELi3ELb1EEEvNS_16Flash_fwd_paramsE) ;  /* 0xffffadd014007950 */ /* 0x000fea0003c3ffff */
.L_x_569:
        /* <DEDUP_REMOVED lines=13> */
.L_x_6271:


//--------------------- .text._ZN5flash32flash_fwd_splitkv_combine_kernelI23Flash_fwd_kernel_traitsILi96ELi64ELi128ELi4ELb0ELb0EN7cutlass10bfloat16_tE19Flash_kernel_traitsILi96ELi64ELi128ELi4ES3_EELi16ELi2ELb1EEEvNS_16Flash_fwd_paramsE --------------------------
	.section	.text._ZN5flash32flash_fwd_splitkv_combine_kernelI23Flash_fwd_kernel_traitsILi96ELi64ELi128ELi4ELb0ELb0EN7cutlass10bfloat16_tE19Flash_kernel_traitsILi96ELi64ELi128ELi4ES3_EELi16ELi2ELb1EEEvNS_16Flash_fwd_paramsE,"ax",@progbits
	.sectioninfo	@"SHI_REGISTERS=54"
	.align	128
        .global         _ZN5flash32flash_fwd_splitkv_combine_kernelI23Flash_fwd_kernel_traitsILi96ELi64ELi128ELi4ELb0ELb0EN7cutlass10bfloat16_tE19Flash_kernel_traitsILi96ELi64ELi128ELi4ES3_EELi16ELi2ELb1EEEvNS_16Flash_fwd_paramsE
        .type           _ZN5flash32flash_fwd_splitkv_combine_kernelI23Flash_fwd_kernel_traitsILi96ELi64ELi128ELi4ELb0ELb0EN7cutlass10bfloat16_tE19Flash_kernel_traitsILi96ELi64ELi128ELi4ES3_EELi16ELi2ELb1EEEvNS_16Flash_fwd_paramsE,@function
        .size           _ZN5flash32flash_fwd_splitkv_combine_kernelI23Flash_fwd_kernel_traitsILi96ELi64ELi128ELi4ELb0ELb0EN7cutlass10bfloat16_tE19Flash_kernel_traitsILi96ELi64ELi128ELi4ES3_EELi16ELi2ELb1EEEvNS_16Flash_fwd_paramsE,(.L_x_6272 - _ZN5flash32flash_fwd_splitkv_combine_kernelI23Flash_fwd_kernel_traitsILi96ELi64ELi128ELi4ELb0ELb0EN7cutlass10bfloat16_tE19Flash_kernel_traitsILi96ELi64ELi128ELi4ES3_EELi16ELi2ELb1EEEvNS_16Flash_fwd_paramsE)
        .other          _ZN5flash32flash_fwd_splitkv_combine_kernelI23Flash_fwd_kernel_traitsILi96ELi64ELi128ELi4ELb0ELb0EN7cutlass10bfloat16_tE19Flash_kernel_traitsILi96ELi64ELi128ELi4ES3_EELi16ELi2ELb1EEEvNS_16Flash_fwd_paramsE,@"STO_CUDA_ENTRY STV_DEFAULT"
_ZN5flash32flash_fwd_splitkv_combine_kernelI23Flash_fwd_kernel_traitsILi96ELi64ELi128ELi4ELb0ELb0EN7cutlass10bfloat16_tE19Flash_kernel_traitsILi96ELi64ELi128ELi4ES3_EELi16ELi2ELb1EEEvNS_16Flash_fwd_paramsE:
.text._ZN5flash32flash_fwd_splitkv_combine_kernelI23Flash_fwd_kernel_traitsILi96ELi64ELi128ELi4ELb0ELb0EN7cutlass10bfloat16_tE19Flash_kernel_traitsILi96ELi64ELi128ELi4ES3_EELi16ELi2ELb1EEEvNS_16Flash_fwd_paramsE:
        /* <DEDUP_REMOVED lines=23> */
[----:B------:R-:W-:Y:S05]  /*0170*/  CALL.REL.NOINC `($__internal_12_$__cuda_sm20_div_s64) ;  /* 0x00004b5000007944 */ /* 0x000fea0003c00000 */
[----:B------:R-:W-:Y:S05]  /*0180*/  BRA `(.L_x_571) ;  /* 0x0000018000007947 */ /* 0x000fea0003800000 */
.L_x_570:
        /* <DEDUP_REMOVED lines=24> */
.L_x_571:
        /* <DEDUP_REMOVED lines=11> */
[----:B------:R-:W-:Y:S05]  /*03c0*/  CALL.REL.NOINC `($__internal_12_$__cuda_sm20_div_s64) ;  /* 0x0000490000007944 */ /* 0x000fea0003c00000 */
[----:B------:R-:W-:Y:S02]  /*03d0*/  MOV R6, R18 ;  /* 0x0000001200067202 */ /* 0x000fe40000000f00 */
[----:B------:R-:W-:Y:S01]  /*03e0*/  MOV R7, R19 ;  /* 0x0000001300077202 */ /* 0x000fe20000000f00 */
[----:B------:R-:W-:Y:S05]  /*03f0*/  BRA `(.L_x_574) ;  /* 0x0000013000007947 */ /* 0x000fea0003800000 */
.L_x_573:
        /* <DEDUP_REMOVED lines=19> */
.L_x_574:
[----:B------:R-:W-:Y:S05]  /*0530*/  BSYNC B0 ;  /* 0x0000000000007941 */ /* 0x000fea0003800000 */
.L_x_572:
[----:B------:R-:W-:Y:S01]  /*0540*/  IABS R5, c[0x0][0x214] ;  /* 0x0000850000057a13 */ /* 0x000fe20000000000 */
[----:B------:R-:W-:Y:S01]  /*0550*/  IMAD.MOV.U32 R0, RZ, RZ, c[0x0][0x214] ;  /* 0x00008500ff007624 */ /* 0x000fe200078e00ff */
[----:B------:R-:W-:Y:S02]  /*0560*/  BSSY B0, `(.L_x_575) ;  /* 0x000003b000007945 */ /* 0x000fe40003800000 */
[----:B------:R-:W0:Y:S02]  /*0570*/  I2F.RP R10, R5 ;  /* 0x00000005000a7306 */ /* 0x000e240000209400 */
[----:B------:R-:W-:-:S06]  /*0580*/  IADD3 R0, R5, -0x1, R0 ;  /* 0xffffffff05007810 */ /* 0x000fcc0007ffe000 */
        /* <DEDUP_REMOVED lines=35> */
[----:B------:R-:W-:Y:S05]  /*07c0*/  CALL.REL.NOINC `($__internal_12_$__cuda_sm20_div_s64) ;  /* 0x0000450000007944 */ /* 0x000fea0003c00000 */
[----:B------:R-:W-:Y:S05]  /*07d0*/  BRA `(.L_x_577) ;  /* 0x0000013000007947 */ /* 0x000fea0003800000 */
.L_x_576:
        /* <DEDUP_REMOVED lines=19> */
.L_x_577:
[----:B------:R-:W-:Y:S05]  /*0910*/  BSYNC B0 ;  /* 0x0000000000007941 */ /* 0x000fea0003800000 */
.L_x_575:
        /* <DEDUP_REMOVED lines=73> */
[----:B------:R-:W-:Y:S02]  /*0db0*/  MOV R34, R18 ;  /* 0x0000001200227202 */ /* 0x000fe40000000f00 */
[----:B------:R-:W-:Y:S01]  /*0dc0*/  MOV R35, R19 ;  /* 0x0000001300237202 */ /* 0x000fe20000000f00 */
[----:B------:R-:W-:Y:S05]  /*0dd0*/  BRA `(.L_x_580) ;  /* 0x0000013000007947 */ /* 0x000fea0003800000 */
.L_x_579:
        /* <DEDUP_REMOVED lines=19> */
.L_x_580:
[----:B------:R-:W-:Y:S05]  /*0f10*/  BSYNC B0 ;  /* 0x0000000000007941 */ /* 0x000fea0003800000 */
.L_x_578:
[-C--:B------:R-:W-:Y:S01]  /*0f20*/  IABS R16, R3.reuse ;  /* 0x0000000300107213 */ /* 0x080fe20000000000 */
[----:B------:R-:W-:Y:S01]  /*0f30*/  IMAD.MOV.U32 R5, RZ, RZ, 0x1 ;  /* 0x00000001ff057424 */ /* 0x000fe200078e00ff */
[----:B------:R-:W-:Y:S01]  /*0f40*/  IABS R8, R3 ;  /* 0x0000000300087213 */ /* 0x000fe20000000000 */
[----:B------:R-:W-:Y:S01]  /*0f50*/  BSSY B0, `(.L_x_581) ;  /* 0x000003b000007945 */ /* 0x000fe20003800000 */
[----:B------:R-:W0:Y:S02]  /*0f60*/  I2F.RP R11, R16 ;  /* 0x00000010000b7306 */ /* 0x000e240000209400 */
[----:B------:R-:W-:Y:S01]  /*0f70*/  IADD3 R5, R16, c[0x0][0x214], -R5 ;  /* 0x0000850010057a10 */ /* 0x000fe20007ffe805 */
        /* <DEDUP_REMOVED lines=37> */
.L_x_582:
        /* <DEDUP_REMOVED lines=19> */
.L_x_583:
[----:B------:R-:W-:Y:S05]  /*1300*/  BSYNC B0 ;  /* 0x0000000000007941 */ /* 0x000fea0003800000 */
.L_x_581:
        /* <DEDUP_REMOVED lines=132> */
.L_x_585:
[----:B------:R-:W-:Y:S05]  /*1b50*/  BSYNC B0 ;  /* 0x0000000000007941 */ /* 0x000fea0003800000 */
.L_x_584:
        /* <DEDUP_REMOVED lines=14> */
[----:B------:R-:W-:Y:S06]  /*1c40*/  BAR.SYNC.DEFER_BLOCKING 0x0 ;  /* 0x0000000000007b1d */ /* 0x000fec0000010000 */
[----:B------:R1:W2:Y:S02]  /*1c50*/  @!P0 LDS R30, [R18] ;  /* 0x00000000121e8984 */ /* 0x0002a40000000800 */
[----:B-1----:R-:W-:Y:S02]  /*1c60*/  SHF.R.S32.HI R18, RZ, 0x1f, R3 ;  /* 0x0000001fff127819 */ /* 0x002fe40000011403 */
[----:B--2---:R-:W1:Y:S02]  /*1c70*/  SHFL.BFLY PT, R25, R30, 0x2, 0x1f ;  /* 0x0c401f001e197f89 */ /* 0x004e6400000e0000 */
[----:B-1----:R-:W-:-:S05]  /*1c80*/  FMNMX.FTZ R25, R25, R30, !PT ;  /* 0x0000001e19197209 */ /* 0x002fca0007810000 */
[----:B------:R-:W1:Y:S02]  /*1c90*/  SHFL.BFLY PT, R6, R25, 0x1, 0x1f ;  /* 0x0c201f0019067f89 */ /* 0x000e6400000e0000 */
[----:B-1----:R-:W-:-:S04]  /*1ca0*/  FMNMX.FTZ R6, R25, R6, !PT ;  /* 0x0000000619067209 */ /* 0x002fc80007810000 */
[----:B------:R-:W-:-:S04]  /*1cb0*/  FSETP.NEU.FTZ.AND P0, PT, R6, -INF , PT ;  /* 0xff8000000600780b */ /* 0x000fc80003f1d000 */
[----:B------:R-:W-:-:S05]  /*1cc0*/  FSEL R19, R6, RZ, P0 ;  /* 0x000000ff06137208 */ /* 0x000fca0000000000 */
[----:B0-----:R-:W-:-:S04]  /*1cd0*/  FADD.FTZ R20, -R19, R30 ;  /* 0x0000001e13147221 */ /* 0x001fc80000010100 */
[----:B------:R-:W-:-:S06]  /*1ce0*/  FMUL.FTZ R20, R20, 1.4426950216293334961 ;  /* 0x3fb8aa3b14147820 */ /* 0x000fcc0000410000 */
[----:B------:R-:W0:Y:S02]  /*1cf0*/  MUFU.EX2 R20, R20 ;  /* 0x0000001400147308 */ /* 0x000e240000000800 */
[----:B0-----:R-:W0:Y:S02]  /*1d00*/  SHFL.BFLY PT, R21, R20, 0x2, 0x1f ;  /* 0x0c401f0014157f89 */ /* 0x001e2400000e0000 */
        /* <DEDUP_REMOVED lines=48> */
[----:B------:R-:W-:Y:S05]  /*2010*/  CALL.REL.NOINC `($__internal_12_$__cuda_sm20_div_s64) ;  /* 0x00002cb000007944 */ /* 0x000fea0003c00000 */
        /* <DEDUP_REMOVED lines=9> */
.L_x_590:
        /* <DEDUP_REMOVED lines=22> */
.L_x_591:
[----:B------:R-:W-:Y:S05]  /*2210*/  BSYNC B0 ;  /* 0x0000000000007941 */ /* 0x000fea0003800000 */
.L_x_589:
        /* <DEDUP_REMOVED lines=8> */
[----:B------:R-:W-:Y:S05]  /*22a0*/  CALL.REL.NOINC `($__internal_12_$__cuda_sm20_div_s64) ;  /* 0x00002a2000007944 */ /* 0x000fea0003c00000 */
        /* <DEDUP_REMOVED lines=10> */
.L_x_593:
        /* <DEDUP_REMOVED lines=22> */
.L_x_594:
[----:B------:R-:W-:Y:S05]  /*24b0*/  BSYNC B0 ;  /* 0x0000000000007941 */ /* 0x000fea0003800000 */
.L_x_592:
        /* <DEDUP_REMOVED lines=11> */
[----:B------:R-:W-:Y:S05]  /*2570*/  CALL.REL.NOINC `($__internal_12_$__cuda_sm20_div_s64) ;  /* 0x0000275000007944 */ /* 0x000fea0003c00000 */
[----:B------:R-:W-:-:S04]  /*2580*/  IADD3 R17, P0, RZ, -R18, RZ ;  /* 0x80000012ff117210 */ /* 0x000fc80007f1e0ff */
[----:B------:R-:W-:Y:S01]  /*2590*/  IADD3.X R16, RZ, ~R19, RZ, P0, !PT ;  /* 0x80000013ff107210 */ /* 0x000fe200007fe4ff */
[----:B------:R-:W-:-:S04]  /*25a0*/  IMAD.WIDE.U32 R36, R5, R17, R36 ;  /* 0x0000001105247225 */ /* 0x000fc800078e0024 */
[----:B------:R-:W-:-:S04]  /*25b0*/  IMAD R16, R16, R5, RZ ;  /* 0x0000000510107224 */ /* 0x000fc800078e02ff */
[----:B------:R-:W-:-:S05]  /*25c0*/  IMAD R4, R4, R17, R16 ;  /* 0x0000001104047224 */ /* 0x000fca00078e0210 */
[----:B------:R-:W-:Y:S01]  /*25d0*/  IADD3 R4, R37, R4, RZ ;  /* 0x0000000425047210 */ /* 0x000fe20007ffe0ff */
[----:B------:R-:W-:Y:S05]  /*25e0*/  BRA `(.L_x_597) ;  /* 0x0000016000007947 */ /* 0x000fea0003800000 */
.L_x_596:
        /* <DEDUP_REMOVED lines=22> */
.L_x_597:
[----:B------:R-:W-:Y:S05]  /*2750*/  BSYNC B0 ;  /* 0x0000000000007941 */ /* 0x000fea0003800000 */
.L_x_595:
        /* <DEDUP_REMOVED lines=38> */
[----:B------:R-:W-:Y:S05]  /*29c0*/  CALL.REL.NOINC `($__internal_12_$__cuda_sm20_div_s64) ;  /* 0x0000230000007944 */ /* 0x000fea0003c00000 */
        /* <DEDUP_REMOVED lines=12> */
.L_x_599:
        /* <DEDUP_REMOVED lines=23> */
.L_x_600:
[----:B------:R-:W-:Y:S05]  /*2c00*/  BSYNC B0 ;  /* 0x0000000000007941 */ /* 0x000fea0003800000 */
.L_x_598:
        /* <DEDUP_REMOVED lines=18> */
.L_x_602:
        /* <DEDUP_REMOVED lines=22> */
.L_x_603:
[----:B------:R-:W-:Y:S05]  /*2e90*/  BSYNC B0 ;  /* 0x0000000000007941 */ /* 0x000fea0003800000 */
.L_x_601:
        /* <DEDUP_REMOVED lines=20> */
.L_x_605:
        /* <DEDUP_REMOVED lines=23> */
.L_x_606:
[----:B------:R-:W-:Y:S05]  /*3150*/  BSYNC B0 ;  /* 0x0000000000007941 */ /* 0x000fea0003800000 */
.L_x_604:
        /* <DEDUP_REMOVED lines=25> */
[----:B------:R-:W-:Y:S05]  /*32f0*/  CALL.REL.NOINC `($__internal_12_$__cuda_sm20_div_s64) ;  /* 0x000019d000007944 */ /* 0x000fea0003c00000 */
        /* <DEDUP_REMOVED lines=12> */
.L_x_608:
        /* <DEDUP_REMOVED lines=23> */
.L_x_609:
[----:B------:R-:W-:Y:S05]  /*3530*/  BSYNC B0 ;  /* 0x0000000000007941 */ /* 0x000fea0003800000 */
.L_x_607:
        /* <DEDUP_REMOVED lines=29> */
.L_x_611:
        /* <DEDUP_REMOVED lines=23> */
.L_x_612:
[----:B------:R-:W-:Y:S05]  /*3880*/  BSYNC B0 ;  /* 0x0000000000007941 */ /* 0x000fea0003800000 */
.L_x_610:
        /* <DEDUP_REMOVED lines=20> */
.L_x_588:
[----:B------:R-:W-:-:S04]  /*39d0*/  LEA R2, P0, R32, c[0x0][0x200], 0x2 ;  /* 0x0000800020027a11 */ /* 0x000fc800078010ff */
[----:B------:R-:W-:-:S05]  /*39e0*/  LEA.HI.X R3, R32, c[0x0][0x204], R33, 0x2, P0 ;  /* 0x0000810020037a11 */ /* 0x000fca00000f1421 */
[----:B------:R0:W-:Y:S04]  /*39f0*/  STG.E [R2.64], R27 ;  /* 0x0000001b02007986 */ /* 0x0001e8000c10190e */
.L_x_587:
[----:B------:R-:W-:Y:S05]  /*3a00*/  BSYNC B1 ;  /* 0x0000000000017941 */ /* 0x000fea0003800000 */
.L_x_586:
[----:B------:R-:W1:Y:S01]  /*3a10*/  S2R R29, SR_TID.X ;  /* 0x00000000001d7919 */ /* 0x000e620000002100 */
[----:B------:R-:W-:Y:S01]  /*3a20*/  IMAD.MOV.U32 R15, RZ, RZ, c[0x0][0x314] ;  /* 0x0000c500ff0f7624 */ /* 0x000fe200078e00ff */
[----:B------:R-:W-:Y:S01]  /*3a30*/  CS2R R4, SRZ ;  /* 0x0000000000047805 */ /* 0x000fe2000001ff00 */
[----:B------:R-:W-:Y:S01]  /*3a40*/  CS2R R6, SRZ ;  /* 0x0000000000067805 */ /* 0x000fe2000001ff00 */
[----:B------:R-:W-:Y:S01]  /*3a50*/  CS2R R10, SRZ ;  /* 0x00000000000a7805 */ /* 0x000fe2000001ff00 */
[----:B------:R-:W-:Y:S01]  /*3a60*/  IMAD.MOV.U32 R12, RZ, RZ, RZ ;  /* 0x000000ffff0c7224 */ /* 0x000fe200078e00ff */
[----:B-1----:R-:W-:-:S04]  /*3a70*/  SHF.R.S32.HI R28, RZ, 0x1f, R29 ;  /* 0x0000001fff1c7819 */ /* 0x002fc8000001141d */
[CC--:B0-----:R-:W-:Y:S02]  /*3a80*/  LEA.HI R2, R28.reuse, R29.reuse, RZ, 0x2 ;  /* 0x0000001d1c027211 */ /* 0x0c1fe400078f10ff */
[----:B------:R-:W-:Y:S02]  /*3a90*/  LEA.HI R28, R28, R29, RZ, 0x3 ;  /* 0x0000001d1c1c7211 */ /* 0x000fe400078f18ff */
[----:B------:R-:W-:-:S05]  /*3aa0*/  LOP3.LUT R2, R2, 0xfffffffc, RZ, 0xc0, !PT ;  /* 0xfffffffc02027812 */ /* 0x000fca00078ec0ff */
[----:B------:R-:W-:-:S05]  /*3ab0*/  IMAD.IADD R0, R29, 0x1, -R2 ;  /* 0x000000011d007824 */ /* 0x000fca00078e0a02 */
[----:B------:R-:W-:-:S04]  /*3ac0*/  ISETP.GE.AND P0, PT, R0, c[0x0][0x314], PT ;  /* 0x0000c50000007a0c */ /* 0x000fc80003f06270 */
[----:B------:R-:W-:-:S13]  /*3ad0*/  ISETP.GT.OR P0, PT, R29, 0x3f, P0 ;  /* 0x0000003f1d00780c */ /* 0x000fda0000704670 */
[----:B------:R-:W-:Y:S02]  /*3ae0*/  @!P0 FADD.FTZ R8, -R27, R30 ;  /* 0x0000001e1b088221 */ /* 0x000fe40000010100 */
[----:B------:R-:W-:Y:S01]  /*3af0*/  @!P0 IMAD R9, R0, 0x44, R2 ;  /* 0x0000004400098824 */ /* 0x000fe200078e0202 */
[----:B------:R-:W-:Y:S01]  /*3b00*/  LOP3.LUT R0, R28, 0x3ffffff8, RZ, 0xc0, !PT ;  /* 0x3ffffff81c007812 */ /* 0x000fe200078ec0ff */
[----:B------:R-:W-:Y:S01]  /*3b10*/  @!P0 FMUL.FTZ R8, R8, 1.4426950216293334961 ;  /* 0x3fb8aa3b08088820 */ /* 0x000fe20000410000 */
[----:B------:R-:W-:Y:S01]  /*3b20*/  CS2R R2, SRZ ;  /* 0x0000000000027805 */ /* 0x000fe2000001ff00 */
[----:B------:R-:W-:Y:S02]  /*3b30*/  SHF.R.S32.HI R28, RZ, 0x3, R28 ;  /* 0x00000003ff1c7819 */ /* 0x000fe4000001141c */
[----:B------:R-:W-:Y:S02]  /*3b40*/  IMAD.IADD R29, R29, 0x1, -R0 ;  /* 0x000000011d1d7824 */ /* 0x000fe400078e0a00 */
[----:B------:R-:W0:Y:S01]  /*3b50*/  @!P0 MUFU.EX2 R8, R8 ;  /* 0x0000000800088308 */ /* 0x000e220000000800 */
[----:B------:R-:W-:-:S02]  /*3b60*/  IMAD.MOV.U32 R0, RZ, RZ, RZ ;  /* 0x000000ffff007224 */ /* 0x000fc400078e00ff */
[----:B------:R-:W-:Y:S01]  /*3b70*/  IMAD.SHL.U32 R29, R29, 0x4, RZ ;  /* 0x000000041d1d7824 */ /* 0x000fe200078e00ff */
[----:B0-----:R0:W-:Y:S04]  /*3b80*/  @!P0 STS [R9], R8 ;  /* 0x0000000809008388 */ /* 0x0011e80000000800 */
        /* <DEDUP_REMOVED lines=33> */
.L_x_615:
        /* <DEDUP_REMOVED lines=77> */
.L_x_614:
        /* <DEDUP_REMOVED lines=9> */
[----:B------:R-:W0:Y:S04]  /*4300*/  @!P0 LDG.E.128 R24, [R32.64] ;  /* 0x0000000e20188981 */ /* 0x000e28000c1e1d00 */
[----:B------:R0:W3:Y:S04]  /*4310*/  @!P0 LDG.E.128 R16, [R32.64+-0x100] ;  /* 0xffff000e20108981 */ /* 0x0000e8000c1e1d00 */
[----:B------:R0:W4:Y:S01]  /*4320*/  @!P0 LDG.E.128 R20, [R32.64+-0x80] ;  /* 0xffff800e20148981 */ /* 0x000122000c1e1d00 */
[----:B------:R-:W-:Y:S01]  /*4330*/  IADD3.X R31, R33, UR9, RZ, P1, !PT ;  /* 0x00000009211f7c10 */ /* 0x000fe20008ffe4ff */
[----:B0-----:R-:W-:-:S02]  /*4340*/  FFMA.FTZ R33, R24, R13, R4 ;  /* 0x0000000d18217223 */ /* 0x001fc40000010004 */
[-C--:B------:R-:W-:Y:S02]  /*4350*/  FFMA.FTZ R34, R25, R13.reuse, R3 ;  /* 0x0000000d19227223 */ /* 0x080fe40000010003 */
[-C--:B------:R-:W-:Y:S02]  /*4360*/  FFMA.FTZ R15, R26, R13.reuse, R2 ;  /* 0x0000000d1a0f7223 */ /* 0x080fe40000010002 */
[-C--:B------:R-:W-:Y:S02]  /*4370*/  FFMA.FTZ R0, R27, R13.reuse, R0 ;  /* 0x0000000d1b007223 */ /* 0x080fe40000010000 */
[-C--:B---3--:R-:W-:Y:S01]  /*4380*/  FFMA.FTZ R41, R16, R13.reuse, R12 ;  /* 0x0000000d10297223 */ /* 0x088fe2000001000c */
[----:B------:R-:W2:Y:S01]  /*4390*/  @!P0 LDG.E.128 R24, [R30.64] ;  /* 0x0000000e1e188981 */ /* 0x000ea2000c1e1d00 */
[-C--:B------:R-:W-:Y:S02]  /*43a0*/  FFMA.FTZ R42, R17, R13.reuse, R11 ;  /* 0x0000000d112a7223 */ /* 0x080fe4000001000b */
[----:B------:R-:W-:-:S02]  /*43b0*/  FFMA.FTZ R39, R18, R13, R10 ;  /* 0x0000000d12277223 */ /* 0x000fc4000001000a */
[-C--:B------:R-:W-:Y:S02]  /*43c0*/  FFMA.FTZ R40, R19, R13.reuse, R9 ;  /* 0x0000000d13287223 */ /* 0x080fe40000010009 */
[-C--:B----4-:R-:W-:Y:S01]  /*43d0*/  FFMA.FTZ R37, R20, R13.reuse, R8 ;  /* 0x0000000d14257223 */ /* 0x090fe20000010008 */
[----:B------:R-:W3:Y:S01]  /*43e0*/  @!P0 LDG.E.128 R16, [R30.64+-0x100] ;  /* 0xffff000e1e108981 */ /* 0x000ee2000c1e1d00 */
[-C--:B------:R-:W-:Y:S02]  /*43f0*/  FFMA.FTZ R38, R21, R13.reuse, R7 ;  /* 0x0000000d15267223 */ /* 0x080fe40000010007 */
[-C--:B------:R-:W-:Y:S02]  /*4400*/  FFMA.FTZ R35, R22, R13.reuse, R6 ;  /* 0x0000000d16237223 */ /* 0x080fe40000010006 */
[----:B------:R-:W-:Y:S02]  /*4410*/  FFMA.FTZ R36, R23, R13, R5 ;  /* 0x0000000d17247223 */ /* 0x000fe40000010005 */
[----:B------:R-:W4:Y:S01]  /*4420*/  @!P0 LDG.E.128 R20, [R30.64+-0x80] ;  /* 0xffff800e1e148981 */ /* 0x000f22000c1e1d00 */
        /* <DEDUP_REMOVED lines=19> */
.L_x_616:
        /* <DEDUP_REMOVED lines=10> */
.L_x_618:
[----:B------:R-:W-:Y:S05]  /*4600*/  BSYNC B0 ;  /* 0x0000000000007941 */ /* 0x000fea0003800000 */
.L_x_617:
        /* <DEDUP_REMOVED lines=13> */
.L_x_613:
        /* <DEDUP_REMOVED lines=72> */
[----:B------:R-:W-:Y:S01]  /*4b60*/  IMAD.IADD R15, R15, 0x1, R11 ;  /* 0x000000010f0f7824 */ /* 0x000fe200078e020b */
[----:B------:R-:W-:Y:S01]  /*4b70*/  IADD3 R11, R29, 0x40, RZ ;  /* 0x000000401d0b7810 */ /* 0x000fe20007ffe0ff */
        /* <DEDUP_REMOVED lines=21> */
        .weak           $__internal_12_$__cuda_sm20_div_s64
        .type           $__internal_12_$__cuda_sm20_div_s64,@function
        .size           $__internal_12_$__cuda_sm20_div_s64,(.L_x_6272 - $__internal_12_$__cuda_sm20_div_s64)
$__internal_12_$__cuda_sm20_div_s64:
        /* <DEDUP_REMOVED lines=83> */
[----:B------:R-:W-:Y:S05]  /*5200*/  RET.REL.NODEC R20 `(_ZN5flash32flash_fwd_splitkv_combine_kernelI23Flash_fwd_kernel_traitsILi96ELi64ELi128ELi4ELb0ELb0EN7cutlass10bfloat16_tE19Flash_kernel_traitsILi96ELi64ELi128ELi4ES3_EELi16ELi2ELb1EEEvNS_16Flash_fwd_paramsE) ;  /* 0xffffadf014007950 */ /* 0x000fea0003c3ffff */
.L_x_619:
        /* <DEDUP_REMOVED lines=15> */
.L_x_6272:


//--------------------- .text._ZN5flash32flash_fwd_splitkv_combine_kernelI23Flash_fwd_kernel_traitsILi96ELi64ELi128ELi4ELb0ELb0EN7cutlass10bfloat16_tE19Flash_kernel_traitsILi96ELi64ELi128ELi4ES3_EELi16ELi1ELb1EEEvNS_16Flash_fwd_paramsE --------------------------
	.section	.text._ZN5flash32flash_fwd_splitkv_combine_kernelI23Flash_fwd_kernel_traitsILi96ELi64ELi128ELi4ELb0ELb0EN7cutlass10bfloat16_tE19Flash_kernel_traitsILi96ELi64ELi128ELi4ES3_EELi16ELi1ELb1EEEvNS_16Flash_fwd_paramsE,"ax",@progbits
	.sectioninfo	@"SHI_REGISTERS=54"
	.align	128
        .global         _ZN5flash32flash_fwd_splitkv_combine_kernelI23Flash_fwd_kernel_traitsILi96ELi64ELi128ELi4ELb0ELb0EN7cutlass10bfloat16_tE19Flash_kernel_traitsILi96ELi64ELi128ELi4ES3_EELi16ELi1ELb1EEEvNS_16Flash_fwd_paramsE
        .type           _ZN5flash32flash_fwd_splitkv_combine_kernelI23Flash_fwd_kernel_traitsILi96ELi64ELi128ELi4ELb0ELb0EN7cutlass10bfloat16_tE19Flash_kernel_traitsILi96ELi64ELi128ELi4ES3_EELi16ELi1ELb1EEEvNS_16Flash_fwd_paramsE,@function
        .size           _ZN5flash32flash_fwd_splitkv_combine_kernelI23Flash_fwd_kernel_traitsILi96ELi64ELi128ELi4ELb0ELb0EN7cutlass10bfloat16_tE19Flash_kernel_traitsILi96ELi64ELi128ELi4ES3_EELi16ELi1ELb1EEEvNS_16Flash_fwd_paramsE,(.L_x_6273 - _ZN5flash32flash_fwd_splitkv_combine_kernelI23Flash_fwd_kernel_traitsILi96ELi64ELi128ELi4ELb0ELb0EN7cutlass10bfloat16_tE19Flash_kernel_traitsILi96ELi64ELi128ELi4ES3_EELi16ELi1ELb1EEEvNS_16Flash_fwd_paramsE)
        .other          _ZN5flash32flash_fwd_splitkv_combine_kernelI23Flash_fwd_kernel_traitsILi96ELi64ELi128ELi4ELb0ELb0EN7cutlass10bfloat16_tE19Flash_kernel_traitsILi96ELi64ELi128ELi4ES3_EELi16ELi1ELb1EEEvNS_16Flash_fwd_paramsE,@"STO_CUDA_ENTRY STV_DEFAULT"
_ZN5flash32flash_fwd_splitkv_combine_kernelI23Flash_fwd_kernel_traitsILi96ELi64ELi128ELi4ELb0ELb0EN7cutlass10bfloat16_tE19Flash_kernel_traitsILi96ELi64ELi128ELi4ES3_EELi16ELi1ELb1EEEvNS_16Flash_fwd_paramsE:
.text._ZN5flash32flash_fwd_splitkv_combine_kernelI23Flash_fwd_kernel_traitsILi96ELi64ELi128ELi4ELb0ELb0EN7cutlass10bfloat16_tE19Flash_kernel_traitsILi96ELi64ELi128ELi4ES3_EELi16ELi1ELb1EEEvNS_16Flash_fwd_paramsE:
[----:B------:R-:W-:Y:S02]  /*0000*/  MOV R1, c[0x0][0x28] ;  /* 0x00000a0000017a02 */ /* 0x000fe40000000f00 */
[----:B------:R-:W-:Y:S01]  /*0010*/  ULDC UR9, c[0x0][0x1c0] ;  /* 0x0000700000097ab9 */ /* 0x000fe20000000800 */
[----:B------:R-:W0:Y:S01]  /*0020*/  S2UR UR10, SR_CTAID.X ;  /* 0x00000000000a79c3 */ /* 0x000e220000002500 */
[----:B------:R-:W-:Y:S02]  /*0030*/  ULDC.64 UR6, c[0x0][0x210] ;  /* 0x0000840000067ab9 */ /* 0x000fe40000000a00 */
[----:B------:R-:W-:Y:S02]  /*0040*/  UIMAD UR6, UR9, UR6, URZ ;  /* 0x00000006090672a4 */ /* 0x000fe4000f8e023f */
[----:B------:R-:W-:Y:S02]  /*0050*/  USHF.R.S32.HI UR5, URZ, 0x1f, UR7 ;  /* 0x0000001f3f057899 */ /* 0x000fe40008011407 */
[----:B------:R-:W-:Y:S02]  /*0060*/  UIMAD UR11, UR6, UR7, URZ ;  /* 0x00000007060b72a4 */ /* 0x000fe4000f8e023f */
[----:B------:R-:W-:-:S02]  /*0070*/  USHF.R.S32.HI UR9, URZ, 0x1f, UR9 ;  /* 0x0000001f3f097899 */ /* 0x000fc40008011409 */
[----:B------:R-:W-:Y:S02]  /*0080*/  USHF.R.S32.HI UR8, URZ, 0x1f, UR11 ;  /* 0x0000001f3f087899 */ /* 0x000fe4000801140b */
[----:B------:R-:W-:-:S04]  /*0090*/  UISETP.LT.U32.AND UP0, UPT, UR11, UR7, UPT ;  /* 0x000000070b00728c */ /* 0x000fc8000bf01070 */
[----:B------:R-:W-:-:S04]  /*00a0*/  UISETP.LT.AND.EX UP0, UPT, UR8, UR5, UPT, UP0 ;  /* 0x000000050800728c */ /* 0x000fc8000bf01300 */
[----:B------:R-:W-:Y:S02]  /*00b0*/  USEL UR5, UR8, UR5, UP0 ;  /* 0x0000000508057287 */ /* 0x000fe40008000000 */
[----:B------:R-:W-:Y:S02]  /*00c0*/  USEL UR6, UR11, UR7, UP0 ;  /* 0x000000070b067287 */ /* 0x000fe40008000000 */
[----:B------:R-:W-:Y:S02]  /*00d0*/  ULOP3.LUT UR4, UR8, UR5, URZ, 0xfc, !UPT ;  /* 0x0000000508047292 */ /* 0x000fe4000f8efc3f */
[----:B0-----:R-:W-:-:S04]  /*00e0*/  USHF.L.U32 UR10, UR10, 0x4, URZ ;  /* 0x000000040a0a7899 */ /* 0x001fc8000800063f */
        /* <DEDUP_REMOVED lines=8> */
[----:B------:R-:W-:Y:S05]  /*0170*/  CALL.REL.NOINC `($__internal_13_$__cuda_sm20_div_s64) ;  /* 0x00004bb000007944 */ /* 0x000fea0003c00000 */
[----:B------:R-:W-:Y:S05]  /*0180*/  BRA `(.L_x_621) ;  /* 0x0000017000007947 */ /* 0x000fea0003800000 */
.L_x_620:
        /* <DEDUP_REMOVED lines=21> */
[----:B------:R-:W-:-:S06]  /*02e0*/  @!UP0 ULOP3.LUT UR12, URZ, UR6, URZ, 0x33, !UPT ;  /* 0x000000063f0c8292 */ /* 0x000fcc000f8e333f */
[----:B------:R-:W-:-:S05]  /*02f0*/  IMAD.U32 R18, RZ, RZ, UR12 ;  /* 0x0000000cff127e24 */ /* 0x000fca000f8e00ff */
.L_x_621:
        /* <DEDUP_REMOVED lines=11> */
[----:B------:R-:W-:Y:S05]  /*03b0*/  CALL.REL.NOINC `($__internal_13_$__cuda_sm20_div_s64) ;  /* 0x0000497000007944 */ /* 0x000fea0003c00000 */
[----:B------:R-:W-:Y:S02]  /*03c0*/  MOV R8, R18 ;  /* 0x0000001200087202 */ /* 0x000fe40000000f00 */
[----:B------:R-:W-:Y:S01]  /*03d0*/  MOV R9, R19 ;  /* 0x0000001300097202 */ /* 0x000fe20000000f00 */
[----:B------:R-:W-:Y:S05]  /*03e0*/  BRA `(.L_x_624) ;  /* 0x0000013000007947 */ /* 0x000fea0003800000 */
.L_x_623:
        /* <DEDUP_REMOVED lines=19> */
.L_x_624:
[----:B------:R-:W-:Y:S05]  /*0520*/  BSYNC B0 ;  /* 0x0000000000007941 */ /* 0x000fea0003800000 */
.L_x_622:
[----:B------:R-:W-:Y:S01]  /*0530*/  IABS R5, c[0x0][0x214] ;  /* 0x0000850000057a13 */ /* 0x000fe20000000000 */
[----:B------:R-:W-:Y:S01]  /*0540*/  IMAD.MOV.U32 R0, RZ, RZ, c[0x0][0x214] ;  /* 0x00008500ff007624 */ /* 0x000fe200078e00ff */
[----:B------:R-:W-:Y:S01]  /*0550*/  BSSY B0, `(.L_x_625) ;  /* 0x000003b000007945 */ /* 0x000fe20003800000 */
[----:B------:R-:W-:Y:S01]  /*0560*/  IMAD.MOV.U32 R6, RZ, RZ, RZ ;  /* 0x000000ffff067224 */ /* 0x000fe200078e00ff */
[----:B------:R-:W0:Y:S02]  /*0570*/  I2F.RP R10, R5 ;  /* 0x00000005000a7306 */ /* 0x000e240000209400 */
[----:B------:R-:W-:-:S06]  /*0580*/  IADD3 R0, R5, -0x1, R0 ;  /* 0xffffffff05007810 */ /* 0x000fcc0007ffe000 */
[----:B0-----:R-:W0:Y:S02]  /*0590*/  MUFU.RCP R7, R10 ;  /* 0x0000000a00077308 */ /* 0x001e240000001000 */
[----:B0-----:R-:W-:-:S06]  /*05a0*/  IADD3 R7, R7, 0xffffffe, RZ ;  /* 0x0ffffffe07077810 */ /* 0x001fcc0007ffe0ff */
[----:B------:R-:W0:Y:S02]  /*05b0*/  F2I.FTZ.U32.TRUNC.NTZ R7, R7 ;  /* 0x0000000700077305 */ /* 0x000e24000021f000 */
[----:B0-----:R-:W-:-:S04]  /*05c0*/  IMAD.MOV R2, RZ, RZ, -R7 ;  /* 0x000000ffff027224 */ /* 0x001fc800078e0a07 */
        /* <DEDUP_REMOVED lines=30> */
[----:B------:R-:W-:Y:S05]  /*07b0*/  CALL.REL.NOINC `($__internal_13_$__cuda_sm20_div_s64) ;  /* 0x0000457000007944 */ /* 0x000fea0003c00000 */
[----:B------:R-:W-:Y:S05]  /*07c0*/  BRA `(.L_x_627) ;  /* 0x0000013000007947 */ /* 0x000fea0003800000 */
.L_x_626:
        /* <DEDUP_REMOVED lines=19> */
.L_x_627:
[----:B------:R-:W-:Y:S05]  /*0900*/  BSYNC B0 ;  /* 0x0000000000007941 */ /* 0x000fea0003800000 */
.L_x_625:
        /* <DEDUP_REMOVED lines=22> */
[----:B------:R-:W-:Y:S01]  /*0a70*/  IMAD R3, R4, R3, R5 ;  /* 0x0000000304037224 */ /* 0x000fe200078e0205 */
[C---:B------:R-:W-:Y:S01]  /*0a80*/  IADD3 R5, R0.reuse, -0x1, RZ ;  /* 0xffffffff00057810 */ /* 0x040fe20007ffe0ff */
[----:B------:R-:W-:-:S03]  /*0a90*/  IMAD R0, R0, c[0x0][0x214], RZ ;  /* 0x0000850000007a24 */ /* 0x000fc600078e02ff */
[----:B------:R-:W-:-:S13]  /*0aa0*/  ISETP.GT.U32.AND P1, PT, R4, R3, PT ;  /* 0x000000030400720c */ /* 0x000fda0003f24070 */
[----:B------:R-:W-:Y:S01]  /*0ab0*/  @!P1 IMAD.IADD R3, R3, 0x1, -R4 ;  /* 0x0000000103039824 */ /* 0x000fe200078e0a04 */
[----:B------:R-:W-:Y:S02]  /*0ac0*/  @!P1 IADD3 R2, R2, 0x1, RZ ;  /* 0x0000000102029810 */ /* 0x000fe40007ffe0ff */
[----:B------:R-:W-:Y:S02]  /*0ad0*/  ISETP.NE.AND P1, PT, RZ, c[0x0][0x214], PT ;  /* 0x00008500ff007a0c */ /* 0x000fe40003f25270 */
[----:B------:R-:W-:-:S13]  /*0ae0*/  ISETP.GE.U32.AND P0, PT, R3, R4, PT ;  /* 0x000000040300720c */ /* 0x000fda0003f06070 */
        /* <DEDUP_REMOVED lines=43> */
[----:B------:R-:W-:Y:S02]  /*0da0*/  MOV R34, R18 ;  /* 0x0000001200227202 */ /* 0x000fe40000000f00 */
[----:B------:R-:W-:Y:S01]  /*0db0*/  MOV R35, R19 ;  /* 0x0000001300237202 */ /* 0x000fe20000000f00 */
[----:B------:R-:W-:Y:S05]  /*0dc0*/  BRA `(.L_x_630) ;  /* 0x0000013000007947 */ /* 0x000fea0003800000 */
.L_x_629:
        /* <DEDUP_REMOVED lines=19> */
.L_x_630:
[----:B------:R-:W-:Y:S05]  /*0f00*/  BSYNC B0 ;  /* 0x0000000000007941 */ /* 0x000fea0003800000 */
.L_x_628:
        /* <DEDUP_REMOVED lines=16> */
[----:B------:R-:W-:-:S05]  /*1010*/  IMAD R4, R10, R4, R7 ;  /* 0x000000040a047224 */ /* 0x000fca00078e0207 */
[----:B------:R-:W-:-:S13]  /*1020*/  ISETP.GT.U32.AND P1, PT, R11, R4, PT ;  /* 0x000000040b00720c */ /* 0x000fda0003f24070 */
[----:B------:R-:W-:Y:S01]  /*1030*/  @!P1 IMAD.IADD R4, R4, 0x1, -R11 ;  /* 0x0000000104049824 */ /* 0x000fe200078e0a0b */
[----:B------:R-:W-:Y:S02]  /*1040*/  @!P1 IADD3 R10, R10, 0x1, RZ ;  /* 0x000000010a0a9810 */ /* 0x000fe40007ffe0ff */
[----:B------:R-:W-:Y:S02]  /*1050*/  ISETP.NE.AND P1, PT, R0, RZ, PT ;  /* 0x000000ff0000720c */ /* 0x000fe40003f25270 */
        /* <DEDUP_REMOVED lines=21> */
.L_x_632:
        /* <DEDUP_REMOVED lines=19> */
.L_x_633:
[----:B------:R-:W-:Y:S05]  /*12e0*/  BSYNC B0 ;  /* 0x0000000000007941 */ /* 0x000fea0003800000 */
.L_x_631:
        /* <DEDUP_REMOVED lines=16> */
[----:B------:R-:W-:Y:S01]  /*13f0*/  IABS R6, c[0x0][0x1c0] ;  /* 0x0000700000067a13 */ /* 0x000fe20000000000 */
[----:B------:R-:W-:-:S03]  /*1400*/  IMAD.HI.U32 R9, R7, R4, RZ ;  /* 0x0000000407097227 */ /* 0x000fc600078e00ff */
[----:B------:R-:W0:Y:S01]  /*1410*/  I2F.U32.RP R17, R6 ;  /* 0x0000000600117306 */ /* 0x000e220000209000 */
[----:B------:R-:W-:-:S04]  /*1420*/  IMAD.MOV R7, RZ, RZ, -R9 ;  /* 0x000000ffff077224 */ /* 0x000fc800078e0a09 */
[----:B------:R-:W-:Y:S01]  /*1430*/  IMAD R7, R8, R7, R4 ;  /* 0x0000000708077224 */ /* 0x000fe200078e0204 */
[----:B------:R-:W-:Y:S02]  /*1440*/  SHF.R.S32.HI R4, RZ, 0x1f, R0 ;  /* 0x0000001fff047819 */ /* 0x000fe40000011400 */
[----:B------:R-:W-:Y:S02]  /*1450*/  LEA.HI.SX32 R0, R0, 0x1, 0x1 ;  /* 0x0000000100007811 */ /* 0x000fe400078f0aff */
[----:B------:R-:W-:Y:S01]  /*1460*/  ISETP.GT.U32.AND P0, PT, R8, R7, PT ;  /* 0x000000070800720c */ /* 0x000fe20003f04070 */
[----:B------:R-:W-:Y:S01]  /*1470*/  @!P3 IMAD.MOV R0, RZ, RZ, R4 ;  /* 0x000000ffff00b224 */ /* 0x000fe200078e0204 */
[----:B0-----:R-:W0:Y:S11]  /*1480*/  MUFU.RCP R24, R17 ;  /* 0x0000001100187308 */ /* 0x001e360000001000 */
[----:B------:R-:W-:Y:S01]  /*1490*/  @!P0 IMAD.IADD R7, R7, 0x1, -R8 ;  /* 0x0000000107078824 */ /* 0x000fe200078e0a08 */
[----:B------:R-:W-:-:S02]  /*14a0*/  @!P0 IADD3 R9, R9, 0x1, RZ ;  /* 0x0000000109098810 */ /* 0x000fc40007ffe0ff */
[----:B------:R-:W-:Y:S02]  /*14b0*/  ISETP.NE.AND P0, PT, RZ, c[0x0][0x214], PT ;  /* 0x00008500ff007a0c */ /* 0x000fe40003f05270 */
[----:B------:R-:W-:Y:S02]  /*14c0*/  ISETP.GE.U32.AND P2, PT, R7, R8, PT ;  /* 0x000000080700720c */ /* 0x000fe40003f46070 */
[----:B0-----:R-:W-:-:S04]  /*14d0*/  IADD3 R24, R24, 0xffffffe, RZ ;  /* 0x0ffffffe18187810 */ /* 0x001fc80007ffe0ff */
[----:B------:R-:W0:Y:S07]  /*14e0*/  F2I.FTZ.U32.TRUNC.NTZ R25, R24 ;  /* 0x0000001800197305 */ /* 0x000e2e000021f000 */
[----:B------:R-:W-:-:S05]  /*14f0*/  @P2 IADD3 R9, R9, 0x1, RZ ;  /* 0x0000000109092810 */ /* 0x000fca0007ffe0ff */
[----:B------:R-:W-:Y:S01]  /*1500*/  @!P1 IMAD.MOV R9, RZ, RZ, -R9 ;  /* 0x000000ffff099224 */ /* 0x000fe200078e0a09 */
[----:B------:R-:W-:-:S05]  /*1510*/  @!P0 LOP3.LUT R9, RZ, c[0x0][0x214], RZ, 0x33, !PT ;  /* 0x00008500ff098a12 */ /* 0x000fca00078e33ff */
[----:B------:R-:W-:Y:S02]  /*1520*/  IMAD R0, R0, R9, RZ ;  /* 0x0000000900007224 */ /* 0x000fe400078e02ff */
[----:B0-----:R-:W-:Y:S02]  /*1530*/  IMAD.MOV R7, RZ, RZ, -R25 ;  /* 0x000000ffff077224 */ /* 0x001fe400078e0a19 */
[----:B------:R-:W-:Y:S01]  /*1540*/  IMAD.MOV.U32 R24, RZ, RZ, RZ ;  /* 0x000000ffff187224 */ /* 0x000fe200078e00ff */
[-C--:B------:R-:W-:Y:S02]  /*1550*/  IABS R8, R0.reuse ;  /* 0x0000000000087213 */ /* 0x080fe40000000000 */
[----:B------:R-:W-:Y:S02]  /*1560*/  IABS R23, R0 ;  /* 0x0000000000177213 */ /* 0x000fe40000000000 */
[----:B------:R-:W0:Y:S01]  /*1570*/  I2F.RP R22, R8 ;  /* 0x0000000800167306 */ /* 0x000e220000209400 */
[----:B------:R-:W-:-:S02]  /*1580*/  IMAD.IADD R5, R5, 0x1, R8 ;  /* 0x0000000105057824 */ /* 0x000fc400078e0208 */
[----:B------:R-:W-:-:S03]  /*1590*/  IMAD.MOV R23, RZ, RZ, -R23 ;  /* 0x000000ffff177224 */ /* 0x000fc600078e0a17 */
[----:B------:R-:W-:Y:S02]  /*15a0*/  IABS R17, R5 ;  /* 0x0000000500117213 */ /* 0x000fe40000000000 */
[----:B0-----:R-:W0:Y:S02]  /*15b0*/  MUFU.RCP R4, R22 ;  /* 0x0000001600047308 */ /* 0x001e240000001000 */
[----:B0-----:R-:W-:-:S06]  /*15c0*/  IADD3 R4, R4, 0xffffffe, RZ ;  /* 0x0ffffffe04047810 */ /* 0x001fcc0007ffe0ff */
[----:B------:R-:W0:Y:S02]  /*15d0*/  F2I.FTZ.U32.TRUNC.NTZ R21, R4 ;  /* 0x0000000400157305 */ /* 0x000e24000021f000 */
[----:B0-----:R-:W-:Y:S01]  /*15e0*/  IMAD.MOV R9, RZ, RZ, -R21 ;  /* 0x000000ffff097224 */ /* 0x001fe200078e0a15 */
[----:B------:R-:W-:-:S03]  /*15f0*/  IABS R4, c[0x0][0x1c0] ;  /* 0x0000700000047a13 */ /* 0x000fc60000000000 */
[----:B------:R-:W-:Y:S02]  /*1600*/  IMAD R10, R9, R8, RZ ;  /* 0x00000008090a7224 */ /* 0x000fe400078e02ff */
[----:B------:R-:W-:Y:S02]  /*1610*/  IMAD.MOV R4, RZ, RZ, -R4 ;  /* 0x000000ffff047224 */ /* 0x000fe400078e0a04 */
[----:B------:R-:W-:Y:S01]  /*1620*/  IMAD.HI.U32 R10, R21, R10, R20 ;  /* 0x0000000a150a7227 */ /* 0x000fe200078e0014 */
[----:B------:R-:W-:Y:S02]  /*1630*/  IABS R21, R3 ;  /* 0x0000000300157213 */ /* 0x000fe40000000000 */
[----:B------:R-:W-:Y:S01]  /*1640*/  LOP3.LUT R3, R3, c[0x0][0x1c0], RZ, 0x3c, !PT ;  /* 0x0000700003037a12 */ /* 0x000fe200078e3cff */
[----:B------:R-:W-:Y:S02]  /*1650*/  IMAD R20, R7, R6, RZ ;  /* 0x0000000607147224 */ /* 0x000fe400078e02ff */
[----:B------:R-:W-:-:S04]  /*1660*/  IMAD.HI.U32 R10, R10, R17, RZ ;  /* 0x000000110a0a7227 */ /* 0x000fc800078e00ff */
[----:B------:R-:W-:-:S04]  /*1670*/  IMAD.HI.U32 R20, R25, R20, R24 ;  /* 0x0000001419147227 */ /* 0x000fc800078e0018 */
[----:B------:R-:W-:Y:S02]  /*1680*/  IMAD R23, R10, R23, R17 ;  /* 0x000000170a177224 */ /* 0x000fe400078e0211 */
[----:B------:R-:W-:-:S03]  /*1690*/  IMAD.HI.U32 R7, R20, R21, RZ ;  /* 0x0000001514077227 */ /* 0x000fc600078e00ff */
[----:B------:R-:W-:Y:S01]  /*16a0*/  ISETP.GT.U32.AND P0, PT, R8, R23, PT ;  /* 0x000000170800720c */ /* 0x000fe20003f04070 */
[----:B------:R-:W-:Y:S02]  /*16b0*/  IMAD R21, R7, R4, R21 ;  /* 0x0000000407157224 */ /* 0x000fe400078e0215 */
[----:B------:R-:W-:-:S03]  /*16c0*/  IMAD.HI.U32 R9, R20, R17, RZ ;  /* 0x0000001114097227 */ /* 0x000fc600078e00ff */
[C---:B------:R-:W-:Y:S01]  /*16d0*/  ISETP.GT.U32.AND P3, PT, R6.reuse, R21, PT ;  /* 0x000000150600720c */ /* 0x040fe20003f64070 */
[----:B------:R-:W-:Y:S01]  /*16e0*/  IMAD R17, R9, R4, R17 ;  /* 0x0000000409117224 */ /* 0x000fe200078e0211 */
[C---:B------:R-:W-:Y:S02]  /*16f0*/  LOP3.LUT R4, R5.reuse, R8, RZ, 0x3c, !PT ;  /* 0x0000000805047212 */ /* 0x040fe400078e3cff */
[----:B------:R-:W-:Y:S02]  /*1700*/  LOP3.LUT R5, R5, c[0x0][0x1c0], RZ, 0x3c, !PT ;  /* 0x0000700005057a12 */ /* 0x000fe400078e3cff */
[----:B------:R-:W-:Y:S01]  /*1710*/  ISETP.GT.U32.AND P1, PT, R6, R17, PT ;  /* 0x000000110600720c */ /* 0x000fe20003f24070 */
[----:B------:R-:W-:Y:S01]  /*1720*/  @!P0 IMAD.IADD R23, R23, 0x1, -R8 ;  /* 0x0000000117178824 */ /* 0x000fe200078e0a08 */
[----:B------:R-:W-:Y:S02]  /*1730*/  ISETP.GE.AND P4, PT, R4, RZ, PT ;  /* 0x000000ff0400720c */ /* 0x000fe40003f86270 */
[----:B------:R-:W0:Y:S01]  /*1740*/  S2R R4, SR_TID.X ;  /* 0x0000000000047919 */ /* 0x000e220000002100 */
[----:B------:R-:W-:-:S02]  /*1750*/  @!P0 IADD3 R10, R10, 0x1, RZ ;  /* 0x000000010a0a8810 */ /* 0x000fc40007ffe0ff */
[--C-:B------:R-:W-:Y:S01]  /*1760*/  @!P3 IMAD.IADD R21, R21, 0x1, -R6.reuse ;  /* 0x000000011515b824 */ /* 0x100fe200078e0a06 */
[----:B------:R-:W-:Y:S02]  /*1770*/  ISETP.GE.U32.AND P2, PT, R23, R8, PT ;  /* 0x000000081700720c */ /* 0x000fe40003f46070 */
[----:B------:R-:W-:Y:S02]  /*1780*/  @!P3 IADD3 R7, R7, 0x1, RZ ;  /* 0x000000010707b810 */ /* 0x000fe40007ffe0ff */
[-C--:B------:R-:W-:Y:S01]  /*1790*/  ISETP.GE.U32.AND P6, PT, R21, R6.reuse, PT ;  /* 0x000000061500720c */ /* 0x080fe20003fc6070 */
[----:B------:R-:W-:Y:S01]  /*17a0*/  @!P1 IMAD.IADD R17, R17, 0x1, -R6 ;  /* 0x0000000111119824 */ /* 0x000fe200078e0a06 */
[----:B------:R-:W-:Y:S01]  /*17b0*/  ISETP.GE.AND P0, PT, R3, RZ, PT ;  /* 0x000000ff0300720c */ /* 0x000fe20003f06270 */
[----:B------:R-:W-:Y:S01]  /*17c0*/  IMAD.MOV.U32 R3, RZ, RZ, c[0x0][0x214] ;  /* 0x00008500ff037624 */ /* 0x000fe200078e00ff */
[----:B------:R-:W-:Y:S02]  /*17d0*/  ISETP.GT.AND P3, PT, R2, RZ, PT ;  /* 0x000000ff0200720c */ /* 0x000fe40003f64270 */
[----:B------:R-:W-:-:S02]  /*17e0*/  ISETP.GE.U32.AND P5, PT, R17, R6, PT ;  /* 0x000000061100720c */ /* 0x000fc40003fa6070 */
[----:B------:R-:W-:Y:S02]  /*17f0*/  @!P1 IADD3 R9, R9, 0x1, RZ ;  /* 0x0000000109099810 */ /* 0x000fe40007ffe0ff */
[----:B------:R-:W-:Y:S02]  /*1800*/  @P2 IADD3 R10, R10, 0x1, RZ ;  /* 0x000000010a0a2810 */ /* 0x000fe40007ffe0ff */
[----:B------:R-:W-:Y:S02]  /*1810*/  ISETP.GE.AND P2, PT, R5, RZ, PT ;  /* 0x000000ff0500720c */ /* 0x000fe40003f46270 */
[----:B------:R-:W-:Y:S01]  /*1820*/  @P6 IADD3 R7, R7, 0x1, RZ ;  /* 0x0000000107076810 */ /* 0x000fe20007ffe0ff */
[----:B------:R-:W-:Y:S01]  /*1830*/  @!P4 IMAD.MOV R10, RZ, RZ, -R10 ;  /* 0x000000ffff0ac224 */ /* 0x000fe200078e0a0a */
[----:B------:R-:W-:Y:S02]  /*1840*/  ISETP.NE.AND P6, PT, R0, RZ, PT ;  /* 0x000000ff0000720c */ /* 0x000fe40003fc5270 */
[----:B------:R-:W-:Y:S01]  /*1850*/  ISETP.NE.AND P4, PT, RZ, c[0x0][0x1c0], PT ;  /* 0x00007000ff007a0c */ /* 0x000fe20003f85270 */
[----:B------:R-:W-:Y:S01]  /*1860*/  IMAD.MOV.U32 R21, RZ, RZ, R7 ;  /* 0x000000ffff157224 */ /* 0x000fe200078e0007 */
[----:B0-----:R-:W-:-:S02]  /*1870*/  SHF.R.S32.HI R7, RZ, 0x1f, R4 ;  /* 0x0000001fff077819 */ /* 0x001fc40000011404 */
[----:B------:R-:W-:Y:S01]  /*1880*/  LOP3.LUT R6, RZ, c[0x0][0x1c0], RZ, 0x33, !PT ;  /* 0x00007000ff067a12 */ /* 0x000fe200078e33ff */
[----:B------:R-:W-:Y:S01]  /*1890*/  @!P0 IMAD.MOV R21, RZ, RZ, -R21 ;  /* 0x000000ffff158224 */ /* 0x000fe200078e0a15 */
[----:B------:R-:W-:Y:S02]  /*18a0*/  @P5 IADD3 R9, R9, 0x1, RZ ;  /* 0x0000000109095810 */ /* 0x000fe40007ffe0ff */
[----:B------:R-:W-:Y:S02]  /*18b0*/  SHF.R.S32.HI R5, RZ, 0x1f, R2 ;  /* 0x0000001fff057819 */ /* 0x000fe40000011402 */
[----:B------:R-:W-:Y:S02]  /*18c0*/  LEA.HI R7, R7, R4, RZ, 0x4 ;  /* 0x0000000407077211 */ /* 0x000fe400078f20ff */
[----:B------:R-:W-:Y:S02]  /*18d0*/  @!P6 LOP3.LUT R10, RZ, R8, RZ, 0x33, !PT ;  /* 0x00000008ff0ae212 */ /* 0x000fe400078e33ff */
[----:B------:R-:W-:Y:S01]  /*18e0*/  SEL R20, R6, R21, !P4 ;  /* 0x0000001506147207 */ /* 0x000fe20006000000 */
[----:B------:R-:W-:Y:S01]  /*18f0*/  IMAD.MOV.U32 R21, RZ, RZ, R9 ;  /* 0x000000ffff157224 */ /* 0x000fe200078e0009 */
[----:B------:R-:W-:Y:S01]  /*1900*/  LEA.HI.SX32 R17, R2, 0x1, 0x1 ;  /* 0x0000000102117811 */ /* 0x000fe200078f0aff */
[----:B------:R-:W-:Y:S01]  /*1910*/  @!P3 IMAD.MOV R17, RZ, RZ, R5 ;  /* 0x000000ffff11b224 */ /* 0x000fe200078e0205 */
[----:B------:R-:W-:Y:S01]  /*1920*/  ISETP.LT.U32.AND P0, PT, R18, R10, PT ;  /* 0x0000000a1200720c */ /* 0x000fe20003f01070 */
[----:B------:R-:W-:Y:S01]  /*1930*/  @!P2 IMAD.MOV R21, RZ, RZ, -R21 ;  /* 0x000000ffff15a224 */ /* 0x000fe200078e0a15 */
[----:B------:R-:W-:-:S02]  /*1940*/  SHF.R.S32.HI R9, RZ, 0x1f, R10 ;  /* 0x0000001fff097819 */ /* 0x000fc4000001140a */
[----:B------:R-:W-:Y:S02]  /*1950*/  SHF.R.S32.HI R5, RZ, 0x4, R7 ;  /* 0x00000004ff057819 */ /* 0x000fe40000011407 */
[----:B------:R-:W-:Y:S02]  /*1960*/  ISETP.LT.AND.EX P2, PT, R19, R9, PT, P0 ;  /* 0x000000091300720c */ /* 0x000fe40003f41300 */
[----:B------:R-:W-:Y:S02]  /*1970*/  ISETP.GE.AND P0, PT, R5, c[0x0][0x314], PT ;  /* 0x0000c50005007a0c */ /* 0x000fe40003f06270 */
[----:B------:R-:W-:Y:S02]  /*1980*/  ISETP.NE.AND P1, PT, RZ, UR4, PT ;  /* 0x00000004ff007c0c */ /* 0x000fe4000bf25270 */
[----:B------:R-:W-:Y:S02]  /*1990*/  LOP3.LUT R7, R7, 0xfffffff0, RZ, 0xc0, !PT ;  /* 0xfffffff007077812 */ /* 0x000fe400078ec0ff */
[----:B------:R-:W-:-:S02]  /*19a0*/  SEL R3, R3, 0x1, !P1 ;  /* 0x0000000103037807 */ /* 0x000fc40004800000 */
[----:B------:R-:W-:Y:S02]  /*19b0*/  SEL R6, R6, R21, !P4 ;  /* 0x0000001506067207 */ /* 0x000fe40006000000 */
[----:B------:R-:W-:Y:S01]  /*19c0*/  SEL R10, R18, R10, P2 ;  /* 0x0000000a120a7207 */ /* 0x000fe20001000000 */
[----:B------:R-:W-:Y:S01]  /*19d0*/  IMAD R8, R20, R3, RZ ;  /* 0x0000000314087224 */ /* 0x000fe200078e02ff */
[----:B------:R-:W-:Y:S01]  /*19e0*/  SEL R9, R19, R9, P2 ;  /* 0x0000000913097207 */ /* 0x000fe20001000000 */
[----:B------:R-:W-:Y:S02]  /*19f0*/  IMAD.IADD R20, R4, 0x1, -R7 ;  /* 0x0000000104147824 */ /* 0x000fe400078e0a07 */
[----:B------:R-:W-:Y:S02]  /*1a00*/  IMAD R8, R17, R8, RZ ;  /* 0x0000000811087224 */ /* 0x000fe400078e02ff */
[----:B------:R-:W-:Y:S01]  /*1a10*/  IMAD.MOV.U32 R17, RZ, RZ, -0x800000 ;  /* 0xff800000ff117424 */ /* 0x000fe200078e00ff */
        /* <DEDUP_REMOVED lines=18> */
.L_x_635:
[----:B------:R-:W-:Y:S05]  /*1b40*/  BSYNC B0 ;  /* 0x0000000000007941 */ /* 0x000fea0003800000 */
.L_x_634:
[----:B------:R-:W-:Y:S01]  /*1b50*/  ISETP.GT.AND P0, PT, R4, 0x1f, PT ;  /* 0x0000001f0400780c */ /* 0x000fe20003f04270 */
[----:B------:R-:W-:Y:S01]  /*1b60*/  IMAD.MOV.U32 R29, RZ, RZ, -0x800000 ;  /* 0xff800000ff1d7424 */ /* 0x000fe200078e00ff */
[----:B------:R-:W-:Y:S01]  /*1b70*/  ISETP.GT.AND P3, PT, R0, RZ, PT ;  /* 0x000000ff0000720c */ /* 0x000fe20003f64270 */
[----:B------:R-:W-:Y:S01]  /*1b80*/  IMAD R6, R6, R3, RZ ;  /* 0x0000000306067224 */ /* 0x000fe200078e02ff */
[----:B------:R-:W-:Y:S01]  /*1b90*/  BSSY B1, `(.L_x_636) ;  /* 0x00001eb000017945 */ /* 0x000fe20003800000 */
[----:B------:R-:W-:-:S08]  /*1ba0*/  IMAD.MOV.U32 R26, RZ, RZ, 0x7f800000 ;  /* 0x7f800000ff1a7424 */ /* 0x000fd000078e00ff */
[----:B------:R-:W-:Y:S01]  /*1bb0*/  @!P0 IMAD R20, R5, 0x11, R20 ;  /* 0x0000001105148824 */ /* 0x000fe200078e0214 */
[----:B------:R-:W-:-:S04]  /*1bc0*/  @!P0 LEA.HI R7, R4, R4, RZ, 0x1 ;  /* 0x0000000404078211 */ /* 0x000fc800078f08ff */
[----:B-----5:R1:W-:Y:S01]  /*1bd0*/  @!P0 STS [R20.X4], R17 ;  /* 0x0000001114008388 */ /* 0x0203e20000004800 */
[C---:B0-----:R-:W-:Y:S01]  /*1be0*/  @!P0 LOP3.LUT R19, R7.reuse, 0xfffffffe, RZ, 0xc0, !PT ;  /* 0xfffffffe07138812 */ /* 0x041fe200078ec0ff */
[----:B------:R-:W-:-:S04]  /*1bf0*/  @!P0 IMAD.SHL.U32 R7, R7, 0x2, RZ ;  /* 0x0000000207078824 */ /* 0x000fc800078e00ff */
[----:B------:R-:W-:Y:S01]  /*1c00*/  @!P0 IMAD.IADD R18, R4, 0x1, -R19 ;  /* 0x0000000104128824 */ /* 0x000fe200078e0a13 */
[----:B------:R-:W-:Y:S02]  /*1c10*/  @!P0 LOP3.LUT R7, R7, 0xfffffffc, RZ, 0xc0, !PT ;  /* 0xfffffffc07078812 */ /* 0x000fe400078ec0ff */
[----:B------:R-:W-:-:S03]  /*1c20*/  SHF.R.S32.HI R19, RZ, 0x1f, R0 ;  /* 0x0000001fff137819 */ /* 0x000fc60000011400 */
[----:B------:R-:W-:Y:S01]  /*1c30*/  @!P0 IMAD R7, R18, 0x44, R7 ;  /* 0x0000004412078824 */ /* 0x000fe200078e0207 */
[----:B------:R-:W-:Y:S01]  /*1c40*/  BAR.SYNC.DEFER_BLOCKING 0x0 ;  /* 0x0000000000007b1d */ /* 0x000fe20000010000 */
[----:B-1----:R-:W-:-:S05]  /*1c50*/  LOP3.LUT R17, R4, 0x1, RZ, 0xc0, !PT ;  /* 0x0000000104117812 */ /* 0x002fca00078ec0ff */
[----:B------:R0:W1:Y:S02]  /*1c60*/  @!P0 LDS R29, [R7] ;  /* 0x00000000071d8984 */ /* 0x0000640000000800 */
[----:B0-----:R-:W-:Y:S01]  /*1c70*/  LEA.HI.SX32 R7, R0, 0x1, 0x1 ;  /* 0x0000000100077811 */ /* 0x001fe200078f0aff */
[----:B------:R-:W-:-:S04]  /*1c80*/  @!P3 IMAD.MOV R7, RZ, RZ, R19 ;  /* 0x000000ffff07b224 */ /* 0x000fc800078e0213 */
[----:B------:R-:W-:Y:S01]  /*1c90*/  IMAD R7, R6, R7, RZ ;  /* 0x0000000706077224 */ /* 0x000fe200078e02ff */
[----:B-1----:R-:W0:Y:S02]  /*1ca0*/  SHFL.BFLY PT, R18, R29, 0x1, 0x1f ;  /* 0x0c201f001d127f89 */ /* 0x002e2400000e0000 */
[----:B0-----:R-:W-:-:S04]  /*1cb0*/  FMNMX.FTZ R18, R18, R29, !PT ;  /* 0x0000001d12127209 */ /* 0x001fc80007810000 */
[----:B------:R-:W-:-:S04]  /*1cc0*/  FSETP.NEU.FTZ.AND P0, PT, R18, -INF , PT ;  /* 0xff8000001200780b */ /* 0x000fc80003f1d000 */
[----:B------:R-:W-:Y:S02]  /*1cd0*/  FSEL R18, R18, RZ, P0 ;  /* 0x000000ff12127208 */ /* 0x000fe40000000000 */
[----:B------:R-:W-:-:S03]  /*1ce0*/  ISETP.NE.U32.AND P0, PT, R17, 0x1, PT ;  /* 0x000000011100780c */ /* 0x000fc60003f05070 */
[----:B------:R-:W-:Y:S01]  /*1cf0*/  FADD.FTZ R22, -R18, R29 ;  /* 0x0000001d12167221 */ /* 0x000fe20000010100 */
[----:B------:R-:W-:-:S03]  /*1d00*/  ISETP.GT.OR P0, PT, R4, 0x1f, !P0 ;  /* 0x0000001f0400780c */ /* 0x000fc60004704670 */
[----:B------:R-:W-:-:S06]  /*1d10*/  FMUL.FTZ R22, R22, 1.4426950216293334961 ;  /* 0x3fb8aa3b16167820 */ /* 0x000fcc0000410000 */
[----:B------:R-:W0:Y:S02]  /*1d20*/  MUFU.EX2 R22, R22 ;  /* 0x0000001600167308 */ /* 0x000e240000000800 */
[----:B0-----:R-:W0:Y:S02]  /*1d30*/  SHFL.BFLY PT, R5, R22, 0x1, 0x1f ;  /* 0x0c201f0016057f89 */ /* 0x001e2400000e0000 */
[----:B0-----:R-:W-:-:S05]  /*1d40*/  FADD.FTZ R5, R22, R5 ;  /* 0x0000000516057221 */ /* 0x001fca0000010000 */
[----:B------:R-:W-:-:S13]  /*1d50*/  FSETP.NE.FTZ.AND P2, PT, R5, RZ, PT ;  /* 0x000000ff0500720b */ /* 0x000fda0003f55000 */
        /* <DEDUP_REMOVED lines=41> */
[----:B------:R-:W-:Y:S05]  /*1ff0*/  CALL.REL.NOINC `($__internal_13_$__cuda_sm20_div_s64) ;  /* 0x00002d3000007944 */ /* 0x000fea0003c00000 */
[-C--:B------:R-:W-:Y:S02]  /*2000*/  IADD3 R17, P0, RZ, -R18.reuse, RZ ;  /* 0x80000012ff117210 */ /* 0x080fe40007f1e0ff */
[----:B------:R-:W-:Y:S02]  /*2010*/  MOV R40, R18 ;  /* 0x0000001200287202 */ /* 0x000fe40000000f00 */
[----:B------:R-:W-:Y:S01]  /*2020*/  IADD3.X R5, RZ, ~R19, RZ, P0, !PT ;  /* 0x80000013ff057210 */ /* 0x000fe200007fe4ff */
[----:B------:R-:W-:Y:S01]  /*2030*/  IMAD.WIDE.U32 R32, R36, R17, R32 ;  /* 0x0000001124207225 */ /* 0x000fe200078e0020 */
[----:B------:R-:W-:-:S03]  /*2040*/  MOV R41, R19 ;  /* 0x0000001300297202 */ /* 0x000fc60000000f00 */
[----:B------:R-:W-:Y:S01]  /*2050*/  IMAD R5, R5, R36, RZ ;  /* 0x0000002405057224 */ /* 0x000fe200078e02ff */
[----:B------:R-:W-:-:S03]  /*2060*/  MOV R30, R32 ;  /* 0x00000020001e7202 */ /* 0x000fc60000000f00 */
[----:B------:R-:W-:-:S05]  /*2070*/  IMAD R5, R4, R17, R5 ;  /* 0x0000001104057224 */ /* 0x000fca00078e0205 */
[----:B------:R-:W-:Y:S01]  /*2080*/  IADD3 R21, R33, R5, RZ ;  /* 0x0000000521157210 */ /* 0x000fe20007ffe0ff */
[----:B------:R-:W-:Y:S05]  /*2090*/  BRA `(.L_x_641) ;  /* 0x0000016000007947 */ /* 0x000fea0003800000 */
.L_x_640:
        /* <DEDUP_REMOVED lines=22> */
.L_x_641:
[----:B------:R-:W-:Y:S05]  /*2200*/  BSYNC B0 ;  /* 0x0000000000007941 */ /* 0x000fea0003800000 */
.L_x_639:
        /* <DEDUP_REMOVED lines=8> */
[----:B------:R-:W-:Y:S05]  /*2290*/  CALL.REL.NOINC `($__internal_13_$__cuda_sm20_div_s64) ;  /* 0x00002a9000007944 */ /* 0x000fea0003c00000 */
[----:B------:R-:W-:Y:S01]  /*22a0*/  IADD3 R5, P0, RZ, -R18, RZ ;  /* 0x80000012ff057210 */ /* 0x000fe20007f1e0ff */
[----:B------:R-:W-:Y:S01]  /*22b0*/  IMAD.MOV.U32 R33, RZ, RZ, R19 ;  /* 0x000000ffff217224 */ /* 0x000fe200078e0013 */
[----:B------:R-:W-:Y:S02]  /*22c0*/  MOV R20, R30 ;  /* 0x0000001e00147202 */ /* 0x000fe40000000f00 */
[----:B------:R-:W-:Y:S02]  /*22d0*/  IADD3.X R4, RZ, ~R19, RZ, P0, !PT ;  /* 0x80000013ff047210 */ /* 0x000fe400007fe4ff */
[----:B------:R-:W-:Y:S01]  /*22e0*/  MOV R32, R18 ;  /* 0x0000001200207202 */ /* 0x000fe20000000f00 */
[----:B------:R-:W-:-:S04]  /*22f0*/  IMAD.WIDE.U32 R20, R5, UR6, R20 ;  /* 0x0000000605147c25 */ /* 0x000fc8000f8e0014 */
[----:B------:R-:W-:Y:S01]  /*2300*/  IMAD R4, R4, UR6, RZ ;  /* 0x0000000604047c24 */ /* 0x000fe2000f8e02ff */
[----:B------:R-:W-:-:S03]  /*2310*/  MOV R30, R20 ;  /* 0x00000014001e7202 */ /* 0x000fc60000000f00 */
[----:B------:R-:W-:-:S04]  /*2320*/  IMAD R4, R5, UR5, R4 ;  /* 0x0000000505047c24 */ /* 0x000fc8000f8e0204 */
[----:B------:R-:W-:Y:S01]  /*2330*/  IMAD.IADD R6, R21, 0x1, R4 ;  /* 0x0000000115067824 */ /* 0x000fe200078e0204 */
[----:B------:R-:W-:Y:S05]  /*2340*/  BRA `(.L_x_644) ;  /* 0x0000016000007947 */ /* 0x000fea0003800000 */
.L_x_643:
[----:B------:R-:W0:Y:S01]  /*2350*/  I2F.U32.RP R6, UR6 ;  /* 0x0000000600067d06 */ /* 0x000e220008209000 */
[----:B------:R-:W-:Y:S01]  /*2360*/  ISETP.NE.U32.AND P0, PT, RZ, UR6, PT ;  /* 0x00000006ff007c0c */ /* 0x000fe2000bf05070 */
[----:B------:R-:W-:-:S06]  /*2370*/  IMAD.MOV.U32 R33, RZ, RZ, RZ ;  /* 0x000000ffff217224 */ /* 0x000fcc00078e00ff */
[----:B0-----:R-:W0:Y:S02]  /*2380*/  MUFU.RCP R18, R6 ;  /* 0x0000000600127308 */ /* 0x001e240000001000 */
[----:B0-----:R-:W-:Y:S01]  /*2390*/  IADD3 R18, R18, 0xffffffe, RZ ;  /* 0x0ffffffe12127810 */ /* 0x001fe20007ffe0ff */
[----:B------:R-:W-:-:S05]  /*23a0*/  HFMA2.MMA R6, -RZ, RZ, 0, 0 ;  /* 0x00000000ff067435 */ /* 0x000fca00000001ff */
[----:B------:R-:W0:Y:S02]  /*23b0*/  F2I.FTZ.U32.TRUNC.NTZ R19, R18 ;  /* 0x0000001200137305 */ /* 0x000e24000021f000 */
[----:B0-----:R-:W-:Y:S02]  /*23c0*/  IMAD.MOV R4, RZ, RZ, -R19 ;  /* 0x000000ffff047224 */ /* 0x001fe400078e0a13 */
[----:B------:R-:W-:Y:S02]  /*23d0*/  IMAD.MOV.U32 R18, RZ, RZ, RZ ;  /* 0x000000ffff127224 */ /* 0x000fe400078e00ff */
[----:B------:R-:W-:-:S04]  /*23e0*/  IMAD R4, R4, UR6, RZ ;  /* 0x0000000604047c24 */ /* 0x000fc8000f8e02ff */
[----:B------:R-:W-:-:S06]  /*23f0*/  IMAD.HI.U32 R19, R19, R4, R18 ;  /* 0x0000000413137227 */ /* 0x000fcc00078e0012 */
        /* <DEDUP_REMOVED lines=11> */
.L_x_644:
[----:B------:R-:W-:Y:S05]  /*24b0*/  BSYNC B0 ;  /* 0x0000000000007941 */ /* 0x000fea0003800000 */
.L_x_642:
[----:B------:R-:W-:Y:S01]  /*24c0*/  LOP3.LUT R4, R33, R3, RZ, 0xfc, !PT ;  /* 0x0000000321047212 */ /* 0x000fe200078efcff */
[----:B------:R-:W-:Y:S01]  /*24d0*/  IMAD.MOV.U32 R23, RZ, RZ, c[0x0][0x210] ;  /* 0x00008400ff177624 */ /* 0x000fe200078e00ff */
[----:B------:R-:W-:Y:S02]  /*24e0*/  BSSY B0, `(.L_x_645) ;  /* 0x000002a000007945 */ /* 0x000fe40003800000 */
[----:B------:R-:W-:Y:S01]  /*24f0*/  ISETP.NE.U32.AND P0, PT, R4, RZ, PT ;  /* 0x000000ff0400720c */ /* 0x000fe20003f05070 */
[C---:B------:R-:W-:Y:S01]  /*2500*/  IMAD R5, R23.reuse, c[0x0][0x214], RZ ;  /* 0x0000850017057a24 */ /* 0x040fe200078e02ff */
[----:B------:R-:W-:-:S11]  /*2510*/  SEL R23, R23, 0x1, P1 ;  /* 0x0000000117177807 */ /* 0x000fd60000800000 */
[----:B------:R-:W-:Y:S05]  /*2520*/  @!P0 BRA `(.L_x_646) ;  /* 0x000000f000008947 */ /* 0x000fea0003800000 */
[----:B------:R-:W-:Y:S01]  /*2530*/  IMAD.MOV.U32 R28, RZ, RZ, R32 ;  /* 0x000000ffff1c7224 */ /* 0x000fe200078e0020 */
[----:B------:R-:W-:Y:S01]  /*2540*/  MOV R24, R31 ;  /* 0x0000001f00187202 */ /* 0x000fe20000000f00 */
[----:B------:R-:W-:Y:S01]  /*2550*/  IMAD.MOV.U32 R21, RZ, RZ, R33 ;  /* 0x000000ffff157224 */ /* 0x000fe200078e0021 */
[----:B------:R-:W-:Y:S02]  /*2560*/  MOV R4, R3 ;  /* 0x0000000300047202 */ /* 0x000fe40000000f00 */
[----:B------:R-:W-:Y:S02]  /*2570*/  MOV R22, 0x2590 ;  /* 0x0000259000167802 */ /* 0x000fe40000000f00 */
[----:B------:R-:W-:Y:S05]  /*2580*/  CALL.REL.NOINC `($__internal_13_$__cuda_sm20_div_s64) ;  /* 0x000027a000007944 */ /* 0x000fea0003c00000 */
        /* <DEDUP_REMOVED lines=9> */
.L_x_646:
        /* <DEDUP_REMOVED lines=22> */
.L_x_647:
[----:B------:R-:W-:Y:S05]  /*2780*/  BSYNC B0 ;  /* 0x0000000000007941 */ /* 0x000fea0003800000 */
.L_x_645:
[-C--:B------:R-:W-:Y:S01]  /*2790*/  IMAD R3, R35, R16.reuse, RZ ;  /* 0x0000001023037224 */ /* 0x080fe200078e02ff */
[----:B------:R-:W-:Y:S01]  /*27a0*/  ULDC.U8 UR9, c[0x0][0x329] ;  /* 0x0000ca4000097ab9 */ /* 0x000fe20000000000 */
[C---:B------:R-:W-:Y:S01]  /*27b0*/  IMAD.WIDE.U32 R32, R34.reuse, R16, RZ ;  /* 0x0000001022207225 */ /* 0x040fe200078e00ff */
[----:B------:R-:W-:Y:S01]  /*27c0*/  UISETP.NE.AND UP0, UPT, UR9, URZ, UPT ;  /* 0x0000003f0900728c */ /* 0x000fe2000bf05270 */
[----:B------:R-:W-:Y:S01]  /*27d0*/  SHF.R.S32.HI R17, RZ, 0x1f, R23 ;  /* 0x0000001fff117819 */ /* 0x000fe20000011417 */
[----:B------:R-:W-:Y:S01]  /*27e0*/  ULDC UR4, c[0x0][0x214] ;  /* 0x0000850000047ab9 */ /* 0x000fe20000000800 */
[----:B------:R-:W-:Y:S01]  /*27f0*/  IMAD R3, R34, R15, R3 ;  /* 0x0000000f22037224 */ /* 0x000fe200078e0203 */
[----:B------:R-:W-:Y:S01]  /*2800*/  USEL UR4, UR4, 0x1, !UP0 ;  /* 0x0000000104047887 */ /* 0x000fe2000c000000 */
[----:B------:R-:W-:Y:S01]  /*2810*/  IMAD R21, R4, R5, RZ ;  /* 0x0000000504157224 */ /* 0x000fe200078e02ff */
[----:B------:R-:W-:Y:S01]  /*2820*/  BSSY B0, `(.L_x_648) ;  /* 0x000003f000007945 */ /* 0x000fe20003800000 */
[----:B------:R-:W-:Y:S01]  /*2830*/  IMAD R6, R6, R23, RZ ;  /* 0x0000001706067224 */ /* 0x000fe200078e02ff */
[----:B------:R-:W-:Y:S01]  /*2840*/  IADD3 R3, R33, R3, RZ ;  /* 0x0000000321037210 */ /* 0x000fe20007ffe0ff */
[----:B------:R-:W-:Y:S01]  /*2850*/  USHF.R.S32.HI UR9, URZ, 0x1f, UR4 ;  /* 0x0000001f3f097899 */ /* 0x000fe20008011404 */
[----:B------:R-:W-:-:S02]  /*2860*/  IMAD R19, R19, UR4, RZ ;  /* 0x0000000413137c24 */ /* 0x000fc4000f8e02ff */
[----:B------:R-:W-:Y:S02]  /*2870*/  IMAD R17, R17, R30, R6 ;  /* 0x0000001e11117224 */ /* 0x000fe400078e0206 */
[----:B------:R-:W-:Y:S01]  /*2880*/  IMAD R20, R3, R14, RZ ;  /* 0x0000000e03147224 */ /* 0x000fe200078e02ff */
[----:B------:R-:W-:Y:S01]  /*2890*/  SHF.R.S32.HI R3, RZ, 0x1f, R5 ;  /* 0x0000001fff037819 */ /* 0x000fe20000011405 */
[----:B------:R-:W-:-:S04]  /*28a0*/  IMAD.WIDE.U32 R30, R30, R23, RZ ;  /* 0x000000171e1e7225 */ /* 0x000fc800078e00ff */
[----:B------:R-:W-:Y:S02]  /*28b0*/  IMAD R25, R13, R32, R20 ;  /* 0x000000200d197224 */ /* 0x000fe400078e0214 */
[----:B------:R-:W-:-:S04]  /*28c0*/  IMAD.WIDE.U32 R32, R32, R14, RZ ;  /* 0x0000000e20207225 */ /* 0x000fc800078e00ff */
[----:B------:R-:W-:Y:S01]  /*28d0*/  IMAD R21, R3, R36, R21 ;  /* 0x0000002403157224 */ /* 0x000fe200078e0215 */
[----:B------:R-:W-:Y:S01]  /*28e0*/  IADD3 R4, R33, R25, RZ ;  /* 0x0000001921047210 */ /* 0x000fe20007ffe0ff */
[----:B------:R-:W-:-:S03]  /*28f0*/  IMAD.WIDE.U32 R36, R36, R5, RZ ;  /* 0x0000000524247225 */ /* 0x000fc600078e00ff */
[----:B------:R-:W-:Y:S01]  /*2900*/  LOP3.LUT R3, R41, R4, RZ, 0xfc, !PT ;  /* 0x0000000429037212 */ /* 0x000fe200078efcff */
[C---:B------:R-:W-:Y:S01]  /*2910*/  IMAD R19, R18.reuse, UR9, R19 ;  /* 0x0000000912137c24 */ /* 0x040fe2000f8e0213 */
[----:B------:R-:W-:Y:S01]  /*2920*/  IADD3 R6, R37, R21, RZ ;  /* 0x0000001525067210 */ /* 0x000fe20007ffe0ff */
[----:B------:R-:W-:Y:S01]  /*2930*/  IMAD.WIDE.U32 R34, R18, UR4, RZ ;  /* 0x0000000412227c25 */ /* 0x000fe2000f8e00ff */
[----:B------:R-:W-:-:S03]  /*2940*/  ISETP.NE.U32.AND P0, PT, R3, RZ, PT ;  /* 0x000000ff0300720c */ /* 0x000fc60003f05070 */
[----:B------:R-:W-:Y:S01]  /*2950*/  IMAD R3, R0, R5, RZ ;  /* 0x0000000500037224 */ /* 0x000fe200078e02ff */
[----:B------:R-:W-:Y:S01]  /*2960*/  IADD3 R0, R31, R17, RZ ;  /* 0x000000111f007210 */ /* 0x000fe20007ffe0ff */
[----:B------:R-:W-:Y:S01]  /*2970*/  IMAD R2, R2, R5, RZ ;  /* 0x0000000502027224 */ /* 0x000fe200078e02ff */
[----:B------:R-:W-:-:S07]  /*2980*/  IADD3 R5, R35, R19, RZ ;  /* 0x0000001323057210 */ /* 0x000fce0007ffe0ff */
[----:B------:R-:W-:Y:S05]  /*2990*/  @!P0 BRA `(.L_x_649) ;  /* 0x0000010000008947 */ /* 0x000fea0003800000 */
[----:B------:R-:W-:Y:S01]  /*29a0*/  IMAD.MOV.U32 R28, RZ, RZ, R40 ;  /* 0x000000ffff1c7224 */ /* 0x000fe200078e0028 */
[----:B------:R-:W-:Y:S01]  /*29b0*/  MOV R21, R41 ;  /* 0x0000002900157202 */ /* 0x000fe20000000f00 */
[----:B------:R-:W-:Y:S01]  /*29c0*/  IMAD.MOV.U32 R24, RZ, RZ, R32 ;  /* 0x000000ffff187224 */ /* 0x000fe200078e0020 */
[----:B------:R-:W-:Y:S02]  /*29d0*/  MOV R22, 0x29f0 ;  /* 0x000029f000167802 */ /* 0x000fe40000000f00 */
[----:B------:R-:W-:Y:S05]  /*29e0*/  CALL.REL.NOINC `($__internal_13_$__cuda_sm20_div_s64) ;  /* 0x0000234000007944 */ /* 0x000fea0003c00000 */
[----:B------:R-:W-:Y:S02]  /*29f0*/  IADD3 R21, P0, RZ, -R18, RZ ;  /* 0x80000012ff157210 */ /* 0x000fe40007f1e0ff */
[----:B------:R-:W-:Y:S02]  /*2a00*/  MOV R24, R40 ;  /* 0x0000002800187202 */ /* 0x000fe40000000f00 */
[----:B------:R-:W-:Y:S02]  /*2a10*/  IADD3.X R17, RZ, ~R19, RZ, P0, !PT ;  /* 0x80000013ff117210 */ /* 0x000fe400007fe4ff */
[----:B------:R-:W-:Y:S01]  /*2a20*/  MOV R25, R41 ;  /* 0x0000002900197202 */ /* 0x000fe20000000f00 */
[----:B------:R-:W-:Y:S01]  /*2a30*/  IMAD.MOV.U32 R41, RZ, RZ, R19 ;  /* 0x000000ffff297224 */ /* 0x000fe200078e0013 */
[----:B------:R-:W-:Y:S01]  /*2a40*/  MOV R40, R18 ;  /* 0x0000001200287202 */ /* 0x000fe20000000f00 */
[----:B------:R-:W-:-:S02]  /*2a50*/  IMAD R17, R17, R32, RZ ;  /* 0x0000002011117224 */ /* 0x000fc400078e02ff */
[----:B------:R-:W-:-:S04]  /*2a60*/  IMAD.WIDE.U32 R32, R21, R32, R24 ;  /* 0x0000002015207225 */ /* 0x000fc800078e0018 */
[----:B------:R-:W-:-:S04]  /*2a70*/  IMAD R17, R4, R21, R17 ;  /* 0x0000001504117224 */ /* 0x000fc800078e0211 */
[----:B------:R-:W-:Y:S01]  /*2a80*/  IMAD.IADD R21, R33, 0x1, R17 ;  /* 0x0000000121157824 */ /* 0x000fe200078e0211 */
[----:B------:R-:W-:Y:S05]  /*2a90*/  BRA `(.L_x_650) ;  /* 0x0000017000007947 */ /* 0x000fea0003800000 */
.L_x_649:
        /* <DEDUP_REMOVED lines=22> */
[----:B------:R-:W-:Y:S02]  /*2c00*/  MOV R40, R4 ;  /* 0x0000000400287202 */ /* 0x000fe40000000f00 */
.L_x_650:
[----:B------:R-:W-:Y:S05]  /*2c10*/  BSYNC B0 ;  /* 0x0000000000007941 */ /* 0x000fea0003800000 */
.L_x_648:
        /* <DEDUP_REMOVED lines=8> */
[----:B------:R-:W-:Y:S05]  /*2ca0*/  CALL.REL.NOINC `($__internal_13_$__cuda_sm20_div_s64) ;  /* 0x0000208000007944 */ /* 0x000fea0003c00000 */
[----:B------:R-:W-:Y:S01]  /*2cb0*/  IADD3 R4, P0, RZ, -R18, RZ ;  /* 0x80000012ff047210 */ /* 0x000fe20007f1e0ff */
[----:B------:R-:W-:Y:S01]  /*2cc0*/  IMAD.MOV.U32 R33, RZ, RZ, R19 ;  /* 0x000000ffff217224 */ /* 0x000fe200078e0013 */
[----:B------:R-:W-:Y:S02]  /*2cd0*/  MOV R20, R32 ;  /* 0x0000002000147202 */ /* 0x000fe40000000f00 */
[----:B------:R-:W-:Y:S02]  /*2ce0*/  IADD3.X R17, RZ, ~R19, RZ, P0, !PT ;  /* 0x80000013ff117210 */ /* 0x000fe400007fe4ff */
[----:B------:R-:W-:Y:S01]  /*2cf0*/  MOV R32, R18 ;  /* 0x0000001200207202 */ /* 0x000fe20000000f00 */
[----:B------:R-:W-:-:S04]  /*2d00*/  IMAD.WIDE.U32 R20, R16, R4, R20 ;  /* 0x0000000410147225 */ /* 0x000fc800078e0014 */
[----:B------:R-:W-:Y:S01]  /*2d10*/  IMAD R17, R17, R16, RZ ;  /* 0x0000001011117224 */ /* 0x000fe200078e02ff */
[----:B------:R-:W-:-:S03]  /*2d20*/  MOV R16, R20 ;  /* 0x0000001400107202 */ /* 0x000fc60000000f00 */
[----:B------:R-:W-:-:S04]  /*2d30*/  IMAD R15, R15, R4, R17 ;  /* 0x000000040f0f7224 */ /* 0x000fc800078e0211 */
[----:B------:R-:W-:Y:S01]  /*2d40*/  IMAD.IADD R15, R21, 0x1, R15 ;  /* 0x00000001150f7824 */ /* 0x000fe200078e020f */
[----:B------:R-:W-:Y:S05]  /*2d50*/  BRA `(.L_x_653) ;  /* 0x0000017000007947 */ /* 0x000fea0003800000 */
.L_x_652:
        /* <DEDUP_REMOVED lines=23> */
.L_x_653:
[----:B------:R-:W-:Y:S05]  /*2ed0*/  BSYNC B0 ;  /* 0x0000000000007941 */ /* 0x000fea0003800000 */
.L_x_651:
        /* <DEDUP_REMOVED lines=20> */
.L_x_655:
        /* <DEDUP_REMOVED lines=23> */
.L_x_656:
[----:B------:R-:W-:Y:S05]  /*3190*/  BSYNC B0 ;  /* 0x0000000000007941 */ /* 0x000fea0003800000 */
.L_x_654:
        /* <DEDUP_REMOVED lines=9> */
[----:B------:R-:W-:Y:S01]  /*3230*/  IMAD R17, R4, R18, R17 ;  /* 0x0000001204117224 */ /* 0x000fe200078e0211 */
[----:B------:R-:W-:Y:S01]  /*3240*/  SHF.R.S32.HI R19, RZ, 0x1f, R44 ;  /* 0x0000001fff137819 */ /* 0x000fe2000001142c */
[----:B------:R-:W-:-:S02]  /*3250*/  IMAD R4, R15, R44, RZ ;  /* 0x0000002c0f047224 */ /* 0x000fc400078e02ff */
[----:B------:R-:W-:Y:S02]  /*3260*/  IMAD R13, R21, R14, R13 ;  /* 0x0000000e150d7224 */ /* 0x000fe400078e020d */
[----:B------:R-:W-:-:S04]  /*3270*/  IMAD.WIDE.U32 R14, R14, R2, RZ ;  /* 0x000000020e0e7225 */ /* 0x000fc800078e00ff */
[----:B------:R-:W-:Y:S01]  /*3280*/  IMAD R19, R19, R16, R4 ;  /* 0x0000001013137224 */ /* 0x000fe200078e0204 */
[----:B------:R-:W-:Y:S01]  /*3290*/  IADD3 R8, R15, R13, RZ ;  /* 0x0000000d0f087210 */ /* 0x000fe20007ffe0ff */
        /* <DEDUP_REMOVED lines=9> */
[----:B------:R-:W-:Y:S05]  /*3330*/  CALL.REL.NOINC `($__internal_13_$__cuda_sm20_div_s64) ;  /* 0x000019f000007944 */ /* 0x000fea0003c00000 */
[----:B------:R-:W-:Y:S01]  /*3340*/  IADD3 R4, P0, RZ, -R18, RZ ;  /* 0x80000012ff047210 */ /* 0x000fe20007f1e0ff */
[----:B------:R-:W-:Y:S01]  /*3350*/  IMAD.MOV.U32 R21, RZ, RZ, R41 ;  /* 0x000000ffff157224 */ /* 0x000fe200078e0029 */
[----:B------:R-:W-:Y:S02]  /*3360*/  MOV R20, R40 ;  /* 0x0000002800147202 */ /* 0x000fe40000000f00 */
[----:B------:R-:W-:-:S02]  /*3370*/  IADD3.X R17, RZ, ~R19, RZ, P0, !PT ;  /* 0x80000013ff117210 */ /* 0x000fc400007fe4ff */
        /* <DEDUP_REMOVED lines=8> */
.L_x_658:
        /* <DEDUP_REMOVED lines=23> */
.L_x_659:
[----:B------:R-:W-:Y:S05]  /*3570*/  BSYNC B0 ;  /* 0x0000000000007941 */ /* 0x000fea0003800000 */
.L_x_657:
        /* <DEDUP_REMOVED lines=29> */
.L_x_661:
        /* <DEDUP_REMOVED lines=23> */
.L_x_662:
[----:B------:R-:W-:Y:S05]  /*38c0*/  BSYNC B0 ;  /* 0x0000000000007941 */ /* 0x000fea0003800000 */
.L_x_660:
        /* <DEDUP_REMOVED lines=20> */
.L_x_638:
[----:B------:R-:W-:-:S04]  /*3a10*/  LEA R2, P0, R32, c[0x0][0x200], 0x2 ;  /* 0x0000800020027a11 */ /* 0x000fc800078010ff */
[----:B------:R-:W-:-:S05]  /*3a20*/  LEA.HI.X R3, R32, c[0x0][0x204], R33, 0x2, P0 ;  /* 0x0000810020037a11 */ /* 0x000fca00000f1421 */
[----:B------:R0:W-:Y:S04]  /*3a30*/  STG.E [R2.64], R26 ;  /* 0x0000001a02007986 */ /* 0x0001e8000c10190c */
.L_x_637:
[----:B------:R-:W-:Y:S05]  /*3a40*/  BSYNC B1 ;  /* 0x0000000000017941 */ /* 0x000fea0003800000 */
.L_x_636:
[----:B------:R-:W1:Y:S01]  /*3a50*/  S2R R0, SR_TID.X ;  /* 0x0000000000007919 */ /* 0x000e620000002100 */
[----:B------:R-:W-:Y:S01]  /*3a60*/  IMAD.MOV.U32 R15, RZ, RZ, c[0x0][0x314] ;  /* 0x0000c500ff0f7624 */ /* 0x000fe200078e00ff */
[----:B------:R-:W-:Y:S01]  /*3a70*/  CS2R R6, SRZ ;  /* 0x0000000000067805 */ /* 0x000fe2000001ff00 */
[----:B------:R-:W-:Y:S01]  /*3a80*/  CS2R R10, SRZ ;  /* 0x00000000000a7805 */ /* 0x000fe2000001ff00 */
[----:B------:R-:W-:Y:S01]  /*3a90*/  IMAD.MOV.U32 R12, RZ, RZ, RZ ;  /* 0x000000ffff0c7224 */ /* 0x000fe200078e00ff */
[----:B01----:R-:W-:-:S04]  /*3aa0*/  LEA.HI R3, R0, R0, RZ, 0x1 ;  /* 0x0000000000037211 */ /* 0x003fc800078f08ff */
[----:B------:R-:W-:-:S05]  /*3ab0*/  LOP3.LUT R5, R3, 0xfffffffe, RZ, 0xc0, !PT ;  /* 0xfffffffe03057812 */ /* 0x000fca00078ec0ff */
[----:B------:R-:W-:Y:S01]  /*3ac0*/  IMAD.IADD R2, R0, 0x1, -R5 ;  /* 0x0000000100027824 */ /* 0x000fe200078e0a05 */
[----:B------:R-:W-:-:S04]  /*3ad0*/  SHF.R.S32.HI R5, RZ, 0x1f, R0 ;  /* 0x0000001fff057819 */ /* 0x000fc80000011400 */
[----:B------:R-:W-:Y:S02]  /*3ae0*/  ISETP.GE.AND P0, PT, R2, c[0x0][0x314], PT ;  /* 0x0000c50002007a0c */ /* 0x000fe40003f06270 */
[----:B------:R-:W-:Y:S02]  /*3af0*/  LEA.HI R28, R5, R0, RZ, 0x3 ;  /* 0x00000000051c7211 */ /* 0x000fe400078f18ff */
[----:B------:R-:W-:Y:S01]  /*3b00*/  ISETP.GT.OR P0, PT, R0, 0x1f, P0 ;  /* 0x0000001f0000780c */ /* 0x000fe20000704670 */
[----:B------:R-:W-:-:S12]  /*3b10*/  CS2R R4, SRZ ;  /* 0x0000000000047805 */ /* 0x000fd8000001ff00 */
[----:B------:R-:W-:Y:S01]  /*3b20*/  @!P0 FADD.FTZ R8, -R26, R29 ;  /* 0x0000001d1a088221 */ /* 0x000fe20000010100 */
[----:B------:R-:W-:Y:S01]  /*3b30*/  LOP3.LUT R29, R28, 0x3ffffff8, RZ, 0xc0, !PT ;  /* 0x3ffffff81c1d7812 */ /* 0x000fe200078ec0ff */
[----:B------:R-:W-:Y:S01]  /*3b40*/  @!P0 IMAD.SHL.U32 R3, R3, 0x2, RZ ;  /* 0x0000000203038824 */ /* 0x000fe200078e00ff */
[----:B------:R-:W-:Y:S01]  /*3b50*/  SHF.R.S32.HI R28, RZ, 0x3, R28 ;  /* 0x00000003ff1c7819 */ /* 0x000fe2000001141c */
[----:B------:R-:W-:Y:S02]  /*3b60*/  @!P0 FMUL.FTZ R8, R8, 1.4426950216293334961 ;  /* 0x3fb8aa3b08088820 */ /* 0x000fe40000410000 */
[----:B------:R-:W-:Y:S01]  /*3b70*/  IMAD.IADD R29, R0, 0x1, -R29 ;  /* 0x00000001001d7824 */ /* 0x000fe200078e0a1d */
[----:B------:R-:W-:Y:S01]  /*3b80*/  @!P0 LOP3.LUT R3, R3, 0xfffffffc, RZ, 0xc0, !PT ;  /* 0xfffffffc03038812 */ /* 0x000fe200078ec0ff */
[----:B------:R-:W-:Y:S02]  /*3b90*/  IMAD.MOV.U32 R0, RZ, RZ, RZ ;  /* 0x000000ffff007224 */ /* 0x000fe400078e00ff */
[----:B------:R-:W0:Y:S01]  /*3ba0*/  @!P0 MUFU.EX2 R8, R8 ;  /* 0x0000000800088308 */ /* 0x000e220000000800 */
[----:B------:R-:W-:-:S02]  /*3bb0*/  IMAD.SHL.U32 R29, R29, 0x4, RZ ;  /* 0x000000041d1d7824 */ /* 0x000fc400078e00ff */
[----:B------:R-:W-:Y:S02]  /*3bc0*/  @!P0 IMAD R9, R2, 0x44, R3 ;  /* 0x0000004402098824 */ /* 0x000fe400078e0203 */
[----:B------:R-:W-:-:S03]  /*3bd0*/  CS2R R2, SRZ ;  /* 0x0000000000027805 */ /* 0x000fc6000001ff00 */
        /* <DEDUP_REMOVED lines=34> */
.L_x_665:
        /* <DEDUP_REMOVED lines=77> */
.L_x_664:
        /* <DEDUP_REMOVED lines=47> */
.L_x_666:
        /* <DEDUP_REMOVED lines=10> */
.L_x_668:
[----:B------:R-:W-:Y:S05]  /*4660*/  BSYNC B0 ;  /* 0x0000000000007941 */ /* 0x000fea0003800000 */
.L_x_667:
        /* <DEDUP_REMOVED lines=13> */
.L_x_663:
        /* <DEDUP_REMOVED lines=95> */
        .weak           $__internal_13_$__cuda_sm20_div_s64
        .type           $__internal_13_$__cuda_sm20_div_s64,@function
        .size           $__internal_13_$__cuda_sm20_div_s64,(.L_x_6273 - $__internal_13_$__cuda_sm20_div_s64)
$__internal_13_$__cuda_sm20_div_s64:
        /* <DEDUP_REMOVED lines=83> */
[----:B------:R-:W-:Y:S06]  /*5260*/  RET.REL.NODEC R38 `(_ZN5flash32flash_fwd_splitkv_combine_kernelI23Flash_fwd_kernel_traitsILi96ELi64ELi128ELi4ELb0ELb0EN7cutlass10bfloat16_tE19Flash_kernel_traitsILi96ELi64ELi128ELi4ES3_EELi16ELi1ELb1EEEvNS_16Flash_fwd_paramsE) ;  /* 0xffffad9026007950 */ /* 0x000fec0003c3ffff */
.L_x_669:
        /* <DEDUP_REMOVED lines=9> */
.L_x_6273:


//--------------------- .text._ZN5flash24flash_fwd_splitkv_kernelI23Flash_fwd_kernel_traitsILi96ELi64ELi128ELi4ELb0ELb0EN7cutlass10bfloat16_tE19Flash_kernel_traitsILi96ELi64ELi128ELi4ES3_EELb1ELb0ELb0ELb0ELb0ELb0ELb0ELb0EEEvNS_16Flash_fwd_paramsE --------------------------
	.section	.text._ZN5flash24flash_fwd_splitkv_kernelI23Flash_fwd_kernel_traitsILi96ELi64ELi128ELi4ELb0ELb0EN7cutlass10bfloat16_tE19Flash_kernel_traitsILi96ELi64ELi128ELi4ES3_EELb1ELb0ELb0ELb0ELb0ELb0ELb0ELb0EEEvNS_16Flash_fwd_paramsE,"ax",@progbits
	.sectioninfo	@"SHI_REGISTERS=219"
	.align	128
        .global         _ZN5flash24flash_fwd_splitkv_kernelI23Flash_fwd_kernel_traitsILi96ELi64ELi128ELi4ELb0ELb0EN7cutlass10bfloat16_tE19Flash_kernel_traitsILi96ELi64ELi128ELi4ES3_EELb1ELb0ELb0ELb0ELb0ELb0ELb0ELb0EEEvNS_16Flash_fwd_paramsE
        .type           _ZN5flash24flash_fwd_splitkv_kernelI23Flash_fwd_kernel_traitsILi96ELi64ELi128ELi4ELb0ELb0EN7cutlass10bfloat16_tE19Flash_kernel_traitsILi96ELi64ELi128ELi4ES3_EELb1ELb0ELb0ELb0ELb0ELb0ELb0ELb0EEEvNS_16Flash_fwd_paramsE,@function
        .size           _ZN5flash24flash_fwd_splitkv_kernelI23Flash_fwd_kernel_traitsILi96ELi64ELi128ELi4ELb0ELb0EN7cutlass10bfloat16_tE19Flash_kernel_traitsILi96ELi64ELi128ELi4ES3_EELb1ELb0ELb0ELb0ELb0ELb0ELb0ELb0EEEvNS_16Flash_fwd_paramsE,(.L_x_6318 - _ZN5flash24flash_fwd_splitkv_kernelI23Flash_fwd_kernel_traitsILi96ELi64ELi128ELi4ELb0ELb0EN7cutlass10bfloat16_tE19Flash_kernel_traitsILi96ELi64ELi128ELi4ES3_EELb1ELb0ELb0ELb0ELb0ELb0ELb0ELb0EEEvNS_16Flash_fwd_paramsE)
        .other          _ZN5flash24flash_fwd_splitkv_kernelI23Flash_fwd_kernel_traitsILi96ELi64ELi128ELi4ELb0ELb0EN7cutlass10bfloat16_tE19Flash_kernel_traitsILi96ELi64ELi128ELi4ES3_EELb1ELb0ELb0ELb0ELb0ELb0ELb0ELb0EEEvNS_16Flash_fwd_paramsE,@"STO_CUDA_ENTRY STV_DEFAULT"
_ZN5flash24flash_fwd_splitkv_kernelI23Flash_fwd_kernel_traitsILi96ELi64ELi128ELi4ELb0ELb0EN7cutlass10bfloat16_tE19Flash_kernel_traitsILi96ELi64ELi128ELi4ES3_EELb1ELb0ELb0ELb0ELb0ELb0ELb0ELb0EEEvNS_16Flash_fwd_paramsE:
.text._ZN5flash24flash_fwd_splitkv_kernelI23Flash_fwd_kernel_traitsILi96ELi64ELi128ELi4ELb0ELb0EN7cutlass10bfloat16_tE19Flash_kernel_traitsILi96ELi64ELi128ELi4ES3_EELb1ELb0ELb0ELb0ELb0ELb0ELb0ELb0EEEvNS_16Flash_fwd_paramsE:
[----:B------:R-:W-:Y:S02]  /*0000*/  MOV R1, c[0x0][0x28] ;  /* 0x00000a0000017a02 */ /* 0x000fe40000000f00 */
[----:B------:R-:W1:Y:S01]  /*0010*/  LDC.U8 R0, c[0x0][0x312] ;  /* 0x0000c480ff007b82 */ /* 0x000e620000000000 */
[----:B------:R-:W2:Y:S01]  /*0020*/  S2R R25, SR_CTAID.Y ;  /* 0x0000000000197919 */ /* 0x000ea20000002600 */
[----:B------:R-:W-:Y:S01]  /*0030*/  ISETP.NE.U32.AND P2, PT, RZ, c[0x0][0x240], PT ;  /* 0x00009000ff007a0c */ /* 0x000fe20003f45070 */
[----:B------:R-:W-:Y:S01]  /*0040*/  IMAD.MOV.U32 R6, RZ, RZ, 0x4 ;  /* 0x00000004ff067424 */ /* 0x000fe200078e00ff */
[----:B------:R-:W-:Y:S01]  /*0050*/  ISETP.EQ.U32.AND P1, PT, RZ, c[0x0][0x248], PT ;  /* 0x00009200ff007a0c */ /* 0x000fe20003f22070 */
[----:B------:R-:W-:Y:S01]  /*0060*/  IMAD.MOV.U32 R178, RZ, RZ, -0x1 ;  /* 0xffffffffffb27424 */ /* 0x000fe200078e00ff */
[----:B------:R-:W-:Y:S01]  /*0070*/  ISETP.NE.AND.EX P2, PT, RZ, c[0x0][0x244], PT, P2 ;  /* 0x00009100ff007a0c */ /* 0x000fe20003f45320 */
[----:B------:R-:W-:Y:S01]  /*0080*/  ULDC.64 UR6, c[0x0][0x118] ;  /* 0x0000460000067ab9 */ /* 0x000fe20000000a00 */
[----:B------:R-:W-:Y:S01]  /*0090*/  IMAD.MOV.U32 R23, RZ, RZ, -0x1 ;  /* 0xffffffffff177424 */ /* 0x000fe200078e00ff */
[----:B------:R-:W-:-:S04]  /*00a0*/  ISETP.NE.U32.AND P0, PT, RZ, c[0x0][0x250], PT ;  /* 0x00009400ff007a0c */ /* 0x000fc80003f05070 */
[----:B------:R-:W-:Y:S02]  /*00b0*/  ISETP.NE.AND.EX P0, PT, RZ, c[0x0][0x254], PT, P0 ;  /* 0x00009500ff007a0c */ /* 0x000fe40003f05300 */
[----:B-1----:R-:W-:Y:S01]  /*00c0*/  ISETP.NE.AND P3, PT, R0, RZ, PT ;  /* 0x000000ff0000720c */ /* 0x002fe20003f65270 */
[----:B--2---:R-:W-:-:S03]  /*00d0*/  IMAD.WIDE R12, R25, R6, c[0x0][0x240] ;  /* 0x00009000190c7625 */ /* 0x004fc600078e0206 */
[----:B------:R-:W-:Y:S01]  /*00e0*/  ISETP.EQ.OR.EX P1, PT, RZ, c[0x0][0x24c], !P3, P1 ;  /* 0x00009300ff007a0c */ /* 0x000fe20005f22710 */
[CC--:B------:R-:W-:Y:S01]  /*00f0*/  IMAD.WIDE R2, R25.reuse, R6.reuse, c[0x0][0x248] ;  /* 0x0000920019027625 */ /* 0x0c0fe200078e0206 */
[----:B------:R-:W2:Y:S04]  /*0100*/  @P2 LDG.E R178, [R12.64] ;  /* 0x000000060cb22981 */ /* 0x000ea8000c1e1900 */
[----:B------:R-:W2:Y:S01]  /*0110*/  @P2 LDG.E R5, [R12.64+0x4] ;  /* 0x000004060c052981 */ /* 0x000ea2000c1e1900 */
[----:B------:R-:W-:Y:S02]  /*0120*/  IMAD.MOV.U32 R4, RZ, RZ, RZ ;  /* 0x000000ffff047224 */ /* 0x000fe400078e00ff */
[----:B------:R-:W-:-:S04]  /*0130*/  @P0 IMAD.WIDE R10, R25, R6, c[0x0][0x250] ;  /* 0x00009400190a0625 */ /* 0x000fc800078e0206 */
[----:B------:R1:W5:Y:S04]  /*0140*/  @!P1 LDG.E R23, [R2.64] ;  /* 0x0000000602179981 */ /* 0x000368000c1e1900 */
[----:B------:R1:W5:Y:S01]  /*0150*/  @P0 LDG.E R4, [R10.64] ;  /* 0x000000060a040981 */ /* 0x000362000c1e1900 */
[----:B------:R-:W-:-:S03]  /*0160*/  ISETP.NE.U32.AND P0, PT, RZ, c[0x0][0x248], PT ;  /* 0x00009200ff007a0c */ /* 0x000fc60003f05070 */
[----:B------:R-:W3:Y:S04]  /*0170*/  S2R R27, SR_CTAID.X ;  /* 0x00000000001b7919 */ /* 0x000ee80000002500 */
[----:B------:R-:W4:Y:S01]  /*0180*/  S2R R8, SR_CTAID.Z ;  /* 0x0000000000087919 */ /* 0x000f220000002700 */
[----:B------:R-:W-:Y:S01]  /*0190*/  ISETP.NE.AND.EX P0, PT, RZ, c[0x0][0x24c], PT, P0 ;  /* 0x00009300ff007a0c */ /* 0x000fe20003f05300 */
[----:B--2---:R-:W-:Y:S02]  /*01a0*/  @P2 IMAD.IADD R182, R5, 0x1, -R178 ;  /* 0x0000000105b62824 */ /* 0x004fe400078e0ab2 */
[----:B------:R-:W-:-:S10]  /*01b0*/  @!P2 IMAD.MOV.U32 R182, RZ, RZ, c[0x0][0x214] ;  /* 0x00008500ffb6a624 */ /* 0x000fd400078e00ff */
[----:B------:R-:W-:Y:S05]  /*01c0*/  @!P0 BRA `(.L_x_670) ;  /* 0x0000004000008947 */ /* 0x000fea0003800000 */
[----:B-1-34-:R-:W2:Y:S02]  /*01d0*/  @P3 LDG.E R0, [R2.64+0x4] ;  /* 0x0000040602003981 */ /* 0x01aea4000c1e1900 */
[----:B--2--5:R-:W-:-:S06]  /*01e0*/  @P3 IADD3 R0, R0, -R23, RZ ;  /* 0x8000001700003210 */ /* 0x024fcc0007ffe0ff */
[----:B------:R1:W5:Y:S01]  /*01f0*/  @!P3 LDG.E R0, [R2.64] ;  /* 0x000000060200b981 */ /* 0x000362000c1e1900 */
[----:B------:R-:W-:Y:S05]  /*0200*/  BRA `(.L_x_671) ;  /* 0x0000001000007947 */ /* 0x000fea0003800000 */
.L_x_670:
[----:B-1-34-:R-:W-:Y:S02]  /*0210*/  MOV R0, c[0x0][0x218] ;  /* 0x0000860000007a02 */ /* 0x01afe40000000f00 */
.L_x_671:
[----:B------:R-:W-:-:S04]  /*0220*/  ISETP.NE.U32.AND P2, PT, RZ, c[0x0][0x258], PT ;  /* 0x00009600ff007a0c */ /* 0x000fc80003f45070 */
[----:B------:R-:W-:-:S13]  /*0230*/  ISETP.NE.AND.EX P2, PT, RZ, c[0x0][0x25c], PT, P2 ;  /* 0x00009700ff007a0c */ /* 0x000fda0003f45320 */
[----:B------:R-:W-:-:S05]  /*0240*/  @P2 IMAD.WIDE R10, R25, R6, c[0x0][0x258] ;  /* 0x00009600190a2625 */ /* 0x000fca00078e0206 */
[----:B------:R-:W2:Y:S01]  /*0250*/  @P2 LDG.E R127, [R10.64] ;  /* 0x000000060a7f2981 */ /* 0x000ea2000c1e1900 */
[----:B------:R-:W-:Y:S01]  /*0260*/  IMAD.SHL.U32 R21, R27, 0x40, RZ ;  /* 0x000000401b157824 */ /* 0x000fe200078e00ff */
[----:B------:R-:W-:-:S04]  /*0270*/  @!P2 ISETP.NE.U32.AND P1, PT, RZ, c[0x0][0x268], PT ;  /* 0x00009a00ff00aa0c */ /* 0x000fc80003f25070 */
[----:B------:R-:W-:Y:S02]  /*0280*/  ISETP.GT.AND P0, PT, R182, R21, PT ;  /* 0x00000015b600720c */ /* 0x000fe40003f04270 */
[----:B------:R-:W-:-:S04]  /*0290*/  @!P2 ISETP.NE.AND.EX P1, PT, RZ, c[0x0][0x26c], PT, P1 ;  /* 0x00009b00ff00aa0c */ /* 0x000fc80003f25310 */
[----:B-1----:R-:W-:Y:S01]  /*02a0*/  @!P2 SEL R3, RZ, c[0x0][0x21c], !P1 ;  /* 0x00008700ff03aa07 */ /* 0x002fe20004800000 */
[----:B--2--5:R-:W-:-:S03]  /*02b0*/  @P2 IMAD.IADD R127, R127, 0x1, -R4 ;  /* 0x000000017f7f2824 */ /* 0x024fc600078e0a04 */
[----:B------:R-:W-:-:S03]  /*02c0*/  @!P2 IADD3 R127, R3, R0, -R4 ;  /* 0x00000000037fa210 */ /* 0x000fc60007ffe804 */
[----:B------:R-:W-:Y:S05]  /*02d0*/  @!P0 EXIT ;  /* 0x000000000000894d */ /* 0x000fea0003800000 */
[----:B------:R-:W-:Y:S01]  /*02e0*/  ULDC UR5, c[0x0][0x218] ;  /* 0x0000860000057ab9 */ /* 0x000fe20000000800 */
[----:B------:R-:W-:Y:S01]  /*02f0*/  IADD3 R0, -R182, 0xbf, R21 ;  /* 0x000000bfb6007810 */ /* 0x000fe20007ffe115 */
[----:B------:R-:W-:Y:S01]  /*0300*/  UIADD3 UR5, UR5, 0x7f, URZ ;  /* 0x0000007f05057890 */ /* 0x000fe2000fffe03f */
[----:B------:R-:W-:Y:S02]  /*0310*/  IADD3 R5, R127, 0x7f, RZ ;  /* 0x0000007f7f057810 */ /* 0x000fe40007ffe0ff */
[----:B------:R-:W-:Y:S01]  /*0320*/  IADD3 R3, R0, c[0x0][0x2e8], R127 ;  /* 0x0000ba0000037a10 */ /* 0x000fe20007ffe07f */
[----:B------:R-:W-:Y:S01]  /*0330*/  USHF.R.S32.HI UR4, URZ, 0x1f, UR5 ;  /* 0x0000001f3f047899 */ /* 0x000fe20008011405 */
[----:B------:R-:W-:Y:S02]  /*0340*/  SHF.R.S32.HI R2, RZ, 0x1f, R5 ;  /* 0x0000001fff027819 */ /* 0x000fe40000011405 */
[----:B------:R-:W-:Y:S01]  /*0350*/  SHF.R.S32.HI R0, RZ, 0x1f, R3 ;  /* 0x0000001fff007819 */ /* 0x000fe20000011403 */
[----:B------:R-:W-:Y:S01]  /*0360*/  ULEA.HI UR4, UR4, UR5, URZ, 0x7 ;  /* 0x0000000504047291 */ /* 0x000fe2000f8f383f */
[----:B------:R-:W-:-:S02]  /*0370*/  LEA.HI R2, R2, R5, RZ, 0x7 ;  /* 0x0000000502027211 */ /* 0x000fc400078f38ff */
[----:B------:R-:W-:Y:S01]  /*0380*/  LEA.HI R0, R0, R3, RZ, 0x7 ;  /* 0x0000000300007211 */ /* 0x000fe200078f38ff */
[----:B------:R-:W-:Y:S01]  /*0390*/  USHF.R.S32.HI UR4, URZ, 0x7, UR4 ;  /* 0x000000073f047899 */ /* 0x000fe20008011404 */
[----:B------:R-:W-:Y:S02]  /*03a0*/  SHF.R.S32.HI R3, RZ, 0x7, R2 ;  /* 0x00000007ff037819 */ /* 0x000fe40000011402 */
[----:B------:R-:W-:Y:S01]  /*03b0*/  SHF.R.S32.HI R0, RZ, 0x7, R0 ;  /* 0x00000007ff007819 */ /* 0x000fe20000011400 */
[----:B------:R-:W1:Y:S02]  /*03c0*/  S2R R2, SR_TID.X ;  /* 0x0000000000027919 */ /* 0x000e640000002100 */
[----:B------:R-:W-:-:S04]  /*03d0*/  IMNMX R3, R3, UR4, PT ;  /* 0x0000000403037c17 */ /* 0x000fc8000b800200 */
[----:B------:R-:W-:-:S04]  /*03e0*/  IMNMX R128, R3, R0, PT ;  /* 0x0000000003807217 */ /* 0x000fc80003800200 */
[----:B------:R-:W-:-:S13]  /*03f0*/  ISETP.GT.AND P0, PT, R128, RZ, PT ;  /* 0x000000ff8000720c */ /* 0x000fda0003f04270 */
[----:B------:R-:W-:Y:S05]  /*0400*/  @P0 BRA `(.L_x_672) ;  /* 0x0000053000000947 */ /* 0x000fea0003800000 */
[----:B-1----:R-:W-:Y:S01]  /*0410*/  SHF.R.S32.HI R3, RZ, 0x1f, R2 ;  /* 0x0000001fff037819 */ /* 0x002fe20000011402 */
[----:B------:R-:W-:Y:S01]  /*0420*/  BSSY B0, `(.L_x_673) ;  /* 0x0000030000007945 */ /* 0x000fe20003800000 */
[----:B------:R-:W-:Y:S02]  /*0430*/  ISETP.NE.AND P0, PT, R178, -0x1, PT ;  /* 0xffffffffb200780c */ /* 0x000fe40003f05270 */
[----:B------:R-:W-:Y:S02]  /*0440*/  LEA.HI R3, R3, R2, RZ, 0x2 ;  /* 0x0000000203037211 */ /* 0x000fe400078f10ff */
[----:B------:R-:W-:Y:S02]  /*0450*/  SHF.R.S32.HI R0, RZ, 0x1f, R21 ;  /* 0x0000001fff007819 */ /* 0x000fe40000011415 */
[----:B------:R-:W-:Y:S02]  /*0460*/  LOP3.LUT R5, R3, 0xfffffffc, RZ, 0xc0, !PT ;  /* 0xfffffffc03057812 */ /* 0x000fe400078ec0ff */
[----:B------:R-:W-:Y:S01]  /*0470*/  IADD3 R182, -R21, R182, RZ ;  /* 0x000000b615b67210 */ /* 0x000fe20007ffe1ff */
[----:B------:R-:W-:Y:S01]  /*0480*/  IMAD R0, R0, c[0x0][0x1e8], RZ ;  /* 0x00007a0000007a24 */ /* 0x000fe200078e02ff */
[----:B------:R-:W-:Y:S01]  /*0490*/  SHF.R.S32.HI R3, RZ, 0x2, R3 ;  /* 0x00000002ff037819 */ /* 0x000fe20000011403 */
[----:B------:R-:W-:-:S02]  /*04a0*/  IMAD.IADD R2, R2, 0x1, -R5 ;  /* 0x0000000102027824 */ /* 0x000fc400078e0a05 */
[----:B------:R-:W-:Y:S01]  /*04b0*/  @!P0 SHF.R.S32.HI R10, RZ, 0x1f, R25 ;  /* 0x0000001fff0a8819 */ /* 0x000fe20000011419 */
[----:B------:R-:W-:-:S04]  /*04c0*/  @!P0 IMAD.WIDE.U32 R12, R25, c[0x0][0x1e0], RZ ;  /* 0x00007800190c8a25 */ /* 0x000fc800078e00ff */
[----:B------:R-:W-:Y:S02]  /*04d0*/  IMAD.SHL.U32 R4, R2, 0x8, RZ ;  /* 0x0000000802047824 */ /* 0x000fe400078e00ff */
[----:B------:R-:W-:Y:S02]  /*04e0*/  @!P0 IMAD R10, R10, c[0x0][0x1e0], RZ ;  /* 0x000078000a0a8a24 */ /* 0x000fe400078e02ff */
[----:B------:R-:W-:Y:S01]  /*04f0*/  @P0 IMAD.WIDE.U32 R6, R178, c[0x0][0x1e8], RZ ;  /* 0x00007a00b2060a25 */ /* 0x000fe200078e00ff */
[----:B------:R-:W-:Y:S02]  /*0500*/  SHF.R.S32.HI R5, RZ, 0x1f, R4 ;  /* 0x0000001fff057819 */ /* 0x000fe40000011404 */
[----:B------:R-:W-:Y:S01]  /*0510*/  @!P0 MOV R6, R12 ;  /* 0x0000000c00068202 */ /* 0x000fe20000000f00 */
[----:B------:R-:W-:Y:S02]  /*0520*/  @!P0 IMAD R9, R25, c[0x0][0x1e4], R10 ;  /* 0x0000790019098a24 */ /* 0x000fe400078e020a */
[----:B------:R-:W-:-:S04]  /*0530*/  IMAD.WIDE.U32 R10, R21, c[0x0][0x1e8], R4 ;  /* 0x00007a00150a7a25 */ /* 0x000fc800078e0004 */
[----:B------:R-:W-:Y:S02]  /*0540*/  @P0 IMAD R7, R178, c[0x0][0x1ec], R7 ;  /* 0x00007b00b2070a24 */ /* 0x000fe400078e0207 */
[----:B------:R-:W-:Y:S01]  /*0550*/  @!P0 IMAD.IADD R7, R13, 0x1, R9 ;  /* 0x000000010d078824 */ /* 0x000fe200078e0209 */
[----:B------:R-:W-:Y:S01]  /*0560*/  IADD3 R10, P0, R6, R10, RZ ;  /* 0x0000000a060a7210 */ /* 0x000fe20007f1e0ff */
[----:B------:R-:W-:Y:S01]  /*0570*/  IMAD R0, R21, c[0x0][0x1ec], R0 ;  /* 0x00007b0015007a24 */ /* 0x000fe200078e0200 */
[----:B------:R-:W-:Y:S02]  /*0580*/  SHF.R.S32.HI R13, RZ, 0x1f, R8 ;  /* 0x0000001fff0d7819 */ /* 0x000fe40000011408 */
[----:B------:R-:W-:Y:S02]  /*0590*/  SHF.R.S32.HI R6, RZ, 0x1f, R3 ;  /* 0x0000001fff067819 */ /* 0x000fe40000011403 */
[----:B------:R-:W-:Y:S01]  /*05a0*/  IADD3.X R11, R7, R11, R0, P0, !PT ;  /* 0x0000000b070b7210 */ /* 0x000fe200007fe400 */
[----:B------:R-:W-:Y:S01]  /*05b0*/  IMAD R13, R13, c[0x0][0x1f0], RZ ;  /* 0x00007c000d0d7a24 */ /* 0x000fe200078e02ff */
[----:B------:R-:W-:Y:S01]  /*05c0*/  ISETP.GE.AND P0, PT, R3, R182, PT ;  /* 0x000000b60300720c */ /* 0x000fe20003f06270 */
[----:B------:R-:W-:Y:S01]  /*05d0*/  IMAD R0, R25, c[0x0][0x1c0], R8 ;  /* 0x0000700019007a24 */ /* 0x000fe200078e0208 */
[----:B------:R-:W-:Y:S01]  /*05e0*/  IADD3 R9, R4, 0x20, RZ ;  /* 0x0000002004097810 */ /* 0x000fe20007ffe0ff */
[----:B------:R-:W-:-:S02]  /*05f0*/  IMAD R13, R8, c[0x0][0x1f4], R13 ;  /* 0x00007d00080d7a24 */ /* 0x000fc400078e020d */
[----:B------:R-:W-:Y:S01]  /*0600*/  IMAD.WIDE.U32 R10, R8, c[0x0][0x1f0], R10 ;  /* 0x00007c00080a7a25 */ /* 0x000fe200078e000a */
[----:B------:R-:W-:-:S03]  /*0610*/  IADD3 R8, R4, 0x40, RZ ;  /* 0x0000004004087810 */ /* 0x000fc60007ffe0ff */
[----:B------:R-:W-:Y:S02]  /*0620*/  IMAD R21, R0, c[0x0][0x214], R21 ;  /* 0x0000850000157a24 */ /* 0x000fe400078e0215 */
[----:B------:R-:W-:Y:S02]  /*0630*/  IMAD.IADD R13, R11, 0x1, R13 ;  /* 0x000000010b0d7824 */ /* 0x000fe400078e020d */
[----:B------:R-:W-:Y:S05]  /*0640*/  @P0 BRA `(.L_x_674) ;  /* 0x000000d000000947 */ /* 0x000fea0003800000 */
[----:B------:R-:W-:Y:S01]  /*0650*/  IMAD R0, R6, c[0x0][0x1e8], RZ ;  /* 0x00007a0006007a24 */ /* 0x000fe200078e02ff */
[----:B------:R-:W-:Y:S01]  /*0660*/  ISETP.GE.AND P3, PT, R4, c[0x0][0x220], PT ;  /* 0x0000880004007a0c */ /* 0x000fe20003f66270 */
[----:B------:R-:W-:Y:S01]  /*0670*/  IMAD.MOV.U32 R12, RZ, RZ, R10 ;  /* 0x000000ffff0c7224 */ /* 0x000fe200078e000a */
[----:B------:R-:W-:Y:S01]  /*0680*/  ISETP.GE.AND P2, PT, R9, c[0x0][0x220], PT ;  /* 0x0000880009007a0c */ /* 0x000fe20003f46270 */
[C---:B------:R-:W-:Y:S01]  /*0690*/  IMAD R0, R3.reuse, c[0x0][0x1ec], R0 ;  /* 0x00007b0003007a24 */ /* 0x040fe200078e0200 */
[----:B------:R-:W-:Y:S01]  /*06a0*/  ISETP.GE.AND P1, PT, R8, c[0x0][0x220], PT ;  /* 0x0000880008007a0c */ /* 0x000fe20003f26270 */
[----:B------:R-:W-:-:S04]  /*06b0*/  IMAD.WIDE.U32 R14, R3, c[0x0][0x1e8], R12 ;  /* 0x00007a00030e7a25 */ /* 0x000fc800078e000c */
[----:B------:R-:W-:Y:S01]  /*06c0*/  IMAD.IADD R0, R15, 0x1, R0 ;  /* 0x000000010f007824 */ /* 0x000fe200078e0200 */
[----:B------:R-:W-:-:S04]  /*06d0*/  LEA R16, P0, R14, c[0x0][0x1d0], 0x1 ;  /* 0x000074000e107a11 */ /* 0x000fc800078008ff */
[----:B------:R-:W-:-:S05]  /*06e0*/  LEA.HI.X R17, R14, c[0x0][0x1d4], R0, 0x1, P0 ;  /* 0x000075000e117a11 */ /* 0x000fca00000f0c00 */
[----:B------:R1:W-:Y:S04]  /*06f0*/  @!P3 STG.E.128 [R16.64], RZ ;  /* 0x000000ff1000b986 */ /* 0x0003e8000c101d06 */
[----:B------:R1:W-:Y:S04]  /*0700*/  @!P2 STG.E.128 [R16.64+0x40], RZ ;  /* 0x000040ff1000a986 */ /* 0x0003e8000c101d06 */
[----:B------:R1:W-:Y:S02]  /*0710*/  @!P1 STG.E.128 [R16.64+0x80], RZ ;  /* 0x000080ff10009986 */ /* 0x0003e4000c101d06 */
.L_x_674:
[----:B------:R-:W-:Y:S05]  /*0720*/  BSYNC B0 ;  /* 0x0000000000007941 */ /* 0x000fea0003800000 */
.L_x_673:
[----:B------:R-:W-:Y:S01]  /*0730*/  IADD3 R7, R3, 0x20, RZ ;  /* 0x0000002003077810 */ /* 0x000fe20007ffe0ff */
[----:B------:R-:W-:Y:S03]  /*0740*/  BSSY B0, `(.L_x_675) ;  /* 0x0000012000007945 */ /* 0x000fe60003800000 */
[----:B------:R-:W-:-:S13]  /*0750*/  ISETP.GE.AND P0, PT, R7, R182, PT ;  /* 0x000000b60700720c */ /* 0x000fda0003f06270 */
[----:B------:R-:W-:Y:S05]  /*0760*/  @P0 BRA `(.L_x_676) ;  /* 0x000000f000000947 */ /* 0x000fea0003800000 */
[----:B------:R-:W-:Y:S01]  /*0770*/  IADD3 R5, P0, R3, 0x20, RZ ;  /* 0x0000002003057810 */ /* 0x000fe20007f1e0ff */
[----:B------:R-:W-:Y:S01]  /*0780*/  IMAD.MOV.U32 R11, RZ, RZ, R13 ;  /* 0x000000ffff0b7224 */ /* 0x000fe200078e000d */
[----:B------:R-:W-:Y:S02]  /*0790*/  ISETP.GE.AND P2, PT, R4, c[0x0][0x220], PT ;  /* 0x0000880004007a0c */ /* 0x000fe40003f46270 */
[----:B------:R-:W-:Y:S01]  /*07a0*/  ISETP.GE.AND P1, PT, R9, c[0x0][0x220], PT ;  /* 0x0000880009007a0c */ /* 0x000fe20003f26270 */
[----:B------:R-:W-:Y:S01]  /*07b0*/  IMAD.X R0, RZ, RZ, R6, P0 ;  /* 0x000000ffff007224 */ /* 0x000fe200000e0606 */
[----:B------:R-:W-:Y:S01]  /*07c0*/  ISETP.GE.AND P0, PT, R8, c[0x0][0x220], PT ;  /* 0x0000880008007a0c */ /* 0x000fe20003f06270 */
[----:B------:R-:W-:-:S04]  /*07d0*/  IMAD.WIDE.U32 R10, R5, c[0x0][0x1e8], R10 ;  /* 0x00007a00050a7a25 */ /* 0x000fc800078e000a */
[----:B------:R-:W-:Y:S01]  /*07e0*/  IMAD R0, R0, c[0x0][0x1e8], RZ ;  /* 0x00007a0000007a24 */ /* 0x000fe200078e02ff */
[----:B------:R-:W-:-:S03]  /*07f0*/  LEA R4, P3, R10, c[0x0][0x1d0], 0x1 ;  /* 0x000074000a047a11 */ /* 0x000fc600078608ff */
[----:B------:R-:W-:-:S04]  /*0800*/  IMAD R0, R5, c[0x0][0x1ec], R0 ;  /* 0x00007b0005007a24 */ /* 0x000fc800078e0200 */
[----:B------:R-:W-:-:S05]  /*0810*/  IMAD.IADD R5, R11, 0x1, R0 ;  /* 0x000000010b057824 */ /* 0x000fca00078e0200 */
[----:B------:R-:W-:-:S05]  /*0820*/  LEA.HI.X R5, R10, c[0x0][0x1d4], R5, 0x1, P3 ;  /* 0x000075000a057a11 */ /* 0x000fca00018f0c05 */
[----:B------:R2:W-:Y:S04]  /*0830*/  @!P2 STG.E.128 [R4.64], RZ ;  /* 0x000000ff0400a986 */ /* 0x0005e8000c101d06 */
[----:B------:R2:W-:Y:S04]  /*0840*/  @!P1 STG.E.128 [R4.64+0x40], RZ ;  /* 0x000040ff04009986 */ /* 0x0005e8000c101d06 */
[----:B------:R2:W-:Y:S02]  /*0850*/  @!P0 STG.E.128 [R4.64+0x80], RZ ;  /* 0x000080ff04008986 */ /* 0x0005e4000c101d06 */
.L_x_676:
[----:B------:R-:W-:Y:S05]  /*0860*/  BSYNC B0 ;  /* 0x0000000000007941 */ /* 0x000fea0003800000 */
.L_x_675:
[----:B------:R-:W-:-:S04]  /*0870*/  ISETP.NE.AND P2, PT, R2, RZ, PT ;  /* 0x000000ff0200720c */ /* 0x000fc80003f45270 */
[-C--:B------:R-:W-:Y:S02]  /*0880*/  ISETP.GE.OR P1, PT, R3, R182.reuse, P2 ;  /* 0x000000b60300720c */ /* 0x080fe40001726670 */
[----:B------:R-:W-:Y:S02]  /*0890*/  IADD3 R3, P0, R21, R3, RZ ;  /* 0x0000000315037210 */ /* 0x000fe40007f1e0ff */
[----:B------:R-:W-:Y:S02]  /*08a0*/  ISETP.GE.OR P2, PT, R7, R182, P2 ;  /* 0x000000b60700720c */ /* 0x000fe40001746670 */
[----:B------:R-:W-:Y:S02]  /*08b0*/  LEA.HI.X.SX32 R6, R21, R6, 0x1, P0 ;  /* 0x0000000615067211 */ /* 0x000fe400000f0eff */
[----:B------:R-:W-:-:S04]  /*08c0*/  LEA R2, P0, R3, c[0x0][0x200], 0x2 ;  /* 0x0000800003027a11 */ /* 0x000fc800078010ff */
[----:B------:R-:W-:Y:S01]  /*08d0*/  LEA.HI.X R3, R3, c[0x0][0x204], R6, 0x2, P0 ;  /* 0x0000810003037a11 */ /* 0x000fe200000f1406 */
[----:B--2---:R-:W-:-:S05]  /*08e0*/  @!P1 IMAD.MOV.U32 R5, RZ, RZ, 0x7f800000 ;  /* 0x7f800000ff059424 */ /* 0x004fca00078e00ff */
[----:B------:R2:W-:Y:S01]  /*08f0*/  @!P1 STG.E [R2.64], R5 ;  /* 0x0000000502009986 */ /* 0x0005e2000c101906 */
[----:B------:R-:W-:Y:S05]  /*0900*/  @P2 EXIT ;  /* 0x000000000000294d */ /* 0x000fea0003800000 */
[----:B--2---:R-:W-:-:S05]  /*0910*/  MOV R5, 0x7f800000 ;  /* 0x7f80000000057802 */ /* 0x004fca0000000f00 */
[----:B------:R-:W-:Y:S01]  /*0920*/  STG.E [R2.64+0x80], R5 ;  /* 0x0000800502007986 */ /* 0x000fe2000c101906 */
[----:B------:R-:W-:Y:S05]  /*0930*/  EXIT ;  /* 0x000000000000794d */ /* 0x000fea0003800000 */
.L_x_672:
[----:B------:R-:W-:Y:S01]  /*0940*/  ISETP.NE.U32.AND P1, PT, RZ, c[0x0][0x2c0], PT ;  /* 0x0000b000ff007a0c */ /* 0x000fe20003f25070 */
[----:B------:R-:W-:Y:S01]  /*0950*/  IMAD.MOV.U32 R0, RZ, RZ, R25 ;  /* 0x000000ffff007224 */ /* 0x000fe200078e0019 */
[----:B------:R-:W-:Y:S02]  /*0960*/  ISETP.NE.U32.AND P0, PT, RZ, c[0x0][0x2b8], PT ;  /* 0x0000ae00ff007a0c */ /* 0x000fe40003f05070 */
[----:B------:R-:W-:Y:S02]  /*0970*/  ISETP.NE.AND.EX P1, PT, RZ, c[0x0][0x2c4], PT, P1 ;  /* 0x0000b100ff007a0c */ /* 0x000fe40003f25310 */
[----:B------:R-:W-:-:S11]  /*0980*/  ISETP.NE.AND.EX P0, PT, RZ, c[0x0][0x2bc], PT, P0 ;  /* 0x0000af00ff007a0c */ /* 0x000fd60003f05300 */
[----:B------:R-:W-:Y:S02]  /*0990*/  @P1 SHF.R.S32.HI R10, RZ, 0x1f, R25 ;  /* 0x0000001fff0a1819 */ /* 0x000fe40000011419 */
[----:B------:R-:W-:-:S04]  /*09a0*/  @P0 IMAD.WIDE R12, R25, R6, c[0x0][0x2b8] ;  /* 0x0000ae00190c0625 */ /* 0x000fc800078e0206 */
[----:B------:R-:W-:Y:S01]  /*09b0*/  @P1 IMAD R10, R10, c[0x0][0x2c8], RZ ;  /* 0x0000b2000a0a1a24 */ /* 0x000fe200078e02ff */
[----:B------:R-:W-:Y:S01]  /*09c0*/  CS2R R190, SRZ ;  /* 0x0000000000be7805 */ /* 0x000fe2000001ff00 */
[C---:B------:R-:W-:Y:S01]  /*09d0*/  @P1 IMAD.WIDE.U32 R6, R25.reuse, c[0x0][0x2c8], RZ ;  /* 0x0000b20019061a25 */ /* 0x040fe200078e00ff */
[----:B------:R2:W5:Y:S01]  /*09e0*/  @P0 LDG.E R0, [R12.64] ;  /* 0x000000060c000981 */ /* 0x000562000c1e1900 */
[----:B------:R-:W-:Y:S02]  /*09f0*/  PLOP3.LUT P6, PT, PT, PT, PT, 0x8, 0x0 ;  /* 0x000000000000781c */ /* 0x000fe40003fce170 */
[----:B------:R-:W-:Y:S01]  /*0a00*/  @P1 IMAD R3, R25, c[0x0][0x2cc], R10 ;  /* 0x0000b30019031a24 */ /* 0x000fe200078e020a */
[----:B------:R-:W-:Y:S02]  /*0a10*/  @P1 LEA R190, P0, R6, c[0x0][0x2c0], 0x2 ;  /* 0x0000b00006be1a11 */ /* 0x000fe400078010ff */
[----:B------:R-:W-:Y:S01]  /*0a20*/  IABS R130, c[0x0][0x2d0] ;  /* 0x0000b40000827a13 */ /* 0x000fe20000000000 */
[----:B------:R-:W-:-:S05]  /*0a30*/  @P1 IMAD.IADD R3, R7, 0x1, R3 ;  /* 0x0000000107031824 */ /* 0x000fca00078e0203 */
[----:B------:R-:W-:-:S04]  /*0a40*/  @P1 SHF.L.U64.HI R3, R6, 0x2, R3 ;  /* 0x0000000206031819 */ /* 0x000fc80000010203 */
[----:B------:R-:W-:Y:S02]  /*0a50*/  @P1 IADD3.X R191, R3, c[0x0][0x2c4], RZ, P0, !PT ;  /* 0x0000b10003bf1a10 */ /* 0x000fe400007fe4ff */
[----:B------:R-:W-:-:S04]  /*0a60*/  @P1 ISETP.NE.U32.AND P0, PT, R190, RZ, PT ;  /* 0x000000ffbe00120c */ /* 0x000fc80003f05070 */
[----:B------:R-:W-:-:S13]  /*0a70*/  @P1 ISETP.NE.AND.EX P6, PT, R191, RZ, PT, P0 ;  /* 0x000000ffbf00120c */ /* 0x000fda0003fc5300 */
[----:B------:R-:W-:Y:S05]  /*0a80*/  @!P6 BRA `(.L_x_677) ;  /* 0x000004700000e947 */ /* 0x000fea0003800000 */
[----:B--2---:R-:W2:Y:S01]  /*0a90*/  I2F.RP R6, R130 ;  /* 0x0000008200067306 */ /* 0x004ea20000209400 */
[----:B------:R-:W-:Y:S01]  /*0aa0*/  IMAD.MOV.U32 R4, RZ, RZ, RZ ;  /* 0x000000ffff047224 */ /* 0x000fe200078e00ff */
[----:B------:R-:W-:-:S04]  /*0ab0*/  LEA R7, R128, 0xffffff80, 0x7 ;  /* 0xffffff8080077811 */ /* 0x000fc800078e38ff */
[----:B-----5:R-:W-:Y:S02]  /*0ac0*/  IABS R0, R7 ;  /* 0x0000000700007213 */ /* 0x020fe40000000000 */
[----:B--2---:R-:W2:Y:S02]  /*0ad0*/  MUFU.RCP R5, R6 ;  /* 0x0000000600057308 */ /* 0x004ea40000001000 */
[----:B--2---:R-:W-:-:S06]  /*0ae0*/  IADD3 R5, R5, 0xffffffe, RZ ;  /* 0x0ffffffe05057810 */ /* 0x004fcc0007ffe0ff */
[----:B------:R-:W2:Y:S02]  /*0af0*/  F2I.FTZ.U32.TRUNC.NTZ R5, R5 ;  /* 0x0000000500057305 */ /* 0x000ea4000021f000 */
[----:B--2---:R-:W-:-:S04]  /*0b00*/  IMAD.MOV R3, RZ, RZ, -R5 ;  /* 0x000000ffff037224 */ /* 0x004fc800078e0a05 */
[----:B------:R-:W-:-:S04]  /*0b10*/  IMAD R3, R3, R130, RZ ;  /* 0x0000008203037224 */ /* 0x000fc800078e02ff */
[----:B------:R-:W-:-:S06]  /*0b20*/  IMAD.HI.U32 R3, R5, R3, R4 ;  /* 0x0000000305037227 */ /* 0x000fcc00078e0004 */
[----:B------:R-:W-:-:S05]  /*0b30*/  IMAD.HI.U32 R4, R3, R0, RZ ;  /* 0x0000000003047227 */ /* 0x000fca00078e00ff */
[----:B------:R-:W-:-:S05]  /*0b40*/  IADD3 R3, -R4, RZ, RZ ;  /* 0x000000ff04037210 */ /* 0x000fca0007ffe1ff */
[----:B------:R-:W-:Y:S01]  /*0b50*/  IMAD R3, R130, R3, R0 ;  /* 0x0000000382037224 */ /* 0x000fe200078e0200 */
[----:B------:R-:W-:-:S04]  /*0b60*/  LOP3.LUT R0, R7, c[0x0][0x2d0], RZ, 0x3c, !PT ;  /* 0x0000b40007007a12 */ /* 0x000fc800078e3cff */
[----:B------:R-:W-:Y:S02]  /*0b70*/  ISETP.GT.U32.AND P1, PT, R130, R3, PT ;  /* 0x000000038200720c */ /* 0x000fe40003f24070 */
[----:B------:R-:W-:-:S11]  /*0b80*/  ISETP.GE.AND P0, PT, R0, RZ, PT ;  /* 0x000000ff0000720c */ /* 0x000fd60003f06270 */
[----:B------:R-:W-:Y:S01]  /*0b90*/  @!P1 IMAD.IADD R3, R3, 0x1, -R130 ;  /* 0x0000000103039824 */ /* 0x000fe200078e0a82 */
[----:B------:R-:W-:Y:S02]  /*0ba0*/  @!P1 IADD3 R4, R4, 0x1, RZ ;  /* 0x0000000104049810 */ /* 0x000fe40007ffe0ff */
[----:B------:R-:W-:Y:S02]  /*0bb0*/  ISETP.NE.AND P1, PT, RZ, c[0x0][0x2d0], PT ;  /* 0x0000b400ff007a0c */ /* 0x000fe40003f25270 */
[----:B------:R-:W-:-:S13]  /*0bc0*/  ISETP.GE.U32.AND P2, PT, R3, R130, PT ;  /* 0x000000820300720c */ /* 0x000fda0003f46070 */
[----:B------:R-:W-:-:S04]  /*0bd0*/  @P2 IADD3 R4, R4, 0x1, RZ ;  /* 0x0000000104042810 */ /* 0x000fc80007ffe0ff */
[----:B------:R-:W-:-:S05]  /*0be0*/  MOV R3, R4 ;  /* 0x0000000400037202 */ /* 0x000fca0000000f00 */
[----:B------:R-:W-:Y:S01]  /*0bf0*/  @!P0 IMAD.MOV R3, RZ, RZ, -R3 ;  /* 0x000000ffff038224 */ /* 0x000fe200078e0a03 */
[----:B------:R-:W-:-:S05]  /*0c00*/  @!P1 LOP3.LUT R3, RZ, c[0x0][0x2d0], RZ, 0x33, !PT ;  /* 0x0000b400ff039a12 */ /* 0x000fca00078e33ff */
[----:B------:R-:W-:-:S06]  /*0c10*/  IMAD.WIDE R34, R3, 0x4, R190 ;  /* 0x0000000403227825 */ /* 0x000fcc00078e02be */
[----:B------:R-:W2:Y:S01]  /*0c20*/  LDG.E R34, [R34.64] ;  /* 0x0000000622227981 */ /* 0x000ea2000c1e1900 */
[----:B------:R-:W-:-:S04]  /*0c30*/  IABS R0, c[0x0][0x1c8] ;  /* 0x0000720000007a13 */ /* 0x000fc80000000000 */
[----:B------:R-:W3:Y:S08]  /*0c40*/  I2F.RP R6, R0 ;  /* 0x0000000000067306 */ /* 0x000ef00000209400 */
[----:B---3--:R-:W3:Y:S02]  /*0c50*/  MUFU.RCP R10, R6 ;  /* 0x00000006000a7308 */ /* 0x008ee40000001000 */
[----:B---3--:R-:W-:-:S06]  /*0c60*/  IADD3 R10, R10, 0xffffffe, RZ ;  /* 0x0ffffffe0a0a7810 */ /* 0x008fcc0007ffe0ff */
[----:B------:R-:W3:Y:S02]  /*0c70*/  F2I.FTZ.U32.TRUNC.NTZ R11, R10 ;  /* 0x0000000a000b7305 */ /* 0x000ee4000021f000 */
[----:B---3--:R-:W-:Y:S01]  /*0c80*/  IADD3 R4, RZ, -R11, RZ ;  /* 0x8000000bff047210 */ /* 0x008fe20007ffe0ff */
[----:B------:R-:W-:-:S04]  /*0c90*/  IMAD.MOV.U32 R10, RZ, RZ, RZ ;  /* 0x000000ffff0a7224 */ /* 0x000fc800078e00ff */
[----:B------:R-:W-:Y:S01]  /*0ca0*/  IMAD R5, R4, R0, RZ ;  /* 0x0000000004057224 */ /* 0x000fe200078e02ff */
[----:B------:R-:W-:-:S03]  /*0cb0*/  IABS R4, R8 ;  /* 0x0000000800047213 */ /* 0x000fc60000000000 */
[----:B------:R-:W-:-:S06]  /*0cc0*/  IMAD.HI.U32 R5, R11, R5, R10 ;  /* 0x000000050b057227 */ /* 0x000fcc00078e000a */
[----:B------:R-:W-:-:S05]  /*0cd0*/  IMAD.HI.U32 R28, R5, R4, RZ ;  /* 0x00000004051c7227 */ /* 0x000fca00078e00ff */
[----:B------:R-:W-:-:S05]  /*0ce0*/  IADD3 R5, -R28, RZ, RZ ;  /* 0x000000ff1c057210 */ /* 0x000fca0007ffe1ff */
[----:B------:R-:W-:Y:S01]  /*0cf0*/  IMAD R5, R0, R5, R4 ;  /* 0x0000000500057224 */ /* 0x000fe200078e0204 */
[----:B------:R-:W-:-:S04]  /*0d00*/  LOP3.LUT R4, R8, c[0x0][0x1c8], RZ, 0x3c, !PT ;  /* 0x0000720008047a12 */ /* 0x000fc800078e3cff */
[----:B------:R-:W-:-:S13]  /*0d10*/  ISETP.GT.U32.AND P0, PT, R0, R5, PT ;  /* 0x000000050000720c */ /* 0x000fda0003f04070 */
[----:B------:R-:W-:Y:S01]  /*0d20*/  @!P0 IMAD.IADD R5, R5, 0x1, -R0 ;  /* 0x0000000105058824 */ /* 0x000fe200078e0a00 */
[----:B------:R-:W-:Y:S02]  /*0d30*/  @!P0 IADD3 R28, R28, 0x1, RZ ;  /* 0x000000011c1c8810 */ /* 0x000fe40007ffe0ff */
[----:B------:R-:W-:Y:S02]  /*0d40*/  ISETP.GE.AND P0, PT, R4, RZ, PT ;  /* 0x000000ff0400720c */ /* 0x000fe40003f06270 */
[----:B------:R-:W-:Y:S02]  /*0d50*/  ISETP.GE.U32.AND P1, PT, R5, R0, PT ;  /* 0x000000000500720c */ /* 0x000fe40003f26070 */
[----:B------:R-:W-:-:S05]  /*0d60*/  IADD3 R0, -R3, RZ, RZ ;  /* 0x000000ff03007210 */ /* 0x000fca0007ffe1ff */
[----:B------:R-:W-:-:S05]  /*0d70*/  IMAD R7, R0, c[0x0][0x2d0], R7 ;  /* 0x0000b40000077a24 */ /* 0x000fca00078e0207 */
[----:B------:R-:W-:Y:S02]  /*0d80*/  SHF.R.S32.HI R3, RZ, 0x1f, R7 ;  /* 0x0000001fff037819 */ /* 0x000fe40000011407 */
[----:B------:R-:W-:Y:S02]  /*0d90*/  @P1 IADD3 R28, R28, 0x1, RZ ;  /* 0x000000011c1c1810 */ /* 0x000fe40007ffe0ff */
[----:B------:R-:W-:Y:S01]  /*0da0*/  ISETP.NE.AND P1, PT, RZ, c[0x0][0x1c8], PT ;  /* 0x00007200ff007a0c */ /* 0x000fe20003f25270 */
[----:B------:R-:W-:Y:S02]  /*0db0*/  IMAD R0, R3, c[0x0][0x198], RZ ;  /* 0x0000660003007a24 */ /* 0x000fe400078e02ff */
[----:B------:R-:W-:-:S10]  /*0dc0*/  @!P0 IMAD.MOV R28, RZ, RZ, -R28 ;  /* 0x000000ffff1c8224 */ /* 0x000fd400078e0a1c */
[----:B------:R-:W-:-:S04]  /*0dd0*/  @!P1 LOP3.LUT R28, RZ, c[0x0][0x1c8], RZ, 0x33, !PT ;  /* 0x00007200ff1c9a12 */ /* 0x000fc800078e33ff */
[----:B------:R-:W-:-:S05]  /*0de0*/  SHF.R.S32.HI R13, RZ, 0x1f, R28 ;  /* 0x0000001fff0d7819 */ /* 0x000fca000001141c */
[----:B------:R-:W-:-:S04]  /*0df0*/  IMAD R9, R13, c[0x0][0x1b0], RZ ;  /* 0x00006c000d097a24 */ /* 0x000fc800078e02ff */
[----:B------:R-:W-:Y:S01]  /*0e00*/  IMAD R9, R28, c[0x0][0x1b4], R9 ;  /* 0x00006d001c097a24 */ /* 0x000fe200078e0209 */
[----:B--2---:R-:W-:Y:S01]  /*0e10*/  SHF.R.S32.HI R23, RZ, 0x1f, R34 ;  /* 0x0000001fff177819 */ /* 0x004fe20000011422 */
[----:B------:R-:W-:-:S04]  /*0e20*/  IMAD.WIDE.U32 R10, R34, c[0x0][0x180], RZ ;  /* 0x00006000220a7a25 */ /* 0x000fc800078e00ff */
[C---:B------:R-:W-:Y:S02]  /*0e30*/  IMAD R5, R23.reuse, c[0x0][0x180], RZ ;  /* 0x0000600017057a24 */ /* 0x040fe400078e02ff */
[----:B------:R-:W-:Y:S02]  /*0e40*/  IMAD R23, R23, c[0x0][0x188], RZ ;  /* 0x0000620017177a24 */ /* 0x000fe400078e02ff */
[C---:B------:R-:W-:Y:S02]  /*0e50*/  IMAD R4, R34.reuse, c[0x0][0x184], R5 ;  /* 0x0000610022047a24 */ /* 0x040fe400078e0205 */
[----:B------:R-:W-:Y:S02]  /*0e60*/  IMAD R5, R7, c[0x0][0x19c], R0 ;  /* 0x0000670007057a24 */ /* 0x000fe400078e0200 */
[C---:B------:R-:W-:Y:S01]  /*0e70*/  IMAD R23, R34.reuse, c[0x0][0x18c], R23 ;  /* 0x0000630022177a24 */ /* 0x040fe200078e0217 */
[----:B------:R-:W-:Y:S01]  /*0e80*/  IADD3 R11, R11, R4, RZ ;  /* 0x000000040b0b7210 */ /* 0x000fe20007ffe0ff */
[----:B------:R-:W-:-:S04]  /*0e90*/  IMAD.WIDE.U32 R34, R34, c[0x0][0x188], RZ ;  /* 0x0000620022227a25 */ /* 0x000fc800078e00ff */
[----:B------:R-:W-:Y:S01]  /*0ea0*/  IMAD.WIDE.U32 R32, R7, c[0x0][0x198], R10 ;  /* 0x0000660007207a25 */ /* 0x000fe200078e000a */
[----:B------:R-:W-:-:S03]  /*0eb0*/  IADD3 R23, R35, R23, RZ ;  /* 0x0000001723177210 */ /* 0x000fc60007ffe0ff */
[----:B------:R-:W-:-:S04]  /*0ec0*/  IMAD.IADD R33, R33, 0x1, R5 ;  /* 0x0000000121217824 */ /* 0x000fc800078e0205 */
[----:B------:R-:W-:-:S04]  /*0ed0*/  IMAD.WIDE.U32 R32, R28, c[0x0][0x1b0], R32 ;  /* 0x00006c001c207a25 */ /* 0x000fc800078e0020 */
[----:B------:R-:W-:Y:S01]  /*0ee0*/  IMAD.IADD R9, R33, 0x1, R9 ;  /* 0x0000000121097824 */ /* 0x000fe200078e0209 */
[----:B------:R-:W-:Y:S05]  /*0ef0*/  BRA `(.L_x_678) ;  /* 0x0000040000007947 */ /* 0x000fea0003800000 */
.L_x_677:
[----:B--2---:R-:W-:-:S13]  /*0f00*/  ISETP.NE.AND P3, PT, R23, -0x1, PT ;  /* 0xffffffff1700780c */ /* 0x004fda0003f65270 */
[----:B------:R-:W-:-:S05]  /*0f10*/  @P3 IADD3 R5, R4, R23, RZ ;  /* 0x0000001704053210 */ /* 0x000fca0007ffe0ff */
[----:B------:R-:W-:-:S04]  /*0f20*/  @P3 IMAD.WIDE.U32 R10, R5, c[0x0][0x198], RZ ;  /* 0x00006600050a3a25 */ /* 0x000fc800078e00ff */
[----:B------:R-:W-:Y:S01]  /*0f30*/  @P3 IMAD R5, R5, c[0x0][0x19c], R11 ;  /* 0x0000670005053a24 */ /* 0x000fe200078e020b */
[----:B------:R-:W-:Y:S05]  /*0f40*/  @P3 BRA `(.L_x_679) ;  /* 0x000000a000003947 */ /* 0x000fea0003800000 */
[----:B------:R-:W-:Y:S01]  /*0f50*/  SHF.R.S32.HI R5, RZ, 0x1f, R4 ;  /* 0x0000001fff057819 */ /* 0x000fe20000011404 */
[----:B------:R-:W-:Y:S01]  /*0f60*/  IMAD.WIDE.U32 R6, R4, c[0x0][0x198], RZ ;  /* 0x0000660004067a25 */ /* 0x000fe200078e00ff */
[----:B-----5:R-:W-:-:S03]  /*0f70*/  SHF.R.S32.HI R3, RZ, 0x1f, R0 ;  /* 0x0000001fff037819 */ /* 0x020fc60000011400 */
[----:B------:R-:W-:Y:S02]  /*0f80*/  IMAD R5, R5, c[0x0][0x198], RZ ;  /* 0x0000660005057a24 */ /* 0x000fe400078e02ff */
[----:B------:R-:W-:Y:S02]  /*0f90*/  IMAD R3, R3, c[0x0][0x180], RZ ;  /* 0x0000600003037a24 */ /* 0x000fe400078e02ff */
[----:B------:R-:W-:Y:S02]  /*0fa0*/  IMAD R5, R4, c[0x0][0x19c], R5 ;  /* 0x0000670004057a24 */ /* 0x000fe400078e0205 */
[----:B------:R-:W-:-:S03]  /*0fb0*/  IMAD R3, R0, c[0x0][0x184], R3 ;  /* 0x0000610000037a24 */ /* 0x000fc600078e0203 */
[----:B------:R-:W-:-:S05]  /*0fc0*/  IADD3 R7, R7, R5, RZ ;  /* 0x0000000507077210 */ /* 0x000fca0007ffe0ff */
[----:B------:R-:W-:-:S05]  /*0fd0*/  IMAD.WIDE.U32 R10, R0, c[0x0][0x180], R6 ;  /* 0x00006000000a7a25 */ /* 0x000fca00078e0006 */
[----:B------:R-:W-:Y:S02]  /*0fe0*/  IADD3 R5, R11, R3, RZ ;  /* 0x000000030b057210 */ /* 0x000fe40007ffe0ff */
.L_x_679:
[----:B------:R-:W-:Y:S01]  /*0ff0*/  IABS R7, c[0x0][0x1c8] ;  /* 0x0000720000077a13 */ /* 0x000fe20000000000 */
[----:B------:R-:W-:Y:S01]  /*1000*/  @P3 IMAD.IADD R23, R4, 0x1, R23 ;  /* 0x0000000104173824 */ /* 0x000fe200078e0217 */
[----:B------:R-:W-:Y:S02]  /*1010*/  MOV R11, R5 ;  /* 0x00000005000b7202 */ /* 0x000fe40000000f00 */
[----:B------:R-:W2:Y:S01]  /*1020*/  I2F.RP R9, R7 ;  /* 0x0000000700097306 */ /* 0x000ea20000209400 */
[----:B------:R-:W-:-:S04]  /*1030*/  @P3 IMAD.WIDE.U32 R34, R23, c[0x0][0x1a0], RZ ;  /* 0x0000680017223a25 */ /* 0x000fc800078e00ff */
[----:B------:R-:W-:-:S03]  /*1040*/  @P3 IMAD R23, R23, c[0x0][0x1a4], R35 ;  /* 0x0000690017173a24 */ /* 0x000fc600078e0223 */
[----:B--2---:R-:W2:Y:S02]  /*1050*/  MUFU.RCP R12, R9 ;  /* 0x00000009000c7308 */ /* 0x004ea40000001000 */
[----:B--2---:R-:W-:-:S06]  /*1060*/  IADD3 R12, R12, 0xffffffe, RZ ;  /* 0x0ffffffe0c0c7810 */ /* 0x004fcc0007ffe0ff */
[----:B------:R-:W2:Y:S02]  /*1070*/  F2I.FTZ.U32.TRUNC.NTZ R13, R12 ;  /* 0x0000000c000d7305 */ /* 0x000ea4000021f000 */
[----:B--2---:R-:W-:Y:S01]  /*1080*/  IMAD.MOV R3, RZ, RZ, -R13 ;  /* 0x000000ffff037224 */ /* 0x004fe200078e0a0d */
[----:B------:R-:W-:-:S03]  /*1090*/  MOV R12, RZ ;  /* 0x000000ff000c7202 */ /* 0x000fc60000000f00 */
[----:B------:R-:W-:Y:S01]  /*10a0*/  IMAD R6, R3, R7, RZ ;  /* 0x0000000703067224 */ /* 0x000fe200078e02ff */
[----:B------:R-:W-:-:S03]  /*10b0*/  IABS R3, R8 ;  /* 0x0000000800037213 */ /* 0x000fc60000000000 */
[----:B------:R-:W-:-:S06]  /*10c0*/  IMAD.HI.U32 R6, R13, R6, R12 ;  /* 0x000000060d067227 */ /* 0x000fcc00078e000c */
[----:B------:R-:W-:-:S04]  /*10d0*/  IMAD.HI.U32 R28, R6, R3, RZ ;  /* 0x00000003061c7227 */ /* 0x000fc800078e00ff */
[----:B------:R-:W-:-:S04]  /*10e0*/  IMAD.MOV R6, RZ, RZ, -R28 ;  /* 0x000000ffff067224 */ /* 0x000fc800078e0a1c */
[----:B------:R-:W-:Y:S01]  /*10f0*/  IMAD R6, R7, R6, R3 ;  /* 0x0000000607067224 */ /* 0x000fe200078e0203 */
[----:B------:R-:W-:-:S04]  /*1100*/  LOP3.LUT R3, R8, c[0x0][0x1c8], RZ, 0x3c, !PT ;  /* 0x0000720008037a12 */ /* 0x000fc800078e3cff */
[----:B------:R-:W-:Y:S02]  /*1110*/  ISETP.GT.U32.AND P0, PT, R7, R6, PT ;  /* 0x000000060700720c */ /* 0x000fe40003f04070 */
[----:B------:R-:W-:-:S11]  /*1120*/  ISETP.GE.AND P1, PT, R3, RZ, PT ;  /* 0x000000ff0300720c */ /* 0x000fd60003f26270 */
[-C--:B------:R-:W-:Y:S02]  /*1130*/  @!P0 IADD3 R6, R6, -R7.reuse, RZ ;  /* 0x8000000706068210 */ /* 0x080fe40007ffe0ff */
[----:B------:R-:W-:Y:S02]  /*1140*/  @!P0 IADD3 R28, R28, 0x1, RZ ;  /* 0x000000011c1c8810 */ /* 0x000fe40007ffe0ff */
[----:B------:R-:W-:Y:S02]  /*1150*/  ISETP.GE.U32.AND P2, PT, R6, R7, PT ;  /* 0x000000070600720c */ /* 0x000fe40003f46070 */
[----:B------:R-:W-:Y:S02]  /*1160*/  ISETP.NE.AND P0, PT, RZ, c[0x0][0x1c8], PT ;  /* 0x00007200ff007a0c */ /* 0x000fe40003f05270 */
[----:B------:R-:W-:-:S04]  /*1170*/  LEA R7, R128, 0xffffff80, 0x7 ;  /* 0xffffff8080077811 */ /* 0x000fc800078e38ff */
[----:B------:R-:W-:Y:S01]  /*1180*/  SHF.R.S32.HI R3, RZ, 0x1f, R7 ;  /* 0x0000001fff037819 */ /* 0x000fe20000011407 */
[----:B------:R-:W-:-:S04]  /*1190*/  IMAD.WIDE.U32 R10, R7, c[0x0][0x198], R10 ;  /* 0x00006600070a7a25 */ /* 0x000fc800078e000a */
[----:B------:R-:W-:Y:S01]  /*11a0*/  @P2 IADD3 R28, R28, 0x1, RZ ;  /* 0x000000011c1c2810 */ /* 0x000fe20007ffe0ff */
[----:B------:R-:W-:-:S04]  /*11b0*/  IMAD R6, R3, c[0x0][0x198], RZ ;  /* 0x0000660003067a24 */ /* 0x000fc800078e02ff */
[----:B------:R-:W-:Y:S01]  /*11c0*/  @!P1 IMAD.MOV R28, RZ, RZ, -R28 ;  /* 0x000000ffff1c9224 */ /* 0x000fe200078e0a1c */
[----:B------:R-:W-:Y:S01]  /*11d0*/  @!P0 LOP3.LUT R28, RZ, c[0x0][0x1c8], RZ, 0x33, !PT ;  /* 0x00007200ff1c8a12 */ /* 0x000fe200078e33ff */
[----:B------:R-:W-:-:S03]  /*11e0*/  IMAD R5, R7, c[0x0][0x19c], R6 ;  /* 0x0000670007057a24 */ /* 0x000fc600078e0206 */
[----:B------:R-:W-:Y:S02]  /*11f0*/  SHF.R.S32.HI R13, RZ, 0x1f, R28 ;  /* 0x0000001fff0d7819 */ /* 0x000fe4000001141c */
[----:B------:R-:W-:-:S03]  /*1200*/  IADD3 R11, R11, R5, RZ ;  /* 0x000000050b0b7210 */ /* 0x000fc60007ffe0ff */
[----:B------:R-:W-:Y:S02]  /*1210*/  IMAD R9, R13, c[0x0][0x1b0], RZ ;  /* 0x00006c000d097a24 */ /* 0x000fe400078e02ff */
[----:B------:R-:W-:-:S04]  /*1220*/  IMAD.WIDE.U32 R32, R28, c[0x0][0x1b0], R10 ;  /* 0x00006c001c207a25 */ /* 0x000fc800078e000a */
[----:B------:R-:W-:-:S04]  /*1230*/  IMAD R9, R28, c[0x0][0x1b4], R9 ;  /* 0x00006d001c097a24 */ /* 0x000fc800078e0209 */
[----:B------:R-:W-:Y:S01]  /*1240*/  IMAD.IADD R9, R33, 0x1, R9 ;  /* 0x0000000121097824 */ /* 0x000fe200078e0209 */
        /* <DEDUP_REMOVED lines=11> */
.L_x_678:
[----:B------:R-:W-:Y:S01]  /*1300*/  ISETP.NE.AND P0, PT, R178, -0x1, PT ;  /* 0xffffffffb200780c */ /* 0x000fe20003f05270 */
[----:B------:R-:W-:Y:S01]  /*1310*/  IMAD R13, R13, c[0x0][0x1b8], RZ ;  /* 0x00006e000d0d7a24 */ /* 0x000fe200078e02ff */
[----:B-1----:R-:W-:Y:S01]  /*1320*/  SHF.R.S32.HI R15, RZ, 0x1f, R2 ;  /* 0x0000001fff0f7819 */ /* 0x002fe20000011402 */
[----:B------:R-:W-:Y:S03]  /*1330*/  BSSY B0, `(.L_x_680) ;  /* 0x000006b000007945 */ /* 0x000fe60003800000 */
[CC--:B------:R-:W-:Y:S02]  /*1340*/  LEA.HI R181, R15.reuse, R2.reuse, RZ, 0x2 ;  /* 0x000000020fb57211 */ /* 0x0c0fe400078f10ff */
[----:B------:R-:W-:Y:S02]  /*1350*/  LEA.HI R11, R15, R2, RZ, 0x3 ;  /* 0x000000020f0b7211 */ /* 0x000fe400078f18ff */
[----:B------:R-:W-:-:S02]  /*1360*/  LOP3.LUT R5, R181, 0xfffffffc, RZ, 0xc0, !PT ;  /* 0xfffffffcb5057812 */ /* 0x000fc400078ec0ff */
[----:B------:R-:W-:Y:S01]  /*1370*/  SHF.R.S32.HI R19, RZ, 0x3, R11 ;  /* 0x00000003ff137819 */ /* 0x000fe2000001140b */
[----:B------:R-:W-:Y:S01]  /*1380*/  @!P0 IMAD.WIDE.U32 R36, R25, c[0x0][0x178], RZ ;  /* 0x00005e0019248a25 */ /* 0x000fe200078e00ff */
[----:B-----5:R-:W-:Y:S02]  /*1390*/  @!P0 SHF.R.S32.HI R0, RZ, 0x1f, R25 ;  /* 0x0000001fff008819 */ /* 0x020fe40000011419 */
[----:B------:R-:W-:Y:S01]  /*13a0*/  SHF.R.S32.HI R188, RZ, 0x2, R181 ;  /* 0x00000002ffbc7819 */ /* 0x000fe200000114b5 */
[----:B------:R-:W-:Y:S02]  /*13b0*/  IMAD.IADD R184, R2, 0x1, -R5 ;  /* 0x0000000102b87824 */ /* 0x000fe400078e0a05 */
[----:B------:R-:W-:Y:S01]  /*13c0*/  @!P0 IMAD R0, R0, c[0x0][0x178], RZ ;  /* 0x00005e0000008a24 */ /* 0x000fe200078e02ff */
[----:B------:R-:W-:Y:S01]  /*13d0*/  LEA.HI R181, R181, R188, RZ, 0x1 ;  /* 0x000000bcb5b57211 */ /* 0x000fe200078f08ff */
[----:B------:R-:W-:Y:S01]  /*13e0*/  @P0 IMAD.WIDE.U32 R30, R178, c[0x0][0x190], RZ ;  /* 0x00006400b21e0a25 */ /* 0x000fe200078e00ff */
[----:B------:R-:W-:-:S02]  /*13f0*/  SHF.R.S32.HI R189, RZ, 0x1f, R188 ;  /* 0x0000001fffbd7819 */ /* 0x000fc400000114bc */
[----:B------:R-:W-:Y:S01]  /*1400*/  LOP3.LUT R181, R181, 0x7fffffe, RZ, 0xc0, !PT ;  /* 0x07fffffeb5b57812 */ /* 0x000fe200078ec0ff */
[----:B------:R-:W-:Y:S02]  /*1410*/  @!P0 IMAD R0, R25, c[0x0][0x17c], R0 ;  /* 0x00005f0019008a24 */ /* 0x000fe400078e0200 */
[----:B------:R-:W-:Y:S02]  /*1420*/  IMAD.SHL.U32 R25, R19, 0x40, RZ ;  /* 0x0000004013197824 */ /* 0x000fe400078e00ff */
[----:B------:R-:W-:Y:S02]  /*1430*/  IMAD.SHL.U32 R184, R184, 0x8, RZ ;  /* 0x00000008b8b87824 */ /* 0x000fe400078e00ff */
[----:B------:R-:W-:Y:S01]  /*1440*/  @P0 IMAD R17, R178, c[0x0][0x194], R31 ;  /* 0x00006500b2110a24 */ /* 0x000fe200078e021f */
[----:B------:R-:W-:Y:S01]  /*1450*/  LOP3.LUT R25, R25, 0xc0, RZ, 0xc0, !PT ;  /* 0x000000c019197812 */ /* 0x000fe200078ec0ff */
[----:B------:R-:W-:Y:S01]  /*1460*/  @!P0 IMAD.IADD R17, R37, 0x1, R0 ;  /* 0x0000000125118824 */ /* 0x000fe200078e0200 */
[-C--:B------:R-:W-:Y:S01]  /*1470*/  LEA.HI R0, R15, R2.reuse, RZ, 0x5 ;  /* 0x000000020f007211 */ /* 0x080fe200078f28ff */
[----:B------:R-:W-:Y:S01]  /*1480*/  IMAD.IADD R181, R188, 0x1, -R181 ;  /* 0x00000001bcb57824 */ /* 0x000fe200078e0ab5 */
[----:B------:R-:W-:Y:S01]  /*1490*/  LOP3.LUT R5, R25, 0x18, R184, 0xf8, !PT ;  /* 0x0000001819057812 */ /* 0x000fe200078ef8b8 */
[----:B------:R-:W-:Y:S01]  /*14a0*/  @!P0 IMAD.MOV.U32 R30, RZ, RZ, R36 ;  /* 0x000000ffff1e8224 */ /* 0x000fe200078e0024 */
[----:B------:R-:W-:Y:S01]  /*14b0*/  SHF.R.U32.HI R4, RZ, 0x3, R25 ;  /* 0x00000003ff047819 */ /* 0x000fe20000011619 */
[----:B------:R-:W-:Y:S01]  /*14c0*/  IMAD R131, R189, c[0x0][0x198], RZ ;  /* 0x00006600bd837a24 */ /* 0x000fe200078e02ff */
[----:B------:R-:W-:Y:S01]  /*14d0*/  LEA.HI R15, R15, R2, RZ, 0x4 ;  /* 0x000000020f0f7211 */ /* 0x000fe200078f20ff */
[----:B------:R-:W-:Y:S01]  /*14e0*/  IMAD.WIDE R26, R27, 0x40, R188 ;  /* 0x000000401b1a7825 */ /* 0x000fe200078e02bc */
[----:B------:R-:W-:-:S02]  /*14f0*/  LOP3.LUT R4, R5, R4, RZ, 0x3c, !PT ;  /* 0x0000000405047212 */ /* 0x000fc400078e3cff */
[----:B------:R-:W-:Y:S01]  /*1500*/  SHF.R.S32.HI R20, RZ, 0x5, R0 ;  /* 0x00000005ff147819 */ /* 0x000fe20000011400 */
[----:B------:R-:W-:Y:S01]  /*1510*/  IMAD R131, R188, c[0x0][0x19c], R131 ;  /* 0x00006700bc837a24 */ /* 0x000fe200078e0283 */
[----:B------:R-:W-:Y:S02]  /*1520*/  LOP3.LUT R5, R15, 0xfffffff0, RZ, 0xc0, !PT ;  /* 0xfffffff00f057812 */ /* 0x000fe400078ec0ff */
[----:B------:R-:W-:Y:S01]  /*1530*/  IADD3 R34, P0, R184, R34, RZ ;  /* 0x00000022b8227210 */ /* 0x000fe20007f1e0ff */
[----:B------:R-:W-:Y:S01]  /*1540*/  IMAD R181, R20, 0x8, R181 ;  /* 0x0000000814b57824 */ /* 0x000fe200078e02b5 */
[----:B------:R-:W-:Y:S01]  /*1550*/  SHF.R.S32.HI R185, RZ, 0x1f, R184 ;  /* 0x0000001fffb97819 */ /* 0x000fe200000114b8 */
[----:B------:R-:W-:Y:S01]  /*1560*/  IMAD.IADD R22, R2, 0x1, -R5 ;  /* 0x0000000102167824 */ /* 0x000fe200078e0a05 */
[----:B------:R-:W-:Y:S01]  /*1570*/  SHF.R.S32.HI R25, RZ, 0x1f, R8 ;  /* 0x0000001fff197819 */ /* 0x000fe20000011408 */
[----:B------:R-:W-:Y:S01]  /*1580*/  IMAD.U32 R181, R181, 0x20, R4 ;  /* 0x00000020b5b57824 */ /* 0x000fe200078e0004 */
[----:B------:R-:W-:Y:S01]  /*1590*/  IADD3.X R35, R185, R23, RZ, P0, !PT ;  /* 0x00000017b9237210 */ /* 0x000fe200007fe4ff */
[----:B------:R-:W-:Y:S01]  /*15a0*/  IMAD R4, R28, c[0x0][0x1bc], R13 ;  /* 0x00006f001c047a24 */ /* 0x000fe200078e020d */
[----:B------:R-:W-:Y:S01]  /*15b0*/  IADD3 R30, P0, R184, R30, RZ ;  /* 0x0000001eb81e7210 */ /* 0x000fe20007f1e0ff */
[----:B------:R-:W-:Y:S01]  /*15c0*/  IMAD R25, R25, c[0x0][0x1a8], RZ ;  /* 0x00006a0019197a24 */ /* 0x000fe200078e02ff */
[----:B------:R-:W-:Y:S01]  /*15d0*/  LEA.HI R13, R22, R22, RZ, 0x1 ;  /* 0x00000016160d7211 */ /* 0x000fe200078f08ff */
[----:B------:R-:W-:Y:S01]  /*15e0*/  IMAD.WIDE.U32 R28, R28, c[0x0][0x1b8], R34 ;  /* 0x00006e001c1c7a25 */ /* 0x000fe200078e0022 */
[----:B------:R-:W-:-:S02]  /*15f0*/  IADD3 R32, P1, R184, R32, RZ ;  /* 0x00000020b8207210 */ /* 0x000fc40007f3e0ff */
[----:B------:R-:W-:Y:S01]  /*1600*/  SHF.R.S32.HI R6, RZ, 0x1, R13 ;  /* 0x00000001ff067819 */ /* 0x000fe2000001140d */
[C---:B------:R-:W-:Y:S01]  /*1610*/  IMAD.X R31, R185.reuse, 0x1, R17, P0 ;  /* 0x00000001b91f7824 */ /* 0x040fe200000e0611 */
[----:B------:R-:W-:Y:S01]  /*1620*/  SHF.R.S32.HI R5, RZ, 0x1f, R13 ;  /* 0x0000001fff057819 */ /* 0x000fe2000001140d */
[----:B------:R-:W-:Y:S01]  /*1630*/  IMAD.X R33, R185, 0x1, R9, P1 ;  /* 0x00000001b9217824 */ /* 0x000fe200008e0609 */
[----:B------:R-:W-:Y:S01]  /*1640*/  IADD3 R124, P0, R188, R7, RZ ;  /* 0x00000007bc7c7210 */ /* 0x000fe20007f1e0ff */
[----:B------:R-:W-:Y:S01]  /*1650*/  IMAD.IADD R7, R182, 0x1, -R21 ;  /* 0x00000001b6077824 */ /* 0x000fe200078e0a15 */
[----:B------:R-:W-:Y:S01]  /*1660*/  LEA.HI R5, R5, R6, RZ, 0x2 ;  /* 0x0000000605057211 */ /* 0x000fe200078f10ff */
[----:B------:R-:W-:Y:S01]  /*1670*/  IMAD R25, R8, c[0x0][0x1ac], R25 ;  /* 0x00006b0008197a24 */ /* 0x000fe200078e0219 */
[----:B------:R-:W-:Y:S01]  /*1680*/  IADD3 R29, R29, R4, RZ ;  /* 0x000000041d1d7210 */ /* 0x000fe20007ffe0ff */
[----:B------:R-:W-:Y:S01]  /*1690*/  IMAD.X R3, R189, 0x1, R3, P0 ;  /* 0x00000001bd037824 */ /* 0x000fe200000e0603 */
[C---:B------:R-:W-:Y:S01]  /*16a0*/  ISETP.GE.AND P0, PT, R188.reuse, R7, PT ;  /* 0x00000007bc00720c */ /* 0x040fe20003f06270 */
[----:B------:R-:W-:Y:S01]  /*16b0*/  IMAD.WIDE.U32 R132, R188, c[0x0][0x198], R32 ;  /* 0x00006600bc847a25 */ /* 0x000fe200078e0020 */
[----:B------:R-:W-:-:S02]  /*16c0*/  LOP3.LUT R17, R5, 0xfffffffc, RZ, 0xc0, !PT ;  /* 0xfffffffc05117812 */ /* 0x000fc400078ec0ff */
[----:B------:R-:W-:Y:S01]  /*16d0*/  IADD3 R175, R184, 0x20, RZ ;  /* 0x00000020b8af7810 */ /* 0x000fe20007ffe0ff */
[----:B------:R-:W-:Y:S01]  /*16e0*/  IMAD R23, R3, c[0x0][0x1a0], RZ ;  /* 0x0000680003177a24 */ /* 0x000fe200078e02ff */
[----:B------:R-:W-:Y:S01]  /*16f0*/  LOP3.LUT R3, R0, 0xffffffe0, RZ, 0xc0, !PT ;  /* 0xffffffe000037812 */ /* 0x000fe200078ec0ff */
[----:B------:R-:W-:Y:S01]  /*1700*/  IMAD.IADD R17, R6, 0x1, -R17 ;  /* 0x0000000106117824 */ /* 0x000fe200078e0a11 */
[----:B------:R-:W-:Y:S01]  /*1710*/  IADD3 R174, R184, 0x40, RZ ;  /* 0x00000040b8ae7810 */ /* 0x000fe20007ffe0ff */
[----:B------:R-:W-:Y:S01]  /*1720*/  IMAD R23, R124, c[0x0][0x1a4], R23 ;  /* 0x000069007c177a24 */ /* 0x000fe200078e0217 */
[----:B------:R-:W-:Y:S01]  /*1730*/  IADD3 R4, -R3, R2, RZ ;  /* 0x0000000203047210 */ /* 0x000fe20007ffe1ff */
[----:B------:R-:W-:Y:S01]  /*1740*/  IMAD.MOV.U32 R5, RZ, RZ, 0x10 ;  /* 0x00000010ff057424 */ /* 0x000fe200078e00ff */
[----:B------:R-:W-:Y:S01]  /*1750*/  LOP3.LUT P1, RZ, R17, 0x2, RZ, 0xc0, !PT ;  /* 0x0000000211ff7812 */ /* 0x000fe2000782c0ff */
[----:B------:R-:W-:-:S03]  /*1760*/  IMAD.WIDE.U32 R8, R8, c[0x0][0x1a8], R30 ;  /* 0x00006a0008087a25 */ /* 0x000fc600078e001e */
[----:B------:R-:W-:Y:S01]  /*1770*/  SEL R3, R5, 0xfffffff0, !P1 ;  /* 0xfffffff005037807 */ /* 0x000fe20004800000 */
[----:B------:R-:W-:-:S04]  /*1780*/  IMAD.WIDE.U32 R124, R124, c[0x0][0x1a0], R28 ;  /* 0x000068007c7c7a25 */ /* 0x000fc800078e001c */
[----:B------:R-:W-:Y:S02]  /*1790*/  IMAD.IADD R131, R133, 0x1, R131 ;  /* 0x0000000185837824 */ /* 0x000fe400078e0283 */
[----:B------:R-:W-:Y:S02]  /*17a0*/  IMAD.SHL.U32 R181, R181, 0x2, RZ ;  /* 0x00000002b5b57824 */ /* 0x000fe400078e00ff */
[----:B------:R-:W-:Y:S02]  /*17b0*/  IMAD.IADD R25, R9, 0x1, R25 ;  /* 0x0000000109197824 */ /* 0x000fe400078e0219 */
[----:B------:R-:W-:Y:S01]  /*17c0*/  IMAD.IADD R6, R125, 0x1, R23 ;  /* 0x000000017d067824 */ /* 0x000fe200078e0217 */
[----:B------:R-:W-:Y:S05]  /*17d0*/  @P0 BRA `(.L_x_681) ;  /* 0x0000020000000947 */ /* 0x000fea0003800000 */
[----:B------:R-:W-:Y:S01]  /*17e0*/  ISETP.GE.AND P4, PT, R184, c[0x0][0x220], PT ;  /* 0x00008800b8007a0c */ /* 0x000fe20003f86270 */
[----:B------:R-:W-:Y:S01]  /*17f0*/  IMAD R0, R27, c[0x0][0x190], RZ ;  /* 0x000064001b007a24 */ /* 0x000fe200078e02ff */
[----:B------:R-:W-:Y:S01]  /*1800*/  ISETP.GE.AND P3, PT, R175, c[0x0][0x220], PT ;  /* 0x00008800af007a0c */ /* 0x000fe20003f66270 */
[----:B------:R-:W-:Y:S01]  /*1810*/  IMAD.MOV.U32 R24, RZ, RZ, R8 ;  /* 0x000000ffff187224 */ /* 0x000fe200078e0008 */
[----:B------:R-:W-:Y:S01]  /*1820*/  ISETP.GE.AND P2, PT, R174, c[0x0][0x220], PT ;  /* 0x00008800ae007a0c */ /* 0x000fe20003f46270 */
[----:B------:R-:W-:-:S02]  /*1830*/  IMAD R0, R26, c[0x0][0x194], R0 ;  /* 0x000065001a007a24 */ /* 0x000fc400078e0200 */
[----:B------:R-:W-:-:S04]  /*1840*/  IMAD.WIDE.U32 R28, R26, c[0x0][0x190], R24 ;  /* 0x000064001a1c7a25 */ /* 0x000fc800078e0018 */
[----:B------:R-:W-:Y:S02]  /*1850*/  IMAD.IADD R0, R29, 0x1, R0 ;  /* 0x000000011d007824 */ /* 0x000fe400078e0200 */
[C---:B------:R-:W-:Y:S01]  /*1860*/  @!P4 LEA R32, P1, R28.reuse, c[0x0][0x160], 0x1 ;  /* 0x000058001c20ca11 */ /* 0x040fe200078208ff */
[----:B------:R1:W-:Y:S01]  /*1870*/  @P4 STS [R181], RZ ;  /* 0x000000ffb5004388 */ /* 0x0003e20000000800 */
[C---:B------:R-:W-:Y:S02]  /*1880*/  @!P3 LEA R30, P0, R28.reuse, c[0x0][0x160], 0x1 ;  /* 0x000058001c1eba11 */ /* 0x040fe400078008ff */
[C-C-:B------:R-:W-:Y:S01]  /*1890*/  @!P4 LEA.HI.X R33, R28.reuse, c[0x0][0x164], R0.reuse, 0x1, P1 ;  /* 0x000059001c21ca11 */ /* 0x140fe200008f0c00 */
[----:B------:R1:W-:Y:S01]  /*18a0*/  @P4 STS [R181+0x4], RZ ;  /* 0x000004ffb5004388 */ /* 0x0003e20000000800 */
[----:B------:R-:W-:-:S03]  /*18b0*/  @!P3 LEA.HI.X R31, R28, c[0x0][0x164], R0, 0x1, P0 ;  /* 0x000059001c1fba11 */ /* 0x000fc600000f0c00 */
[----:B------:R1:W-:Y:S04]  /*18c0*/  @P4 STS.64 [R181+0x8], RZ ;  /* 0x000008ffb5004388 */ /* 0x0003e80000000a00 */
[----:B------:R-:W-:Y:S01]  /*18d0*/  @!PT LDS RZ, [RZ] ;  /* 0x00000000fffff984 */ /* 0x000fe20000000800 */
[----:B------:R-:W-:Y:S01]  /*18e0*/  @!PT LDS RZ, [RZ] ;  /* 0x00000000fffff984 */ /* 0x000fe20000000800 */
[----:B------:R-:W-:Y:S01]  /*18f0*/  @!PT LDS RZ, [RZ] ;  /* 0x00000000fffff984 */ /* 0x000fe20000000800 */
[----:B------:R1:W-:Y:S04]  /*1900*/  @!P4 LDGSTS.E.BYPASS.LTC128B.128 [R181], [R32.64] ;  /* 0x0000000020b5cfae */ /* 0x0003e8000b901d46 */
[----:B------:R1:W-:Y:S04]  /*1910*/  @P3 STS.128 [R181+0x1000], RZ ;  /* 0x001000ffb5003388 */ /* 0x0003e80000000c00 */
[----:B------:R-:W-:Y:S01]  /*1920*/  @!PT LDS RZ, [RZ] ;  /* 0x00000000fffff984 */ /* 0x000fe20000000800 */
[----:B------:R-:W-:Y:S01]  /*1930*/  @!PT LDS RZ, [RZ] ;  /* 0x00000000fffff984 */ /* 0x000fe20000000800 */
[----:B------:R-:W-:Y:S01]  /*1940*/  @!PT LDS RZ, [RZ] ;  /* 0x00000000fffff984 */ /* 0x000fe20000000800 */
[----:B------:R1:W-:Y:S04]  /*1950*/  @!P3 LDGSTS.E.BYPASS.LTC128B.128 [R181+0x1000], [R30.64+0x40] ;  /* 0x010000401eb5bfae */ /* 0x0003e8000b901d46 */
[----:B------:R1:W-:Y:S01]  /*1960*/  @P2 STS.128 [R181+0x2000], RZ ;  /* 0x002000ffb5002388 */ /* 0x0003e20000000c00 */
[----:B------:R-:W-:Y:S05]  /*1970*/  @P2 BRA `(.L_x_681) ;  /* 0x0000006000002947 */ /* 0x000fea0003800000 */
[----:B-1----:R-:W-:-:S04]  /*1980*/  LEA R30, P0, R28, c[0x0][0x160], 0x1 ;  /* 0x000058001c1e7a11 */ /* 0x002fc800078008ff */
[----:B------:R-:W-:-:S05]  /*1990*/  LEA.HI.X R31, R28, c[0x0][0x164], R0, 0x1, P0 ;  /* 0x000059001c1f7a11 */ /* 0x000fca00000f0c00 */
[----:B------:R-:W-:Y:S01]  /*19a0*/  @!PT LDS RZ, [RZ] ;  /* 0x00000000fffff984 */ /* 0x000fe20000000800 */
[----:B------:R-:W-:Y:S01]  /*19b0*/  @!PT LDS RZ, [RZ] ;  /* 0x00000000fffff984 */ /* 0x000fe20000000800 */
[----:B------:R-:W-:Y:S01]  /*19c0*/  @!PT LDS RZ, [RZ] ;  /* 0x00000000fffff984 */ /* 0x000fe20000000800 */
[----:B------:R1:W-:Y:S04]  /*19d0*/  LDGSTS.E.BYPASS.LTC128B.128 [R181+0x2000], [R30.64+0x80] ;  /* 0x020000801eb57fae */ /* 0x0003e8000b901d46 */
.L_x_681:
[----:B------:R-:W-:Y:S05]  /*19e0*/  BSYNC B0 ;  /* 0x0000000000007941 */ /* 0x000fea0003800000 */
.L_x_680:
        /* <DEDUP_REMOVED lines=11> */
[----:B------:R-:W-:-:S04]  /*1aa0*/  IMAD R0, R0, c[0x0][0x190], RZ ;  /* 0x0000640000007a24 */ /* 0x000fc800078e02ff */
[----:B------:R-:W-:Y:S01]  /*1ab0*/  IMAD R0, R7, c[0x0][0x194], R0 ;  /* 0x0000650007007a24 */ /* 0x000fe200078e0200 */
[C---:B------:R-:W-:Y:S01]  /*1ac0*/  @!P3 LEA R24, P4, R8.reuse, c[0x0][0x160], 0x1 ;  /* 0x000058000818ba11 */ /* 0x040fe200078808ff */
[----:B------:R2:W-:Y:S01]  /*1ad0*/  @P3 STS.128 [R181+0x800], RZ ;  /* 0x000800ffb5003388 */ /* 0x0005e20000000c00 */
[----:B------:R-:W-:Y:S01]  /*1ae0*/  @!P2 LEA R26, P1, R8, c[0x0][0x160], 0x1 ;  /* 0x00005800081aaa11 */ /* 0x000fe200078208ff */
[----:B------:R-:W-:-:S05]  /*1af0*/  IMAD.IADD R0, R9, 0x1, R0 ;  /* 0x0000000109007824 */ /* 0x000fca00078e0200 */
[C-C-:B------:R-:W-:Y:S02]  /*1b00*/  @!P3 LEA.HI.X R25, R8.reuse, c[0x0][0x164], R0.reuse, 0x1, P4 ;  /* 0x000059000819ba11 */ /* 0x140fe400020f0c00 */
[----:B------:R-:W-:-:S03]  /*1b10*/  @!P2 LEA.HI.X R27, R8, c[0x0][0x164], R0, 0x1, P1 ;  /* 0x00005900081baa11 */ /* 0x000fc600008f0c00 */
[----:B------:R-:W-:Y:S01]  /*1b20*/  @!PT LDS RZ, [RZ] ;  /* 0x00000000fffff984 */ /* 0x000fe20000000800 */
[----:B------:R-:W-:Y:S01]  /*1b30*/  @!PT LDS RZ, [RZ] ;  /* 0x00000000fffff984 */ /* 0x000fe20000000800 */
[----:B------:R-:W-:Y:S01]  /*1b40*/  @!PT LDS RZ, [RZ] ;  /* 0x00000000fffff984 */ /* 0x000fe20000000800 */
[----:B------:R2:W-:Y:S04]  /*1b50*/  @!P3 LDGSTS.E.BYPASS.LTC128B.128 [R181+0x800], [R24.64] ;  /* 0x0080000018b5bfae */ /* 0x0005e8000b901d46 */
[----:B------:R2:W-:Y:S04]  /*1b60*/  @P2 STS.128 [R181+0x1800], RZ ;  /* 0x001800ffb5002388 */ /* 0x0005e80000000c00 */
[----:B------:R-:W-:Y:S01]  /*1b70*/  @!PT LDS RZ, [RZ] ;  /* 0x00000000fffff984 */ /* 0x000fe20000000800 */
[----:B------:R-:W-:Y:S01]  /*1b80*/  @!PT LDS RZ, [RZ] ;  /* 0x00000000fffff984 */ /* 0x000fe20000000800 */
[----:B------:R-:W-:Y:S01]  /*1b90*/  @!PT LDS RZ, [RZ] ;  /* 0x00000000fffff984 */ /* 0x000fe20000000800 */
[----:B------:R2:W-:Y:S04]  /*1ba0*/  @!P2 LDGSTS.E.BYPASS.LTC128B.128 [R181+0x1800], [R26.64+0x40] ;  /* 0x018000401ab5afae */ /* 0x0005e8000b901d46 */
[----:B------:R2:W-:Y:S01]  /*1bb0*/  @P0 STS.128 [R181+0x2800], RZ ;  /* 0x002800ffb5000388 */ /* 0x0005e20000000c00 */
[----:B------:R-:W-:Y:S05]  /*1bc0*/  @P0 BRA `(.L_x_683) ;  /* 0x0000006000000947 */ /* 0x000fea0003800000 */
[----:B--2---:R-:W-:-:S04]  /*1bd0*/  LEA R24, P0, R8, c[0x0][0x160], 0x1 ;  /* 0x0000580008187a11 */ /* 0x004fc800078008ff */
[----:B------:R-:W-:-:S05]  /*1be0*/  LEA.HI.X R25, R8, c[0x0][0x164], R0, 0x1, P0 ;  /* 0x0000590008197a11 */ /* 0x000fca00000f0c00 */
[----:B------:R-:W-:Y:S01]  /*1bf0*/  @!PT LDS RZ, [RZ] ;  /* 0x00000000fffff984 */ /* 0x000fe20000000800 */
[----:B------:R-:W-:Y:S01]  /*1c00*/  @!PT LDS RZ, [RZ] ;  /* 0x00000000fffff984 */ /* 0x000fe20000000800 */
[----:B------:R-:W-:Y:S01]  /*1c10*/  @!PT LDS RZ, [RZ] ;  /* 0x00000000fffff984 */ /* 0x000fe20000000800 */
[----:B------:R2:W-:Y:S04]  /*1c20*/  LDGSTS.E.BYPASS.LTC128B.128 [R181+0x2800], [R24.64+0x80] ;  /* 0x0280008018b57fae */ /* 0x0005e8000b901d46 */
.L_x_683:
[----:B------:R-:W-:Y:S05]  /*1c30*/  BSYNC B0 ;  /* 0x0000000000007941 */ /* 0x000fea0003800000 */
.L_x_682:
[----:B------:R-:W-:Y:S01]  /*1c40*/  IADD3 R180, R128, -0x1, RZ ;  /* 0xffffffff80b47810 */ /* 0x000fe20007ffe0ff */
[----:B------:R-:W-:Y:S04]  /*1c50*/  BSSY B0, `(.L_x_684) ;  /* 0x0000020000007945 */ /* 0x000fe80003800000 */
[----:B------:R-:W-:-:S04]  /*1c60*/  IMAD.SHL.U32 R0, R180, 0x80, RZ ;  /* 0x00000080b4007824 */ /* 0x000fc800078e00ff */
[----:B------:R-:W-:-:S05]  /*1c70*/  IMAD.IADD R9, R127, 0x1, -R0 ;  /* 0x000000017f097824 */ /* 0x000fca00078e0a00 */
[----:B------:R-:W-:-:S13]  /*1c80*/  ISETP.GE.AND P0, PT, R188, R9, PT ;  /* 0x00000009bc00720c */ /* 0x000fda0003f06270 */
[----:B------:R-:W-:Y:S05]  /*1c90*/  @P0 BRA `(.L_x_685) ;  /* 0x000001b000000947 */ /* 0x000fea0003800000 */
[----:B------:R-:W-:Y:S02]  /*1ca0*/  ISETP.GE.AND P3, PT, R184, c[0x0][0x220], PT ;  /* 0x00008800b8007a0c */ /* 0x000fe40003f66270 */
[----:B------:R-:W-:Y:S02]  /*1cb0*/  ISETP.GE.AND P2, PT, R175, c[0x0][0x220], PT ;  /* 0x00008800af007a0c */ /* 0x000fe40003f46270 */
[----:B------:R-:W-:-:S09]  /*1cc0*/  ISETP.GE.AND P0, PT, R174, c[0x0][0x220], PT ;  /* 0x00008800ae007a0c */ /* 0x000fd20003f06270 */
[C---:B--2---:R-:W-:Y:S01]  /*1cd0*/  @!P3 LEA R26, P4, R132.reuse, c[0x0][0x168], 0x1 ;  /* 0x00005a00841aba11 */ /* 0x044fe200078808ff */
[----:B------:R2:W-:Y:S01]  /*1ce0*/  @P3 STS [R181+0x3000], RZ ;  /* 0x003000ffb5003388 */ /* 0x0005e20000000800 */
        /* <DEDUP_REMOVED lines=22> */
.L_x_685:
[----:B------:R-:W-:Y:S05]  /*1e50*/  BSYNC B0 ;  /* 0x0000000000007941 */ /* 0x000fea0003800000 */
.L_x_684:
[----:B------:R-:W-:Y:S01]  /*1e60*/  ISETP.GE.AND P0, PT, R14, R9, PT ;  /* 0x000000090e00720c */ /* 0x000fe20003f06270 */
[----:B------:R-:W-:Y:S01]  /*1e70*/  IMAD.MOV.U32 R129, RZ, RZ, c[0x0][0x198] ;  /* 0x00006600ff817624 */ /* 0x000fe200078e00ff */
[----:B------:R-:W-:Y:S01]  /*1e80*/  MOV R12, 0x5 ;  /* 0x00000005000c7802 */ /* 0x000fe20000000f00 */
[----:B------:R-:W-:Y:S02]  /*1e90*/  BSSY B0, `(.L_x_686) ;  /* 0x000001f000007945 */ /* 0x000fe40003800000 */
[C---:B------:R-:W-:Y:S01]  /*1ea0*/  IMAD.SHL.U32 R177, R129.reuse, 0x20, RZ ;  /* 0x0000002081b17824 */ /* 0x040fe200078e00ff */
[----:B------:R-:W-:-:S07]  /*1eb0*/  SHF.L.U64.HI R176, R129, R12, c[0x0][0x19c] ;  /* 0x0000670081b07619 */ /* 0x000fce000001020c */
[----:B------:R-:W-:Y:S05]  /*1ec0*/  @P0 BRA `(.L_x_687) ;  /* 0x000001b000000947 */ /* 0x000fea0003800000 */
[----:B------:R-:W-:Y:S02]  /*1ed0*/  ISETP.GE.AND P3, PT, R184, c[0x0][0x220], PT ;  /* 0x00008800b8007a0c */ /* 0x000fe40003f66270 */
[----:B------:R-:W-:Y:S02]  /*1ee0*/  ISETP.GE.AND P2, PT, R175, c[0x0][0x220], PT ;  /* 0x00008800af007a0c */ /* 0x000fe40003f46270 */
[----:B------:R-:W-:Y:S02]  /*1ef0*/  IADD3 R8, P1, R177, R132, RZ ;  /* 0x00000084b1087210 */ /* 0x000fe40007f3e0ff */
[----:B------:R-:W-:-:S03]  /*1f00*/  ISETP.GE.AND P0, PT, R174, c[0x0][0x220], PT ;  /* 0x00008800ae007a0c */ /* 0x000fc60003f06270 */
[----:B------:R-:W-:-:S04]  /*1f10*/  IMAD.X R7, R176, 0x1, R131, P1 ;  /* 0x00000001b0077824 */ /* 0x000fc800008e0683 */
[C---:B--2---:R-:W-:Y:S01]  /*1f20*/  @!P3 LEA R26, P4, R8.reuse, c[0x0][0x168], 0x1 ;  /* 0x00005a00081aba11 */ /* 0x044fe200078808ff */
[----:B------:R2:W-:Y:S01]  /*1f30*/  @P3 STS.128 [R181+0x3800], RZ ;  /* 0x003800ffb5003388 */ /* 0x0005e20000000c00 */
[C---:B------:R-:W-:Y:S02]  /*1f40*/  @!P2 LEA R24, P1, R8.reuse, c[0x0][0x168], 0x1 ;  /* 0x00005a000818aa11 */ /* 0x040fe400078208ff */
        /* <DEDUP_REMOVED lines=19> */
.L_x_687:
[----:B------:R-:W-:Y:S05]  /*2080*/  BSYNC B0 ;  /* 0x0000000000007941 */ /* 0x000fea0003800000 */
.L_x_686:
[----:B------:R-:W-:Y:S01]  /*2090*/  IADD3 R10, R188, 0x40, RZ ;  /* 0x00000040bc0a7810 */ /* 0x000fe20007ffe0ff */
[----:B------:R-:W-:Y:S03]  /*20a0*/  BSSY B0, `(.L_x_688) ;  /* 0x000001f000007945 */ /* 0x000fe60003800000 */
[----:B------:R-:W-:-:S13]  /*20b0*/  ISETP.GE.AND P0, PT, R10, R9, PT ;  /* 0x000000090a00720c */ /* 0x000fda0003f06270 */
[----:B------:R-:W-:Y:S05]  /*20c0*/  @P0 BRA `(.L_x_689) ;  /* 0x000001c000000947 */ /* 0x000fea0003800000 */
[----:B------:R-:W-:Y:S01]  /*20d0*/  ISETP.GE.AND P3, PT, R184, c[0x0][0x220], PT ;  /* 0x00008800b8007a0c */ /* 0x000fe20003f66270 */
[----:B------:R-:W-:Y:S01]  /*20e0*/  IMAD.MOV.U32 R16, RZ, RZ, c[0x0][0x19c] ;  /* 0x00006700ff107624 */ /* 0x000fe200078e00ff */
[----:B------:R-:W-:Y:S02]  /*20f0*/  ISETP.GE.AND P2, PT, R175, c[0x0][0x220], PT ;  /* 0x00008800af007a0c */ /* 0x000fe40003f46270 */
[C---:B------:R-:W-:Y:S02]  /*2100*/  LEA R8, P1, R129.reuse, R132, 0x6 ;  /* 0x0000008481087211 */ /* 0x040fe400078230ff */
[----:B------:R-:W-:Y:S02]  /*2110*/  ISETP.GE.AND P0, PT, R174, c[0x0][0x220], PT ;  /* 0x00008800ae007a0c */ /* 0x000fe40003f06270 */
[----:B------:R-:W-:-:S05]  /*2120*/  LEA.HI.X R7, R129, R131, R16, 0x6, P1 ;  /* 0x0000008381077211 */ /* 0x000fca00008f3410 */
        /* <DEDUP_REMOVED lines=22> */
.L_x_689:
[----:B------:R-:W-:Y:S05]  /*2290*/  BSYNC B0 ;  /* 0x0000000000007941 */ /* 0x000fea0003800000 */
.L_x_688:
[----:B------:R-:W-:Y:S01]  /*22a0*/  IADD3 R8, R188, 0x60, RZ ;  /* 0x00000060bc087810 */ /* 0x000fe20007ffe0ff */
[----:B------:R-:W-:Y:S03]  /*22b0*/  BSSY B0, `(.L_x_690) ;  /* 0x0000021000007945 */ /* 0x000fe60003800000 */
[----:B------:R-:W-:-:S13]  /*22c0*/  ISETP.GE.AND P0, PT, R8, R9, PT ;  /* 0x000000090800720c */ /* 0x000fda0003f06270 */
[----:B------:R-:W-:Y:S05]  /*22d0*/  @P0 BRA `(.L_x_691) ;  /* 0x000001e000000947 */ /* 0x000fea0003800000 */
[----:B------:R-:W-:Y:S01]  /*22e0*/  ISETP.GE.AND P3, PT, R184, c[0x0][0x220], PT ;  /* 0x00008800b8007a0c */ /* 0x000fe20003f66270 */
[----:B------:R-:W-:Y:S01]  /*22f0*/  IMAD.MOV.U32 R133, RZ, RZ, R131 ;  /* 0x000000ffff857224 */ /* 0x000fe200078e0083 */
[----:B------:R-:W-:Y:S01]  /*2300*/  ISETP.GE.AND P2, PT, R175, c[0x0][0x220], PT ;  /* 0x00008800af007a0c */ /* 0x000fe20003f46270 */
[----:B------:R-:W-:Y:S01]  /*2310*/  ULDC UR4, c[0x0][0x19c] ;  /* 0x0000670000047ab9 */ /* 0x000fe20000000800 */
[----:B------:R-:W-:Y:S01]  /*2320*/  ISETP.GE.AND P0, PT, R174, c[0x0][0x220], PT ;  /* 0x00008800ae007a0c */ /* 0x000fe20003f06270 */
[----:B------:R-:W-:Y:S01]  /*2330*/  UIMAD UR4, UR4, 0x60, URZ ;  /* 0x00000060040478a4 */ /* 0x000fe2000f8e023f */
[----:B--2---:R-:W-:-:S05]  /*2340*/  IMAD.WIDE.U32 R26, R129, 0x60, R132 ;  /* 0x00000060811a7825 */ /* 0x004fca00078e0084 */
[----:B------:R-:W-:Y:S02]  /*2350*/  IADD3 R7, R27, UR4, RZ ;  /* 0x000000041b077c10 */ /* 0x000fe4000fffe0ff */
[C---:B------:R-:W-:Y:S01]  /*2360*/  @!P3 LEA R28, P4, R26.reuse, c[0x0][0x168], 0x1 ;  /* 0x00005a001a1cba11 */ /* 0x040fe200078808ff */
        /* <DEDUP_REMOVED lines=21> */
.L_x_691:
[----:B------:R-:W-:Y:S05]  /*24c0*/  BSYNC B0 ;  /* 0x0000000000007941 */ /* 0x000fea0003800000 */
.L_x_690:
[----:B------:R-:W0:Y:S01]  /*24d0*/  LDGDEPBAR ;  /* 0x00000000000079af */ /* 0x000e220000000000 */
[----:B------:R-:W-:Y:S01]  /*24e0*/  LOP3.LUT R11, R11, 0xfffffff8, RZ, 0xc0, !PT ;  /* 0xfffffff80b0b7812 */ /* 0x000fe200078ec0ff */
[----:B------:R-:W-:Y:S01]  /*24f0*/  IMAD.SHL.U32 R17, R17, 0x40, RZ ;  /* 0x0000004011117824 */ /* 0x000fe200078e00ff */
[----:B------:R-:W-:Y:S01]  /*2500*/  LOP3.LUT R7, R13, 0x7fffffe, RZ, 0xc0, !PT ;  /* 0x07fffffe0d077812 */ /* 0x000fe200078ec0ff */
[C---:B------:R-:W-:Y:S01]  /*2510*/  IMAD.SHL.U32 R133, R2.reuse, 0x2, RZ ;  /* 0x0000000202857824 */ /* 0x040fe200078e00ff */
[----:B------:R-:W-:Y:S01]  /*2520*/  SHF.R.S32.HI R13, RZ, 0x1f, R22 ;  /* 0x0000001fff0d7819 */ /* 0x000fe20000011416 */
[----:B------:R-:W-:Y:S01]  /*2530*/  IMAD.IADD R11, R2, 0x1, -R11 ;  /* 0x00000001020b7824 */ /* 0x000fe200078e0a0b */
[----:B------:R-:W-:Y:S01]  /*2540*/  SHF.R.S32.HI R16, RZ, 0x4, R15 ;  /* 0x00000004ff107819 */ /* 0x000fe2000001140f */
[----:B------:R-:W-:Y:S01]  /*2550*/  IMAD.IADD R18, R22, 0x1, -R7 ;  /* 0x0000000116127824 */ /* 0x000fe200078e0a07 */
[----:B------:R-:W-:Y:S01]  /*2560*/  LEA.HI R13, R13, R22, RZ, 0x3 ;  /* 0x000000160d0d7211 */ /* 0x000fe200078f18ff */
[----:B------:R-:W-:Y:S01]  /*2570*/  BSSY B0, `(.L_x_692) ;  /* 0x000004a000007945 */ /* 0x000fe20003800000 */
[----:B------:R-:W-:-:S02]  /*2580*/  SHF.R.S32.HI R179, RZ, 0x1f, R4 ;  /* 0x0000001fffb37819 */ /* 0x000fc40000011404 */
[----:B------:R-:W-:Y:S01]  /*2590*/  ISETP.GE.AND P1, PT, R188, R9, PT ;  /* 0x00000009bc00720c */ /* 0x000fe20003f26270 */
[----:B------:R-:W-:Y:S01]  /*25a0*/  IMAD.SHL.U32 R13, R13, 0x20, RZ ;  /* 0x000000200d0d7824 */ /* 0x000fe200078e00ff */
[----:B------:R-:W-:Y:S02]  /*25b0*/  LEA.HI R15, R15, R16, RZ, 0x1 ;  /* 0x000000100f0f7211 */ /* 0x000fe400078f08ff */
[----:B------:R-:W-:Y:S02]  /*25c0*/  LEA.HI R7, R11, R11, RZ, 0x1 ;  /* 0x0000000b0b077211 */ /* 0x000fe400078f08ff */
[----:B------:R-:W-:Y:S02]  /*25d0*/  LEA.HI R179, R179, R4, RZ, 0x2 ;  /* 0x00000004b3b37211 */ /* 0x000fe400078f10ff */
[----:B------:R-:W-:Y:S02]  /*25e0*/  LOP3.LUT R15, R15, 0xfffffffe, RZ, 0xc0, !PT ;  /* 0xfffffffe0f0f7812 */ /* 0x000fe400078ec0ff */
[----:B------:R-:W-:Y:S01]  /*25f0*/  LOP3.LUT R4, R7, 0x7fffffe, RZ, 0xc0, !PT ;  /* 0x07fffffe07047812 */ /* 0x000fe200078ec0ff */
[----:B------:R-:W-:-:S04]  /*2600*/  DEPBAR.LE SB0, 0x0 ;  /* 0x000080000000791a */ /* 0x000fc80000000000 */
[----:B------:R-:W-:Y:S01]  /*2610*/  BAR.SYNC.DEFER_BLOCKING 0x0 ;  /* 0x0000000000007b1d */ /* 0x000fe20000010000 */
[----:B------:R-:W-:Y:S01]  /*2620*/  LOP3.LUT R13, R13, 0xffffff00, RZ, 0xc0, !PT ;  /* 0xffffff000d0d7812 */ /* 0x000fe200078ec0ff */
[----:B------:R-:W-:Y:S01]  /*2630*/  IMAD.IADD R15, R16, 0x1, -R15 ;  /* 0x00000001100f7824 */ /* 0x000fe200078e0a0f */
[----:B------:R-:W-:Y:S01]  /*2640*/  SHF.R.S32.HI R7, RZ, 0x1, R7 ;  /* 0x00000001ff077819 */ /* 0x000fe20000011407 */
[----:B------:R-:W-:Y:S01]  /*2650*/  IMAD.IADD R4, R11, 0x1, -R4 ;  /* 0x000000010b047824 */ /* 0x000fe200078e0a04 */
[----:B------:R-:W-:Y:S01]  /*2660*/  LOP3.LUT R17, R17, 0xc0, RZ, 0xc0, !PT ;  /* 0x000000c011117812 */ /* 0x000fe200078ec0ff */
[C---:B------:R-:W-:Y:S01]  /*2670*/  IMAD R16, R20.reuse, 0x10, R21 ;  /* 0x0000001014107824 */ /* 0x040fe200078e0215 */
[----:B------:R-:W-:Y:S01]  /*2680*/  LOP3.LUT P2, RZ, R7, 0x2, RZ, 0xc0, !PT ;  /* 0x0000000207ff7812 */ /* 0x000fe2000784c0ff */
[----:B------:R-:W-:Y:S01]  /*2690*/  IMAD R21, R20, 0x200, R13 ;  /* 0x0000020014157824 */ /* 0x000fe200078e020d */
[----:B------:R-:W-:Y:S01]  /*26a0*/  SHF.R.S32.HI R179, RZ, 0x2, R179 ;  /* 0x00000002ffb37819 */ /* 0x000fe200000114b3 */
[C---:B------:R-:W-:Y:S01]  /*26b0*/  IMAD R172, R15.reuse, 0x8, R4 ;  /* 0x000000080fac7824 */ /* 0x040fe200078e0204 */
[----:B------:R-:W-:Y:S01]  /*26c0*/  LEA R198, P0, R124, c[0x0][0x170], 0x1 ;  /* 0x00005c007cc67a11 */ /* 0x000fe200078008ff */
[----:B------:R-:W-:Y:S01]  /*26d0*/  IMAD.SHL.U32 R4, R15, 0x8, RZ ;  /* 0x000000080f047824 */ /* 0x000fe200078e00ff */
[----:B------:R-:W-:Y:S01]  /*26e0*/  IADD3 R16, R16, 0x1, R179 ;  /* 0x0000000110107810 */ /* 0x000fe20007ffe0b3 */
[----:B------:R-:W-:Y:S01]  /*26f0*/  IMAD.SHL.U32 R7, R7, 0x40, RZ ;  /* 0x0000004007077824 */ /* 0x000fe200078e00ff */
[----:B------:R-:W-:Y:S01]  /*2700*/  LOP3.LUT R133, R133, 0x6, RZ, 0xc0, !PT ;  /* 0x0000000685857812 */ /* 0x000fe200078ec0ff */
[C---:B------:R-:W-:Y:S01]  /*2710*/  IMAD R13, R18.reuse, 0x20, R13 ;  /* 0x00000020120d7824 */ /* 0x040fe200078e020d */
[----:B------:R-:W-:Y:S01]  /*2720*/  LOP3.LUT R4, R17, 0x8, R4, 0xf8, !PT ;  /* 0x0000000811047812 */ /* 0x000fe200078ef804 */
[----:B------:R-:W-:Y:S01]  /*2730*/  IMAD R21, R18, 0x20, R21 ;  /* 0x0000002012157824 */ /* 0x000fe200078e0215 */
[----:B------:R-:W-:Y:S01]  /*2740*/  LOP3.LUT R7, R7, 0xc0, RZ, 0xc0, !PT ;  /* 0x000000c007077812 */ /* 0x000fe200078ec0ff */
[----:B------:R-:W-:Y:S01]  /*2750*/  IMAD.SHL.U32 R18, R19, 0x8, RZ ;  /* 0x0000000813127824 */ /* 0x000fe200078e00ff */
[----:B------:R-:W-:-:S02]  /*2760*/  SHF.R.U32.HI R17, RZ, 0x3, R17 ;  /* 0x00000003ff117819 */ /* 0x000fc40000011611 */
[----:B------:R-:W-:Y:S01]  /*2770*/  IADD3 R2, R127, R16, -R182 ;  /* 0x000000107f027210 */ /* 0x000fe20007ffe8b6 */
[----:B------:R3:W-:Y:S01]  /*2780*/  @P1 STS [R181+0x9000], RZ ;  /* 0x009000ffb5001388 */ /* 0x0007e20000000800 */
[----:B------:R-:W-:Y:S02]  /*2790*/  LOP3.LUT R18, R7, 0x8, R18, 0xf8, !PT ;  /* 0x0000000807127812 */ /* 0x000fe400078ef812 */
[----:B------:R-:W-:Y:S01]  /*27a0*/  LOP3.LUT R4, R4, R17, RZ, 0x3c, !PT ;  /* 0x0000001104047212 */ /* 0x000fe200078e3cff */
[----:B------:R3:W-:Y:S01]  /*27b0*/  @P1 STS [R181+0x9004], RZ ;  /* 0x009004ffb5001388 */ /* 0x0007e20000000800 */
[----:B------:R-:W-:Y:S02]  /*27c0*/  SHF.R.U32.HI R7, RZ, 0x3, R7 ;  /* 0x00000003ff077819 */ /* 0x000fe40000011607 */
[----:B------:R-:W-:Y:S01]  /*27d0*/  LEA.HI.X R197, R124, c[0x0][0x174], R6, 0x1, P0 ;  /* 0x00005d007cc57a11 */ /* 0x000fe200000f0c06 */
[----:B------:R3:W-:Y:S01]  /*27e0*/  @P1 STS.64 [R181+0x9008], RZ ;  /* 0x009008ffb5001388 */ /* 0x0007e20000000a00 */
[----:B------:R-:W-:Y:S01]  /*27f0*/  LOP3.LUT R7, R18, R7, RZ, 0x3c, !PT ;  /* 0x0000000712077212 */ /* 0x000fe200078e3cff */
[C---:B------:R-:W-:Y:S01]  /*2800*/  IMAD.IADD R173, R4.reuse, 0x1, R21 ;  /* 0x0000000104ad7824 */ /* 0x040fe200078e0215 */
[----:B------:R-:W-:Y:S01]  /*2810*/  SEL R5, R5, 0xfffffff0, !P2 ;  /* 0xfffffff005057807 */ /* 0x000fe20005000000 */
[----:B------:R3:W-:Y:S01]  /*2820*/  @P1 STS.128 [R181+0xb000], RZ ;  /* 0x00b000ffb5001388 */ /* 0x0007e20000000c00 */
[----:B------:R-:W-:Y:S01]  /*2830*/  IMAD.IADD R4, R4, 0x1, R13 ;  /* 0x0000000104047824 */ /* 0x000fe200078e020d */
[----:B------:R-:W-:Y:S01]  /*2840*/  IADD3 R2, R2, c[0x0][0x2e8], RZ ;  /* 0x0000ba0002027a10 */ /* 0x000fe20007ffe0ff */
[----:B------:R-:W-:Y:S01]  /*2850*/  IMAD.U32 R172, R172, 0x20, R7 ;  /* 0x00000020acac7824 */ /* 0x000fe200078e0007 */
[----:B------:R3:W-:Y:S01]  /*2860*/  @P1 STS.128 [R181+0xd000], RZ ;  /* 0x00d000ffb5001388 */ /* 0x0007e20000000c00 */
[----:B------:R-:W-:Y:S01]  /*2870*/  IMAD.SHL.U32 R173, R173, 0x2, RZ ;  /* 0x00000002adad7824 */ /* 0x000fe200078e00ff */
[----:B------:R-:W-:Y:S05]  /*2880*/  @P1 BRA `(.L_x_693) ;  /* 0x0000018000001947 */ /* 0x000fea0003800000 */
[----:B------:R-:W-:Y:S02]  /*2890*/  ISETP.GE.AND P2, PT, R184, c[0x0][0x220], PT ;  /* 0x00008800b8007a0c */ /* 0x000fe40003f46270 */
[----:B------:R-:W-:-:S02]  /*28a0*/  ISETP.GE.AND P1, PT, R175, c[0x0][0x220], PT ;  /* 0x00008800af007a0c */ /* 0x000fc40003f26270 */
[----:B------:R-:W-:-:S09]  /*28b0*/  ISETP.GE.AND P0, PT, R174, c[0x0][0x220], PT ;  /* 0x00008800ae007a0c */ /* 0x000fd20003f06270 */
[----:B------:R-:W-:Y:S01]  /*28c0*/  @!P2 IMAD.MOV.U32 R199, RZ, RZ, R197 ;  /* 0x000000ffffc7a224 */ /* 0x000fe200078e00c5 */
[----:B------:R4:W-:Y:S01]  /*28d0*/  @P2 STS [R181+0x9000], RZ ;  /* 0x009000ffb5002388 */ /* 0x0009e20000000800 */
[----:B------:R-:W-:-:S03]  /*28e0*/  @!P1 IMAD.MOV.U32 R196, RZ, RZ, R198 ;  /* 0x000000ffffc49224 */ /* 0x000fc600078e00c6 */
[----:B------:R4:W-:Y:S04]  /*28f0*/  @P2 STS [R181+0x9004], RZ ;  /* 0x009004ffb5002388 */ /* 0x0009e80000000800 */
        /* <DEDUP_REMOVED lines=12> */
[----:B----4-:R-:W-:-:S05]  /*29c0*/  MOV R196, R198 ;  /* 0x000000c600c47202 */ /* 0x010fca0000000f00 */
[----:B------:R-:W-:Y:S01]  /*29d0*/  @!PT LDS RZ, [RZ] ;  /* 0x00000000fffff984 */ /* 0x000fe20000000800 */
[----:B------:R-:W-:Y:S01]  /*29e0*/  @!PT LDS RZ, [RZ] ;  /* 0x00000000fffff984 */ /* 0x000fe20000000800 */
[----:B------:R-:W-:Y:S01]  /*29f0*/  @!PT LDS RZ, [RZ] ;  /* 0x00000000fffff984 */ /* 0x000fe20000000800 */
[----:B------:R4:W-:Y:S02]  /*2a00*/  LDGSTS.E.BYPASS.LTC128B.128 [R181+0xd000], [R196.64+0x80] ;  /* 0x0d000080c4b57fae */ /* 0x0009e4000b901d46 */
.L_x_693:
[----:B------:R-:W-:Y:S05]  /*2a10*/  BSYNC B0 ;  /* 0x0000000000007941 */ /* 0x000fea0003800000 */
.L_x_692:
[----:B------:R-:W-:Y:S01]  /*2a20*/  ISETP.GE.AND P0, PT, R14, R9, PT ;  /* 0x000000090e00720c */ /* 0x000fe20003f06270 */
[----:B------:R-:W-:Y:S01]  /*2a30*/  IMAD.MOV.U32 R7, RZ, RZ, c[0x0][0x1a0] ;  /* 0x00006800ff077624 */ /* 0x000fe200078e00ff */
[----:B------:R-:W-:Y:S03]  /*2a40*/  BSSY B0, `(.L_x_694) ;  /* 0x0000020000007945 */ /* 0x000fe60003800000 */
[C---:B------:R-:W-:Y:S01]  /*2a50*/  IMAD.SHL.U32 R186, R7.reuse, 0x20, RZ ;  /* 0x0000002007ba7824 */ /* 0x040fe200078e00ff */
[----:B------:R-:W-:-:S07]  /*2a60*/  SHF.L.U64.HI R183, R7, R12, c[0x0][0x1a4] ;  /* 0x0000690007b77619 */ /* 0x000fce000001020c */
[----:B------:R1:W-:Y:S04]  /*2a70*/  @P0 STS.128 [R181+0x9800], RZ ;  /* 0x009800ffb5000388 */ /* 0x0003e80000000c00 */
[----:B------:R1:W-:Y:S04]  /*2a80*/  @P0 STS.128 [R181+0xb800], RZ ;  /* 0x00b800ffb5000388 */ /* 0x0003e80000000c00 */
[----:B------:R1:W-:Y:S01]  /*2a90*/  @P0 STS.128 [R181+0xd800], RZ ;  /* 0x00d800ffb5000388 */ /* 0x0003e20000000c00 */
[----:B------:R-:W-:Y:S05]  /*2aa0*/  @P0 BRA `(.L_x_695) ;  /* 0x0000019000000947 */ /* 0x000fea0003800000 */
[----:B------:R-:W-:Y:S02]  /*2ab0*/  ISETP.GE.AND P3, PT, R184, c[0x0][0x220], PT ;  /* 0x00008800b8007a0c */ /* 0x000fe40003f66270 */
[----:B------:R-:W-:-:S02]  /*2ac0*/  ISETP.GE.AND P2, PT, R175, c[0x0][0x220], PT ;  /* 0x00008800af007a0c */ /* 0x000fc40003f46270 */
[----:B------:R-:W-:-:S09]  /*2ad0*/  ISETP.GE.AND P0, PT, R174, c[0x0][0x220], PT ;  /* 0x00008800ae007a0c */ /* 0x000fd20003f06270 */
[CC--:B------:R-:W-:Y:S01]  /*2ae0*/  @!P3 LEA R14, P4, R186.reuse, R198.reuse, 0x1 ;  /* 0x000000c6ba0eb211 */ /* 0x0c0fe200078808ff */
[----:B------:R1:W-:Y:S01]  /*2af0*/  @P3 STS.128 [R181+0x9800], RZ ;  /* 0x009800ffb5003388 */ /* 0x0003e20000000c00 */
[C---:B------:R-:W-:Y:S02]  /*2b00*/  @!P2 LEA R12, P1, R186.reuse, R198, 0x1 ;  /* 0x000000c6ba0ca211 */ /* 0x040fe400078208ff */
[CCC-:B------:R-:W-:Y:S02]  /*2b10*/  @!P3 LEA.HI.X R15, R186.reuse, R197.reuse, R183.reuse, 0x1, P4 ;  /* 0x000000c5ba0fb211 */ /* 0x1c0fe400020f0cb7 */
[----:B------:R-:W-:-:S03]  /*2b20*/  @!P2 LEA.HI.X R13, R186, R197, R183, 0x1, P1 ;  /* 0x000000c5ba0da211 */ /* 0x000fc600008f0cb7 */
        /* <DEDUP_REMOVED lines=11> */
[----:B-1----:R-:W-:-:S04]  /*2be0*/  LEA R12, P0, R186, R198, 0x1 ;  /* 0x000000c6ba0c7211 */ /* 0x002fc800078008ff */
[----:B------:R-:W-:-:S05]  /*2bf0*/  LEA.HI.X R13, R186, R197, R183, 0x1, P0 ;  /* 0x000000c5ba0d7211 */ /* 0x000fca00000f0cb7 */
[----:B------:R-:W-:Y:S01]  /*2c00*/  @!PT LDS RZ, [RZ] ;  /* 0x00000000fffff984 */ /* 0x000fe20000000800 */
[----:B------:R-:W-:Y:S01]  /*2c10*/  @!PT LDS RZ, [RZ] ;  /* 0x00000000fffff984 */ /* 0x000fe20000000800 */
[----:B------:R-:W-:Y:S01]  /*2c20*/  @!PT LDS RZ, [RZ] ;  /* 0x00000000fffff984 */ /* 0x000fe20000000800 */
[----:B------:R1:W-:Y:S04]  /*2c30*/  LDGSTS.E.BYPASS.LTC128B.128 [R181+0xd800], [R12.64+0x80] ;  /* 0x0d8000800cb57fae */ /* 0x0003e8000b901d46 */
.L_x_695:
[----:B------:R-:W-:Y:S05]  /*2c40*/  BSYNC B0 ;  /* 0x0000000000007941 */ /* 0x000fea0003800000 */
.L_x_694:
[----:B------:R-:W-:Y:S01]  /*2c50*/  ISETP.GE.AND P0, PT, R10, R9, PT ;  /* 0x000000090a00720c */ /* 0x000fe20003f06270 */
[----:B------:R-:W-:-:S12]  /*2c60*/  BSSY B0, `(.L_x_696) ;  /* 0x0000021000007945 */ /* 0x000fd80003800000 */
[----:B------:R1:W-:Y:S04]  /*2c70*/  @P0 STS.128 [R181+0xa000], RZ ;  /* 0x00a000ffb5000388 */ /* 0x0003e80000000c00 */
[----:B------:R1:W-:Y:S04]  /*2c80*/  @P0 STS.128 [R181+0xc000], RZ ;  /* 0x00c000ffb5000388 */ /* 0x0003e80000000c00 */
[----:B------:R1:W-:Y:S01]  /*2c90*/  @P0 STS.128 [R181+0xe000], RZ ;  /* 0x00e000ffb5000388 */ /* 0x0003e20000000c00 */
[----:B------:R-:W-:Y:S05]  /*2ca0*/  @P0 BRA `(.L_x_697) ;  /* 0x000001c000000947 */ /* 0x000fea0003800000 */
[----:B------:R-:W-:Y:S01]  /*2cb0*/  ISETP.GE.AND P3, PT, R184, c[0x0][0x220], PT ;  /* 0x00008800b8007a0c */ /* 0x000fe20003f66270 */
[----:B------:R-:W-:Y:S01]  /*2cc0*/  IMAD.MOV.U32 R10, RZ, RZ, 0x6 ;  /* 0x00000006ff0a7424 */ /* 0x000fe200078e00ff */
[----:B------:R-:W-:Y:S01]  /*2cd0*/  ISETP.GE.AND P2, PT, R175, c[0x0][0x220], PT ;  /* 0x00008800af007a0c */ /* 0x000fe20003f46270 */
[----:B------:R-:W-:Y:S01]  /*2ce0*/  IMAD.SHL.U32 R11, R7, 0x40, RZ ;  /* 0x00000040070b7824 */ /* 0x000fe200078e00ff */
[----:B------:R-:W-:-:S02]  /*2cf0*/  ISETP.GE.AND P0, PT, R174, c[0x0][0x220], PT ;  /* 0x00008800ae007a0c */ /* 0x000fc40003f06270 */
[----:B------:R-:W-:-:S07]  /*2d00*/  SHF.L.U64.HI R10, R7, R10, c[0x0][0x1a4] ;  /* 0x00006900070a7619 */ /* 0x000fce000001020a */
[CC--:B-1----:R-:W-:Y:S01]  /*2d10*/  @!P3 LEA R14, P4, R11.reuse, R198.reuse, 0x1 ;  /* 0x000000c60b0eb211 */ /* 0x0c2fe200078808ff */
        /* <DEDUP_REMOVED lines=21> */
.L_x_697:
[----:B------:R-:W-:Y:S05]  /*2e70*/  BSYNC B0 ;  /* 0x0000000000007941 */ /* 0x000fea0003800000 */
.L_x_696:
[----:B------:R-:W-:Y:S01]  /*2e80*/  ISETP.GE.AND P0, PT, R8, R9, PT ;  /* 0x000000090800720c */ /* 0x000fe20003f06270 */
[----:B------:R-:W-:-:S12]  /*2e90*/  BSSY B0, `(.L_x_698) ;  /* 0x0000027000007945 */ /* 0x000fd80003800000 */
[----:B------:R1:W-:Y:S04]  /*2ea0*/  @P0 STS.128 [R181+0xa800], RZ ;  /* 0x00a800ffb5000388 */ /* 0x0003e80000000c00 */
[----:B------:R1:W-:Y:S04]  /*2eb0*/  @P0 STS.128 [R181+0xc800], RZ ;  /* 0x00c800ffb5000388 */ /* 0x0003e80000000c00 */
[----:B------:R1:W-:Y:S01]  /*2ec0*/  @P0 STS.128 [R181+0xe800], RZ ;  /* 0x00e800ffb5000388 */ /* 0x0003e20000000c00 */
[----:B------:R-:W-:Y:S05]  /*2ed0*/  @P0 BRA `(.L_x_699) ;  /* 0x0000022000000947 */ /* 0x000fea0003800000 */
[----:B------:R-:W-:Y:S02]  /*2ee0*/  ISETP.GE.AND P2, PT, R184, c[0x0][0x220], PT ;  /* 0x00008800b8007a0c */ /* 0x000fe40003f46270 */
[----:B------:R-:W-:-:S02]  /*2ef0*/  ISETP.GE.AND P1, PT, R175, c[0x0][0x220], PT ;  /* 0x00008800af007a0c */ /* 0x000fc40003f26270 */
[----:B------:R-:W-:-:S09]  /*2f00*/  ISETP.GE.AND P0, PT, R174, c[0x0][0x220], PT ;  /* 0x00008800ae007a0c */ /* 0x000fd20003f06270 */
[----:B------:R-:W-:Y:S01]  /*2f10*/  @!P2 MOV R9, c[0x0][0x1a4] ;  /* 0x000069000009aa02 */ /* 0x000fe20000000f00 */
[----:B------:R1:W-:Y:S01]  /*2f20*/  @P2 STS.128 [R181+0xa800], RZ ;  /* 0x00a800ffb5002388 */ /* 0x0003e20000000c00 */
[----:B----4-:R-:W-:Y:S01]  /*2f30*/  @!P2 MOV R199, R197 ;  /* 0x000000c500c7a202 */ /* 0x010fe20000000f00 */
[--C-:B------:R-:W-:Y:S01]  /*2f40*/  @!P1 IMAD.MOV.U32 R196, RZ, RZ, R198.reuse ;  /* 0x000000ffffc49224 */ /* 0x100fe200078e00c6 */
[----:B------:R-:W-:Y:S01]  /*2f50*/  @!P1 MOV R8, c[0x0][0x1a4] ;  /* 0x0000690000089a02 */ /* 0x000fe20000000f00 */
[----:B------:R-:W-:Y:S02]  /*2f60*/  @!P2 IMAD R9, R9, 0xc0, RZ ;  /* 0x000000c00909a824 */ /* 0x000fe400078e02ff */
[----:B------:R-:W-:-:S04]  /*2f70*/  @!P2 IMAD.WIDE.U32 R10, R7, 0xc0, R198 ;  /* 0x000000c0070aa825 */ /* 0x000fc800078e00c6 */
[----:B-1----:R-:W-:Y:S01]  /*2f80*/  @!P1 IMAD.WIDE.U32 R12, R7, 0xc0, R196 ;  /* 0x000000c0070c9825 */ /* 0x002fe200078e00c4 */
[----:B------:R-:W-:-:S03]  /*2f90*/  @!P2 IADD3 R11, R11, R9, RZ ;  /* 0x000000090b0ba210 */ /* 0x000fc60007ffe0ff */
[----:B------:R-:W-:Y:S02]  /*2fa0*/  @!P1 IMAD R8, R8, 0xc0, RZ ;  /* 0x000000c008089824 */ /* 0x000fe400078e02ff */
[----:B------:R-:W-:Y:S01]  /*2fb0*/  @!PT LDS RZ, [RZ] ;  /* 0x00000000fffff984 */ /* 0x000fe20000000800 */
[----:B------:R-:W-:Y:S01]  /*2fc0*/  @!PT LDS RZ, [RZ] ;  /* 0x00000000fffff984 */ /* 0x000fe20000000800 */
[----:B------:R-:W-:Y:S01]  /*2fd0*/  @!PT LDS RZ, [RZ] ;  /* 0x00000000fffff984 */ /* 0x000fe20000000800 */
[----:B------:R1:W-:Y:S02]  /*2fe0*/  @!P2 LDGSTS.E.BYPASS.LTC128B.128 [R181+0xa800], [R10.64] ;  /* 0x0a8000000ab5afae */ /* 0x0003e4000b901d46 */
[----:B------:R-:W-:Y:S02]  /*2ff0*/  @!P1 IMAD.IADD R13, R13, 0x1, R8 ;  /* 0x000000010d0d9824 */ /* 0x000fe400078e0208 */
[----:B------:R1:W-:Y:S04]  /*3000*/  @P1 STS.128 [R181+0xc800], RZ ;  /* 0x00c800ffb5001388 */ /* 0x0003e80000000c00 */
[----:B------:R-:W-:Y:S01]  /*3010*/  @!PT LDS RZ, [RZ] ;  /* 0x00000000fffff984 */ /* 0x000fe20000000800 */
[----:B------:R-:W-:Y:S01]  /*3020*/  @!PT LDS RZ, [RZ] ;  /* 0x00000000fffff984 */ /* 0x000fe20000000800 */
[----:B------:R-:W-:Y:S01]  /*3030*/  @!PT LDS RZ, [RZ] ;  /* 0x00000000fffff984 */ /* 0x000fe20000000800 */
[----:B------:R1:W-:Y:S04]  /*3040*/  @!P1 LDGSTS.E.BYPASS.LTC128B.128 [R181+0xc800], [R12.64+0x40] ;  /* 0x0c8000400cb59fae */ /* 0x0003e8000b901d46 */
[----:B------:R1:W-:Y:S01]  /*3050*/  @P0 STS.128 [R181+0xe800], RZ ;  /* 0x00e800ffb5000388 */ /* 0x0003e20000000c00 */
[----:B------:R-:W-:Y:S05]  /*3060*/  @P0 BRA `(.L_x_699) ;  /* 0x0000009000000947 */ /* 0x000fea0003800000 */
[----:B------:R-:W-:Y:S01]  /*3070*/  MOV R196, R198 ;  /* 0x000000c600c47202 */ /* 0x000fe20000000f00 */
[----:B------:R-:W-:-:S02]  /*3080*/  ULDC UR4, c[0x0][0x1a4] ;  /* 0x0000690000047ab9 */ /* 0x000fc40000000800 */
[----:B------:R-:W-:Y:S02]  /*3090*/  UIMAD UR4, UR4, 0xc0, URZ ;  /* 0x000000c0040478a4 */ /* 0x000fe4000f8e023f */
[----:B------:R-:W-:-:S05]  /*30a0*/  IMAD.WIDE.U32 R8, R7, 0xc0, R196 ;  /* 0x000000c007087825 */ /* 0x000fca00078e00c4 */
[----:B------:R-:W-:-:S05]  /*30b0*/  IADD3 R9, R9, UR4, RZ ;  /* 0x0000000409097c10 */ /* 0x000fca000fffe0ff */
[----:B------:R-:W-:Y:S01]  /*30c0*/  @!PT LDS RZ, [RZ] ;  /* 0x00000000fffff984 */ /* 0x000fe20000000800 */
[----:B------:R-:W-:Y:S01]  /*30d0*/  @!PT LDS RZ, [RZ] ;  /* 0x00000000fffff984 */ /* 0x000fe20000000800 */
[----:B------:R-:W-:Y:S01]  /*30e0*/  @!PT LDS RZ, [RZ] ;  /* 0x00000000fffff984 */ /* 0x000fe20000000800 */
[----:B------:R4:W-:Y:S02]  /*30f0*/  LDGSTS.E.BYPASS.LTC128B.128 [R181+0xe800], [R8.64+0x80] ;  /* 0x0e80008008b57fae */ /* 0x0009e4000b901d46 */
.L_x_699:
[----:B------:R-:W-:Y:S05]  /*3100*/  BSYNC B0 ;  /* 0x0000000000007941 */ /* 0x000fea0003800000 */
.L_x_698:
[----:B------:R-:W-:Y:S01]  /*3110*/  IMAD.SHL.U32 R172, R172, 0x2, RZ ;  /* 0x00000002acac7824 */ /* 0x000fe200078e00ff */
[----:B------:R-:W-:Y:S01]  /*3120*/  LDSM.16.M88.4 R92, [R173] ;  /* 0x00000000ad5c783b */ /* 0x000fe20000000200 */
[----:B------:R-:W-:Y:S01]  /*3130*/  IMAD R171, R3, 0x2, R173 ;  /* 0x0000000203ab7824 */ /* 0x000fe200078e02ad */
[----:B------:R-:W-:Y:S01]  /*3140*/  ISETP.GE.AND P5, PT, R128, 0x2, PT ;  /* 0x000000028000780c */ /* 0x000fe20003fa6270 */
[----:B------:R-:W-:Y:S01]  /*3150*/  IMAD R169, R5, 0x2, R172 ;  /* 0x0000000205a97824 */ /* 0x000fe200078e02ac */
[----:B------:R-:W5:Y:S01]  /*3160*/  LDSM.16.M88.4 R40, [R172+0x3400] ;  /* 0x00340000ac28783b */ /* 0x000f620000000200 */
[C---:B------:R-:W-:Y:S02]  /*3170*/  IADD3 R134, R2.reuse, 0x8, RZ ;  /* 0x0000000802867810 */ /* 0x040fe40007ffe0ff */
[-C--:B------:R-:W-:Y:S01]  /*3180*/  IMNMX R135, R2, R127.reuse, PT ;  /* 0x0000007f02877217 */ /* 0x080fe20003800200 */
[----:B-1----:R-:W1:Y:S01]  /*3190*/  LDSM.16.M88.4 R32, [R172+0x3800] ;  /* 0x00380000ac20783b */ /* 0x002e620000000200 */
[----:B------:R-:W-:-:S03]  /*31a0*/  IMNMX R134, R134, R127, PT ;  /* 0x0000007f86867217 */ /* 0x000fc60003800200 */
[----:B------:R-:W2:Y:S04]  /*31b0*/  LDSM.16.M88.4 R48, [R172+0x3000] ;  /* 0x00300000ac30783b */ /* 0x000ea80000000200 */
[----:B--2---:R-:W2:Y:S04]  /*31c0*/  LDSM.16.M88.4 R24, [R172+0x3c00] ;  /* 0x003c0000ac18783b */ /* 0x004ea80000000200 */
[----:B------:R-:W3:Y:S04]  /*31d0*/  LDSM.16.M88.4 R16, [R172+0x4000] ;  /* 0x00400000ac10783b */ /* 0x000ee80000000200 */
[----:B----4-:R-:W4:Y:S04]  /*31e0*/  LDSM.16.M88.4 R8, [R172+0x4400] ;  /* 0x00440000ac08783b */ /* 0x010f280000000200 */
[----:B------:R-:W2:Y:S04]  /*31f0*/  LDSM.16.M88.4 R100, [R172+0x4800] ;  /* 0x00480000ac64783b */ /* 0x000ea80000000200 */
[----:B------:R-:W2:Y:S04]  /*3200*/  LDSM.16.M88.4 R68, [R172+0x4c00] ;  /* 0x004c0000ac44783b */ /* 0x000ea80000000200 */
[----:B------:R-:W-:Y:S04]  /*3210*/  LDSM.16.M88.4 R56, [R171] ;  /* 0x00000000ab38783b */ /* 0x000fe80000000200 */
[----:B------:R-:W2:Y:S04]  /*3220*/  LDSM.16.M88.4 R64, [R169+0x3400] ;  /* 0x00340000a940783b */ /* 0x000ea80000000200 */
[----:B------:R-:W2:Y:S01]  /*3230*/  LDSM.16.M88.4 R72, [R169+0x3800] ;  /* 0x00380000a948783b */ /* 0x000ea20000000200 */
[C---:B-----5:R-:W-:Y:S03]  /*3240*/  HMMA.16816.F32.BF16 R44, R92.reuse, R40, RZ ;  /* 0x000000285c2c723c */ /* 0x060fe600000418ff */
[----:B------:R-:W5:Y:S04]  /*3250*/  LDSM.16.M88.4 R76, [R169+0x3000] ;  /* 0x00300000a94c783b */ /* 0x000f680000000200 */
[----:B------:R-:W3:Y:S01]  /*3260*/  LDSM.16.M88.4 R60, [R169+0x3c00] ;  /* 0x003c0000a93c783b */ /* 0x000ee20000000200 */
[C---:B-1----:R-:W-:Y:S03]  /*3270*/  HMMA.16816.F32.BF16 R36, R92.reuse, R32, RZ ;  /* 0x000000205c24723c */ /* 0x042fe600000418ff */
[----:B------:R-:W-:Y:S04]  /*3280*/  LDSM.16.M88.4 R80, [R169+0x4c00] ;  /* 0x004c0000a950783b */ /* 0x000fe80000000200 */
[----:B------:R-:W-:Y:S01]  /*3290*/  LDSM.16.M88.4 R84, [R169+0x6800] ;  /* 0x00680000a954783b */ /* 0x000fe20000000200 */
[C---:B------:R-:W-:Y:S03]  /*32a0*/  HMMA.16816.F32.BF16 R40, R92.reuse, R42, RZ ;  /* 0x0000002a5c28723c */ /* 0x040fe600000418ff */
[----:B------:R-:W-:Y:S04]  /*32b0*/  LDSM.16.M88.4 R116, [R173+0x2000] ;  /* 0x00200000ad74783b */ /* 0x000fe80000000200 */
[----:B------:R-:W-:Y:S01]  /*32c0*/  LDSM.16.M88.4 R120, [R172+0x8400] ;  /* 0x00840000ac78783b */ /* 0x000fe20000000200 */
[C---:B------:R-:W-:Y:S03]  /*32d0*/  HMMA.16816.F32.BF16 R32, R92.reuse, R34, RZ ;  /* 0x000000225c20723c */ /* 0x040fe600000418ff */
[----:B------:R-:W-:Y:S04]  /*32e0*/  LDSM.16.M88.4 R112, [R172+0x8800] ;  /* 0x00880000ac70783b */ /* 0x000fe80000000200 */
[----:B------:R-:W-:Y:S01]  /*32f0*/  LDSM.16.M88.4 R108, [R172+0x8c00] ;  /* 0x008c0000ac6c783b */ /* 0x000fe20000000200 */
[C---:B------:R-:W-:Y:S03]  /*3300*/  HMMA.16816.F32.BF16 R52, R92.reuse, R48, RZ ;  /* 0x000000305c34723c */ /* 0x040fe600000418ff */
[----:B------:R-:W-:Y:S04]  /*3310*/  LDSM.16.M88.4 R88, [R171+0x2000] ;  /* 0x00200000ab58783b */ /* 0x000fe80000000200 */
[----:B------:R-:W0:Y:S01]  /*3320*/  LDGDEPBAR ;  /* 0x00000000000079af */ /* 0x000e220000000000 */
[C---:B--2---:R-:W-:Y:S08]  /*3330*/  HMMA.16816.F32.BF16 R28, R92.reuse, R24, RZ ;  /* 0x000000185c1c723c */ /* 0x044ff000000418ff */
[C---:B---3--:R-:W-:Y:S08]  /*3340*/  HMMA.16816.F32.BF16 R20, R92.reuse, R16, RZ ;  /* 0x000000105c14723c */ /* 0x048ff000000418ff */
[C---:B----4-:R-:W-:Y:S08]  /*3350*/  HMMA.16816.F32.BF16 R12, R92.reuse, R8, RZ ;  /* 0x000000085c0c723c */ /* 0x050ff000000418ff */
[C---:B------:R-:W-:Y:S08]  /*3360*/  HMMA.16816.F32.BF16 R104, R92.reuse, R100, RZ ;  /* 0x000000645c68723c */ /* 0x040ff000000418ff */
[C---:B------:R-:W-:Y:S08]  /*3370*/  HMMA.16816.F32.BF16 R48, R92.reuse, R50, RZ ;  /* 0x000000325c30723c */ /* 0x040ff000000418ff */
[C---:B------:R-:W-:Y:S08]  /*3380*/  HMMA.16816.F32.BF16 R24, R92.reuse, R26, RZ ;  /* 0x0000001a5c18723c */ /* 0x040ff000000418ff */
[C---:B------:R-:W-:Y:S08]  /*3390*/  HMMA.16816.F32.BF16 R16, R92.reuse, R18, RZ ;  /* 0x000000125c10723c */ /* 0x040ff000000418ff */
[C---:B------:R-:W-:Y:S08]  /*33a0*/  HMMA.16816.F32.BF16 R8, R92.reuse, R10, RZ ;  /* 0x0000000a5c08723c */ /* 0x040ff000000418ff */
[C---:B------:R-:W-:Y:S08]  /*33b0*/  HMMA.16816.F32.BF16 R100, R92.reuse, R102, RZ ;  /* 0x000000665c64723c */ /* 0x040ff000000418ff */
[C---:B------:R-:W-:Y:S08]  /*33c0*/  HMMA.16816.F32.BF16 R96, R92.reuse, R68, RZ ;  /* 0x000000445c60723c */ /* 0x040ff000000418ff */
[----:B------:R-:W-:Y:S01]  /*33d0*/  HMMA.16816.F32.BF16 R92, R92, R70, RZ ;  /* 0x000000465c5c723c */ /* 0x000fe200000418ff */
[----:B------:R-:W1:Y:S07]  /*33e0*/  LDSM.16.M88.4 R68, [R169+0x4000] ;  /* 0x00400000a944783b */ /* 0x000e6e0000000200 */
[C---:B------:R-:W-:Y:S08]  /*33f0*/  HMMA.16816.F32.BF16 R44, R56.reuse, R64, R44 ;  /* 0x00000040382c723c */ /* 0x040ff0000004182c */
[C---:B------:R-:W-:Y:S01]  /*3400*/  HMMA.16816.F32.BF16 R40, R56.reuse, R66, R40 ;  /* 0x000000423828723c */ /* 0x040fe20000041828 */
[----:B------:R-:W2:Y:S07]  /*3410*/  LDSM.16.M88.4 R64, [R169+0x4400] ;  /* 0x00440000a940783b */ /* 0x000eae0000000200 */
[C---:B------:R-:W-:Y:S08]  /*3420*/  HMMA.16816.F32.BF16 R36, R56.reuse, R72, R36 ;  /* 0x000000483824723c */ /* 0x040ff00000041824 */
[C---:B------:R-:W-:Y:S01]  /*3430*/  HMMA.16816.F32.BF16 R32, R56.reuse, R74, R32 ;  /* 0x0000004a3820723c */ /* 0x040fe20000041820 */
[----:B------:R-:W3:Y:S07]  /*3440*/  LDSM.16.M88.4 R72, [R169+0x4800] ;  /* 0x00480000a948783b */ /* 0x000eee0000000200 */
[C---:B-----5:R-:W-:Y:S08]  /*3450*/  HMMA.16816.F32.BF16 R52, R56.reuse, R76, R52 ;  /* 0x0000004c3834723c */ /* 0x060ff00000041834 */
[C---:B------:R-:W-:Y:S01]  /*3460*/  HMMA.16816.F32.BF16 R48, R56.reuse, R78, R48 ;  /* 0x0000004e3830723c */ /* 0x040fe20000041830 */
[----:B------:R-:W-:Y:S07]  /*3470*/  LDSM.16.M88.4 R76, [R172+0x5000] ;  /* 0x00500000ac4c783b */ /* 0x000fee0000000200 */
[C---:B------:R-:W-:Y:S08]  /*3480*/  HMMA.16816.F32.BF16 R28, R56.reuse, R60, R28 ;  /* 0x0000003c381c723c */ /* 0x040ff0000004181c */
[C---:B------:R-:W-:Y:S01]  /*3490*/  HMMA.16816.F32.BF16 R24, R56.reuse, R62, R24 ;  /* 0x0000003e3818723c */ /* 0x040fe20000041818 */
[----:B------:R-:W4:Y:S07]  /*34a0*/  LDSM.16.M88.4 R60, [R173+0x1000] ;  /* 0x00100000ad3c783b */ /* 0x000f2e0000000200 */
[C---:B-1----:R-:W-:Y:S08]  /*34b0*/  HMMA.16816.F32.BF16 R20, R56.reuse, R68, R20 ;  /* 0x000000443814723c */ /* 0x042ff00000041814 */
[C---:B------:R-:W-:Y:S01]  /*34c0*/  HMMA.16816.F32.BF16 R16, R56.reuse, R70, R16 ;  /* 0x000000463810723c */ /* 0x040fe20000041810 */
[----:B------:R-:W1:Y:S07]  /*34d0*/  LDSM.16.M88.4 R68, [R172+0x5400] ;  /* 0x00540000ac44783b */ /* 0x000e6e0000000200 */
[C---:B--2---:R-:W-:Y:S08]  /*34e0*/  HMMA.16816.F32.BF16 R12, R56.reuse, R64, R12 ;  /* 0x00000040380c723c */ /* 0x044ff0000004180c */
[C---:B------:R-:W-:Y:S01]  /*34f0*/  HMMA.16816.F32.BF16 R8, R56.reuse, R66, R8 ;  /* 0x000000423808723c */ /* 0x040fe20000041808 */
[----:B------:R-:W2:Y:S07]  /*3500*/  LDSM.16.M88.4 R64, [R172+0x5800] ;  /* 0x00580000ac40783b */ /* 0x000eae0000000200 */
[C---:B---3--:R-:W-:Y:S08]  /*3510*/  HMMA.16816.F32.BF16 R104, R56.reuse, R72, R104 ;  /* 0x000000483868723c */ /* 0x048ff00000041868 */
[C---:B------:R-:W-:Y:S01]  /*3520*/  HMMA.16816.F32.BF16 R100, R56.reuse, R74, R100 ;  /* 0x0000004a3864723c */ /* 0x040fe20000041864 */
[----:B------:R-:W-:Y:S07]  /*3530*/  LDSM.16.M88.4 R72, [R172+0x5c00] ;  /* 0x005c0000ac48783b */ /* 0x000fee0000000200 */
[C---:B------:R-:W-:Y:S08]  /*3540*/  HMMA.16816.F32.BF16 R96, R56.reuse, R80, R96 ;  /* 0x000000503860723c */ /* 0x040ff00000041860 */
[----:B------:R-:W-:Y:S01]  /*3550*/  HMMA.16816.F32.BF16 R92, R56, R82, R92 ;  /* 0x00000052385c723c */ /* 0x000fe2000004185c */
[----:B------:R-:W3:Y:S04]  /*3560*/  LDSM.16.M88.4 R56, [R172+0x6000] ;  /* 0x00600000ac38783b */ /* 0x000ee80000000200 */
[----:B------:R-:W-:Y:S03]  /*3570*/  LDSM.16.M88.4 R80, [R172+0x6c00] ;  /* 0x006c0000ac50783b */ /* 0x000fe60000000200 */
[C---:B----4-:R-:W-:Y:S08]  /*3580*/  HMMA.16816.F32.BF16 R52, R60.reuse, R76, R52 ;  /* 0x0000004c3c34723c */ /* 0x050ff00000041834 */
[C---:B------:R-:W-:Y:S01]  /*3590*/  HMMA.16816.F32.BF16 R48, R60.reuse, R78, R48 ;  /* 0x0000004e3c30723c */ /* 0x040fe20000041830 */
[----:B------:R-:W-:Y:S07]  /*35a0*/  LDSM.16.M88.4 R76, [R171+0x1000] ;  /* 0x00100000ab4c783b */ /* 0x000fee0000000200 */
        /* <DEDUP_REMOVED lines=8> */
[----:B------:R-:W3:Y:S07]  /*3630*/  LDSM.16.M88.4 R56, [R169+0x5400] ;  /* 0x00540000a938783b */ /* 0x000eee0000000200 */
        /* <DEDUP_REMOVED lines=9> */
[C---:B------:R-:W-:Y:S08]  /*36d0*/  HMMA.16816.F32.BF16 R96, R60.reuse, R80, R96 ;  /* 0x000000503c60723c */ /* 0x040ff00000041860 */
[----:B------:R-:W-:Y:S01]  /*36e0*/  HMMA.16816.F32.BF16 R92, R60, R82, R92 ;  /* 0x000000523c5c723c */ /* 0x000fe2000004185c */
[----:B------:R-:W5:Y:S04]  /*36f0*/  LDSM.16.M88.4 R60, [R169+0x6000] ;  /* 0x00600000a93c783b */ /* 0x000f680000000200 */
[----:B------:R-:W-:Y:S03]  /*3700*/  LDSM.16.M88.4 R80, [R169+0x6c00] ;  /* 0x006c0000a950783b */ /* 0x000fe60000000200 */
[C---:B---3--:R-:W-:Y:S08]  /*3710*/  HMMA.16816.F32.BF16 R44, R76.reuse, R56, R44 ;  /* 0x000000384c2c723c */ /* 0x048ff0000004182c */
[C---:B------:R-:W-:Y:S01]  /*3720*/  HMMA.16816.F32.BF16 R40, R76.reuse, R58, R40 ;  /* 0x0000003a4c28723c */ /* 0x040fe20000041828 */
[----:B------:R-:W3:Y:S07]  /*3730*/  LDSM.16.M88.4 R56, [R169+0x6400] ;  /* 0x00640000a938783b */ /* 0x000eee0000000200 */
[C---:B----4-:R-:W-:Y:S08]  /*3740*/  HMMA.16816.F32.BF16 R52, R76.reuse, R72, R52 ;  /* 0x000000484c34723c */ /* 0x050ff00000041834 */
        /* <DEDUP_REMOVED lines=8> */
[C---:B-----5:R-:W-:Y:S08]  /*37d0*/  HMMA.16816.F32.BF16 R20, R76.reuse, R60, R20 ;  /* 0x0000003c4c14723c */ /* 0x060ff00000041814 */
[C---:B------:R-:W-:Y:S01]  /*37e0*/  HMMA.16816.F32.BF16 R16, R76.reuse, R62, R16 ;  /* 0x0000003e4c10723c */ /* 0x040fe20000041810 */
[----:B------:R-:W5:Y:S07]  /*37f0*/  LDSM.16.M88.4 R60, [R172+0x7c00] ;  /* 0x007c0000ac3c783b */ /* 0x000f6e0000000200 */
[C---:B---3--:R-:W-:Y:S08]  /*3800*/  HMMA.16816.F32.BF16 R12, R76.reuse, R56, R12 ;  /* 0x000000384c0c723c */ /* 0x048ff0000004180c */
[C---:B------:R-:W-:Y:S01]  /*3810*/  HMMA.16816.F32.BF16 R8, R76.reuse, R58, R8 ;  /* 0x0000003a4c08723c */ /* 0x040fe20000041808 */
[----:B------:R-:W3:Y:S07]  /*3820*/  LDSM.16.M88.4 R56, [R172+0x8000] ;  /* 0x00800000ac38783b */ /* 0x000eee0000000200 */
[C---:B------:R-:W-:Y:S08]  /*3830*/  HMMA.16816.F32.BF16 R104, R76.reuse, R84, R104 ;  /* 0x000000544c68723c */ /* 0x040ff00000041868 */
[C---:B------:R-:W-:Y:S01]  /*3840*/  HMMA.16816.F32.BF16 R100, R76.reuse, R86, R100 ;  /* 0x000000564c64723c */ /* 0x040fe20000041864 */
[----:B------:R-:W2:Y:S07]  /*3850*/  LDSM.16.M88.4 R84, [R169+0x7000] ;  /* 0x00700000a954783b */ /* 0x000eae0000000200 */
[C---:B------:R-:W-:Y:S08]  /*3860*/  HMMA.16816.F32.BF16 R96, R76.reuse, R80, R96 ;  /* 0x000000504c60723c */ /* 0x040ff00000041860 */
[----:B------:R-:W-:Y:S01]  /*3870*/  HMMA.16816.F32.BF16 R92, R76, R82, R92 ;  /* 0x000000524c5c723c */ /* 0x000fe2000004185c */
[----:B------:R-:W3:Y:S04]  /*3880*/  LDSM.16.M88.4 R80, [R169+0x7400] ;  /* 0x00740000a950783b */ /* 0x000ee80000000200 */
[----:B------:R-:W3:Y:S03]  /*3890*/  LDSM.16.M88.4 R76, [R169+0x7800] ;  /* 0x00780000a94c783b */ /* 0x000ee60000000200 */
        /* <DEDUP_REMOVED lines=13> */
[----:B------:R-:W-:Y:S01]  /*3970*/  HMMA.16816.F32.BF16 R16, R116, R58, R16 ;  /* 0x0000003a7410723c */ /* 0x000fe20000041810 */
[----:B------:R-:W3:Y:S01]  /*3980*/  LDSM.16.M88.4 R56, [R169+0x8c00] ;  /* 0x008c0000a938783b */ /* 0x000ee20000000200 */
[----:B------:R-:W-:-:S06]  /*3990*/  DEPBAR.LE SB0, 0x0 ;  /* 0x000080000000791a */ /* 0x000fcc0000000000 */
[C---:B------:R-:W-:Y:S08]  /*39a0*/  HMMA.16816.F32.BF16 R12, R116.reuse, R120, R12 ;  /* 0x00000078740c723c */ /* 0x040ff0000004180c */
[C---:B------:R-:W-:Y:S08]  /*39b0*/  HMMA.16816.F32.BF16 R8, R116.reuse, R122, R8 ;  /* 0x0000007a7408723c */ /* 0x040ff00000041808 */
[C---:B------:R-:W-:Y:S08]  /*39c0*/  HMMA.16816.F32.BF16 R104, R116.reuse, R112, R104 ;  /* 0x000000707468723c */ /* 0x040ff00000041868 */
[C---:B------:R-:W-:Y:S08]  /*39d0*/  HMMA.16816.F32.BF16 R100, R116.reuse, R114, R100 ;  /* 0x000000727464723c */ /* 0x040ff00000041864 */
[C---:B------:R-:W-:Y:S08]  /*39e0*/  HMMA.16816.F32.BF16 R96, R116.reuse, R108, R96 ;  /* 0x0000006c7460723c */ /* 0x040ff00000041860 */
[----:B------:R-:W-:Y:S08]  /*39f0*/  HMMA.16816.F32.BF16 R92, R116, R110, R92 ;  /* 0x0000006e745c723c */ /* 0x000ff0000004185c */
[C---:B------:R-:W-:Y:S08]  /*3a00*/  HMMA.16816.F32.BF16 R52, R88.reuse, R84, R52 ;  /* 0x000000545834723c */ /* 0x040ff00000041834 */
[C---:B------:R-:W-:Y:S08]  /*3a10*/  HMMA.16816.F32.BF16 R48, R88.reuse, R86, R48 ;  /* 0x000000565830723c */ /* 0x040ff00000041830 */
[C---:B------:R-:W-:Y:S08]  /*3a20*/  HMMA.16816.F32.BF16 R44, R88.reuse, R80, R44 ;  /* 0x00000050582c723c */ /* 0x040ff0000004182c */
[C---:B------:R-:W-:Y:S08]  /*3a30*/  HMMA.16816.F32.BF16 R40, R88.reuse, R82, R40 ;  /* 0x000000525828723c */ /* 0x040ff00000041828 */
[C---:B------:R-:W-:Y:S08]  /*3a40*/  HMMA.16816.F32.BF16 R36, R88.reuse, R76, R36 ;  /* 0x0000004c5824723c */ /* 0x040ff00000041824 */
[C---:B------:R-:W-:Y:S08]  /*3a50*/  HMMA.16816.F32.BF16 R32, R88.reuse, R78, R32 ;  /* 0x0000004e5820723c */ /* 0x040ff00000041820 */
[C---:B----4-:R-:W-:Y:S08]  /*3a60*/  HMMA.16816.F32.BF16 R28, R88.reuse, R72, R28 ;  /* 0x00000048581c723c */ /* 0x050ff0000004181c */
[C---:B------:R-:W-:Y:S08]  /*3a70*/  HMMA.16816.F32.BF16 R24, R88.reuse, R74, R24 ;  /* 0x0000004a5818723c */ /* 0x040ff00000041818 */
[C---:B-1----:R-:W-:Y:S08]  /*3a80*/  HMMA.16816.F32.BF16 R20, R88.reuse, R68, R20 ;  /* 0x000000445814723c */ /* 0x042ff00000041814 */
[C---:B------:R-:W-:Y:S08]  /*3a90*/  HMMA.16816.F32.BF16 R16, R88.reuse, R70, R16 ;  /* 0x000000465810723c */ /* 0x040ff00000041810 */
[C---:B--2---:R-:W-:Y:S08]  /*3aa0*/  HMMA.16816.F32.BF16 R12, R88.reuse, R64, R12 ;  /* 0x00000040580c723c */ /* 0x044ff0000004180c */
[C---:B------:R-:W-:Y:S08]  /*3ab0*/  HMMA.16816.F32.BF16 R8, R88.reuse, R66, R8 ;  /* 0x000000425808723c */ /* 0x040ff00000041808 */
[C---:B-----5:R-:W-:Y:S08]  /*3ac0*/  HMMA.16816.F32.BF16 R104, R88.reuse, R60, R104 ;  /* 0x0000003c5868723c */ /* 0x060ff00000041868 */
[C---:B------:R-:W-:Y:S08]  /*3ad0*/  HMMA.16816.F32.BF16 R100, R88.reuse, R62, R100 ;  /* 0x0000003e5864723c */ /* 0x040ff00000041864 */
[C---:B---3--:R-:W-:Y:S08]  /*3ae0*/  HMMA.16816.F32.BF16 R96, R88.reuse, R56, R96 ;  /* 0x000000385860723c */ /* 0x048ff00000041860 */
[----:B------:R-:W-:Y:S01]  /*3af0*/  HMMA.16816.F32.BF16 R92, R88, R58, R92 ;  /* 0x0000003a585c723c */ /* 0x000fe2000004185c */
[----:B------:R-:W-:Y:S06]  /*3b00*/  BAR.SYNC.DEFER_BLOCKING 0x0 ;  /* 0x0000000000007b1d */ /* 0x000fec0000010000 */
[----:B------:R-:W-:Y:S01]  /*3b10*/  @!UPT UIADD3 URZ, URZ, URZ, URZ ;  /* 0x0000003f3f3ff290 */ /* 0x000fe2000fffe03f */
[----:B------:R-:W-:Y:S11]  /*3b20*/  @!P5 BRA `(.L_x_700) ;  /* 0x00000b900000d947 */ /* 0x000ff60003800000 */
[----:B------:R-:W-:Y:S05]  /*3b30*/  @!P6 BRA `(.L_x_701) ;  /* 0x000003900000e947 */ /* 0x000fea0003800000 */
[----:B------:R-:W1:Y:S01]  /*3b40*/  I2F.RP R57, R130 ;  /* 0x0000008200397306 */ /* 0x000e620000209400 */
[----:B------:R-:W-:-:S02]  /*3b50*/  IADD3 R59, R0, -0x80, RZ ;  /* 0xffffff80003b7810 */ /* 0x000fc40007ffe0ff */
[----:B------:R-:W-:Y:S02]  /*3b60*/  IABS R56, R0 ;  /* 0x0000000000387213 */ /* 0x000fe40000000000 */
[----:B------:R-:W-:Y:S02]  /*3b70*/  IABS R2, R59 ;  /* 0x0000003b00027213 */ /* 0x000fe40000000000 */
[----:B------:R-:W-:Y:S01]  /*3b80*/  LOP3.LUT R59, R59, c[0x0][0x2d0], RZ, 0x3c, !PT ;  /* 0x0000b4003b3b7a12 */ /* 0x000fe200078e3cff */
[----:B-1----:R-:W1:Y:S02]  /*3b90*/  MUFU.RCP R60, R57 ;  /* 0x00000039003c7308 */ /* 0x002e640000001000 */
[----:B-1----:R-:W-:-:S06]  /*3ba0*/  IADD3 R60, R60, 0xffffffe, RZ ;  /* 0x0ffffffe3c3c7810 */ /* 0x002fcc0007ffe0ff */
[----:B------:R-:W1:Y:S02]  /*3bb0*/  F2I.FTZ.U32.TRUNC.NTZ R61, R60 ;  /* 0x0000003c003d7305 */ /* 0x000e64000021f000 */
[----:B-1----:R-:W-:Y:S02]  /*3bc0*/  IMAD.MOV R5, RZ, RZ, -R61 ;  /* 0x000000ffff057224 */ /* 0x002fe400078e0a3d */
[----:B------:R-:W-:Y:S02]  /*3bd0*/  IMAD.MOV.U32 R60, RZ, RZ, RZ ;  /* 0x000000ffff3c7224 */ /* 0x000fe400078e00ff */
[----:B------:R-:W-:-:S04]  /*3be0*/  IMAD R5, R5, R130, RZ ;  /* 0x0000008205057224 */ /* 0x000fc800078e02ff */
[----:B------:R-:W-:-:S06]  /*3bf0*/  IMAD.HI.U32 R5, R61, R5, R60 ;  /* 0x000000053d057227 */ /* 0x000fcc00078e003c */
[----:B------:R-:W-:-:S04]  /*3c00*/  IMAD.HI.U32 R60, R5, R56, RZ ;  /* 0x00000038053c7227 */ /* 0x000fc800078e00ff */
[----:B------:R-:W-:Y:S01]  /*3c10*/  IMAD.HI.U32 R58, R5, R2, RZ ;  /* 0x00000002053a7227 */ /* 0x000fe200078e00ff */
[----:B------:R-:W-:-:S03]  /*3c20*/  IADD3 R57, -R60, RZ, RZ ;  /* 0x000000ff3c397210 */ /* 0x000fc60007ffe1ff */
[----:B------:R-:W-:Y:S02]  /*3c30*/  IMAD.MOV R5, RZ, RZ, -R58 ;  /* 0x000000ffff057224 */ /* 0x000fe400078e0a3a */
[C---:B------:R-:W-:Y:S02]  /*3c40*/  IMAD R57, R130.reuse, R57, R56 ;  /* 0x0000003982397224 */ /* 0x040fe400078e0238 */
[----:B------:R-:W-:Y:S01]  /*3c50*/  IMAD R5, R130, R5, R2 ;  /* 0x0000000582057224 */ /* 0x000fe200078e0202 */
[----:B------:R-:W-:Y:S02]  /*3c60*/  LOP3.LUT R2, R0, c[0x0][0x2d0], RZ, 0x3c, !PT ;  /* 0x0000b40000027a12 */ /* 0x000fe400078e3cff */
[C---:B------:R-:W-:Y:S02]  /*3c70*/  ISETP.GT.U32.AND P0, PT, R130.reuse, R57, PT ;  /* 0x000000398200720c */ /* 0x040fe40003f04070 */
[----:B------:R-:W-:Y:S02]  /*3c80*/  ISETP.GT.U32.AND P1, PT, R130, R5, PT ;  /* 0x000000058200720c */ /* 0x000fe40003f24070 */
[----:B------:R-:W-:-:S02]  /*3c90*/  ISETP.GE.AND P2, PT, R2, RZ, PT ;  /* 0x000000ff0200720c */ /* 0x000fc40003f46270 */
[----:B------:R-:W-:-:S07]  /*3ca0*/  LOP3.LUT R2, RZ, c[0x0][0x2d0], RZ, 0x33, !PT ;  /* 0x0000b400ff027a12 */ /* 0x000fce00078e33ff */
[----:B------:R-:W-:Y:S01]  /*3cb0*/  @!P0 IMAD.IADD R57, R57, 0x1, -R130 ;  /* 0x0000000139398824 */ /* 0x000fe200078e0a82 */
[----:B------:R-:W-:Y:S02]  /*3cc0*/  @!P0 IADD3 R60, R60, 0x1, RZ ;  /* 0x000000013c3c8810 */ /* 0x000fe40007ffe0ff */
[-C--:B------:R-:W-:Y:S02]  /*3cd0*/  @!P1 IADD3 R5, R5, -R130.reuse, RZ ;  /* 0x8000008205059210 */ /* 0x080fe40007ffe0ff */
[-C--:B------:R-:W-:Y:S02]  /*3ce0*/  ISETP.GE.U32.AND P4, PT, R57, R130.reuse, PT ;  /* 0x000000823900720c */ /* 0x080fe40003f86070 */
[----:B------:R-:W-:Y:S02]  /*3cf0*/  ISETP.GE.U32.AND P3, PT, R5, R130, PT ;  /* 0x000000820500720c */ /* 0x000fe40003f66070 */
[----:B------:R-:W-:Y:S02]  /*3d00*/  ISETP.GE.AND P0, PT, R59, RZ, PT ;  /* 0x000000ff3b00720c */ /* 0x000fe40003f06270 */
[----:B------:R-:W-:-:S02]  /*3d10*/  @!P1 IADD3 R58, R58, 0x1, RZ ;  /* 0x000000013a3a9810 */ /* 0x000fc40007ffe0ff */
[----:B------:R-:W-:-:S05]  /*3d20*/  ISETP.NE.AND P1, PT, RZ, c[0x0][0x2d0], PT ;  /* 0x0000b400ff007a0c */ /* 0x000fca0003f25270 */
[----:B------:R-:W-:Y:S02]  /*3d30*/  @P4 IADD3 R60, R60, 0x1, RZ ;  /* 0x000000013c3c4810 */ /* 0x000fe40007ffe0ff */
[----:B------:R-:W-:-:S03]  /*3d40*/  @P3 IADD3 R58, R58, 0x1, RZ ;  /* 0x000000013a3a3810 */ /* 0x000fc60007ffe0ff */
[----:B------:R-:W-:Y:S02]  /*3d50*/  @!P2 IMAD.MOV R60, RZ, RZ, -R60 ;  /* 0x000000ffff3ca224 */ /* 0x000fe400078e0a3c */
[----:B------:R-:W-:-:S03]  /*3d60*/  @!P0 IMAD.MOV R58, RZ, RZ, -R58 ;  /* 0x000000ffff3a8224 */ /* 0x000fc600078e0a3a */
[C---:B------:R-:W-:Y:S02]  /*3d70*/  SEL R57, R2.reuse, R60, !P1 ;  /* 0x0000003c02397207 */ /* 0x040fe40004800000 */
[----:B------:R-:W-:-:S03]  /*3d80*/  SEL R2, R2, R58, !P1 ;  /* 0x0000003a02027207 */ /* 0x000fc60004800000 */
[----:B------:R-:W-:-:S04]  /*3d90*/  IMAD.WIDE R62, R57, 0x4, R190 ;  /* 0x00000004393e7825 */ /* 0x000fc800078e02be */
[----:B------:R-:W-:Y:S01]  /*3da0*/  IMAD.WIDE R60, R2, 0x4, R190 ;  /* 0x00000004023c7825 */ /* 0x000fe200078e02be */
[----:B------:R-:W2:Y:S04]  /*3db0*/  LDG.E R5, [R62.64] ;  /* 0x000000063e057981 */ /* 0x000ea8000c1e1900 */
[----:B------:R-:W2:Y:S01]  /*3dc0*/  LDG.E R56, [R60.64] ;  /* 0x000000063c387981 */ /* 0x000ea2000c1e1900 */
[----:B------:R-:W-:Y:S01]  /*3dd0*/  IADD3 R2, R57, -R2, RZ ;  /* 0x8000000239027210 */ /* 0x000fe20007ffe0ff */
[----:B------:R-:W-:-:S04]  /*3de0*/  IMAD.MOV.U32 R57, RZ, RZ, c[0x0][0x2d0] ;  /* 0x0000b400ff397624 */ /* 0x000fc800078e00ff */
[----:B------:R-:W-:-:S04]  /*3df0*/  IMAD R57, R2, R57, -0x80 ;  /* 0xffffff8002397424 */ /* 0x000fc800078e0239 */
[----:B------:R-:W-:Y:S01]  /*3e00*/  IMAD.WIDE.U32 R58, R57, c[0x0][0x198], RZ ;  /* 0x00006600393a7a25 */ /* 0x000fe200078e00ff */
[----:B------:R-:W-:-:S05]  /*3e10*/  SHF.R.S32.HI R2, RZ, 0x1f, R57 ;  /* 0x0000001fff027819 */ /* 0x000fca0000011439 */
[----:B------:R-:W-:-:S04]  /*3e20*/  IMAD R2, R2, c[0x0][0x198], RZ ;  /* 0x0000660002027a24 */ /* 0x000fc800078e02ff */
[----:B------:R-:W-:-:S05]  /*3e30*/  IMAD R2, R57, c[0x0][0x19c], R2 ;  /* 0x0000670039027a24 */ /* 0x000fca00078e0202 */
[----:B------:R-:W-:Y:S01]  /*3e40*/  IADD3 R59, R59, R2, RZ ;  /* 0x000000023b3b7210 */ /* 0x000fe20007ffe0ff */
[----:B--2---:R-:W-:-:S05]  /*3e50*/  IMAD.IADD R56, R56, 0x1, -R5 ;  /* 0x0000000138387824 */ /* 0x004fca00078e0a05 */
[----:B------:R-:W-:-:S05]  /*3e60*/  SHF.R.S32.HI R5, RZ, 0x1f, R56 ;  /* 0x0000001fff057819 */ /* 0x000fca0000011438 */
[----:B------:R-:W-:-:S04]  /*3e70*/  IMAD R5, R5, c[0x0][0x180], RZ ;  /* 0x0000600005057a24 */ /* 0x000fc800078e02ff */
[C---:B------:R-:W-:Y:S02]  /*3e80*/  IMAD R5, R56.reuse, c[0x0][0x184], R5 ;  /* 0x0000610038057a24 */ /* 0x040fe400078e0205 */
[----:B------:R-:W-:-:S04]  /*3e90*/  IMAD.WIDE.U32 R56, R56, c[0x0][0x180], R58 ;  /* 0x0000600038387a25 */ /* 0x000fc800078e003a */
[----:B------:R-:W-:Y:S01]  /*3ea0*/  IMAD.IADD R60, R57, 0x1, R5 ;  /* 0x00000001393c7824 */ /* 0x000fe200078e0205 */
[----:B------:R-:W-:Y:S01]  /*3eb0*/  MOV R59, R56 ;  /* 0x00000038003b7202 */ /* 0x000fe20000000f00 */
[----:B------:R-:W-:Y:S05]  /*3ec0*/  BRA `(.L_x_702) ;  /* 0x0000002000007947 */ /* 0x000fea0003800000 */
.L_x_701:
[----:B------:R-:W-:-:S04]  /*3ed0*/  LEA R59, -R129, RZ, 0x7 ;  /* 0x000000ff813b7211 */ /* 0x000fc800078e39ff */
[----:B------:R-:W-:Y:S02]  /*3ee0*/  SHF.R.S32.HI R60, RZ, 0x1f, R59 ;  /* 0x0000001fff3c7819 */ /* 0x000fe4000001143b */
.L_x_702:
[----:B------:R-:W-:Y:S01]  /*3ef0*/  ISETP.GE.AND P4, PT, R184, c[0x0][0x220], PT ;  /* 0x00008800b8007a0c */ /* 0x000fe20003f86270 */
[----:B------:R-:W-:Y:S01]  /*3f00*/  BSSY B0, `(.L_x_703) ;  /* 0x0000078000007945 */ /* 0x000fe20003800000 */
[----:B------:R-:W-:Y:S02]  /*3f10*/  ISETP.GE.AND P3, PT, R175, c[0x0][0x220], PT ;  /* 0x00008800af007a0c */ /* 0x000fe40003f66270 */
[----:B------:R-:W-:-:S09]  /*3f20*/  ISETP.GE.AND P2, PT, R174, c[0x0][0x220], PT ;  /* 0x00008800ae007a0c */ /* 0x000fd20003f46270 */
[CC--:B------:R-:W-:Y:S01]  /*3f30*/  @!P4 IADD3 R5, P0, R59.reuse, R132.reuse, RZ ;  /* 0x000000843b05c210 */ /* 0x0c0fe20007f1e0ff */
[----:B------:R1:W-:Y:S01]  /*3f40*/  @P4 STS [R181+0x3000], RZ ;  /* 0x003000ffb5004388 */ /* 0x0003e20000000800 */
[----:B------:R-:W-:-:S03]  /*3f50*/  @!P3 IADD3 R57, P1, R59, R132, RZ ;  /* 0x000000843b39b210 */ /* 0x000fc60007f3e0ff */
[C-C-:B------:R-:W-:Y:S01]  /*3f60*/  @!P4 IMAD.X R2, R60.reuse, 0x1, R131.reuse, P0 ;  /* 0x000000013c02c824 */ /* 0x140fe200000e0683 */
[----:B------:R-:W-:Y:S01]  /*3f70*/  @!P4 LEA R74, P0, R5, c[0x0][0x168], 0x1 ;  /* 0x00005a00054aca11 */ /* 0x000fe200078008ff */
[C-C-:B------:R-:W-:Y:S01]  /*3f80*/  @!P3 IMAD.X R56, R60.reuse, 0x1, R131.reuse, P1 ;  /* 0x000000013c38b824 */ /* 0x140fe200008e0683 */
[----:B------:R-:W-:Y:S01]  /*3f90*/  @!P3 LEA R68, P1, R57, c[0x0][0x168], 0x1 ;  /* 0x00005a003944ba11 */ /* 0x000fe200078208ff */
[----:B------:R1:W-:Y:S01]  /*3fa0*/  @P4 STS [R181+0x3004], RZ ;  /* 0x003004ffb5004388 */ /* 0x0003e20000000800 */
[----:B------:R-:W-:Y:S02]  /*3fb0*/  @!P4 LEA.HI.X R75, R5, c[0x0][0x16c], R2, 0x1, P0 ;  /* 0x00005b00054bca11 */ /* 0x000fe400000f0c02 */
[-C--:B------:R-:W-:Y:S01]  /*3fc0*/  @!P2 IADD3 R5, P0, R59, R132.reuse, RZ ;  /* 0x000000843b05a210 */ /* 0x080fe20007f1e0ff */
[----:B------:R1:W-:Y:S01]  /*3fd0*/  @P4 STS.64 [R181+0x3008], RZ ;  /* 0x003008ffb5004388 */ /* 0x0003e20000000a00 */
[----:B------:R-:W-:Y:S02]  /*3fe0*/  @!P3 LEA.HI.X R69, R57, c[0x0][0x16c], R56, 0x1, P1 ;  /* 0x00005b003945ba11 */ /* 0x000fe400008f0c38 */
[----:B------:R-:W-:Y:S01]  /*3ff0*/  IADD3 R57, P1, R177, R59, RZ ;  /* 0x0000003bb1397210 */ /* 0x000fe20007f3e0ff */
[----:B------:R-:W-:Y:S01]  /*4000*/  @!P2 IMAD.X R2, R60, 0x1, R131, P0 ;  /* 0x000000013c02a824 */ /* 0x000fe200000e0683 */
[C---:B------:R-:W-:Y:S01]  /*4010*/  @!P2 LEA R66, P0, R5.reuse, c[0x0][0x168], 0x1 ;  /* 0x00005a000542aa11 */ /* 0x040fe200078008ff */
[----:B------:R-:W-:Y:S01]  /*4020*/  @!PT LDS RZ, [RZ] ;  /* 0x00000000fffff984 */ /* 0x000fe20000000800 */
[----:B------:R-:W-:Y:S01]  /*4030*/  @!PT LDS RZ, [RZ] ;  /* 0x00000000fffff984 */ /* 0x000fe20000000800 */
[----:B------:R-:W-:Y:S01]  /*4040*/  @!PT LDS RZ, [RZ] ;  /* 0x00000000fffff984 */ /* 0x000fe20000000800 */
[----:B------:R1:W-:Y:S02]  /*4050*/  @!P4 LDGSTS.E.BYPASS.LTC128B.128 [R181+0x3000], [R74.64] ;  /* 0x030000004ab5cfae */ /* 0x0003e4000b901d46 */
[----:B------:R-:W-:Y:S01]  /*4060*/  IMAD.X R58, R176, 0x1, R60, P1 ;  /* 0x00000001b03a7824 */ /* 0x000fe200008e063c */
[----:B------:R-:W-:Y:S01]  /*4070*/  @!P2 LEA.HI.X R67, R5, c[0x0][0x16c], R2, 0x1, P0 ;  /* 0x00005b000543aa11 */ /* 0x000fe200000f0c02 */
[----:B------:R1:W-:Y:S01]  /*4080*/  @P3 STS.128 [R181+0x5000], RZ ;  /* 0x005000ffb5003388 */ /* 0x0003e20000000c00 */
[----:B------:R-:W-:-:S03]  /*4090*/  @!P4 IADD3 R5, P0, R57, R132, RZ ;  /* 0x000000843905c210 */ /* 0x000fc60007f1e0ff */
[----:B------:R-:W-:Y:S01]  /*40a0*/  @!PT LDS RZ, [RZ] ;  /* 0x00000000fffff984 */ /* 0x000fe20000000800 */
[----:B------:R-:W-:Y:S01]  /*40b0*/  @!PT LDS RZ, [RZ] ;  /* 0x00000000fffff984 */ /* 0x000fe20000000800 */
[----:B------:R-:W-:Y:S01]  /*40c0*/  @!PT LDS RZ, [RZ] ;  /* 0x00000000fffff984 */ /* 0x000fe20000000800 */
[----:B------:R1:W-:Y:S01]  /*40d0*/  @!P3 LDGSTS.E.BYPASS.LTC128B.128 [R181+0x5000], [R68.64+0x40] ;  /* 0x0500004044b5bfae */ /* 0x0003e2000b901d46 */
[----:B------:R-:W-:Y:S01]  /*40e0*/  @!P4 LEA R72, P1, R5, c[0x0][0x168], 0x1 ;  /* 0x00005a000548ca11 */ /* 0x000fe200078208ff */
[C-C-:B------:R-:W-:Y:S01]  /*40f0*/  @!P4 IMAD.X R2, R58.reuse, 0x1, R131.reuse, P0 ;  /* 0x000000013a02c824 */ /* 0x140fe200000e0683 */
[-C--:B------:R-:W-:Y:S01]  /*4100*/  @!P3 IADD3 R61, P0, R57, R132.reuse, RZ ;  /* 0x00000084393db210 */ /* 0x080fe20007f1e0ff */
[----:B------:R1:W-:Y:S03]  /*4110*/  @P2 STS.128 [R181+0x7000], RZ ;  /* 0x007000ffb5002388 */ /* 0x0003e60000000c00 */
[----:B------:R-:W-:Y:S01]  /*4120*/  @!P4 LEA.HI.X R73, R5, c[0x0][0x16c], R2, 0x1, P1 ;  /* 0x00005b000549ca11 */ /* 0x000fe200008f0c02 */
[----:B------:R-:W-:Y:S01]  /*4130*/  @!P3 IMAD.X R2, R58, 0x1, R131, P0 ;  /* 0x000000013a02b824 */ /* 0x000fe200000e0683 */
[----:B------:R-:W-:Y:S01]  /*4140*/  @!P3 LEA R64, P1, R61, c[0x0][0x168], 0x1 ;  /* 0x00005a003d40ba11 */ /* 0x000fe200078208ff */
[----:B------:R-:W-:Y:S01]  /*4150*/  @!PT LDS RZ, [RZ] ;  /* 0x00000000fffff984 */ /* 0x000fe20000000800 */
[----:B------:R-:W-:Y:S01]  /*4160*/  @!PT LDS RZ, [RZ] ;  /* 0x00000000fffff984 */ /* 0x000fe20000000800 */
[----:B------:R-:W-:Y:S01]  /*4170*/  @!PT LDS RZ, [RZ] ;  /* 0x00000000fffff984 */ /* 0x000fe20000000800 */
[----:B------:R1:W-:Y:S01]  /*4180*/  @!P2 LDGSTS.E.BYPASS.LTC128B.128 [R181+0x7000], [R66.64+0x80] ;  /* 0x0700008042b5afae */ /* 0x0003e2000b901d46 */
[----:B------:R-:W-:-:S02]  /*4190*/  @!P2 IADD3 R5, P0, R57, R132, RZ ;  /* 0x000000843905a210 */ /* 0x000fc40007f1e0ff */
[----:B------:R-:W-:Y:S01]  /*41a0*/  @!P3 LEA.HI.X R65, R61, c[0x0][0x16c], R2, 0x1, P1 ;  /* 0x00005b003d41ba11 */ /* 0x000fe200008f0c02 */
[----:B------:R1:W-:Y:S01]  /*41b0*/  @P4 STS.128 [R181+0x3800], RZ ;  /* 0x003800ffb5004388 */ /* 0x0003e20000000c00 */
        /* <DEDUP_REMOVED lines=31> */
[----:B------:R-:W-:Y:S01]  /*43b0*/  @!P2 LEA R78, P0, R2, c[0x0][0x168], 0x1 ;  /* 0x00005a00024eaa11 */ /* 0x000fe200078008ff */
        /* <DEDUP_REMOVED lines=13> */
[----:B------:R-:W-:Y:S01]  /*4490*/  @!P4 IMAD.X R5, R58, 0x1, R131, P0 ;  /* 0x000000013a05c824 */ /* 0x000fe200000e0683 */
[----:B------:R-:W-:Y:S01]  /*44a0*/  @!P3 IADD3 R2, P0, R57, R132, RZ ;  /* 0x000000843902b210 */ /* 0x000fe20007f1e0ff */
[----:B------:R1:W-:Y:S03]  /*44b0*/  @P2 STS.128 [R181+0x8000], RZ ;  /* 0x008000ffb5002388 */ /* 0x0003e60000000c00 */
[----:B------:R-:W-:Y:S01]  /*44c0*/  @!P4 LEA.HI.X R81, R56, c[0x0][0x16c], R5, 0x1, P1 ;  /* 0x00005b003851ca11 */ /* 0x000fe200008f0c05 */
[----:B------:R-:W-:Y:S01]  /*44d0*/  @!P3 IMAD.X R5, R58, 0x1, R131, P0 ;  /* 0x000000013a05b824 */ /* 0x000fe200000e0683 */
[C---:B------:R-:W-:Y:S01]  /*44e0*/  @!P3 LEA R82, P0, R2.reuse, c[0x0][0x168], 0x1 ;  /* 0x00005a000252ba11 */ /* 0x040fe200078008ff */
[----:B------:R-:W-:Y:S01]  /*44f0*/  @!PT LDS RZ, [RZ] ;  /* 0x00000000fffff984 */ /* 0x000fe20000000800 */
[----:B------:R-:W-:Y:S01]  /*4500*/  @!PT LDS RZ, [RZ] ;  /* 0x00000000fffff984 */ /* 0x000fe20000000800 */
[----:B------:R-:W-:Y:S01]  /*4510*/  @!PT LDS RZ, [RZ] ;  /* 0x00000000fffff984 */ /* 0x000fe20000000800 */
[----:B------:R1:W-:Y:S03]  /*4520*/  @!P2 LDGSTS.E.BYPASS.LTC128B.128 [R181+0x8000], [R78.64+0x80] ;  /* 0x080000804eb5afae */ /* 0x0003e6000b901d46 */
[----:B------:R-:W-:Y:S01]  /*4530*/  @!P3 LEA.HI.X R83, R2, c[0x0][0x16c], R5, 0x1, P0 ;  /* 0x00005b000253ba11 */ /* 0x000fe200000f0c05 */
[----:B------:R1:W-:Y:S04]  /*4540*/  @P4 STS.128 [R181+0x4800], RZ ;  /* 0x004800ffb5004388 */ /* 0x0003e80000000c00 */
        /* <DEDUP_REMOVED lines=11> */
[----:B------:R-:W-:-:S05]  /*4600*/  IADD3 R57, P0, R57, R132, RZ ;  /* 0x0000008439397210 */ /* 0x000fca0007f1e0ff */
[----:B------:R-:W-:Y:S01]  /*4610*/  IMAD.X R58, R58, 0x1, R131, P0 ;  /* 0x000000013a3a7824 */ /* 0x000fe200000e0683 */
[----:B------:R-:W-:-:S04]  /*4620*/  LEA R56, P0, R57, c[0x0][0x168], 0x1 ;  /* 0x00005a0039387a11 */ /* 0x000fc800078008ff */
[----:B------:R-:W-:-:S05]  /*4630*/  LEA.HI.X R57, R57, c[0x0][0x16c], R58, 0x1, P0 ;  /* 0x00005b0039397a11 */ /* 0x000fca00000f0c3a */
[----:B------:R-:W-:Y:S01]  /*4640*/  @!PT LDS RZ, [RZ] ;  /* 0x00000000fffff984 */ /* 0x000fe20000000800 */
[----:B------:R-:W-:Y:S01]  /*4650*/  @!PT LDS RZ, [RZ] ;  /* 0x00000000fffff984 */ /* 0x000fe20000000800 */
[----:B------:R-:W-:Y:S01]  /*4660*/  @!PT LDS RZ, [RZ] ;  /* 0x00000000fffff984 */ /* 0x000fe20000000800 */
[----:B------:R2:W-:Y:S04]  /*4670*/  LDGSTS.E.BYPASS.LTC128B.128 [R181+0x8800], [R56.64+0x80] ;  /* 0x0880008038b57fae */ /* 0x0005e8000b901d46 */
.L_x_704:
[----:B------:R-:W-:Y:S05]  /*4680*/  BSYNC B0 ;  /* 0x0000000000007941 */ /* 0x000fea0003800000 */
.L_x_703:
[----:B------:R-:W0:Y:S01]  /*4690*/  LDGDEPBAR ;  /* 0x00000000000079af */ /* 0x000e220000000000 */
[----:B------:R-:W-:-:S04]  /*46a0*/  IADD3 R132, P0, R59, R132, RZ ;  /* 0x000000843b847210 */ /* 0x000fc80007f1e0ff */
[----:B------:R-:W-:Y:S02]  /*46b0*/  IADD3.X R131, R60, R131, RZ, P0, !PT ;  /* 0x000000833c837210 */ /* 0x000fe400007fe4ff */
.L_x_700:
[----:B------:R-:W-:Y:S02]  /*46c0*/  IMAD.IADD R2, R0, 0x1, R133 ;  /* 0x0000000100027824 */ /* 0x000fe400078e0285 */
[----:B------:R-:W-:-:S03]  /*46d0*/  IMAD.SHL.U32 R170, R4, 0x2, RZ ;  /* 0x0000000204aa7824 */ /* 0x000fc600078e00ff */
[C---:B------:R-:W-:Y:S01]  /*46e0*/  IADD3 R5, R2.reuse, 0x1, RZ ;  /* 0x0000000102057810 */ /* 0x040fe20007ffe0ff */
[----:B------:R-:W-:Y:S01]  /*46f0*/  IMAD R168, R3, 0x2, R170 ;  /* 0x0000000203a87824 */ /* 0x000fe200078e02aa */
[----:B------:R-:W-:Y:S01]  /*4700*/  IADD3 R0, R2, 0x8, RZ ;  /* 0x0000000802007810 */ /* 0x000fe20007ffe0ff */
[----:B-1----:R-:W-:Y:S01]  /*4710*/  LDSM.16.MT88.4 R68, [R170+0x9000] ;  /* 0x00900000aa44783b */ /* 0x002fe20000004200 */
[CC--:B------:R-:W-:Y:S02]  /*4720*/  ISETP.GE.AND P4, PT, R5.reuse, R135.reuse, PT ;  /* 0x000000870500720c */ /* 0x0c0fe40003f86270 */
[-C--:B------:R-:W-:Y:S01]  /*4730*/  ISETP.GE.AND P2, PT, R5, R134.reuse, PT ;  /* 0x000000860500720c */ /* 0x080fe20003f46270 */
[----:B------:R-:W-:Y:S01]  /*4740*/  LDSM.16.MT88.4 R84, [R170+0xb000] ;  /* 0x00b00000aa54783b */ /* 0x000fe20000004200 */
[----:B------:R-:W-:Y:S02]  /*4750*/  ISETP.GE.AND P0, PT, R0, R135, PT ;  /* 0x000000870000720c */ /* 0x000fe40003f06270 */
[----:B------:R-:W-:Y:S01]  /*4760*/  IADD3 R5, R2, 0x9, RZ ;  /* 0x0000000902057810 */ /* 0x000fe20007ffe0ff */
[----:B------:R-:W-:Y:S01]  /*4770*/  LDSM.16.MT88.4 R108, [R170+0xd000] ;  /* 0x00d00000aa6c783b */ /* 0x000fe20000004200 */
[----:B------:R-:W-:-:S02]  /*4780*/  ISETP.GE.AND P3, PT, R0, R134, PT ;  /* 0x000000860000720c */ /* 0x000fc40003f66270 */
[----:B--2---:R-:W-:Y:S02]  /*4790*/  IADD3 R56, R2, 0x10, RZ ;  /* 0x0000001002387810 */ /* 0x004fe40007ffe0ff */
[----:B------:R-:W-:Y:S02]  /*47a0*/  FSEL R0, R48, -INF , !P0 ;  /* 0xff80000030007808 */ /* 0x000fe40004000000 */
[C---:B------:R-:W-:Y:S02]  /*47b0*/  ISETP.GE.AND P1, PT, R5.reuse, R135, PT ;  /* 0x000000870500720c */ /* 0x040fe40003f26270 */
[----:B------:R-:W-:Y:S02]  /*47c0*/  ISETP.GE.AND P0, PT, R5, R134, PT ;  /* 0x000000860500720c */ /* 0x000fe40003f06270 */
[----:B------:R-:W-:Y:S02]  /*47d0*/  FSEL R79, R50, -INF , !P3 ;  /* 0xff800000324f7808 */ /* 0x000fe40005800000 */
[----:B------:R-:W-:-:S02]  /*47e0*/  IADD3 R5, R2, 0x11, RZ ;  /* 0x0000001102057810 */ /* 0x000fc40007ffe0ff */
[-C--:B------:R-:W-:Y:S02]  /*47f0*/  ISETP.GE.AND P3, PT, R56, R135.reuse, PT ;  /* 0x000000873800720c */ /* 0x080fe40003f66270 */
[----:B------:R-:W-:Y:S02]  /*4800*/  FSEL R77, R51, -INF , !P0 ;  /* 0xff800000334d7808 */ /* 0x000fe40004000000 */
[----:B------:R-:W-:Y:S02]  /*4810*/  FSEL R50, R49, -INF , !P1 ;  /* 0xff80000031327808 */ /* 0x000fe40004800000 */
[----:B------:R-:W-:Y:S02]  /*4820*/  ISETP.GE.AND P0, PT, R5, R135, PT ;  /* 0x000000870500720c */ /* 0x000fe40003f06270 */
[----:B------:R-:W-:Y:S02]  /*4830*/  FSEL R60, R44, -INF , !P3 ;  /* 0xff8000002c3c7808 */ /* 0x000fe40005800000 */
[----:B------:R-:W-:-:S02]  /*4840*/  ISETP.GE.AND P1, PT, R56, R134, PT ;  /* 0x000000863800720c */ /* 0x000fc40003f26270 */
[C---:B------:R-:W-:Y:S02]  /*4850*/  IADD3 R48, R2.reuse, 0x18, RZ ;  /* 0x0000001802307810 */ /* 0x040fe40007ffe0ff */
[-C--:B------:R-:W-:Y:S02]  /*4860*/  ISETP.GE.AND P3, PT, R5, R134.reuse, PT ;  /* 0x000000860500720c */ /* 0x080fe40003f66270 */
[----:B------:R-:W-:Y:S02]  /*4870*/  IADD3 R5, R2, 0x19, RZ ;  /* 0x0000001902057810 */ /* 0x000fe40007ffe0ff */
[----:B------:R-:W-:Y:S02]  /*4880*/  FSEL R64, R45, -INF , !P0 ;  /* 0xff8000002d407808 */ /* 0x000fe40004000000 */
[----:B------:R-:W-:Y:S02]  /*4890*/  FSEL R75, R46, -INF , !P1 ;  /* 0xff8000002e4b7808 */ /* 0x000fe40004800000 */
[----:B------:R-:W-:-:S02]  /*48a0*/  ISETP.GE.AND P0, PT, R48, R134, PT ;  /* 0x000000863000720c */ /* 0x000fc40003f06270 */
[----:B------:R-:W-:Y:S02]  /*48b0*/  FSEL R73, R47, -INF , !P3 ;  /* 0xff8000002f497808 */ /* 0x000fe40005800000 */
[-C--:B------:R-:W-:Y:S02]  /*48c0*/  ISETP.GE.AND P1, PT, R48, R135.reuse, PT ;  /* 0x000000873000720c */ /* 0x080fe40003f26270 */
[----:B------:R-:W-:Y:S02]  /*48d0*/  ISETP.GE.AND P3, PT, R5, R135, PT ;  /* 0x000000870500720c */ /* 0x000fe40003f66270 */
[----:B------:R-:W-:Y:S02]  /*48e0*/  IADD3 R44, R2, 0x20, RZ ;  /* 0x00000020022c7810 */ /* 0x000fe40007ffe0ff */
[----:B------:R-:W-:Y:S02]  /*48f0*/  FSEL R65, R42, -INF , !P0 ;  /* 0xff8000002a417808 */ /* 0x000fe40004000000 */
[----:B------:R-:W-:-:S02]  /*4900*/  FSEL R46, R40, -INF , !P1 ;  /* 0xff800000282e7808 */ /* 0x000fc40004800000 */
[----:B------:R-:W-:Y:S02]  /*4910*/  FSEL R42, R41, -INF , !P3 ;  /* 0xff800000292a7808 */ /* 0x000fe40005800000 */
[-C--:B------:R-:W-:Y:S02]  /*4920*/  ISETP.GE.AND P1, PT, R5, R134.reuse, PT ;  /* 0x000000860500720c */ /* 0x080fe40003f26270 */
[C---:B------:R-:W-:Y:S02]  /*4930*/  ISETP.GE.AND P0, PT, R44.reuse, R135, PT ;  /* 0x000000872c00720c */ /* 0x040fe40003f06270 */
[----:B------:R-:W-:Y:S02]  /*4940*/  ISETP.GE.AND P3, PT, R44, R134, PT ;  /* 0x000000862c00720c */ /* 0x000fe40003f66270 */
[C---:B------:R-:W-:Y:S02]  /*4950*/  IADD3 R5, R2.reuse, 0x21, RZ ;  /* 0x0000002102057810 */ /* 0x040fe40007ffe0ff */
[----:B------:R-:W-:-:S02]  /*4960*/  IADD3 R41, R2, 0x28, RZ ;  /* 0x0000002802297810 */ /* 0x000fc40007ffe0ff */
[----:B------:R-:W-:Y:S02]  /*4970*/  FSEL R43, R43, -INF , !P1 ;  /* 0xff8000002b2b7808 */ /* 0x000fe40004800000 */
[----:B------:R-:W-:Y:S02]  /*4980*/  FSEL R40, R36, -INF , !P0 ;  /* 0xff80000024287808 */ /* 0x000fe40004000000 */
[----:B------:R-:W-:Y:S02]  /*4990*/  FSEL R155, R38, -INF , !P3 ;  /* 0xff800000269b7808 */ /* 0x000fe40005800000 */
[CC--:B------:R-:W-:Y:S02]  /*49a0*/  ISETP.GE.AND P1, PT, R5.reuse, R135.reuse, PT ;  /* 0x000000870500720c */ /* 0x0c0fe40003f26270 */
[----:B------:R-:W-:Y:S02]  /*49b0*/  ISETP.GE.AND P0, PT, R5, R134, PT ;  /* 0x000000860500720c */ /* 0x000fe40003f06270 */
[----:B------:R-:W-:-:S02]  /*49c0*/  ISETP.GE.AND P3, PT, R41, R135, PT ;  /* 0x000000872900720c */ /* 0x000fc40003f66270 */
[----:B------:R-:W-:Y:S02]  /*49d0*/  IADD3 R5, R2, 0x29, RZ ;  /* 0x0000002902057810 */ /* 0x000fe40007ffe0ff */
[----:B------:R-:W-:Y:S02]  /*49e0*/  FSEL R38, R37, -INF , !P1 ;  /* 0xff80000025267808 */ /* 0x000fe40004800000 */
[----:B------:R-:W-:Y:S02]  /*49f0*/  FSEL R44, R32, -INF , !P3 ;  /* 0xff800000202c7808 */ /* 0x000fe40005800000 */
[-C--:B------:R-:W-:Y:S02]  /*4a00*/  ISETP.GE.AND P1, PT, R41, R134.reuse, PT ;  /* 0x000000862900720c */ /* 0x080fe40003f26270 */
[----:B------:R-:W-:Y:S02]  /*4a10*/  ISETP.GE.AND P3, PT, R5, R134, PT ;  /* 0x000000860500720c */ /* 0x000fe40003f66270 */
[----:B------:R-:W-:-:S02]  /*4a20*/  FSEL R39, R39, -INF , !P0 ;  /* 0xff80000027277808 */ /* 0x000fc40004000000 */
[----:B------:R-:W-:Y:S02]  /*4a30*/  IADD3 R36, R2, 0x30, RZ ;  /* 0x0000003002247810 */ /* 0x000fe40007ffe0ff */
[-C--:B------:R-:W-:Y:S02]  /*4a40*/  ISETP.GE.AND P0, PT, R5, R135.reuse, PT ;  /* 0x000000870500720c */ /* 0x080fe40003f06270 */
[----:B------:R-:W-:Y:S02]  /*4a50*/  FSEL R37, R34, -INF , !P1 ;  /* 0xff80000022257808 */ /* 0x000fe40004800000 */
[----:B------:R-:W-:Y:S02]  /*4a60*/  FSEL R153, R35, -INF , !P3 ;  /* 0xff80000023997808 */ /* 0x000fe40005800000 */
[-C--:B------:R-:W-:Y:S02]  /*4a70*/  ISETP.GE.AND P1, PT, R36, R135.reuse, PT ;  /* 0x000000872400720c */ /* 0x080fe40003f26270 */
[----:B------:R-:W-:-:S02]  /*4a80*/  ISETP.GE.AND P3, PT, R2, R135, PT ;  /* 0x000000870200720c */ /* 0x000fc40003f66270 */
[----:B------:R-:W-:Y:S02]  /*4a90*/  FSEL R142, R33, -INF , !P0 ;  /* 0xff800000218e7808 */ /* 0x000fe40004000000 */
[----:B------:R-:W-:Y:S02]  /*4aa0*/  IADD3 R5, R2, 0x31, RZ ;  /* 0x0000003102057810 */ /* 0x000fe40007ffe0ff */
[----:B------:R-:W-:Y:S02]  /*4ab0*/  ISETP.GE.AND P0, PT, R36, R134, PT ;  /* 0x000000862400720c */ /* 0x000fe40003f06270 */
[----:B------:R-:W-:Y:S02]  /*4ac0*/  IADD3 R33, R2, 0x38, RZ ;  /* 0x0000003802217810 */ /* 0x000fe40007ffe0ff */
[----:B------:R-:W-:Y:S02]  /*4ad0*/  FSEL R32, R53, -INF , !P4 ;  /* 0xff80000035207808 */ /* 0x000fe40006000000 */
[----:B------:R-:W-:-:S02]  /*4ae0*/  FSEL R36, R28, -INF , !P1 ;  /* 0xff8000001c247808 */ /* 0x000fc40004800000 */
[----:B------:R-:W-:Y:S02]  /*4af0*/  FSEL R52, R52, -INF , !P3 ;  /* 0xff80000034347808 */ /* 0x000fe40005800000 */
[CC--:B------:R-:W-:Y:S02]  /*4b00*/  ISETP.GE.AND P4, PT, R5.reuse, R135.reuse, PT ;  /* 0x000000870500720c */ /* 0x0c0fe40003f86270 */
[-C--:B------:R-:W-:Y:S02]  /*4b10*/  ISETP.GE.AND P1, PT, R5, R134.reuse, PT ;  /* 0x000000860500720c */ /* 0x080fe40003f26270 */
[----:B------:R-:W-:Y:S02]  /*4b20*/  FSEL R5, R30, -INF , !P0 ;  /* 0xff8000001e057808 */ /* 0x000fe40004000000 */
[C---:B------:R-:W-:Y:S02]  /*4b30*/  ISETP.GE.AND P3, PT, R33.reuse, R135, PT ;  /* 0x000000872100720c */ /* 0x040fe40003f66270 */
[----:B------:R-:W-:-:S02]  /*4b40*/  ISETP.GE.AND P0, PT, R33, R134, PT ;  /* 0x000000862100720c */ /* 0x000fc40003f06270 */
[----:B------:R-:W-:Y:S02]  /*4b50*/  FMNMX.FTZ R33, R52, R32, !PT ;  /* 0x0000002034217209 */ /* 0x000fe40007810000 */
[----:B------:R-:W-:Y:S02]  /*4b60*/  FSEL R136, R29, -INF , !P4 ;  /* 0xff8000001d887808 */ /* 0x000fe40006000000 */
[----:B------:R-:W-:Y:S02]  /*4b70*/  FMNMX.FTZ R29, R0, R33, !PT ;  /* 0x00000021001d7209 */ /* 0x000fe40007810000 */
[----:B------:R-:W-:Y:S02]  /*4b80*/  IADD3 R30, R2, 0x39, RZ ;  /* 0x00000039021e7810 */ /* 0x000fe40007ffe0ff */
[----:B------:R-:W-:Y:S02]  /*4b90*/  FMNMX.FTZ R29, R50, R29, !PT ;  /* 0x0000001d321d7209 */ /* 0x000fe40007810000 */
[----:B------:R-:W-:-:S02]  /*4ba0*/  FSEL R149, R31, -INF , !P1 ;  /* 0xff8000001f957808 */ /* 0x000fc40004800000 */
[----:B------:R-:W-:Y:S02]  /*4bb0*/  IADD3 R28, R2, 0x40, RZ ;  /* 0x00000040021c7810 */ /* 0x000fe40007ffe0ff */
[C---:B------:R-:W-:Y:S02]  /*4bc0*/  ISETP.GE.AND P4, PT, R30.reuse, R135, PT ;  /* 0x000000871e00720c */ /* 0x040fe40003f86270 */
[----:B------:R-:W-:Y:S02]  /*4bd0*/  ISETP.GE.AND P1, PT, R30, R134, PT ;  /* 0x000000861e00720c */ /* 0x000fe40003f26270 */
[----:B------:R-:W-:Y:S02]  /*4be0*/  FSEL R145, R26, -INF , !P0 ;  /* 0xff8000001a917808 */ /* 0x000fe40004000000 */
[----:B------:R-:W-:Y:S02]  /*4bf0*/  FMNMX.FTZ R29, R60, R29, !PT ;  /* 0x0000001d3c1d7209 */ /* 0x000fe40007810000 */
[----:B------:R-:W-:-:S02]  /*4c00*/  IADD3 R26, R2, 0x41, RZ ;  /* 0x00000041021a7810 */ /* 0x000fc40007ffe0ff */
[----:B------:R-:W-:Y:S02]  /*4c10*/  FSEL R138, R24, -INF , !P3 ;  /* 0xff800000188a7808 */ /* 0x000fe40005800000 */
[----:B------:R-:W-:Y:S02]  /*4c20*/  ISETP.GE.AND P3, PT, R28, R135, PT ;  /* 0x000000871c00720c */ /* 0x000fe40003f66270 */
[----:B------:R-:W-:Y:S02]  /*4c30*/  FSEL R140, R25, -INF , !P4 ;  /* 0xff800000198c7808 */ /* 0x000fe40006000000 */
[----:B------:R-:W-:Y:S02]  /*4c40*/  FMNMX.FTZ R25, R64, R29, !PT ;  /* 0x0000001d40197209 */ /* 0x000fe40007810000 */
[----:B------:R-:W-:Y:S02]  /*4c50*/  FSEL R147, R27, -INF , !P1 ;  /* 0xff8000001b937808 */ /* 0x000fe40004800000 */
[----:B------:R-:W-:-:S02]  /*4c60*/  ISETP.GE.AND P1, PT, R26, R134, PT ;  /* 0x000000861a00720c */ /* 0x000fc40003f26270 */
[----:B------:R-:W-:Y:S02]  /*4c70*/  ISETP.GE.AND P4, PT, R26, R135, PT ;  /* 0x000000871a00720c */ /* 0x000fe40003f86270 */
[----:B------:R-:W-:Y:S02]  /*4c80*/  FSEL R118, R20, -INF , !P3 ;  /* 0xff80000014767808 */ /* 0x000fe40005800000 */
[----:B------:R-:W-:Y:S02]  /*4c90*/  IADD3 R24, R2, 0x48, RZ ;  /* 0x0000004802187810 */ /* 0x000fe40007ffe0ff */
[----:B------:R-:W-:Y:S02]  /*4ca0*/  FMNMX.FTZ R25, R46, R25, !PT ;  /* 0x000000192e197209 */ /* 0x000fe40007810000 */
[----:B------:R-:W-:Y:S02]  /*4cb0*/  IADD3 R20, R2, 0x49, RZ ;  /* 0x0000004902147810 */ /* 0x000fe40007ffe0ff */
[----:B------:R-:W-:-:S02]  /*4cc0*/  FSEL R143, R23, -INF , !P1 ;  /* 0xff800000178f7808 */ /* 0x000fc40004800000 */
[----:B------:R-:W-:Y:S02]  /*4cd0*/  ISETP.GE.AND P1, PT, R2, R134, PT ;  /* 0x000000860200720c */ /* 0x000fe40003f26270 */
[----:B------:R-:W-:Y:S02]  /*4ce0*/  FSEL R120, R21, -INF , !P4 ;  /* 0xff80000015787808 */ /* 0x000fe40006000000 */
[----:B------:R-:W-:Y:S02]  /*4cf0*/  FSEL R33, R55, -INF , !P2 ;  /* 0xff80000037217808 */ /* 0x000fe40005000000 */
[----:B------:R-:W-:Y:S02]  /*4d00*/  ISETP.GE.AND P3, PT, R24, R135, PT ;  /* 0x000000871800720c */ /* 0x000fe40003f66270 */
[----:B------:R-:W-:Y:S02]  /*4d10*/  FMNMX.FTZ R25, R42, R25, !PT ;  /* 0x000000192a197209 */ /* 0x000fe40007810000 */
[----:B------:R-:W-:-:S02]  /*4d20*/  ISETP.GE.AND P4, PT, R20, R135, PT ;  /* 0x000000871400720c */ /* 0x000fc40003f86270 */
[----:B------:R-:W-:Y:S02]  /*4d30*/  ISETP.GE.AND P2, PT, R20, R134, PT ;  /* 0x000000861400720c */ /* 0x000fe40003f46270 */
[----:B------:R-:W-:Y:S02]  /*4d40*/  IADD3 R20, R2, 0x50, RZ ;  /* 0x0000005002147810 */ /* 0x000fe40007ffe0ff */
[----:B------:R-:W-:Y:S02]  /*4d50*/  FSEL R54, R54, -INF , !P1 ;  /* 0xff80000036367808 */ /* 0x000fe40004800000 */
[----:B------:R-:W-:Y:S02]  /*4d60*/  FMNMX.FTZ R21, R40, R25, !PT ;  /* 0x0000001928157209 */ /* 0x000fe40007810000 */
[----:B------:R-:W-:Y:S02]  /*4d70*/  FSEL R122, R16, -INF , !P3 ;  /* 0xff800000107a7808 */ /* 0x000fe40005800000 */
[----:B------:R-:W-:-:S02]  /*4d80*/  ISETP.GE.AND P3, PT, R20, R135, PT ;  /* 0x000000871400720c */ /* 0x000fc40003f66270 */
[----:B------:R-:W-:Y:S02]  /*4d90*/  ISETP.GE.AND P1, PT, R20, R134, PT ;  /* 0x000000861400720c */ /* 0x000fe40003f26270 */
[----:B------:R-:W-:Y:S02]  /*4da0*/  FMNMX.FTZ R20, R54, R33, !PT ;  /* 0x0000002136147209 */ /* 0x000fe40007810000 */
[----:B------:R-:W-:Y:S02]  /*4db0*/  FMNMX.FTZ R21, R38, R21, !PT ;  /* 0x0000001526157209 */ /* 0x000fe40007810000 */
[----:B------:R-:W-:Y:S02]  /*4dc0*/  FMNMX.FTZ R20, R79, R20, !PT ;  /* 0x000000144f147209 */ /* 0x000fe40007810000 */
[----:B------:R-:W-:Y:S02]  /*4dd0*/  FMNMX.FTZ R21, R44, R21, !PT ;  /* 0x000000152c157209 */ /* 0x000fe40007810000 */
[----:B------:R-:W-:-:S02]  /*4de0*/  FMNMX.FTZ R20, R77, R20, !PT ;  /* 0x000000144d147209 */ /* 0x000fc40007810000 */
[----:B------:R-:W-:Y:S02]  /*4df0*/  ISETP.GE.AND P0, PT, R28, R134, PT ;  /* 0x000000861c00720c */ /* 0x000fe40003f06270 */
[----:B------:R-:W-:Y:S02]  /*4e00*/  FMNMX.FTZ R25, R142, R21, !PT ;  /* 0x000000158e197209 */ /* 0x000fe40007810000 */
[----:B------:R-:W-:Y:S02]  /*4e10*/  FMNMX.FTZ R20, R75, R20, !PT ;  /* 0x000000144b147209 */ /* 0x000fe40007810000 */
[----:B------:R-:W-:Y:S02]  /*4e20*/  FSEL R139, R22, -INF , !P0 ;  /* 0xff800000168b7808 */ /* 0x000fe40004000000 */
[----:B------:R-:W-:Y:S02]  /*4e30*/  FMNMX.FTZ R25, R36, R25, !PT ;  /* 0x0000001924197209 */ /* 0x000fe40007810000 */
[----:B------:R-:W-:-:S02]  /*4e40*/  ISETP.GE.AND P0, PT, R24, R134, PT ;  /* 0x000000861800720c */ /* 0x000fc40003f06270 */
[----:B------:R-:W-:Y:S02]  /*4e50*/  FMNMX.FTZ R20, R73, R20, !PT ;  /* 0x0000001449147209 */ /* 0x000fe40007810000 */
[----:B------:R-:W-:Y:S02]  /*4e60*/  FMNMX.FTZ R25, R136, R25, !PT ;  /* 0x0000001988197209 */ /* 0x000fe40007810000 */
[----:B------:R-:W-:Y:S02]  /*4e70*/  FSEL R141, R18, -INF , !P0 ;  /* 0xff800000128d7808 */ /* 0x000fe40004000000 */
[----:B------:R-:W-:Y:S02]  /*4e80*/  FMNMX.FTZ R18, R65, R20, !PT ;  /* 0x0000001441127209 */ /* 0x000fe40007810000 */
[----:B------:R-:W-:Y:S02]  /*4e90*/  FMNMX.FTZ R25, R138, R25, !PT ;  /* 0x000000198a197209 */ /* 0x000fe40007810000 */
[----:B------:R-:W-:-:S02]  /*4ea0*/  IADD3 R23, R2, 0x58, RZ ;  /* 0x0000005802177810 */ /* 0x000fc40007ffe0ff */
[----:B------:R-:W-:Y:S02]  /*4eb0*/  FSEL R20, R12, -INF , !P3 ;  /* 0xff8000000c147808 */ /* 0x000fe40005800000 */
[----:B------:R-:W-:Y:S02]  /*4ec0*/  FMNMX.FTZ R12, R43, R18, !PT ;  /* 0x000000122b0c7209 */ /* 0x000fe40007810000 */
[----:B------:R-:W-:Y:S02]  /*4ed0*/  FMNMX.FTZ R25, R140, R25, !PT ;  /* 0x000000198c197209 */ /* 0x000fe40007810000 */
[----:B------:R-:W-:Y:S02]  /*4ee0*/  ISETP.GE.AND P3, PT, R23, R135, PT ;  /* 0x000000871700720c */ /* 0x000fe40003f66270 */
[----:B------:R-:W-:Y:S02]  /*4ef0*/  FMNMX.FTZ R12, R155, R12, !PT ;  /* 0x0000000c9b0c7209 */ /* 0x000fe40007810000 */
[----:B------:R-:W-:-:S02]  /*4f00*/  FMNMX.FTZ R25, R118, R25, !PT ;  /* 0x0000001976197209 */ /* 0x000fc40007810000 */
[----:B------:R-:W-:Y:S02]  /*4f10*/  FSEL R56, R8, -INF , !P3 ;  /* 0xff80000008387808 */ /* 0x000fe40005800000 */
[----:B------:R-:W-:Y:S02]  /*4f20*/  FMNMX.FTZ R8, R39, R12, !PT ;  /* 0x0000000c27087209 */ /* 0x000fe40007810000 */
[----:B------:R-:W-:Y:S02]  /*4f30*/  FMNMX.FTZ R25, R120, R25, !PT ;  /* 0x0000001978197209 */ /* 0x000fe40007810000 */
[----:B------:R-:W-:Y:S02]  /*4f40*/  IADD3 R21, R2, 0x51, RZ ;  /* 0x0000005102157810 */ /* 0x000fe40007ffe0ff */
[----:B------:R-:W-:Y:S02]  /*4f50*/  FMNMX.FTZ R8, R37, R8, !PT ;  /* 0x0000000825087209 */ /* 0x000fe40007810000 */
[----:B------:R-:W-:-:S02]  /*4f60*/  FSEL R126, R17, -INF , !P4 ;  /* 0xff800000117e7808 */ /* 0x000fc40006000000 */
[----:B------:R-:W-:Y:S02]  /*4f70*/  FMNMX.FTZ R17, R122, R25, !PT ;  /* 0x000000197a117209 */ /* 0x000fe40007810000 */
[----:B------:R-:W-:Y:S02]  /*4f80*/  ISETP.GE.AND P0, PT, R21, R135, PT ;  /* 0x000000871500720c */ /* 0x000fe40003f06270 */
[----:B------:R-:W-:Y:S02]  /*4f90*/  FMNMX.FTZ R8, R153, R8, !PT ;  /* 0x0000000899087209 */ /* 0x000fe40007810000 */
[----:B------:R-:W-:Y:S02]  /*4fa0*/  IADD3 R49, R2, 0x59, RZ ;  /* 0x0000005902317810 */ /* 0x000fe40007ffe0ff */
[----:B------:R-:W-:Y:S02]  /*4fb0*/  FMNMX.FTZ R17, R126, R17, !PT ;  /* 0x000000117e117209 */ /* 0x000fe40007810000 */
[----:B------:R-:W-:-:S02]  /*4fc0*/  FSEL R22, R13, -INF , !P0 ;  /* 0xff8000000d167808 */ /* 0x000fc40004000000 */
[----:B------:R-:W-:Y:S02]  /*4fd0*/  FMNMX.FTZ R8, R5, R8, !PT ;  /* 0x0000000805087209 */ /* 0x000fe40007810000 */
[----:B------:R-:W-:Y:S02]  /*4fe0*/  ISETP.GE.AND P0, PT, R49, R135, PT ;  /* 0x000000873100720c */ /* 0x000fe40003f06270 */
[----:B------:R-:W-:Y:S02]  /*4ff0*/  IADD3 R47, R2, 0x61, RZ ;  /* 0x00000061022f7810 */ /* 0x000fe40007ffe0ff */
[----:B------:R-:W-:Y:S02]  /*5000*/  FMNMX.FTZ R13, R20, R17, !PT ;  /* 0x00000011140d7209 */ /* 0x000fe40007810000 */
[----:B------:R-:W-:Y:S02]  /*5010*/  FMNMX.FTZ R8, R149, R8, !PT ;  /* 0x0000000895087209 */ /* 0x000fe40007810000 */
[----:B------:R-:W-:-:S02]  /*5020*/  FSEL R58, R9, -INF , !P0 ;  /* 0xff800000093a7808 */ /* 0x000fc40004000000 */
[----:B------:R-:W-:Y:S02]  /*5030*/  IADD3 R48, R2, 0x60, RZ ;  /* 0x0000006002307810 */ /* 0x000fe40007ffe0ff */
[----:B------:R-:W-:Y:S02]  /*5040*/  FMNMX.FTZ R13, R22, R13, !PT ;  /* 0x0000000d160d7209 */ /* 0x000fe40007810000 */
[-C--:B------:R-:W-:Y:S02]  /*5050*/  ISETP.GE.AND P0, PT, R47, R135.reuse, PT ;  /* 0x000000872f00720c */ /* 0x080fe40003f06270 */
[----:B------:R-:W-:Y:S02]  /*5060*/  IADD3 R41, R2, 0x69, RZ ;  /* 0x0000006902297810 */ /* 0x000fe40007ffe0ff */
[----:B------:R-:W-:Y:S02]  /*5070*/  FMNMX.FTZ R8, R145, R8, !PT ;  /* 0x0000000891087209 */ /* 0x000fe40007810000 */
[----:B------:R-:W-:-:S02]  /*5080*/  ISETP.GE.AND P3, PT, R48, R135, PT ;  /* 0x000000873000720c */ /* 0x000fc40003f66270 */
[----:B------:R-:W-:Y:S02]  /*5090*/  FMNMX.FTZ R9, R56, R13, !PT ;  /* 0x0000000d38097209 */ /* 0x000fe40007810000 */
[----:B------:R-:W-:Y:S02]  /*50a0*/  FSEL R28, R105, -INF , !P0 ;  /* 0xff800000691c7808 */ /* 0x000fe40004000000 */
[----:B------:R-:W-:Y:S02]  /*50b0*/  ISETP.GE.AND P0, PT, R41, R135, PT ;  /* 0x000000872900720c */ /* 0x000fe40003f06270 */
[C---:B------:R-:W-:Y:S02]  /*50c0*/  IADD3 R34, R2.reuse, 0x71, RZ ;  /* 0x0000007102227810 */ /* 0x040fe40007ffe0ff */
[----:B------:R-:W-:Y:S02]  /*50d0*/  FMNMX.FTZ R8, R147, R8, !PT ;  /* 0x0000000893087209 */ /* 0x000fe40007810000 */
[----:B------:R-:W-:-:S02]  /*50e0*/  IADD3 R45, R2, 0x68, RZ ;  /* 0x00000068022d7810 */ /* 0x000fc40007ffe0ff */
[----:B------:R-:W-:Y:S02]  /*50f0*/  FSEL R25, R104, -INF , !P3 ;  /* 0xff80000068197808 */ /* 0x000fe40005800000 */
[----:B------:R-:W-:Y:S02]  /*5100*/  FMNMX.FTZ R12, R58, R9, !PT ;  /* 0x000000093a0c7209 */ /* 0x000fe40007810000 */
[----:B------:R-:W-:Y:S02]  /*5110*/  FSEL R31, R101, -INF , !P0 ;  /* 0xff800000651f7808 */ /* 0x000fe40004000000 */
[C---:B------:R-:W-:Y:S02]  /*5120*/  IADD3 R35, R2.reuse, 0x70, RZ ;  /* 0x0000007002237810 */ /* 0x040fe40007ffe0ff */
[----:B------:R-:W-:Y:S02]  /*5130*/  IADD3 R16, R2, 0x78, RZ ;  /* 0x0000007802107810 */ /* 0x000fe40007ffe0ff */
[----:B------:R-:W-:-:S02]  /*5140*/  ISETP.GE.AND P0, PT, R34, R135, PT ;  /* 0x000000872200720c */ /* 0x000fc40003f06270 */
[----:B------:R-:W-:Y:S02]  /*5150*/  FMNMX.FTZ R8, R139, R8, !PT ;  /* 0x000000088b087209 */ /* 0x000fe40007810000 */
[----:B------:R-:W-:Y:S02]  /*5160*/  IADD3 R2, R2, 0x79, RZ ;  /* 0x0000007902027810 */ /* 0x000fe40007ffe0ff */
[----:B------:R-:W-:Y:S02]  /*5170*/  ISETP.GE.AND P3, PT, R45, R135, PT ;  /* 0x000000872d00720c */ /* 0x000fe40003f66270 */
[----:B------:R-:W-:Y:S02]  /*5180*/  FMNMX.FTZ R9, R25, R12, !PT ;  /* 0x0000000c19097209 */ /* 0x000fe40007810000 */
[----:B------:R-:W-:Y:S02]  /*5190*/  FSEL R27, R97, -INF , !P0 ;  /* 0xff800000611b7808 */ /* 0x000fe40004000000 */
[----:B------:R-:W-:-:S02]  /*51a0*/  FMNMX.FTZ R8, R143, R8, !PT ;  /* 0x000000088f087209 */ /* 0x000fc40007810000 */
[----:B------:R-:W-:Y:S02]  /*51b0*/  ISETP.GE.AND P0, PT, R2, R135, PT ;  /* 0x000000870200720c */ /* 0x000fe40003f06270 */
[----:B------:R-:W-:Y:S02]  /*51c0*/  FSEL R30, R100, -INF , !P3 ;  /* 0xff800000641e7808 */ /* 0x000fe40005800000 */
[----:B------:R-:W-:Y:S02]  /*51d0*/  FMNMX.FTZ R9, R28, R9, !PT ;  /* 0x000000091c097209 */ /* 0x000fe40007810000 */
[----:B------:R-:W-:Y:S02]  /*51e0*/  FSEL R151, R19, -INF , !P2 ;  /* 0xff80000013977808 */ /* 0x000fe40005000000 */
[----:B------:R-:W-:Y:S02]  /*51f0*/  FMNMX.FTZ R8, R141, R8, !PT ;  /* 0x000000088d087209 */ /* 0x000fe40007810000 */
[----:B------:R-:W-:-:S02]  /*5200*/  FSEL R29, R93, -INF , !P0 ;  /* 0xff8000005d1d7808 */ /* 0x000fc40004000000 */
[----:B------:R-:W-:Y:S02]  /*5210*/  ISETP.GE.AND P3, PT, R35, R135, PT ;  /* 0x000000872300720c */ /* 0x000fe40003f66270 */
[----:B------:R-:W-:Y:S02]  /*5220*/  FMNMX.FTZ R12, R30, R9, !PT ;  /* 0x000000091e0c7209 */ /* 0x000fe40007810000 */
[----:B------:R-:W-:Y:S02]  /*5230*/  ISETP.GE.AND P0, PT, R21, R134, PT ;  /* 0x000000861500720c */ /* 0x000fe40003f06270 */
[----:B------:R-:W-:Y:S02]  /*5240*/  FSEL R21, R14, -INF , !P1 ;  /* 0xff8000000e157808 */ /* 0x000fe40004800000 */
[----:B------:R-:W-:Y:S02]  /*5250*/  FMNMX.FTZ R14, R151, R8, !PT ;  /* 0x00000008970e7209 */ /* 0x000fe40007810000 */
[----:B------:R-:W-:-:S02]  /*5260*/  FSEL R24, R96, -INF , !P3 ;  /* 0xff80000060187808 */ /* 0x000fc40005800000 */
[----:B------:R-:W-:Y:S02]  /*5270*/  FMNMX.FTZ R9, R31, R12, !PT ;  /* 0x0000000c1f097209 */ /* 0x000fe40007810000 */
[----:B------:R-:W-:Y:S02]  /*5280*/  ISETP.GE.AND P1, PT, R23, R134, PT ;  /* 0x000000861700720c */ /* 0x000fe40003f26270 */
[----:B------:R-:W-:Y:S02]  /*5290*/  FSEL R23, R15, -INF , !P0 ;  /* 0xff8000000f177808 */ /* 0x000fe40004000000 */
[----:B------:R-:W-:Y:S02]  /*52a0*/  FMNMX.FTZ R14, R21, R14, !PT ;  /* 0x0000000e150e7209 */ /* 0x000fe40007810000 */
[----:B------:R-:W-:Y:S02]  /*52b0*/  ISETP.GE.AND P3, PT, R16, R135, PT ;  /* 0x000000871000720c */ /* 0x000fe40003f66270 */
[----:B------:R-:W-:-:S02]  /*52c0*/  FMNMX.FTZ R12, R24, R9, !PT ;  /* 0x00000009180c7209 */ /* 0x000fc40007810000 */
[----:B------:R-:W-:Y:S02]  /*52d0*/  ISETP.GE.AND P0, PT, R49, R134, PT ;  /* 0x000000863100720c */ /* 0x000fe40003f06270 */
[----:B------:R-:W-:Y:S02]  /*52e0*/  FSEL R119, R10, -INF , !P1 ;  /* 0xff8000000a777808 */ /* 0x000fe40004800000 */
[----:B------:R-:W-:Y:S02]  /*52f0*/  FMNMX.FTZ R14, R23, R14, !PT ;  /* 0x0000000e170e7209 */ /* 0x000fe40007810000 */
[----:B------:R-:W-:Y:S02]  /*5300*/  FSEL R26, R92, -INF , !P3 ;  /* 0xff8000005c1a7808 */ /* 0x000fe40005800000 */
[----:B------:R-:W-:Y:S02]  /*5310*/  FMNMX.FTZ R9, R27, R12, !PT ;  /* 0x0000000c1b097209 */ /* 0x000fe40007810000 */
[----:B------:R-:W-:-:S02]  /*5320*/  ISETP.GE.AND P1, PT, R48, R134, PT ;  /* 0x000000863000720c */ /* 0x000fc40003f26270 */
[----:B------:R-:W-:Y:S02]  /*5330*/  FSEL R67, R11, -INF , !P0 ;  /* 0xff8000000b437808 */ /* 0x000fe40004000000 */
[----:B------:R-:W-:Y:S02]  /*5340*/  FMNMX.FTZ R14, R119, R14, !PT ;  /* 0x0000000e770e7209 */ /* 0x000fe40007810000 */
[----:B------:R-:W-:Y:S02]  /*5350*/  FMNMX.FTZ R12, R26, R9, !PT ;  /* 0x000000091a0c7209 */ /* 0x000fe40007810000 */
[----:B------:R-:W-:Y:S02]  /*5360*/  ISETP.GE.AND P0, PT, R47, R134, PT ;  /* 0x000000862f00720c */ /* 0x000fe40003f06270 */
[----:B------:R-:W-:Y:S02]  /*5370*/  FSEL R49, R106, -INF , !P1 ;  /* 0xff8000006a317808 */ /* 0x000fe40004800000 */
[----:B------:R-:W-:-:S02]  /*5380*/  FMNMX.FTZ R14, R67, R14, !PT ;  /* 0x0000000e430e7209 */ /* 0x000fc40007810000 */
[----:B------:R-:W-:Y:S02]  /*5390*/  FMNMX.FTZ R8, R29, R12, !PT ;  /* 0x0000000c1d087209 */ /* 0x000fe40007810000 */
[----:B------:R-:W-:Y:S02]  /*53a0*/  ISETP.GE.AND P1, PT, R45, R134, PT ;  /* 0x000000862d00720c */ /* 0x000fe40003f26270 */
[----:B------:R-:W-:Y:S01]  /*53b0*/  FSEL R61, R107, -INF , !P0 ;  /* 0xff8000006b3d7808 */ /* 0x000fe20004000000 */
[----:B------:R-:W1:Y:S01]  /*53c0*/  SHFL.BFLY PT, R9, R8, 0x2, 0x1f ;  /* 0x0c401f0008097f89 */ /* 0x000e6200000e0000 */
[----:B------:R-:W-:Y:S02]  /*53d0*/  FMNMX.FTZ R14, R49, R14, !PT ;  /* 0x0000000e310e7209 */ /* 0x000fe40007810000 */
[----:B------:R-:W-:Y:S02]  /*53e0*/  ISETP.GE.AND P0, PT, R41, R134, PT ;  /* 0x000000862900720c */ /* 0x000fe40003f06270 */
[----:B------:R-:W-:-:S02]  /*53f0*/  FSEL R63, R102, -INF , !P1 ;  /* 0xff800000663f7808 */ /* 0x000fc40004800000 */
[----:B------:R-:W-:Y:S02]  /*5400*/  FMNMX.FTZ R10, R61, R14, !PT ;  /* 0x0000000e3d0a7209 */ /* 0x000fe40007810000 */
[----:B------:R-:W-:Y:S01]  /*5410*/  ISETP.GE.AND P1, PT, R35, R134, PT ;  /* 0x000000862300720c */ /* 0x000fe20003f26270 */
[----:B------:R-:W-:Y:S01]  /*5420*/  LDSM.16.MT88.4 R12, [R170+0x9400] ;  /* 0x00940000aa0c783b */ /* 0x000fe20000004200 */
[----:B------:R-:W-:Y:S02]  /*5430*/  FSEL R47, R103, -INF , !P0 ;  /* 0xff800000672f7808 */ /* 0x000fe40004000000 */
[----:B------:R-:W-:Y:S02]  /*5440*/  FMNMX.FTZ R10, R63, R10, !PT ;  /* 0x0000000a3f0a7209 */ /* 0x000fe40007810000 */
[----:B------:R-:W-:Y:S02]  /*5450*/  ISETP.GE.AND P0, PT, R34, R134, PT ;  /* 0x000000862200720c */ /* 0x000fe40003f06270 */
[----:B------:R-:W-:-:S02]  /*5460*/  FSEL R48, R98, -INF , !P1 ;  /* 0xff80000062307808 */ /* 0x000fc40004800000 */
[----:B------:R-:W-:Y:S02]  /*5470*/  FMNMX.FTZ R11, R47, R10, !PT ;  /* 0x0000000a2f0b7209 */ /* 0x000fe40007810000 */
[-C--:B------:R-:W-:Y:S02]  /*5480*/  ISETP.GE.AND P1, PT, R16, R134.reuse, PT ;  /* 0x000000861000720c */ /* 0x080fe40003f26270 */
[----:B------:R-:W-:Y:S01]  /*5490*/  FSEL R59, R99, -INF , !P0 ;  /* 0xff800000633b7808 */ /* 0x000fe20004000000 */
[----:B------:R-:W-:Y:S01]  /*54a0*/  LDSM.16.MT88.4 R16, [R170+0xb400] ;  /* 0x00b40000aa10783b */ /* 0x000fe20000004200 */
[----:B------:R-:W-:Y:S02]  /*54b0*/  FMNMX.FTZ R10, R48, R11, !PT ;  /* 0x0000000b300a7209 */ /* 0x000fe40007810000 */
[----:B------:R-:W-:Y:S02]  /*54c0*/  ISETP.GE.AND P0, PT, R2, R134, PT ;  /* 0x000000860200720c */ /* 0x000fe40003f06270 */
[----:B------:R-:W-:-:S02]  /*54d0*/  FSEL R57, R94, -INF , !P1 ;  /* 0xff8000005e397808 */ /* 0x000fc40004800000 */
[----:B------:R-:W-:Y:S02]  /*54e0*/  FMNMX.FTZ R10, R59, R10, !PT ;  /* 0x0000000a3b0a7209 */ /* 0x000fe40007810000 */
[----:B------:R-:W-:Y:S02]  /*54f0*/  FSEL R55, R95, -INF , !P0 ;  /* 0xff8000005f377808 */ /* 0x000fe40004000000 */
[----:B------:R-:W-:Y:S01]  /*5500*/  FMNMX.FTZ R10, R57, R10, !PT ;  /* 0x0000000a390a7209 */ /* 0x000fe20007810000 */
[----:B------:R-:W-:Y:S01]  /*5510*/  LDSM.16.MT88.4 R92, [R168+0xb000] ;  /* 0x00b00000a85c783b */ /* 0x000fe20000004200 */
[----:B-1----:R-:W-:Y:S02]  /*5520*/  FMNMX.FTZ R9, R8, R9, !PT ;  /* 0x0000000908097209 */ /* 0x002fe40007810000 */
[----:B------:R-:W-:-:S03]  /*5530*/  FMNMX.FTZ R11, R55, R10, !PT ;  /* 0x0000000a370b7209 */ /* 0x000fc60007810000 */
[----:B------:R-:W1:Y:S04]  /*5540*/  SHFL.BFLY PT, R8, R9, 0x1, 0x1f ;  /* 0x0c201f0009087f89 */ /* 0x000e6800000e0000 */
[----:B------:R-:W2:Y:S01]  /*5550*/  SHFL.BFLY PT, R10, R11, 0x2, 0x1f ;  /* 0x0c401f000b0a7f89 */ /* 0x000ea200000e0000 */
[----:B-1----:R-:W-:Y:S02]  /*5560*/  FMNMX.FTZ R2, R9, R8, !PT ;  /* 0x0000000809027209 */ /* 0x002fe40007810000 */
[----:B--2---:R-:W-:-:S03]  /*5570*/  FMNMX.FTZ R8, R11, R10, !PT ;  /* 0x0000000a0b087209 */ /* 0x004fc60007810000 */
[C---:B------:R-:W-:Y:S01]  /*5580*/  FMUL.FTZ R53, R2.reuse, c[0x0][0x23c] ;  /* 0x00008f0002357a20 */ /* 0x040fe20000410000 */
[----:B------:R-:W-:Y:S01]  /*5590*/  FSETP.NEU.FTZ.AND P0, PT, R2, -INF , PT ;  /* 0xff8000000200780b */ /* 0x000fe20003f1d000 */
[----:B------:R-:W1:Y:S03]  /*55a0*/  SHFL.BFLY PT, R9, R8, 0x1, 0x1f ;  /* 0x0c201f0008097f89 */ /* 0x000e6600000e0000 */
[----:B------:R-:W-:-:S05]  /*55b0*/  FSEL R53, R53, RZ, P0 ;  /* 0x000000ff35357208 */ /* 0x000fca0000000000 */
[--C-:B------:R-:W-:Y:S02]  /*55c0*/  FFMA.FTZ R121, R0, c[0x0][0x23c], -R53.reuse ;  /* 0x00008f0000797a23 */ /* 0x100fe40000010835 */
[--C-:B------:R-:W-:Y:S02]  /*55d0*/  FFMA.FTZ R62, R50, c[0x0][0x23c], -R53.reuse ;  /* 0x00008f00323e7a23 */ /* 0x100fe40000010835 */
[--C-:B------:R-:W-:Y:S02]  /*55e0*/  FFMA.FTZ R51, R64, c[0x0][0x23c], -R53.reuse ;  /* 0x00008f0040337a23 */ /* 0x100fe40000010835 */
[--C-:B------:R-:W-:Y:S01]  /*55f0*/  FFMA.FTZ R123, R52, c[0x0][0x23c], -R53.reuse ;  /* 0x00008f00347b7a23 */ /* 0x100fe20000010835 */
[----:B------:R-:W-:Y:S01]  /*5600*/  MUFU.EX2 R121, R121 ;  /* 0x0000007900797308 */ /* 0x000fe20000000800 */
[--C-:B------:R-:W-:Y:S02]  /*5610*/  FFMA.FTZ R66, R32, c[0x0][0x23c], -R53.reuse ;  /* 0x00008f0020427a23 */ /* 0x100fe40000010835 */
[----:B------:R-:W-:-:S02]  /*5620*/  FFMA.FTZ R52, R46, c[0x0][0x23c], -R53 ;  /* 0x00008f002e347a23 */ /* 0x000fc40000010835 */
[--C-:B------:R-:W-:Y:S02]  /*5630*/  FFMA.FTZ R60, R60, c[0x0][0x23c], -R53.reuse ;  /* 0x00008f003c3c7a23 */ /* 0x100fe40000010835 */
[--C-:B------:R-:W-:Y:S01]  /*5640*/  FFMA.FTZ R45, R42, c[0x0][0x23c], -R53.reuse ;  /* 0x00008f002a2d7a23 */ /* 0x100fe20000010835 */
[----:B------:R-:W-:Y:S01]  /*5650*/  MUFU.EX2 R123, R123 ;  /* 0x0000007b007b7308 */ /* 0x000fe20000000800 */
[--C-:B------:R-:W-:Y:S01]  /*5660*/  FFMA.FTZ R42, R38, c[0x0][0x23c], -R53.reuse ;  /* 0x00008f00262a7a23 */ /* 0x100fe20000010835 */
[----:B-1----:R-:W-:Y:S01]  /*5670*/  FMNMX.FTZ R0, R8, R9, !PT ;  /* 0x0000000908007209 */ /* 0x002fe20007810000 */
[--C-:B------:R-:W-:Y:S02]  /*5680*/  FFMA.FTZ R41, R44, c[0x0][0x23c], -R53.reuse ;  /* 0x00008f002c297a23 */ /* 0x100fe40000010835 */
[--C-:B------:R-:W-:Y:S01]  /*5690*/  FFMA.FTZ R38, R142, c[0x0][0x23c], -R53.reuse ;  /* 0x00008f008e267a23 */ /* 0x100fe20000010835 */
[C---:B------:R-:W-:Y:S01]  /*56a0*/  FSETP.NEU.FTZ.AND P0, PT, R0.reuse, -INF , PT ;  /* 0xff8000000000780b */ /* 0x040fe20003f1d000 */
[----:B------:R-:W-:Y:S01]  /*56b0*/  FMUL.FTZ R50, R0, c[0x0][0x23c] ;  /* 0x00008f0000327a20 */ /* 0x000fe20000410000 */
[----:B------:R-:W1:Y:S01]  /*56c0*/  MUFU.EX2 R66, R66 ;  /* 0x0000004200427308 */ /* 0x000e620000000800 */
[----:B------:R-:W-:-:S02]  /*56d0*/  FFMA.FTZ R4, R140, c[0x0][0x23c], -R53 ;  /* 0x00008f008c047a23 */ /* 0x000fc40000010835 */
[----:B------:R-:W-:Y:S01]  /*56e0*/  FFMA.FTZ R56, R56, c[0x0][0x23c], -R53 ;  /* 0x00008f0038387a23 */ /* 0x000fe20000010835 */
[----:B------:R-:W-:Y:S02]  /*56f0*/  FSEL R50, R50, RZ, P0 ;  /* 0x000000ff32327208 */ /* 0x000fe40000000000 */
[----:B------:R-:W-:Y:S02]  /*5700*/  LEA R194, P0, R132, c[0x0][0x168], 0x1 ;  /* 0x00005a0084c27a11 */ /* 0x000fe400078008ff */
[----:B------:R-:W2:Y:S01]  /*5710*/  MUFU.EX2 R62, R62 ;  /* 0x0000003e003e7308 */ /* 0x000ea20000000800 */
[--C-:B------:R-:W-:Y:S01]  /*5720*/  FFMA.FTZ R137, R54, c[0x0][0x23c], -R50.reuse ;  /* 0x00008f0036897a23 */ /* 0x100fe20000010832 */
[----:B------:R-:W-:Y:S01]  /*5730*/  LEA.HI.X R193, R132, c[0x0][0x16c], R131, 0x1, P0 ;  /* 0x00005b0084c17a11 */ /* 0x000fe200000f0c83 */
[--C-:B------:R-:W-:Y:S02]  /*5740*/  FFMA.FTZ R116, R33, c[0x0][0x23c], -R50.reuse ;  /* 0x00008f0021747a23 */ /* 0x100fe40000010832 */
[--C-:B------:R-:W-:Y:S01]  /*5750*/  FFMA.FTZ R127, R79, c[0x0][0x23c], -R50.reuse ;  /* 0x00008f004f7f7a23 */ /* 0x100fe20000010832 */
[----:B------:R-:W-:Y:S01]  /*5760*/  LDSM.16.MT88.4 R32, [R168+0x9400] ;  /* 0x00940000a820783b */ /* 0x000fe20000004200 */
[--C-:B------:R-:W-:Y:S01]  /*5770*/  FFMA.FTZ R64, R77, c[0x0][0x23c], -R50.reuse ;  /* 0x00008f004d407a23 */ /* 0x100fe20000010832 */
[----:B------:R-:W-:Y:S01]  /*5780*/  MUFU.EX2 R137, R137 ;  /* 0x0000008900897308 */ /* 0x000fe20000000800 */
[----:B-1----:R-:W-:Y:S01]  /*5790*/  F2FP.BF16.PACK_AB R104, R66, R123 ;  /* 0x0000007b4268723e */ /* 0x002fe200000010ff */
[--C-:B------:R-:W-:Y:S01]  /*57a0*/  FFMA.FTZ R117, R75, c[0x0][0x23c], -R50.reuse ;  /* 0x00008f004b757a23 */ /* 0x100fe20000010832 */
[----:B------:R-:W1:Y:S01]  /*57b0*/  LDSM.16.MT88.4 R76, [R168+0x9000] ;  /* 0x00900000a84c783b */ /* 0x000e620000004200 */
[----:B------:R-:W-:-:S02]  /*57c0*/  FFMA.FTZ R54, R73, c[0x0][0x23c], -R50 ;  /* 0x00008f0049367a23 */ /* 0x000fc40000010832 */
[--C-:B------:R-:W-:Y:S02]  /*57d0*/  FFMA.FTZ R65, R65, c[0x0][0x23c], -R50.reuse ;  /* 0x00008f0041417a23 */ /* 0x100fe40000010832 */
[----:B------:R-:W3:Y:S01]  /*57e0*/  MUFU.EX2 R116, R116 ;  /* 0x0000007400747308 */ /* 0x000ee20000000800 */
[----:B--2---:R-:W-:Y:S01]  /*57f0*/  F2FP.BF16.PACK_AB R106, R62, R121 ;  /* 0x000000793e6a723e */ /* 0x004fe200000010ff */
[--C-:B------:R-:W-:Y:S02]  /*5800*/  FFMA.FTZ R46, R43, c[0x0][0x23c], -R50.reuse ;  /* 0x00008f002b2e7a23 */ /* 0x100fe40000010832 */
[----:B------:R-:W-:Y:S02]  /*5810*/  FFMA.FTZ R43, R40, c[0x0][0x23c], -R53 ;  /* 0x00008f00282b7a23 */ /* 0x000fe40000010835 */
[--C-:B------:R-:W-:Y:S02]  /*5820*/  FFMA.FTZ R40, R37, c[0x0][0x23c], -R50.reuse ;  /* 0x00008f0025287a23 */ /* 0x100fe40000010832 */
[----:B------:R-:W-:Y:S01]  /*5830*/  MUFU.EX2 R127, R127 ;  /* 0x0000007f007f7308 */ /* 0x000fe20000000800 */
[----:B------:R-:W-:-:S02]  /*5840*/  FFMA.FTZ R44, R155, c[0x0][0x23c], -R50 ;  /* 0x00008f009b2c7a23 */ /* 0x000fc40000010832 */
[--C-:B------:R-:W-:Y:S02]  /*5850*/  FFMA.FTZ R39, R39, c[0x0][0x23c], -R50.reuse ;  /* 0x00008f0027277a23 */ /* 0x100fe40000010832 */
[--C-:B------:R-:W-:Y:S02]  /*5860*/  FFMA.FTZ R37, R153, c[0x0][0x23c], -R50.reuse ;  /* 0x00008f0099257a23 */ /* 0x100fe40000010832 */
[--C-:B------:R-:W-:Y:S01]  /*5870*/  FFMA.FTZ R3, R147, c[0x0][0x23c], -R50.reuse ;  /* 0x00008f0093037a23 */ /* 0x100fe20000010832 */
[----:B------:R-:W2:Y:S01]  /*5880*/  MUFU.EX2 R64, R64 ;  /* 0x0000004000407308 */ /* 0x000ea20000000800 */
[----:B---3--:R-:W-:Y:S01]  /*5890*/  F2FP.BF16.PACK_AB R105, R116, R137 ;  /* 0x000000897469723e */ /* 0x008fe200000010ff */
[--C-:B------:R-:W-:Y:S02]  /*58a0*/  FFMA.FTZ R147, R120, c[0x0][0x23c], -R53.reuse ;  /* 0x00008f0078937a23 */ /* 0x100fe40000010835 */
[----:B------:R-:W-:Y:S02]  /*58b0*/  FFMA.FTZ R120, R122, c[0x0][0x23c], -R53 ;  /* 0x00008f007a787a23 */ /* 0x000fe40000010835 */
[----:B------:R-:W-:-:S02]  /*58c0*/  FFMA.FTZ R122, R143, c[0x0][0x23c], -R50 ;  /* 0x00008f008f7a7a23 */ /* 0x000fc40000010832 */
[----:B------:R-:W-:Y:S01]  /*58d0*/  MUFU.EX2 R60, R60 ;  /* 0x0000003c003c7308 */ /* 0x000fe20000000800 */
[----:B------:R-:W-:Y:S02]  /*58e0*/  FADD.FTZ R66, R123, R66 ;  /* 0x000000427b427221 */ /* 0x000fe40000010000 */
[----:B------:R-:W-:Y:S02]  /*58f0*/  FFMA.FTZ R143, R22, c[0x0][0x23c], -R53 ;  /* 0x00008f00168f7a23 */ /* 0x000fe40000010835 */
[----:B------:R-:W-:Y:S02]  /*5900*/  FADD.FTZ R121, R121, R66 ;  /* 0x0000004279797221 */ /* 0x000fe40000010000 */
[--C-:B------:R-:W-:Y:S01]  /*5910*/  FFMA.FTZ R119, R119, c[0x0][0x23c], -R50.reuse ;  /* 0x00008f0077777a23 */ /* 0x100fe20000010832 */
[----:B--2---:R-:W-:Y:S01]  /*5920*/  F2FP.BF16.PACK_AB R107, R64, R127 ;  /* 0x0000007f406b723e */ /* 0x004fe200000010ff */
[----:B------:R-:W2:Y:S01]  /*5930*/  MUFU.EX2 R51, R51 ;  /* 0x0000003300337308 */ /* 0x000ea20000000800 */
[----:B------:R-:W-:-:S02]  /*5940*/  FFMA.FTZ R66, R67, c[0x0][0x23c], -R50 ;  /* 0x00008f0043427a23 */ /* 0x000fc40000010832 */
[----:B------:R-:W-:Y:S02]  /*5950*/  FADD.FTZ R116, R137, R116 ;  /* 0x0000007489747221 */ /* 0x000fe40000010000 */
[----:B------:R-:W-:Y:S01]  /*5960*/  FADD.FTZ R121, R62, R121 ;  /* 0x000000793e797221 */ /* 0x000fe20000010000 */
[C---:B------:R-:W-:Y:S01]  /*5970*/  HMMA.16816.F32.BF16 R112, R104.reuse, R68, RZ ;  /* 0x000000446870723c */ /* 0x040fe200000418ff */
[----:B------:R-:W-:Y:S01]  /*5980*/  FADD.FTZ R127, R127, R116 ;  /* 0x000000747f7f7221 */ /* 0x000fe20000010000 */
[----:B------:R-:W-:Y:S01]  /*5990*/  MUFU.EX2 R52, R52 ;  /* 0x0000003400347308 */ /* 0x000fe20000000800 */
[--C-:B------:R-:W-:Y:S02]  /*59a0*/  FFMA.FTZ R116, R49, c[0x0][0x23c], -R50.reuse ;  /* 0x00008f0031747a23 */ /* 0x100fe40000010832 */
[--C-:B------:R-:W-:Y:S02]  /*59b0*/  FFMA.FTZ R62, R25, c[0x0][0x23c], -R53.reuse ;  /* 0x00008f00193e7a23 */ /* 0x100fe40000010835 */
[----:B------:R-:W-:Y:S01]  /*59c0*/  FFMA.FTZ R67, R31, c[0x0][0x23c], -R53 ;  /* 0x00008f001f437a23 */ /* 0x000fe20000010835 */
[----:B------:R-:W-:Y:S01]  /*59d0*/  HMMA.16816.F32.BF16 R68, R104, R70, RZ ;  /* 0x000000466844723c */ /* 0x000fe200000418ff */
[--C-:B------:R-:W-:Y:S01]  /*59e0*/  FFMA.FTZ R49, R61, c[0x0][0x23c], -R50.reuse ;  /* 0x00008f003d317a23 */ /* 0x100fe20000010832 */
[----:B------:R-:W3:Y:S01]  /*59f0*/  MUFU.EX2 R45, R45 ;  /* 0x0000002d002d7308 */ /* 0x000ee20000000800 */
[----:B--2---:R-:W-:Y:S01]  /*5a00*/  F2FP.BF16.PACK_AB R8, R51, R60 ;  /* 0x0000003c3308723e */ /* 0x004fe200000010ff */
[----:B------:R-:W-:-:S02]  /*5a10*/  FFMA.FTZ R47, R47, c[0x0][0x23c], -R50 ;  /* 0x00008f002f2f7a23 */ /* 0x000fc40000010832 */
[----:B------:R-:W-:Y:S02]  /*5a20*/  FFMA.FTZ R61, R27, c[0x0][0x23c], -R53 ;  /* 0x00008f001b3d7a23 */ /* 0x000fe40000010835 */
[----:B------:R-:W-:Y:S01]  /*5a30*/  HMMA.16816.F32.BF16 R88, R104, R92, RZ ;  /* 0x0000005c6858723c */ /* 0x000fe200000418ff */
[--C-:B------:R-:W-:Y:S01]  /*5a40*/  FFMA.FTZ R48, R48, c[0x0][0x23c], -R50.reuse ;  /* 0x00008f0030307a23 */ /* 0x100fe20000010832 */
[----:B------:R-:W-:Y:S01]  /*5a50*/  MUFU.EX2 R117, R117 ;  /* 0x0000007500757308 */ /* 0x000fe20000000800 */
[--C-:B------:R-:W-:Y:S02]  /*5a60*/  FFMA.FTZ R59, R59, c[0x0][0x23c], -R50.reuse ;  /* 0x00008f003b3b7a23 */ /* 0x100fe40000010832 */
[----:B------:R-:W-:-:S03]  /*5a70*/  FFMA.FTZ R57, R57, c[0x0][0x23c], -R50 ;  /* 0x00008f0039397a23 */ /* 0x000fc60000010832 */
[----:B------:R-:W-:Y:S02]  /*5a80*/  HMMA.16816.F32.BF16 R92, R104, R94, RZ ;  /* 0x0000005e685c723c */ /* 0x000fe400000418ff */
[----:B------:R-:W2:Y:S01]  /*5a90*/  MUFU.EX2 R54, R54 ;  /* 0x0000003600367308 */ /* 0x000ea20000000800 */
[----:B---3--:R-:W-:-:S05]  /*5aa0*/  F2FP.BF16.PACK_AB R10, R45, R52 ;  /* 0x000000342d0a723e */ /* 0x008fca00000010ff */
[C---:B------:R-:W-:Y:S02]  /*5ab0*/  HMMA.16816.F32.BF16 R80, R104.reuse, R84, RZ ;  /* 0x000000546850723c */ /* 0x040fe400000418ff */
[----:B------:R-:W-:Y:S06]  /*5ac0*/  MUFU.EX2 R65, R65 ;  /* 0x0000004100417308 */ /* 0x000fec0000000800 */
[----:B------:R-:W-:Y:S02]  /*5ad0*/  HMMA.16816.F32.BF16 R84, R104, R86, RZ ;  /* 0x000000566854723c */ /* 0x000fe400000418ff */
[----:B------:R-:W3:Y:S01]  /*5ae0*/  MUFU.EX2 R46, R46 ;  /* 0x0000002e002e7308 */ /* 0x000ee20000000800 */
[----:B--2---:R-:W-:-:S05]  /*5af0*/  F2FP.BF16.PACK_AB R9, R54, R117 ;  /* 0x000000753609723e */ /* 0x004fca00000010ff */
[C---:B------:R-:W-:Y:S02]  /*5b00*/  HMMA.16816.F32.BF16 R96, R104.reuse, R108, RZ ;  /* 0x0000006c6860723c */ /* 0x040fe400000418ff */
[----:B------:R-:W-:Y:S06]  /*5b10*/  MUFU.EX2 R43, R43 ;  /* 0x0000002b002b7308 */ /* 0x000fec0000000800 */
[C---:B------:R-:W-:Y:S01]  /*5b20*/  HMMA.16816.F32.BF16 R108, R104.reuse, R110, RZ ;  /* 0x0000006e686c723c */ /* 0x040fe200000418ff */
[----:B---3--:R-:W-:Y:S01]  /*5b30*/  F2FP.BF16.PACK_AB R11, R46, R65 ;  /* 0x000000412e0b723e */ /* 0x008fe200000010ff */
[----:B------:R-:W2:Y:S06]  /*5b40*/  MUFU.EX2 R42, R42 ;  /* 0x0000002a002a7308 */ /* 0x000eac0000000800 */
[----:B-1----:R-:W-:Y:S02]  /*5b50*/  HMMA.16816.F32.BF16 R72, R104, R76, RZ ;  /* 0x0000004c6848723c */ /* 0x002fe400000418ff */
[----:B------:R-:W-:Y:S06]  /*5b60*/  MUFU.EX2 R41, R41 ;  /* 0x0000002900297308 */ /* 0x000fec0000000800 */
[C---:B------:R-:W-:Y:S02]  /*5b70*/  HMMA.16816.F32.BF16 R112, R8.reuse, R12, R112 ;  /* 0x0000000c0870723c */ /* 0x040fe40000041870 */
[----:B------:R-:W1:Y:S06]  /*5b80*/  MUFU.EX2 R38, R38 ;  /* 0x0000002600267308 */ /* 0x000e6c0000000800 */
[C---:B------:R-:W-:Y:S01]  /*5b90*/  HMMA.16816.F32.BF16 R68, R8.reuse, R14, R68 ;  /* 0x0000000e0844723c */ /* 0x040fe20000041844 */
[----:B------:R-:W3:Y:S01]  /*5ba0*/  LDSM.16.MT88.4 R12, [R168+0xb400] ;  /* 0x00b40000a80c783b */ /* 0x000ee20000004200 */
[----:B------:R-:W-:Y:S06]  /*5bb0*/  MUFU.EX2 R44, R44 ;  /* 0x0000002c002c7308 */ /* 0x000fec0000000800 */
[C---:B------:R-:W-:Y:S02]  /*5bc0*/  HMMA.16816.F32.BF16 R80, R8.reuse, R16, R80 ;  /* 0x000000100850723c */ /* 0x040fe40000041850 */
[----:B------:R-:W4:Y:S06]  /*5bd0*/  MUFU.EX2 R39, R39 ;  /* 0x0000002700277308 */ /* 0x000f2c0000000800 */
[----:B------:R-:W-:Y:S01]  /*5be0*/  HMMA.16816.F32.BF16 R84, R8, R18, R84 ;  /* 0x000000120854723c */ /* 0x000fe20000041854 */
[----:B------:R-:W5:Y:S01]  /*5bf0*/  LDSM.16.MT88.4 R16, [R168+0xd000] ;  /* 0x00d00000a810783b */ /* 0x000f620000004200 */
[----:B------:R-:W-:Y:S06]  /*5c00*/  MUFU.EX2 R40, R40 ;  /* 0x0000002800287308 */ /* 0x000fec0000000800 */
[----:B------:R-:W-:Y:S02]  /*5c10*/  HMMA.16816.F32.BF16 R76, R104, R78, RZ ;  /* 0x0000004e684c723c */ /* 0x000fe400000418ff */
[----:B------:R-:W1:Y:S06]  /*5c20*/  MUFU.EX2 R37, R37 ;  /* 0x0000002500257308 */ /* 0x000e6c0000000800 */
[C---:B------:R-:W-:Y:S02]  /*5c30*/  HMMA.16816.F32.BF16 R72, R8.reuse, R32, R72 ;  /* 0x000000200848723c */ /* 0x040fe40000041848 */
[----:B------:R-:W-:Y:S05]  /*5c40*/  MUFU.EX2 R4, R4 ;  /* 0x0000000400047308 */ /* 0x000fea0000000800 */
[--C-:B------:R-:W-:Y:S01]  /*5c50*/  FFMA.FTZ R33, R138, c[0x0][0x23c], -R53.reuse ;  /* 0x00008f008a217a23 */ /* 0x100fe20000010835 */
[----:B---3--:R-:W-:Y:S01]  /*5c60*/  HMMA.16816.F32.BF16 R88, R8, R12, R88 ;  /* 0x0000000c0858723c */ /* 0x008fe20000041858 */
[----:B------:R-:W-:Y:S01]  /*5c70*/  FFMA.FTZ R32, R145, c[0x0][0x23c], -R50 ;  /* 0x00008f0091207a23 */ /* 0x000fe20000010832 */
[----:B------:R-:W-:Y:S01]  /*5c80*/  MUFU.EX2 R3, R3 ;  /* 0x0000000300037308 */ /* 0x000fe20000000800 */
[----:B------:R-:W-:-:S02]  /*5c90*/  FFMA.FTZ R145, R126, c[0x0][0x23c], -R53 ;  /* 0x00008f007e917a23 */ /* 0x000fc40000010835 */
[----:B------:R-:W-:-:S03]  /*5ca0*/  FFMA.FTZ R126, R20, c[0x0][0x23c], -R53 ;  /* 0x00008f00147e7a23 */ /* 0x000fc60000010835 */
[----:B------:R-:W-:Y:S01]  /*5cb0*/  HMMA.16816.F32.BF16 R92, R8, R14, R92 ;  /* 0x0000000e085c723c */ /* 0x000fe2000004185c */
[----:B------:R-:W3:Y:S01]  /*5cc0*/  LDSM.16.MT88.4 R12, [R170+0xd400] ;  /* 0x00d40000aa0c783b */ /* 0x000ee20000004200 */
[----:B------:R-:W-:Y:S06]  /*5cd0*/  MUFU.EX2 R33, R33 ;  /* 0x0000002100217308 */ /* 0x000fec0000000800 */
[C---:B-----5:R-:W-:Y:S02]  /*5ce0*/  HMMA.16816.F32.BF16 R100, R104.reuse, R16, RZ ;  /* 0x000000106864723c */ /* 0x060fe400000418ff */
[----:B------:R-:W-:Y:S06]  /*5cf0*/  MUFU.EX2 R32, R32 ;  /* 0x0000002000207308 */ /* 0x000fec0000000800 */
[----:B------:R-:W-:Y:S01]  /*5d00*/  HMMA.16816.F32.BF16 R104, R104, R18, RZ ;  /* 0x000000126868723c */ /* 0x000fe200000418ff */
[----:B------:R-:W-:Y:S01]  /*5d10*/  LDSM.16.MT88.4 R16, [R168+0xa400] ;  /* 0x00a40000a810783b */ /* 0x000fe20000004200 */
[----:B------:R-:W-:Y:S06]  /*5d20*/  MUFU.EX2 R147, R147 ;  /* 0x0000009300937308 */ /* 0x000fec0000000800 */
[----:B------:R-:W-:Y:S02]  /*5d30*/  HMMA.16816.F32.BF16 R76, R8, R34, R76 ;  /* 0x00000022084c723c */ /* 0x000fe4000004184c */
[----:B------:R-:W-:Y:S05]  /*5d40*/  MUFU.EX2 R120, R120 ;  /* 0x0000007800787308 */ /* 0x000fea0000000800 */
[----:B------:R-:W-:-:S02]  /*5d50*/  FFMA.FTZ R35, R36, c[0x0][0x23c], -R53 ;  /* 0x00008f0024237a23 */ /* 0x000fc40000010835 */
[--C-:B------:R-:W-:Y:S01]  /*5d60*/  FFMA.FTZ R36, R5, c[0x0][0x23c], -R50.reuse ;  /* 0x00008f0005247a23 */ /* 0x100fe20000010832 */
[----:B------:R-:W-:Y:S01]  /*5d70*/  MUFU.EX2 R145, R145 ;  /* 0x0000009100917308 */ /* 0x000fe20000000800 */
[--C-:B------:R-:W-:Y:S02]  /*5d80*/  FFMA.FTZ R34, R136, c[0x0][0x23c], -R53.reuse ;  /* 0x00008f0088227a23 */ /* 0x100fe40000010835 */
[--C-:B------:R-:W-:Y:S02]  /*5d90*/  FFMA.FTZ R5, R149, c[0x0][0x23c], -R50.reuse ;  /* 0x00008f0095057a23 */ /* 0x100fe40000010832 */
[----:B------:R-:W-:Y:S01]  /*5da0*/  FFMA.FTZ R136, R118, c[0x0][0x23c], -R53 ;  /* 0x00008f0076887a23 */ /* 0x000fe20000010835 */
[----:B---3--:R-:W-:Y:S02]  /*5db0*/  HMMA.16816.F32.BF16 R96, R8, R12, R96 ;  /* 0x0000000c0860723c */ /* 0x008fe40000041860 */
[----:B------:R-:W-:Y:S01]  /*5dc0*/  MUFU.EX2 R35, R35 ;  /* 0x0000002300237308 */ /* 0x000fe20000000800 */
[----:B------:R-:W-:-:S02]  /*5dd0*/  FFMA.FTZ R149, R139, c[0x0][0x23c], -R50 ;  /* 0x00008f008b957a23 */ /* 0x000fc40000010832 */
[--C-:B------:R-:W-:Y:S02]  /*5de0*/  FFMA.FTZ R139, R141, c[0x0][0x23c], -R50.reuse ;  /* 0x00008f008d8b7a23 */ /* 0x100fe40000010832 */
[--C-:B------:R-:W-:Y:S01]  /*5df0*/  FFMA.FTZ R118, R151, c[0x0][0x23c], -R50.reuse ;  /* 0x00008f0097767a23 */ /* 0x100fe20000010832 */
[----:B------:R-:W-:Y:S01]  /*5e00*/  HMMA.16816.F32.BF16 R108, R8, R14, R108 ;  /* 0x0000000e086c723c */ /* 0x000fe2000004186c */
[----:B------:R-:W3:Y:S01]  /*5e10*/  LDSM.16.MT88.4 R12, [R168+0xd400] ;  /* 0x00d40000a80c783b */ /* 0x000ee20000004200 */
[----:B------:R-:W5:Y:S01]  /*5e20*/  MUFU.EX2 R34, R34 ;  /* 0x0000002200227308 */ /* 0x000f620000000800 */
[----:B------:R-:W-:Y:S02]  /*5e30*/  FFMA.FTZ R141, R58, c[0x0][0x23c], -R53 ;  /* 0x00008f003a8d7a23 */ /* 0x000fe40000010835 */
[--C-:B------:R-:W-:Y:S02]  /*5e40*/  FFMA.FTZ R151, R21, c[0x0][0x23c], -R50.reuse ;  /* 0x00008f0015977a23 */ /* 0x100fe40000010832 */
[----:B------:R-:W-:-:S02]  /*5e50*/  FFMA.FTZ R58, R23, c[0x0][0x23c], -R50 ;  /* 0x00008f00173a7a23 */ /* 0x000fc40000010832 */
[----:B------:R-:W-:Y:S01]  /*5e60*/  LDSM.16.MT88.4 R20, [R170+0xa400] ;  /* 0x00a40000aa14783b */ /* 0x000fe20000004200 */
[----:B------:R-:W-:Y:S08]  /*5e70*/  MUFU.EX2 R36, R36 ;  /* 0x0000002400247308 */ /* 0x000ff00000000800 */
[----:B------:R-:W1:Y:S08]  /*5e80*/  MUFU.EX2 R5, R5 ;  /* 0x0000000500057308 */ /* 0x000e700000000800 */
[----:B------:R-:W1:Y:S08]  /*5e90*/  MUFU.EX2 R136, R136 ;  /* 0x0000008800887308 */ /* 0x000e700000000800 */
[----:B------:R-:W-:Y:S01]  /*5ea0*/  MUFU.EX2 R149, R149 ;  /* 0x0000009500957308 */ /* 0x000fe20000000800 */
[C---:B---3--:R-:W-:Y:S07]  /*5eb0*/  HMMA.16816.F32.BF16 R100, R8.reuse, R12, R100 ;  /* 0x0000000c0864723c */ /* 0x048fee0000041864 */
[----:B------:R-:W3:Y:S01]  /*5ec0*/  MUFU.EX2 R122, R122 ;  /* 0x0000007a007a7308 */ /* 0x000ee20000000800 */
[----:B------:R-:W-:Y:S01]  /*5ed0*/  HMMA.16816.F32.BF16 R104, R8, R14, R104 ;  /* 0x0000000e0868723c */ /* 0x000fe20000041868 */
[----:B------:R-:W3:Y:S06]  /*5ee0*/  LDSM.16.MT88.4 R12, [R170+0x9800] ;  /* 0x00980000aa0c783b */ /* 0x000eec0000004200 */
[----:B------:R-:W-:Y:S01]  /*5ef0*/  MUFU.EX2 R139, R139 ;  /* 0x0000008b008b7308 */ /* 0x000fe20000000800 */
[----:B--2---:R-:W-:-:S02]  /*5f00*/  F2FP.BF16.PACK_AB R8, R42, R43 ;  /* 0x0000002b2a08723e */ /* 0x004fc400000010ff */
[----:B-1----:R-:W-:-:S05]  /*5f10*/  F2FP.BF16.PACK_AB R10, R38, R41 ;  /* 0x00000029260a723e */ /* 0x002fca00000010ff */
[----:B------:R-:W1:Y:S01]  /*5f20*/  MUFU.EX2 R118, R118 ;  /* 0x0000007600767308 */ /* 0x000e620000000800 */
[----:B----4-:R-:W-:Y:S02]  /*5f30*/  F2FP.BF16.PACK_AB R9, R39, R44 ;  /* 0x0000002c2709723e */ /* 0x010fe400000010ff */
[----:B------:R-:W-:-:S05]  /*5f40*/  F2FP.BF16.PACK_AB R11, R37, R40 ;  /* 0x00000028250b723e */ /* 0x000fca00000010ff */
[----:B------:R-:W-:Y:S08]  /*5f50*/  MUFU.EX2 R126, R126 ;  /* 0x0000007e007e7308 */ /* 0x000ff00000000800 */
[----:B------:R-:W-:Y:S08]  /*5f60*/  MUFU.EX2 R143, R143 ;  /* 0x0000008f008f7308 */ /* 0x000ff00000000800 */
[----:B------:R-:W-:Y:S01]  /*5f70*/  MUFU.EX2 R56, R56 ;  /* 0x0000003800387308 */ /* 0x000fe20000000800 */
[C---:B---3--:R-:W-:Y:S07]  /*5f80*/  HMMA.16816.F32.BF16 R112, R8.reuse, R12, R112 ;  /* 0x0000000c0870723c */ /* 0x048fee0000041870 */
[----:B------:R-:W2:Y:S01]  /*5f90*/  MUFU.EX2 R141, R141 ;  /* 0x0000008d008d7308 */ /* 0x000ea20000000800 */
[C---:B------:R-:W-:Y:S01]  /*5fa0*/  HMMA.16816.F32.BF16 R68, R8.reuse, R14, R68 ;  /* 0x0000000e0844723c */ /* 0x040fe20000041844 */
[----:B------:R-:W3:Y:S06]  /*5fb0*/  LDSM.16.MT88.4 R12, [R168+0x9800] ;  /* 0x00980000a80c783b */ /* 0x000eec0000004200 */
[----:B------:R-:W-:Y:S08]  /*5fc0*/  MUFU.EX2 R151, R151 ;  /* 0x0000009700977308 */ /* 0x000ff00000000800 */
[----:B------:R-:W4:Y:S08]  /*5fd0*/  MUFU.EX2 R58, R58 ;  /* 0x0000003a003a7308 */ /* 0x000f300000000800 */
[----:B------:R-:W-:Y:S08]  /*5fe0*/  MUFU.EX2 R119, R119 ;  /* 0x0000007700777308 */ /* 0x000ff00000000800 */
[----:B------:R-:W1:Y:S08]  /*5ff0*/  MUFU.EX2 R66, R66 ;  /* 0x0000004200427308 */ /* 0x000e700000000800 */
[----:B------:R-:W-:Y:S01]  /*6000*/  MUFU.EX2 R62, R62 ;  /* 0x0000003e003e7308 */ /* 0x000fe20000000800 */
[C---:B---3--:R-:W-:Y:S07]  /*6010*/  HMMA.16816.F32.BF16 R72, R8.reuse, R12, R72 ;  /* 0x0000000c0848723c */ /* 0x048fee0000041848 */
[----:B------:R-:W-:Y:S01]  /*6020*/  MUFU.EX2 R67, R67 ;  /* 0x0000004300437308 */ /* 0x000fe20000000800 */
[C---:B------:R-:W-:Y:S01]  /*6030*/  HMMA.16816.F32.BF16 R76, R8.reuse, R14, R76 ;  /* 0x0000000e084c723c */ /* 0x040fe2000004184c */
[----:B------:R-:W3:Y:S06]  /*6040*/  LDSM.16.MT88.4 R12, [R170+0xb800] ;  /* 0x00b80000aa0c783b */ /* 0x000eec0000004200 */
[----:B------:R-:W-:Y:S08]  /*6050*/  MUFU.EX2 R116, R116 ;  /* 0x0000007400747308 */ /* 0x000ff00000000800 */
[----:B------:R-:W-:Y:S08]  /*6060*/  MUFU.EX2 R49, R49 ;  /* 0x0000003100317308 */ /* 0x000ff00000000800 */
[----:B------:R-:W-:Y:S08]  /*6070*/  MUFU.EX2 R47, R47 ;  /* 0x0000002f002f7308 */ /* 0x000ff00000000800 */
[----:B------:R-:W-:Y:S01]  /*6080*/  MUFU.EX2 R57, R57 ;  /* 0x0000003900397308 */ /* 0x000fe20000000800 */
[C---:B---3--:R-:W-:Y:S08]  /*6090*/  HMMA.16816.F32.BF16 R80, R8.reuse, R12, R80 ;  /* 0x0000000c0850723c */ /* 0x048ff00000041850 */
[C---:B------:R-:W-:Y:S01]  /*60a0*/  HMMA.16816.F32.BF16 R84, R8.reuse, R14, R84 ;  /* 0x0000000e0854723c */ /* 0x040fe20000041854 */
[----:B------:R-:W3:Y:S07]  /*60b0*/  LDSM.16.MT88.4 R12, [R168+0xb800] ;  /* 0x00b80000a80c783b */ /* 0x000eee0000004200 */
[C---:B---3--:R-:W-:Y:S08]  /*60c0*/  HMMA.16816.F32.BF16 R88, R8.reuse, R12, R88 ;  /* 0x0000000c0858723c */ /* 0x048ff00000041858 */
[C---:B------:R-:W-:Y:S01]  /*60d0*/  HMMA.16816.F32.BF16 R92, R8.reuse, R14, R92 ;  /* 0x0000000e085c723c */ /* 0x040fe2000004185c */
[----:B------:R-:W3:Y:S07]  /*60e0*/  LDSM.16.MT88.4 R12, [R170+0xd800] ;  /* 0x00d80000aa0c783b */ /* 0x000eee0000004200 */
[C---:B---3--:R-:W-:Y:S08]  /*60f0*/  HMMA.16816.F32.BF16 R96, R8.reuse, R12, R96 ;  /* 0x0000000c0860723c */ /* 0x048ff00000041860 */
[C---:B------:R-:W-:Y:S01]  /*6100*/  HMMA.16816.F32.BF16 R108, R8.reuse, R14, R108 ;  /* 0x0000000e086c723c */ /* 0x040fe2000004186c */
[----:B------:R-:W3:Y:S07]  /*6110*/  LDSM.16.MT88.4 R12, [R168+0xd800] ;  /* 0x00d80000a80c783b */ /* 0x000eee0000004200 */
[C---:B---3--:R-:W-:Y:S08]  /*6120*/  HMMA.16816.F32.BF16 R100, R8.reuse, R12, R100 ;  /* 0x0000000c0864723c */ /* 0x048ff00000041864 */
[----:B------:R-:W-:Y:S01]  /*6130*/  HMMA.16816.F32.BF16 R104, R8, R14, R104 ;  /* 0x0000000e0868723c */ /* 0x000fe20000041868 */
[----:B------:R-:W3:Y:S06]  /*6140*/  LDSM.16.MT88.4 R12, [R170+0x9c00] ;  /* 0x009c0000aa0c783b */ /* 0x000eec0000004200 */
[----:B-----5:R-:W-:-:S02]  /*6150*/  F2FP.BF16.PACK_AB R8, R34, R35 ;  /* 0x000000232208723e */ /* 0x020fc400000010ff */
[----:B------:R-:W-:Y:S02]  /*6160*/  F2FP.BF16.PACK_AB R10, R4, R33 ;  /* 0x00000021040a723e */ /* 0x000fe400000010ff */
[----:B------:R-:W-:Y:S02]  /*6170*/  F2FP.BF16.PACK_AB R9, R5, R36 ;  /* 0x000000240509723e */ /* 0x000fe400000010ff */
[----:B------:R-:W-:-:S07]  /*6180*/  F2FP.BF16.PACK_AB R11, R3, R32 ;  /* 0x00000020030b723e */ /* 0x000fce00000010ff */
        /* <DEDUP_REMOVED lines=18> */
[----:B------:R-:W-:-:S02]  /*62b0*/  F2FP.BF16.PACK_AB R8, R147, R136 ;  /* 0x000000889308723e */ /* 0x000fc400000010ff */
[----:B------:R-:W-:Y:S02]  /*62c0*/  F2FP.BF16.PACK_AB R10, R145, R120 ;  /* 0x00000078910a723e */ /* 0x000fe400000010ff */
[----:B------:R-:W-:Y:S02]  /*62d0*/  F2FP.BF16.PACK_AB R9, R122, R149 ;  /* 0x000000957a09723e */ /* 0x000fe400000010ff */
[----:B-1----:R-:W-:-:S07]  /*62e0*/  F2FP.BF16.PACK_AB R11, R118, R139 ;  /* 0x0000008b760b723e */ /* 0x002fce00000010ff */
[C---:B---3--:R-:W-:Y:S08]  /*62f0*/  HMMA.16816.F32.BF16 R112, R8.reuse, R12, R112 ;  /* 0x0000000c0870723c */ /* 0x048ff00000041870 */
[C---:B------:R-:W-:Y:S01]  /*6300*/  HMMA.16816.F32.BF16 R68, R8.reuse, R14, R68 ;  /* 0x0000000e0844723c */ /* 0x040fe20000041844 */
[----:B------:R-:W1:Y:S07]  /*6310*/  LDSM.16.MT88.4 R12, [R168+0xa000] ;  /* 0x00a00000a80c783b */ /* 0x000e6e0000004200 */
[C---:B-1----:R-:W-:Y:S08]  /*6320*/  HMMA.16816.F32.BF16 R72, R8.reuse, R12, R72 ;  /* 0x0000000c0848723c */ /* 0x042ff00000041848 */
        /* <DEDUP_REMOVED lines=12> */
[----:B------:R-:W-:Y:S01]  /*63f0*/  HMMA.16816.F32.BF16 R104, R8, R14, R104 ;  /* 0x0000000e0868723c */ /* 0x000fe20000041868 */
[----:B------:R-:W1:Y:S06]  /*6400*/  LDSM.16.MT88.4 R12, [R170+0xc400] ;  /* 0x00c40000aa0c783b */ /* 0x000e6c0000004200 */
[----:B------:R-:W-:Y:S01]  /*6410*/  FADD.FTZ R8, R64, R127 ;  /* 0x0000007f40087221 */ /* 0x000fe20000010000 */
[----:B--2---:R-:W-:Y:S01]  /*6420*/  F2FP.BF16.PACK_AB R10, R141, R56 ;  /* 0x000000388d0a723e */ /* 0x004fe200000010ff */
[----:B------:R-:W-:Y:S01]  /*6430*/  FADD.FTZ R64, R60, R121 ;  /* 0x000000793c407221 */ /* 0x000fe20000010000 */
[----:B----4-:R-:W-:Y:S01]  /*6440*/  F2FP.BF16.PACK_AB R9, R58, R151 ;  /* 0x000000973a09723e */ /* 0x010fe200000010ff */
[----:B------:R-:W-:Y:S01]  /*6450*/  FADD.FTZ R121, R117, R8 ;  /* 0x0000000875797221 */ /* 0x000fe20000010000 */
[----:B------:R-:W-:Y:S01]  /*6460*/  F2FP.BF16.PACK_AB R8, R143, R126 ;  /* 0x0000007e8f08723e */ /* 0x000fe200000010ff */
[--C-:B------:R-:W-:Y:S01]  /*6470*/  FFMA.FTZ R117, R28, c[0x0][0x23c], -R53.reuse ;  /* 0x00008f001c757a23 */ /* 0x100fe20000010835 */
[----:B------:R-:W-:Y:S01]  /*6480*/  F2FP.BF16.PACK_AB R11, R66, R119 ;  /* 0x00000077420b723e */ /* 0x000fe200000010ff */
[----:B------:R-:W-:-:S02]  /*6490*/  FFMA.FTZ R60, R30, c[0x0][0x23c], -R53 ;  /* 0x00008f001e3c7a23 */ /* 0x000fc40000010835 */
[----:B------:R-:W-:Y:S02]  /*64a0*/  FADD.FTZ R51, R51, R64 ;  /* 0x0000004033337221 */ /* 0x000fe40000010000 */
[----:B------:R-:W2:Y:S02]  /*64b0*/  MUFU.EX2 R117, R117 ;  /* 0x0000007500757308 */ /* 0x000ea40000000800 */
[----:B------:R-:W-:Y:S01]  /*64c0*/  HMMA.16816.F32.BF16 R72, R8, R16, R72 ;  /* 0x000000100848723c */ /* 0x000fe20000041848 */
[----:B------:R-:W-:-:S04]  /*64d0*/  FADD.FTZ R52, R52, R51 ;  /* 0x0000003334347221 */ /* 0x000fc80000010000 */
[----:B------:R-:W-:Y:S01]  /*64e0*/  FADD.FTZ R52, R45, R52 ;  /* 0x000000342d347221 */ /* 0x000fe20000010000 */
[----:B------:R-:W3:Y:S02]  /*64f0*/  MUFU.EX2 R60, R60 ;  /* 0x0000003c003c7308 */ /* 0x000ee40000000800 */
[----:B------:R-:W-:Y:S01]  /*6500*/  HMMA.16816.F32.BF16 R76, R8, R18, R76 ;  /* 0x00000012084c723c */ /* 0x000fe2000004184c */
[----:B------:R-:W4:Y:S01]  /*6510*/  LDSM.16.MT88.4 R16, [R168+0xe400] ;  /* 0x00e40000a810783b */ /* 0x000f220000004200 */
[----:B------:R-:W-:-:S04]  /*6520*/  FADD.FTZ R43, R43, R52 ;  /* 0x000000342b2b7221 */ /* 0x000fc80000010000 */
[----:B------:R-:W-:Y:S01]  /*6530*/  FADD.FTZ R42, R42, R43 ;  /* 0x0000002b2a2a7221 */ /* 0x000fe20000010000 */
[----:B------:R-:W-:Y:S01]  /*6540*/  MUFU.EX2 R45, R48 ;  /* 0x00000030002d7308 */ /* 0x000fe20000000800 */
[----:B------:R-:W-:Y:S02]  /*6550*/  HMMA.16816.F32.BF16 R112, R8, R20, R112 ;  /* 0x000000140870723c */ /* 0x000fe40000041870 */
[----:B------:R-:W-:-:S04]  /*6560*/  FADD.FTZ R41, R41, R42 ;  /* 0x0000002a29297221 */ /* 0x000fc80000010000 */
[----:B------:R-:W-:Y:S02]  /*6570*/  FADD.FTZ R38, R38, R41 ;  /* 0x0000002926267221 */ /* 0x000fe40000010000 */
[----:B-1----:R-:W-:Y:S02]  /*6580*/  HMMA.16816.F32.BF16 R80, R8, R12, R80 ;  /* 0x0000000c0850723c */ /* 0x002fe40000041850 */
[----:B------:R-:W-:-:S04]  /*6590*/  FADD.FTZ R35, R35, R38 ;  /* 0x0000002623237221 */ /* 0x000fc80000010000 */
[----:B------:R-:W-:Y:S02]  /*65a0*/  FADD.FTZ R34, R34, R35 ;  /* 0x0000002322227221 */ /* 0x000fe40000010000 */
[----:B------:R-:W-:Y:S01]  /*65b0*/  HMMA.16816.F32.BF16 R84, R8, R14, R84 ;  /* 0x0000000e0854723c */ /* 0x000fe20000041854 */
[----:B------:R-:W1:Y:S01]  /*65c0*/  LDSM.16.MT88.4 R12, [R170+0xe400] ;  /* 0x00e40000aa0c783b */ /* 0x000e620000004200 */
[----:B------:R-:W-:-:S04]  /*65d0*/  FADD.FTZ R33, R33, R34 ;  /* 0x0000002221217221 */ /* 0x000fc80000010000 */
[----:B------:R-:W-:Y:S02]  /*65e0*/  FADD.FTZ R33, R4, R33 ;  /* 0x0000002104217221 */ /* 0x000fe40000010000 */
[----:B------:R-:W-:Y:S01]  /*65f0*/  HMMA.16816.F32.BF16 R68, R8, R22, R68 ;  /* 0x000000160844723c */ /* 0x000fe20000041844 */
[----:B------:R-:W5:Y:S01]  /*6600*/  LDSM.16.MT88.4 R20, [R168+0xc400] ;  /* 0x00c40000a814783b */ /* 0x000f620000004200 */
[----:B------:R-:W-:-:S04]  /*6610*/  FADD.FTZ R136, R136, R33 ;  /* 0x0000002188887221 */ /* 0x000fc80000010000 */
[----:B------:R-:W-:Y:S02]  /*6620*/  FADD.FTZ R147, R147, R136 ;  /* 0x0000008893937221 */ /* 0x000fe40000010000 */
[----:B----4-:R-:W-:Y:S02]  /*6630*/  HMMA.16816.F32.BF16 R100, R8, R16, R100 ;  /* 0x000000100864723c */ /* 0x010fe40000041864 */
[----:B------:R-:W-:-:S04]  /*6640*/  FADD.FTZ R120, R120, R147 ;  /* 0x0000009378787221 */ /* 0x000fc80000010000 */
[----:B------:R-:W-:Y:S02]  /*6650*/  FADD.FTZ R145, R145, R120 ;  /* 0x0000007891917221 */ /* 0x000fe40000010000 */
[----:B------:R-:W-:Y:S01]  /*6660*/  FFMA.FTZ R17, R63, c[0x0][0x23c], -R50 ;  /* 0x00008f003f117a23 */ /* 0x000fe20000010832 */
[----:B------:R-:W-:Y:S01]  /*6670*/  HMMA.16816.F32.BF16 R104, R8, R18, R104 ;  /* 0x000000120868723c */ /* 0x000fe20000041868 */
[----:B------:R-:W-:Y:S02]  /*6680*/  FADD.FTZ R16, R54, R121 ;  /* 0x0000007936107221 */ /* 0x000fe40000010000 */
[----:B------:R4:W2:Y:S01]  /*6690*/  MUFU.EX2 R64, R17 ;  /* 0x0000001100407308 */ /* 0x0008a20000000800 */
[--C-:B------:R-:W-:Y:S02]  /*66a0*/  FFMA.FTZ R63, R24, c[0x0][0x23c], -R53.reuse ;  /* 0x00008f00183f7a23 */ /* 0x100fe40000010835 */
[----:B------:R-:W-:Y:S02]  /*66b0*/  FADD.FTZ R51, R65, R16 ;  /* 0x0000001041337221 */ /* 0x000fe40000010000 */
[----:B------:R-:W-:-:S02]  /*66c0*/  FFMA.FTZ R54, R26, c[0x0][0x23c], -R53 ;  /* 0x00008f001a367a23 */ /* 0x000fc40000010835 */
[----:B------:R-:W-:Y:S01]  /*66d0*/  FFMA.FTZ R53, R29, c[0x0][0x23c], -R53 ;  /* 0x00008f001d357a23 */ /* 0x000fe20000010835 */
[----:B------:R-:W-:Y:S01]  /*66e0*/  LDSM.16.MT88.4 R24, [R170+0xc800] ;  /* 0x00c80000aa18783b */ /* 0x000fe20000004200 */
[----:B------:R-:W-:Y:S02]  /*66f0*/  FADD.FTZ R51, R46, R51 ;  /* 0x000000332e337221 */ /* 0x000fe40000010000 */
[----:B------:R-:W-:Y:S01]  /*6700*/  FFMA.FTZ R50, R55, c[0x0][0x23c], -R50 ;  /* 0x00008f0037327a23 */ /* 0x000fe20000010832 */
[----:B------:R-:W-:Y:S01]  /*6710*/  LDSM.16.MT88.4 R28, [R168+0xa800] ;  /* 0x00a80000a81c783b */ /* 0x000fe20000004200 */
[----:B-1----:R-:W-:Y:S01]  /*6720*/  HMMA.16816.F32.BF16 R96, R8, R12, R96 ;  /* 0x0000000c0860723c */ /* 0x002fe20000041860 */
[----:B------:R-:W-:Y:S01]  /*6730*/  FADD.FTZ R44, R44, R51 ;  /* 0x000000332c2c7221 */ /* 0x000fe20000010000 */
[----:B------:R-:W-:Y:S01]  /*6740*/  MUFU.EX2 R46, R59 ;  /* 0x0000003b002e7308 */ /* 0x000fe20000000800 */
[----:B----4-:R-:W1:Y:S01]  /*6750*/  LDSM.16.MT88.4 R16, [R168+0xc800] ;  /* 0x00c80000a810783b */ /* 0x010e620000004200 */
[----:B------:R-:W-:-:S02]  /*6760*/  FADD.FTZ R126, R126, R145 ;  /* 0x000000917e7e7221 */ /* 0x000fc40000010000 */
[----:B------:R-:W-:Y:S02]  /*6770*/  FADD.FTZ R39, R39, R44 ;  /* 0x0000002c27277221 */ /* 0x000fe40000010000 */
[C---:B------:R-:W-:Y:S01]  /*6780*/  HMMA.16816.F32.BF16 R108, R8.reuse, R14, R108 ;  /* 0x0000000e086c723c */ /* 0x040fe2000004186c */
[----:B------:R-:W4:Y:S01]  /*6790*/  LDSM.16.MT88.4 R12, [R170+0xa800] ;  /* 0x00a80000aa0c783b */ /* 0x000f220000004200 */
[----:B------:R-:W-:Y:S01]  /*67a0*/  FADD.FTZ R40, R40, R39 ;  /* 0x0000002728287221 */ /* 0x000fe20000010000 */
[----:B------:R-:W-:Y:S01]  /*67b0*/  MUFU.EX2 R50, R50 ;  /* 0x0000003200327308 */ /* 0x000fe20000000800 */
[----:B------:R-:W-:Y:S02]  /*67c0*/  FADD.FTZ R143, R143, R126 ;  /* 0x0000007e8f8f7221 */ /* 0x000fe40000010000 */
[----:B------:R-:W-:Y:S02]  /*67d0*/  FADD.FTZ R37, R37, R40 ;  /* 0x0000002825257221 */ /* 0x000fe40000010000 */
[----:B-----5:R-:W-:Y:S01]  /*67e0*/  HMMA.16816.F32.BF16 R88, R8, R20, R88 ;  /* 0x000000140858723c */ /* 0x020fe20000041858 */
[----:B------:R-:W-:-:S02]  /*67f0*/  FADD.FTZ R56, R56, R143 ;  /* 0x0000008f38387221 */ /* 0x000fc40000010000 */
[----:B------:R-:W-:Y:S02]  /*6800*/  FADD.FTZ R36, R36, R37 ;  /* 0x0000002524247221 */ /* 0x000fe40000010000 */
[----:B------:R-:W-:Y:S02]  /*6810*/  FADD.FTZ R141, R141, R56 ;  /* 0x000000388d8d7221 */ /* 0x000fe40000010000 */
[----:B------:R-:W-:Y:S01]  /*6820*/  FADD.FTZ R5, R5, R36 ;  /* 0x0000002405057221 */ /* 0x000fe20000010000 */
[----:B------:R-:W-:Y:S01]  /*6830*/  HMMA.16816.F32.BF16 R92, R8, R22, R92 ;  /* 0x00000016085c723c */ /* 0x000fe2000004185c */
[----:B------:R-:W-:Y:S02]  /*6840*/  LDSM.16.MT88.4 R20, [R168+0xe800] ;  /* 0x00e80000a814783b */ /* 0x000fe40000004200 */
[----:B------:R-:W-:-:S04]  /*6850*/  FADD.FTZ R32, R32, R5 ;  /* 0x0000000520207221 */ /* 0x000fc80000010000 */
[----:B--2---:R-:W-:Y:S01]  /*6860*/  F2FP.BF16.PACK_AB R8, R117, R62 ;  /* 0x0000003e7508723e */ /* 0x004fe200000010ff */
[----:B------:R-:W-:Y:S01]  /*6870*/  FADD.FTZ R32, R3, R32 ;  /* 0x0000002003207221 */ /* 0x000fe20000010000 */
[----:B---3--:R-:W-:Y:S01]  /*6880*/  F2FP.BF16.PACK_AB R10, R67, R60 ;  /* 0x0000003c430a723e */ /* 0x008fe200000010ff */
[----:B------:R-:W-:Y:S01]  /*6890*/  FADD.FTZ R62, R62, R141 ;  /* 0x0000008d3e3e7221 */ /* 0x000fe20000010000 */
[----:B------:R-:W-:Y:S01]  /*68a0*/  F2FP.BF16.PACK_AB R9, R49, R116 ;  /* 0x000000743109723e */ /* 0x000fe200000010ff */
[----:B------:R-:W-:Y:S01]  /*68b0*/  FADD.FTZ R149, R149, R32 ;  /* 0x0000002095957221 */ /* 0x000fe20000010000 */
[----:B------:R-:W-:Y:S01]  /*68c0*/  F2FP.BF16.PACK_AB R11, R47, R64 ;  /* 0x000000402f0b723e */ /* 0x000fe200000010ff */
[----:B------:R-:W-:Y:S02]  /*68d0*/  FADD.FTZ R117, R117, R62 ;  /* 0x0000003e75757221 */ /* 0x000fe40000010000 */
[----:B------:R-:W-:Y:S02]  /*68e0*/  FADD.FTZ R122, R122, R149 ;  /* 0x000000957a7a7221 */ /* 0x000fe40000010000 */
[----:B------:R-:W-:-:S02]  /*68f0*/  FADD.FTZ R60, R60, R117 ;  /* 0x000000753c3c7221 */ /* 0x000fc40000010000 */
[----:B-1----:R-:W-:Y:S01]  /*6900*/  HMMA.16816.F32.BF16 R88, R8, R16, R88 ;  /* 0x000000100858723c */ /* 0x002fe20000041858 */
[----:B------:R-:W-:Y:S02]  /*6910*/  FADD.FTZ R139, R139, R122 ;  /* 0x0000007a8b8b7221 */ /* 0x000fe40000010000 */
[----:B------:R-:W-:Y:S02]  /*6920*/  FADD.FTZ R67, R67, R60 ;  /* 0x0000003c43437221 */ /* 0x000fe40000010000 */
[----:B------:R-:W-:-:S03]  /*6930*/  FADD.FTZ R118, R118, R139 ;  /* 0x0000008b76767221 */ /* 0x000fc60000010000 */
[----:B----4-:R-:W-:Y:S01]  /*6940*/  HMMA.16816.F32.BF16 R112, R8, R12, R112 ;  /* 0x0000000c0870723c */ /* 0x010fe20000041870 */
[----:B------:R-:W-:-:S04]  /*6950*/  FADD.FTZ R151, R151, R118 ;  /* 0x0000007697977221 */ /* 0x000fc80000010000 */
[----:B------:R-:W-:-:S03]  /*6960*/  FADD.FTZ R58, R58, R151 ;  /* 0x000000973a3a7221 */ /* 0x000fc60000010000 */
[----:B------:R-:W-:Y:S01]  /*6970*/  HMMA.16816.F32.BF16 R68, R8, R14, R68 ;  /* 0x0000000e0844723c */ /* 0x000fe20000041844 */
[----:B------:R-:W1:Y:S01]  /*6980*/  LDSM.16.MT88.4 R12, [R170+0xe800] ;  /* 0x00e80000aa0c783b */ /* 0x000e620000004200 */
[----:B------:R-:W-:-:S04]  /*6990*/  FADD.FTZ R119, R119, R58 ;  /* 0x0000003a77777221 */ /* 0x000fc80000010000 */
[----:B------:R-:W-:Y:S02]  /*69a0*/  FADD.FTZ R119, R66, R119 ;  /* 0x0000007742777221 */ /* 0x000fe40000010000 */
[----:B------:R-:W-:Y:S01]  /*69b0*/  HMMA.16816.F32.BF16 R92, R8, R18, R92 ;  /* 0x00000012085c723c */ /* 0x000fe2000004185c */
[----:B------:R-:W2:Y:S01]  /*69c0*/  LDSM.16.MT88.4 R16, [R168+0xac00] ;  /* 0x00ac0000a810783b */ /* 0x000ea20000004200 */
[----:B------:R-:W-:-:S04]  /*69d0*/  FADD.FTZ R116, R116, R119 ;  /* 0x0000007774747221 */ /* 0x000fc80000010000 */
[----:B------:R-:W-:Y:S02]  /*69e0*/  FADD.FTZ R49, R49, R116 ;  /* 0x0000007431317221 */ /* 0x000fe40000010000 */
[----:B------:R-:W-:Y:S01]  /*69f0*/  HMMA.16816.F32.BF16 R72, R8, R28, R72 ;  /* 0x0000001c0848723c */ /* 0x000fe20000041848 */
[----:B------:R-:W-:Y:S01]  /*6a00*/  MUFU.EX2 R28, R63 ;  /* 0x0000003f001c7308 */ /* 0x000fe20000000800 */
[----:B------:R-:W-:-:S04]  /*6a10*/  FADD.FTZ R64, R64, R49 ;  /* 0x0000003140407221 */ /* 0x000fc80000010000 */
[----:B------:R-:W-:Y:S02]  /*6a20*/  FADD.FTZ R64, R47, R64 ;  /* 0x000000402f407221 */ /* 0x000fe40000010000 */
[C---:B------:R-:W-:Y:S01]  /*6a30*/  HMMA.16816.F32.BF16 R76, R8.reuse, R30, R76 ;  /* 0x0000001e084c723c */ /* 0x040fe2000004184c */
[----:B------:R-:W3:Y:S07]  /*6a40*/  MUFU.EX2 R31, R61 ;  /* 0x0000003d001f7308 */ /* 0x000eee0000000800 */
[C---:B------:R-:W-:Y:S01]  /*6a50*/  HMMA.16816.F32.BF16 R80, R8.reuse, R24, R80 ;  /* 0x000000180850723c */ /* 0x040fe20000041850 */
[----:B------:R-:W-:Y:S07]  /*6a60*/  MUFU.EX2 R29, R54 ;  /* 0x00000036001d7308 */ /* 0x000fee0000000800 */
[C---:B------:R-:W-:Y:S01]  /*6a70*/  HMMA.16816.F32.BF16 R84, R8.reuse, R26, R84 ;  /* 0x0000001a0854723c */ /* 0x040fe20000041854 */
[----:B------:R-:W4:Y:S01]  /*6a80*/  MUFU.EX2 R30, R53 ;  /* 0x00000035001e7308 */ /* 0x000f220000000800 */
[----:B------:R-:W-:Y:S06]  /*6a90*/  LDSM.16.MT88.4 R24, [R170+0xac00] ;  /* 0x00ac0000aa18783b */ /* 0x000fec0000004200 */
[C---:B-1----:R-:W-:Y:S08]  /*6aa0*/  HMMA.16816.F32.BF16 R96, R8.reuse, R12, R96 ;  /* 0x0000000c0860723c */ /* 0x042ff00000041860 */
[C---:B------:R-:W-:Y:S01]  /*6ab0*/  HMMA.16816.F32.BF16 R108, R8.reuse, R14, R108 ;  /* 0x0000000e086c723c */ /* 0x040fe2000004186c */
[----:B------:R-:W1:Y:S07]  /*6ac0*/  LDSM.16.MT88.4 R12, [R170+0xcc00] ;  /* 0x00cc0000aa0c783b */ /* 0x000e6e0000004200 */
[C---:B------:R-:W-:Y:S08]  /*6ad0*/  HMMA.16816.F32.BF16 R100, R8.reuse, R20, R100 ;  /* 0x000000140864723c */ /* 0x040ff00000041864 */
[----:B------:R-:W-:Y:S01]  /*6ae0*/  HMMA.16816.F32.BF16 R104, R8, R22, R104 ;  /* 0x000000160868723c */ /* 0x000fe20000041868 */
[----:B------:R-:W5:Y:S06]  /*6af0*/  LDSM.16.MT88.4 R20, [R168+0xcc00] ;  /* 0x00cc0000a814783b */ /* 0x000f6c0000004200 */
[----:B---3--:R-:W-:Y:S01]  /*6b00*/  F2FP.BF16.PACK_AB R8, R31, R28 ;  /* 0x0000001c1f08723e */ /* 0x008fe200000010ff */
[----:B------:R-:W-:Y:S01]  /*6b10*/  FADD.FTZ R28, R28, R67 ;  /* 0x000000431c1c7221 */ /* 0x000fe20000010000 */
[----:B----4-:R-:W-:-:S02]  /*6b20*/  F2FP.BF16.PACK_AB R10, R30, R29 ;  /* 0x0000001d1e0a723e */ /* 0x010fc400000010ff */
[----:B------:R-:W-:Y:S01]  /*6b30*/  F2FP.BF16.PACK_AB R9, R46, R45 ;  /* 0x0000002d2e09723e */ /* 0x000fe200000010ff */
[----:B------:R-:W-:Y:S01]  /*6b40*/  FADD.FTZ R45, R45, R64 ;  /* 0x000000402d2d7221 */ /* 0x000fe20000010000 */
[----:B------:R-:W-:Y:S01]  /*6b50*/  F2FP.BF16.PACK_AB R11, R50, R57 ;  /* 0x00000039320b723e */ /* 0x000fe200000010ff */
[----:B------:R-:W-:Y:S02]  /*6b60*/  FADD.FTZ R28, R31, R28 ;  /* 0x0000001c1f1c7221 */ /* 0x000fe40000010000 */
[----:B------:R-:W-:Y:S02]  /*6b70*/  FADD.FTZ R46, R46, R45 ;  /* 0x0000002d2e2e7221 */ /* 0x000fe40000010000 */
[----:B------:R-:W-:Y:S02]  /*6b80*/  FADD.FTZ R29, R29, R28 ;  /* 0x0000001c1d1d7221 */ /* 0x000fe40000010000 */
[----:B--2---:R-:W-:Y:S01]  /*6b90*/  HMMA.16816.F32.BF16 R72, R8, R16, R72 ;  /* 0x000000100848723c */ /* 0x004fe20000041848 */
[----:B------:R-:W-:-:S02]  /*6ba0*/  FADD.FTZ R57, R57, R46 ;  /* 0x0000002e39397221 */ /* 0x000fc40000010000 */
[----:B------:R-:W-:Y:S02]  /*6bb0*/  FADD.FTZ R195, R30, R29 ;  /* 0x0000001d1ec37221 */ /* 0x000fe40000010000 */
[----:B------:R-:W-:-:S03]  /*6bc0*/  FADD.FTZ R196, R50, R57 ;  /* 0x0000003932c47221 */ /* 0x000fc60000010000 */
[C---:B------:R-:W-:Y:S01]  /*6bd0*/  HMMA.16816.F32.BF16 R76, R8.reuse, R18, R76 ;  /* 0x00000012084c723c */ /* 0x040fe2000004184c */
[----:B------:R-:W2:Y:S07]  /*6be0*/  LDSM.16.MT88.4 R16, [R170+0xec00] ;  /* 0x00ec0000aa10783b */ /* 0x000eae0000004200 */
[C---:B-1----:R-:W-:Y:S08]  /*6bf0*/  HMMA.16816.F32.BF16 R80, R8.reuse, R12, R80 ;  /* 0x0000000c0850723c */ /* 0x042ff00000041850 */
[C---:B------:R-:W-:Y:S01]  /*6c00*/  HMMA.16816.F32.BF16 R84, R8.reuse, R14, R84 ;  /* 0x0000000e0854723c */ /* 0x040fe20000041854 */
[----:B------:R-:W1:Y:S07]  /*6c10*/  LDSM.16.MT88.4 R12, [R168+0xec00] ;  /* 0x00ec0000a80c783b */ /* 0x000e6e0000004200 */
[C---:B------:R-:W-:Y:S08]  /*6c20*/  HMMA.16816.F32.BF16 R112, R8.reuse, R24, R112 ;  /* 0x000000180870723c */ /* 0x040ff00000041870 */
[C---:B------:R-:W-:Y:S08]  /*6c30*/  HMMA.16816.F32.BF16 R68, R8.reuse, R26, R68 ;  /* 0x0000001a0844723c */ /* 0x040ff00000041844 */
[C---:B-----5:R-:W-:Y:S08]  /*6c40*/  HMMA.16816.F32.BF16 R88, R8.reuse, R20, R88 ;  /* 0x000000140858723c */ /* 0x060ff00000041858 */
[C---:B------:R-:W-:Y:S08]  /*6c50*/  HMMA.16816.F32.BF16 R92, R8.reuse, R22, R92 ;  /* 0x00000016085c723c */ /* 0x040ff0000004185c */
[C---:B--2---:R-:W-:Y:S08]  /*6c60*/  HMMA.16816.F32.BF16 R96, R8.reuse, R16, R96 ;  /* 0x000000100860723c */ /* 0x044ff00000041860 */
[C---:B------:R-:W-:Y:S08]  /*6c70*/  HMMA.16816.F32.BF16 R108, R8.reuse, R18, R108 ;  /* 0x00000012086c723c */ /* 0x040ff0000004186c */
[C---:B-1----:R-:W-:Y:S08]  /*6c80*/  HMMA.16816.F32.BF16 R100, R8.reuse, R12, R100 ;  /* 0x0000000c0864723c */ /* 0x042ff00000041864 */
[----:B------:R-:W-:Y:S01]  /*6c90*/  HMMA.16816.F32.BF16 R104, R8, R14, R104 ;  /* 0x0000000e0868723c */ /* 0x000fe20000041868 */
[----:B------:R-:W-:Y:S07]  /*6ca0*/  @!P5 BRA `(.L_x_705) ;  /* 0x000049400000d947 */ /* 0x000fee0003800000 */
[----:B------:R-:W-:-:S04]  /*6cb0*/  DEPBAR.LE SB0, 0x0 ;  /* 0x000080000000791a */ /* 0x000fc80000000000 */
[----:B------:R-:W-:Y:S01]  /*6cc0*/  IADD3 R180, R128, -0x2, RZ ;  /* 0xfffffffe80b47810 */ /* 0x000fe20007ffe0ff */
[----:B------:R-:W-:Y:S06]  /*6cd0*/  BAR.SYNC.DEFER_BLOCKING 0x0 ;  /* 0x0000000000007b1d */ /* 0x000fec0000010000 */
[----:B------:R-:W-:Y:S05]  /*6ce0*/  @!P6 BRA `(.L_x_706) ;  /* 0x000003a00000e947 */ /* 0x000fea0003800000 */
[----:B------:R-:W1:Y:S01]  /*6cf0*/  I2F.RP R5, R130 ;  /* 0x0000008200057306 */ /* 0x000e620000209400 */
[----:B------:R-:W-:-:S05]  /*6d00*/  IMAD.SHL.U32 R3, R180, 0x80, RZ ;  /* 0x00000080b4037824 */ /* 0x000fca00078e00ff */
[----:B------:R-:W-:Y:S02]  /*6d10*/  IADD3 R11, R3, 0x80, RZ ;  /* 0x00000080030b7810 */ /* 0x000fe40007ffe0ff */
[----:B------:R-:W-:Y:S02]  /*6d20*/  IABS R4, R3 ;  /* 0x0000000300047213 */ /* 0x000fe40000000000 */
[----:B------:R-:W-:Y:S02]  /*6d30*/  IABS R8, R11 ;  /* 0x0000000b00087213 */ /* 0x000fe40000000000 */
[----:B------:R-:W-:Y:S02]  /*6d40*/  LOP3.LUT R11, R11, c[0x0][0x2d0], RZ, 0x3c, !PT ;  /* 0x0000b4000b0b7a12 */ /* 0x000fe400078e3cff */
[----:B------:R-:W-:Y:S01]  /*6d50*/  LOP3.LUT R3, R3, c[0x0][0x2d0], RZ, 0x3c, !PT ;  /* 0x0000b40003037a12 */ /* 0x000fe200078e3cff */
[----:B-1----:R-:W1:Y:S01]  /*6d60*/  MUFU.RCP R12, R5 ;  /* 0x00000005000c7308 */ /* 0x002e620000001000 */
[----:B------:R-:W-:-:S02]  /*6d70*/  ISETP.GE.AND P2, PT, R11, RZ, PT ;  /* 0x000000ff0b00720c */ /* 0x000fc40003f46270 */
[----:B------:R-:W-:Y:S02]  /*6d80*/  ISETP.GE.AND P0, PT, R3, RZ, PT ;  /* 0x000000ff0300720c */ /* 0x000fe40003f06270 */
[----:B-1----:R-:W-:-:S04]  /*6d90*/  IADD3 R12, R12, 0xffffffe, RZ ;  /* 0x0ffffffe0c0c7810 */ /* 0x002fc80007ffe0ff */
        /* <DEDUP_REMOVED lines=10> */
[----:B------:R-:W-:-:S03]  /*6e40*/  IMAD R5, R130, R5, R4 ;  /* 0x0000000582057224 */ /* 0x000fc600078e0204 */
[C---:B------:R-:W-:Y:S02]  /*6e50*/  ISETP.GT.U32.AND P3, PT, R130.reuse, R7, PT ;  /* 0x000000078200720c */ /* 0x040fe40003f64070 */
[----:B------:R-:W-:-:S11]  /*6e60*/  ISETP.GT.U32.AND P1, PT, R130, R5, PT ;  /* 0x000000058200720c */ /* 0x000fd60003f24070 */
[----:B------:R-:W-:Y:S01]  /*6e70*/  @!P3 IMAD.IADD R7, R7, 0x1, -R130 ;  /* 0x000000010707b824 */ /* 0x000fe200078e0a82 */
[----:B------:R-:W-:Y:S02]  /*6e80*/  @!P3 IADD3 R10, R10, 0x1, RZ ;  /* 0x000000010a0ab810 */ /* 0x000fe40007ffe0ff */
[-C--:B------:R-:W-:Y:S02]  /*6e90*/  @!P1 IADD3 R5, R5, -R130.reuse, RZ ;  /* 0x8000008205059210 */ /* 0x080fe40007ffe0ff */
[-C--:B------:R-:W-:Y:S02]  /*6ea0*/  ISETP.GE.U32.AND P5, PT, R7, R130.reuse, PT ;  /* 0x000000820700720c */ /* 0x080fe40003fa6070 */
[----:B------:R-:W-:Y:S02]  /*6eb0*/  ISETP.GE.U32.AND P4, PT, R5, R130, PT ;  /* 0x000000820500720c */ /* 0x000fe40003f86070 */
[----:B------:R-:W-:Y:S02]  /*6ec0*/  @!P1 IADD3 R9, R9, 0x1, RZ ;  /* 0x0000000109099810 */ /* 0x000fe40007ffe0ff */
[----:B------:R-:W-:-:S02]  /*6ed0*/  ISETP.NE.AND P1, PT, RZ, c[0x0][0x2d0], PT ;  /* 0x0000b400ff007a0c */ /* 0x000fc40003f25270 */
[----:B------:R-:W-:-:S05]  /*6ee0*/  LOP3.LUT R7, RZ, c[0x0][0x2d0], RZ, 0x33, !PT ;  /* 0x0000b400ff077a12 */ /* 0x000fca00078e33ff */
        /* <DEDUP_REMOVED lines=18> */
[----:B--2---:R-:W-:-:S04]  /*7010*/  IMAD.IADD R5, R5, 0x1, -R4 ;  /* 0x0000000105057824 */ /* 0x004fc800078e0a04 */
[----:B------:R-:W-:Y:S01]  /*7020*/  IMAD.WIDE.U32 R10, R5, c[0x0][0x188], R10 ;  /* 0x00006200050a7a25 */ /* 0x000fe200078e000a */
[----:B------:R-:W-:-:S04]  /*7030*/  SHF.R.S32.HI R4, RZ, 0x1f, R5 ;  /* 0x0000001fff047819 */ /* 0x000fc80000011405 */
[----:B------:R-:W-:Y:S01]  /*7040*/  MOV R9, R10 ;  /* 0x0000000a00097202 */ /* 0x000fe20000000f00 */
[----:B------:R-:W-:-:S04]  /*7050*/  IMAD R4, R4, c[0x0][0x188], RZ ;  /* 0x0000620004047a24 */ /* 0x000fc800078e02ff */
[----:B------:R-:W-:-:S04]  /*7060*/  IMAD R4, R5, c[0x0][0x18c], R4 ;  /* 0x0000630005047a24 */ /* 0x000fc800078e0204 */
[----:B------:R-:W-:Y:S01]  /*7070*/  IMAD.IADD R5, R11, 0x1, R4 ;  /* 0x000000010b057824 */ /* 0x000fe200078e0204 */
[----:B------:R-:W-:Y:S05]  /*7080*/  BRA `(.L_x_707) ;  /* 0x0000002000007947 */ /* 0x000fea0003800000 */
.L_x_706:
[----:B------:R-:W-:-:S04]  /*7090*/  LEA R9, -R7, RZ, 0x7 ;  /* 0x000000ff07097211 */ /* 0x000fc800078e39ff */
[----:B------:R-:W-:Y:S02]  /*70a0*/  SHF.R.S32.HI R5, RZ, 0x1f, R9 ;  /* 0x0000001fff057819 */ /* 0x000fe40000011409 */
.L_x_707:
[----:B------:R-:W-:Y:S01]  /*70b0*/  ISETP.GE.AND P3, PT, R175, c[0x0][0x220], PT ;  /* 0x00008800af007a0c */ /* 0x000fe20003f66270 */
[----:B------:R-:W-:Y:S01]  /*70c0*/  IMAD.SHL.U32 R162, R180, 0x80, RZ ;  /* 0x00000080b4a27824 */ /* 0x000fe200078e00ff */
[----:B------:R-:W-:Y:S02]  /*70d0*/  ISETP.GE.AND P2, PT, R174, c[0x0][0x220], PT ;  /* 0x00008800ae007a0c */ /* 0x000fe40003f46270 */
[----:B------:R-:W-:Y:S02]  /*70e0*/  ISETP.GE.AND P4, PT, R184, c[0x0][0x220], PT ;  /* 0x00008800b8007a0c */ /* 0x000fe40003f86270 */
[----:B------:R-:W-:-:S04]  /*70f0*/  LEA R136, P5, R9, R198, 0x1 ;  /* 0x000000c609887211 */ /* 0x000fc800078a08ff */
[----:B------:R-:W-:-:S03]  /*7100*/  LEA.HI.X R137, R9, R197, R5, 0x1, P5 ;  /* 0x000000c509897211 */ /* 0x000fc600028f0c05 */
[CC--:B------:R-:W-:Y:S02]  /*7110*/  @!P3 IADD3 R8, P1, R9.reuse, R124.reuse, RZ ;  /* 0x0000007c0908b210 */ /* 0x0c0fe40007f3e0ff */
[----:B------:R-:W-:Y:S02]  /*7120*/  @!P2 IADD3 R4, P0, R9, R124, RZ ;  /* 0x0000007c0904a210 */ /* 0x000fe40007f1e0ff */
[----:B------:R-:W-:Y:S01]  /*7130*/  @P4 STS [R181+0x9000], RZ ;  /* 0x009000ffb5004388 */ /* 0x000fe20000000800 */
[C-C-:B------:R-:W-:Y:S01]  /*7140*/  @!P3 IMAD.X R7, R5.reuse, 0x1, R6.reuse, P1 ;  /* 0x000000010507b824 */ /* 0x140fe200008e0606 */
[----:B------:R-:W-:Y:S01]  /*7150*/  @!P3 LEA R16, P1, R8, c[0x0][0x170], 0x1 ;  /* 0x00005c000810ba11 */ /* 0x000fe200078208ff */
[----:B------:R-:W-:Y:S01]  /*7160*/  @!P2 IMAD.X R3, R5, 0x1, R6, P0 ;  /* 0x000000010503a824 */ /* 0x000fe200000e0606 */
[----:B------:R-:W-:Y:S01]  /*7170*/  @!P2 LEA R10, P0, R4, c[0x0][0x170], 0x1 ;  /* 0x00005c00040aaa11 */ /* 0x000fe200078008ff */
[----:B------:R-:W-:Y:S01]  /*7180*/  @P4 STS [R181+0x9004], RZ ;  /* 0x009004ffb5004388 */ /* 0x000fe20000000800 */
[----:B------:R-:W-:-:S02]  /*7190*/  @!P3 LEA.HI.X R17, R8, c[0x0][0x174], R7, 0x1, P1 ;  /* 0x00005d000811ba11 */ /* 0x000fc400008f0c07 */
[----:B------:R-:W-:Y:S01]  /*71a0*/  IADD3 R7, P1, R186, R9, RZ ;  /* 0x00000009ba077210 */ /* 0x000fe20007f3e0ff */
[----:B------:R-:W-:Y:S01]  /*71b0*/  @P4 STS.64 [R181+0x9008], RZ ;  /* 0x009008ffb5004388 */ /* 0x000fe20000000a00 */
[----:B------:R-:W-:Y:S02]  /*71c0*/  @!P2 LEA.HI.X R11, R4, c[0x0][0x174], R3, 0x1, P0 ;  /* 0x00005d00040baa11 */ /* 0x000fe400000f0c03 */
[----:B------:R-:W-:Y:S01]  /*71d0*/  @!P3 IADD3 R8, P0, R7, R124, RZ ;  /* 0x0000007c0708b210 */ /* 0x000fe20007f1e0ff */
[----:B------:R-:W-:Y:S01]  /*71e0*/  IMAD.X R5, R183, 0x1, R5, P1 ;  /* 0x00000001b7057824 */ /* 0x000fe200008e0605 */
[----:B------:R-:W-:Y:S01]  /*71f0*/  @!P4 LEA R14, P1, R7, R198, 0x1 ;  /* 0x000000c6070ec211 */ /* 0x000fe200078208ff */
[----:B------:R-:W-:Y:S01]  /*7200*/  @!PT LDS RZ, [RZ] ;  /* 0x00000000fffff984 */ /* 0x000fe20000000800 */
[----:B------:R-:W-:Y:S01]  /*7210*/  @!PT LDS RZ, [RZ] ;  /* 0x00000000fffff984 */ /* 0x000fe20000000800 */
[----:B------:R-:W-:Y:S01]  /*7220*/  @!PT LDS RZ, [RZ] ;  /* 0x00000000fffff984 */ /* 0x000fe20000000800 */
[----:B------:R1:W-:Y:S01]  /*7230*/  @!P4 LDGSTS.E.BYPASS.LTC128B.128 [R181+0x9000], [R136.64] ;  /* 0x0900000088b5cfae */ /* 0x0003e2000b901d46 */
[----:B------:R-:W-:Y:S01]  /*7240*/  @!P3 LEA R12, P5, R8, c[0x0][0x170], 0x1 ;  /* 0x00005c00080cba11 */ /* 0x000fe200078a08ff */
[----:B------:R-:W-:Y:S01]  /*7250*/  @!P3 IMAD.X R3, R5, 0x1, R6, P0 ;  /* 0x000000010503b824 */ /* 0x000fe200000e0606 */
[C---:B------:R-:W-:Y:S01]  /*7260*/  @!P4 LEA.HI.X R15, R7.reuse, R197, R5, 0x1, P1 ;  /* 0x000000c5070fc211 */ /* 0x040fe200008f0c05 */
[----:B------:R-:W-:Y:S01]  /*7270*/  @P3 STS.128 [R181+0xb000], RZ ;  /* 0x00b000ffb5003388 */ /* 0x000fe20000000c00 */
[----:B------:R-:W-:-:S02]  /*7280*/  @!P2 IADD3 R4, P0, R7, R124, RZ ;  /* 0x0000007c0704a210 */ /* 0x000fc40007f1e0ff */
[----:B------:R-:W-:Y:S01]  /*7290*/  IADD3 R7, P1, R186, R7, RZ ;  /* 0x00000007ba077210 */ /* 0x000fe20007f3e0ff */
[----:B------:R-:W-:Y:S01]  /*72a0*/  @!PT LDS RZ, [RZ] ;  /* 0x00000000fffff984 */ /* 0x000fe20000000800 */
[----:B------:R-:W-:Y:S01]  /*72b0*/  @!PT LDS RZ, [RZ] ;  /* 0x00000000fffff984 */ /* 0x000fe20000000800 */
[----:B------:R-:W-:Y:S01]  /*72c0*/  @!PT LDS RZ, [RZ] ;  /* 0x00000000fffff984 */ /* 0x000fe20000000800 */
[----:B------:R2:W-:Y:S01]  /*72d0*/  @!P3 LDGSTS.E.BYPASS.LTC128B.128 [R181+0xb000], [R16.64+0x40] ;  /* 0x0b00004010b5bfae */ /* 0x0005e2000b901d46 */
[----:B------:R-:W-:Y:S01]  /*72e0*/  @!P3 LEA.HI.X R13, R8, c[0x0][0x174], R3, 0x1, P5 ;  /* 0x00005d00080dba11 */ /* 0x000fe200028f0c03 */
[--C-:B------:R-:W-:Y:S01]  /*72f0*/  @!P2 IMAD.X R3, R5, 0x1, R6.reuse, P0 ;  /* 0x000000010503a824 */ /* 0x100fe200000e0606 */
[C---:B------:R-:W-:Y:S01]  /*7300*/  @!P2 LEA R18, P0, R4.reuse, c[0x0][0x170], 0x1 ;  /* 0x00005c000412aa11 */ /* 0x040fe200078008ff */
[----:B------:R-:W-:Y:S01]  /*7310*/  IMAD.X R5, R183, 0x1, R5, P1 ;  /* 0x00000001b7057824 */ /* 0x000fe200008e0605 */
[CC--:B------:R-:W-:Y:S01]  /*7320*/  @!P3 IADD3 R8, P1, R7.reuse, R124.reuse, RZ ;  /* 0x0000007c0708b210 */ /* 0x0c0fe20007f3e0ff */
[----:B------:R-:W-:Y:S01]  /*7330*/  @P2 STS.128 [R181+0xd000], RZ ;  /* 0x00d000ffb5002388 */ /* 0x000fe20000000c00 */
[----:B------:R-:W-:Y:S02]  /*7340*/  @!P2 LEA.HI.X R19, R4, c[0x0][0x174], R3, 0x1, P0 ;  /* 0x00005d000413aa11 */ /* 0x000fe400000f0c03 */
[----:B------:R-:W-:Y:S01]  /*7350*/  @!P2 IADD3 R3, P0, R7, R124, RZ ;  /* 0x0000007c0703a210 */ /* 0x000fe20007f1e0ff */
[C-C-:B------:R-:W-:Y:S01]  /*7360*/  @!P3 IMAD.X R9, R5.reuse, 0x1, R6.reuse, P1 ;  /* 0x000000010509b824 */ /* 0x140fe200008e0606 */
[C---:B------:R-:W-:Y:S01]  /*7370*/  @!P3 LEA R20, P1, R8.reuse, c[0x0][0x170], 0x1 ;  /* 0x00005c000814ba11 */ /* 0x040fe200078208ff */
[----:B------:R-:W-:Y:S01]  /*7380*/  @!PT LDS RZ, [RZ] ;  /* 0x00000000fffff984 */ /* 0x000fe20000000800 */
[----:B------:R-:W-:Y:S01]  /*7390*/  @!PT LDS RZ, [RZ] ;  /* 0x00000000fffff984 */ /* 0x000fe20000000800 */
[----:B------:R-:W-:Y:S01]  /*73a0*/  @!PT LDS RZ, [RZ] ;  /* 0x00000000fffff984 */ /* 0x000fe20000000800 */
[----:B------:R3:W-:Y:S02]  /*73b0*/  @!P2 LDGSTS.E.BYPASS.LTC128B.128 [R181+0xd000], [R10.64+0x80] ;  /* 0x0d0000800ab5afae */ /* 0x0007e4000b901d46 */
[----:B------:R-:W-:Y:S01]  /*73c0*/  @!P2 IMAD.X R4, R5, 0x1, R6, P0 ;  /* 0x000000010504a824 */ /* 0x000fe200000e0606 */
[----:B------:R-:W-:Y:S01]  /*73d0*/  @!P3 LEA.HI.X R21, R8, c[0x0][0x174], R9, 0x1, P1 ;  /* 0x00005d000815ba11 */ /* 0x000fe200008f0c09 */
[----:B------:R-:W-:Y:S01]  /*73e0*/  @P4 STS.128 [R181+0x9800], RZ ;  /* 0x009800ffb5004388 */ /* 0x000fe20000000c00 */
[----:B------:R-:W-:-:S02]  /*73f0*/  @!P2 LEA R22, P0, R3, c[0x0][0x170], 0x1 ;  /* 0x00005c000316aa11 */ /* 0x000fc400078008ff */
[----:B------:R-:W-:Y:S01]  /*7400*/  @!P4 LEA R24, P1, R7, R198, 0x1 ;  /* 0x000000c60718c211 */ /* 0x000fe200078208ff */
[----:B------:R-:W-:Y:S01]  /*7410*/  @!PT LDS RZ, [RZ] ;  /* 0x00000000fffff984 */ /* 0x000fe20000000800 */
[----:B------:R-:W-:Y:S01]  /*7420*/  @!PT LDS RZ, [RZ] ;  /* 0x00000000fffff984 */ /* 0x000fe20000000800 */
[----:B------:R-:W-:Y:S01]  /*7430*/  @!PT LDS RZ, [RZ] ;  /* 0x00000000fffff984 */ /* 0x000fe20000000800 */
[----:B------:R4:W-:Y:S01]  /*7440*/  @!P4 LDGSTS.E.BYPASS.LTC128B.128 [R181+0x9800], [R14.64] ;  /* 0x098000000eb5cfae */ /* 0x0009e2000b901d46 */
[----:B------:R-:W-:Y:S02]  /*7450*/  IADD3 R9, P5, R186, R7, RZ ;  /* 0x00000007ba097210 */ /* 0x000fe40007fbe0ff */
[----:B------:R-:W-:Y:S01]  /*7460*/  @!P2 LEA.HI.X R23, R3, c[0x0][0x174], R4, 0x1, P0 ;  /* 0x00005d000317aa11 */ /* 0x000fe200000f0c04 */
[----:B------:R-:W-:Y:S01]  /*7470*/  @P3 STS.128 [R181+0xb800], RZ ;  /* 0x00b800ffb5003388 */ /* 0x000fe20000000c00 */
[--C-:B------:R-:W-:Y:S01]  /*7480*/  @!P4 LEA.HI.X R25, R7, R197, R5.reuse, 0x1, P1 ;  /* 0x000000c50719c211 */ /* 0x100fe200008f0c05 */
[----:B------:R-:W-:Y:S01]  /*7490*/  IMAD.X R5, R183, 0x1, R5, P5 ;  /* 0x00000001b7057824 */ /* 0x000fe200028e0605 */
[CC--:B------:R-:W-:Y:S01]  /*74a0*/  @!P3 IADD3 R3, P1, R9.reuse, R124.reuse, RZ ;  /* 0x0000007c0903b210 */ /* 0x0c0fe20007f3e0ff */
[----:B------:R-:W-:Y:S01]  /*74b0*/  @!PT LDS RZ, [RZ] ;  /* 0x00000000fffff984 */ /* 0x000fe20000000800 */
[----:B------:R-:W-:Y:S01]  /*74c0*/  @!PT LDS RZ, [RZ] ;  /* 0x00000000fffff984 */ /* 0x000fe20000000800 */
[----:B------:R-:W-:Y:S01]  /*74d0*/  @!PT LDS RZ, [RZ] ;  /* 0x00000000fffff984 */ /* 0x000fe20000000800 */
[----:B------:R4:W-:Y:S01]  /*74e0*/  @!P3 LDGSTS.E.BYPASS.LTC128B.128 [R181+0xb800], [R12.64+0x40] ;  /* 0x0b8000400cb5bfae */ /* 0x0009e2000b901d46 */
[----:B------:R-:W-:-:S02]  /*74f0*/  @!P2 IADD3 R124, P0, R9, R124, RZ ;  /* 0x0000007c097ca210 */ /* 0x000fc40007f1e0ff */
[----:B------:R-:W-:Y:S01]  /*7500*/  @!P4 LEA R8, P5, R9, R198, 0x1 ;  /* 0x000000c60908c211 */ /* 0x000fe200078a08ff */
[----:B------:R-:W-:Y:S01]  /*7510*/  @P2 STS.128 [R181+0xd800], RZ ;  /* 0x00d800ffb5002388 */ /* 0x000fe20000000c00 */
[----:B------:R-:W-:Y:S01]  /*7520*/  @!P3 IMAD.X R4, R5, 0x1, R6, P1 ;  /* 0x000000010504b824 */ /* 0x000fe200008e0606 */
[----:B------:R-:W-:Y:S01]  /*7530*/  @!P3 LEA R28, P1, R3, c[0x0][0x170], 0x1 ;  /* 0x00005c00031cba11 */ /* 0x000fe200078208ff */
[----:B------:R-:W-:Y:S01]  /*7540*/  IMAD.MOV.U32 R198, RZ, RZ, R136 ;  /* 0x000000ffffc67224 */ /* 0x000fe200078e0088 */
[----:B------:R-:W-:Y:S01]  /*7550*/  @!PT LDS RZ, [RZ] ;  /* 0x00000000fffff984 */ /* 0x000fe20000000800 */
[----:B------:R-:W-:Y:S01]  /*7560*/  @!PT LDS RZ, [RZ] ;  /* 0x00000000fffff984 */ /* 0x000fe20000000800 */
[----:B------:R-:W-:Y:S01]  /*7570*/  @!PT LDS RZ, [RZ] ;  /* 0x00000000fffff984 */ /* 0x000fe20000000800 */
[----:B------:R2:W-:Y:S01]  /*7580*/  @!P2 LDGSTS.E.BYPASS.LTC128B.128 [R181+0xd800], [R18.64+0x80] ;  /* 0x0d80008012b5afae */ /* 0x0005e2000b901d46 */
[----:B------:R-:W-:Y:S01]  /*7590*/  @!P4 LEA.HI.X R9, R9, R197, R5, 0x1, P5 ;  /* 0x000000c50909c211 */ /* 0x000fe200028f0c05 */
[----:B------:R-:W-:Y:S01]  /*75a0*/  @!P2 IMAD.X R5, R5, 0x1, R6, P0 ;  /* 0x000000010505a824 */ /* 0x000fe200000e0606 */
[C---:B------:R-:W-:Y:S01]  /*75b0*/  @!P2 LEA R26, P0, R124.reuse, c[0x0][0x170], 0x1 ;  /* 0x00005c007c1aaa11 */ /* 0x040fe200078008ff */
[----:B------:R-:W-:Y:S01]  /*75c0*/  @P4 STS.128 [R181+0xa000], RZ ;  /* 0x00a000ffb5004388 */ /* 0x000fe20000000c00 */
[----:B------:R-:W-:Y:S01]  /*75d0*/  @!P3 LEA.HI.X R29, R3, c[0x0][0x174], R4, 0x1, P1 ;  /* 0x00005d00031dba11 */ /* 0x000fe200008f0c04 */
[----:B------:R-:W-:Y:S01]  /*75e0*/  IMAD.MOV.U32 R197, RZ, RZ, R137 ;  /* 0x000000ffffc57224 */ /* 0x000fe200078e0089 */
[----:B------:R-:W-:Y:S01]  /*75f0*/  @!P2 LEA.HI.X R27, R124, c[0x0][0x174], R5, 0x1, P0 ;  /* 0x00005d007c1baa11 */ /* 0x000fe200000f0c05 */
[----:B------:R-:W-:Y:S01]  /*7600*/  @!PT LDS RZ, [RZ] ;  /* 0x00000000fffff984 */ /* 0x000fe20000000800 */
[----:B------:R-:W-:Y:S01]  /*7610*/  @!PT LDS RZ, [RZ] ;  /* 0x00000000fffff984 */ /* 0x000fe20000000800 */
[----:B------:R-:W-:Y:S01]  /*7620*/  @!PT LDS RZ, [RZ] ;  /* 0x00000000fffff984 */ /* 0x000fe20000000800 */
[----:B------:R5:W-:Y:S01]  /*7630*/  @!P4 LDGSTS.E.BYPASS.LTC128B.128 [R181+0xa000], [R24.64] ;  /* 0x0a00000018b5cfae */ /* 0x000be2000b901d46 */
[----:B------:R-:W-:-:S03]  /*7640*/  LOP3.LUT R3, R162, 0x8, R133, 0xfe, !PT ;  /* 0x00000008a2037812 */ /* 0x000fc600078efe85 */
[----:B------:R-:W-:Y:S01]  /*7650*/  @P3 STS.128 [R181+0xc000], RZ ;  /* 0x00c000ffb5003388 */ /* 0x000fe20000000c00 */
[C---:B------:R-:W-:Y:S02]  /*7660*/  ISETP.GE.AND P5, PT, R3.reuse, R135, PT ;  /* 0x000000870300720c */ /* 0x040fe40003fa6270 */
[----:B------:R-:W-:Y:S01]  /*7670*/  ISETP.GE.AND P1, PT, R3, R134, PT ;  /* 0x000000860300720c */ /* 0x000fe20003f26270 */
[----:B------:R-:W-:Y:S01]  /*7680*/  @!PT LDS RZ, [RZ] ;  /* 0x00000000fffff984 */ /* 0x000fe20000000800 */
[----:B------:R-:W-:Y:S01]  /*7690*/  @!PT LDS RZ, [RZ] ;  /* 0x00000000fffff984 */ /* 0x000fe20000000800 */
[----:B------:R-:W-:Y:S01]  /*76a0*/  @!PT LDS RZ, [RZ] ;  /* 0x00000000fffff984 */ /* 0x000fe20000000800 */
[----:B------:R1:W-:Y:S01]  /*76b0*/  @!P3 LDGSTS.E.BYPASS.LTC128B.128 [R181+0xc000], [R20.64+0x40] ;  /* 0x0c00004014b5bfae */ /* 0x0003e2000b901d46 */
[----:B------:R-:W-:-:S03]  /*76c0*/  LOP3.LUT R3, R162, 0x10, R133, 0xfe, !PT ;  /* 0x00000010a2037812 */ /* 0x000fc600078efe85 */
[----:B------:R-:W-:Y:S01]  /*76d0*/  @P2 STS.128 [R181+0xe000], RZ ;  /* 0x00e000ffb5002388 */ /* 0x000fe20000000c00 */
[----:B------:R-:W-:-:S03]  /*76e0*/  ISETP.GE.AND P0, PT, R3, R135, PT ;  /* 0x000000870300720c */ /* 0x000fc60003f06270 */
[----:B------:R-:W-:Y:S01]  /*76f0*/  @!PT LDS RZ, [RZ] ;  /* 0x00000000fffff984 */ /* 0x000fe20000000800 */
[----:B------:R-:W-:Y:S01]  /*7700*/  @!PT LDS RZ, [RZ] ;  /* 0x00000000fffff984 */ /* 0x000fe20000000800 */
[----:B------:R-:W-:Y:S01]  /*7710*/  @!PT LDS RZ, [RZ] ;  /* 0x00000000fffff984 */ /* 0x000fe20000000800 */
[----:B------:R1:W-:Y:S04]  /*7720*/  @!P2 LDGSTS.E.BYPASS.LTC128B.128 [R181+0xe000], [R22.64+0x80] ;  /* 0x0e00008016b5afae */ /* 0x0003e8000b901d46 */
[----:B------:R-:W-:Y:S04]  /*7730*/  @P4 STS.128 [R181+0xa800], RZ ;  /* 0x00a800ffb5004388 */ /* 0x000fe80000000c00 */
[----:B------:R-:W-:Y:S01]  /*7740*/  @!PT LDS RZ, [RZ] ;  /* 0x00000000fffff984 */ /* 0x000fe20000000800 */
[----:B------:R-:W-:Y:S01]  /*7750*/  @!PT LDS RZ, [RZ] ;  /* 0x00000000fffff984 */ /* 0x000fe20000000800 */
[----:B------:R-:W-:Y:S01]  /*7760*/  @!PT LDS RZ, [RZ] ;  /* 0x00000000fffff984 */ /* 0x000fe20000000800 */
[----:B------:R3:W-:Y:S04]  /*7770*/  @!P4 LDGSTS.E.BYPASS.LTC128B.128 [R181+0xa800], [R8.64] ;  /* 0x0a80000008b5cfae */ /* 0x0007e8000b901d46 */
[----:B------:R-:W-:Y:S04]  /*7780*/  @P3 STS.128 [R181+0xc800], RZ ;  /* 0x00c800ffb5003388 */ /* 0x000fe80000000c00 */
        /* <DEDUP_REMOVED lines=8> */
[----:B------:R5:W-:Y:S04]  /*7810*/  @!P2 LDGSTS.E.BYPASS.LTC128B.128 [R181+0xe800], [R26.64+0x80] ;  /* 0x0e8000801ab5afae */ /* 0x000be8000b901d46 */
[----:B------:R-:W-:Y:S04]  /*7820*/  LDSM.16.M88.4 R4, [R173] ;  /* 0x00000000ad04783b */ /* 0x000fe80000000200 */
[----:B------:R-:W2:Y:S04]  /*7830*/  LDSM.16.M88.4 R60, [R172+0x3000] ;  /* 0x00300000ac3c783b */ /* 0x000ea80000000200 */
[----:B------:R-:W2:Y:S04]  /*7840*/  LDSM.16.M88.4 R52, [R172+0x3400] ;  /* 0x00340000ac34783b */ /* 0x000ea80000000200 */
[----:B------:R-:W-:Y:S04]  /*7850*/  LDSM.16.M88.4 R116, [R171] ;  /* 0x00000000ab74783b */ /* 0x000fe80000000200 */
[----:B-1----:R-:W1:Y:S04]  /*7860*/  LDSM.16.M88.4 R20, [R169+0x3000] ;  /* 0x00300000a914783b */ /* 0x002e680000000200 */
[----:B------:R-:W1:Y:S04]  /*7870*/  LDSM.16.M88.4 R36, [R172+0x3c00] ;  /* 0x003c0000ac24783b */ /* 0x000e680000000200 */
[----:B------:R-:W1:Y:S04]  /*7880*/  LDSM.16.M88.4 R44, [R172+0x3800] ;  /* 0x00380000ac2c783b */ /* 0x000e680000000200 */
[----:B----4-:R-:W4:Y:S04]  /*7890*/  LDSM.16.M88.4 R12, [R169+0x3400] ;  /* 0x00340000a90c783b */ /* 0x010f280000000200 */
[----:B---3--:R-:W3:Y:S04]  /*78a0*/  LDSM.16.M88.4 R8, [R169+0x3c00] ;  /* 0x003c0000a908783b */ /* 0x008ee80000000200 */
[----:B------:R-:W3:Y:S04]  /*78b0*/  LDSM.16.M88.4 R28, [R172+0x4000] ;  /* 0x00400000ac1c783b */ /* 0x000ee80000000200 */
[----:B-----5:R-:W5:Y:S01]  /*78c0*/  LDSM.16.M88.4 R24, [R169+0x3800] ;  /* 0x00380000a918783b */ /* 0x020f620000000200 */
[C---:B--2---:R-:W-:Y:S03]  /*78d0*/  HMMA.16816.F32.BF16 R64, R4.reuse, R60, RZ ;  /* 0x0000003c0440723c */ /* 0x044fe600000418ff */
[----:B------:R-:W-:Y:S04]  /*78e0*/  LDSM.16.M88.4 R16, [R169+0x4000] ;  /* 0x00400000a910783b */ /* 0x000fe80000000200 */
[----:B------:R-:W-:Y:S01]  /*78f0*/  LDSM.16.M88.4 R120, [R172+0x4c00] ;  /* 0x004c0000ac78783b */ /* 0x000fe20000000200 */
[C---:B------:R-:W-:Y:S03]  /*7900*/  HMMA.16816.F32.BF16 R60, R4.reuse, R62, RZ ;  /* 0x0000003e043c723c */ /* 0x040fe600000418ff */
[----:B------:R-:W-:Y:S04]  /*7910*/  LDSM.16.M88.4 R124, [R169+0x4800] ;  /* 0x00480000a97c783b */ /* 0x000fe80000000200 */
[----:B------:R-:W0:Y:S01]  /*7920*/  LDGDEPBAR ;  /* 0x00000000000079af */ /* 0x000e220000000000 */
[----:B------:R-:W-:Y:S08]  /*7930*/  HMMA.16816.F32.BF16 R56, R4, R52, RZ ;  /* 0x000000340438723c */ /* 0x000ff000000418ff */
[C---:B-1----:R-:W-:Y:S08]  /*7940*/  HMMA.16816.F32.BF16 R64, R116.reuse, R20, R64 ;  /* 0x000000147440723c */ /* 0x042ff00000041840 */
[----:B------:R-:W-:Y:S01]  /*7950*/  HMMA.16816.F32.BF16 R60, R116, R22, R60 ;  /* 0x00000016743c723c */ /* 0x000fe2000004183c */
[----:B------:R-:W1:Y:S07]  /*7960*/  LDSM.16.M88.4 R20, [R172+0x4400] ;  /* 0x00440000ac14783b */ /* 0x000e6e0000000200 */
[C---:B------:R-:W-:Y:S08]  /*7970*/  HMMA.16816.F32.BF16 R40, R4.reuse, R36, RZ ;  /* 0x000000240428723c */ /* 0x040ff000000418ff */
[C---:B------:R-:W-:Y:S08]  /*7980*/  HMMA.16816.F32.BF16 R52, R4.reuse, R54, RZ ;  /* 0x000000360434723c */ /* 0x040ff000000418ff */
[C---:B------:R-:W-:Y:S08]  /*7990*/  HMMA.16816.F32.BF16 R36, R4.reuse, R38, RZ ;  /* 0x000000260424723c */ /* 0x040ff000000418ff */
[C---:B------:R-:W-:Y:S08]  /*79a0*/  HMMA.16816.F32.BF16 R48, R4.reuse, R44, RZ ;  /* 0x0000002c0430723c */ /* 0x040ff000000418ff */
[----:B------:R-:W-:Y:S08]  /*79b0*/  HMMA.16816.F32.BF16 R44, R4, R46, RZ ;  /* 0x0000002e042c723c */ /* 0x000ff000000418ff */
[C---:B----4-:R-:W-:Y:S08]  /*79c0*/  HMMA.16816.F32.BF16 R56, R116.reuse, R12, R56 ;  /* 0x0000000c7438723c */ /* 0x050ff00000041838 */
[C---:B------:R-:W-:Y:S01]  /*79d0*/  HMMA.16816.F32.BF16 R52, R116.reuse, R14, R52 ;  /* 0x0000000e7434723c */ /* 0x040fe20000041834 */
[----:B------:R-:W2:Y:S07]  /*79e0*/  LDSM.16.M88.4 R12, [R172+0x4800] ;  /* 0x00480000ac0c783b */ /* 0x000eae0000000200 */
[C---:B---3--:R-:W-:Y:S08]  /*79f0*/  HMMA.16816.F32.BF16 R40, R116.reuse, R8, R40 ;  /* 0x000000087428723c */ /* 0x048ff00000041828 */
[----:B------:R-:W-:Y:S01]  /*7a00*/  HMMA.16816.F32.BF16 R36, R116, R10, R36 ;  /* 0x0000000a7424723c */ /* 0x000fe20000041824 */
[----:B------:R-:W3:Y:S07]  /*7a10*/  LDSM.16.M88.4 R8, [R169+0x4400] ;  /* 0x00440000a908783b */ /* 0x000eee0000000200 */
[----:B------:R-:W-:Y:S08]  /*7a20*/  HMMA.16816.F32.BF16 R32, R4, R28, RZ ;  /* 0x0000001c0420723c */ /* 0x000ff000000418ff */
[C---:B-----5:R-:W-:Y:S08]  /*7a30*/  HMMA.16816.F32.BF16 R48, R116.reuse, R24, R48 ;  /* 0x000000187430723c */ /* 0x060ff00000041830 */
[----:B------:R-:W-:Y:S08]  /*7a40*/  HMMA.16816.F32.BF16 R44, R116, R26, R44 ;  /* 0x0000001a742c723c */ /* 0x000ff0000004182c */
[C---:B------:R-:W-:Y:S08]  /*7a50*/  HMMA.16816.F32.BF16 R28, R4.reuse, R30, RZ ;  /* 0x0000001e041c723c */ /* 0x040ff000000418ff */
[C---:B-1----:R-:W-:Y:S08]  /*7a60*/  HMMA.16816.F32.BF16 R24, R4.reuse, R20, RZ ;  /* 0x000000140418723c */ /* 0x042ff000000418ff */
[----:B------:R-:W-:Y:S08]  /*7a70*/  HMMA.16816.F32.BF16 R20, R4, R22, RZ ;  /* 0x000000160414723c */ /* 0x000ff000000418ff */
[C---:B------:R-:W-:Y:S08]  /*7a80*/  HMMA.16816.F32.BF16 R32, R116.reuse, R16, R32 ;  /* 0x000000107420723c */ /* 0x040ff00000041820 */
[----:B------:R-:W-:Y:S08]  /*7a90*/  HMMA.16816.F32.BF16 R28, R116, R18, R28 ;  /* 0x00000012741c723c */ /* 0x000ff0000004181c */
[----:B--2---:R-:W-:Y:S08]  /*7aa0*/  HMMA.16816.F32.BF16 R16, R4, R12, RZ ;  /* 0x0000000c0410723c */ /* 0x004ff000000418ff */
[C---:B---3--:R-:W-:Y:S08]  /*7ab0*/  HMMA.16816.F32.BF16 R24, R116.reuse, R8, R24 ;  /* 0x000000087418723c */ /* 0x048ff00000041818 */
[----:B------:R-:W-:Y:S08]  /*7ac0*/  HMMA.16816.F32.BF16 R20, R116, R10, R20 ;  /* 0x0000000a7414723c */ /* 0x000ff00000041814 */
[C---:B------:R-:W-:Y:S08]  /*7ad0*/  HMMA.16816.F32.BF16 R12, R4.reuse, R14, RZ ;  /* 0x0000000e040c723c */ /* 0x040ff000000418ff */
[C---:B------:R-:W-:Y:S08]  /*7ae0*/  HMMA.16816.F32.BF16 R8, R4.reuse, R120, RZ ;  /* 0x000000780408723c */ /* 0x040ff000000418ff */
[----:B------:R-:W-:Y:S01]  /*7af0*/  HMMA.16816.F32.BF16 R4, R4, R122, RZ ;  /* 0x0000007a0404723c */ /* 0x000fe200000418ff */
[----:B------:R-:W1:Y:S07]  /*7b00*/  LDSM.16.M88.4 R120, [R169+0x4c00] ;  /* 0x004c0000a978783b */ /* 0x000e6e0000000200 */
[C---:B------:R-:W-:Y:S08]  /*7b10*/  HMMA.16816.F32.BF16 R16, R116.reuse, R124, R16 ;  /* 0x0000007c7410723c */ /* 0x040ff00000041810 */
[C---:B------:R-:W-:Y:S01]  /*7b20*/  HMMA.16816.F32.BF16 R12, R116.reuse, R126, R12 ;  /* 0x0000007e740c723c */ /* 0x040fe2000004180c */
[----:B------:R-:W-:Y:S07]  /*7b30*/  LDSM.16.M88.4 R124, [R172+0x5000] ;  /* 0x00500000ac7c783b */ /* 0x000fee0000000200 */
[C---:B-1----:R-:W-:Y:S08]  /*7b40*/  HMMA.16816.F32.BF16 R8, R116.reuse, R120, R8 ;  /* 0x000000787408723c */ /* 0x042ff00000041808 */
[----:B------:R-:W-:Y:S01]  /*7b50*/  HMMA.16816.F32.BF16 R4, R116, R122, R4 ;  /* 0x0000007a7404723c */ /* 0x000fe20000041804 */
[----:B------:R-:W1:Y:S04]  /*7b60*/  LDSM.16.M88.4 R116, [R173+0x1000] ;  /* 0x00100000ad74783b */ /* 0x000e680000000200 */
[----:B------:R-:W2:Y:S03]  /*7b70*/  LDSM.16.M88.4 R120, [R172+0x5400] ;  /* 0x00540000ac78783b */ /* 0x000ea60000000200 */
[C---:B-1----:R-:W-:Y:S08]  /*7b80*/  HMMA.16816.F32.BF16 R64, R116.reuse, R124, R64 ;  /* 0x0000007c7440723c */ /* 0x042ff00000041840 */
[C---:B------:R-:W-:Y:S01]  /*7b90*/  HMMA.16816.F32.BF16 R60, R116.reuse, R126, R60 ;  /* 0x0000007e743c723c */ /* 0x040fe2000004183c */
[----:B------:R-:W1:Y:S07]  /*7ba0*/  LDSM.16.M88.4 R124, [R172+0x5800] ;  /* 0x00580000ac7c783b */ /* 0x000e6e0000000200 */
[C---:B--2---:R-:W-:Y:S08]  /*7bb0*/  HMMA.16816.F32.BF16 R56, R116.reuse, R120, R56 ;  /* 0x000000787438723c */ /* 0x044ff00000041838 */
[C---:B------:R-:W-:Y:S01]  /*7bc0*/  HMMA.16816.F32.BF16 R52, R116.reuse, R122, R52 ;  /* 0x0000007a7434723c */ /* 0x040fe20000041834 */
[----:B------:R-:W2:Y:S07]  /*7bd0*/  LDSM.16.M88.4 R120, [R172+0x5c00] ;  /* 0x005c0000ac78783b */ /* 0x000eae0000000200 */
        /* <DEDUP_REMOVED lines=14> */
[----:B------:R-:W-:Y:S07]  /*7cc0*/  LDSM.16.M88.4 R124, [R169+0x5000] ;  /* 0x00500000a97c783b */ /* 0x000fee0000000200 */
[C---:B--2---:R-:W-:Y:S08]  /*7cd0*/  HMMA.16816.F32.BF16 R8, R116.reuse, R120, R8 ;  /* 0x000000787408723c */ /* 0x044ff00000041808 */
        /* <DEDUP_REMOVED lines=69> */
[----:B------:R-:W-:Y:S01]  /*8130*/  HMMA.16816.F32.BF16 R20, R124, R118, R20 ;  /* 0x000000767c14723c */ /* 0x000fe20000041814 */
[----:B------:R-:W2:Y:S01]  /*8140*/  LDSM.16.M88.4 R116, [R169+0x8c00] ;  /* 0x008c0000a974783b */ /* 0x000ea20000000200 */
[----:B------:R-:W-:-:S06]  /*8150*/  DEPBAR.LE SB0, 0x0 ;  /* 0x000080000000791a */ /* 0x000fcc0000000000 */
[C---:B-1----:R-:W-:Y:S07]  /*8160*/  HMMA.16816.F32.BF16 R16, R124.reuse, R120, R16 ;  /* 0x000000787c10723c */ /* 0x042fee0000041810 */
[----:B------:R-:W-:Y:S01]  /*8170*/  FSEL R121, R60, -INF , !P5 ;  /* 0xff8000003c797808 */ /* 0x000fe20006800000 */
[----:B------:R-:W-:Y:S01]  /*8180*/  HMMA.16816.F32.BF16 R12, R124, R122, R12 ;  /* 0x0000007a7c0c723c */ /* 0x000fe2000004180c */
[----:B------:R-:W-:Y:S01]  /*8190*/  BAR.SYNC.DEFER_BLOCKING 0x0 ;  /* 0x0000000000007b1d */ /* 0x000fe20000010000 */
[----:B------:R-:W-:-:S02]  /*81a0*/  ISETP.GE.AND P5, PT, R3, R134, PT ;  /* 0x000000860300720c */ /* 0x000fc40003fa6270 */
[----:B------:R-:W-:Y:S02]  /*81b0*/  LOP3.LUT R3, R162, 0x18, R133, 0xfe, !PT ;  /* 0x00000018a2037812 */ /* 0x000fe400078efe85 */
[----:B------:R-:W-:Y:S02]  /*81c0*/  FSEL R212, R58, -INF , !P5 ;  /* 0xff8000003ad47808 */ /* 0x000fe40006800000 */
[C---:B--2---:R-:W-:Y:S07]  /*81d0*/  HMMA.16816.F32.BF16 R8, R124.reuse, R116, R8 ;  /* 0x000000747c08723c */ /* 0x044fee0000041808 */
[----:B------:R-:W-:Y:S01]  /*81e0*/  FSEL R117, R56, -INF , !P0 ;  /* 0xff80000038757808 */ /* 0x000fe20004000000 */
[----:B------:R-:W-:Y:S01]  /*81f0*/  HMMA.16816.F32.BF16 R4, R124, R118, R4 ;  /* 0x000000767c04723c */ /* 0x000fe20000041804 */
[----:B------:R-:W-:-:S06]  /*8200*/  ISETP.GE.AND P0, PT, R3, R134, PT ;  /* 0x000000860300720c */ /* 0x000fcc0003f06270 */
[----:B------:R-:W-:Y:S02]  /*8210*/  FSEL R124, R62, -INF , !P1 ;  /* 0xff8000003e7c7808 */ /* 0x000fe40004800000 */
[-C--:B------:R-:W-:Y:S02]  /*8220*/  ISETP.GE.AND P1, PT, R3, R135.reuse, PT ;  /* 0x000000870300720c */ /* 0x080fe40003f26270 */
[----:B------:R-:W-:Y:S02]  /*8230*/  LOP3.LUT R3, R162, 0x20, R133, 0xfe, !PT ;  /* 0x00000020a2037812 */ /* 0x000fe400078efe85 */
[----:B------:R-:W-:Y:S02]  /*8240*/  FSEL R205, R52, -INF , !P1 ;  /* 0xff80000034cd7808 */ /* 0x000fe40004800000 */
[C---:B------:R-:W-:Y:S02]  /*8250*/  ISETP.GE.AND P5, PT, R3.reuse, R135, PT ;  /* 0x000000870300720c */ /* 0x040fe40003fa6270 */
[----:B------:R-:W-:-:S02]  /*8260*/  ISETP.GE.AND P1, PT, R3, R134, PT ;  /* 0x000000860300720c */ /* 0x000fc40003f26270 */
[--C-:B------:R-:W-:Y:S02]  /*8270*/  LOP3.LUT R3, R162, 0x28, R133.reuse, 0xfe, !PT ;  /* 0x00000028a2037812 */ /* 0x100fe400078efe85 */
[----:B------:R-:W-:Y:S02]  /*8280*/  FSEL R126, R54, -INF , !P0 ;  /* 0xff800000367e7808 */ /* 0x000fe40004000000 */
[----:B------:R-:W-:Y:S02]  /*8290*/  FSEL R125, R48, -INF , !P5 ;  /* 0xff800000307d7808 */ /* 0x000fe40006800000 */
[C---:B------:R-:W-:Y:S02]  /*82a0*/  ISETP.GE.AND P0, PT, R3.reuse, R135, PT ;  /* 0x000000870300720c */ /* 0x040fe40003f06270 */
[----:B------:R-:W-:Y:S02]  /*82b0*/  ISETP.GE.AND P5, PT, R3, R134, PT ;  /* 0x000000860300720c */ /* 0x000fe40003fa6270 */
[----:B------:R-:W-:-:S02]  /*82c0*/  LOP3.LUT R3, R162, 0x30, R133, 0xfe, !PT ;  /* 0x00000030a2037812 */ /* 0x000fc400078efe85 */
[----:B------:R-:W-:Y:S02]  /*82d0*/  FSEL R192, R50, -INF , !P1 ;  /* 0xff80000032c07808 */ /* 0x000fe40004800000 */
[----:B------:R-:W-:Y:S02]  /*82e0*/  FSEL R123, R44, -INF , !P0 ;  /* 0xff8000002c7b7808 */ /* 0x000fe40004000000 */
[C---:B------:R-:W-:Y:S02]  /*82f0*/  ISETP.GE.AND P1, PT, R3.reuse, R135, PT ;  /* 0x000000870300720c */ /* 0x040fe40003f26270 */
[----:B------:R-:W-:Y:S02]  /*8300*/  ISETP.GE.AND P0, PT, R3, R134, PT ;  /* 0x000000860300720c */ /* 0x000fe40003f06270 */
[----:B------:R-:W-:Y:S02]  /*8310*/  LOP3.LUT R3, R162, 0x38, R133, 0xfe, !PT ;  /* 0x00000038a2037812 */ /* 0x000fe400078efe85 */
[----:B------:R-:W-:-:S02]  /*8320*/  FSEL R122, R46, -INF , !P5 ;  /* 0xff8000002e7a7808 */ /* 0x000fc40006800000 */
[----:B------:R-:W-:Y:S02]  /*8330*/  FSEL R167, R40, -INF , !P1 ;  /* 0xff80000028a77808 */ /* 0x000fe40004800000 */
[C---:B------:R-:W-:Y:S02]  /*8340*/  ISETP.GE.AND P5, PT, R3.reuse, R135, PT ;  /* 0x000000870300720c */ /* 0x040fe40003fa6270 */
[----:B------:R-:W-:Y:S02]  /*8350*/  ISETP.GE.AND P1, PT, R3, R134, PT ;  /* 0x000000860300720c */ /* 0x000fe40003f26270 */
[----:B------:R-:W-:Y:S02]  /*8360*/  LOP3.LUT R3, R162, 0x40, R133, 0xfe, !PT ;  /* 0x00000040a2037812 */ /* 0x000fe400078efe85 */
[----:B------:R-:W-:Y:S02]  /*8370*/  FSEL R200, R42, -INF , !P0 ;  /* 0xff8000002ac87808 */ /* 0x000fe40004000000 */
[----:B------:R-:W-:-:S02]  /*8380*/  FSEL R165, R36, -INF , !P5 ;  /* 0xff80000024a57808 */ /* 0x000fc40006800000 */
[CC--:B------:R-:W-:Y:S02]  /*8390*/  ISETP.GE.AND P0, PT, R3.reuse, R135.reuse, PT ;  /* 0x000000870300720c */ /* 0x0c0fe40003f06270 */
[----:B------:R-:W-:Y:S02]  /*83a0*/  ISETP.GE.AND P5, PT, R3, R134, PT ;  /* 0x000000860300720c */ /* 0x000fe40003fa6270 */
[----:B------:R-:W-:Y:S02]  /*83b0*/  LOP3.LUT R3, R162, 0x48, R133, 0xfe, !PT ;  /* 0x00000048a2037812 */ /* 0x000fe400078efe85 */
[----:B------:R-:W-:Y:S02]  /*83c0*/  FSEL R166, R38, -INF , !P1 ;  /* 0xff80000026a67808 */ /* 0x000fe40004800000 */
[----:B------:R-:W-:Y:S02]  /*83d0*/  FSEL R147, R32, -INF , !P0 ;  /* 0xff80000020937808 */ /* 0x000fe40004000000 */
[----:B------:R-:W-:-:S02]  /*83e0*/  ISETP.GE.AND P1, PT, R3, R135, PT ;  /* 0x000000870300720c */ /* 0x000fc40003f26270 */
[-C--:B------:R-:W-:Y:S02]  /*83f0*/  ISETP.GE.AND P0, PT, R3, R134.reuse, PT ;  /* 0x000000860300720c */ /* 0x080fe40003f06270 */
[----:B------:R-:W-:Y:S02]  /*8400*/  LOP3.LUT R3, R162, 0x50, R133, 0xfe, !PT ;  /* 0x00000050a2037812 */ /* 0x000fe400078efe85 */
[----:B------:R-:W-:Y:S02]  /*8410*/  FSEL R148, R34, -INF , !P5 ;  /* 0xff80000022947808 */ /* 0x000fe40006800000 */
        /* <DEDUP_REMOVED lines=21> */
[C---:B------:R-:W-:Y:S02]  /*8570*/  ISETP.GE.AND P0, PT, R3.reuse, R135, PT ;  /* 0x000000870300720c */ /* 0x040fe40003f06270 */
[----:B------:R-:W-:Y:S02]  /*8580*/  ISETP.GE.AND P5, PT, R3, R134, PT ;  /* 0x000000860300720c */ /* 0x000fe40003fa6270 */
[C---:B------:R-:W-:Y:S02]  /*8590*/  LOP3.LUT R3, R162.reuse, 0x78, R133, 0xfe, !PT ;  /* 0x00000078a2037812 */ /* 0x040fe400078efe85 */
[----:B------:R-:W-:Y:S02]  /*85a0*/  LOP3.LUT R133, R162, R133, RZ, 0xfc, !PT ;  /* 0x00000085a2857212 */ /* 0x000fe400078efcff */
[----:B------:R-:W-:Y:S02]  /*85b0*/  FSEL R62, R14, -INF , !P1 ;  /* 0xff8000000e3e7808 */ /* 0x000fe40004800000 */
[----:B------:R-:W-:-:S02]  /*85c0*/  FSEL R149, R8, -INF , !P0 ;  /* 0xff80000008957808 */ /* 0x000fc40004000000 */
[CC--:B------:R-:W-:Y:S02]  /*85d0*/  ISETP.GE.AND P1, PT, R3.reuse, R135.reuse, PT ;  /* 0x000000870300720c */ /* 0x0c0fe40003f26270 */
[----:B------:R-:W-:Y:S02]  /*85e0*/  ISETP.GE.AND P0, PT, R3, R134, PT ;  /* 0x000000860300720c */ /* 0x000fe40003f06270 */
[----:B------:R-:W-:Y:S02]  /*85f0*/  IADD3 R3, R133, 0x1, RZ ;  /* 0x0000000185037810 */ /* 0x000fe40007ffe0ff */
[----:B------:R-:W-:Y:S02]  /*8600*/  FSEL R58, R10, -INF , !P5 ;  /* 0xff8000000a3a7808 */ /* 0x000fe40006800000 */
[----:B------:R-:W-:Y:S02]  /*8610*/  ISETP.GE.AND P5, PT, R3, R135, PT ;  /* 0x000000870300720c */ /* 0x000fe40003fa6270 */
[----:B------:R-:W-:-:S02]  /*8620*/  FSEL R151, R4, -INF , !P1 ;  /* 0xff80000004977808 */ /* 0x000fc40004800000 */
[----:B------:R-:W-:Y:S02]  /*8630*/  IADD3 R4, R133, 0x9, RZ ;  /* 0x0000000985047810 */ /* 0x000fe40007ffe0ff */
[-C--:B------:R-:W-:Y:S02]  /*8640*/  ISETP.GE.AND P1, PT, R3, R134.reuse, PT ;  /* 0x000000860300720c */ /* 0x080fe40003f26270 */
[----:B------:R-:W-:Y:S02]  /*8650*/  FSEL R60, R6, -INF , !P0 ;  /* 0xff800000063c7808 */ /* 0x000fe40004000000 */
[----:B------:R-:W-:Y:S02]  /*8660*/  FSEL R3, R65, -INF , !P5 ;  /* 0xff80000041037808 */ /* 0x000fe40006800000 */
[C---:B------:R-:W-:Y:S02]  /*8670*/  ISETP.GE.AND P0, PT, R4.reuse, R135, PT ;  /* 0x000000870400720c */ /* 0x040fe40003f06270 */
[----:B------:R-:W-:-:S02]  /*8680*/  ISETP.GE.AND P5, PT, R4, R134, PT ;  /* 0x000000860400720c */ /* 0x000fc40003fa6270 */
[----:B------:R-:W-:Y:S02]  /*8690*/  IADD3 R4, R133, 0x11, RZ ;  /* 0x0000001185047810 */ /* 0x000fe40007ffe0ff */
[----:B------:R-:W-:Y:S02]  /*86a0*/  FSEL R6, R67, -INF , !P1 ;  /* 0xff80000043067808 */ /* 0x000fe40004800000 */
[C---:B------:R-:W-:Y:S02]  /*86b0*/  ISETP.GE.AND P1, PT, R4.reuse, R135, PT ;  /* 0x000000870400720c */ /* 0x040fe40003f26270 */
[----:B------:R-:W-:Y:S02]  /*86c0*/  FSEL R65, R61, -INF , !P0 ;  /* 0xff8000003d417808 */ /* 0x000fe40004000000 */
[----:B------:R-:W-:Y:S02]  /*86d0*/  IADD3 R8, R133, 0x19, RZ ;  /* 0x0000001985087810 */ /* 0x000fe40007ffe0ff */
[----:B------:R-:W-:-:S02]  /*86e0*/  ISETP.GE.AND P0, PT, R4, R134, PT ;  /* 0x000000860400720c */ /* 0x000fc40003f06270 */
[----:B------:R-:W-:Y:S02]  /*86f0*/  FSEL R4, R63, -INF , !P5 ;  /* 0xff8000003f047808 */ /* 0x000fe40006800000 */
[----:B------:R-:W-:Y:S02]  /*8700*/  FSEL R63, R57, -INF , !P1 ;  /* 0xff800000393f7808 */ /* 0x000fe40004800000 */
[C---:B------:R-:W-:Y:S02]  /*8710*/  ISETP.GE.AND P5, PT, R8.reuse, R135, PT ;  /* 0x000000870800720c */ /* 0x040fe40003fa6270 */
[----:B------:R-:W-:Y:S02]  /*8720*/  ISETP.GE.AND P1, PT, R8, R134, PT ;  /* 0x000000860800720c */ /* 0x000fe40003f26270 */
[----:B------:R-:W-:Y:S02]  /*8730*/  IADD3 R8, R133, 0x21, RZ ;  /* 0x0000002185087810 */ /* 0x000fe40007ffe0ff */
[----:B------:R-:W-:-:S02]  /*8740*/  FSEL R216, R59, -INF , !P0 ;  /* 0xff8000003bd87808 */ /* 0x000fc40004000000 */
[----:B------:R-:W-:Y:S02]  /*8750*/  FSEL R57, R53, -INF , !P5 ;  /* 0xff80000035397808 */ /* 0x000fe40006800000 */
[C---:B------:R-:W-:Y:S02]  /*8760*/  ISETP.GE.AND P0, PT, R8.reuse, R135, PT ;  /* 0x000000870800720c */ /* 0x040fe40003f06270 */
[----:B------:R-:W-:Y:S02]  /*8770*/  ISETP.GE.AND P5, PT, R8, R134, PT ;  /* 0x000000860800720c */ /* 0x000fe40003fa6270 */
[----:B------:R-:W-:Y:S02]  /*8780*/  IADD3 R8, R133, 0x29, RZ ;  /* 0x0000002985087810 */ /* 0x000fe40007ffe0ff */
[----:B------:R-:W-:Y:S02]  /*8790*/  FSEL R214, R55, -INF , !P1 ;  /* 0xff80000037d67808 */ /* 0x000fe40004800000 */
[----:B------:R-:W-:-:S02]  /*87a0*/  FSEL R203, R49, -INF , !P0 ;  /* 0xff80000031cb7808 */ /* 0x000fc40004000000 */
[CC--:B------:R-:W-:Y:S02]  /*87b0*/  ISETP.GE.AND P1, PT, R8.reuse, R135.reuse, PT ;  /* 0x000000870800720c */ /* 0x0c0fe40003f26270 */
[----:B------:R-:W-:Y:S02]  /*87c0*/  ISETP.GE.AND P0, PT, R8, R134, PT ;  /* 0x000000860800720c */ /* 0x000fe40003f06270 */
[----:B------:R-:W-:Y:S02]  /*87d0*/  IADD3 R8, R133, 0x31, RZ ;  /* 0x0000003185087810 */ /* 0x000fe40007ffe0ff */
[----:B------:R-:W-:Y:S02]  /*87e0*/  FSEL R210, R51, -INF , !P5 ;  /* 0xff80000033d27808 */ /* 0x000fe40006800000 */
[----:B------:R-:W-:Y:S02]  /*87f0*/  FSEL R127, R45, -INF , !P1 ;  /* 0xff8000002d7f7808 */ /* 0x000fe40004800000 */
[----:B------:R-:W-:-:S02]  /*8800*/  ISETP.GE.AND P5, PT, R8, R135, PT ;  /* 0x000000870800720c */ /* 0x000fc40003fa6270 */
[-C--:B------:R-:W-:Y:S02]  /*8810*/  ISETP.GE.AND P1, PT, R8, R134.reuse, PT ;  /* 0x000000860800720c */ /* 0x080fe40003f26270 */
[----:B------:R-:W-:Y:S02]  /*8820*/  IADD3 R8, R133, 0x39, RZ ;  /* 0x0000003985087810 */ /* 0x000fe40007ffe0ff */
[----:B------:R-:W-:Y:S02]  /*8830*/  FSEL R202, R47, -INF , !P0 ;  /* 0xff8000002fca7808 */ /* 0x000fe40004000000 */
[----:B------:R-:W-:Y:S02]  /*8840*/  FSEL R199, R41, -INF , !P5 ;  /* 0xff80000029c77808 */ /* 0x000fe40006800000 */
[C---:B------:R-:W-:Y:S02]  /*8850*/  ISETP.GE.AND P0, PT, R8.reuse, R135, PT ;  /* 0x000000870800720c */ /* 0x040fe40003f06270 */
[----:B------:R-:W-:-:S02]  /*8860*/  ISETP.GE.AND P5, PT, R8, R134, PT ;  /* 0x000000860800720c */ /* 0x000fc40003fa6270 */
[----:B------:R-:W-:Y:S02]  /*8870*/  IADD3 R8, R133, 0x41, RZ ;  /* 0x0000004185087810 */ /* 0x000fe40007ffe0ff */
[----:B------:R-:W-:Y:S02]  /*8880*/  FSEL R206, R43, -INF , !P1 ;  /* 0xff8000002bce7808 */ /* 0x000fe40004800000 */
[----:B------:R-:W-:Y:S02]  /*8890*/  FSEL R187, R37, -INF , !P0 ;  /* 0xff80000025bb7808 */ /* 0x000fe40004000000 */
[C---:B------:R-:W-:Y:S02]  /*88a0*/  ISETP.GE.AND P1, PT, R8.reuse, R135, PT ;  /* 0x000000870800720c */ /* 0x040fe40003f26270 */
[----:B------:R-:W-:Y:S02]  /*88b0*/  ISETP.GE.AND P0, PT, R8, R134, PT ;  /* 0x000000860800720c */ /* 0x000fe40003f06270 */
[----:B------:R-:W-:-:S02]  /*88c0*/  IADD3 R8, R133, 0x49, RZ ;  /* 0x0000004985087810 */ /* 0x000fc40007ffe0ff */
        /* <DEDUP_REMOVED lines=26> */
[----:B------:R-:W-:Y:S02]  /*8a70*/  ISETP.GE.AND P0, PT, R8, R134, PT ;  /* 0x000000860800720c */ /* 0x000fe40003f06270 */
[----:B------:R-:W-:Y:S02]  /*8a80*/  FSEL R120, R19, -INF , !P1 ;  /* 0xff80000013787808 */ /* 0x000fe40004800000 */
[----:B------:R-:W-:Y:S02]  /*8a90*/  FSEL R61, R11, -INF , !P0 ;  /* 0xff8000000b3d7808 */ /* 0x000fe40004000000 */
[----:B------:R-:W-:-:S02]  /*8aa0*/  ISETP.GE.AND P0, PT, R128, 0x3, PT ;  /* 0x000000038000780c */ /* 0x000fc40003f06270 */
[-C--:B------:R-:W-:Y:S02]  /*8ab0*/  ISETP.GE.AND P1, PT, R8, R135.reuse, PT ;  /* 0x000000870800720c */ /* 0x080fe40003f26270 */
[----:B------:R-:W-:Y:S02]  /*8ac0*/  IADD3 R8, R133, 0x79, RZ ;  /* 0x0000007985087810 */ /* 0x000fe40007ffe0ff */
[----:B------:R-:W-:Y:S02]  /*8ad0*/  FSEL R119, R15, -INF , !P5 ;  /* 0xff8000000f777808 */ /* 0x000fe40006800000 */
[----:B------:R-:W-:Y:S02]  /*8ae0*/  FSEL R158, R9, -INF , !P1 ;  /* 0xff800000099e7808 */ /* 0x000fe40004800000 */
[-C--:B------:R-:W-:Y:S02]  /*8af0*/  ISETP.GE.AND P5, PT, R133, R135.reuse, PT ;  /* 0x000000878500720c */ /* 0x080fe40003fa6270 */
[----:B------:R-:W-:-:S02]  /*8b00*/  ISETP.GE.AND P1, PT, R8, R135, PT ;  /* 0x000000870800720c */ /* 0x000fc40003f26270 */
[----:B------:R-:W-:Y:S02]  /*8b10*/  FSEL R9, R64, -INF , !P5 ;  /* 0xff80000040097808 */ /* 0x000fe40006800000 */
[----:B------:R-:W-:Y:S02]  /*8b20*/  FSEL R161, R5, -INF , !P1 ;  /* 0xff80000005a17808 */ /* 0x000fe40004800000 */
[-C--:B------:R-:W-:Y:S02]  /*8b30*/  ISETP.GE.AND P5, PT, R133, R134.reuse, PT ;  /* 0x000000868500720c */ /* 0x080fe40003fa6270 */
[----:B------:R-:W-:Y:S02]  /*8b40*/  ISETP.GE.AND P1, PT, R8, R134, PT ;  /* 0x000000860800720c */ /* 0x000fe40003f26270 */
[----:B------:R-:W-:Y:S02]  /*8b50*/  FSEL R66, R66, -INF , !P5 ;  /* 0xff80000042427808 */ /* 0x000fe40006800000 */
[----:B------:R-:W-:Y:S01]  /*8b60*/  FSEL R118, R7, -INF , !P1 ;  /* 0xff80000007767808 */ /* 0x000fe20004800000 */
[----:B------:R-:W-:Y:S05]  /*8b70*/  @!P0 BRA `(.L_x_708) ;  /* 0x00000af000008947 */ /* 0x000fea0003800000 */
[----:B------:R-:W-:Y:S05]  /*8b80*/  @!P6 BRA `(.L_x_709) ;  /* 0x000003a00000e947 */ /* 0x000fea0003800000 */
[----:B------:R-:W1:Y:S01]  /*8b90*/  I2F.RP R7, R130 ;  /* 0x0000008200077306 */ /* 0x000e620000209400 */
[----:B------:R-:W-:Y:S01]  /*8ba0*/  IMAD.MOV.U32 R10, RZ, RZ, RZ ;  /* 0x000000ffff0a7224 */ /* 0x000fe200078e00ff */
[----:B------:R-:W-:-:S06]  /*8bb0*/  IABS R8, R162 ;  /* 0x000000a200087213 */ /* 0x000fcc0000000000 */
[----:B-1----:R-:W1:Y:S02]  /*8bc0*/  MUFU.RCP R11, R7 ;  /* 0x00000007000b7308 */ /* 0x002e640000001000 */
[----:B-1----:R-:W-:-:S06]  /*8bd0*/  IADD3 R11, R11, 0xffffffe, RZ ;  /* 0x0ffffffe0b0b7810 */ /* 0x002fcc0007ffe0ff */
[----:B------:R-:W1:Y:S02]  /*8be0*/  F2I.FTZ.U32.TRUNC.NTZ R11, R11 ;  /* 0x0000000b000b7305 */ /* 0x000e64000021f000 */
[----:B-1----:R-:W-:-:S04]  /*8bf0*/  IMAD.MOV R5, RZ, RZ, -R11 ;  /* 0x000000ffff057224 */ /* 0x002fc800078e0a0b */
[----:B------:R-:W-:-:S04]  /*8c00*/  IMAD R5, R5, R130, RZ ;  /* 0x0000008205057224 */ /* 0x000fc800078e02ff */
[----:B------:R-:W-:Y:S01]  /*8c10*/  IMAD.HI.U32 R5, R11, R5, R10 ;  /* 0x000000050b057227 */ /* 0x000fe200078e000a */
[C---:B------:R-:W-:Y:S02]  /*8c20*/  IADD3 R10, R162.reuse, -0x80, RZ ;  /* 0xffffff80a20a7810 */ /* 0x040fe40007ffe0ff */
[----:B------:R-:W-:Y:S02]  /*8c30*/  LOP3.LUT R162, R162, c[0x0][0x2d0], RZ, 0x3c, !PT ;  /* 0x0000b400a2a27a12 */ /* 0x000fe400078e3cff */
[----:B------:R-:W-:Y:S01]  /*8c40*/  IABS R7, R10 ;  /* 0x0000000a00077213 */ /* 0x000fe20000000000 */
[----:B------:R-:W-:Y:S01]  /*8c50*/  IMAD.HI.U32 R12, R5, R8, RZ ;  /* 0x00000008050c7227 */ /* 0x000fe200078e00ff */
[----:B------:R-:W-:-:S03]  /*8c60*/  LOP3.LUT R10, R10, c[0x0][0x2d0], RZ, 0x3c, !PT ;  /* 0x0000b4000a0a7a12 */ /* 0x000fc600078e3cff */
[----:B------:R-:W-:Y:S02]  /*8c70*/  IMAD.MOV R11, RZ, RZ, -R12 ;  /* 0x000000ffff0b7224 */ /* 0x000fe400078e0a0c */
[----:B------:R-:W-:-:S04]  /*8c80*/  IMAD.HI.U32 R5, R5, R7, RZ ;  /* 0x0000000705057227 */ /* 0x000fc800078e00ff */
[----:B------:R-:W-:Y:S01]  /*8c90*/  IMAD R11, R130, R11, R8 ;  /* 0x0000000b820b7224 */ /* 0x000fe200078e0208 */
[----:B------:R-:W-:-:S04]  /*8ca0*/  IADD3 R8, -R5, RZ, RZ ;  /* 0x000000ff05087210 */ /* 0x000fc80007ffe1ff */
[C---:B------:R-:W-:Y:S01]  /*8cb0*/  ISETP.GT.U32.AND P0, PT, R130.reuse, R11, PT ;  /* 0x0000000b8200720c */ /* 0x040fe20003f04070 */
[----:B------:R-:W-:Y:S01]  /*8cc0*/  IMAD R7, R130, R8, R7 ;  /* 0x0000000882077224 */ /* 0x000fe200078e0207 */
[----:B------:R-:W-:-:S04]  /*8cd0*/  LOP3.LUT R8, RZ, c[0x0][0x2d0], RZ, 0x33, !PT ;  /* 0x0000b400ff087a12 */ /* 0x000fc800078e33ff */
[----:B------:R-:W-:-:S07]  /*8ce0*/  ISETP.GT.U32.AND P1, PT, R130, R7, PT ;  /* 0x000000078200720c */ /* 0x000fce0003f24070 */
[----:B------:R-:W-:Y:S01]  /*8cf0*/  @!P0 IMAD.IADD R11, R11, 0x1, -R130 ;  /* 0x000000010b0b8824 */ /* 0x000fe200078e0a82 */
[----:B------:R-:W-:-:S04]  /*8d00*/  @!P0 IADD3 R12, R12, 0x1, RZ ;  /* 0x000000010c0c8810 */ /* 0x000fc80007ffe0ff */
[-C--:B------:R-:W-:Y:S01]  /*8d10*/  ISETP.GE.U32.AND P5, PT, R11, R130.reuse, PT ;  /* 0x000000820b00720c */ /* 0x080fe20003fa6070 */
[----:B------:R-:W-:Y:S01]  /*8d20*/  @!P1 IMAD.IADD R7, R7, 0x1, -R130 ;  /* 0x0000000107079824 */ /* 0x000fe200078e0a82 */
[----:B------:R-:W-:Y:S02]  /*8d30*/  @!P1 IADD3 R5, R5, 0x1, RZ ;  /* 0x0000000105059810 */ /* 0x000fe40007ffe0ff */
[----:B------:R-:W-:Y:S02]  /*8d40*/  ISETP.GE.AND P1, PT, R10, RZ, PT ;  /* 0x000000ff0a00720c */ /* 0x000fe40003f26270 */
[----:B------:R-:W-:-:S07]  /*8d50*/  ISETP.GE.U32.AND P0, PT, R7, R130, PT ;  /* 0x000000820700720c */ /* 0x000fce0003f06070 */
[----:B------:R-:W-:Y:S02]  /*8d60*/  @P5 IADD3 R12, R12, 0x1, RZ ;  /* 0x000000010c0c5810 */ /* 0x000fe40007ffe0ff */
[----:B------:R-:W-:-:S04]  /*8d70*/  ISETP.GE.AND P5, PT, R162, RZ, PT ;  /* 0x000000ffa200720c */ /* 0x000fc80003fa6270 */
[----:B------:R-:W-:Y:S02]  /*8d80*/  @P0 IADD3 R5, R5, 0x1, RZ ;  /* 0x0000000105050810 */ /* 0x000fe40007ffe0ff */
[----:B------:R-:W-:Y:S02]  /*8d90*/  ISETP.NE.AND P0, PT, RZ, c[0x0][0x2d0], PT ;  /* 0x0000b400ff007a0c */ /* 0x000fe40003f05270 */
[----:B------:R-:W-:-:S05]  /*8da0*/  MOV R7, R5 ;  /* 0x0000000500077202 */ /* 0x000fca0000000f00 */
        /* <DEDUP_REMOVED lines=24> */
.L_x_709:
[----:B------:R-:W-:-:S04]  /*8f30*/  LEA R129, -R129, RZ, 0x7 ;  /* 0x000000ff81817211 */ /* 0x000fc800078e39ff */
[----:B------:R-:W-:Y:S02]  /*8f40*/  SHF.R.S32.HI R12, RZ, 0x1f, R129 ;  /* 0x0000001fff0c7819 */ /* 0x000fe40000011481 */
.L_x_710:
[----:B------:R-:W-:Y:S01]  /*8f50*/  @!P3 IADD3 R8, P0, R132, R129, RZ ;  /* 0x000000818408b210 */ /* 0x000fe20007f1e0ff */
[----:B------:R1:W-:Y:S01]  /*8f60*/  @P4 STS [R181+0x3004], RZ ;  /* 0x003004ffb5004388 */ /* 0x0003e20000000800 */
[----:B------:R-:W-:Y:S01]  /*8f70*/  @!P4 LEA R16, P1, R129, R194, 0x1 ;  /* 0x000000c28110c211 */ /* 0x000fe200078208ff */
[----:B------:R-:W-:Y:S02]  /*8f80*/  BSSY B0, `(.L_x_711) ;  /* 0x000006b000007945 */ /* 0x000fe40003800000 */
[--C-:B------:R-:W-:Y:S01]  /*8f90*/  @!P3 IMAD.X R5, R131, 0x1, R12.reuse, P0 ;  /* 0x000000018305b824 */ /* 0x100fe200000e060c */
[C---:B------:R-:W-:Y:S01]  /*8fa0*/  @!P3 LEA R14, P0, R8.reuse, c[0x0][0x168], 0x1 ;  /* 0x00005a00080eba11 */ /* 0x040fe200078008ff */
[----:B------:R1:W-:Y:S01]  /*8fb0*/  @P4 STS.64 [R181+0x3008], RZ ;  /* 0x003008ffb5004388 */ /* 0x0003e20000000a00 */
[----:B------:R-:W-:Y:S02]  /*8fc0*/  @!P4 LEA.HI.X R17, R129, R193, R12, 0x1, P1 ;  /* 0x000000c18111c211 */ /* 0x000fe400008f0c0c */
[----:B------:R-:W-:Y:S01]  /*8fd0*/  @!P3 LEA.HI.X R15, R8, c[0x0][0x16c], R5, 0x1, P0 ;  /* 0x00005b00080fba11 */ /* 0x000fe200000f0c05 */
[----:B------:R1:W-:Y:S01]  /*8fe0*/  @P4 STS [R181+0x3000], RZ ;  /* 0x003000ffb5004388 */ /* 0x0003e20000000800 */
[----:B------:R-:W-:-:S02]  /*8ff0*/  @!P2 IADD3 R8, P0, R132, R129, RZ ;  /* 0x000000818408a210 */ /* 0x000fc40007f1e0ff */
[----:B------:R-:W-:Y:S01]  /*9000*/  @!P4 IADD3 R7, P1, R177, R129, RZ ;  /* 0x00000081b107c210 */ /* 0x000fe20007f3e0ff */
[----:B------:R-:W-:Y:S01]  /*9010*/  @!PT LDS RZ, [RZ] ;  /* 0x00000000fffff984 */ /* 0x000fe20000000800 */
[----:B------:R-:W-:Y:S01]  /*9020*/  @!PT LDS RZ, [RZ] ;  /* 0x00000000fffff984 */ /* 0x000fe20000000800 */
[----:B------:R-:W-:Y:S01]  /*9030*/  @!PT LDS RZ, [RZ] ;  /* 0x00000000fffff984 */ /* 0x000fe20000000800 */
[----:B------:R2:W-:Y:S02]  /*9040*/  @!P4 LDGSTS.E.BYPASS.LTC128B.128 [R181+0x3000], [R16.64] ;  /* 0x0300000010b5cfae */ /* 0x0005e4000b901d46 */
[--C-:B------:R-:W-:Y:S01]  /*9050*/  @!P2 IMAD.X R5, R131, 0x1, R12.reuse, P0 ;  /* 0x000000018305a824 */ /* 0x100fe200000e060c */
[C---:B------:R-:W-:Y:S01]  /*9060*/  @!P2 LEA R10, P0, R8.reuse, c[0x0][0x168], 0x1 ;  /* 0x00005a00080aaa11 */ /* 0x040fe200078008ff */
[----:B------:R1:W-:Y:S03]  /*9070*/  @P3 STS.128 [R181+0x5000], RZ ;  /* 0x005000ffb5003388 */ /* 0x0003e60000000c00 */
[----:B------:R-:W-:Y:S01]  /*9080*/  @!P2 LEA.HI.X R11, R8, c[0x0][0x16c], R5, 0x1, P0 ;  /* 0x00005b00080baa11 */ /* 0x000fe200000f0c05 */
[----:B------:R-:W-:Y:S01]  /*9090*/  @!P4 IMAD.X R8, R176, 0x1, R12, P1 ;  /* 0x00000001b008c824 */ /* 0x000fe200008e060c */
[C---:B------:R-:W-:Y:S01]  /*90a0*/  @!P4 LEA R18, P0, R7.reuse, R194, 0x1 ;  /* 0x000000c20712c211 */ /* 0x040fe200078008ff */
[----:B------:R-:W-:Y:S01]  /*90b0*/  @!PT LDS RZ, [RZ] ;  /* 0x00000000fffff984 */ /* 0x000fe20000000800 */
[----:B------:R-:W-:Y:S01]  /*90c0*/  @!PT LDS RZ, [RZ] ;  /* 0x00000000fffff984 */ /* 0x000fe20000000800 */
[----:B------:R-:W-:Y:S01]  /*90d0*/  @!PT LDS RZ, [RZ] ;  /* 0x00000000fffff984 */ /* 0x000fe20000000800 */
[----:B------:R3:W-:Y:S03]  /*90e0*/  @!P3 LDGSTS.E.BYPASS.LTC128B.128 [R181+0x5000], [R14.64+0x40] ;  /* 0x050000400eb5bfae */ /* 0x0007e6000b901d46 */
[----:B------:R-:W-:Y:S01]  /*90f0*/  @!P4 LEA.HI.X R19, R7, R193, R8, 0x1, P0 ;  /* 0x000000c10713c211 */ /* 0x000fe200000f0c08 */
[----:B------:R1:W-:Y:S01]  /*9100*/  @P2 STS.128 [R181+0x7000], RZ ;  /* 0x007000ffb5002388 */ /* 0x0003e20000000c00 */
[----:B------:R-:W-:-:S03]  /*9110*/  @!P3 IADD3 R8, P1, P0, R132, R129, R177 ;  /* 0x000000818408b210 */ /* 0x000fc6000783e0b1 */
[----:B------:R-:W-:Y:S01]  /*9120*/  @!PT LDS RZ, [RZ] ;  /* 0x00000000fffff984 */ /* 0x000fe20000000800 */
[----:B------:R-:W-:Y:S01]  /*9130*/  @!PT LDS RZ, [RZ] ;  /* 0x00000000fffff984 */ /* 0x000fe20000000800 */
[----:B------:R-:W-:Y:S01]  /*9140*/  @!PT LDS RZ, [RZ] ;  /* 0x00000000fffff984 */ /* 0x000fe20000000800 */
[----:B------:R4:W-:Y:S01]  /*9150*/  @!P2 LDGSTS.E.BYPASS.LTC128B.128 [R181+0x7000], [R10.64+0x80] ;  /* 0x070000800ab5afae */ /* 0x0009e2000b901d46 */
[----:B------:R-:W-:Y:S02]  /*9160*/  @!P3 IADD3.X R7, R131, R12, R176, P1, P0 ;  /* 0x0000000c8307b210 */ /* 0x000fe40000fe04b0 */
[----:B------:R-:W-:Y:S01]  /*9170*/  @!P2 IADD3 R5, P1, P0, R132, R129, R177 ;  /* 0x000000818405a210 */ /* 0x000fe2000783e0b1 */
[----:B------:R1:W-:Y:S04]  /*9180*/  @P4 STS.128 [R181+0x3800], RZ ;  /* 0x003800ffb5004388 */ /* 0x0003e80000000c00 */
[----:B------:R-:W-:Y:S01]  /*9190*/  @!PT LDS RZ, [RZ] ;  /* 0x00000000fffff984 */ /* 0x000fe20000000800 */
[----:B------:R-:W-:Y:S01]  /*91a0*/  @!PT LDS RZ, [RZ] ;  /* 0x00000000fffff984 */ /* 0x000fe20000000800 */
[----:B------:R-:W-:Y:S01]  /*91b0*/  @!PT LDS RZ, [RZ] ;  /* 0x00000000fffff984 */ /* 0x000fe20000000800 */
[----:B------:R5:W-:Y:S04]  /*91c0*/  @!P4 LDGSTS.E.BYPASS.LTC128B.128 [R181+0x3800], [R18.64] ;  /* 0x0380000012b5cfae */ /* 0x000be8000b901d46 */
[----:B------:R1:W-:Y:S01]  /*91d0*/  @P3 STS.128 [R181+0x5800], RZ ;  /* 0x005800ffb5003388 */ /* 0x0003e20000000c00 */
[----:B---3--:R-:W-:-:S04]  /*91e0*/  @!P3 LEA R14, P5, R8, c[0x0][0x168], 0x1 ;  /* 0x00005a00080eba11 */ /* 0x008fc800078a08ff */
[----:B------:R-:W-:Y:S02]  /*91f0*/  @!P3 LEA.HI.X R15, R8, c[0x0][0x16c], R7, 0x1, P5 ;  /* 0x00005b00080fba11 */ /* 0x000fe400028f0c07 */
[----:B------:R-:W-:Y:S02]  /*9200*/  @!P2 IADD3.X R8, R131, R12, R176, P1, P0 ;  /* 0x0000000c8308a210 */ /* 0x000fe40000fe04b0 */
[C---:B--2---:R-:W-:Y:S01]  /*9210*/  @!P2 LEA R16, P0, R5.reuse, c[0x0][0x168], 0x1 ;  /* 0x00005a000510aa11 */ /* 0x044fe200078008ff */
[----:B------:R-:W-:Y:S01]  /*9220*/  @!PT LDS RZ, [RZ] ;  /* 0x00000000fffff984 */ /* 0x000fe20000000800 */
[----:B------:R-:W-:Y:S01]  /*9230*/  @!PT LDS RZ, [RZ] ;  /* 0x00000000fffff984 */ /* 0x000fe20000000800 */
[----:B------:R-:W-:Y:S01]  /*9240*/  @!PT LDS RZ, [RZ] ;  /* 0x00000000fffff984 */ /* 0x000fe20000000800 */
[----:B------:R2:W-:Y:S03]  /*9250*/  @!P3 LDGSTS.E.BYPASS.LTC128B.128 [R181+0x5800], [R14.64+0x40] ;  /* 0x058000400eb5bfae */ /* 0x0005e6000b901d46 */
[----:B------:R-:W-:Y:S01]  /*9260*/  @!P2 LEA.HI.X R17, R5, c[0x0][0x16c], R8, 0x1, P0 ;  /* 0x00005b000511aa11 */ /* 0x000fe200000f0c08 */
[----:B------:R1:W-:Y:S01]  /*9270*/  @P2 STS.128 [R181+0x7800], RZ ;  /* 0x007800ffb5002388 */ /* 0x0003e20000000c00 */
[----:B------:R-:W-:-:S03]  /*9280*/  IADD3 R7, P1, P0, R177, R129, R177 ;  /* 0x00000081b1077210 */ /* 0x000fc6000783e0b1 */
[----:B------:R-:W-:Y:S01]  /*9290*/  @!PT LDS RZ, [RZ] ;  /* 0x00000000fffff984 */ /* 0x000fe20000000800 */
[----:B------:R-:W-:Y:S01]  /*92a0*/  @!PT LDS RZ, [RZ] ;  /* 0x00000000fffff984 */ /* 0x000fe20000000800 */
[----:B------:R-:W-:Y:S01]  /*92b0*/  @!PT LDS RZ, [RZ] ;  /* 0x00000000fffff984 */ /* 0x000fe20000000800 */
[----:B------:R3:W-:Y:S01]  /*92c0*/  @!P2 LDGSTS.E.BYPASS.LTC128B.128 [R181+0x7800], [R16.64+0x80] ;  /* 0x0780008010b5afae */ /* 0x0007e2000b901d46 */
[----:B----4-:R-:W-:Y:S02]  /*92d0*/  IADD3.X R10, R176, R12, R176, P1, P0 ;  /* 0x0000000cb00a7210 */ /* 0x010fe40000fe04b0 */
[C---:B-----5:R-:W-:Y:S01]  /*92e0*/  @!P4 LEA R18, P0, R7.reuse, R194, 0x1 ;  /* 0x000000c20712c211 */ /* 0x060fe200078008ff */
[----:B------:R1:W-:Y:S03]  /*92f0*/  @P4 STS.128 [R181+0x4000], RZ ;  /* 0x004000ffb5004388 */ /* 0x0003e60000000c00 */
[----:B------:R-:W-:Y:S02]  /*9300*/  @!P4 LEA.HI.X R19, R7, R193, R10, 0x1, P0 ;  /* 0x000000c10713c211 */ /* 0x000fe400000f0c0a */
[----:B------:R-:W-:-:S03]  /*9310*/  @!P3 IADD3 R8, P0, R132, R7, RZ ;  /* 0x000000078408b210 */ /* 0x000fc60007f1e0ff */
[----:B------:R-:W-:Y:S01]  /*9320*/  @!PT LDS RZ, [RZ] ;  /* 0x00000000fffff984 */ /* 0x000fe20000000800 */
[----:B------:R-:W-:Y:S01]  /*9330*/  @!PT LDS RZ, [RZ] ;  /* 0x00000000fffff984 */ /* 0x000fe20000000800 */
[----:B------:R-:W-:Y:S01]  /*9340*/  @!PT LDS RZ, [RZ] ;  /* 0x00000000fffff984 */ /* 0x000fe20000000800 */
[----:B------:R4:W-:Y:S02]  /*9350*/  @!P4 LDGSTS.E.BYPASS.LTC128B.128 [R181+0x4000], [R18.64] ;  /* 0x0400000012b5cfae */ /* 0x0009e4000b901d46 */
[----:B------:R-:W-:Y:S02]  /*9360*/  @!P3 IMAD.X R5, R131, 0x1, R10, P0 ;  /* 0x000000018305b824 */ /* 0x000fe400000e060a */
[----:B------:R1:W-:Y:S01]  /*9370*/  @P3 STS.128 [R181+0x6000], RZ ;  /* 0x006000ffb5003388 */ /* 0x0003e20000000c00 */
[----:B--2---:R-:W-:-:S04]  /*9380*/  @!P3 LEA R14, P0, R8, c[0x0][0x168], 0x1 ;  /* 0x00005a00080eba11 */ /* 0x004fc800078008ff */
[----:B------:R-:W-:Y:S02]  /*9390*/  @!P3 LEA.HI.X R15, R8, c[0x0][0x16c], R5, 0x1, P0 ;  /* 0x00005b00080fba11 */ /* 0x000fe400000f0c05 */
[----:B------:R-:W-:-:S03]  /*93a0*/  @!P2 IADD3 R8, P0, R132, R7, RZ ;  /* 0x000000078408a210 */ /* 0x000fc60007f1e0ff */
[----:B------:R-:W-:Y:S01]  /*93b0*/  @!PT LDS RZ, [RZ] ;  /* 0x00000000fffff984 */ /* 0x000fe20000000800 */
[----:B------:R-:W-:Y:S01]  /*93c0*/  @!PT LDS RZ, [RZ] ;  /* 0x00000000fffff984 */ /* 0x000fe20000000800 */
[----:B------:R-:W-:Y:S01]  /*93d0*/  @!PT LDS RZ, [RZ] ;  /* 0x00000000fffff984 */ /* 0x000fe20000000800 */
[----:B------:R1:W-:Y:S02]  /*93e0*/  @!P3 LDGSTS.E.BYPASS.LTC128B.128 [R181+0x6000], [R14.64+0x40] ;  /* 0x060000400eb5bfae */ /* 0x0003e4000b901d46 */
[----:B------:R-:W-:Y:S01]  /*93f0*/  @!P2 IMAD.X R5, R131, 0x1, R10, P0 ;  /* 0x000000018305a824 */ /* 0x000fe200000e060a */
[C---:B---3--:R-:W-:Y:S01]  /*9400*/  @!P2 LEA R16, P0, R8.reuse, c[0x0][0x168], 0x1 ;  /* 0x00005a000810aa11 */ /* 0x048fe200078008ff */
[----:B------:R1:W-:Y:S03]  /*9410*/  @P2 STS.128 [R181+0x8000], RZ ;  /* 0x008000ffb5002388 */ /* 0x0003e60000000c00 */
[----:B------:R-:W-:Y:S02]  /*9420*/  @!P2 LEA.HI.X R17, R8, c[0x0][0x16c], R5, 0x1, P0 ;  /* 0x00005b000811aa11 */ /* 0x000fe400000f0c05 */
[----:B------:R-:W-:-:S03]  /*9430*/  IADD3 R7, P0, R177, R7, RZ ;  /* 0x00000007b1077210 */ /* 0x000fc60007f1e0ff */
[----:B------:R-:W-:Y:S01]  /*9440*/  @!PT LDS RZ, [RZ] ;  /* 0x00000000fffff984 */ /* 0x000fe20000000800 */
[----:B------:R-:W-:Y:S01]  /*9450*/  @!PT LDS RZ, [RZ] ;  /* 0x00000000fffff984 */ /* 0x000fe20000000800 */
[----:B------:R-:W-:Y:S01]  /*9460*/  @!PT LDS RZ, [RZ] ;  /* 0x00000000fffff984 */ /* 0x000fe20000000800 */
[----:B------:R1:W-:Y:S02]  /*9470*/  @!P2 LDGSTS.E.BYPASS.LTC128B.128 [R181+0x8000], [R16.64+0x80] ;  /* 0x0800008010b5afae */ /* 0x0003e4000b901d46 */
[----:B------:R-:W-:Y:S01]  /*9480*/  IMAD.X R10, R176, 0x1, R10, P0 ;  /* 0x00000001b00a7824 */ /* 0x000fe200000e060a */
[----:B------:R-:W-:Y:S01]  /*9490*/  @!P3 IADD3 R8, P0, R132, R7, RZ ;  /* 0x000000078408b210 */ /* 0x000fe20007f1e0ff */
[----:B------:R1:W-:Y:S04]  /*94a0*/  @P4 STS.128 [R181+0x4800], RZ ;  /* 0x004800ffb5004388 */ /* 0x0003e80000000c00 */
[----:B------:R-:W-:Y:S01]  /*94b0*/  @!P3 IMAD.X R5, R131, 0x1, R10, P0 ;  /* 0x000000018305b824 */ /* 0x000fe200000e060a */
[----:B----4-:R-:W-:-:S04]  /*94c0*/  @!P3 LEA R18, P0, R8, c[0x0][0x168], 0x1 ;  /* 0x00005a000812ba11 */ /* 0x010fc800078008ff */
[----:B------:R-:W-:Y:S02]  /*94d0*/  @!P3 LEA.HI.X R19, R8, c[0x0][0x16c], R5, 0x1, P0 ;  /* 0x00005b000813ba11 */ /* 0x000fe400000f0c05 */
[----:B------:R-:W-:-:S04]  /*94e0*/  @!P4 LEA R20, P0, R7, R194, 0x1 ;  /* 0x000000c20714c211 */ /* 0x000fc800078008ff */
[----:B------:R-:W-:-:S05]  /*94f0*/  @!P4 LEA.HI.X R21, R7, R193, R10, 0x1, P0 ;  /* 0x000000c10715c211 */ /* 0x000fca00000f0c0a */
        /* <DEDUP_REMOVED lines=13> */
[----:B-1----:R-:W-:-:S04]  /*95d0*/  LEA R14, P0, R7, c[0x0][0x168], 0x1 ;  /* 0x00005a00070e7a11 */ /* 0x002fc800078008ff */
[----:B------:R-:W-:-:S05]  /*95e0*/  LEA.HI.X R15, R7, c[0x0][0x16c], R10, 0x1, P0 ;  /* 0x00005b00070f7a11 */ /* 0x000fca00000f0c0a */
[----:B------:R-:W-:Y:S01]  /*95f0*/  @!PT LDS RZ, [RZ] ;  /* 0x00000000fffff984 */ /* 0x000fe20000000800 */
[----:B------:R-:W-:Y:S01]  /*9600*/  @!PT LDS RZ, [RZ] ;  /* 0x00000000fffff984 */ /* 0x000fe20000000800 */
[----:B------:R-:W-:Y:S01]  /*9610*/  @!PT LDS RZ, [RZ] ;  /* 0x00000000fffff984 */ /* 0x000fe20000000800 */
[----:B------:R1:W-:Y:S04]  /*9620*/  LDGSTS.E.BYPASS.LTC128B.128 [R181+0x8800], [R14.64+0x80] ;  /* 0x088000800eb57fae */ /* 0x0003e8000b901d46 */
.L_x_712:
[----:B------:R-:W-:Y:S05]  /*9630*/  BSYNC B0 ;  /* 0x0000000000007941 */ /* 0x000fea0003800000 */
.L_x_711:
[----:B------:R-:W0:Y:S01]  /*9640*/  LDGDEPBAR ;  /* 0x00000000000079af */ /* 0x000e220000000000 */
[----:B------:R-:W-:-:S04]  /*9650*/  LEA R194, P0, R129, R194, 0x1 ;  /* 0x000000c281c27211 */ /* 0x000fc800078008ff */
[----:B------:R-:W-:Y:S02]  /*9660*/  LEA.HI.X R193, R129, R193, R12, 0x1, P0 ;  /* 0x000000c181c17211 */ /* 0x000fe400000f0c0c */
.L_x_708:
[----:B------:R-:W-:Y:S01]  /*9670*/  FMNMX.FTZ R8, R2, R9, !PT ;  /* 0x0000000902087209 */ /* 0x000fe20007810000 */
[----:B-1----:R-:W-:Y:S01]  /*9680*/  LDSM.16.MT88.4 R16, [R168+0x9000] ;  /* 0x00900000a810783b */ /* 0x002fe20000004200 */
[----:B------:R-:W-:Y:S02]  /*9690*/  FMNMX.FTZ R5, R0, R66, !PT ;  /* 0x0000004200057209 */ /* 0x000fe40007810000 */
[----:B------:R-:W-:Y:S01]  /*96a0*/  FMNMX.FTZ R8, R3, R8, !PT ;  /* 0x0000000803087209 */ /* 0x000fe20007810000 */
[----:B------:R-:W-:Y:S01]  /*96b0*/  LDSM.16.MT88.4 R24, [R170+0xb000] ;  /* 0x00b00000aa18783b */ /* 0x000fe20000004200 */
[----:B------:R-:W-:Y:S02]  /*96c0*/  FMNMX.FTZ R5, R6, R5, !PT ;  /* 0x0000000506057209 */ /* 0x000fe40007810000 */
[----:B------:R-:W-:Y:S01]  /*96d0*/  FMNMX.FTZ R8, R121, R8, !PT ;  /* 0x0000000879087209 */ /* 0x000fe20007810000 */
[----:B------:R-:W-:Y:S01]  /*96e0*/  LDSM.16.MT88.4 R32, [R168+0xb000] ;  /* 0x00b00000a820783b */ /* 0x000fe20000004200 */
[----:B------:R-:W-:-:S02]  /*96f0*/  FMNMX.FTZ R5, R124, R5, !PT ;  /* 0x000000057c057209 */ /* 0x000fc40007810000 */
[----:B------:R-:W-:Y:S01]  /*9700*/  FMNMX.FTZ R8, R65, R8, !PT ;  /* 0x0000000841087209 */ /* 0x000fe20007810000 */
[----:B------:R-:W-:Y:S01]  /*9710*/  LDSM.16.MT88.4 R40, [R170+0xd000] ;  /* 0x00d00000aa28783b */ /* 0x000fe20000004200 */
[----:B------:R-:W-:Y:S02]  /*9720*/  FMNMX.FTZ R5, R4, R5, !PT ;  /* 0x0000000504057209 */ /* 0x000fe40007810000 */
[----:B------:R-:W-:Y:S01]  /*9730*/  FMNMX.FTZ R8, R117, R8, !PT ;  /* 0x0000000875087209 */ /* 0x000fe20007810000 */
[----:B------:R-:W-:Y:S01]  /*9740*/  LDSM.16.MT88.4 R52, [R168+0xd000] ;  /* 0x00d00000a834783b */ /* 0x000fe20000004200 */
[----:B------:R-:W-:Y:S02]  /*9750*/  FMNMX.FTZ R5, R212, R5, !PT ;  /* 0x00000005d4057209 */ /* 0x000fe40007810000 */
[----:B------:R-:W-:Y:S02]  /*9760*/  FMNMX.FTZ R8, R63, R8, !PT ;  /* 0x000000083f087209 */ /* 0x000fe40007810000 */
[----:B------:R-:W-:-:S02]  /*9770*/  FMNMX.FTZ R5, R216, R5, !PT ;  /* 0x00000005d8057209 */ /* 0x000fc40007810000 */
[----:B------:R-:W-:Y:S02]  /*9780*/  FMNMX.FTZ R8, R205, R8, !PT ;  /* 0x00000008cd087209 */ /* 0x000fe40007810000 */
[----:B------:R-:W-:Y:S02]  /*9790*/  FMNMX.FTZ R5, R126, R5, !PT ;  /* 0x000000057e057209 */ /* 0x000fe40007810000 */
[----:B------:R-:W-:Y:S02]  /*97a0*/  FMNMX.FTZ R8, R57, R8, !PT ;  /* 0x0000000839087209 */ /* 0x000fe40007810000 */
        /* <DEDUP_REMOVED lines=37> */
[----:B------:R-:W-:-:S04]  /*9a00*/  FMNMX.FTZ R8, R145, R8, !PT ;  /* 0x0000000891087209 */ /* 0x000fc80007810000 */
[----:B------:R-:W-:-:S04]  /*9a10*/  FMNMX.FTZ R8, R157, R8, !PT ;  /* 0x000000089d087209 */ /* 0x000fc80007810000 */
[----:B------:R-:W-:Y:S02]  /*9a20*/  FMNMX.FTZ R7, R149, R8, !PT ;  /* 0x0000000895077209 */ /* 0x000fe40007810000 */
[----:B------:R-:W-:Y:S02]  /*9a30*/  FMNMX.FTZ R8, R62, R5, !PT ;  /* 0x000000053e087209 */ /* 0x000fe40007810000 */
[----:B------:R-:W-:Y:S02]  /*9a40*/  FMNMX.FTZ R10, R158, R7, !PT ;  /* 0x000000079e0a7209 */ /* 0x000fe40007810000 */
[----:B------:R-:W-:Y:S02]  /*9a50*/  FMNMX.FTZ R5, R119, R8, !PT ;  /* 0x0000000877057209 */ /* 0x000fe40007810000 */
[----:B------:R-:W-:Y:S02]  /*9a60*/  FMNMX.FTZ R10, R151, R10, !PT ;  /* 0x0000000a970a7209 */ /* 0x000fe40007810000 */
[----:B------:R-:W-:-:S02]  /*9a70*/  FMNMX.FTZ R8, R58, R5, !PT ;  /* 0x000000053a087209 */ /* 0x000fc40007810000 */
[----:B------:R-:W-:Y:S02]  /*9a80*/  FMNMX.FTZ R10, R161, R10, !PT ;  /* 0x0000000aa10a7209 */ /* 0x000fe40007810000 */
[----:B------:R-:W-:-:S03]  /*9a90*/  FMNMX.FTZ R11, R61, R8, !PT ;  /* 0x000000083d0b7209 */ /* 0x000fc60007810000 */
[----:B------:R-:W1:Y:S01]  /*9aa0*/  SHFL.BFLY PT, R7, R10, 0x2, 0x1f ;  /* 0x0c401f000a077f89 */ /* 0x000e6200000e0000 */
[----:B------:R-:W-:-:S04]  /*9ab0*/  FMNMX.FTZ R11, R60, R11, !PT ;  /* 0x0000000b3c0b7209 */ /* 0x000fc80007810000 */
[----:B------:R-:W-:-:S05]  /*9ac0*/  FMNMX.FTZ R11, R118, R11, !PT ;  /* 0x0000000b760b7209 */ /* 0x000fca0007810000 */
[----:B------:R-:W2:Y:S01]  /*9ad0*/  SHFL.BFLY PT, R8, R11, 0x2, 0x1f ;  /* 0x0c401f000b087f89 */ /* 0x000ea200000e0000 */
[----:B-1----:R-:W-:-:S05]  /*9ae0*/  FMNMX.FTZ R7, R10, R7, !PT ;  /* 0x000000070a077209 */ /* 0x002fca0007810000 */
[----:B------:R-:W1:Y:S01]  /*9af0*/  SHFL.BFLY PT, R56, R7, 0x1, 0x1f ;  /* 0x0c201f0007387f89 */ /* 0x000e6200000e0000 */
[----:B--2---:R-:W-:-:S05]  /*9b00*/  FMNMX.FTZ R8, R11, R8, !PT ;  /* 0x000000080b087209 */ /* 0x004fca0007810000 */
[----:B------:R-:W2:Y:S01]  /*9b10*/  SHFL.BFLY PT, R5, R8, 0x1, 0x1f ;  /* 0x0c201f0008057f89 */ /* 0x000ea200000e0000 */
[----:B-1----:R-:W-:-:S04]  /*9b20*/  FMNMX.FTZ R56, R7, R56, !PT ;  /* 0x0000003807387209 */ /* 0x002fc80007810000 */
[C---:B------:R-:W-:Y:S01]  /*9b30*/  FSETP.NEU.FTZ.AND P1, PT, R56.reuse, -INF , PT ;  /* 0xff8000003800780b */ /* 0x040fe20003f3d000 */
[----:B------:R-:W-:-:S05]  /*9b40*/  FMUL.FTZ R162, R56, c[0x0][0x23c] ;  /* 0x00008f0038a27a20 */ /* 0x000fca0000410000 */
[----:B------:R-:W-:-:S05]  /*9b50*/  FSEL R162, R162, RZ, P1 ;  /* 0x000000ffa2a27208 */ /* 0x000fca0000800000 */
[--C-:B------:R-:W-:Y:S01]  /*9b60*/  FFMA.FTZ R137, R3, c[0x0][0x23c], -R162.reuse ;  /* 0x00008f0003897a23 */ /* 0x100fe200000108a2 */
[----:B--2---:R-:W-:Y:S01]  /*9b70*/  FMNMX.FTZ R3, R8, R5, !PT ;  /* 0x0000000508037209 */ /* 0x004fe20007810000 */
[--C-:B------:R-:W-:Y:S01]  /*9b80*/  FFMA.FTZ R208, R9, c[0x0][0x23c], -R162.reuse ;  /* 0x00008f0009d07a23 */ /* 0x100fe200000108a2 */
[----:B------:R-:W-:Y:S01]  /*9b90*/  FSEL R5, R56, RZ, P1 ;  /* 0x000000ff38057208 */ /* 0x000fe20000800000 */
[--C-:B------:R-:W-:Y:S01]  /*9ba0*/  FFMA.FTZ R136, R121, c[0x0][0x23c], -R162.reuse ;  /* 0x00008f0079887a23 */ /* 0x100fe200000108a2 */
[C---:B------:R-:W-:Y:S01]  /*9bb0*/  FSETP.NEU.FTZ.AND P0, PT, R3.reuse, -INF , PT ;  /* 0xff8000000300780b */ /* 0x040fe20003f1d000 */
[C---:B------:R-:W-:Y:S01]  /*9bc0*/  FMUL.FTZ R121, R3.reuse, c[0x0][0x23c] ;  /* 0x00008f0003797a20 */ /* 0x040fe20000410000 */
[----:B------:R-:W1:Y:S01]  /*9bd0*/  LDSM.16.MT88.4 R8, [R170+0x9000] ;  /* 0x00900000aa08783b */ /* 0x000e620000004200 */
[----:B------:R-:W-:Y:S01]  /*9be0*/  FADD.FTZ R5, R2, -R5 ;  /* 0x8000000502057221 */ /* 0x000fe20000010000 */
[----:B------:R-:W-:Y:S01]  /*9bf0*/  FSEL R7, R3, RZ, P0 ;  /* 0x000000ff03077208 */ /* 0x000fe20000000000 */
[----:B------:R-:W-:Y:S01]  /*9c00*/  FFMA.FTZ R131, R65, c[0x0][0x23c], -R162 ;  /* 0x00008f0041837a23 */ /* 0x000fe200000108a2 */
[----:B------:R-:W-:Y:S01]  /*9c10*/  FSEL R121, R121, RZ, P0 ;  /* 0x000000ff79797208 */ /* 0x000fe20000000000 */
[----:B------:R-:W-:Y:S01]  /*9c20*/  FMUL.FTZ R201, R5, c[0x0][0x23c] ;  /* 0x00008f0005c97a20 */ /* 0x000fe20000410000 */
[----:B------:R-:W-:Y:S01]  /*9c30*/  MUFU.EX2 R208, R208 ;  /* 0x000000d000d07308 */ /* 0x000fe20000000800 */
[----:B------:R-:W-:-:S02]  /*9c40*/  FADD.FTZ R7, R0, -R7 ;  /* 0x8000000700077221 */ /* 0x000fc40000010000 */
[--C-:B------:R-:W-:Y:S02]  /*9c50*/  FFMA.FTZ R133, R124, c[0x0][0x23c], -R121.reuse ;  /* 0x00008f007c857a23 */ /* 0x100fe40000010879 */
[--C-:B------:R-:W-:Y:S02]  /*9c60*/  FFMA.FTZ R163, R66, c[0x0][0x23c], -R121.reuse ;  /* 0x00008f0042a37a23 */ /* 0x100fe40000010879 */
[--C-:B------:R-:W-:Y:S01]  /*9c70*/  FFMA.FTZ R135, R6, c[0x0][0x23c], -R121.reuse ;  /* 0x00008f0006877a23 */ /* 0x100fe20000010879 */
[----:B------:R-:W2:Y:S01]  /*9c80*/  MUFU.EX2 R137, R137 ;  /* 0x0000008900897308 */ /* 0x000ea20000000800 */
[----:B------:R-:W-:Y:S01]  /*9c90*/  FMUL.FTZ R164, R7, c[0x0][0x23c] ;  /* 0x00008f0007a47a20 */ /* 0x000fe20000410000 */
[----:B------:R-:W-:Y:S01]  /*9ca0*/  LDSM.16.MT88.4 R64, [R168+0x9400] ;  /* 0x00940000a840783b */ /* 0x000fe20000004200 */
[----:B------:R-:W-:Y:S02]  /*9cb0*/  FFMA.FTZ R124, R4, c[0x0][0x23c], -R121 ;  /* 0x00008f00047c7a23 */ /* 0x000fe40000010879 */
[----:B------:R-:W-:-:S02]  /*9cc0*/  FFMA.FTZ R134, R117, c[0x0][0x23c], -R162 ;  /* 0x00008f0075867a23 */ /* 0x000fc400000108a2 */
[--C-:B------:R-:W-:Y:S01]  /*9cd0*/  FFMA.FTZ R117, R63, c[0x0][0x23c], -R162.reuse ;  /* 0x00008f003f757a23 */ /* 0x100fe200000108a2 */
[----:B------:R-:W-:Y:S01]  /*9ce0*/  MUFU.EX2 R136, R136 ;  /* 0x0000008800887308 */ /* 0x000fe20000000800 */
[--C-:B------:R-:W-:Y:S02]  /*9cf0*/  FFMA.FTZ R2, R57, c[0x0][0x23c], -R162.reuse ;  /* 0x00008f0039027a23 */ /* 0x100fe400000108a2 */
[----:B------:R-:W-:Y:S02]  /*9d00*/  FFMA.FTZ R59, R205, c[0x0][0x23c], -R162 ;  /* 0x00008f00cd3b7a23 */ /* 0x000fe400000108a2 */
[--C-:B------:R-:W-:Y:S02]  /*9d10*/  FFMA.FTZ R132, R212, c[0x0][0x23c], -R121.reuse ;  /* 0x00008f00d4847a23 */ /* 0x100fe40000010879 */
[--C-:B------:R-:W-:Y:S01]  /*9d20*/  FFMA.FTZ R63, R216, c[0x0][0x23c], -R121.reuse ;  /* 0x00008f00d83f7a23 */ /* 0x100fe20000010879 */
[----:B------:R-:W3:Y:S01]  /*9d30*/  MUFU.EX2 R131, R131 ;  /* 0x0000008300837308 */ /* 0x000ee20000000800 */
[----:B--2---:R-:W-:Y:S01]  /*9d40*/  F2FP.BF16.PACK_AB R48, R137, R208 ;  /* 0x000000d08930723e */ /* 0x004fe200000010ff */
[----:B------:R-:W-:-:S02]  /*9d50*/  FFMA.FTZ R57, R126, c[0x0][0x23c], -R121 ;  /* 0x00008f007e397a23 */ /* 0x000fc40000010879 */
[--C-:B------:R-:W-:Y:S02]  /*9d60*/  FFMA.FTZ R0, R214, c[0x0][0x23c], -R121.reuse ;  /* 0x00008f00d6007a23 */ /* 0x100fe40000010879 */
[--C-:B------:R-:W-:Y:S02]  /*9d70*/  FFMA.FTZ R129, R125, c[0x0][0x23c], -R162.reuse ;  /* 0x00008f007d817a23 */ /* 0x100fe400000108a2 */
[----:B------:R-:W-:Y:S01]  /*9d80*/  MUFU.EX2 R163, R163 ;  /* 0x000000a300a37308 */ /* 0x000fe20000000800 */
[--C-:B------:R-:W-:Y:S02]  /*9d90*/  FFMA.FTZ R126, R123, c[0x0][0x23c], -R162.reuse ;  /* 0x00008f007b7e7a23 */ /* 0x100fe400000108a2 */
[--C-:B------:R-:W-:Y:S02]  /*9da0*/  FFMA.FTZ R125, R127, c[0x0][0x23c], -R162.reuse ;  /* 0x00008f007f7d7a23 */ /* 0x100fe400000108a2 */
[--C-:B------:R-:W-:Y:S02]  /*9db0*/  FFMA.FTZ R123, R122, c[0x0][0x23c], -R121.reuse ;  /* 0x00008f007a7b7a23 */ /* 0x100fe40000010879 */
[----:B------:R-:W-:Y:S01]  /*9dc0*/  FFMA.FTZ R128, R203, c[0x0][0x23c], -R162 ;  /* 0x00008f00cb807a23 */ /* 0x000fe200000108a2 */
[----:B------:R-:W2:Y:S01]  /*9dd0*/  MUFU.EX2 R135, R135 ;  /* 0x0000008700877308 */ /* 0x000ea20000000800 */
[----:B---3--:R-:W-:Y:S01]  /*9de0*/  F2FP.BF16.PACK_AB R50, R131, R136 ;  /* 0x000000888332723e */ /* 0x008fe200000010ff */
[----:B------:R-:W-:-:S02]  /*9df0*/  FFMA.FTZ R130, R192, c[0x0][0x23c], -R121 ;  /* 0x00008f00c0827a23 */ /* 0x000fc40000010879 */
[--C-:B------:R-:W-:Y:S02]  /*9e00*/  FFMA.FTZ R127, R210, c[0x0][0x23c], -R121.reuse ;  /* 0x00008f00d27f7a23 */ /* 0x100fe40000010879 */
[--C-:B------:R-:W-:Y:S02]  /*9e10*/  FFMA.FTZ R122, R202, c[0x0][0x23c], -R121.reuse ;  /* 0x00008f00ca7a7a23 */ /* 0x100fe40000010879 */
[----:B------:R-:W3:Y:S01]  /*9e20*/  MUFU.EX2 R201, R201 ;  /* 0x000000c900c97308 */ /* 0x000ee20000000800 */
[--C-:B------:R-:W-:Y:S02]  /*9e30*/  FFMA.FTZ R202, R167, c[0x0][0x23c], -R162.reuse ;  /* 0x00008f00a7ca7a23 */ /* 0x100fe400000108a2 */
[--C-:B------:R-:W-:Y:S02]  /*9e40*/  FFMA.FTZ R192, R165, c[0x0][0x23c], -R162.reuse ;  /* 0x00008f00a5c07a23 */ /* 0x100fe400000108a2 */
[--C-:B------:R-:W-:Y:S02]  /*9e50*/  FFMA.FTZ R167, R187, c[0x0][0x23c], -R162.reuse ;  /* 0x00008f00bba77a23 */ /* 0x100fe400000108a2 */
[----:B------:R-:W-:Y:S01]  /*9e60*/  FFMA.FTZ R199, R199, c[0x0][0x23c], -R162 ;  /* 0x00008f00c7c77a23 */ /* 0x000fe200000108a2 */
[----:B------:R-:W4:Y:S01]  /*9e70*/  MUFU.EX2 R164, R164 ;  /* 0x000000a400a47308 */ /* 0x000f220000000800 */
[----:B--2---:R-:W-:Y:S01]  /*9e80*/  F2FP.BF16.PACK_AB R49, R135, R163 ;  /* 0x000000a38731723e */ /* 0x004fe200000010ff */
[----:B------:R-:W-:-:S02]  /*9e90*/  FFMA.FTZ R200, R200, c[0x0][0x23c], -R121 ;  /* 0x00008f00c8c87a23 */ /* 0x000fc40000010879 */
[--C-:B------:R-:W-:Y:S02]  /*9ea0*/  FFMA.FTZ R187, R206, c[0x0][0x23c], -R121.reuse ;  /* 0x00008f00cebb7a23 */ /* 0x100fe40000010879 */
[----:B------:R-:W-:Y:S02]  /*9eb0*/  FFMA.FTZ R166, R166, c[0x0][0x23c], -R121 ;  /* 0x00008f00a6a67a23 */ /* 0x000fe40000010879 */
[----:B------:R-:W-:Y:S01]  /*9ec0*/  MUFU.EX2 R133, R133 ;  /* 0x0000008500857308 */ /* 0x000fe20000000800 */
[-C--:B---3--:R-:W-:Y:S02]  /*9ed0*/  FMUL.FTZ R4, R112, R201.reuse ;  /* 0x000000c970047220 */ /* 0x088fe40000410000 */
[-C--:B------:R-:W-:Y:S02]  /*9ee0*/  FMUL.FTZ R5, R113, R201.reuse ;  /* 0x000000c971057220 */ /* 0x080fe40000410000 */
[-C--:B------:R-:W-:Y:S02]  /*9ef0*/  FMUL.FTZ R68, R68, R201.reuse ;  /* 0x000000c944447220 */ /* 0x080fe40000410000 */
[----:B------:R-:W-:Y:S01]  /*9f00*/  FMUL.FTZ R69, R69, R201 ;  /* 0x000000c945457220 */ /* 0x000fe20000410000 */
[----:B------:R-:W2:Y:S01]  /*9f10*/  MUFU.EX2 R124, R124 ;  /* 0x0000007c007c7308 */ /* 0x000ea20000000800 */
[----:B----4-:R-:W-:-:S02]  /*9f20*/  FMUL.FTZ R6, R114, R164 ;  /* 0x000000a472067220 */ /* 0x010fc40000410000 */
[-C--:B------:R-:W-:Y:S02]  /*9f30*/  FMUL.FTZ R7, R115, R164.reuse ;  /* 0x000000a473077220 */ /* 0x080fe40000410000 */
[-C--:B------:R-:W-:Y:S02]  /*9f40*/  FMUL.FTZ R70, R70, R164.reuse ;  /* 0x000000a446467220 */ /* 0x080fe40000410000 */
[-C--:B------:R-:W-:Y:S01]  /*9f50*/  FMUL.FTZ R71, R71, R164.reuse ;  /* 0x000000a447477220 */ /* 0x080fe20000410000 */
[----:B------:R-:W-:Y:S01]  /*9f60*/  MUFU.EX2 R134, R134 ;  /* 0x0000008600867308 */ /* 0x000fe20000000800 */
[-C--:B------:R-:W-:Y:S02]  /*9f70*/  FMUL.FTZ R12, R72, R201.reuse ;  /* 0x000000c9480c7220 */ /* 0x080fe40000410000 */
[----:B------:R-:W-:Y:S02]  /*9f80*/  FMUL.FTZ R13, R73, R201 ;  /* 0x000000c9490d7220 */ /* 0x000fe40000410000 */
[----:B------:R-:W-:-:S02]  /*9f90*/  FMUL.FTZ R14, R74, R164 ;  /* 0x000000a44a0e7220 */ /* 0x000fc40000410000 */
[-C--:B------:R-:W-:Y:S01]  /*9fa0*/  FMUL.FTZ R15, R75, R164.reuse ;  /* 0x000000a44b0f7220 */ /* 0x080fe20000410000 */
[----:B--2---:R-:W-:Y:S01]  /*9fb0*/  F2FP.BF16.PACK_AB R51, R124, R133 ;  /* 0x000000857c33723e */ /* 0x004fe200000010ff */
[----:B------:R-:W-:Y:S01]  /*9fc0*/  LDSM.16.MT88.4 R72, [R170+0xb400] ;  /* 0x00b40000aa48783b */ /* 0x000fe20000004200 */
[-C--:B------:R-:W-:Y:S01]  /*9fd0*/  FMUL.FTZ R20, R80, R201.reuse ;  /* 0x000000c950147220 */ /* 0x080fe20000410000 */
[----:B------:R-:W2:Y:S01]  /*9fe0*/  MUFU.EX2 R117, R117 ;  /* 0x0000007500757308 */ /* 0x000ea20000000800 */
[-C--:B------:R-:W-:Y:S02]  /*9ff0*/  FMUL.FTZ R21, R81, R201.reuse ;  /* 0x000000c951157220 */ /* 0x080fe40000410000 */
[-C--:B------:R-:W-:Y:S01]  /*a000*/  FMUL.FTZ R22, R82, R164.reuse ;  /* 0x000000a452167220 */ /* 0x080fe20000410000 */
[----:B-1----:R-:W-:Y:S01]  /*a010*/  HMMA.16816.F32.BF16 R4, R48, R8, R4 ;  /* 0x000000083004723c */ /* 0x002fe20000041804 */
[----:B------:R-:W-:Y:S02]  /*a020*/  FMUL.FTZ R23, R83, R164 ;  /* 0x000000a453177220 */ /* 0x000fe40000410000 */
[-C--:B------:R-:W-:Y:S01]  /*a030*/  FMUL.FTZ R76, R76, R201.reuse ;  /* 0x000000c94c4c7220 */ /* 0x080fe20000410000 */
[----:B------:R-:W-:Y:S01]  /*a040*/  MUFU.EX2 R59, R59 ;  /* 0x0000003b003b7308 */ /* 0x000fe20000000800 */
[----:B------:R-:W-:-:S02]  /*a050*/  FMUL.FTZ R77, R77, R201 ;  /* 0x000000c94d4d7220 */ /* 0x000fc40000410000 */
[-C--:B------:R-:W-:Y:S01]  /*a060*/  FMUL.FTZ R78, R78, R164.reuse ;  /* 0x000000a44e4e7220 */ /* 0x080fe20000410000 */
[C---:B------:R-:W-:Y:S01]  /*a070*/  HMMA.16816.F32.BF16 R8, R48.reuse, R10, R68 ;  /* 0x0000000a3008723c */ /* 0x040fe20000041844 */
[----:B------:R-:W1:Y:S01]  /*a080*/  LDSM.16.MT88.4 R68, [R170+0x9400] ;  /* 0x00940000aa44783b */ /* 0x000e620000004200 */
[-C--:B------:R-:W-:Y:S02]  /*a090*/  FMUL.FTZ R79, R79, R164.reuse ;  /* 0x000000a44f4f7220 */ /* 0x080fe40000410000 */
[-C--:B------:R-:W-:Y:S01]  /*a0a0*/  FMUL.FTZ R84, R84, R201.reuse ;  /* 0x000000c954547220 */ /* 0x080fe20000410000 */
[----:B------:R-:W-:Y:S01]  /*a0b0*/  MUFU.EX2 R2, R2 ;  /* 0x0000000200027308 */ /* 0x000fe20000000800 */
[----:B------:R-:W-:Y:S02]  /*a0c0*/  FMUL.FTZ R85, R85, R201 ;  /* 0x000000c955557220 */ /* 0x000fe40000410000 */
[-C--:B------:R-:W-:Y:S01]  /*a0d0*/  FMUL.FTZ R86, R86, R164.reuse ;  /* 0x000000a456567220 */ /* 0x080fe20000410000 */
[----:B------:R-:W-:Y:S01]  /*a0e0*/  HMMA.16816.F32.BF16 R12, R48, R16, R12 ;  /* 0x00000010300c723c */ /* 0x000fe2000004180c */
[----:B------:R-:W-:-:S02]  /*a0f0*/  FMUL.FTZ R87, R87, R164 ;  /* 0x000000a457577220 */ /* 0x000fc40000410000 */
[-C--:B------:R-:W-:Y:S01]  /*a100*/  FMUL.FTZ R28, R88, R201.reuse ;  /* 0x000000c9581c7220 */ /* 0x080fe20000410000 */
[----:B------:R-:W-:Y:S01]  /*a110*/  MUFU.EX2 R132, R132 ;  /* 0x0000008400847308 */ /* 0x000fe20000000800 */
[-C--:B------:R-:W-:Y:S02]  /*a120*/  FMUL.FTZ R29, R89, R201.reuse ;  /* 0x000000c9591d7220 */ /* 0x080fe40000410000 */
[-C--:B------:R-:W-:Y:S01]  /*a130*/  FMUL.FTZ R30, R90, R164.reuse ;  /* 0x000000a45a1e7220 */ /* 0x080fe20000410000 */
[----:B------:R-:W-:Y:S01]  /*a140*/  HMMA.16816.F32.BF16 R20, R48, R24, R20 ;  /* 0x000000183014723c */ /* 0x000fe20000041814 */
[----:B------:R-:W-:Y:S02]  /*a150*/  FMUL.FTZ R31, R91, R164 ;  /* 0x000000a45b1f7220 */ /* 0x000fe40000410000 */
[-C--:B------:R-:W-:Y:S01]  /*a160*/  FMUL.FTZ R36, R96, R201.reuse ;  /* 0x000000c960247220 */ /* 0x080fe20000410000 */
[----:B------:R-:W3:Y:S01]  /*a170*/  MUFU.EX2 R63, R63 ;  /* 0x0000003f003f7308 */ /* 0x000ee20000000800 */
[----:B------:R-:W-:-:S02]  /*a180*/  FMUL.FTZ R37, R97, R201 ;  /* 0x000000c961257220 */ /* 0x000fc40000410000 */
[-C--:B------:R-:W-:Y:S01]  /*a190*/  FMUL.FTZ R38, R98, R164.reuse ;  /* 0x000000a462267220 */ /* 0x080fe20000410000 */
[C---:B------:R-:W-:Y:S01]  /*a1a0*/  HMMA.16816.F32.BF16 R16, R48.reuse, R18, R76 ;  /* 0x000000123010723c */ /* 0x040fe2000004184c */
[-C--:B------:R-:W-:Y:S01]  /*a1b0*/  FMUL.FTZ R39, R99, R164.reuse ;  /* 0x000000a463277220 */ /* 0x080fe20000410000 */
[----:B------:R-:W-:Y:S01]  /*a1c0*/  LDSM.16.MT88.4 R76, [R168+0xa400] ;  /* 0x00a40000a84c783b */ /* 0x000fe20000004200 */
[-C--:B------:R-:W-:Y:S01]  /*a1d0*/  FMUL.FTZ R92, R92, R201.reuse ;  /* 0x000000c95c5c7220 */ /* 0x080fe20000410000 */
[----:B------:R-:W-:Y:S01]  /*a1e0*/  MUFU.EX2 R57, R57 ;  /* 0x0000003900397308 */ /* 0x000fe20000000800 */
[-C--:B------:R-:W-:Y:S02]  /*a1f0*/  FMUL.FTZ R93, R93, R201.reuse ;  /* 0x000000c95d5d7220 */ /* 0x080fe40000410000 */
[-C--:B------:R-:W-:Y:S01]  /*a200*/  FMUL.FTZ R94, R94, R164.reuse ;  /* 0x000000a45e5e7220 */ /* 0x080fe20000410000 */
[----:B------:R-:W-:Y:S01]  /*a210*/  HMMA.16816.F32.BF16 R24, R48, R26, R84 ;  /* 0x0000001a3018723c */ /* 0x000fe20000041854 */
[----:B------:R-:W-:Y:S01]  /*a220*/  FMUL.FTZ R95, R95, R164 ;  /* 0x000000a45f5f7220 */ /* 0x000fe20000410000 */
[----:B------:R-:W-:Y:S01]  /*a230*/  LDSM.16.MT88.4 R84, [R170+0xc400] ;  /* 0x00c40000aa54783b */ /* 0x000fe20000004200 */
[-C--:B------:R-:W-:Y:S01]  /*a240*/  FMUL.FTZ R108, R108, R201.reuse ;  /* 0x000000c96c6c7220 */ /* 0x080fe20000410000 */
[----:B------:R-:W4:Y:S01]  /*a250*/  MUFU.EX2 R0, R0 ;  /* 0x0000000000007308 */ /* 0x000f220000000800 */
[----:B------:R-:W-:-:S02]  /*a260*/  FMUL.FTZ R109, R109, R201 ;  /* 0x000000c96d6d7220 */ /* 0x000fc40000410000 */
[-C--:B------:R-:W-:Y:S01]  /*a270*/  FMUL.FTZ R110, R110, R164.reuse ;  /* 0x000000a46e6e7220 */ /* 0x080fe20000410000 */
[C---:B------:R-:W-:Y:S01]  /*a280*/  HMMA.16816.F32.BF16 R28, R48.reuse, R32, R28 ;  /* 0x00000020301c723c */ /* 0x040fe2000004181c */
        /* <DEDUP_REMOVED lines=8> */
[----:B------:R-:W5:Y:S01]  /*a310*/  MUFU.EX2 R128, R128 ;  /* 0x0000008000807308 */ /* 0x000f620000000800 */
[-C--:B------:R-:W-:Y:S02]  /*a320*/  FMUL.FTZ R105, R105, R201.reuse ;  /* 0x000000c969697220 */ /* 0x080fe40000410000 */
[-C--:B------:R-:W-:Y:S01]  /*a330*/  FMUL.FTZ R106, R106, R164.reuse ;  /* 0x000000a46a6a7220 */ /* 0x080fe20000410000 */
[----:B------:R-:W-:Y:S01]  /*a340*/  HMMA.16816.F32.BF16 R32, R48, R34, R92 ;  /* 0x000000223020723c */ /* 0x000fe2000004185c */
[----:B------:R-:W-:Y:S01]  /*a350*/  FMUL.FTZ R107, R107, R164 ;  /* 0x000000a46b6b7220 */ /* 0x000fe20000410000 */
[----:B------:R-:W-:Y:S01]  /*a360*/  LDSM.16.MT88.4 R92, [R168+0xc400] ;  /* 0x00c40000a85c783b */ /* 0x000fe20000004200 */
[----:B------:R-:W-:Y:S01]  /*a370*/  FFMA.FTZ R165, R204, c[0x0][0x23c], -R121 ;  /* 0x00008f00cca57a23 */ /* 0x000fe20000010879 */
[----:B------:R-:W-:Y:S01]  /*a380*/  MUFU.EX2 R126, R126 ;  /* 0x0000007e007e7308 */ /* 0x000fe20000000800 */
[----:B------:R-:W-:-:S02]  /*a390*/  FFMA.FTZ R208, R195, R201, R208 ;  /* 0x000000c9c3d07223 */ /* 0x000fc400000100d0 */
[--C-:B------:R-:W-:Y:S01]  /*a3a0*/  FFMA.FTZ R195, R147, c[0x0][0x23c], -R162.reuse ;  /* 0x00008f0093c37a23 */ /* 0x100fe200000108a2 */
[C---:B------:R-:W-:Y:S01]  /*a3b0*/  HMMA.16816.F32.BF16 R40, R48.reuse, R42, R108 ;  /* 0x0000002a3028723c */ /* 0x040fe2000004186c */
[--C-:B------:R-:W-:Y:S01]  /*a3c0*/  FFMA.FTZ R204, R159, c[0x0][0x23c], -R162.reuse ;  /* 0x00008f009fcc7a23 */ /* 0x100fe200000108a2 */
[----:B------:R-:W-:Y:S01]  /*a3d0*/  LDSM.16.MT88.4 R108, [R170+0xe400] ;  /* 0x00e40000aa6c783b */ /* 0x000fe20000004200 */
[--C-:B------:R-:W-:Y:S01]  /*a3e0*/  FFMA.FTZ R147, R150, c[0x0][0x23c], -R162.reuse ;  /* 0x00008f0096937a23 */ /* 0x100fe200000108a2 */
[----:B------:R-:W-:Y:S01]  /*a3f0*/  MUFU.EX2 R125, R125 ;  /* 0x0000007d007d7308 */ /* 0x000fe20000000800 */
[----:B------:R-:W-:Y:S02]  /*a400*/  FFMA.FTZ R150, R160, c[0x0][0x23c], -R162 ;  /* 0x00008f00a0967a23 */ /* 0x000fe400000108a2 */
[--C-:B------:R-:W-:Y:S01]  /*a410*/  FFMA.FTZ R148, R148, c[0x0][0x23c], -R121.reuse ;  /* 0x00008f0094947a23 */ /* 0x100fe20000010879 */
[----:B------:R-:W-:Y:S01]  /*a420*/  HMMA.16816.F32.BF16 R44, R48, R52, R44 ;  /* 0x00000034302c723c */ /* 0x000fe2000004182c */
[----:B------:R-:W-:-:S02]  /*a430*/  FFMA.FTZ R159, R152, c[0x0][0x23c], -R121 ;  /* 0x00008f00989f7a23 */ /* 0x000fc40000010879 */
[--C-:B------:R-:W-:Y:S01]  /*a440*/  FFMA.FTZ R146, R146, c[0x0][0x23c], -R121.reuse ;  /* 0x00008f0092927a23 */ /* 0x100fe20000010879 */
[----:B------:R-:W-:Y:S01]  /*a450*/  MUFU.EX2 R130, R130 ;  /* 0x0000008200827308 */ /* 0x000fe20000000800 */
[----:B------:R-:W-:Y:S02]  /*a460*/  FFMA.FTZ R154, R154, c[0x0][0x23c], -R121 ;  /* 0x00008f009a9a7a23 */ /* 0x000fe40000010879 */
[----:B--2---:R-:W-:Y:S01]  /*a470*/  F2FP.BF16.PACK_AB R52, R117, R134 ;  /* 0x000000867534723e */ /* 0x004fe200000010ff */
[----:B------:R-:W-:Y:S01]  /*a480*/  HMMA.16816.F32.BF16 R48, R48, R54, R104 ;  /* 0x000000363030723c */ /* 0x000fe20000041868 */
[----:B---3--:R-:W-:Y:S01]  /*a490*/  F2FP.BF16.PACK_AB R53, R63, R132 ;  /* 0x000000843f35723e */ /* 0x008fe200000010ff */
[--C-:B------:R-:W-:Y:S02]  /*a4a0*/  FFMA.FTZ R153, R153, c[0x0][0x23c], -R162.reuse ;  /* 0x00008f0099997a23 */ /* 0x100fe400000108a2 */
[----:B------:R-:W2:Y:S01]  /*a4b0*/  MUFU.EX2 R127, R127 ;  /* 0x0000007f007f7308 */ /* 0x000ea20000000800 */
[----:B------:R-:W-:-:S02]  /*a4c0*/  FFMA.FTZ R141, R141, c[0x0][0x23c], -R162 ;  /* 0x00008f008d8d7a23 */ /* 0x000fc400000108a2 */
[----:B------:R-:W-:Y:S01]  /*a4d0*/  F2FP.BF16.PACK_AB R54, R2, R59 ;  /* 0x0000003b0236723e */ /* 0x000fe200000010ff */
[--C-:B------:R-:W-:Y:S01]  /*a4e0*/  FFMA.FTZ R155, R155, c[0x0][0x23c], -R162.reuse ;  /* 0x00008f009b9b7a23 */ /* 0x100fe200000108a2 */
[----:B----4-:R-:W-:Y:S01]  /*a4f0*/  F2FP.BF16.PACK_AB R55, R0, R57 ;  /* 0x000000390037723e */ /* 0x010fe200000010ff */
[----:B------:R-:W-:Y:S02]  /*a500*/  FFMA.FTZ R140, R140, c[0x0][0x23c], -R121 ;  /* 0x00008f008c8c7a23 */ /* 0x000fe40000010879 */
[----:B------:R-:W-:Y:S01]  /*a510*/  MUFU.EX2 R123, R123 ;  /* 0x0000007b007b7308 */ /* 0x000fe20000000800 */
[--C-:B------:R-:W-:Y:S02]  /*a520*/  FFMA.FTZ R143, R143, c[0x0][0x23c], -R162.reuse ;  /* 0x00008f008f8f7a23 */ /* 0x100fe400000108a2 */
[--C-:B------:R-:W-:Y:S01]  /*a530*/  FFMA.FTZ R156, R156, c[0x0][0x23c], -R162.reuse ;  /* 0x00008f009c9c7a23 */ /* 0x100fe200000108a2 */
[----:B-1----:R-:W-:Y:S01]  /*a540*/  HMMA.16816.F32.BF16 R4, R52, R68, R4 ;  /* 0x000000443404723c */ /* 0x002fe20000041804 */
[----:B------:R-:W-:-:S02]  /*a550*/  FFMA.FTZ R145, R145, c[0x0][0x23c], -R162 ;  /* 0x00008f0091917a23 */ /* 0x000fc400000108a2 */
[----:B------:R-:W-:Y:S01]  /*a560*/  FFMA.FTZ R157, R157, c[0x0][0x23c], -R162 ;  /* 0x00008f009d9d7a23 */ /* 0x000fe200000108a2 */
[----:B------:R-:W1:Y:S01]  /*a570*/  MUFU.EX2 R122, R122 ;  /* 0x0000007a007a7308 */ /* 0x000e620000000800 */
[----:B------:R-:W-:Y:S02]  /*a580*/  FFMA.FTZ R164, R196, R164, R163 ;  /* 0x000000a4c4a47223 */ /* 0x000fe400000100a3 */
[----:B------:R-:W-:Y:S01]  /*a590*/  FADD.FTZ R137, R137, R208 ;  /* 0x000000d089897221 */ /* 0x000fe20000010000 */
[----:B------:R-:W-:Y:S01]  /*a5a0*/  HMMA.16816.F32.BF16 R8, R52, R70, R8 ;  /* 0x000000463408723c */ /* 0x000fe20000041808 */
[----:B------:R-:W3:Y:S01]  /*a5b0*/  LDSM.16.MT88.4 R68, [R168+0xb400] ;  /* 0x00b40000a844783b */ /* 0x000ee20000004200 */
[----:B------:R-:W-:Y:S02]  /*a5c0*/  FADD.FTZ R164, R135, R164 ;  /* 0x000000a487a47221 */ /* 0x000fe40000010000 */
[----:B------:R-:W-:Y:S01]  /*a5d0*/  MUFU.EX2 R202, R202 ;  /* 0x000000ca00ca7308 */ /* 0x000fe20000000800 */
[----:B------:R-:W-:-:S02]  /*a5e0*/  FADD.FTZ R136, R136, R137 ;  /* 0x0000008988887221 */ /* 0x000fc40000010000 */
[----:B------:R-:W-:Y:S01]  /*a5f0*/  FADD.FTZ R133, R133, R164 ;  /* 0x000000a485857221 */ /* 0x000fe20000010000 */
[C---:B------:R-:W-:Y:S01]  /*a600*/  HMMA.16816.F32.BF16 R12, R52.reuse, R64, R12 ;  /* 0x00000040340c723c */ /* 0x040fe2000004180c */
[--C-:B------:R-:W-:Y:S02]  /*a610*/  FFMA.FTZ R149, R149, c[0x0][0x23c], -R162.reuse ;  /* 0x00008f0095957a23 */ /* 0x100fe400000108a2 */
[----:B------:R-:W-:Y:S01]  /*a620*/  FADD.FTZ R133, R124, R133 ;  /* 0x000000857c857221 */ /* 0x000fe20000010000 */
[----:B------:R-:W-:Y:S01]  /*a630*/  MUFU.EX2 R199, R199 ;  /* 0x000000c700c77308 */ /* 0x000fe20000000800 */
[--C-:B------:R-:W-:Y:S02]  /*a640*/  FFMA.FTZ R158, R158, c[0x0][0x23c], -R162.reuse ;  /* 0x00008f009e9e7a23 */ /* 0x100fe400000108a2 */
[----:B------:R-:W-:Y:S01]  /*a650*/  FFMA.FTZ R151, R151, c[0x0][0x23c], -R162 ;  /* 0x00008f0097977a23 */ /* 0x000fe200000108a2 */
[----:B------:R-:W-:Y:S01]  /*a660*/  HMMA.16816.F32.BF16 R16, R52, R66, R16 ;  /* 0x000000423410723c */ /* 0x000fe20000041810 */
[----:B------:R-:W4:Y:S01]  /*a670*/  LDSM.16.MT88.4 R64, [R168+0xd400] ;  /* 0x00d40000a840783b */ /* 0x000f220000004200 */
[----:B------:R-:W-:-:S02]  /*a680*/  FFMA.FTZ R196, R118, c[0x0][0x23c], -R121 ;  /* 0x00008f0076c47a23 */ /* 0x000fc40000010879 */
[----:B------:R-:W-:Y:S01]  /*a690*/  MUFU.EX2 R192, R192 ;  /* 0x000000c000c07308 */ /* 0x000fe20000000800 */
[----:B------:R-:W-:Y:S02]  /*a6a0*/  FFMA.FTZ R161, R161, c[0x0][0x23c], -R162 ;  /* 0x00008f00a1a17a23 */ /* 0x000fe400000108a2 */
[----:B------:R-:W-:Y:S01]  /*a6b0*/  FADD.FTZ R131, R131, R136 ;  /* 0x0000008883837221 */ /* 0x000fe20000010000 */
[C---:B------:R-:W-:Y:S01]  /*a6c0*/  HMMA.16816.F32.BF16 R20, R52.reuse, R72, R20 ;  /* 0x000000483414723c */ /* 0x040fe20000041814 */
[--C-:B------:R-:W-:Y:S02]  /*a6d0*/  FFMA.FTZ R58, R58, c[0x0][0x23c], -R121.reuse ;  /* 0x00008f003a3a7a23 */ /* 0x100fe40000010879 */
[--C-:B------:R-:W-:Y:S01]  /*a6e0*/  FFMA.FTZ R61, R61, c[0x0][0x23c], -R121.reuse ;  /* 0x00008f003d3d7a23 */ /* 0x100fe20000010879 */
[----:B------:R-:W-:Y:S01]  /*a6f0*/  MUFU.EX2 R167, R167 ;  /* 0x000000a700a77308 */ /* 0x000fe20000000800 */
[----:B------:R-:W-:Y:S02]  /*a700*/  FFMA.FTZ R60, R60, c[0x0][0x23c], -R121 ;  /* 0x00008f003c3c7a23 */ /* 0x000fe40000010879 */
[----:B------:R-:W-:Y:S01]  /*a710*/  FADD.FTZ R132, R132, R133 ;  /* 0x0000008584847221 */ /* 0x000fe20000010000 */
[----:B------:R-:W-:Y:S01]  /*a720*/  HMMA.16816.F32.BF16 R24, R52, R74, R24 ;  /* 0x0000004a3418723c */ /* 0x000fe20000041818 */
[----:B------:R-:W1:Y:S01]  /*a730*/  LDSM.16.MT88.4 R72, [R170+0xd400] ;  /* 0x00d40000aa48783b */ /* 0x000e620000004200 */
[----:B------:R-:W-:-:S02]  /*a740*/  FADD.FTZ R134, R134, R131 ;  /* 0x0000008386867221 */ /* 0x000fc40000010000 */
[----:B------:R-:W-:Y:S01]  /*a750*/  MUFU.EX2 R200, R200 ;  /* 0x000000c800c87308 */ /* 0x000fe20000000800 */
[----:B------:R-:W-:Y:S02]  /*a760*/  FADD.FTZ R132, R63, R132 ;  /* 0x000000843f847221 */ /* 0x000fe40000010000 */
[----:B------:R-:W-:Y:S01]  /*a770*/  FADD.FTZ R134, R117, R134 ;  /* 0x0000008675867221 */ /* 0x000fe20000010000 */
[C---:B---3--:R-:W-:Y:S03]  /*a780*/  HMMA.16816.F32.BF16 R28, R52.reuse, R68, R28 ;  /* 0x00000044341c723c */ /* 0x048fe6000004181c */
[----:B------:R-:W-:Y:S01]  /*a790*/  FADD.FTZ R59, R59, R134 ;  /* 0x000000863b3b7221 */ /* 0x000fe20000010000 */
[----:B------:R-:W-:Y:S03]  /*a7a0*/  MUFU.EX2 R187, R187 ;  /* 0x000000bb00bb7308 */ /* 0x000fe60000000800 */
[----:B------:R-:W-:Y:S01]  /*a7b0*/  FADD.FTZ R2, R2, R59 ;  /* 0x0000003b02027221 */ /* 0x000fe20000010000 */
[C---:B------:R-:W-:Y:S01]  /*a7c0*/  HMMA.16816.F32.BF16 R32, R52.reuse, R70, R32 ;  /* 0x000000463420723c */ /* 0x040fe20000041820 */
[----:B------:R-:W3:Y:S03]  /*a7d0*/  LDSM.16.MT88.4 R68, [R170+0x9800] ;  /* 0x00980000aa44783b */ /* 0x000ee60000004200 */
[----:B------:R-:W-:Y:S04]  /*a7e0*/  MUFU.EX2 R166, R166 ;  /* 0x000000a600a67308 */ /* 0x000fe80000000800 */
[C---:B----4-:R-:W-:Y:S04]  /*a7f0*/  HMMA.16816.F32.BF16 R44, R52.reuse, R64, R44 ;  /* 0x00000040342c723c */ /* 0x050fe8000004182c */
[----:B------:R-:W-:Y:S04]  /*a800*/  MUFU.EX2 R165, R165 ;  /* 0x000000a500a57308 */ /* 0x000fe80000000800 */
[C---:B------:R-:W-:Y:S01]  /*a810*/  HMMA.16816.F32.BF16 R48, R52.reuse, R66, R48 ;  /* 0x000000423430723c */ /* 0x040fe20000041830 */
[----:B------:R-:W4:Y:S03]  /*a820*/  LDSM.16.MT88.4 R64, [R168+0x9800] ;  /* 0x00980000a840783b */ /* 0x000f260000004200 */
[----:B------:R-:W-:Y:S04]  /*a830*/  MUFU.EX2 R195, R195 ;  /* 0x000000c300c37308 */ /* 0x000fe80000000800 */
[C---:B-1----:R-:W-:Y:S04]  /*a840*/  HMMA.16816.F32.BF16 R36, R52.reuse, R72, R36 ;  /* 0x000000483424723c */ /* 0x042fe80000041824 */
[----:B------:R-:W1:Y:S04]  /*a850*/  MUFU.EX2 R204, R204 ;  /* 0x000000cc00cc7308 */ /* 0x000e680000000800 */
[----:B------:R-:W-:Y:S01]  /*a860*/  HMMA.16816.F32.BF16 R40, R52, R74, R40 ;  /* 0x0000004a3428723c */ /* 0x000fe20000041828 */
[----:B------:R-:W4:Y:S03]  /*a870*/  LDSM.16.MT88.4 R72, [R170+0xb800] ;  /* 0x00b80000aa48783b */ /* 0x000f260000004200 */
[----:B------:R-:W-:Y:S03]  /*a880*/  MUFU.EX2 R147, R147 ;  /* 0x0000009300937308 */ /* 0x000fe60000000800 */
[----:B-----5:R-:W-:Y:S01]  /*a890*/  F2FP.BF16.PACK_AB R52, R128, R129 ;  /* 0x000000818034723e */ /* 0x020fe200000010ff */
[----:B------:R-:W-:Y:S01]  /*a8a0*/  FADD.FTZ R129, R129, R2 ;  /* 0x0000000281817221 */ /* 0x000fe20000010000 */
[----:B--2---:R-:W-:-:S02]  /*a8b0*/  F2FP.BF16.PACK_AB R53, R127, R130 ;  /* 0x000000827f35723e */ /* 0x004fc400000010ff */
[C---:B------:R-:W-:Y:S01]  /*a8c0*/  F2FP.BF16.PACK_AB R54, R125.reuse, R126 ;  /* 0x0000007e7d36723e */ /* 0x040fe200000010ff */
[----:B------:R-:W2:Y:S01]  /*a8d0*/  MUFU.EX2 R150, R150 ;  /* 0x0000009600967308 */ /* 0x000ea20000000800 */
[----:B------:R-:W-:Y:S01]  /*a8e0*/  F2FP.BF16.PACK_AB R55, R122, R123 ;  /* 0x0000007b7a37723e */ /* 0x000fe200000010ff */
[----:B------:R-:W-:Y:S01]  /*a8f0*/  FADD.FTZ R129, R128, R129 ;  /* 0x0000008180817221 */ /* 0x000fe20000010000 */
[----:B-1----:R-:W-:Y:S02]  /*a900*/  F2FP.BF16.PACK_AB R104, R204, R195 ;  /* 0x000000c3cc68723e */ /* 0x002fe400000010ff */
[----:B------:R-:W-:Y:S01]  /*a910*/  MOV R2, R56 ;  /* 0x0000003800027202 */ /* 0x000fe20000000f00 */
[----:B------:R-:W-:Y:S02]  /*a920*/  FADD.FTZ R126, R126, R129 ;  /* 0x000000817e7e7221 */ /* 0x000fe40000010000 */
[----:B---3--:R-:W-:Y:S01]  /*a930*/  HMMA.16816.F32.BF16 R4, R52, R68, R4 ;  /* 0x000000443404723c */ /* 0x008fe20000041804 */
[----:B------:R-:W-:Y:S01]  /*a940*/  MUFU.EX2 R148, R148 ;  /* 0x0000009400947308 */ /* 0x000fe20000000800 */
[----:B------:R-:W-:-:S06]  /*a950*/  FADD.FTZ R125, R125, R126 ;  /* 0x0000007e7d7d7221 */ /* 0x000fcc0000010000 */
[----:B------:R-:W-:Y:S01]  /*a960*/  HMMA.16816.F32.BF16 R8, R52, R70, R8 ;  /* 0x000000463408723c */ /* 0x000fe20000041808 */
[----:B------:R-:W1:Y:S01]  /*a970*/  LDSM.16.MT88.4 R68, [R168+0xb800] ;  /* 0x00b80000a844783b */ /* 0x000e620000004200 */
[----:B------:R-:W3:Y:S01]  /*a980*/  MUFU.EX2 R159, R159 ;  /* 0x0000009f009f7308 */ /* 0x000ee20000000800 */
[----:B--2---:R-:W-:-:S05]  /*a990*/  F2FP.BF16.PACK_AB R106, R150, R147 ;  /* 0x00000093966a723e */ /* 0x004fca00000010ff */
[C---:B----4-:R-:W-:Y:S02]  /*a9a0*/  HMMA.16816.F32.BF16 R12, R52.reuse, R64, R12 ;  /* 0x00000040340c723c */ /* 0x050fe4000004180c */
[----:B------:R-:W-:Y:S06]  /*a9b0*/  MUFU.EX2 R146, R146 ;  /* 0x0000009200927308 */ /* 0x000fec0000000800 */
[C---:B------:R-:W-:Y:S01]  /*a9c0*/  HMMA.16816.F32.BF16 R16, R52.reuse, R66, R16 ;  /* 0x000000423410723c */ /* 0x040fe20000041810 */
[----:B------:R-:W2:Y:S01]  /*a9d0*/  LDSM.16.MT88.4 R64, [R168+0xd800] ;  /* 0x00d80000a840783b */ /* 0x000ea20000004200 */
[----:B---3--:R-:W-:Y:S01]  /*a9e0*/  F2FP.BF16.PACK_AB R105, R159, R148 ;  /* 0x000000949f69723e */ /* 0x008fe200000010ff */
[----:B------:R-:W-:Y:S05]  /*a9f0*/  MUFU.EX2 R149, R149 ;  /* 0x0000009500957308 */ /* 0x000fea0000000800 */
[C---:B------:R-:W-:Y:S03]  /*aa00*/  HMMA.16816.F32.BF16 R20, R52.reuse, R72, R20 ;  /* 0x000000483414723c */ /* 0x040fe60000041814 */
[----:B------:R-:W-:Y:S05]  /*aa10*/  MUFU.EX2 R158, R158 ;  /* 0x0000009e009e7308 */ /* 0x000fea0000000800 */
[C---:B------:R-:W-:Y:S01]  /*aa20*/  HMMA.16816.F32.BF16 R24, R52.reuse, R74, R24 ;  /* 0x0000004a3418723c */ /* 0x040fe20000041818 */
[----:B------:R-:W3:Y:S02]  /*aa30*/  LDSM.16.MT88.4 R72, [R170+0xd800] ;  /* 0x00d80000aa48783b */ /* 0x000ee40000004200 */
[----:B------:R-:W-:Y:S05]  /*aa40*/  MUFU.EX2 R151, R151 ;  /* 0x0000009700977308 */ /* 0x000fea0000000800 */
[C---:B-1----:R-:W-:Y:S03]  /*aa50*/  HMMA.16816.F32.BF16 R28, R52.reuse, R68, R28 ;  /* 0x00000044341c723c */ /* 0x042fe6000004181c */
[----:B------:R-:W-:Y:S05]  /*aa60*/  MUFU.EX2 R196, R196 ;  /* 0x000000c400c47308 */ /* 0x000fea0000000800 */
[C---:B------:R-:W-:Y:S01]  /*aa70*/  HMMA.16816.F32.BF16 R32, R52.reuse, R70, R32 ;  /* 0x000000463420723c */ /* 0x040fe20000041820 */
[----:B------:R-:W1:Y:S07]  /*aa80*/  LDSM.16.MT88.4 R68, [R168+0x9c00] ;  /* 0x009c0000a844783b */ /* 0x000e6e0000004200 */
[C---:B--2---:R-:W-:Y:S08]  /*aa90*/  HMMA.16816.F32.BF16 R44, R52.reuse, R64, R44 ;  /* 0x00000040342c723c */ /* 0x044ff0000004182c */
[C---:B------:R-:W-:Y:S01]  /*aaa0*/  HMMA.16816.F32.BF16 R48, R52.reuse, R66, R48 ;  /* 0x000000423430723c */ /* 0x040fe20000041830 */
[----:B------:R-:W2:Y:S07]  /*aab0*/  LDSM.16.MT88.4 R64, [R170+0xbc00] ;  /* 0x00bc0000aa40783b */ /* 0x000eae0000004200 */
[C---:B---3--:R-:W-:Y:S08]  /*aac0*/  HMMA.16816.F32.BF16 R36, R52.reuse, R72, R36 ;  /* 0x000000483424723c */ /* 0x048ff00000041824 */
[----:B------:R-:W-:Y:S01]  /*aad0*/  HMMA.16816.F32.BF16 R40, R52, R74, R40 ;  /* 0x0000004a3428723c */ /* 0x000fe20000041828 */
[----:B------:R-:W3:Y:S06]  /*aae0*/  LDSM.16.MT88.4 R72, [R170+0x9c00] ;  /* 0x009c0000aa48783b */ /* 0x000eec0000004200 */
[----:B------:R-:W-:Y:S01]  /*aaf0*/  F2FP.BF16.PACK_AB R52, R199, R202 ;  /* 0x000000cac734723e */ /* 0x000fe200000010ff */
[----:B------:R-:W-:Y:S01]  /*ab00*/  FADD.FTZ R202, R202, R125 ;  /* 0x0000007dcaca7221 */ /* 0x000fe20000010000 */
[----:B------:R-:W-:-:S02]  /*ab10*/  F2FP.BF16.PACK_AB R53, R187, R200 ;  /* 0x000000c8bb35723e */ /* 0x000fc400000010ff */
[----:B------:R-:W-:Y:S01]  /*ab20*/  F2FP.BF16.PACK_AB R54, R167, R192 ;  /* 0x000000c0a736723e */ /* 0x000fe200000010ff */
[----:B------:R-:W-:Y:S01]  /*ab30*/  FADD.FTZ R199, R199, R202 ;  /* 0x000000cac7c77221 */ /* 0x000fe20000010000 */
[----:B------:R-:W-:-:S07]  /*ab40*/  F2FP.BF16.PACK_AB R55, R165, R166 ;  /* 0x000000a6a537723e */ /* 0x000fce00000010ff */
[C---:B-1----:R-:W-:Y:S08]  /*ab50*/  HMMA.16816.F32.BF16 R12, R52.reuse, R68, R12 ;  /* 0x00000044340c723c */ /* 0x042ff0000004180c */
[C---:B------:R-:W-:Y:S01]  /*ab60*/  HMMA.16816.F32.BF16 R16, R52.reuse, R70, R16 ;  /* 0x000000463410723c */ /* 0x040fe20000041810 */
[----:B------:R-:W1:Y:S07]  /*ab70*/  LDSM.16.MT88.4 R68, [R170+0xdc00] ;  /* 0x00dc0000aa44783b */ /* 0x000e6e0000004200 */
[C---:B--2---:R-:W-:Y:S08]  /*ab80*/  HMMA.16816.F32.BF16 R20, R52.reuse, R64, R20 ;  /* 0x000000403414723c */ /* 0x044ff00000041814 */
[C---:B---3--:R-:W-:Y:S08]  /*ab90*/  HMMA.16816.F32.BF16 R4, R52.reuse, R72, R4 ;  /* 0x000000483404723c */ /* 0x048ff00000041804 */
[C---:B------:R-:W-:Y:S01]  /*aba0*/  HMMA.16816.F32.BF16 R8, R52.reuse, R74, R8 ;  /* 0x0000004a3408723c */ /* 0x040fe20000041808 */
[----:B------:R-:W2:Y:S07]  /*abb0*/  LDSM.16.MT88.4 R72, [R168+0xbc00] ;  /* 0x00bc0000a848783b */ /* 0x000eae0000004200 */
[C---:B------:R-:W-:Y:S01]  /*abc0*/  HMMA.16816.F32.BF16 R24, R52.reuse, R66, R24 ;  /* 0x000000423418723c */ /* 0x040fe20000041818 */
[----:B------:R-:W3:Y:S07]  /*abd0*/  LDSM.16.MT88.4 R64, [R168+0xdc00] ;  /* 0x00dc0000a840783b */ /* 0x000eee0000004200 */
[C---:B-1----:R-:W-:Y:S08]  /*abe0*/  HMMA.16816.F32.BF16 R36, R52.reuse, R68, R36 ;  /* 0x000000443424723c */ /* 0x042ff00000041824 */
[C---:B------:R-:W-:Y:S01]  /*abf0*/  HMMA.16816.F32.BF16 R40, R52.reuse, R70, R40 ;  /* 0x000000463428723c */ /* 0x040fe20000041828 */
[----:B------:R-:W1:Y:S07]  /*ac00*/  LDSM.16.MT88.4 R68, [R170+0xc000] ;  /* 0x00c00000aa44783b */ /* 0x000e6e0000004200 */
[C---:B--2---:R-:W-:Y:S07]  /*ac10*/  HMMA.16816.F32.BF16 R28, R52.reuse, R72, R28 ;  /* 0x00000048341c723c */ /* 0x044fee000004181c */
[----:B------:R-:W-:Y:S01]  /*ac20*/  FFMA.FTZ R72, R139, c[0x0][0x23c], -R162 ;  /* 0x00008f008b487a23 */ /* 0x000fe200000108a2 */
[C---:B------:R-:W-:Y:S01]  /*ac30*/  HMMA.16816.F32.BF16 R32, R52.reuse, R74, R32 ;  /* 0x0000004a3420723c */ /* 0x040fe20000041820 */
[----:B------:R-:W2:Y:S07]  /*ac40*/  MUFU.EX2 R139, R154 ;  /* 0x0000009a008b7308 */ /* 0x000eae0000000800 */
[C---:B---3--:R-:W-:Y:S08]  /*ac50*/  HMMA.16816.F32.BF16 R44, R52.reuse, R64, R44 ;  /* 0x00000040342c723c */ /* 0x048ff0000004182c */
[----:B------:R-:W-:Y:S01]  /*ac60*/  HMMA.16816.F32.BF16 R48, R52, R66, R48 ;  /* 0x000000423430723c */ /* 0x000fe20000041830 */
[----:B------:R-:W3:Y:S01]  /*ac70*/  LDSM.16.MT88.4 R64, [R170+0xa000] ;  /* 0x00a00000aa40783b */ /* 0x000ee20000004200 */
[----:B--2---:R-:W-:-:S03]  /*ac80*/  F2FP.BF16.PACK_AB R107, R139, R146 ;  /* 0x000000928b6b723e */ /* 0x004fc600000010ff */
[----:B------:R-:W2:Y:S04]  /*ac90*/  LDSM.16.MT88.4 R52, [R168+0xa000] ;  /* 0x00a00000a834783b */ /* 0x000ea80000004200 */
[C---:B-1----:R-:W-:Y:S08]  /*aca0*/  HMMA.16816.F32.BF16 R20, R104.reuse, R68, R20 ;  /* 0x000000446814723c */ /* 0x042ff00000041814 */
[C---:B------:R-:W-:Y:S01]  /*acb0*/  HMMA.16816.F32.BF16 R24, R104.reuse, R70, R24 ;  /* 0x000000466818723c */ /* 0x040fe20000041818 */
[----:B------:R-:W-:Y:S07]  /*acc0*/  LDSM.16.MT88.4 R68, [R170+0xa400] ;  /* 0x00a40000aa44783b */ /* 0x000fee0000004200 */
[C---:B---3--:R-:W-:Y:S01]  /*acd0*/  HMMA.16816.F32.BF16 R112, R104.reuse, R64, R4 ;  /* 0x000000406870723c */ /* 0x048fe20000041804 */
[----:B------:R-:W1:Y:S07]  /*ace0*/  LDSM.16.MT88.4 R4, [R168+0xe000] ;  /* 0x00e00000a804783b */ /* 0x000e6e0000004200 */
[C---:B------:R-:W-:Y:S01]  /*acf0*/  HMMA.16816.F32.BF16 R8, R104.reuse, R66, R8 ;  /* 0x000000426808723c */ /* 0x040fe20000041808 */
[----:B------:R-:W3:Y:S07]  /*ad00*/  LDSM.16.MT88.4 R64, [R168+0xc000] ;  /* 0x00c00000a840783b */ /* 0x000eee0000004200 */
[C---:B--2---:R-:W-:Y:S08]  /*ad10*/  HMMA.16816.F32.BF16 R12, R104.reuse, R52, R12 ;  /* 0x00000034680c723c */ /* 0x044ff0000004180c */
[C---:B------:R-:W-:Y:S01]  /*ad20*/  HMMA.16816.F32.BF16 R16, R104.reuse, R54, R16 ;  /* 0x000000366810723c */ /* 0x040fe20000041810 */
[----:B------:R-:W2:Y:S07]  /*ad30*/  LDSM.16.MT88.4 R52, [R170+0xe000] ;  /* 0x00e00000aa34783b */ /* 0x000eae0000004200 */
[C---:B-1----:R-:W-:Y:S08]  /*ad40*/  HMMA.16816.F32.BF16 R44, R104.reuse, R4, R44 ;  /* 0x00000004682c723c */ /* 0x042ff0000004182c */
[C---:B---3--:R-:W-:Y:S08]  /*ad50*/  HMMA.16816.F32.BF16 R28, R104.reuse, R64, R28 ;  /* 0x00000040681c723c */ /* 0x048ff0000004181c */
[C---:B------:R-:W-:Y:S08]  /*ad60*/  HMMA.16816.F32.BF16 R32, R104.reuse, R66, R32 ;  /* 0x000000426820723c */ /* 0x040ff00000041820 */
[C---:B--2---:R-:W-:Y:S01]  /*ad70*/  HMMA.16816.F32.BF16 R36, R104.reuse, R52, R36 ;  /* 0x000000346824723c */ /* 0x044fe20000041824 */
[----:B------:R-:W-:Y:S07]  /*ad80*/  MUFU.EX2 R52, R72 ;  /* 0x0000004800347308 */ /* 0x000fee0000000800 */
[C---:B------:R-:W-:Y:S01]  /*ad90*/  HMMA.16816.F32.BF16 R40, R104.reuse, R54, R40 ;  /* 0x000000366828723c */ /* 0x040fe20000041828 */
[----:B------:R-:W1:Y:S07]  /*ada0*/  MUFU.EX2 R55, R153 ;  /* 0x0000009900377308 */ /* 0x000e6e0000000800 */
[----:B------:R-:W-:Y:S01]  /*adb0*/  HMMA.16816.F32.BF16 R104, R104, R6, R48 ;  /* 0x000000066868723c */ /* 0x000fe20000041830 */
[----:B------:R-:W-:Y:S06]  /*adc0*/  MUFU.EX2 R53, R141 ;  /* 0x0000008d00357308 */ /* 0x000fec0000000800 */
[----:B------:R-:W-:-:S02]  /*add0*/  FFMA.FTZ R51, R142, c[0x0][0x23c], -R121 ;  /* 0x00008f008e337a23 */ /* 0x000fc40000010879 */
[--C-:B------:R-:W-:Y:S01]  /*ade0*/  FFMA.FTZ R48, R138, c[0x0][0x23c], -R121.reuse ;  /* 0x00008f008a307a23 */ /* 0x100fe20000010879 */
[----:B------:R-:W2:Y:S01]  /*adf0*/  MUFU.EX2 R54, R155 ;  /* 0x0000009b00367308 */ /* 0x000ea20000000800 */
[----:B------:R-:W-:Y:S01]  /*ae00*/  FFMA.FTZ R49, R144, c[0x0][0x23c], -R121 ;  /* 0x00008f0090317a23 */ /* 0x000fe20000010879 */
[----:B-1----:R-:W-:-:S06]  /*ae10*/  F2FP.BF16.PACK_AB R4, R55, R52 ;  /* 0x000000343704723e */ /* 0x002fcc00000010ff */
[----:B------:R-:W-:Y:S08]  /*ae20*/  MUFU.EX2 R50, R140 ;  /* 0x0000008c00327308 */ /* 0x000ff00000000800 */
[----:B------:R-:W1:Y:S01]  /*ae30*/  MUFU.EX2 R51, R51 ;  /* 0x0000003300337308 */ /* 0x000e620000000800 */
[----:B--2---:R-:W-:-:S07]  /*ae40*/  F2FP.BF16.PACK_AB R6, R54, R53 ;  /* 0x000000353606723e */ /* 0x004fce00000010ff */
[----:B------:R-:W-:Y:S08]  /*ae50*/  MUFU.EX2 R48, R48 ;  /* 0x0000003000307308 */ /* 0x000ff00000000800 */
[----:B------:R-:W2:Y:S01]  /*ae60*/  MUFU.EX2 R49, R49 ;  /* 0x0000003100317308 */ /* 0x000ea20000000800 */
[----:B-1----:R-:W-:Y:S02]  /*ae70*/  F2FP.BF16.PACK_AB R5, R51, R50 ;  /* 0x000000323305723e */ /* 0x002fe400000010ff */
[----:B--2---:R-:W-:-:S07]  /*ae80*/  F2FP.BF16.PACK_AB R7, R49, R48 ;  /* 0x000000303107723e */ /* 0x004fce00000010ff */
[C---:B------:R-:W-:Y:S08]  /*ae90*/  HMMA.16816.F32.BF16 R112, R4.reuse, R68, R112 ;  /* 0x000000440470723c */ /* 0x040ff00000041870 */
[C---:B------:R-:W-:Y:S01]  /*aea0*/  HMMA.16816.F32.BF16 R68, R4.reuse, R70, R8 ;  /* 0x000000460444723c */ /* 0x040fe20000041808 */
[----:B------:R-:W1:Y:S07]  /*aeb0*/  LDSM.16.MT88.4 R8, [R168+0xe400] ;  /* 0x00e40000a808783b */ /* 0x000e6e0000004200 */
[C---:B------:R-:W-:Y:S01]  /*aec0*/  HMMA.16816.F32.BF16 R72, R4.reuse, R76, R12 ;  /* 0x0000004c0448723c */ /* 0x040fe2000004180c */
[----:B------:R-:W2:Y:S07]  /*aed0*/  LDSM.16.MT88.4 R12, [R170+0xa800] ;  /* 0x00a80000aa0c783b */ /* 0x000eae0000004200 */
[C---:B------:R-:W-:Y:S01]  /*aee0*/  HMMA.16816.F32.BF16 R88, R4.reuse, R92, R28 ;  /* 0x0000005c0458723c */ /* 0x040fe2000004181c */
[----:B------:R-:W-:Y:S07]  /*aef0*/  MUFU.EX2 R30, R143 ;  /* 0x0000008f001e7308 */ /* 0x000fee0000000800 */
[C---:B------:R-:W-:Y:S01]  /*af00*/  HMMA.16816.F32.BF16 R92, R4.reuse, R94, R32 ;  /* 0x0000005e045c723c */ /* 0x040fe20000041820 */
[----:B------:R-:W3:Y:S06]  /*af10*/  MUFU.EX2 R29, R156 ;  /* 0x0000009c001d7308 */ /* 0x000eec0000000800 */
[--C-:B------:R-:W-:Y:S01]  /*af20*/  FFMA.FTZ R32, R116, c[0x0][0x23c], -R121.reuse ;  /* 0x00008f0074207a23 */ /* 0x100fe20000010879 */
[----:B------:R-:W-:Y:S01]  /*af30*/  HMMA.16816.F32.BF16 R80, R4, R84, R20 ;  /* 0x000000540450723c */ /* 0x000fe20000041814 */
[--C-:B------:R-:W-:Y:S01]  /*af40*/  FFMA.FTZ R35, R120, c[0x0][0x23c], -R121.reuse ;  /* 0x00008f0078237a23 */ /* 0x100fe20000010879 */
[----:B------:R-:W-:Y:S01]  /*af50*/  MUFU.EX2 R28, R145 ;  /* 0x00000091001c7308 */ /* 0x000fe20000000800 */
[--C-:B------:R-:W-:Y:S01]  /*af60*/  FFMA.FTZ R33, R62, c[0x0][0x23c], -R121.reuse ;  /* 0x00008f003e217a23 */ /* 0x100fe20000010879 */
[----:B------:R-:W4:Y:S01]  /*af70*/  LDSM.16.MT88.4 R20, [R170+0xc800] ;  /* 0x00c80000aa14783b */ /* 0x000f220000004200 */
[----:B------:R-:W-:-:S03]  /*af80*/  FFMA.FTZ R34, R119, c[0x0][0x23c], -R121 ;  /* 0x00008f0077227a23 */ /* 0x000fc60000010879 */
[C---:B------:R-:W-:Y:S02]  /*af90*/  HMMA.16816.F32.BF16 R96, R4.reuse, R108, R36 ;  /* 0x0000006c0460723c */ /* 0x040fe40000041824 */
[----:B------:R-:W-:Y:S06]  /*afa0*/  MUFU.EX2 R31, R157 ;  /* 0x0000009d001f7308 */ /* 0x000fec0000000800 */
[C---:B------:R-:W-:Y:S01]  /*afb0*/  HMMA.16816.F32.BF16 R76, R4.reuse, R78, R16 ;  /* 0x0000004e044c723c */ /* 0x040fe20000041810 */
[----:B------:R-:W-:Y:S01]  /*afc0*/  LDSM.16.MT88.4 R16, [R168+0xc800] ;  /* 0x00c80000a810783b */ /* 0x000fe20000004200 */
[----:B------:R-:W-:Y:S06]  /*afd0*/  MUFU.EX2 R32, R32 ;  /* 0x0000002000207308 */ /* 0x000fec0000000800 */
[C---:B------:R-:W-:Y:S01]  /*afe0*/  HMMA.16816.F32.BF16 R84, R4.reuse, R86, R24 ;  /* 0x000000560454723c */ /* 0x040fe20000041818 */
[----:B------:R-:W5:Y:S01]  /*aff0*/  LDSM.16.MT88.4 R24, [R168+0xa800] ;  /* 0x00a80000a818783b */ /* 0x000f620000004200 */
[----:B------:R-:W2:Y:S06]  /*b000*/  MUFU.EX2 R35, R35 ;  /* 0x0000002300237308 */ /* 0x000eac0000000800 */
[C---:B------:R-:W-:Y:S02]  /*b010*/  HMMA.16816.F32.BF16 R108, R4.reuse, R110, R40 ;  /* 0x0000006e046c723c */ /* 0x040fe40000041828 */
[----:B------:R-:W-:Y:S06]  /*b020*/  MUFU.EX2 R33, R33 ;  /* 0x0000002100217308 */ /* 0x000fec0000000800 */
[C---:B-1----:R-:W-:Y:S02]  /*b030*/  HMMA.16816.F32.BF16 R100, R4.reuse, R8, R44 ;  /* 0x000000080464723c */ /* 0x042fe4000004182c */
[----:B------:R-:W1:Y:S06]  /*b040*/  MUFU.EX2 R34, R34 ;  /* 0x0000002200227308 */ /* 0x000e6c0000000800 */
[----:B------:R-:W-:Y:S01]  /*b050*/  HMMA.16816.F32.BF16 R104, R4, R10, R104 ;  /* 0x0000000a0468723c */ /* 0x000fe20000041868 */
[----:B------:R-:W5:Y:S06]  /*b060*/  LDSM.16.MT88.4 R8, [R170+0xe800] ;  /* 0x00e80000aa08783b */ /* 0x000f6c0000004200 */
[----:B---3--:R-:W-:-:S02]  /*b070*/  F2FP.BF16.PACK_AB R4, R29, R30 ;  /* 0x0000001e1d04723e */ /* 0x008fc400000010ff */
[----:B--2---:R-:W-:Y:S02]  /*b080*/  F2FP.BF16.PACK_AB R5, R35, R32 ;  /* 0x000000202305723e */ /* 0x004fe400000010ff */
[----:B------:R-:W-:Y:S02]  /*b090*/  F2FP.BF16.PACK_AB R6, R31, R28 ;  /* 0x0000001c1f06723e */ /* 0x000fe400000010ff */
[----:B-1----:R-:W-:-:S07]  /*b0a0*/  F2FP.BF16.PACK_AB R7, R34, R33 ;  /* 0x000000212207723e */ /* 0x002fce00000010ff */
[C---:B------:R-:W-:Y:S08]  /*b0b0*/  HMMA.16816.F32.BF16 R112, R4.reuse, R12, R112 ;  /* 0x0000000c0470723c */ /* 0x040ff00000041870 */
[C---:B------:R-:W-:Y:S01]  /*b0c0*/  HMMA.16816.F32.BF16 R68, R4.reuse, R14, R68 ;  /* 0x0000000e0444723c */ /* 0x040fe20000041844 */
[----:B------:R-:W1:Y:S07]  /*b0d0*/  LDSM.16.MT88.4 R12, [R168+0xe800] ;  /* 0x00e80000a80c783b */ /* 0x000e6e0000004200 */
[C---:B----4-:R-:W-:Y:S08]  /*b0e0*/  HMMA.16816.F32.BF16 R80, R4.reuse, R20, R80 ;  /* 0x000000140450723c */ /* 0x050ff00000041850 */
[C---:B------:R-:W-:Y:S01]  /*b0f0*/  HMMA.16816.F32.BF16 R84, R4.reuse, R22, R84 ;  /* 0x000000160454723c */ /* 0x040fe20000041854 */
[----:B------:R-:W2:Y:S07]  /*b100*/  LDSM.16.MT88.4 R20, [R170+0xac00] ;  /* 0x00ac0000aa14783b */ /* 0x000eae0000004200 */
[C---:B-----5:R-:W-:Y:S01]  /*b110*/  HMMA.16816.F32.BF16 R72, R4.reuse, R24, R72 ;  /* 0x000000180448723c */ /* 0x060fe20000041848 */
[----:B------:R-:W-:Y:S07]  /*b120*/  MUFU.EX2 R24, R161 ;  /* 0x000000a100187308 */ /* 0x000fee0000000800 */
[C---:B------:R-:W-:Y:S01]  /*b130*/  HMMA.16816.F32.BF16 R76, R4.reuse, R26, R76 ;  /* 0x0000001a044c723c */ /* 0x040fe2000004184c */
[----:B------:R-:W-:Y:S07]  /*b140*/  MUFU.EX2 R26, R58 ;  /* 0x0000003a001a7308 */ /* 0x000fee0000000800 */
[C---:B------:R-:W-:Y:S01]  /*b150*/  HMMA.16816.F32.BF16 R96, R4.reuse, R8, R96 ;  /* 0x000000080460723c */ /* 0x040fe20000041860 */
[----:B------:R-:W3:Y:S07]  /*b160*/  MUFU.EX2 R25, R61 ;  /* 0x0000003d00197308 */ /* 0x000eee0000000800 */
[C---:B-1----:R-:W-:Y:S01]  /*b170*/  HMMA.16816.F32.BF16 R100, R4.reuse, R12, R100 ;  /* 0x0000000c0464723c */ /* 0x042fe20000041864 */
[----:B------:R-:W1:Y:S06]  /*b180*/  MUFU.EX2 R27, R60 ;  /* 0x0000003c001b7308 */ /* 0x000e6c0000000800 */
[----:B------:R-:W-:Y:S01]  /*b190*/  FADD.FTZ R13, R57, R132 ;  /* 0x00000084390d7221 */ /* 0x000fe20000010000 */
[----:B------:R-:W-:Y:S01]  /*b1a0*/  HMMA.16816.F32.BF16 R108, R4, R10, R108 ;  /* 0x0000000a046c723c */ /* 0x000fe2000004186c */
[----:B------:R-:W4:Y:S02]  /*b1b0*/  LDSM.16.MT88.4 R8, [R170+0xcc00] ;  /* 0x00cc0000aa08783b */ /* 0x000f240000004200 */
[----:B------:R-:W-:-:S02]  /*b1c0*/  FADD.FTZ R13, R0, R13 ;  /* 0x0000000d000d7221 */ /* 0x000fc40000010000 */
[----:B------:R-:W-:Y:S02]  /*b1d0*/  FADD.FTZ R0, R192, R199 ;  /* 0x000000c7c0007221 */ /* 0x000fe40000010000 */
[----:B------:R-:W-:Y:S01]  /*b1e0*/  FADD.FTZ R130, R130, R13 ;  /* 0x0000000d82827221 */ /* 0x000fe20000010000 */
[----:B------:R-:W-:Y:S01]  /*b1f0*/  HMMA.16816.F32.BF16 R88, R4, R16, R88 ;  /* 0x000000100458723c */ /* 0x000fe20000041858 */
[----:B------:R-:W-:Y:S02]  /*b200*/  FADD.FTZ R0, R167, R0 ;  /* 0x00000000a7007221 */ /* 0x000fe40000010000 */
[----:B------:R-:W-:Y:S02]  /*b210*/  FADD.FTZ R130, R127, R130 ;  /* 0x000000827f827221 */ /* 0x000fe40000010000 */
[----:B------:R-:W-:-:S03]  /*b220*/  FADD.FTZ R195, R195, R0 ;  /* 0x00000000c3c37221 */ /* 0x000fc60000010000 */
[----:B------:R-:W-:Y:S01]  /*b230*/  HMMA.16816.F32.BF16 R92, R4, R18, R92 ;  /* 0x00000012045c723c */ /* 0x000fe2000004185c */
[----:B------:R-:W5:Y:S01]  /*b240*/  LDSM.16.MT88.4 R16, [R168+0xac00] ;  /* 0x00ac0000a810783b */ /* 0x000f620000004200 */
[----:B------:R-:W-:-:S06]  /*b250*/  FADD.FTZ R204, R204, R195 ;  /* 0x000000c3cccc7221 */ /* 0x000fcc0000010000 */
[----:B------:R-:W-:Y:S01]  /*b260*/  HMMA.16816.F32.BF16 R104, R4, R14, R104 ;  /* 0x0000000e0468723c */ /* 0x000fe20000041868 */
[----:B------:R-:W5:Y:S06]  /*b270*/  LDSM.16.MT88.4 R12, [R168+0xcc00] ;  /* 0x00cc0000a80c783b */ /* 0x000f6c0000004200 */
[----:B------:R-:W-:Y:S02]  /*b280*/  F2FP.BF16.PACK_AB R4, R158, R149 ;  /* 0x000000959e04723e */ /* 0x000fe400000010ff */
[----:B---3--:R-:W-:Y:S02]  /*b290*/  F2FP.BF16.PACK_AB R5, R25, R26 ;  /* 0x0000001a1905723e */ /* 0x008fe400000010ff */
[----:B------:R-:W-:-:S02]  /*b2a0*/  F2FP.BF16.PACK_AB R6, R24, R151 ;  /* 0x000000971806723e */ /* 0x000fc400000010ff */
[----:B-1----:R-:W-:-:S07]  /*b2b0*/  F2FP.BF16.PACK_AB R7, R196, R27 ;  /* 0x0000001bc407723e */ /* 0x002fce00000010ff */
[C---:B--2---:R-:W-:Y:S07]  /*b2c0*/  HMMA.16816.F32.BF16 R112, R4.reuse, R20, R112 ;  /* 0x000000140470723c */ /* 0x044fee0000041870 */
[----:B------:R-:W-:Y:S01]  /*b2d0*/  FADD.FTZ R21, R123, R130 ;  /* 0x000000827b157221 */ /* 0x000fe20000010000 */
[----:B----4-:R-:W-:Y:S03]  /*b2e0*/  HMMA.16816.F32.BF16 R80, R4, R8, R80 ;  /* 0x000000080450723c */ /* 0x010fe60000041850 */
[----:B------:R-:W-:-:S04]  /*b2f0*/  FADD.FTZ R21, R122, R21 ;  /* 0x000000157a157221 */ /* 0x000fc80000010000 */
[----:B------:R-:W-:Y:S01]  /*b300*/  FADD.FTZ R200, R200, R21 ;  /* 0x00000015c8c87221 */ /* 0x000fe20000010000 */
[----:B------:R-:W-:Y:S01]  /*b310*/  HMMA.16816.F32.BF16 R84, R4, R10, R84 ;  /* 0x0000000a0454723c */ /* 0x000fe20000041854 */
[----:B------:R-:W1:Y:S02]  /*b320*/  LDSM.16.MT88.4 R8, [R168+0xec00] ;  /* 0x00ec0000a808783b */ /* 0x000e640000004200 */
[----:B------:R-:W-:-:S04]  /*b330*/  FADD.FTZ R187, R187, R200 ;  /* 0x000000c8bbbb7221 */ /* 0x000fc80000010000 */
[----:B------:R-:W-:Y:S01]  /*b340*/  FADD.FTZ R166, R166, R187 ;  /* 0x000000bba6a67221 */ /* 0x000fe20000010000 */
[----:B-----5:R-:W-:Y:S03]  /*b350*/  HMMA.16816.F32.BF16 R72, R4, R16, R72 ;  /* 0x000000100448723c */ /* 0x020fe60000041848 */
[----:B------:R-:W-:-:S04]  /*b360*/  FADD.FTZ R165, R165, R166 ;  /* 0x000000a6a5a57221 */ /* 0x000fc80000010000 */
[----:B------:R-:W-:Y:S01]  /*b370*/  FADD.FTZ R148, R148, R165 ;  /* 0x000000a594947221 */ /* 0x000fe20000010000 */
[----:B------:R-:W-:Y:S01]  /*b380*/  HMMA.16816.F32.BF16 R76, R4, R18, R76 ;  /* 0x00000012044c723c */ /* 0x000fe2000004184c */
[----:B------:R-:W2:Y:S02]  /*b390*/  LDSM.16.MT88.4 R16, [R170+0xec00] ;  /* 0x00ec0000aa10783b */ /* 0x000ea40000004200 */
[----:B------:R-:W-:-:S04]  /*b3a0*/  FADD.FTZ R159, R159, R148 ;  /* 0x000000949f9f7221 */ /* 0x000fc80000010000 */
[----:B------:R-:W-:Y:S01]  /*b3b0*/  FADD.FTZ R146, R146, R159 ;  /* 0x0000009f92927221 */ /* 0x000fe20000010000 */
[----:B------:R-:W-:Y:S03]  /*b3c0*/  HMMA.16816.F32.BF16 R88, R4, R12, R88 ;  /* 0x0000000c0458723c */ /* 0x000fe60000041858 */
[----:B------:R-:W-:-:S04]  /*b3d0*/  FADD.FTZ R139, R139, R146 ;  /* 0x000000928b8b7221 */ /* 0x000fc80000010000 */
[----:B------:R-:W-:Y:S01]  /*b3e0*/  FADD.FTZ R13, R147, R204 ;  /* 0x000000cc930d7221 */ /* 0x000fe20000010000 */
[C---:B------:R-:W-:Y:S01]  /*b3f0*/  HMMA.16816.F32.BF16 R68, R4.reuse, R22, R68 ;  /* 0x000000160444723c */ /* 0x040fe20000041844 */
[----:B------:R-:W-:Y:S02]  /*b400*/  FADD.FTZ R50, R50, R139 ;  /* 0x0000008b32327221 */ /* 0x000fe40000010000 */
[----:B------:R-:W-:Y:S02]  /*b410*/  FADD.FTZ R13, R150, R13 ;  /* 0x0000000d960d7221 */ /* 0x000fe40000010000 */
[----:B------:R-:W-:Y:S02]  /*b420*/  FADD.FTZ R51, R51, R50 ;  /* 0x0000003233337221 */ /* 0x000fe40000010000 */
[----:B------:R-:W-:Y:S01]  /*b430*/  FADD.FTZ R0, R52, R13 ;  /* 0x0000000d34007221 */ /* 0x000fe20000010000 */
[----:B------:R-:W-:Y:S01]  /*b440*/  HMMA.16816.F32.BF16 R92, R4, R14, R92 ;  /* 0x0000000e045c723c */ /* 0x000fe2000004185c */
[----:B------:R-:W-:-:S02]  /*b450*/  FADD.FTZ R48, R48, R51 ;  /* 0x0000003330307221 */ /* 0x000fc40000010000 */
[----:B------:R-:W-:Y:S02]  /*b460*/  FADD.FTZ R0, R55, R0 ;  /* 0x0000000037007221 */ /* 0x000fe40000010000 */
[----:B------:R-:W-:Y:S02]  /*b470*/  FADD.FTZ R49, R49, R48 ;  /* 0x0000003031317221 */ /* 0x000fe40000010000 */
[----:B------:R-:W-:Y:S01]  /*b480*/  FADD.FTZ R13, R53, R0 ;  /* 0x00000000350d7221 */ /* 0x000fe20000010000 */
[----:B-1----:R-:W-:Y:S01]  /*b490*/  HMMA.16816.F32.BF16 R100, R4, R8, R100 ;  /* 0x000000080464723c */ /* 0x002fe20000041864 */
[----:B------:R-:W-:Y:S02]  /*b4a0*/  FADD.FTZ R0, R32, R49 ;  /* 0x0000003120007221 */ /* 0x000fe40000010000 */
[----:B------:R-:W-:Y:S02]  /*b4b0*/  FADD.FTZ R13, R54, R13 ;  /* 0x0000000d360d7221 */ /* 0x000fe40000010000 */
[----:B------:R-:W-:-:S02]  /*b4c0*/  FADD.FTZ R0, R35, R0 ;  /* 0x0000000023007221 */ /* 0x000fc40000010000 */
[----:B------:R-:W-:Y:S01]  /*b4d0*/  FADD.FTZ R30, R30, R13 ;  /* 0x0000000d1e1e7221 */ /* 0x000fe20000010000 */
[C---:B------:R-:W-:Y:S01]  /*b4e0*/  HMMA.16816.F32.BF16 R104, R4.reuse, R10, R104 ;  /* 0x0000000a0468723c */ /* 0x040fe20000041868 */
[----:B------:R-:W-:Y:S02]  /*b4f0*/  FADD.FTZ R9, R33, R0 ;  /* 0x0000000021097221 */ /* 0x000fe40000010000 */
[----:B------:R-:W-:Y:S02]  /*b500*/  FADD.FTZ R29, R29, R30 ;  /* 0x0000001e1d1d7221 */ /* 0x000fe40000010000 */
[----:B------:R-:W-:Y:S02]  /*b510*/  FADD.FTZ R9, R34, R9 ;  /* 0x0000000922097221 */ /* 0x000fe40000010000 */
[----:B------:R-:W-:Y:S01]  /*b520*/  FADD.FTZ R28, R28, R29 ;  /* 0x0000001d1c1c7221 */ /* 0x000fe20000010000 */
[----:B--2---:R-:W-:Y:S01]  /*b530*/  HMMA.16816.F32.BF16 R96, R4, R16, R96 ;  /* 0x000000100460723c */ /* 0x004fe20000041860 */
[----:B------:R-:W-:-:S02]  /*b540*/  FADD.FTZ R26, R26, R9 ;  /* 0x000000091a1a7221 */ /* 0x000fc40000010000 */
[----:B------:R-:W-:Y:S02]  /*b550*/  FADD.FTZ R0, R31, R28 ;  /* 0x0000001c1f007221 */ /* 0x000fe40000010000 */
[----:B------:R-:W-:Y:S02]  /*b560*/  FADD.FTZ R26, R25, R26 ;  /* 0x0000001a191a7221 */ /* 0x000fe40000010000 */
[----:B------:R-:W-:Y:S01]  /*b570*/  FADD.FTZ R149, R149, R0 ;  /* 0x0000000095957221 */ /* 0x000fe20000010000 */
[----:B------:R-:W-:Y:S01]  /*b580*/  HMMA.16816.F32.BF16 R108, R4, R18, R108 ;  /* 0x00000012046c723c */ /* 0x000fe2000004186c */
[----:B------:R-:W-:Y:S01]  /*b590*/  FADD.FTZ R27, R27, R26 ;  /* 0x0000001a1b1b7221 */ /* 0x000fe20000010000 */
[----:B------:R-:W-:Y:S01]  /*b5a0*/  MOV R0, R3 ;  /* 0x0000000300007202 */ /* 0x000fe20000000f00 */
[----:B------:R-:W-:Y:S02]  /*b5b0*/  FADD.FTZ R158, R158, R149 ;  /* 0x000000959e9e7221 */ /* 0x000fe40000010000 */
[----:B------:R-:W-:-:S02]  /*b5c0*/  FADD.FTZ R196, R196, R27 ;  /* 0x0000001bc4c47221 */ /* 0x000fc40000010000 */
[----:B------:R-:W-:-:S04]  /*b5d0*/  FADD.FTZ R151, R151, R158 ;  /* 0x0000009e97977221 */ /* 0x000fc80000010000 */
[----:B------:R-:W-:Y:S02]  /*b5e0*/  FADD.FTZ R195, R24, R151 ;  /* 0x0000009718c37221 */ /* 0x000fe40000010000 */
.L_x_705:
[----:B------:R-:W-:-:S13]  /*b5f0*/  ISETP.GE.AND P0, PT, R180, 0x1, PT ;  /* 0x00000001b400780c */ /* 0x000fda0003f06270 */
[----:B------:R-:W-:Y:S05]  /*b600*/  @!P0 BRA `(.L_x_713) ;  /* 0x00003d8000008947 */ /* 0x000fea0003800000 */
[----:B------:R-:W-:Y:S01]  /*b610*/  ULDC UR5, c[0x0][0x1a0] ;  /* 0x0000680000057ab9 */ /* 0x000fe20000000800 */
[----:B------:R-:W-:Y:S01]  /*b620*/  IMAD.MOV.U32 R3, RZ, RZ, R0 ;  /* 0x000000ffff037224 */ /* 0x000fe200078e0000 */
[----:B------:R-:W-:Y:S01]  /*b630*/  ULEA UR5, -UR5, URZ, 0x7 ;  /* 0x0000003f05057291 */ /* 0x000fe2000f8e393f */
[----:B------:R-:W-:-:S03]  /*b640*/  IMAD.MOV.U32 R117, RZ, RZ, R2 ;  /* 0x000000ffff757224 */ /* 0x000fc600078e0002 */
[----:B------:R-:W-:Y:S02]  /*b650*/  USHF.R.S32.HI UR4, URZ, 0x1f, UR5 ;  /* 0x0000001f3f047899 */ /* 0x000fe40008011405 */
[----:B------:R-:W-:-:S04]  /*b660*/  MOV R192, UR5 ;  /* 0x0000000500c07c02 */ /* 0x000fc80008000f00 */
[----:B------:R-:W-:Y:S02]  /*b670*/  MOV R187, UR4 ;  /* 0x0000000400bb7c02 */ /* 0x000fe40008000f00 */
.L_x_717:
[----:B------:R-:W-:Y:S01]  /*b680*/  MOV R119, R192 ;  /* 0x000000c000777202 */ /* 0x000fe20000000f00 */
[----:B------:R-:W-:Y:S04]  /*b690*/  DEPBAR.LE SB0, 0x0 ;  /* 0x000080000000791a */ /* 0x000fe80000000000 */
[----:B------:R-:W-:Y:S01]  /*b6a0*/  BAR.SYNC.DEFER_BLOCKING 0x0 ;  /* 0x0000000000007b1d */ /* 0x000fe20000010000 */
[----:B------:R-:W-:Y:S05]  /*b6b0*/  MOV R0, R187 ;  /* 0x000000bb00007202 */ /* 0x000fea0000000f00 */
[----:B------:R-:W-:-:S05]  /*b6c0*/  @!P6 BRA `(.L_x_714) ;  /* 0x000003c00000e947 */ /* 0x000fca0003800000 */
[----:B------:R-:W-:Y:S01]  /*b6d0*/  IMAD.SHL.U32 R10, R180, 0x80, RZ ;  /* 0x00000080b40a7824 */ /* 0x000fe200078e00ff */
[----:B------:R-:W-:Y:S04]  /*b6e0*/  IABS R0, c[0x0][0x2d0] ;  /* 0x0000b40000007a13 */ /* 0x000fe80000000000 */
[----:B------:R-:W1:Y:S01]  /*b6f0*/  I2F.RP R7, R0 ;  /* 0x0000000000077306 */ /* 0x000e620000209400 */
[----:B------:R-:W-:Y:S09]  /*b700*/  IABS R6, R10 ;  /* 0x0000000a00067213 */ /* 0x000ff20000000000 */
[----:B-1----:R-:W1:Y:S02]  /*b710*/  MUFU.RCP R2, R7 ;  /* 0x0000000700027308 */ /* 0x002e640000001000 */
[----:B-1----:R-:W-:Y:S02]  /*b720*/  IADD3 R8, R2, 0xffffffe, RZ ;  /* 0x0ffffffe02087810 */ /* 0x002fe40007ffe0ff */
[C---:B------:R-:W-:Y:S06]  /*b730*/  IADD3 R2, R10.reuse, -0x80, RZ ;  /* 0xffffff800a027810 */ /* 0x040fec0007ffe0ff */
[----:B------:R-:W1:Y:S01]  /*b740*/  F2I.FTZ.U32.TRUNC.NTZ R9, R8 ;  /* 0x0000000800097305 */ /* 0x000e62000021f000 */
[----:B------:R-:W-:Y:S02]  /*b750*/  LOP3.LUT R10, R10, c[0x0][0x2d0], RZ, 0x3c, !PT ;  /* 0x0000b4000a0a7a12 */ /* 0x000fe400078e3cff */
[----:B------:R-:W-:Y:S02]  /*b760*/  IABS R4, R2 ;  /* 0x0000000200047213 */ /* 0x000fe40000000000 */
[----:B------:R-:W-:Y:S02]  /*b770*/  LOP3.LUT R2, R2, c[0x0][0x2d0], RZ, 0x3c, !PT ;  /* 0x0000b40002027a12 */ /* 0x000fe400078e3cff */
[----:B------:R-:W-:Y:S02]  /*b780*/  ISETP.GE.AND P2, PT, R10, RZ, PT ;  /* 0x000000ff0a00720c */ /* 0x000fe40003f46270 */
[----:B------:R-:W-:Y:S01]  /*b790*/  ISETP.GE.AND P0, PT, R2, RZ, PT ;  /* 0x000000ff0200720c */ /* 0x000fe20003f06270 */
[--C-:B-1----:R-:W-:Y:S02]  /*b7a0*/  IMAD.MOV R5, RZ, RZ, -R9.reuse ;  /* 0x000000ffff057224 */ /* 0x102fe400078e0a09 */
[----:B------:R-:W-:Y:S02]  /*b7b0*/  IMAD.MOV.U32 R8, RZ, RZ, RZ ;  /* 0x000000ffff087224 */ /* 0x000fe400078e00ff */
[----:B------:R-:W-:Y:S04]  /*b7c0*/  IMAD R5, R5, R0, RZ ;  /* 0x0000000005057224 */ /* 0x000fe800078e02ff */
[----:B------:R-:W-:Y:S06]  /*b7d0*/  IMAD.HI.U32 R9, R9, R5, R8 ;  /* 0x0000000509097227 */ /* 0x000fec00078e0008 */
[C---:B------:R-:W-:Y:S04]  /*b7e0*/  IMAD.HI.U32 R8, R9.reuse, R4, RZ ;  /* 0x0000000409087227 */ /* 0x040fe800078e00ff */
[----:B------:R-:W-:Y:S04]  /*b7f0*/  IMAD.HI.U32 R9, R9, R6, RZ ;  /* 0x0000000609097227 */ /* 0x000fe800078e00ff */
[----:B------:R-:W-:Y:S02]  /*b800*/  IMAD.MOV R7, RZ, RZ, -R9 ;  /* 0x000000ffff077224 */ /* 0x000fe400078e0a09 */
[----:B------:R-:W-:Y:S02]  /*b810*/  IMAD.MOV R5, RZ, RZ, -R8 ;  /* 0x000000ffff057224 */ /* 0x000fe400078e0a08 */
[C---:B------:R-:W-:Y:S02]  /*b820*/  IMAD R6, R0.reuse, R7, R6 ;  /* 0x0000000700067224 */ /* 0x040fe400078e0206 */
[C---:B------:R-:W-:Y:S03]  /*b830*/  IMAD R4, R0.reuse, R5, R4 ;  /* 0x0000000500047224 */ /* 0x040fe600078e0204 */
[C---:B------:R-:W-:Y:S02]  /*b840*/  ISETP.GT.U32.AND P3, PT, R0.reuse, R6, PT ;  /* 0x000000060000720c */ /* 0x040fe40003f64070 */
[----:B------:R-:W-:Y:S11]  /*b850*/  ISETP.GT.U32.AND P1, PT, R0, R4, PT ;  /* 0x000000040000720c */ /* 0x000ff60003f24070 */
[----:B------:R-:W-:Y:S01]  /*b860*/  @!P3 IADD3 R9, R9, 0x1, RZ ;  /* 0x000000010909b810 */ /* 0x000fe20007ffe0ff */
[--C-:B------:R-:W-:Y:S01]  /*b870*/  @!P3 IMAD.IADD R6, R6, 0x1, -R0.reuse ;  /* 0x000000010606b824 */ /* 0x100fe200078e0a00 */
[----:B------:R-:W-:Y:S01]  /*b880*/  @!P1 IADD3 R8, R8, 0x1, RZ ;  /* 0x0000000108089810 */ /* 0x000fe20007ffe0ff */
[----:B------:R-:W-:Y:S01]  /*b890*/  @!P1 IMAD.IADD R4, R4, 0x1, -R0 ;  /* 0x0000000104049824 */ /* 0x000fe200078e0a00 */
[----:B------:R-:W-:Y:S02]  /*b8a0*/  ISETP.NE.AND P1, PT, RZ, c[0x0][0x2d0], PT ;  /* 0x0000b400ff007a0c */ /* 0x000fe40003f25270 */
[-C--:B------:R-:W-:Y:S02]  /*b8b0*/  ISETP.GE.U32.AND P5, PT, R6, R0.reuse, PT ;  /* 0x000000000600720c */ /* 0x080fe40003fa6070 */
[----:B------:R-:W-:Y:S02]  /*b8c0*/  ISETP.GE.U32.AND P4, PT, R4, R0, PT ;  /* 0x000000000400720c */ /* 0x000fe40003f86070 */
[----:B------:R-:W-:Y:S09]  /*b8d0*/  LOP3.LUT R0, RZ, c[0x0][0x2d0], RZ, 0x33, !PT ;  /* 0x0000b400ff007a12 */ /* 0x000ff200078e33ff */
[----:B------:R-:W-:Y:S02]  /*b8e0*/  @P5 IADD3 R9, R9, 0x1, RZ ;  /* 0x0000000109095810 */ /* 0x000fe40007ffe0ff */
[----:B------:R-:W-:Y:S03]  /*b8f0*/  @P4 IADD3 R8, R8, 0x1, RZ ;  /* 0x0000000108084810 */ /* 0x000fe60007ffe0ff */
[----:B------:R-:W-:Y:S01]  /*b900*/  @!P2 IMAD.MOV R9, RZ, RZ, -R9 ;  /* 0x000000ffff09a224 */ /* 0x000fe200078e0a09 */
[----:B------:R-:W-:Y:S04]  /*b910*/  @!P0 IADD3 R8, -R8, RZ, RZ ;  /* 0x000000ff08088210 */ /* 0x000fe80007ffe1ff */
[C---:B------:R-:W-:Y:S02]  /*b920*/  SEL R9, R0.reuse, R9, !P1 ;  /* 0x0000000900097207 */ /* 0x040fe40004800000 */
[----:B------:R-:W-:Y:S02]  /*b930*/  SEL R5, R0, R8, !P1 ;  /* 0x0000000800057207 */ /* 0x000fe40004800000 */
[-C--:B------:R-:W-:Y:S02]  /*b940*/  LEA R6, P0, R9, R190.reuse, 0x2 ;  /* 0x000000be09067211 */ /* 0x080fe400078010ff */
[----:B------:R-:W-:Y:S01]  /*b950*/  LEA R10, P1, R5, R190, 0x2 ;  /* 0x000000be050a7211 */ /* 0x000fe200078210ff */
[C---:B------:R-:W-:Y:S01]  /*b960*/  IMAD.IADD R0, R9.reuse, 0x1, -R5 ;  /* 0x0000000109007824 */ /* 0x040fe200078e0a05 */
[-C--:B------:R-:W-:Y:S02]  /*b970*/  LEA.HI.X.SX32 R7, R9, R191.reuse, 0x2, P0 ;  /* 0x000000bf09077211 */ /* 0x080fe400000f16ff */
[----:B------:R-:W-:Y:S01]  /*b980*/  LEA.HI.X.SX32 R11, R5, R191, 0x2, P1 ;  /* 0x000000bf050b7211 */ /* 0x000fe200008f16ff */
[----:B------:R-:W-:Y:S03]  /*b990*/  IMAD.MOV.U32 R5, RZ, RZ, c[0x0][0x2d0] ;  /* 0x0000b400ff057624 */ /* 0x000fe600078e00ff */
[----:B------:R-:W2:Y:S01]  /*b9a0*/  LDG.E R7, [R6.64] ;  /* 0x0000000606077981 */ /* 0x000ea2000c1e1900 */
[----:B------:R-:W-:Y:S03]  /*b9b0*/  IMAD R5, R0, R5, -0x80 ;  /* 0xffffff8000057424 */ /* 0x000fe600078e0205 */
[----:B------:R-:W2:Y:S01]  /*b9c0*/  LDG.E R2, [R10.64] ;  /* 0x000000060a027981 */ /* 0x000ea2000c1e1900 */
[C---:B------:R-:W-:Y:S01]  /*b9d0*/  IMAD.WIDE.U32 R8, R5.reuse, c[0x0][0x1a0], RZ ;  /* 0x0000680005087a25 */ /* 0x040fe200078e00ff */
[----:B------:R-:W-:Y:S05]  /*b9e0*/  SHF.R.S32.HI R0, RZ, 0x1f, R5 ;  /* 0x0000001fff007819 */ /* 0x000fea0000011405 */
[----:B------:R-:W-:Y:S04]  /*b9f0*/  IMAD R0, R0, c[0x0][0x1a0], RZ ;  /* 0x0000680000007a24 */ /* 0x000fe800078e02ff */
[----:B------:R-:W-:Y:S05]  /*ba00*/  IMAD R0, R5, c[0x0][0x1a4], R0 ;  /* 0x0000690005007a24 */ /* 0x000fea00078e0200 */
[----:B------:R-:W-:Y:S01]  /*ba10*/  IADD3 R9, R9, R0, RZ ;  /* 0x0000000009097210 */ /* 0x000fe20007ffe0ff */
[----:B--2---:R-:W-:Y:S04]  /*ba20*/  IMAD.IADD R2, R2, 0x1, -R7 ;  /* 0x0000000102027824 */ /* 0x004fe800078e0a07 */
[----:B------:R-:W-:Y:S01]  /*ba30*/  IMAD.WIDE.U32 R8, R2, c[0x0][0x188], R8 ;  /* 0x0000620002087a25 */ /* 0x000fe200078e0008 */
[----:B------:R-:W-:Y:S03]  /*ba40*/  SHF.R.S32.HI R4, RZ, 0x1f, R2 ;  /* 0x0000001fff047819 */ /* 0x000fe60000011402 */
[----:B------:R-:W-:Y:S02]  /*ba50*/  IMAD.MOV.U32 R119, RZ, RZ, R8 ;  /* 0x000000ffff777224 */ /* 0x000fe400078e0008 */
[----:B------:R-:W-:Y:S04]  /*ba60*/  IMAD R5, R4, c[0x0][0x188], RZ ;  /* 0x0000620004057a24 */ /* 0x000fe800078e02ff */
[----:B------:R-:W-:Y:S04]  /*ba70*/  IMAD R5, R2, c[0x0][0x18c], R5 ;  /* 0x0000630002057a24 */ /* 0x000fe800078e0205 */
[----:B------:R-:W-:Y:S02]  /*ba80*/  IMAD.IADD R0, R9, 0x1, R5 ;  /* 0x0000000109007824 */ /* 0x000fe400078e0205 */
.L_x_714:
[----:B------:R-:W-:Y:S02]  /*ba90*/  ISETP.GE.AND P4, PT, R184, c[0x0][0x220], PT ;  /* 0x00008800b8007a0c */ /* 0x000fe40003f86270 */
[----:B------:R-:W-:Y:S02]  /*baa0*/  ISETP.GE.AND P3, PT, R175, c[0x0][0x220], PT ;  /* 0x00008800af007a0c */ /* 0x000fe40003f66270 */
[CC--:B------:R-:W-:Y:S02]  /*bab0*/  LEA R118, P1, R119.reuse, R198.reuse, 0x1 ;  /* 0x000000c677767211 */ /* 0x0c0fe400078208ff */
[----:B------:R-:W-:Y:S02]  /*bac0*/  IADD3 R201, P0, R186, R119, RZ ;  /* 0x00000077bac97210 */ /* 0x000fe40007f1e0ff */
[-CC-:B------:R-:W-:Y:S02]  /*bad0*/  LEA.HI.X R119, R119, R197.reuse, R0.reuse, 0x1, P1 ;  /* 0x000000c577777211 */ /* 0x180fe400008f0c00 */
[----:B------:R-:W-:Y:S01]  /*bae0*/  ISETP.GE.AND P2, PT, R174, c[0x0][0x220], PT ;  /* 0x00008800ae007a0c */ /* 0x000fe20003f46270 */
[----:B------:R-:W-:Y:S02]  /*baf0*/  IMAD.X R2, R183, 0x1, R0, P0 ;  /* 0x00000001b7027824 */ /* 0x000fe400000e0600 */
[----:B------:R-:W-:Y:S01]  /*bb00*/  @P4 STS [R181+0x9000], RZ ;  /* 0x009000ffb5004388 */ /* 0x000fe20000000800 */
[CC--:B------:R-:W-:Y:S02]  /*bb10*/  @!P4 LEA R204, P5, R201.reuse, R198.reuse, 0x1 ;  /* 0x000000c6c9ccc211 */ /* 0x0c0fe400078a08ff */
[CC--:B------:R-:W-:Y:S01]  /*bb20*/  @!P3 LEA R202, P1, R201.reuse, R198.reuse, 0x1 ;  /* 0x000000c6c9cab211 */ /* 0x0c0fe200078208ff */
[----:B------:R-:W-:Y:S01]  /*bb30*/  @P4 STS [R181+0x9004], RZ ;  /* 0x009004ffb5004388 */ /* 0x000fe20000000800 */
[CCC-:B------:R-:W-:Y:S02]  /*bb40*/  @!P4 LEA.HI.X R205, R201.reuse, R197.reuse, R2.reuse, 0x1, P5 ;  /* 0x000000c5c9cdc211 */ /* 0x1c0fe400028f0c02 */
[C-C-:B------:R-:W-:Y:S01]  /*bb50*/  @!P3 LEA.HI.X R203, R201.reuse, R197, R2.reuse, 0x1, P1 ;  /* 0x000000c5c9cbb211 */ /* 0x140fe200008f0c02 */
[----:B------:R-:W-:Y:S01]  /*bb60*/  @P4 STS.64 [R181+0x9008], RZ ;  /* 0x009008ffb5004388 */ /* 0x000fe20000000a00 */
[C---:B------:R-:W-:Y:S02]  /*bb70*/  IADD3 R199, P5, R186.reuse, R201, RZ ;  /* 0x000000c9bac77210 */ /* 0x040fe40007fbe0ff */
[-C--:B------:R-:W-:Y:S01]  /*bb80*/  @!P2 LEA R200, P0, R201, R198.reuse, 0x1 ;  /* 0x000000c6c9c8a211 */ /* 0x080fe200078008ff */
[----:B------:R-:W-:Y:S01]  /*bb90*/  @!PT LDS RZ, [RZ] ;  /* 0x00000000fffff984 */ /* 0x000fe20000000800 */
[----:B------:R-:W-:Y:S01]  /*bba0*/  @!PT LDS RZ, [RZ] ;  /* 0x00000000fffff984 */ /* 0x000fe20000000800 */
[----:B------:R-:W-:Y:S01]  /*bbb0*/  @!PT LDS RZ, [RZ] ;  /* 0x00000000fffff984 */ /* 0x000fe20000000800 */
[----:B------:R1:W-:Y:S01]  /*bbc0*/  @!P4 LDGSTS.E.BYPASS.LTC128B.128 [R181+0x9000], [R118.64] ;  /* 0x0900000076b5cfae */ /* 0x0003e2000b901d46 */
[-C--:B------:R-:W-:Y:S02]  /*bbd0*/  @!P3 LEA R208, P1, R199, R198.reuse, 0x1 ;  /* 0x000000c6c7d0b211 */ /* 0x080fe400078208ff */
[-CC-:B------:R-:W-:Y:S01]  /*bbe0*/  @!P2 LEA.HI.X R201, R201, R197.reuse, R2.reuse, 0x1, P0 ;  /* 0x000000c5c9c9a211 */ /* 0x180fe200000f0c02 */
[----:B------:R-:W-:Y:S01]  /*bbf0*/  @P3 STS.128 [R181+0xb000], RZ ;  /* 0x00b000ffb5003388 */ /* 0x000fe20000000c00 */
[----:B------:R-:W-:Y:S01]  /*bc00*/  IMAD.X R2, R183, 0x1, R2, P5 ;  /* 0x00000001b7027824 */ /* 0x000fe200028e0602 */
[CC--:B------:R-:W-:Y:S02]  /*bc10*/  @!P4 LEA R210, P5, R199.reuse, R198.reuse, 0x1 ;  /* 0x000000c6c7d2c211 */ /* 0x0c0fe400078a08ff */
[----:B------:R-:W-:Y:S01]  /*bc20*/  @!PT LDS RZ, [RZ] ;  /* 0x00000000fffff984 */ /* 0x000fe20000000800 */
[----:B------:R-:W-:Y:S01]  /*bc30*/  @!PT LDS RZ, [RZ] ;  /* 0x00000000fffff984 */ /* 0x000fe20000000800 */
[----:B------:R-:W-:Y:S01]  /*bc40*/  @!PT LDS RZ, [RZ] ;  /* 0x00000000fffff984 */ /* 0x000fe20000000800 */
[----:B------:R1:W-:Y:S01]  /*bc50*/  @!P3 LDGSTS.E.BYPASS.LTC128B.128 [R181+0xb000], [R118.64+0x40] ;  /* 0x0b00004076b5bfae */ /* 0x0003e2000b901d46 */
[CC--:B------:R-:W-:Y:S02]  /*bc60*/  @!P2 LEA R206, P0, R199.reuse, R198.reuse, 0x1 ;  /* 0x000000c6c7cea211 */ /* 0x0c0fe400078008ff */
[CCC-:B------:R-:W-:Y:S01]  /*bc70*/  @!P4 LEA.HI.X R211, R199.reuse, R197.reuse, R2.reuse, 0x1, P5 ;  /* 0x000000c5c7d3c211 */ /* 0x1c0fe200028f0c02 */
[----:B------:R-:W-:Y:S01]  /*bc80*/  @P2 STS.128 [R181+0xd000], RZ ;  /* 0x00d000ffb5002388 */ /* 0x000fe20000000c00 */
[C-C-:B------:R-:W-:Y:S02]  /*bc90*/  @!P3 LEA.HI.X R209, R199.reuse, R197, R2.reuse, 0x1, P1 ;  /* 0x000000c5c7d1b211 */ /* 0x140fe400008f0c02 */
[----:B------:R-:W-:Y:S01]  /*bca0*/  IADD3 R0, P5, R186, R199, RZ ;  /* 0x000000c7ba007210 */ /* 0x000fe20007fbe0ff */
[----:B------:R-:W-:Y:S01]  /*bcb0*/  @!PT LDS RZ, [RZ] ;  /* 0x00000000fffff984 */ /* 0x000fe20000000800 */
[----:B------:R-:W-:Y:S01]  /*bcc0*/  @!PT LDS RZ, [RZ] ;  /* 0x00000000fffff984 */ /* 0x000fe20000000800 */
[----:B------:R-:W-:Y:S01]  /*bcd0*/  @!PT LDS RZ, [RZ] ;  /* 0x00000000fffff984 */ /* 0x000fe20000000800 */
[----:B------:R1:W-:Y:S01]  /*bce0*/  @!P2 LDGSTS.E.BYPASS.LTC128B.128 [R181+0xd000], [R118.64+0x80] ;  /* 0x0d00008076b5afae */ /* 0x0003e2000b901d46 */
[-CC-:B------:R-:W-:Y:S02]  /*bcf0*/  @!P2 LEA.HI.X R207, R199, R197.reuse, R2.reuse, 0x1, P0 ;  /* 0x000000c5c7cfa211 */ /* 0x180fe400000f0c02 */
[CC--:B------:R-:W-:Y:S01]  /*bd00*/  @!P3 LEA R212, P1, R0.reuse, R198.reuse, 0x1 ;  /* 0x000000c600d4b211 */ /* 0x0c0fe200078208ff */
[----:B------:R-:W-:Y:S01]  /*bd10*/  @P4 STS.128 [R181+0x9800], RZ ;  /* 0x009800ffb5004388 */ /* 0x000fe20000000c00 */
[----:B------:R-:W-:Y:S01]  /*bd20*/  IMAD.X R2, R183, 0x1, R2, P5 ;  /* 0x00000001b7027824 */ /* 0x000fe200028e0602 */
[CC--:B------:R-:W-:Y:S02]  /*bd30*/  @!P4 LEA R214, P5, R0.reuse, R198.reuse, 0x1 ;  /* 0x000000c600d6c211 */ /* 0x0c0fe400078a08ff */
[----:B------:R-:W-:Y:S01]  /*bd40*/  @!PT LDS RZ, [RZ] ;  /* 0x00000000fffff984 */ /* 0x000fe20000000800 */
[----:B------:R-:W-:Y:S01]  /*bd50*/  @!PT LDS RZ, [RZ] ;  /* 0x00000000fffff984 */ /* 0x000fe20000000800 */
[----:B------:R-:W-:Y:S01]  /*bd60*/  @!PT LDS RZ, [RZ] ;  /* 0x00000000fffff984 */ /* 0x000fe20000000800 */
[----:B------:R1:W-:Y:S01]  /*bd70*/  @!P4 LDGSTS.E.BYPASS.LTC128B.128 [R181+0x9800], [R204.64] ;  /* 0x09800000ccb5cfae */ /* 0x0003e2000b901d46 */
[C---:B------:R-:W-:Y:S02]  /*bd80*/  @!P2 LEA R198, P0, R0.reuse, R198, 0x1 ;  /* 0x000000c600c6a211 */ /* 0x040fe400078008ff */
[CCC-:B------:R-:W-:Y:S01]  /*bd90*/  @!P4 LEA.HI.X R215, R0.reuse, R197.reuse, R2.reuse, 0x1, P5 ;  /* 0x000000c500d7c211 */ /* 0x1c0fe200028f0c02 */
[----:B------:R-:W-:Y:S01]  /*bda0*/  @P3 STS.128 [R181+0xb800], RZ ;  /* 0x00b800ffb5003388 */ /* 0x000fe20000000c00 */
[CCC-:B------:R-:W-:Y:S02]  /*bdb0*/  @!P3 LEA.HI.X R213, R0.reuse, R197.reuse, R2.reuse, 0x1, P1 ;  /* 0x000000c500d5b211 */ /* 0x1c0fe400008f0c02 */
[----:B------:R-:W-:Y:S01]  /*bdc0*/  @!P2 LEA.HI.X R199, R0, R197, R2, 0x1, P0 ;  /* 0x000000c500c7a211 */ /* 0x000fe200000f0c02 */
[----:B------:R-:W-:Y:S01]  /*bdd0*/  @!PT LDS RZ, [RZ] ;  /* 0x00000000fffff984 */ /* 0x000fe20000000800 */
[----:B------:R-:W-:Y:S01]  /*bde0*/  @!PT LDS RZ, [RZ] ;  /* 0x00000000fffff984 */ /* 0x000fe20000000800 */
[----:B------:R-:W-:Y:S01]  /*bdf0*/  @!PT LDS RZ, [RZ] ;  /* 0x00000000fffff984 */ /* 0x000fe20000000800 */
[----:B------:R1:W-:Y:S01]  /*be00*/  @!P3 LDGSTS.E.BYPASS.LTC128B.128 [R181+0xb800], [R202.64+0x40] ;  /* 0x0b800040cab5bfae */ /* 0x0003e2000b901d46 */
[----:B------:R-:W-:Y:S01]  /*be10*/  ISETP.GE.AND P0, PT, R180, 0x2, PT ;  /* 0x00000002b400780c */ /* 0x000fe20003f06270 */
[----:B------:R-:W-:Y:S02]  /*be20*/  IMAD.MOV.U32 R197, RZ, RZ, R119 ;  /* 0x000000ffffc57224 */ /* 0x000fe400078e0077 */
        /* <DEDUP_REMOVED lines=36> */
[----:B------:R-:W3:Y:S04]  /*c070*/  LDSM.16.M88.4 R124, [R172+0x3000] ;  /* 0x00300000ac7c783b */ /* 0x000ee80000000200 */
[----:B------:R-:W4:Y:S04]  /*c080*/  LDSM.16.M88.4 R128, [R172+0x3400] ;  /* 0x00340000ac80783b */ /* 0x000f280000000200 */
[----:B------:R-:W5:Y:S04]  /*c090*/  LDSM.16.M88.4 R132, [R172+0x3800] ;  /* 0x00380000ac84783b */ /* 0x000f680000000200 */
[----:B------:R-:W0:Y:S04]  /*c0a0*/  LDGDEPBAR ;  /* 0x00000000000079af */ /* 0x000e280000000000 */
[----:B------:R-:W1:Y:S01]  /*c0b0*/  LDSM.16.M88.4 R136, [R172+0x3c00] ;  /* 0x003c0000ac88783b */ /* 0x000e620000000200 */
[----:B--2---:R-:W-:Y:S03]  /*c0c0*/  IMAD.MOV.U32 R198, RZ, RZ, R118 ;  /* 0x000000ffffc67224 */ /* 0x004fe600078e0076 */
[----:B------:R-:W2:Y:S04]  /*c0d0*/  LDSM.16.M88.4 R140, [R172+0x4000] ;  /* 0x00400000ac8c783b */ /* 0x000ea80000000200 */
[----:B------:R-:W1:Y:S04]  /*c0e0*/  LDSM.16.M88.4 R144, [R172+0x4400] ;  /* 0x00440000ac90783b */ /* 0x000e680000000200 */
[----:B------:R-:W1:Y:S04]  /*c0f0*/  LDSM.16.M88.4 R148, [R172+0x4800] ;  /* 0x00480000ac94783b */ /* 0x000e680000000200 */
[----:B------:R-:W1:Y:S04]  /*c100*/  LDSM.16.M88.4 R152, [R172+0x4c00] ;  /* 0x004c0000ac98783b */ /* 0x000e680000000200 */
[----:B------:R-:W-:Y:S01]  /*c110*/  LDSM.16.M88.4 R156, [R171] ;  /* 0x00000000ab9c783b */ /* 0x000fe20000000200 */
[C---:B---3--:R-:W-:Y:S03]  /*c120*/  HMMA.16816.F32.BF16 R4, R120.reuse, R124, RZ ;  /* 0x0000007c7804723c */ /* 0x048fe600000418ff */
[----:B------:R-:W3:Y:S04]  /*c130*/  LDSM.16.M88.4 R160, [R169+0x3000] ;  /* 0x00300000a9a0783b */ /* 0x000ee80000000200 */
[----:B------:R-:W1:Y:S01]  /*c140*/  LDSM.16.M88.4 R164, [R169+0x3400] ;  /* 0x00340000a9a4783b */ /* 0x000e620000000200 */
[C---:B------:R-:W-:Y:S03]  /*c150*/  HMMA.16816.F32.BF16 R8, R120.reuse, R126, RZ ;  /* 0x0000007e7808723c */ /* 0x040fe600000418ff */
[----:B------:R-:W-:Y:S05]  /*c160*/  LDSM.16.M88.4 R124, [R169+0x3c00] ;  /* 0x003c0000a97c783b */ /* 0x000fea0000000200 */
[C---:B----4-:R-:W-:Y:S08]  /*c170*/  HMMA.16816.F32.BF16 R12, R120.reuse, R128, RZ ;  /* 0x00000080780c723c */ /* 0x050ff000000418ff */
[C---:B------:R-:W-:Y:S01]  /*c180*/  HMMA.16816.F32.BF16 R16, R120.reuse, R130, RZ ;  /* 0x000000827810723c */ /* 0x040fe200000418ff */
[----:B------:R-:W-:Y:S07]  /*c190*/  LDSM.16.M88.4 R128, [R169+0x4000] ;  /* 0x00400000a980783b */ /* 0x000fee0000000200 */
[C---:B-----5:R-:W-:Y:S08]  /*c1a0*/  HMMA.16816.F32.BF16 R20, R120.reuse, R132, RZ ;  /* 0x000000847814723c */ /* 0x060ff000000418ff */
[C---:B------:R-:W-:Y:S01]  /*c1b0*/  HMMA.16816.F32.BF16 R24, R120.reuse, R134, RZ ;  /* 0x000000867818723c */ /* 0x040fe200000418ff */
[----:B------:R-:W-:Y:S07]  /*c1c0*/  LDSM.16.M88.4 R132, [R172+0x5c00] ;  /* 0x005c0000ac84783b */ /* 0x000fee0000000200 */
[C---:B-1----:R-:W-:Y:S08]  /*c1d0*/  HMMA.16816.F32.BF16 R28, R120.reuse, R136, RZ ;  /* 0x00000088781c723c */ /* 0x042ff000000418ff */
[C---:B------:R-:W-:Y:S08]  /*c1e0*/  HMMA.16816.F32.BF16 R32, R120.reuse, R138, RZ ;  /* 0x0000008a7820723c */ /* 0x040ff000000418ff */
[C---:B--2---:R-:W-:Y:S08]  /*c1f0*/  HMMA.16816.F32.BF16 R36, R120.reuse, R140, RZ ;  /* 0x0000008c7824723c */ /* 0x044ff000000418ff */
        /* <DEDUP_REMOVED lines=8> */
[C---:B---3--:R-:W-:Y:S08]  /*c280*/  HMMA.16816.F32.BF16 R4, R156.reuse, R160, R4 ;  /* 0x000000a09c04723c */ /* 0x048ff00000041804 */
[C---:B------:R-:W-:Y:S08]  /*c290*/  HMMA.16816.F32.BF16 R8, R156.reuse, R162, R8 ;  /* 0x000000a29c08723c */ /* 0x040ff00000041808 */
[C---:B------:R-:W-:Y:S08]  /*c2a0*/  HMMA.16816.F32.BF16 R12, R156.reuse, R164, R12 ;  /* 0x000000a49c0c723c */ /* 0x040ff0000004180c */
[C---:B------:R-:W-:Y:S08]  /*c2b0*/  HMMA.16816.F32.BF16 R16, R156.reuse, R166, R16 ;  /* 0x000000a69c10723c */ /* 0x040ff00000041810 */
[C---:B-1----:R-:W-:Y:S08]  /*c2c0*/  HMMA.16816.F32.BF16 R20, R156.reuse, R120, R20 ;  /* 0x000000789c14723c */ /* 0x042ff00000041814 */
[C---:B------:R-:W-:Y:S01]  /*c2d0*/  HMMA.16816.F32.BF16 R24, R156.reuse, R122, R24 ;  /* 0x0000007a9c18723c */ /* 0x040fe20000041818 */
[----:B------:R-:W1:Y:S07]  /*c2e0*/  LDSM.16.M88.4 R120, [R169+0x4400] ;  /* 0x00440000a978783b */ /* 0x000e6e0000000200 */
[C---:B------:R-:W-:Y:S08]  /*c2f0*/  HMMA.16816.F32.BF16 R28, R156.reuse, R124, R28 ;  /* 0x0000007c9c1c723c */ /* 0x040ff0000004181c */
[C---:B------:R-:W-:Y:S01]  /*c300*/  HMMA.16816.F32.BF16 R32, R156.reuse, R126, R32 ;  /* 0x0000007e9c20723c */ /* 0x040fe20000041820 */
[----:B------:R-:W2:Y:S07]  /*c310*/  LDSM.16.M88.4 R124, [R169+0x4800] ;  /* 0x00480000a97c783b */ /* 0x000eae0000000200 */
[C---:B------:R-:W-:Y:S08]  /*c320*/  HMMA.16816.F32.BF16 R36, R156.reuse, R128, R36 ;  /* 0x000000809c24723c */ /* 0x040ff00000041824 */
[C---:B------:R-:W-:Y:S01]  /*c330*/  HMMA.16816.F32.BF16 R40, R156.reuse, R130, R40 ;  /* 0x000000829c28723c */ /* 0x040fe20000041828 */
[----:B------:R-:W3:Y:S07]  /*c340*/  LDSM.16.M88.4 R128, [R169+0x4c00] ;  /* 0x004c0000a980783b */ /* 0x000eee0000000200 */
[C---:B-1----:R-:W-:Y:S08]  /*c350*/  HMMA.16816.F32.BF16 R44, R156.reuse, R120, R44 ;  /* 0x000000789c2c723c */ /* 0x042ff0000004182c */
[C---:B------:R-:W-:Y:S01]  /*c360*/  HMMA.16816.F32.BF16 R48, R156.reuse, R122, R48 ;  /* 0x0000007a9c30723c */ /* 0x040fe20000041830 */
[----:B------:R-:W-:Y:S07]  /*c370*/  LDSM.16.M88.4 R120, [R173+0x1000] ;  /* 0x00100000ad78783b */ /* 0x000fee0000000200 */
[C---:B--2---:R-:W-:Y:S08]  /*c380*/  HMMA.16816.F32.BF16 R52, R156.reuse, R124, R52 ;  /* 0x0000007c9c34723c */ /* 0x044ff00000041834 */
[C---:B------:R-:W-:Y:S01]  /*c390*/  HMMA.16816.F32.BF16 R56, R156.reuse, R126, R56 ;  /* 0x0000007e9c38723c */ /* 0x040fe20000041838 */
[----:B------:R-:W1:Y:S07]  /*c3a0*/  LDSM.16.M88.4 R124, [R172+0x5000] ;  /* 0x00500000ac7c783b */ /* 0x000e6e0000000200 */
[C---:B---3--:R-:W-:Y:S08]  /*c3b0*/  HMMA.16816.F32.BF16 R60, R156.reuse, R128, R60 ;  /* 0x000000809c3c723c */ /* 0x048ff0000004183c */
[----:B------:R-:W-:Y:S01]  /*c3c0*/  HMMA.16816.F32.BF16 R64, R156, R130, R64 ;  /* 0x000000829c40723c */ /* 0x000fe20000041840 */
        /* <DEDUP_REMOVED lines=10> */
[C---:B------:R-:W-:Y:S08]  /*c470*/  HMMA.16816.F32.BF16 R28, R120.reuse, R132, R28 ;  /* 0x00000084781c723c */ /* 0x040ff0000004181c */
[C---:B------:R-:W-:Y:S01]  /*c480*/  HMMA.16816.F32.BF16 R32, R120.reuse, R134, R32 ;  /* 0x000000867820723c */ /* 0x040fe20000041820 */
[----:B------:R-:W3:Y:S07]  /*c490*/  LDSM.16.M88.4 R132, [R172+0x6800] ;  /* 0x00680000ac84783b */ /* 0x000eee0000000200 */
[C---:B--2---:R-:W-:Y:S08]  /*c4a0*/  HMMA.16816.F32.BF16 R36, R120.reuse, R128, R36 ;  /* 0x000000807824723c */ /* 0x044ff00000041824 */
[C---:B------:R-:W-:Y:S01]  /*c4b0*/  HMMA.16816.F32.BF16 R40, R120.reuse, R130, R40 ;  /* 0x000000827828723c */ /* 0x040fe20000041828 */
[----:B------:R-:W2:Y:S07]  /*c4c0*/  LDSM.16.M88.4 R128, [R172+0x6c00] ;  /* 0x006c0000ac80783b */ /* 0x000eae0000000200 */
[C---:B-1----:R-:W-:Y:S08]  /*c4d0*/  HMMA.16816.F32.BF16 R44, R120.reuse, R124, R44 ;  /* 0x0000007c782c723c */ /* 0x042ff0000004182c */
[C---:B------:R-:W-:Y:S01]  /*c4e0*/  HMMA.16816.F32.BF16 R48, R120.reuse, R126, R48 ;  /* 0x0000007e7830723c */ /* 0x040fe20000041830 */
[----:B------:R-:W-:Y:S07]  /*c4f0*/  LDSM.16.M88.4 R124, [R171+0x1000] ;  /* 0x00100000ab7c783b */ /* 0x000fee0000000200 */
[C---:B---3--:R-:W-:Y:S08]  /*c500*/  HMMA.16816.F32.BF16 R52, R120.reuse, R132, R52 ;  /* 0x000000847834723c */ /* 0x048ff00000041834 */
[C---:B------:R-:W-:Y:S01]  /*c510*/  HMMA.16816.F32.BF16 R56, R120.reuse, R134, R56 ;  /* 0x000000867838723c */ /* 0x040fe20000041838 */
[----:B------:R-:W1:Y:S07]  /*c520*/  LDSM.16.M88.4 R132, [R169+0x5000] ;  /* 0x00500000a984783b */ /* 0x000e6e0000000200 */
[C---:B--2---:R-:W-:Y:S08]  /*c530*/  HMMA.16816.F32.BF16 R60, R120.reuse, R128, R60 ;  /* 0x00000080783c723c */ /* 0x044ff0000004183c */
[----:B------:R-:W-:Y:S01]  /*c540*/  HMMA.16816.F32.BF16 R64, R120, R130, R64 ;  /* 0x000000827840723c */ /* 0x000fe20000041840 */
[----:B------:R-:W2:Y:S04]  /*c550*/  LDSM.16.M88.4 R120, [R169+0x5400] ;  /* 0x00540000a978783b */ /* 0x000ea80000000200 */
[----:B------:R-:W3:Y:S03]  /*c560*/  LDSM.16.M88.4 R128, [R169+0x5800] ;  /* 0x00580000a980783b */ /* 0x000ee60000000200 */
        /* <DEDUP_REMOVED lines=18> */
[C---:B-1----:R-:W-:Y:S08]  /*c690*/  HMMA.16816.F32.BF16 R52, R124.reuse, R132, R52 ;  /* 0x000000847c34723c */ /* 0x042ff00000041834 */
        /* <DEDUP_REMOVED lines=45> */
[----:B------:R-:W2:Y:S01]  /*c970*/  LDSM.16.M88.4 R120, [R169+0x8c00] ;  /* 0x008c0000a978783b */ /* 0x000ea20000000200 */
[----:B------:R-:W-:Y:S04]  /*c980*/  DEPBAR.LE SB0, 0x0 ;  /* 0x000080000000791a */ /* 0x000fe80000000000 */
[----:B------:R-:W-:Y:S02]  /*c990*/  BAR.SYNC.DEFER_BLOCKING 0x0 ;  /* 0x0000000000007b1d */ /* 0x000fe40000010000 */
[C---:B---3--:R-:W-:Y:S08]  /*c9a0*/  HMMA.16816.F32.BF16 R44, R124.reuse, R128, R44 ;  /* 0x000000807c2c723c */ /* 0x048ff0000004182c */
[C---:B------:R-:W-:Y:S08]  /*c9b0*/  HMMA.16816.F32.BF16 R48, R124.reuse, R130, R48 ;  /* 0x000000827c30723c */ /* 0x040ff00000041830 */
[C---:B-1----:R-:W-:Y:S08]  /*c9c0*/  HMMA.16816.F32.BF16 R52, R124.reuse, R132, R52 ;  /* 0x000000847c34723c */ /* 0x042ff00000041834 */
[C---:B------:R-:W-:Y:S08]  /*c9d0*/  HMMA.16816.F32.BF16 R56, R124.reuse, R134, R56 ;  /* 0x000000867c38723c */ /* 0x040ff00000041838 */
[C---:B--2---:R-:W-:Y:S08]  /*c9e0*/  HMMA.16816.F32.BF16 R60, R124.reuse, R120, R60 ;  /* 0x000000787c3c723c */ /* 0x044ff0000004183c */
[----:B------:R-:W-:Y:S01]  /*c9f0*/  HMMA.16816.F32.BF16 R64, R124, R122, R64 ;  /* 0x0000007a7c40723c */ /* 0x000fe20000041840 */
[----:B------:R-:W-:-:S07]  /*ca00*/  @!P0 BRA `(.L_x_715) ;  /* 0x000009e000008947 */ /* 0x000fce0003800000 */
[----:B------:R-:W-:Y:S02]  /*ca10*/  ULDC UR5, c[0x0][0x198] ;  /* 0x0000660000057ab9 */ /* 0x000fe40000000800 */
[----:B------:R-:W-:Y:S04]  /*ca20*/  ULEA UR5, -UR5, URZ, 0x7 ;  /* 0x0000003f05057291 */ /* 0x000fe8000f8e393f */
[----:B------:R-:W-:Y:S02]  /*ca30*/  USHF.R.S32.HI UR4, URZ, 0x1f, UR5 ;  /* 0x0000001f3f047899 */ /* 0x000fe40008011405 */
[----:B------:R-:W-:Y:S04]  /*ca40*/  MOV R0, UR5 ;  /* 0x0000000500007c02 */ /* 0x000fe80008000f00 */
[----:B------:R-:W-:Y:S01]  /*ca50*/  MOV R2, UR4 ;  /* 0x0000000400027c02 */ /* 0x000fe20008000f00 */
[----:B------:R-:W-:-:S05]  /*ca60*/  @!P6 BRA `(.L_x_716) ;  /* 0x000003d00000e947 */ /* 0x000fca0003800000 */
[----:B------:R-:W-:Y:S01]  /*ca70*/  IMAD.SHL.U32 R120, R180, 0x80, RZ ;  /* 0x00000080b4787824 */ /* 0x000fe200078e00ff */
[----:B------:R-:W-:Y:S04]  /*ca80*/  IABS R2, c[0x0][0x2d0] ;  /* 0x0000b40000027a13 */ /* 0x000fe80000000000 */
[----:B------:R-:W1:Y:S01]  /*ca90*/  I2F.RP R116, R2 ;  /* 0x0000000200747306 */ /* 0x000e620000209400 */
[C---:B------:R-:W-:Y:S02]  /*caa0*/  IADD3 R118, R120.reuse, -0x100, RZ ;  /* 0xffffff0078767810 */ /* 0x040fe40007ffe0ff */
[----:B------:R-:W-:Y:S02]  /*cab0*/  IADD3 R120, R120, -0x80, RZ ;  /* 0xffffff8078787810 */ /* 0x000fe40007ffe0ff */
[----:B------:R-:W-:Y:S02]  /*cac0*/  IABS R121, R118 ;  /* 0x0000007600797213 */ /* 0x000fe40000000000 */
[----:B------:R-:W-:Y:S03]  /*cad0*/  LOP3.LUT R118, R118, c[0x0][0x2d0], RZ, 0x3c, !PT ;  /* 0x0000b40076767a12 */ /* 0x000fe600078e3cff */
[----:B-1----:R-:W1:Y:S02]  /*cae0*/  MUFU.RCP R0, R116 ;  /* 0x0000007400007308 */ /* 0x002e640000001000 */
[----:B-1----:R-:W-:Y:S08]  /*caf0*/  IADD3 R122, R0, 0xffffffe, RZ ;  /* 0x0ffffffe007a7810 */ /* 0x002ff00007ffe0ff */
[----:B------:R-:W1:Y:S02]  /*cb00*/  F2I.FTZ.U32.TRUNC.NTZ R123, R122 ;  /* 0x0000007a007b7305 */ /* 0x000e64000021f000 */
[--C-:B-1----:R-:W-:Y:S02]  /*cb10*/  IMAD.MOV R119, RZ, RZ, -R123.reuse ;  /* 0x000000ffff777224 */ /* 0x102fe400078e0a7b */
[----:B------:R-:W-:Y:S02]  /*cb20*/  IMAD.MOV.U32 R122, RZ, RZ, RZ ;  /* 0x000000ffff7a7224 */ /* 0x000fe400078e00ff */
[----:B------:R-:W-:Y:S04]  /*cb30*/  IMAD R0, R119, R2, RZ ;  /* 0x0000000277007224 */ /* 0x000fe800078e02ff */
[----:B------:R-:W-:Y:S01]  /*cb40*/  IMAD.HI.U32 R0, R123, R0, R122 ;  /* 0x000000007b007227 */ /* 0x000fe200078e007a */
[----:B------:R-:W-:Y:S02]  /*cb50*/  IABS R123, R120 ;  /* 0x00000078007b7213 */ /* 0x000fe40000000000 */
[----:B------:R-:W-:Y:S03]  /*cb60*/  LOP3.LUT R120, R120, c[0x0][0x2d0], RZ, 0x3c, !PT ;  /* 0x0000b40078787a12 */ /* 0x000fe600078e3cff */
[C---:B------:R-:W-:Y:S04]  /*cb70*/  IMAD.HI.U32 R116, R0.reuse, R121, RZ ;  /* 0x0000007900747227 */ /* 0x040fe800078e00ff */
[----:B------:R-:W-:Y:S02]  /*cb80*/  IMAD.MOV R119, RZ, RZ, -R116 ;  /* 0x000000ffff777224 */ /* 0x000fe400078e0a74 */
[----:B------:R-:W-:Y:S04]  /*cb90*/  IMAD.HI.U32 R0, R0, R123, RZ ;  /* 0x0000007b00007227 */ /* 0x000fe800078e00ff */
[C---:B------:R-:W-:Y:S02]  /*cba0*/  IMAD R121, R2.reuse, R119, R121 ;  /* 0x0000007702797224 */ /* 0x040fe400078e0279 */
[----:B------:R-:W-:Y:S03]  /*cbb0*/  IMAD.MOV R119, RZ, RZ, -R0 ;  /* 0x000000ffff777224 */ /* 0x000fe600078e0a00 */
[C---:B------:R-:W-:Y:S01]  /*cbc0*/  ISETP.GT.U32.AND P0, PT, R2.reuse, R121, PT ;  /* 0x000000790200720c */ /* 0x040fe20003f04070 */
[C---:B------:R-:W-:Y:S01]  /*cbd0*/  IMAD R123, R2.reuse, R119, R123 ;  /* 0x00000077027b7224 */ /* 0x040fe200078e027b */
[----:B------:R-:W-:Y:S04]  /*cbe0*/  LOP3.LUT R119, RZ, c[0x0][0x2d0], RZ, 0x33, !PT ;  /* 0x0000b400ff777a12 */ /* 0x000fe800078e33ff */
[----:B------:R-:W-:Y:S07]  /*cbf0*/  ISETP.GT.U32.AND P1, PT, R2, R123, PT ;  /* 0x0000007b0200720c */ /* 0x000fee0003f24070 */
[--C-:B------:R-:W-:Y:S01]  /*cc00*/  @!P0 IMAD.IADD R121, R121, 0x1, -R2.reuse ;  /* 0x0000000179798824 */ /* 0x100fe200078e0a02 */
[----:B------:R-:W-:Y:S04]  /*cc10*/  @!P0 IADD3 R116, R116, 0x1, RZ ;  /* 0x0000000174748810 */ /* 0x000fe80007ffe0ff */
[-C--:B------:R-:W-:Y:S01]  /*cc20*/  ISETP.GE.U32.AND P5, PT, R121, R2.reuse, PT ;  /* 0x000000027900720c */ /* 0x080fe20003fa6070 */
[----:B------:R-:W-:Y:S01]  /*cc30*/  @!P1 IMAD.IADD R123, R123, 0x1, -R2 ;  /* 0x000000017b7b9824 */ /* 0x000fe200078e0a02 */
[----:B------:R-:W-:Y:S02]  /*cc40*/  @!P1 IADD3 R0, R0, 0x1, RZ ;  /* 0x0000000100009810 */ /* 0x000fe40007ffe0ff */
[----:B------:R-:W-:Y:S02]  /*cc50*/  ISETP.GE.AND P1, PT, R118, RZ, PT ;  /* 0x000000ff7600720c */ /* 0x000fe40003f26270 */
[----:B------:R-:W-:Y:S07]  /*cc60*/  ISETP.GE.U32.AND P0, PT, R123, R2, PT ;  /* 0x000000027b00720c */ /* 0x000fee0003f06070 */
[----:B------:R-:W-:Y:S02]  /*cc70*/  @P5 IADD3 R116, R116, 0x1, RZ ;  /* 0x0000000174745810 */ /* 0x000fe40007ffe0ff */
[----:B------:R-:W-:Y:S03]  /*cc80*/  ISETP.GE.AND P5, PT, R120, RZ, PT ;  /* 0x000000ff7800720c */ /* 0x000fe60003fa6270 */
[----:B------:R-:W-:Y:S01]  /*cc90*/  @!P1 IMAD.MOV R116, RZ, RZ, -R116 ;  /* 0x000000ffff749224 */ /* 0x000fe200078e0a74 */
[----:B------:R-:W-:Y:S02]  /*cca0*/  @P0 IADD3 R0, R0, 0x1, RZ ;  /* 0x0000000100000810 */ /* 0x000fe40007ffe0ff */
[----:B------:R-:W-:Y:S04]  /*ccb0*/  ISETP.NE.AND P0, PT, RZ, c[0x0][0x2d0], PT ;  /* 0x0000b400ff007a0c */ /* 0x000fe80003f05270 */
[----:B------:R-:W-:Y:S03]  /*ccc0*/  SEL R123, R119, R116, !P0 ;  /* 0x00000074777b7207 */ /* 0x000fe60004000000 */
[----:B------:R-:W-:Y:S01]  /*ccd0*/  @!P5 IMAD.MOV R0, RZ, RZ, -R0 ;  /* 0x000000ffff00d224 */ /* 0x000fe200078e0a00 */
[----:B------:R-:W-:Y:S04]  /*cce0*/  LEA R124, P1, R123, R190, 0x2 ;  /* 0x000000be7b7c7211 */ /* 0x000fe800078210ff */
[----:B------:R-:W-:Y:S02]  /*ccf0*/  SEL R119, R119, R0, !P0 ;  /* 0x0000000077777207 */ /* 0x000fe40004000000 */
[-C--:B------:R-:W-:Y:S02]  /*cd00*/  LEA.HI.X.SX32 R125, R123, R191.reuse, 0x2, P1 ;  /* 0x000000bf7b7d7211 */ /* 0x080fe400008f16ff */
[C---:B------:R-:W-:Y:S01]  /*cd10*/  LEA R120, P0, R119.reuse, R190, 0x2 ;  /* 0x000000be77787211 */ /* 0x040fe200078010ff */
[C---:B------:R-:W-:Y:S02]  /*cd20*/  IMAD.IADD R0, R119.reuse, 0x1, -R123 ;  /* 0x0000000177007824 */ /* 0x040fe400078e0a7b */
[----:B------:R-:W2:Y:S01]  /*cd30*/  LDG.E R2, [R124.64] ;  /* 0x000000067c027981 */ /* 0x000ea2000c1e1900 */
[----:B------:R-:W-:Y:S01]  /*cd40*/  LEA.HI.X.SX32 R121, R119, R191, 0x2, P0 ;  /* 0x000000bf77797211 */ /* 0x000fe200000f16ff */
[----:B------:R-:W-:Y:S04]  /*cd50*/  IMAD.MOV.U32 R119, RZ, RZ, c[0x0][0x2d0] ;  /* 0x0000b400ff777624 */ /* 0x000fe800078e00ff */
[----:B------:R-:W-:Y:S01]  /*cd60*/  IMAD R119, R0, R119, -0x80 ;  /* 0xffffff8000777424 */ /* 0x000fe200078e0277 */
[----:B------:R-:W2:Y:S03]  /*cd70*/  LDG.E R121, [R120.64] ;  /* 0x0000000678797981 */ /* 0x000ea6000c1e1900 */
[C---:B------:R-:W-:Y:S01]  /*cd80*/  IMAD.WIDE.U32 R122, R119.reuse, c[0x0][0x198], RZ ;  /* 0x00006600777a7a25 */ /* 0x040fe200078e00ff */
[----:B------:R-:W-:Y:S05]  /*cd90*/  SHF.R.S32.HI R0, RZ, 0x1f, R119 ;  /* 0x0000001fff007819 */ /* 0x000fea0000011477 */
[----:B------:R-:W-:Y:S04]  /*cda0*/  IMAD R0, R0, c[0x0][0x198], RZ ;  /* 0x0000660000007a24 */ /* 0x000fe800078e02ff */
[----:B------:R-:W-:Y:S04]  /*cdb0*/  IMAD R0, R119, c[0x0][0x19c], R0 ;  /* 0x0000670077007a24 */ /* 0x000fe800078e0200 */
[----:B------:R-:W-:Y:S02]  /*cdc0*/  IMAD.IADD R123, R123, 0x1, R0 ;  /* 0x000000017b7b7824 */ /* 0x000fe400078e0200 */
[----:B--2---:R-:W-:Y:S04]  /*cdd0*/  IMAD.IADD R2, R2, 0x1, -R121 ;  /* 0x0000000102027824 */ /* 0x004fe800078e0a79 */
[----:B------:R-:W-:Y:S01]  /*cde0*/  IMAD.WIDE.U32 R122, R2, c[0x0][0x180], R122 ;  /* 0x00006000027a7a25 */ /* 0x000fe200078e007a */
[----:B------:R-:W-:Y:S03]  /*cdf0*/  SHF.R.S32.HI R116, RZ, 0x1f, R2 ;  /* 0x0000001fff747819 */ /* 0x000fe60000011402 */
[----:B------:R-:W-:Y:S02]  /*ce00*/  IMAD.MOV.U32 R0, RZ, RZ, R122 ;  /* 0x000000ffff007224 */ /* 0x000fe400078e007a */
[----:B------:R-:W-:Y:S04]  /*ce10*/  IMAD R119, R116, c[0x0][0x180], RZ ;  /* 0x0000600074777a24 */ /* 0x000fe800078e02ff */
[----:B------:R-:W-:Y:S04]  /*ce20*/  IMAD R119, R2, c[0x0][0x184], R119 ;  /* 0x0000610002777a24 */ /* 0x000fe800078e0277 */
[----:B------:R-:W-:Y:S02]  /*ce30*/  IMAD.IADD R2, R123, 0x1, R119 ;  /* 0x000000017b027824 */ /* 0x000fe400078e0277 */
.L_x_716:
[----:B------:R1:W-:Y:S01]  /*ce40*/  @P4 STS [R181+0x3004], RZ ;  /* 0x003004ffb5004388 */ /* 0x0003e20000000800 */
[C---:B------:R-:W-:Y:S02]  /*ce50*/  LEA R124, P1, R0.reuse, R194, 0x1 ;  /* 0x000000c2007c7211 */ /* 0x040fe400078208ff */
[----:B------:R-:W-:Y:S01]  /*ce60*/  IADD3 R121, P0, R177, R0, RZ ;  /* 0x00000000b1797210 */ /* 0x000fe20007f1e0ff */
[----:B------:R1:W-:Y:S01]  /*ce70*/  @P4 STS.64 [R181+0x3008], RZ ;  /* 0x003008ffb5004388 */ /* 0x0003e20000000a00 */
[-CC-:B------:R-:W-:Y:S02]  /*ce80*/  LEA.HI.X R125, R0, R193.reuse, R2.reuse, 0x1, P1 ;  /* 0x000000c1007d7211 */ /* 0x180fe400008f0c02 */
[CC--:B------:R-:W-:Y:S01]  /*ce90*/  @!P4 LEA R136, P5, R121.reuse, R194.reuse, 0x1 ;  /* 0x000000c27988c211 */ /* 0x0c0fe200078a08ff */
[----:B------:R1:W-:Y:S01]  /*cea0*/  @P4 STS [R181+0x3000], RZ ;  /* 0x003000ffb5004388 */ /* 0x0003e20000000800 */
[CC--:B------:R-:W-:Y:S01]  /*ceb0*/  @!P3 LEA R122, P1, R121.reuse, R194.reuse, 0x1 ;  /* 0x000000c2797ab211 */ /* 0x0c0fe200078208ff */
[C---:B------:R-:W-:Y:S01]  /*cec0*/  IMAD.X R2, R176.reuse, 0x1, R2, P0 ;  /* 0x00000001b0027824 */ /* 0x040fe200000e0602 */
[CC--:B------:R-:W-:Y:S01]  /*ced0*/  @!P2 LEA R120, P0, R121.reuse, R194.reuse, 0x1 ;  /* 0x000000c27978a211 */ /* 0x0c0fe200078008ff */
[----:B------:R-:W-:Y:S01]  /*cee0*/  @!PT LDS RZ, [RZ] ;  /* 0x00000000fffff984 */ /* 0x000fe20000000800 */
[----:B------:R-:W-:Y:S01]  /*cef0*/  @!PT LDS RZ, [RZ] ;  /* 0x00000000fffff984 */ /* 0x000fe20000000800 */
[----:B------:R-:W-:Y:S01]  /*cf00*/  @!PT LDS RZ, [RZ] ;  /* 0x00000000fffff984 */ /* 0x000fe20000000800 */
[----:B------:R1:W-:Y:S03]  /*cf10*/  @!P4 LDGSTS.E.BYPASS.LTC128B.128 [R181+0x3000], [R124.64] ;  /* 0x030000007cb5cfae */ /* 0x0003e6000b901d46 */
[CCC-:B------:R-:W-:Y:S01]  /*cf20*/  @!P4 LEA.HI.X R137, R121.reuse, R193.reuse, R2.reuse, 0x1, P5 ;  /* 0x000000c17989c211 */ /* 0x1c0fe200028f0c02 */
[----:B------:R1:W-:Y:S01]  /*cf30*/  @P3 STS.128 [R181+0x5000], RZ ;  /* 0x005000ffb5003388 */ /* 0x0003e20000000c00 */
[--C-:B------:R-:W-:Y:S02]  /*cf40*/  @!P3 LEA.HI.X R123, R121, R193, R2.reuse, 0x1, P1 ;  /* 0x000000c1797bb211 */ /* 0x100fe400008f0c02 */
[----:B------:R-:W-:Y:S01]  /*cf50*/  IADD3 R119, P5, R177, R121, RZ ;  /* 0x00000079b1777210 */ /* 0x000fe20007fbe0ff */
[----:B------:R-:W-:Y:S01]  /*cf60*/  @!PT LDS RZ, [RZ] ;  /* 0x00000000fffff984 */ /* 0x000fe20000000800 */
[----:B------:R-:W-:Y:S01]  /*cf70*/  @!PT LDS RZ, [RZ] ;  /* 0x00000000fffff984 */ /* 0x000fe20000000800 */
[----:B------:R-:W-:Y:S01]  /*cf80*/  @!PT LDS RZ, [RZ] ;  /* 0x00000000fffff984 */ /* 0x000fe20000000800 */
[----:B------:R1:W-:Y:S01]  /*cf90*/  @!P3 LDGSTS.E.BYPASS.LTC128B.128 [R181+0x5000], [R124.64+0x40] ;  /* 0x050000407cb5bfae */ /* 0x0003e2000b901d46 */
[-CC-:B------:R-:W-:Y:S02]  /*cfa0*/  @!P2 LEA.HI.X R121, R121, R193.reuse, R2.reuse, 0x1, P0 ;  /* 0x000000c17979a211 */ /* 0x180fe400000f0c02 */
[CC--:B------:R-:W-:Y:S01]  /*cfb0*/  @!P3 LEA R126, P1, R119.reuse, R194.reuse, 0x1 ;  /* 0x000000c2777eb211 */ /* 0x0c0fe200078208ff */
[----:B------:R1:W-:Y:S01]  /*cfc0*/  @P2 STS.128 [R181+0x7000], RZ ;  /* 0x007000ffb5002388 */ /* 0x0003e20000000c00 */
[CC--:B------:R-:W-:Y:S01]  /*cfd0*/  @!P2 LEA R118, P0, R119.reuse, R194.reuse, 0x1 ;  /* 0x000000c27776a211 */ /* 0x0c0fe200078008ff */
[----:B------:R-:W-:Y:S01]  /*cfe0*/  IMAD.X R2, R176, 0x1, R2, P5 ;  /* 0x00000001b0027824 */ /* 0x000fe200028e0602 */
[CC--:B------:R-:W-:Y:S01]  /*cff0*/  @!P4 LEA R128, P5, R119.reuse, R194.reuse, 0x1 ;  /* 0x000000c27780c211 */ /* 0x0c0fe200078a08ff */
[----:B------:R-:W-:Y:S01]  /*d000*/  @!PT LDS RZ, [RZ] ;  /* 0x00000000fffff984 */ /* 0x000fe20000000800 */
[----:B------:R-:W-:Y:S01]  /*d010*/  @!PT LDS RZ, [RZ] ;  /* 0x00000000fffff984 */ /* 0x000fe20000000800 */
[----:B------:R-:W-:Y:S01]  /*d020*/  @!PT LDS RZ, [RZ] ;  /* 0x00000000fffff984 */ /* 0x000fe20000000800 */
[----:B------:R1:W-:Y:S03]  /*d030*/  @!P2 LDGSTS.E.BYPASS.LTC128B.128 [R181+0x7000], [R124.64+0x80] ;  /* 0x070000807cb5afae */ /* 0x0003e6000b901d46 */
[CCC-:B------:R-:W-:Y:S01]  /*d040*/  @!P4 LEA.HI.X R129, R119.reuse, R193.reuse, R2.reuse, 0x1, P5 ;  /* 0x000000c17781c211 */ /* 0x1c0fe200028f0c02 */
[----:B------:R1:W-:Y:S01]  /*d050*/  @P4 STS.128 [R181+0x3800], RZ ;  /* 0x003800ffb5004388 */ /* 0x0003e20000000c00 */
[--C-:B------:R-:W-:Y:S02]  /*d060*/  @!P3 LEA.HI.X R127, R119, R193, R2.reuse, 0x1, P1 ;  /* 0x000000c1777fb211 */ /* 0x100fe400008f0c02 */
[----:B------:R-:W-:Y:S01]  /*d070*/  IADD3 R0, P5, R177, R119, RZ ;  /* 0x00000077b1007210 */ /* 0x000fe20007fbe0ff */
[----:B------:R-:W-:Y:S01]  /*d080*/  @!PT LDS RZ, [RZ] ;  /* 0x00000000fffff984 */ /* 0x000fe20000000800 */
[----:B------:R-:W-:Y:S01]  /*d090*/  @!PT LDS RZ, [RZ] ;  /* 0x00000000fffff984 */ /* 0x000fe20000000800 */
[----:B------:R-:W-:Y:S01]  /*d0a0*/  @!PT LDS RZ, [RZ] ;  /* 0x00000000fffff984 */ /* 0x000fe20000000800 */
[----:B------:R1:W-:Y:S01]  /*d0b0*/  @!P4 LDGSTS.E.BYPASS.LTC128B.128 [R181+0x3800], [R136.64] ;  /* 0x0380000088b5cfae */ /* 0x0003e2000b901d46 */
[-CC-:B------:R-:W-:Y:S02]  /*d0c0*/  @!P2 LEA.HI.X R119, R119, R193.reuse, R2.reuse, 0x1, P0 ;  /* 0x000000c17777a211 */ /* 0x180fe400000f0c02 */
[CC--:B------:R-:W-:Y:S01]  /*d0d0*/  @!P3 LEA R130, P1, R0.reuse, R194.reuse, 0x1 ;  /* 0x000000c20082b211 */ /* 0x0c0fe200078208ff */
[----:B------:R1:W-:Y:S01]  /*d0e0*/  @P3 STS.128 [R181+0x5800], RZ ;  /* 0x005800ffb5003388 */ /* 0x0003e20000000c00 */
[-C--:B------:R-:W-:Y:S01]  /*d0f0*/  @!P2 LEA R134, P0, R0, R194.reuse, 0x1 ;  /* 0x000000c20086a211 */ /* 0x080fe200078008ff */
[----:B------:R-:W-:Y:S01]  /*d100*/  IMAD.X R2, R176, 0x1, R2, P5 ;  /* 0x00000001b0027824 */ /* 0x000fe200028e0602 */
[C---:B------:R-:W-:Y:S01]  /*d110*/  @!P4 LEA R132, P5, R0.reuse, R194, 0x1 ;  /* 0x000000c20084c211 */ /* 0x040fe200078a08ff */
[----:B------:R-:W-:Y:S01]  /*d120*/  @!PT LDS RZ, [RZ] ;  /* 0x00000000fffff984 */ /* 0x000fe20000000800 */
[----:B------:R-:W-:Y:S01]  /*d130*/  @!PT LDS RZ, [RZ] ;  /* 0x00000000fffff984 */ /* 0x000fe20000000800 */
[----:B------:R-:W-:Y:S01]  /*d140*/  @!PT LDS RZ, [RZ] ;  /* 0x00000000fffff984 */ /* 0x000fe20000000800 */
[----:B------:R1:W-:Y:S01]  /*d150*/  @!P3 LDGSTS.E.BYPASS.LTC128B.128 [R181+0x5800], [R122.64+0x40] ;  /* 0x058000407ab5bfae */ /* 0x0003e2000b901d46 */
[----:B------:R-:W-:Y:S02]  /*d160*/  IMAD.MOV.U32 R194, RZ, RZ, R124 ;  /* 0x000000ffffc27224 */ /* 0x000fe400078e007c */
[CCC-:B------:R-:W-:Y:S01]  /*d170*/  @!P4 LEA.HI.X R133, R0.reuse, R193.reuse, R2.reuse, 0x1, P5 ;  /* 0x000000c10085c211 */ /* 0x1c0fe200028f0c02 */
[----:B------:R1:W-:Y:S01]  /*d180*/  @P2 STS.128 [R181+0x7800], RZ ;  /* 0x007800ffb5002388 */ /* 0x0003e20000000c00 */
[CCC-:B------:R-:W-:Y:S02]  /*d190*/  @!P3 LEA.HI.X R131, R0.reuse, R193.reuse, R2.reuse, 0x1, P1 ;  /* 0x000000c10083b211 */ /* 0x1c0fe400008f0c02 */
[----:B------:R-:W-:Y:S01]  /*d1a0*/  @!P2 LEA.HI.X R135, R0, R193, R2, 0x1, P0 ;  /* 0x000000c10087a211 */ /* 0x000fe200000f0c02 */
[----:B------:R-:W-:Y:S01]  /*d1b0*/  @!PT LDS RZ, [RZ] ;  /* 0x00000000fffff984 */ /* 0x000fe20000000800 */
[----:B------:R-:W-:Y:S01]  /*d1c0*/  @!PT LDS RZ, [RZ] ;  /* 0x00000000fffff984 */ /* 0x000fe20000000800 */
[----:B------:R-:W-:Y:S01]  /*d1d0*/  @!PT LDS RZ, [RZ] ;  /* 0x00000000fffff984 */ /* 0x000fe20000000800 */
[----:B------:R1:W-:Y:S01]  /*d1e0*/  @!P2 LDGSTS.E.BYPASS.LTC128B.128 [R181+0x7800], [R120.64+0x80] ;  /* 0x0780008078b5afae */ /* 0x0003e2000b901d46 */
[----:B------:R-:W-:Y:S03]  /*d1f0*/  IMAD.MOV.U32 R193, RZ, RZ, R125 ;  /* 0x000000ffffc17224 */ /* 0x000fe600078e007d */
        /* <DEDUP_REMOVED lines=30> */
[----:B------:R-:W0:Y:S02]  /*d3e0*/  LDGDEPBAR ;  /* 0x00000000000079af */ /* 0x000e240000000000 */
.L_x_715:
[----:B------:R-:W-:Y:S02]  /*d3f0*/  FMNMX.FTZ R0, R4, R117, !PT ;  /* 0x0000007504007209 */ /* 0x000fe40007810000 */
[----:B------:R-:W-:Y:S02]  /*d400*/  FMNMX.FTZ R2, R6, R3, !PT ;  /* 0x0000000306027209 */ /* 0x000fe40007810000 */
[----:B-1----:R-:W-:Y:S02]  /*d410*/  FMNMX.FTZ R119, R5, R0, !PT ;  /* 0x0000000005777209 */ /* 0x002fe40007810000 */
[----:B------:R-:W-:Y:S02]  /*d420*/  FMNMX.FTZ R121, R7, R2, !PT ;  /* 0x0000000207797209 */ /* 0x000fe40007810000 */
        /* <DEDUP_REMOVED lines=56> */
[----:B------:R-:W-:Y:S04]  /*d7b0*/  FMNMX.FTZ R0, R64, R119, !PT ;  /* 0x0000007740007209 */ /* 0x000fe80007810000 */
[----:B------:R-:W-:Y:S02]  /*d7c0*/  FMNMX.FTZ R120, R65, R0, !PT ;  /* 0x0000000041787209 */ /* 0x000fe40007810000 */
[----:B------:R-:W-:Y:S03]  /*d7d0*/  FMNMX.FTZ R0, R66, R123, !PT ;  /* 0x0000007b42007209 */ /* 0x000fe60007810000 */
[----:B------:R-:W-:Y:S01]  /*d7e0*/  SHFL.BFLY PT, R123, R120, 0x2, 0x1f ;  /* 0x0c401f00787b7f89 */ /* 0x000fe200000e0000 */
[----:B------:R-:W-:Y:S07]  /*d7f0*/  FMNMX.FTZ R121, R67, R0, !PT ;  /* 0x0000000043797209 */ /* 0x000fee0007810000 */
[----:B------:R-:W1:Y:S02]  /*d800*/  SHFL.BFLY PT, R0, R121, 0x2, 0x1f ;  /* 0x0c401f0079007f89 */ /* 0x000e6400000e0000 */
[----:B-1----:R-:W-:Y:S02]  /*d810*/  FMNMX.FTZ R119, R121, R0, !PT ;  /* 0x0000000079777209 */ /* 0x002fe40007810000 */
[----:B------:R-:W-:Y:S04]  /*d820*/  FMNMX.FTZ R125, R120, R123, !PT ;  /* 0x0000007b787d7209 */ /* 0x000fe80007810000 */
[----:B------:R-:W-:Y:S08]  /*d830*/  LDSM.16.MT88.4 R120, [R170+0x9000] ;  /* 0x00900000aa78783b */ /* 0x000ff00000004200 */
[----:B------:R-:W1:Y:S08]  /*d840*/  SHFL.BFLY PT, R2, R125, 0x1, 0x1f ;  /* 0x0c201f007d027f89 */ /* 0x000e7000000e0000 */
[----:B------:R-:W2:Y:S01]  /*d850*/  SHFL.BFLY PT, R0, R119, 0x1, 0x1f ;  /* 0x0c201f0077007f89 */ /* 0x000ea200000e0000 */
[----:B-1----:R-:W-:Y:S07]  /*d860*/  FMNMX.FTZ R2, R125, R2, !PT ;  /* 0x000000027d027209 */ /* 0x002fee0007810000 */
[----:B------:R-:W1:Y:S01]  /*d870*/  LDSM.16.MT88.4 R124, [R168+0x9000] ;  /* 0x00900000a87c783b */ /* 0x000e620000004200 */
[C---:B------:R-:W-:Y:S01]  /*d880*/  FSETP.NEU.FTZ.AND P0, PT, R2.reuse, -INF , PT ;  /* 0xff8000000200780b */ /* 0x040fe20003f1d000 */
[C---:B------:R-:W-:Y:S02]  /*d890*/  FMUL.FTZ R134, R2.reuse, c[0x0][0x23c] ;  /* 0x00008f0002867a20 */ /* 0x040fe40000410000 */
[----:B------:R-:W-:Y:S01]  /*d8a0*/  FADD.FTZ R116, -R2, R117 ;  /* 0x0000007502747221 */ /* 0x000fe20000010100 */
[----:B--2---:R-:W-:Y:S02]  /*d8b0*/  FMNMX.FTZ R0, R119, R0, !PT ;  /* 0x0000000077007209 */ /* 0x004fe40007810000 */
[----:B------:R-:W-:Y:S01]  /*d8c0*/  FSEL R134, R134, RZ, P0 ;  /* 0x000000ff86867208 */ /* 0x000fe20000000000 */
[----:B------:R-:W-:Y:S01]  /*d8d0*/  FMUL.FTZ R118, R116, c[0x0][0x23c] ;  /* 0x00008f0074767a20 */ /* 0x000fe20000410000 */
[C---:B------:R-:W-:Y:S01]  /*d8e0*/  FSETP.NEU.FTZ.AND P0, PT, R0.reuse, -INF , PT ;  /* 0xff8000000000780b */ /* 0x040fe20003f1d000 */
[C---:B------:R-:W-:Y:S02]  /*d8f0*/  FMUL.FTZ R119, R0.reuse, c[0x0][0x23c] ;  /* 0x00008f0000777a20 */ /* 0x040fe40000410000 */
[--C-:B------:R-:W-:Y:S01]  /*d900*/  FFMA.FTZ R137, R5, c[0x0][0x23c], -R134.reuse ;  /* 0x00008f0005897a23 */ /* 0x100fe20000010886 */
[----:B------:R-:W2:Y:S01]  /*d910*/  MUFU.EX2 R116, R118 ;  /* 0x0000007600747308 */ /* 0x000ea20000000800 */
[----:B------:R-:W-:Y:S01]  /*d920*/  FADD.FTZ R117, -R0, R3 ;  /* 0x0000000300757221 */ /* 0x000fe20000010100 */
[----:B------:R-:W-:Y:S01]  /*d930*/  FSEL R5, R119, RZ, P0 ;  /* 0x000000ff77057208 */ /* 0x000fe20000000000 */
[--C-:B------:R-:W-:Y:S01]  /*d940*/  FFMA.FTZ R144, R4, c[0x0][0x23c], -R134.reuse ;  /* 0x00008f0004907a23 */ /* 0x100fe20000010886 */
[----:B------:R-:W-:Y:S01]  /*d950*/  ISETP.GT.AND P0, PT, R180, 0x1, PT ;  /* 0x00000001b400780c */ /* 0x000fe20003f04270 */
[----:B------:R-:W-:Y:S01]  /*d960*/  FMUL.FTZ R3, R117, c[0x0][0x23c] ;  /* 0x00008f0075037a20 */ /* 0x000fe20000410000 */
[----:B------:R-:W-:Y:S01]  /*d970*/  MOV R117, R2 ;  /* 0x0000000200757202 */ /* 0x000fe20000000f00 */
[--C-:B------:R-:W-:Y:S02]  /*d980*/  FFMA.FTZ R146, R6, c[0x0][0x23c], -R5.reuse ;  /* 0x00008f0006927a23 */ /* 0x100fe40000010805 */
[--C-:B------:R-:W-:Y:S01]  /*d990*/  FFMA.FTZ R135, R7, c[0x0][0x23c], -R5.reuse ;  /* 0x00008f0007877a23 */ /* 0x100fe20000010805 */
[----:B------:R-:W-:Y:S01]  /*d9a0*/  MUFU.EX2 R144, R144 ;  /* 0x0000009000907308 */ /* 0x000fe20000000800 */
[--C-:B------:R-:W-:Y:S02]  /*d9b0*/  FFMA.FTZ R136, R8, c[0x0][0x23c], -R134.reuse ;  /* 0x00008f0008887a23 */ /* 0x100fe40000010886 */
[--C-:B------:R-:W-:Y:S02]  /*d9c0*/  FFMA.FTZ R129, R9, c[0x0][0x23c], -R134.reuse ;  /* 0x00008f0009817a23 */ /* 0x100fe40000010886 */
[--C-:B------:R-:W-:Y:S02]  /*d9d0*/  FFMA.FTZ R131, R10, c[0x0][0x23c], -R5.reuse ;  /* 0x00008f000a837a23 */ /* 0x100fe40000010805 */
[--C-:B------:R-:W-:Y:S02]  /*d9e0*/  FFMA.FTZ R128, R11, c[0x0][0x23c], -R5.reuse ;  /* 0x00008f000b807a23 */ /* 0x100fe40000010805 */
[--C-:B------:R-:W-:Y:S01]  /*d9f0*/  FFMA.FTZ R133, R12, c[0x0][0x23c], -R134.reuse ;  /* 0x00008f000c857a23 */ /* 0x100fe20000010886 */
[----:B------:R-:W3:Y:S01]  /*da00*/  MUFU.EX2 R3, R3 ;  /* 0x0000000300037308 */ /* 0x000ee20000000800 */
[--C-:B------:R-:W-:Y:S02]  /*da10*/  FFMA.FTZ R130, R13, c[0x0][0x23c], -R134.reuse ;  /* 0x00008f000d827a23 */ /* 0x100fe40000010886 */
[--C-:B------:R-:W-:Y:S02]  /*da20*/  FFMA.FTZ R132, R14, c[0x0][0x23c], -R5.reuse ;  /* 0x00008f000e847a23 */ /* 0x100fe40000010805 */
[C---:B--2---:R-:W-:Y:S02]  /*da30*/  FMUL.FTZ R8, R116.reuse, R112 ;  /* 0x0000007074087220 */ /* 0x044fe40000410000 */
[C---:B------:R-:W-:Y:S02]  /*da40*/  FMUL.FTZ R9, R116.reuse, R113 ;  /* 0x0000007174097220 */ /* 0x040fe40000410000 */
[C---:B------:R-:W-:Y:S01]  /*da50*/  FMUL.FTZ R68, R116.reuse, R68 ;  /* 0x0000004474447220 */ /* 0x040fe20000410000 */
[----:B------:R-:W2:Y:S01]  /*da60*/  MUFU.EX2 R137, R137 ;  /* 0x0000008900897308 */ /* 0x000ea20000000800 */
[C---:B------:R-:W-:Y:S02]  /*da70*/  FMUL.FTZ R69, R116.reuse, R69 ;  /* 0x0000004574457220 */ /* 0x040fe40000410000 */
[C---:B------:R-:W-:Y:S02]  /*da80*/  FMUL.FTZ R72, R116.reuse, R72 ;  /* 0x0000004874487220 */ /* 0x040fe40000410000 */
[C---:B------:R-:W-:Y:S02]  /*da90*/  FMUL.FTZ R73, R116.reuse, R73 ;  /* 0x0000004974497220 */ /* 0x040fe40000410000 */
[C---:B------:R-:W-:Y:S02]  /*daa0*/  FMUL.FTZ R76, R116.reuse, R76 ;  /* 0x0000004c744c7220 */ /* 0x040fe40000410000 */
[C---:B------:R-:W-:Y:S01]  /*dab0*/  FMUL.FTZ R77, R116.reuse, R77 ;  /* 0x0000004d744d7220 */ /* 0x040fe20000410000 */
[----:B------:R-:W-:Y:S01]  /*dac0*/  MUFU.EX2 R146, R146 ;  /* 0x0000009200927308 */ /* 0x000fe20000000800 */
[C---:B------:R-:W-:Y:S02]  /*dad0*/  FMUL.FTZ R80, R116.reuse, R80 ;  /* 0x0000005074507220 */ /* 0x040fe40000410000 */
[C---:B------:R-:W-:Y:S02]  /*dae0*/  FMUL.FTZ R81, R116.reuse, R81 ;  /* 0x0000005174517220 */ /* 0x040fe40000410000 */
[C---:B---3--:R-:W-:Y:S02]  /*daf0*/  FMUL.FTZ R10, R3.reuse, R114 ;  /* 0x00000072030a7220 */ /* 0x048fe40000410000 */
[C---:B------:R-:W-:Y:S02]  /*db00*/  FMUL.FTZ R11, R3.reuse, R115 ;  /* 0x00000073030b7220 */ /* 0x040fe40000410000 */
[C---:B------:R-:W-:Y:S01]  /*db10*/  FMUL.FTZ R70, R3.reuse, R70 ;  /* 0x0000004603467220 */ /* 0x040fe20000410000 */
[----:B------:R-:W3:Y:S01]  /*db20*/  MUFU.EX2 R135, R135 ;  /* 0x0000008700877308 */ /* 0x000ee20000000800 */
[C---:B------:R-:W-:Y:S02]  /*db30*/  FMUL.FTZ R71, R3.reuse, R71 ;  /* 0x0000004703477220 */ /* 0x040fe40000410000 */
[----:B------:R-:W-:Y:S01]  /*db40*/  FMUL.FTZ R74, R3, R74 ;  /* 0x0000004a034a7220 */ /* 0x000fe20000410000 */
[----:B--2---:R-:W-:Y:S01]  /*db50*/  F2FP.BF16.PACK_AB R112, R137, R144 ;  /* 0x000000908970723e */ /* 0x004fe200000010ff */
[C---:B------:R-:W-:Y:S02]  /*db60*/  FMUL.FTZ R75, R3.reuse, R75 ;  /* 0x0000004b034b7220 */ /* 0x040fe40000410000 */
[C---:B------:R-:W-:Y:S02]  /*db70*/  FMUL.FTZ R78, R3.reuse, R78 ;  /* 0x0000004e034e7220 */ /* 0x040fe40000410000 */
[C---:B------:R-:W-:Y:S01]  /*db80*/  FMUL.FTZ R79, R3.reuse, R79 ;  /* 0x0000004f034f7220 */ /* 0x040fe20000410000 */
[----:B------:R-:W-:Y:S01]  /*db90*/  MUFU.EX2 R136, R136 ;  /* 0x0000008800887308 */ /* 0x000fe20000000800 */
[C---:B------:R-:W-:Y:S02]  /*dba0*/  FMUL.FTZ R82, R3.reuse, R82 ;  /* 0x0000005203527220 */ /* 0x040fe40000410000 */
[C---:B------:R-:W-:Y:S02]  /*dbb0*/  FMUL.FTZ R83, R3.reuse, R83 ;  /* 0x0000005303537220 */ /* 0x040fe40000410000 */
[C---:B------:R-:W-:Y:S02]  /*dbc0*/  FMUL.FTZ R84, R116.reuse, R84 ;  /* 0x0000005474547220 */ /* 0x040fe40000410000 */
[C---:B------:R-:W-:Y:S02]  /*dbd0*/  FMUL.FTZ R85, R116.reuse, R85 ;  /* 0x0000005574557220 */ /* 0x040fe40000410000 */
[C---:B------:R-:W-:Y:S01]  /*dbe0*/  FMUL.FTZ R86, R3.reuse, R86 ;  /* 0x0000005603567220 */ /* 0x040fe20000410000 */
[----:B------:R-:W2:Y:S01]  /*dbf0*/  MUFU.EX2 R129, R129 ;  /* 0x0000008100817308 */ /* 0x000ea20000000800 */
[----:B------:R-:W-:Y:S02]  /*dc00*/  FMUL.FTZ R87, R3, R87 ;  /* 0x0000005703577220 */ /* 0x000fe40000410000 */
[C---:B------:R-:W-:Y:S01]  /*dc10*/  FMUL.FTZ R88, R116.reuse, R88 ;  /* 0x0000005874587220 */ /* 0x040fe20000410000 */
[----:B---3--:R-:W-:Y:S01]  /*dc20*/  F2FP.BF16.PACK_AB R113, R135, R146 ;  /* 0x000000928771723e */ /* 0x008fe200000010ff */
        /* <DEDUP_REMOVED lines=9> */
[----:B------:R-:W3:Y:S01]  /*dcc0*/  MUFU.EX2 R128, R128 ;  /* 0x0000008000807308 */ /* 0x000ee20000000800 */
[C---:B------:R-:W-:Y:S02]  /*dcd0*/  FMUL.FTZ R13, R116.reuse, R109 ;  /* 0x0000006d740d7220 */ /* 0x040fe40000410000 */
[----:B------:R-:W-:Y:S01]  /*dce0*/  FMUL.FTZ R14, R3, R110 ;  /* 0x0000006e030e7220 */ /* 0x000fe20000410000 */
[----:B--2---:R-:W-:Y:S01]  /*dcf0*/  F2FP.BF16.PACK_AB R114, R129, R136 ;  /* 0x000000888172723e */ /* 0x004fe200000010ff */
[--C-:B------:R-:W-:Y:S02]  /*dd00*/  FFMA.FTZ R7, R15, c[0x0][0x23c], -R5.reuse ;  /* 0x00008f000f077a23 */ /* 0x100fe40000010805 */
[C---:B------:R-:W-:Y:S02]  /*dd10*/  FMUL.FTZ R15, R3.reuse, R111 ;  /* 0x0000006f030f7220 */ /* 0x040fe40000410000 */
[C---:B------:R-:W-:Y:S01]  /*dd20*/  FMUL.FTZ R96, R116.reuse, R96 ;  /* 0x0000006074607220 */ /* 0x040fe20000410000 */
[----:B------:R-:W-:Y:S01]  /*dd30*/  LDSM.16.MT88.4 R108, [R170+0x9400] ;  /* 0x00940000aa6c783b */ /* 0x000fe20000004200 */
[----:B------:R-:W-:Y:S01]  /*dd40*/  FMUL.FTZ R97, R116, R97 ;  /* 0x0000006174617220 */ /* 0x000fe20000410000 */
[----:B------:R-:W-:Y:S01]  /*dd50*/  MUFU.EX2 R132, R132 ;  /* 0x0000008400847308 */ /* 0x000fe20000000800 */
[C---:B------:R-:W-:Y:S02]  /*dd60*/  FMUL.FTZ R98, R3.reuse, R98 ;  /* 0x0000006203627220 */ /* 0x040fe40000410000 */
[----:B------:R-:W-:Y:S02]  /*dd70*/  FMUL.FTZ R99, R3, R99 ;  /* 0x0000006303637220 */ /* 0x000fe40000410000 */
[--C-:B------:R-:W-:Y:S02]  /*dd80*/  FFMA.FTZ R6, R16, c[0x0][0x23c], -R134.reuse ;  /* 0x00008f0010067a23 */ /* 0x100fe40000010886 */
[--C-:B------:R-:W-:Y:S02]  /*dd90*/  FFMA.FTZ R118, R18, c[0x0][0x23c], -R5.reuse ;  /* 0x00008f0012767a23 */ /* 0x100fe40000010805 */
[--C-:B------:R-:W-:Y:S01]  /*dda0*/  FFMA.FTZ R119, R19, c[0x0][0x23c], -R5.reuse ;  /* 0x00008f0013777a23 */ /* 0x100fe20000010805 */
[----:B------:R-:W-:Y:S01]  /*ddb0*/  MUFU.EX2 R133, R133 ;  /* 0x0000008500857308 */ /* 0x000fe20000000800 */
[--C-:B------:R-:W-:Y:S01]  /*ddc0*/  FFMA.FTZ R17, R17, c[0x0][0x23c], -R134.reuse ;  /* 0x00008f0011117a23 */ /* 0x100fe20000010886 */
[----:B---3--:R-:W-:Y:S01]  /*ddd0*/  F2FP.BF16.PACK_AB R115, R128, R131 ;  /* 0x000000838073723e */ /* 0x008fe200000010ff */
[--C-:B------:R-:W-:Y:S02]  /*dde0*/  FFMA.FTZ R141, R28, c[0x0][0x23c], -R134.reuse ;  /* 0x00008f001c8d7a23 */ /* 0x100fe40000010886 */
[--C-:B------:R-:W-:Y:S02]  /*ddf0*/  FFMA.FTZ R138, R31, c[0x0][0x23c], -R5.reuse ;  /* 0x00008f001f8a7a23 */ /* 0x100fe40000010805 */
[--C-:B------:R-:W-:Y:S02]  /*de00*/  FFMA.FTZ R139, R32, c[0x0][0x23c], -R134.reuse ;  /* 0x00008f00208b7a23 */ /* 0x100fe40000010886 */
[C---:B------:R-:W-:Y:S01]  /*de10*/  HMMA.16816.F32.BF16 R8, R112.reuse, R120, R8 ;  /* 0x000000787008723c */ /* 0x040fe20000041808 */
[----:B------:R-:W2:Y:S04]  /*de20*/  MUFU.EX2 R130, R130 ;  /* 0x0000008200827308 */ /* 0x000ea80000000800 */
[----:B------:R-:W-:Y:S02]  /*de30*/  FFMA.FTZ R140, R33, c[0x0][0x23c], -R134 ;  /* 0x00008f00218c7a23 */ /* 0x000fe40000010886 */
[--C-:B------:R-:W-:Y:S01]  /*de40*/  FFMA.FTZ R142, R34, c[0x0][0x23c], -R5.reuse ;  /* 0x00008f00228e7a23 */ /* 0x100fe20000010805 */
[C---:B------:R-:W-:Y:S01]  /*de50*/  HMMA.16816.F32.BF16 R68, R112.reuse, R122, R68 ;  /* 0x0000007a7044723c */ /* 0x040fe20000041844 */
[----:B------:R-:W3:Y:S02]  /*de60*/  LDSM.16.MT88.4 R120, [R170+0xb000] ;  /* 0x00b00000aa78783b */ /* 0x000ee40000004200 */
[----:B------:R-:W-:Y:S01]  /*de70*/  MUFU.EX2 R6, R6 ;  /* 0x0000000600067308 */ /* 0x000fe20000000800 */
[--C-:B------:R-:W-:Y:S02]  /*de80*/  FFMA.FTZ R143, R35, c[0x0][0x23c], -R5.reuse ;  /* 0x00008f00238f7a23 */ /* 0x100fe40000010805 */
[--C-:B------:R-:W-:Y:S02]  /*de90*/  FFMA.FTZ R145, R38, c[0x0][0x23c], -R5.reuse ;  /* 0x00008f0026917a23 */ /* 0x100fe40000010805 */
[C---:B-1----:R-:W-:Y:S01]  /*dea0*/  HMMA.16816.F32.BF16 R72, R112.reuse, R124, R72 ;  /* 0x0000007c7048723c */ /* 0x042fe20000041848 */
[----:B------:R-:W-:Y:S03]  /*deb0*/  LDSM.16.MT88.4 R32, [R168+0xc000] ;  /* 0x00c00000a820783b */ /* 0x000fe60000004200 */
[--C-:B------:R-:W-:Y:S01]  /*dec0*/  FFMA.FTZ R148, R39, c[0x0][0x23c], -R5.reuse ;  /* 0x00008f0027947a23 */ /* 0x100fe20000010805 */
[----:B------:R-:W-:Y:S01]  /*ded0*/  MUFU.EX2 R118, R118 ;  /* 0x0000007600767308 */ /* 0x000fe20000000800 */
[--C-:B------:R-:W-:Y:S02]  /*dee0*/  FFMA.FTZ R149, R42, c[0x0][0x23c], -R5.reuse ;  /* 0x00008f002a957a23 */ /* 0x100fe40000010805 */
[C---:B------:R-:W-:Y:S01]  /*def0*/  HMMA.16816.F32.BF16 R76, R112.reuse, R126, R76 ;  /* 0x0000007e704c723c */ /* 0x040fe2000004184c */
[----:B------:R-:W1:Y:S03]  /*df00*/  LDSM.16.MT88.4 R124, [R168+0xb000] ;  /* 0x00b00000a87c783b */ /* 0x000e660000004200 */
[----:B------:R-:W-:Y:S01]  /*df10*/  FFMA.FTZ R152, R43, c[0x0][0x23c], -R5 ;  /* 0x00008f002b987a23 */ /* 0x000fe20000010805 */
[----:B--2---:R-:W-:Y:S01]  /*df20*/  F2FP.BF16.PACK_AB R16, R130, R133 ;  /* 0x000000858210723e */ /* 0x004fe200000010ff */
[C---:B------:R-:W-:Y:S01]  /*df30*/  FMUL.FTZ R100, R116.reuse, R100 ;  /* 0x0000006474647220 */ /* 0x040fe20000410000 */
[----:B------:R-:W2:Y:S01]  /*df40*/  MUFU.EX2 R119, R119 ;  /* 0x0000007700777308 */ /* 0x000ea20000000800 */
[C---:B------:R-:W-:Y:S04]  /*df50*/  FMUL.FTZ R101, R116.reuse, R101 ;  /* 0x0000006574657220 */ /* 0x040fe80000410000 */
[C---:B------:R-:W-:Y:S02]  /*df60*/  FMUL.FTZ R102, R3.reuse, R102 ;  /* 0x0000006603667220 */ /* 0x040fe40000410000 */
[C---:B------:R-:W-:Y:S02]  /*df70*/  FMUL.FTZ R103, R3.reuse, R103 ;  /* 0x0000006703677220 */ /* 0x040fe40000410000 */
[C---:B------:R-:W-:Y:S01]  /*df80*/  FMUL.FTZ R104, R116.reuse, R104 ;  /* 0x0000006874687220 */ /* 0x040fe20000410000 */
[----:B------:R-:W-:Y:S01]  /*df90*/  MUFU.EX2 R141, R141 ;  /* 0x0000008d008d7308 */ /* 0x000fe20000000800 */
[C---:B------:R-:W-:Y:S02]  /*dfa0*/  FMUL.FTZ R105, R116.reuse, R105 ;  /* 0x0000006974697220 */ /* 0x040fe40000410000 */
[C---:B------:R-:W-:Y:S02]  /*dfb0*/  FMUL.FTZ R106, R3.reuse, R106 ;  /* 0x0000006a036a7220 */ /* 0x040fe40000410000 */
[C---:B------:R-:W-:Y:S02]  /*dfc0*/  FMUL.FTZ R107, R3.reuse, R107 ;  /* 0x0000006b036b7220 */ /* 0x040fe40000410000 */
[----:B------:R-:W-:Y:S01]  /*dfd0*/  FFMA.FTZ R144, R116, R195, R144 ;  /* 0x000000c374907223 */ /* 0x000fe20000010090 */
[C---:B---3--:R-:W-:Y:S02]  /*dfe0*/  HMMA.16816.F32.BF16 R80, R112.reuse, R120, R80 ;  /* 0x000000787050723c */ /* 0x048fe40000041850 */
[----:B------:R-:W-:Y:S01]  /*dff0*/  MUFU.EX2 R138, R138 ;  /* 0x0000008a008a7308 */ /* 0x000fe20000000800 */
[----:B------:R-:W-:Y:S02]  /*e000*/  FFMA.FTZ R116, R36, c[0x0][0x23c], -R134 ;  /* 0x00008f0024747a23 */ /* 0x000fe40000010886 */
[----:B------:R-:W-:Y:S01]  /*e010*/  FFMA.FTZ R146, R3, R196, R146 ;  /* 0x000000c403927223 */ /* 0x000fe20000010092 */
[----:B--2---:R-:W-:Y:S01]  /*e020*/  F2FP.BF16.PACK_AB R19, R119, R118 ;  /* 0x000000767713723e */ /* 0x004fe200000010ff */
[--C-:B------:R-:W-:Y:S01]  /*e030*/  FFMA.FTZ R3, R37, c[0x0][0x23c], -R134.reuse ;  /* 0x00008f0025037a23 */ /* 0x100fe20000010886 */
[C---:B------:R-:W-:Y:S01]  /*e040*/  HMMA.16816.F32.BF16 R84, R112.reuse, R122, R84 ;  /* 0x0000007a7054723c */ /* 0x040fe20000041854 */
[----:B------:R-:W2:Y:S03]  /*e050*/  LDSM.16.MT88.4 R120, [R170+0xd000] ;  /* 0x00d00000aa78783b */ /* 0x000ea60000004200 */
[--C-:B------:R-:W-:Y:S01]  /*e060*/  FFMA.FTZ R147, R40, c[0x0][0x23c], -R134.reuse ;  /* 0x00008f0028937a23 */ /* 0x100fe20000010886 */
[----:B------:R-:W-:Y:S01]  /*e070*/  MUFU.EX2 R139, R139 ;  /* 0x0000008b008b7308 */ /* 0x000fe20000000800 */
[--C-:B------:R-:W-:Y:S02]  /*e080*/  FFMA.FTZ R40, R52, c[0x0][0x23c], -R134.reuse ;  /* 0x00008f0034287a23 */ /* 0x100fe40000010886 */
[C---:B-1----:R-:W-:Y:S01]  /*e090*/  HMMA.16816.F32.BF16 R88, R112.reuse, R124, R88 ;  /* 0x0000007c7058723c */ /* 0x042fe20000041858 */
[----:B------:R-:W-:Y:S03]  /*e0a0*/  LDSM.16.MT88.4 R36, [R168+0xc400] ;  /* 0x00c40000a824783b */ /* 0x000fe60000004200 */
[--C-:B------:R-:W-:Y:S02]  /*e0b0*/  FFMA.FTZ R52, R53, c[0x0][0x23c], -R134.reuse ;  /* 0x00008f0035347a23 */ /* 0x100fe40000010886 */
[----:B------:R-:W-:Y:S01]  /*e0c0*/  FFMA.FTZ R150, R41, c[0x0][0x23c], -R134 ;  /* 0x00008f0029967a23 */ /* 0x000fe20000010886 */
[----:B------:R-:W-:Y:S01]  /*e0d0*/  MUFU.EX2 R53, R40 ;  /* 0x0000002800357308 */ /* 0x000fe20000000800 */
[C---:B------:R-:W-:Y:S01]  /*e0e0*/  HMMA.16816.F32.BF16 R92, R112.reuse, R126, R92 ;  /* 0x0000007e705c723c */ /* 0x040fe2000004185c */
[----:B------:R-:W1:Y:S03]  /*e0f0*/  LDSM.16.MT88.4 R124, [R168+0xd000] ;  /* 0x00d00000a87c783b */ /* 0x000e660000004200 */
[----:B------:R-:W-:Y:S02]  /*e100*/  FADD.FTZ R146, R135, R146 ;  /* 0x0000009287927221 */ /* 0x000fe40000010000 */
[----:B------:R-:W-:Y:S02]  /*e110*/  FFMA.FTZ R44, R44, c[0x0][0x23c], -R134 ;  /* 0x00008f002c2c7a23 */ /* 0x000fe40000010886 */
[----:B------:R-:W-:Y:S01]  /*e120*/  FADD.FTZ R41, R131, R146 ;  /* 0x0000009283297221 */ /* 0x000fe20000010000 */
[----:B------:R-:W-:Y:S03]  /*e130*/  MUFU.EX2 R140, R140 ;  /* 0x0000008c008c7308 */ /* 0x000fe60000000800 */
[----:B------:R-:W-:Y:S02]  /*e140*/  FADD.FTZ R41, R128, R41 ;  /* 0x0000002980297221 */ /* 0x000fe40000010000 */
[--C-:B------:R-:W-:Y:S02]  /*e150*/  FFMA.FTZ R45, R45, c[0x0][0x23c], -R134.reuse ;  /* 0x00008f002d2d7a23 */ /* 0x100fe40000010886 */
[--C-:B------:R-:W-:Y:S02]  /*e160*/  FFMA.FTZ R48, R48, c[0x0][0x23c], -R134.reuse ;  /* 0x00008f0030307a23 */ /* 0x100fe40000010886 */
[--C-:B------:R-:W-:Y:S01]  /*e170*/  FFMA.FTZ R49, R49, c[0x0][0x23c], -R134.reuse ;  /* 0x00008f0031317a23 */ /* 0x100fe20000010886 */
[----:B------:R-:W-:Y:S01]  /*e180*/  MUFU.EX2 R142, R142 ;  /* 0x0000008e008e7308 */ /* 0x000fe20000000800 */
[--C-:B------:R-:W-:Y:S02]  /*e190*/  FFMA.FTZ R46, R46, c[0x0][0x23c], -R5.reuse ;  /* 0x00008f002e2e7a23 */ /* 0x100fe40000010805 */
[--C-:B------:R-:W-:Y:S02]  /*e1a0*/  FFMA.FTZ R47, R47, c[0x0][0x23c], -R5.reuse ;  /* 0x00008f002f2f7a23 */ /* 0x100fe40000010805 */
[--C-:B------:R-:W-:Y:S01]  /*e1b0*/  FFMA.FTZ R50, R50, c[0x0][0x23c], -R5.reuse ;  /* 0x00008f0032327a23 */ /* 0x100fe20000010805 */
[C---:B--2---:R-:W-:Y:S03]  /*e1c0*/  HMMA.16816.F32.BF16 R96, R112.reuse, R120, R96 ;  /* 0x000000787060723c */ /* 0x044fe60000041860 */
[--C-:B------:R-:W-:Y:S01]  /*e1d0*/  FFMA.FTZ R51, R51, c[0x0][0x23c], -R5.reuse ;  /* 0x00008f0033337a23 */ /* 0x100fe20000010805 */
[----:B------:R-:W2:Y:S01]  /*e1e0*/  MUFU.EX2 R121, R7 ;  /* 0x0000000700797308 */ /* 0x000ea20000000800 */
[--C-:B------:R-:W-:Y:S02]  /*e1f0*/  FFMA.FTZ R56, R56, c[0x0][0x23c], -R134.reuse ;  /* 0x00008f0038387a23 */ /* 0x100fe40000010886 */
[--C-:B------:R-:W-:Y:S01]  /*e200*/  FFMA.FTZ R120, R24, c[0x0][0x23c], -R134.reuse ;  /* 0x00008f0018787a23 */ /* 0x100fe20000010886 */
[C---:B------:R-:W-:Y:S04]  /*e210*/  HMMA.16816.F32.BF16 R12, R112.reuse, R122, R12 ;  /* 0x0000007a700c723c */ /* 0x040fe8000004180c */
[--C-:B------:R-:W-:Y:S02]  /*e220*/  FFMA.FTZ R57, R57, c[0x0][0x23c], -R134.reuse ;  /* 0x00008f0039397a23 */ /* 0x100fe40000010886 */
[----:B------:R2:W3:Y:S01]  /*e230*/  MUFU.EX2 R7, R17 ;  /* 0x0000001100077308 */ /* 0x0004e20000000800 */
[--C-:B------:R-:W-:Y:S01]  /*e240*/  FFMA.FTZ R122, R21, c[0x0][0x23c], -R134.reuse ;  /* 0x00008f00157a7a23 */ /* 0x100fe20000010886 */
[C---:B-1----:R-:W-:Y:S04]  /*e250*/  HMMA.16816.F32.BF16 R100, R112.reuse, R124, R100 ;  /* 0x0000007c7064723c */ /* 0x042fe80000041864 */
[--C-:B------:R-:W-:Y:S02]  /*e260*/  FFMA.FTZ R123, R23, c[0x0][0x23c], -R5.reuse ;  /* 0x00008f00177b7a23 */ /* 0x100fe40000010805 */
[--C-:B------:R-:W-:Y:S02]  /*e270*/  FFMA.FTZ R54, R54, c[0x0][0x23c], -R5.reuse ;  /* 0x00008f0036367a23 */ /* 0x100fe40000010805 */
[----:B------:R-:W-:Y:S01]  /*e280*/  HMMA.16816.F32.BF16 R104, R112, R126, R104 ;  /* 0x0000007e7068723c */ /* 0x000fe20000041868 */
[----:B------:R-:W1:Y:S01]  /*e290*/  LDSM.16.MT88.4 R112, [R168+0x9400] ;  /* 0x00940000a870783b */ /* 0x000e620000004200 */
[----:B------:R-:W-:Y:S02]  /*e2a0*/  MUFU.EX2 R120, R120 ;  /* 0x0000007800787308 */ /* 0x000fe40000000800 */
[--C-:B------:R-:W-:Y:S02]  /*e2b0*/  FFMA.FTZ R125, R20, c[0x0][0x23c], -R134.reuse ;  /* 0x00008f00147d7a23 */ /* 0x100fe40000010886 */
[--C-:B------:R-:W-:Y:S02]  /*e2c0*/  FFMA.FTZ R124, R22, c[0x0][0x23c], -R5.reuse ;  /* 0x00008f00167c7a23 */ /* 0x100fe40000010805 */
[--C-:B------:R-:W-:Y:S01]  /*e2d0*/  FFMA.FTZ R126, R29, c[0x0][0x23c], -R134.reuse ;  /* 0x00008f001d7e7a23 */ /* 0x100fe20000010886 */
[----:B------:R-:W-:Y:S03]  /*e2e0*/  LDSM.16.MT88.4 R20, [R170+0x9800] ;  /* 0x00980000aa14783b */ /* 0x000fe60000004200 */
[----:B------:R-:W4:Y:S01]  /*e2f0*/  MUFU.EX2 R125, R125 ;  /* 0x0000007d007d7308 */ /* 0x000f220000000800 */
[----:B------:R-:W-:Y:S01]  /*e300*/  FFMA.FTZ R127, R30, c[0x0][0x23c], -R5 ;  /* 0x00008f001e7f7a23 */ /* 0x000fe20000010805 */
[----:B--2---:R-:W-:Y:S01]  /*e310*/  F2FP.BF16.PACK_AB R17, R121, R132 ;  /* 0x000000847911723e */ /* 0x004fe200000010ff */
[----:B------:R-:W-:Y:S01]  /*e320*/  FADD.FTZ R132, R132, R41 ;  /* 0x0000002984847221 */ /* 0x000fe20000010000 */
[----:B---3--:R-:W-:Y:S01]  /*e330*/  F2FP.BF16.PACK_AB R18, R7, R6 ;  /* 0x000000060712723e */ /* 0x008fe200000010ff */
[----:B------:R-:W-:Y:S01]  /*e340*/  LDSM.16.MT88.4 R28, [R170+0xbc00] ;  /* 0x00bc0000aa1c783b */ /* 0x000fe20000004200 */
[--C-:B------:R-:W-:Y:S02]  /*e350*/  FFMA.FTZ R55, R55, c[0x0][0x23c], -R5.reuse ;  /* 0x00008f0037377a23 */ /* 0x100fe40000010805 */
[--C-:B------:R-:W-:Y:S02]  /*e360*/  FFMA.FTZ R58, R58, c[0x0][0x23c], -R5.reuse ;  /* 0x00008f003a3a7a23 */ /* 0x100fe40000010805 */
[----:B------:R-:W2:Y:S01]  /*e370*/  MUFU.EX2 R122, R122 ;  /* 0x0000007a007a7308 */ /* 0x000ea20000000800 */
[C---:B------:R-:W-:Y:S02]  /*e380*/  HMMA.16816.F32.BF16 R8, R16.reuse, R108, R8 ;  /* 0x0000006c1008723c */ /* 0x040fe40000041808 */
[----:B------:R-:W-:Y:S03]  /*e390*/  LDSM.16.MT88.4 R40, [R170+0xe800] ;  /* 0x00e80000aa28783b */ /* 0x000fe60000004200 */
[--C-:B------:R-:W-:Y:S02]  /*e3a0*/  FFMA.FTZ R59, R59, c[0x0][0x23c], -R5.reuse ;  /* 0x00008f003b3b7a23 */ /* 0x100fe40000010805 */
[--C-:B------:R-:W-:Y:S01]  /*e3b0*/  FFMA.FTZ R60, R60, c[0x0][0x23c], -R134.reuse ;  /* 0x00008f003c3c7a23 */ /* 0x100fe20000010886 */
[C---:B------:R-:W-:Y:S01]  /*e3c0*/  HMMA.16816.F32.BF16 R68, R16.reuse, R110, R68 ;  /* 0x0000006e1044723c */ /* 0x040fe20000041844 */
[----:B------:R-:W-:Y:S01]  /*e3d0*/  MUFU.EX2 R124, R124 ;  /* 0x0000007c007c7308 */ /* 0x000fe20000000800 */
[----:B------:R-:W3:Y:S02]  /*e3e0*/  LDSM.16.MT88.4 R108, [R170+0xb400] ;  /* 0x00b40000aa6c783b */ /* 0x000ee40000004200 */
[--C-:B------:R-:W-:Y:S02]  /*e3f0*/  FFMA.FTZ R61, R61, c[0x0][0x23c], -R134.reuse ;  /* 0x00008f003d3d7a23 */ /* 0x100fe40000010886 */
[----:B------:R-:W-:Y:S02]  /*e400*/  FFMA.FTZ R64, R64, c[0x0][0x23c], -R134 ;  /* 0x00008f0040407a23 */ /* 0x000fe40000010886 */
[--C-:B------:R-:W-:Y:S01]  /*e410*/  FFMA.FTZ R62, R62, c[0x0][0x23c], -R5.reuse ;  /* 0x00008f003e3e7a23 */ /* 0x100fe20000010805 */
[C---:B-1----:R-:W-:Y:S02]  /*e420*/  HMMA.16816.F32.BF16 R72, R16.reuse, R112, R72 ;  /* 0x000000701048723c */ /* 0x042fe40000041848 */
[----:B------:R-:W1:Y:S01]  /*e430*/  MUFU.EX2 R123, R123 ;  /* 0x0000007b007b7308 */ /* 0x000e620000000800 */
[--C-:B------:R-:W-:Y:S02]  /*e440*/  FFMA.FTZ R63, R63, c[0x0][0x23c], -R5.reuse ;  /* 0x00008f003f3f7a23 */ /* 0x100fe40000010805 */
[----:B------:R-:W-:Y:S02]  /*e450*/  FFMA.FTZ R66, R66, c[0x0][0x23c], -R5 ;  /* 0x00008f0042427a23 */ /* 0x000fe40000010805 */
[----:B------:R-:W-:Y:S01]  /*e460*/  FADD.FTZ R121, R121, R132 ;  /* 0x0000008479797221 */ /* 0x000fe20000010000 */
[C---:B------:R-:W-:Y:S01]  /*e470*/  HMMA.16816.F32.BF16 R76, R16.reuse, R114, R76 ;  /* 0x00000072104c723c */ /* 0x040fe2000004184c */
[----:B------:R-:W5:Y:S03]  /*e480*/  LDSM.16.MT88.4 R112, [R168+0xb400] ;  /* 0x00b40000a870783b */ /* 0x000f660000004200 */
[----:B------:R-:W-:Y:S01]  /*e490*/  MUFU.EX2 R126, R126 ;  /* 0x0000007e007e7308 */ /* 0x000fe20000000800 */
[----:B------:R-:W-:Y:S02]  /*e4a0*/  FADD.FTZ R118, R118, R121 ;  /* 0x0000007976767221 */ /* 0x000fe40000010000 */
[----:B------:R-:W-:Y:S02]  /*e4b0*/  FADD.FTZ R137, R137, R144 ;  /* 0x0000009089897221 */ /* 0x000fe40000010000 */
[----:B------:R-:W-:Y:S03]  /*e4c0*/  FADD.FTZ R119, R119, R118 ;  /* 0x0000007677777221 */ /* 0x000fe60000010000 */
[----:B------:R-:W-:Y:S02]  /*e4d0*/  FADD.FTZ R136, R136, R137 ;  /* 0x0000008988887221 */ /* 0x000fe40000010000 */
[----:B------:R-:W-:Y:S02]  /*e4e0*/  MUFU.EX2 R127, R127 ;  /* 0x0000007f007f7308 */ /* 0x000fe40000000800 */
[----:B------:R-:W-:Y:S04]  /*e4f0*/  FADD.FTZ R136, R129, R136 ;  /* 0x0000008881887221 */ /* 0x000fe80000010000 */
[----:B------:R-:W-:Y:S04]  /*e500*/  FADD.FTZ R133, R133, R136 ;  /* 0x0000008885857221 */ /* 0x000fe80000010000 */
[----:B------:R-:W-:Y:S01]  /*e510*/  MUFU.EX2 R143, R143 ;  /* 0x0000008f008f7308 */ /* 0x000fe20000000800 */
[C---:B---3--:R-:W-:Y:S03]  /*e520*/  HMMA.16816.F32.BF16 R80, R16.reuse, R108, R80 ;  /* 0x0000006c1050723c */ /* 0x048fe60000041850 */
[----:B------:R-:W-:Y:S04]  /*e530*/  FADD.FTZ R133, R130, R133 ;  /* 0x0000008582857221 */ /* 0x000fe80000010000 */
[----:B------:R-:W-:Y:S01]  /*e540*/  FADD.FTZ R6, R6, R133 ;  /* 0x0000008506067221 */ /* 0x000fe20000010000 */
[C---:B------:R-:W-:Y:S01]  /*e550*/  HMMA.16816.F32.BF16 R84, R16.reuse, R110, R84 ;  /* 0x0000006e1054723c */ /* 0x040fe20000041854 */
[----:B------:R-:W3:Y:S01]  /*e560*/  LDSM.16.MT88.4 R108, [R170+0xd400] ;  /* 0x00d40000aa6c783b */ /* 0x000ee20000004200 */
[----:B------:R-:W-:Y:S02]  /*e570*/  MUFU.EX2 R116, R116 ;  /* 0x0000007400747308 */ /* 0x000fe40000000800 */
[----:B------:R-:W-:Y:S04]  /*e580*/  FADD.FTZ R6, R7, R6 ;  /* 0x0000000607067221 */ /* 0x000fe80000010000 */
[----:B----4-:R-:W-:Y:S01]  /*e590*/  FADD.FTZ R7, R125, R6 ;  /* 0x000000067d077221 */ /* 0x010fe20000010000 */
[C---:B-----5:R-:W-:Y:S03]  /*e5a0*/  HMMA.16816.F32.BF16 R88, R16.reuse, R112, R88 ;  /* 0x000000701058723c */ /* 0x060fe60000041858 */
[----:B------:R-:W-:Y:S01]  /*e5b0*/  MUFU.EX2 R3, R3 ;  /* 0x0000000300037308 */ /* 0x000fe20000000800 */
[----:B--2---:R-:W-:Y:S04]  /*e5c0*/  FADD.FTZ R7, R122, R7 ;  /* 0x000000077a077221 */ /* 0x004fe80000010000 */
[C---:B------:R-:W-:Y:S01]  /*e5d0*/  HMMA.16816.F32.BF16 R92, R16.reuse, R114, R92 ;  /* 0x00000072105c723c */ /* 0x040fe2000004185c */
[----:B------:R-:W2:Y:S04]  /*e5e0*/  LDSM.16.MT88.4 R112, [R168+0xd400] ;  /* 0x00d40000a870783b */ /* 0x000ea80000004200 */
[----:B------:R-:W-:Y:S10]  /*e5f0*/  MUFU.EX2 R145, R145 ;  /* 0x0000009100917308 */ /* 0x000ff40000000800 */
[----:B------:R-:W-:Y:S01]  /*e600*/  MUFU.EX2 R148, R148 ;  /* 0x0000009400947308 */ /* 0x000fe20000000800 */
[C---:B---3--:R-:W-:Y:S09]  /*e610*/  HMMA.16816.F32.BF16 R96, R16.reuse, R108, R96 ;  /* 0x0000006c1060723c */ /* 0x048ff20000041860 */
[----:B------:R-:W-:Y:S03]  /*e620*/  MUFU.EX2 R147, R147 ;  /* 0x0000009300937308 */ /* 0x000fe60000000800 */
[--C-:B------:R-:W-:Y:S01]  /*e630*/  FFMA.FTZ R109, R25, c[0x0][0x23c], -R134.reuse ;  /* 0x00008f00196d7a23 */ /* 0x100fe20000010886 */
[C---:B------:R-:W-:Y:S06]  /*e640*/  HMMA.16816.F32.BF16 R12, R16.reuse, R110, R12 ;  /* 0x0000006e100c723c */ /* 0x040fec000004180c */
[----:B------:R-:W-:Y:S01]  /*e650*/  MUFU.EX2 R150, R150 ;  /* 0x0000009600967308 */ /* 0x000fe20000000800 */
[--C-:B------:R-:W-:Y:S02]  /*e660*/  FFMA.FTZ R108, R26, c[0x0][0x23c], -R5.reuse ;  /* 0x00008f001a6c7a23 */ /* 0x100fe40000010805 */
[----:B------:R-:W-:Y:S03]  /*e670*/  FFMA.FTZ R134, R65, c[0x0][0x23c], -R134 ;  /* 0x00008f0041867a23 */ /* 0x000fe60000010886 */
[--C-:B------:R-:W-:Y:S01]  /*e680*/  FFMA.FTZ R111, R27, c[0x0][0x23c], -R5.reuse ;  /* 0x00008f001b6f7a23 */ /* 0x100fe20000010805 */
[C---:B--2---:R-:W-:Y:S01]  /*e690*/  HMMA.16816.F32.BF16 R100, R16.reuse, R112, R100 ;  /* 0x000000701064723c */ /* 0x044fe20000041864 */
[----:B------:R-:W2:Y:S02]  /*e6a0*/  LDSM.16.MT88.4 R24, [R168+0x9800] ;  /* 0x00980000a818783b */ /* 0x000ea40000004200 */
[----:B------:R-:W-:Y:S01]  /*e6b0*/  FFMA.FTZ R5, R67, c[0x0][0x23c], -R5 ;  /* 0x00008f0043057a23 */ /* 0x000fe20000010805 */
[----:B------:R-:W3:Y:S04]  /*e6c0*/  MUFU.EX2 R109, R109 ;  /* 0x0000006d006d7308 */ /* 0x000ee80000000800 */
[----:B------:R-:W-:Y:S06]  /*e6d0*/  HMMA.16816.F32.BF16 R104, R16, R114, R104 ;  /* 0x000000721068723c */ /* 0x000fec0000041868 */
[----:B------:R-:W4:Y:S01]  /*e6e0*/  MUFU.EX2 R108, R108 ;  /* 0x0000006c006c7308 */ /* 0x000f220000000800 */
[----:B------:R-:W-:Y:S02]  /*e6f0*/  F2FP.BF16.PACK_AB R16, R122, R125 ;  /* 0x0000007d7a10723e */ /* 0x000fe400000010ff */
[C---:B-1----:R-:W-:Y:S03]  /*e700*/  F2FP.BF16.PACK_AB R17, R123.reuse, R124 ;  /* 0x0000007c7b11723e */ /* 0x042fe600000010ff */
[----:B------:R-:W-:Y:S04]  /*e710*/  FADD.FTZ R124, R124, R119 ;  /* 0x000000777c7c7221 */ /* 0x000fe80000010000 */
[----:B------:R-:W1:Y:S01]  /*e720*/  MUFU.EX2 R111, R111 ;  /* 0x0000006f006f7308 */ /* 0x000e620000000800 */
[----:B------:R-:W-:Y:S01]  /*e730*/  FADD.FTZ R123, R123, R124 ;  /* 0x0000007c7b7b7221 */ /* 0x000fe20000010000 */
[C---:B---3--:R-:W-:Y:S01]  /*e740*/  F2FP.BF16.PACK_AB R18, R109.reuse, R120 ;  /* 0x000000786d12723e */ /* 0x048fe200000010ff */
[----:B------:R-:W-:Y:S04]  /*e750*/  FADD.FTZ R120, R120, R7 ;  /* 0x0000000778787221 */ /* 0x000fe80000010000 */
[----:B------:R-:W-:Y:S03]  /*e760*/  FADD.FTZ R120, R109, R120 ;  /* 0x000000786d787221 */ /* 0x000fe60000010000 */
[----:B------:R-:W-:Y:S01]  /*e770*/  MUFU.EX2 R149, R149 ;  /* 0x0000009500957308 */ /* 0x000fe20000000800 */
[----:B----4-:R-:W-:Y:S09]  /*e780*/  FADD.FTZ R6, R108, R123 ;  /* 0x0000007b6c067221 */ /* 0x010ff20000010000 */
[----:B------:R-:W3:Y:S01]  /*e790*/  MUFU.EX2 R152, R152 ;  /* 0x0000009800987308 */ /* 0x000ee20000000800 */
[C---:B-1----:R-:W-:Y:S01]  /*e7a0*/  F2FP.BF16.PACK_AB R19, R111.reuse, R108 ;  /* 0x0000006c6f13723e */ /* 0x042fe200000010ff */
[----:B------:R-:W-:Y:S02]  /*e7b0*/  FADD.FTZ R6, R111, R6 ;  /* 0x000000066f067221 */ /* 0x000fe40000010000 */
[----:B------:R-:W-:Y:S02]  /*e7c0*/  LDSM.16.MT88.4 R108, [R170+0xec00] ;  /* 0x00ec0000aa6c783b */ /* 0x000fe40000004200 */
[----:B------:R-:W-:Y:S04]  /*e7d0*/  FADD.FTZ R7, R127, R6 ;  /* 0x000000067f077221 */ /* 0x000fe80000010000 */
[----:B------:R-:W-:Y:S01]  /*e7e0*/  MUFU.EX2 R44, R44 ;  /* 0x0000002c002c7308 */ /* 0x000fe20000000800 */
[C---:B------:R-:W-:Y:S03]  /*e7f0*/  HMMA.16816.F32.BF16 R8, R16.reuse, R20, R8 ;  /* 0x000000141008723c */ /* 0x040fe60000041808 */
[----:B------:R-:W-:Y:S04]  /*e800*/  FADD.FTZ R7, R138, R7 ;  /* 0x000000078a077221 */ /* 0x000fe80000010000 */
[----:B------:R-:W-:Y:S01]  /*e810*/  FADD.FTZ R6, R142, R7 ;  /* 0x000000078e067221 */ /* 0x000fe20000010000 */
[C---:B------:R-:W-:Y:S01]  /*e820*/  HMMA.16816.F32.BF16 R68, R16.reuse, R22, R68 ;  /* 0x000000161044723c */ /* 0x040fe20000041844 */
[----:B------:R-:W1:Y:S01]  /*e830*/  LDSM.16.MT88.4 R20, [R170+0xb800] ;  /* 0x00b80000aa14783b */ /* 0x000e620000004200 */
[----:B------:R-:W4:Y:S02]  /*e840*/  MUFU.EX2 R45, R45 ;  /* 0x0000002d002d7308 */ /* 0x000f240000000800 */
[----:B------:R-:W-:Y:S04]  /*e850*/  FADD.FTZ R6, R143, R6 ;  /* 0x000000068f067221 */ /* 0x000fe80000010000 */
[C---:B--2---:R-:W-:Y:S04]  /*e860*/  HMMA.16816.F32.BF16 R72, R16.reuse, R24, R72 ;  /* 0x000000181048723c */ /* 0x044fe80000041848 */
[----:B------:R-:W-:Y:S04]  /*e870*/  MUFU.EX2 R46, R46 ;  /* 0x0000002e002e7308 */ /* 0x000fe80000000800 */
[C---:B------:R-:W-:Y:S01]  /*e880*/  HMMA.16816.F32.BF16 R76, R16.reuse, R26, R76 ;  /* 0x0000001a104c723c */ /* 0x040fe2000004184c */
[----:B------:R-:W2:Y:S05]  /*e890*/  LDSM.16.MT88.4 R24, [R168+0xb800] ;  /* 0x00b80000a818783b */ /* 0x000eaa0000004200 */
[----:B------:R-:W5:Y:S10]  /*e8a0*/  MUFU.EX2 R47, R47 ;  /* 0x0000002f002f7308 */ /* 0x000f740000000800 */
[----:B------:R-:W-:Y:S01]  /*e8b0*/  MUFU.EX2 R48, R48 ;  /* 0x0000003000307308 */ /* 0x000fe20000000800 */
[C---:B-1----:R-:W-:Y:S09]  /*e8c0*/  HMMA.16816.F32.BF16 R80, R16.reuse, R20, R80 ;  /* 0x000000141050723c */ /* 0x042ff20000041850 */
[----:B------:R-:W1:Y:S01]  /*e8d0*/  MUFU.EX2 R49, R49 ;  /* 0x0000003100317308 */ /* 0x000e620000000800 */
[C---:B------:R-:W-:Y:S01]  /*e8e0*/  HMMA.16816.F32.BF16 R84, R16.reuse, R22, R84 ;  /* 0x000000161054723c */ /* 0x040fe20000041854 */
[----:B------:R-:W1:Y:S08]  /*e8f0*/  LDSM.16.MT88.4 R20, [R170+0xd800] ;  /* 0x00d80000aa14783b */ /* 0x000e700000004200 */
[----:B------:R-:W-:Y:S01]  /*e900*/  MUFU.EX2 R50, R50 ;  /* 0x0000003200327308 */ /* 0x000fe20000000800 */
[C---:B--2---:R-:W-:Y:S09]  /*e910*/  HMMA.16816.F32.BF16 R88, R16.reuse, R24, R88 ;  /* 0x000000181058723c */ /* 0x044ff20000041858 */
[----:B------:R-:W2:Y:S01]  /*e920*/  MUFU.EX2 R51, R51 ;  /* 0x0000003300337308 */ /* 0x000ea20000000800 */
[C---:B------:R-:W-:Y:S01]  /*e930*/  HMMA.16816.F32.BF16 R92, R16.reuse, R26, R92 ;  /* 0x0000001a105c723c */ /* 0x040fe2000004185c */
[----:B------:R-:W2:Y:S08]  /*e940*/  LDSM.16.MT88.4 R24, [R168+0xd800] ;  /* 0x00d80000a818783b */ /* 0x000eb00000004200 */
[----:B------:R-:W2:Y:S10]  /*e950*/  MUFU.EX2 R52, R52 ;  /* 0x0000003400347308 */ /* 0x000eb40000000800 */
        /* <DEDUP_REMOVED lines=8> */
[----:B------:R-:W-:Y:S01]  /*e9e0*/  HMMA.16816.F32.BF16 R104, R16, R26, R104 ;  /* 0x0000001a1068723c */ /* 0x000fe20000041868 */
[----:B------:R-:W2:Y:S06]  /*e9f0*/  LDSM.16.MT88.4 R24, [R168+0x9c00] ;  /* 0x009c0000a818783b */ /* 0x000eac0000004200 */
[----:B------:R-:W-:Y:S02]  /*ea00*/  F2FP.BF16.PACK_AB R16, R126, R141 ;  /* 0x0000008d7e10723e */ /* 0x000fe400000010ff */
[----:B------:R-:W-:Y:S03]  /*ea10*/  MUFU.EX2 R58, R58 ;  /* 0x0000003a003a7308 */ /* 0x000fe60000000800 */
[----:B------:R-:W-:Y:S02]  /*ea20*/  F2FP.BF16.PACK_AB R17, R138, R127 ;  /* 0x0000007f8a11723e */ /* 0x000fe400000010ff */
[----:B------:R-:W-:Y:S01]  /*ea30*/  F2FP.BF16.PACK_AB R18, R140, R139 ;  /* 0x0000008b8c12723e */ /* 0x000fe200000010ff */
[----:B------:R-:W-:Y:S01]  /*ea40*/  FADD.FTZ R141, R141, R120 ;  /* 0x000000788d8d7221 */ /* 0x000fe20000010000 */
[----:B------:R-:W-:Y:S03]  /*ea50*/  F2FP.BF16.PACK_AB R19, R143, R142 ;  /* 0x0000008e8f13723e */ /* 0x000fe600000010ff */
[----:B------:R-:W-:Y:S01]  /*ea60*/  FADD.FTZ R126, R126, R141 ;  /* 0x0000008d7e7e7221 */ /* 0x000fe20000010000 */
[----:B------:R-:W3:Y:S03]  /*ea70*/  MUFU.EX2 R59, R59 ;  /* 0x0000003b003b7308 */ /* 0x000ee60000000800 */
[----:B------:R-:W-:Y:S01]  /*ea80*/  FADD.FTZ R139, R139, R126 ;  /* 0x0000007e8b8b7221 */ /* 0x000fe20000010000 */
[C---:B-1----:R-:W-:Y:S06]  /*ea90*/  HMMA.16816.F32.BF16 R8, R16.reuse, R20, R8 ;  /* 0x000000141008723c */ /* 0x042fec0000041808 */
[----:B------:R-:W-:Y:S01]  /*eaa0*/  MUFU.EX2 R60, R60 ;  /* 0x0000003c003c7308 */ /* 0x000fe20000000800 */
[----:B------:R-:W-:Y:S01]  /*eab0*/  FADD.FTZ R139, R140, R139 ;  /* 0x0000008b8c8b7221 */ /* 0x000fe20000010000 */
[C---:B------:R-:W-:Y:S01]  /*eac0*/  HMMA.16816.F32.BF16 R68, R16.reuse, R22, R68 ;  /* 0x000000161044723c */ /* 0x040fe20000041844 */
[----:B------:R-:W1:Y:S07]  /*ead0*/  LDSM.16.MT88.4 R20, [R168+0xbc00] ;  /* 0x00bc0000a814783b */ /* 0x000e6e0000004200 */
[----:B------:R-:W1:Y:S01]  /*eae0*/  MUFU.EX2 R61, R61 ;  /* 0x0000003d003d7308 */ /* 0x000e620000000800 */
[C---:B--2---:R-:W-:Y:S09]  /*eaf0*/  HMMA.16816.F32.BF16 R72, R16.reuse, R24, R72 ;  /* 0x000000181048723c */ /* 0x044ff20000041848 */
[----:B------:R-:W-:Y:S01]  /*eb00*/  MUFU.EX2 R62, R62 ;  /* 0x0000003e003e7308 */ /* 0x000fe20000000800 */
[C---:B------:R-:W-:Y:S01]  /*eb10*/  HMMA.16816.F32.BF16 R76, R16.reuse, R26, R76 ;  /* 0x0000001a104c723c */ /* 0x040fe2000004184c */
[----:B------:R-:W2:Y:S07]  /*eb20*/  LDSM.16.MT88.4 R24, [R170+0xdc00] ;  /* 0x00dc0000aa18783b */ /* 0x000eae0000004200 */
[C---:B------:R-:W-:Y:S01]  /*eb30*/  HMMA.16816.F32.BF16 R80, R16.reuse, R28, R80 ;  /* 0x0000001c1050723c */ /* 0x040fe20000041850 */
[----:B------:R-:W2:Y:S07]  /*eb40*/  MUFU.EX2 R63, R63 ;  /* 0x0000003f003f7308 */ /* 0x000eae0000000800 */
[C---:B------:R-:W-:Y:S01]  /*eb50*/  HMMA.16816.F32.BF16 R84, R16.reuse, R30, R84 ;  /* 0x0000001e1054723c */ /* 0x040fe20000041854 */
[----:B------:R-:W3:Y:S02]  /*eb60*/  LDSM.16.MT88.4 R28, [R168+0xdc00] ;  /* 0x00dc0000a81c783b */ /* 0x000ee40000004200 */
[----:B------:R-:W-:Y:S05]  /*eb70*/  MUFU.EX2 R64, R64 ;  /* 0x0000004000407308 */ /* 0x000fea0000000800 */
[C---:B-1----:R-:W-:Y:S05]  /*eb80*/  HMMA.16816.F32.BF16 R88, R16.reuse, R20, R88 ;  /* 0x000000141058723c */ /* 0x042fea0000041858 */
[----:B------:R-:W1:Y:S03]  /*eb90*/  MUFU.EX2 R195, R134 ;  /* 0x0000008600c37308 */ /* 0x000e660000000800 */
[C---:B------:R-:W-:Y:S01]  /*eba0*/  HMMA.16816.F32.BF16 R92, R16.reuse, R22, R92 ;  /* 0x00000016105c723c */ /* 0x040fe2000004185c */
[----:B------:R-:W1:Y:S06]  /*ebb0*/  LDSM.16.MT88.4 R20, [R170+0xa000] ;  /* 0x00a00000aa14783b */ /* 0x000e6c0000004200 */
[----:B------:R-:W-:Y:S01]  /*ebc0*/  MUFU.EX2 R5, R5 ;  /* 0x0000000500057308 */ /* 0x000fe20000000800 */
        /* <DEDUP_REMOVED lines=8> */
[----:B------:R-:W-:Y:S03]  /*ec50*/  F2FP.BF16.PACK_AB R17, R148, R145 ;  /* 0x000000919411723e */ /* 0x000fe600000010ff */
[----:B------:R-:W-:Y:S01]  /*ec60*/  F2FP.BF16.PACK_AB R18, R150, R147 ;  /* 0x000000939612723e */ /* 0x000fe200000010ff */
[----:B------:R-:W-:Y:S01]  /*ec70*/  FADD.FTZ R145, R145, R6 ;  /* 0x0000000691917221 */ /* 0x000fe20000010000 */
[----:B------:R-:W-:Y:S01]  /*ec80*/  F2FP.BF16.PACK_AB R19, R152, R149 ;  /* 0x000000959813723e */ /* 0x000fe200000010ff */
[----:B------:R-:W-:Y:S02]  /*ec90*/  FADD.FTZ R116, R3, R116 ;  /* 0x0000007403747221 */ /* 0x000fe40000010000 */
[----:B------:R-:W-:Y:S02]  /*eca0*/  FADD.FTZ R148, R148, R145 ;  /* 0x0000009194947221 */ /* 0x000fe40000010000 */
[----:B------:R-:W-:Y:S02]  /*ecb0*/  FADD.FTZ R147, R147, R116 ;  /* 0x0000007493937221 */ /* 0x000fe40000010000 */
[C---:B-1----:R-:W-:Y:S03]  /*ecc0*/  HMMA.16816.F32.BF16 R8, R16.reuse, R20, R8 ;  /* 0x000000141008723c */ /* 0x042fe60000041808 */
[----:B------:R-:W-:Y:S02]  /*ecd0*/  FADD.FTZ R3, R149, R148 ;  /* 0x0000009495037221 */ /* 0x000fe40000010000 */
[----:B------:R-:W-:Y:S02]  /*ece0*/  FADD.FTZ R147, R150, R147 ;  /* 0x0000009396937221 */ /* 0x000fe40000010000 */
[----:B------:R-:W-:Y:S01]  /*ecf0*/  FADD.FTZ R3, R152, R3 ;  /* 0x0000000398037221 */ /* 0x000fe20000010000 */
[C---:B------:R-:W-:Y:S01]  /*ed00*/  HMMA.16816.F32.BF16 R68, R16.reuse, R22, R68 ;  /* 0x000000161044723c */ /* 0x040fe20000041844 */
[----:B------:R-:W1:Y:S07]  /*ed10*/  LDSM.16.MT88.4 R20, [R170+0xe000] ;  /* 0x00e00000aa14783b */ /* 0x000e6e0000004200 */
[C---:B--2---:R-:W-:Y:S08]  /*ed20*/  HMMA.16816.F32.BF16 R72, R16.reuse, R24, R72 ;  /* 0x000000181048723c */ /* 0x044ff00000041848 */
[C---:B------:R-:W-:Y:S01]  /*ed30*/  HMMA.16816.F32.BF16 R76, R16.reuse, R26, R76 ;  /* 0x0000001a104c723c */ /* 0x040fe2000004184c */
[----:B------:R-:W2:Y:S07]  /*ed40*/  LDSM.16.MT88.4 R24, [R168+0xe000] ;  /* 0x00e00000a818783b */ /* 0x000eae0000004200 */
[C---:B---3--:R-:W-:Y:S08]  /*ed50*/  HMMA.16816.F32.BF16 R80, R16.reuse, R28, R80 ;  /* 0x0000001c1050723c */ /* 0x048ff00000041850 */
[C---:B------:R-:W-:Y:S01]  /*ed60*/  HMMA.16816.F32.BF16 R84, R16.reuse, R30, R84 ;  /* 0x0000001e1054723c */ /* 0x040fe20000041854 */
[----:B------:R-:W3:Y:S07]  /*ed70*/  LDSM.16.MT88.4 R28, [R170+0xa400] ;  /* 0x00a40000aa1c783b */ /* 0x000eee0000004200 */
[C---:B------:R-:W-:Y:S08]  /*ed80*/  HMMA.16816.F32.BF16 R88, R16.reuse, R32, R88 ;  /* 0x000000201058723c */ /* 0x040ff00000041858 */
[C---:B------:R-:W-:Y:S01]  /*ed90*/  HMMA.16816.F32.BF16 R92, R16.reuse, R34, R92 ;  /* 0x00000022105c723c */ /* 0x040fe2000004185c */
[----:B------:R-:W-:Y:S07]  /*eda0*/  LDSM.16.MT88.4 R32, [R170+0xc400] ;  /* 0x00c40000aa20783b */ /* 0x000fee0000004200 */
[C---:B-1----:R-:W-:Y:S08]  /*edb0*/  HMMA.16816.F32.BF16 R96, R16.reuse, R20, R96 ;  /* 0x000000141060723c */ /* 0x042ff00000041860 */
[C---:B------:R-:W-:Y:S01]  /*edc0*/  HMMA.16816.F32.BF16 R12, R16.reuse, R22, R12 ;  /* 0x00000016100c723c */ /* 0x040fe2000004180c */
[----:B------:R-:W1:Y:S07]  /*edd0*/  LDSM.16.MT88.4 R20, [R168+0xa400] ;  /* 0x00a40000a814783b */ /* 0x000e6e0000004200 */
[C---:B--2---:R-:W-:Y:S08]  /*ede0*/  HMMA.16816.F32.BF16 R100, R16.reuse, R24, R100 ;  /* 0x000000181064723c */ /* 0x044ff00000041864 */
[----:B------:R-:W-:Y:S01]  /*edf0*/  HMMA.16816.F32.BF16 R104, R16, R26, R104 ;  /* 0x0000001a1068723c */ /* 0x000fe20000041868 */
[----:B------:R-:W2:Y:S06]  /*ee00*/  LDSM.16.MT88.4 R24, [R170+0xe400] ;  /* 0x00e40000aa18783b */ /* 0x000eac0000004200 */
[----:B----4-:R-:W-:Y:S01]  /*ee10*/  F2FP.BF16.PACK_AB R16, R45, R44 ;  /* 0x0000002c2d10723e */ /* 0x010fe200000010ff */
[----:B------:R-:W-:Y:S01]  /*ee20*/  FADD.FTZ R44, R44, R147 ;  /* 0x000000932c2c7221 */ /* 0x000fe20000010000 */
[----:B-----5:R-:W-:Y:S03]  /*ee30*/  F2FP.BF16.PACK_AB R17, R47, R46 ;  /* 0x0000002e2f11723e */ /* 0x020fe600000010ff */
[----:B------:R-:W-:Y:S01]  /*ee40*/  F2FP.BF16.PACK_AB R18, R49, R48 ;  /* 0x000000303112723e */ /* 0x000fe200000010ff */
[----:B------:R-:W-:Y:S01]  /*ee50*/  FADD.FTZ R46, R46, R3 ;  /* 0x000000032e2e7221 */ /* 0x000fe20000010000 */
[----:B------:R-:W-:Y:S01]  /*ee60*/  F2FP.BF16.PACK_AB R19, R51, R50 ;  /* 0x000000323313723e */ /* 0x000fe200000010ff */
[----:B------:R-:W-:Y:S01]  /*ee70*/  FADD.FTZ R45, R45, R44 ;  /* 0x0000002c2d2d7221 */ /* 0x000fe20000010000 */
[----:B------:R-:W-:Y:S01]  /*ee80*/  IADD3 R3, R180, -0x1, RZ ;  /* 0xffffffffb4037810 */ /* 0x000fe20007ffe0ff */
[----:B------:R-:W-:Y:S02]  /*ee90*/  FADD.FTZ R47, R47, R46 ;  /* 0x0000002e2f2f7221 */ /* 0x000fe40000010000 */
[----:B------:R-:W-:Y:S01]  /*eea0*/  FADD.FTZ R48, R48, R45 ;  /* 0x0000002d30307221 */ /* 0x000fe20000010000 */
[----:B------:R-:W-:Y:S01]  /*eeb0*/  MOV R180, R3 ;  /* 0x0000000300b47202 */ /* 0x000fe20000000f00 */
[C---:B---3--:R-:W-:Y:S03]  /*eec0*/  HMMA.16816.F32.BF16 R8, R16.reuse, R28, R8 ;  /* 0x0000001c1008723c */ /* 0x048fe60000041808 */
[----:B------:R-:W-:Y:S01]  /*eed0*/  FADD.FTZ R50, R50, R47 ;  /* 0x0000002f32327221 */ /* 0x000fe20000010000 */
[----:B------:R-:W-:Y:S01]  /*eee0*/  MOV R3, R0 ;  /* 0x0000000000037202 */ /* 0x000fe20000000f00 */
[----:B------:R-:W-:Y:S02]  /*eef0*/  FADD.FTZ R48, R49, R48 ;  /* 0x0000003031307221 */ /* 0x000fe40000010000 */
[----:B------:R-:W-:Y:S01]  /*ef00*/  FADD.FTZ R51, R51, R50 ;  /* 0x0000003233337221 */ /* 0x000fe20000010000 */
[C---:B------:R-:W-:Y:S01]  /*ef10*/  HMMA.16816.F32.BF16 R68, R16.reuse, R30, R68 ;  /* 0x0000001e1044723c */ /* 0x040fe20000041844 */
[----:B------:R-:W3:Y:S07]  /*ef20*/  LDSM.16.MT88.4 R28, [R168+0xe400] ;  /* 0x00e40000a81c783b */ /* 0x000eee0000004200 */
[C---:B-1----:R-:W-:Y:S08]  /*ef30*/  HMMA.16816.F32.BF16 R72, R16.reuse, R20, R72 ;  /* 0x000000141048723c */ /* 0x042ff00000041848 */
[C---:B------:R-:W-:Y:S01]  /*ef40*/  HMMA.16816.F32.BF16 R76, R16.reuse, R22, R76 ;  /* 0x00000016104c723c */ /* 0x040fe2000004184c */
[----:B------:R-:W1:Y:S07]  /*ef50*/  LDSM.16.MT88.4 R20, [R170+0xa800] ;  /* 0x00a80000aa14783b */ /* 0x000e6e0000004200 */
[C---:B------:R-:W-:Y:S08]  /*ef60*/  HMMA.16816.F32.BF16 R80, R16.reuse, R32, R80 ;  /* 0x000000201050723c */ /* 0x040ff00000041850 */
[C---:B------:R-:W-:Y:S01]  /*ef70*/  HMMA.16816.F32.BF16 R84, R16.reuse, R34, R84 ;  /* 0x000000221054723c */ /* 0x040fe20000041854 */
[----:B------:R-:W-:Y:S07]  /*ef80*/  LDSM.16.MT88.4 R32, [R170+0xc800] ;  /* 0x00c80000aa20783b */ /* 0x000fee0000004200 */
[C---:B------:R-:W-:Y:S08]  /*ef90*/  HMMA.16816.F32.BF16 R88, R16.reuse, R36, R88 ;  /* 0x000000241058723c */ /* 0x040ff00000041858 */
[C---:B------:R-:W-:Y:S01]  /*efa0*/  HMMA.16816.F32.BF16 R92, R16.reuse, R38, R92 ;  /* 0x00000026105c723c */ /* 0x040fe2000004185c */
[----:B------:R-:W-:Y:S07]  /*efb0*/  LDSM.16.MT88.4 R36, [R168+0xc800] ;  /* 0x00c80000a824783b */ /* 0x000fee0000004200 */
        /* <DEDUP_REMOVED lines=24> */
[C---:B------:R-:W-:Y:S08]  /*f140*/  HMMA.16816.F32.BF16 R80, R16.reuse, R32, R80 ;  /* 0x000000201050723c */ /* 0x040ff00000041850 */
[C---:B------:R-:W-:Y:S01]  /*f150*/  HMMA.16816.F32.BF16 R84, R16.reuse, R34, R84 ;  /* 0x000000221054723c */ /* 0x040fe20000041854 */
[----:B------:R-:W4:Y:S07]  /*f160*/  LDSM.16.MT88.4 R32, [R170+0xcc00] ;  /* 0x00cc0000aa20783b */ /* 0x000f2e0000004200 */
[C---:B------:R-:W-:Y:S01]  /*f170*/  HMMA.16816.F32.BF16 R88, R16.reuse, R36, R88 ;  /* 0x000000241058723c */ /* 0x040fe20000041858 */
[----:B------:R-:W5:Y:S07]  /*f180*/  MUFU.EX2 R36, R66 ;  /* 0x0000004200247308 */ /* 0x000f6e0000000800 */
[C---:B------:R-:W-:Y:S08]  /*f190*/  HMMA.16816.F32.BF16 R92, R16.reuse, R38, R92 ;  /* 0x00000026105c723c */ /* 0x040ff0000004185c */
[C---:B------:R-:W-:Y:S08]  /*f1a0*/  HMMA.16816.F32.BF16 R96, R16.reuse, R40, R96 ;  /* 0x000000281060723c */ /* 0x040ff00000041860 */
[C---:B------:R-:W-:Y:S08]  /*f1b0*/  HMMA.16816.F32.BF16 R12, R16.reuse, R42, R12 ;  /* 0x0000002a100c723c */ /* 0x040ff0000004180c */
[C---:B---3--:R-:W-:Y:S08]  /*f1c0*/  HMMA.16816.F32.BF16 R100, R16.reuse, R28, R100 ;  /* 0x0000001c1064723c */ /* 0x048ff00000041864 */
[----:B------:R-:W-:Y:S07]  /*f1d0*/  HMMA.16816.F32.BF16 R104, R16, R30, R104 ;  /* 0x0000001e1068723c */ /* 0x000fee0000041868 */
[----:B------:R-:W-:Y:S01]  /*f1e0*/  F2FP.BF16.PACK_AB R16, R61, R60 ;  /* 0x0000003c3d10723e */ /* 0x000fe200000010ff */
[----:B------:R-:W-:Y:S01]  /*f1f0*/  FADD.FTZ R60, R60, R57 ;  /* 0x000000393c3c7221 */ /* 0x000fe20000010000 */
[----:B------:R-:W-:Y:S03]  /*f200*/  F2FP.BF16.PACK_AB R17, R63, R62 ;  /* 0x0000003e3f11723e */ /* 0x000fe600000010ff */
[----:B------:R-:W-:Y:S01]  /*f210*/  F2FP.BF16.PACK_AB R18, R195, R64 ;  /* 0x00000040c312723e */ /* 0x000fe200000010ff */
[----:B------:R-:W-:Y:S01]  /*f220*/  FADD.FTZ R62, R62, R59 ;  /* 0x0000003b3e3e7221 */ /* 0x000fe20000010000 */
[----:B-----5:R-:W-:Y:S01]  /*f230*/  F2FP.BF16.PACK_AB R19, R5, R36 ;  /* 0x000000240513723e */ /* 0x020fe200000010ff */
[----:B------:R-:W-:Y:S02]  /*f240*/  FADD.FTZ R61, R61, R60 ;  /* 0x0000003c3d3d7221 */ /* 0x000fe40000010000 */
[----:B------:R-:W-:Y:S02]  /*f250*/  FADD.FTZ R63, R63, R62 ;  /* 0x0000003e3f3f7221 */ /* 0x000fe40000010000 */
[----:B------:R-:W-:Y:S02]  /*f260*/  FADD.FTZ R64, R64, R61 ;  /* 0x0000003d40407221 */ /* 0x000fe40000010000 */
[C---:B-1----:R-:W-:Y:S01]  /*f270*/  HMMA.16816.F32.BF16 R112, R16.reuse, R20, R8 ;  /* 0x000000141070723c */ /* 0x042fe20000041808 */
[----:B------:R-:W1:Y:S02]  /*f280*/  LDSM.16.MT88.4 R8, [R168+0xcc00] ;  /* 0x00cc0000a808783b */ /* 0x000e640000004200 */
[----:B------:R-:W-:Y:S02]  /*f290*/  FADD.FTZ R36, R36, R63 ;  /* 0x0000003f24247221 */ /* 0x000fe40000010000 */
[----:B------:R-:W-:Y:S02]  /*f2a0*/  FADD.FTZ R195, R195, R64 ;  /* 0x00000040c3c37221 */ /* 0x000fe40000010000 */
[----:B------:R-:W-:Y:S01]  /*f2b0*/  FADD.FTZ R196, R5, R36 ;  /* 0x0000002405c47221 */ /* 0x000fe20000010000 */
[C---:B------:R-:W-:Y:S01]  /*f2c0*/  HMMA.16816.F32.BF16 R68, R16.reuse, R22, R68 ;  /* 0x000000161044723c */ /* 0x040fe20000041844 */
[----:B------:R-:W3:Y:S07]  /*f2d0*/  LDSM.16.MT88.4 R20, [R168+0xec00] ;  /* 0x00ec0000a814783b */ /* 0x000eee0000004200 */
[C---:B--2---:R-:W-:Y:S08]  /*f2e0*/  HMMA.16816.F32.BF16 R72, R16.reuse, R24, R72 ;  /* 0x000000181048723c */ /* 0x044ff00000041848 */
[C---:B------:R-:W-:Y:S08]  /*f2f0*/  HMMA.16816.F32.BF16 R76, R16.reuse, R26, R76 ;  /* 0x0000001a104c723c */ /* 0x040ff0000004184c */
[C---:B----4-:R-:W-:Y:S08]  /*f300*/  HMMA.16816.F32.BF16 R80, R16.reuse, R32, R80 ;  /* 0x000000201050723c */ /* 0x050ff00000041850 */
[C---:B------:R-:W-:Y:S08]  /*f310*/  HMMA.16816.F32.BF16 R84, R16.reuse, R34, R84 ;  /* 0x000000221054723c */ /* 0x040ff00000041854 */
[C---:B-1----:R-:W-:Y:S08]  /*f320*/  HMMA.16816.F32.BF16 R88, R16.reuse, R8, R88 ;  /* 0x000000081058723c */ /* 0x042ff00000041858 */
[C---:B------:R-:W-:Y:S08]  /*f330*/  HMMA.16816.F32.BF16 R92, R16.reuse, R10, R92 ;  /* 0x0000000a105c723c */ /* 0x040ff0000004185c */
[C---:B------:R-:W-:Y:S08]  /*f340*/  HMMA.16816.F32.BF16 R96, R16.reuse, R108, R96 ;  /* 0x0000006c1060723c */ /* 0x040ff00000041860 */
[C---:B------:R-:W-:Y:S08]  /*f350*/  HMMA.16816.F32.BF16 R108, R16.reuse, R110, R12 ;  /* 0x0000006e106c723c */ /* 0x040ff0000004180c */
[C---:B---3--:R-:W-:Y:S08]  /*f360*/  HMMA.16816.F32.BF16 R100, R16.reuse, R20, R100 ;  /* 0x000000141064723c */ /* 0x048ff00000041864 */
[----:B------:R-:W-:Y:S01]  /*f370*/  HMMA.16816.F32.BF16 R104, R16, R22, R104 ;  /* 0x000000161068723c */ /* 0x000fe20000041868 */
[----:B------:R-:W-:-:S07]  /*f380*/  @P0 BRA `(.L_x_717) ;  /* 0xffffc2f000000947 */ /* 0x000fce000383ffff */
.L_x_713:
[----:B------:R-:W1:Y:S01]  /*f390*/  SHFL.BFLY PT, R8, R195, 0x2, 0x1f ;  /* 0x0c401f00c3087f89 */ /* 0x000e6200000e0000 */
[----:B------:R-:W-:Y:S01]  /*f3a0*/  MOV R6, 0x3f800000 ;  /* 0x3f80000000067802 */ /* 0x000fe20000000f00 */
[----:B------:R-:W-:Y:S01]  /*f3b0*/  BSSY B0, `(.L_x_718) ;  /* 0x00000c4000007945 */ /* 0x000fe20003800000 */
[----:B------:R-:W-:Y:S01]  /*f3c0*/  MOV R7, 0x3f800000 ;  /* 0x3f80000000077802 */ /* 0x000fe20000000f00 */
[----:B------:R-:W2:Y:S04]  /*f3d0*/  SHFL.BFLY PT, R9, R196, 0x2, 0x1f ;  /* 0x0c401f00c4097f89 */ /* 0x000ea800000e0000 */
[----:B------:R-:W3:Y:S01]  /*f3e0*/  S2R R3, SR_TID.X ;  /* 0x0000000000037919 */ /* 0x000ee20000002100 */
[----:B-1----:R-:W-:-:S02]  /*f3f0*/  FADD.FTZ R8, R8, R195 ;  /* 0x000000c308087221 */ /* 0x002fc40000010000 */
[----:B--2---:R-:W-:-:S03]  /*f400*/  FADD.FTZ R9, R9, R196 ;  /* 0x000000c409097221 */ /* 0x004fc60000010000 */
[----:B------:R-:W1:Y:S04]  /*f410*/  SHFL.BFLY PT, R5, R8, 0x1, 0x1f ;  /* 0x0c201f0008057f89 */ /* 0x000e6800000e0000 */
[----:B------:R-:W2:Y:S01]  /*f420*/  SHFL.BFLY PT, R4, R9, 0x1, 0x1f ;  /* 0x0c201f0009047f89 */ /* 0x000ea200000e0000 */
[----:B-1----:R-:W-:Y:S02]  /*f430*/  FADD.FTZ R5, R8, R5 ;  /* 0x0000000508057221 */ /* 0x002fe40000010000 */
[----:B--2---:R-:W-:-:S03]  /*f440*/  FADD.FTZ R4, R9, R4 ;  /* 0x0000000409047221 */ /* 0x004fc60000010000 */
[----:B------:R-:W-:Y:S02]  /*f450*/  FSETP.NE.FTZ.AND P4, PT, R5, RZ, PT ;  /* 0x000000ff0500720b */ /* 0x000fe40003f95000 */
[----:B------:R-:W-:-:S11]  /*f460*/  FSETP.NE.FTZ.AND P3, PT, R4, RZ, PT ;  /* 0x000000ff0400720b */ /* 0x000fd60003f75000 */
[----:B------:R-:W1:Y:S08]  /*f470*/  @P4 MUFU.RCP R6, R5 ;  /* 0x0000000500064308 */ /* 0x000e700000001000 */
[----:B------:R-:W2:Y:S01]  /*f480*/  @P3 MUFU.RCP R7, R4 ;  /* 0x0000000400073308 */ /* 0x000ea20000001000 */
[----:B-1----:R-:W-:-:S07]  /*f490*/  FMUL.FTZ R112, R6, R112 ;  /* 0x0000007006707220 */ /* 0x002fce0000410000 */
[----:B------:R-:W1:Y:S01]  /*f4a0*/  @P4 MUFU.LG2 R5, R5 ;  /* 0x0000000500054308 */ /* 0x000e620000000c00 */
[C---:B------:R-:W-:Y:S02]  /*f4b0*/  FMUL.FTZ R113, R6.reuse, R113 ;  /* 0x0000007106717220 */ /* 0x040fe40000410000 */
[C---:B------:R-:W-:Y:S02]  /*f4c0*/  FMUL.FTZ R68, R6.reuse, R68 ;  /* 0x0000004406447220 */ /* 0x040fe40000410000 */
[C---:B------:R-:W-:Y:S01]  /*f4d0*/  FMUL.FTZ R69, R6.reuse, R69 ;  /* 0x0000004506457220 */ /* 0x040fe20000410000 */
[----:B------:R-:W-:Y:S01]  /*f4e0*/  F2FP.BF16.PACK_AB R112, R113, R112 ;  /* 0x000000707170723e */ /* 0x000fe200000010ff */
[C---:B------:R-:W-:Y:S01]  /*f4f0*/  FMUL.FTZ R72, R6.reuse, R72 ;  /* 0x0000004806487220 */ /* 0x040fe20000410000 */
[----:B------:R-:W4:Y:S01]  /*f500*/  @P3 MUFU.LG2 R4, R4 ;  /* 0x0000000400043308 */ /* 0x000f220000000c00 */
[C---:B------:R-:W-:Y:S01]  /*f510*/  FMUL.FTZ R73, R6.reuse, R73 ;  /* 0x0000004906497220 */ /* 0x040fe20000410000 */
[----:B------:R-:W-:Y:S01]  /*f520*/  F2FP.BF16.PACK_AB R68, R69, R68 ;  /* 0x000000444544723e */ /* 0x000fe200000010ff */
[----:B------:R-:W-:-:S02]  /*f530*/  FMUL.FTZ R76, R6, R76 ;  /* 0x0000004c064c7220 */ /* 0x000fc40000410000 */
[C---:B------:R-:W-:Y:S01]  /*f540*/  FMUL.FTZ R77, R6.reuse, R77 ;  /* 0x0000004d064d7220 */ /* 0x040fe20000410000 */
[----:B------:R-:W-:Y:S01]  /*f550*/  F2FP.BF16.PACK_AB R72, R73, R72 ;  /* 0x000000484948723e */ /* 0x000fe200000010ff */
[C---:B------:R-:W-:Y:S02]  /*f560*/  FMUL.FTZ R80, R6.reuse, R80 ;  /* 0x0000005006507220 */ /* 0x040fe40000410000 */
[C---:B------:R-:W-:Y:S01]  /*f570*/  FMUL.FTZ R81, R6.reuse, R81 ;  /* 0x0000005106517220 */ /* 0x040fe20000410000 */
[----:B------:R-:W-:Y:S01]  /*f580*/  F2FP.BF16.PACK_AB R76, R77, R76 ;  /* 0x0000004c4d4c723e */ /* 0x000fe200000010ff */
[C---:B------:R-:W-:Y:S02]  /*f590*/  FMUL.FTZ R84, R6.reuse, R84 ;  /* 0x0000005406547220 */ /* 0x040fe40000410000 */
        /* <DEDUP_REMOVED lines=18> */
[----:B------:R-:W-:Y:S01]  /*f6c0*/  FMUL.FTZ R105, R6, R105 ;  /* 0x0000006906697220 */ /* 0x000fe20000410000 */
[----:B---3--:R-:W-:Y:S01]  /*f6d0*/  SHF.R.S32.HI R6, RZ, 0x1f, R3 ;  /* 0x0000001fff067819 */ /* 0x008fe20000011403 */
[----:B--2---:R-:W-:Y:S01]  /*f6e0*/  FMUL.FTZ R115, R7, R115 ;  /* 0x0000007307737220 */ /* 0x004fe20000410000 */
[----:B------:R-:W-:Y:S01]  /*f6f0*/  F2FP.BF16.PACK_AB R100, R101, R100 ;  /* 0x000000646564723e */ /* 0x000fe200000010ff */
[C---:B------:R-:W-:Y:S01]  /*f700*/  FMUL.FTZ R114, R7.reuse, R114 ;  /* 0x0000007207727220 */ /* 0x040fe20000410000 */
[C---:B------:R-:W-:Y:S01]  /*f710*/  LEA.HI R8, R6.reuse, R3, RZ, 0x2 ;  /* 0x0000000306087211 */ /* 0x040fe200078f10ff */
[C---:B------:R-:W-:Y:S01]  /*f720*/  FMUL.FTZ R71, R7.reuse, R71 ;  /* 0x0000004707477220 */ /* 0x040fe20000410000 */
[----:B------:R-:W-:Y:S01]  /*f730*/  LEA.HI R6, R6, R3, RZ, 0x5 ;  /* 0x0000000306067211 */ /* 0x000fe200078f28ff */
[C---:B------:R-:W-:Y:S01]  /*f740*/  FMUL.FTZ R70, R7.reuse, R70 ;  /* 0x0000004607467220 */ /* 0x040fe20000410000 */
[----:B------:R-:W-:Y:S01]  /*f750*/  SHF.R.S32.HI R9, RZ, 0x2, R8 ;  /* 0x00000002ff097819 */ /* 0x000fe20000011408 */
[C---:B------:R-:W-:Y:S01]  /*f760*/  FMUL.FTZ R75, R7.reuse, R75 ;  /* 0x0000004b074b7220 */ /* 0x040fe20000410000 */
[----:B------:R-:W-:Y:S01]  /*f770*/  LOP3.LUT R12, R8, 0xfffffffc, RZ, 0xc0, !PT ;  /* 0xfffffffc080c7812 */ /* 0x000fe200078ec0ff */
[C---:B------:R-:W-:Y:S01]  /*f780*/  FMUL.FTZ R74, R7.reuse, R74 ;  /* 0x0000004a074a7220 */ /* 0x040fe20000410000 */
[----:B------:R-:W-:Y:S01]  /*f790*/  SHF.R.S32.HI R10, RZ, 0x1f, R9 ;  /* 0x0000001fff0a7819 */ /* 0x000fe20000011409 */
[C---:B------:R-:W-:Y:S01]  /*f7a0*/  FMUL.FTZ R79, R7.reuse, R79 ;  /* 0x0000004f074f7220 */ /* 0x040fe20000410000 */
[----:B------:R-:W-:Y:S01]  /*f7b0*/  SHF.R.S32.HI R11, RZ, 0x5, R6 ;  /* 0x00000005ff0b7819 */ /* 0x000fe20000011406 */
[C---:B------:R-:W-:Y:S01]  /*f7c0*/  FMUL.FTZ R78, R7.reuse, R78 ;  /* 0x0000004e074e7220 */ /* 0x040fe20000410000 */
[----:B------:R-:W-:Y:S01]  /*f7d0*/  LEA.HI R10, R10, R9, RZ, 0x3 ;  /* 0x000000090a0a7211 */ /* 0x000fe200078f18ff */
[----:B------:R-:W-:Y:S01]  /*f7e0*/  FMUL.FTZ R83, R7, R83 ;  /* 0x0000005307537220 */ /* 0x000fe20000410000 */
[----:B------:R-:W-:Y:S01]  /*f7f0*/  F2FP.BF16.PACK_AB R114, R115, R114 ;  /* 0x000000727372723e */ /* 0x000fe200000010ff */
[C---:B------:R-:W-:Y:S01]  /*f800*/  FMUL.FTZ R82, R7.reuse, R82 ;  /* 0x0000005207527220 */ /* 0x040fe20000410000 */
[----:B------:R-:W-:Y:S01]  /*f810*/  LOP3.LUT R10, R10, 0xfffffff8, RZ, 0xc0, !PT ;  /* 0xfffffff80a0a7812 */ /* 0x000fe200078ec0ff */
[----:B------:R-:W-:Y:S01]  /*f820*/  FMUL.FTZ R87, R7, R87 ;  /* 0x0000005707577220 */ /* 0x000fe20000410000 */
[----:B------:R-:W-:Y:S01]  /*f830*/  F2FP.BF16.PACK_AB R70, R71, R70 ;  /* 0x000000464746723e */ /* 0x000fe200000010ff */
[----:B------:R-:W-:Y:S01]  /*f840*/  FMUL.FTZ R86, R7, R86 ;  /* 0x0000005607567220 */ /* 0x000fe20000410000 */
[----:B------:R-:W-:Y:S01]  /*f850*/  IADD3 R10, R9, -R10, RZ ;  /* 0x8000000a090a7210 */ /* 0x000fe20007ffe0ff */
[----:B------:R-:W-:Y:S01]  /*f860*/  FMUL.FTZ R91, R7, R91 ;  /* 0x0000005b075b7220 */ /* 0x000fe20000410000 */
[----:B------:R-:W-:Y:S01]  /*f870*/  F2FP.BF16.PACK_AB R74, R75, R74 ;  /* 0x0000004a4b4a723e */ /* 0x000fe200000010ff */
        /* <DEDUP_REMOVED lines=14> */
[C---:B------:R-:W-:Y:S01]  /*f960*/  FMUL.FTZ R103, R7.reuse, R103 ;  /* 0x0000006707677220 */ /* 0x040fe20000410000 */
[----:B------:R-:W-:Y:S01]  /*f970*/  LOP3.LUT R6, R6, 0xffffffe0, RZ, 0xc0, !PT ;  /* 0xffffffe006067812 */ /* 0x000fe200078ec0ff */
[----:B------:R-:W-:Y:S01]  /*f980*/  FMUL.FTZ R102, R7, R102 ;  /* 0x0000006607667220 */ /* 0x000fe20000410000 */
[----:B------:R-:W-:Y:S01]  /*f990*/  F2FP.BF16.PACK_AB R110, R111, R110 ;  /* 0x0000006e6f6e723e */ /* 0x000fe200000010ff */
[C---:B------:R-:W-:Y:S01]  /*f9a0*/  FMUL.FTZ R107, R7.reuse, R107 ;  /* 0x0000006b076b7220 */ /* 0x040fe20000410000 */
[----:B------:R-:W-:Y:S01]  /*f9b0*/  IADD3 R6, -R6, R3, RZ ;  /* 0x0000000306067210 */ /* 0x000fe20007ffe1ff */
[----:B------:R-:W-:Y:S01]  /*f9c0*/  FMUL.FTZ R106, R7, R106 ;  /* 0x0000006a076a7220 */ /* 0x000fe20000410000 */
[----:B------:R-:W-:Y:S01]  /*f9d0*/  LEA.HI R7, R10, R10, RZ, 0x1 ;  /* 0x0000000a0a077211 */ /* 0x000fe200078f08ff */
[----:B------:R-:W-:Y:S01]  /*f9e0*/  IMAD.IADD R12, R3, 0x1, -R12 ;  /* 0x00000001030c7824 */ /* 0x000fe200078e0a0c */
[----:B------:R-:W-:Y:S01]  /*f9f0*/  F2FP.BF16.PACK_AB R102, R103, R102 ;  /* 0x000000666766723e */ /* 0x000fe200000010ff */
[----:B-1----:R-:W-:Y:S01]  /*fa00*/  @P4 FMUL.FTZ R5, R5, 0.69314718246459960938 ;  /* 0x3f31721805054820 */ /* 0x002fe20000410000 */
[----:B------:R-:W-:Y:S01]  /*fa10*/  SHF.R.S32.HI R13, RZ, 0x1, R7 ;  /* 0x00000001ff0d7819 */ /* 0x000fe20000011407 */
[----:B------:R-:W-:Y:S01]  /*fa20*/  IMAD R12, R11, 0x100, R12 ;  /* 0x000001000b0c7824 */ /* 0x000fe200078e020c */
[----:B------:R-:W-:Y:S01]  /*fa30*/  LOP3.LUT R7, R7, 0x3fffffe, RZ, 0xc0, !PT ;  /* 0x03fffffe07077812 */ /* 0x000fe200078ec0ff */
[----:B------:R-:W-:Y:S01]  /*fa40*/  IMAD.MOV.U32 R3, RZ, RZ, 0x7f800000 ;  /* 0x7f800000ff037424 */ /* 0x000fe200078e00ff */
[----:B------:R-:W-:Y:S01]  /*fa50*/  SHF.L.U32 R14, R13, 0x6, RZ ;  /* 0x000000060d0e7819 */ /* 0x000fe200000006ff */
[----:B------:R-:W-:Y:S01]  /*fa60*/  @P4 FFMA.FTZ R3, R2, c[0x0][0x238], R5 ;  /* 0x00008e0002034a23 */ /* 0x000fe20000010005 */
[----:B------:R-:W-:-:S02]  /*fa70*/  IADD3 R7, R10, -R7, RZ ;  /* 0x800000070a077210 */ /* 0x000fc40007ffe0ff */
[----:B------:R-:W-:Y:S02]  /*fa80*/  LOP3.LUT R14, R14, 0xc0, RZ, 0xc0, !PT ;  /* 0x000000c00e0e7812 */ /* 0x000fe400078ec0ff */
[----:B------:R-:W-:Y:S02]  /*fa90*/  LOP3.LUT R10, R13, 0x1, RZ, 0xc0, !PT ;  /* 0x000000010d0a7812 */ /* 0x000fe400078ec0ff */
[----:B------:R-:W-:Y:S02]  /*faa0*/  LEA R7, R7, R12, 0x4 ;  /* 0x0000000c07077211 */ /* 0x000fe400078e20ff */
[----:B------:R-:W-:Y:S01]  /*fab0*/  LEA.HI R14, R14, R14, RZ, 0x1d ;  /* 0x0000000e0e0e7211 */ /* 0x000fe200078fe8ff */
[----:B------:R-:W1:Y:S01]  /*fac0*/  LDC.U8 R12, c[0x0][0x328] ;  /* 0x0000ca00ff0c7b82 */ /* 0x000e620000000000 */
[----:B------:R-:W-:Y:S02]  /*fad0*/  ISETP.NE.U32.AND P1, PT, R10, 0x1, PT ;  /* 0x000000010a00780c */ /* 0x000fe40003f25070 */
[----:B------:R-:W-:-:S02]  /*fae0*/  LEA R7, R7, R14, 0x1 ;  /* 0x0000000e07077211 */ /* 0x000fc400078e08ff */
[----:B------:R-:W-:Y:S02]  /*faf0*/  LOP3.LUT P0, RZ, R13, 0x2, RZ, 0xc0, !PT ;  /* 0x000000020dff7812 */ /* 0x000fe4000780c0ff */
[----:B------:R-:W-:Y:S01]  /*fb00*/  F2FP.BF16.PACK_AB R106, R107, R106 ;  /* 0x0000006a6b6a723e */ /* 0x000fe200000010ff */
[----:B------:R-:W-:Y:S01]  /*fb10*/  IMAD.SHL.U32 R15, R7, 0x2, RZ ;  /* 0x00000002070f7824 */ /* 0x000fe200078e00ff */
[----:B------:R-:W-:-:S04]  /*fb20*/  MOV R7, 0x20 ;  /* 0x0000002000077802 */ /* 0x000fc80000000f00 */
[----:B------:R-:W-:Y:S01]  /*fb30*/  IADD3 R13, R15, -0x10, RZ ;  /* 0xfffffff00f0d7810 */ /* 0x000fe20007ffe0ff */
[----:B------:R-:W-:Y:S01]  /*fb40*/  STS [R15], R112 ;  /* 0x000000700f007388 */ /* 0x000fe20000000800 */
[----:B------:R-:W-:Y:S02]  /*fb50*/  SEL R10, R7, 0xffffffe0, !P0 ;  /* 0xffffffe0070a7807 */ /* 0x000fe40004000000 */
[C---:B------:R-:W-:Y:S01]  /*fb60*/  @P1 IADD3 R13, R15.reuse, 0x10, RZ ;  /* 0x000000100f0d1810 */ /* 0x040fe20007ffe0ff */
[----:B------:R-:W-:Y:S01]  /*fb70*/  STS [R15+0x200], R114 ;  /* 0x000200720f007388 */ /* 0x000fe20000000800 */
[----:B------:R-:W-:Y:S02]  /*fb80*/  IADD3 R33, R15, R10, RZ ;  /* 0x0000000a0f217210 */ /* 0x000fe40007ffe0ff */
[----:B------:R-:W-:Y:S01]  /*fb90*/  ISETP.NE.AND P1, PT, R178, -0x1, PT ;  /* 0xffffffffb200780c */ /* 0x000fe20003f25270 */
[----:B------:R-:W-:Y:S01]  /*fba0*/  IMAD.IADD R37, R10, 0x1, R13 ;  /* 0x000000010a257824 */ /* 0x000fe200078e020d */
[----:B------:R-:W-:Y:S01]  /*fbb0*/  STS [R13], R68 ;  /* 0x000000440d007388 */ /* 0x000fe20000000800 */
[----:B-1----:R-:W-:-:S03]  /*fbc0*/  ISETP.NE.AND P2, PT, R12, RZ, PT ;  /* 0x000000ff0c00720c */ /* 0x002fc60003f45270 */
[----:B------:R-:W-:Y:S01]  /*fbd0*/  STS [R13+0x200], R70 ;  /* 0x000200460d007388 */ /* 0x000fe20000000800 */
[----:B------:R-:W-:-:S03]  /*fbe0*/  ISETP.NE.OR P0, PT, R178, -0x1, !P2 ;  /* 0xffffffffb200780c */ /* 0x000fc60005705670 */
[----:B------:R-:W-:Y:S03]  /*fbf0*/  STS [R33], R72 ;  /* 0x0000004821007388 */ /* 0x000fe60000000800 */
[C---:B------:R-:W-:Y:S01]  /*fc00*/  @P1 IMAD.WIDE.U32 R38, R178.reuse, c[0x0][0x1e8], RZ ;  /* 0x00007a00b2261a25 */ /* 0x040fe200078e00ff */
[----:B------:R-:W-:Y:S04]  /*fc10*/  STS [R33+0x200], R74 ;  /* 0x0002004a21007388 */ /* 0x000fe80000000800 */
[----:B------:R-:W-:Y:S04]  /*fc20*/  STS [R37], R76 ;  /* 0x0000004c25007388 */ /* 0x000fe80000000800 */
[----:B------:R-:W-:Y:S04]  /*fc30*/  STS [R37+0x200], R78 ;  /* 0x0002004e25007388 */ /* 0x000fe80000000800 */
        /* <DEDUP_REMOVED lines=15> */
[----:B------:R1:W-:Y:S04]  /*fd30*/  STS [R37+0x2200], R106 ;  /* 0x0022006a25007388 */ /* 0x0003e80000000800 */
[----:B------:R-:W-:Y:S06]  /*fd40*/  BAR.SYNC.DEFER_BLOCKING 0x0 ;  /* 0x0000000000007b1d */ /* 0x000fec0000010000 */
[----:B------:R-:W2:Y:S04]  /*fd50*/  S2R R7, SR_CTAID.Y ;  /* 0x0000000000077919 */ /* 0x000ea80000002600 */
[----:B------:R-:W3:Y:S01]  /*fd60*/  S2R R10, SR_CTAID.Z ;  /* 0x00000000000a7919 */ /* 0x000ee20000002700 */
[----:B-1----:R-:W-:-:S02]  /*fd70*/  @P1 IMAD R37, R178, c[0x0][0x1ec], R39 ;  /* 0x00007b00b2251a24 */ /* 0x002fc400078e0227 */
[----:B----4-:R-:W-:Y:S01]  /*fd80*/  @P3 FMUL.FTZ R39, R4, 0.69314718246459960938 ;  /* 0x3f31721804273820 */ /* 0x010fe20000410000 */
[----:B------:R1:W4:Y:S04]  /*fd90*/  LDS.128 R28, [R181] ;  /* 0x00000000b51c7984 */ /* 0x0003280000000c00 */
[----:B------:R1:W1:Y:S01]  /*fda0*/  LDS.128 R24, [R181+0x800] ;  /* 0x00080000b5187984 */ /* 0x0002620000000c00 */
[C---:B--2---:R-:W-:Y:S01]  /*fdb0*/  @!P1 IMAD.WIDE.U32 R40, R7.reuse, c[0x0][0x1e0], RZ ;  /* 0x0000780007289a25 */ /* 0x044fe200078e00ff */
[----:B------:R-:W-:Y:S02]  /*fdc0*/  @!P1 SHF.R.S32.HI R36, RZ, 0x1f, R7 ;  /* 0x0000001fff249819 */ /* 0x000fe40000011407 */
[----:B------:R2:W1:Y:S01]  /*fdd0*/  LDS.128 R20, [R181+0x1000] ;  /* 0x00100000b5147984 */ /* 0x0004620000000c00 */
[----:B------:R-:W-:Y:S01]  /*fde0*/  @!P0 IMAD R178, R7, c[0x0][0x214], RZ ;  /* 0x0000850007b28a24 */ /* 0x000fe200078e02ff */
[----:B------:R-:W-:-:S02]  /*fdf0*/  @!P1 MOV R38, R40 ;  /* 0x0000002800269202 */ /* 0x000fc40000000f00 */
[----:B------:R2:W1:Y:S01]  /*fe00*/  LDS.128 R16, [R181+0x1800] ;  /* 0x00180000b5107984 */ /* 0x0004620000000c00 */
[----:B------:R-:W-:Y:S01]  /*fe10*/  SHF.R.S32.HI R40, RZ, 0x1f, R11 ;  /* 0x0000001fff287819 */ /* 0x000fe2000001140b */
[----:B------:R-:W-:Y:S01]  /*fe20*/  @!P1 IMAD R36, R36, c[0x0][0x1e0], RZ ;  /* 0x0000780024249a24 */ /* 0x000fe200078e02ff */
[----:B------:R-:W-:Y:S01]  /*fe30*/  LOP3.LUT P0, RZ, R6, 0x3, RZ, 0xc0, !PT ;  /* 0x0000000306ff7812 */ /* 0x000fe2000780c0ff */
[----:B------:R2:W1:Y:S01]  /*fe40*/  LDS.128 R12, [R181+0x2000] ;  /* 0x00200000b50c7984 */ /* 0x0004620000000c00 */
[----:B------:R-:W-:Y:S01]  /*fe50*/  LEA.HI R40, R40, R11, RZ, 0x2 ;  /* 0x0000000b28287211 */ /* 0x000fe200078f10ff */
[C---:B------:R-:W-:Y:S01]  /*fe60*/  @!P1 IMAD R36, R7.reuse, c[0x0][0x1e4], R36 ;  /* 0x0000790007249a24 */ /* 0x040fe200078e0224 */
[----:B------:R-:W-:Y:S01]  /*fe70*/  MOV R6, 0x7f800000 ;  /* 0x7f80000000067802 */ /* 0x000fe20000000f00 */
[----:B------:R2:W1:Y:S01]  /*fe80*/  LDS.128 R32, [R181+0x2800] ;  /* 0x00280000b5207984 */ /* 0x0004620000000c00 */
[----:B------:R-:W-:Y:S01]  /*fe90*/  LOP3.LUT R40, R40, 0xffffffc, RZ, 0xc0, !PT ;  /* 0x0ffffffc28287812 */ /* 0x000fe200078ec0ff */
[----:B---3--:R-:W-:Y:S01]  /*fea0*/  @!P2 IMAD R7, R7, c[0x0][0x1c0], R10 ;  /* 0x000070000707aa24 */ /* 0x008fe200078e020a */
[----:B------:R-:W-:Y:S01]  /*feb0*/  @!P1 IADD3 R37, R41, R36, RZ ;  /* 0x0000002429259210 */ /* 0x000fe20007ffe0ff */
[----:B------:R-:W-:Y:S01]  /*fec0*/  @P2 IMAD R178, R10, c[0x0][0x234], R178 ;  /* 0x00008d000ab22a24 */ /* 0x000fe200078e02b2 */
[----:B------:R-:W-:Y:S01]  /*fed0*/  IADD3 R40, R11, -R40, RZ ;  /* 0x800000280b287210 */ /* 0x000fe20007ffe0ff */
[----:B------:R-:W-:-:S02]  /*fee0*/  @P3 FFMA.FTZ R6, R0, c[0x0][0x238], R39 ;  /* 0x00008e0000063a23 */ /* 0x000fc40000010027 */
[----:B------:R-:W-:Y:S01]  /*fef0*/  @!P2 IMAD R178, R7, c[0x0][0x214], RZ ;  /* 0x0000850007b2aa24 */ /* 0x000fe200078e02ff */
[----:B------:R-:W-:Y:S01]  /*ff00*/  LEA R40, R40, R179, 0x4 ;  /* 0x000000b328287211 */ /* 0x000fe200078e20ff */
[----:B------:R-:W-:Y:S05]  /*ff10*/  @P0 BRA `(.L_x_719) ;  /* 0x000000d000000947 */ /* 0x000fea0003800000 */
[----:B------:R-:W3:Y:S01]  /*ff20*/  S2R R7, SR_CTAID.X ;  /* 0x0000000000077919 */ /* 0x000ee20000002500 */
[----:B------:R-:W-:Y:S01]  /*ff30*/  IADD3 R2, R40, 0x8, RZ ;  /* 0x0000000828027810 */ /* 0x000fe20007ffe0ff */
[C---:B---3--:R-:W-:Y:S02]  /*ff40*/  IMAD R11, R7.reuse, 0x40, R178 ;  /* 0x00000040070b7824 */ /* 0x048fe400078e02b2 */
[----:B------:R-:W-:-:S03]  /*ff50*/  IMAD R7, R7, -0x40, R182 ;  /* 0xffffffc007077824 */ /* 0x000fc600078e02b6 */
[----:B------:R-:W-:Y:S02]  /*ff60*/  SHF.R.S32.HI R5, RZ, 0x1f, R11 ;  /* 0x0000001fff057819 */ /* 0x000fe4000001140b */
[C---:B------:R-:W-:Y:S02]  /*ff70*/  IADD3 R0, P0, R40.reuse, R11, RZ ;  /* 0x0000000b28007210 */ /* 0x040fe40007f1e0ff */
[-C--:B------:R-:W-:Y:S02]  /*ff80*/  ISETP.GE.AND P2, PT, R40, R7.reuse, PT ;  /* 0x000000072800720c */ /* 0x080fe40003f46270 */
[----:B------:R-:W-:Y:S02]  /*ff90*/  ISETP.GE.AND P1, PT, R2, R7, PT ;  /* 0x000000070200720c */ /* 0x000fe40003f26270 */
[----:B------:R-:W-:Y:S02]  /*ffa0*/  LEA.HI.X.SX32 R5, R40, R5, 0x1, P0 ;  /* 0x0000000528057211 */ /* 0x000fe400000f0eff */
[----:B------:R-:W-:-:S04]  /*ffb0*/  LEA R4, P0, R0, c[0x0][0x200], 0x2 ;  /* 0x0000800000047a11 */ /* 0x000fc800078010ff */
[----:B------:R-:W-:-:S05]  /*ffc0*/  LEA.HI.X R5, R0, c[0x0][0x204], R5, 0x2, P0 ;  /* 0x0000810000057a11 */ /* 0x000fca00000f1405 */
[----:B------:R3:W-:Y:S04]  /*ffd0*/  @!P2 STG.E [R4.64], R3 ;  /* 0x000000030400a986 */ /* 0x0007e8000c101906 */
[----:B------:R3:W-:Y:S02]  /*ffe0*/  @!P1 STG.E [R4.64+0x20], R6 ;  /* 0x0000200604009986 */ /* 0x0007e4000c101906 */
.L_x_719:
[----:B------:R-:W-:Y:S05]  /*fff0*/  BSYNC B0 ;  /* 0x0000000000007941 */ /* 0x000fea0003800000 */
.L_x_718:
[----:B---3--:R-:W3:Y:S01]  /*10000*/  S2R R5, SR_CTAID.X ;  /* 0x0000000000057919 */ /* 0x008ee20000002500 */
[----:B------:R-:W-:Y:S01]  /*10010*/  SHF.R.S32.HI R2, RZ, 0x1f, R10 ;  /* 0x0000001fff027819 */ /* 0x000fe2000001140a */
[----:B------:R-:W-:Y:S04]  /*10020*/  BSSY B0, `(.L_x_720) ;  /* 0x000001c000007945 */ /* 0x000fe80003800000 */
[----:B------:R-:W-:-:S04]  /*10030*/  IMAD R7, R2, c[0x0][0x1f0], RZ ;  /* 0x00007c0002077a24 */ /* 0x000fc800078e02ff */
[----:B------:R-:W-:Y:S01]  /*10040*/  IMAD R7, R10, c[0x0][0x1f4], R7 ;  /* 0x00007d000a077a24 */ /* 0x000fe200078e0207 */
[----:B---3--:R-:W-:-:S04]  /*10050*/  SHF.L.U32 R3, R5, 0x6, RZ ;  /* 0x0000000605037819 */ /* 0x008fc800000006ff */
[----:B------:R-:W-:Y:S01]  /*10060*/  SHF.R.S32.HI R0, RZ, 0x1f, R3 ;  /* 0x0000001fff007819 */ /* 0x000fe20000011403 */
[C---:B------:R-:W-:Y:S01]  /*10070*/  IMAD.WIDE.U32 R40, R3.reuse, c[0x0][0x1e8], R184 ;  /* 0x00007a0003287a25 */ /* 0x040fe200078e00b8 */
[----:B------:R-:W-:-:S03]  /*10080*/  IADD3 R2, -R3, R182, RZ ;  /* 0x000000b603027210 */ /* 0x000fc60007ffe1ff */
[----:B------:R-:W-:Y:S01]  /*10090*/  IMAD R0, R0, c[0x0][0x1e8], RZ ;  /* 0x00007a0000007a24 */ /* 0x000fe200078e02ff */
[----:B------:R-:W-:-:S03]  /*100a0*/  IADD3 R38, P0, R38, R40, RZ ;  /* 0x0000002826267210 */ /* 0x000fc60007f1e0ff */
[----:B------:R-:W-:-:S05]  /*100b0*/  IMAD R0, R3, c[0x0][0x1ec], R0 ;  /* 0x00007b0003007a24 */ /* 0x000fca00078e0200 */
[----:B------:R-:W-:Y:S02]  /*100c0*/  IADD3.X R39, R37, R41, R0, P0, !PT ;  /* 0x0000002925277210 */ /* 0x000fe400007fe400 */
[----:B------:R-:W-:-:S03]  /*100d0*/  ISETP.GE.AND P0, PT, R9, R2, PT ;  /* 0x000000020900720c */ /* 0x000fc60003f06270 */
[----:B------:R-:W-:-:S05]  /*100e0*/  IMAD.WIDE.U32 R38, R10, c[0x0][0x1f0], R38 ;  /* 0x00007c000a267a25 */ /* 0x000fca00078e0026 */
[----:B------:R-:W-:-:S05]  /*100f0*/  IADD3 R3, R7, R39, RZ ;  /* 0x0000002707037210 */ /* 0x000fca0007ffe0ff */
        /* <DEDUP_REMOVED lines=11> */
[----:B----4-:R3:W-:Y:S04]  /*101b0*/  @!P2 STG.E.128 [R10.64], R28 ;  /* 0x0000001c0a00a986 */ /* 0x0107e8000c101d06 */
[----:B-1----:R3:W-:Y:S04]  /*101c0*/  @!P1 STG.E.128 [R10.64+0x40], R20 ;  /* 0x000040140a009986 */ /* 0x0027e8000c101d06 */
[----:B------:R3:W-:Y:S02]  /*101d0*/  @!P0 STG.E.128 [R10.64+0x80], R12 ;  /* 0x0000800c0a008986 */ /* 0x0007e4000c101d06 */
.L_x_721:
[----:B------:R-:W-:Y:S05]  /*101e0*/  BSYNC B0 ;  /* 0x0000000000007941 */ /* 0x000fea0003800000 */
.L_x_720:
[----:B------:R-:W-:Y:S01]  /*101f0*/  IMAD R5, R5, -0x40, R182 ;  /* 0xffffffc005057824 */ /* 0x000fe200078e02b6 */
[----:B------:R-:W-:-:S04]  /*10200*/  LEA.HI.SX32 R8, R8, 0x20, 0x1e ;  /* 0x0000002008087811 */ /* 0x000fc800078ff2ff */
[----:B------:R-:W-:-:S13]  /*10210*/  ISETP.GE.AND P0, PT, R8, R5, PT ;  /* 0x000000050800720c */ /* 0x000fda0003f06270 */
[----:B------:R-:W-:Y:S05]  /*10220*/  @P0 EXIT ;  /* 0x000000000000094d */ /* 0x000fea0003800000 */
[----:B------:R-:W-:Y:S01]  /*10230*/  IADD3 R9, P0, R9, 0x20, RZ ;  /* 0x0000002009097810 */ /* 0x000fe20007f1e0ff */
[----:B------:R-:W-:Y:S01]  /*10240*/  IMAD.MOV.U32 R2, RZ, RZ, R38 ;  /* 0x000000ffff027224 */ /* 0x000fe200078e0026 */
[----:B------:R-:W-:-:S03]  /*10250*/  ISETP.GE.AND P1, PT, R184, c[0x0][0x220], PT ;  /* 0x00008800b8007a0c */ /* 0x000fc60003f26270 */
        /* <DEDUP_REMOVED lines=8> */
[----:B-1----:R1:W-:Y:S01]  /*102e0*/  @!P0 STG.E.128 [R4.64+0x40], R16 ;  /* 0x0000401004008986 */ /* 0x0023e2000c101d06 */
[----:B------:R-:W-:-:S03]  /*102f0*/  ISETP.GE.AND P0, PT, R174, c[0x0][0x220], PT ;  /* 0x00008800ae007a0c */ /* 0x000fc60003f06270 */
[----:B------:R1:W-:Y:S10]  /*10300*/  @!P1 STG.E.128 [R4.64], R24 ;  /* 0x0000001804009986 */ /* 0x0003f4000c101d06 */
[----:B------:R-:W-:Y:S05]  /*10310*/  @P0 EXIT ;  /* 0x000000000000094d */ /* 0x000fea0003800000 */
[----:B------:R-:W-:Y:S01]  /*10320*/  STG.E.128 [R4.64+0x80], R32 ;  /* 0x0000802004007986 */ /* 0x000fe2000c101d06 */
[----:B------:R-:W-:Y:S05]  /*10330*/  EXIT ;  /* 0x000000000000794d */ /* 0x000fea0003800000 */
.L_x_722:
        /* <DEDUP_REMOVED lines=12> */
.L_x_6318:


//--------------------- .text._ZN5flash24flash_fwd_splitkv_kernelI23Flash_fwd_kernel_traitsILi96ELi64ELi128ELi4ELb0ELb0EN7cutlass10bfloat16_tE19Flash_kernel_traitsILi96ELi64ELi128ELi4ES3_EELb1ELb0ELb0ELb0ELb0ELb1ELb0ELb0EEEvNS_16Flash_fwd_paramsE --------------------------
	.section	.text._ZN5flash24flash_fwd_splitkv_kernelI23Flash_fwd_kernel_traitsILi96ELi64ELi128ELi4ELb0ELb0EN7cutlass10bfloat16_tE19Flash_kernel_traitsILi96ELi64ELi128ELi4ES3_EELb1ELb0ELb0ELb0ELb0ELb1ELb0ELb0EEEvNS_16Flash_fwd_paramsE,"ax",@progbits
	.sectioninfo	@"SHI_REGISTERS=255"
	.align	128
        .global         _ZN5flash24flash_fwd_splitkv_kernelI23Flash_fwd_kernel_traitsILi96ELi64ELi128ELi4ELb0ELb0EN7cutlass10bfloat16_tE19Flash_kernel_traitsILi96ELi64ELi128ELi4ES3_EELb1ELb0ELb0ELb0ELb0ELb1ELb0ELb0EEEvNS_16Flash_fwd_paramsE
        .type           _ZN5flash24flash_fwd_splitkv_kernelI23Flash_fwd_kernel_traitsILi96ELi64ELi128ELi4ELb0ELb0EN7cutlass10bfloat16_tE19Flash_kernel_traitsILi96ELi64ELi128ELi4ES3_EELb1ELb0ELb0ELb0ELb0ELb1ELb0ELb0EEEvNS_16Flash_fwd_paramsE,@function
        .size           _ZN5flash24flash_fwd_splitkv_kernelI23Flash_fwd_kernel_traitsILi96ELi64ELi128ELi4ELb0ELb0EN7cutlass10bfloat16_tE19Flash_kernel_traitsILi96ELi64ELi128ELi4ES3_EELb1ELb0ELb0ELb0ELb0ELb1ELb0ELb0EEEvNS_16Flash_fwd_paramsE,(.L_x_6319 - _ZN5flash24flash_fwd_splitkv_kernelI23Flash_fwd_kernel_traitsILi96ELi64ELi128ELi4ELb0ELb0EN7cutlass10bfloat16_tE19Flash_kernel_traitsILi96ELi64ELi128ELi4ES3_EELb1ELb0ELb0ELb0ELb0ELb1ELb0ELb0EEEvNS_16Flash_fwd_paramsE)
        .other          _ZN5flash24flash_fwd_splitkv_kernelI23Flash_fwd_kernel_traitsILi96ELi64ELi128ELi4ELb0ELb0EN7cutlass10bfloat16_tE19Flash_kernel_traitsILi96ELi64ELi128ELi4ES3_EELb1ELb0ELb0ELb0ELb0ELb1ELb0ELb0EEEvNS_16Flash_fwd_paramsE,@"STO_CUDA_ENTRY STV_DEFAULT"
_ZN5flash24flash_fwd_splitkv_kernelI23Flash_fwd_kernel_traitsILi96ELi64ELi128ELi4ELb0ELb0EN7cutlass10bfloat16_tE19Flash_kernel_traitsILi96ELi64ELi128ELi4ES3_EELb1ELb0ELb0ELb0ELb0ELb1ELb0ELb0EEEvNS_16Flash_fwd_paramsE:
.text._ZN5flash24flash_fwd_splitkv_kernelI23Flash_fwd_kernel_traitsILi96ELi64ELi128ELi4ELb0ELb0EN7cutlass10bfloat16_tE19Flash_kernel_traitsILi96ELi64ELi128ELi4ES3_EELb1ELb0ELb0ELb0ELb0ELb1ELb0ELb0EEEvNS_16Flash_fwd_paramsE:
        /* <DEDUP_REMOVED lines=33> */
.L_x_723:
[----:B-1-34-:R-:W-:Y:S02]  /*0210*/  MOV R0, c[0x0][0x218] ;  /* 0x0000860000007a02 */ /* 0x01afe40000000f00 */
.L_x_724:
        /* <DEDUP_REMOVED lines=80> */
.L_x_727:
[----:B------:R-:W-:Y:S05]  /*0720*/  BSYNC B0 ;  /* 0x0000000000007941 */ /* 0x000fea0003800000 */
.L_x_726:
        /* <DEDUP_REMOVED lines=19> */
.L_x_729:
[----:B------:R-:W-:Y:S05]  /*0860*/  BSYNC B0 ;  /* 0x0000000000007941 */ /* 0x000fea0003800000 */
.L_x_728:
        /* <DEDUP_REMOVED lines=13> */
.L_x_725:
        /* <DEDUP_REMOVED lines=92> */
.L_x_730:
        /* <DEDUP_REMOVED lines=15> */
.L_x_732:
        /* <DEDUP_REMOVED lines=49> */
.L_x_731:
        /* <DEDUP_REMOVED lines=110> */
.L_x_734:
[----:B------:R-:W-:Y:S05]  /*19e0*/  BSYNC B0 ;  /* 0x0000000000007941 */ /* 0x000fea0003800000 */
.L_x_733:
        /* <DEDUP_REMOVED lines=36> */
.L_x_736:
[----:B------:R-:W-:Y:S05]  /*1c30*/  BSYNC B0 ;  /* 0x0000000000007941 */ /* 0x000fea0003800000 */
.L_x_735:
        /* <DEDUP_REMOVED lines=33> */
.L_x_738:
[----:B------:R-:W-:Y:S05]  /*1e50*/  BSYNC B0 ;  /* 0x0000000000007941 */ /* 0x000fea0003800000 */
.L_x_737:
        /* <DEDUP_REMOVED lines=34> */
.L_x_740:
[----:B------:R-:W-:Y:S05]  /*2080*/  BSYNC B0 ;  /* 0x0000000000007941 */ /* 0x000fea0003800000 */
.L_x_739:
        /* <DEDUP_REMOVED lines=32> */
.L_x_742:
[----:B------:R-:W-:Y:S05]  /*2290*/  BSYNC B0 ;  /* 0x0000000000007941 */ /* 0x000fea0003800000 */
.L_x_741:
        /* <DEDUP_REMOVED lines=34> */
.L_x_744:
[----:B------:R-:W-:Y:S05]  /*24c0*/  BSYNC B0 ;  /* 0x0000000000007941 */ /* 0x000fea0003800000 */
.L_x_743:
        /* <DEDUP_REMOVED lines=84> */
.L_x_746:
[----:B------:R-:W-:Y:S05]  /*2a10*/  BSYNC B0 ;  /* 0x0000000000007941 */ /* 0x000fea0003800000 */
.L_x_745:
        /* <DEDUP_REMOVED lines=34> */
.L_x_748:
[----:B------:R-:W-:Y:S05]  /*2c40*/  BSYNC B0 ;  /* 0x0000000000007941 */ /* 0x000fea0003800000 */
.L_x_747:
        /* <DEDUP_REMOVED lines=34> */
.L_x_750:
[----:B------:R-:W-:Y:S05]  /*2e70*/  BSYNC B0 ;  /* 0x0000000000007941 */ /* 0x000fea0003800000 */
.L_x_749:
        /* <DEDUP_REMOVED lines=40> */
.L_x_752:
[----:B------:R-:W-:Y:S05]  /*3100*/  BSYNC B0 ;  /* 0x0000000000007941 */ /* 0x000fea0003800000 */
.L_x_751:
[----:B------:R-:W-:Y:S01]  /*3110*/  SHF.L.U32 R166, R166, 0x1, RZ ;  /* 0x00000001a6a67819 */ /* 0x000fe200000006ff */
[----:B------:R-:W-:Y:S01]  /*3120*/  LDSM.16.M88.4 R108, [R167] ;  /* 0x00000000a76c783b */ /* 0x000fe20000000200 */
[----:B------:R-:W-:Y:S02]  /*3130*/  LEA R165, R3, R167, 0x1 ;  /* 0x000000a703a57211 */ /* 0x000fe400078e08ff */
[----:B------:R-:W-:Y:S01]  /*3140*/  LEA R118, R5, R166, 0x1 ;  /* 0x000000a605767211 */ /* 0x000fe200078e08ff */
[----:B------:R-:W5:Y:S01]  /*3150*/  LDSM.16.M88.4 R16, [R166+0x3000] ;  /* 0x00300000a610783b */ /* 0x000f620000000200 */
[----:B------:R-:W-:Y:S02]  /*3160*/  ISETP.GE.AND P5, PT, R117, 0x2, PT ;  /* 0x000000027500780c */ /* 0x000fe40003fa6270 */
[C---:B------:R-:W-:Y:S01]  /*3170*/  IADD3 R136, R2.reuse, 0x8, RZ ;  /* 0x0000000802887810 */ /* 0x040fe20007ffe0ff */
[----:B------:R-:W1:Y:S01]  /*3180*/  LDSM.16.M88.4 R76, [R166+0x3800] ;  /* 0x00380000a64c783b */ /* 0x000e620000000200 */
[----:B------:R-:W-:-:S02]  /*3190*/  IMNMX R137, R2, R127, PT ;  /* 0x0000007f02897217 */ /* 0x000fc40003800200 */
[----:B------:R-:W-:Y:S01]  /*31a0*/  IMNMX R136, R136, R127, PT ;  /* 0x0000007f88887217 */ /* 0x000fe20003800200 */
[----:B------:R-:W2:Y:S04]  /*31b0*/  LDSM.16.M88.4 R68, [R166+0x3c00] ;  /* 0x003c0000a644783b */ /* 0x000ea80000000200 */
[----:B------:R-:W-:Y:S04]  /*31c0*/  LDSM.16.M88.4 R112, [R165] ;  /* 0x00000000a570783b */ /* 0x000fe80000000200 */
[----:B------:R-:W3:Y:S04]  /*31d0*/  LDSM.16.M88.4 R96, [R118+0x3000] ;  /* 0x003000007660783b */ /* 0x000ee80000000200 */
[----:B------:R-:W4:Y:S04]  /*31e0*/  LDSM.16.M88.4 R60, [R166+0x4000] ;  /* 0x00400000a63c783b */ /* 0x000f280000000200 */
[----:B------:R-:W2:Y:S04]  /*31f0*/  LDSM.16.M88.4 R52, [R166+0x4400] ;  /* 0x00440000a634783b */ /* 0x000ea80000000200 */
[----:B------:R-:W3:Y:S04]  /*3200*/  LDSM.16.M88.4 R36, [R118+0x3800] ;  /* 0x003800007624783b */ /* 0x000ee80000000200 */
[----:B-1----:R-:W1:Y:S04]  /*3210*/  LDSM.16.M88.4 R32, [R118+0x3c00] ;  /* 0x003c00007620783b */ /* 0x002e680000000200 */
[----:B------:R-:W1:Y:S01]  /*3220*/  LDSM.16.M88.4 R84, [R166+0x3400] ;  /* 0x00340000a654783b */ /* 0x000e620000000200 */
[C---:B-----5:R-:W-:Y:S03]  /*3230*/  HMMA.16816.F32.BF16 R20, R108.reuse, R16, RZ ;  /* 0x000000106c14723c */ /* 0x060fe600000418ff */
[----:B------:R-:W5:Y:S04]  /*3240*/  LDSM.16.M88.4 R44, [R166+0x4800] ;  /* 0x00480000a62c783b */ /* 0x000f680000000200 */
[----:B------:R-:W1:Y:S01]  /*3250*/  LDSM.16.M88.4 R100, [R166+0x4c00] ;  /* 0x004c0000a664783b */ /* 0x000e620000000200 */
[C---:B------:R-:W-:Y:S03]  /*3260*/  HMMA.16816.F32.BF16 R16, R108.reuse, R18, RZ ;  /* 0x000000126c10723c */ /* 0x040fe600000418ff */
[----:B------:R-:W-:Y:S04]  /*3270*/  LDSM.16.M88.4 R104, [R167+0x1000] ;  /* 0x00100000a768783b */ /* 0x000fe80000000200 */
[----:B----4-:R-:W4:Y:S01]  /*3280*/  LDSM.16.M88.4 R8, [R166+0x5000] ;  /* 0x00500000a608783b */ /* 0x010f220000000200 */
[C---:B------:R-:W-:Y:S03]  /*3290*/  HMMA.16816.F32.BF16 R80, R108.reuse, R76, RZ ;  /* 0x0000004c6c50723c */ /* 0x040fe600000418ff */
[----:B--2---:R-:W2:Y:S04]  /*32a0*/  LDSM.16.M88.4 R28, [R118+0x4000] ;  /* 0x00400000761c783b */ /* 0x004ea80000000200 */
[----:B------:R-:W1:Y:S01]  /*32b0*/  LDSM.16.M88.4 R24, [R118+0x4400] ;  /* 0x004400007618783b */ /* 0x000e620000000200 */
[C---:B------:R-:W-:Y:S03]  /*32c0*/  HMMA.16816.F32.BF16 R72, R108.reuse, R68, RZ ;  /* 0x000000446c48723c */ /* 0x040fe600000418ff */
[----:B------:R-:W1:Y:S04]  /*32d0*/  LDSM.16.M88.4 R92, [R118+0x3400] ;  /* 0x00340000765c783b */ /* 0x000e680000000200 */
[----:B------:R-:W-:Y:S01]  /*32e0*/  LDSM.16.M88.4 R12, [R118+0x4800] ;  /* 0x00480000760c783b */ /* 0x000fe20000000200 */
[C---:B------:R-:W-:Y:S03]  /*32f0*/  HMMA.16816.F32.BF16 R76, R108.reuse, R78, RZ ;  /* 0x0000004e6c4c723c */ /* 0x040fe600000418ff */
[----:B------:R-:W-:Y:S04]  /*3300*/  LDSM.16.M88.4 R120, [R118+0x4c00] ;  /* 0x004c00007678783b */ /* 0x000fe80000000200 */
[----:B------:R-:W0:Y:S01]  /*3310*/  LDGDEPBAR ;  /* 0x00000000000079af */ /* 0x000e220000000000 */
[----:B------:R-:W-:Y:S08]  /*3320*/  HMMA.16816.F32.BF16 R68, R108, R70, RZ ;  /* 0x000000466c44723c */ /* 0x000ff000000418ff */
[C---:B---3--:R-:W-:Y:S08]  /*3330*/  HMMA.16816.F32.BF16 R20, R112.reuse, R96, R20 ;  /* 0x000000607014723c */ /* 0x048ff00000041814 */
[----:B------:R-:W-:Y:S01]  /*3340*/  HMMA.16816.F32.BF16 R16, R112, R98, R16 ;  /* 0x000000627010723c */ /* 0x000fe20000041810 */
[----:B------:R-:W-:Y:S07]  /*3350*/  LDSM.16.M88.4 R96, [R166+0x5800] ;  /* 0x00580000a660783b */ /* 0x000fee0000000200 */
[C---:B------:R-:W-:Y:S08]  /*3360*/  HMMA.16816.F32.BF16 R64, R108.reuse, R60, RZ ;  /* 0x0000003c6c40723c */ /* 0x040ff000000418ff */
[C---:B------:R-:W-:Y:S08]  /*3370*/  HMMA.16816.F32.BF16 R56, R108.reuse, R52, RZ ;  /* 0x000000346c38723c */ /* 0x040ff000000418ff */
[C---:B------:R-:W-:Y:S08]  /*3380*/  HMMA.16816.F32.BF16 R60, R108.reuse, R62, RZ ;  /* 0x0000003e6c3c723c */ /* 0x040ff000000418ff */
[----:B------:R-:W-:Y:S08]  /*3390*/  HMMA.16816.F32.BF16 R52, R108, R54, RZ ;  /* 0x000000366c34723c */ /* 0x000ff000000418ff */
[C---:B------:R-:W-:Y:S08]  /*33a0*/  HMMA.16816.F32.BF16 R80, R112.reuse, R36, R80 ;  /* 0x000000247050723c */ /* 0x040ff00000041850 */
[C---:B------:R-:W-:Y:S01]  /*33b0*/  HMMA.16816.F32.BF16 R76, R112.reuse, R38, R76 ;  /* 0x00000026704c723c */ /* 0x040fe2000004184c */
[----:B------:R-:W-:Y:S07]  /*33c0*/  LDSM.16.M88.4 R36, [R165+0x1000] ;  /* 0x00100000a524783b */ /* 0x000fee0000000200 */
[C---:B-1----:R-:W-:Y:S08]  /*33d0*/  HMMA.16816.F32.BF16 R72, R112.reuse, R32, R72 ;  /* 0x000000207048723c */ /* 0x042ff00000041848 */
[----:B------:R-:W-:Y:S01]  /*33e0*/  HMMA.16816.F32.BF16 R68, R112, R34, R68 ;  /* 0x000000227044723c */ /* 0x000fe20000041844 */
[----:B------:R-:W1:Y:S07]  /*33f0*/  LDSM.16.M88.4 R32, [R118+0x5000] ;  /* 0x005000007620783b */ /* 0x000e6e0000000200 */
[C---:B------:R-:W-:Y:S08]  /*3400*/  HMMA.16816.F32.BF16 R88, R108.reuse, R84, RZ ;  /* 0x000000546c58723c */ /* 0x040ff000000418ff */
[C---:B-----5:R-:W-:Y:S08]  /*3410*/  HMMA.16816.F32.BF16 R48, R108.reuse, R44, RZ ;  /* 0x0000002c6c30723c */ /* 0x060ff000000418ff */
[C---:B------:R-:W-:Y:S08]  /*3420*/  HMMA.16816.F32.BF16 R84, R108.reuse, R86, RZ ;  /* 0x000000566c54723c */ /* 0x040ff000000418ff */
[C---:B------:R-:W-:Y:S08]  /*3430*/  HMMA.16816.F32.BF16 R44, R108.reuse, R46, RZ ;  /* 0x0000002e6c2c723c */ /* 0x040ff000000418ff */
[C---:B------:R-:W-:Y:S08]  /*3440*/  HMMA.16816.F32.BF16 R40, R108.reuse, R100, RZ ;  /* 0x000000646c28723c */ /* 0x040ff000000418ff */
[----:B------:R-:W-:Y:S01]  /*3450*/  HMMA.16816.F32.BF16 R108, R108, R102, RZ ;  /* 0x000000666c6c723c */ /* 0x000fe200000418ff */
[----:B------:R-:W3:Y:S07]  /*3460*/  LDSM.16.M88.4 R100, [R166+0x5400] ;  /* 0x00540000a664783b */ /* 0x000eee0000000200 */
[C---:B----4-:R-:W-:Y:S08]  /*3470*/  HMMA.16816.F32.BF16 R20, R104.reuse, R8, R20 ;  /* 0x000000086814723c */ /* 0x050ff00000041814 */
[----:B------:R-:W-:Y:S01]  /*3480*/  HMMA.16816.F32.BF16 R16, R104, R10, R16 ;  /* 0x0000000a6810723c */ /* 0x000fe20000041810 */
[----:B------:R-:W-:Y:S07]  /*3490*/  LDSM.16.M88.4 R8, [R118+0x7000] ;  /* 0x007000007608783b */ /* 0x000fee0000000200 */
[C---:B--2---:R-:W-:Y:S08]  /*34a0*/  HMMA.16816.F32.BF16 R64, R112.reuse, R28, R64 ;  /* 0x0000001c7040723c */ /* 0x044ff00000041840 */
[C---:B------:R-:W-:Y:S01]  /*34b0*/  HMMA.16816.F32.BF16 R60, R112.reuse, R30, R60 ;  /* 0x0000001e703c723c */ /* 0x040fe2000004183c */
[----:B------:R-:W-:Y:S07]  /*34c0*/  LDSM.16.M88.4 R28, [R167+0x2000] ;  /* 0x00200000a71c783b */ /* 0x000fee0000000200 */
[C---:B------:R-:W-:Y:S08]  /*34d0*/  HMMA.16816.F32.BF16 R56, R112.reuse, R24, R56 ;  /* 0x000000187038723c */ /* 0x040ff00000041838 */
[C---:B------:R-:W-:Y:S01]  /*34e0*/  HMMA.16816.F32.BF16 R52, R112.reuse, R26, R52 ;  /* 0x0000001a7034723c */ /* 0x040fe20000041834 */
[----:B------:R-:W2:Y:S07]  /*34f0*/  LDSM.16.M88.4 R24, [R166+0x7000] ;  /* 0x00700000a618783b */ /* 0x000eae0000000200 */
[C---:B------:R-:W-:Y:S08]  /*3500*/  HMMA.16816.F32.BF16 R88, R112.reuse, R92, R88 ;  /* 0x0000005c7058723c */ /* 0x040ff00000041858 */
[----:B------:R-:W-:Y:S01]  /*3510*/  HMMA.16816.F32.BF16 R84, R112, R94, R84 ;  /* 0x0000005e7054723c */ /* 0x000fe20000041854 */
[----:B------:R-:W-:Y:S07]  /*3520*/  LDSM.16.M88.4 R92, [R166+0x5c00] ;  /* 0x005c0000a65c783b */ /* 0x000fee0000000200 */
[C---:B-1----:R-:W-:Y:S08]  /*3530*/  HMMA.16816.F32.BF16 R20, R36.reuse, R32, R20 ;  /* 0x000000202414723c */ /* 0x042ff00000041814 */
[----:B------:R-:W-:Y:S01]  /*3540*/  HMMA.16816.F32.BF16 R16, R36, R34, R16 ;  /* 0x000000222410723c */ /* 0x000fe20000041810 */
[----:B------:R-:W1:Y:S07]  /*3550*/  LDSM.16.M88.4 R32, [R118+0x5400] ;  /* 0x005400007620783b */ /* 0x000e6e0000000200 */
[C---:B------:R-:W-:Y:S08]  /*3560*/  HMMA.16816.F32.BF16 R48, R112.reuse, R12, R48 ;  /* 0x0000000c7030723c */ /* 0x040ff00000041830 */
[----:B------:R-:W-:Y:S01]  /*3570*/  HMMA.16816.F32.BF16 R44, R112, R14, R44 ;  /* 0x0000000e702c723c */ /* 0x000fe2000004182c */
[----:B------:R-:W4:Y:S07]  /*3580*/  LDSM.16.M88.4 R12, [R165+0x2000] ;  /* 0x00200000a50c783b */ /* 0x000f2e0000000200 */
[----:B---3--:R-:W-:Y:S08]  /*3590*/  HMMA.16816.F32.BF16 R88, R104, R100, R88 ;  /* 0x000000646858723c */ /* 0x008ff00000041858 */
[----:B--2---:R-:W-:Y:S08]  /*35a0*/  HMMA.16816.F32.BF16 R20, R28, R24, R20 ;  /* 0x000000181c14723c */ /* 0x004ff00000041814 */
[----:B------:R-:W-:Y:S01]  /*35b0*/  HMMA.16816.F32.BF16 R84, R104, R102, R84 ;  /* 0x000000666854723c */ /* 0x000fe20000041854 */
[----:B------:R-:W-:Y:S07]  /*35c0*/  LDSM.16.M88.4 R100, [R166+0x6000] ;  /* 0x00600000a664783b */ /* 0x000fee0000000200 */
[----:B------:R-:W-:Y:S01]  /*35d0*/  HMMA.16816.F32.BF16 R16, R28, R26, R16 ;  /* 0x0000001a1c10723c */ /* 0x000fe20000041810 */
[----:B------:R-:W2:Y:S07]  /*35e0*/  LDSM.16.M88.4 R24, [R166+0x7400] ;  /* 0x00740000a618783b */ /* 0x000eae0000000200 */
[C---:B------:R-:W-:Y:S08]  /*35f0*/  HMMA.16816.F32.BF16 R80, R104.reuse, R96, R80 ;  /* 0x000000606850723c */ /* 0x040ff00000041850 */
[----:B------:R-:W-:Y:S01]  /*3600*/  HMMA.16816.F32.BF16 R76, R104, R98, R76 ;  /* 0x00000062684c723c */ /* 0x000fe2000004184c */
[----:B------:R-:W3:Y:S07]  /*3610*/  LDSM.16.M88.4 R96, [R118+0x5800] ;  /* 0x005800007660783b */ /* 0x000eee0000000200 */
[C---:B-1----:R-:W-:Y:S08]  /*3620*/  HMMA.16816.F32.BF16 R88, R36.reuse, R32, R88 ;  /* 0x000000202458723c */ /* 0x042ff00000041858 */
[----:B------:R-:W-:Y:S01]  /*3630*/  HMMA.16816.F32.BF16 R84, R36, R34, R84 ;  /* 0x000000222454723c */ /* 0x000fe20000041854 */
[----:B------:R-:W1:Y:S07]  /*3640*/  LDSM.16.M88.4 R32, [R118+0x7400] ;  /* 0x007400007620783b */ /* 0x000e6e0000000200 */
[C---:B----4-:R-:W-:Y:S08]  /*3650*/  HMMA.16816.F32.BF16 R16, R12.reuse, R10, R16 ;  /* 0x0000000a0c10723c */ /* 0x050ff00000041810 */
[----:B------:R-:W-:Y:S01]  /*3660*/  HMMA.16816.F32.BF16 R20, R12, R8, R20 ;  /* 0x000000080c14723c */ /* 0x000fe20000041814 */
[----:B------:R-:W4:Y:S07]  /*3670*/  LDSM.16.M88.4 R8, [R166+0x7800] ;  /* 0x00780000a608783b */ /* 0x000f2e0000000200 */
[----:B--2---:R-:W-:Y:S08]  /*3680*/  HMMA.16816.F32.BF16 R88, R28, R24, R88 ;  /* 0x000000181c58723c */ /* 0x004ff00000041858 */
[----:B---3--:R-:W-:Y:S01]  /*3690*/  HMMA.16816.F32.BF16 R80, R36, R96, R80 ;  /* 0x000000602450723c */ /* 0x008fe20000041850 */
[----:B------:R-:W-:-:S06]  /*36a0*/  FMUL.FTZ R16, R16, c[0x0][0x2ec] ;  /* 0x0000bb0010107a20 */ /* 0x000fcc0000410000 */
[----:B------:R-:W-:Y:S01]  /*36b0*/  FMUL.FTZ R96, R17, c[0x0][0x2ec] ;  /* 0x0000bb0011607a20 */ /* 0x000fe20000410000 */
[----:B------:R-:W-:Y:S01]  /*36c0*/  HMMA.16816.F32.BF16 R76, R36, R98, R76 ;  /* 0x00000062244c723c */ /* 0x000fe2000004184c */
[----:B------:R-:W-:Y:S02]  /*36d0*/  FMUL.FTZ R97, R18, c[0x0][0x2ec] ;  /* 0x0000bb0012617a20 */ /* 0x000fe40000410000 */
[----:B------:R-:W-:Y:S02]  /*36e0*/  FMUL.FTZ R21, R21, c[0x0][0x2ec] ;  /* 0x0000bb0015157a20 */ /* 0x000fe40000410000 */
[----:B------:R-:W-:Y:S01]  /*36f0*/  FMUL.FTZ R5, R20, c[0x0][0x2ec] ;  /* 0x0000bb0014057a20 */ /* 0x000fe20000410000 */
[----:B------:R-:W2:Y:S01]  /*3700*/  MUFU.TANH R96, R96 ;  /* 0x0000006000607308 */ /* 0x000ea20000002400 */
[----:B------:R-:W-:Y:S01]  /*3710*/  FMUL.FTZ R98, R19, c[0x0][0x2ec] ;  /* 0x0000bb0013627a20 */ /* 0x000fe20000410000 */
[----:B------:R-:W-:Y:S06]  /*3720*/  HMMA.16816.F32.BF16 R68, R104, R94, R68 ;  /* 0x0000005e6844723c */ /* 0x000fec0000041844 */
[----:B------:R3:W1:Y:S01]  /*3730*/  MUFU.TANH R95, R16 ;  /* 0x00000010005f7308 */ /* 0x0006620000002400 */
[----:B------:R-:W-:Y:S01]  /*3740*/  FMUL.FTZ R94, R23, c[0x0][0x2ec] ;  /* 0x0000bb00175e7a20 */ /* 0x000fe20000410000 */
[----:B------:R-:W-:Y:S01]  /*3750*/  HMMA.16816.F32.BF16 R84, R28, R26, R84 ;  /* 0x0000001a1c54723c */ /* 0x000fe20000041854 */
[----:B------:R-:W5:Y:S05]  /*3760*/  LDSM.16.M88.4 R24, [R118+0x7800] ;  /* 0x007800007618783b */ /* 0x000f6a0000000200 */
[----:B------:R-:W2:Y:S02]  /*3770*/  MUFU.TANH R5, R5 ;  /* 0x0000000500057308 */ /* 0x000ea40000002400 */
[----:B------:R-:W-:Y:S01]  /*3780*/  HMMA.16816.F32.BF16 R72, R104, R92, R72 ;  /* 0x0000005c6848723c */ /* 0x000fe20000041848 */
[----:B---3--:R-:W3:Y:S05]  /*3790*/  LDSM.16.M88.4 R16, [R166+0x6400] ;  /* 0x00640000a610783b */ /* 0x008eea0000000200 */
[----:B------:R2:W2:Y:S01]  /*37a0*/  MUFU.TANH R92, R21 ;  /* 0x00000015005c7308 */ /* 0x0004a20000002400 */
[----:B------:R-:W-:Y:S01]  /*37b0*/  FMUL.FTZ R93, R22, c[0x0][0x2ec] ;  /* 0x0000bb00165d7a20 */ /* 0x000fe20000410000 */
[----:B-1----:R-:W-:Y:S06]  /*37c0*/  HMMA.16816.F32.BF16 R88, R12, R32, R88 ;  /* 0x000000200c58723c */ /* 0x002fec0000041858 */
[----:B------:R-:W1:Y:S02]  /*37d0*/  MUFU.TANH R93, R93 ;  /* 0x0000005d005d7308 */ /* 0x000e640000002400 */
[C---:B----4-:R-:W-:Y:S01]  /*37e0*/  HMMA.16816.F32.BF16 R80, R28.reuse, R8, R80 ;  /* 0x000000081c50723c */ /* 0x050fe20000041850 */
[----:B--2---:R-:W2:Y:S05]  /*37f0*/  LDSM.16.M88.4 R20, [R118+0x5c00] ;  /* 0x005c00007614783b */ /* 0x004eaa0000000200 */
[----:B------:R-:W4:Y:S02]  /*3800*/  MUFU.TANH R94, R94 ;  /* 0x0000005e005e7308 */ /* 0x000f240000002400 */
[----:B------:R-:W-:Y:S01]  /*3810*/  HMMA.16816.F32.BF16 R76, R28, R10, R76 ;  /* 0x0000000a1c4c723c */ /* 0x000fe2000004184c */
[----:B------:R-:W1:Y:S05]  /*3820*/  LDSM.16.M88.4 R8, [R118+0x6000] ;  /* 0x006000007608783b */ /* 0x000e6a0000000200 */
[----:B------:R-:W1:Y:S02]  /*3830*/  MUFU.TANH R97, R97 ;  /* 0x0000006100617308 */ /* 0x000e640000002400 */
[----:B------:R-:W-:Y:S01]  /*3840*/  HMMA.16816.F32.BF16 R64, R104, R100, R64 ;  /* 0x000000646840723c */ /* 0x000fe20000041840 */
[----:B------:R-:W-:-:S02]  /*3850*/  FMUL.FTZ R88, R88, c[0x0][0x2ec] ;  /* 0x0000bb0058587a20 */ /* 0x000fc40000410000 */
[----:B------:R-:W-:Y:S02]  /*3860*/  FMUL.FTZ R89, R89, c[0x0][0x2ec] ;  /* 0x0000bb0059597a20 */ /* 0x000fe40000410000 */
[----:B------:R-:W-:Y:S01]  /*3870*/  FMUL.FTZ R90, R90, c[0x0][0x2ec] ;  /* 0x0000bb005a5a7a20 */ /* 0x000fe20000410000 */
[----:B------:R-:W1:Y:S02]  /*3880*/  MUFU.TANH R99, R88 ;  /* 0x0000005800637308 */ /* 0x000e640000002400 */
[----:B------:R-:W-:Y:S06]  /*3890*/  HMMA.16816.F32.BF16 R60, R104, R102, R60 ;  /* 0x00000066683c723c */ /* 0x000fec000004183c */
[----:B------:R-:W1:Y:S02]  /*38a0*/  MUFU.TANH R100, R89 ;  /* 0x0000005900647308 */ /* 0x000e640000002400 */
[----:B------:R-:W-:Y:S01]  /*38b0*/  HMMA.16816.F32.BF16 R84, R12, R34, R84 ;  /* 0x000000220c54723c */ /* 0x000fe20000041854 */
[----:B------:R-:W1:Y:S01]  /*38c0*/  LDSM.16.M88.4 R32, [R166+0x7c00] ;  /* 0x007c0000a620783b */ /* 0x000e620000000200 */
[----:B------:R-:W-:-:S04]  /*38d0*/  FMUL.FTZ R102, R91, c[0x0][0x2ec] ;  /* 0x0000bb005b667a20 */ /* 0x000fc80000410000 */
[----:B------:R3:W1:Y:S02]  /*38e0*/  MUFU.TANH R101, R90 ;  /* 0x0000005a00657308 */ /* 0x0006640000002400 */
[C---:B-----5:R-:W-:Y:S06]  /*38f0*/  HMMA.16816.F32.BF16 R80, R12.reuse, R24, R80 ;  /* 0x000000180c50723c */ /* 0x060fec0000041850 */
[----:B------:R-:W1:Y:S02]  /*3900*/  MUFU.TANH R98, R98 ;  /* 0x0000006200627308 */ /* 0x000e640000002400 */
[----:B------:R-:W-:Y:S01]  /*3910*/  HMMA.16816.F32.BF16 R76, R12, R26, R76 ;  /* 0x0000001a0c4c723c */ /* 0x000fe2000004184c */
[----:B------:R-:W-:Y:S05]  /*3920*/  LDSM.16.M88.4 R24, [R118+0x6400] ;  /* 0x006400007618783b */ /* 0x000fea0000000200 */
[----:B------:R-:W1:Y:S02]  /*3930*/  MUFU.TANH R102, R102 ;  /* 0x0000006600667308 */ /* 0x000e640000002400 */
[----:B---3--:R-:W-:Y:S01]  /*3940*/  HMMA.16816.F32.BF16 R88, R104, R16, R56 ;  /* 0x000000106858723c */ /* 0x008fe20000041838 */
[----:B------:R-:W-:Y:S01]  /*3950*/  LDSM.16.M88.4 R56, [R118+0x7c00] ;  /* 0x007c00007638783b */ /* 0x000fe20000000200 */
[----:B------:R-:W-:-:S02]  /*3960*/  FMUL.FTZ R84, R84, c[0x0][0x2ec] ;  /* 0x0000bb0054547a20 */ /* 0x000fc40000410000 */
[----:B------:R-:W-:Y:S02]  /*3970*/  FMUL.FTZ R85, R85, c[0x0][0x2ec] ;  /* 0x0000bb0055557a20 */ /* 0x000fe40000410000 */
[----:B------:R-:W-:Y:S02]  /*3980*/  FMUL.FTZ R86, R86, c[0x0][0x2ec] ;  /* 0x0000bb0056567a20 */ /* 0x000fe40000410000 */
[----:B------:R-:W-:Y:S01]  /*3990*/  HMMA.16816.F32.BF16 R52, R104, R18, R52 ;  /* 0x000000126834723c */ /* 0x000fe20000041834 */
[----:B------:R-:W3:Y:S01]  /*39a0*/  LDSM.16.M88.4 R16, [R166+0x8000] ;  /* 0x00800000a610783b */ /* 0x000ee20000000200 */
[----:B------:R-:W-:Y:S01]  /*39b0*/  FMUL.FTZ R87, R87, c[0x0][0x2ec] ;  /* 0x0000bb0057577a20 */ /* 0x000fe20000410000 */
[----:B------:R-:W1:Y:S01]  /*39c0*/  MUFU.TANH R84, R84 ;  /* 0x0000005400547308 */ /* 0x000e620000002400 */
[----:B------:R-:W-:Y:S02]  /*39d0*/  FMUL.FTZ R80, R80, c[0x0][0x2ec] ;  /* 0x0000bb0050507a20 */ /* 0x000fe40000410000 */
[----:B------:R-:W-:-:S02]  /*39e0*/  FMUL.FTZ R81, R81, c[0x0][0x2ec] ;  /* 0x0000bb0051517a20 */ /* 0x000fc40000410000 */
[C---:B--2---:R-:W-:Y:S01]  /*39f0*/  HMMA.16816.F32.BF16 R72, R36.reuse, R20, R72 ;  /* 0x000000142448723c */ /* 0x044fe20000041848 */
[----:B------:R-:W-:Y:S02]  /*3a00*/  FMUL.FTZ R82, R82, c[0x0][0x2ec] ;  /* 0x0000bb0052527a20 */ /* 0x000fe40000410000 */
[----:B------:R-:W-:Y:S01]  /*3a10*/  FMUL.FTZ R83, R83, c[0x0][0x2ec] ;  /* 0x0000bb0053537a20 */ /* 0x000fe20000410000 */
[----:B------:R-:W2:Y:S01]  /*3a20*/  MUFU.TANH R85, R85 ;  /* 0x0000005500557308 */ /* 0x000ea20000002400 */
[----:B------:R-:W-:Y:S02]  /*3a30*/  FMUL.FTZ R76, R76, c[0x0][0x2ec] ;  /* 0x0000bb004c4c7a20 */ /* 0x000fe40000410000 */
[----:B------:R-:W-:Y:S01]  /*3a40*/  FMUL.FTZ R77, R77, c[0x0][0x2ec] ;  /* 0x0000bb004d4d7a20 */ /* 0x000fe20000410000 */
[----:B------:R-:W-:Y:S01]  /*3a50*/  HMMA.16816.F32.BF16 R68, R36, R22, R68 ;  /* 0x000000162444723c */ /* 0x000fe20000041844 */
[----:B------:R-:W5:Y:S01]  /*3a60*/  LDSM.16.M88.4 R20, [R166+0x6800] ;  /* 0x00680000a614783b */ /* 0x000f620000000200 */
[----:B------:R-:W-:-:S02]  /*3a70*/  FMUL.FTZ R78, R78, c[0x0][0x2ec] ;  /* 0x0000bb004e4e7a20 */ /* 0x000fc40000410000 */
[----:B------:R-:W-:Y:S01]  /*3a80*/  FMUL.FTZ R79, R79, c[0x0][0x2ec] ;  /* 0x0000bb004f4f7a20 */ /* 0x000fe20000410000 */
[----:B------:R-:W2:Y:S03]  /*3a90*/  MUFU.TANH R86, R86 ;  /* 0x0000005600567308 */ /* 0x000ea60000002400 */
[C---:B-1----:R-:W-:Y:S05]  /*3aa0*/  HMMA.16816.F32.BF16 R64, R36.reuse, R8, R64 ;  /* 0x000000082440723c */ /* 0x042fea0000041840 */
[----:B------:R-:W1:Y:S03]  /*3ab0*/  MUFU.TANH R87, R87 ;  /* 0x0000005700577308 */ /* 0x000e660000002400 */
[----:B------:R-:W-:Y:S01]  /*3ac0*/  HMMA.16816.F32.BF16 R60, R36, R10, R60 ;  /* 0x0000000a243c723c */ /* 0x000fe2000004183c */
[----:B------:R-:W1:Y:S04]  /*3ad0*/  LDSM.16.M88.4 R8, [R166+0x8400] ;  /* 0x00840000a608783b */ /* 0x000e680000000200 */
[----:B------:R-:W1:Y:S03]  /*3ae0*/  MUFU.TANH R80, R80 ;  /* 0x0000005000507308 */ /* 0x000e660000002400 */
[C---:B------:R-:W-:Y:S05]  /*3af0*/  HMMA.16816.F32.BF16 R72, R28.reuse, R32, R72 ;  /* 0x000000201c48723c */ /* 0x040fea0000041848 */
[----:B------:R-:W1:Y:S03]  /*3b00*/  MUFU.TANH R81, R81 ;  /* 0x0000005100517308 */ /* 0x000e660000002400 */
[C---:B------:R-:W-:Y:S01]  /*3b10*/  HMMA.16816.F32.BF16 R68, R28.reuse, R34, R68 ;  /* 0x000000221c44723c */ /* 0x040fe20000041844 */
[----:B------:R-:W-:Y:S04]  /*3b20*/  LDSM.16.M88.4 R32, [R118+0x8000] ;  /* 0x008000007620783b */ /* 0x000fe80000000200 */
[----:B------:R-:W1:Y:S03]  /*3b30*/  MUFU.TANH R82, R82 ;  /* 0x0000005200527308 */ /* 0x000e660000002400 */
[----:B---3--:R-:W-:Y:S05]  /*3b40*/  HMMA.16816.F32.BF16 R64, R28, R16, R64 ;  /* 0x000000101c40723c */ /* 0x008fea0000041840 */
[----:B------:R-:W3:Y:S03]  /*3b50*/  MUFU.TANH R83, R83 ;  /* 0x0000005300537308 */ /* 0x000ee60000002400 */
[----:B------:R-:W-:Y:S05]  /*3b60*/  HMMA.16816.F32.BF16 R88, R36, R24, R88 ;  /* 0x000000182458723c */ /* 0x000fea0000041858 */
[----:B------:R-:W1:Y:S03]  /*3b70*/  MUFU.TANH R76, R76 ;  /* 0x0000004c004c7308 */ /* 0x000e660000002400 */
[----:B------:R-:W-:Y:S01]  /*3b80*/  HMMA.16816.F32.BF16 R60, R28, R18, R60 ;  /* 0x000000121c3c723c */ /* 0x000fe2000004183c */
[----:B------:R-:W1:Y:S04]  /*3b90*/  LDSM.16.M88.4 R16, [R166+0x6c00] ;  /* 0x006c0000a610783b */ /* 0x000e680000000200 */
[----:B------:R-:W1:Y:S03]  /*3ba0*/  MUFU.TANH R77, R77 ;  /* 0x0000004d004d7308 */ /* 0x000e660000002400 */
[----:B------:R-:W-:Y:S01]  /*3bb0*/  HMMA.16816.F32.BF16 R52, R36, R26, R52 ;  /* 0x0000001a2434723c */ /* 0x000fe20000041834 */
[----:B------:R-:W-:Y:S04]  /*3bc0*/  LDSM.16.M88.4 R24, [R166+0x8800] ;  /* 0x00880000a618783b */ /* 0x000fe80000000200 */
[----:B------:R-:W1:Y:S03]  /*3bd0*/  MUFU.TANH R78, R78 ;  /* 0x0000004e004e7308 */ /* 0x000e660000002400 */
[C---:B-----5:R-:W-:Y:S05]  /*3be0*/  HMMA.16816.F32.BF16 R48, R104.reuse, R20, R48 ;  /* 0x000000146830723c */ /* 0x060fea0000041830 */
[----:B------:R-:W1:Y:S03]  /*3bf0*/  MUFU.TANH R79, R79 ;  /* 0x0000004f004f7308 */ /* 0x000e660000002400 */
[----:B------:R-:W-:Y:S01]  /*3c00*/  HMMA.16816.F32.BF16 R44, R104, R22, R44 ;  /* 0x00000016682c723c */ /* 0x000fe2000004182c */
[----:B------:R-:W5:Y:S07]  /*3c10*/  LDSM.16.M88.4 R20, [R118+0x8400] ;  /* 0x008400007614783b */ /* 0x000f6e0000000200 */
[C---:B------:R-:W-:Y:S08]  /*3c20*/  HMMA.16816.F32.BF16 R108, R112.reuse, R122, R108 ;  /* 0x0000007a706c723c */ /* 0x040ff0000004186c */
[----:B------:R-:W-:Y:S08]  /*3c30*/  HMMA.16816.F32.BF16 R40, R112, R120, R40 ;  /* 0x000000787028723c */ /* 0x000ff00000041828 */
[C---:B------:R-:W-:Y:S08]  /*3c40*/  HMMA.16816.F32.BF16 R72, R12.reuse, R56, R72 ;  /* 0x000000380c48723c */ /* 0x040ff00000041848 */
[----:B------:R-:W-:Y:S01]  /*3c50*/  HMMA.16816.F32.BF16 R68, R12, R58, R68 ;  /* 0x0000003a0c44723c */ /* 0x000fe20000041844 */
[----:B------:R-:W2:Y:S07]  /*3c60*/  LDSM.16.M88.4 R56, [R118+0x6800] ;  /* 0x006800007638783b */ /* 0x000eae0000000200 */
[C---:B-1----:R-:W-:Y:S08]  /*3c70*/  HMMA.16816.F32.BF16 R88, R28.reuse, R8, R88 ;  /* 0x000000081c58723c */ /* 0x042ff00000041858 */
[----:B------:R-:W-:Y:S01]  /*3c80*/  HMMA.16816.F32.BF16 R52, R28, R10, R52 ;  /* 0x0000000a1c34723c */ /* 0x000fe20000041834 */
[----:B------:R-:W1:Y:S01]  /*3c90*/  LDSM.16.M88.4 R8, [R118+0x6c00] ;  /* 0x006c00007608783b */ /* 0x000e620000000200 */
[----:B------:R-:W-:-:S02]  /*3ca0*/  FMUL.FTZ R148, R72, c[0x0][0x2ec] ;  /* 0x0000bb0048947a20 */ /* 0x000fc40000410000 */
[----:B------:R-:W-:Y:S02]  /*3cb0*/  FMUL.FTZ R72, R73, c[0x0][0x2ec] ;  /* 0x0000bb0049487a20 */ /* 0x000fe40000410000 */
[----:B------:R-:W-:Y:S02]  /*3cc0*/  FMUL.FTZ R73, R75, c[0x0][0x2ec] ;  /* 0x0000bb004b497a20 */ /* 0x000fe40000410000 */
[C---:B------:R-:W-:Y:S01]  /*3cd0*/  HMMA.16816.F32.BF16 R108, R104.reuse, R18, R108 ;  /* 0x00000012686c723c */ /* 0x040fe2000004186c */
[----:B------:R-:W-:Y:S01]  /*3ce0*/  FMUL.FTZ R68, R68, c[0x0][0x2ec] ;  /* 0x0000bb0044447a20 */ /* 0x000fe20000410000 */
[----:B------:R-:W1:Y:S01]  /*3cf0*/  MUFU.TANH R148, R148 ;  /* 0x0000009400947308 */ /* 0x000e620000002400 */
[----:B------:R-:W-:Y:S02]  /*3d00*/  FMUL.FTZ R69, R69, c[0x0][0x2ec] ;  /* 0x0000bb0045457a20 */ /* 0x000fe40000410000 */
[----:B------:R-:W-:Y:S02]  /*3d10*/  FMUL.FTZ R74, R74, c[0x0][0x2ec] ;  /* 0x0000bb004a4a7a20 */ /* 0x000fe40000410000 */
[----:B------:R-:W-:Y:S01]  /*3d20*/  FMUL.FTZ R70, R70, c[0x0][0x2ec] ;  /* 0x0000bb0046467a20 */ /* 0x000fe20000410000 */
[----:B------:R-:W-:Y:S01]  /*3d30*/  HMMA.16816.F32.BF16 R40, R104, R16, R40 ;  /* 0x000000106828723c */ /* 0x000fe20000041828 */
[----:B------:R-:W-:Y:S01]  /*3d40*/  LDSM.16.M88.4 R16, [R118+0x8c00] ;  /* 0x008c00007610783b */ /* 0x000fe20000000200 */
[----:B------:R-:W-:Y:S01]  /*3d50*/  FMUL.FTZ R71, R71, c[0x0][0x2ec] ;  /* 0x0000bb0047477a20 */ /* 0x000fe20000410000 */
[----:B------:R-:W1:Y:S05]  /*3d60*/  MUFU.TANH R72, R72 ;  /* 0x0000004800487308 */ /* 0x000e6a0000002400 */
[C---:B-----5:R-:W-:Y:S03]  /*3d70*/  HMMA.16816.F32.BF16 R88, R12.reuse, R20, R88 ;  /* 0x000000140c58723c */ /* 0x060fe60000041858 */
[----:B------:R-:W1:Y:S05]  /*3d80*/  MUFU.TANH R151, R74 ;  /* 0x0000004a00977308 */ /* 0x000e6a0000002400 */
[----:B------:R-:W-:Y:S01]  /*3d90*/  HMMA.16816.F32.BF16 R52, R12, R22, R52 ;  /* 0x000000160c34723c */ /* 0x000fe20000041834 */
[----:B------:R-:W5:Y:S02]  /*3da0*/  LDSM.16.M88.4 R20, [R166+0x8c00] ;  /* 0x008c0000a614783b */ /* 0x000f640000000200 */
[----:B------:R-:W1:Y:S05]  /*3db0*/  MUFU.TANH R73, R73 ;  /* 0x0000004900497308 */ /* 0x000e6a0000002400 */
[C---:B--2---:R-:W-:Y:S03]  /*3dc0*/  HMMA.16816.F32.BF16 R44, R36.reuse, R58, R44 ;  /* 0x0000003a242c723c */ /* 0x044fe6000004182c */
[----:B------:R-:W2:Y:S05]  /*3dd0*/  MUFU.TANH R68, R68 ;  /* 0x0000004400447308 */ /* 0x000eaa0000002400 */
[----:B------:R-:W-:Y:S01]  /*3de0*/  HMMA.16816.F32.BF16 R48, R36, R56, R48 ;  /* 0x000000382430723c */ /* 0x000fe20000041830 */
[----:B------:R-:W-:-:S02]  /*3df0*/  FMUL.FTZ R88, R88, c[0x0][0x2ec] ;  /* 0x0000bb0058587a20 */ /* 0x000fc40000410000 */
[----:B------:R-:W-:Y:S01]  /*3e00*/  FMUL.FTZ R89, R89, c[0x0][0x2ec] ;  /* 0x0000bb0059597a20 */ /* 0x000fe20000410000 */
[----:B------:R-:W2:Y:S01]  /*3e10*/  MUFU.TANH R69, R69 ;  /* 0x0000004500457308 */ /* 0x000ea20000002400 */
[----:B------:R-:W-:-:S03]  /*3e20*/  FMUL.FTZ R90, R90, c[0x0][0x2ec] ;  /* 0x0000bb005a5a7a20 */ /* 0x000fc60000410000 */
[----:B-1----:R-:W-:Y:S01]  /*3e30*/  HMMA.16816.F32.BF16 R108, R36, R10, R108 ;  /* 0x0000000a246c723c */ /* 0x002fe2000004186c */
[----:B------:R-:W-:Y:S02]  /*3e40*/  FMUL.FTZ R54, R54, c[0x0][0x2ec] ;  /* 0x0000bb0036367a20 */ /* 0x000fe40000410000 */
[----:B------:R-:W-:Y:S01]  /*3e50*/  FMUL.FTZ R55, R55, c[0x0][0x2ec] ;  /* 0x0000bb0037377a20 */ /* 0x000fe20000410000 */
[----:B------:R-:W1:Y:S01]  /*3e60*/  MUFU.TANH R145, R70 ;  /* 0x0000004600917308 */ /* 0x000e620000002400 */
[----:B------:R-:W-:Y:S02]  /*3e70*/  FMUL.FTZ R52, R52, c[0x0][0x2ec] ;  /* 0x0000bb0034347a20 */ /* 0x000fe40000410000 */
[----:B------:R-:W-:Y:S01]  /*3e80*/  FMUL.FTZ R53, R53, c[0x0][0x2ec] ;  /* 0x0000bb0035357a20 */ /* 0x000fe20000410000 */
[C---:B------:R-:W-:Y:S04]  /*3e90*/  HMMA.16816.F32.BF16 R64, R12.reuse, R32, R64 ;  /* 0x000000200c40723c */ /* 0x040fe80000041840 */
[----:B------:R-:W1:Y:S04]  /*3ea0*/  MUFU.TANH R123, R54 ;  /* 0x00000036007b7308 */ /* 0x000e680000002400 */
[----:B------:R-:W-:Y:S01]  /*3eb0*/  HMMA.16816.F32.BF16 R60, R12, R34, R60 ;  /* 0x000000220c3c723c */ /* 0x000fe2000004183c */
[----:B------:R-:W1:Y:S01]  /*3ec0*/  LDSM.16.M88.4 R32, [R118+0x8800] ;  /* 0x008800007620783b */ /* 0x000e620000000200 */
[----:B------:R-:W-:-:S04]  /*3ed0*/  DEPBAR.LE SB0, 0x0 ;  /* 0x000080000000791a */ /* 0x000fc80000000000 */
[----:B------:R-:W1:Y:S02]  /*3ee0*/  MUFU.TANH R143, R71 ;  /* 0x00000047008f7308 */ /* 0x000e640000002400 */
[----:B------:R-:W-:Y:S06]  /*3ef0*/  HMMA.16816.F32.BF16 R40, R36, R8, R40 ;  /* 0x000000082428723c */ /* 0x000fec0000041828 */
[----:B------:R-:W1:Y:S01]  /*3f00*/  MUFU.TANH R128, R88 ;  /* 0x0000005800807308 */ /* 0x000e620000002400 */
[----:B------:R-:W-:Y:S01]  /*3f10*/  FMUL.FTZ R8, R91, c[0x0][0x2ec] ;  /* 0x0000bb005b087a20 */ /* 0x000fe20000410000 */
[----:B------:R-:W-:Y:S01]  /*3f20*/  HMMA.16816.F32.BF16 R44, R28, R26, R44 ;  /* 0x0000001a1c2c723c */ /* 0x000fe2000004182c */
[----:B------:R-:W-:-:S02]  /*3f30*/  FMUL.FTZ R64, R64, c[0x0][0x2ec] ;  /* 0x0000bb0040407a20 */ /* 0x000fc40000410000 */
[----:B------:R-:W-:Y:S02]  /*3f40*/  FMUL.FTZ R65, R65, c[0x0][0x2ec] ;  /* 0x0000bb0041417a20 */ /* 0x000fe40000410000 */
[----:B------:R-:W-:Y:S01]  /*3f50*/  FMUL.FTZ R66, R66, c[0x0][0x2ec] ;  /* 0x0000bb0042427a20 */ /* 0x000fe20000410000 */
[----:B------:R-:W1:Y:S01]  /*3f60*/  MUFU.TANH R146, R64 ;  /* 0x0000004000927308 */ /* 0x000e620000002400 */
[----:B------:R-:W-:Y:S01]  /*3f70*/  FMUL.FTZ R67, R67, c[0x0][0x2ec] ;  /* 0x0000bb0043437a20 */ /* 0x000fe20000410000 */
[C---:B------:R-:W-:Y:S01]  /*3f80*/  HMMA.16816.F32.BF16 R48, R28.reuse, R24, R48 ;  /* 0x000000181c30723c */ /* 0x040fe20000041830 */
[----:B------:R-:W-:Y:S02]  /*3f90*/  FMUL.FTZ R63, R63, c[0x0][0x2ec] ;  /* 0x0000bb003f3f7a20 */ /* 0x000fe40000410000 */
[----:B------:R-:W-:Y:S02]  /*3fa0*/  FMUL.FTZ R60, R60, c[0x0][0x2ec] ;  /* 0x0000bb003c3c7a20 */ /* 0x000fe40000410000 */
[----:B------:R-:W-:Y:S01]  /*3fb0*/  FMUL.FTZ R61, R61, c[0x0][0x2ec] ;  /* 0x0000bb003d3d7a20 */ /* 0x000fe20000410000 */
[----:B------:R-:W1:Y:S01]  /*3fc0*/  MUFU.TANH R139, R63 ;  /* 0x0000003f008b7308 */ /* 0x000e620000002400 */
[----:B------:R-:W-:Y:S01]  /*3fd0*/  FMUL.FTZ R62, R62, c[0x0][0x2ec] ;  /* 0x0000bb003e3e7a20 */ /* 0x000fe20000410000 */
[C---:B-----5:R-:W-:Y:S06]  /*3fe0*/  HMMA.16816.F32.BF16 R108, R28.reuse, R22, R108 ;  /* 0x000000161c6c723c */ /* 0x060fec000004186c */
[----:B------:R-:W2:Y:S02]  /*3ff0*/  MUFU.TANH R63, R55 ;  /* 0x00000037003f7308 */ /* 0x000ea40000002400 */
[----:B------:R-:W-:Y:S06]  /*4000*/  HMMA.16816.F32.BF16 R40, R28, R20, R40 ;  /* 0x000000141c28723c */ /* 0x000fec0000041828 */
[----:B------:R-:W2:Y:S02]  /*4010*/  MUFU.TANH R142, R60 ;  /* 0x0000003c008e7308 */ /* 0x000ea40000002400 */
[C---:B-1----:R-:W-:Y:S06]  /*4020*/  HMMA.16816.F32.BF16 R44, R12.reuse, R34, R44 ;  /* 0x000000220c2c723c */ /* 0x042fec000004182c */
[----:B------:R-:W1:Y:S02]  /*4030*/  MUFU.TANH R144, R65 ;  /* 0x0000004100907308 */ /* 0x000e640000002400 */
[C---:B------:R-:W-:Y:S06]  /*4040*/  HMMA.16816.F32.BF16 R48, R12.reuse, R32, R48 ;  /* 0x000000200c30723c */ /* 0x040fec0000041830 */
[----:B------:R-:W1:Y:S02]  /*4050*/  MUFU.TANH R149, R66 ;  /* 0x0000004200957308 */ /* 0x000e640000002400 */
[C---:B------:R-:W-:Y:S06]  /*4060*/  HMMA.16816.F32.BF16 R108, R12.reuse, R18, R108 ;  /* 0x000000120c6c723c */ /* 0x040fec000004186c */
[----:B------:R-:W1:Y:S02]  /*4070*/  MUFU.TANH R141, R67 ;  /* 0x00000043008d7308 */ /* 0x000e640000002400 */
[----:B------:R-:W-:Y:S01]  /*4080*/  HMMA.16816.F32.BF16 R40, R12, R16, R40 ;  /* 0x000000100c28723c */ /* 0x000fe20000041828 */
[----:B------:R-:W-:-:S02]  /*4090*/  FMUL.FTZ R45, R45, c[0x0][0x2ec] ;  /* 0x0000bb002d2d7a20 */ /* 0x000fc40000410000 */
[----:B------:R-:W-:Y:S02]  /*40a0*/  FMUL.FTZ R46, R46, c[0x0][0x2ec] ;  /* 0x0000bb002e2e7a20 */ /* 0x000fe40000410000 */
[----:B------:R-:W-:Y:S01]  /*40b0*/  FMUL.FTZ R44, R44, c[0x0][0x2ec] ;  /* 0x0000bb002c2c7a20 */ /* 0x000fe20000410000 */
[----:B------:R5:W1:Y:S02]  /*40c0*/  MUFU.TANH R54, R45 ;  /* 0x0000002d00367308 */ /* 0x000a640000002400 */
[----:B------:R-:W-:Y:S02]  /*40d0*/  FMUL.FTZ R57, R51, c[0x0][0x2ec] ;  /* 0x0000bb0033397a20 */ /* 0x000fe40000410000 */
[----:B------:R-:W-:Y:S02]  /*40e0*/  FMUL.FTZ R48, R48, c[0x0][0x2ec] ;  /* 0x0000bb0030307a20 */ /* 0x000fe40000410000 */
[----:B------:R-:W-:Y:S02]  /*40f0*/  FMUL.FTZ R49, R49, c[0x0][0x2ec] ;  /* 0x0000bb0031317a20 */ /* 0x000fe40000410000 */
[----:B------:R1:W1:Y:S01]  /*4100*/  MUFU.TANH R55, R46 ;  /* 0x0000002e00377308 */ /* 0x0002620000002400 */
[----:B------:R-:W-:-:S02]  /*4110*/  FMUL.FTZ R50, R50, c[0x0][0x2ec] ;  /* 0x0000bb0032327a20 */ /* 0x000fc40000410000 */
[----:B------:R-:W-:Y:S02]  /*4120*/  FMUL.FTZ R51, R47, c[0x0][0x2ec] ;  /* 0x0000bb002f337a20 */ /* 0x000fe40000410000 */
[----:B------:R-:W-:Y:S02]  /*4130*/  FMUL.FTZ R30, R109, c[0x0][0x2ec] ;  /* 0x0000bb006d1e7a20 */ /* 0x000fe40000410000 */
[----:B------:R-:W-:Y:S01]  /*4140*/  FMUL.FTZ R31, R111, c[0x0][0x2ec] ;  /* 0x0000bb006f1f7a20 */ /* 0x000fe20000410000 */
[----:B------:R2:W2:Y:S01]  /*4150*/  MUFU.TANH R60, R48 ;  /* 0x00000030003c7308 */ /* 0x0004a20000002400 */
[----:B-----5:R-:W-:Y:S02]  /*4160*/  FMUL.FTZ R45, R110, c[0x0][0x2ec] ;  /* 0x0000bb006e2d7a20 */ /* 0x020fe40000410000 */
[----:B------:R-:W-:Y:S02]  /*4170*/  FMUL.FTZ R40, R40, c[0x0][0x2ec] ;  /* 0x0000bb0028287a20 */ /* 0x000fe40000410000 */
[----:B------:R-:W-:-:S02]  /*4180*/  FMUL.FTZ R41, R41, c[0x0][0x2ec] ;  /* 0x0000bb0029297a20 */ /* 0x000fc40000410000 */
[----:B------:R-:W-:Y:S01]  /*4190*/  FMUL.FTZ R42, R42, c[0x0][0x2ec] ;  /* 0x0000bb002a2a7a20 */ /* 0x000fe20000410000 */
[----:B------:R2:W2:Y:S01]  /*41a0*/  MUFU.TANH R58, R49 ;  /* 0x00000031003a7308 */ /* 0x0004a20000002400 */
[----:B-1----:R-:W-:Y:S02]  /*41b0*/  FMUL.FTZ R46, R108, c[0x0][0x2ec] ;  /* 0x0000bb006c2e7a20 */ /* 0x002fe40000410000 */
[----:B------:R-:W-:-:S05]  /*41c0*/  FMUL.FTZ R43, R43, c[0x0][0x2ec] ;  /* 0x0000bb002b2b7a20 */ /* 0x000fca0000410000 */
[----:B------:R1:W1:Y:S08]  /*41d0*/  MUFU.TANH R59, R50 ;  /* 0x00000032003b7308 */ /* 0x0002700000002400 */
[----:B------:R1:W1:Y:S08]  /*41e0*/  MUFU.TANH R140, R61 ;  /* 0x0000003d008c7308 */ /* 0x0002700000002400 */
[----:B------:R1:W1:Y:S08]  /*41f0*/  MUFU.TANH R147, R62 ;  /* 0x0000003e00937308 */ /* 0x0002700000002400 */
[----:B------:R1:W1:Y:S08]  /*4200*/  MUFU.TANH R126, R89 ;  /* 0x00000059007e7308 */ /* 0x0002700000002400 */
[----:B------:R1:W1:Y:S08]  /*4210*/  MUFU.TANH R129, R90 ;  /* 0x0000005a00817308 */ /* 0x0002700000002400 */
[----:B------:R-:W1:Y:S08]  /*4220*/  MUFU.TANH R8, R8 ;  /* 0x0000000800087308 */ /* 0x000e700000002400 */
[----:B------:R1:W1:Y:S08]  /*4230*/  MUFU.TANH R122, R52 ;  /* 0x00000034007a7308 */ /* 0x0002700000002400 */
[----:B------:R1:W1:Y:S08]  /*4240*/  MUFU.TANH R120, R53 ;  /* 0x0000003500787308 */ /* 0x0002700000002400 */
[----:B------:R-:W1:Y:S08]  /*4250*/  MUFU.TANH R57, R57 ;  /* 0x0000003900397308 */ /* 0x000e700000002400 */
[----:B------:R1:W1:Y:S08]  /*4260*/  MUFU.TANH R56, R44 ;  /* 0x0000002c00387308 */ /* 0x0002700000002400 */
[----:B------:R-:W1:Y:S08]  /*4270*/  MUFU.TANH R51, R51 ;  /* 0x0000003300337308 */ /* 0x000e700000002400 */
[----:B------:R1:W1:Y:S08]  /*4280*/  MUFU.TANH R50, R40 ;  /* 0x0000002800327308 */ /* 0x0002700000002400 */
[----:B------:R1:W1:Y:S08]  /*4290*/  MUFU.TANH R48, R41 ;  /* 0x0000002900307308 */ /* 0x0002700000002400 */
[----:B------:R1:W1:Y:S08]  /*42a0*/  MUFU.TANH R49, R42 ;  /* 0x0000002a00317308 */ /* 0x0002700000002400 */
[----:B------:R1:W1:Y:S08]  /*42b0*/  MUFU.TANH R47, R43 ;  /* 0x0000002b002f7308 */ /* 0x0002700000002400 */
[----:B------:R-:W1:Y:S08]  /*42c0*/  MUFU.TANH R46, R46 ;  /* 0x0000002e002e7308 */ /* 0x000e700000002400 */
[----:B------:R-:W1:Y:S08]  /*42d0*/  MUFU.TANH R30, R30 ;  /* 0x0000001e001e7308 */ /* 0x000e700000002400 */
[----:B------:R-:W1:Y:S08]  /*42e0*/  MUFU.TANH R45, R45 ;  /* 0x0000002d002d7308 */ /* 0x000e700000002400 */
[----:B------:R-:W1:Y:S01]  /*42f0*/  MUFU.TANH R31, R31 ;  /* 0x0000001f001f7308 */ /* 0x000e620000002400 */
[----:B------:R-:W-:Y:S06]  /*4300*/  BAR.SYNC.DEFER_BLOCKING 0x0 ;  /* 0x0000000000007b1d */ /* 0x000fec0000010000 */
[----:B------:R-:W-:Y:S05]  /*4310*/  @!P5 BRA `(.L_x_753) ;  /* 0x00000b900000d947 */ /* 0x000fea0003800000 */
[----:B--234-:R-:W-:Y:S05]  /*4320*/  @!P6 BRA `(.L_x_754) ;  /* 0x000003900000e947 */ /* 0x01cfea0003800000 */
[----:B------:R-:W2:Y:S01]  /*4330*/  I2F.RP R11, R132 ;  /* 0x00000084000b7306 */ /* 0x000ea20000209400 */
[----:B------:R-:W-:-:S02]  /*4340*/  IADD3 R13, R0, -0x80, RZ ;  /* 0xffffff80000d7810 */ /* 0x000fc40007ffe0ff */
[----:B------:R-:W-:Y:S02]  /*4350*/  IABS R10, R0 ;  /* 0x00000000000a7213 */ /* 0x000fe40000000000 */
[----:B------:R-:W-:Y:S02]  /*4360*/  IABS R2, R13 ;  /* 0x0000000d00027213 */ /* 0x000fe40000000000 */
[----:B------:R-:W-:Y:S01]  /*4370*/  LOP3.LUT R13, R13, c[0x0][0x2d0], RZ, 0x3c, !PT ;  /* 0x0000b4000d0d7a12 */ /* 0x000fe200078e3cff */
[----:B--2---:R-:W2:Y:S02]  /*4380*/  MUFU.RCP R14, R11 ;  /* 0x0000000b000e7308 */ /* 0x004ea40000001000 */
[----:B--2---:R-:W-:-:S06]  /*4390*/  IADD3 R14, R14, 0xffffffe, RZ ;  /* 0x0ffffffe0e0e7810 */ /* 0x004fcc0007ffe0ff */
[----:B------:R-:W2:Y:S02]  /*43a0*/  F2I.FTZ.U32.TRUNC.NTZ R15, R14 ;  /* 0x0000000e000f7305 */ /* 0x000ea4000021f000 */
[----:B--2---:R-:W-:Y:S02]  /*43b0*/  IMAD.MOV R9, RZ, RZ, -R15 ;  /* 0x000000ffff097224 */ /* 0x004fe400078e0a0f */
        /* <DEDUP_REMOVED lines=48> */
.L_x_754:
[----:B------:R-:W-:-:S04]  /*46c0*/  LEA R13, -R119, RZ, 0x7 ;  /* 0x000000ff770d7211 */ /* 0x000fc800078e39ff */
[----:B------:R-:W-:Y:S02]  /*46d0*/  SHF.R.S32.HI R14, RZ, 0x1f, R13 ;  /* 0x0000001fff0e7819 */ /* 0x000fe4000001140d */
.L_x_755:
        /* <DEDUP_REMOVED lines=121> */
.L_x_757:
[----:B------:R-:W-:Y:S05]  /*4e70*/  BSYNC B0 ;  /* 0x0000000000007941 */ /* 0x000fea0003800000 */
.L_x_756:
[----:B------:R-:W0:Y:S01]  /*4e80*/  LDGDEPBAR ;  /* 0x00000000000079af */ /* 0x000e220000000000 */
[----:B------:R-:W-:-:S04]  /*4e90*/  IADD3 R134, P0, R13, R134, RZ ;  /* 0x000000860d867210 */ /* 0x000fc80007f1e0ff */
[----:B------:R-:W-:Y:S02]  /*4ea0*/  IADD3.X R133, R14, R133, RZ, P0, !PT ;  /* 0x000000850e857210 */ /* 0x000fe400007fe4ff */
.L_x_753:
[----:B--234-:R-:W-:Y:S02]  /*4eb0*/  IMAD.IADD R2, R0, 0x1, R135 ;  /* 0x0000000100027824 */ /* 0x01cfe400078e0287 */
[----:B------:R-:W-:-:S03]  /*4ec0*/  IMAD.SHL.U32 R164, R4, 0x2, RZ ;  /* 0x0000000204a47824 */ /* 0x000fc600078e00ff */
[C---:B------:R-:W-:Y:S01]  /*4ed0*/  IADD3 R0, R2.reuse, 0x1, RZ ;  /* 0x0000000102007810 */ /* 0x040fe20007ffe0ff */
[----:B------:R-:W-:Y:S01]  /*4ee0*/  IMAD R116, R3, 0x2, R164 ;  /* 0x0000000203747824 */ /* 0x000fe200078e02a4 */
[----:B------:R-:W-:Y:S01]  /*4ef0*/  IADD3 R9, R2, 0x8, RZ ;  /* 0x0000000802097810 */ /* 0x000fe20007ffe0ff */
[----:B------:R-:W-:Y:S01]  /*4f00*/  LDSM.16.MT88.4 R108, [R164+0x9000] ;  /* 0x00900000a46c783b */ /* 0x000fe20000004200 */
[CC--:B------:R-:W-:Y:S02]  /*4f10*/  ISETP.GE.AND P3, PT, R0.reuse, R137.reuse, PT ;  /* 0x000000890000720c */ /* 0x0c0fe40003f66270 */
[----:B------:R-:W-:Y:S02]  /*4f20*/  ISETP.GE.AND P2, PT, R0, R136, PT ;  /* 0x000000880000720c */ /* 0x000fe40003f46270 */
[----:B------:R-:W-:Y:S02]  /*4f30*/  IADD3 R0, R2, 0x9, RZ ;  /* 0x0000000902007810 */ /* 0x000fe40007ffe0ff */
[----:B------:R-:W-:-:S02]  /*4f40*/  ISETP.GE.AND P1, PT, R9, R137, PT ;  /* 0x000000890900720c */ /* 0x000fc40003f26270 */
[-C--:B------:R-:W-:Y:S02]  /*4f50*/  ISETP.GE.AND P0, PT, R9, R136.reuse, PT ;  /* 0x000000880900720c */ /* 0x080fe40003f06270 */
[----:B------:R-:W-:Y:S02]  /*4f60*/  IADD3 R9, R2, 0x10, RZ ;  /* 0x0000001002097810 */ /* 0x000fe40007ffe0ff */
        /* <DEDUP_REMOVED lines=22> */
[----:B------:R-:W-:Y:S02]  /*50d0*/  ISETP.GE.AND P0, PT, R11, R136, PT ;  /* 0x000000880b00720c */ /* 0x000fe40003f06270 */
[----:B------:R-:W-:Y:S02]  /*50e0*/  FSEL R11, R102, -INF , !P4 ;  /* 0xff800000660b7808 */ /* 0x000fe40006000000 */
[----:B------:R-:W-:Y:S02]  /*50f0*/  ISETP.GE.AND P4, PT, R9, R137, PT ;  /* 0x000000890900720c */ /* 0x000fe40003f86270 */
[C---:B------:R-:W-:Y:S02]  /*5100*/  IADD3 R16, R2.reuse, 0x21, RZ ;  /* 0x0000002102107810 */ /* 0x040fe40007ffe0ff */
[----:B------:R-:W-:Y:S02]  /*5110*/  IADD3 R14, R2, 0x28, RZ ;  /* 0x00000028020e7810 */ /* 0x000fe40007ffe0ff */
[----:B------:R-:W-:-:S02]  /*5120*/  FSEL R84, R84, -INF , !P3 ;  /* 0xff80000054547808 */ /* 0x000fc40005800000 */
[----:B------:R-:W-:Y:S02]  /*5130*/  ISETP.GE.AND P3, PT, R9, R136, PT ;  /* 0x000000880900720c */ /* 0x000fe40003f66270 */
[----:B------:R-:W-:Y:S02]  /*5140*/  FSEL R9, R86, -INF , !P2 ;  /* 0xff80000056097808 */ /* 0x000fe40005000000 */
[----:B------:R-:W-:Y:S02]  /*5150*/  FSEL R12, R85, -INF , !P1 ;  /* 0xff800000550c7808 */ /* 0x000fe40004800000 */
[----:B------:R-:W-:Y:S02]  /*5160*/  FSEL R87, R87, -INF , !P0 ;  /* 0xff80000057577808 */ /* 0x000fe40004000000 */
[----:B------:R-:W-:Y:S02]  /*5170*/  FSEL R38, R80, -INF , !P4 ;  /* 0xff80000050267808 */ /* 0x000fe40006000000 */
[----:B------:R-:W-:-:S02]  /*5180*/  ISETP.GE.AND P2, PT, R16, R137, PT ;  /* 0x000000891000720c */ /* 0x000fc40003f46270 */
[-C--:B------:R-:W-:Y:S02]  /*5190*/  ISETP.GE.AND P1, PT, R16, R136.reuse, PT ;  /* 0x000000881000720c */ /* 0x080fe40003f26270 */
[C---:B------:R-:W-:Y:S02]  /*51a0*/  ISETP.GE.AND P0, PT, R14.reuse, R137, PT ;  /* 0x000000890e00720c */ /* 0x040fe40003f06270 */
[----:B------:R-:W-:Y:S02]  /*51b0*/  ISETP.GE.AND P4, PT, R14, R136, PT ;  /* 0x000000880e00720c */ /* 0x000fe40003f86270 */
[C---:B------:R-:W-:Y:S02]  /*51c0*/  IADD3 R16, R2.reuse, 0x29, RZ ;  /* 0x0000002902107810 */ /* 0x040fe40007ffe0ff */
[----:B------:R-:W-:Y:S02]  /*51d0*/  IADD3 R14, R2, 0x30, RZ ;  /* 0x00000030020e7810 */ /* 0x000fe40007ffe0ff */
[----:B------:R-:W-:-:S02]  /*51e0*/  FSEL R37, R82, -INF , !P3 ;  /* 0xff80000052257808 */ /* 0x000fc40005800000 */
[----:B-1----:R-:W-:Y:S02]  /*51f0*/  FSEL R40, R81, -INF , !P2 ;  /* 0xff80000051287808 */ /* 0x002fe40005000000 */
[----:B------:R-:W-:Y:S02]  /*5200*/  FSEL R39, R83, -INF , !P1 ;  /* 0xff80000053277808 */ /* 0x000fe40004800000 */
[----:B------:R-:W-:Y:S02]  /*5210*/  FSEL R44, R76, -INF , !P0 ;  /* 0xff8000004c2c7808 */ /* 0x000fe40004000000 */
[CC--:B------:R-:W-:Y:S02]  /*5220*/  ISETP.GE.AND P3, PT, R16.reuse, R137.reuse, PT ;  /* 0x000000891000720c */ /* 0x0c0fe40003f66270 */
[----:B------:R-:W-:Y:S02]  /*5230*/  ISETP.GE.AND P2, PT, R16, R136, PT ;  /* 0x000000881000720c */ /* 0x000fe40003f46270 */
[----:B------:R-:W-:-:S02]  /*5240*/  ISETP.GE.AND P1, PT, R14, R137, PT ;  /* 0x000000890e00720c */ /* 0x000fc40003f26270 */
[----:B------:R-:W-:Y:S02]  /*5250*/  ISETP.GE.AND P0, PT, R14, R136, PT ;  /* 0x000000880e00720c */ /* 0x000fe40003f06270 */
[----:B------:R-:W-:Y:S02]  /*5260*/  IADD3 R14, R2, 0x31, RZ ;  /* 0x00000031020e7810 */ /* 0x000fe40007ffe0ff */
[----:B------:R-:W-:Y:S02]  /*5270*/  FSEL R33, R78, -INF , !P4 ;  /* 0xff8000004e217808 */ /* 0x000fe40006000000 */
[----:B------:R-:W-:Y:S02]  /*5280*/  ISETP.GE.AND P4, PT, R2, R137, PT ;  /* 0x000000890200720c */ /* 0x000fe40003f86270 */
[----:B------:R-:W-:Y:S02]  /*5290*/  FSEL R150, R77, -INF , !P3 ;  /* 0xff8000004d967808 */ /* 0x000fe40005800000 */
[----:B------:R-:W-:-:S02]  /*52a0*/  FSEL R35, R79, -INF , !P2 ;  /* 0xff8000004f237808 */ /* 0x000fc40005000000 */
[C---:B------:R-:W-:Y:S01]  /*52b0*/  ISETP.GE.AND P3, PT, R14.reuse, R137, PT ;  /* 0x000000890e00720c */ /* 0x040fe20003f66270 */
[----:B------:R-:W-:Y:S01]  /*52c0*/  LDSM.16.MT88.4 R76, [R164+0xd000] ;  /* 0x00d00000a44c783b */ /* 0x000fe20000004200 */
[----:B------:R-:W-:Y:S02]  /*52d0*/  ISETP.GE.AND P2, PT, R14, R136, PT ;  /* 0x000000880e00720c */ /* 0x000fe40003f46270 */
[----:B------:R-:W-:Y:S02]  /*52e0*/  FSEL R14, R5, -INF , !P4 ;  /* 0xff800000050e7808 */ /* 0x000fe40006000000 */
[----:B------:R-:W-:Y:S02]  /*52f0*/  IADD3 R16, R2, 0x38, RZ ;  /* 0x0000003802107810 */ /* 0x000fe40007ffe0ff */
[----:B------:R-:W-:Y:S02]  /*5300*/  FMNMX.FTZ R19, R14, R92, !PT ;  /* 0x0000005c0e137209 */ /* 0x000fe40007810000 */
[----:B------:R-:W-:-:S02]  /*5310*/  IADD3 R5, R2, 0x39, RZ ;  /* 0x0000003902057810 */ /* 0x000fc40007ffe0ff */
[----:B------:R-:W-:Y:S02]  /*5320*/  FMNMX.FTZ R19, R0, R19, !PT ;  /* 0x0000001300137209 */ /* 0x000fe40007810000 */
[----:B------:R-:W-:Y:S02]  /*5330*/  FSEL R148, R148, -INF , !P1 ;  /* 0xff80000094947808 */ /* 0x000fe40004800000 */
[----:B------:R-:W-:Y:S02]  /*5340*/  FMNMX.FTZ R19, R96, R19, !PT ;  /* 0x0000001360137209 */ /* 0x000fe40007810000 */
[----:B------:R-:W-:Y:S02]  /*5350*/  FSEL R151, R151, -INF , !P0 ;  /* 0xff80000097977808 */ /* 0x000fe40004000000 */
[C---:B------:R-:W-:Y:S02]  /*5360*/  ISETP.GE.AND P4, PT, R16.reuse, R137, PT ;  /* 0x000000891000720c */ /* 0x040fe40003f86270 */
[----:B------:R-:W-:-:S02]  /*5370*/  ISETP.GE.AND P1, PT, R16, R136, PT ;  /* 0x000000881000720c */ /* 0x000fc40003f26270 */
[----:B------:R-:W-:Y:S02]  /*5380*/  ISETP.GE.AND P0, PT, R5, R137, PT ;  /* 0x000000890500720c */ /* 0x000fe40003f06270 */
[----:B------:R-:W-:Y:S02]  /*5390*/  FMNMX.FTZ R19, R10, R19, !PT ;  /* 0x000000130a137209 */ /* 0x000fe40007810000 */
[----:B------:R-:W-:Y:S02]  /*53a0*/  IADD3 R16, R2, 0x41, RZ ;  /* 0x0000004102107810 */ /* 0x000fe40007ffe0ff */
[----:B------:R-:W-:Y:S02]  /*53b0*/  FMNMX.FTZ R19, R100, R19, !PT ;  /* 0x0000001364137209 */ /* 0x000fe40007810000 */
[----:B------:R-:W-:Y:S02]  /*53c0*/  FSEL R32, R69, -INF , !P0 ;  /* 0xff80000045207808 */ /* 0x000fe40004000000 */
[----:B------:R-:W-:-:S02]  /*53d0*/  ISETP.GE.AND P0, PT, R16, R136, PT ;  /* 0x000000881000720c */ /* 0x000fc40003f06270 */
[----:B------:R-:W-:Y:S02]  /*53e0*/  FMNMX.FTZ R19, R84, R19, !PT ;  /* 0x0000001354137209 */ /* 0x000fe40007810000 */
[----:B------:R-:W-:Y:S02]  /*53f0*/  FSEL R141, R141, -INF , !P0 ;  /* 0xff8000008d8d7808 */ /* 0x000fe40004000000 */
[----:B------:R-:W-:Y:S02]  /*5400*/  ISETP.GE.AND P0, PT, R2, R136, PT ;  /* 0x000000880200720c */ /* 0x000fe40003f06270 */
[----:B------:R-:W-:Y:S02]  /*5410*/  FMNMX.FTZ R19, R12, R19, !PT ;  /* 0x000000130c137209 */ /* 0x000fe40007810000 */
[----:B------:R-:W-:Y:S02]  /*5420*/  FSEL R93, R93, -INF , !P0 ;  /* 0xff8000005d5d7808 */ /* 0x000fe40004000000 */
        /* <DEDUP_REMOVED lines=8> */
[----:B------:R-:W-:Y:S02]  /*54b0*/  FSEL R34, R72, -INF , !P3 ;  /* 0xff80000048227808 */ /* 0x000fe40005800000 */
[----:B------:R-:W-:Y:S02]  /*54c0*/  FMNMX.FTZ R27, R148, R27, !PT ;  /* 0x0000001b941b7209 */ /* 0x000fe40007810000 */
[----:B------:R-:W-:Y:S02]  /*54d0*/  FMNMX.FTZ R28, R11, R28, !PT ;  /* 0x0000001c0b1c7209 */ /* 0x000fe40007810000 */
[----:B------:R-:W-:Y:S02]  /*54e0*/  IADD3 R18, R2, 0x40, RZ ;  /* 0x0000004002127810 */ /* 0x000fe40007ffe0ff */
[----:B------:R-:W-:-:S02]  /*54f0*/  FSEL R36, R68, -INF , !P4 ;  /* 0xff80000044247808 */ /* 0x000fc40006000000 */
[----:B------:R-:W-:Y:S02]  /*5500*/  FMNMX.FTZ R27, R34, R27, !PT ;  /* 0x0000001b221b7209 */ /* 0x000fe40007810000 */
[----:B------:R-:W-:Y:S02]  /*5510*/  ISETP.GE.AND P3, PT, R5, R136, PT ;  /* 0x000000880500720c */ /* 0x000fe40003f66270 */
[----:B------:R-:W-:Y:S02]  /*5520*/  FMNMX.FTZ R28, R9, R28, !PT ;  /* 0x0000001c091c7209 */ /* 0x000fe40007810000 */
[----:B------:R-:W-:Y:S02]  /*5530*/  FSEL R5, R73, -INF , !P2 ;  /* 0xff80000049057808 */ /* 0x000fe40005000000 */
[----:B------:R-:W-:Y:S02]  /*5540*/  ISETP.GE.AND P2, PT, R18, R137, PT ;  /* 0x000000891200720c */ /* 0x000fe40003f46270 */
[----:B------:R-:W-:-:S02]  /*5550*/  FMNMX.FTZ R27, R36, R27, !PT ;  /* 0x0000001b241b7209 */ /* 0x000fc40007810000 */
[----:B------:R-:W-:Y:S02]  /*5560*/  FMNMX.FTZ R28, R87, R28, !PT ;  /* 0x0000001c571c7209 */ /* 0x000fe40007810000 */
[----:B------:R-:W-:Y:S02]  /*5570*/  ISETP.GE.AND P4, PT, R18, R136, PT ;  /* 0x000000881200720c */ /* 0x000fe40003f86270 */
[----:B------:R-:W-:Y:S02]  /*5580*/  FSEL R145, R145, -INF , !P1 ;  /* 0xff80000091917808 */ /* 0x000fe40004800000 */
[----:B------:R-:W-:Y:S02]  /*5590*/  ISETP.GE.AND P1, PT, R16, R137, PT ;  /* 0x000000891000720c */ /* 0x000fe40003f26270 */
[----:B------:R-:W-:Y:S02]  /*55a0*/  IADD3 R18, R2, 0x48, RZ ;  /* 0x0000004802127810 */ /* 0x000fe40007ffe0ff */
[----:B------:R-:W-:-:S02]  /*55b0*/  FSEL R146, R146, -INF , !P2 ;  /* 0xff80000092927808 */ /* 0x000fc40005000000 */
[----:B------:R-:W-:Y:S02]  /*55c0*/  FMNMX.FTZ R27, R32, R27, !PT ;  /* 0x0000001b201b7209 */ /* 0x000fe40007810000 */
[----:B------:R-:W-:Y:S02]  /*55d0*/  FMNMX.FTZ R28, R37, R28, !PT ;  /* 0x0000001c251c7209 */ /* 0x000fe40007810000 */
[----:B------:R-:W-:Y:S02]  /*55e0*/  IADD3 R16, R2, 0x49, RZ ;  /* 0x0000004902107810 */ /* 0x000fe40007ffe0ff */
[----:B------:R-:W-:Y:S02]  /*55f0*/  FSEL R143, R143, -INF , !P3 ;  /* 0xff8000008f8f7808 */ /* 0x000fe40005800000 */
[----:B------:R-:W-:Y:S02]  /*5600*/  ISETP.GE.AND P3, PT, R18, R137, PT ;  /* 0x000000891200720c */ /* 0x000fe40003f66270 */
[----:B------:R-:W-:-:S02]  /*5610*/  FSEL R144, R144, -INF , !P1 ;  /* 0xff80000090907808 */ /* 0x000fc40004800000 */
[----:B------:R-:W-:Y:S02]  /*5620*/  FMNMX.FTZ R27, R146, R27, !PT ;  /* 0x0000001b921b7209 */ /* 0x000fe40007810000 */
[----:B------:R-:W-:Y:S02]  /*5630*/  FSEL R149, R149, -INF , !P4 ;  /* 0xff80000095957808 */ /* 0x000fe40006000000 */
[----:B------:R-:W-:Y:S02]  /*5640*/  FMNMX.FTZ R28, R39, R28, !PT ;  /* 0x0000001c271c7209 */ /* 0x000fe40007810000 */
[C---:B------:R-:W-:Y:S02]  /*5650*/  ISETP.GE.AND P4, PT, R16.reuse, R137, PT ;  /* 0x000000891000720c */ /* 0x040fe40003f86270 */
[----:B------:R-:W-:Y:S02]  /*5660*/  ISETP.GE.AND P1, PT, R16, R136, PT ;  /* 0x000000881000720c */ /* 0x000fe40003f26270 */
[----:B------:R-:W-:-:S02]  /*5670*/  IADD3 R16, R2, 0x50, RZ ;  /* 0x0000005002107810 */ /* 0x000fc40007ffe0ff */
[----:B------:R-:W-:Y:S02]  /*5680*/  FSEL R142, R142, -INF , !P3 ;  /* 0xff8000008e8e7808 */ /* 0x000fe40005800000 */
[----:B------:R-:W-:Y:S02]  /*5690*/  FMNMX.FTZ R27, R144, R27, !PT ;  /* 0x0000001b901b7209 */ /* 0x000fe40007810000 */
[----:B------:R-:W-:Y:S02]  /*56a0*/  FMNMX.FTZ R28, R33, R28, !PT ;  /* 0x0000001c211c7209 */ /* 0x000fe40007810000 */
[----:B------:R-:W-:Y:S02]  /*56b0*/  ISETP.GE.AND P2, PT, R18, R136, PT ;  /* 0x000000881200720c */ /* 0x000fe40003f46270 */
[----:B------:R-:W-:Y:S02]  /*56c0*/  ISETP.GE.AND P3, PT, R16, R137, PT ;  /* 0x000000891000720c */ /* 0x000fe40003f66270 */
[----:B------:R-:W-:-:S02]  /*56d0*/  IADD3 R26, R2, 0x51, RZ ;  /* 0x00000051021a7810 */ /* 0x000fc40007ffe0ff */
[----:B------:R-:W-:Y:S02]  /*56e0*/  FSEL R140, R140, -INF , !P4 ;  /* 0xff8000008c8c7808 */ /* 0x000fe40006000000 */
[----:B------:R-:W-:Y:S02]  /*56f0*/  FMNMX.FTZ R27, R142, R27, !PT ;  /* 0x0000001b8e1b7209 */ /* 0x000fe40007810000 */
[----:B------:R-:W-:Y:S02]  /*5700*/  FMNMX.FTZ R28, R35, R28, !PT ;  /* 0x0000001c231c7209 */ /* 0x000fe40007810000 */
[----:B------:R-:W-:Y:S02]  /*5710*/  FSEL R147, R147, -INF , !P2 ;  /* 0xff80000093937808 */ /* 0x000fe40005000000 */
[----:B------:R-:W-:Y:S02]  /*5720*/  IADD3 R25, R2, 0x58, RZ ;  /* 0x0000005802197810 */ /* 0x000fe40007ffe0ff */
[----:B------:R-:W-:-:S02]  /*5730*/  ISETP.GE.AND P2, PT, R26, R137, PT ;  /* 0x000000891a00720c */ /* 0x000fc40003f46270 */
[----:B------:R-:W-:Y:S02]  /*5740*/  FSEL R128, R128, -INF , !P3 ;  /* 0xff80000080807808 */ /* 0x000fe40005800000 */
[----:B------:R-:W-:Y:S02]  /*5750*/  FMNMX.FTZ R27, R140, R27, !PT ;  /* 0x0000001b8c1b7209 */ /* 0x000fe40007810000 */
[----:B------:R-:W-:Y:S02]  /*5760*/  FMNMX.FTZ R28, R151, R28, !PT ;  /* 0x0000001c971c7209 */ /* 0x000fe40007810000 */
[----:B------:R-:W-:Y:S02]  /*5770*/  IADD3 R24, R2, 0x59, RZ ;  /* 0x0000005902187810 */ /* 0x000fe40007ffe0ff */
[----:B------:R-:W-:Y:S02]  /*5780*/  ISETP.GE.AND P3, PT, R25, R137, PT ;  /* 0x000000891900720c */ /* 0x000fe40003f66270 */
[----:B------:R-:W-:-:S02]  /*5790*/  FSEL R126, R126, -INF , !P2 ;  /* 0xff8000007e7e7808 */ /* 0x000fc40005000000 */
[----:B------:R-:W-:Y:S02]  /*57a0*/  FMNMX.FTZ R27, R128, R27, !PT ;  /* 0x0000001b801b7209 */ /* 0x000fe40007810000 */
[----:B------:R-:W-:Y:S02]  /*57b0*/  FMNMX.FTZ R28, R5, R28, !PT ;  /* 0x0000001c051c7209 */ /* 0x000fe40007810000 */
[----:B------:R-:W-:Y:S02]  /*57c0*/  IADD3 R23, R2, 0x60, RZ ;  /* 0x0000006002177810 */ /* 0x000fe40007ffe0ff */
[----:B------:R-:W-:Y:S02]  /*57d0*/  ISETP.GE.AND P2, PT, R24, R137, PT ;  /* 0x000000891800720c */ /* 0x000fe40003f46270 */
[----:B------:R-:W-:Y:S02]  /*57e0*/  FSEL R122, R122, -INF , !P3 ;  /* 0xff8000007a7a7808 */ /* 0x000fe40005800000 */
[----:B------:R-:W-:-:S02]  /*57f0*/  FMNMX.FTZ R27, R126, R27, !PT ;  /* 0x0000001b7e1b7209 */ /* 0x000fc40007810000 */
[----:B------:R-:W-:Y:S02]  /*5800*/  FMNMX.FTZ R28, R145, R28, !PT ;  /* 0x0000001c911c7209 */ /* 0x000fe40007810000 */
[----:B------:R-:W-:Y:S02]  /*5810*/  IADD3 R22, R2, 0x61, RZ ;  /* 0x0000006102167810 */ /* 0x000fe40007ffe0ff */
[----:B------:R-:W-:Y:S02]  /*5820*/  ISETP.GE.AND P3, PT, R23, R137, PT ;  /* 0x000000891700720c */ /* 0x000fe40003f66270 */
[----:B------:R-:W-:Y:S02]  /*5830*/  FSEL R120, R120, -INF , !P2 ;  /* 0xff80000078787808 */ /* 0x000fe40005000000 */
[----:B------:R-:W-:Y:S02]  /*5840*/  FMNMX.FTZ R27, R122, R27, !PT ;  /* 0x0000001b7a1b7209 */ /* 0x000fe40007810000 */
[----:B------:R-:W-:-:S02]  /*5850*/  FMNMX.FTZ R28, R143, R28, !PT ;  /* 0x0000001c8f1c7209 */ /* 0x000fc40007810000 */
[----:B------:R-:W-:Y:S02]  /*5860*/  IADD3 R21, R2, 0x68, RZ ;  /* 0x0000006802157810 */ /* 0x000fe40007ffe0ff */
[----:B------:R-:W-:Y:S02]  /*5870*/  ISETP.GE.AND P2, PT, R22, R137, PT ;  /* 0x000000891600720c */ /* 0x000fe40003f46270 */
[----:B------:R-:W-:Y:S02]  /*5880*/  FSEL R60, R60, -INF , !P3 ;  /* 0xff8000003c3c7808 */ /* 0x000fe40005800000 */
[----:B------:R-:W-:Y:S02]  /*5890*/  FMNMX.FTZ R27, R120, R27, !PT ;  /* 0x0000001b781b7209 */ /* 0x000fe40007810000 */
[----:B------:R-:W-:Y:S02]  /*58a0*/  FMNMX.FTZ R28, R149, R28, !PT ;  /* 0x0000001c951c7209 */ /* 0x000fe40007810000 */
[----:B------:R-:W-:-:S02]  /*58b0*/  IADD3 R20, R2, 0x69, RZ ;  /* 0x0000006902147810 */ /* 0x000fc40007ffe0ff */
[----:B------:R-:W-:Y:S02]  /*58c0*/  ISETP.GE.AND P3, PT, R21, R137, PT ;  /* 0x000000891500720c */ /* 0x000fe40003f66270 */
[----:B------:R-:W-:Y:S02]  /*58d0*/  FSEL R58, R58, -INF , !P2 ;  /* 0xff8000003a3a7808 */ /* 0x000fe40005000000 */
[----:B------:R-:W-:Y:S02]  /*58e0*/  FMNMX.FTZ R27, R60, R27, !PT ;  /* 0x0000001b3c1b7209 */ /* 0x000fe40007810000 */
[----:B------:R-:W-:Y:S02]  /*58f0*/  FMNMX.FTZ R28, R141, R28, !PT ;  /* 0x0000001c8d1c7209 */ /* 0x000fe40007810000 */
[----:B------:R-:W-:Y:S02]  /*5900*/  IADD3 R19, R2, 0x70, RZ ;  /* 0x0000007002137810 */ /* 0x000fe40007ffe0ff */
[----:B------:R-:W-:-:S02]  /*5910*/  ISETP.GE.AND P2, PT, R20, R137, PT ;  /* 0x000000891400720c */ /* 0x000fc40003f46270 */
[----:B------:R-:W-:Y:S02]  /*5920*/  FSEL R56, R56, -INF , !P3 ;  /* 0xff80000038387808 */ /* 0x000fe40005800000 */
[----:B------:R-:W-:Y:S02]  /*5930*/  FMNMX.FTZ R27, R58, R27, !PT ;  /* 0x0000001b3a1b7209 */ /* 0x000fe40007810000 */
[----:B------:R-:W-:Y:S02]  /*5940*/  ISETP.GE.AND P0, PT, R16, R136, PT ;  /* 0x000000881000720c */ /* 0x000fe40003f06270 */
[----:B------:R-:W-:Y:S02]  /*5950*/  FSEL R139, R139, -INF , !P1 ;  /* 0xff8000008b8b7808 */ /* 0x000fe40004800000 */
[----:B------:R-:W-:Y:S02]  /*5960*/  FMNMX.FTZ R28, R147, R28, !PT ;  /* 0x0000001c931c7209 */ /* 0x000fe40007810000 */
[----:B------:R-:W-:-:S02]  /*5970*/  IADD3 R18, R2, 0x71, RZ ;  /* 0x0000007102127810 */ /* 0x000fc40007ffe0ff */
[----:B------:R-:W-:Y:S02]  /*5980*/  ISETP.GE.AND P3, PT, R19, R137, PT ;  /* 0x000000891300720c */ /* 0x000fe40003f66270 */
[----:B------:R-:W-:Y:S02]  /*5990*/  FSEL R54, R54, -INF , !P2 ;  /* 0xff80000036367808 */ /* 0x000fe40005000000 */
[----:B------:R-:W-:Y:S02]  /*59a0*/  FMNMX.FTZ R27, R56, R27, !PT ;  /* 0x0000001b381b7209 */ /* 0x000fe40007810000 */
[----:B------:R-:W-:Y:S02]  /*59b0*/  ISETP.GE.AND P1, PT, R26, R136, PT ;  /* 0x000000881a00720c */ /* 0x000fe40003f26270 */
[----:B------:R-:W-:Y:S02]  /*59c0*/  FSEL R129, R129, -INF , !P0 ;  /* 0xff80000081817808 */ /* 0x000fe40004000000 */
[----:B------:R-:W-:-:S02]  /*59d0*/  FMNMX.FTZ R28, R139, R28, !PT ;  /* 0x0000001c8b1c7209 */ /* 0x000fc40007810000 */
[----:B------:R-:W-:Y:S02]  /*59e0*/  IADD3 R16, R2, 0x78, RZ ;  /* 0x0000007802107810 */ /* 0x000fe40007ffe0ff */
[----:B------:R-:W-:Y:S02]  /*59f0*/  ISETP.GE.AND P2, PT, R18, R137, PT ;  /* 0x000000891200720c */ /* 0x000fe40003f46270 */
[----:B------:R-:W-:Y:S02]  /*5a00*/  FSEL R50, R50, -INF , !P3 ;  /* 0xff80000032327808 */ /* 0x000fe40005800000 */
[----:B------:R-:W-:Y:S02]  /*5a10*/  FMNMX.FTZ R27, R54, R27, !PT ;  /* 0x0000001b361b7209 */ /* 0x000fe40007810000 */
[----:B------:R-:W-:Y:S02]  /*5a20*/  ISETP.GE.AND P0, PT, R25, R136, PT ;  /* 0x000000881900720c */ /* 0x000fe40003f06270 */
[----:B------:R-:W-:-:S02]  /*5a30*/  FSEL R127, R8, -INF , !P1 ;  /* 0xff800000087f7808 */ /* 0x000fc40004800000 */
[----:B------:R-:W-:Y:S02]  /*5a40*/  FMNMX.FTZ R28, R129, R28, !PT ;  /* 0x0000001c811c7209 */ /* 0x000fe40007810000 */
[----:B------:R-:W-:Y:S02]  /*5a50*/  IADD3 R2, R2, 0x79, RZ ;  /* 0x0000007902027810 */ /* 0x000fe40007ffe0ff */
[----:B------:R-:W-:Y:S02]  /*5a60*/  ISETP.GE.AND P3, PT, R16, R137, PT ;  /* 0x000000891000720c */ /* 0x000fe40003f66270 */
[----:B------:R-:W-:Y:S02]  /*5a70*/  FSEL R48, R48, -INF , !P2 ;  /* 0xff80000030307808 */ /* 0x000fe40005000000 */
[----:B------:R-:W-:Y:S02]  /*5a80*/  FMNMX.FTZ R27, R50, R27, !PT ;  /* 0x0000001b321b7209 */ /* 0x000fe40007810000 */
[----:B------:R-:W-:-:S02]  /*5a90*/  ISETP.GE.AND P1, PT, R24, R136, PT ;  /* 0x000000881800720c */ /* 0x000fc40003f26270 */
[----:B------:R-:W-:Y:S02]  /*5aa0*/  FSEL R123, R123, -INF , !P0 ;  /* 0xff8000007b7b7808 */ /* 0x000fe40004000000 */
[----:B------:R-:W-:Y:S02]  /*5ab0*/  FMNMX.FTZ R28, R127, R28, !PT ;  /* 0x0000001c7f1c7209 */ /* 0x000fe40007810000 */
[----:B------:R-:W-:Y:S02]  /*5ac0*/  ISETP.GE.AND P2, PT, R2, R137, PT ;  /* 0x000000890200720c */ /* 0x000fe40003f46270 */
[----:B------:R-:W-:Y:S02]  /*5ad0*/  FSEL R46, R46, -INF , !P3 ;  /* 0xff8000002e2e7808 */ /* 0x000fe40005800000 */
[----:B------:R-:W-:Y:S02]  /*5ae0*/  FMNMX.FTZ R27, R48, R27, !PT ;  /* 0x0000001b301b7209 */ /* 0x000fe40007810000 */
[----:B------:R-:W-:-:S02]  /*5af0*/  ISETP.GE.AND P0, PT, R23, R136, PT ;  /* 0x000000881700720c */ /* 0x000fc40003f06270 */
[----:B------:R-:W-:Y:S02]  /*5b00*/  FSEL R63, R63, -INF , !P1 ;  /* 0xff8000003f3f7808 */ /* 0x000fe40004800000 */
[----:B------:R-:W-:Y:S02]  /*5b10*/  FMNMX.FTZ R28, R123, R28, !PT ;  /* 0x0000001c7b1c7209 */ /* 0x000fe40007810000 */
[----:B------:R-:W-:Y:S02]  /*5b20*/  FSEL R30, R30, -INF , !P2 ;  /* 0xff8000001e1e7808 */ /* 0x000fe40005000000 */
[----:B------:R-:W-:Y:S02]  /*5b30*/  FMNMX.FTZ R27, R46, R27, !PT ;  /* 0x0000001b2e1b7209 */ /* 0x000fe40007810000 */
[----:B------:R-:W-:Y:S02]  /*5b40*/  ISETP.GE.AND P1, PT, R22, R136, PT ;  /* 0x000000881600720c */ /* 0x000fe40003f26270 */
[----:B------:R-:W-:-:S02]  /*5b50*/  FSEL R59, R59, -INF , !P0 ;  /* 0xff8000003b3b7808 */ /* 0x000fc40004000000 */
[----:B------:R-:W-:Y:S02]  /*5b60*/  FMNMX.FTZ R28, R63, R28, !PT ;  /* 0x0000001c3f1c7209 */ /* 0x000fe40007810000 */
[----:B------:R-:W-:Y:S02]  /*5b70*/  FMNMX.FTZ R26, R30, R27, !PT ;  /* 0x0000001b1e1a7209 */ /* 0x000fe40007810000 */
[----:B------:R-:W-:Y:S02]  /*5b80*/  ISETP.GE.AND P0, PT, R21, R136, PT ;  /* 0x000000881500720c */ /* 0x000fe40003f06270 */
[----:B------:R-:W-:Y:S01]  /*5b90*/  FSEL R57, R57, -INF , !P1 ;  /* 0xff80000039397808 */ /* 0x000fe20004800000 */
[----:B------:R-:W1:Y:S01]  /*5ba0*/  SHFL.BFLY PT, R25, R26, 0x2, 0x1f ;  /* 0x0c401f001a197f89 */ /* 0x000e6200000e0000 */
        /* <DEDUP_REMOVED lines=26> */
[----:B------:R-:W-:Y:S03]  /*5d50*/  LDSM.16.MT88.4 R20, [R116+0x9400] ;  /* 0x009400007414783b */ /* 0x000fe60000004200 */
[----:B------:R-:W-:Y:S01]  /*5d60*/  FSEL R29, R29, RZ, P0 ;  /* 0x000000ff1d1d7208 */ /* 0x000fe20000000000 */
[----:B------:R-:W1:Y:S04]  /*5d70*/  SHFL.BFLY PT, R19, R8, 0x1, 0x1f ;  /* 0x0c201f0008137f89 */ /* 0x000e6800000e0000 */
[----:B------:R-:W-:-:S02]  /*5d80*/  FFMA.FTZ R67, R0, c[0x0][0x23c], -R29 ;  /* 0x00008f0000437a23 */ /* 0x000fc4000001081d */
[--C-:B------:R-:W-:Y:S02]  /*5d90*/  FFMA.FTZ R121, R14, c[0x0][0x23c], -R29.reuse ;  /* 0x00008f000e797a23 */ /* 0x100fe4000001081d */
[--C-:B------:R-:W-:Y:S02]  /*5da0*/  FFMA.FTZ R66, R92, c[0x0][0x23c], -R29.reuse ;  /* 0x00008f005c427a23 */ /* 0x100fe4000001081d */
[--C-:B------:R-:W-:Y:S01]  /*5db0*/  FFMA.FTZ R62, R96, c[0x0][0x23c], -R29.reuse ;  /* 0x00008f00603e7a23 */ /* 0x100fe2000001081d */
[----:B------:R-:W-:Y:S01]  /*5dc0*/  MUFU.EX2 R67, R67 ;  /* 0x0000004300437308 */ /* 0x000fe20000000800 */
[--C-:B------:R-:W-:Y:S02]  /*5dd0*/  FFMA.FTZ R24, R12, c[0x0][0x23c], -R29.reuse ;  /* 0x00008f000c187a23 */ /* 0x100fe4000001081d */
[--C-:B------:R-:W-:Y:S02]  /*5de0*/  FFMA.FTZ R61, R10, c[0x0][0x23c], -R29.reuse ;  /* 0x00008f000a3d7a23 */ /* 0x100fe4000001081d */
[----:B------:R-:W-:-:S02]  /*5df0*/  FFMA.FTZ R28, R100, c[0x0][0x23c], -R29 ;  /* 0x00008f00641c7a23 */ /* 0x000fc4000001081d */
[--C-:B------:R-:W-:Y:S01]  /*5e00*/  FFMA.FTZ R27, R84, c[0x0][0x23c], -R29.reuse ;  /* 0x00008f00541b7a23 */ /* 0x100fe2000001081d */
[----:B------:R-:W-:Y:S01]  /*5e10*/  MUFU.EX2 R121, R121 ;  /* 0x0000007900797308 */ /* 0x000fe20000000800 */
[----:B------:R-:W-:Y:S01]  /*5e20*/  LDSM.16.MT88.4 R100, [R116+0x9000] ;  /* 0x009000007464783b */ /* 0x000fe20000004200 */
[--C-:B------:R-:W-:Y:S02]  /*5e30*/  FFMA.FTZ R41, R44, c[0x0][0x23c], -R29.reuse ;  /* 0x00008f002c297a23 */ /* 0x100fe4000001081d */
[--C-:B------:R-:W-:Y:S01]  /*5e40*/  FFMA.FTZ R43, R38, c[0x0][0x23c], -R29.reuse ;  /* 0x00008f00262b7a23 */ /* 0x100fe2000001081d */
[----:B-1----:R-:W-:Y:S01]  /*5e50*/  FMNMX.FTZ R0, R8, R19, !PT ;  /* 0x0000001308007209 */ /* 0x002fe20007810000 */
[----:B------:R-:W-:Y:S02]  /*5e60*/  FFMA.FTZ R42, R40, c[0x0][0x23c], -R29 ;  /* 0x00008f00282a7a23 */ /* 0x000fe4000001081d */
[----:B------:R-:W1:Y:S01]  /*5e70*/  MUFU.EX2 R66, R66 ;  /* 0x0000004200427308 */ /* 0x000e620000000800 */
[C---:B------:R-:W-:Y:S01]  /*5e80*/  FSETP.NEU.FTZ.AND P0, PT, R0.reuse, -INF , PT ;  /* 0xff8000000000780b */ /* 0x040fe20003f1d000 */
[----:B------:R-:W-:-:S02]  /*5e90*/  FMUL.FTZ R26, R0, c[0x0][0x23c] ;  /* 0x00008f00001a7a20 */ /* 0x000fc40000410000 */
[--C-:B------:R-:W-:Y:S02]  /*5ea0*/  FFMA.FTZ R38, R150, c[0x0][0x23c], -R29.reuse ;  /* 0x00008f0096267a23 */ /* 0x100fe4000001081d */
[--C-:B------:R-:W-:Y:S01]  /*5eb0*/  FFMA.FTZ R4, R32, c[0x0][0x23c], -R29.reuse ;  /* 0x00008f0020047a23 */ /* 0x100fe2000001081d */
[----:B------:R-:W-:Y:S01]  /*5ec0*/  FSEL R26, R26, RZ, P0 ;  /* 0x000000ff1a1a7208 */ /* 0x000fe20000000000 */
[----:B------:R-:W2:Y:S01]  /*5ed0*/  MUFU.EX2 R62, R62 ;  /* 0x0000003e003e7308 */ /* 0x000ea20000000800 */
[--C-:B------:R-:W-:Y:S01]  /*5ee0*/  FFMA.FTZ R34, R34, c[0x0][0x23c], -R29.reuse ;  /* 0x00008f0022227a23 */ /* 0x100fe2000001081d */
[----:B------:R-:W-:Y:S01]  /*5ef0*/  LEA R188, P0, R134, c[0x0][0x168], 0x1 ;  /* 0x00005a0086bc7a11 */ /* 0x000fe200078008ff */
[----:B------:R-:W-:Y:S02]  /*5f00*/  FFMA.FTZ R146, R146, c[0x0][0x23c], -R29 ;  /* 0x00008f0092927a23 */ /* 0x000fe4000001081d */
[--C-:B------:R-:W-:Y:S01]  /*5f10*/  FFMA.FTZ R138, R93, c[0x0][0x23c], -R26.reuse ;  /* 0x00008f005d8a7a23 */ /* 0x100fe2000001081a */
[----:B------:R-:W-:Y:S01]  /*5f20*/  LEA.HI.X R187, R134, c[0x0][0x16c], R133, 0x1, P0 ;  /* 0x00005b0086bb7a11 */ /* 0x000fe200000f0c85 */
[--C-:B------:R-:W-:Y:S01]  /*5f30*/  FFMA.FTZ R131, R15, c[0x0][0x23c], -R26.reuse ;  /* 0x00008f000f837a23 */ /* 0x100fe2000001081a */
[----:B-1----:R-:W-:Y:S01]  /*5f40*/  F2FP.BF16.PACK_AB R68, R66, R121 ;  /* 0x000000794244723e */ /* 0x002fe200000010ff */
[--C-:B------:R-:W-:Y:S01]  /*5f50*/  FFMA.FTZ R130, R97, c[0x0][0x23c], -R26.reuse ;  /* 0x00008f0061827a23 */ /* 0x100fe2000001081a */
[----:B------:R-:W-:Y:S01]  /*5f60*/  MUFU.EX2 R61, R61 ;  /* 0x0000003d003d7308 */ /* 0x000fe20000000800 */
[--C-:B------:R-:W-:Y:S01]  /*5f70*/  FFMA.FTZ R65, R17, c[0x0][0x23c], -R26.reuse ;  /* 0x00008f0011417a23 */ /* 0x100fe2000001081a */
[----:B------:R-:W-:Y:S01]  /*5f80*/  LDSM.16.MT88.4 R92, [R164+0xb000] ;  /* 0x00b00000a45c783b */ /* 0x000fe20000004200 */
[----:B------:R-:W-:-:S02]  /*5f90*/  FFMA.FTZ R64, R13, c[0x0][0x23c], -R26 ;  /* 0x00008f000d407a23 */ /* 0x000fc4000001081a */
[--C-:B------:R-:W-:Y:S01]  /*5fa0*/  FFMA.FTZ R53, R11, c[0x0][0x23c], -R26.reuse ;  /* 0x00008f000b357a23 */ /* 0x100fe2000001081a */
[----:B------:R-:W-:Y:S01]  /*5fb0*/  LDSM.16.MT88.4 R12, [R164+0x9400] ;  /* 0x00940000a40c783b */ /* 0x000fe20000004200 */
[----:B--2---:R-:W-:Y:S01]  /*5fc0*/  F2FP.BF16.PACK_AB R70, R62, R67 ;  /* 0x000000433e46723e */ /* 0x004fe200000010ff */
[----:B------:R-:W-:Y:S01]  /*5fd0*/  MUFU.EX2 R138, R138 ;  /* 0x0000008a008a7308 */ /* 0x000fe20000000800 */
[--C-:B------:R-:W-:Y:S01]  /*5fe0*/  FFMA.FTZ R52, R9, c[0x0][0x23c], -R26.reuse ;  /* 0x00008f0009347a23 */ /* 0x100fe2000001081a */
[----:B------:R-:W-:Y:S01]  /*5ff0*/  LDSM.16.MT88.4 R16, [R164+0xb400] ;  /* 0x00b40000a410783b */ /* 0x000fe20000004200 */
[--C-:B------:R-:W-:Y:S02]  /*6000*/  FFMA.FTZ R25, R87, c[0x0][0x23c], -R26.reuse ;  /* 0x00008f0057197a23 */ /* 0x100fe4000001081a */
[--C-:B------:R-:W-:Y:S01]  /*6010*/  FFMA.FTZ R44, R37, c[0x0][0x23c], -R26.reuse ;  /* 0x00008f00252c7a23 */ /* 0x100fe2000001081a */
[----:B------:R-:W1:Y:S01]  /*6020*/  LDSM.16.MT88.4 R84, [R116+0xb000] ;  /* 0x00b000007454783b */ /* 0x000e620000004200 */
[--C-:B------:R-:W-:Y:S01]  /*6030*/  FFMA.FTZ R39, R39, c[0x0][0x23c], -R26.reuse ;  /* 0x00008f0027277a23 */ /* 0x100fe2000001081a */
[----:B------:R-:W2:Y:S01]  /*6040*/  MUFU.EX2 R131, R131 ;  /* 0x0000008300837308 */ /* 0x000ea20000000800 */
[----:B------:R-:W-:-:S02]  /*6050*/  FFMA.FTZ R40, R33, c[0x0][0x23c], -R26 ;  /* 0x00008f0021287a23 */ /* 0x000fc4000001081a */
[--C-:B------:R-:W-:Y:S02]  /*6060*/  FFMA.FTZ R37, R35, c[0x0][0x23c], -R26.reuse ;  /* 0x00008f0023257a23 */ /* 0x100fe4000001081a */
[--C-:B------:R-:W-:Y:S02]  /*6070*/  FFMA.FTZ R33, R36, c[0x0][0x23c], -R29.reuse ;  /* 0x00008f0024217a23 */ /* 0x100fe4000001081d */
[----:B------:R-:W-:Y:S01]  /*6080*/  FFMA.FTZ R35, R148, c[0x0][0x23c], -R29 ;  /* 0x00008f0094237a23 */ /* 0x000fe2000001081d */
[----:B------:R-:W-:Y:S01]  /*6090*/  MUFU.EX2 R130, R130 ;  /* 0x0000008200827308 */ /* 0x000fe20000000800 */
[--C-:B------:R-:W-:Y:S02]  /*60a0*/  FFMA.FTZ R36, R151, c[0x0][0x23c], -R26.reuse ;  /* 0x00008f0097247a23 */ /* 0x100fe4000001081a */
[--C-:B------:R-:W-:Y:S02]  /*60b0*/  FFMA.FTZ R5, R5, c[0x0][0x23c], -R26.reuse ;  /* 0x00008f0005057a23 */ /* 0x100fe4000001081a */
[----:B------:R-:W-:-:S02]  /*60c0*/  FFMA.FTZ R32, R145, c[0x0][0x23c], -R26 ;  /* 0x00008f0091207a23 */ /* 0x000fc4000001081a */
[--C-:B------:R-:W-:Y:S01]  /*60d0*/  FFMA.FTZ R3, R143, c[0x0][0x23c], -R26.reuse ;  /* 0x00008f008f037a23 */ /* 0x100fe2000001081a */
[----:B------:R-:W3:Y:S01]  /*60e0*/  MUFU.EX2 R65, R65 ;  /* 0x0000004100417308 */ /* 0x000ee20000000800 */
[----:B--2---:R-:W-:Y:S01]  /*60f0*/  F2FP.BF16.PACK_AB R69, R131, R138 ;  /* 0x0000008a8345723e */ /* 0x004fe200000010ff */
[--C-:B------:R-:W-:Y:S02]  /*6100*/  FFMA.FTZ R143, R142, c[0x0][0x23c], -R29.reuse ;  /* 0x00008f008e8f7a23 */ /* 0x100fe4000001081d */
[--C-:B------:R-:W-:Y:S02]  /*6110*/  FFMA.FTZ R145, R144, c[0x0][0x23c], -R29.reuse ;  /* 0x00008f0090917a23 */ /* 0x100fe4000001081d */
[----:B------:R-:W-:Y:S02]  /*6120*/  FFMA.FTZ R142, R140, c[0x0][0x23c], -R29 ;  /* 0x00008f008c8e7a23 */ /* 0x000fe4000001081d */
[----:B------:R-:W2:Y:S01]  /*6130*/  MUFU.EX2 R28, R28 ;  /* 0x0000001c001c7308 */ /* 0x000ea20000000800 */
[----:B------:R-:W-:-:S02]  /*6140*/  FFMA.FTZ R144, R149, c[0x0][0x23c], -R26 ;  /* 0x00008f0095907a23 */ /* 0x000fc4000001081a */
[--C-:B------:R-:W-:Y:S02]  /*6150*/  FFMA.FTZ R141, R141, c[0x0][0x23c], -R26.reuse ;  /* 0x00008f008d8d7a23 */ /* 0x100fe4000001081a */
[--C-:B------:R-:W-:Y:S02]  /*6160*/  FFMA.FTZ R140, R147, c[0x0][0x23c], -R26.reuse ;  /* 0x00008f00938c7a23 */ /* 0x100fe4000001081a */
[----:B------:R-:W-:Y:S01]  /*6170*/  FFMA.FTZ R139, R139, c[0x0][0x23c], -R26 ;  /* 0x00008f008b8b7a23 */ /* 0x000fe2000001081a */
[----:B---3--:R-:W-:Y:S01]  /*6180*/  F2FP.BF16.PACK_AB R71, R65, R130 ;  /* 0x000000824147723e */ /* 0x008fe200000010ff */
[----:B------:R-:W-:Y:S01]  /*6190*/  MUFU.EX2 R27, R27 ;  /* 0x0000001b001b7308 */ /* 0x000fe20000000800 */
[--C-:B------:R-:W-:Y:S02]  /*61a0*/  FFMA.FTZ R147, R120, c[0x0][0x23c], -R29.reuse ;  /* 0x00008f0078937a23 */ /* 0x100fe4000001081d */
[--C-:B------:R-:W-:Y:S02]  /*61b0*/  FFMA.FTZ R128, R128, c[0x0][0x23c], -R29.reuse ;  /* 0x00008f0080807a23 */ /* 0x100fe4000001081d */
[--C-:B------:R-:W-:Y:S01]  /*61c0*/  FFMA.FTZ R149, R126, c[0x0][0x23c], -R29.reuse ;  /* 0x00008f007e957a23 */ /* 0x100fe2000001081d */
[----:B------:R-:W-:Y:S01]  /*61d0*/  HMMA.16816.F32.BF16 R112, R68, R108, RZ ;  /* 0x0000006c4470723c */ /* 0x000fe200000418ff */
[----:B--2---:R-:W-:Y:S01]  /*61e0*/  F2FP.BF16.PACK_AB R8, R28, R61 ;  /* 0x0000003d1c08723e */ /* 0x004fe200000010ff */
[----:B------:R-:W2:Y:S01]  /*61f0*/  MUFU.EX2 R24, R24 ;  /* 0x0000001800187308 */ /* 0x000ea20000000800 */
[----:B------:R-:W-:-:S02]  /*6200*/  FFMA.FTZ R122, R122, c[0x0][0x23c], -R29 ;  /* 0x00008f007a7a7a23 */ /* 0x000fc4000001081d */
[--C-:B------:R-:W-:Y:S02]  /*6210*/  FFMA.FTZ R129, R129, c[0x0][0x23c], -R26.reuse ;  /* 0x00008f0081817a23 */ /* 0x100fe4000001081a */
[--C-:B------:R-:W-:Y:S01]  /*6220*/  FFMA.FTZ R120, R123, c[0x0][0x23c], -R26.reuse ;  /* 0x00008f007b787a23 */ /* 0x100fe2000001081a */
[C---:B------:R-:W-:Y:S01]  /*6230*/  HMMA.16816.F32.BF16 R108, R68.reuse, R110, RZ ;  /* 0x0000006e446c723c */ /* 0x040fe200000418ff */
[--C-:B------:R-:W-:Y:S01]  /*6240*/  FFMA.FTZ R63, R63, c[0x0][0x23c], -R26.reuse ;  /* 0x00008f003f3f7a23 */ /* 0x100fe2000001081a */
[----:B------:R-:W-:Y:S01]  /*6250*/  MUFU.EX2 R64, R64 ;  /* 0x0000004000407308 */ /* 0x000fe20000000800 */
[----:B------:R-:W-:Y:S02]  /*6260*/  FFMA.FTZ R127, R127, c[0x0][0x23c], -R26 ;  /* 0x00008f007f7f7a23 */ /* 0x000fe4000001081a */
[----:B------:R-:W-:Y:S02]  /*6270*/  FADD.FTZ R131, R138, R131 ;  /* 0x000000838a837221 */ /* 0x000fe40000010000 */
[----:B------:R-:W-:Y:S01]  /*6280*/  FFMA.FTZ R60, R60, c[0x0][0x23c], -R29 ;  /* 0x00008f003c3c7a23 */ /* 0x000fe2000001081d */
[----:B-1----:R-:W-:Y:S01]  /*6290*/  HMMA.16816.F32.BF16 R88, R68, R84, RZ ;  /* 0x000000544458723c */ /* 0x002fe200000418ff */
[----:B------:R-:W-:Y:S01]  /*62a0*/  FADD.FTZ R130, R130, R131 ;  /* 0x0000008382827221 */ /* 0x000fe20000010000 */
[----:B------:R-:W1:Y:S01]  /*62b0*/  MUFU.EX2 R53, R53 ;  /* 0x0000003500357308 */ /* 0x000e620000000800 */
[----:B--2---:R-:W-:Y:S01]  /*62c0*/  F2FP.BF16.PACK_AB R10, R24, R27 ;  /* 0x0000001b180a723e */ /* 0x004fe200000010ff */
[----:B------:R-:W-:-:S02]  /*62d0*/  FFMA.FTZ R56, R56, c[0x0][0x23c], -R29 ;  /* 0x00008f0038387a23 */ /* 0x000fc4000001081d */
[----:B------:R-:W-:Y:S02]  /*62e0*/  FADD.FTZ R65, R65, R130 ;  /* 0x0000008241417221 */ /* 0x000fe40000010000 */
[C---:B------:R-:W-:Y:S01]  /*62f0*/  HMMA.16816.F32.BF16 R84, R68.reuse, R86, RZ ;  /* 0x000000564454723c */ /* 0x040fe200000418ff */
[--C-:B------:R-:W-:Y:S01]  /*6300*/  FFMA.FTZ R59, R59, c[0x0][0x23c], -R26.reuse ;  /* 0x00008f003b3b7a23 */ /* 0x100fe2000001081a */
[----:B------:R-:W-:Y:S01]  /*6310*/  MUFU.EX2 R52, R52 ;  /* 0x0000003400347308 */ /* 0x000fe20000000800 */
[--C-:B------:R-:W-:Y:S02]  /*6320*/  FFMA.FTZ R55, R55, c[0x0][0x23c], -R26.reuse ;  /* 0x00008f0037377a23 */ /* 0x100fe4000001081a */
[--C-:B------:R-:W-:Y:S02]  /*6330*/  FFMA.FTZ R51, R51, c[0x0][0x23c], -R26.reuse ;  /* 0x00008f0033337a23 */ /* 0x100fe4000001081a */
[----:B------:R-:W-:Y:S01]  /*6340*/  FFMA.FTZ R190, R30, c[0x0][0x23c], -R29 ;  /* 0x00008f001ebe7a23 */ /* 0x000fe2000001081d */
[----:B------:R-:W-:Y:S01]  /*6350*/  HMMA.16816.F32.BF16 R96, R68, R92, RZ ;  /* 0x0000005c4460723c */ /* 0x000fe200000418ff */
[----:B------:R-:W-:Y:S01]  /*6360*/  FFMA.FTZ R49, R49, c[0x0][0x23c], -R26 ;  /* 0x00008f0031317a23 */ /* 0x000fe2000001081a */
[----:B------:R-:W2:Y:S01]  /*6370*/  MUFU.EX2 R25, R25 ;  /* 0x0000001900197308 */ /* 0x000ea20000000800 */
[----:B-1----:R-:W-:Y:S01]  /*6380*/  F2FP.BF16.PACK_AB R9, R53, R64 ;  /* 0x000000403509723e */ /* 0x002fe200000010ff */
[----:B------:R-:W-:-:S02]  /*6390*/  FADD.FTZ R64, R64, R65 ;  /* 0x0000004140407221 */ /* 0x000fc40000010000 */
[--C-:B------:R-:W-:Y:S02]  /*63a0*/  FFMA.FTZ R65, R58, c[0x0][0x23c], -R29.reuse ;  /* 0x00008f003a417a23 */ /* 0x100fe4000001081d */
[----:B------:R-:W-:Y:S01]  /*63b0*/  HMMA.16816.F32.BF16 R92, R68, R94, RZ ;  /* 0x0000005e445c723c */ /* 0x000fe200000418ff */
[----:B------:R-:W-:Y:S01]  /*63c0*/  FFMA.FTZ R58, R50, c[0x0][0x23c], -R29 ;  /* 0x00008f00323a7a23 */ /* 0x000fe2000001081d */
[----:B------:R-:W-:Y:S01]  /*63d0*/  MUFU.EX2 R43, R43 ;  /* 0x0000002b002b7308 */ /* 0x000fe20000000800 */
[----:B------:R-:W-:-:S05]  /*63e0*/  FFMA.FTZ R47, R47, c[0x0][0x23c], -R26 ;  /* 0x00008f002f2f7a23 */ /* 0x000fca000001081a */
[C---:B------:R-:W-:Y:S01]  /*63f0*/  HMMA.16816.F32.BF16 R80, R68.reuse, R76, RZ ;  /* 0x0000004c4450723c */ /* 0x040fe200000418ff */
[----:B--2---:R-:W-:Y:S01]  /*6400*/  F2FP.BF16.PACK_AB R11, R25, R52 ;  /* 0x00000034190b723e */ /* 0x004fe200000010ff */
[----:B------:R-:W1:Y:S06]  /*6410*/  MUFU.EX2 R42, R42 ;  /* 0x0000002a002a7308 */ /* 0x000e6c0000000800 */
[----:B------:R-:W-:Y:S02]  /*6420*/  HMMA.16816.F32.BF16 R76, R68, R78, RZ ;  /* 0x0000004e444c723c */ /* 0x000fe400000418ff */
[----:B------:R-:W-:Y:S06]  /*6430*/  MUFU.EX2 R41, R41 ;  /* 0x0000002900297308 */ /* 0x000fec0000000800 */
[C---:B------:R-:W-:Y:S02]  /*6440*/  HMMA.16816.F32.BF16 R112, R8.reuse, R12, R112 ;  /* 0x0000000c0870723c */ /* 0x040fe40000041870 */
[----:B------:R-:W2:Y:S06]  /*6450*/  MUFU.EX2 R38, R38 ;  /* 0x0000002600267308 */ /* 0x000eac0000000800 */
        /* <DEDUP_REMOVED lines=8> */
[C---:B------:R-:W-:Y:S02]  /*64e0*/  HMMA.16816.F32.BF16 R104, R68.reuse, R100, RZ ;  /* 0x000000644468723c */ /* 0x040fe400000418ff */
[----:B------:R-:W1:Y:S06]  /*64f0*/  MUFU.EX2 R37, R37 ;  /* 0x0000002500257308 */ /* 0x000e6c0000000800 */
[----:B------:R-:W-:Y:S02]  /*6500*/  HMMA.16816.F32.BF16 R100, R68, R102, RZ ;  /* 0x000000664464723c */ /* 0x000fe400000418ff */
[----:B------:R-:W-:Y:S06]  /*6510*/  MUFU.EX2 R35, R35 ;  /* 0x0000002300237308 */ /* 0x000fec0000000800 */
[C---:B---3--:R-:W-:Y:S02]  /*6520*/  HMMA.16816.F32.BF16 R88, R8.reuse, R12, R88 ;  /* 0x0000000c0858723c */ /* 0x048fe40000041858 */
[----:B------:R-:W3:Y:S06]  /*6530*/  MUFU.EX2 R34, R34 ;  /* 0x0000002200227308 */ /* 0x000eec0000000800 */
[----:B------:R-:W-:Y:S01]  /*6540*/  HMMA.16816.F32.BF16 R84, R8, R14, R84 ;  /* 0x0000000e0854723c */ /* 0x000fe20000041854 */
[----:B------:R-:W1:Y:S01]  /*6550*/  LDSM.16.MT88.4 R12, [R164+0xd400] ;  /* 0x00d40000a40c783b */ /* 0x000e620000004200 */
[----:B------:R-:W-:Y:S06]  /*6560*/  MUFU.EX2 R33, R33 ;  /* 0x0000002100217308 */ /* 0x000fec0000000800 */
[C---:B-----5:R-:W-:Y:S02]  /*6570*/  HMMA.16816.F32.BF16 R72, R68.reuse, R16, RZ ;  /* 0x000000104448723c */ /* 0x060fe400000418ff */
[----:B------:R-:W5:Y:S06]  /*6580*/  MUFU.EX2 R4, R4 ;  /* 0x0000000400047308 */ /* 0x000f6c0000000800 */
[----:B------:R-:W-:Y:S01]  /*6590*/  HMMA.16816.F32.BF16 R68, R68, R18, RZ ;  /* 0x000000124444723c */ /* 0x000fe200000418ff */
[----:B------:R-:W-:Y:S01]  /*65a0*/  LDSM.16.MT88.4 R16, [R116+0xa400] ;  /* 0x00a400007410783b */ /* 0x000fe20000004200 */
[----:B------:R-:W-:Y:S06]  /*65b0*/  MUFU.EX2 R36, R36 ;  /* 0x0000002400247308 */ /* 0x000fec0000000800 */
[C---:B------:R-:W-:Y:S02]  /*65c0*/  HMMA.16816.F32.BF16 R104, R8.reuse, R20, R104 ;  /* 0x000000140868723c */ /* 0x040fe40000041868 */
[----:B------:R-:W2:Y:S06]  /*65d0*/  MUFU.EX2 R5, R5 ;  /* 0x0000000500057308 */ /* 0x000eac0000000800 */
[C---:B------:R-:W-:Y:S01]  /*65e0*/  HMMA.16816.F32.BF16 R100, R8.reuse, R22, R100 ;  /* 0x000000160864723c */ /* 0x040fe20000041864 */
[----:B------:R-:W-:Y:S01]  /*65f0*/  LDSM.16.MT88.4 R20, [R164+0xa400] ;  /* 0x00a40000a414783b */ /* 0x000fe20000004200 */
[----:B------:R-:W-:Y:S06]  /*6600*/  MUFU.EX2 R32, R32 ;  /* 0x0000002000207308 */ /* 0x000fec0000000800 */
[C---:B-1----:R-:W-:Y:S02]  /*6610*/  HMMA.16816.F32.BF16 R80, R8.reuse, R12, R80 ;  /* 0x0000000c0850723c */ /* 0x042fe40000041850 */
[----:B------:R-:W1:Y:S06]  /*6620*/  MUFU.EX2 R3, R3 ;  /* 0x0000000300037308 */ /* 0x000e6c0000000800 */
[C---:B------:R-:W-:Y:S01]  /*6630*/  HMMA.16816.F32.BF16 R76, R8.reuse, R14, R76 ;  /* 0x0000000e084c723c */ /* 0x040fe2000004184c */
[----:B------:R-:W1:Y:S01]  /*6640*/  LDSM.16.MT88.4 R12, [R116+0xd400] ;  /* 0x00d40000740c783b */ /* 0x000e620000004200 */
[----:B------:R-:W-:Y:S08]  /*6650*/  MUFU.EX2 R146, R146 ;  /* 0x0000009200927308 */ /* 0x000ff00000000800 */
[----:B------:R-:W1:Y:S08]  /*6660*/  MUFU.EX2 R145, R145 ;  /* 0x0000009100917308 */ /* 0x000e700000000800 */
[----:B------:R-:W-:Y:S08]  /*6670*/  MUFU.EX2 R143, R143 ;  /* 0x0000008f008f7308 */ /* 0x000ff00000000800 */
[----:B------:R-:W2:Y:S08]  /*6680*/  MUFU.EX2 R142, R142 ;  /* 0x0000008e008e7308 */ /* 0x000eb00000000800 */
[----:B------:R-:W-:Y:S01]  /*6690*/  MUFU.EX2 R144, R144 ;  /* 0x0000009000907308 */ /* 0x000fe20000000800 */
[C---:B-1----:R-:W-:Y:S07]  /*66a0*/  HMMA.16816.F32.BF16 R72, R8.reuse, R12, R72 ;  /* 0x0000000c0848723c */ /* 0x042fee0000041848 */
[----:B------:R-:W1:Y:S01]  /*66b0*/  MUFU.EX2 R141, R141 ;  /* 0x0000008d008d7308 */ /* 0x000e620000000800 */
[----:B------:R-:W-:Y:S01]  /*66c0*/  HMMA.16816.F32.BF16 R68, R8, R14, R68 ;  /* 0x0000000e0844723c */ /* 0x000fe20000041844 */
[----:B------:R-:W1:Y:S06]  /*66d0*/  LDSM.16.MT88.4 R12, [R164+0x9800] ;  /* 0x00980000a40c783b */ /* 0x000e6c0000004200 */
[----:B------:R-:W-:Y:S01]  /*66e0*/  MUFU.EX2 R140, R140 ;  /* 0x0000008c008c7308 */ /* 0x000fe20000000800 */
[----:B------:R-:W-:-:S02]  /*66f0*/  F2FP.BF16.PACK_AB R8, R42, R43 ;  /* 0x0000002b2a08723e */ /* 0x000fc400000010ff */
[----:B--2---:R-:W-:-:S05]  /*6700*/  F2FP.BF16.PACK_AB R10, R38, R41 ;  /* 0x00000029260a723e */ /* 0x004fca00000010ff */
[----:B------:R-:W2:Y:S01]  /*6710*/  MUFU.EX2 R139, R139 ;  /* 0x0000008b008b7308 */ /* 0x000ea20000000800 */
[----:B----4-:R-:W-:Y:S02]  /*6720*/  F2FP.BF16.PACK_AB R9, R39, R44 ;  /* 0x0000002c2709723e */ /* 0x010fe400000010ff */
[----:B------:R-:W-:-:S05]  /*6730*/  F2FP.BF16.PACK_AB R11, R37, R40 ;  /* 0x00000028250b723e */ /* 0x000fca00000010ff */
[----:B------:R-:W-:Y:S08]  /*6740*/  MUFU.EX2 R128, R128 ;  /* 0x0000008000807308 */ /* 0x000ff00000000800 */
[----:B------:R-:W-:Y:S08]  /*6750*/  MUFU.EX2 R149, R149 ;  /* 0x0000009500957308 */ /* 0x000ff00000000800 */
[----:B------:R-:W-:Y:S01]  /*6760*/  MUFU.EX2 R122, R122 ;  /* 0x0000007a007a7308 */ /* 0x000fe20000000800 */
[C---:B-1----:R-:W-:Y:S07]  /*6770*/  HMMA.16816.F32.BF16 R112, R8.reuse, R12, R112 ;  /* 0x0000000c0870723c */ /* 0x042fee0000041870 */
[----:B------:R-:W1:Y:S01]  /*6780*/  MUFU.EX2 R147, R147 ;  /* 0x0000009300937308 */ /* 0x000e620000000800 */
[C---:B------:R-:W-:Y:S01]  /*6790*/  HMMA.16816.F32.BF16 R108, R8.reuse, R14, R108 ;  /* 0x0000000e086c723c */ /* 0x040fe2000004186c */
[----:B------:R-:W4:Y:S06]  /*67a0*/  LDSM.16.MT88.4 R12, [R116+0x9800] ;  /* 0x00980000740c783b */ /* 0x000f2c0000004200 */
[----:B------:R-:W-:Y:S08]  /*67b0*/  MUFU.EX2 R129, R129 ;  /* 0x0000008100817308 */ /* 0x000ff00000000800 */
[----:B------:R-:W-:Y:S08]  /*67c0*/  MUFU.EX2 R120, R120 ;  /* 0x0000007800787308 */ /* 0x000ff00000000800 */
[----:B------:R-:W1:Y:S08]  /*67d0*/  MUFU.EX2 R63, R63 ;  /* 0x0000003f003f7308 */ /* 0x000e700000000800 */
[----:B------:R-:W-:Y:S08]  /*67e0*/  MUFU.EX2 R60, R60 ;  /* 0x0000003c003c7308 */ /* 0x000ff00000000800 */
[----:B------:R-:W-:Y:S01]  /*67f0*/  MUFU.EX2 R65, R65 ;  /* 0x0000004100417308 */ /* 0x000fe20000000800 */
[C---:B----4-:R-:W-:Y:S07]  /*6800*/  HMMA.16816.F32.BF16 R104, R8.reuse, R12, R104 ;  /* 0x0000000c0868723c */ /* 0x050fee0000041868 */
[----:B------:R-:W-:Y:S01]  /*6810*/  MUFU.EX2 R56, R56 ;  /* 0x0000003800387308 */ /* 0x000fe20000000800 */
[C---:B------:R-:W-:Y:S01]  /*6820*/  HMMA.16816.F32.BF16 R100, R8.reuse, R14, R100 ;  /* 0x0000000e0864723c */ /* 0x040fe20000041864 */
[----:B------:R-:W4:Y:S06]  /*6830*/  LDSM.16.MT88.4 R12, [R164+0xb800] ;  /* 0x00b80000a40c783b */ /* 0x000f2c0000004200 */
[----:B------:R-:W-:Y:S08]  /*6840*/  MUFU.EX2 R59, R59 ;  /* 0x0000003b003b7308 */ /* 0x000ff00000000800 */
[----:B------:R-:W-:Y:S08]  /*6850*/  MUFU.EX2 R55, R55 ;  /* 0x0000003700377308 */ /* 0x000ff00000000800 */
[----:B------:R-:W-:Y:S08]  /*6860*/  MUFU.EX2 R50, R51 ;  /* 0x0000003300327308 */ /* 0x000ff00000000800 */
[----:B------:R-:W-:Y:S08]  /*6870*/  MUFU.EX2 R190, R190 ;  /* 0x000000be00be7308 */ /* 0x000ff00000000800 */
[----:B------:R-:W-:Y:S01]  /*6880*/  MUFU.EX2 R47, R47 ;  /* 0x0000002f002f7308 */ /* 0x000fe20000000800 */
[C---:B----4-:R-:W-:Y:S08]  /*6890*/  HMMA.16816.F32.BF16 R96, R8.reuse, R12, R96 ;  /* 0x0000000c0860723c */ /* 0x050ff00000041860 */
[C---:B------:R-:W-:Y:S01]  /*68a0*/  HMMA.16816.F32.BF16 R92, R8.reuse, R14, R92 ;  /* 0x0000000e085c723c */ /* 0x040fe2000004185c */
[----:B------:R-:W4:Y:S07]  /*68b0*/  LDSM.16.MT88.4 R12, [R116+0xb800] ;  /* 0x00b80000740c783b */ /* 0x000f2e0000004200 */
[C---:B----4-:R-:W-:Y:S08]  /*68c0*/  HMMA.16816.F32.BF16 R88, R8.reuse, R12, R88 ;  /* 0x0000000c0858723c */ /* 0x050ff00000041858 */
[C---:B------:R-:W-:Y:S01]  /*68d0*/  HMMA.16816.F32.BF16 R84, R8.reuse, R14, R84 ;  /* 0x0000000e0854723c */ /* 0x040fe20000041854 */
[----:B------:R-:W4:Y:S07]  /*68e0*/  LDSM.16.MT88.4 R12, [R164+0xd800] ;  /* 0x00d80000a40c783b */ /* 0x000f2e0000004200 */
[C---:B----4-:R-:W-:Y:S08]  /*68f0*/  HMMA.16816.F32.BF16 R80, R8.reuse, R12, R80 ;  /* 0x0000000c0850723c */ /* 0x050ff00000041850 */
[C---:B------:R-:W-:Y:S01]  /*6900*/  HMMA.16816.F32.BF16 R76, R8.reuse, R14, R76 ;  /* 0x0000000e084c723c */ /* 0x040fe2000004184c */
[----:B------:R-:W4:Y:S07]  /*6910*/  LDSM.16.MT88.4 R12, [R116+0xd800] ;  /* 0x00d80000740c783b */ /* 0x000f2e0000004200 */
[C---:B----4-:R-:W-:Y:S08]  /*6920*/  HMMA.16816.F32.BF16 R72, R8.reuse, R12, R72 ;  /* 0x0000000c0848723c */ /* 0x050ff00000041848 */
[----:B------:R-:W-:Y:S01]  /*6930*/  HMMA.16816.F32.BF16 R68, R8, R14, R68 ;  /* 0x0000000e0844723c */ /* 0x000fe20000041844 */
[----:B------:R-:W4:Y:S06]  /*6940*/  LDSM.16.MT88.4 R12, [R164+0x9c00] ;  /* 0x009c0000a40c783b */ /* 0x000f2c0000004200 */
[----:B---3--:R-:W-:-:S02]  /*6950*/  F2FP.BF16.PACK_AB R8, R34, R35 ;  /* 0x000000232208723e */ /* 0x008fc400000010ff */
[----:B-----5:R-:W-:Y:S02]  /*6960*/  F2FP.BF16.PACK_AB R10, R4, R33 ;  /* 0x00000021040a723e */ /* 0x020fe400000010ff */
[----:B------:R-:W-:Y:S02]  /*6970*/  F2FP.BF16.PACK_AB R9, R5, R36 ;  /* 0x000000240509723e */ /* 0x000fe400000010ff */
[----:B------:R-:W-:-:S07]  /*6980*/  F2FP.BF16.PACK_AB R11, R3, R32 ;  /* 0x00000020030b723e */ /* 0x000fce00000010ff */
[C---:B----4-:R-:W-:Y:S08]  /*6990*/  HMMA.16816.F32.BF16 R112, R8.reuse, R12, R112 ;  /* 0x0000000c0870723c */ /* 0x050ff00000041870 */
        /* <DEDUP_REMOVED lines=20> */
[----:B--2---:R-:W-:-:S07]  /*6ae0*/  F2FP.BF16.PACK_AB R11, R139, R140 ;  /* 0x0000008c8b0b723e */ /* 0x004fce00000010ff */
[C---:B---3--:R-:W-:Y:S08]  /*6af0*/  HMMA.16816.F32.BF16 R112, R8.reuse, R12, R112 ;  /* 0x0000000c0870723c */ /* 0x048ff00000041870 */
[C---:B------:R-:W-:Y:S01]  /*6b00*/  HMMA.16816.F32.BF16 R108, R8.reuse, R14, R108 ;  /* 0x0000000e086c723c */ /* 0x040fe2000004186c */
[----:B------:R-:W2:Y:S07]  /*6b10*/  LDSM.16.MT88.4 R12, [R116+0xa000] ;  /* 0x00a00000740c783b */ /* 0x000eae0000004200 */
[C---:B--2---:R-:W-:Y:S08]  /*6b20*/  HMMA.16816.F32.BF16 R104, R8.reuse, R12, R104 ;  /* 0x0000000c0868723c */ /* 0x044ff00000041868 */
        /* <DEDUP_REMOVED lines=12> */
[----:B------:R-:W-:Y:S01]  /*6bf0*/  HMMA.16816.F32.BF16 R68, R8, R14, R68 ;  /* 0x0000000e0844723c */ /* 0x000fe20000041844 */
[----:B------:R-:W2:Y:S06]  /*6c00*/  LDSM.16.MT88.4 R12, [R164+0xc400] ;  /* 0x00c40000a40c783b */ /* 0x000eac0000004200 */
[----:B------:R-:W-:Y:S01]  /*6c10*/  FADD.FTZ R8, R121, R66 ;  /* 0x0000004279087221 */ /* 0x000fe20000010000 */
[----:B-1----:R-:W-:Y:S01]  /*6c20*/  F2FP.BF16.PACK_AB R10, R147, R122 ;  /* 0x0000007a930a723e */ /* 0x002fe200000010ff */
[----:B------:R-:W1:Y:S01]  /*6c30*/  MUFU.EX2 R66, R127 ;  /* 0x0000007f00427308 */ /* 0x000e620000000800 */
[----:B------:R-:W-:Y:S01]  /*6c40*/  F2FP.BF16.PACK_AB R11, R63, R120 ;  /* 0x000000783f0b723e */ /* 0x000fe200000010ff */
[----:B------:R-:W-:Y:S01]  /*6c50*/  FADD.FTZ R67, R67, R8 ;  /* 0x0000000843437221 */ /* 0x000fe20000010000 */
[----:B------:R-:W-:-:S03]  /*6c60*/  F2FP.BF16.PACK_AB R8, R149, R128 ;  /* 0x000000809508723e */ /* 0x000fc600000010ff */
[----:B------:R-:W-:-:S04]  /*6c70*/  FADD.FTZ R62, R62, R67 ;  /* 0x000000433e3e7221 */ /* 0x000fc80000010000 */
[----:B------:R-:W-:Y:S02]  /*6c80*/  FADD.FTZ R67, R61, R62 ;  /* 0x0000003e3d437221 */ /* 0x000fe40000010000 */
[----:B------:R-:W-:Y:S02]  /*6c90*/  FFMA.FTZ R61, R54, c[0x0][0x23c], -R29 ;  /* 0x00008f00363d7a23 */ /* 0x000fe4000001081d */
[----:B------:R-:W-:Y:S01]  /*6ca0*/  FFMA.FTZ R54, R57, c[0x0][0x23c], -R26 ;  /* 0x00008f0039367a23 */ /* 0x000fe2000001081a */
[----:B-1----:R-:W-:Y:S01]  /*6cb0*/  F2FP.BF16.PACK_AB R9, R66, R129 ;  /* 0x000000814209723e */ /* 0x002fe200000010ff */
[----:B------:R-:W-:Y:S02]  /*6cc0*/  FADD.FTZ R28, R28, R67 ;  /* 0x000000431c1c7221 */ /* 0x000fe40000010000 */
[----:B------:R-:W1:Y:S01]  /*6cd0*/  MUFU.EX2 R61, R61 ;  /* 0x0000003d003d7308 */ /* 0x000e620000000800 */
[----:B------:R-:W-:Y:S02]  /*6ce0*/  FFMA.FTZ R57, R48, c[0x0][0x23c], -R29 ;  /* 0x00008f0030397a23 */ /* 0x000fe4000001081d */
[----:B------:R-:W-:Y:S01]  /*6cf0*/  FADD.FTZ R27, R27, R28 ;  /* 0x0000001c1b1b7221 */ /* 0x000fe20000010000 */
[C---:B------:R-:W-:Y:S03]  /*6d00*/  HMMA.16816.F32.BF16 R112, R8.reuse, R20, R112 ;  /* 0x000000140870723c */ /* 0x040fe60000041870 */
[----:B------:R-:W-:Y:S01]  /*6d10*/  FADD.FTZ R48, R24, R27 ;  /* 0x0000001b18307221 */ /* 0x000fe20000010000 */
[----:B------:R-:W3:Y:S03]  /*6d20*/  MUFU.EX2 R54, R54 ;  /* 0x0000003600367308 */ /* 0x000ee60000000800 */
[----:B------:R-:W-:Y:S01]  /*6d30*/  FADD.FTZ R43, R43, R48 ;  /* 0x000000302b2b7221 */ /* 0x000fe20000010000 */
[----:B------:R-:W-:Y:S01]  /*6d40*/  HMMA.16816.F32.BF16 R108, R8, R22, R108 ;  /* 0x00000016086c723c */ /* 0x000fe2000004186c */
[----:B------:R-:W4:Y:S02]  /*6d50*/  LDSM.16.MT88.4 R20, [R116+0xc400] ;  /* 0x00c400007414783b */ /* 0x000f240000004200 */
[----:B------:R-:W-:-:S04]  /*6d60*/  FADD.FTZ R42, R42, R43 ;  /* 0x0000002b2a2a7221 */ /* 0x000fc80000010000 */
[----:B------:R-:W-:Y:S01]  /*6d70*/  FADD.FTZ R41, R41, R42 ;  /* 0x0000002a29297221 */ /* 0x000fe20000010000 */
[----:B--2---:R-:W-:Y:S03]  /*6d80*/  HMMA.16816.F32.BF16 R96, R8, R12, R96 ;  /* 0x0000000c0860723c */ /* 0x004fe60000041860 */
        /* <DEDUP_REMOVED lines=9> */
[----:B------:R-:W-:Y:S01]  /*6e20*/  HMMA.16816.F32.BF16 R100, R8, R18, R100 ;  /* 0x000000120864723c */ /* 0x000fe20000041864 */
[----:B------:R-:W5:Y:S02]  /*6e30*/  LDSM.16.MT88.4 R16, [R116+0xe400] ;  /* 0x00e400007410783b */ /* 0x000f640000004200 */
[----:B------:R-:W-:-:S05]  /*6e40*/  FADD.FTZ R4, R145, R4 ;  /* 0x0000000491047221 */ /* 0x000fca0000010000 */
[C---:B----4-:R-:W-:Y:S08]  /*6e50*/  HMMA.16816.F32.BF16 R88, R8.reuse, R20, R88 ;  /* 0x000000140858723c */ /* 0x050ff00000041858 */
[C---:B------:R-:W-:Y:S01]  /*6e60*/  HMMA.16816.F32.BF16 R84, R8.reuse, R22, R84 ;  /* 0x000000160854723c */ /* 0x040fe20000041854 */
[----:B------:R-:W4:Y:S07]  /*6e70*/  LDSM.16.MT88.4 R20, [R116+0xe800] ;  /* 0x00e800007414783b */ /* 0x000f2e0000004200 */
[C---:B--2---:R-:W-:Y:S08]  /*6e80*/  HMMA.16816.F32.BF16 R80, R8.reuse, R12, R80 ;  /* 0x0000000c0850723c */ /* 0x044ff00000041850 */
[C---:B------:R-:W-:Y:S01]  /*6e90*/  HMMA.16816.F32.BF16 R76, R8.reuse, R14, R76 ;  /* 0x0000000e084c723c */ /* 0x040fe2000004184c */
[----:B------:R-:W2:Y:S07]  /*6ea0*/  LDSM.16.MT88.4 R12, [R164+0xa800] ;  /* 0x00a80000a40c783b */ /* 0x000eae0000004200 */
[C---:B-----5:R-:W-:Y:S07]  /*6eb0*/  HMMA.16816.F32.BF16 R72, R8.reuse, R16, R72 ;  /* 0x000000100848723c */ /* 0x060fee0000041848 */
[----:B------:R-:W-:Y:S01]  /*6ec0*/  FADD.FTZ R17, R53, R64 ;  /* 0x0000004035117221 */ /* 0x000fe20000010000 */
[----:B------:R-:W-:Y:S01]  /*6ed0*/  HMMA.16816.F32.BF16 R68, R8, R18, R68 ;  /* 0x000000120844723c */ /* 0x000fe20000041844 */
[----:B------:R-:W-:-:S02]  /*6ee0*/  FFMA.FTZ R53, R46, c[0x0][0x23c], -R29 ;  /* 0x00008f002e357a23 */ /* 0x000fc4000001081d */
[----:B------:R-:W-:Y:S02]  /*6ef0*/  FADD.FTZ R52, R52, R17 ;  /* 0x0000001134347221 */ /* 0x000fe40000010000 */
[----:B------:R-:W5:Y:S01]  /*6f00*/  LDSM.16.MT88.4 R16, [R116+0xc800] ;  /* 0x00c800007410783b */ /* 0x000f620000004200 */
[--C-:B------:R-:W-:Y:S01]  /*6f10*/  FFMA.FTZ R46, R45, c[0x0][0x23c], -R26.reuse ;  /* 0x00008f002d2e7a23 */ /* 0x100fe2000001081a */
[----:B------:R-:W-:Y:S01]  /*6f20*/  F2FP.BF16.PACK_AB R8, R65, R60 ;  /* 0x0000003c4108723e */ /* 0x000fe200000010ff */
[----:B------:R-:W-:Y:S01]  /*6f30*/  FFMA.FTZ R45, R31, c[0x0][0x23c], -R26 ;  /* 0x00008f001f2d7a23 */ /* 0x000fe2000001081a */
[----:B-1----:R-:W-:Y:S01]  /*6f40*/  F2FP.BF16.PACK_AB R10, R61, R56 ;  /* 0x000000383d0a723e */ /* 0x002fe200000010ff */
[----:B------:R-:W-:Y:S01]  /*6f50*/  FADD.FTZ R51, R25, R52 ;  /* 0x0000003419337221 */ /* 0x000fe20000010000 */
[----:B---3--:R-:W-:Y:S01]  /*6f60*/  F2FP.BF16.PACK_AB R9, R54, R59 ;  /* 0x0000003b3609723e */ /* 0x008fe200000010ff */
[----:B------:R-:W1:Y:S01]  /*6f70*/  LDSM.16.MT88.4 R28, [R116+0xa800] ;  /* 0x00a80000741c783b */ /* 0x000e620000004200 */
[----:B------:R-:W-:Y:S01]  /*6f80*/  F2FP.BF16.PACK_AB R11, R50, R55 ;  /* 0x00000037320b723e */ /* 0x000fe200000010ff */
[----:B------:R-:W-:Y:S01]  /*6f90*/  FADD.FTZ R44, R44, R51 ;  /* 0x000000332c2c7221 */ /* 0x000fe20000010000 */
[----:B------:R-:W-:Y:S01]  /*6fa0*/  MUFU.EX2 R46, R46 ;  /* 0x0000002e002e7308 */ /* 0x000fe20000000800 */
[----:B------:R-:W-:Y:S02]  /*6fb0*/  LDSM.16.MT88.4 R24, [R164+0xc800] ;  /* 0x00c80000a418783b */ /* 0x000fe40000004200 */
[----:B------:R-:W-:-:S02]  /*6fc0*/  FADD.FTZ R39, R39, R44 ;  /* 0x0000002c27277221 */ /* 0x000fc40000010000 */
[C---:B----4-:R-:W-:Y:S02]  /*6fd0*/  HMMA.16816.F32.BF16 R72, R8.reuse, R20, R72 ;  /* 0x000000140848723c */ /* 0x050fe40000041848 */
[----:B------:R-:W-:Y:S01]  /*6fe0*/  FADD.FTZ R40, R40, R39 ;  /* 0x0000002728287221 */ /* 0x000fe20000010000 */
[----:B------:R-:W-:Y:S03]  /*6ff0*/  MUFU.EX2 R45, R45 ;  /* 0x0000002d002d7308 */ /* 0x000fe60000000800 */
[----:B------:R-:W-:Y:S02]  /*7000*/  FADD.FTZ R37, R37, R40 ;  /* 0x0000002825257221 */ /* 0x000fe40000010000 */
[----:B--2---:R-:W-:Y:S02]  /*7010*/  HMMA.16816.F32.BF16 R112, R8, R12, R112 ;  /* 0x0000000c0870723c */ /* 0x004fe40000041870 */
[----:B------:R-:W-:-:S04]  /*7020*/  FADD.FTZ R36, R36, R37 ;  /* 0x0000002524247221 */ /* 0x000fc80000010000 */
[----:B------:R-:W-:Y:S02]  /*7030*/  FADD.FTZ R5, R5, R36 ;  /* 0x0000002405057221 */ /* 0x000fe40000010000 */
[----:B------:R-:W-:Y:S01]  /*7040*/  HMMA.16816.F32.BF16 R108, R8, R14, R108 ;  /* 0x0000000e086c723c */ /* 0x000fe2000004186c */
[----:B------:R-:W2:Y:S01]  /*7050*/  LDSM.16.MT88.4 R12, [R164+0xe800] ;  /* 0x00e80000a40c783b */ /* 0x000ea20000004200 */
[----:B------:R-:W-:-:S04]  /*7060*/  FADD.FTZ R32, R32, R5 ;  /* 0x0000000520207221 */ /* 0x000fc80000010000 */
[----:B------:R-:W-:Y:S02]  /*7070*/  FADD.FTZ R3, R3, R32 ;  /* 0x0000002003037221 */ /* 0x000fe40000010000 */
[C---:B------:R-:W-:Y:S01]  /*7080*/  HMMA.16816.F32.BF16 R68, R8.reuse, R22, R68 ;  /* 0x000000160844723c */ /* 0x040fe20000041844 */
[----:B------:R-:W-:Y:S01]  /*7090*/  LDSM.16.MT88.4 R20, [R116+0xcc00] ;  /* 0x00cc00007414783b */ /* 0x000fe20000004200 */
[----:B------:R-:W-:Y:S02]  /*70a0*/  FADD.FTZ R144, R144, R3 ;  /* 0x0000000390907221 */ /* 0x000fe40000010000 */
        /* <DEDUP_REMOVED lines=8> */
[----:B------:R-:W3:Y:S01]  /*7130*/  LDSM.16.MT88.4 R16, [R116+0xac00] ;  /* 0x00ac00007410783b */ /* 0x000ee20000004200 */
[----:B------:R-:W-:Y:S02]  /*7140*/  FADD.FTZ R149, R149, R128 ;  /* 0x0000008095957221 */ /* 0x000fe40000010000 */
[----:B------:R-:W-:Y:S02]  /*7150*/  FADD.FTZ R129, R129, R140 ;  /* 0x0000008c81817221 */ /* 0x000fe40000010000 */
[----:B------:R-:W-:-:S02]  /*7160*/  FADD.FTZ R122, R122, R149 ;  /* 0x000000957a7a7221 */ /* 0x000fc40000010000 */
[C---:B-1----:R-:W-:Y:S01]  /*7170*/  HMMA.16816.F32.BF16 R104, R8.reuse, R28, R104 ;  /* 0x0000001c0868723c */ /* 0x042fe20000041868 */
[----:B------:R-:W-:Y:S01]  /*7180*/  MUFU.EX2 R28, R58 ;  /* 0x0000003a001c7308 */ /* 0x000fe20000000800 */
[----:B------:R-:W-:Y:S02]  /*7190*/  FADD.FTZ R129, R66, R129 ;  /* 0x0000008142817221 */ /* 0x000fe40000010000 */
[----:B------:R-:W-:Y:S02]  /*71a0*/  FADD.FTZ R147, R147, R122 ;  /* 0x0000007a93937221 */ /* 0x000fe40000010000 */
[----:B------:R-:W-:Y:S02]  /*71b0*/  FADD.FTZ R120, R120, R129 ;  /* 0x0000008178787221 */ /* 0x000fe40000010000 */
[----:B------:R-:W-:Y:S01]  /*71c0*/  HMMA.16816.F32.BF16 R100, R8, R30, R100 ;  /* 0x0000001e0864723c */ /* 0x000fe20000041864 */
[----:B------:R-:W1:Y:S01]  /*71d0*/  MUFU.EX2 R31, R57 ;  /* 0x00000039001f7308 */ /* 0x000e620000000800 */
[----:B------:R-:W-:-:S02]  /*71e0*/  FADD.FTZ R120, R63, R120 ;  /* 0x000000783f787221 */ /* 0x000fc40000010000 */
[----:B------:R-:W-:Y:S02]  /*71f0*/  FADD.FTZ R60, R60, R147 ;  /* 0x000000933c3c7221 */ /* 0x000fe40000010000 */
[----:B------:R-:W-:Y:S02]  /*7200*/  FADD.FTZ R59, R59, R120 ;  /* 0x000000783b3b7221 */ /* 0x000fe40000010000 */
[----:B--2---:R-:W-:Y:S01]  /*7210*/  HMMA.16816.F32.BF16 R80, R8, R12, R80 ;  /* 0x0000000c0850723c */ /* 0x004fe20000041850 */
[----:B------:R-:W2:Y:S01]  /*7220*/  MUFU.EX2 R29, R53 ;  /* 0x00000035001d7308 */ /* 0x000ea20000000800 */
[----:B------:R-:W-:Y:S02]  /*7230*/  FADD.FTZ R65, R65, R60 ;  /* 0x0000003c41417221 */ /* 0x000fe40000010000 */
[----:B------:R-:W-:Y:S02]  /*7240*/  FADD.FTZ R54, R54, R59 ;  /* 0x0000003b36367221 */ /* 0x000fe40000010000 */
[----:B------:R-:W-:-:S02]  /*7250*/  FADD.FTZ R56, R56, R65 ;  /* 0x0000004138387221 */ /* 0x000fc40000010000 */
[C---:B------:R-:W-:Y:S01]  /*7260*/  HMMA.16816.F32.BF16 R76, R8.reuse, R14, R76 ;  /* 0x0000000e084c723c */ /* 0x040fe2000004184c */
[----:B------:R-:W4:Y:S01]  /*7270*/  LDSM.16.MT88.4 R12, [R164+0xcc00] ;  /* 0x00cc0000a40c783b */ /* 0x000f220000004200 */
[----:B------:R-:W5:Y:S01]  /*7280*/  MUFU.EX2 R30, R49 ;  /* 0x00000031001e7308 */ /* 0x000f620000000800 */
[----:B------:R-:W-:Y:S02]  /*7290*/  FADD.FTZ R55, R55, R54 ;  /* 0x0000003637377221 */ /* 0x000fe40000010000 */
[----:B------:R-:W-:Y:S02]  /*72a0*/  FADD.FTZ R61, R61, R56 ;  /* 0x000000383d3d7221 */ /* 0x000fe40000010000 */
[----:B------:R-:W-:Y:S01]  /*72b0*/  FADD.FTZ R55, R50, R55 ;  /* 0x0000003732377221 */ /* 0x000fe20000010000 */
[C---:B------:R-:W-:Y:S08]  /*72c0*/  HMMA.16816.F32.BF16 R96, R8.reuse, R24, R96 ;  /* 0x000000180860723c */ /* 0x040ff00000041860 */
[----:B------:R-:W-:Y:S01]  /*72d0*/  HMMA.16816.F32.BF16 R92, R8, R26, R92 ;  /* 0x0000001a085c723c */ /* 0x000fe2000004185c */
[----:B------:R-:W4:Y:S06]  /*72e0*/  LDSM.16.MT88.4 R24, [R164+0xac00] ;  /* 0x00ac0000a418783b */ /* 0x000f2c0000004200 */
[----:B-1----:R-:W-:Y:S01]  /*72f0*/  F2FP.BF16.PACK_AB R8, R31, R28 ;  /* 0x0000001c1f08723e */ /* 0x002fe200000010ff */
[----:B------:R-:W-:Y:S01]  /*7300*/  FADD.FTZ R28, R28, R61 ;  /* 0x0000003d1c1c7221 */ /* 0x000fe20000010000 */
[----:B--2---:R-:W-:-:S02]  /*7310*/  F2FP.BF16.PACK_AB R10, R190, R29 ;  /* 0x0000001dbe0a723e */ /* 0x004fc400000010ff */
[----:B-----5:R-:W-:Y:S01]  /*7320*/  F2FP.BF16.PACK_AB R9, R47, R30 ;  /* 0x0000001e2f09723e */ /* 0x020fe200000010ff */
[----:B------:R-:W-:Y:S01]  /*7330*/  FADD.FTZ R30, R30, R55 ;  /* 0x000000371e1e7221 */ /* 0x000fe20000010000 */
[----:B------:R-:W-:Y:S01]  /*7340*/  F2FP.BF16.PACK_AB R11, R45, R46 ;  /* 0x0000002e2d0b723e */ /* 0x000fe200000010ff */
[----:B------:R-:W-:Y:S02]  /*7350*/  FADD.FTZ R28, R31, R28 ;  /* 0x0000001c1f1c7221 */ /* 0x000fe40000010000 */
[----:B------:R-:W-:Y:S02]  /*7360*/  FADD.FTZ R47, R47, R30 ;  /* 0x0000001e2f2f7221 */ /* 0x000fe40000010000 */
[----:B------:R-:W-:Y:S02]  /*7370*/  FADD.FTZ R29, R29, R28 ;  /* 0x0000001c1d1d7221 */ /* 0x000fe40000010000 */
[----:B---3--:R-:W-:Y:S01]  /*7380*/  HMMA.16816.F32.BF16 R104, R8, R16, R104 ;  /* 0x000000100868723c */ /* 0x008fe20000041868 */
[----:B------:R-:W-:-:S02]  /*7390*/  FADD.FTZ R46, R46, R47 ;  /* 0x0000002f2e2e7221 */ /* 0x000fc40000010000 */
[----:B------:R-:W-:Y:S02]  /*73a0*/  FADD.FTZ R190, R190, R29 ;  /* 0x0000001dbebe7221 */ /* 0x000fe40000010000 */
[----:B------:R-:W-:-:S03]  /*73b0*/  FADD.FTZ R189, R45, R46 ;  /* 0x0000002e2dbd7221 */ /* 0x000fc60000010000 */
[C---:B------:R-:W-:Y:S01]  /*73c0*/  HMMA.16816.F32.BF16 R100, R8.reuse, R18, R100 ;  /* 0x000000120864723c */ /* 0x040fe20000041864 */
[----:B------:R-:W1:Y:S07]  /*73d0*/  LDSM.16.MT88.4 R16, [R164+0xec00] ;  /* 0x00ec0000a410783b */ /* 0x000e6e0000004200 */
[C---:B----4-:R-:W-:Y:S08]  /*73e0*/  HMMA.16816.F32.BF16 R96, R8.reuse, R12, R96 ;  /* 0x0000000c0860723c */ /* 0x050ff00000041860 */
[C---:B------:R-:W-:Y:S01]  /*73f0*/  HMMA.16816.F32.BF16 R92, R8.reuse, R14, R92 ;  /* 0x0000000e085c723c */ /* 0x040fe2000004185c */
[----:B------:R-:W2:Y:S07]  /*7400*/  LDSM.16.MT88.4 R12, [R116+0xec00] ;  /* 0x00ec0000740c783b */ /* 0x000eae0000004200 */
[C---:B------:R-:W-:Y:S08]  /*7410*/  HMMA.16816.F32.BF16 R112, R8.reuse, R24, R112 ;  /* 0x000000180870723c */ /* 0x040ff00000041870 */
[C---:B------:R-:W-:Y:S08]  /*7420*/  HMMA.16816.F32.BF16 R108, R8.reuse, R26, R108 ;  /* 0x0000001a086c723c */ /* 0x040ff0000004186c */
[C---:B------:R-:W-:Y:S08]  /*7430*/  HMMA.16816.F32.BF16 R88, R8.reuse, R20, R88 ;  /* 0x000000140858723c */ /* 0x040ff00000041858 */
[C---:B------:R-:W-:Y:S08]  /*7440*/  HMMA.16816.F32.BF16 R84, R8.reuse, R22, R84 ;  /* 0x000000160854723c */ /* 0x040ff00000041854 */
[C---:B-1----:R-:W-:Y:S08]  /*7450*/  HMMA.16816.F32.BF16 R80, R8.reuse, R16, R80 ;  /* 0x000000100850723c */ /* 0x042ff00000041850 */
[C---:B------:R-:W-:Y:S08]  /*7460*/  HMMA.16816.F32.BF16 R76, R8.reuse, R18, R76 ;  /* 0x00000012084c723c */ /* 0x040ff0000004184c */
[C---:B--2---:R-:W-:Y:S08]  /*7470*/  HMMA.16816.F32.BF16 R72, R8.reuse, R12, R72 ;  /* 0x0000000c0848723c */ /* 0x044ff00000041848 */
        /* <DEDUP_REMOVED lines=64> */
.L_x_759:
[----:B------:R-:W-:-:S04]  /*7880*/  LEA R9, -R7, RZ, 0x7 ;  /* 0x000000ff07097211 */ /* 0x000fc800078e39ff */
[----:B------:R-:W-:Y:S02]  /*7890*/  SHF.R.S32.HI R5, RZ, 0x1f, R9 ;  /* 0x0000001fff057819 */ /* 0x000fe40000011409 */
.L_x_760:
[----:B------:R-:W-:Y:S02]  /*78a0*/  ISETP.GE.AND P3, PT, R169, c[0x0][0x220], PT ;  /* 0x00008800a9007a0c */ /* 0x000fe40003f66270 */
        /* <DEDUP_REMOVED lines=245> */
[----:B------:R-:W-:Y:S01]  /*8800*/  HMMA.16816.F32.BF16 R60, R128, R126, R60 ;  /* 0x0000007e803c723c */ /* 0x000fe2000004183c */
[----:B------:R-:W2:Y:S07]  /*8810*/  LDSM.16.M88.4 R124, [R118+0x7800] ;  /* 0x00780000767c783b */ /* 0x000eae0000000200 */
[----:B------:R-:W-:-:S02]  /*8820*/  FMUL.FTZ R54, R54, c[0x0][0x2ec] ;  /* 0x0000bb0036367a20 */ /* 0x000fc40000410000 */
[----:B------:R-:W-:-:S06]  /*8830*/  FMUL.FTZ R55, R55, c[0x0][0x2ec] ;  /* 0x0000bb0037377a20 */ /* 0x000fcc0000410000 */
[----:B------:R-:W-:Y:S02]  /*8840*/  FMUL.FTZ R3, R66, c[0x0][0x2ec] ;  /* 0x0000bb0042037a20 */ /* 0x000fe40000410000 */
[----:B------:R-:W-:Y:S02]  /*8850*/  FMUL.FTZ R66, R67, c[0x0][0x2ec] ;  /* 0x0000bb0043427a20 */ /* 0x000fe40000410000 */
[----:B------:R-:W-:Y:S02]  /*8860*/  FMUL.FTZ R64, R64, c[0x0][0x2ec] ;  /* 0x0000bb0040407a20 */ /* 0x000fe40000410000 */
[----:B------:R-:W-:Y:S01]  /*8870*/  FMUL.FTZ R65, R65, c[0x0][0x2ec] ;  /* 0x0000bb0041417a20 */ /* 0x000fe20000410000 */
[----:B------:R-:W-:Y:S01]  /*8880*/  MUFU.TANH R3, R3 ;  /* 0x0000000300037308 */ /* 0x000fe20000002400 */
[----:B------:R-:W-:Y:S01]  /*8890*/  FMUL.FTZ R60, R60, c[0x0][0x2ec] ;  /* 0x0000bb003c3c7a20 */ /* 0x000fe20000410000 */
[----:B-1----:R-:W-:Y:S01]  /*88a0*/  HMMA.16816.F32.BF16 R40, R128, R120, R40 ;  /* 0x000000788028723c */ /* 0x002fe20000041828 */
[----:B------:R-:W-:-:S02]  /*88b0*/  FMUL.FTZ R67, R61, c[0x0][0x2ec] ;  /* 0x0000bb003d437a20 */ /* 0x000fc40000410000 */
[----:B------:R-:W-:Y:S02]  /*88c0*/  FMUL.FTZ R61, R62, c[0x0][0x2ec] ;  /* 0x0000bb003e3d7a20 */ /* 0x000fe40000410000 */
[----:B------:R-:W-:Y:S01]  /*88d0*/  FMUL.FTZ R62, R56, c[0x0][0x2ec] ;  /* 0x0000bb00383e7a20 */ /* 0x000fe20000410000 */
[----:B------:R-:W1:Y:S01]  /*88e0*/  MUFU.TANH R60, R60 ;  /* 0x0000003c003c7308 */ /* 0x000e620000002400 */
[----:B------:R-:W-:Y:S01]  /*88f0*/  FMUL.FTZ R56, R57, c[0x0][0x2ec] ;  /* 0x0000bb0039387a20 */ /* 0x000fe20000410000 */
[C---:B------:R-:W-:Y:S01]  /*8900*/  HMMA.16816.F32.BF16 R36, R128.reuse, R122, R36 ;  /* 0x0000007a8024723c */ /* 0x040fe20000041824 */
[----:B------:R-:W3:Y:S01]  /*8910*/  LDSM.16.M88.4 R120, [R118+0x8400] ;  /* 0x008400007678783b */ /* 0x000ee20000000200 */
[----:B------:R-:W-:Y:S02]  /*8920*/  FMUL.FTZ R57, R58, c[0x0][0x2ec] ;  /* 0x0000bb003a397a20 */ /* 0x000fe40000410000 */
[----:B------:R-:W-:Y:S02]  /*8930*/  FMUL.FTZ R63, R63, c[0x0][0x2ec] ;  /* 0x0000bb003f3f7a20 */ /* 0x000fe40000410000 */
[----:B------:R-:W4:Y:S02]  /*8940*/  MUFU.TANH R61, R61 ;  /* 0x0000003d003d7308 */ /* 0x000f240000002400 */
[C---:B--2---:R-:W-:Y:S06]  /*8950*/  HMMA.16816.F32.BF16 R48, R128.reuse, R124, R48 ;  /* 0x0000007c8030723c */ /* 0x044fec0000041830 */
[----:B------:R-:W2:Y:S02]  /*8960*/  MUFU.TANH R62, R62 ;  /* 0x0000003e003e7308 */ /* 0x000ea40000002400 */
[----:B------:R-:W-:Y:S01]  /*8970*/  HMMA.16816.F32.BF16 R44, R128, R126, R44 ;  /* 0x0000007e802c723c */ /* 0x000fe2000004182c */
[----:B------:R-:W5:Y:S01]  /*8980*/  LDSM.16.M88.4 R124, [R118+0x8000] ;  /* 0x00800000767c783b */ /* 0x000f620000000200 */
[----:B------:R-:W-:-:S02]  /*8990*/  FMUL.FTZ R40, R40, c[0x0][0x2ec] ;  /* 0x0000bb0028287a20 */ /* 0x000fc40000410000 */
[----:B------:R-:W-:Y:S02]  /*89a0*/  FMUL.FTZ R42, R42, c[0x0][0x2ec] ;  /* 0x0000bb002a2a7a20 */ /* 0x000fe40000410000 */
[----:B------:R-:W1:Y:S01]  /*89b0*/  MUFU.TANH R57, R57 ;  /* 0x0000003900397308 */ /* 0x000e620000002400 */
[----:B------:R-:W-:Y:S02]  /*89c0*/  FMUL.FTZ R41, R41, c[0x0][0x2ec] ;  /* 0x0000bb0029297a20 */ /* 0x000fe40000410000 */
[----:B------:R-:W-:Y:S02]  /*89d0*/  FMUL.FTZ R193, R36, c[0x0][0x2ec] ;  /* 0x0000bb0024c17a20 */ /* 0x000fe40000410000 */
[----:B------:R-:W-:Y:S02]  /*89e0*/  FMUL.FTZ R37, R37, c[0x0][0x2ec] ;  /* 0x0000bb0025257a20 */ /* 0x000fe40000410000 */
[----:B------:R-:W-:Y:S01]  /*89f0*/  FMUL.FTZ R38, R38, c[0x0][0x2ec] ;  /* 0x0000bb0026267a20 */ /* 0x000fe20000410000 */
[----:B------:R-:W-:Y:S01]  /*8a00*/  MUFU.TANH R195, R40 ;  /* 0x0000002800c37308 */ /* 0x000fe20000002400 */
[----:B------:R-:W-:-:S02]  /*8a10*/  FMUL.FTZ R43, R43, c[0x0][0x2ec] ;  /* 0x0000bb002b2b7a20 */ /* 0x000fc40000410000 */
[----:B------:R-:W-:Y:S02]  /*8a20*/  FMUL.FTZ R48, R48, c[0x0][0x2ec] ;  /* 0x0000bb0030307a20 */ /* 0x000fe40000410000 */
[----:B------:R-:W-:Y:S02]  /*8a30*/  FMUL.FTZ R50, R50, c[0x0][0x2ec] ;  /* 0x0000bb0032327a20 */ /* 0x000fe40000410000 */
[----:B------:R-:W-:Y:S01]  /*8a40*/  FMUL.FTZ R49, R49, c[0x0][0x2ec] ;  /* 0x0000bb0031317a20 */ /* 0x000fe20000410000 */
[----:B------:R1:W-:Y:S01]  /*8a50*/  MUFU.TANH R197, R37 ;  /* 0x0000002500c57308 */ /* 0x0003e20000002400 */
[----:B------:R-:W-:Y:S01]  /*8a60*/  FMUL.FTZ R51, R51, c[0x0][0x2ec] ;  /* 0x0000bb0033337a20 */ /* 0x000fe20000410000 */
[----:B---3--:R-:W-:Y:S01]  /*8a70*/  HMMA.16816.F32.BF16 R24, R128, R120, R24 ;  /* 0x000000788018723c */ /* 0x008fe20000041818 */
[----:B------:R-:W-:Y:S02]  /*8a80*/  FMUL.FTZ R44, R44, c[0x0][0x2ec] ;  /* 0x0000bb002c2c7a20 */ /* 0x000fe40000410000 */
[----:B------:R-:W-:-:S03]  /*8a90*/  FMUL.FTZ R46, R46, c[0x0][0x2ec] ;  /* 0x0000bb002e2e7a20 */ /* 0x000fc60000410000 */
[----:B------:R-:W-:Y:S01]  /*8aa0*/  MUFU.TANH R198, R50 ;  /* 0x0000003200c67308 */ /* 0x000fe20000002400 */
[----:B------:R-:W-:Y:S01]  /*8ab0*/  FMUL.FTZ R45, R45, c[0x0][0x2ec] ;  /* 0x0000bb002d2d7a20 */ /* 0x000fe20000410000 */
[C---:B------:R-:W-:Y:S01]  /*8ac0*/  HMMA.16816.F32.BF16 R20, R128.reuse, R122, R20 ;  /* 0x0000007a8014723c */ /* 0x040fe20000041814 */
[----:B------:R-:W3:Y:S01]  /*8ad0*/  LDSM.16.M88.4 R120, [R118+0x8c00] ;  /* 0x008c00007678783b */ /* 0x000ee20000000200 */
[----:B------:R-:W-:Y:S02]  /*8ae0*/  FMUL.FTZ R47, R47, c[0x0][0x2ec] ;  /* 0x0000bb002f2f7a20 */ /* 0x000fe40000410000 */
[----:B------:R-:W-:Y:S02]  /*8af0*/  FMUL.FTZ R39, R39, c[0x0][0x2ec] ;  /* 0x0000bb0027277a20 */ /* 0x000fe40000410000 */
[----:B------:R-:W-:Y:S02]  /*8b00*/  MUFU.TANH R200, R42 ;  /* 0x0000002a00c87308 */ /* 0x000fe40000002400 */
[C---:B-----5:R-:W-:Y:S06]  /*8b10*/  HMMA.16816.F32.BF16 R32, R128.reuse, R124, R32 ;  /* 0x0000007c8020723c */ /* 0x060fec0000041820 */
[----:B------:R-:W-:Y:S02]  /*8b20*/  MUFU.TANH R193, R193 ;  /* 0x000000c100c17308 */ /* 0x000fe40000002400 */
[----:B------:R-:W-:Y:S01]  /*8b30*/  HMMA.16816.F32.BF16 R28, R128, R126, R28 ;  /* 0x0000007e801c723c */ /* 0x000fe2000004181c */
[----:B------:R-:W5:Y:S01]  /*8b40*/  LDSM.16.M88.4 R124, [R118+0x8800] ;  /* 0x00880000767c783b */ /* 0x000f620000000200 */
[----:B------:R-:W-:Y:S01]  /*8b50*/  FMUL.FTZ R141, R24, c[0x0][0x2ec] ;  /* 0x0000bb00188d7a20 */ /* 0x000fe20000410000 */
[----:B------:R-:W-:-:S04]  /*8b60*/  DEPBAR.LE SB0, 0x0 ;  /* 0x000080000000791a */ /* 0x000fc80000000000 */
[----:B------:R-:W-:Y:S01]  /*8b70*/  MUFU.TANH R196, R38 ;  /* 0x0000002600c47308 */ /* 0x000fe20000002400 */
[----:B------:R-:W-:Y:S02]  /*8b80*/  FMUL.FTZ R143, R20, c[0x0][0x2ec] ;  /* 0x0000bb00148f7a20 */ /* 0x000fe40000410000 */
[----:B------:R-:W-:Y:S02]  /*8b90*/  FMUL.FTZ R26, R26, c[0x0][0x2ec] ;  /* 0x0000bb001a1a7a20 */ /* 0x000fe40000410000 */
[----:B------:R-:W-:Y:S02]  /*8ba0*/  FMUL.FTZ R22, R22, c[0x0][0x2ec] ;  /* 0x0000bb0016167a20 */ /* 0x000fe40000410000 */
[----:B------:R-:W-:Y:S01]  /*8bb0*/  FMUL.FTZ R25, R25, c[0x0][0x2ec] ;  /* 0x0000bb0019197a20 */ /* 0x000fe20000410000 */
[----:B------:R-:W-:Y:S01]  /*8bc0*/  MUFU.TANH R141, R141 ;  /* 0x0000008d008d7308 */ /* 0x000fe20000002400 */
[----:B------:R-:W-:Y:S02]  /*8bd0*/  FMUL.FTZ R151, R32, c[0x0][0x2ec] ;  /* 0x0000bb0020977a20 */ /* 0x000fe40000410000 */
[----:B------:R-:W-:-:S02]  /*8be0*/  IMAD.SHL.U32 R32, R174, 0x80, RZ ;  /* 0x00000080ae207824 */ /* 0x000fc400078e00ff */
[----:B------:R-:W-:Y:S02]  /*8bf0*/  FMUL.FTZ R152, R34, c[0x0][0x2ec] ;  /* 0x0000bb0022987a20 */ /* 0x000fe40000410000 */
[----:B------:R-:W-:Y:S01]  /*8c00*/  FMUL.FTZ R162, R33, c[0x0][0x2ec] ;  /* 0x0000bb0021a27a20 */ /* 0x000fe20000410000 */
[--C-:B------:R-:W-:Y:S01]  /*8c10*/  LOP3.LUT R36, R32, 0x8, R135.reuse, 0xfe, !PT ;  /* 0x0000000820247812 */ /* 0x100fe200078efe87 */
[----:B------:R-:W-:Y:S01]  /*8c20*/  FMUL.FTZ R148, R30, c[0x0][0x2ec] ;  /* 0x0000bb001e947a20 */ /* 0x000fe20000410000 */
[C---:B---3--:R-:W-:Y:S01]  /*8c30*/  HMMA.16816.F32.BF16 R8, R128.reuse, R120, R8 ;  /* 0x000000788008723c */ /* 0x048fe20000041808 */
[--C-:B------:R-:W-:Y:S01]  /*8c40*/  LOP3.LUT R34, R32, 0x10, R135.reuse, 0xfe, !PT ;  /* 0x0000001020227812 */ /* 0x100fe200078efe87 */
[----:B------:R-:W-:Y:S01]  /*8c50*/  FMUL.FTZ R153, R28, c[0x0][0x2ec] ;  /* 0x0000bb001c997a20 */ /* 0x000fe20000410000 */
[CC--:B------:R-:W-:Y:S01]  /*8c60*/  ISETP.GE.AND P5, PT, R36.reuse, R137.reuse, PT ;  /* 0x000000892400720c */ /* 0x0c0fe20003fa6270 */
[----:B------:R-:W-:Y:S01]  /*8c70*/  MUFU.TANH R151, R151 ;  /* 0x0000009700977308 */ /* 0x000fe20000002400 */
[-C--:B------:R-:W-:Y:S01]  /*8c80*/  ISETP.GE.AND P1, PT, R36, R136.reuse, PT ;  /* 0x000000882400720c */ /* 0x080fe20003f26270 */
[----:B------:R-:W-:Y:S01]  /*8c90*/  FMUL.FTZ R35, R35, c[0x0][0x2ec] ;  /* 0x0000bb0023237a20 */ /* 0x000fe20000410000 */
[-C--:B------:R-:W-:Y:S01]  /*8ca0*/  ISETP.GE.AND P0, PT, R34, R137.reuse, PT ;  /* 0x000000892200720c */ /* 0x080fe20003f06270 */
[----:B------:R-:W-:Y:S01]  /*8cb0*/  FMUL.FTZ R120, R59, c[0x0][0x2ec] ;  /* 0x0000bb003b787a20 */ /* 0x000fe20000410000 */
[----:B-1----:R-:W-:Y:S01]  /*8cc0*/  FSEL R37, R60, -INF , !P5 ;  /* 0xff8000003c257808 */ /* 0x002fe20006800000 */
[----:B------:R-:W-:Y:S01]  /*8cd0*/  FMUL.FTZ R59, R52, c[0x0][0x2ec] ;  /* 0x0000bb00343b7a20 */ /* 0x000fe20000410000 */
[-C--:B------:R-:W-:Y:S01]  /*8ce0*/  ISETP.GE.AND P5, PT, R34, R136.reuse, PT ;  /* 0x000000882200720c */ /* 0x080fe20003fa6270 */
[C---:B------:R-:W-:Y:S01]  /*8cf0*/  HMMA.16816.F32.BF16 R4, R128.reuse, R122, R4 ;  /* 0x0000007a8004723c */ /* 0x040fe20000041804 */
[C-C-:B------:R-:W-:Y:S01]  /*8d00*/  LOP3.LUT R34, R32.reuse, 0x18, R135.reuse, 0xfe, !PT ;  /* 0x0000001820227812 */ /* 0x140fe200078efe87 */
[----:B------:R-:W-:Y:S01]  /*8d10*/  MUFU.TANH R123, R44 ;  /* 0x0000002c007b7308 */ /* 0x000fe20000002400 */
[--C-:B------:R-:W-:Y:S01]  /*8d20*/  LOP3.LUT R30, R32, 0x20, R135.reuse, 0xfe, !PT ;  /* 0x00000020201e7812 */ /* 0x100fe200078efe87 */
[----:B------:R-:W-:Y:S01]  /*8d30*/  FMUL.FTZ R52, R53, c[0x0][0x2ec] ;  /* 0x0000bb0035347a20 */ /* 0x000fe20000410000 */
[----:B----4-:R-:W-:Y:S01]  /*8d40*/  FSEL R28, R61, -INF , !P1 ;  /* 0xff8000003d1c7808 */ /* 0x010fe20004800000 */
[----:B------:R-:W-:Y:S01]  /*8d50*/  FMUL.FTZ R29, R29, c[0x0][0x2ec] ;  /* 0x0000bb001d1d7a20 */ /* 0x000fe20000410000 */
[----:B--2---:R-:W-:Y:S01]  /*8d60*/  FSEL R61, R62, -INF , !P0 ;  /* 0xff8000003e3d7808 */ /* 0x004fe20004000000 */
[C---:B-----5:R-:W-:Y:S01]  /*8d70*/  HMMA.16816.F32.BF16 R16, R128.reuse, R124, R16 ;  /* 0x0000007c8010723c */ /* 0x060fe20000041810 */
[----:B------:R-:W-:Y:S01]  /*8d80*/  FSEL R62, R57, -INF , !P5 ;  /* 0xff800000393e7808 */ /* 0x000fe20006800000 */
[----:B------:R-:W-:Y:S01]  /*8d90*/  MUFU.TANH R125, R64 ;  /* 0x00000040007d7308 */ /* 0x000fe20000002400 */
[-C--:B------:R-:W-:Y:S01]  /*8da0*/  ISETP.GE.AND P1, PT, R34, R137.reuse, PT ;  /* 0x000000892200720c */ /* 0x080fe20003f26270 */
[----:B------:R-:W-:Y:S01]  /*8db0*/  FMUL.FTZ R149, R8, c[0x0][0x2ec] ;  /* 0x0000bb0008957a20 */ /* 0x000fe20000410000 */
[----:B------:R-:W-:Y:S01]  /*8dc0*/  ISETP.GE.AND P0, PT, R34, R136, PT ;  /* 0x000000882200720c */ /* 0x000fe20003f06270 */
[----:B------:R-:W-:Y:S01]  /*8dd0*/  FMUL.FTZ R10, R10, c[0x0][0x2ec] ;  /* 0x0000bb000a0a7a20 */ /* 0x000fe20000410000 */
[----:B------:R-:W-:Y:S01]  /*8de0*/  ISETP.GE.AND P5, PT, R30, R137, PT ;  /* 0x000000891e00720c */ /* 0x000fe20003fa6270 */
[----:B------:R-:W-:Y:S01]  /*8df0*/  HMMA.16816.F32.BF16 R12, R128, R126, R12 ;  /* 0x0000007e800c723c */ /* 0x000fe2000004180c */
[C-C-:B------:R-:W-:Y:S01]  /*8e00*/  LOP3.LUT R24, R32.reuse, 0x28, R135.reuse, 0xfe, !PT ;  /* 0x0000002820187812 */ /* 0x140fe200078efe87 */
[----:B------:R-:W1:Y:S01]  /*8e10*/  MUFU.TANH R59, R59 ;  /* 0x0000003b003b7308 */ /* 0x000e620000002400 */
[C-C-:B------:R-:W-:Y:S01]  /*8e20*/  LOP3.LUT R20, R32.reuse, 0x38, R135.reuse, 0xfe, !PT ;  /* 0x0000003820147812 */ /* 0x140fe200078efe87 */
[----:B------:R-:W-:Y:S01]  /*8e30*/  FMUL.FTZ R31, R31, c[0x0][0x2ec] ;  /* 0x0000bb001f1f7a20 */ /* 0x000fe20000410000 */
[----:B------:R-:W-:Y:S01]  /*8e40*/  LOP3.LUT R8, R32, 0x68, R135, 0xfe, !PT ;  /* 0x0000006820087812 */ /* 0x000fe200078efe87 */
[----:B------:R-:W-:-:S02]  /*8e50*/  FMUL.FTZ R27, R27, c[0x0][0x2ec] ;  /* 0x0000bb001b1b7a20 */ /* 0x000fc40000410000 */
[----:B------:R-:W-:Y:S01]  /*8e60*/  FMUL.FTZ R150, R4, c[0x0][0x2ec] ;  /* 0x0000bb0004967a20 */ /* 0x000fe20000410000 */
[--C-:B------:R-:W-:Y:S01]  /*8e70*/  LOP3.LUT R4, R32, 0x78, R135.reuse, 0xfe, !PT ;  /* 0x0000007820047812 */ /* 0x100fe200078efe87 */
[----:B------:R-:W2:Y:S01]  /*8e80*/  MUFU.TANH R64, R54 ;  /* 0x0000003600407308 */ /* 0x000ea20000002400 */
[----:B------:R-:W-:Y:S02]  /*8e90*/  FMUL.FTZ R6, R6, c[0x0][0x2ec] ;  /* 0x0000bb0006067a20 */ /* 0x000fe40000410000 */
[----:B------:R-:W-:Y:S02]  /*8ea0*/  FMUL.FTZ R21, R21, c[0x0][0x2ec] ;  /* 0x0000bb0015157a20 */ /* 0x000fe40000410000 */
[----:B------:R-:W-:Y:S02]  /*8eb0*/  FMUL.FTZ R23, R23, c[0x0][0x2ec] ;  /* 0x0000bb0017177a20 */ /* 0x000fe40000410000 */
[----:B------:R-:W-:Y:S01]  /*8ec0*/  FMUL.FTZ R145, R16, c[0x0][0x2ec] ;  /* 0x0000bb0010917a20 */ /* 0x000fe20000410000 */
[----:B------:R-:W3:Y:S01]  /*8ed0*/  MUFU.TANH R127, R48 ;  /* 0x00000030007f7308 */ /* 0x000ee20000002400 */
[----:B-1----:R-:W-:Y:S01]  /*8ee0*/  FSEL R59, R59, -INF , !P1 ;  /* 0xff8000003b3b7808 */ /* 0x002fe20004800000 */
[----:B------:R-:W-:Y:S01]  /*8ef0*/  FMUL.FTZ R18, R18, c[0x0][0x2ec] ;  /* 0x0000bb0012127a20 */ /* 0x000fe20000410000 */
[-C--:B------:R-:W-:Y:S01]  /*8f00*/  ISETP.GE.AND P1, PT, R30, R136.reuse, PT ;  /* 0x000000881e00720c */ /* 0x080fe20003f26270 */
[----:B------:R-:W-:Y:S01]  /*8f10*/  FMUL.FTZ R17, R17, c[0x0][0x2ec] ;  /* 0x0000bb0011117a20 */ /* 0x000fe20000410000 */
[--C-:B------:R-:W-:Y:S01]  /*8f20*/  LOP3.LUT R16, R32, 0x48, R135.reuse, 0xfe, !PT ;  /* 0x0000004820107812 */ /* 0x100fe200078efe87 */
[----:B------:R-:W-:Y:S01]  /*8f30*/  FMUL.FTZ R147, R12, c[0x0][0x2ec] ;  /* 0x0000bb000c937a20 */ /* 0x000fe20000410000 */
[----:B------:R-:W-:Y:S01]  /*8f40*/  FSEL R198, R198, -INF , !P1 ;  /* 0xff800000c6c67808 */ /* 0x000fe20004800000 */
[----:B------:R-:W1:Y:S01]  /*8f50*/  MUFU.TANH R126, R46 ;  /* 0x0000002e007e7308 */ /* 0x000e620000002400 */
[----:B--2---:R-:W-:Y:S01]  /*8f60*/  FSEL R64, R64, -INF , !P0 ;  /* 0xff80000040407808 */ /* 0x004fe20004000000 */
[----:B------:R-:W-:Y:S01]  /*8f70*/  FMUL.FTZ R14, R14, c[0x0][0x2ec] ;  /* 0x0000bb000e0e7a20 */ /* 0x000fe20000410000 */
[-C--:B------:R-:W-:Y:S01]  /*8f80*/  ISETP.GE.AND P0, PT, R24, R137.reuse, PT ;  /* 0x000000891800720c */ /* 0x080fe20003f06270 */
[----:B------:R-:W-:Y:S01]  /*8f90*/  FMUL.FTZ R13, R13, c[0x0][0x2ec] ;  /* 0x0000bb000d0d7a20 */ /* 0x000fe20000410000 */
[--C-:B------:R-:W-:Y:S01]  /*8fa0*/  LOP3.LUT R12, R32, 0x58, R135.reuse, 0xfe, !PT ;  /* 0x00000058200c7812 */ /* 0x100fe200078efe87 */
[----:B------:R-:W-:Y:S01]  /*8fb0*/  FMUL.FTZ R11, R11, c[0x0][0x2ec] ;  /* 0x0000bb000b0b7a20 */ /* 0x000fe20000410000 */
[----:B------:R-:W-:Y:S01]  /*8fc0*/  FSEL R123, R123, -INF , !P0 ;  /* 0xff8000007b7b7808 */ /* 0x000fe20004000000 */
[----:B------:R-:W2:Y:S01]  /*8fd0*/  MUFU.TANH R152, R152 ;  /* 0x0000009800987308 */ /* 0x000ea20000002400 */
[----:B---3--:R-:W-:Y:S01]  /*8fe0*/  FSEL R127, R127, -INF , !P5 ;  /* 0xff8000007f7f7808 */ /* 0x008fe20006800000 */
[----:B------:R-:W-:Y:S01]  /*8ff0*/  FMUL.FTZ R19, R19, c[0x0][0x2ec] ;  /* 0x0000bb0013137a20 */ /* 0x000fe20000410000 */
[-C--:B------:R-:W-:Y:S01]  /*9000*/  ISETP.GE.AND P5, PT, R24, R136.reuse, PT ;  /* 0x000000881800720c */ /* 0x080fe20003fa6270 */
[----:B------:R-:W-:Y:S01]  /*9010*/  FMUL.FTZ R15, R15, c[0x0][0x2ec] ;  /* 0x0000bb000f0f7a20 */ /* 0x000fe20000410000 */
[----:B------:R-:W-:Y:S01]  /*9020*/  LOP3.LUT R24, R32, 0x30, R135, 0xfe, !PT ;  /* 0x0000003020187812 */ /* 0x000fe200078efe87 */
[----:B------:R-:W-:Y:S01]  /*9030*/  FMUL.FTZ R9, R9, c[0x0][0x2ec] ;  /* 0x0000bb0009097a20 */ /* 0x000fe20000410000 */
[----:B-1----:R-:W-:Y:S01]  /*9040*/  FSEL R126, R126, -INF , !P5 ;  /* 0xff8000007e7e7808 */ /* 0x002fe20006800000 */
[----:B------:R-:W1:Y:S01]  /*9050*/  MUFU.TANH R153, R153 ;  /* 0x0000009900997308 */ /* 0x000e620000002400 */
[C---:B------:R-:W-:Y:S01]  /*9060*/  ISETP.GE.AND P1, PT, R24.reuse, R137, PT ;  /* 0x000000891800720c */ /* 0x040fe20003f26270 */
[----:B------:R-:W-:Y:S01]  /*9070*/  FMUL.FTZ R161, R5, c[0x0][0x2ec] ;  /* 0x0000bb0005a17a20 */ /* 0x000fe20000410000 */
[----:B------:R-:W-:Y:S01]  /*9080*/  ISETP.GE.AND P0, PT, R24, R136, PT ;  /* 0x000000881800720c */ /* 0x000fe20003f06270 */
[----:B------:R-:W-:Y:S01]  /*9090*/  FMUL.FTZ R5, R7, c[0x0][0x2ec] ;  /* 0x0000bb0007057a20 */ /* 0x000fe20000410000 */
[----:B------:R-:W-:-:S02]  /*90a0*/  FSEL R195, R195, -INF , !P1 ;  /* 0xff800000c3c37808 */ /* 0x000fc40004800000 */
[CC--:B------:R-:W-:Y:S01]  /*90b0*/  ISETP.GE.AND P5, PT, R20.reuse, R137.reuse, PT ;  /* 0x000000891400720c */ /* 0x0c0fe20003fa6270 */
[----:B------:R-:W3:Y:S01]  /*90c0*/  MUFU.TANH R148, R148 ;  /* 0x0000009400947308 */ /* 0x000ee20000002400 */
[----:B------:R-:W-:Y:S02]  /*90d0*/  ISETP.GE.AND P1, PT, R20, R136, PT ;  /* 0x000000881400720c */ /* 0x000fe40003f26270 */
[----:B------:R-:W-:Y:S02]  /*90e0*/  LOP3.LUT R20, R32, 0x40, R135, 0xfe, !PT ;  /* 0x0000004020147812 */ /* 0x000fe400078efe87 */
[----:B------:R-:W-:Y:S02]  /*90f0*/  FSEL R200, R200, -INF , !P0 ;  /* 0xff800000c8c87808 */ /* 0x000fe40004000000 */
[----:B------:R-:W-:Y:S01]  /*9100*/  ISETP.GE.AND P0, PT, R20, R137, PT ;  /* 0x000000891400720c */ /* 0x000fe20003f06270 */
[----:B------:R-:W4:Y:S01]  /*9110*/  MUFU.TANH R142, R26 ;  /* 0x0000001a008e7308 */ /* 0x000f220000002400 */
[----:B------:R-:W-:-:S02]  /*9120*/  FSEL R193, R193, -INF , !P5 ;  /* 0xff800000c1c17808 */ /* 0x000fc40006800000 */
[----:B------:R-:W-:Y:S02]  /*9130*/  FSEL R196, R196, -INF , !P1 ;  /* 0xff800000c4c47808 */ /* 0x000fe40004800000 */
[----:B------:R-:W-:Y:S02]  /*9140*/  FSEL R151, R151, -INF , !P0 ;  /* 0xff80000097977808 */ /* 0x000fe40004000000 */
[-C--:B------:R-:W-:Y:S01]  /*9150*/  ISETP.GE.AND P5, PT, R20, R136.reuse, PT ;  /* 0x000000881400720c */ /* 0x080fe20003fa6270 */
[----:B------:R-:W5:Y:S01]  /*9160*/  MUFU.TANH R143, R143 ;  /* 0x0000008f008f7308 */ /* 0x000f620000002400 */
[C---:B------:R-:W-:Y:S02]  /*9170*/  ISETP.GE.AND P1, PT, R16.reuse, R137, PT ;  /* 0x000000891000720c */ /* 0x040fe40003f26270 */
[----:B------:R-:W-:Y:S02]  /*9180*/  ISETP.GE.AND P0, PT, R16, R136, PT ;  /* 0x000000881000720c */ /* 0x000fe40003f06270 */
[----:B------:R-:W-:-:S02]  /*9190*/  LOP3.LUT R16, R32, 0x50, R135, 0xfe, !PT ;  /* 0x0000005020107812 */ /* 0x000fc400078efe87 */
[----:B--2---:R-:W-:Y:S01]  /*91a0*/  FSEL R152, R152, -INF , !P5 ;  /* 0xff80000098987808 */ /* 0x004fe20006800000 */
[----:B------:R-:W2:Y:S01]  /*91b0*/  MUFU.TANH R140, R22 ;  /* 0x00000016008c7308 */ /* 0x000ea20000002400 */
[----:B------:R-:W-:Y:S02]  /*91c0*/  ISETP.GE.AND P5, PT, R16, R137, PT ;  /* 0x000000891000720c */ /* 0x000fe40003fa6270 */
[----:B-1----:R-:W-:Y:S02]  /*91d0*/  FSEL R153, R153, -INF , !P1 ;  /* 0xff80000099997808 */ /* 0x002fe40004800000 */
[----:B---3--:R-:W-:Y:S02]  /*91e0*/  FSEL R148, R148, -INF , !P0 ;  /* 0xff80000094947808 */ /* 0x008fe40004000000 */
[----:B------:R-:W-:Y:S01]  /*91f0*/  FSEL R141, R141, -INF , !P5 ;  /* 0xff8000008d8d7808 */ /* 0x000fe20006800000 */
[----:B------:R-:W1:Y:S01]  /*9200*/  MUFU.TANH R145, R145 ;  /* 0x0000009100917308 */ /* 0x000e620000002400 */
[----:B------:R-:W-:-:S02]  /*9210*/  ISETP.GE.AND P1, PT, R16, R136, PT ;  /* 0x000000881000720c */ /* 0x000fc40003f26270 */
[CC--:B------:R-:W-:Y:S02]  /*9220*/  ISETP.GE.AND P0, PT, R12.reuse, R137.reuse, PT ;  /* 0x000000890c00720c */ /* 0x0c0fe40003f06270 */
[----:B------:R-:W-:Y:S02]  /*9230*/  ISETP.GE.AND P5, PT, R12, R136, PT ;  /* 0x000000880c00720c */ /* 0x000fe40003fa6270 */
[----:B------:R-:W-:Y:S01]  /*9240*/  LOP3.LUT R12, R32, 0x60, R135, 0xfe, !PT ;  /* 0x00000060200c7812 */ /* 0x000fe200078efe87 */
[----:B------:R-:W3:Y:S01]  /*9250*/  MUFU.TANH R121, R18 ;  /* 0x0000001200797308 */ /* 0x000ee20000002400 */
[----:B----4-:R-:W-:Y:S02]  /*9260*/  FSEL R142, R142, -INF , !P1 ;  /* 0xff8000008e8e7808 */ /* 0x010fe40004800000 */
[----:B------:R-:W-:Y:S02]  /*9270*/  ISETP.GE.AND P1, PT, R12, R137, PT ;  /* 0x000000890c00720c */ /* 0x000fe40003f26270 */
[----:B-----5:R-:W-:-:S02]  /*9280*/  FSEL R143, R143, -INF , !P0 ;  /* 0xff8000008f8f7808 */ /* 0x020fc40004000000 */
[----:B--2---:R-:W-:Y:S01]  /*9290*/  FSEL R140, R140, -INF , !P5 ;  /* 0xff8000008c8c7808 */ /* 0x004fe20006800000 */
[----:B------:R-:W2:Y:S01]  /*92a0*/  MUFU.TANH R147, R147 ;  /* 0x0000009300937308 */ /* 0x000ea20000002400 */
[----:B-1----:R-:W-:Y:S02]  /*92b0*/  FSEL R145, R145, -INF , !P1 ;  /* 0xff80000091917808 */ /* 0x002fe40004800000 */
[-C--:B------:R-:W-:Y:S02]  /*92c0*/  ISETP.GE.AND P0, PT, R12, R136.reuse, PT ;  /* 0x000000880c00720c */ /* 0x080fe40003f06270 */
[C---:B------:R-:W-:Y:S02]  /*92d0*/  ISETP.GE.AND P5, PT, R8.reuse, R137, PT ;  /* 0x000000890800720c */ /* 0x040fe40003fa6270 */
[----:B------:R-:W-:Y:S01]  /*92e0*/  ISETP.GE.AND P1, PT, R8, R136, PT ;  /* 0x000000880800720c */ /* 0x000fe20003f26270 */
[----:B------:R-:W1:Y:S01]  /*92f0*/  MUFU.TANH R60, R14 ;  /* 0x0000000e003c7308 */ /* 0x000e620000002400 */
[----:B------:R-:W-:-:S02]  /*9300*/  LOP3.LUT R8, R32, 0x70, R135, 0xfe, !PT ;  /* 0x0000007020087812 */ /* 0x000fc400078efe87 */
[----:B---3--:R-:W-:Y:S02]  /*9310*/  FSEL R121, R121, -INF , !P0 ;  /* 0xff80000079797808 */ /* 0x008fe40004000000 */
[----:B------:R-:W-:Y:S02]  /*9320*/  ISETP.GE.AND P0, PT, R8, R137, PT ;  /* 0x000000890800720c */ /* 0x000fe40003f06270 */
[----:B------:R-:W-:Y:S01]  /*9330*/  LOP3.LUT R135, R32, R135, RZ, 0xfc, !PT ;  /* 0x0000008720877212 */ /* 0x000fe200078efcff */
[----:B------:R-:W3:Y:S01]  /*9340*/  MUFU.TANH R149, R149 ;  /* 0x0000009500957308 */ /* 0x000ee20000002400 */
[----:B--2---:R-:W-:Y:S02]  /*9350*/  FSEL R147, R147, -INF , !P5 ;  /* 0xff80000093937808 */ /* 0x004fe40006800000 */
[----:B------:R-:W-:Y:S02]  /*9360*/  ISETP.GE.AND P5, PT, R8, R136, PT ;  /* 0x000000880800720c */ /* 0x000fe40003fa6270 */
[----:B------:R-:W-:-:S02]  /*9370*/  IADD3 R8, R135, 0x19, RZ ;  /* 0x0000001987087810 */ /* 0x000fc40007ffe0ff */
[----:B------:R-:W-:Y:S01]  /*9380*/  IADD3 R7, R135, 0x79, RZ ;  /* 0x0000007987077810 */ /* 0x000fe20007ffe0ff */
[----:B------:R-:W2:Y:S01]  /*9390*/  MUFU.TANH R57, R10 ;  /* 0x0000000a00397308 */ /* 0x000ea20000002400 */
[----:B-1----:R-:W-:Y:S02]  /*93a0*/  FSEL R60, R60, -INF , !P1 ;  /* 0xff8000003c3c7808 */ /* 0x002fe40004800000 */
[----:B------:R-:W-:-:S05]  /*93b0*/  ISETP.GE.AND P1, PT, R4, R137, PT ;  /* 0x000000890400720c */ /* 0x000fca0003f26270 */
[----:B------:R-:W1:Y:S01]  /*93c0*/  MUFU.TANH R150, R150 ;  /* 0x0000009600967308 */ /* 0x000e620000002400 */
[----:B---3--:R-:W-:Y:S02]  /*93d0*/  FSEL R149, R149, -INF , !P0 ;  /* 0xff80000095957808 */ /* 0x008fe40004000000 */
[----:B------:R-:W-:Y:S02]  /*93e0*/  ISETP.GE.AND P0, PT, R4, R136, PT ;  /* 0x000000880400720c */ /* 0x000fe40003f06270 */
[----:B------:R-:W-:-:S03]  /*93f0*/  IADD3 R4, R135, 0x1, RZ ;  /* 0x0000000187047810 */ /* 0x000fc60007ffe0ff */
[----:B------:R-:W3:Y:S01]  /*9400*/  MUFU.TANH R65, R65 ;  /* 0x0000004100417308 */ /* 0x000ee20000002400 */
[----:B--2---:R-:W-:Y:S02]  /*9410*/  FSEL R57, R57, -INF , !P5 ;  /* 0xff80000039397808 */ /* 0x004fe40006800000 */
[----:B------:R-:W-:-:S05]  /*9420*/  ISETP.GE.AND P5, PT, R4, R137, PT ;  /* 0x000000890400720c */ /* 0x000fca0003fa6270 */
[----:B------:R-:W2:Y:S01]  /*9430*/  MUFU.TANH R58, R6 ;  /* 0x00000006003a7308 */ /* 0x000ea20000002400 */
[----:B-1----:R-:W-:Y:S02]  /*9440*/  FSEL R150, R150, -INF , !P1 ;  /* 0xff80000096967808 */ /* 0x002fe40004800000 */
[----:B------:R-:W-:Y:S02]  /*9450*/  ISETP.GE.AND P1, PT, R4, R136, PT ;  /* 0x000000880400720c */ /* 0x000fe40003f26270 */
[----:B------:R-:W-:-:S03]  /*9460*/  IADD3 R4, R135, 0x9, RZ ;  /* 0x0000000987047810 */ /* 0x000fc60007ffe0ff */
[----:B------:R-:W1:Y:S01]  /*9470*/  MUFU.TANH R66, R66 ;  /* 0x0000004200427308 */ /* 0x000e620000002400 */
[----:B---3--:R-:W-:Y:S02]  /*9480*/  FSEL R33, R65, -INF , !P5 ;  /* 0xff80000041217808 */ /* 0x008fe40006800000 */
[----:B------:R-:W-:-:S05]  /*9490*/  ISETP.GE.AND P5, PT, R4, R136, PT ;  /* 0x000000880400720c */ /* 0x000fca0003fa6270 */
[----:B------:R-:W3:Y:S01]  /*94a0*/  MUFU.TANH R67, R67 ;  /* 0x0000004300437308 */ /* 0x000ee20000002400 */
[----:B--2---:R-:W-:Y:S02]  /*94b0*/  FSEL R58, R58, -INF , !P0 ;  /* 0xff8000003a3a7808 */ /* 0x004fe40004000000 */
[----:B------:R-:W-:Y:S02]  /*94c0*/  ISETP.GE.AND P0, PT, R4, R137, PT ;  /* 0x000000890400720c */ /* 0x000fe40003f06270 */
[----:B------:R-:W-:-:S03]  /*94d0*/  IADD3 R4, R135, 0x11, RZ ;  /* 0x0000001187047810 */ /* 0x000fc60007ffe0ff */
[----:B------:R-:W2:Y:S01]  /*94e0*/  MUFU.TANH R63, R63 ;  /* 0x0000003f003f7308 */ /* 0x000ea20000002400 */
[----:B-1----:R-:W-:Y:S02]  /*94f0*/  FSEL R6, R66, -INF , !P1 ;  /* 0xff80000042067808 */ /* 0x002fe40004800000 */
[----:B------:R-:W-:-:S05]  /*9500*/  ISETP.GE.AND P1, PT, R4, R137, PT ;  /* 0x000000890400720c */ /* 0x000fca0003f26270 */
[----:B------:R-:W1:Y:S01]  /*9510*/  MUFU.TANH R56, R56 ;  /* 0x0000003800387308 */ /* 0x000e620000002400 */
[----:B---3--:R-:W-:Y:S02]  /*9520*/  FSEL R67, R67, -INF , !P0 ;  /* 0xff80000043437808 */ /* 0x008fe40004000000 */
[----:B------:R-:W-:-:S05]  /*9530*/  ISETP.GE.AND P0, PT, R4, R136, PT ;  /* 0x000000880400720c */ /* 0x000fca0003f06270 */
        /* <DEDUP_REMOVED lines=30> */
[----:B------:R-:W-:-:S04]  /*9720*/  ISETP.GE.AND P0, PT, R8, R137, PT ;  /* 0x000000890800720c */ /* 0x000fc80003f06270 */
[----:B------:R-:W-:Y:S01]  /*9730*/  FSEL R197, R197, -INF , !P0 ;  /* 0xff800000c5c57808 */ /* 0x000fe20004000000 */
[----:B------:R-:W3:Y:S01]  /*9740*/  MUFU.TANH R204, R39 ;  /* 0x0000002700cc7308 */ /* 0x000ee20000002400 */
[----:B--2---:R-:W-:Y:S02]  /*9750*/  FSEL R199, R199, -INF , !P5 ;  /* 0xff800000c7c77808 */ /* 0x004fe40006800000 */
[----:B------:R-:W-:Y:S02]  /*9760*/  ISETP.GE.AND P5, PT, R8, R136, PT ;  /* 0x000000880800720c */ /* 0x000fe40003fa6270 */
[----:B------:R-:W-:-:S03]  /*9770*/  IADD3 R8, R135, 0x41, RZ ;  /* 0x0000004187087810 */ /* 0x000fc60007ffe0ff */
[----:B------:R-:W2:Y:S01]  /*9780*/  MUFU.TANH R162, R162 ;  /* 0x000000a200a27308 */ /* 0x000ea20000002400 */
[----:B-1----:R-:W-:Y:S02]  /*9790*/  FSEL R206, R206, -INF , !P1 ;  /* 0xff800000cece7808 */ /* 0x002fe40004800000 */
[CC--:B------:R-:W-:Y:S02]  /*97a0*/  ISETP.GE.AND P1, PT, R8.reuse, R137.reuse, PT ;  /* 0x000000890800720c */ /* 0x0c0fe40003f26270 */
[----:B------:R-:W-:Y:S02]  /*97b0*/  ISETP.GE.AND P0, PT, R8, R136, PT ;  /* 0x000000880800720c */ /* 0x000fe40003f06270 */
[----:B------:R-:W-:Y:S01]  /*97c0*/  IADD3 R8, R135, 0x49, RZ ;  /* 0x0000004987087810 */ /* 0x000fe20007ffe0ff */
        /* <DEDUP_REMOVED lines=32> */
[----:B---3--:R-:W-:Y:S01]  /*99d0*/  FSEL R158, R158, -INF , !P5 ;  /* 0xff8000009e9e7808 */ /* 0x008fe20006800000 */
[----:B------:R-:W-:Y:S01]  /*99e0*/  BAR.SYNC.DEFER_BLOCKING 0x0 ;  /* 0x0000000000007b1d */ /* 0x000fe20000010000 */
[----:B------:R-:W-:Y:S02]  /*99f0*/  ISETP.GE.AND P5, PT, R8, R136, PT ;  /* 0x000000880800720c */ /* 0x000fe40003fa6270 */
[----:B------:R-:W-:-:S03]  /*9a00*/  IADD3 R8, R135, 0x71, RZ ;  /* 0x0000007187087810 */ /* 0x000fc60007ffe0ff */
[----:B------:R-:W3:Y:S01]  /*9a10*/  MUFU.TANH R124, R19 ;  /* 0x00000013007c7308 */ /* 0x000ee20000002400 */
[----:B--2---:R-:W-:Y:S02]  /*9a20*/  FSEL R159, R159, -INF , !P0 ;  /* 0xff8000009f9f7808 */ /* 0x004fe40004000000 */
[----:B------:R-:W-:-:S05]  /*9a30*/  ISETP.GE.AND P0, PT, R8, R136, PT ;  /* 0x000000880800720c */ /* 0x000fca0003f06270 */
[----:B------:R-:W2:Y:S01]  /*9a40*/  MUFU.TANH R122, R15 ;  /* 0x0000000f007a7308 */ /* 0x000ea20000002400 */
[----:B-1----:R-:W-:Y:S02]  /*9a50*/  FSEL R120, R120, -INF , !P0 ;  /* 0xff80000078787808 */ /* 0x002fe40004000000 */
[----:B------:R-:W-:-:S05]  /*9a60*/  ISETP.GE.AND P0, PT, R117, 0x3, PT ;  /* 0x000000037500780c */ /* 0x000fca0003f06270 */
[----:B------:R-:W1:Y:S01]  /*9a70*/  MUFU.TANH R160, R9 ;  /* 0x0000000900a07308 */ /* 0x000e620000002400 */
[----:B---3--:R-:W-:Y:S02]  /*9a80*/  FSEL R124, R124, -INF , !P1 ;  /* 0xff8000007c7c7808 */ /* 0x008fe40004800000 */
[----:B------:R-:W-:-:S05]  /*9a90*/  ISETP.GE.AND P1, PT, R8, R137, PT ;  /* 0x000000890800720c */ /* 0x000fca0003f26270 */
[----:B------:R-:W3:Y:S01]  /*9aa0*/  MUFU.TANH R161, R161 ;  /* 0x000000a100a17308 */ /* 0x000ee20000002400 */
[----:B--2---:R-:W-:Y:S02]  /*9ab0*/  FSEL R122, R122, -INF , !P5 ;  /* 0xff8000007a7a7808 */ /* 0x004fe40006800000 */
[----:B------:R-:W-:-:S04]  /*9ac0*/  ISETP.GE.AND P5, PT, R135, R137, PT ;  /* 0x000000898700720c */ /* 0x000fc80003fa6270 */
[----:B------:R-:W-:Y:S01]  /*9ad0*/  FSEL R125, R125, -INF , !P5 ;  /* 0xff8000007d7d7808 */ /* 0x000fe20006800000 */
[----:B------:R-:W2:Y:S01]  /*9ae0*/  MUFU.TANH R5, R5 ;  /* 0x0000000500057308 */ /* 0x000ea20000002400 */
[----:B-1----:R-:W-:Y:S02]  /*9af0*/  FSEL R160, R160, -INF , !P1 ;  /* 0xff800000a0a07808 */ /* 0x002fe40004800000 */
[----:B------:R-:W-:Y:S02]  /*9b00*/  ISETP.GE.AND P1, PT, R7, R137, PT ;  /* 0x000000890700720c */ /* 0x000fe40003f26270 */
[-C--:B------:R-:W-:Y:S02]  /*9b10*/  ISETP.GE.AND P5, PT, R135, R136.reuse, PT ;  /* 0x000000888700720c */ /* 0x080fe40003fa6270 */
[----:B---3--:R-:W-:Y:S02]  /*9b20*/  FSEL R161, R161, -INF , !P1 ;  /* 0xff800000a1a17808 */ /* 0x008fe40004800000 */
[----:B------:R-:W-:-:S02]  /*9b30*/  ISETP.GE.AND P1, PT, R7, R136, PT ;  /* 0x000000880700720c */ /* 0x000fc40003f26270 */
[----:B------:R-:W-:Y:S02]  /*9b40*/  FSEL R7, R3, -INF , !P5 ;  /* 0xff80000003077808 */ /* 0x000fe40006800000 */
[----:B--2---:R-:W-:Y:S01]  /*9b50*/  FSEL R117, R5, -INF , !P1 ;  /* 0xff80000005757808 */ /* 0x004fe20004800000 */
[----:B------:R-:W-:Y:S05]  /*9b60*/  @!P0 BRA `(.L_x_761) ;  /* 0x00000af000008947 */ /* 0x000fea0003800000 */
[----:B------:R-:W-:Y:S05]  /*9b70*/  @!P6 BRA `(.L_x_762) ;  /* 0x000003a00000e947 */ /* 0x000fea0003800000 */
[----:B------:R-:W1:Y:S01]  /*9b80*/  I2F.RP R5, R132 ;  /* 0x0000008400057306 */ /* 0x000e620000209400 */
[----:B------:R-:W-:Y:S01]  /*9b90*/  IMAD.MOV.U32 R8, RZ, RZ, RZ ;  /* 0x000000ffff087224 */ /* 0x000fe200078e00ff */
[----:B------:R-:W-:-:S06]  /*9ba0*/  IADD3 R10, R32, -0x80, RZ ;  /* 0xffffff80200a7810 */ /* 0x000fcc0007ffe0ff */
[----:B-1----:R-:W1:Y:S02]  /*9bb0*/  MUFU.RCP R9, R5 ;  /* 0x0000000500097308 */ /* 0x002e640000001000 */
[----:B-1----:R-:W-:Y:S02]  /*9bc0*/  IADD3 R9, R9, 0xffffffe, RZ ;  /* 0x0ffffffe09097810 */ /* 0x002fe40007ffe0ff */
[----:B------:R-:W-:Y:S02]  /*9bd0*/  IABS R5, R10 ;  /* 0x0000000a00057213 */ /* 0x000fe40000000000 */
[----:B------:R-:W-:Y:S02]  /*9be0*/  LOP3.LUT R10, R10, c[0x0][0x2d0], RZ, 0x3c, !PT ;  /* 0x0000b4000a0a7a12 */ /* 0x000fe400078e3cff */
[----:B------:R-:W1:Y:S02]  /*9bf0*/  F2I.FTZ.U32.TRUNC.NTZ R9, R9 ;  /* 0x0000000900097305 */ /* 0x000e64000021f000 */
[----:B-1----:R-:W-:-:S04]  /*9c00*/  IMAD.MOV R3, RZ, RZ, -R9 ;  /* 0x000000ffff037224 */ /* 0x002fc800078e0a09 */
[----:B------:R-:W-:-:S04]  /*9c10*/  IMAD R3, R3, R132, RZ ;  /* 0x0000008403037224 */ /* 0x000fc800078e02ff */
[----:B------:R-:W-:Y:S01]  /*9c20*/  IMAD.HI.U32 R3, R9, R3, R8 ;  /* 0x0000000309037227 */ /* 0x000fe200078e0008 */
[----:B------:R-:W-:Y:S02]  /*9c30*/  IABS R8, R32 ;  /* 0x0000002000087213 */ /* 0x000fe40000000000 */
[----:B------:R-:W-:-:S03]  /*9c40*/  LOP3.LUT R32, R32, c[0x0][0x2d0], RZ, 0x3c, !PT ;  /* 0x0000b40020207a12 */ /* 0x000fc600078e3cff */
[----:B------:R-:W-:-:S04]  /*9c50*/  IMAD.HI.U32 R11, R3, R8, RZ ;  /* 0x00000008030b7227 */ /* 0x000fc800078e00ff */
[----:B------:R-:W-:Y:S02]  /*9c60*/  IMAD.MOV R9, RZ, RZ, -R11 ;  /* 0x000000ffff097224 */ /* 0x000fe400078e0a0b */
[----:B------:R-:W-:-:S04]  /*9c70*/  IMAD.HI.U32 R3, R3, R5, RZ ;  /* 0x0000000503037227 */ /* 0x000fc800078e00ff */
[----:B------:R-:W-:Y:S01]  /*9c80*/  IMAD R9, R132, R9, R8 ;  /* 0x0000000984097224 */ /* 0x000fe200078e0208 */
[----:B------:R-:W-:-:S04]  /*9c90*/  IADD3 R8, -R3, RZ, RZ ;  /* 0x000000ff03087210 */ /* 0x000fc80007ffe1ff */
[C---:B------:R-:W-:Y:S01]  /*9ca0*/  ISETP.GT.U32.AND P0, PT, R132.reuse, R9, PT ;  /* 0x000000098400720c */ /* 0x040fe20003f04070 */
[----:B------:R-:W-:-:S05]  /*9cb0*/  IMAD R5, R132, R8, R5 ;  /* 0x0000000884057224 */ /* 0x000fca00078e0205 */
[----:B------:R-:W-:-:S07]  /*9cc0*/  ISETP.GT.U32.AND P1, PT, R132, R5, PT ;  /* 0x000000058400720c */ /* 0x000fce0003f24070 */
[----:B------:R-:W-:Y:S01]  /*9cd0*/  @!P0 IMAD.IADD R9, R9, 0x1, -R132 ;  /* 0x0000000109098824 */ /* 0x000fe200078e0a84 */
[----:B------:R-:W-:-:S04]  /*9ce0*/  @!P0 IADD3 R11, R11, 0x1, RZ ;  /* 0x000000010b0b8810 */ /* 0x000fc80007ffe0ff */
[-C--:B------:R-:W-:Y:S01]  /*9cf0*/  ISETP.GE.U32.AND P5, PT, R9, R132.reuse, PT ;  /* 0x000000840900720c */ /* 0x080fe20003fa6070 */
[----:B------:R-:W-:Y:S01]  /*9d00*/  @!P1 IMAD.IADD R5, R5, 0x1, -R132 ;  /* 0x0000000105059824 */ /* 0x000fe200078e0a84 */
[----:B------:R-:W-:Y:S02]  /*9d10*/  @!P1 IADD3 R3, R3, 0x1, RZ ;  /* 0x0000000103039810 */ /* 0x000fe40007ffe0ff */
[----:B------:R-:W-:Y:S02]  /*9d20*/  ISETP.GE.AND P1, PT, R10, RZ, PT ;  /* 0x000000ff0a00720c */ /* 0x000fe40003f26270 */
[----:B------:R-:W-:Y:S02]  /*9d30*/  ISETP.GE.U32.AND P0, PT, R5, R132, PT ;  /* 0x000000840500720c */ /* 0x000fe40003f06070 */
[----:B------:R-:W-:-:S05]  /*9d40*/  LOP3.LUT R5, RZ, c[0x0][0x2d0], RZ, 0x33, !PT ;  /* 0x0000b400ff057a12 */ /* 0x000fca00078e33ff */
        /* <DEDUP_REMOVED lines=15> */
[----:B------:R-:W-:-:S05]  /*9e40*/  IMAD R8, R3, R8, -0x80 ;  /* 0xffffff8003087424 */ /* 0x000fca00078e0208 */
[----:B------:R-:W-:-:S05]  /*9e50*/  SHF.R.S32.HI R3, RZ, 0x1f, R8 ;  /* 0x0000001fff037819 */ /* 0x000fca0000011408 */
[----:B------:R-:W-:-:S04]  /*9e60*/  IMAD R3, R3, c[0x0][0x198], RZ ;  /* 0x0000660003037a24 */ /* 0x000fc800078e02ff */
[C---:B------:R-:W-:Y:S02]  /*9e70*/  IMAD R3, R8.reuse, c[0x0][0x19c], R3 ;  /* 0x0000670008037a24 */ /* 0x040fe400078e0203 */
[----:B--2---:R-:W-:Y:S02]  /*9e80*/  IMAD.IADD R9, R9, 0x1, -R10 ;  /* 0x0000000109097824 */ /* 0x004fe400078e0a0a */
[----:B------:R-:W-:-:S03]  /*9e90*/  IMAD.WIDE.U32 R10, R8, c[0x0][0x198], RZ ;  /* 0x00006600080a7a25 */ /* 0x000fc600078e00ff */
[----:B------:R-:W-:Y:S02]  /*9ea0*/  SHF.R.S32.HI R5, RZ, 0x1f, R9 ;  /* 0x0000001fff057819 */ /* 0x000fe40000011409 */
[----:B------:R-:W-:-:S03]  /*9eb0*/  IADD3 R11, R11, R3, RZ ;  /* 0x000000030b0b7210 */ /* 0x000fc60007ffe0ff */
[----:B------:R-:W-:Y:S02]  /*9ec0*/  IMAD R8, R5, c[0x0][0x180], RZ ;  /* 0x0000600005087a24 */ /* 0x000fe400078e02ff */
[----:B------:R-:W-:-:S04]  /*9ed0*/  IMAD.WIDE.U32 R10, R9, c[0x0][0x180], R10 ;  /* 0x00006000090a7a25 */ /* 0x000fc800078e000a */
[----:B------:R-:W-:Y:S01]  /*9ee0*/  IMAD R8, R9, c[0x0][0x184], R8 ;  /* 0x0000610009087a24 */ /* 0x000fe200078e0208 */
[----:B------:R-:W-:-:S03]  /*9ef0*/  MOV R119, R10 ;  /* 0x0000000a00777202 */ /* 0x000fc60000000f00 */
[----:B------:R-:W-:Y:S01]  /*9f00*/  IMAD.IADD R12, R11, 0x1, R8 ;  /* 0x000000010b0c7824 */ /* 0x000fe200078e0208 */
[----:B------:R-:W-:Y:S05]  /*9f10*/  BRA `(.L_x_763) ;  /* 0x0000002000007947 */ /* 0x000fea0003800000 */
.L_x_762:
[----:B------:R-:W-:-:S04]  /*9f20*/  LEA R119, -R119, RZ, 0x7 ;  /* 0x000000ff77777211 */ /* 0x000fc800078e39ff */
[----:B------:R-:W-:Y:S02]  /*9f30*/  SHF.R.S32.HI R12, RZ, 0x1f, R119 ;  /* 0x0000001fff0c7819 */ /* 0x000fe40000011477 */
.L_x_763:
        /* <DEDUP_REMOVED lines=110> */
.L_x_765:
[----:B------:R-:W-:Y:S05]  /*a620*/  BSYNC B0 ;  /* 0x0000000000007941 */ /* 0x000fea0003800000 */
.L_x_764:
[----:B------:R-:W0:Y:S01]  /*a630*/  LDGDEPBAR ;  /* 0x00000000000079af */ /* 0x000e220000000000 */
[----:B------:R-:W-:-:S04]  /*a640*/  LEA R188, P0, R119, R188, 0x1 ;  /* 0x000000bc77bc7211 */ /* 0x000fc800078008ff */
[----:B------:R-:W-:Y:S02]  /*a650*/  LEA.HI.X R187, R119, R187, R12, 0x1, P0 ;  /* 0x000000bb77bb7211 */ /* 0x000fe400000f0c0c */
.L_x_761:
[----:B-1----:R-:W-:Y:S01]  /*a660*/  FMNMX.FTZ R8, R2, R125, !PT ;  /* 0x0000007d02087209 */ /* 0x002fe20007810000 */
[----:B------:R-:W-:Y:S01]  /*a670*/  LDSM.16.MT88.4 R16, [R116+0x9000] ;  /* 0x009000007410783b */ /* 0x000fe20000004200 */
        /* <DEDUP_REMOVED lines=50> */
[----:B------:R-:W-:-:S04]  /*a9a0*/  FMNMX.FTZ R8, R158, R5, !PT ;  /* 0x000000059e087209 */ /* 0x000fc80007810000 */
        /* <DEDUP_REMOVED lines=12> */
[----:B------:R-:W-:-:S04]  /*aa70*/  FMNMX.FTZ R3, R57, R8, !PT ;  /* 0x0000000839037209 */ /* 0x000fc80007810000 */
[----:B------:R-:W-:-:S04]  /*aa80*/  FMNMX.FTZ R3, R120, R3, !PT ;  /* 0x0000000378037209 */ /* 0x000fc80007810000 */
        /* <DEDUP_REMOVED lines=9> */
[----:B------:R-:W-:-:S03]  /*ab20*/  FMUL.FTZ R186, R56, c[0x0][0x23c] ;  /* 0x00008f0038ba7a20 */ /* 0x000fc60000410000 */
[----:B------:R-:W-:Y:S02]  /*ab30*/  FSEL R5, R56, RZ, P1 ;  /* 0x000000ff38057208 */ /* 0x000fe40000800000 */
[----:B------:R-:W-:-:S03]  /*ab40*/  FSEL R186, R186, RZ, P1 ;  /* 0x000000ffbaba7208 */ /* 0x000fc60000800000 */
[----:B------:R-:W-:Y:S02]  /*ab50*/  FADD.FTZ R5, R2, -R5 ;  /* 0x8000000502057221 */ /* 0x000fe40000010000 */
[--C-:B------:R-:W-:Y:S02]  /*ab60*/  FFMA.FTZ R139, R33, c[0x0][0x23c], -R186.reuse ;  /* 0x00008f00218b7a23 */ /* 0x100fe400000108ba */
[----:B------:R-:W-:Y:S01]  /*ab70*/  LDSM.16.MT88.4 R32, [R116+0xb000] ;  /* 0x00b000007420783b */ /* 0x000fe20000004200 */
[--C-:B------:R-:W-:Y:S02]  /*ab80*/  FFMA.FTZ R201, R125, c[0x0][0x23c], -R186.reuse ;  /* 0x00008f007dc97a23 */ /* 0x100fe400000108ba */
[--C-:B------:R-:W-:Y:S01]  /*ab90*/  FFMA.FTZ R138, R37, c[0x0][0x23c], -R186.reuse ;  /* 0x00008f00258a7a23 */ /* 0x100fe200000108ba */
[----:B------:R-:W-:Y:S01]  /*aba0*/  MUFU.EX2 R139, R139 ;  /* 0x0000008b008b7308 */ /* 0x000fe20000000800 */
[----:B--2---:R-:W-:Y:S01]  /*abb0*/  FMNMX.FTZ R3, R8, R3, !PT ;  /* 0x0000000308037209 */ /* 0x004fe20007810000 */
[----:B------:R-:W-:Y:S01]  /*abc0*/  FFMA.FTZ R135, R67, c[0x0][0x23c], -R186 ;  /* 0x00008f0043877a23 */ /* 0x000fe200000108ba */
[----:B------:R-:W1:Y:S01]  /*abd0*/  LDSM.16.MT88.4 R8, [R164+0x9000] ;  /* 0x00900000a408783b */ /* 0x000e620000004200 */
[----:B------:R-:W-:Y:S01]  /*abe0*/  FMUL.FTZ R203, R5, c[0x0][0x23c] ;  /* 0x00008f0005cb7a20 */ /* 0x000fe20000410000 */
[C---:B------:R-:W-:Y:S01]  /*abf0*/  FSETP.NEU.FTZ.AND P0, PT, R3.reuse, -INF , PT ;  /* 0xff8000000300780b */ /* 0x040fe20003f1d000 */
[----:B------:R-:W-:-:S02]  /*ac00*/  FMUL.FTZ R119, R3, c[0x0][0x23c] ;  /* 0x00008f0003777a20 */ /* 0x000fc40000410000 */
[----:B------:R-:W2:Y:S01]  /*ac10*/  MUFU.EX2 R201, R201 ;  /* 0x000000c900c97308 */ /* 0x000ea20000000800 */
[--C-:B------:R-:W-:Y:S02]  /*ac20*/  FFMA.FTZ R134, R61, c[0x0][0x23c], -R186.reuse ;  /* 0x00008f003d867a23 */ /* 0x100fe400000108ba */
[----:B------:R-:W-:Y:S01]  /*ac30*/  FSEL R119, R119, RZ, P0 ;  /* 0x000000ff77777208 */ /* 0x000fe20000000000 */
[--C-:B------:R-:W-:Y:S02]  /*ac40*/  FFMA.FTZ R61, R59, c[0x0][0x23c], -R186.reuse ;  /* 0x00008f003b3d7a23 */ /* 0x100fe400000108ba */
[----:B------:R-:W-:Y:S02]  /*ac50*/  FFMA.FTZ R2, R65, c[0x0][0x23c], -R186 ;  /* 0x00008f0041027a23 */ /* 0x000fe400000108ba */
[--C-:B------:R-:W-:Y:S01]  /*ac60*/  FFMA.FTZ R194, R7, c[0x0][0x23c], -R119.reuse ;  /* 0x00008f0007c27a23 */ /* 0x100fe20000010877 */
[----:B------:R-:W-:Y:S01]  /*ac70*/  FSEL R7, R3, RZ, P0 ;  /* 0x000000ff03077208 */ /* 0x000fe20000000000 */
[--C-:B------:R-:W-:Y:S01]  /*ac80*/  FFMA.FTZ R137, R6, c[0x0][0x23c], -R119.reuse ;  /* 0x00008f0006897a23 */ /* 0x100fe20000010877 */
[----:B------:R-:W-:Y:S01]  /*ac90*/  MUFU.EX2 R138, R138 ;  /* 0x0000008a008a7308 */ /* 0x000fe20000000800 */
[----:B------:R-:W-:-:S02]  /*aca0*/  FFMA.FTZ R136, R28, c[0x0][0x23c], -R119 ;  /* 0x00008f001c887a23 */ /* 0x000fc40000010877 */
[----:B------:R-:W-:Y:S02]  /*acb0*/  FADD.FTZ R7, R0, -R7 ;  /* 0x8000000700077221 */ /* 0x000fe40000010000 */
[--C-:B------:R-:W-:Y:S01]  /*acc0*/  FFMA.FTZ R125, R4, c[0x0][0x23c], -R119.reuse ;  /* 0x00008f00047d7a23 */ /* 0x100fe20000010877 */
[----:B--2---:R-:W-:Y:S01]  /*acd0*/  F2FP.BF16.PACK_AB R48, R139, R201 ;  /* 0x000000c98b30723e */ /* 0x004fe200000010ff */
[----:B------:R-:W-:Y:S01]  /*ace0*/  FMUL.FTZ R181, R7, c[0x0][0x23c] ;  /* 0x00008f0007b57a20 */ /* 0x000fe20000410000 */
[----:B------:R-:W2:Y:S01]  /*acf0*/  MUFU.EX2 R135, R135 ;  /* 0x0000008700877308 */ /* 0x000ea20000000800 */
[--C-:B------:R-:W-:Y:S02]  /*ad00*/  FFMA.FTZ R133, R62, c[0x0][0x23c], -R119.reuse ;  /* 0x00008f003e857a23 */ /* 0x100fe40000010877 */
[--C-:B------:R-:W-:Y:S02]  /*ad10*/  FFMA.FTZ R62, R66, c[0x0][0x23c], -R119.reuse ;  /* 0x00008f00423e7a23 */ /* 0x100fe40000010877 */
[----:B------:R-:W-:-:S02]  /*ad20*/  FFMA.FTZ R59, R64, c[0x0][0x23c], -R119 ;  /* 0x00008f00403b7a23 */ /* 0x000fc40000010877 */
[----:B------:R-:W3:Y:S01]  /*ad30*/  LDSM.16.MT88.4 R64, [R116+0x9400] ;  /* 0x009400007440783b */ /* 0x000ee20000004200 */
[----:B------:R-:W-:Y:S01]  /*ad40*/  MUFU.EX2 R194, R194 ;  /* 0x000000c200c27308 */ /* 0x000fe20000000800 */
[--C-:B------:R-:W-:Y:S02]  /*ad50*/  FFMA.FTZ R63, R63, c[0x0][0x23c], -R186.reuse ;  /* 0x00008f003f3f7a23 */ /* 0x100fe400000108ba */
[----:B------:R-:W-:Y:S02]  /*ad60*/  FFMA.FTZ R0, R128, c[0x0][0x23c], -R119 ;  /* 0x00008f0080007a23 */ /* 0x000fe40000010877 */
[--C-:B------:R-:W-:Y:S02]  /*ad70*/  FFMA.FTZ R131, R127, c[0x0][0x23c], -R186.reuse ;  /* 0x00008f007f837a23 */ /* 0x100fe400000108ba */
[--C-:B------:R-:W-:Y:S01]  /*ad80*/  FFMA.FTZ R128, R123, c[0x0][0x23c], -R186.reuse ;  /* 0x00008f007b807a23 */ /* 0x100fe200000108ba */
[----:B------:R-:W4:Y:S01]  /*ad90*/  MUFU.EX2 R137, R137 ;  /* 0x0000008900897308 */ /* 0x000f220000000800 */
[----:B--2---:R-:W-:Y:S01]  /*ada0*/  F2FP.BF16.PACK_AB R50, R135, R138 ;  /* 0x0000008a8732723e */ /* 0x004fe200000010ff */
[----:B------:R-:W-:-:S02]  /*adb0*/  FFMA.FTZ R127, R129, c[0x0][0x23c], -R186 ;  /* 0x00008f00817f7a23 */ /* 0x000fc400000108ba */
[--C-:B------:R-:W-:Y:S02]  /*adc0*/  FFMA.FTZ R130, R205, c[0x0][0x23c], -R186.reuse ;  /* 0x00008f00cd827a23 */ /* 0x100fe400000108ba */
[--C-:B------:R-:W-:Y:S02]  /*add0*/  FFMA.FTZ R132, R198, c[0x0][0x23c], -R119.reuse ;  /* 0x00008f00c6847a23 */ /* 0x100fe40000010877 */
[----:B------:R-:W2:Y:S01]  /*ade0*/  MUFU.EX2 R203, R203 ;  /* 0x000000cb00cb7308 */ /* 0x000ea20000000800 */
[--C-:B------:R-:W-:Y:S02]  /*adf0*/  FFMA.FTZ R129, R208, c[0x0][0x23c], -R119.reuse ;  /* 0x00008f00d0817a23 */ /* 0x100fe40000010877 */
[--C-:B------:R-:W-:Y:S02]  /*ae00*/  FFMA.FTZ R126, R126, c[0x0][0x23c], -R119.reuse ;  /* 0x00008f007e7e7a23 */ /* 0x100fe40000010877 */
[----:B------:R-:W-:Y:S02]  /*ae10*/  FFMA.FTZ R123, R202, c[0x0][0x23c], -R119 ;  /* 0x00008f00ca7b7a23 */ /* 0x000fe40000010877 */
[--C-:B------:R-:W-:Y:S01]  /*ae20*/  FFMA.FTZ R202, R195, c[0x0][0x23c], -R186.reuse ;  /* 0x00008f00c3ca7a23 */ /* 0x100fe200000108ba */
[----:B------:R-:W5:Y:S01]  /*ae30*/  MUFU.EX2 R181, R181 ;  /* 0x000000b500b57308 */ /* 0x000f620000000800 */
[----:B----4-:R-:W-:Y:S01]  /*ae40*/  F2FP.BF16.PACK_AB R49, R137, R194 ;  /* 0x000000c28931723e */ /* 0x010fe200000010ff */
[----:B------:R-:W-:-:S02]  /*ae50*/  FFMA.FTZ R198, R193, c[0x0][0x23c], -R186 ;  /* 0x00008f00c1c67a23 */ /* 0x000fc400000108ba */
[--C-:B------:R-:W-:Y:S02]  /*ae60*/  FFMA.FTZ R195, R197, c[0x0][0x23c], -R186.reuse ;  /* 0x00008f00c5c37a23 */ /* 0x100fe400000108ba */
[----:B------:R-:W-:Y:S02]  /*ae70*/  FFMA.FTZ R199, R199, c[0x0][0x23c], -R186 ;  /* 0x00008f00c7c77a23 */ /* 0x000fe400000108ba */
[----:B------:R-:W-:Y:S01]  /*ae80*/  MUFU.EX2 R136, R136 ;  /* 0x0000008800887308 */ /* 0x000fe20000000800 */
[-C--:B--2---:R-:W-:Y:S02]  /*ae90*/  FMUL.FTZ R4, R112, R203.reuse ;  /* 0x000000cb70047220 */ /* 0x084fe40000410000 */
[-C--:B------:R-:W-:Y:S02]  /*aea0*/  FMUL.FTZ R5, R113, R203.reuse ;  /* 0x000000cb71057220 */ /* 0x080fe40000410000 */
[-C--:B------:R-:W-:Y:S02]  /*aeb0*/  FMUL.FTZ R12, R104, R203.reuse ;  /* 0x000000cb680c7220 */ /* 0x080fe40000410000 */
[----:B------:R-:W-:Y:S01]  /*aec0*/  FMUL.FTZ R13, R105, R203 ;  /* 0x000000cb690d7220 */ /* 0x000fe20000410000 */
[----:B------:R-:W2:Y:S01]  /*aed0*/  MUFU.EX2 R125, R125 ;  /* 0x0000007d007d7308 */ /* 0x000ea20000000800 */
[----:B-----5:R-:W-:-:S02]  /*aee0*/  FMUL.FTZ R6, R114, R181 ;  /* 0x000000b572067220 */ /* 0x020fc40000410000 */
[-C--:B------:R-:W-:Y:S02]  /*aef0*/  FMUL.FTZ R7, R115, R181.reuse ;  /* 0x000000b573077220 */ /* 0x080fe40000410000 */
[-C--:B------:R-:W-:Y:S02]  /*af00*/  FMUL.FTZ R14, R106, R181.reuse ;  /* 0x000000b56a0e7220 */ /* 0x080fe40000410000 */
[----:B------:R-:W-:Y:S01]  /*af10*/  FMUL.FTZ R15, R107, R181 ;  /* 0x000000b56b0f7220 */ /* 0x000fe20000410000 */
[----:B------:R-:W-:Y:S01]  /*af20*/  MUFU.EX2 R134, R134 ;  /* 0x0000008600867308 */ /* 0x000fe20000000800 */
[-C--:B------:R-:W-:Y:S02]  /*af30*/  FMUL.FTZ R20, R96, R203.reuse ;  /* 0x000000cb60147220 */ /* 0x080fe40000410000 */
[----:B------:R-:W-:Y:S02]  /*af40*/  FMUL.FTZ R21, R97, R203 ;  /* 0x000000cb61157220 */ /* 0x000fe40000410000 */
[----:B------:R-:W-:-:S02]  /*af50*/  FMUL.FTZ R22, R98, R181 ;  /* 0x000000b562167220 */ /* 0x000fc40000410000 */
[----:B------:R-:W-:Y:S01]  /*af60*/  FMUL.FTZ R23, R99, R181 ;  /* 0x000000b563177220 */ /* 0x000fe20000410000 */
[----:B--2---:R-:W-:Y:S01]  /*af70*/  F2FP.BF16.PACK_AB R51, R125, R136 ;  /* 0x000000887d33723e */ /* 0x004fe200000010ff */
[-C--:B------:R-:W-:Y:S01]  /*af80*/  FMUL.FTZ R28, R88, R203.reuse ;  /* 0x000000cb581c7220 */ /* 0x080fe20000410000 */
[----:B------:R-:W2:Y:S01]  /*af90*/  MUFU.EX2 R63, R63 ;  /* 0x0000003f003f7308 */ /* 0x000ea20000000800 */
[----:B------:R-:W-:Y:S02]  /*afa0*/  FMUL.FTZ R29, R89, R203 ;  /* 0x000000cb591d7220 */ /* 0x000fe40000410000 */
[-C--:B------:R-:W-:Y:S02]  /*afb0*/  FMUL.FTZ R30, R90, R181.reuse ;  /* 0x000000b55a1e7220 */ /* 0x080fe40000410000 */
[----:B------:R-:W-:Y:S01]  /*afc0*/  FMUL.FTZ R31, R91, R181 ;  /* 0x000000b55b1f7220 */ /* 0x000fe20000410000 */
[----:B-1----:R-:W-:Y:S01]  /*afd0*/  HMMA.16816.F32.BF16 R4, R48, R8, R4 ;  /* 0x000000083004723c */ /* 0x002fe20000041804 */
[-C--:B------:R-:W-:Y:S01]  /*afe0*/  FMUL.FTZ R36, R80, R203.reuse ;  /* 0x000000cb50247220 */ /* 0x080fe20000410000 */
[----:B------:R-:W-:Y:S01]  /*aff0*/  MUFU.EX2 R61, R61 ;  /* 0x0000003d003d7308 */ /* 0x000fe20000000800 */
[----:B------:R-:W-:-:S02]  /*b000*/  FMUL.FTZ R37, R81, R203 ;  /* 0x000000cb51257220 */ /* 0x000fc40000410000 */
[-C--:B------:R-:W-:Y:S02]  /*b010*/  FMUL.FTZ R38, R82, R181.reuse ;  /* 0x000000b552267220 */ /* 0x080fe40000410000 */
[----:B------:R-:W-:Y:S01]  /*b020*/  FMUL.FTZ R39, R83, R181 ;  /* 0x000000b553277220 */ /* 0x000fe20000410000 */
[C---:B------:R-:W-:Y:S01]  /*b030*/  HMMA.16816.F32.BF16 R12, R48.reuse, R16, R12 ;  /* 0x00000010300c723c */ /* 0x040fe2000004180c */
[-C--:B------:R-:W-:Y:S01]  /*b040*/  FMUL.FTZ R108, R108, R203.reuse ;  /* 0x000000cb6c6c7220 */ /* 0x080fe20000410000 */
[----:B------:R-:W-:Y:S01]  /*b050*/  MUFU.EX2 R2, R2 ;  /* 0x0000000200027308 */ /* 0x000fe20000000800 */
[----:B------:R-:W-:Y:S02]  /*b060*/  FMUL.FTZ R109, R109, R203 ;  /* 0x000000cb6d6d7220 */ /* 0x000fe40000410000 */
[-C--:B------:R-:W-:Y:S02]  /*b070*/  FMUL.FTZ R110, R110, R181.reuse ;  /* 0x000000b56e6e7220 */ /* 0x080fe40000410000 */
[----:B------:R-:W-:Y:S01]  /*b080*/  FMUL.FTZ R111, R111, R181 ;  /* 0x000000b56f6f7220 */ /* 0x000fe20000410000 */
[----:B------:R-:W-:Y:S01]  /*b090*/  HMMA.16816.F32.BF16 R20, R48, R24, R20 ;  /* 0x000000183014723c */ /* 0x000fe20000041814 */
[-C--:B------:R-:W-:Y:S01]  /*b0a0*/  FMUL.FTZ R100, R100, R203.reuse ;  /* 0x000000cb64647220 */ /* 0x080fe20000410000 */
[----:B------:R-:W-:Y:S01]  /*b0b0*/  MUFU.EX2 R133, R133 ;  /* 0x0000008500857308 */ /* 0x000fe20000000800 */
[----:B------:R-:W-:-:S02]  /*b0c0*/  FMUL.FTZ R101, R101, R203 ;  /* 0x000000cb65657220 */ /* 0x000fc40000410000 */
[-C--:B------:R-:W-:Y:S02]  /*b0d0*/  FMUL.FTZ R102, R102, R181.reuse ;  /* 0x000000b566667220 */ /* 0x080fe40000410000 */
[----:B------:R-:W-:Y:S01]  /*b0e0*/  FMUL.FTZ R103, R103, R181 ;  /* 0x000000b567677220 */ /* 0x000fe20000410000 */
[C---:B------:R-:W-:Y:S01]  /*b0f0*/  HMMA.16816.F32.BF16 R28, R48.reuse, R32, R28 ;  /* 0x00000020301c723c */ /* 0x040fe2000004181c */
[-C--:B------:R-:W-:Y:S01]  /*b100*/  FMUL.FTZ R92, R92, R203.reuse ;  /* 0x000000cb5c5c7220 */ /* 0x080fe20000410000 */
[----:B------:R-:W1:Y:S01]  /*b110*/  MUFU.EX2 R62, R62 ;  /* 0x0000003e003e7308 */ /* 0x000e620000000800 */
        /* <DEDUP_REMOVED lines=11> */
[----:B------:R-:W4:Y:S01]  /*b1d0*/  MUFU.EX2 R0, R0 ;  /* 0x0000000000007308 */ /* 0x000f220000000800 */
[----:B------:R-:W-:Y:S01]  /*b1e0*/  FMUL.FTZ R77, R77, R203 ;  /* 0x000000cb4d4d7220 */ /* 0x000fe20000410000 */
[----:B------:R-:W-:Y:S01]  /*b1f0*/  LDSM.16.MT88.4 R108, [R164+0xa400] ;  /* 0x00a40000a46c783b */ /* 0x000fe20000004200 */
[-C--:B------:R-:W-:Y:S02]  /*b200*/  FMUL.FTZ R78, R78, R181.reuse ;  /* 0x000000b54e4e7220 */ /* 0x080fe40000410000 */
[----:B------:R-:W-:Y:S01]  /*b210*/  FMUL.FTZ R79, R79, R181 ;  /* 0x000000b54f4f7220 */ /* 0x000fe20000410000 */
[----:B------:R-:W-:Y:S01]  /*b220*/  HMMA.16816.F32.BF16 R16, R48, R18, R100 ;  /* 0x000000123010723c */ /* 0x000fe20000041864 */
[-C--:B------:R-:W-:Y:S01]  /*b230*/  FMUL.FTZ R44, R72, R203.reuse ;  /* 0x000000cb482c7220 */ /* 0x080fe20000410000 */
[----:B------:R-:W-:Y:S01]  /*b240*/  MUFU.EX2 R131, R131 ;  /* 0x0000008300837308 */ /* 0x000fe20000000800 */
[----:B------:R-:W-:Y:S01]  /*b250*/  FMUL.FTZ R45, R73, R203 ;  /* 0x000000cb492d7220 */ /* 0x000fe20000410000 */
[----:B------:R-:W-:Y:S01]  /*b260*/  LDSM.16.MT88.4 R100, [R116+0xa400] ;  /* 0x00a400007464783b */ /* 0x000fe20000004200 */
[----:B------:R-:W-:-:S02]  /*b270*/  FMUL.FTZ R46, R74, R181 ;  /* 0x000000b54a2e7220 */ /* 0x000fc40000410000 */
[----:B------:R-:W-:Y:S01]  /*b280*/  FMUL.FTZ R47, R75, R181 ;  /* 0x000000b54b2f7220 */ /* 0x000fe20000410000 */
[C---:B------:R-:W-:Y:S01]  /*b290*/  HMMA.16816.F32.BF16 R24, R48.reuse, R26, R92 ;  /* 0x0000001a3018723c */ /* 0x040fe2000004185c */
[-C--:B------:R-:W-:Y:S01]  /*b2a0*/  FMUL.FTZ R68, R68, R203.reuse ;  /* 0x000000cb44447220 */ /* 0x080fe20000410000 */
[----:B------:R-:W5:Y:S01]  /*b2b0*/  LDSM.16.MT88.4 R72, [R164+0xb400] ;  /* 0x00b40000a448783b */ /* 0x000f620000004200 */
[----:B------:R-:W-:Y:S01]  /*b2c0*/  FMUL.FTZ R69, R69, R203 ;  /* 0x000000cb45457220 */ /* 0x000fe20000410000 */
[----:B------:R-:W1:Y:S01]  /*b2d0*/  MUFU.EX2 R130, R130 ;  /* 0x0000008200827308 */ /* 0x000e620000000800 */
[-C--:B------:R-:W-:Y:S01]  /*b2e0*/  FMUL.FTZ R70, R70, R181.reuse ;  /* 0x000000b546467220 */ /* 0x080fe20000410000 */
[----:B------:R-:W-:Y:S01]  /*b2f0*/  LDSM.16.MT88.4 R92, [R164+0xc400] ;  /* 0x00c40000a45c783b */ /* 0x000fe20000004200 */
[----:B------:R-:W-:Y:S01]  /*b300*/  FMUL.FTZ R71, R71, R181 ;  /* 0x000000b547477220 */ /* 0x000fe20000410000 */
[----:B------:R-:W-:Y:S01]  /*b310*/  HMMA.16816.F32.BF16 R32, R48, R34, R84 ;  /* 0x000000223020723c */ /* 0x000fe20000041854 */
[--C-:B------:R-:W-:Y:S01]  /*b320*/  FFMA.FTZ R200, R200, c[0x0][0x23c], -R119.reuse ;  /* 0x00008f00c8c87a23 */ /* 0x100fe20000010877 */
[----:B------:R-:W-:Y:S01]  /*b330*/  LDSM.16.MT88.4 R84, [R116+0xc400] ;  /* 0x00c400007454783b */ /* 0x000fe20000004200 */
[--C-:B------:R-:W-:Y:S01]  /*b340*/  FFMA.FTZ R197, R206, c[0x0][0x23c], -R119.reuse ;  /* 0x00008f00cec57a23 */ /* 0x100fe20000010877 */
[----:B------:R-:W-:Y:S01]  /*b350*/  MUFU.EX2 R128, R128 ;  /* 0x0000008000807308 */ /* 0x000fe20000000800 */
[----:B------:R-:W-:-:S02]  /*b360*/  FFMA.FTZ R196, R196, c[0x0][0x23c], -R119 ;  /* 0x00008f00c4c47a23 */ /* 0x000fc40000010877 */
[--C-:B------:R-:W-:Y:S01]  /*b370*/  FFMA.FTZ R193, R204, c[0x0][0x23c], -R119.reuse ;  /* 0x00008f00ccc17a23 */ /* 0x100fe20000010877 */
[C---:B------:R-:W-:Y:S01]  /*b380*/  HMMA.16816.F32.BF16 R40, R48.reuse, R42, R76 ;  /* 0x0000002a3028723c */ /* 0x040fe2000004184c */
[--C-:B------:R-:W-:Y:S02]  /*b390*/  FFMA.FTZ R152, R152, c[0x0][0x23c], -R119.reuse ;  /* 0x00008f0098987a23 */ /* 0x100fe40000010877 */
[--C-:B------:R-:W-:Y:S01]  /*b3a0*/  FFMA.FTZ R148, R148, c[0x0][0x23c], -R119.reuse ;  /* 0x00008f0094947a23 */ /* 0x100fe20000010877 */
[----:B------:R-:W-:Y:S01]  /*b3b0*/  MUFU.EX2 R127, R127 ;  /* 0x0000007f007f7308 */ /* 0x000fe20000000800 */
[----:B------:R-:W-:Y:S02]  /*b3c0*/  FFMA.FTZ R156, R156, c[0x0][0x23c], -R119 ;  /* 0x00008f009c9c7a23 */ /* 0x000fe40000010877 */
[----:B------:R-:W-:Y:S01]  /*b3d0*/  FFMA.FTZ R76, R190, R203, R201 ;  /* 0x000000cbbe4c7223 */ /* 0x000fe200000100c9 */
[----:B------:R-:W-:Y:S01]  /*b3e0*/  HMMA.16816.F32.BF16 R44, R48, R52, R44 ;  /* 0x00000034302c723c */ /* 0x000fe2000004182c */
[----:B------:R-:W-:-:S02]  /*b3f0*/  FFMA.FTZ R190, R151, c[0x0][0x23c], -R186 ;  /* 0x00008f0097be7a23 */ /* 0x000fc400000108ba */
[--C-:B------:R-:W-:Y:S01]  /*b400*/  FFMA.FTZ R201, R162, c[0x0][0x23c], -R186.reuse ;  /* 0x00008f00a2c97a23 */ /* 0x100fe200000108ba */
[----:B------:R-:W-:Y:S01]  /*b410*/  MUFU.EX2 R132, R132 ;  /* 0x0000008400847308 */ /* 0x000fe20000000800 */
[--C-:B------:R-:W-:Y:S02]  /*b420*/  FFMA.FTZ R151, R153, c[0x0][0x23c], -R186.reuse ;  /* 0x00008f0099977a23 */ /* 0x100fe400000108ba */
[----:B--2---:R-:W-:Y:S01]  /*b430*/  F2FP.BF16.PACK_AB R52, R63, R134 ;  /* 0x000000863f34723e */ /* 0x004fe200000010ff */
[----:B------:R-:W-:Y:S01]  /*b440*/  HMMA.16816.F32.BF16 R48, R48, R54, R68 ;  /* 0x000000363030723c */ /* 0x000fe20000041844 */
[----:B------:R-:W2:Y:S01]  /*b450*/  LDSM.16.MT88.4 R68, [R164+0x9400] ;  /* 0x00940000a444783b */ /* 0x000ea20000004200 */
[----:B-1----:R-:W-:Y:S01]  /*b460*/  F2FP.BF16.PACK_AB R53, R62, R133 ;  /* 0x000000853e35723e */ /* 0x002fe200000010ff */
[----:B------:R-:W-:Y:S01]  /*b470*/  FFMA.FTZ R162, R163, c[0x0][0x23c], -R186 ;  /* 0x00008f00a3a27a23 */ /* 0x000fe200000108ba */
[----:B------:R-:W1:Y:S01]  /*b480*/  MUFU.EX2 R129, R129 ;  /* 0x0000008100817308 */ /* 0x000e620000000800 */
[----:B------:R-:W-:-:S02]  /*b490*/  FFMA.FTZ R153, R154, c[0x0][0x23c], -R119 ;  /* 0x00008f009a997a23 */ /* 0x000fc40000010877 */
[----:B------:R-:W-:Y:S01]  /*b4a0*/  F2FP.BF16.PACK_AB R54, R2, R61 ;  /* 0x0000003d0236723e */ /* 0x000fe200000010ff */
[--C-:B------:R-:W-:Y:S01]  /*b4b0*/  FFMA.FTZ R77, R141, c[0x0][0x23c], -R186.reuse ;  /* 0x00008f008d4d7a23 */ /* 0x100fe200000108ba */
[----:B----4-:R-:W-:Y:S01]  /*b4c0*/  F2FP.BF16.PACK_AB R55, R0, R59 ;  /* 0x0000003b0037723e */ /* 0x010fe200000010ff */
[--C-:B------:R-:W-:Y:S02]  /*b4d0*/  FFMA.FTZ R155, R155, c[0x0][0x23c], -R186.reuse ;  /* 0x00008f009b9b7a23 */ /* 0x100fe400000108ba */
[----:B------:R-:W-:Y:S01]  /*b4e0*/  MUFU.EX2 R126, R126 ;  /* 0x0000007e007e7308 */ /* 0x000fe20000000800 */
[--C-:B------:R-:W-:Y:S02]  /*b4f0*/  FFMA.FTZ R143, R143, c[0x0][0x23c], -R186.reuse ;  /* 0x00008f008f8f7a23 */ /* 0x100fe400000108ba */
[----:B------:R-:W-:Y:S01]  /*b500*/  FFMA.FTZ R157, R157, c[0x0][0x23c], -R186 ;  /* 0x00008f009d9d7a23 */ /* 0x000fe200000108ba */
[----:B---3--:R-:W-:Y:S01]  /*b510*/  HMMA.16816.F32.BF16 R12, R52, R64, R12 ;  /* 0x00000040340c723c */ /* 0x008fe2000004180c */
[----:B------:R-:W-:-:S02]  /*b520*/  FFMA.FTZ R142, R142, c[0x0][0x23c], -R119 ;  /* 0x00008f008e8e7a23 */ /* 0x000fc40000010877 */
[----:B------:R-:W-:Y:S01]  /*b530*/  FADD.FTZ R139, R139, R76 ;  /* 0x0000004c8b8b7221 */ /* 0x000fe20000010000 */
[----:B------:R-:W3:Y:S01]  /*b540*/  MUFU.EX2 R123, R123 ;  /* 0x0000007b007b7308 */ /* 0x000ee20000000800 */
[--C-:B------:R-:W-:Y:S02]  /*b550*/  FFMA.FTZ R145, R145, c[0x0][0x23c], -R186.reuse ;  /* 0x00008f0091917a23 */ /* 0x100fe400000108ba */
[--C-:B------:R-:W-:Y:S01]  /*b560*/  FFMA.FTZ R158, R158, c[0x0][0x23c], -R186.reuse ;  /* 0x00008f009e9e7a23 */ /* 0x100fe200000108ba */
[----:B------:R-:W-:Y:S01]  /*b570*/  HMMA.16816.F32.BF16 R16, R52, R66, R16 ;  /* 0x000000423410723c */ /* 0x000fe20000041810 */
[----:B------:R-:W4:Y:S01]  /*b580*/  LDSM.16.MT88.4 R64, [R116+0xd400] ;  /* 0x00d400007440783b */ /* 0x000f220000004200 */
[--C-:B------:R-:W-:Y:S02]  /*b590*/  FFMA.FTZ R147, R147, c[0x0][0x23c], -R186.reuse ;  /* 0x00008f0093937a23 */ /* 0x100fe400000108ba */
[----:B------:R-:W-:Y:S01]  /*b5a0*/  MUFU.EX2 R202, R202 ;  /* 0x000000ca00ca7308 */ /* 0x000fe20000000800 */
[----:B------:R-:W-:-:S02]  /*b5b0*/  FFMA.FTZ R159, R159, c[0x0][0x23c], -R186 ;  /* 0x00008f009f9f7a23 */ /* 0x000fc400000108ba */
[----:B------:R-:W-:Y:S01]  /*b5c0*/  FFMA.FTZ R194, R189, R181, R194 ;  /* 0x000000b5bdc27223 */ /* 0x000fe200000100c2 */
[C---:B-----5:R-:W-:Y:S01]  /*b5d0*/  HMMA.16816.F32.BF16 R20, R52.reuse, R72, R20 ;  /* 0x000000483414723c */ /* 0x060fe20000041814 */
[----:B------:R-:W-:Y:S02]  /*b5e0*/  FADD.FTZ R138, R138, R139 ;  /* 0x0000008b8a8a7221 */ /* 0x000fe40000010000 */
[----:B------:R-:W-:Y:S01]  /*b5f0*/  FADD.FTZ R137, R137, R194 ;  /* 0x000000c289897221 */ /* 0x000fe20000010000 */
[----:B------:R-:W5:Y:S01]  /*b600*/  MUFU.EX2 R199, R199 ;  /* 0x000000c700c77308 */ /* 0x000f620000000800 */
[----:B------:R-:W-:Y:S02]  /*b610*/  FADD.FTZ R135, R135, R138 ;  /* 0x0000008a87877221 */ /* 0x000fe40000010000 */
[----:B------:R-:W-:Y:S01]  /*b620*/  FADD.FTZ R136, R136, R137 ;  /* 0x0000008988887221 */ /* 0x000fe20000010000 */
[----:B------:R-:W-:Y:S01]  /*b630*/  HMMA.16816.F32.BF16 R24, R52, R74, R24 ;  /* 0x0000004a3418723c */ /* 0x000fe20000041818 */
[----:B------:R-:W1:Y:S01]  /*b640*/  LDSM.16.MT88.4 R72, [R164+0xd400] ;  /* 0x00d40000a448783b */ /* 0x000e620000004200 */
[----:B------:R-:W-:-:S02]  /*b650*/  FADD.FTZ R134, R134, R135 ;  /* 0x0000008786867221 */ /* 0x000fc40000010000 */
[----:B------:R-:W-:Y:S01]  /*b660*/  MUFU.EX2 R198, R198 ;  /* 0x000000c600c67308 */ /* 0x000fe20000000800 */
[----:B------:R-:W-:Y:S02]  /*b670*/  FADD.FTZ R136, R125, R136 ;  /* 0x000000887d887221 */ /* 0x000fe40000010000 */
[----:B------:R-:W-:Y:S01]  /*b680*/  FADD.FTZ R134, R63, R134 ;  /* 0x000000863f867221 */ /* 0x000fe20000010000 */
[C---:B--2---:R-:W-:Y:S01]  /*b690*/  HMMA.16816.F32.BF16 R4, R52.reuse, R68, R4 ;  /* 0x000000443404723c */ /* 0x044fe20000041804 */
[----:B------:R-:W-:Y:S02]  /*b6a0*/  FADD.FTZ R133, R133, R136 ;  /* 0x0000008885857221 */ /* 0x000fe40000010000 */
[----:B------:R-:W-:Y:S01]  /*b6b0*/  FADD.FTZ R61, R61, R134 ;  /* 0x000000863d3d7221 */ /* 0x000fe20000010000 */
[----:B------:R-:W-:Y:S01]  /*b6c0*/  MUFU.EX2 R195, R195 ;  /* 0x000000c300c37308 */ /* 0x000fe20000000800 */
[----:B------:R-:W-:Y:S02]  /*b6d0*/  FADD.FTZ R62, R62, R133 ;  /* 0x000000853e3e7221 */ /* 0x000fe40000010000 */
[----:B------:R-:W-:Y:S01]  /*b6e0*/  FADD.FTZ R2, R2, R61 ;  /* 0x0000003d02027221 */ /* 0x000fe20000010000 */
[----:B------:R-:W-:Y:S01]  /*b6f0*/  HMMA.16816.F32.BF16 R8, R52, R70, R8 ;  /* 0x000000463408723c */ /* 0x000fe20000041808 */
[----:B------:R-:W2:Y:S01]  /*b700*/  LDSM.16.MT88.4 R68, [R116+0xb400] ;  /* 0x00b400007444783b */ /* 0x000ea20000004200 */
[----:B------:R-:W-:-:S02]  /*b710*/  FFMA.FTZ R149, R149, c[0x0][0x23c], -R186 ;  /* 0x00008f0095957a23 */ /* 0x000fc400000108ba */
[----:B------:R-:W-:Y:S01]  /*b720*/  MUFU.EX2 R200, R200 ;  /* 0x000000c800c87308 */ /* 0x000fe20000000800 */
[--C-:B------:R-:W-:Y:S02]  /*b730*/  FFMA.FTZ R160, R160, c[0x0][0x23c], -R186.reuse ;  /* 0x00008f00a0a07a23 */ /* 0x100fe400000108ba */
[--C-:B------:R-:W-:Y:S01]  /*b740*/  FFMA.FTZ R150, R150, c[0x0][0x23c], -R186.reuse ;  /* 0x00008f0096967a23 */ /* 0x100fe200000108ba */
[----:B----4-:R-:W-:Y:S01]  /*b750*/  HMMA.16816.F32.BF16 R44, R52, R64, R44 ;  /* 0x00000040342c723c */ /* 0x010fe2000004182c */
[----:B------:R-:W-:-:S03]  /*b760*/  FFMA.FTZ R161, R161, c[0x0][0x23c], -R186 ;  /* 0x00008f00a1a17a23 */ /* 0x000fc600000108ba */
[----:B------:R-:W4:Y:S01]  /*b770*/  MUFU.EX2 R197, R197 ;  /* 0x000000c500c57308 */ /* 0x000f220000000800 */
[--C-:B------:R-:W-:Y:S02]  /*b780*/  FFMA.FTZ R189, R117, c[0x0][0x23c], -R119.reuse ;  /* 0x00008f0075bd7a23 */ /* 0x100fe40000010877 */
[--C-:B------:R-:W-:Y:S01]  /*b790*/  FFMA.FTZ R57, R57, c[0x0][0x23c], -R119.reuse ;  /* 0x00008f0039397a23 */ /* 0x100fe20000010877 */
[----:B------:R-:W-:Y:S01]  /*b7a0*/  HMMA.16816.F32.BF16 R48, R52, R66, R48 ;  /* 0x000000423430723c */ /* 0x000fe20000041830 */
[----:B------:R-:W3:Y:S01]  /*b7b0*/  LDSM.16.MT88.4 R64, [R116+0x9800] ;  /* 0x009800007440783b */ /* 0x000ee20000004200 */
[--C-:B------:R-:W-:Y:S02]  /*b7c0*/  FFMA.FTZ R120, R120, c[0x0][0x23c], -R119.reuse ;  /* 0x00008f0078787a23 */ /* 0x100fe40000010877 */
[----:B------:R-:W-:Y:S01]  /*b7d0*/  MUFU.EX2 R196, R196 ;  /* 0x000000c400c47308 */ /* 0x000fe20000000800 */
[----:B------:R-:W-:-:S03]  /*b7e0*/  FFMA.FTZ R58, R58, c[0x0][0x23c], -R119 ;  /* 0x00008f003a3a7a23 */ /* 0x000fc60000010877 */
[C---:B-1----:R-:W-:Y:S04]  /*b7f0*/  HMMA.16816.F32.BF16 R36, R52.reuse, R72, R36 ;  /* 0x000000483424723c */ /* 0x042fe80000041824 */
[----:B------:R-:W1:Y:S04]  /*b800*/  MUFU.EX2 R193, R193 ;  /* 0x000000c100c17308 */ /* 0x000e680000000800 */
[C---:B------:R-:W-:Y:S01]  /*b810*/  HMMA.16816.F32.BF16 R40, R52.reuse, R74, R40 ;  /* 0x0000004a3428723c */ /* 0x040fe20000041828 */
[----:B------:R-:W1:Y:S03]  /*b820*/  LDSM.16.MT88.4 R72, [R164+0xb800] ;  /* 0x00b80000a448783b */ /* 0x000e660000004200 */
[----:B------:R-:W-:Y:S04]  /*b830*/  MUFU.EX2 R190, R190 ;  /* 0x000000be00be7308 */ /* 0x000fe80000000800 */
[C---:B--2---:R-:W-:Y:S04]  /*b840*/  HMMA.16816.F32.BF16 R28, R52.reuse, R68, R28 ;  /* 0x00000044341c723c */ /* 0x044fe8000004181c */
[----:B------:R-:W2:Y:S04]  /*b850*/  MUFU.EX2 R201, R201 ;  /* 0x000000c900c97308 */ /* 0x000ea80000000800 */
[----:B------:R-:W-:Y:S01]  /*b860*/  HMMA.16816.F32.BF16 R32, R52, R70, R32 ;  /* 0x000000463420723c */ /* 0x000fe20000041820 */
[----:B------:R-:W2:Y:S03]  /*b870*/  LDSM.16.MT88.4 R68, [R164+0x9800] ;  /* 0x00980000a444783b */ /* 0x000ea60000004200 */
[----:B------:R-:W-:Y:S03]  /*b880*/  MUFU.EX2 R151, R151 ;  /* 0x0000009700977308 */ /* 0x000fe60000000800 */
[----:B------:R-:W-:Y:S01]  /*b890*/  F2FP.BF16.PACK_AB R52, R130, R131 ;  /* 0x000000838234723e */ /* 0x000fe200000010ff */
[----:B------:R-:W-:Y:S01]  /*b8a0*/  FADD.FTZ R131, R131, R2 ;  /* 0x0000000283837221 */ /* 0x000fe20000010000 */
[----:B------:R-:W-:-:S02]  /*b8b0*/  F2FP.BF16.PACK_AB R53, R129, R132 ;  /* 0x000000848135723e */ /* 0x000fc400000010ff */
[----:B------:R-:W-:Y:S01]  /*b8c0*/  F2FP.BF16.PACK_AB R54, R127, R128 ;  /* 0x000000807f36723e */ /* 0x000fe200000010ff */
[----:B------:R-:W-:Y:S01]  /*b8d0*/  MUFU.EX2 R162, R162 ;  /* 0x000000a200a27308 */ /* 0x000fe20000000800 */
[----:B---3--:R-:W-:Y:S01]  /*b8e0*/  F2FP.BF16.PACK_AB R55, R123, R126 ;  /* 0x0000007e7b37723e */ /* 0x008fe200000010ff */
[----:B------:R-:W-:Y:S01]  /*b8f0*/  FADD.FTZ R131, R130, R131 ;  /* 0x0000008382837221 */ /* 0x000fe20000010000 */
[----:B------:R-:W-:-:S03]  /*b900*/  MOV R2, R56 ;  /* 0x0000003800027202 */ /* 0x000fc60000000f00 */
[----:B------:R-:W-:Y:S02]  /*b910*/  FADD.FTZ R128, R128, R131 ;  /* 0x0000008380807221 */ /* 0x000fe40000010000 */
[----:B------:R-:W-:Y:S01]  /*b920*/  HMMA.16816.F32.BF16 R12, R52, R64, R12 ;  /* 0x00000040340c723c */ /* 0x000fe2000004180c */
[----:B------:R-:W-:Y:S01]  /*b930*/  MUFU.EX2 R152, R152 ;  /* 0x0000009800987308 */ /* 0x000fe20000000800 */
[----:B------:R-:W-:-:S06]  /*b940*/  FADD.FTZ R127, R127, R128 ;  /* 0x000000807f7f7221 */ /* 0x000fcc0000010000 */
[C---:B------:R-:W-:Y:S01]  /*b950*/  HMMA.16816.F32.BF16 R16, R52.reuse, R66, R16 ;  /* 0x000000423410723c */ /* 0x040fe20000041810 */
[----:B------:R-:W3:Y:S01]  /*b960*/  LDSM.16.MT88.4 R64, [R116+0xd800] ;  /* 0x00d800007440783b */ /* 0x000ee20000004200 */
[----:B------:R-:W3:Y:S06]  /*b970*/  MUFU.EX2 R153, R153 ;  /* 0x0000009900997308 */ /* 0x000eec0000000800 */
[C---:B-1----:R-:W-:Y:S02]  /*b980*/  HMMA.16816.F32.BF16 R20, R52.reuse, R72, R20 ;  /* 0x000000483414723c */ /* 0x042fe40000041814 */
[----:B------:R-:W-:Y:S06]  /*b990*/  MUFU.EX2 R148, R148 ;  /* 0x0000009400947308 */ /* 0x000fec0000000800 */
[C---:B--2---:R-:W-:Y:S02]  /*b9a0*/  HMMA.16816.F32.BF16 R4, R52.reuse, R68, R4 ;  /* 0x000000443404723c */ /* 0x044fe40000041804 */
[----:B------:R-:W1:Y:S06]  /*b9b0*/  MUFU.EX2 R141, R156 ;  /* 0x0000009c008d7308 */ /* 0x000e6c0000000800 */
[C---:B------:R-:W-:Y:S01]  /*b9c0*/  HMMA.16816.F32.BF16 R8, R52.reuse, R70, R8 ;  /* 0x000000463408723c */ /* 0x040fe20000041808 */
[----:B------:R-:W2:Y:S01]  /*b9d0*/  LDSM.16.MT88.4 R68, [R116+0xb800] ;  /* 0x00b800007444783b */ /* 0x000ea20000004200 */
[----:B------:R-:W-:Y:S06]  /*b9e0*/  MUFU.EX2 R149, R149 ;  /* 0x0000009500957308 */ /* 0x000fec0000000800 */
[C---:B------:R-:W-:Y:S01]  /*b9f0*/  HMMA.16816.F32.BF16 R24, R52.reuse, R74, R24 ;  /* 0x0000004a3418723c */ /* 0x040fe20000041818 */
[----:B------:R-:W1:Y:S01]  /*ba00*/  LDSM.16.MT88.4 R72, [R164+0xd800] ;  /* 0x00d80000a448783b */ /* 0x000e620000004200 */
[----:B------:R-:W-:Y:S06]  /*ba10*/  MUFU.EX2 R160, R160 ;  /* 0x000000a000a07308 */ /* 0x000fec0000000800 */
[C---:B---3--:R-:W-:Y:S02]  /*ba20*/  HMMA.16816.F32.BF16 R44, R52.reuse, R64, R44 ;  /* 0x00000040342c723c */ /* 0x048fe4000004182c */
[----:B------:R-:W-:Y:S06]  /*ba30*/  MUFU.EX2 R150, R150 ;  /* 0x0000009600967308 */ /* 0x000fec0000000800 */
[C---:B------:R-:W-:Y:S01]  /*ba40*/  HMMA.16816.F32.BF16 R48, R52.reuse, R66, R48 ;  /* 0x000000423430723c */ /* 0x040fe20000041830 */
[----:B------:R-:W3:Y:S01]  /*ba50*/  LDSM.16.MT88.4 R64, [R164+0xbc00] ;  /* 0x00bc0000a440783b */ /* 0x000ee20000004200 */
[----:B------:R-:W-:Y:S08]  /*ba60*/  MUFU.EX2 R161, R161 ;  /* 0x000000a100a17308 */ /* 0x000ff00000000800 */
[----:B------:R-:W-:Y:S01]  /*ba70*/  MUFU.EX2 R189, R189 ;  /* 0x000000bd00bd7308 */ /* 0x000fe20000000800 */
[C---:B--2---:R-:W-:Y:S08]  /*ba80*/  HMMA.16816.F32.BF16 R28, R52.reuse, R68, R28 ;  /* 0x00000044341c723c */ /* 0x044ff0000004181c */
[C---:B------:R-:W-:Y:S01]  /*ba90*/  HMMA.16816.F32.BF16 R32, R52.reuse, R70, R32 ;  /* 0x000000463420723c */ /* 0x040fe20000041820 */
[----:B------:R-:W2:Y:S07]  /*baa0*/  LDSM.16.MT88.4 R68, [R116+0x9c00] ;  /* 0x009c00007444783b */ /* 0x000eae0000004200 */
[C---:B-1----:R-:W-:Y:S08]  /*bab0*/  HMMA.16816.F32.BF16 R36, R52.reuse, R72, R36 ;  /* 0x000000483424723c */ /* 0x042ff00000041824 */
[----:B------:R-:W-:Y:S01]  /*bac0*/  HMMA.16816.F32.BF16 R40, R52, R74, R40 ;  /* 0x0000004a3428723c */ /* 0x000fe20000041828 */
[----:B------:R-:W1:Y:S06]  /*bad0*/  LDSM.16.MT88.4 R72, [R164+0x9c00] ;  /* 0x009c0000a448783b */ /* 0x000e6c0000004200 */
[----:B-----5:R-:W-:Y:S01]  /*bae0*/  F2FP.BF16.PACK_AB R52, R199, R202 ;  /* 0x000000cac734723e */ /* 0x020fe200000010ff */
[----:B------:R-:W-:Y:S01]  /*baf0*/  FADD.FTZ R202, R202, R127 ;  /* 0x0000007fcaca7221 */ /* 0x000fe20000010000 */
[----:B----4-:R-:W-:-:S02]  /*bb00*/  F2FP.BF16.PACK_AB R53, R197, R200 ;  /* 0x000000c8c535723e */ /* 0x010fc400000010ff */
[----:B------:R-:W-:Y:S01]  /*bb10*/  F2FP.BF16.PACK_AB R54, R195, R198 ;  /* 0x000000c6c336723e */ /* 0x000fe200000010ff */
[----:B------:R-:W-:Y:S01]  /*bb20*/  FADD.FTZ R199, R199, R202 ;  /* 0x000000cac7c77221 */ /* 0x000fe20000010000 */
[----:B------:R-:W-:-:S03]  /*bb30*/  F2FP.BF16.PACK_AB R55, R193, R196 ;  /* 0x000000c4c137723e */ /* 0x000fc600000010ff */
[----:B------:R-:W-:-:S04]  /*bb40*/  FADD.FTZ R198, R198, R199 ;  /* 0x000000c7c6c67221 */ /* 0x000fc80000010000 */
[----:B---3--:R-:W-:Y:S01]  /*bb50*/  HMMA.16816.F32.BF16 R20, R52, R64, R20 ;  /* 0x000000403414723c */ /* 0x008fe20000041814 */
[----:B------:R-:W-:-:S07]  /*bb60*/  FADD.FTZ R195, R195, R198 ;  /* 0x000000c6c3c37221 */ /* 0x000fce0000010000 */
[C---:B--2---:R-:W-:Y:S08]  /*bb70*/  HMMA.16816.F32.BF16 R12, R52.reuse, R68, R12 ;  /* 0x00000044340c723c */ /* 0x044ff0000004180c */
[C---:B------:R-:W-:Y:S01]  /*bb80*/  HMMA.16816.F32.BF16 R16, R52.reuse, R70, R16 ;  /* 0x000000463410723c */ /* 0x040fe20000041810 */
[----:B------:R-:W2:Y:S07]  /*bb90*/  LDSM.16.MT88.4 R68, [R164+0xdc00] ;  /* 0x00dc0000a444783b */ /* 0x000eae0000004200 */
[C---:B-1----:R-:W-:Y:S08]  /*bba0*/  HMMA.16816.F32.BF16 R4, R52.reuse, R72, R4 ;  /* 0x000000483404723c */ /* 0x042ff00000041804 */
[C---:B------:R-:W-:Y:S01]  /*bbb0*/  HMMA.16816.F32.BF16 R8, R52.reuse, R74, R8 ;  /* 0x0000004a3408723c */ /* 0x040fe20000041808 */
[----:B------:R-:W1:Y:S07]  /*bbc0*/  LDSM.16.MT88.4 R72, [R116+0xbc00] ;  /* 0x00bc00007448783b */ /* 0x000e6e0000004200 */
[C---:B------:R-:W-:Y:S01]  /*bbd0*/  HMMA.16816.F32.BF16 R24, R52.reuse, R66, R24 ;  /* 0x000000423418723c */ /* 0x040fe20000041818 */
[----:B------:R-:W3:Y:S07]  /*bbe0*/  LDSM.16.MT88.4 R64, [R116+0xdc00] ;  /* 0x00dc00007440783b */ /* 0x000eee0000004200 */
[C---:B--2---:R-:W-:Y:S07]  /*bbf0*/  HMMA.16816.F32.BF16 R36, R52.reuse, R68, R36 ;  /* 0x000000443424723c */ /* 0x044fee0000041824 */
[----:B------:R-:W-:Y:S01]  /*bc00*/  F2FP.BF16.PACK_AB R68, R201, R190 ;  /* 0x000000bec944723e */ /* 0x000fe200000010ff */
[----:B------:R-:W-:Y:S01]  /*bc10*/  HMMA.16816.F32.BF16 R40, R52, R70, R40 ;  /* 0x000000463428723c */ /* 0x000fe20000041828 */
[----:B------:R-:W-:-:S06]  /*bc20*/  F2FP.BF16.PACK_AB R69, R153, R152 ;  /* 0x000000989945723e */ /* 0x000fcc00000010ff */
[----:B------:R-:W-:Y:S01]  /*bc30*/  F2FP.BF16.PACK_AB R70, R162, R151 ;  /* 0x00000097a246723e */ /* 0x000fe200000010ff */
[----:B-1----:R-:W-:Y:S01]  /*bc40*/  HMMA.16816.F32.BF16 R28, R52, R72, R28 ;  /* 0x00000048341c723c */ /* 0x002fe2000004181c */
[----:B------:R-:W-:-:S07]  /*bc50*/  F2FP.BF16.PACK_AB R71, R141, R148 ;  /* 0x000000948d47723e */ /* 0x000fce00000010ff */
[C---:B------:R-:W-:Y:S01]  /*bc60*/  HMMA.16816.F32.BF16 R32, R52.reuse, R74, R32 ;  /* 0x0000004a3420723c */ /* 0x040fe20000041820 */
[----:B------:R-:W1:Y:S07]  /*bc70*/  LDSM.16.MT88.4 R72, [R164+0xc000] ;  /* 0x00c00000a448783b */ /* 0x000e6e0000004200 */
[C---:B---3--:R-:W-:Y:S08]  /*bc80*/  HMMA.16816.F32.BF16 R44, R52.reuse, R64, R44 ;  /* 0x00000040342c723c */ /* 0x048ff0000004182c */
[----:B------:R-:W-:Y:S01]  /*bc90*/  HMMA.16816.F32.BF16 R48, R52, R66, R48 ;  /* 0x000000423430723c */ /* 0x000fe20000041830 */
[----:B------:R-:W2:Y:S04]  /*bca0*/  LDSM.16.MT88.4 R64, [R164+0xa000] ;  /* 0x00a00000a440783b */ /* 0x000ea80000004200 */
[----:B------:R-:W3:Y:S03]  /*bcb0*/  LDSM.16.MT88.4 R52, [R116+0xa000] ;  /* 0x00a000007434783b */ /* 0x000ee60000004200 */
[C---:B-1----:R-:W-:Y:S08]  /*bcc0*/  HMMA.16816.F32.BF16 R20, R68.reuse, R72, R20 ;  /* 0x000000484414723c */ /* 0x042ff00000041814 */
[C---:B------:R-:W-:Y:S08]  /*bcd0*/  HMMA.16816.F32.BF16 R24, R68.reuse, R74, R24 ;  /* 0x0000004a4418723c */ /* 0x040ff00000041818 */
[C---:B--2---:R-:W-:Y:S01]  /*bce0*/  HMMA.16816.F32.BF16 R112, R68.reuse, R64, R4 ;  /* 0x000000404470723c */ /* 0x044fe20000041804 */
[----:B------:R-:W1:Y:S07]  /*bcf0*/  LDSM.16.MT88.4 R4, [R116+0xe000] ;  /* 0x00e000007404783b */ /* 0x000e6e0000004200 */
[C---:B------:R-:W-:Y:S01]  /*bd00*/  HMMA.16816.F32.BF16 R8, R68.reuse, R66, R8 ;  /* 0x000000424408723c */ /* 0x040fe20000041808 */
[----:B------:R-:W2:Y:S07]  /*bd10*/  LDSM.16.MT88.4 R64, [R116+0xc000] ;  /* 0x00c000007440783b */ /* 0x000eae0000004200 */
[C---:B---3--:R-:W-:Y:S08]  /*bd20*/  HMMA.16816.F32.BF16 R12, R68.reuse, R52, R12 ;  /* 0x00000034440c723c */ /* 0x048ff0000004180c */
[C---:B------:R-:W-:Y:S01]  /*bd30*/  HMMA.16816.F32.BF16 R16, R68.reuse, R54, R16 ;  /* 0x000000364410723c */ /* 0x040fe20000041810 */
[----:B------:R-:W3:Y:S07]  /*bd40*/  LDSM.16.MT88.4 R52, [R164+0xe000] ;  /* 0x00e00000a434783b */ /* 0x000eee0000004200 */
[C---:B-1----:R-:W-:Y:S08]  /*bd50*/  HMMA.16816.F32.BF16 R44, R68.reuse, R4, R44 ;  /* 0x00000004442c723c */ /* 0x042ff0000004182c */
[C---:B--2---:R-:W-:Y:S08]  /*bd60*/  HMMA.16816.F32.BF16 R28, R68.reuse, R64, R28 ;  /* 0x00000040441c723c */ /* 0x044ff0000004181c */
[C---:B------:R-:W-:Y:S08]  /*bd70*/  HMMA.16816.F32.BF16 R32, R68.reuse, R66, R32 ;  /* 0x000000424420723c */ /* 0x040ff00000041820 */
[C---:B---3--:R-:W-:Y:S01]  /*bd80*/  HMMA.16816.F32.BF16 R36, R68.reuse, R52, R36 ;  /* 0x000000344424723c */ /* 0x048fe20000041824 */
[----:B------:R1:W-:Y:S07]  /*bd90*/  MUFU.EX2 R52, R77 ;  /* 0x0000004d00347308 */ /* 0x0003ee0000000800 */
[C---:B------:R-:W-:Y:S01]  /*bda0*/  HMMA.16816.F32.BF16 R40, R68.reuse, R54, R40 ;  /* 0x000000364428723c */ /* 0x040fe20000041828 */
[----:B------:R-:W2:Y:S07]  /*bdb0*/  MUFU.EX2 R55, R155 ;  /* 0x0000009b00377308 */ /* 0x000eae0000000800 */
[----:B------:R-:W-:Y:S01]  /*bdc0*/  HMMA.16816.F32.BF16 R68, R68, R6, R48 ;  /* 0x000000064444723c */ /* 0x000fe20000041830 */
[----:B------:R-:W-:Y:S01]  /*bdd0*/  MUFU.EX2 R53, R143 ;  /* 0x0000008f00357308 */ /* 0x000fe20000000800 */
[----:B-1----:R-:W1:Y:S05]  /*bde0*/  LDSM.16.MT88.4 R76, [R164+0xe400] ;  /* 0x00e40000a44c783b */ /* 0x002e6a0000004200 */
[----:B------:R-:W-:-:S02]  /*bdf0*/  FFMA.FTZ R51, R144, c[0x0][0x23c], -R119 ;  /* 0x00008f0090337a23 */ /* 0x000fc40000010877 */
[--C-:B------:R-:W-:Y:S01]  /*be00*/  FFMA.FTZ R48, R140, c[0x0][0x23c], -R119.reuse ;  /* 0x00008f008c307a23 */ /* 0x100fe20000010877 */
[----:B------:R-:W3:Y:S01]  /*be10*/  MUFU.EX2 R54, R157 ;  /* 0x0000009d00367308 */ /* 0x000ee20000000800 */
[----:B------:R-:W-:Y:S01]  /*be20*/  FFMA.FTZ R49, R146, c[0x0][0x23c], -R119 ;  /* 0x00008f0092317a23 */ /* 0x000fe20000010877 */
[----:B--2---:R-:W-:-:S06]  /*be30*/  F2FP.BF16.PACK_AB R4, R55, R52 ;  /* 0x000000343704723e */ /* 0x004fcc00000010ff */
[----:B------:R-:W-:Y:S08]  /*be40*/  MUFU.EX2 R50, R142 ;  /* 0x0000008e00327308 */ /* 0x000ff00000000800 */
[----:B------:R-:W2:Y:S01]  /*be50*/  MUFU.EX2 R51, R51 ;  /* 0x0000003300337308 */ /* 0x000ea20000000800 */
[----:B---3--:R-:W-:-:S07]  /*be60*/  F2FP.BF16.PACK_AB R6, R54, R53 ;  /* 0x000000353606723e */ /* 0x008fce00000010ff */
[----:B------:R-:W-:Y:S08]  /*be70*/  MUFU.EX2 R48, R48 ;  /* 0x0000003000307308 */ /* 0x000ff00000000800 */
[----:B------:R-:W3:Y:S01]  /*be80*/  MUFU.EX2 R49, R49 ;  /* 0x0000003100317308 */ /* 0x000ee20000000800 */
[----:B--2---:R-:W-:Y:S02]  /*be90*/  F2FP.BF16.PACK_AB R5, R51, R50 ;  /* 0x000000323305723e */ /* 0x004fe400000010ff */
[----:B---3--:R-:W-:-:S07]  /*bea0*/  F2FP.BF16.PACK_AB R7, R49, R48 ;  /* 0x000000303107723e */ /* 0x008fce00000010ff */
[C---:B------:R-:W-:Y:S08]  /*beb0*/  HMMA.16816.F32.BF16 R112, R4.reuse, R108, R112 ;  /* 0x0000006c0470723c */ /* 0x040ff00000041870 */
[C---:B------:R-:W-:Y:S01]  /*bec0*/  HMMA.16816.F32.BF16 R108, R4.reuse, R110, R8 ;  /* 0x0000006e046c723c */ /* 0x040fe20000041808 */
[----:B------:R-:W2:Y:S07]  /*bed0*/  LDSM.16.MT88.4 R8, [R116+0xe400] ;  /* 0x00e400007408783b */ /* 0x000eae0000004200 */
[C---:B------:R-:W-:Y:S01]  /*bee0*/  HMMA.16816.F32.BF16 R104, R4.reuse, R100, R12 ;  /* 0x000000640468723c */ /* 0x040fe2000004180c */
[----:B------:R-:W3:Y:S07]  /*bef0*/  LDSM.16.MT88.4 R12, [R164+0xa800] ;  /* 0x00a80000a40c783b */ /* 0x000eee0000004200 */
[C---:B------:R-:W-:Y:S01]  /*bf00*/  HMMA.16816.F32.BF16 R88, R4.reuse, R84, R28 ;  /* 0x000000540458723c */ /* 0x040fe2000004181c */
[----:B------:R-:W-:Y:S07]  /*bf10*/  MUFU.EX2 R30, R145 ;  /* 0x00000091001e7308 */ /* 0x000fee0000000800 */
[C---:B------:R-:W-:Y:S01]  /*bf20*/  HMMA.16816.F32.BF16 R84, R4.reuse, R86, R32 ;  /* 0x000000560454723c */ /* 0x040fe20000041820 */
[----:B------:R-:W4:Y:S06]  /*bf30*/  MUFU.EX2 R29, R158 ;  /* 0x0000009e001d7308 */ /* 0x000f2c0000000800 */
[--C-:B------:R-:W-:Y:S01]  /*bf40*/  FFMA.FTZ R32, R121, c[0x0][0x23c], -R119.reuse ;  /* 0x00008f0079207a23 */ /* 0x100fe20000010877 */
[----:B------:R-:W-:Y:S01]  /*bf50*/  HMMA.16816.F32.BF16 R96, R4, R92, R20 ;  /* 0x0000005c0460723c */ /* 0x000fe20000041814 */
[--C-:B------:R-:W-:Y:S01]  /*bf60*/  FFMA.FTZ R35, R124, c[0x0][0x23c], -R119.reuse ;  /* 0x00008f007c237a23 */ /* 0x100fe20000010877 */
[----:B------:R-:W-:Y:S01]  /*bf70*/  MUFU.EX2 R28, R147 ;  /* 0x00000093001c7308 */ /* 0x000fe20000000800 */
[--C-:B------:R-:W-:Y:S01]  /*bf80*/  FFMA.FTZ R33, R60, c[0x0][0x23c], -R119.reuse ;  /* 0x00008f003c217a23 */ /* 0x100fe20000010877 */
[----:B------:R-:W-:Y:S01]  /*bf90*/  LDSM.16.MT88.4 R20, [R164+0xc800] ;  /* 0x00c80000a414783b */ /* 0x000fe20000004200 */
[----:B------:R-:W-:-:S03]  /*bfa0*/  FFMA.FTZ R34, R122, c[0x0][0x23c], -R119 ;  /* 0x00008f007a227a23 */ /* 0x000fc60000010877 */
[C---:B-1----:R-:W-:Y:S02]  /*bfb0*/  HMMA.16816.F32.BF16 R80, R4.reuse, R76, R36 ;  /* 0x0000004c0450723c */ /* 0x042fe40000041824 */
[----:B------:R-:W-:Y:S06]  /*bfc0*/  MUFU.EX2 R31, R159 ;  /* 0x0000009f001f7308 */ /* 0x000fec0000000800 */
[C---:B------:R-:W-:Y:S01]  /*bfd0*/  HMMA.16816.F32.BF16 R100, R4.reuse, R102, R16 ;  /* 0x000000660464723c */ /* 0x040fe20000041810 */
[----:B------:R-:W1:Y:S01]  /*bfe0*/  LDSM.16.MT88.4 R16, [R116+0xc800] ;  /* 0x00c800007410783b */ /* 0x000e620000004200 */
[----:B------:R-:W-:Y:S06]  /*bff0*/  MUFU.EX2 R32, R32 ;  /* 0x0000002000207308 */ /* 0x000fec0000000800 */
[C---:B------:R-:W-:Y:S01]  /*c000*/  HMMA.16816.F32.BF16 R92, R4.reuse, R94, R24 ;  /* 0x0000005e045c723c */ /* 0x040fe20000041818 */
[----:B------:R-:W-:Y:S01]  /*c010*/  LDSM.16.MT88.4 R24, [R116+0xa800] ;  /* 0x00a800007418783b */ /* 0x000fe20000004200 */
[----:B------:R-:W5:Y:S06]  /*c020*/  MUFU.EX2 R35, R35 ;  /* 0x0000002300237308 */ /* 0x000f6c0000000800 */
[C---:B------:R-:W-:Y:S02]  /*c030*/  HMMA.16816.F32.BF16 R76, R4.reuse, R78, R40 ;  /* 0x0000004e044c723c */ /* 0x040fe40000041828 */
[----:B------:R-:W-:Y:S06]  /*c040*/  MUFU.EX2 R33, R33 ;  /* 0x0000002100217308 */ /* 0x000fec0000000800 */
[C---:B--2---:R-:W-:Y:S02]  /*c050*/  HMMA.16816.F32.BF16 R72, R4.reuse, R8, R44 ;  /* 0x000000080448723c */ /* 0x044fe4000004182c */
[----:B------:R-:W2:Y:S06]  /*c060*/  MUFU.EX2 R34, R34 ;  /* 0x0000002200227308 */ /* 0x000eac0000000800 */
[----:B------:R-:W-:Y:S01]  /*c070*/  HMMA.16816.F32.BF16 R68, R4, R10, R68 ;  /* 0x0000000a0444723c */ /* 0x000fe20000041844 */
[----:B------:R-:W1:Y:S06]  /*c080*/  LDSM.16.MT88.4 R8, [R164+0xe800] ;  /* 0x00e80000a408783b */ /* 0x000e6c0000004200 */
[----:B----4-:R-:W-:-:S02]  /*c090*/  F2FP.BF16.PACK_AB R4, R29, R30 ;  /* 0x0000001e1d04723e */ /* 0x010fc400000010ff */
[----:B-----5:R-:W-:Y:S02]  /*c0a0*/  F2FP.BF16.PACK_AB R5, R35, R32 ;  /* 0x000000202305723e */ /* 0x020fe400000010ff */
[----:B------:R-:W-:Y:S02]  /*c0b0*/  F2FP.BF16.PACK_AB R6, R31, R28 ;  /* 0x0000001c1f06723e */ /* 0x000fe400000010ff */
[----:B--2---:R-:W-:-:S07]  /*c0c0*/  F2FP.BF16.PACK_AB R7, R34, R33 ;  /* 0x000000212207723e */ /* 0x004fce00000010ff */
[C---:B---3--:R-:W-:Y:S08]  /*c0d0*/  HMMA.16816.F32.BF16 R112, R4.reuse, R12, R112 ;  /* 0x0000000c0470723c */ /* 0x048ff00000041870 */
[C---:B------:R-:W-:Y:S01]  /*c0e0*/  HMMA.16816.F32.BF16 R108, R4.reuse, R14, R108 ;  /* 0x0000000e046c723c */ /* 0x040fe2000004186c */
[----:B------:R-:W2:Y:S07]  /*c0f0*/  LDSM.16.MT88.4 R12, [R116+0xe800] ;  /* 0x00e80000740c783b */ /* 0x000eae0000004200 */
[C---:B-1----:R-:W-:Y:S08]  /*c100*/  HMMA.16816.F32.BF16 R88, R4.reuse, R16, R88 ;  /* 0x000000100458723c */ /* 0x042ff00000041858 */
[C---:B------:R-:W-:Y:S01]  /*c110*/  HMMA.16816.F32.BF16 R84, R4.reuse, R18, R84 ;  /* 0x000000120454723c */ /* 0x040fe20000041854 */
[----:B------:R-:W1:Y:S07]  /*c120*/  LDSM.16.MT88.4 R16, [R116+0xac00] ;  /* 0x00ac00007410783b */ /* 0x000e6e0000004200 */
[C---:B------:R-:W-:Y:S08]  /*c130*/  HMMA.16816.F32.BF16 R80, R4.reuse, R8, R80 ;  /* 0x000000080450723c */ /* 0x040ff00000041850 */
[C---:B------:R-:W-:Y:S01]  /*c140*/  HMMA.16816.F32.BF16 R76, R4.reuse, R10, R76 ;  /* 0x0000000a044c723c */ /* 0x040fe2000004184c */
[----:B------:R-:W3:Y:S07]  /*c150*/  LDSM.16.MT88.4 R8, [R164+0xcc00] ;  /* 0x00cc0000a408783b */ /* 0x000eee0000004200 */
[C---:B------:R-:W-:Y:S01]  /*c160*/  HMMA.16816.F32.BF16 R104, R4.reuse, R24, R104 ;  /* 0x000000180468723c */ /* 0x040fe20000041868 */
[----:B------:R-:W-:Y:S07]  /*c170*/  MUFU.EX2 R25, R57 ;  /* 0x0000003900197308 */ /* 0x000fee0000000800 */
[C---:B--2---:R-:W-:Y:S01]  /*c180*/  HMMA.16816.F32.BF16 R72, R4.reuse, R12, R72 ;  /* 0x0000000c0448723c */ /* 0x044fe20000041848 */
[----:B------:R-:W2:Y:S06]  /*c190*/  MUFU.EX2 R24, R120 ;  /* 0x0000007800187308 */ /* 0x000eac0000000800 */
[----:B------:R-:W-:Y:S01]  /*c1a0*/  FADD.FTZ R13, R59, R62 ;  /* 0x0000003e3b0d7221 */ /* 0x000fe20000010000 */
[----:B------:R-:W-:Y:S03]  /*c1b0*/  HMMA.16816.F32.BF16 R68, R4, R14, R68 ;  /* 0x0000000e0444723c */ /* 0x000fe60000041844 */
[----:B------:R-:W-:-:S02]  /*c1c0*/  FADD.FTZ R13, R0, R13 ;  /* 0x0000000d000d7221 */ /* 0x000fc40000010000 */
[----:B------:R-:W-:Y:S02]  /*c1d0*/  FADD.FTZ R0, R190, R195 ;  /* 0x000000c3be007221 */ /* 0x000fe40000010000 */
[----:B------:R-:W-:Y:S01]  /*c1e0*/  FADD.FTZ R132, R132, R13 ;  /* 0x0000000d84847221 */ /* 0x000fe20000010000 */
[C---:B------:R-:W-:Y:S01]  /*c1f0*/  HMMA.16816.F32.BF16 R100, R4.reuse, R26, R100 ;  /* 0x0000001a0464723c */ /* 0x040fe20000041864 */
[----:B------:R-:W4:Y:S01]  /*c200*/  LDSM.16.MT88.4 R12, [R116+0xcc00] ;  /* 0x00cc0000740c783b */ /* 0x000f220000004200 */
[----:B------:R-:W5:Y:S01]  /*c210*/  MUFU.EX2 R26, R58 ;  /* 0x0000003a001a7308 */ /* 0x000f620000000800 */
[----:B------:R-:W-:Y:S02]  /*c220*/  FADD.FTZ R129, R129, R132 ;  /* 0x0000008481817221 */ /* 0x000fe40000010000 */
[----:B------:R-:W-:Y:S02]  /*c230*/  FADD.FTZ R0, R201, R0 ;  /* 0x00000000c9007221 */ /* 0x000fe40000010000 */
[----:B------:R-:W-:Y:S01]  /*c240*/  FADD.FTZ R126, R126, R129 ;  /* 0x000000817e7e7221 */ /* 0x000fe20000010000 */
[----:B------:R-:W-:Y:S03]  /*c250*/  HMMA.16816.F32.BF16 R96, R4, R20, R96 ;  /* 0x000000140460723c */ /* 0x000fe60000041860 */
[----:B------:R-:W-:-:S04]  /*c260*/  FADD.FTZ R123, R123, R126 ;  /* 0x0000007e7b7b7221 */ /* 0x000fc80000010000 */
[----:B------:R-:W-:Y:S01]  /*c270*/  FADD.FTZ R200, R200, R123 ;  /* 0x0000007bc8c87221 */ /* 0x000fe20000010000 */
[----:B------:R-:W-:Y:S01]  /*c280*/  HMMA.16816.F32.BF16 R92, R4, R22, R92 ;  /* 0x00000016045c723c */ /* 0x000fe2000004185c */
[----:B------:R-:W4:Y:S02]  /*c290*/  LDSM.16.MT88.4 R20, [R164+0xac00] ;  /* 0x00ac0000a414783b */ /* 0x000f240000004200 */
[----:B------:R-:W-:-:S04]  /*c2a0*/  FADD.FTZ R197, R197, R200 ;  /* 0x000000c8c5c57221 */ /* 0x000fc80000010000 */
[----:B------:R-:W-:Y:S01]  /*c2b0*/  FADD.FTZ R196, R196, R197 ;  /* 0x000000c5c4c47221 */ /* 0x000fe20000010000 */
[----:B------:R-:W-:Y:S02]  /*c2c0*/  F2FP.BF16.PACK_AB R4, R160, R149 ;  /* 0x00000095a004723e */ /* 0x000fe400000010ff */
[----:B--2---:R-:W-:Y:S01]  /*c2d0*/  F2FP.BF16.PACK_AB R5, R24, R25 ;  /* 0x000000191805723e */ /* 0x004fe200000010ff */
[----:B------:R-:W-:Y:S01]  /*c2e0*/  FADD.FTZ R193, R193, R196 ;  /* 0x000000c4c1c17221 */ /* 0x000fe20000010000 */
[----:B------:R-:W-:Y:S02]  /*c2f0*/  F2FP.BF16.PACK_AB R6, R161, R150 ;  /* 0x00000096a106723e */ /* 0x000fe400000010ff */
[----:B-----5:R-:W-:Y:S01]  /*c300*/  F2FP.BF16.PACK_AB R7, R189, R26 ;  /* 0x0000001abd07723e */ /* 0x020fe200000010ff */
        /* <DEDUP_REMOVED lines=9> */
[----:B---3--:R-:W-:Y:S02]  /*c3a0*/  HMMA.16816.F32.BF16 R96, R4, R8, R96 ;  /* 0x000000080460723c */ /* 0x008fe40000041860 */
[----:B------:R-:W-:-:S04]  /*c3b0*/  FADD.FTZ R48, R48, R51 ;  /* 0x0000003330307221 */ /* 0x000fc80000010000 */
[----:B------:R-:W-:Y:S02]  /*c3c0*/  FADD.FTZ R49, R49, R48 ;  /* 0x0000003031317221 */ /* 0x000fe40000010000 */
[C---:B------:R-:W-:Y:S01]  /*c3d0*/  HMMA.16816.F32.BF16 R92, R4.reuse, R10, R92 ;  /* 0x0000000a045c723c */ /* 0x040fe2000004185c */
[----:B------:R-:W2:Y:S07]  /*c3e0*/  LDSM.16.MT88.4 R8, [R116+0xec00] ;  /* 0x00ec00007408783b */ /* 0x000eae0000004200 */
[C---:B----4-:R-:W-:Y:S07]  /*c3f0*/  HMMA.16816.F32.BF16 R88, R4.reuse, R12, R88 ;  /* 0x0000000c0458723c */ /* 0x050fee0000041858 */
[----:B------:R-:W-:Y:S01]  /*c400*/  FADD.FTZ R13, R151, R0 ;  /* 0x00000000970d7221 */ /* 0x000fe20000010000 */
[----:B------:R-:W-:Y:S03]  /*c410*/  HMMA.16816.F32.BF16 R112, R4, R20, R112 ;  /* 0x000000140470723c */ /* 0x000fe60000041870 */
        /* <DEDUP_REMOVED lines=10> */
[----:B-1----:R-:W-:Y:S01]  /*c4c0*/  HMMA.16816.F32.BF16 R80, R4, R16, R80 ;  /* 0x000000100450723c */ /* 0x002fe20000041850 */
[----:B------:R-:W-:-:S02]  /*c4d0*/  FADD.FTZ R33, R33, R0 ;  /* 0x0000000021217221 */ /* 0x000fc40000010000 */
[----:B------:R-:W-:Y:S02]  /*c4e0*/  FADD.FTZ R29, R29, R30 ;  /* 0x0000001e1d1d7221 */ /* 0x000fe40000010000 */
[----:B------:R-:W-:Y:S02]  /*c4f0*/  FADD.FTZ R34, R34, R33 ;  /* 0x0000002122227221 */ /* 0x000fe40000010000 */
[----:B------:R-:W-:Y:S01]  /*c500*/  FADD.FTZ R28, R28, R29 ;  /* 0x0000001d1c1c7221 */ /* 0x000fe20000010000 */
[----:B------:R-:W-:Y:S01]  /*c510*/  HMMA.16816.F32.BF16 R76, R4, R18, R76 ;  /* 0x00000012044c723c */ /* 0x000fe2000004184c */
[----:B------:R-:W-:Y:S02]  /*c520*/  FADD.FTZ R25, R25, R34 ;  /* 0x0000002219197221 */ /* 0x000fe40000010000 */
[----:B------:R-:W-:Y:S02]  /*c530*/  FADD.FTZ R0, R31, R28 ;  /* 0x0000001c1f007221 */ /* 0x000fe40000010000 */
[----:B------:R-:W-:-:S02]  /*c540*/  FADD.FTZ R25, R24, R25 ;  /* 0x0000001918197221 */ /* 0x000fc40000010000 */
[----:B------:R-:W-:Y:S01]  /*c550*/  FADD.FTZ R149, R149, R0 ;  /* 0x0000000095957221 */ /* 0x000fe20000010000 */
[C---:B--2---:R-:W-:Y:S01]  /*c560*/  HMMA.16816.F32.BF16 R72, R4.reuse, R8, R72 ;  /* 0x000000080448723c */ /* 0x044fe20000041848 */
[----:B------:R-:W-:Y:S01]  /*c570*/  FADD.FTZ R26, R26, R25 ;  /* 0x000000191a1a7221 */ /* 0x000fe20000010000 */
[----:B------:R-:W-:Y:S01]  /*c580*/  MOV R0, R3 ;  /* 0x0000000300007202 */ /* 0x000fe20000000f00 */
[----:B------:R-:W-:Y:S02]  /*c590*/  FADD.FTZ R149, R160, R149 ;  /* 0x00000095a0957221 */ /* 0x000fe40000010000 */
[----:B------:R-:W-:Y:S02]  /*c5a0*/  FADD.FTZ R189, R189, R26 ;  /* 0x0000001abdbd7221 */ /* 0x000fe40000010000 */
[----:B------:R-:W-:Y:S01]  /*c5b0*/  FADD.FTZ R150, R150, R149 ;  /* 0x0000009596967221 */ /* 0x000fe20000010000 */
[----:B------:R-:W-:Y:S03]  /*c5c0*/  HMMA.16816.F32.BF16 R68, R4, R10, R68 ;  /* 0x0000000a0444723c */ /* 0x000fe60000041844 */
[----:B------:R-:W-:-:S05]  /*c5d0*/  FADD.FTZ R190, R161, R150 ;  /* 0x00000096a1be7221 */ /* 0x000fca0000010000 */
.L_x_758:
        /* <DEDUP_REMOVED lines=9> */
.L_x_770:
        /* <DEDUP_REMOVED lines=27> */
[C---:B------:R-:W-:Y:S01]  /*c820*/  IMAD R4, R0.reuse, R3, R4 ;  /* 0x0000000300047224 */ /* 0x040fe200078e0204 */
[----:B------:R-:W-:Y:S02]  /*c830*/  LOP3.LUT R3, RZ, c[0x0][0x2d0], RZ, 0x33, !PT ;  /* 0x0000b400ff037a12 */ /* 0x000fe400078e33ff */
        /* <DEDUP_REMOVED lines=8> */
[----:B------:R-:W-:Y:S11]  /*c8c0*/  ISETP.GE.U32.AND P4, PT, R4, R0, PT ;  /* 0x000000000400720c */ /* 0x000ff60003f86070 */
[----:B------:R-:W-:Y:S02]  /*c8d0*/  @P5 IADD3 R8, R8, 0x1, RZ ;  /* 0x0000000108085810 */ /* 0x000fe40007ffe0ff */
[----:B------:R-:W-:Y:S03]  /*c8e0*/  @P4 IADD3 R7, R7, 0x1, RZ ;  /* 0x0000000107074810 */ /* 0x000fe60007ffe0ff */
[----:B------:R-:W-:Y:S01]  /*c8f0*/  @!P2 IMAD.MOV R8, RZ, RZ, -R8 ;  /* 0x000000ffff08a224 */ /* 0x000fe200078e0a08 */
[----:B------:R-:W-:Y:S04]  /*c900*/  @!P0 IADD3 R7, -R7, RZ, RZ ;  /* 0x000000ff07078210 */ /* 0x000fe80007ffe1ff */
[C---:B------:R-:W-:Y:S02]  /*c910*/  SEL R7, R3.reuse, R7, !P1 ;  /* 0x0000000703077207 */ /* 0x040fe40004800000 */
[----:B------:R-:W-:Y:S02]  /*c920*/  SEL R3, R3, R8, !P1 ;  /* 0x0000000803037207 */ /* 0x000fe40004800000 */
[-C--:B------:R-:W-:Y:S02]  /*c930*/  LEA R10, P1, R7, R184.reuse, 0x2 ;  /* 0x000000b8070a7211 */ /* 0x080fe400078210ff */
[C---:B------:R-:W-:Y:S01]  /*c940*/  LEA R4, P0, R3.reuse, R184, 0x2 ;  /* 0x000000b803047211 */ /* 0x040fe200078010ff */
[----:B------:R-:W-:Y:S01]  /*c950*/  IMAD.IADD R0, R3, 0x1, -R7 ;  /* 0x0000000103007824 */ /* 0x000fe200078e0a07 */
[-C--:B------:R-:W-:Y:S02]  /*c960*/  LEA.HI.X.SX32 R11, R7, R185.reuse, 0x2, P1 ;  /* 0x000000b9070b7211 */ /* 0x080fe400008f16ff */
[----:B------:R-:W-:Y:S01]  /*c970*/  LEA.HI.X.SX32 R5, R3, R185, 0x2, P0 ;  /* 0x000000b903057211 */ /* 0x000fe200000f16ff */
[----:B------:R-:W-:Y:S02]  /*c980*/  IMAD.MOV.U32 R3, RZ, RZ, c[0x0][0x2d0] ;  /* 0x0000b400ff037624 */ /* 0x000fe400078e00ff */
[----:B------:R-:W2:Y:S02]  /*c990*/  LDG.E R2, [R10.64] ;  /* 0x000000060a027981 */ /* 0x000ea4000c1e1900 */
[----:B------:R-:W-:Y:S02]  /*c9a0*/  IMAD R3, R0, R3, -0x80 ;  /* 0xffffff8000037424 */ /* 0x000fe400078e0203 */
[----:B------:R-:W2:Y:S02]  /*c9b0*/  LDG.E R5, [R4.64] ;  /* 0x0000000604057981 */ /* 0x000ea4000c1e1900 */
[C---:B------:R-:W-:Y:S01]  /*c9c0*/  IMAD.WIDE.U32 R6, R3.reuse, c[0x0][0x1a0], RZ ;  /* 0x0000680003067a25 */ /* 0x040fe200078e00ff */
[----:B------:R-:W-:Y:S05]  /*c9d0*/  SHF.R.S32.HI R0, RZ, 0x1f, R3 ;  /* 0x0000001fff007819 */ /* 0x000fea0000011403 */
[----:B------:R-:W-:Y:S04]  /*c9e0*/  IMAD R0, R0, c[0x0][0x1a0], RZ ;  /* 0x0000680000007a24 */ /* 0x000fe800078e02ff */
[----:B------:R-:W-:Y:S05]  /*c9f0*/  IMAD R0, R3, c[0x0][0x1a4], R0 ;  /* 0x0000690003007a24 */ /* 0x000fea00078e0200 */
[----:B------:R-:W-:Y:S01]  /*ca00*/  IADD3 R7, R7, R0, RZ ;  /* 0x0000000007077210 */ /* 0x000fe20007ffe0ff */
[----:B--2---:R-:W-:Y:S04]  /*ca10*/  IMAD.IADD R2, R2, 0x1, -R5 ;  /* 0x0000000102027824 */ /* 0x004fe800078e0a05 */
[C---:B------:R-:W-:Y:S01]  /*ca20*/  IMAD.WIDE.U32 R6, R2.reuse, c[0x0][0x188], R6 ;  /* 0x0000620002067a25 */ /* 0x040fe200078e0006 */
[----:B------:R-:W-:Y:S05]  /*ca30*/  SHF.R.S32.HI R3, RZ, 0x1f, R2 ;  /* 0x0000001fff037819 */ /* 0x000fea0000011402 */
[----:B------:R-:W-:Y:S04]  /*ca40*/  IMAD R3, R3, c[0x0][0x188], RZ ;  /* 0x0000620003037a24 */ /* 0x000fe800078e02ff */
[----:B------:R-:W-:Y:S04]  /*ca50*/  IMAD R3, R2, c[0x0][0x18c], R3 ;  /* 0x0000630002037a24 */ /* 0x000fe800078e0203 */
[----:B------:R-:W-:Y:S02]  /*ca60*/  IMAD.IADD R0, R7, 0x1, R3 ;  /* 0x0000000107007824 */ /* 0x000fe400078e0203 */
[----:B------:R-:W-:Y:S03]  /*ca70*/  IMAD.MOV.U32 R3, RZ, RZ, R6 ;  /* 0x000000ffff037224 */ /* 0x000fe600078e0006 */
.L_x_767:
[----:B------:R-:W-:Y:S02]  /*ca80*/  ISETP.GE.AND P4, PT, R178, c[0x0][0x220], PT ;  /* 0x00008800b2007a0c */ /* 0x000fe40003f86270 */
[-C--:B------:R-:W-:Y:S02]  /*ca90*/  LEA R194, P1, R3, R192.reuse, 0x1 ;  /* 0x000000c003c27211 */ /* 0x080fe400078208ff */
[----:B------:R-:W-:Y:S02]  /*caa0*/  ISETP.GE.AND P3, PT, R169, c[0x0][0x220], PT ;  /* 0x00008800a9007a0c */ /* 0x000fe40003f66270 */
[----:B------:R-:W-:Y:S02]  /*cab0*/  LEA.HI.X R195, R3, R191, R0, 0x1, P1 ;  /* 0x000000bf03c37211 */ /* 0x000fe400008f0c00 */
[----:B------:R-:W-:Y:S02]  /*cac0*/  ISETP.GE.AND P2, PT, R168, c[0x0][0x220], PT ;  /* 0x00008800a8007a0c */ /* 0x000fe40003f46270 */
[C---:B------:R-:W-:Y:S03]  /*cad0*/  IADD3 R193, P0, R180.reuse, R3, RZ ;  /* 0x00000003b4c17210 */ /* 0x040fe60007f1e0ff */
[----:B------:R-:W-:Y:S01]  /*cae0*/  @P4 STS.64 [R175+0x9008], RZ ;  /* 0x009008ffaf004388 */ /* 0x000fe20000000a00 */
[----:B------:R-:W-:Y:S02]  /*caf0*/  @!P4 LEA R200, P5, R193, R192, 0x1 ;  /* 0x000000c0c1c8c211 */ /* 0x000fe400078a08ff */
[----:B------:R-:W-:Y:S02]  /*cb00*/  IADD3.X R2, R177, R0, RZ, P0, !PT ;  /* 0x00000000b1027210 */ /* 0x000fe400007fe4ff */
[CC--:B------:R-:W-:Y:S01]  /*cb10*/  @!P3 LEA R198, P1, R193.reuse, R192.reuse, 0x1 ;  /* 0x000000c0c1c6b211 */ /* 0x0c0fe200078208ff */
[----:B------:R-:W-:Y:S01]  /*cb20*/  @P4 STS [R175+0x9000], RZ ;  /* 0x009000ffaf004388 */ /* 0x000fe20000000800 */
[CCC-:B------:R-:W-:Y:S02]  /*cb30*/  @!P4 LEA.HI.X R201, R193.reuse, R191.reuse, R2.reuse, 0x1, P5 ;  /* 0x000000bfc1c9c211 */ /* 0x1c0fe400028f0c02 */
[C-C-:B------:R-:W-:Y:S01]  /*cb40*/  @!P3 LEA.HI.X R199, R193.reuse, R191, R2.reuse, 0x1, P1 ;  /* 0x000000bfc1c7b211 */ /* 0x140fe200008f0c02 */
[----:B------:R-:W-:Y:S01]  /*cb50*/  @P4 STS [R175+0x9004], RZ ;  /* 0x009004ffaf004388 */ /* 0x000fe20000000800 */
[C---:B------:R-:W-:Y:S02]  /*cb60*/  @!P2 LEA R196, P0, R193.reuse, R192, 0x1 ;  /* 0x000000c0c1c4a211 */ /* 0x040fe400078008ff */
[C---:B------:R-:W-:Y:S01]  /*cb70*/  IADD3 R3, P5, R180.reuse, R193, RZ ;  /* 0x000000c1b4037210 */ /* 0x040fe20007fbe0ff */
[----:B------:R-:W-:Y:S01]  /*cb80*/  @!PT LDS RZ, [RZ] ;  /* 0x00000000fffff984 */ /* 0x000fe20000000800 */
[----:B------:R-:W-:Y:S01]  /*cb90*/  @!PT LDS RZ, [RZ] ;  /* 0x00000000fffff984 */ /* 0x000fe20000000800 */
[----:B------:R-:W-:Y:S01]  /*cba0*/  @!PT LDS RZ, [RZ] ;  /* 0x00000000fffff984 */ /* 0x000fe20000000800 */
[----:B------:R1:W-:Y:S01]  /*cbb0*/  @!P4 LDGSTS.E.BYPASS.LTC128B.128 [R175+0x9000], [R194.64] ;  /* 0x09000000c2afcfae */ /* 0x0003e2000b901d46 */
[-C--:B------:R-:W-:Y:S02]  /*cbc0*/  @!P2 LEA.HI.X R197, R193, R191.reuse, R2, 0x1, P0 ;  /* 0x000000bfc1c5a211 */ /* 0x080fe400000f0c02 */
[----:B------:R-:W-:Y:S02]  /*cbd0*/  IADD3.X R2, R177, R2, RZ, P5, !PT ;  /* 0x00000002b1027210 */ /* 0x000fe40002ffe4ff */
[CC--:B------:R-:W-:Y:S02]  /*cbe0*/  @!P4 LEA R206, P5, R3.reuse, R192.reuse, 0x1 ;  /* 0x000000c003cec211 */ /* 0x0c0fe400078a08ff */
[CC--:B------:R-:W-:Y:S01]  /*cbf0*/  @!P3 LEA R204, P1, R3.reuse, R192.reuse, 0x1 ;  /* 0x000000c003ccb211 */ /* 0x0c0fe200078208ff */
[----:B------:R-:W-:Y:S01]  /*cc00*/  @P3 STS.128 [R175+0xb000], RZ ;  /* 0x00b000ffaf003388 */ /* 0x000fe20000000c00 */
[CCC-:B------:R-:W-:Y:S02]  /*cc10*/  @!P4 LEA.HI.X R207, R3.reuse, R191.reuse, R2.reuse, 0x1, P5 ;  /* 0x000000bf03cfc211 */ /* 0x1c0fe400028f0c02 */
[C-C-:B------:R-:W-:Y:S02]  /*cc20*/  @!P3 LEA.HI.X R205, R3.reuse, R191, R2.reuse, 0x1, P1 ;  /* 0x000000bf03cdb211 */ /* 0x140fe400008f0c02 */
[C---:B------:R-:W-:Y:S02]  /*cc30*/  @!P2 LEA R202, P0, R3.reuse, R192, 0x1 ;  /* 0x000000c003caa211 */ /* 0x040fe400078008ff */
[----:B------:R-:W-:Y:S01]  /*cc40*/  IADD3 R0, P5, R180, R3, RZ ;  /* 0x00000003b4007210 */ /* 0x000fe20007fbe0ff */
[----:B------:R-:W-:Y:S01]  /*cc50*/  @!PT LDS RZ, [RZ] ;  /* 0x00000000fffff984 */ /* 0x000fe20000000800 */
[----:B------:R-:W-:Y:S01]  /*cc60*/  @!PT LDS RZ, [RZ] ;  /* 0x00000000fffff984 */ /* 0x000fe20000000800 */
[----:B------:R-:W-:Y:S01]  /*cc70*/  @!PT LDS RZ, [RZ] ;  /* 0x00000000fffff984 */ /* 0x000fe20000000800 */
[----:B------:R1:W-:Y:S01]  /*cc80*/  @!P3 LDGSTS.E.BYPASS.LTC128B.128 [R175+0xb000], [R194.64+0x40] ;  /* 0x0b000040c2afbfae */ /* 0x0003e2000b901d46 */
[-C--:B------:R-:W-:Y:S02]  /*cc90*/  @!P2 LEA.HI.X R203, R3, R191.reuse, R2, 0x1, P0 ;  /* 0x000000bf03cba211 */ /* 0x080fe400000f0c02 */
[----:B------:R-:W-:Y:S02]  /*cca0*/  IADD3.X R2, R177, R2, RZ, P5, !PT ;  /* 0x00000002b1027210 */ /* 0x000fe40002ffe4ff */
[CC--:B------:R-:W-:Y:S02]  /*ccb0*/  @!P4 LEA R210, P5, R0.reuse, R192.reuse, 0x1 ;  /* 0x000000c000d2c211 */ /* 0x0c0fe400078a08ff */
[CC--:B------:R-:W-:Y:S01]  /*ccc0*/  @!P3 LEA R208, P1, R0.reuse, R192.reuse, 0x1 ;  /* 0x000000c000d0b211 */ /* 0x0c0fe200078208ff */
[----:B------:R-:W-:Y:S01]  /*ccd0*/  @P2 STS.128 [R175+0xd000], RZ ;  /* 0x00d000ffaf002388 */ /* 0x000fe20000000c00 */
[CCC-:B------:R-:W-:Y:S02]  /*cce0*/  @!P4 LEA.HI.X R211, R0.reuse, R191.reuse, R2.reuse, 0x1, P5 ;  /* 0x000000bf00d3c211 */ /* 0x1c0fe400028f0c02 */
[CCC-:B------:R-:W-:Y:S02]  /*ccf0*/  @!P3 LEA.HI.X R209, R0.reuse, R191.reuse, R2.reuse, 0x1, P1 ;  /* 0x000000bf00d1b211 */ /* 0x1c0fe400008f0c02 */
[C---:B------:R-:W-:Y:S03]  /*cd00*/  @!P2 LEA R192, P0, R0.reuse, R192, 0x1 ;  /* 0x000000c000c0a211 */ /* 0x040fe600078008ff */
[----:B------:R-:W-:Y:S01]  /*cd10*/  @!PT LDS RZ, [RZ] ;  /* 0x00000000fffff984 */ /* 0x000fe20000000800 */
[----:B------:R-:W-:Y:S01]  /*cd20*/  @!PT LDS RZ, [RZ] ;  /* 0x00000000fffff984 */ /* 0x000fe20000000800 */
[----:B------:R-:W-:Y:S01]  /*cd30*/  @!PT LDS RZ, [RZ] ;  /* 0x00000000fffff984 */ /* 0x000fe20000000800 */
[----:B------:R1:W-:Y:S01]  /*cd40*/  @!P2 LDGSTS.E.BYPASS.LTC128B.128 [R175+0xd000], [R194.64+0x80] ;  /* 0x0d000080c2afafae */ /* 0x0003e2000b901d46 */
[----:B------:R-:W-:Y:S02]  /*cd50*/  @!P2 LEA.HI.X R193, R0, R191, R2, 0x1, P0 ;  /* 0x000000bf00c1a211 */ /* 0x000fe400000f0c02 */
[----:B------:R-:W-:Y:S02]  /*cd60*/  ISETP.GE.AND P0, PT, R174, 0x2, PT ;  /* 0x00000002ae00780c */ /* 0x000fe40003f06270 */
[----:B------:R-:W-:Y:S03]  /*cd70*/  MOV R191, R195 ;  /* 0x000000c300bf7202 */ /* 0x000fe60000000f00 */
[----:B------:R-:W-:Y:S08]  /*cd80*/  @P4 STS.128 [R175+0x9800], RZ ;  /* 0x009800ffaf004388 */ /* 0x000ff00000000c00 */
[----:B------:R-:W-:Y:S01]  /*cd90*/  @!PT LDS RZ, [RZ] ;  /* 0x00000000fffff984 */ /* 0x000fe20000000800 */
[----:B------:R-:W-:Y:S01]  /*cda0*/  @!PT LDS RZ, [RZ] ;  /* 0x00000000fffff984 */ /* 0x000fe20000000800 */
[----:B------:R-:W-:Y:S01]  /*cdb0*/  @!PT LDS RZ, [RZ] ;  /* 0x00000000fffff984 */ /* 0x000fe20000000800 */
[----:B------:R2:W-:Y:S08]  /*cdc0*/  @!P4 LDGSTS.E.BYPASS.LTC128B.128 [R175+0x9800], [R200.64] ;  /* 0x09800000c8afcfae */ /* 0x0005f0000b901d46 */
[----:B------:R-:W-:Y:S08]  /*cdd0*/  @P3 STS.128 [R175+0xb800], RZ ;  /* 0x00b800ffaf003388 */ /* 0x000ff00000000c00 */
[----:B------:R-:W-:Y:S01]  /*cde0*/  @!PT LDS RZ, [RZ] ;  /* 0x00000000fffff984 */ /* 0x000fe20000000800 */
[----:B------:R-:W-:Y:S01]  /*cdf0*/  @!PT LDS RZ, [RZ] ;  /* 0x00000000fffff984 */ /* 0x000fe20000000800 */
[----:B------:R-:W-:Y:S01]  /*ce00*/  @!PT LDS RZ, [RZ] ;  /* 0x00000000fffff984 */ /* 0x000fe20000000800 */
[----:B------:R3:W-:Y:S08]  /*ce10*/  @!P3 LDGSTS.E.BYPASS.LTC128B.128 [R175+0xb800], [R198.64+0x40] ;  /* 0x0b800040c6afbfae */ /* 0x0007f0000b901d46 */
        /* <DEDUP_REMOVED lines=35> */
[----:B------:R-:W-:Y:S08]  /*d050*/  LDSM.16.M88.4 R120, [R167] ;  /* 0x00000000a778783b */ /* 0x000ff00000000200 */
[----:B------:R-:W2:Y:S08]  /*d060*/  LDSM.16.M88.4 R124, [R166+0x3000] ;  /* 0x00300000a67c783b */ /* 0x000eb00000000200 */
[----:B------:R-:W3:Y:S01]  /*d070*/  LDSM.16.M88.4 R128, [R166+0x3400] ;  /* 0x00340000a680783b */ /* 0x000ee20000000200 */
[----:B-1----:R-:W-:Y:S07]  /*d080*/  MOV R192, R194 ;  /* 0x000000c200c07202 */ /* 0x002fee0000000f00 */
[----:B------:R-:W1:Y:S08]  /*d090*/  LDSM.16.M88.4 R132, [R166+0x3800] ;  /* 0x00380000a684783b */ /* 0x000e700000000200 */
[----:B------:R-:W0:Y:S08]  /*d0a0*/  LDGDEPBAR ;  /* 0x00000000000079af */ /* 0x000e300000000000 */
[----:B------:R-:W1:Y:S01]  /*d0b0*/  LDSM.16.M88.4 R136, [R166+0x3c00] ;  /* 0x003c0000a688783b */ /* 0x000e620000000200 */
[C---:B--2---:R-:W-:Y:S07]  /*d0c0*/  HMMA.16816.F32.BF16 R4, R120.reuse, R124, RZ ;  /* 0x0000007c7804723c */ /* 0x044fee00000418ff */
[----:B------:R-:W2:Y:S01]  /*d0d0*/  LDSM.16.M88.4 R140, [R166+0x4000] ;  /* 0x00400000a68c783b */ /* 0x000ea20000000200 */
[C---:B------:R-:W-:Y:S07]  /*d0e0*/  HMMA.16816.F32.BF16 R8, R120.reuse, R126, RZ ;  /* 0x0000007e7808723c */ /* 0x040fee00000418ff */
[----:B------:R-:W2:Y:S01]  /*d0f0*/  LDSM.16.M88.4 R144, [R166+0x4400] ;  /* 0x00440000a690783b */ /* 0x000ea20000000200 */
[C---:B---3--:R-:W-:Y:S07]  /*d100*/  HMMA.16816.F32.BF16 R12, R120.reuse, R128, RZ ;  /* 0x00000080780c723c */ /* 0x048fee00000418ff */
[----:B------:R-:W3:Y:S01]  /*d110*/  LDSM.16.M88.4 R148, [R166+0x4800] ;  /* 0x00480000a694783b */ /* 0x000ee20000000200 */
[C---:B------:R-:W-:Y:S07]  /*d120*/  HMMA.16816.F32.BF16 R16, R120.reuse, R130, RZ ;  /* 0x000000827810723c */ /* 0x040fee00000418ff */
[----:B------:R-:W3:Y:S01]  /*d130*/  LDSM.16.M88.4 R152, [R166+0x4c00] ;  /* 0x004c0000a698783b */ /* 0x000ee20000000200 */
[C---:B-1----:R-:W-:Y:S07]  /*d140*/  HMMA.16816.F32.BF16 R20, R120.reuse, R132, RZ ;  /* 0x000000847814723c */ /* 0x042fee00000418ff */
[----:B------:R-:W-:Y:S01]  /*d150*/  LDSM.16.M88.4 R156, [R165] ;  /* 0x00000000a59c783b */ /* 0x000fe20000000200 */
[C---:B------:R-:W-:Y:S07]  /*d160*/  HMMA.16816.F32.BF16 R24, R120.reuse, R134, RZ ;  /* 0x000000867818723c */ /* 0x040fee00000418ff */
[----:B------:R-:W1:Y:S01]  /*d170*/  LDSM.16.M88.4 R160, [R118+0x3000] ;  /* 0x0030000076a0783b */ /* 0x000e620000000200 */
[C---:B------:R-:W-:Y:S07]  /*d180*/  HMMA.16816.F32.BF16 R28, R120.reuse, R136, RZ ;  /* 0x00000088781c723c */ /* 0x040fee00000418ff */
[----:B------:R-:W-:Y:S01]  /*d190*/  LDSM.16.M88.4 R124, [R118+0x3800] ;  /* 0x00380000767c783b */ /* 0x000fe20000000200 */
[C---:B------:R-:W-:Y:S07]  /*d1a0*/  HMMA.16816.F32.BF16 R32, R120.reuse, R138, RZ ;  /* 0x0000008a7820723c */ /* 0x040fee00000418ff */
[----:B------:R-:W-:Y:S01]  /*d1b0*/  LDSM.16.M88.4 R128, [R118+0x3c00] ;  /* 0x003c00007680783b */ /* 0x000fe20000000200 */
[C---:B--2---:R-:W-:Y:S07]  /*d1c0*/  HMMA.16816.F32.BF16 R36, R120.reuse, R140, RZ ;  /* 0x0000008c7824723c */ /* 0x044fee00000418ff */
[----:B------:R-:W-:Y:S01]  /*d1d0*/  LDSM.16.M88.4 R132, [R166+0x5800] ;  /* 0x00580000a684783b */ /* 0x000fe20000000200 */
[C---:B------:R-:W-:Y:S08]  /*d1e0*/  HMMA.16816.F32.BF16 R40, R120.reuse, R142, RZ ;  /* 0x0000008e7828723c */ /* 0x040ff000000418ff */
[C---:B------:R-:W-:Y:S08]  /*d1f0*/  HMMA.16816.F32.BF16 R44, R120.reuse, R144, RZ ;  /* 0x00000090782c723c */ /* 0x040ff000000418ff */
[C---:B------:R-:W-:Y:S08]  /*d200*/  HMMA.16816.F32.BF16 R48, R120.reuse, R146, RZ ;  /* 0x000000927830723c */ /* 0x040ff000000418ff */
[C---:B---3--:R-:W-:Y:S08]  /*d210*/  HMMA.16816.F32.BF16 R52, R120.reuse, R148, RZ ;  /* 0x000000947834723c */ /* 0x048ff000000418ff */
[C---:B------:R-:W-:Y:S08]  /*d220*/  HMMA.16816.F32.BF16 R56, R120.reuse, R150, RZ ;  /* 0x000000967838723c */ /* 0x040ff000000418ff */
[C---:B------:R-:W-:Y:S08]  /*d230*/  HMMA.16816.F32.BF16 R60, R120.reuse, R152, RZ ;  /* 0x00000098783c723c */ /* 0x040ff000000418ff */
[----:B------:R-:W-:Y:S01]  /*d240*/  HMMA.16816.F32.BF16 R64, R120, R154, RZ ;  /* 0x0000009a7840723c */ /* 0x000fe200000418ff */
[----:B------:R-:W2:Y:S07]  /*d250*/  LDSM.16.M88.4 R120, [R118+0x3400] ;  /* 0x003400007678783b */ /* 0x000eae0000000200 */
[C---:B-1----:R-:W-:Y:S08]  /*d260*/  HMMA.16816.F32.BF16 R4, R156.reuse, R160, R4 ;  /* 0x000000a09c04723c */ /* 0x042ff00000041804 */
[C---:B------:R-:W-:Y:S08]  /*d270*/  HMMA.16816.F32.BF16 R8, R156.reuse, R162, R8 ;  /* 0x000000a29c08723c */ /* 0x040ff00000041808 */
[C---:B--2---:R-:W-:Y:S08]  /*d280*/  HMMA.16816.F32.BF16 R12, R156.reuse, R120, R12 ;  /* 0x000000789c0c723c */ /* 0x044ff0000004180c */
        /* <DEDUP_REMOVED lines=10> */
[----:B------:R-:W1:Y:S07]  /*d330*/  LDSM.16.M88.4 R120, [R118+0x4c00] ;  /* 0x004c00007678783b */ /* 0x000e6e0000000200 */
[C---:B--2---:R-:W-:Y:S08]  /*d340*/  HMMA.16816.F32.BF16 R44, R156.reuse, R124, R44 ;  /* 0x0000007c9c2c723c */ /* 0x044ff0000004182c */
[C---:B------:R-:W-:Y:S01]  /*d350*/  HMMA.16816.F32.BF16 R48, R156.reuse, R126, R48 ;  /* 0x0000007e9c30723c */ /* 0x040fe20000041830 */
[----:B------:R-:W-:Y:S07]  /*d360*/  LDSM.16.M88.4 R124, [R167+0x1000] ;  /* 0x00100000a77c783b */ /* 0x000fee0000000200 */
[C---:B---3--:R-:W-:Y:S08]  /*d370*/  HMMA.16816.F32.BF16 R52, R156.reuse, R128, R52 ;  /* 0x000000809c34723c */ /* 0x048ff00000041834 */
[C---:B------:R-:W-:Y:S01]  /*d380*/  HMMA.16816.F32.BF16 R56, R156.reuse, R130, R56 ;  /* 0x000000829c38723c */ /* 0x040fe20000041838 */
[----:B------:R-:W2:Y:S07]  /*d390*/  LDSM.16.M88.4 R128, [R166+0x5000] ;  /* 0x00500000a680783b */ /* 0x000eae0000000200 */
[C---:B-1----:R-:W-:Y:S08]  /*d3a0*/  HMMA.16816.F32.BF16 R60, R156.reuse, R120, R60 ;  /* 0x000000789c3c723c */ /* 0x042ff0000004183c */
[----:B------:R-:W-:Y:S01]  /*d3b0*/  HMMA.16816.F32.BF16 R64, R156, R122, R64 ;  /* 0x0000007a9c40723c */ /* 0x000fe20000041840 */
        /* <DEDUP_REMOVED lines=15> */
[----:B------:R-:W1:Y:S07]  /*d4b0*/  LDSM.16.M88.4 R120, [R166+0x6c00] ;  /* 0x006c0000a678783b */ /* 0x000e6e0000000200 */
[C---:B---3--:R-:W-:Y:S08]  /*d4c0*/  HMMA.16816.F32.BF16 R44, R124.reuse, R132, R44 ;  /* 0x000000847c2c723c */ /* 0x048ff0000004182c */
[C---:B------:R-:W-:Y:S01]  /*d4d0*/  HMMA.16816.F32.BF16 R48, R124.reuse, R134, R48 ;  /* 0x000000867c30723c */ /* 0x040fe20000041830 */
[----:B------:R-:W-:Y:S07]  /*d4e0*/  LDSM.16.M88.4 R132, [R165+0x1000] ;  /* 0x00100000a584783b */ /* 0x000fee0000000200 */
[C---:B--2---:R-:W-:Y:S08]  /*d4f0*/  HMMA.16816.F32.BF16 R52, R124.reuse, R128, R52 ;  /* 0x000000807c34723c */ /* 0x044ff00000041834 */
[C---:B------:R-:W-:Y:S01]  /*d500*/  HMMA.16816.F32.BF16 R56, R124.reuse, R130, R56 ;  /* 0x000000827c38723c */ /* 0x040fe20000041838 */
[----:B------:R-:W2:Y:S07]  /*d510*/  LDSM.16.M88.4 R128, [R118+0x5000] ;  /* 0x005000007680783b */ /* 0x000eae0000000200 */
[C---:B-1----:R-:W-:Y:S08]  /*d520*/  HMMA.16816.F32.BF16 R60, R124.reuse, R120, R60 ;  /* 0x000000787c3c723c */ /* 0x042ff0000004183c */
[----:B------:R-:W-:Y:S01]  /*d530*/  HMMA.16816.F32.BF16 R64, R124, R122, R64 ;  /* 0x0000007a7c40723c */ /* 0x000fe20000041840 */
[----:B------:R-:W1:Y:S08]  /*d540*/  LDSM.16.M88.4 R120, [R118+0x5400] ;  /* 0x005400007678783b */ /* 0x000e700000000200 */
[----:B------:R-:W3:Y:S01]  /*d550*/  LDSM.16.M88.4 R124, [R118+0x5800] ;  /* 0x00580000767c783b */ /* 0x000ee20000000200 */
        /* <DEDUP_REMOVED lines=51> */
[C---:B------:R-:W-:Y:S08]  /*d890*/  HMMA.16816.F32.BF16 R8, R132.reuse, R130, R8 ;  /* 0x000000828408723c */ /* 0x040ff00000041808 */
[C---:B-1----:R-:W-:Y:S08]  /*d8a0*/  HMMA.16816.F32.BF16 R12, R132.reuse, R120, R12 ;  /* 0x00000078840c723c */ /* 0x042ff0000004180c */
[----:B------:R-:W-:Y:S01]  /*d8b0*/  FMUL.FTZ R0, R4, c[0x0][0x2ec] ;  /* 0x0000bb0004007a20 */ /* 0x000fe20000410000 */
[C---:B------:R-:W-:Y:S01]  /*d8c0*/  HMMA.16816.F32.BF16 R16, R132.reuse, R122, R16 ;  /* 0x0000007a8410723c */ /* 0x040fe20000041810 */
[----:B------:R-:W1:Y:S02]  /*d8d0*/  LDSM.16.M88.4 R120, [R118+0x7c00] ;  /* 0x007c00007678783b */ /* 0x000e640000000200 */
[----:B------:R2:W1:Y:S01]  /*d8e0*/  MUFU.TANH R157, R0 ;  /* 0x00000000009d7308 */ /* 0x0004620000002400 */
[----:B------:R-:W-:Y:S02]  /*d8f0*/  FMUL.FTZ R252, R6, c[0x0][0x2ec] ;  /* 0x0000bb0006fc7a20 */ /* 0x000fe40000410000 */
[----:B------:R-:W-:Y:S02]  /*d900*/  FMUL.FTZ R251, R5, c[0x0][0x2ec] ;  /* 0x0000bb0005fb7a20 */ /* 0x000fe40000410000 */
[C---:B---3--:R-:W-:Y:S04]  /*d910*/  HMMA.16816.F32.BF16 R20, R132.reuse, R124, R20 ;  /* 0x0000007c8414723c */ /* 0x048fe80000041814 */
[----:B------:R-:W-:Y:S01]  /*d920*/  FMUL.FTZ R3, R9, c[0x0][0x2ec] ;  /* 0x0000bb0009037a20 */ /* 0x000fe20000410000 */
[----:B------:R-:W3:Y:S01]  /*d930*/  MUFU.TANH R251, R251 ;  /* 0x000000fb00fb7308 */ /* 0x000ee20000002400 */
[----:B------:R-:W-:Y:S02]  /*d940*/  FMUL.FTZ R250, R7, c[0x0][0x2ec] ;  /* 0x0000bb0007fa7a20 */ /* 0x000fe40000410000 */
[C---:B------:R-:W-:Y:S01]  /*d950*/  HMMA.16816.F32.BF16 R24, R132.reuse, R126, R24 ;  /* 0x0000007e8418723c */ /* 0x040fe20000041818 */
[----:B------:R-:W3:Y:S03]  /*d960*/  LDSM.16.M88.4 R124, [R118+0x8000] ;  /* 0x00800000767c783b */ /* 0x000ee60000000200 */
[----:B------:R-:W-:Y:S02]  /*d970*/  FMUL.FTZ R249, R8, c[0x0][0x2ec] ;  /* 0x0000bb0008f97a20 */ /* 0x000fe40000410000 */
[----:B------:R-:W-:Y:S01]  /*d980*/  FMUL.FTZ R247, R12, c[0x0][0x2ec] ;  /* 0x0000bb000cf77a20 */ /* 0x000fe20000410000 */
[----:B------:R3:W3:Y:S01]  /*d990*/  MUFU.TANH R159, R3 ;  /* 0x00000003009f7308 */ /* 0x0006e20000002400 */
[----:B------:R-:W-:Y:S04]  /*d9a0*/  FMUL.FTZ R245, R13, c[0x0][0x2ec] ;  /* 0x0000bb000df57a20 */ /* 0x000fe80000410000 */
[----:B--2---:R-:W-:Y:S02]  /*d9b0*/  FMUL.FTZ R0, R11, c[0x0][0x2ec] ;  /* 0x0000bb000b007a20 */ /* 0x004fe40000410000 */
[----:B------:R-:W-:Y:S02]  /*d9c0*/  FMUL.FTZ R248, R14, c[0x0][0x2ec] ;  /* 0x0000bb000ef87a20 */ /* 0x000fe40000410000 */
[----:B------:R-:W-:Y:S01]  /*d9d0*/  FMUL.FTZ R246, R15, c[0x0][0x2ec] ;  /* 0x0000bb000ff67a20 */ /* 0x000fe20000410000 */
[----:B------:R2:W2:Y:S01]  /*d9e0*/  MUFU.TANH R6, R0 ;  /* 0x0000000000067308 */ /* 0x0004a20000002400 */
[----:B------:R-:W-:Y:S02]  /*d9f0*/  FMUL.FTZ R243, R16, c[0x0][0x2ec] ;  /* 0x0000bb0010f37a20 */ /* 0x000fe40000410000 */
[----:B------:R-:W-:Y:S02]  /*da00*/  FMUL.FTZ R241, R17, c[0x0][0x2ec] ;  /* 0x0000bb0011f17a20 */ /* 0x000fe40000410000 */
[----:B------:R-:W-:Y:S02]  /*da10*/  FMUL.FTZ R244, R18, c[0x0][0x2ec] ;  /* 0x0000bb0012f47a20 */ /* 0x000fe40000410000 */
[----:B------:R-:W-:Y:S01]  /*da20*/  FMUL.FTZ R242, R19, c[0x0][0x2ec] ;  /* 0x0000bb0013f27a20 */ /* 0x000fe20000410000 */
[C---:B-1----:R-:W-:Y:S02]  /*da30*/  HMMA.16816.F32.BF16 R28, R132.reuse, R120, R28 ;  /* 0x00000078841c723c */ /* 0x042fe4000004181c */
[----:B------:R-:W1:Y:S01]  /*da40*/  MUFU.TANH R252, R252 ;  /* 0x000000fc00fc7308 */ /* 0x000e620000002400 */
[----:B------:R-:W-:Y:S02]  /*da50*/  FMUL.FTZ R237, R20, c[0x0][0x2ec] ;  /* 0x0000bb0014ed7a20 */ /* 0x000fe40000410000 */
[----:B------:R-:W-:Y:S02]  /*da60*/  FMUL.FTZ R235, R21, c[0x0][0x2ec] ;  /* 0x0000bb0015eb7a20 */ /* 0x000fe40000410000 */
[----:B------:R-:W-:Y:S01]  /*da70*/  FMUL.FTZ R240, R22, c[0x0][0x2ec] ;  /* 0x0000bb0016f07a20 */ /* 0x000fe20000410000 */
[C---:B------:R-:W-:Y:S01]  /*da80*/  HMMA.16816.F32.BF16 R32, R132.reuse, R122, R32 ;  /* 0x0000007a8420723c */ /* 0x040fe20000041820 */
[----:B------:R-:W1:Y:S03]  /*da90*/  LDSM.16.M88.4 R120, [R118+0x8400] ;  /* 0x008400007678783b */ /* 0x000e660000000200 */
[----:B------:R-:W1:Y:S01]  /*daa0*/  MUFU.TANH R250, R250 ;  /* 0x000000fa00fa7308 */ /* 0x000e620000002400 */
[----:B------:R-:W-:Y:S02]  /*dab0*/  FMUL.FTZ R238, R23, c[0x0][0x2ec] ;  /* 0x0000bb0017ee7a20 */ /* 0x000fe40000410000 */
[----:B------:R-:W-:Y:S01]  /*dac0*/  FMUL.FTZ R233, R24, c[0x0][0x2ec] ;  /* 0x0000bb0018e97a20 */ /* 0x000fe20000410000 */
[C---:B---3--:R-:W-:Y:S04]  /*dad0*/  HMMA.16816.F32.BF16 R36, R132.reuse, R124, R36 ;  /* 0x0000007c8424723c */ /* 0x048fe80000041824 */
[----:B------:R-:W-:Y:S02]  /*dae0*/  FMUL.FTZ R239, R25, c[0x0][0x2ec] ;  /* 0x0000bb0019ef7a20 */ /* 0x000fe40000410000 */
[----:B------:R-:W3:Y:S01]  /*daf0*/  MUFU.TANH R249, R249 ;  /* 0x000000f900f97308 */ /* 0x000ee20000002400 */
[----:B------:R-:W-:Y:S01]  /*db00*/  FMUL.FTZ R236, R26, c[0x0][0x2ec] ;  /* 0x0000bb001aec7a20 */ /* 0x000fe20000410000 */
[C---:B------:R-:W-:Y:S01]  /*db10*/  HMMA.16816.F32.BF16 R40, R132.reuse, R126, R40 ;  /* 0x0000007e8428723c */ /* 0x040fe20000041828 */
[----:B------:R-:W2:Y:S03]  /*db20*/  LDSM.16.M88.4 R124, [R118+0x8800] ;  /* 0x00880000767c783b */ /* 0x000ea60000000200 */
[----:B------:R-:W-:Y:S02]  /*db30*/  FMUL.FTZ R234, R27, c[0x0][0x2ec] ;  /* 0x0000bb001bea7a20 */ /* 0x000fe40000410000 */
[----:B------:R-:W-:Y:S02]  /*db40*/  FMUL.FTZ R229, R28, c[0x0][0x2ec] ;  /* 0x0000bb001ce57a20 */ /* 0x000fe40000410000 */
[----:B------:R-:W2:Y:S01]  /*db50*/  MUFU.TANH R247, R247 ;  /* 0x000000f700f77308 */ /* 0x000ea20000002400 */
[----:B------:R-:W-:Y:S03]  /*db60*/  FMUL.FTZ R227, R29, c[0x0][0x2ec] ;  /* 0x0000bb001de37a20 */ /* 0x000fe60000410000 */
[----:B------:R-:W-:Y:S02]  /*db70*/  FMUL.FTZ R232, R30, c[0x0][0x2ec] ;  /* 0x0000bb001ee87a20 */ /* 0x000fe40000410000 */
[----:B------:R-:W-:Y:S02]  /*db80*/  FMUL.FTZ R230, R31, c[0x0][0x2ec] ;  /* 0x0000bb001fe67a20 */ /* 0x000fe40000410000 */
[----:B------:R-:W-:Y:S02]  /*db90*/  FMUL.FTZ R225, R32, c[0x0][0x2ec] ;  /* 0x0000bb0020e17a20 */ /* 0x000fe40000410000 */
[----:B------:R-:W3:Y:S01]  /*dba0*/  MUFU.TANH R245, R245 ;  /* 0x000000f500f57308 */ /* 0x000ee20000002400 */
[----:B------:R-:W-:Y:S02]  /*dbb0*/  FMUL.FTZ R231, R33, c[0x0][0x2ec] ;  /* 0x0000bb0021e77a20 */ /* 0x000fe40000410000 */
[----:B------:R-:W-:Y:S02]  /*dbc0*/  FMUL.FTZ R228, R34, c[0x0][0x2ec] ;  /* 0x0000bb0022e47a20 */ /* 0x000fe40000410000 */
[----:B------:R-:W-:Y:S01]  /*dbd0*/  FMUL.FTZ R226, R35, c[0x0][0x2ec] ;  /* 0x0000bb0023e27a20 */ /* 0x000fe20000410000 */
[C---:B-1----:R-:W-:Y:S04]  /*dbe0*/  HMMA.16816.F32.BF16 R44, R132.reuse, R120, R44 ;  /* 0x00000078842c723c */ /* 0x042fe8000004182c */
[----:B------:R-:W1:Y:S01]  /*dbf0*/  MUFU.TANH R248, R248 ;  /* 0x000000f800f87308 */ /* 0x000e620000002400 */
[----:B------:R-:W-:Y:S02]  /*dc00*/  FMUL.FTZ R215, R36, c[0x0][0x2ec] ;  /* 0x0000bb0024d77a20 */ /* 0x000fe40000410000 */
[----:B------:R-:W-:Y:S01]  /*dc10*/  FMUL.FTZ R213, R37, c[0x0][0x2ec] ;  /* 0x0000bb0025d57a20 */ /* 0x000fe20000410000 */
[C---:B------:R-:W-:Y:S01]  /*dc20*/  HMMA.16816.F32.BF16 R48, R132.reuse, R122, R48 ;  /* 0x0000007a8430723c */ /* 0x040fe20000041830 */
[----:B------:R-:W1:Y:S01]  /*dc30*/  LDSM.16.M88.4 R120, [R118+0x8c00] ;  /* 0x008c00007678783b */ /* 0x000e620000000200 */
[----:B------:R-:W-:Y:S04]  /*dc40*/  DEPBAR.LE SB0, 0x0 ;  /* 0x000080000000791a */ /* 0x000fe80000000000 */
[----:B------:R-:W1:Y:S01]  /*dc50*/  MUFU.TANH R246, R246 ;  /* 0x000000f600f67308 */ /* 0x000e620000002400 */
[----:B------:R-:W-:Y:S01]  /*dc60*/  FMUL.FTZ R214, R38, c[0x0][0x2ec] ;  /* 0x0000bb0026d67a20 */ /* 0x000fe20000410000 */
[C---:B--2---:R-:W-:Y:S01]  /*dc70*/  HMMA.16816.F32.BF16 R52, R132.reuse, R124, R52 ;  /* 0x0000007c8434723c */ /* 0x044fe20000041834 */
[----:B------:R-:W-:Y:S04]  /*dc80*/  BAR.SYNC.DEFER_BLOCKING 0x0 ;  /* 0x0000000000007b1d */ /* 0x000fe80000010000 */
[----:B------:R-:W-:Y:S02]  /*dc90*/  FMUL.FTZ R216, R39, c[0x0][0x2ec] ;  /* 0x0000bb0027d87a20 */ /* 0x000fe40000410000 */
[----:B-----5:R-:W-:Y:S01]  /*dca0*/  FMUL.FTZ R207, R40, c[0x0][0x2ec] ;  /* 0x0000bb0028cf7a20 */ /* 0x020fe20000410000 */
[----:B------:R-:W2:Y:S01]  /*dcb0*/  MUFU.TANH R243, R243 ;  /* 0x000000f300f37308 */ /* 0x000ea20000002400 */
[C---:B------:R-:W-:Y:S03]  /*dcc0*/  HMMA.16816.F32.BF16 R56, R132.reuse, R126, R56 ;  /* 0x0000007e8438723c */ /* 0x040fe60000041838 */
[----:B------:R-:W-:Y:S02]  /*dcd0*/  FMUL.FTZ R211, R41, c[0x0][0x2ec] ;  /* 0x0000bb0029d37a20 */ /* 0x000fe40000410000 */
[----:B------:R-:W-:Y:S02]  /*dce0*/  FMUL.FTZ R218, R42, c[0x0][0x2ec] ;  /* 0x0000bb002ada7a20 */ /* 0x000fe40000410000 */
[----:B------:R-:W-:Y:S02]  /*dcf0*/  FMUL.FTZ R212, R43, c[0x0][0x2ec] ;  /* 0x0000bb002bd47a20 */ /* 0x000fe40000410000 */
[----:B------:R-:W2:Y:S03]  /*dd00*/  MUFU.TANH R241, R241 ;  /* 0x000000f100f17308 */ /* 0x000ea60000002400 */
[----:B------:R-:W-:Y:S02]  /*dd10*/  FMUL.FTZ R199, R44, c[0x0][0x2ec] ;  /* 0x0000bb002cc77a20 */ /* 0x000fe40000410000 */
[----:B------:R-:W-:Y:S02]  /*dd20*/  FMUL.FTZ R201, R45, c[0x0][0x2ec] ;  /* 0x0000bb002dc97a20 */ /* 0x000fe40000410000 */
[----:B------:R-:W-:Y:S02]  /*dd30*/  FMUL.FTZ R208, R46, c[0x0][0x2ec] ;  /* 0x0000bb002ed07a20 */ /* 0x000fe40000410000 */
[----:B------:R-:W-:Y:S01]  /*dd40*/  FMUL.FTZ R210, R47, c[0x0][0x2ec] ;  /* 0x0000bb002fd27a20 */ /* 0x000fe20000410000 */
[----:B------:R-:W2:Y:S01]  /*dd50*/  MUFU.TANH R244, R244 ;  /* 0x000000f400f47308 */ /* 0x000ea20000002400 */
[----:B------:R-:W-:Y:S02]  /*dd60*/  FMUL.FTZ R203, R48, c[0x0][0x2ec] ;  /* 0x0000bb0030cb7a20 */ /* 0x000fe40000410000 */
[----:B------:R-:W-:Y:S01]  /*dd70*/  FMUL.FTZ R205, R49, c[0x0][0x2ec] ;  /* 0x0000bb0031cd7a20 */ /* 0x000fe20000410000 */
[C---:B-1----:R-:W-:Y:S03]  /*dd80*/  HMMA.16816.F32.BF16 R60, R132.reuse, R120, R60 ;  /* 0x00000078843c723c */ /* 0x042fe6000004183c */
[----:B------:R-:W-:Y:S03]  /*dd90*/  FMUL.FTZ R206, R50, c[0x0][0x2ec] ;  /* 0x0000bb0032ce7a20 */ /* 0x000fe60000410000 */
[----:B------:R-:W1:Y:S01]  /*dda0*/  MUFU.TANH R242, R242 ;  /* 0x000000f200f27308 */ /* 0x000e620000002400 */
[----:B------:R-:W-:Y:S01]  /*ddb0*/  FMUL.FTZ R204, R51, c[0x0][0x2ec] ;  /* 0x0000bb0033cc7a20 */ /* 0x000fe20000410000 */
[----:B------:R-:W-:Y:S04]  /*ddc0*/  HMMA.16816.F32.BF16 R64, R132, R122, R64 ;  /* 0x0000007a8440723c */ /* 0x000fe80000041840 */
[----:B------:R-:W-:Y:S02]  /*ddd0*/  FMUL.FTZ R209, R52, c[0x0][0x2ec] ;  /* 0x0000bb0034d17a20 */ /* 0x000fe40000410000 */
[----:B------:R-:W-:Y:S02]  /*dde0*/  FMUL.FTZ R217, R53, c[0x0][0x2ec] ;  /* 0x0000bb0035d97a20 */ /* 0x000fe40000410000 */
[----:B------:R-:W1:Y:S01]  /*ddf0*/  MUFU.TANH R237, R237 ;  /* 0x000000ed00ed7308 */ /* 0x000e620000002400 */
[----:B------:R-:W-:Y:S03]  /*de00*/  FMUL.FTZ R202, R54, c[0x0][0x2ec] ;  /* 0x0000bb0036ca7a20 */ /* 0x000fe60000410000 */
[----:B------:R-:W-:Y:S02]  /*de10*/  FMUL.FTZ R200, R55, c[0x0][0x2ec] ;  /* 0x0000bb0037c87a20 */ /* 0x000fe40000410000 */
[----:B------:R-:W-:Y:S02]  /*de20*/  FMUL.FTZ R219, R56, c[0x0][0x2ec] ;  /* 0x0000bb0038db7a20 */ /* 0x000fe40000410000 */
[----:B------:R-:W-:Y:S02]  /*de30*/  FMUL.FTZ R220, R57, c[0x0][0x2ec] ;  /* 0x0000bb0039dc7a20 */ /* 0x000fe40000410000 */
[----:B------:R-:W1:Y:S01]  /*de40*/  MUFU.TANH R235, R235 ;  /* 0x000000eb00eb7308 */ /* 0x000e620000002400 */
[----:B------:R-:W-:Y:S02]  /*de50*/  FMUL.FTZ R198, R58, c[0x0][0x2ec] ;  /* 0x0000bb003ac67a20 */ /* 0x000fe40000410000 */
[----:B----4-:R-:W-:Y:S02]  /*de60*/  FMUL.FTZ R197, R59, c[0x0][0x2ec] ;  /* 0x0000bb003bc57a20 */ /* 0x010fe40000410000 */
[----:B------:R-:W-:Y:S02]  /*de70*/  FMUL.FTZ R221, R60, c[0x0][0x2ec] ;  /* 0x0000bb003cdd7a20 */ /* 0x000fe40000410000 */
[----:B------:R-:W-:Y:S02]  /*de80*/  FMUL.FTZ R222, R61, c[0x0][0x2ec] ;  /* 0x0000bb003dde7a20 */ /* 0x000fe40000410000 */
[----:B------:R-:W-:Y:S01]  /*de90*/  FMUL.FTZ R193, R62, c[0x0][0x2ec] ;  /* 0x0000bb003ec17a20 */ /* 0x000fe20000410000 */
[----:B------:R-:W4:Y:S01]  /*dea0*/  MUFU.TANH R240, R240 ;  /* 0x000000f000f07308 */ /* 0x000f220000002400 */
[----:B------:R-:W-:Y:S02]  /*deb0*/  FMUL.FTZ R196, R63, c[0x0][0x2ec] ;  /* 0x0000bb003fc47a20 */ /* 0x000fe40000410000 */
[----:B------:R-:W-:Y:S02]  /*dec0*/  FMUL.FTZ R223, R64, c[0x0][0x2ec] ;  /* 0x0000bb0040df7a20 */ /* 0x000fe40000410000 */
[----:B------:R-:W-:Y:S02]  /*ded0*/  FMUL.FTZ R224, R65, c[0x0][0x2ec] ;  /* 0x0000bb0041e07a20 */ /* 0x000fe40000410000 */
[----:B------:R-:W-:Y:S02]  /*dee0*/  FMUL.FTZ R3, R67, c[0x0][0x2ec] ;  /* 0x0000bb0043037a20 */ /* 0x000fe40000410000 */
[----:B------:R-:W-:Y:S01]  /*def0*/  FMUL.FTZ R2, R10, c[0x0][0x2ec] ;  /* 0x0000bb000a027a20 */ /* 0x000fe20000410000 */
[----:B------:R-:W1:Y:S01]  /*df00*/  MUFU.TANH R238, R238 ;  /* 0x000000ee00ee7308 */ /* 0x000e620000002400 */
[----:B------:R-:W-:Y:S09]  /*df10*/  FMUL.FTZ R0, R66, c[0x0][0x2ec] ;  /* 0x0000bb0042007a20 */ /* 0x000ff20000410000 */
[----:B------:R1:W1:Y:S10]  /*df20*/  MUFU.TANH R10, R2 ;  /* 0x00000002000a7308 */ /* 0x0002740000002400 */
[----:B------:R-:W1:Y:S10]  /*df30*/  MUFU.TANH R233, R233 ;  /* 0x000000e900e97308 */ /* 0x000e740000002400 */
        /* <DEDUP_REMOVED lines=41> */
[----:B------:R1:W1:Y:S10]  /*e1d0*/  MUFU.TANH R52, R0 ;  /* 0x0000000000347308 */ /* 0x0002740000002400 */
[----:B------:R-:W1:Y:S01]  /*e1e0*/  MUFU.TANH R3, R3 ;  /* 0x0000000300037308 */ /* 0x000e620000002400 */
[----:B------:R-:W-:-:S05]  /*e1f0*/  @!P0 BRA `(.L_x_768) ;  /* 0x000009e000008947 */ /* 0x000fca0003800000 */
[----:B--234-:R-:W-:Y:S02]  /*e200*/  ULDC UR5, c[0x0][0x198] ;  /* 0x0000660000057ab9 */ /* 0x01cfe40000000800 */
[----:B------:R-:W-:Y:S04]  /*e210*/  ULEA UR5, -UR5, URZ, 0x7 ;  /* 0x0000003f05057291 */ /* 0x000fe8000f8e393f */
[----:B------:R-:W-:Y:S02]  /*e220*/  USHF.R.S32.HI UR4, URZ, 0x1f, UR5 ;  /* 0x0000001f3f047899 */ /* 0x000fe40008011405 */
[----:B-1----:R-:W-:Y:S04]  /*e230*/  MOV R0, UR5 ;  /* 0x0000000500007c02 */ /* 0x002fe80008000f00 */
        /* <DEDUP_REMOVED lines=8> */
[----:B------:R-:W-:Y:S02]  /*e2c0*/  IABS R9, R11 ;  /* 0x0000000b00097213 */ /* 0x000fe40000000000 */
[----:B------:R-:W-:Y:S02]  /*e2d0*/  LOP3.LUT R8, R8, c[0x0][0x2d0], RZ, 0x3c, !PT ;  /* 0x0000b40008087a12 */ /* 0x000fe400078e3cff */
[----:B------:R-:W-:Y:S01]  /*e2e0*/  LOP3.LUT R11, R11, c[0x0][0x2d0], RZ, 0x3c, !PT ;  /* 0x0000b4000b0b7a12 */ /* 0x000fe200078e3cff */
[----:B-1----:R-:W1:Y:S02]  /*e2f0*/  MUFU.RCP R0, R4 ;  /* 0x0000000400007308 */ /* 0x002e640000001000 */
[----:B-1----:R-:W-:Y:S08]  /*e300*/  IADD3 R12, R0, 0xffffffe, RZ ;  /* 0x0ffffffe000c7810 */ /* 0x002ff00007ffe0ff */
[----:B------:R-:W1:Y:S02]  /*e310*/  F2I.FTZ.U32.TRUNC.NTZ R13, R12 ;  /* 0x0000000c000d7305 */ /* 0x000e64000021f000 */
[--C-:B-1----:R-:W-:Y:S02]  /*e320*/  IMAD.MOV R5, RZ, RZ, -R13.reuse ;  /* 0x000000ffff057224 */ /* 0x102fe400078e0a0d */
[----:B------:R-:W-:Y:S02]  /*e330*/  IMAD.MOV.U32 R12, RZ, RZ, RZ ;  /* 0x000000ffff0c7224 */ /* 0x000fe400078e00ff */
[----:B------:R-:W-:Y:S04]  /*e340*/  IMAD R0, R5, R2, RZ ;  /* 0x0000000205007224 */ /* 0x000fe800078e02ff */
[----:B------:R-:W-:Y:S06]  /*e350*/  IMAD.HI.U32 R0, R13, R0, R12 ;  /* 0x000000000d007227 */ /* 0x000fec00078e000c */
        /* <DEDUP_REMOVED lines=45> */
.L_x_769:
        /* <DEDUP_REMOVED lines=16> */
[CCC-:B------:R-:W-:Y:S02]  /*e730*/  @!P3 LEA.HI.X R13, R7.reuse, R187.reuse, R2.reuse, 0x1, P1 ;  /* 0x000000bb070db211 */ /* 0x1c0fe400008f0c02 */
[--C-:B------:R-:W-:Y:S01]  /*e740*/  @!P2 LEA.HI.X R9, R7, R187, R2.reuse, 0x1, P0 ;  /* 0x000000bb0709a211 */ /* 0x100fe200000f0c02 */
[----:B------:R-:W-:Y:S01]  /*e750*/  @!PT LDS RZ, [RZ] ;  /* 0x00000000fffff984 */ /* 0x000fe20000000800 */
[----:B------:R-:W-:Y:S01]  /*e760*/  @!PT LDS RZ, [RZ] ;  /* 0x00000000fffff984 */ /* 0x000fe20000000800 */
[----:B------:R-:W-:Y:S01]  /*e770*/  @!PT LDS RZ, [RZ] ;  /* 0x00000000fffff984 */ /* 0x000fe20000000800 */
[----:B------:R1:W-:Y:S01]  /*e780*/  @!P3 LDGSTS.E.BYPASS.LTC128B.128 [R175+0x5000], [R14.64+0x40] ;  /* 0x050000400eafbfae */ /* 0x0003e2000b901d46 */
[----:B------:R-:W-:Y:S03]  /*e790*/  IADD3 R5, P5, R171, R7, RZ ;  /* 0x00000007ab057210 */ /* 0x000fe60007fbe0ff */
[----:B------:R1:W-:Y:S01]  /*e7a0*/  @P2 STS.128 [R175+0x7000], RZ ;  /* 0x007000ffaf002388 */ /* 0x0003e20000000c00 */
[CC--:B------:R-:W-:Y:S01]  /*e7b0*/  @!P3 LEA R16, P1, R5.reuse, R188.reuse, 0x1 ;  /* 0x000000bc0510b211 */ /* 0x0c0fe200078208ff */
[----:B------:R-:W-:Y:S01]  /*e7c0*/  IMAD.X R2, R170, 0x1, R2, P5 ;  /* 0x00000001aa027824 */ /* 0x000fe200028e0602 */
[CC--:B------:R-:W-:Y:S01]  /*e7d0*/  @!P4 LEA R18, P5, R5.reuse, R188.reuse, 0x1 ;  /* 0x000000bc0512c211 */ /* 0x0c0fe200078a08ff */
[----:B------:R-:W-:Y:S01]  /*e7e0*/  @!PT LDS RZ, [RZ] ;  /* 0x00000000fffff984 */ /* 0x000fe20000000800 */
[----:B------:R-:W-:Y:S01]  /*e7f0*/  @!PT LDS RZ, [RZ] ;  /* 0x00000000fffff984 */ /* 0x000fe20000000800 */
[----:B------:R-:W-:Y:S01]  /*e800*/  @!PT LDS RZ, [RZ] ;  /* 0x00000000fffff984 */ /* 0x000fe20000000800 */
[----:B------:R1:W-:Y:S01]  /*e810*/  @!P2 LDGSTS.E.BYPASS.LTC128B.128 [R175+0x7000], [R14.64+0x80] ;  /* 0x070000800eafafae */ /* 0x0003e2000b901d46 */
[CC--:B------:R-:W-:Y:S02]  /*e820*/  @!P2 LEA R4, P0, R5.reuse, R188.reuse, 0x1 ;  /* 0x000000bc0504a211 */ /* 0x0c0fe400078008ff */
        /* <DEDUP_REMOVED lines=59> */
.L_x_768:
[----:B-1234-:R-:W-:Y:S01]  /*ebe0*/  FMNMX.FTZ R0, R157, R119, !PT ;  /* 0x000000779d007209 */ /* 0x01efe20007810000 */
[----:B------:R-:W-:Y:S01]  /*ebf0*/  LDSM.16.MT88.4 R20, [R116+0x9000] ;  /* 0x009000007414783b */ /* 0x000fe20000004200 */
[----:B------:R-:W-:Y:S02]  /*ec00*/  FMNMX.FTZ R5, R252, R117, !PT ;  /* 0x00000075fc057209 */ /* 0x000fe40007810000 */
[----:B------:R-:W-:Y:S02]  /*ec10*/  FMNMX.FTZ R0, R251, R0, !PT ;  /* 0x00000000fb007209 */ /* 0x000fe40007810000 */
[----:B------:R-:W-:Y:S02]  /*ec20*/  FMNMX.FTZ R5, R250, R5, !PT ;  /* 0x00000005fa057209 */ /* 0x000fe40007810000 */
[----:B------:R-:W-:Y:S01]  /*ec30*/  FMNMX.FTZ R0, R249, R0, !PT ;  /* 0x00000000f9007209 */ /* 0x000fe20007810000 */
        /* <DEDUP_REMOVED lines=63> */
[----:B------:R-:W-:Y:S01]  /*f030*/  FMNMX.FTZ R7, R3, R0, !PT ;  /* 0x0000000003077209 */ /* 0x000fe20007810000 */
[----:B------:R-:W-:Y:S08]  /*f040*/  LDSM.16.MT88.4 R12, [R164+0x9000] ;  /* 0x00900000a40c783b */ /* 0x000ff00000004200 */
[----:B------:R-:W-:Y:S08]  /*f050*/  SHFL.BFLY PT, R9, R8, 0x2, 0x1f ;  /* 0x0c401f0008097f89 */ /* 0x000ff000000e0000 */
[----:B------:R-:W1:Y:S02]  /*f060*/  SHFL.BFLY PT, R0, R7, 0x2, 0x1f ;  /* 0x0c401f0007007f89 */ /* 0x000e6400000e0000 */
[----:B-1----:R-:W-:Y:S02]  /*f070*/  FMNMX.FTZ R5, R7, R0, !PT ;  /* 0x0000000007057209 */ /* 0x002fe40007810000 */
[----:B------:R-:W-:Y:S04]  /*f080*/  FMNMX.FTZ R11, R8, R9, !PT ;  /* 0x00000009080b7209 */ /* 0x000fe80007810000 */
[----:B------:R-:W1:Y:S08]  /*f090*/  SHFL.BFLY PT, R0, R5, 0x1, 0x1f ;  /* 0x0c201f0005007f89 */ /* 0x000e7000000e0000 */
[----:B------:R-:W2:Y:S01]  /*f0a0*/  SHFL.BFLY PT, R2, R11, 0x1, 0x1f ;  /* 0x0c201f000b027f89 */ /* 0x000ea200000e0000 */
[----:B-1----:R-:W-:Y:S05]  /*f0b0*/  FMNMX.FTZ R0, R5, R0, !PT ;  /* 0x0000000005007209 */ /* 0x002fea0007810000 */
[----:B------:R-:W-:Y:S01]  /*f0c0*/  FMUL.FTZ R55, R0, c[0x0][0x23c] ;  /* 0x00008f0000377a20 */ /* 0x000fe20000410000 */
[----:B--2---:R-:W-:Y:S04]  /*f0d0*/  FMNMX.FTZ R2, R11, R2, !PT ;  /* 0x000000020b027209 */ /* 0x004fe80007810000 */
[C---:B------:R-:W-:Y:S01]  /*f0e0*/  FSETP.NEU.FTZ.AND P0, PT, R2.reuse, -INF , PT ;  /* 0xff8000000200780b */ /* 0x040fe20003f1d000 */
[C---:B------:R-:W-:Y:S02]  /*f0f0*/  FMUL.FTZ R130, R2.reuse, c[0x0][0x23c] ;  /* 0x00008f0002827a20 */ /* 0x040fe40000410000 */
[----:B------:R-:W-:Y:S01]  /*f100*/  FADD.FTZ R4, -R2, R119 ;  /* 0x0000007702047221 */ /* 0x000fe20000010100 */
[----:B------:R-:W-:Y:S02]  /*f110*/  MOV R119, R2 ;  /* 0x0000000200777202 */ /* 0x000fe40000000f00 */
[----:B------:R-:W-:Y:S01]  /*f120*/  FSEL R130, R130, RZ, P0 ;  /* 0x000000ff82827208 */ /* 0x000fe20000000000 */
[----:B------:R-:W-:Y:S01]  /*f130*/  FMUL.FTZ R53, R4, c[0x0][0x23c] ;  /* 0x00008f0004357a20 */ /* 0x000fe20000410000 */
[C---:B------:R-:W-:Y:S01]  /*f140*/  FSETP.NEU.FTZ.AND P0, PT, R0.reuse, -INF , PT ;  /* 0xff8000000000780b */ /* 0x040fe20003f1d000 */
[----:B------:R-:W-:Y:S02]  /*f150*/  FADD.FTZ R4, -R0, R117 ;  /* 0x0000007500047221 */ /* 0x000fe40000010100 */
[--C-:B------:R-:W-:Y:S01]  /*f160*/  FFMA.FTZ R120, R159, c[0x0][0x23c], -R130.reuse ;  /* 0x00008f009f787a23 */ /* 0x100fe20000010882 */
[----:B------:R-:W-:Y:S01]  /*f170*/  FSEL R55, R55, RZ, P0 ;  /* 0x000000ff37377208 */ /* 0x000fe20000000000 */
[----:B------:R-:W-:Y:S01]  /*f180*/  FMUL.FTZ R54, R4, c[0x0][0x23c] ;  /* 0x00008f0004367a20 */ /* 0x000fe20000410000 */
[----:B------:R-:W1:Y:S01]  /*f190*/  MUFU.EX2 R53, R53 ;  /* 0x0000003500357308 */ /* 0x000e620000000800 */
[--C-:B------:R-:W-:Y:S01]  /*f1a0*/  FFMA.FTZ R134, R157, c[0x0][0x23c], -R130.reuse ;  /* 0x00008f009d867a23 */ /* 0x100fe20000010882 */
[----:B------:R-:W-:Y:S01]  /*f1b0*/  ISETP.GT.AND P0, PT, R174, 0x1, PT ;  /* 0x00000001ae00780c */ /* 0x000fe20003f04270 */
[--C-:B------:R-:W-:Y:S02]  /*f1c0*/  FFMA.FTZ R122, R10, c[0x0][0x23c], -R55.reuse ;  /* 0x00008f000a7a7a23 */ /* 0x100fe40000010837 */
[--C-:B------:R-:W-:Y:S02]  /*f1d0*/  FFMA.FTZ R133, R252, c[0x0][0x23c], -R55.reuse ;  /* 0x00008f00fc857a23 */ /* 0x100fe40000010837 */
[--C-:B------:R-:W-:Y:S02]  /*f1e0*/  FFMA.FTZ R128, R250, c[0x0][0x23c], -R55.reuse ;  /* 0x00008f00fa807a23 */ /* 0x100fe40000010837 */
[--C-:B------:R-:W-:Y:S01]  /*f1f0*/  FFMA.FTZ R117, R6, c[0x0][0x23c], -R55.reuse ;  /* 0x00008f0006757a23 */ /* 0x100fe20000010837 */
[----:B------:R-:W2:Y:S01]  /*f200*/  MUFU.EX2 R54, R54 ;  /* 0x0000003600367308 */ /* 0x000ea20000000800 */
[--C-:B------:R-:W-:Y:S02]  /*f210*/  FFMA.FTZ R131, R251, c[0x0][0x23c], -R130.reuse ;  /* 0x00008f00fb837a23 */ /* 0x100fe40000010882 */
[--C-:B------:R-:W-:Y:S02]  /*f220*/  FFMA.FTZ R127, R249, c[0x0][0x23c], -R130.reuse ;  /* 0x00008f00f97f7a23 */ /* 0x100fe40000010882 */
[--C-:B------:R-:W-:Y:S02]  /*f230*/  FFMA.FTZ R121, R232, c[0x0][0x23c], -R55.reuse ;  /* 0x00008f00e8797a23 */ /* 0x100fe40000010837 */
[--C-:B------:R-:W-:Y:S02]  /*f240*/  FFMA.FTZ R129, R228, c[0x0][0x23c], -R55.reuse ;  /* 0x00008f00e4817a23 */ /* 0x100fe40000010837 */
[--C-:B------:R-:W-:Y:S01]  /*f250*/  FFMA.FTZ R132, R226, c[0x0][0x23c], -R55.reuse ;  /* 0x00008f00e2847a23 */ /* 0x100fe20000010837 */
[----:B------:R-:W-:Y:S01]  /*f260*/  MUFU.EX2 R120, R120 ;  /* 0x0000007800787308 */ /* 0x000fe20000000800 */
[--C-:B------:R-:W-:Y:S02]  /*f270*/  FFMA.FTZ R135, R214, c[0x0][0x23c], -R55.reuse ;  /* 0x00008f00d6877a23 */ /* 0x100fe40000010837 */
[--C-:B------:R-:W-:Y:S02]  /*f280*/  FFMA.FTZ R136, R216, c[0x0][0x23c], -R55.reuse ;  /* 0x00008f00d8887a23 */ /* 0x100fe40000010837 */
[C---:B-1----:R-:W-:Y:S02]  /*f290*/  FMUL.FTZ R4, R53.reuse, R112 ;  /* 0x0000007035047220 */ /* 0x042fe40000410000 */
[C---:B------:R-:W-:Y:S02]  /*f2a0*/  FMUL.FTZ R5, R53.reuse, R113 ;  /* 0x0000007135057220 */ /* 0x040fe40000410000 */
[C---:B------:R-:W-:Y:S01]  /*f2b0*/  FMUL.FTZ R8, R53.reuse, R108 ;  /* 0x0000006c35087220 */ /* 0x040fe20000410000 */
[----:B------:R-:W-:Y:S01]  /*f2c0*/  MUFU.EX2 R134, R134 ;  /* 0x0000008600867308 */ /* 0x000fe20000000800 */
[C---:B------:R-:W-:Y:S02]  /*f2d0*/  FMUL.FTZ R9, R53.reuse, R109 ;  /* 0x0000006d35097220 */ /* 0x040fe40000410000 */
[C---:B------:R-:W-:Y:S02]  /*f2e0*/  FMUL.FTZ R16, R53.reuse, R100 ;  /* 0x0000006435107220 */ /* 0x040fe40000410000 */
[C---:B--2---:R-:W-:Y:S02]  /*f2f0*/  FMUL.FTZ R6, R54.reuse, R114 ;  /* 0x0000007236067220 */ /* 0x044fe40000410000 */
[C---:B------:R-:W-:Y:S02]  /*f300*/  FMUL.FTZ R7, R54.reuse, R115 ;  /* 0x0000007336077220 */ /* 0x040fe40000410000 */
[C---:B------:R-:W-:Y:S01]  /*f310*/  FMUL.FTZ R10, R54.reuse, R110 ;  /* 0x0000006e360a7220 */ /* 0x040fe20000410000 */
[----:B------:R-:W1:Y:S01]  /*f320*/  MUFU.EX2 R131, R131 ;  /* 0x0000008300837308 */ /* 0x000e620000000800 */
[C---:B------:R-:W-:Y:S02]  /*f330*/  FMUL.FTZ R11, R54.reuse, R111 ;  /* 0x0000006f360b7220 */ /* 0x040fe40000410000 */
[C---:B------:R-:W-:Y:S01]  /*f340*/  FMUL.FTZ R17, R53.reuse, R101 ;  /* 0x0000006535117220 */ /* 0x040fe20000410000 */
[----:B------:R-:W-:Y:S01]  /*f350*/  LDSM.16.MT88.4 R108, [R164+0xac00] ;  /* 0x00ac0000a46c783b */ /* 0x000fe20000004200 */
[C---:B------:R-:W-:Y:S02]  /*f360*/  FMUL.FTZ R18, R54.reuse, R102 ;  /* 0x0000006636127220 */ /* 0x040fe40000410000 */
[C---:B------:R-:W-:Y:S02]  /*f370*/  FMUL.FTZ R19, R54.reuse, R103 ;  /* 0x0000006736137220 */ /* 0x040fe40000410000 */
[C---:B------:R-:W-:Y:S01]  /*f380*/  FMUL.FTZ R27, R54.reuse, R95 ;  /* 0x0000005f361b7220 */ /* 0x040fe20000410000 */
[----:B------:R-:W-:Y:S01]  /*f390*/  MUFU.EX2 R133, R133 ;  /* 0x0000008500857308 */ /* 0x000fe20000000800 */
[C---:B------:R-:W-:Y:S01]  /*f3a0*/  FMUL.FTZ R24, R53.reuse, R92 ;  /* 0x0000005c35187220 */ /* 0x040fe20000410000 */
[----:B------:R-:W-:Y:S01]  /*f3b0*/  LDSM.16.MT88.4 R100, [R116+0xac00] ;  /* 0x00ac00007464783b */ /* 0x000fe20000004200 */
[C---:B------:R-:W-:Y:S02]  /*f3c0*/  FMUL.FTZ R25, R53.reuse, R93 ;  /* 0x0000005d35197220 */ /* 0x040fe40000410000 */
[C---:B------:R-:W-:Y:S02]  /*f3d0*/  FMUL.FTZ R26, R54.reuse, R94 ;  /* 0x0000005e361a7220 */ /* 0x040fe40000410000 */
[C---:B------:R-:W-:Y:S02]  /*f3e0*/  FMUL.FTZ R32, R53.reuse, R84 ;  /* 0x0000005435207220 */ /* 0x040fe40000410000 */
[----:B------:R-:W-:Y:S01]  /*f3f0*/  FMUL.FTZ R33, R53, R85 ;  /* 0x0000005535217220 */ /* 0x000fe20000410000 */
[----:B------:R-:W2:Y:S01]  /*f400*/  MUFU.EX2 R128, R128 ;  /* 0x0000008000807308 */ /* 0x000ea20000000800 */
[C---:B------:R-:W-:Y:S02]  /*f410*/  FMUL.FTZ R34, R54.reuse, R86 ;  /* 0x0000005636227220 */ /* 0x040fe40000410000 */
[C---:B------:R-:W-:Y:S01]  /*f420*/  FMUL.FTZ R35, R54.reuse, R87 ;  /* 0x0000005736237220 */ /* 0x040fe20000410000 */
[----:B-1----:R-:W-:Y:S01]  /*f430*/  F2FP.BF16.PACK_AB R56, R131, R134 ;  /* 0x000000868338723e */ /* 0x002fe200000010ff */
[C---:B------:R-:W-:Y:S02]  /*f440*/  FMUL.FTZ R40, R53.reuse, R76 ;  /* 0x0000004c35287220 */ /* 0x040fe40000410000 */
[----:B------:R-:W-:Y:S02]  /*f450*/  FMUL.FTZ R41, R53, R77 ;  /* 0x0000004d35297220 */ /* 0x000fe40000410000 */
[C---:B------:R-:W-:Y:S01]  /*f460*/  FMUL.FTZ R42, R54.reuse, R78 ;  /* 0x0000004e362a7220 */ /* 0x040fe20000410000 */
[----:B------:R-:W1:Y:S01]  /*f470*/  MUFU.EX2 R127, R127 ;  /* 0x0000007f007f7308 */ /* 0x000e620000000800 */
[----:B------:R-:W-:Y:S02]  /*f480*/  FMUL.FTZ R43, R54, R79 ;  /* 0x0000004f362b7220 */ /* 0x000fe40000410000 */
[--C-:B------:R-:W-:Y:S01]  /*f490*/  FFMA.FTZ R86, R244, c[0x0][0x23c], -R55.reuse ;  /* 0x00008f00f4567a23 */ /* 0x100fe20000010837 */
[----:B------:R-:W-:Y:S01]  /*f4a0*/  LDSM.16.MT88.4 R76, [R116+0xc400] ;  /* 0x00c40000744c783b */ /* 0x000fe20000004200 */
[--C-:B------:R-:W-:Y:S02]  /*f4b0*/  FFMA.FTZ R87, R242, c[0x0][0x23c], -R55.reuse ;  /* 0x00008f00f2577a23 */ /* 0x100fe40000010837 */
[--C-:B------:R-:W-:Y:S02]  /*f4c0*/  FFMA.FTZ R94, R247, c[0x0][0x23c], -R130.reuse ;  /* 0x00008f00f75e7a23 */ /* 0x100fe40000010882 */
[--C-:B------:R-:W-:Y:S01]  /*f4d0*/  FFMA.FTZ R84, R243, c[0x0][0x23c], -R130.reuse ;  /* 0x00008f00f3547a23 */ /* 0x100fe20000010882 */
[----:B------:R-:W-:Y:S01]  /*f4e0*/  MUFU.EX2 R122, R122 ;  /* 0x0000007a007a7308 */ /* 0x000fe20000000800 */
[--C-:B------:R-:W-:Y:S02]  /*f4f0*/  FFMA.FTZ R85, R241, c[0x0][0x23c], -R130.reuse ;  /* 0x00008f00f1557a23 */ /* 0x100fe40000010882 */
[C---:B------:R-:W-:Y:S01]  /*f500*/  FMUL.FTZ R48, R53.reuse, R68 ;  /* 0x0000004435307220 */ /* 0x040fe20000410000 */
[----:B--2---:R-:W-:Y:S01]  /*f510*/  F2FP.BF16.PACK_AB R57, R128, R133 ;  /* 0x000000858039723e */ /* 0x004fe200000010ff */
[----:B------:R-:W-:Y:S02]  /*f520*/  FMUL.FTZ R49, R53, R69 ;  /* 0x0000004535317220 */ /* 0x000fe40000410000 */
[C---:B------:R-:W-:Y:S02]  /*f530*/  FMUL.FTZ R50, R54.reuse, R70 ;  /* 0x0000004636327220 */ /* 0x040fe40000410000 */
[----:B------:R-:W-:Y:S01]  /*f540*/  FMUL.FTZ R51, R54, R71 ;  /* 0x0000004736337220 */ /* 0x000fe20000410000 */
[----:B------:R-:W2:Y:S01]  /*f550*/  MUFU.EX2 R117, R117 ;  /* 0x0000007500757308 */ /* 0x000ea20000000800 */
[----:B------:R-:W-:Y:S01]  /*f560*/  LDSM.16.MT88.4 R68, [R164+0xbc00] ;  /* 0x00bc0000a444783b */ /* 0x000fe20000004200 */
[----:B------:R-:W-:Y:S01]  /*f570*/  FFMA.FTZ R92, R237, c[0x0][0x23c], -R130 ;  /* 0x00008f00ed5c7a23 */ /* 0x000fe20000010882 */
[----:B-1----:R-:W-:Y:S01]  /*f580*/  F2FP.BF16.PACK_AB R58, R120, R127 ;  /* 0x0000007f783a723e */ /* 0x002fe200000010ff */
[----:B------:R-:W-:Y:S02]  /*f590*/  FFMA.FTZ R93, R240, c[0x0][0x23c], -R55 ;  /* 0x00008f00f05d7a23 */ /* 0x000fe40000010837 */
[----:B------:R-:W-:Y:S02]  /*f5a0*/  FFMA.FTZ R190, R53, R190, R134 ;  /* 0x000000be35be7223 */ /* 0x000fe40000010086 */
[----:B------:R-:W-:Y:S02]  /*f5b0*/  FFMA.FTZ R189, R54, R189, R133 ;  /* 0x000000bd36bd7223 */ /* 0x000fe40000010085 */
[----:B------:R-:W-:Y:S01]  /*f5c0*/  MUFU.EX2 R86, R86 ;  /* 0x0000005600567308 */ /* 0x000fe20000000800 */
[--C-:B------:R-:W-:Y:S02]  /*f5d0*/  FFMA.FTZ R139, R218, c[0x0][0x23c], -R55.reuse ;  /* 0x00008f00da8b7a23 */ /* 0x100fe40000010837 */
[--C-:B------:R-:W-:Y:S02]  /*f5e0*/  FFMA.FTZ R140, R212, c[0x0][0x23c], -R55.reuse ;  /* 0x00008f00d48c7a23 */ /* 0x100fe40000010837 */
[----:B------:R-:W-:Y:S02]  /*f5f0*/  FADD.FTZ R190, R131, R190 ;  /* 0x000000be83be7221 */ /* 0x000fe40000010000 */
[--C-:B------:R-:W-:Y:S02]  /*f600*/  FFMA.FTZ R141, R203, c[0x0][0x23c], -R130.reuse ;  /* 0x00008f00cb8d7a23 */ /* 0x100fe40000010882 */
[--C-:B------:R-:W-:Y:S01]  /*f610*/  FFMA.FTZ R144, R205, c[0x0][0x23c], -R130.reuse ;  /* 0x00008f00cd907a23 */ /* 0x100fe20000010882 */
[----:B------:R-:W-:Y:S01]  /*f620*/  MUFU.EX2 R87, R87 ;  /* 0x0000005700577308 */ /* 0x000fe20000000800 */
[--C-:B------:R-:W-:Y:S02]  /*f630*/  FFMA.FTZ R131, R208, c[0x0][0x23c], -R55.reuse ;  /* 0x00008f00d0837a23 */ /* 0x100fe40000010837 */
[--C-:B------:R-:W-:Y:S01]  /*f640*/  FFMA.FTZ R142, R210, c[0x0][0x23c], -R55.reuse ;  /* 0x00008f00d28e7a23 */ /* 0x100fe20000010837 */
[----:B--2---:R-:W-:Y:S01]  /*f650*/  F2FP.BF16.PACK_AB R59, R117, R122 ;  /* 0x0000007a753b723e */ /* 0x004fe200000010ff */
[--C-:B------:R-:W-:Y:S02]  /*f660*/  FFMA.FTZ R143, R206, c[0x0][0x23c], -R55.reuse ;  /* 0x00008f00ce8f7a23 */ /* 0x100fe40000010837 */
[----:B------:R-:W-:Y:S02]  /*f670*/  FFMA.FTZ R146, R204, c[0x0][0x23c], -R55 ;  /* 0x00008f00cc927a23 */ /* 0x000fe40000010837 */
[--C-:B------:R-:W-:Y:S01]  /*f680*/  FFMA.FTZ R199, R199, c[0x0][0x23c], -R130.reuse ;  /* 0x00008f00c7c77a23 */ /* 0x100fe20000010882 */
[----:B------:R-:W-:Y:S01]  /*f690*/  MUFU.EX2 R92, R92 ;  /* 0x0000005c005c7308 */ /* 0x000fe20000000800 */
[C---:B------:R-:W-:Y:S05]  /*f6a0*/  HMMA.16816.F32.BF16 R4, R56.reuse, R12, R4 ;  /* 0x0000000c3804723c */ /* 0x040fea0000041804 */
[--C-:B------:R-:W-:Y:S02]  /*f6b0*/  FFMA.FTZ R201, R201, c[0x0][0x23c], -R130.reuse ;  /* 0x00008f00c9c97a23 */ /* 0x100fe40000010882 */
[C---:B------:R-:W-:Y:S01]  /*f6c0*/  FMUL.FTZ R12, R53.reuse, R104 ;  /* 0x00000068350c7220 */ /* 0x040fe20000410000 */
[C---:B------:R-:W-:Y:S01]  /*f6d0*/  HMMA.16816.F32.BF16 R8, R56.reuse, R14, R8 ;  /* 0x0000000e3808723c */ /* 0x040fe20000041808 */
[----:B------:R-:W-:Y:S03]  /*f6e0*/  MUFU.EX2 R94, R94 ;  /* 0x0000005e005e7308 */ /* 0x000fe60000000800 */
[----:B------:R-:W-:Y:S02]  /*f6f0*/  FMUL.FTZ R13, R53, R105 ;  /* 0x00000069350d7220 */ /* 0x000fe40000410000 */
[----:B------:R-:W-:Y:S02]  /*f700*/  FADD.FTZ R189, R128, R189 ;  /* 0x000000bd80bd7221 */ /* 0x000fe40000010000 */
[C---:B------:R-:W-:Y:S03]  /*f710*/  FMUL.FTZ R14, R54.reuse, R106 ;  /* 0x0000006a360e7220 */ /* 0x040fe60000410000 */
[----:B------:R-:W-:Y:S01]  /*f720*/  MUFU.EX2 R84, R84 ;  /* 0x0000005400547308 */ /* 0x000fe20000000800 */
[----:B------:R-:W-:Y:S02]  /*f730*/  FMUL.FTZ R15, R54, R107 ;  /* 0x0000006b360f7220 */ /* 0x000fe40000410000 */
[----:B------:R-:W-:Y:S02]  /*f740*/  FADD.FTZ R122, R122, R189 ;  /* 0x000000bd7a7a7221 */ /* 0x000fe40000010000 */
[--C-:B------:R-:W-:Y:S02]  /*f750*/  FFMA.FTZ R145, R200, c[0x0][0x23c], -R55.reuse ;  /* 0x00008f00c8917a23 */ /* 0x100fe40000010837 */
[--C-:B------:R-:W-:Y:S01]  /*f760*/  FFMA.FTZ R149, R198, c[0x0][0x23c], -R55.reuse ;  /* 0x00008f00c6957a23 */ /* 0x100fe20000010837 */
[C---:B------:R-:W-:Y:S02]  /*f770*/  HMMA.16816.F32.BF16 R12, R56.reuse, R20, R12 ;  /* 0x00000014380c723c */ /* 0x040fe4000004180c */
[----:B------:R-:W-:Y:S01]  /*f780*/  MUFU.EX2 R93, R93 ;  /* 0x0000005d005d7308 */ /* 0x000fe20000000800 */
[--C-:B------:R-:W-:Y:S02]  /*f790*/  FFMA.FTZ R150, R197, c[0x0][0x23c], -R55.reuse ;  /* 0x00008f00c5967a23 */ /* 0x100fe40000010837 */
[--C-:B------:R-:W-:Y:S02]  /*f7a0*/  FFMA.FTZ R193, R193, c[0x0][0x23c], -R55.reuse ;  /* 0x00008f00c1c17a23 */ /* 0x100fe40000010837 */
[C---:B------:R-:W-:Y:S01]  /*f7b0*/  FMUL.FTZ R20, R53.reuse, R96 ;  /* 0x0000006035147220 */ /* 0x040fe20000410000 */
[C---:B------:R-:W-:Y:S04]  /*f7c0*/  HMMA.16816.F32.BF16 R16, R56.reuse, R22, R16 ;  /* 0x000000163810723c */ /* 0x040fe80000041810 */
[----:B------:R-:W-:Y:S01]  /*f7d0*/  FMUL.FTZ R21, R53, R97 ;  /* 0x0000006135157220 */ /* 0x000fe20000410000 */
[----:B------:R-:W-:Y:S01]  /*f7e0*/  MUFU.EX2 R85, R85 ;  /* 0x0000005500557308 */ /* 0x000fe20000000800 */
[--C-:B------:R-:W-:Y:S02]  /*f7f0*/  FFMA.FTZ R97, R235, c[0x0][0x23c], -R130.reuse ;  /* 0x00008f00eb617a23 */ /* 0x100fe40000010882 */
[C---:B------:R-:W-:Y:S04]  /*f800*/  FMUL.FTZ R22, R54.reuse, R98 ;  /* 0x0000006236167220 */ /* 0x040fe80000410000 */
[----:B------:R-:W-:Y:S02]  /*f810*/  FMUL.FTZ R23, R54, R99 ;  /* 0x0000006336177220 */ /* 0x000fe40000410000 */
[--C-:B------:R-:W-:Y:S01]  /*f820*/  FFMA.FTZ R96, R238, c[0x0][0x23c], -R55.reuse ;  /* 0x00008f00ee607a23 */ /* 0x100fe20000010837 */
[----:B------:R-:W-:Y:S01]  /*f830*/  MUFU.EX2 R97, R97 ;  /* 0x0000006100617308 */ /* 0x000fe20000000800 */
[--C-:B------:R-:W-:Y:S02]  /*f840*/  FFMA.FTZ R99, R234, c[0x0][0x23c], -R55.reuse ;  /* 0x00008f00ea637a23 */ /* 0x100fe40000010837 */
[--C-:B------:R-:W-:Y:S01]  /*f850*/  FFMA.FTZ R98, R230, c[0x0][0x23c], -R55.reuse ;  /* 0x00008f00e6627a23 */ /* 0x100fe20000010837 */
[C---:B------:R-:W-:Y:S03]  /*f860*/  HMMA.16816.F32.BF16 R20, R56.reuse, R28, R20 ;  /* 0x0000001c3814723c */ /* 0x040fe60000041814 */
[--C-:B------:R-:W-:Y:S02]  /*f870*/  FFMA.FTZ R196, R196, c[0x0][0x23c], -R55.reuse ;  /* 0x00008f00c4c47a23 */ /* 0x100fe40000010837 */
[--C-:B------:R-:W-:Y:S01]  /*f880*/  FFMA.FTZ R189, R3, c[0x0][0x23c], -R55.reuse ;  /* 0x00008f0003bd7a23 */ /* 0x100fe20000010837 */
[----:B------:R-:W-:Y:S01]  /*f890*/  MUFU.EX2 R96, R96 ;  /* 0x0000006000607308 */ /* 0x000fe20000000800 */
[C---:B------:R-:W-:Y:S01]  /*f8a0*/  FMUL.FTZ R28, R53.reuse, R88 ;  /* 0x00000058351c7220 */ /* 0x040fe20000410000 */
[C---:B------:R-:W-:Y:S04]  /*f8b0*/  HMMA.16816.F32.BF16 R24, R56.reuse, R30, R24 ;  /* 0x0000001e3818723c */ /* 0x040fe80000041818 */
[----:B------:R-:W-:Y:S02]  /*f8c0*/  FMUL.FTZ R29, R53, R89 ;  /* 0x00000059351d7220 */ /* 0x000fe40000410000 */
[--C-:B------:R-:W-:Y:S02]  /*f8d0*/  FFMA.FTZ R89, R245, c[0x0][0x23c], -R130.reuse ;  /* 0x00008f00f5597a23 */ /* 0x100fe40000010882 */
[C---:B------:R-:W-:Y:S01]  /*f8e0*/  FMUL.FTZ R30, R54.reuse, R90 ;  /* 0x0000005a361e7220 */ /* 0x040fe20000410000 */
[----:B------:R-:W-:Y:S03]  /*f8f0*/  MUFU.EX2 R98, R98 ;  /* 0x0000006200627308 */ /* 0x000fe60000000800 */
[----:B------:R-:W-:Y:S02]  /*f900*/  FMUL.FTZ R31, R54, R91 ;  /* 0x0000005b361f7220 */ /* 0x000fe40000410000 */
[--C-:B------:R-:W-:Y:S02]  /*f910*/  FFMA.FTZ R90, R236, c[0x0][0x23c], -R55.reuse ;  /* 0x00008f00ec5a7a23 */ /* 0x100fe40000010837 */
[--C-:B------:R-:W-:Y:S02]  /*f920*/  FFMA.FTZ R88, R233, c[0x0][0x23c], -R130.reuse ;  /* 0x00008f00e9587a23 */ /* 0x100fe40000010882 */
[--C-:B------:R-:W-:Y:S01]  /*f930*/  FFMA.FTZ R91, R239, c[0x0][0x23c], -R130.reuse ;  /* 0x00008f00ef5b7a23 */ /* 0x100fe20000010882 */
[C---:B------:R-:W-:Y:S01]  /*f940*/  HMMA.16816.F32.BF16 R28, R56.reuse, R36, R28 ;  /* 0x00000024381c723c */ /* 0x040fe2000004181c */
[----:B------:R-:W-:Y:S02]  /*f950*/  MUFU.EX2 R89, R89 ;  /* 0x0000005900597308 */ /* 0x000fe40000000800 */
[--C-:B------:R-:W-:Y:S02]  /*f960*/  FFMA.FTZ R125, R229, c[0x0][0x23c], -R130.reuse ;  /* 0x00008f00e57d7a23 */ /* 0x100fe40000010882 */
[--C-:B------:R-:W-:Y:S02]  /*f970*/  FFMA.FTZ R124, R227, c[0x0][0x23c], -R130.reuse ;  /* 0x00008f00e37c7a23 */ /* 0x100fe40000010882 */
[C---:B------:R-:W-:Y:S01]  /*f980*/  FMUL.FTZ R36, R53.reuse, R80 ;  /* 0x0000005035247220 */ /* 0x040fe20000410000 */
[C---:B------:R-:W-:Y:S03]  /*f990*/  HMMA.16816.F32.BF16 R32, R56.reuse, R38, R32 ;  /* 0x000000263820723c */ /* 0x040fe60000041820 */
[----:B------:R-:W-:Y:S01]  /*f9a0*/  MUFU.EX2 R129, R129 ;  /* 0x0000008100817308 */ /* 0x000fe20000000800 */
[----:B------:R-:W-:Y:S02]  /*f9b0*/  FMUL.FTZ R37, R53, R81 ;  /* 0x0000005135257220 */ /* 0x000fe40000410000 */
[--C-:B------:R-:W-:Y:S02]  /*f9c0*/  FFMA.FTZ R81, R246, c[0x0][0x23c], -R55.reuse ;  /* 0x00008f00f6517a23 */ /* 0x100fe40000010837 */
[C---:B------:R-:W-:Y:S04]  /*f9d0*/  FMUL.FTZ R38, R54.reuse, R82 ;  /* 0x0000005236267220 */ /* 0x040fe80000410000 */
[----:B------:R-:W-:Y:S01]  /*f9e0*/  FMUL.FTZ R39, R54, R83 ;  /* 0x0000005336277220 */ /* 0x000fe20000410000 */
[----:B------:R-:W-:Y:S01]  /*f9f0*/  MUFU.EX2 R81, R81 ;  /* 0x0000005100517308 */ /* 0x000fe20000000800 */
[----:B------:R-:W-:Y:S02]  /*fa00*/  FFMA.FTZ R80, R248, c[0x0][0x23c], -R55 ;  /* 0x00008f00f8507a23 */ /* 0x000fe40000010837 */
[--C-:B------:R-:W-:Y:S02]  /*fa10*/  FFMA.FTZ R123, R225, c[0x0][0x23c], -R130.reuse ;  /* 0x00008f00e17b7a23 */ /* 0x100fe40000010882 */
[--C-:B------:R-:W-:Y:S01]  /*fa20*/  FFMA.FTZ R126, R231, c[0x0][0x23c], -R130.reuse ;  /* 0x00008f00e77e7a23 */ /* 0x100fe20000010882 */
[C---:B------:R-:W-:Y:S03]  /*fa30*/  HMMA.16816.F32.BF16 R36, R56.reuse, R44, R36 ;  /* 0x0000002c3824723c */ /* 0x040fe60000041824 */
[--C-:B------:R-:W-:Y:S01]  /*fa40*/  FFMA.FTZ R134, R215, c[0x0][0x23c], -R130.reuse ;  /* 0x00008f00d7867a23 */ /* 0x100fe20000010882 */
[----:B------:R-:W1:Y:S01]  /*fa50*/  MUFU.EX2 R80, R80 ;  /* 0x0000005000507308 */ /* 0x000e620000000800 */
[----:B------:R-:W-:Y:S02]  /*fa60*/  FFMA.FTZ R133, R213, c[0x0][0x23c], -R130 ;  /* 0x00008f00d5857a23 */ /* 0x000fe40000010882 */
[C---:B------:R-:W-:Y:S01]  /*fa70*/  FMUL.FTZ R44, R53.reuse, R72 ;  /* 0x00000048352c7220 */ /* 0x040fe20000410000 */
[C---:B------:R-:W-:Y:S04]  /*fa80*/  HMMA.16816.F32.BF16 R40, R56.reuse, R46, R40 ;  /* 0x0000002e3828723c */ /* 0x040fe80000041828 */
[----:B------:R-:W-:Y:S02]  /*fa90*/  FMUL.FTZ R45, R53, R73 ;  /* 0x00000049352d7220 */ /* 0x000fe40000410000 */
[----:B------:R-:W-:Y:S01]  /*faa0*/  FADD.FTZ R53, R127, R190 ;  /* 0x000000be7f357221 */ /* 0x000fe20000010000 */
[----:B------:R-:W-:Y:S01]  /*fab0*/  MUFU.EX2 R128, R201 ;  /* 0x000000c900807308 */ /* 0x000fe20000000800 */
[C---:B------:R-:W-:Y:S04]  /*fac0*/  FMUL.FTZ R46, R54.reuse, R74 ;  /* 0x0000004a362e7220 */ /* 0x040fe80000410000 */
[----:B------:R-:W-:Y:S02]  /*fad0*/  FMUL.FTZ R47, R54, R75 ;  /* 0x0000004b362f7220 */ /* 0x000fe40000410000 */
[----:B------:R-:W-:Y:S01]  /*fae0*/  LDSM.16.MT88.4 R72, [R164+0xc000] ;  /* 0x00c00000a448783b */ /* 0x000fe20000004200 */
[--C-:B------:R-:W-:Y:S02]  /*faf0*/  FFMA.FTZ R137, R207, c[0x0][0x23c], -R130.reuse ;  /* 0x00008f00cf897a23 */ /* 0x100fe40000010882 */
[----:B------:R-:W-:Y:S01]  /*fb00*/  MUFU.EX2 R127, R199 ;  /* 0x000000c7007f7308 */ /* 0x000fe20000000800 */
[--C-:B------:R-:W-:Y:S01]  /*fb10*/  FFMA.FTZ R138, R211, c[0x0][0x23c], -R130.reuse ;  /* 0x00008f00d38a7a23 */ /* 0x100fe20000010882 */
[C---:B------:R-:W-:Y:S03]  /*fb20*/  HMMA.16816.F32.BF16 R44, R56.reuse, R60, R44 ;  /* 0x0000003c382c723c */ /* 0x040fe6000004182c */
[--C-:B------:R-:W-:Y:S02]  /*fb30*/  FFMA.FTZ R147, R219, c[0x0][0x23c], -R130.reuse ;  /* 0x00008f00db937a23 */ /* 0x100fe40000010882 */
[--C-:B------:R-:W-:Y:S02]  /*fb40*/  FFMA.FTZ R148, R220, c[0x0][0x23c], -R130.reuse ;  /* 0x00008f00dc947a23 */ /* 0x100fe40000010882 */
[--C-:B------:R-:W-:Y:S01]  /*fb50*/  FFMA.FTZ R209, R209, c[0x0][0x23c], -R130.reuse ;  /* 0x00008f00d1d17a23 */ /* 0x100fe20000010882 */
[----:B------:R-:W-:Y:S01]  /*fb60*/  HMMA.16816.F32.BF16 R48, R56, R62, R48 ;  /* 0x0000003e3830723c */ /* 0x000fe20000041830 */
[----:B------:R-:W2:Y:S01]  /*fb70*/  LDSM.16.MT88.4 R60, [R116+0x9400] ;  /* 0x00940000743c783b */ /* 0x000ea20000004200 */
[----:B------:R-:W-:Y:S02]  /*fb80*/  MUFU.EX2 R88, R88 ;  /* 0x0000005800587308 */ /* 0x000fe40000000800 */
[--C-:B------:R-:W-:Y:S02]  /*fb90*/  FFMA.FTZ R217, R217, c[0x0][0x23c], -R130.reuse ;  /* 0x00008f00d9d97a23 */ /* 0x100fe40000010882 */
[--C-:B------:R-:W-:Y:S01]  /*fba0*/  FFMA.FTZ R221, R221, c[0x0][0x23c], -R130.reuse ;  /* 0x00008f00dddd7a23 */ /* 0x100fe20000010882 */
[----:B-1----:R-:W-:Y:S01]  /*fbb0*/  F2FP.BF16.PACK_AB R57, R81, R80 ;  /* 0x000000505139723e */ /* 0x002fe200000010ff */
[--C-:B------:R-:W-:Y:S01]  /*fbc0*/  FFMA.FTZ R222, R222, c[0x0][0x23c], -R130.reuse ;  /* 0x00008f00dede7a23 */ /* 0x100fe20000010882 */
[----:B------:R-:W-:Y:S03]  /*fbd0*/  F2FP.BF16.PACK_AB R59, R87, R86 ;  /* 0x00000056573b723e */ /* 0x000fe600000010ff */
[----:B------:R-:W-:Y:S01]  /*fbe0*/  F2FP.BF16.PACK_AB R56, R89, R94 ;  /* 0x0000005e5938723e */ /* 0x000fe200000010ff */
[----:B------:R-:W1:Y:S01]  /*fbf0*/  MUFU.EX2 R91, R91 ;  /* 0x0000005b005b7308 */ /* 0x000e620000000800 */
[----:B------:R-:W-:Y:S01]  /*fc00*/  F2FP.BF16.PACK_AB R58, R85, R84 ;  /* 0x00000054553a723e */ /* 0x000fe200000010ff */
[--C-:B------:R-:W-:Y:S02]  /*fc10*/  FFMA.FTZ R223, R223, c[0x0][0x23c], -R130.reuse ;  /* 0x00008f00dfdf7a23 */ /* 0x100fe40000010882 */
[----:B------:R-:W-:Y:S04]  /*fc20*/  FFMA.FTZ R130, R224, c[0x0][0x23c], -R130 ;  /* 0x00008f00e0827a23 */ /* 0x000fe80000010882 */
[C---:B------:R-:W-:Y:S02]  /*fc30*/  HMMA.16816.F32.BF16 R4, R56.reuse, R64, R4 ;  /* 0x000000403804723c */ /* 0x040fe40000041804 */
[----:B------:R-:W-:Y:S06]  /*fc40*/  MUFU.EX2 R131, R131 ;  /* 0x0000008300837308 */ /* 0x000fec0000000800 */
[C---:B------:R-:W-:Y:S01]  /*fc50*/  HMMA.16816.F32.BF16 R8, R56.reuse, R66, R8 ;  /* 0x000000423808723c */ /* 0x040fe20000041808 */
[----:B------:R-:W3:Y:S03]  /*fc60*/  LDSM.16.MT88.4 R64, [R164+0xb400] ;  /* 0x00b40000a440783b */ /* 0x000ee60000004200 */
[----:B------:R-:W-:Y:S04]  /*fc70*/  MUFU.EX2 R142, R142 ;  /* 0x0000008e008e7308 */ /* 0x000fe80000000800 */
[C---:B--2---:R-:W-:Y:S06]  /*fc80*/  HMMA.16816.F32.BF16 R12, R56.reuse, R60, R12 ;  /* 0x0000003c380c723c */ /* 0x044fec000004180c */
[----:B------:R-:W-:Y:S02]  /*fc90*/  MUFU.EX2 R141, R141 ;  /* 0x0000008d008d7308 */ /* 0x000fe40000000800 */
[C---:B------:R-:W-:Y:S01]  /*fca0*/  HMMA.16816.F32.BF16 R16, R56.reuse, R62, R16 ;  /* 0x0000003e3810723c */ /* 0x040fe20000041810 */
[----:B------:R-:W2:Y:S07]  /*fcb0*/  LDSM.16.MT88.4 R60, [R116+0xb400] ;  /* 0x00b40000743c783b */ /* 0x000eae0000004200 */
[----:B------:R-:W-:Y:S10]  /*fcc0*/  MUFU.EX2 R144, R144 ;  /* 0x0000009000907308 */ /* 0x000ff40000000800 */
[----:B------:R-:W-:Y:S01]  /*fcd0*/  MUFU.EX2 R143, R143 ;  /* 0x0000008f008f7308 */ /* 0x000fe20000000800 */
[C---:B---3--:R-:W-:Y:S09]  /*fce0*/  HMMA.16816.F32.BF16 R20, R56.reuse, R64, R20 ;  /* 0x000000403814723c */ /* 0x048ff20000041814 */
[----:B------:R-:W-:Y:S01]  /*fcf0*/  MUFU.EX2 R146, R146 ;  /* 0x0000009200927308 */ /* 0x000fe20000000800 */
[C---:B------:R-:W-:Y:S01]  /*fd00*/  HMMA.16816.F32.BF16 R24, R56.reuse, R66, R24 ;  /* 0x000000423818723c */ /* 0x040fe20000041818 */
[----:B------:R-:W3:Y:S08]  /*fd10*/  LDSM.16.MT88.4 R64, [R164+0xd400] ;  /* 0x00d40000a440783b */ /* 0x000ef00000004200 */
[----:B------:R-:W-:Y:S01]  /*fd20*/  MUFU.EX2 R90, R90 ;  /* 0x0000005a005a7308 */ /* 0x000fe20000000800 */
[C---:B--2---:R-:W-:Y:S09]  /*fd30*/  HMMA.16816.F32.BF16 R28, R56.reuse, R60, R28 ;  /* 0x0000003c381c723c */ /* 0x044ff2000004181c */
[----:B------:R-:W2:Y:S01]  /*fd40*/  MUFU.EX2 R99, R99 ;  /* 0x0000006300637308 */ /* 0x000ea20000000800 */
[C---:B------:R-:W-:Y:S01]  /*fd50*/  HMMA.16816.F32.BF16 R32, R56.reuse, R62, R32 ;  /* 0x0000003e3820723c */ /* 0x040fe20000041820 */
[----:B------:R-:W4:Y:S08]  /*fd60*/  LDSM.16.MT88.4 R60, [R116+0xd400] ;  /* 0x00d40000743c783b */ /* 0x000f300000004200 */
[----:B------:R-:W-:Y:S10]  /*fd70*/  MUFU.EX2 R125, R125 ;  /* 0x0000007d007d7308 */ /* 0x000ff40000000800 */
[----:B------:R-:W-:Y:S01]  /*fd80*/  MUFU.EX2 R124, R124 ;  /* 0x0000007c007c7308 */ /* 0x000fe20000000800 */
[C---:B---3--:R-:W-:Y:S09]  /*fd90*/  HMMA.16816.F32.BF16 R36, R56.reuse, R64, R36 ;  /* 0x000000403824723c */ /* 0x048ff20000041824 */
[----:B------:R-:W-:Y:S01]  /*fda0*/  MUFU.EX2 R121, R121 ;  /* 0x0000007900797308 */ /* 0x000fe20000000800 */
[C---:B------:R-:W-:Y:S01]  /*fdb0*/  HMMA.16816.F32.BF16 R40, R56.reuse, R66, R40 ;  /* 0x000000423828723c */ /* 0x040fe20000041828 */
[----:B------:R-:W3:Y:S08]  /*fdc0*/  LDSM.16.MT88.4 R64, [R164+0x9800] ;  /* 0x00980000a440783b */ /* 0x000ef00000004200 */
[----:B------:R-:W-:Y:S01]  /*fdd0*/  MUFU.EX2 R123, R123 ;  /* 0x0000007b007b7308 */ /* 0x000fe20000000800 */
[C---:B----4-:R-:W-:Y:S09]  /*fde0*/  HMMA.16816.F32.BF16 R44, R56.reuse, R60, R44 ;  /* 0x0000003c382c723c */ /* 0x050ff2000004182c */
[----:B------:R-:W-:Y:S01]  /*fdf0*/  MUFU.EX2 R126, R126 ;  /* 0x0000007e007e7308 */ /* 0x000fe20000000800 */
[----:B------:R-:W-:Y:S01]  /*fe00*/  HMMA.16816.F32.BF16 R48, R56, R62, R48 ;  /* 0x0000003e3830723c */ /* 0x000fe20000041830 */
[----:B------:R-:W4:Y:S08]  /*fe10*/  LDSM.16.MT88.4 R60, [R116+0x9800] ;  /* 0x00980000743c783b */ /* 0x000f300000004200 */
[----:B------:R-:W-:Y:S03]  /*fe20*/  MUFU.EX2 R132, R132 ;  /* 0x0000008400847308 */ /* 0x000fe60000000800 */
[----:B------:R-:W-:Y:S02]  /*fe30*/  F2FP.BF16.PACK_AB R56, R97, R92 ;  /* 0x0000005c6138723e */ /* 0x000fe400000010ff */
[----:B------:R-:W-:Y:S02]  /*fe40*/  F2FP.BF16.PACK_AB R57, R96, R93 ;  /* 0x0000005d6039723e */ /* 0x000fe400000010ff */
[----:B-1----:R-:W-:Y:S02]  /*fe50*/  F2FP.BF16.PACK_AB R58, R91, R88 ;  /* 0x000000585b3a723e */ /* 0x002fe400000010ff */
[----:B--2---:R-:W-:Y:S01]  /*fe60*/  F2FP.BF16.PACK_AB R59, R99, R90 ;  /* 0x0000005a633b723e */ /* 0x004fe200000010ff */
[----:B------:R-:W-:Y:S06]  /*fe70*/  MUFU.EX2 R134, R134 ;  /* 0x0000008600867308 */ /* 0x000fec0000000800 */
[C---:B---3--:R-:W-:Y:S04]  /*fe80*/  HMMA.16816.F32.BF16 R4, R56.reuse, R64, R4 ;  /* 0x000000403804723c */ /* 0x048fe80000041804 */
[----:B------:R-:W-:Y:S04]  /*fe90*/  MUFU.EX2 R133, R133 ;  /* 0x0000008500857308 */ /* 0x000fe80000000800 */
[C---:B------:R-:W-:Y:S01]  /*fea0*/  HMMA.16816.F32.BF16 R8, R56.reuse, R66, R8 ;  /* 0x000000423808723c */ /* 0x040fe20000041808 */
[----:B------:R-:W1:Y:S05]  /*feb0*/  LDSM.16.MT88.4 R64, [R164+0xb800] ;  /* 0x00b80000a440783b */ /* 0x000e6a0000004200 */
[----:B------:R-:W-:Y:S02]  /*fec0*/  MUFU.EX2 R135, R135 ;  /* 0x0000008700877308 */ /* 0x000fe40000000800 */
[C---:B----4-:R-:W-:Y:S08]  /*fed0*/  HMMA.16816.F32.BF16 R12, R56.reuse, R60, R12 ;  /* 0x0000003c380c723c */ /* 0x050ff0000004180c */
[----:B------:R-:W-:Y:S01]  /*fee0*/  MUFU.EX2 R136, R136 ;  /* 0x0000008800887308 */ /* 0x000fe20000000800 */
[C---:B------:R-:W-:Y:S01]  /*fef0*/  HMMA.16816.F32.BF16 R16, R56.reuse, R62, R16 ;  /* 0x0000003e3810723c */ /* 0x040fe20000041810 */
[----:B------:R-:W2:Y:S08]  /*ff00*/  LDSM.16.MT88.4 R60, [R116+0xb800] ;  /* 0x00b80000743c783b */ /* 0x000eb00000004200 */
[----:B------:R-:W-:Y:S10]  /*ff10*/  MUFU.EX2 R137, R137 ;  /* 0x0000008900897308 */ /* 0x000ff40000000800 */
[----:B------:R-:W-:Y:S01]  /*ff20*/  MUFU.EX2 R138, R138 ;  /* 0x0000008a008a7308 */ /* 0x000fe20000000800 */
[C---:B-1----:R-:W-:Y:S09]  /*ff30*/  HMMA.16816.F32.BF16 R20, R56.reuse, R64, R20 ;  /* 0x000000403814723c */ /* 0x042ff20000041814 */
[----:B------:R-:W-:Y:S01]  /*ff40*/  MUFU.EX2 R139, R139 ;  /* 0x0000008b008b7308 */ /* 0x000fe20000000800 */
[C---:B------:R-:W-:Y:S01]  /*ff50*/  HMMA.16816.F32.BF16 R24, R56.reuse, R66, R24 ;  /* 0x000000423818723c */ /* 0x040fe20000041818 */
[----:B------:R-:W1:Y:S08]  /*ff60*/  LDSM.16.MT88.4 R64, [R164+0xd800] ;  /* 0x00d80000a440783b */ /* 0x000e700000004200 */
[----:B------:R-:W-:Y:S01]  /*ff70*/  MUFU.EX2 R140, R140 ;  /* 0x0000008c008c7308 */ /* 0x000fe20000000800 */
[C---:B--2---:R-:W-:Y:S09]  /*ff80*/  HMMA.16816.F32.BF16 R28, R56.reuse, R60, R28 ;  /* 0x0000003c381c723c */ /* 0x044ff2000004181c */
[----:B------:R-:W-:Y:S01]  /*ff90*/  MUFU.EX2 R145, R145 ;  /* 0x0000009100917308 */ /* 0x000fe20000000800 */
[C---:B------:R-:W-:Y:S01]  /*ffa0*/  HMMA.16816.F32.BF16 R32, R56.reuse, R62, R32 ;  /* 0x0000003e3820723c */ /* 0x040fe20000041820 */
[----:B------:R-:W2:Y:S08]  /*ffb0*/  LDSM.16.MT88.4 R60, [R116+0xd800] ;  /* 0x00d80000743c783b */ /* 0x000eb00000004200 */
[----:B------:R-:W-:Y:S10]  /*ffc0*/  MUFU.EX2 R147, R147 ;  /* 0x0000009300937308 */ /* 0x000ff40000000800 */
[----:B------:R-:W3:Y:S01]  /*ffd0*/  MUFU.EX2 R148, R148 ;  /* 0x0000009400947308 */ /* 0x000ee20000000800 */
[C---:B-1----:R-:W-:Y:S09]  /*ffe0*/  HMMA.16816.F32.BF16 R36, R56.reuse, R64, R36 ;  /* 0x000000403824723c */ /* 0x042ff20000041824 */
[----:B------:R-:W-:Y:S01]  /*fff0*/  MUFU.EX2 R149, R149 ;  /* 0x0000009500957308 */ /* 0x000fe20000000800 */
[C---:B------:R-:W-:Y:S01]  /*10000*/  HMMA.16816.F32.BF16 R40, R56.reuse, R66, R40 ;  /* 0x000000423828723c */ /* 0x040fe20000041828 */
[----:B------:R-:W1:Y:S08]  /*10010*/  LDSM.16.MT88.4 R64, [R164+0x9c00] ;  /* 0x009c0000a440783b */ /* 0x000e700000004200 */
[----:B------:R-:W-:Y:S01]  /*10020*/  MUFU.EX2 R150, R150 ;  /* 0x0000009600967308 */ /* 0x000fe20000000800 */
[C---:B--2---:R-:W-:Y:S03]  /*10030*/  HMMA.16816.F32.BF16 R44, R56.reuse, R60, R44 ;  /* 0x0000003c382c723c */ /* 0x044fe6000004182c */
[----:B---3--:R-:W-:Y:S06]  /*10040*/  F2FP.BF16.PACK_AB R54, R148, R147 ;  /* 0x000000939436723e */ /* 0x008fec00000010ff */
[----:B------:R-:W-:Y:S01]  /*10050*/  MUFU.EX2 R221, R221 ;  /* 0x000000dd00dd7308 */ /* 0x000fe20000000800 */
[----:B------:R-:W-:Y:S01]  /*10060*/  HMMA.16816.F32.BF16 R48, R56, R62, R48 ;  /* 0x0000003e3830723c */ /* 0x000fe20000041830 */
[----:B------:R-:W2:Y:S06]  /*10070*/  LDSM.16.MT88.4 R60, [R116+0x9c00] ;  /* 0x009c0000743c783b */ /* 0x000eac0000004200 */
[----:B------:R-:W-:Y:S02]  /*10080*/  F2FP.BF16.PACK_AB R56, R124, R125 ;  /* 0x0000007d7c38723e */ /* 0x000fe400000010ff */
[----:B------:R-:W-:Y:S01]  /*10090*/  F2FP.BF16.PACK_AB R57, R98, R121 ;  /* 0x000000796239723e */ /* 0x000fe200000010ff */
[----:B------:R-:W-:Y:S02]  /*100a0*/  MUFU.EX2 R222, R222 ;  /* 0x000000de00de7308 */ /* 0x000fe40000000800 */
[----:B------:R-:W-:Y:S02]  /*100b0*/  F2FP.BF16.PACK_AB R58, R126, R123 ;  /* 0x0000007b7e3a723e */ /* 0x000fe400000010ff */
[----:B------:R-:W-:Y:S06]  /*100c0*/  F2FP.BF16.PACK_AB R59, R132, R129 ;  /* 0x00000081843b723e */ /* 0x000fec00000010ff */
[----:B------:R-:W-:Y:S01]  /*100d0*/  MUFU.EX2 R3, R193 ;  /* 0x000000c100037308 */ /* 0x000fe20000000800 */
[C---:B-1----:R-:W-:Y:S08]  /*100e0*/  HMMA.16816.F32.BF16 R4, R56.reuse, R64, R4 ;  /* 0x000000403804723c */ /* 0x042ff00000041804 */
[C---:B------:R-:W-:Y:S01]  /*100f0*/  HMMA.16816.F32.BF16 R8, R56.reuse, R66, R8 ;  /* 0x000000423808723c */ /* 0x040fe20000041808 */
[----:B------:R-:W1:Y:S01]  /*10100*/  LDSM.16.MT88.4 R64, [R116+0xbc00] ;  /* 0x00bc00007440783b */ /* 0x000e620000004200 */
[----:B------:R-:W-:Y:S06]  /*10110*/  MUFU.EX2 R223, R223 ;  /* 0x000000df00df7308 */ /* 0x000fec0000000800 */
[C---:B--2---:R-:W-:Y:S04]  /*10120*/  HMMA.16816.F32.BF16 R12, R56.reuse, R60, R12 ;  /* 0x0000003c380c723c */ /* 0x044fe8000004180c */
[----:B------:R-:W-:Y:S04]  /*10130*/  MUFU.EX2 R130, R130 ;  /* 0x0000008200827308 */ /* 0x000fe80000000800 */
[C---:B------:R-:W-:Y:S01]  /*10140*/  HMMA.16816.F32.BF16 R16, R56.reuse, R62, R16 ;  /* 0x0000003e3810723c */ /* 0x040fe20000041810 */
[----:B------:R-:W2:Y:S05]  /*10150*/  LDSM.16.MT88.4 R60, [R164+0xdc00] ;  /* 0x00dc0000a43c783b */ /* 0x000eaa0000004200 */
[----:B------:R-:W-:Y:S02]  /*10160*/  MUFU.EX2 R189, R189 ;  /* 0x000000bd00bd7308 */ /* 0x000fe40000000800 */
[C---:B------:R-:W-:Y:S08]  /*10170*/  HMMA.16816.F32.BF16 R20, R56.reuse, R68, R20 ;  /* 0x000000443814723c */ /* 0x040ff00000041814 */
[C---:B------:R-:W-:Y:S01]  /*10180*/  HMMA.16816.F32.BF16 R24, R56.reuse, R70, R24 ;  /* 0x000000463818723c */ /* 0x040fe20000041818 */
[----:B------:R-:W3:Y:S07]  /*10190*/  LDSM.16.MT88.4 R68, [R116+0xdc00] ;  /* 0x00dc00007444783b */ /* 0x000eee0000004200 */
[C---:B-1----:R-:W-:Y:S08]  /*101a0*/  HMMA.16816.F32.BF16 R28, R56.reuse, R64, R28 ;  /* 0x00000040381c723c */ /* 0x042ff0000004181c */
        /* <DEDUP_REMOVED lines=8> */
[----:B------:R-:W-:Y:S02]  /*10230*/  F2FP.BF16.PACK_AB R56, R133, R134 ;  /* 0x000000868538723e */ /* 0x000fe400000010ff */
[----:B------:R-:W-:Y:S03]  /*10240*/  F2FP.BF16.PACK_AB R57, R136, R135 ;  /* 0x000000878839723e */ /* 0x000fe600000010ff */
[----:B------:R-:W-:Y:S02]  /*10250*/  F2FP.BF16.PACK_AB R58, R138, R137 ;  /* 0x000000898a3a723e */ /* 0x000fe400000010ff */
[----:B------:R-:W-:Y:S07]  /*10260*/  F2FP.BF16.PACK_AB R59, R140, R139 ;  /* 0x0000008b8c3b723e */ /* 0x000fee00000010ff */
[C---:B-1----:R-:W-:Y:S08]  /*10270*/  HMMA.16816.F32.BF16 R4, R56.reuse, R64, R4 ;  /* 0x000000403804723c */ /* 0x042ff00000041804 */
[C---:B------:R-:W-:Y:S01]  /*10280*/  HMMA.16816.F32.BF16 R8, R56.reuse, R66, R8 ;  /* 0x000000423808723c */ /* 0x040fe20000041808 */
[----:B------:R-:W1:Y:S07]  /*10290*/  LDSM.16.MT88.4 R64, [R164+0xe000] ;  /* 0x00e00000a440783b */ /* 0x000e6e0000004200 */
[C---:B--2---:R-:W-:Y:S08]  /*102a0*/  HMMA.16816.F32.BF16 R12, R56.reuse, R60, R12 ;  /* 0x0000003c380c723c */ /* 0x044ff0000004180c */
[C---:B------:R-:W-:Y:S01]  /*102b0*/  HMMA.16816.F32.BF16 R16, R56.reuse, R62, R16 ;  /* 0x0000003e3810723c */ /* 0x040fe20000041810 */
[----:B------:R-:W2:Y:S07]  /*102c0*/  LDSM.16.MT88.4 R60, [R116+0xe000] ;  /* 0x00e00000743c783b */ /* 0x000eae0000004200 */
[C---:B------:R-:W-:Y:S08]  /*102d0*/  HMMA.16816.F32.BF16 R20, R56.reuse, R72, R20 ;  /* 0x000000483814723c */ /* 0x040ff00000041814 */
[C---:B------:R-:W-:Y:S01]  /*102e0*/  HMMA.16816.F32.BF16 R24, R56.reuse, R74, R24 ;  /* 0x0000004a3818723c */ /* 0x040fe20000041818 */
[----:B------:R-:W-:Y:S07]  /*102f0*/  LDSM.16.MT88.4 R72, [R164+0xc400] ;  /* 0x00c40000a448783b */ /* 0x000fee0000004200 */
[C---:B---3--:R-:W-:Y:S08]  /*10300*/  HMMA.16816.F32.BF16 R28, R56.reuse, R68, R28 ;  /* 0x00000044381c723c */ /* 0x048ff0000004181c */
[C---:B------:R-:W-:Y:S01]  /*10310*/  HMMA.16816.F32.BF16 R32, R56.reuse, R70, R32 ;  /* 0x000000463820723c */ /* 0x040fe20000041820 */
[----:B------:R-:W3:Y:S07]  /*10320*/  LDSM.16.MT88.4 R68, [R164+0xa400] ;  /* 0x00a40000a444783b */ /* 0x000eee0000004200 */
[C---:B-1----:R-:W-:Y:S08]  /*10330*/  HMMA.16816.F32.BF16 R36, R56.reuse, R64, R36 ;  /* 0x000000403824723c */ /* 0x042ff00000041824 */
[C---:B------:R-:W-:Y:S01]  /*10340*/  HMMA.16816.F32.BF16 R40, R56.reuse, R66, R40 ;  /* 0x000000423828723c */ /* 0x040fe20000041828 */
[----:B------:R-:W1:Y:S07]  /*10350*/  LDSM.16.MT88.4 R64, [R116+0xa400] ;  /* 0x00a400007440783b */ /* 0x000e6e0000004200 */
[C---:B--2---:R-:W-:Y:S07]  /*10360*/  HMMA.16816.F32.BF16 R44, R56.reuse, R60, R44 ;  /* 0x0000003c382c723c */ /* 0x044fee000004182c */
[----:B------:R-:W-:Y:S01]  /*10370*/  FADD.FTZ R61, R120, R53 ;  /* 0x00000035783d7221 */ /* 0x000fe20000010000 */
[----:B------:R-:W-:Y:S01]  /*10380*/  HMMA.16816.F32.BF16 R48, R56, R62, R48 ;  /* 0x0000003e3830723c */ /* 0x000fe20000041830 */
[----:B------:R-:W-:Y:S03]  /*10390*/  MUFU.EX2 R120, R209 ;  /* 0x000000d100787308 */ /* 0x000fe60000000800 */
[----:B------:R-:W-:Y:S02]  /*103a0*/  FADD.FTZ R94, R94, R61 ;  /* 0x0000003d5e5e7221 */ /* 0x000fe40000010000 */
[----:B------:R-:W2:Y:S01]  /*103b0*/  LDSM.16.MT88.4 R60, [R164+0xe400] ;  /* 0x00e40000a43c783b */ /* 0x000ea20000004200 */
[----:B------:R-:W-:Y:S01]  /*103c0*/  F2FP.BF16.PACK_AB R56, R128, R127 ;  /* 0x0000007f8038723e */ /* 0x000fe200000010ff */
[----:B------:R-:W-:Y:S01]  /*103d0*/  FADD.FTZ R89, R89, R94 ;  /* 0x0000005e59597221 */ /* 0x000fe20000010000 */
[----:B------:R-:W-:Y:S03]  /*103e0*/  F2FP.BF16.PACK_AB R57, R142, R131 ;  /* 0x000000838e39723e */ /* 0x000fe600000010ff */
[----:B------:R-:W-:Y:S01]  /*103f0*/  F2FP.BF16.PACK_AB R58, R144, R141 ;  /* 0x0000008d903a723e */ /* 0x000fe200000010ff */
[----:B------:R-:W-:Y:S01]  /*10400*/  FADD.FTZ R84, R84, R89 ;  /* 0x0000005954547221 */ /* 0x000fe20000010000 */
[----:B------:R-:W-:Y:S01]  /*10410*/  F2FP.BF16.PACK_AB R59, R146, R143 ;  /* 0x0000008f923b723e */ /* 0x000fe200000010ff */
[----:B------:R-:W-:Y:S02]  /*10420*/  FADD.FTZ R53, R117, R122 ;  /* 0x0000007a75357221 */ /* 0x000fe40000010000 */
[----:B------:R-:W-:Y:S01]  /*10430*/  FADD.FTZ R85, R85, R84 ;  /* 0x0000005455557221 */ /* 0x000fe20000010000 */
[----:B------:R-:W-:Y:S01]  /*10440*/  MUFU.EX2 R117, R217 ;  /* 0x000000d900757308 */ /* 0x000fe20000000800 */
[----:B------:R-:W-:Y:S02]  /*10450*/  FADD.FTZ R80, R80, R53 ;  /* 0x0000003550507221 */ /* 0x000fe40000010000 */
[C---:B---3--:R-:W-:Y:S03]  /*10460*/  HMMA.16816.F32.BF16 R4, R56.reuse, R68, R4 ;  /* 0x000000443804723c */ /* 0x048fe60000041804 */
[--C-:B------:R-:W-:Y:S05]  /*10470*/  FFMA.FTZ R122, R202, c[0x0][0x23c], -R55.reuse ;  /* 0x00008f00ca7a7a23 */ /* 0x100fea0000010837 */
[C---:B------:R-:W-:Y:S01]  /*10480*/  HMMA.16816.F32.BF16 R8, R56.reuse, R70, R8 ;  /* 0x000000463808723c */ /* 0x040fe20000041808 */
[----:B------:R-:W3:Y:S01]  /*10490*/  LDSM.16.MT88.4 R68, [R116+0xe400] ;  /* 0x00e400007444783b */ /* 0x000ee20000004200 */
[----:B------:R-:W4:Y:S06]  /*104a0*/  MUFU.EX2 R122, R122 ;  /* 0x0000007a007a7308 */ /* 0x000f2c0000000800 */
[C---:B-1----:R-:W-:Y:S08]  /*104b0*/  HMMA.16816.F32.BF16 R12, R56.reuse, R64, R12 ;  /* 0x00000040380c723c */ /* 0x042ff0000004180c */
[C---:B------:R-:W-:Y:S01]  /*104c0*/  HMMA.16816.F32.BF16 R16, R56.reuse, R66, R16 ;  /* 0x000000423810723c */ /* 0x040fe20000041810 */
[----:B------:R-:W1:Y:S07]  /*104d0*/  LDSM.16.MT88.4 R64, [R164+0xa800] ;  /* 0x00a80000a440783b */ /* 0x000e6e0000004200 */
[C---:B------:R-:W-:Y:S04]  /*104e0*/  HMMA.16816.F32.BF16 R20, R56.reuse, R72, R20 ;  /* 0x000000483814723c */ /* 0x040fe80000041814 */
[----:B----4-:R-:W-:Y:S04]  /*104f0*/  F2FP.BF16.PACK_AB R53, R145, R122 ;  /* 0x0000007a9135723e */ /* 0x010fe800000010ff */
[C---:B------:R-:W-:Y:S01]  /*10500*/  HMMA.16816.F32.BF16 R24, R56.reuse, R74, R24 ;  /* 0x0000004a3818723c */ /* 0x040fe20000041818 */
[----:B------:R-:W4:Y:S07]  /*10510*/  LDSM.16.MT88.4 R72, [R116+0xa800] ;  /* 0x00a800007448783b */ /* 0x000f2e0000004200 */
[C---:B------:R-:W-:Y:S08]  /*10520*/  HMMA.16816.F32.BF16 R28, R56.reuse, R76, R28 ;  /* 0x0000004c381c723c */ /* 0x040ff0000004181c */
[C---:B------:R-:W-:Y:S01]  /*10530*/  HMMA.16816.F32.BF16 R32, R56.reuse, R78, R32 ;  /* 0x0000004e3820723c */ /* 0x040fe20000041820 */
[----:B------:R-:W-:Y:S07]  /*10540*/  LDSM.16.MT88.4 R76, [R116+0xc800] ;  /* 0x00c80000744c783b */ /* 0x000fee0000004200 */
[C---:B--2---:R-:W-:Y:S08]  /*10550*/  HMMA.16816.F32.BF16 R36, R56.reuse, R60, R36 ;  /* 0x0000003c3824723c */ /* 0x044ff00000041824 */
[C---:B------:R-:W-:Y:S01]  /*10560*/  HMMA.16816.F32.BF16 R40, R56.reuse, R62, R40 ;  /* 0x0000003e3828723c */ /* 0x040fe20000041828 */
[----:B------:R-:W2:Y:S07]  /*10570*/  LDSM.16.MT88.4 R60, [R164+0xc800] ;  /* 0x00c80000a43c783b */ /* 0x000eae0000004200 */
[C---:B---3--:R-:W-:Y:S07]  /*10580*/  HMMA.16816.F32.BF16 R44, R56.reuse, R68, R44 ;  /* 0x00000044382c723c */ /* 0x048fee000004182c */
[----:B------:R-:W-:Y:S01]  /*10590*/  FADD.FTZ R69, R81, R80 ;  /* 0x0000005051457221 */ /* 0x000fe20000010000 */
[----:B------:R-:W-:Y:S01]  /*105a0*/  HMMA.16816.F32.BF16 R48, R56, R70, R48 ;  /* 0x000000463830723c */ /* 0x000fe20000041830 */
[----:B------:R-:W3:Y:S03]  /*105b0*/  LDSM.16.MT88.4 R80, [R164+0xe800] ;  /* 0x00e80000a450783b */ /* 0x000ee60000004200 */
[----:B------:R-:W-:Y:S01]  /*105c0*/  FFMA.FTZ R68, R52, c[0x0][0x23c], -R55 ;  /* 0x00008f0034447a23 */ /* 0x000fe20000010837 */
[----:B------:R-:W-:Y:S02]  /*105d0*/  F2FP.BF16.PACK_AB R52, R117, R120 ;  /* 0x000000787534723e */ /* 0x000fe400000010ff */
[----:B------:R-:W-:Y:S02]  /*105e0*/  F2FP.BF16.PACK_AB R55, R150, R149 ;  /* 0x000000959637723e */ /* 0x000fe400000010ff */
[----:B------:R-:W5:Y:S03]  /*105f0*/  LDSM.16.MT88.4 R56, [R116+0xe800] ;  /* 0x00e800007438783b */ /* 0x000f660000004200 */
[----:B------:R-:W-:Y:S02]  /*10600*/  F2FP.BF16.PACK_AB R70, R130, R223 ;  /* 0x000000df8246723e */ /* 0x000fe400000010ff */
[C---:B-1----:R-:W-:Y:S01]  /*10610*/  HMMA.16816.F32.BF16 R4, R52.reuse, R64, R4 ;  /* 0x000000403404723c */ /* 0x042fe20000041804 */
[----:B------:R-:W1:Y:S07]  /*10620*/  MUFU.EX2 R64, R196 ;  /* 0x000000c400407308 */ /* 0x000e6e0000000800 */
[C---:B------:R-:W-:Y:S08]  /*10630*/  HMMA.16816.F32.BF16 R8, R52.reuse, R66, R8 ;  /* 0x000000423408723c */ /* 0x040ff00000041808 */
[C---:B----4-:R-:W-:Y:S08]  /*10640*/  HMMA.16816.F32.BF16 R12, R52.reuse, R72, R12 ;  /* 0x00000048340c723c */ /* 0x050ff0000004180c */
[C---:B------:R-:W-:Y:S08]  /*10650*/  HMMA.16816.F32.BF16 R16, R52.reuse, R74, R16 ;  /* 0x0000004a3410723c */ /* 0x040ff00000041810 */
[C---:B--2---:R-:W-:Y:S01]  /*10660*/  HMMA.16816.F32.BF16 R20, R52.reuse, R60, R20 ;  /* 0x0000003c3414723c */ /* 0x044fe20000041814 */
[----:B------:R2:W4:Y:S07]  /*10670*/  MUFU.EX2 R60, R68 ;  /* 0x00000044003c7308 */ /* 0x00052e0000000800 */
[C---:B------:R-:W-:Y:S07]  /*10680*/  HMMA.16816.F32.BF16 R24, R52.reuse, R62, R24 ;  /* 0x0000003e3418723c */ /* 0x040fee0000041818 */
[----:B------:R-:W-:Y:S01]  /*10690*/  FADD.FTZ R62, R86, R69 ;  /* 0x00000045563e7221 */ /* 0x000fe20000010000 */
[C---:B------:R-:W-:Y:S04]  /*106a0*/  HMMA.16816.F32.BF16 R28, R52.reuse, R76, R28 ;  /* 0x0000004c341c723c */ /* 0x040fe8000004181c */
[----:B------:R-:W-:Y:S01]  /*106b0*/  FADD.FTZ R62, R87, R62 ;  /* 0x0000003e573e7221 */ /* 0x000fe20000010000 */
[----:B-1----:R-:W-:Y:S03]  /*106c0*/  F2FP.BF16.PACK_AB R69, R64, R3 ;  /* 0x000000034045723e */ /* 0x002fe600000010ff */
[C---:B------:R-:W-:Y:S01]  /*106d0*/  HMMA.16816.F32.BF16 R32, R52.reuse, R78, R32 ;  /* 0x0000004e3420723c */ /* 0x040fe20000041820 */
[----:B------:R-:W-:Y:S03]  /*106e0*/  LDSM.16.MT88.4 R76, [R164+0xec00] ;  /* 0x00ec0000a44c783b */ /* 0x000fe60000004200 */
[----:B--2---:R-:W-:Y:S02]  /*106f0*/  F2FP.BF16.PACK_AB R68, R222, R221 ;  /* 0x000000ddde44723e */ /* 0x004fe400000010ff */
[----:B----4-:R-:W-:Y:S02]  /*10700*/  F2FP.BF16.PACK_AB R71, R189, R60 ;  /* 0x0000003cbd47723e */ /* 0x010fe400000010ff */
[C---:B---3--:R-:W-:Y:S08]  /*10710*/  HMMA.16816.F32.BF16 R36, R52.reuse, R80, R36 ;  /* 0x000000503424723c */ /* 0x048ff00000041824 */
[C---:B------:R-:W-:Y:S08]  /*10720*/  HMMA.16816.F32.BF16 R40, R52.reuse, R82, R40 ;  /* 0x000000523428723c */ /* 0x040ff00000041828 */
[C---:B-----5:R-:W-:Y:S07]  /*10730*/  HMMA.16816.F32.BF16 R44, R52.reuse, R56, R44 ;  /* 0x00000038342c723c */ /* 0x060fee000004182c */
[----:B------:R-:W-:Y:S01]  /*10740*/  FADD.FTZ R56, R92, R85 ;  /* 0x000000555c387221 */ /* 0x000fe20000010000 */
[----:B------:R-:W-:Y:S01]  /*10750*/  HMMA.16816.F32.BF16 R48, R52, R58, R48 ;  /* 0x0000003a3430723c */ /* 0x000fe20000041830 */
[----:B------:R-:W-:Y:S03]  /*10760*/  LDSM.16.MT88.4 R84, [R116+0xcc00] ;  /* 0x00cc00007454783b */ /* 0x000fe60000004200 */
[----:B------:R-:W-:Y:S02]  /*10770*/  FADD.FTZ R57, R93, R62 ;  /* 0x0000003e5d397221 */ /* 0x000fe40000010000 */
[----:B------:R-:W-:Y:S02]  /*10780*/  FADD.FTZ R97, R97, R56 ;  /* 0x0000003861617221 */ /* 0x000fe40000010000 */
[C---:B------:R-:W-:Y:S01]  /*10790*/  HMMA.16816.F32.BF16 R112, R68.reuse, R108, R4 ;  /* 0x0000006c4470723c */ /* 0x040fe20000041804 */
[----:B------:R-:W1:Y:S04]  /*107a0*/  LDSM.16.MT88.4 R92, [R164+0xcc00] ;  /* 0x00cc0000a45c783b */ /* 0x000e680000004200 */
[----:B------:R-:W-:Y:S02]  /*107b0*/  FADD.FTZ R57, R96, R57 ;  /* 0x0000003960397221 */ /* 0x000fe40000010000 */
[----:B------:R-:W-:Y:S01]  /*107c0*/  FADD.FTZ R88, R88, R97 ;  /* 0x0000006158587221 */ /* 0x000fe20000010000 */
[C---:B------:R-:W-:Y:S04]  /*107d0*/  HMMA.16816.F32.BF16 R108, R68.reuse, R110, R8 ;  /* 0x0000006e446c723c */ /* 0x040fe80000041808 */
[----:B------:R-:W-:Y:S02]  /*107e0*/  FADD.FTZ R4, R90, R57 ;  /* 0x000000395a047221 */ /* 0x000fe40000010000 */
[----:B------:R-:W-:Y:S02]  /*107f0*/  FADD.FTZ R88, R91, R88 ;  /* 0x000000585b587221 */ /* 0x000fe40000010000 */
[----:B------:R-:W-:Y:S01]  /*10800*/  FADD.FTZ R4, R99, R4 ;  /* 0x0000000463047221 */ /* 0x000fe20000010000 */
[C---:B------:R-:W-:Y:S03]  /*10810*/  HMMA.16816.F32.BF16 R104, R68.reuse, R100, R12 ;  /* 0x000000644468723c */ /* 0x040fe6000004180c */
[----:B------:R-:W-:Y:S02]  /*10820*/  FADD.FTZ R121, R121, R4 ;  /* 0x0000000479797221 */ /* 0x000fe40000010000 */
[----:B------:R-:W-:Y:S02]  /*10830*/  FADD.FTZ R125, R125, R88 ;  /* 0x000000587d7d7221 */ /* 0x000fe40000010000 */
[----:B------:R-:W-:Y:S01]  /*10840*/  FADD.FTZ R4, R98, R121 ;  /* 0x0000007962047221 */ /* 0x000fe20000010000 */
[C---:B------:R-:W-:Y:S04]  /*10850*/  HMMA.16816.F32.BF16 R100, R68.reuse, R102, R16 ;  /* 0x000000664464723c */ /* 0x040fe80000041810 */
[----:B------:R-:W-:Y:S02]  /*10860*/  FADD.FTZ R129, R129, R4 ;  /* 0x0000000481817221 */ /* 0x000fe40000010000 */
[----:B------:R-:W-:Y:S01]  /*10870*/  FADD.FTZ R124, R124, R125 ;  /* 0x0000007d7c7c7221 */ /* 0x000fe20000010000 */
[----:B------:R-:W2:Y:S01]  /*10880*/  LDSM.16.MT88.4 R4, [R116+0xec00] ;  /* 0x00ec00007404783b */ /* 0x000ea20000004200 */
[----:B------:R-:W-:Y:S04]  /*10890*/  FADD.FTZ R132, R132, R129 ;  /* 0x0000008184847221 */ /* 0x000fe80000010000 */
[----:B------:R-:W-:Y:S02]  /*108a0*/  FADD.FTZ R123, R123, R124 ;  /* 0x0000007c7b7b7221 */ /* 0x000fe40000010000 */
[----:B------:R-:W-:Y:S01]  /*108b0*/  FADD.FTZ R135, R135, R132 ;  /* 0x0000008487877221 */ /* 0x000fe20000010000 */
[C---:B-1----:R-:W-:Y:S03]  /*108c0*/  HMMA.16816.F32.BF16 R96, R68.reuse, R92, R20 ;  /* 0x0000005c4460723c */ /* 0x042fe60000041814 */
[----:B------:R-:W-:Y:S02]  /*108d0*/  FADD.FTZ R123, R126, R123 ;  /* 0x0000007b7e7b7221 */ /* 0x000fe40000010000 */
        /* <DEDUP_REMOVED lines=22> */
[C---:B--2---:R-:W-:Y:S03]  /*10a40*/  HMMA.16816.F32.BF16 R72, R68.reuse, R4, R44 ;  /* 0x000000044448723c */ /* 0x044fe6000004182c */
[----:B------:R-:W-:Y:S01]  /*10a50*/  FADD.FTZ R120, R117, R120 ;  /* 0x0000007875787221 */ /* 0x000fe20000010000 */
[----:B------:R-:W-:Y:S01]  /*10a60*/  MOV R117, R0 ;  /* 0x0000000000757202 */ /* 0x000fe20000000f00 */
[----:B------:R-:W-:Y:S02]  /*10a70*/  FADD.FTZ R8, R145, R8 ;  /* 0x0000000891087221 */ /* 0x000fe40000010000 */
[----:B------:R-:W-:Y:S01]  /*10a80*/  FADD.FTZ R147, R147, R120 ;  /* 0x0000007893937221 */ /* 0x000fe20000010000 */
[----:B------:R-:W-:Y:S04]  /*10a90*/  HMMA.16816.F32.BF16 R68, R68, R6, R48 ;  /* 0x000000064444723c */ /* 0x000fe80000041830 */
[----:B------:R-:W-:Y:S02]  /*10aa0*/  FADD.FTZ R149, R149, R8 ;  /* 0x0000000895957221 */ /* 0x000fe40000010000 */
[----:B------:R-:W-:Y:S02]  /*10ab0*/  FADD.FTZ R148, R148, R147 ;  /* 0x0000009394947221 */ /* 0x000fe40000010000 */
[----:B------:R-:W-:Y:S04]  /*10ac0*/  FADD.FTZ R150, R150, R149 ;  /* 0x0000009596967221 */ /* 0x000fe80000010000 */
[----:B------:R-:W-:Y:S02]  /*10ad0*/  FADD.FTZ R221, R221, R148 ;  /* 0x00000094dddd7221 */ /* 0x000fe40000010000 */
[----:B------:R-:W-:Y:S02]  /*10ae0*/  FADD.FTZ R3, R3, R150 ;  /* 0x0000009603037221 */ /* 0x000fe40000010000 */
[----:B------:R-:W-:Y:S02]  /*10af0*/  FADD.FTZ R222, R222, R221 ;  /* 0x000000dddede7221 */ /* 0x000fe40000010000 */
[----:B------:R-:W-:Y:S02]  /*10b00*/  FADD.FTZ R3, R64, R3 ;  /* 0x0000000340037221 */ /* 0x000fe40000010000 */
[----:B------:R-:W-:Y:S02]  /*10b10*/  FADD.FTZ R223, R223, R222 ;  /* 0x000000dedfdf7221 */ /* 0x000fe40000010000 */
[----:B------:R-:W-:Y:S01]  /*10b20*/  FADD.FTZ R60, R60, R3 ;  /* 0x000000033c3c7221 */ /* 0x000fe20000010000 */
[----:B------:R-:W-:Y:S01]  /*10b30*/  IADD3 R3, R174, -0x1, RZ ;  /* 0xffffffffae037810 */ /* 0x000fe20007ffe0ff */
[----:B------:R-:W-:Y:S02]  /*10b40*/  FADD.FTZ R190, R130, R223 ;  /* 0x000000df82be7221 */ /* 0x000fe40000010000 */
[----:B------:R-:W-:Y:S01]  /*10b50*/  FADD.FTZ R189, R189, R60 ;  /* 0x0000003cbdbd7221 */ /* 0x000fe20000010000 */
[----:B------:R-:W-:Y:S01]  /*10b60*/  MOV R174, R3 ;  /* 0x0000000300ae7202 */ /* 0x000fe20000000f00 */
[----:B------:R-:W-:-:S05]  /*10b70*/  @P0 BRA `(.L_x_770) ;  /* 0xffffbaf000000947 */ /* 0x000fca000383ffff */
.L_x_766:
[----:B------:R-:W1:Y:S01]  /*10b80*/  SHFL.BFLY PT, R3, R190, 0x2, 0x1f ;  /* 0x0c401f00be037f89 */ /* 0x000e6200000e0000 */
[----:B------:R-:W-:Y:S01]  /*10b90*/  MOV R6, 0x3f800000 ;  /* 0x3f80000000067802 */ /* 0x000fe20000000f00 */
[----:B------:R-:W-:Y:S01]  /*10ba0*/  BSSY B0, `(.L_x_771) ;  /* 0x00000c4000007945 */ /* 0x000fe20003800000 */
[----:B------:R-:W-:Y:S01]  /*10bb0*/  MOV R7, 0x3f800000 ;  /* 0x3f80000000077802 */ /* 0x000fe20000000f00 */
[----:B------:R-:W2:Y:S01]  /*10bc0*/  SHFL.BFLY PT, R4, R189, 0x2, 0x1f ;  /* 0x0c401f00bd047f89 */ /* 0x000ea200000e0000 */
[----:B-1----:R-:W-:-:S03]  /*10bd0*/  FADD.FTZ R8, R3, R190 ;  /* 0x000000be03087221 */ /* 0x002fc60000010000 */
[----:B------:R-:W1:Y:S01]  /*10be0*/  S2R R3, SR_TID.X ;  /* 0x0000000000037919 */ /* 0x000e620000002100 */
[----:B--2---:R-:W-:-:S03]  /*10bf0*/  FADD.FTZ R9, R4, R189 ;  /* 0x000000bd04097221 */ /* 0x004fc60000010000 */
[----:B------:R-:W2:Y:S04]  /*10c00*/  SHFL.BFLY PT, R5, R8, 0x1, 0x1f ;  /* 0x0c201f0008057f89 */ /* 0x000ea800000e0000 */
[----:B------:R-:W3:Y:S01]  /*10c10*/  SHFL.BFLY PT, R4, R9, 0x1, 0x1f ;  /* 0x0c201f0009047f89 */ /* 0x000ee200000e0000 */
[----:B--2---:R-:W-:Y:S02]  /*10c20*/  FADD.FTZ R5, R8, R5 ;  /* 0x0000000508057221 */ /* 0x004fe40000010000 */
[----:B---3--:R-:W-:-:S03]  /*10c30*/  FADD.FTZ R4, R9, R4 ;  /* 0x0000000409047221 */ /* 0x008fc60000010000 */
[----:B------:R-:W-:Y:S02]  /*10c40*/  FSETP.NE.FTZ.AND P4, PT, R5, RZ, PT ;  /* 0x000000ff0500720b */ /* 0x000fe40003f95000 */
[----:B------:R-:W-:-:S11]  /*10c50*/  FSETP.NE.FTZ.AND P3, PT, R4, RZ, PT ;  /* 0x000000ff0400720b */ /* 0x000fd60003f75000 */
[----:B------:R-:W2:Y:S08]  /*10c60*/  @P4 MUFU.RCP R6, R5 ;  /* 0x0000000500064308 */ /* 0x000eb00000001000 */
[----:B------:R-:W3:Y:S01]  /*10c70*/  @P3 MUFU.RCP R7, R4 ;  /* 0x0000000400073308 */ /* 0x000ee20000001000 */
[----:B--2---:R-:W-:-:S07]  /*10c80*/  FMUL.FTZ R112, R6, R112 ;  /* 0x0000007006707220 */ /* 0x004fce0000410000 */
[----:B------:R-:W2:Y:S01]  /*10c90*/  @P4 MUFU.LG2 R5, R5 ;  /* 0x0000000500054308 */ /* 0x000ea20000000c00 */
        /* <DEDUP_REMOVED lines=34> */
[----:B-1----:R-:W-:Y:S01]  /*10ec0*/  SHF.R.S32.HI R6, RZ, 0x1f, R3 ;  /* 0x0000001fff067819 */ /* 0x002fe20000011403 */
[----:B---3--:R-:W-:Y:S01]  /*10ed0*/  FMUL.FTZ R115, R7, R115 ;  /* 0x0000007307737220 */ /* 0x008fe20000410000 */
        /* <DEDUP_REMOVED lines=49> */
[----:B--2---:R-:W-:Y:S01]  /*111f0*/  @P4 FMUL.FTZ R5, R5, 0.69314718246459960938 ;  /* 0x3f31721805054820 */ /* 0x004fe20000410000 */
        /* <DEDUP_REMOVED lines=94> */
.L_x_772:
[----:B------:R-:W-:Y:S05]  /*117e0*/  BSYNC B0 ;  /* 0x0000000000007941 */ /* 0x000fea0003800000 */
.L_x_771:
        /* <DEDUP_REMOVED lines=30> */
.L_x_774:
[----:B------:R-:W-:Y:S05]  /*119d0*/  BSYNC B0 ;  /* 0x0000000000007941 */ /* 0x000fea0003800000 */
.L_x_773:
        /* <DEDUP_REMOVED lines=21> */
.L_x_775:
        /* <DEDUP_REMOVED lines=13> */
.L_x_6319:


//--------------------- .text._ZN5flash24flash_fwd_splitkv_kernelI23Flash_fwd_kernel_traitsILi96ELi64ELi128ELi4ELb0ELb0EN7cutlass10bfloat16_tE19Flash_kernel_traitsILi96ELi64ELi128ELi4ES3_EELb1ELb0ELb0ELb0ELb0ELb0ELb0ELb1EEEvNS_16Flash_fwd_paramsE --------------------------
	.section	.text._ZN5flash24flash_fwd_splitkv_kernelI23Flash_fwd_kernel_traitsILi96ELi64ELi128ELi4ELb0ELb0EN7cutlass10bfloat16_tE19Flash_kernel_traitsILi96ELi64ELi128ELi4ES3_EELb1ELb0ELb0ELb0ELb0ELb0ELb0ELb1EEEvNS_16Flash_fwd_paramsE,"ax",@progbits
	.sectioninfo	@"SHI_REGISTERS=216"
	.align	128
        .global         _ZN5flash24flash_fwd_splitkv_kernelI23Flash_fwd_kernel_traitsILi96ELi64ELi128ELi4ELb0ELb0EN7cutlass10bfloat16_tE19Flash_kernel_traitsILi96ELi64ELi128ELi4ES3_EELb1ELb0ELb0ELb0ELb0ELb0ELb0ELb1EEEvNS_16Flash_fwd_paramsE
        .type           _ZN5flash24flash_fwd_splitkv_kernelI23Flash_fwd_kernel_traitsILi96ELi64ELi128ELi4ELb0ELb0EN7cutlass10bfloat16_tE19Flash_kernel_traitsILi96ELi64ELi128ELi4ES3_EELb1ELb0ELb0ELb0ELb0ELb0ELb0ELb1EEEvNS_16Flash_fwd_paramsE,@function
        .size           _ZN5flash24flash_fwd_splitkv_kernelI23Flash_fwd_kernel_traitsILi96ELi64ELi128ELi4ELb0ELb0EN7cutlass10bfloat16_tE19Flash_kernel_traitsILi96ELi64ELi128ELi4ES3_EELb1ELb0ELb0ELb0ELb0ELb0ELb0ELb1EEEvNS_16Flash_fwd_paramsE,(.L_x_6275 - _ZN5flash24flash_fwd_splitkv_kernelI23Flash_fwd_kernel_traitsILi96ELi64ELi128ELi4ELb0ELb0EN7cutlass10bfloat16_tE19Flash_kernel_traitsILi96ELi64ELi128ELi4ES3_EELb1ELb0ELb0ELb0ELb0ELb0ELb0ELb1EEEvNS_16Flash_fwd_paramsE)
        .other          _ZN5flash24flash_fwd_splitkv_kernelI23Flash_fwd_kernel_traitsILi96ELi64ELi128ELi4ELb0ELb0EN7cutlass10bfloat16_tE19Flash_kernel_traitsILi96ELi64ELi128ELi4ES3_EELb1ELb0ELb0ELb0ELb0ELb0ELb0ELb1EEEvNS_16Flash_fwd_paramsE,@"STO_CUDA_ENTRY STV_DEFAULT"
_ZN5flash24flash_fwd_splitkv_kernelI23Flash_fwd_kernel_traitsILi96ELi64ELi128ELi4ELb0ELb0EN7cutlass10bfloat16_tE19Flash_kernel_traitsILi96ELi64ELi128ELi4ES3_EELb1ELb0ELb0ELb0ELb0ELb0ELb0ELb1EEEvNS_16Flash_fwd_paramsE:
.text._ZN5flash24flash_fwd_splitkv_kernelI23Flash_fwd_kernel_traitsILi96ELi64ELi128ELi4ELb0ELb0EN7cutlass10bfloat16_tE19Flash_kernel_traitsILi96ELi64ELi128ELi4ES3_EELb1ELb0ELb0ELb0ELb0ELb0ELb0ELb1EEEvNS_16Flash_fwd_paramsE:
[----:B------:R-:W-:Y:S02]  /*0000*/  MOV R1, c[0x0][0x28] ;  /* 0x00000a0000017a02 */ /* 0x000fe40000000f00 */
[----:B------:R-:W1:Y:S01]  /*0010*/  S2R R199, SR_CTAID.X ;  /* 0x0000000000c77919 */ /* 0x000e620000002500 */
[----:B------:R-:W-:Y:S01]  /*0020*/  ULDC.64 UR4, c[0x0][0x40] ;  /* 0x0000100000047ab9 */ /* 0x000fe20000000a00 */
[----:B------:R-:W-:Y:S01]  /*0030*/  BSSY B4, `(.L_x_776) ;  /* 0x0000007000047945 */ /* 0x000fe20003800000 */
[----:B------:R-:W-:Y:S01]  /*0040*/  UIADD3 UR4, UP0, UR4, 0x160, URZ ;  /* 0x0000016004047890 */ /* 0x000fe2000ff1e03f */
[----:B------:R-:W2:Y:S01]  /*0050*/  S2R R198, SR_CTAID.Y ;  /* 0x0000000000c67919 */ /* 0x000ea20000002600 */
[----:B------:R-:W-:Y:S02]  /*0060*/  MOV R196, 0xa0 ;  /* 0x000000a000c47802 */ /* 0x000fe40000000f00 */
[----:B------:R-:W-:Y:S01]  /*0070*/  UIADD3.X UR5, URZ, UR5, URZ, UP0, !UPT ;  /* 0x000000053f057290 */ /* 0x000fe200087fe43f */
[----:B------:R-:W3:Y:S06]  /*0080*/  S2R R197, SR_CTAID.Z ;  /* 0x0000000000c57919 */ /* 0x000eec0000002700 */
[----:B-123--:R-:W-:Y:S05]  /*0090*/  CALL.REL.NOINC `($_ZN5flash24flash_fwd_splitkv_kernelI23Flash_fwd_kernel_traitsILi96ELi64ELi128ELi4ELb0ELb0EN7cutlass10bfloat16_tE19Flash_kernel_traitsILi96ELi64ELi128ELi4ES3_EELb1ELb0ELb0ELb0ELb0ELb0ELb0ELb1EEEvNS_16Flash_fwd_paramsE$_ZN5flash30compute_attn_1rowblock_splitkvI23Flash_fwd_kernel_traitsILi96ELi64ELi128ELi4ELb0ELb0EN7cutlass10bfloat16_tE19Flash_kernel_traitsILi96ELi64ELi128ELi4ES3_EELb1ELb0ELb0ELb0ELb0ELb0ELb0ELb1ENS_16Flash_fwd_paramsEEEvRKT8_iiiii) ;  /* 0x0000002000007944 */ /* 0x00efea0003c00000 */
[----:B------:R-:W-:Y:S05]  /*00a0*/  BSYNC B4 ;  /* 0x0000000000047941 */ /* 0x000fea0003800000 */
.L_x_776:
[----:B------:R-:W-:Y:S05]  /*00b0*/  EXIT ;  /* 0x000000000000794d */ /* 0x000fea0003800000 */
        .type           $_ZN5flash24flash_fwd_splitkv_kernelI23Flash_fwd_kernel_traitsILi96ELi64ELi128ELi4ELb0ELb0EN7cutlass10bfloat16_tE19Flash_kernel_traitsILi96ELi64ELi128ELi4ES3_EELb1ELb0ELb0ELb0ELb0ELb0ELb0ELb1EEEvNS_16Flash_fwd_paramsE$_ZN5flash30compute_attn_1rowblock_splitkvI23Flash_fwd_kernel_traitsILi96ELi64ELi128ELi4ELb0ELb0EN7cutlass10bfloat16_tE19Flash_kernel_traitsILi96ELi64ELi128ELi4ES3_EELb1ELb0ELb0ELb0ELb0ELb0ELb0ELb1ENS_16Flash_fwd_paramsEEEvRKT8_iiiii,@function
        .size           $_ZN5flash24flash_fwd_splitkv_kernelI23Flash_fwd_kernel_traitsILi96ELi64ELi128ELi4ELb0ELb0EN7cutlass10bfloat16_tE19Flash_kernel_traitsILi96ELi64ELi128ELi4ES3_EELb1ELb0ELb0ELb0ELb0ELb0ELb0ELb1EEEvNS_16Flash_fwd_paramsE$_ZN5flash30compute_attn_1rowblock_splitkvI23Flash_fwd_kernel_traitsILi96ELi64ELi128ELi4ELb0ELb0EN7cutlass10bfloat16_tE19Flash_kernel_traitsILi96ELi64ELi128ELi4ES3_EELb1ELb0ELb0ELb0ELb0ELb0ELb0ELb1ENS_16Flash_fwd_paramsEEEvRKT8_iiiii,($__internal_14_$__cuda_sm70_shflsync_bfly_p - $_ZN5flash24flash_fwd_splitkv_kernelI23Flash_fwd_kernel_traitsILi96ELi64ELi128ELi4ELb0ELb0EN7cutlass10bfloat16_tE19Flash_kernel_traitsILi96ELi64ELi128ELi4ES3_EELb1ELb0ELb0ELb0ELb0ELb0ELb0ELb1EEEvNS_16Flash_fwd_paramsE$_ZN5flash30compute_attn_1rowblock_splitkvI23Flash_fwd_kernel_traitsILi96ELi64ELi128ELi4ELb0ELb0EN7cutlass10bfloat16_tE19Flash_kernel_traitsILi96ELi64ELi128ELi4ES3_EELb1ELb0ELb0ELb0ELb0ELb0ELb0ELb1ENS_16Flash_fwd_paramsEEEvRKT8_iiiii)
$_ZN5flash24flash_fwd_splitkv_kernelI23Flash_fwd_kernel_traitsILi96ELi64ELi128ELi4ELb0ELb0EN7cutlass10bfloat16_tE19Flash_kernel_traitsILi96ELi64ELi128ELi4ES3_EELb1ELb0ELb0ELb0ELb0ELb0ELb0ELb1EEEvNS_16Flash_fwd_paramsE$_ZN5flash30compute_attn_1rowblock_splitkvI23Flash_fwd_kernel_traitsILi96ELi64ELi128ELi4ELb0ELb0EN7cutlass10bfloat16_tE19Flash_kernel_traitsILi96ELi64ELi128ELi4ES3_EELb1ELb0ELb0ELb0ELb0ELb0ELb0ELb1ENS_16Flash_fwd_paramsEEEvRKT8_iiiii:
[----:B------:R-:W-:Y:S02]  /*00c0*/  IMAD.U32 R118, RZ, RZ, UR4 ;  /* 0x00000004ff767e24 */ /* 0x000fe4000f8e00ff */
[----:B------:R-:W-:Y:S01]  /*00d0*/  IMAD.U32 R119, RZ, RZ, UR5 ;  /* 0x00000005ff777e24 */ /* 0x000fe2000f8e00ff */
[----:B------:R-:W-:-:S04]  /*00e0*/  ULDC.64 UR4, c[0x0][0x118] ;  /* 0x0000460000047ab9 */ /* 0x000fc80000000a00 */
[----:B------:R-:W2:Y:S04]  /*00f0*/  LD.E.64 R2, [R118.64+0xe0] ;  /* 0x0000e00476027980 */ /* 0x000ea8000c101b00 */
[----:B------:R-:W3:Y:S01]  /*0100*/  LD.E.64 R4, [R118.64+0xe8] ;  /* 0x0000e80476047980 */ /* 0x000ee2000c101b00 */
[----:B------:R-:W-:Y:S02]  /*0110*/  MOV R202, 0xffffffff ;  /* 0xffffffff00ca7802 */ /* 0x000fe40000000f00 */
[----:B--2---:R-:W-:-:S04]  /*0120*/  ISETP.NE.U32.AND P1, PT, R2, RZ, PT ;  /* 0x000000ff0200720c */ /* 0x004fc80003f25070 */
[----:B------:R-:W-:Y:S01]  /*0130*/  ISETP.NE.AND.EX P1, PT, R3, RZ, PT, P1 ;  /* 0x000000ff0300720c */ /* 0x000fe20003f25310 */
[----:B------:R-:W-:-:S12]  /*0140*/  IMAD.WIDE R2, R198, 0x4, R2 ;  /* 0x00000004c6027825 */ /* 0x000fd800078e0202 */
[----:B------:R1:W5:Y:S01]  /*0150*/  @P1 LD.E R202, [R2.64] ;  /* 0x0000000402ca1980 */ /* 0x000362000c101900 */
[----:B---3--:R-:W-:Y:S01]  /*0160*/  ISETP.NE.U32.AND P0, PT, R4, RZ, PT ;  /* 0x000000ff0400720c */ /* 0x008fe20003f05070 */
[----:B------:R-:W-:Y:S01]  /*0170*/  BSSY B0, `(.L_x_777) ;  /* 0x0000009000007945 */ /* 0x000fe20003800000 */
[----:B------:R-:W-:Y:S02]  /*0180*/  IMAD.MOV.U32 R15, RZ, RZ, -0x1 ;  /* 0xffffffffff0f7424 */ /* 0x000fe400078e00ff */
[----:B------:R-:W-:Y:S01]  /*0190*/  ISETP.NE.AND.EX P0, PT, R5, RZ, PT, P0 ;  /* 0x000000ff0500720c */ /* 0x000fe20003f05300 */
[----:B------:R-:W-:-:S12]  /*01a0*/  IMAD.WIDE R4, R198, 0x4, R4 ;  /* 0x00000004c6047825 */ /* 0x000fd800078e0204 */
[----:B------:R-:W-:Y:S05]  /*01b0*/  @!P0 BRA `(.L_x_778) ;  /* 0x0000004000008947 */ /* 0x000fea0003800000 */
[----:B------:R-:W2:Y:S02]  /*01c0*/  LD.E.U8 R0, [R118.64+0x1b2] ;  /* 0x0001b20476007980 */ /* 0x000ea4000c101100 */
[----:B--2---:R-:W-:-:S13]  /*01d0*/  ISETP.NE.AND P2, PT, R0, RZ, PT ;  /* 0x000000ff0000720c */ /* 0x004fda0003f45270 */
[----:B------:R-:W-:Y:S05]  /*01e0*/  @!P2 BRA `(.L_x_778) ;  /* 0x000000100000a947 */ /* 0x000fea0003800000 */
[----:B------:R2:W5:Y:S02]  /*01f0*/  LD.E R15, [R4.64] ;  /* 0x00000004040f7980 */ /* 0x000564000c101900 */
.L_x_778:
[----:B------:R-:W-:Y:S05]  /*0200*/  BSYNC B0 ;  /* 0x0000000000007941 */ /* 0x000fea0003800000 */
.L_x_777:
[----:B------:R-:W3:Y:S04]  /*0210*/  LD.E.64 R12, [R118.64+0xf0] ;  /* 0x0000f004760c7980 */ /* 0x000ee8000c101b00 */
[----:B-1----:R-:W4:Y:S01]  /*0220*/  @P1 LD.E R3, [R2.64+0x4] ;  /* 0x0000040402031980 */ /* 0x002f22000c101900 */
[----:B------:R-:W-:Y:S01]  /*0230*/  IMAD.MOV.U32 R14, RZ, RZ, RZ ;  /* 0x000000ffff0e7224 */ /* 0x000fe200078e00ff */
[----:B---3--:R-:W-:-:S04]  /*0240*/  ISETP.NE.U32.AND P5, PT, R12, RZ, PT ;  /* 0x000000ff0c00720c */ /* 0x008fc80003fa5070 */
[----:B------:R-:W-:Y:S01]  /*0250*/  ISETP.NE.AND.EX P5, PT, R13, RZ, PT, P5 ;  /* 0x000000ff0d00720c */ /* 0x000fe20003fa5350 */
[----:B------:R-:W-:Y:S01]  /*0260*/  IMAD.WIDE R12, R198, 0x4, R12 ;  /* 0x00000004c60c7825 */ /* 0x000fe200078e020c */
[----:B----45:R-:W-:-:S06]  /*0270*/  @P1 IADD3 R200, -R202, R3, RZ ;  /* 0x00000003cac81210 */ /* 0x030fcc0007ffe1ff */
[----:B------:R1:W5:Y:S05]  /*0280*/  @!P1 LD.E R200, [R118.64+0xb4] ;  /* 0x0000b40476c89980 */ /* 0x00036a000c101900 */
[----:B------:R1:W5:Y:S01]  /*0290*/  @P5 LD.E R14, [R12.64] ;  /* 0x000000040c0e5980 */ /* 0x000362000c101900 */
[----:B------:R-:W-:Y:S01]  /*02a0*/  BSSY B0, `(.L_x_779) ;  /* 0x0000009000007945 */ /* 0x000fe20003800000 */
[----:B------:R-:W-:Y:S05]  /*02b0*/  @!P0 BRA `(.L_x_780) ;  /* 0x0000006000008947 */ /* 0x000fea0003800000 */
[----:B------:R-:W3:Y:S02]  /*02c0*/  LD.E.U8 R0, [R118.64+0x1b2] ;  /* 0x0001b20476007980 */ /* 0x000ee4000c101100 */
[----:B---3--:R-:W-:-:S13]  /*02d0*/  ISETP.NE.AND P0, PT, R0, RZ, PT ;  /* 0x000000ff0000720c */ /* 0x008fda0003f05270 */
[----:B------:R-:W3:Y:S02]  /*02e0*/  @P0 LD.E R0, [R4.64+0x4] ;  /* 0x0000040404000980 */ /* 0x000ee4000c101900 */
[----:B---3--:R-:W-:-:S06]  /*02f0*/  @P0 IADD3 R3, R0, -R15, RZ ;  /* 0x8000000f00030210 */ /* 0x008fcc0007ffe0ff */
[----:B------:R3:W5:Y:S01]  /*0300*/  @!P0 LD.E R3, [R4.64] ;  /* 0x0000000404038980 */ /* 0x000762000c101900 */
[----:B------:R-:W-:Y:S05]  /*0310*/  BRA `(.L_x_781) ;  /* 0x0000001000007947 */ /* 0x000fea0003800000 */
.L_x_780:
[----:B------:R3:W5:Y:S02]  /*0320*/  LD.E R3, [R118.64+0xb8] ;  /* 0x0000b80476037980 */ /* 0x000764000c101900 */
.L_x_781:
[----:B------:R-:W-:Y:S05]  /*0330*/  BSYNC B0 ;  /* 0x0000000000007941 */ /* 0x000fea0003800000 */
.L_x_779:
[----:B--23--:R-:W2:Y:S01]  /*0340*/  LD.E.64 R4, [R118.64+0xf8] ;  /* 0x0000f80476047980 */ /* 0x00cea2000c101b00 */
[----:B------:R-:W-:Y:S01]  /*0350*/  BSSY B1, `(.L_x_782) ;  /* 0x0000012000017945 */ /* 0x000fe20003800000 */
[----:B-----5:R-:W-:Y:S01]  /*0360*/  IMAD.IADD R80, R3, 0x1, -R14 ;  /* 0x0000000103507824 */ /* 0x020fe200078e0a0e */
[----:B--2---:R-:W-:-:S04]  /*0370*/  ISETP.NE.U32.AND P0, PT, R4, RZ, PT ;  /* 0x000000ff0400720c */ /* 0x004fc80003f05070 */
[----:B------:R-:W-:-:S13]  /*0380*/  ISETP.NE.AND.EX P0, PT, R5, RZ, PT, P0 ;  /* 0x000000ff0500720c */ /* 0x000fda0003f05300 */
[----:B------:R-:W-:Y:S05]  /*0390*/  @!P0 BRA `(.L_x_783) ;  /* 0x0000004000008947 */ /* 0x000fea0003800000 */
[----:B------:R-:W-:-:S05]  /*03a0*/  IMAD.WIDE R4, R198, 0x4, R4 ;  /* 0x00000004c6047825 */ /* 0x000fca00078e0204 */
[----:B------:R-:W2:Y:S02]  /*03b0*/  LD.E R65, [R4.64] ;  /* 0x0000000404417980 */ /* 0x000ea4000c101900 */
[----:B--2---:R-:W-:Y:S01]  /*03c0*/  IADD3 R65, R65, -R14, RZ ;  /* 0x8000000e41417210 */ /* 0x004fe20007ffe0ff */
[----:B------:R-:W-:Y:S05]  /*03d0*/  BRA `(.L_x_784) ;  /* 0x0000009000007947 */ /* 0x000fea0003800000 */
.L_x_783:
[----:B------:R-:W2:Y:S01]  /*03e0*/  LD.E.64 R2, [R118.64+0x108] ;  /* 0x0001080476027980 */ /* 0x000ea2000c101b00 */
[----:B------:R-:W-:Y:S01]  /*03f0*/  BSSY B0, `(.L_x_785) ;  /* 0x0000006000007945 */ /* 0x000fe20003800000 */
[----:B------:R-:W-:Y:S01]  /*0400*/  IMAD.MOV.U32 R65, RZ, RZ, RZ ;  /* 0x000000ffff417224 */ /* 0x000fe200078e00ff */
[----:B--2---:R-:W-:-:S04]  /*0410*/  ISETP.NE.U32.AND P0, PT, R2, RZ, PT ;  /* 0x000000ff0200720c */ /* 0x004fc80003f05070 */
[----:B------:R-:W-:-:S13]  /*0420*/  ISETP.NE.AND.EX P0, PT, R3, RZ, PT, P0 ;  /* 0x000000ff0300720c */ /* 0x000fda0003f05300 */
[----:B------:R-:W-:Y:S05]  /*0430*/  @!P0 BRA `(.L_x_786) ;  /* 0x0000001000008947 */ /* 0x000fea0003800000 */
[----:B------:R2:W5:Y:S02]  /*0440*/  LD.E R65, [R118.64+0xbc] ;  /* 0x0000bc0476417980 */ /* 0x000564000c101900 */
.L_x_786:
[----:B------:R-:W-:Y:S05]  /*0450*/  BSYNC B0 ;  /* 0x0000000000007941 */ /* 0x000fea0003800000 */
.L_x_785:
[----:B-----5:R-:W-:Y:S02]  /*0460*/  IADD3 R65, R80, R65, RZ ;  /* 0x0000004150417210 */ /* 0x020fe40007ffe0ff */
.L_x_784:
[----:B------:R-:W-:Y:S05]  /*0470*/  BSYNC B1 ;  /* 0x0000000000017941 */ /* 0x000fea0003800000 */
.L_x_782:
[----:B------:R-:W-:Y:S01]  /*0480*/  IMAD.SHL.U32 R71, R199, 0x40, RZ ;  /* 0x00000040c7477824 */ /* 0x000fe200078e00ff */
[----:B------:R-:W-:Y:S01]  /*0490*/  MOV R2, R196 ;  /* 0x000000c400027202 */ /* 0x000fe20000000f00 */
[----:B------:R-:W-:-:S03]  /*04a0*/  IMAD.MOV.U32 R3, RZ, RZ, 0x0 ;  /* 0x00000000ff037424 */ /* 0x000fc600078e00ff */
[----:B------:R-:W-:-:S13]  /*04b0*/  ISETP.GT.AND P0, PT, R200, R71, PT ;  /* 0x00000047c800720c */ /* 0x000fda0003f04270 */
[----:B------:R-:W-:Y:S05]  /*04c0*/  @!P0 RET.REL.NODEC R2 `(_ZN5flash24flash_fwd_splitkv_kernelI23Flash_fwd_kernel_traitsILi96ELi64ELi128ELi4ELb0ELb0EN7cutlass10bfloat16_tE19Flash_kernel_traitsILi96ELi64ELi128ELi4ES3_EELb1ELb0ELb0ELb0ELb0ELb0ELb0ELb1EEEvNS_16Flash_fwd_paramsE) ;  /* 0xfffffb3002008950 */ /* 0x000fea0003c3ffff */
[----:B------:R-:W3:Y:S04]  /*04d0*/  LD.E R7, [R118.64+0xb8] ;  /* 0x0000b80476077980 */ /* 0x000ee8000c101900 */
[----:B------:R-:W4:Y:S01]  /*04e0*/  LD.E R0, [R118.64+0x188] ;  /* 0x0001880476007980 */ /* 0x000f22000c101900 */
[----:B------:R-:W-:Y:S02]  /*04f0*/  IADD3 R3, -R200, 0xbf, R71 ;  /* 0x000000bfc8037810 */ /* 0x000fe40007ffe147 */
[----:B------:R-:W-:Y:S01]  /*0500*/  IADD3 R5, R65, 0x7f, RZ ;  /* 0x0000007f41057810 */ /* 0x000fe20007ffe0ff */
[----:B------:R-:W1:Y:S03]  /*0510*/  S2R R64, SR_TID.X ;  /* 0x0000000000407919 */ /* 0x000e660000002100 */
[----:B------:R-:W-:-:S04]  /*0520*/  SHF.R.S32.HI R2, RZ, 0x1f, R5 ;  /* 0x0000001fff027819 */ /* 0x000fc80000011405 */
[----:B------:R-:W-:-:S04]  /*0530*/  LEA.HI R2, R2, R5, RZ, 0x7 ;  /* 0x0000000502027211 */ /* 0x000fc800078f38ff */
[----:B------:R-:W-:Y:S02]  /*0540*/  SHF.R.S32.HI R2, RZ, 0x7, R2 ;  /* 0x00000007ff027819 */ /* 0x000fe40000011402 */
[----:B---3--:R-:W-:Y:S02]  /*0550*/  IADD3 R7, R7, 0x7f, RZ ;  /* 0x0000007f07077810 */ /* 0x008fe40007ffe0ff */
[----:B----4-:R-:W-:Y:S02]  /*0560*/  IADD3 R3, R0, R3, R65 ;  /* 0x0000000300037210 */ /* 0x010fe40007ffe041 */
[----:B------:R-:W-:Y:S02]  /*0570*/  SHF.R.S32.HI R4, RZ, 0x1f, R7 ;  /* 0x0000001fff047819 */ /* 0x000fe40000011407 */
[----:B------:R-:W-:Y:S02]  /*0580*/  SHF.R.S32.HI R0, RZ, 0x1f, R3 ;  /* 0x0000001fff007819 */ /* 0x000fe40000011403 */
[----:B------:R-:W-:-:S02]  /*0590*/  LEA.HI R4, R4, R7, RZ, 0x7 ;  /* 0x0000000704047211 */ /* 0x000fc400078f38ff */
[----:B------:R-:W-:Y:S02]  /*05a0*/  LEA.HI R0, R0, R3, RZ, 0x7 ;  /* 0x0000000300007211 */ /* 0x000fe400078f38ff */
[----:B------:R-:W-:Y:S02]  /*05b0*/  SHF.R.S32.HI R3, RZ, 0x7, R4 ;  /* 0x00000007ff037819 */ /* 0x000fe40000011404 */
[----:B------:R-:W-:Y:S02]  /*05c0*/  SHF.R.S32.HI R0, RZ, 0x7, R0 ;  /* 0x00000007ff007819 */ /* 0x000fe40000011400 */
[----:B------:R-:W-:-:S04]  /*05d0*/  IMNMX R3, R3, R2, PT ;  /* 0x0000000203037217 */ /* 0x000fc80003800200 */
[----:B------:R-:W-:-:S04]  /*05e0*/  IMNMX R51, R3, R0, PT ;  /* 0x0000000003337217 */ /* 0x000fc80003800200 */
[----:B------:R-:W-:-:S13]  /*05f0*/  ISETP.GT.AND P0, PT, R51, RZ, PT ;  /* 0x000000ff3300720c */ /* 0x000fda0003f04270 */
[----:B------:R-:W-:Y:S05]  /*0600*/  @P0 BRA `(.L_x_787) ;  /* 0x000005e000000947 */ /* 0x000fea0003800000 */
[----:B-1----:R-:W-:Y:S01]  /*0610*/  ISETP.NE.AND P0, PT, R202, -0x1, PT ;  /* 0xffffffffca00780c */ /* 0x002fe20003f05270 */
[----:B------:R-:W3:Y:S04]  /*0620*/  LD.E.64 R14, [R118.64+0x88] ;  /* 0x00008804760e7980 */ /* 0x000ee8000c101b00 */
[----:B------:R-:W4:Y:S04]  /*0630*/  LD.E.64 R4, [R118.64+0x90] ;  /* 0x0000900476047980 */ /* 0x000f28000c101b00 */
[----:B--2---:R-:W2:Y:S04]  /*0640*/  LD.E R3, [R118.64+0x60] ;  /* 0x0000600476037980 */ /* 0x004ea8000c101900 */
[----:B------:R-:W2:Y:S04]  /*0650*/  @!P0 LD.E.64 R12, [R118.64+0x80] ;  /* 0x00008004760c8980 */ /* 0x000ea8000c101b00 */
[----:B------:R-:W4:Y:S04]  /*0660*/  LD.E R0, [R118.64+0xb4] ;  /* 0x0000b40476007980 */ /* 0x000f28000c101900 */
[----:B------:R1:W5:Y:S04]  /*0670*/  LD.E R2, [R118.64+0xc0] ;  /* 0x0000c00476027980 */ /* 0x000368000c101900 */
[----:B------:R1:W5:Y:S04]  /*0680*/  LD.E.64 R10, [R118.64+0x70] ;  /* 0x00007004760a7980 */ /* 0x000368000c101b00 */
[----:B------:R1:W5:Y:S01]  /*0690*/  LD.E.64 R18, [R118.64+0xa0] ;  /* 0x0000a00476127980 */ /* 0x000362000c101b00 */
[----:B------:R-:W-:-:S04]  /*06a0*/  SHF.R.S32.HI R7, RZ, 0x1f, R64 ;  /* 0x0000001fff077819 */ /* 0x000fc80000011440 */
[----:B------:R-:W-:-:S04]  /*06b0*/  LEA.HI R6, R7, R64, RZ, 0x2 ;  /* 0x0000004007067211 */ /* 0x000fc800078f10ff */
[----:B------:R-:W-:-:S05]  /*06c0*/  LOP3.LUT R7, R6, 0xfffffffc, RZ, 0xc0, !PT ;  /* 0xfffffffc06077812 */ /* 0x000fca00078ec0ff */
[----:B------:R-:W-:Y:S01]  /*06d0*/  IMAD.IADD R64, R64, 0x1, -R7 ;  /* 0x0000000140407824 */ /* 0x000fe200078e0a07 */
[----:B------:R-:W-:-:S04]  /*06e0*/  @!P0 SHF.R.S32.HI R8, RZ, 0x1f, R198 ;  /* 0x0000001fff088819 */ /* 0x000fc800000114c6 */
[----:B------:R-:W-:-:S04]  /*06f0*/  SHF.L.U32 R20, R64, 0x3, RZ ;  /* 0x0000000340147819 */ /* 0x000fc800000006ff */
[----:B------:R-:W-:Y:S02]  /*0700*/  SHF.R.S32.HI R21, RZ, 0x1f, R20 ;  /* 0x0000001fff157819 */ /* 0x000fe40000011414 */
[----:B------:R-:W-:Y:S01]  /*0710*/  IADD3 R200, -R71, R200, RZ ;  /* 0x000000c847c87210 */ /* 0x000fe20007ffe1ff */
[----:B------:R-:W-:Y:S01]  /*0720*/  BSSY B0, `(.L_x_788) ;  /* 0x0000029000007945 */ /* 0x000fe20003800000 */
[-C--:B---3--:R-:W-:Y:S02]  /*0730*/  @P0 IMAD R7, R15, R202.reuse, RZ ;  /* 0x000000ca0f070224 */ /* 0x088fe400078e02ff */
[----:B------:R-:W-:-:S04]  /*0740*/  @P0 IMAD.WIDE.U32 R16, R14, R202, RZ ;  /* 0x000000ca0e100225 */ /* 0x000fc800078e00ff */
[----:B------:R-:W-:-:S04]  /*0750*/  IMAD.WIDE.U32 R22, R71, R14, R20 ;  /* 0x0000000e47167225 */ /* 0x000fc800078e0014 */
[-C--:B--2---:R-:W-:Y:S02]  /*0760*/  @!P0 IMAD R9, R13, R198.reuse, RZ ;  /* 0x000000c60d098224 */ /* 0x084fe400078e02ff */
[----:B------:R-:W-:-:S04]  /*0770*/  @!P0 IMAD.WIDE.U32 R24, R12, R198, RZ ;  /* 0x000000c60c188225 */ /* 0x000fc800078e00ff */
[----:B------:R-:W-:Y:S01]  /*0780*/  @!P0 IMAD R8, R12, R8, R9 ;  /* 0x000000080c088224 */ /* 0x000fe200078e0209 */
[----:B------:R-:W-:Y:S01]  /*0790*/  SHF.R.S32.HI R12, RZ, 0x1f, R71 ;  /* 0x0000001fff0c7819 */ /* 0x000fe20000011447 */
[----:B------:R-:W-:Y:S01]  /*07a0*/  IMAD R9, R15, R71, RZ ;  /* 0x000000470f097224 */ /* 0x000fe200078e02ff */
[----:B------:R-:W-:Y:S01]  /*07b0*/  @!P0 MOV R16, R24 ;  /* 0x0000001800108202 */ /* 0x000fe20000000f00 */
[----:B------:R-:W-:Y:S02]  /*07c0*/  @P0 IMAD.IADD R7, R17, 0x1, R7 ;  /* 0x0000000111070824 */ /* 0x000fe400078e0207 */
[----:B------:R-:W-:Y:S02]  /*07d0*/  IMAD R12, R14, R12, R9 ;  /* 0x0000000c0e0c7224 */ /* 0x000fe400078e0209 */
[----:B------:R-:W-:Y:S01]  /*07e0*/  @!P0 IMAD.IADD R7, R25, 0x1, R8 ;  /* 0x0000000119078824 */ /* 0x000fe200078e0208 */
[----:B------:R-:W-:Y:S02]  /*07f0*/  IADD3 R16, P0, R16, R22, RZ ;  /* 0x0000001610107210 */ /* 0x000fe40007f1e0ff */
[----:B------:R-:W-:-:S02]  /*0800*/  SHF.R.S32.HI R9, RZ, 0x2, R6 ;  /* 0x00000002ff097819 */ /* 0x000fc40000011406 */
[----:B------:R-:W-:Y:S02]  /*0810*/  IADD3.X R17, R7, R23, R12, P0, !PT ;  /* 0x0000001707117210 */ /* 0x000fe400007fe40c */
[----:B------:R-:W-:Y:S01]  /*0820*/  ISETP.GE.AND P0, PT, R9, R200, PT ;  /* 0x000000c80900720c */ /* 0x000fe20003f06270 */
[----:B----4-:R-:W-:Y:S01]  /*0830*/  IMAD R5, R5, R197, RZ ;  /* 0x000000c505057224 */ /* 0x010fe200078e02ff */
[--C-:B------:R-:W-:Y:S01]  /*0840*/  SHF.R.S32.HI R7, RZ, 0x1f, R197.reuse ;  /* 0x0000001fff077819 */ /* 0x100fe200000114c5 */
[----:B------:R-:W-:Y:S02]  /*0850*/  IMAD R3, R198, R3, R197 ;  /* 0x00000003c6037224 */ /* 0x000fe400078e02c5 */
[----:B------:R-:W-:-:S04]  /*0860*/  IMAD.WIDE.U32 R16, R197, R4, R16 ;  /* 0x00000004c5107225 */ /* 0x000fc800078e0010 */
[----:B------:R-:W-:Y:S01]  /*0870*/  IMAD R5, R4, R7, R5 ;  /* 0x0000000704057224 */ /* 0x000fe200078e0205 */
[----:B------:R-:W-:Y:S01]  /*0880*/  IADD3 R13, R20, 0x20, RZ ;  /* 0x00000020140d7810 */ /* 0x000fe20007ffe0ff */
[----:B------:R-:W-:Y:S01]  /*0890*/  IMAD R0, R0, R3, R71 ;  /* 0x0000000300007224 */ /* 0x000fe200078e0247 */
[----:B------:R-:W-:Y:S01]  /*08a0*/  SHF.R.S32.HI R3, RZ, 0x1f, R9 ;  /* 0x0000001fff037819 */ /* 0x000fe20000011409 */
[----:B------:R-:W-:Y:S01]  /*08b0*/  IMAD.IADD R25, R17, 0x1, R5 ;  /* 0x0000000111197824 */ /* 0x000fe200078e0205 */
[----:B------:R-:W-:Y:S01]  /*08c0*/  IADD3 R7, R20, 0x40, RZ ;  /* 0x0000004014077810 */ /* 0x000fe20007ffe0ff */
[----:B------:R-:W-:Y:S05]  /*08d0*/  @P0 BRA `(.L_x_789) ;  /* 0x000000d000000947 */ /* 0x000fea0003800000 */
[----:B-1----:R-:W-:Y:S01]  /*08e0*/  IMAD R4, R15, R9, RZ ;  /* 0x000000090f047224 */ /* 0x002fe200078e02ff */
[-C--:B-----5:R-:W-:Y:S01]  /*08f0*/  ISETP.GE.AND P3, PT, R20, R2.reuse, PT ;  /* 0x000000021400720c */ /* 0x0a0fe20003f66270 */
[----:B------:R-:W-:Y:S01]  /*0900*/  IMAD.MOV.U32 R24, RZ, RZ, R16 ;  /* 0x000000ffff187224 */ /* 0x000fe200078e0010 */
[-C--:B------:R-:W-:Y:S01]  /*0910*/  ISETP.GE.AND P2, PT, R13, R2.reuse, PT ;  /* 0x000000020d00720c */ /* 0x080fe20003f46270 */
[C---:B------:R-:W-:Y:S01]  /*0920*/  IMAD R4, R14.reuse, R3, R4 ;  /* 0x000000030e047224 */ /* 0x040fe200078e0204 */
[----:B------:R-:W-:Y:S01]  /*0930*/  ISETP.GE.AND P1, PT, R7, R2, PT ;  /* 0x000000020700720c */ /* 0x000fe20003f26270 */
[----:B------:R-:W-:-:S04]  /*0940*/  IMAD.WIDE.U32 R22, R14, R9, R24 ;  /* 0x000000090e167225 */ /* 0x000fc800078e0018 */
[----:B------:R-:W-:Y:S01]  /*0950*/  IMAD.IADD R5, R23, 0x1, R4 ;  /* 0x0000000117057824 */ /* 0x000fe200078e0204 */
[----:B------:R-:W-:-:S04]  /*0960*/  LEA R4, P0, R22, R10, 0x1 ;  /* 0x0000000a16047211 */ /* 0x000fc800078008ff */
[----:B------:R-:W-:-:S05]  /*0970*/  LEA.HI.X R5, R22, R11, R5, 0x1, P0 ;  /* 0x0000000b16057211 */ /* 0x000fca00000f0c05 */
[----:B------:R1:W-:Y:S04]  /*0980*/  @!P3 ST.E.128 [R4.64], RZ ;  /* 0x000000ff0400b985 */ /* 0x0003e8000c101d04 */
[----:B------:R1:W-:Y:S04]  /*0990*/  @!P2 ST.E.128 [R4.64+0x40], RZ ;  /* 0x000040ff0400a985 */ /* 0x0003e8000c101d04 */
[----:B------:R1:W-:Y:S02]  /*09a0*/  @!P1 ST.E.128 [R4.64+0x80], RZ ;  /* 0x000080ff04009985 */ /* 0x0003e4000c101d04 */
.L_x_789:
[----:B-1----:R-:W-:Y:S05]  /*09b0*/  BSYNC B0 ;  /* 0x0000000000007941 */ /* 0x002fea0003800000 */
.L_x_788:
[----:B------:R-:W-:Y:S01]  /*09c0*/  IADD3 R23, R9, 0x20, RZ ;  /* 0x0000002009177810 */ /* 0x000fe20007ffe0ff */
[----:B------:R-:W-:Y:S03]  /*09d0*/  BSSY B0, `(.L_x_790) ;  /* 0x0000012000007945 */ /* 0x000fe60003800000 */
[----:B------:R-:W-:-:S13]  /*09e0*/  ISETP.GE.AND P0, PT, R23, R200, PT ;  /* 0x000000c81700720c */ /* 0x000fda0003f06270 */
[----:B------:R-:W-:Y:S05]  /*09f0*/  @P0 BRA `(.L_x_791) ;  /* 0x000000f000000947 */ /* 0x000fea0003800000 */
[----:B------:R-:W-:Y:S01]  /*0a00*/  IADD3 R17, P0, R9, 0x20, RZ ;  /* 0x0000002009117810 */ /* 0x000fe20007f1e0ff */
[----:B------:R-:W-:Y:S01]  /*0a10*/  IMAD.MOV.U32 R24, RZ, RZ, R16 ;  /* 0x000000ffff187224 */ /* 0x000fe200078e0010 */
[-C--:B-----5:R-:W-:Y:S02]  /*0a20*/  ISETP.GE.AND P2, PT, R20, R2.reuse, PT ;  /* 0x000000021400720c */ /* 0x0a0fe40003f46270 */
[-C--:B------:R-:W-:Y:S01]  /*0a30*/  ISETP.GE.AND P1, PT, R13, R2.reuse, PT ;  /* 0x000000020d00720c */ /* 0x080fe20003f26270 */
[----:B------:R-:W-:Y:S01]  /*0a40*/  IMAD.X R5, RZ, RZ, R3, P0 ;  /* 0x000000ffff057224 */ /* 0x000fe200000e0603 */
[----:B------:R-:W-:Y:S01]  /*0a50*/  ISETP.GE.AND P0, PT, R7, R2, PT ;  /* 0x000000020700720c */ /* 0x000fe20003f06270 */
[----:B------:R-:W-:-:S04]  /*0a60*/  IMAD.WIDE.U32 R24, R14, R17, R24 ;  /* 0x000000110e187225 */ /* 0x000fc800078e0018 */
[----:B------:R-:W-:Y:S01]  /*0a70*/  IMAD R5, R5, R14, RZ ;  /* 0x0000000e05057224 */ /* 0x000fe200078e02ff */
[----:B------:R-:W-:-:S03]  /*0a80*/  LEA R4, P3, R24, R10, 0x1 ;  /* 0x0000000a18047211 */ /* 0x000fc600078608ff */
[----:B------:R-:W-:-:S04]  /*0a90*/  IMAD R5, R15, R17, R5 ;  /* 0x000000110f057224 */ /* 0x000fc800078e0205 */
[----:B------:R-:W-:-:S05]  /*0aa0*/  IMAD.IADD R5, R25, 0x1, R5 ;  /* 0x0000000119057824 */ /* 0x000fca00078e0205 */
[----:B------:R-:W-:-:S05]  /*0ab0*/  LEA.HI.X R5, R24, R11, R5, 0x1, P3 ;  /* 0x0000000b18057211 */ /* 0x000fca00018f0c05 */
[----:B------:R1:W-:Y:S04]  /*0ac0*/  @!P2 ST.E.128 [R4.64], RZ ;  /* 0x000000ff0400a985 */ /* 0x0003e8000c101d04 */
[----:B------:R1:W-:Y:S04]  /*0ad0*/  @!P1 ST.E.128 [R4.64+0x40], RZ ;  /* 0x000040ff04009985 */ /* 0x0003e8000c101d04 */
[----:B------:R1:W-:Y:S02]  /*0ae0*/  @!P0 ST.E.128 [R4.64+0x80], RZ ;  /* 0x000080ff04008985 */ /* 0x0003e4000c101d04 */
.L_x_791:
[----:B------:R-:W-:Y:S05]  /*0af0*/  BSYNC B0 ;  /* 0x0000000000007941 */ /* 0x000fea0003800000 */
.L_x_790:
[----:B------:R-:W-:Y:S01]  /*0b00*/  ISETP.NE.AND P2, PT, R64, RZ, PT ;  /* 0x000000ff4000720c */ /* 0x000fe20003f45270 */
[----:B------:R-:W-:-:S03]  /*0b10*/  IMAD.MOV.U32 R197, RZ, RZ, 0x0 ;  /* 0x00000000ffc57424 */ /* 0x000fc600078e00ff */
[-C--:B------:R-:W-:Y:S02]  /*0b20*/  ISETP.GE.OR P1, PT, R9, R200.reuse, P2 ;  /* 0x000000c80900720c */ /* 0x080fe40001726670 */
[C---:B------:R-:W-:Y:S02]  /*0b30*/  IADD3 R9, P0, R0.reuse, R9, RZ ;  /* 0x0000000900097210 */ /* 0x040fe40007f1e0ff */
[----:B------:R-:W-:Y:S02]  /*0b40*/  ISETP.GE.OR P2, PT, R23, R200, P2 ;  /* 0x000000c81700720c */ /* 0x000fe40001746670 */
[----:B------:R-:W-:Y:S02]  /*0b50*/  LEA.HI.X.SX32 R0, R0, R3, 0x1, P0 ;  /* 0x0000000300007211 */ /* 0x000fe400000f0eff */
[----:B-----5:R-:W-:-:S04]  /*0b60*/  LEA R2, P0, R9, R18, 0x2 ;  /* 0x0000001209027211 */ /* 0x020fc800078010ff */
[----:B------:R-:W-:Y:S01]  /*0b70*/  LEA.HI.X R3, R9, R19, R0, 0x2, P0 ;  /* 0x0000001309037211 */ /* 0x000fe200000f1400 */
[----:B-1----:R-:W-:-:S05]  /*0b80*/  @!P1 IMAD.MOV.U32 R5, RZ, RZ, 0x7f800000 ;  /* 0x7f800000ff059424 */ /* 0x002fca00078e00ff */
[----:B------:R1:W-:Y:S01]  /*0b90*/  @!P1 ST.E [R2.64], R5 ;  /* 0x0000000502009985 */ /* 0x0003e2000c101904 */
[----:B------:R-:W-:Y:S05]  /*0ba0*/  @P2 RET.REL.NODEC R196 `(_ZN5flash24flash_fwd_splitkv_kernelI23Flash_fwd_kernel_traitsILi96ELi64ELi128ELi4ELb0ELb0EN7cutlass10bfloat16_tE19Flash_kernel_traitsILi96ELi64ELi128ELi4ES3_EELb1ELb0ELb0ELb0ELb0ELb0ELb0ELb1EEEvNS_16Flash_fwd_paramsE) ;  /* 0xfffff450c4002950 */ /* 0x000fea0003c3ffff */
[----:B-1----:R-:W-:Y:S02]  /*0bb0*/  MOV R5, 0x7f800000 ;  /* 0x7f80000000057802 */ /* 0x002fe40000000f00 */
[----:B------:R-:W-:-:S03]  /*0bc0*/  MOV R197, 0x0 ;  /* 0x0000000000c57802 */ /* 0x000fc60000000f00 */
[----:B------:R1:W-:Y:S01]  /*0bd0*/  ST.E [R2.64+0x80], R5 ;  /* 0x0000800502007985 */ /* 0x0003e2000c101904 */
[----:B------:R-:W-:Y:S05]  /*0be0*/  RET.REL.NODEC R196 `(_ZN5flash24flash_fwd_splitkv_kernelI23Flash_fwd_kernel_traitsILi96ELi64ELi128ELi4ELb0ELb0EN7cutlass10bfloat16_tE19Flash_kernel_traitsILi96ELi64ELi128ELi4ES3_EELb1ELb0ELb0ELb0ELb0ELb0ELb0ELb1EEEvNS_16Flash_fwd_paramsE) ;  /* 0xfffff410c4007950 */ /* 0x000fea0003c3ffff */
.L_x_787:
[----:B-1----:R-:W3:Y:S04]  /*0bf0*/  LD.E.64 R6, [R118.64+0x160] ;  /* 0x0001600476067980 */ /* 0x002ee8000c101b00 */
[----:B------:R-:W4:Y:S01]  /*0c00*/  LD.E.64 R8, [R118.64+0x158] ;  /* 0x0001580476087980 */ /* 0x000f22000c101b00 */
[----:B---3--:R-:W-:-:S04]  /*0c10*/  ISETP.NE.U32.AND P1, PT, R6, RZ, PT ;  /* 0x000000ff0600720c */ /* 0x008fc80003f25070 */
[----:B------:R-:W-:-:S13]  /*0c20*/  ISETP.NE.AND.EX P1, PT, R7, RZ, PT, P1 ;  /* 0x000000ff0700720c */ /* 0x000fda0003f25310 */
[----:B------:R-:W3:Y:S01]  /*0c30*/  @P1 LD.E.64 R4, [R118.64+0x168] ;  /* 0x0001680476041980 */ /* 0x000ee2000c101b00 */
[----:B----4-:R-:W-:Y:S01]  /*0c40*/  ISETP.NE.U32.AND P0, PT, R8, RZ, PT ;  /* 0x000000ff0800720c */ /* 0x010fe20003f05070 */
[----:B------:R-:W-:-:S03]  /*0c50*/  IMAD.MOV.U32 R11, RZ, RZ, R198 ;  /* 0x000000ffff0b7224 */ /* 0x000fc600078e00c6 */
[----:B------:R-:W-:Y:S02]  /*0c60*/  ISETP.NE.AND.EX P0, PT, R9, RZ, PT, P0 ;  /* 0x000000ff0900720c */ /* 0x000fe40003f05300 */
[----:B------:R-:W-:Y:S01]  /*0c70*/  @P1 SHF.R.S32.HI R0, RZ, 0x1f, R198 ;  /* 0x0000001fff001819 */ /* 0x000fe200000114c6 */
[----:B------:R-:W-:-:S10]  /*0c80*/  CS2R R204, SRZ ;  /* 0x0000000000cc7805 */ /* 0x000fd4000001ff00 */
[----:B------:R-:W-:-:S05]  /*0c90*/  @P0 IMAD.WIDE R8, R198, 0x4, R8 ;  /* 0x00000004c6080825 */ /* 0x000fca00078e0208 */
[----:B------:R1:W5:Y:S01]  /*0ca0*/  @P0 LD.E R11, [R8.64] ;  /* 0x00000004080b0980 */ /* 0x000362000c101900 */
[----:B------:R-:W-:Y:S01]  /*0cb0*/  BSSY B0, `(.L_x_792) ;  /* 0x00000ae000007945 */ /* 0x000fe20003800000 */
[-C--:B---3--:R-:W-:Y:S02]  /*0cc0*/  @P1 IMAD R5, R5, R198.reuse, RZ ;  /* 0x000000c605051224 */ /* 0x088fe400078e02ff */
[----:B------:R-:W-:-:S04]  /*0cd0*/  @P1 IMAD.WIDE.U32 R2, R4, R198, RZ ;  /* 0x000000c604021225 */ /* 0x000fc800078e00ff */
[----:B------:R-:W-:Y:S01]  /*0ce0*/  @P1 IMAD R0, R4, R0, R5 ;  /* 0x0000000004001224 */ /* 0x000fe200078e0205 */
[----:B------:R-:W-:-:S03]  /*0cf0*/  @P1 LEA R204, P0, R2, R6, 0x2 ;  /* 0x0000000602cc1211 */ /* 0x000fc600078010ff */
[----:B------:R-:W-:Y:S01]  /*0d00*/  @P1 IMAD.IADD R0, R3, 0x1, R0 ;  /* 0x0000000103001824 */ /* 0x000fe200078e0200 */
[----:B------:R-:W-:-:S04]  /*0d10*/  ISETP.NE.U32.AND P3, PT, R204, RZ, PT ;  /* 0x000000ffcc00720c */ /* 0x000fc80003f65070 */
[----:B------:R-:W-:-:S04]  /*0d20*/  @P1 LEA.HI.X R205, R2, R7, R0, 0x2, P0 ;  /* 0x0000000702cd1211 */ /* 0x000fc800000f1400 */
[----:B------:R-:W-:-:S13]  /*0d30*/  ISETP.NE.AND.EX P3, PT, R205, RZ, PT, P3 ;  /* 0x000000ffcd00720c */ /* 0x000fda0003f65330 */
[----:B------:R-:W-:Y:S05]  /*0d40*/  @!P3 BRA `(.L_x_793) ;  /* 0x000005300000b947 */ /* 0x000fea0003800000 */
[----:B-1----:R-:W3:Y:S04]  /*0d50*/  LD.E R2, [R118.64+0x170] ;  /* 0x0001700476027980 */ /* 0x002ee8000c101900 */
[----:B------:R-:W4:Y:S01]  /*0d60*/  LD.E R6, [R118.64+0x68] ;  /* 0x0000680476067980 */ /* 0x000f22000c101900 */
[----:B------:R-:W-:-:S03]  /*0d70*/  LEA R5, R51, 0xffffff80, 0x7 ;  /* 0xffffff8033057811 */ /* 0x000fc600078e38ff */
[----:B--2---:R-:W2:Y:S04]  /*0d80*/  LD.E.64 R20, [R118.64+0x20] ;  /* 0x0000200476147980 */ /* 0x004ea8000c101b00 */
[----:B------:R-:W2:Y:S04]  /*0d90*/  LD.E.64 R62, [R118.64+0x38] ;  /* 0x00003804763e7980 */ /* 0x000ea8000c101b00 */
[----:B------:R-:W2:Y:S04]  /*0da0*/  LD.E.64 R16, [R118.64+0x50] ;  /* 0x0000500476107980 */ /* 0x000ea8000c101b00 */
[----:B------:R1:W5:Y:S04]  /*0db0*/  LD.E.64 R18, [R118.64+0x58] ;  /* 0x0000580476127980 */ /* 0x000368000c101b00 */
[----:B------:R1:W5:Y:S01]  /*0dc0*/  LD.E.64 R60, [R118.64+0x40] ;  /* 0x00004004763c7980 */ /* 0x000362000c101b00 */
[----:B---3--:R-:W-:-:S04]  /*0dd0*/  IABS R4, R2 ;  /* 0x0000000200047213 */ /* 0x008fc80000000000 */
[----:B------:R-:W3:Y:S08]  /*0de0*/  I2F.RP R7, R4 ;  /* 0x0000000400077306 */ /* 0x000ef00000209400 */
[----:B---3--:R-:W3:Y:S02]  /*0df0*/  MUFU.RCP R10, R7 ;  /* 0x00000007000a7308 */ /* 0x008ee40000001000 */
[----:B---3--:R-:W-:-:S06]  /*0e00*/  IADD3 R10, R10, 0xffffffe, RZ ;  /* 0x0ffffffe0a0a7810 */ /* 0x008fcc0007ffe0ff */
[----:B-----5:R-:W3:Y:S01]  /*0e10*/  F2I.FTZ.U32.TRUNC.NTZ R11, R10 ;  /* 0x0000000a000b7305 */ /* 0x020ee2000021f000 */
[----:B------:R-:W-:Y:S01]  /*0e20*/  IABS R0, R2 ;  /* 0x0000000200007213 */ /* 0x000fe20000000000 */
[----:B---3--:R-:W-:Y:S02]  /*0e30*/  IMAD.MOV R3, RZ, RZ, -R11 ;  /* 0x000000ffff037224 */ /* 0x008fe400078e0a0b */
[----:B------:R-:W-:Y:S02]  /*0e40*/  IMAD.MOV.U32 R10, RZ, RZ, RZ ;  /* 0x000000ffff0a7224 */ /* 0x000fe400078e00ff */
[----:B------:R-:W-:Y:S01]  /*0e50*/  IMAD R8, R3, R4, RZ ;  /* 0x0000000403087224 */ /* 0x000fe200078e02ff */
[----:B------:R-:W-:-:S03]  /*0e60*/  IABS R3, R5 ;  /* 0x0000000500037213 */ /* 0x000fc60000000000 */
[----:B------:R-:W-:Y:S01]  /*0e70*/  IMAD.HI.U32 R8, R11, R8, R10 ;  /* 0x000000080b087227 */ /* 0x000fe200078e000a */
[----:B------:R-:W-:-:S05]  /*0e80*/  IADD3 R0, RZ, -R0, RZ ;  /* 0x80000000ff007210 */ /* 0x000fca0007ffe0ff */
[----:B------:R-:W-:Y:S02]  /*0e90*/  IMAD.HI.U32 R15, R8, R3, RZ ;  /* 0x00000003080f7227 */ /* 0x000fe400078e00ff */
[----:B------:R-:W3:Y:S02]  /*0ea0*/  LD.E.64 R8, [R118.64+0x28] ;  /* 0x0000280476087980 */ /* 0x000ee4000c101b00 */
[----:B------:R-:W-:-:S05]  /*0eb0*/  IMAD R3, R15, R0, R3 ;  /* 0x000000000f037224 */ /* 0x000fca00078e0203 */
[----:B------:R-:W-:Y:S02]  /*0ec0*/  ISETP.GT.U32.AND P1, PT, R4, R3, PT ;  /* 0x000000030400720c */ /* 0x000fe40003f24070 */
[----:B------:R-:W-:-:S11]  /*0ed0*/  LOP3.LUT R0, R5, R2, RZ, 0x3c, !PT ;  /* 0x0000000205007212 */ /* 0x000fd600078e3cff */
[----:B------:R-:W-:-:S05]  /*0ee0*/  @!P1 IMAD.IADD R3, R3, 0x1, -R4 ;  /* 0x0000000103039824 */ /* 0x000fca00078e0a04 */
[----:B------:R-:W-:Y:S02]  /*0ef0*/  ISETP.GE.U32.AND P2, PT, R3, R4, PT ;  /* 0x000000040300720c */ /* 0x000fe40003f46070 */
[----:B------:R-:W-:Y:S02]  /*0f00*/  ISETP.GE.AND P0, PT, R0, RZ, PT ;  /* 0x000000ff0000720c */ /* 0x000fe40003f06270 */
[----:B------:R-:W-:Y:S02]  /*0f10*/  @!P1 IADD3 R15, R15, 0x1, RZ ;  /* 0x000000010f0f9810 */ /* 0x000fe40007ffe0ff */
[----:B------:R-:W-:-:S07]  /*0f20*/  ISETP.NE.AND P1, PT, R2, RZ, PT ;  /* 0x000000ff0200720c */ /* 0x000fce0003f25270 */
[----:B------:R-:W-:-:S05]  /*0f30*/  @P2 IADD3 R15, R15, 0x1, RZ ;  /* 0x000000010f0f2810 */ /* 0x000fca0007ffe0ff */
[----:B------:R-:W-:Y:S01]  /*0f40*/  @!P0 IMAD.MOV R15, RZ, RZ, -R15 ;  /* 0x000000ffff0f8224 */ /* 0x000fe200078e0a0f */
[----:B------:R-:W-:-:S05]  /*0f50*/  @!P1 LOP3.LUT R15, RZ, R2, RZ, 0x33, !PT ;  /* 0x00000002ff0f9212 */ /* 0x000fca00078e33ff */
[----:B------:R-:W-:-:S05]  /*0f60*/  IMAD.WIDE R22, R15, 0x4, R204 ;  /* 0x000000040f167825 */ /* 0x000fca00078e02cc */
[----:B------:R1:W3:Y:S01]  /*0f70*/  LD.E R4, [R22.64] ;  /* 0x0000000416047980 */ /* 0x0002e2000c101900 */
[----:B----4-:R-:W-:-:S04]  /*0f80*/  IABS R7, R6 ;  /* 0x0000000600077213 */ /* 0x010fc80000000000 */
[----:B------:R-:W4:Y:S08]  /*0f90*/  I2F.RP R14, R7 ;  /* 0x00000007000e7306 */ /* 0x000f300000209400 */
[----:B----4-:R-:W4:Y:S02]  /*0fa0*/  MUFU.RCP R11, R14 ;  /* 0x0000000e000b7308 */ /* 0x010f240000001000 */
[----:B----4-:R-:W-:-:S06]  /*0fb0*/  IADD3 R11, R11, 0xffffffe, RZ ;  /* 0x0ffffffe0b0b7810 */ /* 0x010fcc0007ffe0ff */
[----:B-1----:R-:W1:Y:S01]  /*0fc0*/  F2I.FTZ.U32.TRUNC.NTZ R23, R11 ;  /* 0x0000000b00177305 */ /* 0x002e62000021f000 */
[----:B------:R-:W-:Y:S01]  /*0fd0*/  IMAD.MOV.U32 R22, RZ, RZ, RZ ;  /* 0x000000ffff167224 */ /* 0x000fe200078e00ff */
[----:B------:R-:W-:Y:S02]  /*0fe0*/  IABS R3, R197 ;  /* 0x000000c500037213 */ /* 0x000fe40000000000 */
[----:B-1----:R-:W-:-:S05]  /*0ff0*/  IADD3 R0, RZ, -R23, RZ ;  /* 0x80000017ff007210 */ /* 0x002fca0007ffe0ff */
[----:B------:R-:W-:Y:S01]  /*1000*/  IMAD R10, R0, R7, RZ ;  /* 0x00000007000a7224 */ /* 0x000fe200078e02ff */
[----:B------:R-:W-:-:S03]  /*1010*/  IABS R0, R6 ;  /* 0x0000000600007213 */ /* 0x000fc60000000000 */
[----:B------:R-:W-:-:S04]  /*1020*/  IMAD.HI.U32 R10, R23, R10, R22 ;  /* 0x0000000a170a7227 */ /* 0x000fc800078e0016 */
[----:B------:R-:W-:Y:S02]  /*1030*/  IMAD.MOV R0, RZ, RZ, -R0 ;  /* 0x000000ffff007224 */ /* 0x000fe400078e0a00 */
[----:B------:R-:W-:-:S04]  /*1040*/  IMAD.HI.U32 R11, R10, R3, RZ ;  /* 0x000000030a0b7227 */ /* 0x000fc800078e00ff */
[----:B------:R-:W-:-:S05]  /*1050*/  IMAD R0, R11, R0, R3 ;  /* 0x000000000b007224 */ /* 0x000fca00078e0203 */
[----:B------:R-:W-:Y:S01]  /*1060*/  ISETP.GT.U32.AND P1, PT, R7, R0, PT ;  /* 0x000000000700720c */ /* 0x000fe20003f24070 */
[----:B------:R-:W-:-:S12]  /*1070*/  IMAD.MOV R15, RZ, RZ, -R15 ;  /* 0x000000ffff0f7224 */ /* 0x000fd800078e0a0f */
[----:B------:R-:W-:-:S04]  /*1080*/  @!P1 IADD3 R0, R0, -R7, RZ ;  /* 0x8000000700009210 */ /* 0x000fc80007ffe0ff */
[----:B------:R-:W-:Y:S02]  /*1090*/  ISETP.GE.U32.AND P2, PT, R0, R7, PT ;  /* 0x000000070000720c */ /* 0x000fe40003f46070 */
[----:B------:R-:W-:Y:S01]  /*10a0*/  LOP3.LUT R7, R197, R6, RZ, 0x3c, !PT ;  /* 0x00000006c5077212 */ /* 0x000fe200078e3cff */
[----:B------:R-:W-:Y:S01]  /*10b0*/  IMAD R2, R2, R15, R5 ;  /* 0x0000000f02027224 */ /* 0x000fe200078e0205 */
[----:B------:R-:W-:Y:S02]  /*10c0*/  @!P1 IADD3 R11, R11, 0x1, RZ ;  /* 0x000000010b0b9810 */ /* 0x000fe40007ffe0ff */
[----:B------:R-:W-:Y:S02]  /*10d0*/  ISETP.GE.AND P0, PT, R7, RZ, PT ;  /* 0x000000ff0700720c */ /* 0x000fe40003f06270 */
[----:B------:R-:W-:Y:S01]  /*10e0*/  ISETP.NE.AND P1, PT, R6, RZ, PT ;  /* 0x000000ff0600720c */ /* 0x000fe20003f25270 */
[----:B--2---:R-:W-:-:S04]  /*10f0*/  IMAD R10, R63, R2, RZ ;  /* 0x000000023f0a7224 */ /* 0x004fc800078e02ff */
[----:B------:R-:W-:-:S06]  /*1100*/  @P2 IADD3 R11, R11, 0x1, RZ ;  /* 0x000000010b0b2810 */ /* 0x000fcc0007ffe0ff */
[----:B------:R-:W-:Y:S02]  /*1110*/  @!P0 IMAD.MOV R11, RZ, RZ, -R11 ;  /* 0x000000ffff0b8224 */ /* 0x000fe400078e0a0b */
[----:B------:R-:W-:Y:S02]  /*1120*/  @!P1 LOP3.LUT R11, RZ, R6, RZ, 0x33, !PT ;  /* 0x00000006ff0b9212 */ /* 0x000fe400078e33ff */
[----:B---3--:R-:W-:Y:S01]  /*1130*/  SHF.R.S32.HI R0, RZ, 0x1f, R4 ;  /* 0x0000001fff007819 */ /* 0x008fe20000011404 */
[-C--:B------:R-:W-:Y:S02]  /*1140*/  IMAD R3, R21, R4.reuse, RZ ;  /* 0x0000000415037224 */ /* 0x080fe400078e02ff */
[----:B------:R-:W-:-:S04]  /*1150*/  IMAD.WIDE.U32 R14, R20, R4, RZ ;  /* 0x00000004140e7225 */ /* 0x000fc800078e00ff */
[----:B------:R-:W-:-:S05]  /*1160*/  IMAD R3, R20, R0, R3 ;  /* 0x0000000014037224 */ /* 0x000fca00078e0203 */
[----:B------:R-:W-:Y:S02]  /*1170*/  IADD3 R15, R15, R3, RZ ;  /* 0x000000030f0f7210 */ /* 0x000fe40007ffe0ff */
[----:B------:R-:W-:-:S03]  /*1180*/  SHF.R.S32.HI R3, RZ, 0x1f, R2 ;  /* 0x0000001fff037819 */ /* 0x000fc60000011402 */
[----:B------:R-:W-:-:S04]  /*1190*/  IMAD.WIDE.U32 R14, R2, R62, R14 ;  /* 0x0000003e020e7225 */ /* 0x000fc800078e000e */
[----:B------:R-:W-:Y:S02]  /*11a0*/  IMAD R10, R62, R3, R10 ;  /* 0x000000033e0a7224 */ /* 0x000fe400078e020a */
[----:B------:R-:W-:-:S03]  /*11b0*/  IMAD R7, R9, R4, RZ ;  /* 0x0000000409077224 */ /* 0x000fc600078e02ff */
[----:B------:R-:W-:Y:S01]  /*11c0*/  IADD3 R15, R15, R10, RZ ;  /* 0x0000000a0f0f7210 */ /* 0x000fe20007ffe0ff */
[----:B------:R-:W-:Y:S01]  /*11d0*/  IMAD R9, R17, R11, RZ ;  /* 0x0000000b11097224 */ /* 0x000fe200078e02ff */
[----:B------:R-:W-:Y:S01]  /*11e0*/  SHF.R.S32.HI R10, RZ, 0x1f, R11 ;  /* 0x0000001fff0a7819 */ /* 0x000fe2000001140b */
[----:B------:R-:W-:-:S04]  /*11f0*/  IMAD.WIDE.U32 R20, R8, R4, RZ ;  /* 0x0000000408147225 */ /* 0x000fc800078e00ff */
[----:B------:R-:W-:Y:S02]  /*1200*/  IMAD R7, R8, R0, R7 ;  /* 0x0000000008077224 */ /* 0x000fe400078e0207 */
[----:B------:R-:W-:Y:S02]  /*1210*/  IMAD R0, R16, R10, R9 ;  /* 0x0000000a10007224 */ /* 0x000fe400078e0209 */
[----:B------:R-:W-:Y:S01]  /*1220*/  IMAD.WIDE.U32 R14, R11, R16, R14 ;  /* 0x000000100b0e7225 */ /* 0x000fe200078e000e */
[----:B------:R-:W-:-:S03]  /*1230*/  IADD3 R9, R21, R7, RZ ;  /* 0x0000000715097210 */ /* 0x000fc60007ffe0ff */
[----:B------:R-:W-:Y:S01]  /*1240*/  IMAD.IADD R7, R15, 0x1, R0 ;  /* 0x000000010f077824 */ /* 0x000fe200078e0200 */
[----:B------:R-:W-:Y:S01]  /*1250*/  MOV R0, R14 ;  /* 0x0000000e00007202 */ /* 0x000fe20000000f00 */
[----:B------:R-:W-:Y:S01]  /*1260*/  IMAD.MOV.U32 R4, RZ, RZ, R20 ;  /* 0x000000ffff047224 */ /* 0x000fe200078e0014 */
[----:B------:R-:W-:Y:S05]  /*1270*/  BRA `(.L_x_794) ;  /* 0x0000051000007947 */ /* 0x000fea0003800000 */
.L_x_793:
[----:B-1----:R-:W3:Y:S01]  /*1280*/  LD.E R4, [R118.64+0x68] ;  /* 0x0000680476047980 */ /* 0x002ee2000c101900 */
[----:B------:R-:W-:-:S03]  /*1290*/  ISETP.NE.AND P4, PT, R15, -0x1, PT ;  /* 0xffffffff0f00780c */ /* 0x000fc60003f85270 */
[----:B------:R-:W4:Y:S04]  /*12a0*/  LD.E.64 R62, [R118.64+0x38] ;  /* 0x00003804763e7980 */ /* 0x000f28000c101b00 */
[----:B--2---:R-:W2:Y:S04]  /*12b0*/  LD.E.64 R60, [R118.64+0x40] ;  /* 0x00004004763c7980 */ /* 0x004ea8000c101b00 */
[----:B------:R-:W2:Y:S04]  /*12c0*/  LD.E.64 R16, [R118.64+0x50] ;  /* 0x0000500476107980 */ /* 0x000ea8000c101b00 */
[----:B------:R-:W2:Y:S04]  /*12d0*/  @!P4 LD.E.64 R22, [R118.64+0x20] ;  /* 0x000020047616c980 */ /* 0x000ea8000c101b00 */
[----:B------:R-:W2:Y:S04]  /*12e0*/  @!P4 LD.E.64 R20, [R118.64+0x28] ;  /* 0x000028047614c980 */ /* 0x000ea8000c101b00 */
[----:B------:R1:W5:Y:S01]  /*12f0*/  LD.E.64 R18, [R118.64+0x58] ;  /* 0x0000580476127980 */ /* 0x000362000c101b00 */
[----:B------:R-:W-:Y:S01]  /*1300*/  IMAD.MOV.U32 R8, RZ, RZ, RZ ;  /* 0x000000ffff087224 */ /* 0x000fe200078e00ff */
[----:B---3--:R-:W-:-:S04]  /*1310*/  IABS R3, R4 ;  /* 0x0000000400037213 */ /* 0x008fc80000000000 */
[----:B------:R-:W3:Y:S08]  /*1320*/  I2F.RP R6, R3 ;  /* 0x0000000300067306 */ /* 0x000ef00000209400 */
[----:B---3--:R-:W3:Y:S02]  /*1330*/  MUFU.RCP R2, R6 ;  /* 0x0000000600027308 */ /* 0x008ee40000001000 */
[----:B---3--:R-:W-:-:S06]  /*1340*/  IADD3 R2, R2, 0xffffffe, RZ ;  /* 0x0ffffffe02027810 */ /* 0x008fcc0007ffe0ff */
[----:B------:R-:W3:Y:S01]  /*1350*/  F2I.FTZ.U32.TRUNC.NTZ R9, R2 ;  /* 0x0000000200097305 */ /* 0x000ee2000021f000 */
[----:B------:R-:W-:Y:S02]  /*1360*/  IABS R7, R4 ;  /* 0x0000000400077213 */ /* 0x000fe40000000000 */
[----:B---3--:R-:W-:-:S05]  /*1370*/  IADD3 R0, RZ, -R9, RZ ;  /* 0x80000009ff007210 */ /* 0x008fca0007ffe0ff */
[----:B------:R-:W-:Y:S01]  /*1380*/  IMAD R5, R0, R3, RZ ;  /* 0x0000000300057224 */ /* 0x000fe200078e02ff */
[----:B------:R-:W-:-:S03]  /*1390*/  IABS R0, R197 ;  /* 0x000000c500007213 */ /* 0x000fc60000000000 */
[----:B------:R-:W-:Y:S01]  /*13a0*/  IMAD.HI.U32 R5, R9, R5, R8 ;  /* 0x0000000509057227 */ /* 0x000fe200078e0008 */
[----:B------:R-:W-:-:S05]  /*13b0*/  IADD3 R7, RZ, -R7, RZ ;  /* 0x80000007ff077210 */ /* 0x000fca0007ffe0ff */
[----:B------:R-:W-:-:S04]  /*13c0*/  IMAD.HI.U32 R2, R5, R0, RZ ;  /* 0x0000000005027227 */ /* 0x000fc800078e00ff */
[----:B------:R-:W-:-:S05]  /*13d0*/  IMAD R0, R2, R7, R0 ;  /* 0x0000000702007224 */ /* 0x000fca00078e0200 */
[----:B------:R-:W-:Y:S01]  /*13e0*/  ISETP.GT.U32.AND P0, PT, R3, R0, PT ;  /* 0x000000000300720c */ /* 0x000fe20003f04070 */
[-C--:B----4-:R-:W-:Y:S01]  /*13f0*/  @!P4 IMAD R5, R63, R14.reuse, RZ ;  /* 0x0000000e3f05c224 */ /* 0x090fe200078e02ff */
[----:B------:R-:W-:Y:S01]  /*1400*/  @!P4 SHF.R.S32.HI R6, RZ, 0x1f, R14 ;  /* 0x0000001fff06c819 */ /* 0x000fe2000001140e */
[----:B------:R-:W-:-:S04]  /*1410*/  @!P4 IMAD.WIDE.U32 R24, R62, R14, RZ ;  /* 0x0000000e3e18c225 */ /* 0x000fc800078e00ff */
[----:B------:R-:W-:Y:S01]  /*1420*/  @!P4 IMAD R5, R6, R62, R5 ;  /* 0x0000003e0605c224 */ /* 0x000fe200078e0205 */
[----:B-----5:R-:W-:-:S05]  /*1430*/  @!P4 SHF.R.S32.HI R6, RZ, 0x1f, R11 ;  /* 0x0000001fff06c819 */ /* 0x020fca000001140b */
[----:B------:R-:W-:Y:S01]  /*1440*/  @!P0 IMAD.IADD R0, R0, 0x1, -R3 ;  /* 0x0000000100008824 */ /* 0x000fe200078e0a03 */
[----:B------:R-:W-:Y:S01]  /*1450*/  @!P4 IADD3 R25, R25, R5, RZ ;  /* 0x000000051919c210 */ /* 0x000fe20007ffe0ff */
[----:B--2---:R-:W-:-:S03]  /*1460*/  @!P4 IMAD R5, R23, R11, RZ ;  /* 0x0000000b1705c224 */ /* 0x004fc600078e02ff */
[----:B------:R-:W-:Y:S01]  /*1470*/  ISETP.GE.U32.AND P2, PT, R0, R3, PT ;  /* 0x000000030000720c */ /* 0x000fe20003f46070 */
[----:B------:R-:W-:Y:S01]  /*1480*/  @P4 IMAD.IADD R7, R14, 0x1, R15 ;  /* 0x000000010e074824 */ /* 0x000fe200078e020f */
[----:B------:R-:W-:Y:S01]  /*1490*/  LOP3.LUT R0, R197, R4, RZ, 0x3c, !PT ;  /* 0x00000004c5007212 */ /* 0x000fe200078e3cff */
[----:B------:R-:W-:Y:S02]  /*14a0*/  @!P4 IMAD R5, R22, R6, R5 ;  /* 0x000000061605c224 */ /* 0x000fe400078e0205 */
[-C--:B------:R-:W-:Y:S02]  /*14b0*/  @P4 IMAD R9, R63, R7.reuse, RZ ;  /* 0x000000073f094224 */ /* 0x080fe400078e02ff */
[----:B------:R-:W-:Y:S01]  /*14c0*/  @P4 IMAD.WIDE.U32 R26, R62, R7, RZ ;  /* 0x000000073e1a4225 */ /* 0x000fe200078e00ff */
[----:B------:R-:W-:-:S03]  /*14d0*/  @!P4 SHF.R.S32.HI R7, RZ, 0x1f, R14 ;  /* 0x0000001fff07c819 */ /* 0x000fc6000001140e */
[----:B------:R-:W-:Y:S01]  /*14e0*/  @!P4 IMAD.WIDE.U32 R22, R22, R11, R24 ;  /* 0x0000000b1616c225 */ /* 0x000fe200078e0018 */
[----:B------:R-:W-:Y:S02]  /*14f0*/  ISETP.GE.AND P1, PT, R0, RZ, PT ;  /* 0x000000ff0000720c */ /* 0x000fe40003f26270 */
[----:B------:R-:W-:Y:S01]  /*1500*/  @!P0 IADD3 R2, R2, 0x1, RZ ;  /* 0x0000000102028810 */ /* 0x000fe20007ffe0ff */
[----:B------:R-:W-:Y:S01]  /*1510*/  @!P4 IMAD R6, R61, R14, RZ ;  /* 0x0000000e3d06c224 */ /* 0x000fe200078e02ff */
[----:B------:R-:W-:Y:S01]  /*1520*/  ISETP.NE.AND P0, PT, R4, RZ, PT ;  /* 0x000000ff0400720c */ /* 0x000fe20003f05270 */
[----:B------:R-:W-:Y:S01]  /*1530*/  @P4 IMAD.IADD R9, R27, 0x1, R9 ;  /* 0x000000011b094824 */ /* 0x000fe200078e0209 */
[----:B------:R-:W-:Y:S01]  /*1540*/  @P4 MOV R10, R26 ;  /* 0x0000001a000a4202 */ /* 0x000fe20000000f00 */
[----:B------:R-:W-:Y:S01]  /*1550*/  @!P4 IMAD R6, R7, R60, R6 ;  /* 0x0000003c0706c224 */ /* 0x000fe200078e0206 */
[----:B------:R-:W-:Y:S01]  /*1560*/  @!P4 IADD3 R9, R23, R5, RZ ;  /* 0x000000051709c210 */ /* 0x000fe20007ffe0ff */
[----:B------:R-:W-:Y:S01]  /*1570*/  @!P4 IMAD.WIDE.U32 R24, R60, R14, RZ ;  /* 0x0000000e3c18c225 */ /* 0x000fe200078e00ff */
[----:B------:R-:W-:-:S02]  /*1580*/  LEA R5, R51, 0xffffff80, 0x7 ;  /* 0xffffff8033057811 */ /* 0x000fc400078e38ff */
[----:B------:R-:W-:Y:S02]  /*1590*/  @!P4 MOV R10, R22 ;  /* 0x00000016000ac202 */ /* 0x000fe40000000f00 */
[----:B------:R-:W-:Y:S01]  /*15a0*/  @P2 IADD3 R2, R2, 0x1, RZ ;  /* 0x0000000102022810 */ /* 0x000fe20007ffe0ff */
[----:B------:R-:W-:Y:S01]  /*15b0*/  @!P4 IMAD.IADD R25, R25, 0x1, R6 ;  /* 0x000000011919c824 */ /* 0x000fe200078e0206 */
[----:B------:R-:W-:Y:S01]  /*15c0*/  SHF.R.S32.HI R3, RZ, 0x1f, R5 ;  /* 0x0000001fff037819 */ /* 0x000fe20000011405 */
[----:B------:R-:W-:Y:S01]  /*15d0*/  IMAD R8, R63, R5, RZ ;  /* 0x000000053f087224 */ /* 0x000fe200078e02ff */
[----:B------:R-:W-:Y:S01]  /*15e0*/  MOV R23, R9 ;  /* 0x0000000900177202 */ /* 0x000fe20000000f00 */
[----:B------:R-:W-:Y:S01]  /*15f0*/  IMAD.MOV.U32 R22, RZ, RZ, R10 ;  /* 0x000000ffff167224 */ /* 0x000fe200078e000a */
[----:B------:R-:W-:Y:S01]  /*1600*/  MOV R6, R2 ;  /* 0x0000000200067202 */ /* 0x000fe20000000f00 */
[----:B------:R-:W-:Y:S01]  /*1610*/  IMAD R8, R3, R62, R8 ;  /* 0x0000003e03087224 */ /* 0x000fe200078e0208 */
[----:B------:R-:W-:Y:S01]  /*1620*/  @!P4 SHF.R.S32.HI R7, RZ, 0x1f, R11 ;  /* 0x0000001fff07c819 */ /* 0x000fe2000001140b */
[----:B------:R-:W-:Y:S01]  /*1630*/  IMAD.WIDE.U32 R22, R62, R5, R22 ;  /* 0x000000053e167225 */ /* 0x000fe200078e0016 */
[----:B------:R-:W-:-:S03]  /*1640*/  @P4 IADD3 R14, R14, R15, RZ ;  /* 0x0000000f0e0e4210 */ /* 0x000fc60007ffe0ff */
[----:B------:R-:W-:Y:S01]  /*1650*/  @!P1 IMAD.MOV R6, RZ, RZ, -R6 ;  /* 0x000000ffff069224 */ /* 0x000fe200078e0a06 */
[----:B------:R-:W-:Y:S01]  /*1660*/  @!P0 LOP3.LUT R6, RZ, R4, RZ, 0x33, !PT ;  /* 0x00000004ff068212 */ /* 0x000fe200078e33ff */
[----:B------:R-:W-:Y:S01]  /*1670*/  @!P4 IMAD R0, R21, R11, RZ ;  /* 0x0000000b1500c224 */ /* 0x000fe200078e02ff */
[----:B------:R-:W-:Y:S01]  /*1680*/  IADD3 R23, R23, R8, RZ ;  /* 0x0000000817177210 */ /* 0x000fe20007ffe0ff */
[----:B------:R-:W-:Y:S01]  /*1690*/  @P4 IMAD R9, R61, R14, RZ ;  /* 0x0000000e3d094224 */ /* 0x000fe200078e02ff */
[----:B------:R-:W-:Y:S01]  /*16a0*/  SHF.R.S32.HI R10, RZ, 0x1f, R6 ;  /* 0x0000001fff0a7819 */ /* 0x000fe20000011406 */
[----:B------:R-:W-:Y:S02]  /*16b0*/  @!P4 IMAD R0, R20, R7, R0 ;  /* 0x000000071400c224 */ /* 0x000fe400078e0200 */
[----:B------:R-:W-:Y:S02]  /*16c0*/  IMAD R7, R17, R6, RZ ;  /* 0x0000000611077224 */ /* 0x000fe400078e02ff */
[----:B------:R-:W-:-:S04]  /*16d0*/  @P4 IMAD.WIDE.U32 R14, R60, R14, RZ ;  /* 0x0000000e3c0e4225 */ /* 0x000fc800078e00ff */
[----:B------:R-:W-:Y:S01]  /*16e0*/  @!P4 IMAD.WIDE.U32 R20, R20, R11, R24 ;  /* 0x0000000b1414c225 */ /* 0x000fe200078e0018 */
[----:B------:R-:W-:-:S03]  /*16f0*/  @P4 IADD3 R9, R15, R9, RZ ;  /* 0x000000090f094210 */ /* 0x000fc60007ffe0ff */
[----:B------:R-:W-:Y:S01]  /*1700*/  IMAD.WIDE.U32 R22, R16, R6, R22 ;  /* 0x0000000610167225 */ /* 0x000fe200078e0016 */
[----:B------:R-:W-:-:S03]  /*1710*/  @P4 MOV R4, R14 ;  /* 0x0000000e00044202 */ /* 0x000fc60000000f00 */
[----:B------:R-:W-:Y:S01]  /*1720*/  IMAD R7, R16, R10, R7 ;  /* 0x0000000a10077224 */ /* 0x000fe200078e0207 */
[----:B------:R-:W-:Y:S01]  /*1730*/  @!P4 MOV R4, R20 ;  /* 0x000000140004c202 */ /* 0x000fe20000000f00 */
[----:B------:R-:W-:Y:S01]  /*1740*/  @!P4 IMAD.IADD R9, R21, 0x1, R0 ;  /* 0x000000011509c824 */ /* 0x000fe200078e0200 */
[----:B------:R-:W-:Y:S01]  /*1750*/  MOV R0, R22 ;  /* 0x0000001600007202 */ /* 0x000fe20000000f00 */
[----:B------:R-:W-:Y:S01]  /*1760*/  IMAD.IADD R7, R23, 0x1, R7 ;  /* 0x0000000117077824 */ /* 0x000fe200078e0207 */
[----:B------:R-:W-:Y:S02]  /*1770*/  MOV R2, R5 ;  /* 0x0000000500027202 */ /* 0x000fe40000000f00 */
[----:B------:R-:W-:Y:S02]  /*1780*/  MOV R11, R6 ;  /* 0x00000006000b7202 */ /* 0x000fe40000000f00 */
.L_x_794:
[----:B-1----:R-:W-:Y:S05]  /*1790*/  BSYNC B0 ;  /* 0x0000000000007941 */ /* 0x002fea0003800000 */
.L_x_792:
[----:B------:R-:W-:Y:S01]  /*17a0*/  ISETP.NE.AND P0, PT, R202, -0x1, PT ;  /* 0xffffffffca00780c */ /* 0x000fe20003f05270 */
[----:B------:R-:W2:Y:S04]  /*17b0*/  LD.E.64 R20, [R118.64+0x30] ;  /* 0x0000300476147980 */ /* 0x000ea8000c101b00 */
[----:B------:R-:W3:Y:S04]  /*17c0*/  LD.E R83, [R118.64+0xc0] ;  /* 0x0000c00476537980 */ /* 0x000ee8000c101900 */
[----:B------:R-:W4:Y:S04]  /*17d0*/  LD.E.64 R24, [R118.64+0x48] ;  /* 0x0000480476187980 */ /* 0x000f28000c101b00 */
[----:B------:R-:W3:Y:S04]  /*17e0*/  @!P0 LD.E.64 R22, [R118.64+0x18] ;  /* 0x0000180476168980 */ /* 0x000ee8000c101b00 */
[----:B------:R-:W4:Y:S04]  /*17f0*/  LD.E.64 R14, [R118.64+0x10] ;  /* 0x00001004760e7980 */ /* 0x000f28000c101b00 */
[----:B------:R-:W4:Y:S04]  /*1800*/  LD.E.64 R172, [R118.64+0x8] ;  /* 0x0000080476ac7980 */ /* 0x000f28000c101b00 */
[----:B------:R1:W5:Y:S04]  /*1810*/  @P5 LD.E R16, [R12.64] ;  /* 0x000000040c105980 */ /* 0x000368000c101900 */
[----:B------:R2:W5:Y:S01]  /*1820*/  LD.E.64 R176, [R118.64] ;  /* 0x0000000476b07980 */ /* 0x000562000c101b00 */
[----:B------:R-:W-:-:S04]  /*1830*/  SHF.R.S32.HI R73, RZ, 0x1f, R64 ;  /* 0x0000001fff497819 */ /* 0x000fc80000011440 */
[----:B------:R-:W-:-:S04]  /*1840*/  LEA.HI R17, R73, R64, RZ, 0x2 ;  /* 0x0000004049117211 */ /* 0x000fc800078f10ff */
[----:B------:R-:W-:Y:S02]  /*1850*/  LOP3.LUT R81, R17, 0xfffffffc, RZ, 0xc0, !PT ;  /* 0xfffffffc11517812 */ /* 0x000fe400078ec0ff */
[----:B------:R-:W-:-:S03]  /*1860*/  LEA.HI R74, R73, R64, RZ, 0x3 ;  /* 0x00000040494a7211 */ /* 0x000fc600078f18ff */
[----:B------:R-:W-:Y:S01]  /*1870*/  IMAD.IADD R81, R64, 0x1, -R81 ;  /* 0x0000000140517824 */ /* 0x000fe200078e0a51 */
[----:B------:R-:W-:Y:S02]  /*1880*/  SHF.R.S32.HI R69, RZ, 0x3, R74 ;  /* 0x00000003ff457819 */ /* 0x000fe4000001144a */
[----:B------:R-:W-:Y:S01]  /*1890*/  SHF.R.S32.HI R170, RZ, 0x2, R17 ;  /* 0x00000002ffaa7819 */ /* 0x000fe20000011411 */
[----:B-1----:R-:W-:-:S03]  /*18a0*/  IMAD.SHL.U32 R12, R81, 0x8, RZ ;  /* 0x00000008510c7824 */ /* 0x002fc600078e00ff */
[----:B------:R-:W-:Y:S01]  /*18b0*/  LEA.HI R17, R17, R170, RZ, 0x1 ;  /* 0x000000aa11117211 */ /* 0x000fe200078f08ff */
[----:B------:R-:W-:Y:S01]  /*18c0*/  IMAD.SHL.U32 R27, R69, 0x40, RZ ;  /* 0x00000040451b7824 */ /* 0x000fe200078e00ff */
[----:B------:R-:W-:Y:S02]  /*18d0*/  IADD3 R28, P1, R12, R4, RZ ;  /* 0x000000040c1c7210 */ /* 0x000fe40007f3e0ff */
[----:B------:R-:W-:Y:S01]  /*18e0*/  SHF.R.S32.HI R13, RZ, 0x1f, R12 ;  /* 0x0000001fff0d7819 */ /* 0x000fe2000001140c */
[----:B------:R-:W-:Y:S01]  /*18f0*/  IMAD R26, R3, R60, RZ ;  /* 0x0000003c031a7224 */ /* 0x000fe200078e02ff */
[----:B------:R-:W-:Y:S02]  /*1900*/  LEA.HI R3, R73, R64, RZ, 0x5 ;  /* 0x0000004049037211 */ /* 0x000fe400078f28ff */
[----:B------:R-:W-:Y:S01]  /*1910*/  LOP3.LUT R27, R27, 0xc0, RZ, 0xc0, !PT ;  /* 0x000000c01b1b7812 */ /* 0x000fe200078ec0ff */
[----:B------:R-:W-:Y:S01]  /*1920*/  IMAD.X R29, R13, 0x1, R9, P1 ;  /* 0x000000010d1d7824 */ /* 0x000fe200008e0609 */
[----:B------:R-:W-:Y:S01]  /*1930*/  LOP3.LUT R17, R17, 0x7fffffe, RZ, 0xc0, !PT ;  /* 0x07fffffe11117812 */ /* 0x000fe200078ec0ff */
[C---:B------:R-:W-:Y:S01]  /*1940*/  IMAD R26, R2.reuse, R61, R26 ;  /* 0x0000003d021a7224 */ /* 0x040fe200078e021a */
[----:B------:R-:W-:Y:S01]  /*1950*/  SHF.R.S32.HI R67, RZ, 0x5, R3 ;  /* 0x00000005ff437819 */ /* 0x000fe20000011403 */
[----:B------:R-:W-:Y:S01]  /*1960*/  IMAD.WIDE.U32 R28, R2, R60, R28 ;  /* 0x0000003c021c7225 */ /* 0x000fe200078e001c */
[----:B------:R-:W-:-:S02]  /*1970*/  LOP3.LUT R9, R27, 0x18, R12, 0xf8, !PT ;  /* 0x000000181b097812 */ /* 0x000fc400078ef80c */
[----:B------:R-:W-:Y:S01]  /*1980*/  SHF.R.U32.HI R6, RZ, 0x3, R27 ;  /* 0x00000003ff067819 */ /* 0x000fe2000001161b */
[----:B------:R-:W-:Y:S02]  /*1990*/  IMAD.IADD R4, R170, 0x1, -R17 ;  /* 0x00000001aa047824 */ /* 0x000fe400078e0a11 */
[----:B------:R-:W-:Y:S01]  /*19a0*/  IMAD.IADD R27, R29, 0x1, R26 ;  /* 0x000000011d1b7824 */ /* 0x000fe200078e021a */
[----:B------:R-:W-:Y:S01]  /*19b0*/  LOP3.LUT R2, R9, R6, RZ, 0x3c, !PT ;  /* 0x0000000609027212 */ /* 0x000fe200078e3cff */
[----:B------:R-:W-:Y:S02]  /*19c0*/  IMAD R165, R67, 0x8, R4 ;  /* 0x0000000843a57824 */ /* 0x000fe400078e0204 */
[----:B------:R-:W-:Y:S01]  /*19d0*/  IMAD.MOV.U32 R26, RZ, RZ, R28 ;  /* 0x000000ffff1a7224 */ /* 0x000fe200078e001c */
[----:B------:R-:W-:Y:S01]  /*19e0*/  SHF.R.S32.HI R77, RZ, 0x1f, R198 ;  /* 0x0000001fff4d7819 */ /* 0x000fe200000114c6 */
[----:B------:R-:W-:Y:S01]  /*19f0*/  IMAD.U32 R165, R165, 0x20, R2 ;  /* 0x00000020a5a57824 */ /* 0x000fe200078e0002 */
[----:B------:R-:W-:-:S02]  /*1a00*/  LEA.HI R73, R73, R64, RZ, 0x4 ;  /* 0x0000004049497211 */ /* 0x000fc400078f20ff */
[----:B------:R-:W-:Y:S02]  /*1a10*/  IADD3 R117, R12, 0x20, RZ ;  /* 0x000000200c757810 */ /* 0x000fe40007ffe0ff */
[----:B------:R-:W-:-:S04]  /*1a20*/  LOP3.LUT R9, R73, 0xfffffff0, RZ, 0xc0, !PT ;  /* 0xfffffff049097812 */ /* 0x000fc800078ec0ff */
[----:B------:R-:W-:Y:S01]  /*1a30*/  IADD3 R68, -R9, R64, RZ ;  /* 0x0000004009447210 */ /* 0x000fe20007ffe1ff */
[----:B------:R-:W-:Y:S01]  /*1a40*/  IMAD R9, R19, R11, RZ ;  /* 0x0000000b13097224 */ /* 0x000fe200078e02ff */
[----:B------:R-:W-:Y:S01]  /*1a50*/  SHF.R.S32.HI R174, RZ, 0x1f, R197 ;  /* 0x0000001fffae7819 */ /* 0x000fe200000114c5 */
[----:B------:R-:W-:Y:S01]  /*1a60*/  IMAD.WIDE.U32 R26, R11, R18, R26 ;  /* 0x000000120b1a7225 */ /* 0x000fe200078e001a */
[----:B------:R-:W-:Y:S02]  /*1a70*/  LEA.HI R72, R68, R68, RZ, 0x1 ;  /* 0x0000004444487211 */ /* 0x000fe400078f08ff */
[----:B------:R-:W-:Y:S01]  /*1a80*/  SHF.R.S32.HI R171, RZ, 0x1f, R170 ;  /* 0x0000001fffab7819 */ /* 0x000fe200000114aa */
[----:B------:R-:W-:Y:S01]  /*1a90*/  IMAD R149, R61, R170, RZ ;  /* 0x000000aa3d957224 */ /* 0x000fe200078e02ff */
[--C-:B------:R-:W-:Y:S02]  /*1aa0*/  SHF.R.S32.HI R19, RZ, 0x1, R72.reuse ;  /* 0x00000001ff137819 */ /* 0x100fe40000011448 */
[----:B------:R-:W-:Y:S01]  /*1ab0*/  SHF.R.S32.HI R66, RZ, 0x1f, R72 ;  /* 0x0000001fff427819 */ /* 0x000fe20000011448 */
[----:B------:R-:W-:-:S03]  /*1ac0*/  IMAD R149, R171, R60, R149 ;  /* 0x0000003cab957224 */ /* 0x000fc600078e0295 */
[----:B------:R-:W-:-:S04]  /*1ad0*/  LEA.HI R66, R66, R19, RZ, 0x2 ;  /* 0x0000001342427211 */ /* 0x000fc800078f10ff */
[----:B------:R-:W-:Y:S02]  /*1ae0*/  LOP3.LUT R66, R66, 0xfffffffc, RZ, 0xc0, !PT ;  /* 0xfffffffc42427812 */ /* 0x000fe400078ec0ff */
[----:B------:R-:W-:Y:S02]  /*1af0*/  IADD3 R116, R12, 0x40, RZ ;  /* 0x000000400c747810 */ /* 0x000fe40007ffe0ff */
[----:B------:R-:W-:Y:S01]  /*1b00*/  IADD3 R66, R19, -R66, RZ ;  /* 0x8000004213427210 */ /* 0x000fe20007ffe0ff */
[----:B------:R-:W-:-:S04]  /*1b10*/  IMAD R169, R63, R170, RZ ;  /* 0x000000aa3fa97224 */ /* 0x000fc800078e02ff */
[----:B------:R-:W-:Y:S01]  /*1b20*/  IMAD R169, R171, R62, R169 ;  /* 0x0000003eaba97224 */ /* 0x000fe200078e02a9 */
[----:B------:R-:W-:Y:S01]  /*1b30*/  LOP3.LUT R3, R3, 0xffffffe0, RZ, 0xc0, !PT ;  /* 0xffffffe003037812 */ /* 0x000fe200078ec0ff */
[----:B------:R-:W-:Y:S01]  /*1b40*/  IMAD.MOV.U32 R50, RZ, RZ, 0x10 ;  /* 0x00000010ff327424 */ /* 0x000fe200078e00ff */
[C---:B------:R-:W-:Y:S01]  /*1b50*/  SHF.L.U64.HI R193, R62.reuse, 0x5, R63 ;  /* 0x000000053ec17819 */ /* 0x040fe2000001023f */
[----:B------:R-:W-:Y:S01]  /*1b60*/  IMAD.SHL.U32 R192, R62, 0x20, RZ ;  /* 0x000000203ec07824 */ /* 0x000fe200078e00ff */
[----:B------:R-:W-:Y:S01]  /*1b70*/  SHF.L.U64.HI R191, R60, 0x5, R61 ;  /* 0x000000053cbf7819 */ /* 0x000fe2000001023d */
[----:B------:R-:W-:Y:S01]  /*1b80*/  IMAD.IADD R70, R64, 0x1, -R3 ;  /* 0x0000000140467824 */ /* 0x000fe200078e0a03 */
[----:B------:R-:W-:Y:S01]  /*1b90*/  SHF.L.U32 R190, R60, 0x5, RZ ;  /* 0x000000053cbe7819 */ /* 0x000fe200000006ff */
[----:B------:R-:W-:Y:S02]  /*1ba0*/  IMAD.SHL.U32 R81, R81, 0x4, RZ ;  /* 0x0000000451517824 */ /* 0x000fe400078e00ff */
[----:B--2---:R-:W-:-:S04]  /*1bb0*/  @P0 IMAD.WIDE.U32 R30, R20, R202, RZ ;  /* 0x000000ca141e0225 */ /* 0x004fc800078e00ff */
[----:B------:R-:W-:Y:S02]  /*1bc0*/  @P0 IMAD.MOV.U32 R2, RZ, RZ, R30 ;  /* 0x000000ffff020224 */ /* 0x000fe400078e001e */
[----:B------:R-:W-:Y:S02]  /*1bd0*/  @P0 IMAD R17, R21, R202, RZ ;  /* 0x000000ca15110224 */ /* 0x000fe400078e02ff */
[----:B---3--:R-:W-:-:S04]  /*1be0*/  @!P0 IMAD.WIDE.U32 R28, R22, R198, RZ ;  /* 0x000000c6161c8225 */ /* 0x008fc800078e00ff */
[----:B------:R-:W-:Y:S02]  /*1bf0*/  @!P0 IMAD R4, R23, R198, RZ ;  /* 0x000000c617048224 */ /* 0x000fe400078e02ff */
[----:B------:R-:W-:Y:S02]  /*1c00*/  @!P0 IMAD.MOV.U32 R2, RZ, RZ, R28 ;  /* 0x000000ffff028224 */ /* 0x000fe400078e001c */
[----:B------:R-:W-:Y:S02]  /*1c10*/  @!P0 IMAD R4, R22, R77, R4 ;  /* 0x0000004d16048224 */ /* 0x000fe400078e0204 */
[----:B------:R-:W-:Y:S01]  /*1c20*/  @P0 IMAD.IADD R17, R31, 0x1, R17 ;  /* 0x000000011f110824 */ /* 0x000fe200078e0211 */
[----:B------:R-:W-:Y:S01]  /*1c30*/  IADD3 R28, P1, R12, R2, RZ ;  /* 0x000000020c1c7210 */ /* 0x000fe20007f3e0ff */
[----:B------:R-:W-:-:S04]  /*1c40*/  @!P0 IMAD.IADD R17, R29, 0x1, R4 ;  /* 0x000000011d118824 */ /* 0x000fc800078e0204 */
[----:B------:R-:W-:Y:S01]  /*1c50*/  IMAD.X R29, R13, 0x1, R17, P1 ;  /* 0x000000010d1d7824 */ /* 0x000fe200008e0611 */
[-C--:B------:R-:W-:Y:S01]  /*1c60*/  ISETP.GE.AND P1, PT, R117, R83.reuse, PT ;  /* 0x000000537500720c */ /* 0x080fe20003f26270 */
[----:B------:R-:W-:Y:S01]  /*1c70*/  IMAD R22, R10, R18, R9 ;  /* 0x000000120a167224 */ /* 0x000fe200078e0209 */
[----:B------:R-:W-:Y:S01]  /*1c80*/  ISETP.GE.AND P2, PT, R12, R83, PT ;  /* 0x000000530c00720c */ /* 0x000fe20003f46270 */
[----:B----4-:R-:W-:Y:S01]  /*1c90*/  IMAD R9, R25, R197, RZ ;  /* 0x000000c519097224 */ /* 0x010fe200078e02ff */
[----:B------:R-:W-:Y:S01]  /*1ca0*/  SEL R2, RZ, 0xffffffff, P1 ;  /* 0xffffffffff027807 */ /* 0x000fe20000800000 */
[----:B------:R-:W-:Y:S02]  /*1cb0*/  IMAD.IADD R23, R27, 0x1, R22 ;  /* 0x000000011b177824 */ /* 0x000fe400078e0216 */
[----:B------:R-:W-:Y:S01]  /*1cc0*/  IMAD R174, R24, R174, R9 ;  /* 0x000000ae18ae7224 */ /* 0x000fe200078e0209 */
[----:B------:R-:W-:Y:S01]  /*1cd0*/  SEL R9, RZ, 0x1, P2 ;  /* 0x00000001ff097807 */ /* 0x000fe20001000000 */
[----:B------:R-:W-:-:S02]  /*1ce0*/  IMAD.SHL.U32 R2, R2, 0x2, RZ ;  /* 0x0000000202027824 */ /* 0x000fc400078e00ff */
[----:B------:R-:W-:-:S03]  /*1cf0*/  IMAD.MOV.U32 R22, RZ, RZ, R26 ;  /* 0x000000ffff167224 */ /* 0x000fc600078e001a */
[----:B------:R-:W-:Y:S01]  /*1d00*/  LOP3.LUT R2, R2, 0x2, R9, 0xe2, !PT ;  /* 0x0000000202027812 */ /* 0x000fe200078ee209 */
[----:B------:R-:W-:-:S04]  /*1d10*/  IMAD.WIDE.U32 R8, R170, R60, R22 ;  /* 0x0000003caa087225 */ /* 0x000fc800078e0016 */
[----:B------:R-:W-:Y:S01]  /*1d20*/  IMAD.IADD R149, R9, 0x1, R149 ;  /* 0x0000000109957824 */ /* 0x000fe200078e0295 */
[----:B------:R-:W-:Y:S01]  /*1d30*/  SHF.R.S32.HI R9, RZ, 0x1f, R80 ;  /* 0x0000001fff097819 */ /* 0x000fe20000011450 */
[----:B------:R-:W-:-:S03]  /*1d40*/  @P0 IMAD.MOV.U32 R18, RZ, RZ, R20 ;  /* 0x000000ffff120224 */ /* 0x000fc600078e0014 */
[----:B------:R-:W-:Y:S01]  /*1d50*/  LEA.HI R102, R9, R80, RZ, 0x7 ;  /* 0x0000005009667211 */ /* 0x000fe200078f38ff */
[----:B------:R-:W-:Y:S01]  /*1d60*/  @P0 IMAD.MOV.U32 R19, RZ, RZ, R21 ;  /* 0x000000ffff130224 */ /* 0x000fe200078e0015 */
[----:B------:R-:W-:Y:S01]  /*1d70*/  @!P0 MOV R19, R21 ;  /* 0x0000001500138202 */ /* 0x000fe20000000f00 */
[----:B------:R-:W-:Y:S01]  /*1d80*/  @!P0 IMAD.MOV.U32 R18, RZ, RZ, R20 ;  /* 0x000000ffff128224 */ /* 0x000fe200078e0014 */
[----:B------:R-:W-:Y:S02]  /*1d90*/  LEA R148, P0, R8, R14, 0x1 ;  /* 0x0000000e08947211 */ /* 0x000fe400078008ff */
[----:B------:R-:W-:Y:S02]  /*1da0*/  SHF.R.S32.HI R102, RZ, 0x7, R102 ;  /* 0x00000007ff667819 */ /* 0x000fe40000011466 */
[----:B------:R-:W-:Y:S02]  /*1db0*/  ISETP.GE.AND P1, PT, R116, R83, PT ;  /* 0x000000537400720c */ /* 0x000fe40003f26270 */
[----:B------:R-:W-:-:S02]  /*1dc0*/  LEA.HI.X R149, R8, R15, R149, 0x1, P0 ;  /* 0x0000000f08957211 */ /* 0x000fc400000f0c95 */
[----:B------:R-:W-:Y:S02]  /*1dd0*/  IMNMX R102, RZ, R102, !PT ;  /* 0x00000066ff667217 */ /* 0x000fe40007800200 */
[----:B------:R-:W-:Y:S02]  /*1de0*/  IADD3 R166, P0, R12, R0, RZ ;  /* 0x000000000ca67210 */ /* 0x000fe40007f1e0ff */
[----:B------:R-:W-:Y:S02]  /*1df0*/  SEL R75, RZ, 0x4, P1 ;  /* 0x00000004ff4b7807 */ /* 0x000fe40000800000 */
[----:B------:R-:W-:Y:S01]  /*1e00*/  ISETP.GT.AND P1, PT, R51, R102, PT ;  /* 0x000000663300720c */ /* 0x000fe20003f24270 */
[----:B------:R-:W-:-:S04]  /*1e10*/  IMAD.WIDE.U32 R28, R197, R24, R28 ;  /* 0x00000018c51c7225 */ /* 0x000fc800078e001c */
[----:B------:R-:W-:Y:S02]  /*1e20*/  IMAD.X R167, R13, 0x1, R7, P0 ;  /* 0x000000010da77824 */ /* 0x000fe400000e0607 */
[----:B------:R-:W-:-:S04]  /*1e30*/  IMAD.WIDE R20, R199, 0x40, R170 ;  /* 0x00000040c7147825 */ /* 0x000fc800078e02aa */
[----:B------:R-:W-:Y:S02]  /*1e40*/  IMAD.IADD R175, R29, 0x1, R174 ;  /* 0x000000011daf7824 */ /* 0x000fe400078e02ae */
[----:B------:R-:W-:-:S04]  /*1e50*/  IMAD.WIDE.U32 R166, R170, R62, R166 ;  /* 0x0000003eaaa67225 */ /* 0x000fc800078e00a6 */
[----:B------:R-:W-:Y:S02]  /*1e60*/  IMAD.MOV.U32 R174, RZ, RZ, R28 ;  /* 0x000000ffffae7224 */ /* 0x000fe400078e001c */
[----:B------:R-:W-:Y:S01]  /*1e70*/  IMAD R79, R21, R18, RZ ;  /* 0x00000012154f7224 */ /* 0x000fe200078e02ff */
[----:B------:R-:W-:Y:S01]  /*1e80*/  LOP3.LUT P2, RZ, R66, 0x2, RZ, 0xc0, !PT ;  /* 0x0000000242ff7812 */ /* 0x000fe2000784c0ff */
[----:B------:R-:W-:Y:S01]  /*1e90*/  IMAD.IADD R169, R167, 0x1, R169 ;  /* 0x00000001a7a97824 */ /* 0x000fe200078e02a9 */
[----:B------:R-:W-:Y:S01]  /*1ea0*/  LEA R194, P0, R166, R172, 0x1 ;  /* 0x000000aca6c27211 */ /* 0x000fe200078008ff */
[C---:B------:R-:W-:Y:S02]  /*1eb0*/  IMAD R79, R20.reuse, R19, R79 ;  /* 0x00000013144f7224 */ /* 0x040fe400078e024f */
[----:B------:R-:W-:Y:S01]  /*1ec0*/  IMAD.WIDE.U32 R174, R20, R18, R174 ;  /* 0x0000001214ae7225 */ /* 0x000fe200078e00ae */
[----:B------:R-:W-:Y:S02]  /*1ed0*/  SHF.L.U64.HI R78, R18, 0x5, R19 ;  /* 0x00000005124e7819 */ /* 0x000fe40000010213 */
[----:B------:R-:W-:Y:S01]  /*1ee0*/  LOP3.LUT R75, R2, R75, RZ, 0xfc, !PT ;  /* 0x0000004b024b7212 */ /* 0x000fe200078efcff */
[----:B------:R-:W-:Y:S01]  /*1ef0*/  IMAD.SHL.U32 R76, R18, 0x20, RZ ;  /* 0x00000020124c7824 */ /* 0x000fe200078e00ff */
[----:B------:R-:W-:Y:S01]  /*1f00*/  SEL R50, R50, 0xfffffff0, !P2 ;  /* 0xfffffff032327807 */ /* 0x000fe20005000000 */
[----:B------:R-:W-:Y:S01]  /*1f10*/  @!P5 IMAD.MOV.U32 R16, RZ, RZ, RZ ;  /* 0x000000ffff10d224 */ /* 0x000fe200078e00ff */
[----:B------:R-:W-:Y:S01]  /*1f20*/  LEA.HI.X R195, R166, R173, R169, 0x1, P0 ;  /* 0x000000ada6c37211 */ /* 0x000fe200000f0ca9 */
[----:B------:R-:W-:Y:S01]  /*1f30*/  IMAD.IADD R79, R175, 0x1, R79 ;  /* 0x00000001af4f7824 */ /* 0x000fe200078e024f */
[----:B------:R-:W-:Y:S05]  /*1f40*/  @!P1 BRA `(.L_x_795) ;  /* 0x00008cc000009947 */ /* 0x000fea0003800000 */
[----:B------:R-:W2:Y:S04]  /*1f50*/  LD.E.64 R28, [R118.64+0x120] ;  /* 0x00012004761c7980 */ /* 0x000ea8000c101b00 */
[----:B------:R-:W3:Y:S04]  /*1f60*/  LD.E.64 R30, [R118.64+0x118] ;  /* 0x00011804761e7980 */ /* 0x000ee8000c101b00 */
[----:B------:R-:W4:Y:S04]  /*1f70*/  LD.E.64 R180, [R118.64+0x130] ;  /* 0x0001300476b47980 */ /* 0x000f28000c101b00 */
[----:B------:R-:W4:Y:S04]  /*1f80*/  LD.E.64 R182, [R118.64+0x128] ;  /* 0x0001280476b67980 */ /* 0x000f28000c101b00 */
[----:B------:R-:W4:Y:S04]  /*1f90*/  LD.E.64 R24, [R118.64+0x140] ;  /* 0x0001400476187980 */ /* 0x000f28000c101b00 */
[----:B------:R-:W4:Y:S04]  /*1fa0*/  LD.E.64 R22, [R118.64+0x138] ;  /* 0x0001380476167980 */ /* 0x000f28000c101b00 */
[----:B------:R-:W4:Y:S04]  /*1fb0*/  LD.E R14, [R118.64+0xd0] ;  /* 0x0000d004760e7980 */ /* 0x000f28000c101900 */
[----:B------:R-:W4:Y:S04]  /*1fc0*/  LD.E.64 R20, [R118.64+0x110] ;  /* 0x0001100476147980 */ /* 0x000f28000c101b00 */
[----:B------:R-:W4:Y:S04]  /*1fd0*/  LD.E.64 R18, [R118.64+0x108] ;  /* 0x0001080476127980 */ /* 0x000f28000c101b00 */
[----:B------:R-:W4:Y:S04]  /*1fe0*/  LD.E.64 R8, [R118.64+0x150] ;  /* 0x0001500476087980 */ /* 0x000f28000c101b00 */
[----:B------:R-:W4:Y:S01]  /*1ff0*/  LD.E.64 R6, [R118.64+0x148] ;  /* 0x0001480476067980 */ /* 0x000f22000c101b00 */
[--C-:B------:R-:W-:Y:S01]  /*2000*/  SHF.R.S32.HI R3, RZ, 0x1f, R5.reuse ;  /* 0x0000001fff037819 */ /* 0x100fe20000011405 */
[----:B-----5:R-:W-:Y:S01]  /*2010*/  IMAD.IADD R135, R16, 0x1, R5 ;  /* 0x0000000110877824 */ /* 0x020fe200078e0205 */
[----:B------:R-:W-:Y:S01]  /*2020*/  SHF.R.S32.HI R17, RZ, 0x1f, R80 ;  /* 0x0000001fff117819 */ /* 0x000fe20000011450 */
[----:B------:R-:W-:Y:S01]  /*2030*/  IMAD.WIDE.U32 R178, R60, 0xc0, RZ ;  /* 0x000000c03cb27825 */ /* 0x000fe200078e00ff */
[----:B------:R-:W-:-:S02]  /*2040*/  LOP3.LUT R160, R75, 0xffff, RZ, 0xc0, !PT ;  /* 0x0000ffff4ba07812 */ /* 0x000fc400078ec0ff */
[C---:B------:R-:W-:Y:S01]  /*2050*/  SHF.L.U64.HI R86, R60.reuse, 0x6, R61 ;  /* 0x000000063c567819 */ /* 0x040fe2000001023d */
[----:B------:R-:W-:Y:S01]  /*2060*/  IMAD.SHL.U32 R85, R60, 0x40, RZ ;  /* 0x000000403c557824 */ /* 0x000fe200078e00ff */
[----:B------:R-:W-:Y:S01]  /*2070*/  LOP3.LUT R163, R160, 0x1, RZ, 0xc0, !PT ;  /* 0x00000001a0a37812 */ /* 0x000fe200078ec0ff */
[----:B------:R-:W-:Y:S01]  /*2080*/  IMAD.SHL.U32 R99, R62, 0x40, RZ ;  /* 0x000000403e637824 */ /* 0x000fe200078e00ff */
[----:B------:R-:W-:Y:S01]  /*2090*/  LOP3.LUT R162, R160, 0x2, RZ, 0xc0, !PT ;  /* 0x00000002a0a27812 */ /* 0x000fe200078ec0ff */
[----:B------:R-:W-:Y:S01]  /*20a0*/  IMAD.MOV.U32 R136, RZ, RZ, R194 ;  /* 0x000000ffff887224 */ /* 0x000fe200078e00c2 */
[C---:B------:R-:W-:Y:S01]  /*20b0*/  SHF.L.U64.HI R86, R85.reuse, 0x1, R86 ;  /* 0x0000000155567819 */ /* 0x040fe20000010256 */
[----:B------:R-:W-:Y:S01]  /*20c0*/  IMAD.MOV.U32 R137, RZ, RZ, R195 ;  /* 0x000000ffff897224 */ /* 0x000fe200078e00c3 */
[C---:B------:R-:W-:Y:S01]  /*20d0*/  IADD3 R82, R170.reuse, 0x20, RZ ;  /* 0x00000020aa527810 */ /* 0x040fe20007ffe0ff */
[----:B------:R-:W-:Y:S01]  /*20e0*/  IMAD.MOV.U32 R138, RZ, RZ, R148 ;  /* 0x000000ffff8a7224 */ /* 0x000fe200078e0094 */
[C---:B------:R-:W-:Y:S01]  /*20f0*/  IADD3 R161, R170.reuse, 0x40, RZ ;  /* 0x00000040aaa17810 */ /* 0x040fe20007ffe0ff */
[----:B------:R-:W-:Y:S01]  /*2100*/  IMAD.SHL.U32 R85, R85, 0x2, RZ ;  /* 0x0000000255557824 */ /* 0x000fe200078e00ff */
[----:B------:R-:W-:-:S02]  /*2110*/  IADD3 R159, R170, 0x60, RZ ;  /* 0x00000060aa9f7810 */ /* 0x000fc40007ffe0ff */
[----:B------:R-:W-:Y:S02]  /*2120*/  SHF.L.U64.HI R100, R62, 0x6, R63 ;  /* 0x000000063e647819 */ /* 0x000fe4000001023f */
[----:B------:R-:W-:Y:S02]  /*2130*/  MOV R139, R149 ;  /* 0x00000095008b7202 */ /* 0x000fe40000000f00 */
[----:B------:R-:W-:Y:S01]  /*2140*/  LOP3.LUT R160, R160, 0x4, RZ, 0xc0, !PT ;  /* 0x00000004a0a07812 */ /* 0x000fe200078ec0ff */
[-C--:B--2---:R-:W-:Y:S02]  /*2150*/  IMAD R0, R29, R198.reuse, RZ ;  /* 0x000000c61d007224 */ /* 0x084fe400078e02ff */
[----:B---3--:R-:W-:Y:S02]  /*2160*/  IMAD R2, R31, R198, RZ ;  /* 0x000000c61f027224 */ /* 0x008fe400078e02ff */
[----:B------:R-:W-:Y:S02]  /*2170*/  IMAD R0, R28, R77, R0 ;  /* 0x0000004d1c007224 */ /* 0x000fe400078e0200 */
[----:B------:R-:W-:Y:S01]  /*2180*/  IMAD.WIDE.U32 R28, R198, R28, R12 ;  /* 0x0000001cc61c7225 */ /* 0x000fe200078e000c */
[----:B----4-:R-:W-:-:S03]  /*2190*/  SHF.L.U64.HI R124, R180, 0x6, R181 ;  /* 0x00000006b47c7819 */ /* 0x010fc600000102b5 */
[----:B------:R-:W-:Y:S01]  /*21a0*/  IMAD.WIDE.U32 R26, R198, R30, R12 ;  /* 0x0000001ec61a7225 */ /* 0x000fe200078e000c */
[C-C-:B------:R-:W-:Y:S02]  /*21b0*/  SHF.L.U64.HI R101, R182.reuse, 0x5, R183.reuse ;  /* 0x00000005b6657819 */ /* 0x140fe400000102b7 */
[----:B------:R-:W-:Y:S01]  /*21c0*/  SHF.L.U32 R114, R182, 0x6, RZ ;  /* 0x00000006b6727819 */ /* 0x000fe200000006ff */
[----:B------:R-:W-:Y:S01]  /*21d0*/  IMAD R2, R30, R77, R2 ;  /* 0x0000004d1e027224 */ /* 0x000fe200078e0202 */
[----:B------:R-:W-:Y:S01]  /*21e0*/  SHF.L.U64.HI R111, R182, 0x6, R183 ;  /* 0x00000006b66f7819 */ /* 0x000fe200000102b7 */
[----:B------:R-:W-:Y:S02]  /*21f0*/  IMAD.IADD R29, R29, 0x1, R0 ;  /* 0x000000011d1d7824 */ /* 0x000fe400078e0200 */
[-C--:B------:R-:W-:Y:S02]  /*2200*/  IMAD R4, R181, R5.reuse, RZ ;  /* 0x00000005b5047224 */ /* 0x080fe400078e02ff */
[----:B------:R-:W-:-:S02]  /*2210*/  IMAD R0, R183, R5, RZ ;  /* 0x00000005b7007224 */ /* 0x000fc400078e02ff */
[----:B------:R-:W-:Y:S01]  /*2220*/  IMAD.IADD R27, R27, 0x1, R2 ;  /* 0x000000011b1b7824 */ /* 0x000fe200078e0202 */
[----:B------:R-:W-:Y:S01]  /*2230*/  LEA.HI R156, R14, R14, RZ, 0x1 ;  /* 0x0000000e0e9c7211 */ /* 0x000fe200078f08ff */
[-C--:B------:R-:W-:Y:S02]  /*2240*/  IMAD R4, R180, R3.reuse, R4 ;  /* 0x00000003b4047224 */ /* 0x080fe400078e0204 */
[C---:B------:R-:W-:Y:S01]  /*2250*/  IMAD R3, R182.reuse, R3, R0 ;  /* 0x00000003b6037224 */ /* 0x040fe200078e0200 */
[----:B------:R-:W-:Y:S01]  /*2260*/  SHF.R.S32.HI R156, RZ, 0x1, R156 ;  /* 0x00000001ff9c7819 */ /* 0x000fe2000001149c */
[----:B------:R-:W-:-:S04]  /*2270*/  IMAD.WIDE.U32 R26, R182, R5, R26 ;  /* 0x00000005b61a7225 */ /* 0x000fc800078e001a */
[----:B------:R-:W-:Y:S01]  /*2280*/  IMAD.WIDE.U32 R28, R180, R5, R28 ;  /* 0x00000005b41c7225 */ /* 0x000fe200078e001c */
[----:B------:R-:W-:Y:S02]  /*2290*/  IADD3 R27, R27, R3, RZ ;  /* 0x000000031b1b7210 */ /* 0x000fe40007ffe0ff */
[----:B------:R-:W-:Y:S01]  /*22a0*/  IADD3 R3, P0, -R80, R170, RZ ;  /* 0x000000aa50037210 */ /* 0x000fe20007f1e1ff */
[-C--:B------:R-:W-:Y:S02]  /*22b0*/  IMAD R15, R25, R11.reuse, RZ ;  /* 0x0000000b190f7224 */ /* 0x080fe400078e02ff */
[----:B------:R-:W-:Y:S02]  /*22c0*/  IMAD.IADD R29, R29, 0x1, R4 ;  /* 0x000000011d1d7824 */ /* 0x000fe400078e0204 */
[----:B------:R-:W-:Y:S02]  /*22d0*/  IMAD R0, R24, R10, R15 ;  /* 0x0000000a18007224 */ /* 0x000fe400078e020f */
[----:B------:R-:W-:-:S02]  /*22e0*/  IMAD R15, R23, R11, RZ ;  /* 0x0000000b170f7224 */ /* 0x000fc400078e02ff */
[----:B------:R-:W-:-:S04]  /*22f0*/  IMAD.WIDE.U32 R24, R24, R11, R28 ;  /* 0x0000000b18187225 */ /* 0x000fc800078e001c */
[----:B------:R-:W-:Y:S02]  /*2300*/  IMAD.X R17, R171, 0x1, ~R17, P0 ;  /* 0x00000001ab117824 */ /* 0x000fe400000e0e11 */
[C---:B------:R-:W-:Y:S02]  /*2310*/  IMAD R15, R22.reuse, R10, R15 ;  /* 0x0000000a160f7224 */ /* 0x040fe400078e020f */
[----:B------:R-:W-:-:S04]  /*2320*/  IMAD.WIDE.U32 R22, R22, R11, R26 ;  /* 0x0000000b16167225 */ /* 0x000fc800078e001a */
[----:B------:R-:W-:Y:S01]  /*2330*/  IMAD.IADD R25, R25, 0x1, R0 ;  /* 0x0000000119197824 */ /* 0x000fe200078e0200 */
[----:B------:R-:W-:Y:S01]  /*2340*/  IADD3 R23, R23, R15, RZ ;  /* 0x0000000f17177210 */ /* 0x000fe20007ffe0ff */
[----:B------:R-:W-:Y:S02]  /*2350*/  IMAD R127, R17, R180, RZ ;  /* 0x000000b4117f7224 */ /* 0x000fe400078e02ff */
[----:B------:R-:W-:-:S04]  /*2360*/  IMAD.WIDE.U32 R14, R180, R3, R24 ;  /* 0x00000003b40e7225 */ /* 0x000fc800078e0018 */
[----:B------:R-:W-:Y:S01]  /*2370*/  IMAD R127, R181, R3, R127 ;  /* 0x00000003b57f7224 */ /* 0x000fe200078e027f */
[----:B------:R-:W-:Y:S01]  /*2380*/  LEA R128, P1, R14, R20, 0x1 ;  /* 0x000000140e807211 */ /* 0x000fe200078208ff */
[----:B------:R-:W-:Y:S02]  /*2390*/  IMAD R135, R156, R135, RZ ;  /* 0x000000879c877224 */ /* 0x000fe400078e02ff */
[----:B------:R-:W-:Y:S02]  /*23a0*/  IMAD R4, R170, R156, R81 ;  /* 0x0000009caa047224 */ /* 0x000fe400078e0251 */
[----:B------:R-:W-:Y:S01]  /*23b0*/  IMAD R131, R17, R182, RZ ;  /* 0x000000b611837224 */ /* 0x000fe200078e02ff */
[----:B------:R-:W-:Y:S01]  /*23c0*/  SHF.R.S32.HI R2, RZ, 0x1f, R135 ;  /* 0x0000001fff027819 */ /* 0x000fe20000011487 */
[----:B------:R-:W-:Y:S01]  /*23d0*/  IMAD.IADD R127, R15, 0x1, R127 ;  /* 0x000000010f7f7824 */ /* 0x000fe200078e027f */
[----:B------:R-:W-:Y:S01]  /*23e0*/  IADD3 R0, P4, R135, R4, RZ ;  /* 0x0000000487007210 */ /* 0x000fe20007f9e0ff */
[----:B------:R-:W-:-:S02]  /*23f0*/  IMAD R131, R183, R3, R131 ;  /* 0x00000003b7837224 */ /* 0x000fc400078e0283 */
[----:B------:R-:W-:Y:S01]  /*2400*/  IMAD.WIDE.U32 R10, R182, R3, R22 ;  /* 0x00000003b60a7225 */ /* 0x000fe200078e0016 */
[----:B------:R-:W-:Y:S02]  /*2410*/  LEA.HI.X R127, R14, R21, R127, 0x1, P1 ;  /* 0x000000150e7f7211 */ /* 0x000fe400008f0c7f */
[----:B------:R-:W-:Y:S01]  /*2420*/  LEA.HI.X.SX32 R5, R4, R2, 0x1, P4 ;  /* 0x0000000204057211 */ /* 0x000fe200020f0eff */
[----:B------:R-:W-:Y:S01]  /*2430*/  IMAD.IADD R3, R81, 0x1, R4 ;  /* 0x0000000151037824 */ /* 0x000fe200078e0204 */
[----:B------:R-:W-:Y:S01]  /*2440*/  SHF.L.U32 R14, R0, 0x1, RZ ;  /* 0x00000001000e7819 */ /* 0x000fe200000006ff */
[----:B------:R-:W-:Y:S01]  /*2450*/  IMAD.IADD R131, R11, 0x1, R131 ;  /* 0x000000010b837824 */ /* 0x000fe200078e0283 */
[----:B------:R-:W-:Y:S01]  /*2460*/  LEA R130, P0, R10, R18, 0x1 ;  /* 0x000000120a827211 */ /* 0x000fe200078008ff */
[----:B------:R-:W-:Y:S01]  /*2470*/  IMAD.SHL.U32 R164, R156, 0x20, RZ ;  /* 0x000000209ca47824 */ /* 0x000fe200078e00ff */
[----:B------:R-:W-:Y:S01]  /*2480*/  SHF.L.U64.HI R0, R0, 0x1, R5 ;  /* 0x0000000100007819 */ /* 0x000fe20000010205 */
[----:B------:R-:W-:Y:S01]  /*2490*/  IMAD.SHL.U32 R104, R182, 0x20, RZ ;  /* 0x00000020b6687824 */ /* 0x000fe200078e00ff */
[-C--:B------:R-:W-:Y:S01]  /*24a0*/  IADD3 R52, P1, R8, R14.reuse, RZ ;  /* 0x0000000e08347210 */ /* 0x080fe20007f3e0ff */
[C---:B------:R-:W-:Y:S01]  /*24b0*/  IMAD.SHL.U32 R123, R180.reuse, 0x20, RZ ;  /* 0x00000020b47b7824 */ /* 0x040fe200078e00ff */
[----:B------:R-:W-:Y:S01]  /*24c0*/  IADD3 R135, P2, R135, R3, RZ ;  /* 0x0000000387877210 */ /* 0x000fe20007f5e0ff */
[----:B------:R-:W-:Y:S01]  /*24d0*/  IMAD.SHL.U32 R125, R180, 0x40, RZ ;  /* 0x00000040b47d7824 */ /* 0x000fe200078e00ff */
[----:B------:R-:W-:Y:S01]  /*24e0*/  LEA.HI.X R131, R10, R19, R131, 0x1, P0 ;  /* 0x000000130a837211 */ /* 0x000fe200000f0c83 */
[----:B------:R-:W-:Y:S01]  /*24f0*/  IMAD.X R53, R9, 0x1, R0, P1 ;  /* 0x0000000109357824 */ /* 0x000fe200008e0600 */
[----:B------:R-:W-:Y:S01]  /*2500*/  IADD3 R14, P0, R6, R14, RZ ;  /* 0x0000000e060e7210 */ /* 0x000fe20007f1e0ff */
[----:B------:R-:W-:Y:S01]  /*2510*/  IMAD.SHL.U32 R134, R135, 0x2, RZ ;  /* 0x0000000287867824 */ /* 0x000fe200078e00ff */
[----:B------:R-:W-:Y:S01]  /*2520*/  IADD3 R97, P1, R192, 0x20, RZ ;  /* 0x00000020c0617810 */ /* 0x000fe20007f3e0ff */
[----:B------:R-:W-:Y:S01]  /*2530*/  IMAD.SHL.U32 R158, R156, 0x40, RZ ;  /* 0x000000409c9e7824 */ /* 0x000fe200078e00ff */
[----:B------:R-:W-:Y:S01]  /*2540*/  LEA.HI.X.SX32 R2, R3, R2, 0x1, P2 ;  /* 0x0000000203027211 */ /* 0x000fe200010f0eff */
[----:B------:R-:W-:Y:S01]  /*2550*/  IMAD R3, R61, 0xc0, RZ ;  /* 0x000000c03d037824 */ /* 0x000fe200078e02ff */
[----:B------:R-:W-:Y:S01]  /*2560*/  IADD3.X R15, R7, R0, RZ, P0, !PT ;  /* 0x00000000070f7210 */ /* 0x000fe200007fe4ff */
[----:B------:R-:W-:Y:S01]  /*2570*/  IMAD.X R98, RZ, RZ, R193, P1 ;  /* 0x000000ffff627224 */ /* 0x000fe200008e06c1 */
[----:B------:R-:W-:Y:S01]  /*2580*/  IADD3 R93, P0, R192, 0x40, RZ ;  /* 0x00000040c05d7810 */ /* 0x000fe20007f1e0ff */
[----:B------:R-:W-:Y:S01]  /*2590*/  IMAD.IADD R84, R179, 0x1, R3 ;  /* 0x00000001b3547824 */ /* 0x000fe200078e0203 */
[----:B------:R-:W-:Y:S01]  /*25a0*/  SHF.L.U64.HI R135, R135, 0x1, R2 ;  /* 0x0000000187877819 */ /* 0x000fe20000010202 */
[----:B------:R-:W-:Y:S01]  /*25b0*/  IMAD R3, R181, 0xc0, RZ ;  /* 0x000000c0b5037824 */ /* 0x000fe200078e02ff */
[-C--:B------:R-:W-:Y:S01]  /*25c0*/  IADD3 R132, P4, R8, R134.reuse, RZ ;  /* 0x0000008608847210 */ /* 0x080fe20007f9e0ff */
[----:B------:R-:W-:Y:S01]  /*25d0*/  IMAD R156, R156, 0x60, RZ ;  /* 0x000000609c9c7824 */ /* 0x000fe200078e02ff */
[----:B------:R-:W-:-:S02]  /*25e0*/  IADD3 R134, P2, R6, R134, RZ ;  /* 0x0000008606867210 */ /* 0x000fc40007f5e0ff */
[-C--:B------:R-:W-:Y:S01]  /*25f0*/  IADD3 R95, P1, R97, R192.reuse, RZ ;  /* 0x000000c0615f7210 */ /* 0x080fe20007f3e0ff */
[--C-:B------:R-:W-:Y:S01]  /*2600*/  IMAD.X R133, R9, 0x1, R135.reuse, P4 ;  /* 0x0000000109857824 */ /* 0x100fe200020e0687 */
[----:B------:R-:W-:Y:S01]  /*2610*/  IADD3.X R94, RZ, R193, RZ, P0, !PT ;  /* 0x000000c1ff5e7210 */ /* 0x000fe200007fe4ff */
[----:B------:R-:W-:Y:S01]  /*2620*/  IMAD.X R135, R7, 0x1, R135, P2 ;  /* 0x0000000107877824 */ /* 0x000fe200010e0687 */
[-C--:B------:R-:W-:Y:S01]  /*2630*/  IADD3 R91, P0, R93, R192.reuse, RZ ;  /* 0x000000c05d5b7210 */ /* 0x080fe20007f1e0ff */
[--C-:B------:R-:W-:Y:S01]  /*2640*/  IMAD.X R96, R98, 0x1, R193.reuse, P1 ;  /* 0x0000000162607824 */ /* 0x100fe200008e06c1 */
[C---:B------:R-:W-:Y:S02]  /*2650*/  IADD3 R157, R164.reuse, 0x20, RZ ;  /* 0x00000020a49d7810 */ /* 0x040fe40007ffe0ff */
[----:B------:R-:W-:Y:S01]  /*2660*/  IADD3 R155, R164, 0x40, RZ ;  /* 0x00000040a49b7810 */ /* 0x000fe20007ffe0ff */
[----:B------:R-:W-:Y:S01]  /*2670*/  IMAD.X R92, R94, 0x1, R193, P0 ;  /* 0x000000015e5c7824 */ /* 0x000fe200000e06c1 */
[-C--:B------:R-:W-:Y:S01]  /*2680*/  IADD3 R90, P2, R95, R192.reuse, RZ ;  /* 0x000000c05f5a7210 */ /* 0x080fe20007f5e0ff */
[C---:B------:R-:W-:Y:S01]  /*2690*/  IMAD.IADD R154, R164.reuse, 0x1, R157 ;  /* 0x00000001a49a7824 */ /* 0x040fe200078e029d */
[----:B------:R-:W-:Y:S01]  /*26a0*/  IADD3 R88, P1, R91, R192, RZ ;  /* 0x000000c05b587210 */ /* 0x000fe20007f3e0ff */
[----:B------:R-:W-:Y:S01]  /*26b0*/  IMAD.IADD R153, R164, 0x1, R155 ;  /* 0x00000001a4997824 */ /* 0x000fe200078e029b */
[----:B------:R-:W-:Y:S01]  /*26c0*/  IADD3 R107, P0, R104, 0x40, RZ ;  /* 0x00000040686b7810 */ /* 0x000fe20007f1e0ff */
[--C-:B------:R-:W-:Y:S01]  /*26d0*/  IMAD.X R89, R96, 0x1, R193.reuse, P2 ;  /* 0x0000000160597824 */ /* 0x100fe200010e06c1 */
[----:B------:R-:W-:Y:S01]  /*26e0*/  IADD3 R103, P4, R104, 0x20, RZ ;  /* 0x0000002068677810 */ /* 0x000fe20007f9e0ff */
[----:B------:R-:W-:Y:S01]  /*26f0*/  IMAD.X R87, R92, 0x1, R193, P1 ;  /* 0x000000015c577824 */ /* 0x000fe200008e06c1 */
[----:B------:R-:W-:Y:S01]  /*2700*/  SHF.L.U64.HI R0, R180, 0x5, R181 ;  /* 0x00000005b4007819 */ /* 0x000fe200000102b5 */
[----:B------:R-:W-:Y:S01]  /*2710*/  IMAD.X R110, RZ, RZ, R101, P0 ;  /* 0x000000ffff6e7224 */ /* 0x000fe200000e0665 */
[----:B------:R-:W-:Y:S01]  /*2720*/  IADD3.X R106, RZ, R101, RZ, P4, !PT ;  /* 0x00000065ff6a7210 */ /* 0x000fe200027fe4ff */
[----:B------:R-:W-:Y:S01]  /*2730*/  IMAD.IADD R151, R164, 0x1, R153 ;  /* 0x00000001a4977824 */ /* 0x000fe200078e0299 */
[----:B------:R-:W-:Y:S01]  /*2740*/  IADD3 R112, P2, R107, R104, RZ ;  /* 0x000000686b707210 */ /* 0x000fe20007f5e0ff */
[----:B------:R-:W-:Y:S01]  /*2750*/  IMAD.WIDE.U32 R180, R180, 0xc0, RZ ;  /* 0x000000c0b4b47825 */ /* 0x000fe200078e00ff */
[----:B------:R-:W-:-:S02]  /*2760*/  IADD3 R120, P1, R114, R103, RZ ;  /* 0x0000006772787210 */ /* 0x000fc40007f3e0ff */
[----:B------:R-:W-:Y:S01]  /*2770*/  IADD3 R108, P4, R103, R104, RZ ;  /* 0x00000068676c7210 */ /* 0x000fe20007f9e0ff */
[----:B------:R-:W-:Y:S01]  /*2780*/  IMAD.IADD R126, R181, 0x1, R3 ;  /* 0x00000001b57e7824 */ /* 0x000fe200078e0203 */
[----:B------:R-:W-:Y:S01]  /*2790*/  IADD3 R122, P0, R114, R107, RZ ;  /* 0x0000006b727a7210 */ /* 0x000fe20007f1e0ff */
[----:B------:R-:W-:Y:S01]  /*27a0*/  IMAD.X R109, R110, 0x1, R101, P2 ;  /* 0x000000016e6d7824 */ /* 0x000fe200010e0665 */
[----:B------:R-:W-:Y:S01]  /*27b0*/  IADD3 R152, R164, R154, RZ ;  /* 0x0000009aa4987210 */ /* 0x000fe20007ffe0ff */
[----:B------:R-:W-:Y:S01]  /*27c0*/  IMAD.X R113, R111, 0x1, R106, P1 ;  /* 0x000000016f717824 */ /* 0x000fe200008e066a */
[C---:B------:R-:W-:Y:S01]  /*27d0*/  SHF.L.U64.HI R121, R123.reuse, 0x1, R0 ;  /* 0x000000017b797819 */ /* 0x040fe20000010200 */
[----:B------:R-:W-:Y:S01]  /*27e0*/  IMAD.SHL.U32 R123, R123, 0x2, RZ ;  /* 0x000000027b7b7824 */ /* 0x000fe200078e00ff */
[----:B------:R-:W-:Y:S02]  /*27f0*/  SHF.L.U64.HI R124, R125, 0x1, R124 ;  /* 0x000000017d7c7819 */ /* 0x000fe4000001027c */
[----:B------:R-:W-:-:S02]  /*2800*/  MOV R9, R51 ;  /* 0x0000003300097202 */ /* 0x000fc40000000f00 */
[----:B------:R-:W-:Y:S02]  /*2810*/  SHF.L.U32 R125, R125, 0x1, RZ ;  /* 0x000000017d7d7819 */ /* 0x000fe400000006ff */
[----:B------:R-:W-:Y:S02]  /*2820*/  IADD3.X R105, R106, R101, RZ, P4, !PT ;  /* 0x000000656a697210 */ /* 0x000fe400027fe4ff */
[----:B------:R-:W-:Y:S02]  /*2830*/  IADD3.X R115, R111, R110, RZ, P0, !PT ;  /* 0x0000006e6f737210 */ /* 0x000fe400007fe4ff */
[----:B------:R-:W-:Y:S02]  /*2840*/  SHF.R.S32.HI R150, RZ, 0x1f, R164 ;  /* 0x0000001fff967819 */ /* 0x000fe400000114a4 */
[----:B------:R-:W-:Y:S02]  /*2850*/  SHF.R.S32.HI R147, RZ, 0x1f, R158 ;  /* 0x0000001fff937819 */ /* 0x000fe4000001149e */
[----:B------:R-:W-:-:S02]  /*2860*/  SHF.R.S32.HI R145, RZ, 0x1f, R156 ;  /* 0x0000001fff917819 */ /* 0x000fc4000001149c */
[----:B------:R-:W-:Y:S02]  /*2870*/  SHF.R.S32.HI R146, RZ, 0x1f, R157 ;  /* 0x0000001fff927819 */ /* 0x000fe4000001149d */
[----:B------:R-:W-:Y:S02]  /*2880*/  SHF.R.S32.HI R144, RZ, 0x1f, R155 ;  /* 0x0000001fff907819 */ /* 0x000fe4000001149b */
[----:B------:R-:W-:Y:S02]  /*2890*/  SHF.R.S32.HI R143, RZ, 0x1f, R154 ;  /* 0x0000001fff8f7819 */ /* 0x000fe4000001149a */
[----:B------:R-:W-:Y:S02]  /*28a0*/  SHF.R.S32.HI R142, RZ, 0x1f, R153 ;  /* 0x0000001fff8e7819 */ /* 0x000fe40000011499 */
[----:B------:R-:W-:Y:S02]  /*28b0*/  SHF.R.S32.HI R141, RZ, 0x1f, R152 ;  /* 0x0000001fff8d7819 */ /* 0x000fe40000011498 */
[----:B------:R-:W-:-:S02]  /*28c0*/  SHF.R.S32.HI R140, RZ, 0x1f, R151 ;  /* 0x0000001fff8c7819 */ /* 0x000fc40000011497 */
.L_x_889:
[----:B------:R-:W-:Y:S01]  /*28d0*/  IMAD.SHL.U32 R11, R9, 0x80, RZ ;  /* 0x00000080090b7824 */ /* 0x000fe200078e00ff */
[----:B------:R-:W-:Y:S01]  /*28e0*/  BSSY B0, `(.L_x_796) ;  /* 0x0000012000007945 */ /* 0x000fe20003800000 */
[----:B-----5:R-:W-:Y:S03]  /*28f0*/  IMAD.MOV.U32 R129, RZ, RZ, R127 ;  /* 0x000000ffff817224 */ /* 0x020fe600078e007f */
[----:B------:R-:W-:Y:S04]  /*2900*/  IADD3 R10, R11, -0x80, RZ ;  /* 0xffffff800b0a7810 */ /* 0x000fe80007ffe0ff */
[----:B------:R-:W-:Y:S01]  /*2910*/  IADD3 R0, R80, -R10, RZ ;  /* 0x8000000a50007210 */ /* 0x000fe20007ffe0ff */
[----:B------:R-:W-:Y:S05]  /*2920*/  IMAD.IADD R2, R65, 0x1, -R10 ;  /* 0x0000000141027824 */ /* 0x000fea00078e0a0a */
[C---:B------:R-:W-:Y:S04]  /*2930*/  ISETP.GE.AND P6, PT, R170.reuse, R2, PT ;  /* 0x00000002aa00720c */ /* 0x040fe80003fc6270 */
[----:B------:R-:W-:Y:S11]  /*2940*/  ISETP.GE.AND P6, PT, R170, R0, !P6 ;  /* 0x00000000aa00720c */ /* 0x000ff600077c6270 */
[----:B------:R-:W-:Y:S02]  /*2950*/  @!UPT UIADD3 URZ, URZ, URZ, URZ ;  /* 0x0000003f3f3ff290 */ /* 0x000fe4000fffe03f */
[----:B------:R-:W-:-:S05]  /*2960*/  @!P6 BRA `(.L_x_797) ;  /* 0x000000900000e947 */ /* 0x000fca0003800000 */
[----:B------:R-:W-:Y:S02]  /*2970*/  ISETP.NE.AND P0, PT, R163, RZ, PT ;  /* 0x000000ffa300720c */ /* 0x000fe40003f05270 */
[----:B------:R-:W-:Y:S11]  /*2980*/  ISETP.NE.AND P1, PT, R162, RZ, PT ;  /* 0x000000ffa200720c */ /* 0x000ff60003f25270 */
[----:B------:R-:W2:Y:S04]  /*2990*/  @P0 LD.E.128 R20, [R128.64] ;  /* 0x0000000480140980 */ /* 0x000ea8000c101d00 */
[----:B--2---:R1:W-:Y:S01]  /*29a0*/  @P0 ST.E.128 [R138.64], R20 ;  /* 0x000000148a000985 */ /* 0x0043e2000c101d04 */
[----:B------:R-:W-:Y:S03]  /*29b0*/  ISETP.NE.AND P0, PT, R160, RZ, PT ;  /* 0x000000ffa000720c */ /* 0x000fe60003f05270 */
[----:B------:R-:W2:Y:S04]  /*29c0*/  @P1 LD.E.128 R16, [R128.64+0x40] ;  /* 0x0000400480101980 */ /* 0x000ea8000c101d00 */
[----:B--2---:R1:W-:Y:S06]  /*29d0*/  @P1 ST.E.128 [R138.64+0x40], R16 ;  /* 0x000040108a001985 */ /* 0x0043ec000c101d04 */
[----:B------:R-:W2:Y:S04]  /*29e0*/  @P0 LD.E.128 R4, [R128.64+0x80] ;  /* 0x0000800480040980 */ /* 0x000ea8000c101d00 */
[----:B--2---:R1:W-:Y:S02]  /*29f0*/  @P0 ST.E.128 [R138.64+0x80], R4 ;  /* 0x000080048a000985 */ /* 0x0043e4000c101d04 */
.L_x_797:
[----:B------:R-:W-:Y:S05]  /*2a00*/  BSYNC B0 ;  /* 0x0000000000007941 */ /* 0x000fea0003800000 */
.L_x_796:
[C---:B------:R-:W-:Y:S01]  /*2a10*/  ISETP.GE.AND P4, PT, R82.reuse, R2, PT ;  /* 0x000000025200720c */ /* 0x040fe20003f86270 */
[----:B------:R-:W-:Y:S03]  /*2a20*/  BSSY B0, `(.L_x_798) ;  /* 0x0000011000007945 */ /* 0x000fe60003800000 */
[----:B------:R-:W-:Y:S11]  /*2a30*/  ISETP.GE.AND P4, PT, R82, R0, !P4 ;  /* 0x000000005200720c */ /* 0x000ff60006786270 */
[----:B------:R-:W-:Y:S02]  /*2a40*/  @!UPT UIADD3 URZ, URZ, URZ, URZ ;  /* 0x0000003f3f3ff290 */ /* 0x000fe4000fffe03f */
[----:B------:R-:W-:-:S05]  /*2a50*/  @!P4 BRA `(.L_x_799) ;  /* 0x000000d00000c947 */ /* 0x000fca0003800000 */
[----:B------:R-:W-:Y:S02]  /*2a60*/  ISETP.NE.AND P1, PT, R163, RZ, PT ;  /* 0x000000ffa300720c */ /* 0x000fe40003f25270 */
[----:B------:R-:W-:Y:S02]  /*2a70*/  IADD3 R26, P0, R128, R123, RZ ;  /* 0x0000007b801a7210 */ /* 0x000fe40007f1e0ff */
[----:B------:R-:W-:Y:S03]  /*2a80*/  LEA R24, P2, R190, R138, 0x1 ;  /* 0x0000008abe187211 */ /* 0x000fe600078408ff */
[----:B------:R-:W-:Y:S01]  /*2a90*/  IMAD.X R27, R129, 0x1, R121, P0 ;  /* 0x00000001811b7824 */ /* 0x000fe200000e0679 */
[----:B------:R-:W-:Y:S02]  /*2aa0*/  ISETP.NE.AND P0, PT, R162, RZ, PT ;  /* 0x000000ffa200720c */ /* 0x000fe40003f05270 */
[----:B------:R-:W-:Y:S03]  /*2ab0*/  LEA.HI.X R25, R190, R139, R191, 0x1, P2 ;  /* 0x0000008bbe197211 */ /* 0x000fe600010f0cbf */
[----:B-1----:R-:W2:Y:S04]  /*2ac0*/  @P1 LD.E.128 R20, [R26.64] ;  /* 0x000000041a141980 */ /* 0x002ea8000c101d00 */
[----:B--2---:R1:W-:Y:S01]  /*2ad0*/  @P1 ST.E.128 [R24.64], R20 ;  /* 0x0000001418001985 */ /* 0x0043e2000c101d04 */
[----:B------:R-:W-:Y:S03]  /*2ae0*/  ISETP.NE.AND P1, PT, R160, RZ, PT ;  /* 0x000000ffa000720c */ /* 0x000fe60003f25270 */
[----:B------:R-:W2:Y:S04]  /*2af0*/  @P0 LD.E.128 R16, [R26.64+0x40] ;  /* 0x000040041a100980 */ /* 0x000ea8000c101d00 */
[----:B--2---:R1:W-:Y:S06]  /*2b00*/  @P0 ST.E.128 [R24.64+0x40], R16 ;  /* 0x0000401018000985 */ /* 0x0043ec000c101d04 */
[----:B------:R-:W2:Y:S04]  /*2b10*/  @P1 LD.E.128 R4, [R26.64+0x80] ;  /* 0x000080041a041980 */ /* 0x000ea8000c101d00 */
[----:B--2---:R1:W-:Y:S02]  /*2b20*/  @P1 ST.E.128 [R24.64+0x80], R4 ;  /* 0x0000800418001985 */ /* 0x0043e4000c101d04 */
.L_x_799:
[----:B------:R-:W-:Y:S05]  /*2b30*/  BSYNC B0 ;  /* 0x0000000000007941 */ /* 0x000fea0003800000 */
.L_x_798:
[C---:B------:R-:W-:Y:S01]  /*2b40*/  ISETP.GE.AND P2, PT, R161.reuse, R2, PT ;  /* 0x00000002a100720c */ /* 0x040fe20003f46270 */
[----:B------:R-:W-:Y:S03]  /*2b50*/  BSSY B0, `(.L_x_800) ;  /* 0x0000011000007945 */ /* 0x000fe60003800000 */
[----:B------:R-:W-:Y:S11]  /*2b60*/  ISETP.GE.AND P2, PT, R161, R0, !P2 ;  /* 0x00000000a100720c */ /* 0x000ff60005746270 */
[----:B------:R-:W-:Y:S02]  /*2b70*/  @!UPT UIADD3 URZ, URZ, URZ, URZ ;  /* 0x0000003f3f3ff290 */ /* 0x000fe4000fffe03f */
[----:B------:R-:W-:-:S05]  /*2b80*/  @!P2 BRA `(.L_x_801) ;  /* 0x000000d00000a947 */ /* 0x000fca0003800000 */
[----:B------:R-:W-:Y:S02]  /*2b90*/  ISETP.NE.AND P1, PT, R163, RZ, PT ;  /* 0x000000ffa300720c */ /* 0x000fe40003f25270 */
[----:B------:R-:W-:Y:S02]  /*2ba0*/  IADD3 R26, P0, R128, R125, RZ ;  /* 0x0000007d801a7210 */ /* 0x000fe40007f1e0ff */
[----:B-1----:R-:W-:Y:S03]  /*2bb0*/  IADD3 R24, P5, R138, R85, RZ ;  /* 0x000000558a187210 */ /* 0x002fe60007fbe0ff */
[----:B------:R-:W-:Y:S01]  /*2bc0*/  IMAD.X R27, R129, 0x1, R124, P0 ;  /* 0x00000001811b7824 */ /* 0x000fe200000e067c */
[----:B------:R-:W-:Y:S01]  /*2bd0*/  ISETP.NE.AND P0, PT, R162, RZ, PT ;  /* 0x000000ffa200720c */ /* 0x000fe20003f05270 */
[----:B------:R-:W-:Y:S04]  /*2be0*/  IMAD.X R25, R139, 0x1, R86, P5 ;  /* 0x000000018b197824 */ /* 0x000fe800028e0656 */
[----:B------:R-:W2:Y:S04]  /*2bf0*/  @P1 LD.E.128 R20, [R26.64] ;  /* 0x000000041a141980 */ /* 0x000ea8000c101d00 */
[----:B--2---:R1:W-:Y:S01]  /*2c00*/  @P1 ST.E.128 [R24.64], R20 ;  /* 0x0000001418001985 */ /* 0x0043e2000c101d04 */
[----:B------:R-:W-:Y:S03]  /*2c10*/  ISETP.NE.AND P1, PT, R160, RZ, PT ;  /* 0x000000ffa000720c */ /* 0x000fe60003f25270 */
[----:B------:R-:W2:Y:S04]  /*2c20*/  @P0 LD.E.128 R16, [R26.64+0x40] ;  /* 0x000040041a100980 */ /* 0x000ea8000c101d00 */
[----:B--2---:R1:W-:Y:S06]  /*2c30*/  @P0 ST.E.128 [R24.64+0x40], R16 ;  /* 0x0000401018000985 */ /* 0x0043ec000c101d04 */
[----:B------:R-:W2:Y:S04]  /*2c40*/  @P1 LD.E.128 R4, [R26.64+0x80] ;  /* 0x000080041a041980 */ /* 0x000ea8000c101d00 */
[----:B--2---:R1:W-:Y:S02]  /*2c50*/  @P1 ST.E.128 [R24.64+0x80], R4 ;  /* 0x0000800418001985 */ /* 0x0043e4000c101d04 */
.L_x_801:
[----:B------:R-:W-:Y:S05]  /*2c60*/  BSYNC B0 ;  /* 0x0000000000007941 */ /* 0x000fea0003800000 */
.L_x_800:
[C---:B------:R-:W-:Y:S01]  /*2c70*/  ISETP.GE.AND P1, PT, R159.reuse, R2, PT ;  /* 0x000000029f00720c */ /* 0x040fe20003f26270 */
[----:B------:R-:W-:Y:S03]  /*2c80*/  BSSY B0, `(.L_x_802) ;  /* 0x0000011000007945 */ /* 0x000fe60003800000 */
[----:B------:R-:W-:Y:S11]  /*2c90*/  ISETP.GE.AND P1, PT, R159, R0, !P1 ;  /* 0x000000009f00720c */ /* 0x000ff60004f26270 */
[----:B------:R-:W-:Y:S02]  /*2ca0*/  @!UPT UIADD3 URZ, URZ, URZ, URZ ;  /* 0x0000003f3f3ff290 */ /* 0x000fe4000fffe03f */
[----:B------:R-:W-:-:S05]  /*2cb0*/  @!P1 BRA `(.L_x_803) ;  /* 0x000000d000009947 */ /* 0x000fca0003800000 */
[----:B------:R-:W-:Y:S02]  /*2cc0*/  ISETP.NE.AND P0, PT, R163, RZ, PT ;  /* 0x000000ffa300720c */ /* 0x000fe40003f05270 */
[----:B-1----:R-:W-:Y:S05]  /*2cd0*/  IADD3 R24, P5, R128, R180, RZ ;  /* 0x000000b480187210 */ /* 0x002fea0007fbe0ff */
[----:B------:R-:W-:Y:S01]  /*2ce0*/  IMAD.X R25, R129, 0x1, R126, P5 ;  /* 0x0000000181197824 */ /* 0x000fe200028e067e */
[----:B------:R-:W-:Y:S05]  /*2cf0*/  IADD3 R2, P5, R138, R178, RZ ;  /* 0x000000b28a027210 */ /* 0x000fea0007fbe0ff */
[----:B------:R-:W2:Y:S01]  /*2d00*/  @P0 LD.E.128 R20, [R24.64] ;  /* 0x0000000418140980 */ /* 0x000ea2000c101d00 */
[----:B------:R-:W-:Y:S01]  /*2d10*/  IMAD.X R3, R139, 0x1, R84, P5 ;  /* 0x000000018b037824 */ /* 0x000fe200028e0654 */
[----:B------:R-:W-:Y:S04]  /*2d20*/  ISETP.NE.AND P5, PT, R162, RZ, PT ;  /* 0x000000ffa200720c */ /* 0x000fe80003fa5270 */
[----:B--2---:R1:W-:Y:S01]  /*2d30*/  @P0 ST.E.128 [R2.64], R20 ;  /* 0x0000001402000985 */ /* 0x0043e2000c101d04 */
[----:B------:R-:W-:Y:S08]  /*2d40*/  ISETP.NE.AND P0, PT, R160, RZ, PT ;  /* 0x000000ffa000720c */ /* 0x000ff00003f05270 */
[----:B------:R-:W2:Y:S04]  /*2d50*/  @P5 LD.E.128 R16, [R24.64+0x40] ;  /* 0x0000400418105980 */ /* 0x000ea8000c101d00 */
[----:B--2---:R1:W-:Y:S04]  /*2d60*/  @P5 ST.E.128 [R2.64+0x40], R16 ;  /* 0x0000401002005985 */ /* 0x0043e8000c101d04 */
[----:B------:R-:W2:Y:S04]  /*2d70*/  @P0 LD.E.128 R4, [R24.64+0x80] ;  /* 0x0000800418040980 */ /* 0x000ea8000c101d00 */
[----:B--2---:R1:W-:Y:S02]  /*2d80*/  @P0 ST.E.128 [R2.64+0x80], R4 ;  /* 0x0000800402000985 */ /* 0x0043e4000c101d04 */
.L_x_803:
[----:B------:R-:W-:Y:S05]  /*2d90*/  BSYNC B0 ;  /* 0x0000000000007941 */ /* 0x000fea0003800000 */
.L_x_802:
[----:B-1----:R-:W2:Y:S01]  /*2da0*/  LD.E R17, [R118.64+0xd0] ;  /* 0x0000d00476117980 */ /* 0x002ea2000c101900 */
[----:B------:R-:W-:Y:S03]  /*2db0*/  BSSY B3, `(.L_x_804) ;  /* 0x0000781000037945 */ /* 0x000fe60003800000 */
[----:B------:R-:W3:Y:S01]  /*2dc0*/  LD.E R127, [R118.64+0x130] ;  /* 0x00013004767f7980 */ /* 0x000ee2000c101900 */
[----:B--2---:R-:W-:Y:S01]  /*2dd0*/  ISETP.NE.AND P5, PT, R17, RZ, PT ;  /* 0x000000ff1100720c */ /* 0x004fe20003fa5270 */
[----:B---3--:R-:W-:Y:S05]  /*2de0*/  IMAD.U32 R127, R127, -0x80, RZ ;  /* 0xffffff807f7f7824 */ /* 0x008fea00078e00ff */
[C---:B------:R-:W-:Y:S04]  /*2df0*/  LEA R128, P0, R127.reuse, R128, 0x1 ;  /* 0x000000807f807211 */ /* 0x040fe800078008ff */
[----:B------:R-:W-:Y:S03]  /*2e00*/  LEA.HI.X.SX32 R127, R127, R129, 0x1, P0 ;  /* 0x000000817f7f7211 */ /* 0x000fe600000f0eff */
[----:B------:R-:W-:-:S05]  /*2e10*/  @!P5 BRA `(.L_x_805) ;  /* 0x000072400000d947 */ /* 0x000fca0003800000 */
[----:B------:R-:W2:Y:S04]  /*2e20*/  LD.E.U8 R0, [R118.64+0x1b3] ;  /* 0x0001b30476007980 */ /* 0x000ea8000c101100 */
[----:B------:R1:W5:Y:S01]  /*2e30*/  LD.E R129, [R118.64+0xc0] ;  /* 0x0000c00476817980 */ /* 0x000362000c101900 */
[----:B--2---:R-:W-:Y:S11]  /*2e40*/  ISETP.NE.AND P0, PT, R0, RZ, PT ;  /* 0x000000ff0000720c */ /* 0x004ff60003f05270 */
[----:B------:R-:W-:Y:S02]  /*2e50*/  @!UPT UIADD3 URZ, URZ, URZ, URZ ;  /* 0x0000003f3f3ff290 */ /* 0x000fe4000fffe03f */
[----:B------:R-:W-:-:S05]  /*2e60*/  @!P0 BRA `(.L_x_806) ;  /* 0x000029b000008947 */ /* 0x000fca0003800000 */
[----:B-1----:R-:W-:Y:S01]  /*2e70*/  BSSY B1, `(.L_x_807) ;  /* 0x0000099000017945 */ /* 0x002fe20003800000 */
[----:B------:R-:W-:-:S05]  /*2e80*/  @!P6 BRA `(.L_x_808) ;  /* 0x000009700000e947 */ /* 0x000fca0003800000 */
[----:B-----5:R-:W-:Y:S01]  /*2e90*/  ISETP.GE.AND P0, PT, R12, R129, PT ;  /* 0x000000810c00720c */ /* 0x020fe20003f06270 */
[----:B------:R-:W-:Y:S01]  /*2ea0*/  @!UPT UIADD3 URZ, URZ, URZ, URZ ;  /* 0x0000003f3f3ff290 */ /* 0x000fe2000fffe03f */
[----:B------:R-:W-:Y:S11]  /*2eb0*/  BSSY B0, `(.L_x_809) ;  /* 0x0000030000007945 */ /* 0x000ff60003800000 */
[----:B------:R-:W-:-:S05]  /*2ec0*/  @P0 BRA `(.L_x_810) ;  /* 0x000002e000000947 */ /* 0x000fca0003800000 */
[----:B------:R-:W-:Y:S01]  /*2ed0*/  ISETP.GE.AND P0, PT, R12, R17, PT ;  /* 0x000000110c00720c */ /* 0x000fe20003f06270 */
[----:B------:R-:W2:Y:S11]  /*2ee0*/  LD.E.128 R20, [R130.64] ;  /* 0x0000000482147980 */ /* 0x000eb6000c101d00 */
[----:B------:R-:W-:Y:S01]  /*2ef0*/  @!UPT UIADD3 URZ, URZ, URZ, URZ ;  /* 0x0000003f3f3ff290 */ /* 0x000fe2000fffe03f */
[----:B------:R-:W3:Y:S06]  /*2f00*/  @!P0 LD.E.64 R6, [R14.64] ;  /* 0x000000040e068980 */ /* 0x000eec000c101b00 */
[----:B------:R-:W4:Y:S01]  /*2f10*/  @!P0 LD.E.64 R26, [R52.64] ;  /* 0x00000004341a8980 */ /* 0x000f22000c101b00 */
[C---:B--2---:R-:W-:Y:S01]  /*2f20*/  @!P0 LOP3.LUT R19, R20.reuse, 0xffff0000, RZ, 0xc0, !PT ;  /* 0xffff000014138812 */ /* 0x044fe200078ec0ff */
[----:B------:R-:W-:Y:S01]  /*2f30*/  @!P0 IMAD.U32 R25, R20, 0x10000, RZ ;  /* 0x0001000014198824 */ /* 0x000fe200078e00ff */
[----:B------:R-:W-:Y:S02]  /*2f40*/  @!P0 LOP3.LUT R16, R22, 0xffff0000, RZ, 0xc0, !PT ;  /* 0xffff000016108812 */ /* 0x000fe400078ec0ff */
[----:B------:R-:W-:Y:S02]  /*2f50*/  @!P0 SHF.L.U32 R28, R23, 0x10, RZ ;  /* 0x00000010171c8819 */ /* 0x000fe400000006ff */
[C---:B---3--:R-:W-:Y:S02]  /*2f60*/  @!P0 SHF.L.U32 R8, R6.reuse, 0x10, RZ ;  /* 0x0000001006088819 */ /* 0x048fe400000006ff */
[----:B------:R-:W-:Y:S02]  /*2f70*/  @!P0 LOP3.LUT R6, R6, 0xffff0000, RZ, 0xc0, !PT ;  /* 0xffff000006068812 */ /* 0x000fe400078ec0ff */
[----:B------:R-:W-:Y:S01]  /*2f80*/  @!P0 SHF.L.U32 R5, R7, 0x10, RZ ;  /* 0x0000001007058819 */ /* 0x000fe200000006ff */
[----:B------:R-:W-:Y:S01]  /*2f90*/  @!P0 FMUL.FTZ R0, R19, R8 ;  /* 0x0000000813008220 */ /* 0x000fe20000410000 */
[C---:B----4-:R-:W-:Y:S01]  /*2fa0*/  @!P0 LOP3.LUT R24, R26.reuse, 0xffff0000, RZ, 0xc0, !PT ;  /* 0xffff00001a188812 */ /* 0x050fe200078ec0ff */
[----:B------:R-:W-:Y:S01]  /*2fb0*/  @!P0 IMAD.U32 R18, R26, 0x10000, RZ ;  /* 0x000100001a128824 */ /* 0x000fe200078e00ff */
[----:B------:R-:W-:Y:S01]  /*2fc0*/  @!P0 LOP3.LUT R7, R7, 0xffff0000, RZ, 0xc0, !PT ;  /* 0xffff000007078812 */ /* 0x000fe200078ec0ff */
[----:B------:R-:W-:Y:S01]  /*2fd0*/  @!P0 FMUL.FTZ R3, R16, R5 ;  /* 0x0000000510038220 */ /* 0x000fe20000410000 */
[----:B------:R-:W-:Y:S01]  /*2fe0*/  @!P0 SHF.L.U32 R26, R27, 0x10, RZ ;  /* 0x000000101b1a8819 */ /* 0x000fe200000006ff */
[----:B------:R-:W-:Y:S01]  /*2ff0*/  @!P0 FMUL.FTZ R29, R19, R18 ;  /* 0x00000012131d8220 */ /* 0x000fe20000410000 */
[----:B------:R-:W-:Y:S01]  /*3000*/  @!P0 LOP3.LUT R19, R21, 0xffff0000, RZ, 0xc0, !PT ;  /* 0xffff000015138812 */ /* 0x000fe200078ec0ff */
[----:B------:R-:W-:Y:S01]  /*3010*/  @!P0 FFMA.FTZ R0, R18, R25, R0 ;  /* 0x0000001912008223 */ /* 0x000fe20000010000 */
[----:B------:R-:W-:Y:S01]  /*3020*/  @!P0 LOP3.LUT R27, R27, 0xffff0000, RZ, 0xc0, !PT ;  /* 0xffff00001b1b8812 */ /* 0x000fe200078ec0ff */
[----:B------:R-:W-:Y:S01]  /*3030*/  @!P0 FFMA.FTZ R29, R25, R8, -R29 ;  /* 0x00000008191d8223 */ /* 0x000fe2000001081d */
[----:B------:R-:W-:Y:S01]  /*3040*/  @!P0 SHF.L.U32 R25, R21, 0x10, RZ ;  /* 0x0000001015198819 */ /* 0x000fe200000006ff */
[----:B------:R-:W-:Y:S01]  /*3050*/  @!P0 FMUL.FTZ R2, R19, R6 ;  /* 0x0000000613028220 */ /* 0x000fe20000410000 */
[----:B------:R-:W-:Y:S01]  /*3060*/  @!P0 LOP3.LUT R8, R23, 0xffff0000, RZ, 0xc0, !PT ;  /* 0xffff000017088812 */ /* 0x000fe200078ec0ff */
[----:B------:R-:W-:Y:S01]  /*3070*/  @!P0 IMAD.U32 R18, R22, 0x10000, RZ ;  /* 0x0001000016128824 */ /* 0x000fe200078e00ff */
[----:B------:R-:W-:Y:S01]  /*3080*/  @!P0 F2FP.BF16.PACK_AB R29, R0, R29 ;  /* 0x0000001d001d823e */ /* 0x000fe200000010ff */
[----:B------:R-:W-:Y:S02]  /*3090*/  @!P0 FMUL.FTZ R31, R19, R24 ;  /* 0x00000018131f8220 */ /* 0x000fe40000410000 */
[----:B------:R-:W-:Y:S01]  /*30a0*/  @!P0 FMUL.FTZ R30, R16, R26 ;  /* 0x0000001a101e8220 */ /* 0x000fe20000410000 */
[----:B------:R-:W-:Y:S01]  /*30b0*/  @!P0 MOV R20, R29 ;  /* 0x0000001d00148202 */ /* 0x000fe20000000f00 */
[C---:B------:R-:W-:Y:S02]  /*30c0*/  @!P0 FMUL.FTZ R32, R8.reuse, R27 ;  /* 0x0000001b08208220 */ /* 0x040fe40000410000 */
[----:B------:R-:W-:Y:S02]  /*30d0*/  @!P0 FMUL.FTZ R4, R8, R7 ;  /* 0x0000000708048220 */ /* 0x000fe40000410000 */
[----:B------:R-:W-:Y:S02]  /*30e0*/  @!P0 FFMA.FTZ R2, R24, R25, R2 ;  /* 0x0000001918028223 */ /* 0x000fe40000010002 */
[----:B------:R-:W-:Y:S02]  /*30f0*/  @!P0 FFMA.FTZ R3, R26, R18, R3 ;  /* 0x000000121a038223 */ /* 0x000fe40000010003 */
[----:B------:R-:W-:Y:S02]  /*3100*/  @!P0 FFMA.FTZ R31, R25, R6, -R31 ;  /* 0x00000006191f8223 */ /* 0x000fe4000001081f */
[----:B------:R-:W-:Y:S02]  /*3110*/  @!P0 FFMA.FTZ R30, R18, R5, -R30 ;  /* 0x00000005121e8223 */ /* 0x000fe4000001081e */
[----:B------:R-:W-:Y:S01]  /*3120*/  @!P0 FFMA.FTZ R32, R28, R7, -R32 ;  /* 0x000000071c208223 */ /* 0x000fe20000010820 */
[----:B------:R-:W-:Y:S01]  /*3130*/  @!P0 F2FP.BF16.PACK_AB R34, R2, R31 ;  /* 0x0000001f0222823e */ /* 0x000fe200000010ff */
[----:B------:R-:W-:Y:S01]  /*3140*/  @!P0 FFMA.FTZ R4, R27, R28, R4 ;  /* 0x0000001c1b048223 */ /* 0x000fe20000010004 */
[----:B------:R-:W-:Y:S03]  /*3150*/  @!P0 F2FP.BF16.PACK_AB R30, R3, R30 ;  /* 0x0000001e031e823e */ /* 0x000fe600000010ff */
[----:B------:R-:W-:Y:S01]  /*3160*/  @!P0 IMAD.MOV.U32 R21, RZ, RZ, R34 ;  /* 0x000000ffff158224 */ /* 0x000fe200078e0022 */
[----:B------:R-:W-:Y:S02]  /*3170*/  @!P0 F2FP.BF16.PACK_AB R31, R4, R32 ;  /* 0x00000020041f823e */ /* 0x000fe400000010ff */
[----:B------:R-:W-:Y:S02]  /*3180*/  @!P0 MOV R22, R30 ;  /* 0x0000001e00168202 */ /* 0x000fe40000000f00 */
[----:B------:R-:W-:Y:S05]  /*3190*/  @!P0 MOV R23, R31 ;  /* 0x0000001f00178202 */ /* 0x000fea0000000f00 */
[----:B------:R1:W-:Y:S02]  /*31a0*/  ST.E.128 [R136.64], R20 ;  /* 0x0000001488007985 */ /* 0x0003e4000c101d04 */
.L_x_810:
[----:B------:R-:W-:Y:S05]  /*31b0*/  BSYNC B0 ;  /* 0x0000000000007941 */ /* 0x000fea0003800000 */
.L_x_809:
[----:B------:R-:W-:Y:S01]  /*31c0*/  ISETP.GE.AND P0, PT, R117, R129, PT ;  /* 0x000000817500720c */ /* 0x000fe20003f06270 */
[----:B------:R-:W-:Y:S01]  /*31d0*/  @!UPT UIADD3 URZ, URZ, URZ, URZ ;  /* 0x0000003f3f3ff290 */ /* 0x000fe2000fffe03f */
[----:B------:R-:W-:Y:S11]  /*31e0*/  BSSY B0, `(.L_x_811) ;  /* 0x0000030000007945 */ /* 0x000ff60003800000 */
[----:B------:R-:W-:-:S05]  /*31f0*/  @P0 BRA `(.L_x_812) ;  /* 0x000002e000000947 */ /* 0x000fca0003800000 */
[----:B------:R-:W-:Y:S01]  /*3200*/  ISETP.GE.AND P0, PT, R117, R17, PT ;  /* 0x000000117500720c */ /* 0x000fe20003f06270 */
[----:B-1----:R-:W2:Y:S11]  /*3210*/  LD.E.128 R20, [R130.64+0x40] ;  /* 0x0000400482147980 */ /* 0x002eb6000c101d00 */
[----:B------:R-:W-:Y:S01]  /*3220*/  @!UPT UIADD3 URZ, URZ, URZ, URZ ;  /* 0x0000003f3f3ff290 */ /* 0x000fe2000fffe03f */
[----:B------:R-:W3:Y:S06]  /*3230*/  @!P0 LD.E.64 R6, [R14.64+0x20] ;  /* 0x000020040e068980 */ /* 0x000eec000c101b00 */
[----:B------:R-:W4:Y:S01]  /*3240*/  @!P0 LD.E.64 R26, [R52.64+0x20] ;  /* 0x00002004341a8980 */ /* 0x000f22000c101b00 */
        /* <DEDUP_REMOVED lines=40> */
[----:B------:R1:W-:Y:S02]  /*34d0*/  ST.E.128 [R136.64+0x40], R20 ;  /* 0x0000401488007985 */ /* 0x0003e4000c101d04 */
.L_x_812:
[----:B------:R-:W-:Y:S05]  /*34e0*/  BSYNC B0 ;  /* 0x0000000000007941 */ /* 0x000fea0003800000 */
.L_x_811:
[----:B------:R-:W-:Y:S11]  /*34f0*/  ISETP.GE.AND P0, PT, R116, R129, PT ;  /* 0x000000817400720c */ /* 0x000ff60003f06270 */
[----:B------:R-:W-:Y:S02]  /*3500*/  @!UPT UIADD3 URZ, URZ, URZ, URZ ;  /* 0x0000003f3f3ff290 */ /* 0x000fe4000fffe03f */
        /* <DEDUP_REMOVED lines=47> */
.L_x_808:
[----:B------:R-:W-:Y:S05]  /*3800*/  BSYNC B1 ;  /* 0x0000000000017941 */ /* 0x000fea0003800000 */
.L_x_807:
[----:B------:R-:W-:Y:S01]  /*3810*/  BSSY B1, `(.L_x_813) ;  /* 0x00000a7000017945 */ /* 0x000fe20003800000 */
[----:B------:R-:W-:-:S05]  /*3820*/  @!P4 BRA `(.L_x_814) ;  /* 0x00000a500000c947 */ /* 0x000fca0003800000 */
[----:B-----5:R-:W-:Y:S01]  /*3830*/  ISETP.GE.AND P0, PT, R12, R129, PT ;  /* 0x000000810c00720c */ /* 0x020fe20003f06270 */
[C---:B------:R-:W-:Y:S01]  /*3840*/  IMAD.SHL.U32 R5, R164.reuse, 0x2, RZ ;  /* 0x00000002a4057824 */ /* 0x040fe200078e00ff */
[----:B------:R-:W-:Y:S01]  /*3850*/  SHF.L.U64.HI R3, R164, 0x1, R150 ;  /* 0x00000001a4037819 */ /* 0x000fe20000010296 */
[----:B------:R-:W-:Y:S03]  /*3860*/  BSSY B0, `(.L_x_815) ;  /* 0x0000037000007945 */ /* 0x000fe60003800000 */
[-C--:B------:R-:W-:Y:S02]  /*3870*/  IADD3 R18, P5, R14, R5.reuse, RZ ;  /* 0x000000050e127210 */ /* 0x080fe40007fbe0ff */
[----:B------:R-:W-:Y:S03]  /*3880*/  IADD3 R32, P4, R52, R5, RZ ;  /* 0x0000000534207210 */ /* 0x000fe60007f9e0ff */
[--C-:B------:R-:W-:Y:S02]  /*3890*/  IMAD.X R19, R15, 0x1, R3.reuse, P5 ;  /* 0x000000010f137824 */ /* 0x100fe400028e0603 */
[----:B------:R-:W-:Y:S01]  /*38a0*/  IMAD.X R33, R53, 0x1, R3, P4 ;  /* 0x0000000135217824 */ /* 0x000fe200020e0603 */
[----:B------:R-:W-:-:S05]  /*38b0*/  @P0 BRA `(.L_x_816) ;  /* 0x0000031000000947 */ /* 0x000fca0003800000 */
[----:B------:R-:W-:Y:S02]  /*38c0*/  ISETP.GE.AND P0, PT, R12, R17, PT ;  /* 0x000000110c00720c */ /* 0x000fe40003f06270 */
[C---:B------:R-:W-:Y:S04]  /*38d0*/  LEA R34, P4, R104.reuse, R130, 0x1 ;  /* 0x0000008268227211 */ /* 0x040fe800078808ff */
[----:B------:R-:W-:Y:S02]  /*38e0*/  LEA.HI.X R35, R104, R131, R101, 0x1, P4 ;  /* 0x0000008368237211 */ /* 0x000fe400020f0c65 */
[C---:B------:R-:W-:Y:S03]  /*38f0*/  LEA R40, P4, R192.reuse, R136, 0x1 ;  /* 0x00000088c0287211 */ /* 0x040fe600078808ff */
[----:B-1----:R-:W2:Y:S01]  /*3900*/  LD.E.128 R20, [R34.64] ;  /* 0x0000000422147980 */ /* 0x002ea2000c101d00 */
[----:B------:R-:W-:Y:S07]  /*3910*/  LEA.HI.X R41, R192, R137, R193, 0x1, P4 ;  /* 0x00000089c0297211 */ /* 0x000fee00020f0cc1 */
[----:B------:R-:W3:Y:S06]  /*3920*/  @!P0 LD.E.64 R28, [R32.64] ;  /* 0x00000004201c8980 */ /* 0x000eec000c101b00 */
[----:B------:R-:W4:Y:S01]  /*3930*/  @!P0 LD.E.64 R6, [R18.64] ;  /* 0x0000000412068980 */ /* 0x000f22000c101b00 */
[----:B--2---:R-:W-:Y:S01]  /*3940*/  @!P0 IMAD.U32 R30, R23, 0x10000, RZ ;  /* 0x00010000171e8824 */ /* 0x004fe200078e00ff */
[C---:B------:R-:W-:Y:S02]  /*3950*/  @!P0 LOP3.LUT R25, R20.reuse, 0xffff0000, RZ, 0xc0, !PT ;  /* 0xffff000014198812 */ /* 0x040fe400078ec0ff */
[----:B------:R-:W-:Y:S02]  /*3960*/  @!P0 SHF.L.U32 R27, R20, 0x10, RZ ;  /* 0x00000010141b8819 */ /* 0x000fe400000006ff */
[----:B------:R-:W-:Y:S02]  /*3970*/  @!P0 LOP3.LUT R16, R22, 0xffff0000, RZ, 0xc0, !PT ;  /* 0xffff000016108812 */ /* 0x000fe400078ec0ff */
[C---:B---3--:R-:W-:Y:S02]  /*3980*/  @!P0 SHF.L.U32 R24, R28.reuse, 0x10, RZ ;  /* 0x000000101c188819 */ /* 0x048fe400000006ff */
[----:B------:R-:W-:Y:S01]  /*3990*/  @!P0 LOP3.LUT R26, R28, 0xffff0000, RZ, 0xc0, !PT ;  /* 0xffff00001c1a8812 */ /* 0x000fe200078ec0ff */
[C---:B------:R-:W-:Y:S01]  /*39a0*/  @!P0 IMAD.U32 R28, R29.reuse, 0x10000, RZ ;  /* 0x000100001d1c8824 */ /* 0x040fe200078e00ff */
[----:B------:R-:W-:Y:S01]  /*39b0*/  @!P0 LOP3.LUT R29, R29, 0xffff0000, RZ, 0xc0, !PT ;  /* 0xffff00001d1d8812 */ /* 0x000fe200078ec0ff */
[----:B------:R-:W-:Y:S02]  /*39c0*/  @!P0 FMUL.FTZ R31, R25, R24 ;  /* 0x00000018191f8220 */ /* 0x000fe40000410000 */
[C---:B----4-:R-:W-:Y:S01]  /*39d0*/  @!P0 IMAD.U32 R8, R6.reuse, 0x10000, RZ ;  /* 0x0001000006088824 */ /* 0x050fe200078e00ff */
[----:B------:R-:W-:Y:S01]  /*39e0*/  @!P0 LOP3.LUT R6, R6, 0xffff0000, RZ, 0xc0, !PT ;  /* 0xffff000006068812 */ /* 0x000fe200078ec0ff */
[C---:B------:R-:W-:Y:S01]  /*39f0*/  @!P0 IMAD.U32 R5, R7.reuse, 0x10000, RZ ;  /* 0x0001000007058824 */ /* 0x040fe200078e00ff */
[----:B------:R-:W-:Y:S01]  /*3a00*/  @!P0 LOP3.LUT R7, R7, 0xffff0000, RZ, 0xc0, !PT ;  /* 0xffff000007078812 */ /* 0x000fe200078ec0ff */
[-C--:B------:R-:W-:Y:S01]  /*3a10*/  @!P0 FMUL.FTZ R0, R25, R8.reuse ;  /* 0x0000000819008220 */ /* 0x080fe20000410000 */
[----:B------:R-:W-:Y:S01]  /*3a20*/  @!P0 LOP3.LUT R25, R21, 0xffff0000, RZ, 0xc0, !PT ;  /* 0xffff000015198812 */ /* 0x000fe200078ec0ff */
[----:B------:R-:W-:Y:S01]  /*3a30*/  @!P0 FFMA.FTZ R31, R27, R8, -R31 ;  /* 0x000000081b1f8223 */ /* 0x000fe2000001081f */
[----:B------:R-:W-:Y:S01]  /*3a40*/  @!P0 LOP3.LUT R8, R23, 0xffff0000, RZ, 0xc0, !PT ;  /* 0xffff000017088812 */ /* 0x000fe200078ec0ff */
[----:B------:R-:W-:Y:S01]  /*3a50*/  @!P0 FFMA.FTZ R0, R24, R27, R0 ;  /* 0x0000001b18008223 */ /* 0x000fe20000010000 */
[----:B------:R-:W-:Y:S01]  /*3a60*/  @!P0 SHF.L.U32 R24, R22, 0x10, RZ ;  /* 0x0000001016188819 */ /* 0x000fe200000006ff */
[----:B------:R-:W-:Y:S02]  /*3a70*/  @!P0 IMAD.U32 R27, R21, 0x10000, RZ ;  /* 0x00010000151b8824 */ /* 0x000fe400078e00ff */
[C---:B------:R-:W-:Y:S01]  /*3a80*/  @!P0 FMUL.FTZ R2, R25.reuse, R6 ;  /* 0x0000000619028220 */ /* 0x040fe20000410000 */
[----:B------:R-:W-:Y:S01]  /*3a90*/  @!P0 F2FP.BF16.PACK_AB R31, R0, R31 ;  /* 0x0000001f001f823e */ /* 0x000fe200000010ff */
[C---:B------:R-:W-:Y:S02]  /*3aa0*/  @!P0 FMUL.FTZ R3, R16.reuse, R5 ;  /* 0x0000000510038220 */ /* 0x040fe40000410000 */
[----:B------:R-:W-:Y:S01]  /*3ab0*/  @!P0 FMUL.FTZ R35, R25, R26 ;  /* 0x0000001a19238220 */ /* 0x000fe20000410000 */
[----:B------:R-:W-:Y:S01]  /*3ac0*/  @!P0 MOV R20, R31 ;  /* 0x0000001f00148202 */ /* 0x000fe20000000f00 */
[----:B------:R-:W-:Y:S02]  /*3ad0*/  @!P0 FMUL.FTZ R34, R16, R28 ;  /* 0x0000001c10228220 */ /* 0x000fe40000410000 */
        /* <DEDUP_REMOVED lines=15> */
.L_x_816:
[----:B------:R-:W-:Y:S05]  /*3bd0*/  BSYNC B0 ;  /* 0x0000000000007941 */ /* 0x000fea0003800000 */
.L_x_815:
[----:B------:R-:W-:Y:S01]  /*3be0*/  ISETP.GE.AND P0, PT, R117, R129, PT ;  /* 0x000000817500720c */ /* 0x000fe20003f06270 */
[----:B------:R-:W-:Y:S01]  /*3bf0*/  @!UPT UIADD3 URZ, URZ, URZ, URZ ;  /* 0x0000003f3f3ff290 */ /* 0x000fe2000fffe03f */
[----:B------:R-:W-:Y:S11]  /*3c00*/  BSSY B0, `(.L_x_817) ;  /* 0x0000033000007945 */ /* 0x000ff60003800000 */
[----:B------:R-:W-:-:S05]  /*3c10*/  @P0 BRA `(.L_x_818) ;  /* 0x0000031000000947 */ /* 0x000fca0003800000 */
[----:B------:R-:W-:Y:S02]  /*3c20*/  ISETP.GE.AND P0, PT, R117, R17, PT ;  /* 0x000000117500720c */ /* 0x000fe40003f06270 */
[C---:B------:R-:W-:Y:S04]  /*3c30*/  LEA R34, P4, R103.reuse, R130, 0x1 ;  /* 0x0000008267227211 */ /* 0x040fe800078808ff */
[----:B------:R-:W-:Y:S02]  /*3c40*/  LEA.HI.X R35, R103, R131, R106, 0x1, P4 ;  /* 0x0000008367237211 */ /* 0x000fe400020f0c6a */
[C---:B-1----:R-:W-:Y:S03]  /*3c50*/  LEA R40, P4, R97.reuse, R136, 0x1 ;  /* 0x0000008861287211 */ /* 0x042fe600078808ff */
[----:B------:R-:W2:Y:S01]  /*3c60*/  LD.E.128 R20, [R34.64] ;  /* 0x0000000422147980 */ /* 0x000ea2000c101d00 */
[----:B------:R-:W-:Y:S07]  /*3c70*/  LEA.HI.X R41, R97, R137, R98, 0x1, P4 ;  /* 0x0000008961297211 */ /* 0x000fee00020f0c62 */
[----:B------:R-:W3:Y:S06]  /*3c80*/  @!P0 LD.E.64 R28, [R32.64+0x20] ;  /* 0x00002004201c8980 */ /* 0x000eec000c101b00 */
[----:B------:R-:W4:Y:S01]  /*3c90*/  @!P0 LD.E.64 R6, [R18.64+0x20] ;  /* 0x0000200412068980 */ /* 0x000f22000c101b00 */
        /* <DEDUP_REMOVED lines=41> */
.L_x_818:
[----:B------:R-:W-:Y:S05]  /*3f30*/  BSYNC B0 ;  /* 0x0000000000007941 */ /* 0x000fea0003800000 */
.L_x_817:
[----:B------:R-:W-:Y:S11]  /*3f40*/  ISETP.GE.AND P0, PT, R116, R129, PT ;  /* 0x000000817400720c */ /* 0x000ff60003f06270 */
[----:B------:R-:W-:Y:S02]  /*3f50*/  @!UPT UIADD3 URZ, URZ, URZ, URZ ;  /* 0x0000003f3f3ff290 */ /* 0x000fe4000fffe03f */
        /* <DEDUP_REMOVED lines=8> */
[----:B------:R1:W4:Y:S01]  /*3fe0*/  @!P0 LD.E.64 R6, [R18.64+0x40] ;  /* 0x0000400412068980 */ /* 0x000322000c101b00 */
[----:B--2---:R-:W-:Y:S01]  /*3ff0*/  @!P0 IMAD.U32 R30, R23, 0x10000, RZ ;  /* 0x00010000171e8824 */ /* 0x004fe200078e00ff */
[C---:B------:R-:W-:Y:S02]  /*4000*/  @!P0 LOP3.LUT R25, R20.reuse, 0xffff0000, RZ, 0xc0, !PT ;  /* 0xffff000014198812 */ /* 0x040fe400078ec0ff */
[----:B------:R-:W-:Y:S02]  /*4010*/  @!P0 SHF.L.U32 R27, R20, 0x10, RZ ;  /* 0x00000010141b8819 */ /* 0x000fe400000006ff */
[----:B-1----:R-:W-:Y:S02]  /*4020*/  @!P0 LOP3.LUT R19, R21, 0xffff0000, RZ, 0xc0, !PT ;  /* 0xffff000015138812 */ /* 0x002fe400078ec0ff */
[----:B------:R-:W-:Y:S01]  /*4030*/  @!P0 LOP3.LUT R16, R22, 0xffff0000, RZ, 0xc0, !PT ;  /* 0xffff000016108812 */ /* 0x000fe200078ec0ff */
[C---:B---3--:R-:W-:Y:S01]  /*4040*/  @!P0 IMAD.U32 R28, R33.reuse, 0x10000, RZ ;  /* 0x00010000211c8824 */ /* 0x048fe200078e00ff */
[C---:B------:R-:W-:Y:S02]  /*4050*/  @!P0 SHF.L.U32 R24, R32.reuse, 0x10, RZ ;  /* 0x0000001020188819 */ /* 0x040fe400000006ff */
[----:B------:R-:W-:Y:S01]  /*4060*/  @!P0 LOP3.LUT R26, R32, 0xffff0000, RZ, 0xc0, !PT ;  /* 0xffff0000201a8812 */ /* 0x000fe200078ec0ff */
[----:B------:R-:W-:Y:S01]  /*4070*/  @!P0 FMUL.FTZ R34, R16, R28 ;  /* 0x0000001c10228220 */ /* 0x000fe20000410000 */
[----:B------:R-:W-:Y:S01]  /*4080*/  @!P0 LOP3.LUT R29, R33, 0xffff0000, RZ, 0xc0, !PT ;  /* 0xffff0000211d8812 */ /* 0x000fe200078ec0ff */
[C---:B----4-:R-:W-:Y:S01]  /*4090*/  @!P0 IMAD.U32 R8, R6.reuse, 0x10000, RZ ;  /* 0x0001000006088824 */ /* 0x050fe200078e00ff */
[----:B------:R-:W-:Y:S01]  /*40a0*/  @!P0 LOP3.LUT R6, R6, 0xffff0000, RZ, 0xc0, !PT ;  /* 0xffff000006068812 */ /* 0x000fe200078ec0ff */
[C---:B------:R-:W-:Y:S02]  /*40b0*/  @!P0 FMUL.FTZ R31, R25.reuse, R24 ;  /* 0x00000018191f8220 */ /* 0x040fe40000410000 */
[-C--:B------:R-:W-:Y:S02]  /*40c0*/  @!P0 FMUL.FTZ R0, R25, R8.reuse ;  /* 0x0000000819008220 */ /* 0x080fe40000410000 */
[C---:B------:R-:W-:Y:S01]  /*40d0*/  @!P0 IMAD.U32 R5, R7.reuse, 0x10000, RZ ;  /* 0x0001000007058824 */ /* 0x040fe200078e00ff */
        /* <DEDUP_REMOVED lines=26> */
.L_x_814:
[----:B------:R-:W-:Y:S05]  /*4280*/  BSYNC B1 ;  /* 0x0000000000017941 */ /* 0x000fea0003800000 */
.L_x_813:
        /* <DEDUP_REMOVED lines=14> */
[C---:B-1----:R-:W-:Y:S03]  /*4370*/  LEA R40, P2, R99.reuse, R136, 0x1 ;  /* 0x0000008863287211 */ /* 0x042fe600078408ff */
[----:B------:R-:W2:Y:S01]  /*4380*/  LD.E.128 R20, [R34.64] ;  /* 0x0000000422147980 */ /* 0x000ea2000c101d00 */
        /* <DEDUP_REMOVED lines=44> */
.L_x_822:
[----:B------:R-:W-:Y:S05]  /*4650*/  BSYNC B0 ;  /* 0x0000000000007941 */ /* 0x000fea0003800000 */
.L_x_821:
        /* <DEDUP_REMOVED lines=53> */
.L_x_824:
[----:B------:R-:W-:Y:S05]  /*49b0*/  BSYNC B0 ;  /* 0x0000000000007941 */ /* 0x000fea0003800000 */
.L_x_823:
        /* <DEDUP_REMOVED lines=52> */
.L_x_820:
[----:B------:R-:W-:Y:S05]  /*4d00*/  BSYNC B1 ;  /* 0x0000000000017941 */ /* 0x000fea0003800000 */
.L_x_819:
        /* <DEDUP_REMOVED lines=11> */
[----:B------:R-:W-:Y:S01]  /*4dc0*/  IMAD R31, R183, 0xc0, RZ ;  /* 0x000000c0b71f7824 */ /* 0x000fe200078e02ff */
[----:B------:R-:W-:Y:S01]  /*4dd0*/  ISETP.GE.AND P0, PT, R12, R17, PT ;  /* 0x000000110c00720c */ /* 0x000fe20003f06270 */
[----:B------:R-:W-:Y:S04]  /*4de0*/  IMAD.WIDE.U32 R34, R182, 0xc0, R130 ;  /* 0x000000c0b6227825 */ /* 0x000fe800078e0082 */
[----:B-1----:R-:W-:Y:S01]  /*4df0*/  IMAD.WIDE.U32 R40, R62, 0xc0, R136 ;  /* 0x000000c03e287825 */ /* 0x002fe200078e0088 */
[----:B------:R-:W-:Y:S03]  /*4e00*/  IADD3 R35, R35, R31, RZ ;  /* 0x0000001f23237210 */ /* 0x000fe60007ffe0ff */
[----:B------:R-:W-:Y:S02]  /*4e10*/  IMAD R37, R63, 0xc0, RZ ;  /* 0x000000c03f257824 */ /* 0x000fe400078e02ff */
[----:B------:R-:W2:Y:S03]  /*4e20*/  LD.E.128 R20, [R34.64] ;  /* 0x0000000422147980 */ /* 0x000ea6000c101d00 */
[----:B------:R-:W-:Y:S05]  /*4e30*/  IADD3 R41, R41, R37, RZ ;  /* 0x0000002529297210 */ /* 0x000fea0007ffe0ff */
[----:B------:R-:W3:Y:S06]  /*4e40*/  @!P0 LD.E.64 R6, [R24.64] ;  /* 0x0000000418068980 */ /* 0x000eec000c101b00 */
[----:B------:R-:W4:Y:S01]  /*4e50*/  @!P0 LD.E.64 R28, [R32.64] ;  /* 0x00000004201c8980 */ /* 0x000f22000c101b00 */
[C---:B--2---:R-:W-:Y:S02]  /*4e60*/  @!P0 LOP3.LUT R19, R20.reuse, 0xffff0000, RZ, 0xc0, !PT ;  /* 0xffff000014138812 */ /* 0x044fe400078ec0ff */
[----:B------:R-:W-:Y:S02]  /*4e70*/  @!P0 SHF.L.U32 R27, R20, 0x10, RZ ;  /* 0x00000010141b8819 */ /* 0x000fe400000006ff */
[----:B------:R-:W-:Y:S02]  /*4e80*/  @!P0 LOP3.LUT R16, R22, 0xffff0000, RZ, 0xc0, !PT ;  /* 0xffff000016108812 */ /* 0x000fe400078ec0ff */
[----:B------:R-:W-:Y:S02]  /*4e90*/  @!P0 SHF.L.U32 R30, R23, 0x10, RZ ;  /* 0x00000010171e8819 */ /* 0x000fe400000006ff */
[C---:B---3--:R-:W-:Y:S02]  /*4ea0*/  @!P0 SHF.L.U32 R8, R6.reuse, 0x10, RZ ;  /* 0x0000001006088819 */ /* 0x048fe400000006ff */
[----:B------:R-:W-:Y:S02]  /*4eb0*/  @!P0 LOP3.LUT R6, R6, 0xffff0000, RZ, 0xc0, !PT ;  /* 0xffff000006068812 */ /* 0x000fe400078ec0ff */
[----:B------:R-:W-:Y:S01]  /*4ec0*/  @!P0 SHF.L.U32 R5, R7, 0x10, RZ ;  /* 0x0000001007058819 */ /* 0x000fe200000006ff */
[----:B------:R-:W-:Y:S01]  /*4ed0*/  @!P0 FMUL.FTZ R0, R19, R8 ;  /* 0x0000000813008220 */ /* 0x000fe20000410000 */
[----:B------:R-:W-:Y:S01]  /*4ee0*/  @!P0 LOP3.LUT R7, R7, 0xffff0000, RZ, 0xc0, !PT ;  /* 0xffff000007078812 */ /* 0x000fe200078ec0ff */
[C---:B----4-:R-:W-:Y:S01]  /*4ef0*/  @!P0 IMAD.U32 R18, R28.reuse, 0x10000, RZ ;  /* 0x000100001c128824 */ /* 0x050fe200078e00ff */
[----:B------:R-:W-:Y:S01]  /*4f00*/  @!P0 LOP3.LUT R26, R28, 0xffff0000, RZ, 0xc0, !PT ;  /* 0xffff00001c1a8812 */ /* 0x000fe200078ec0ff */
[----:B------:R-:W-:Y:S01]  /*4f10*/  @!P0 FMUL.FTZ R3, R16, R5 ;  /* 0x0000000510038220 */ /* 0x000fe20000410000 */
[----:B------:R-:W-:Y:S01]  /*4f20*/  @!P0 SHF.L.U32 R28, R29, 0x10, RZ ;  /* 0x000000101d1c8819 */ /* 0x000fe200000006ff */
[----:B------:R-:W-:Y:S01]  /*4f30*/  @!P0 FMUL.FTZ R31, R19, R18 ;  /* 0x00000012131f8220 */ /* 0x000fe20000410000 */
[----:B------:R-:W-:Y:S01]  /*4f40*/  @!P0 LOP3.LUT R19, R21, 0xffff0000, RZ, 0xc0, !PT ;  /* 0xffff000015138812 */ /* 0x000fe200078ec0ff */
[----:B------:R-:W-:Y:S01]  /*4f50*/  @!P0 FFMA.FTZ R0, R18, R27, R0 ;  /* 0x0000001b12008223 */ /* 0x000fe20000010000 */
[----:B------:R-:W-:Y:S01]  /*4f60*/  @!P0 SHF.L.U32 R18, R22, 0x10, RZ ;  /* 0x0000001016128819 */ /* 0x000fe200000006ff */
[----:B------:R-:W-:Y:S01]  /*4f70*/  @!P0 FFMA.FTZ R31, R27, R8, -R31 ;  /* 0x000000081b1f8223 */ /* 0x000fe2000001081f */
[----:B------:R-:W-:Y:S01]  /*4f80*/  @!P0 LOP3.LUT R8, R23, 0xffff0000, RZ, 0xc0, !PT ;  /* 0xffff000017088812 */ /* 0x000fe200078ec0ff */
[----:B------:R-:W-:Y:S01]  /*4f90*/  @!P0 IMAD.U32 R27, R21, 0x10000, RZ ;  /* 0x00010000151b8824 */ /* 0x000fe200078e00ff */
[----:B------:R-:W-:Y:S01]  /*4fa0*/  @!P0 LOP3.LUT R29, R29, 0xffff0000, RZ, 0xc0, !PT ;  /* 0xffff00001d1d8812 */ /* 0x000fe200078ec0ff */
[C---:B------:R-:W-:Y:S01]  /*4fb0*/  @!P0 FMUL.FTZ R2, R19.reuse, R6 ;  /* 0x0000000613028220 */ /* 0x040fe20000410000 */
[----:B------:R-:W-:Y:S01]  /*4fc0*/  @!P0 F2FP.BF16.PACK_AB R31, R0, R31 ;  /* 0x0000001f001f823e */ /* 0x000fe200000010ff */
[----:B------:R-:W-:Y:S02]  /*4fd0*/  @!P0 FMUL.FTZ R35, R19, R26 ;  /* 0x0000001a13238220 */ /* 0x000fe40000410000 */
        /* <DEDUP_REMOVED lines=10> */
[----:B------:R-:W-:Y:S01]  /*5080*/  @!P0 F2FP.BF16.PACK_AB R34, R3, R34 ;  /* 0x000000220322823e */ /* 0x000fe200000010ff */
[----:B------:R-:W-:Y:S01]  /*5090*/  @!P0 IMAD.MOV.U32 R20, RZ, RZ, R31 ;  /* 0x000000ffff148224 */ /* 0x000fe200078e001f */
[----:B------:R-:W-:Y:S02]  /*50a0*/  @!P0 MOV R21, R38 ;  /* 0x0000002600158202 */ /* 0x000fe40000000f00 */
[----:B------:R-:W-:Y:S02]  /*50b0*/  @!P0 F2FP.BF16.PACK_AB R35, R4, R36 ;  /* 0x000000240423823e */ /* 0x000fe400000010ff */
[----:B------:R-:W-:Y:S02]  /*50c0*/  @!P0 MOV R22, R34 ;  /* 0x0000002200168202 */ /* 0x000fe40000000f00 */
[----:B------:R-:W-:Y:S05]  /*50d0*/  @!P0 MOV R23, R35 ;  /* 0x0000002300178202 */ /* 0x000fea0000000f00 */
[----:B------:R1:W-:Y:S02]  /*50e0*/  ST.E.128 [R40.64], R20 ;  /* 0x0000001428007985 */ /* 0x0003e4000c101d04 */
.L_x_828:
[----:B------:R-:W-:Y:S05]  /*50f0*/  BSYNC B0 ;  /* 0x0000000000007941 */ /* 0x000fea0003800000 */
.L_x_827:
        /* <DEDUP_REMOVED lines=53> */
.L_x_830:
[----:B------:R-:W-:Y:S05]  /*5450*/  BSYNC B0 ;  /* 0x0000000000007941 */ /* 0x000fea0003800000 */
.L_x_829:
[----:B------:R-:W-:Y:S11]  /*5460*/  ISETP.GE.AND P0, PT, R116, R129, PT ;  /* 0x000000817400720c */ /* 0x000ff60003f06270 */
[----:B------:R-:W-:Y:S02]  /*5470*/  @!UPT UIADD3 URZ, URZ, URZ, URZ ;  /* 0x0000003f3f3ff290 */ /* 0x000fe4000fffe03f */
[----:B------:R-:W-:-:S05]  /*5480*/  @P0 BRA `(.L_x_826) ;  /* 0x0000031000000947 */ /* 0x000fca0003800000 */
[----:B------:R-:W-:Y:S02]  /*5490*/  ISETP.GE.AND P0, PT, R116, R17, PT ;  /* 0x000000117400720c */ /* 0x000fe40003f06270 */
[C---:B------:R-:W-:Y:S04]  /*54a0*/  LEA R34, P1, R122.reuse, R130, 0x1 ;  /* 0x000000827a227211 */ /* 0x040fe800078208ff */
[----:B------:R-:W-:Y:S02]  /*54b0*/  LEA.HI.X R35, R122, R131, R115, 0x1, P1 ;  /* 0x000000837a237211 */ /* 0x000fe400008f0c73 */
[C---:B------:R-:W-:Y:S03]  /*54c0*/  LEA R38, P1, R88.reuse, R136, 0x1 ;  /* 0x0000008858267211 */ /* 0x040fe600078208ff */
[----:B------:R-:W2:Y:S01]  /*54d0*/  LD.E.128 R16, [R34.64] ;  /* 0x0000000422107980 */ /* 0x000ea2000c101d00 */
[----:B------:R-:W-:Y:S07]  /*54e0*/  LEA.HI.X R39, R88, R137, R87, 0x1, P1 ;  /* 0x0000008958277211 */ /* 0x000fee00008f0c57 */
[----:B------:R-:W3:Y:S06]  /*54f0*/  @!P0 LD.E.64 R32, [R32.64+0x40] ;  /* 0x0000400420208980 */ /* 0x000eec000c101b00 */
[----:B------:R-:W4:Y:S01]  /*5500*/  @!P0 LD.E.64 R6, [R24.64+0x40] ;  /* 0x0000400418068980 */ /* 0x000f22000c101b00 */
[----:B--2---:R-:W-:Y:S01]  /*5510*/  @!P0 IMAD.U32 R28, R19, 0x10000, RZ ;  /* 0x00010000131c8824 */ /* 0x004fe200078e00ff */
[C---:B-1----:R-:W-:Y:S02]  /*5520*/  @!P0 LOP3.LUT R21, R16.reuse, 0xffff0000, RZ, 0xc0, !PT ;  /* 0xffff000010158812 */ /* 0x042fe400078ec0ff */
[----:B------:R-:W-:Y:S02]  /*5530*/  @!P0 SHF.L.U32 R23, R16, 0x10, RZ ;  /* 0x0000001010178819 */ /* 0x000fe400000006ff */
        /* <DEDUP_REMOVED lines=9> */
[-C--:B------:R-:W-:Y:S01]  /*55d0*/  @!P0 FMUL.FTZ R0, R21, R8.reuse ;  /* 0x0000000815008220 */ /* 0x080fe20000410000 */
[----:B------:R-:W-:Y:S01]  /*55e0*/  @!P0 LOP3.LUT R21, R17, 0xffff0000, RZ, 0xc0, !PT ;  /* 0xffff000011158812 */ /* 0x000fe200078ec0ff */
        /* <DEDUP_REMOVED lines=27> */
.L_x_826:
[----:B------:R-:W-:Y:S05]  /*57a0*/  BSYNC B1 ;  /* 0x0000000000017941 */ /* 0x000fea0003800000 */
.L_x_825:
[----:B------:R-:W2:Y:S02]  /*57b0*/  LD.E R3, [R118.64+0xd0] ;  /* 0x0000d00476037980 */ /* 0x000ea4000c101900 */
[----:B--2---:R-:W-:Y:S05]  /*57c0*/  IMAD.U32 R3, R3, -0x40, RZ ;  /* 0xffffffc003037824 */ /* 0x004fea00078e00ff */
[C---:B------:R-:W-:Y:S02]  /*57d0*/  LEA R14, P1, R3.reuse, R14, 0x1 ;  /* 0x0000000e030e7211 */ /* 0x040fe400078208ff */
[C---:B------:R-:W-:Y:S02]  /*57e0*/  LEA R52, P0, R3.reuse, R52, 0x1 ;  /* 0x0000003403347211 */ /* 0x040fe400078008ff */
[C---:B------:R-:W-:Y:S02]  /*57f0*/  LEA.HI.X.SX32 R15, R3.reuse, R15, 0x1, P1 ;  /* 0x0000000f030f7211 */ /* 0x040fe400008f0eff */
[----:B------:R-:W-:Y:S01]  /*5800*/  LEA.HI.X.SX32 R53, R3, R53, 0x1, P0 ;  /* 0x0000003503357211 */ /* 0x000fe200000f0eff */
[----:B------:R-:W-:-:S05]  /*5810*/  BRA `(.L_x_831) ;  /* 0x00004da000007947 */ /* 0x000fca0003800000 */
.L_x_806:
[----:B-1----:R-:W-:Y:S01]  /*5820*/  BSSY B2, `(.L_x_832) ;  /* 0x000010e000027945 */ /* 0x002fe20003800000 */
[----:B------:R-:W-:-:S05]  /*5830*/  @!P6 BRA `(.L_x_833) ;  /* 0x000010c00000e947 */ /* 0x000fca0003800000 */
[----:B-----5:R-:W-:Y:S01]  /*5840*/  ISETP.GE.AND P0, PT, R12, R129, PT ;  /* 0x000000810c00720c */ /* 0x020fe20003f06270 */
[----:B------:R-:W-:Y:S01]  /*5850*/  @!UPT UIADD3 URZ, URZ, URZ, URZ ;  /* 0x0000003f3f3ff290 */ /* 0x000fe2000fffe03f */
[----:B------:R-:W-:Y:S11]  /*5860*/  BSSY B1, `(.L_x_834) ;  /* 0x0000057000017945 */ /* 0x000ff60003800000 */
[----:B------:R-:W-:-:S05]  /*5870*/  @P0 BRA `(.L_x_835) ;  /* 0x0000055000000947 */ /* 0x000fca0003800000 */
[----:B------:R1:W5:Y:S01]  /*5880*/  LD.E.128 R44, [R130.64] ;  /* 0x00000004822c7980 */ /* 0x000362000c101d00 */
[----:B------:R-:W-:Y:S01]  /*5890*/  ISETP.GE.AND P0, PT, R12, R17, PT ;  /* 0x000000110c00720c */ /* 0x000fe20003f06270 */
[----:B------:R-:W-:Y:S01]  /*58a0*/  @!UPT UIADD3 URZ, URZ, URZ, URZ ;  /* 0x0000003f3f3ff290 */ /* 0x000fe2000fffe03f */
[----:B------:R-:W-:Y:S11]  /*58b0*/  BSSY B0, `(.L_x_836) ;  /* 0x0000050000007945 */ /* 0x000ff60003800000 */
[----:B------:R-:W-:-:S05]  /*58c0*/  @P0 BRA `(.L_x_837) ;  /* 0x000004e000000947 */ /* 0x000fca0003800000 */
[----:B------:R-:W-:Y:S01]  /*58d0*/  LEA.HI R201, R17, R17, RZ, 0x1 ;  /* 0x0000001111c97211 */ /* 0x000fe200078f08ff */
[----:B------:R-:W-:Y:S01]  /*58e0*/  IMAD.MOV.U32 R185, RZ, RZ, RZ ;  /* 0x000000ffffb97224 */ /* 0x000fe200078e00ff */
[C---:B-----5:R-:W-:Y:S01]  /*58f0*/  LOP3.LUT R37, R44.reuse, 0xffff0000, RZ, 0xc0, !PT ;  /* 0xffff00002c257812 */ /* 0x060fe200078ec0ff */
[----:B------:R-:W-:Y:S01]  /*5900*/  IMAD.U32 R35, R44, 0x10000, RZ ;  /* 0x000100002c237824 */ /* 0x000fe200078e00ff */
[----:B------:R-:W-:Y:S01]  /*5910*/  SHF.R.S32.HI R201, RZ, 0x1, R201 ;  /* 0x00000001ffc97819 */ /* 0x000fe200000114c9 */
[----:B------:R-:W-:Y:S01]  /*5920*/  IMAD.U32 R42, R46, 0x10000, RZ ;  /* 0x000100002e2a7824 */ /* 0x000fe200078e00ff */
[C---:B------:R-:W-:Y:S02]  /*5930*/  SHF.L.U32 R38, R45.reuse, 0x10, RZ ;  /* 0x000000102d267819 */ /* 0x040fe400000006ff */
[-C--:B------:R-:W-:Y:S02]  /*5940*/  ISETP.GE.AND P5, PT, R12, R201.reuse, PT ;  /* 0x000000c90c00720c */ /* 0x080fe40003fa6270 */
[----:B------:R-:W-:Y:S02]  /*5950*/  MOV R189, R201 ;  /* 0x000000c900bd7202 */ /* 0x000fe40000000f00 */
[----:B------:R-:W-:Y:S02]  /*5960*/  LOP3.LUT R41, R45, 0xffff0000, RZ, 0xc0, !PT ;  /* 0xffff00002d297812 */ /* 0x000fe400078ec0ff */
[----:B------:R-:W-:Y:S02]  /*5970*/  LOP3.LUT R45, R46, 0xffff0000, RZ, 0xc0, !PT ;  /* 0xffff00002e2d7812 */ /* 0x000fe400078ec0ff */
[C---:B------:R-:W-:Y:S02]  /*5980*/  SHF.L.U32 R46, R47.reuse, 0x10, RZ ;  /* 0x000000102f2e7819 */ /* 0x040fe400000006ff */
[----:B------:R-:W-:Y:S03]  /*5990*/  LOP3.LUT R49, R47, 0xffff0000, RZ, 0xc0, !PT ;  /* 0xffff00002f317812 */ /* 0x000fe600078ec0ff */
[--C-:B------:R-:W-:Y:S02]  /*59a0*/  @P5 IMAD.MOV R185, RZ, RZ, -R201.reuse ;  /* 0x000000ffffb95224 */ /* 0x100fe400078e0ac9 */
[----:B------:R-:W-:Y:S03]  /*59b0*/  @P5 IMAD.MOV R189, RZ, RZ, -R201 ;  /* 0x000000ffffbd5224 */ /* 0x000fe600078e0ac9 */
[C---:B------:R-:W-:Y:S04]  /*59c0*/  LEA R186, P0, R185.reuse, R132, 0x1 ;  /* 0x00000084b9ba7211 */ /* 0x040fe800078008ff */
[----:B------:R-:W-:Y:S02]  /*59d0*/  LEA.HI.X.SX32 R187, R185, R133, 0x1, P0 ;  /* 0x00000085b9bb7211 */ /* 0x000fe400000f0eff */
[C---:B------:R-:W-:Y:S04]  /*59e0*/  LEA R18, P0, R189.reuse, R130, 0x1 ;  /* 0x00000082bd127211 */ /* 0x040fe800078008ff */
[----:B------:R-:W-:Y:S01]  /*59f0*/  LEA.HI.X.SX32 R19, R189, R131, 0x1, P0 ;  /* 0x00000083bd137211 */ /* 0x000fe200000f0eff */
[----:B------:R-:W-:Y:S01]  /*5a00*/  IMAD.MOV.U32 R189, RZ, RZ, RZ ;  /* 0x000000ffffbd7224 */ /* 0x000fe200078e00ff */
[----:B------:R-:W-:Y:S01]  /*5a10*/  @P5 IADD3 R189, -R201, RZ, RZ ;  /* 0x000000ffc9bd5210 */ /* 0x000fe20007ffe1ff */
[----:B------:R-:W2:Y:S03]  /*5a20*/  LD.E.128 R184, [R186.64] ;  /* 0x00000004bab87980 */ /* 0x000ea6000c101d00 */
[C---:B------:R-:W-:Y:S04]  /*5a30*/  LEA R54, P0, R189.reuse, R134, 0x1 ;  /* 0x00000086bd367211 */ /* 0x040fe800078008ff */
[----:B------:R-:W-:Y:S01]  /*5a40*/  LEA.HI.X.SX32 R55, R189, R135, 0x1, P0 ;  /* 0x00000087bd377211 */ /* 0x000fe200000f0eff */
[----:B------:R3:W4:Y:S08]  /*5a50*/  LD.E.128 R20, [R18.64] ;  /* 0x0000000412147980 */ /* 0x000730000c101d00 */
[----:B------:R-:W4:Y:S01]  /*5a60*/  LD.E.128 R56, [R54.64] ;  /* 0x0000000436387980 */ /* 0x000f22000c101d00 */
[C---:B--2---:R-:W-:Y:S01]  /*5a70*/  IMAD.U32 R32, R184.reuse, 0x10000, RZ ;  /* 0x00010000b8207824 */ /* 0x044fe200078e00ff */
[----:B------:R-:W-:Y:S01]  /*5a80*/  LOP3.LUT R28, R184, 0xffff0000, RZ, 0xc0, !PT ;  /* 0xffff0000b81c7812 */ /* 0x000fe200078ec0ff */
[----:B------:R-:W-:Y:S01]  /*5a90*/  IMAD.U32 R24, R186, 0x10000, RZ ;  /* 0x00010000ba187824 */ /* 0x000fe200078e00ff */
[C---:B------:R-:W-:Y:S01]  /*5aa0*/  SHF.L.U32 R26, R185.reuse, 0x10, RZ ;  /* 0x00000010b91a7819 */ /* 0x040fe200000006ff */
[----:B------:R-:W-:Y:S01]  /*5ab0*/  @!P5 FADD.FTZ R32, -R32, -RZ ;  /* 0x800000ff2020d221 */ /* 0x000fe20000010100 */
[----:B------:R-:W-:Y:S01]  /*5ac0*/  LOP3.LUT R25, R185, 0xffff0000, RZ, 0xc0, !PT ;  /* 0xffff0000b9197812 */ /* 0x000fe200078ec0ff */
[----:B------:R-:W-:Y:S01]  /*5ad0*/  @!P5 FADD.FTZ R28, -R28, -RZ ;  /* 0x800000ff1c1cd221 */ /* 0x000fe20000010100 */
[----:B---3--:R-:W-:Y:S01]  /*5ae0*/  LOP3.LUT R19, R186, 0xffff0000, RZ, 0xc0, !PT ;  /* 0xffff0000ba137812 */ /* 0x008fe200078ec0ff */
[C---:B----4-:R-:W-:Y:S01]  /*5af0*/  IMAD.U32 R33, R20.reuse, 0x10000, RZ ;  /* 0x0001000014217824 */ /* 0x050fe200078e00ff */
[----:B------:R-:W-:Y:S01]  /*5b00*/  LOP3.LUT R31, R20, 0xffff0000, RZ, 0xc0, !PT ;  /* 0xffff0000141f7812 */ /* 0x000fe200078ec0ff */
[----:B------:R-:W-:Y:S01]  /*5b10*/  @!P5 FADD.FTZ R26, -R26, -RZ ;  /* 0x800000ff1a1ad221 */ /* 0x000fe20000010100 */
[----:B------:R-:W-:Y:S01]  /*5b20*/  SHF.L.U32 R29, R21, 0x10, RZ ;  /* 0x00000010151d7819 */ /* 0x000fe200000006ff */
[----:B------:R-:W-:Y:S01]  /*5b30*/  FMUL.FTZ R0, R33, R32 ;  /* 0x0000002021007220 */ /* 0x000fe20000410000 */
[----:B------:R-:W-:Y:S01]  /*5b40*/  LOP3.LUT R30, R21, 0xffff0000, RZ, 0xc0, !PT ;  /* 0xffff0000151e7812 */ /* 0x000fe200078ec0ff */
[----:B------:R-:W-:Y:S01]  /*5b50*/  @!P5 FADD.FTZ R25, -R25, -RZ ;  /* 0x800000ff1919d221 */ /* 0x000fe20000010100 */
[----:B------:R-:W-:Y:S01]  /*5b60*/  SHF.L.U32 R18, R187, 0x10, RZ ;  /* 0x00000010bb127819 */ /* 0x000fe200000006ff */
[C---:B------:R-:W-:Y:S01]  /*5b70*/  IMAD.U32 R34, R56.reuse, 0x10000, RZ ;  /* 0x0001000038227824 */ /* 0x040fe200078e00ff */
[----:B------:R-:W-:Y:S01]  /*5b80*/  LOP3.LUT R36, R56, 0xffff0000, RZ, 0xc0, !PT ;  /* 0xffff000038247812 */ /* 0x000fe200078ec0ff */
[----:B------:R-:W-:Y:S01]  /*5b90*/  FMUL.FTZ R2, R31, R28 ;  /* 0x0000001c1f027220 */ /* 0x000fe20000410000 */
[----:B------:R-:W-:Y:S01]  /*5ba0*/  SHF.L.U32 R39, R57, 0x10, RZ ;  /* 0x0000001039277819 */ /* 0x000fe200000006ff */
[C---:B------:R-:W-:Y:S01]  /*5bb0*/  IMAD.U32 R27, R22.reuse, 0x10000, RZ ;  /* 0x00010000161b7824 */ /* 0x040fe200078e00ff */
[----:B------:R-:W-:Y:S01]  /*5bc0*/  LOP3.LUT R16, R187, 0xffff0000, RZ, 0xc0, !PT ;  /* 0xffff0000bb107812 */ /* 0x000fe200078ec0ff */
[----:B------:R-:W-:Y:S01]  /*5bd0*/  FMUL.FTZ R3, R29, R26 ;  /* 0x0000001a1d037220 */ /* 0x000fe20000410000 */
[----:B------:R-:W-:Y:S01]  /*5be0*/  LOP3.LUT R20, R22, 0xffff0000, RZ, 0xc0, !PT ;  /* 0xffff000016147812 */ /* 0x000fe200078ec0ff */
[----:B------:R-:W-:Y:S01]  /*5bf0*/  @!P5 FADD.FTZ R24, -R24, -RZ ;  /* 0x800000ff1818d221 */ /* 0x000fe20000010100 */
[----:B------:R-:W-:Y:S01]  /*5c00*/  LOP3.LUT R40, R57, 0xffff0000, RZ, 0xc0, !PT ;  /* 0xffff000039287812 */ /* 0x000fe200078ec0ff */
[----:B------:R-:W-:Y:S01]  /*5c10*/  FFMA.FTZ R0, R35, R34, R0 ;  /* 0x0000002223007223 */ /* 0x000fe20000010000 */
[C---:B------:R-:W-:Y:S01]  /*5c20*/  SHF.L.U32 R21, R23.reuse, 0x10, RZ ;  /* 0x0000001017157819 */ /* 0x040fe200000006ff */
[----:B------:R-:W-:Y:S01]  /*5c30*/  FMUL.FTZ R4, R30, R25 ;  /* 0x000000191e047220 */ /* 0x000fe20000410000 */
[----:B------:R-:W-:Y:S01]  /*5c40*/  LOP3.LUT R23, R23, 0xffff0000, RZ, 0xc0, !PT ;  /* 0xffff000017177812 */ /* 0x000fe200078ec0ff */
[----:B------:R-:W-:Y:S01]  /*5c50*/  @!P5 FADD.FTZ R19, -R19, -RZ ;  /* 0x800000ff1313d221 */ /* 0x000fe20000010100 */
[----:B------:R-:W-:Y:S01]  /*5c60*/  LOP3.LUT R44, R58, 0xffff0000, RZ, 0xc0, !PT ;  /* 0xffff00003a2c7812 */ /* 0x000fe200078ec0ff */
[----:B------:R-:W-:Y:S01]  /*5c70*/  FFMA.FTZ R2, R37, R36, R2 ;  /* 0x0000002425027223 */ /* 0x000fe20000010002 */
[C---:B------:R-:W-:Y:S01]  /*5c80*/  SHF.L.U32 R47, R59.reuse, 0x10, RZ ;  /* 0x000000103b2f7819 */ /* 0x040fe200000006ff */
[----:B------:R-:W-:Y:S01]  /*5c90*/  @!P5 FADD.FTZ R18, -R18, -RZ ;  /* 0x800000ff1212d221 */ /* 0x000fe20000010100 */
[----:B------:R-:W-:Y:S01]  /*5ca0*/  LOP3.LUT R48, R59, 0xffff0000, RZ, 0xc0, !PT ;  /* 0xffff00003b307812 */ /* 0x000fe200078ec0ff */
[----:B------:R-:W-:Y:S02]  /*5cb0*/  FMUL.FTZ R5, R27, R24 ;  /* 0x000000181b057220 */ /* 0x000fe40000410000 */
[----:B------:R-:W-:Y:S02]  /*5cc0*/  IMAD.U32 R43, R58, 0x10000, RZ ;  /* 0x000100003a2b7824 */ /* 0x000fe400078e00ff */
[----:B------:R-:W-:Y:S02]  /*5cd0*/  FFMA.FTZ R3, R38, R39, R3 ;  /* 0x0000002726037223 */ /* 0x000fe40000010003 */
[----:B------:R-:W-:Y:S02]  /*5ce0*/  @!P5 FADD.FTZ R16, -R16, -RZ ;  /* 0x800000ff1010d221 */ /* 0x000fe40000010100 */
[----:B------:R-:W-:Y:S02]  /*5cf0*/  FMUL.FTZ R6, R20, R19 ;  /* 0x0000001314067220 */ /* 0x000fe40000410000 */
[----:B------:R-:W-:Y:S02]  /*5d00*/  FFMA.FTZ R4, R41, R40, R4 ;  /* 0x0000002829047223 */ /* 0x000fe40000010004 */
[----:B------:R-:W-:Y:S02]  /*5d10*/  FMUL.FTZ R7, R21, R18 ;  /* 0x0000001215077220 */ /* 0x000fe40000410000 */
[----:B------:R-:W-:Y:S02]  /*5d20*/  FFMA.FTZ R5, R42, R43, R5 ;  /* 0x0000002b2a057223 */ /* 0x000fe40000010005 */
[----:B------:R-:W-:Y:S02]  /*5d30*/  FMUL.FTZ R8, R23, R16 ;  /* 0x0000001017087220 */ /* 0x000fe40000410000 */
[----:B------:R-:W-:Y:S01]  /*5d40*/  FFMA.FTZ R6, R45, R44, R6 ;  /* 0x0000002c2d067223 */ /* 0x000fe20000010006 */
[----:B------:R-:W-:Y:S01]  /*5d50*/  F2FP.BF16.PACK_AB R44, R2, R0 ;  /* 0x00000000022c723e */ /* 0x000fe200000010ff */
[----:B------:R-:W-:Y:S01]  /*5d60*/  FFMA.FTZ R7, R46, R47, R7 ;  /* 0x0000002f2e077223 */ /* 0x000fe20000010007 */
[----:B------:R-:W-:Y:S01]  /*5d70*/  F2FP.BF16.PACK_AB R45, R4, R3 ;  /* 0x00000003042d723e */ /* 0x000fe200000010ff */
[----:B------:R-:W-:Y:S01]  /*5d80*/  FFMA.FTZ R8, R49, R48, R8 ;  /* 0x0000003031087223 */ /* 0x000fe20000010008 */
[----:B------:R-:W-:Y:S04]  /*5d90*/  F2FP.BF16.PACK_AB R46, R6, R5 ;  /* 0x00000005062e723e */ /* 0x000fe800000010ff */
[----:B------:R-:W-:Y:S02]  /*5da0*/  F2FP.BF16.PACK_AB R47, R8, R7 ;  /* 0x00000007082f723e */ /* 0x000fe400000010ff */
.L_x_837:
[----:B------:R-:W-:Y:S05]  /*5db0*/  BSYNC B0 ;  /* 0x0000000000007941 */ /* 0x000fea0003800000 */
.L_x_836:
[----:B-----5:R2:W-:Y:S02]  /*5dc0*/  ST.E.128 [R136.64], R44 ;  /* 0x0000002c88007985 */ /* 0x0205e4000c101d04 */
.L_x_835:
[----:B------:R-:W-:Y:S05]  /*5dd0*/  BSYNC B1 ;  /* 0x0000000000017941 */ /* 0x000fea0003800000 */
.L_x_834:
[----:B------:R-:W-:Y:S01]  /*5de0*/  ISETP.GE.AND P0, PT, R117, R129, PT ;  /* 0x000000817500720c */ /* 0x000fe20003f06270 */
[----:B------:R-:W-:Y:S01]  /*5df0*/  @!UPT UIADD3 URZ, URZ, URZ, URZ ;  /* 0x0000003f3f3ff290 */ /* 0x000fe2000fffe03f */
[----:B------:R-:W-:Y:S11]  /*5e00*/  BSSY B1, `(.L_x_838) ;  /* 0x0000057000017945 */ /* 0x000ff60003800000 */
[----:B------:R-:W-:-:S05]  /*5e10*/  @P0 BRA `(.L_x_839) ;  /* 0x0000055000000947 */ /* 0x000fca0003800000 */
[----:B--2---:R2:W5:Y:S01]  /*5e20*/  LD.E.128 R44, [R130.64+0x40] ;  /* 0x00004004822c7980 */ /* 0x004562000c101d00 */
        /* <DEDUP_REMOVED lines=9> */
[C---:B------:R-:W-:Y:S01]  /*5ec0*/  IMAD.U32 R42, R46.reuse, 0x10000, RZ ;  /* 0x000100002e2a7824 */ /* 0x040fe200078e00ff */
[----:B------:R-:W-:Y:S02]  /*5ed0*/  SHF.L.U32 R38, R45, 0x10, RZ ;  /* 0x000000102d267819 */ /* 0x000fe400000006ff */
        /* <DEDUP_REMOVED lines=14> */
[----:B------:R-:W3:Y:S03]  /*5fc0*/  LD.E.128 R184, [R186.64+0x40] ;  /* 0x00004004bab87980 */ /* 0x000ee6000c101d00 */
[C---:B------:R-:W-:Y:S04]  /*5fd0*/  LEA R54, P0, R189.reuse, R134, 0x1 ;  /* 0x00000086bd367211 */ /* 0x040fe800078008ff */
[----:B------:R-:W-:Y:S01]  /*5fe0*/  LEA.HI.X.SX32 R55, R189, R135, 0x1, P0 ;  /* 0x00000087bd377211 */ /* 0x000fe200000f0eff */
[----:B--2---:R4:W2:Y:S08]  /*5ff0*/  LD.E.128 R20, [R18.64+0x40] ;  /* 0x0000400412147980 */ /* 0x0048b0000c101d00 */
[----:B------:R-:W2:Y:S01]  /*6000*/  LD.E.128 R56, [R54.64+0x40] ;  /* 0x0000400436387980 */ /* 0x000ea2000c101d00 */
[C---:B---3--:R-:W-:Y:S01]  /*6010*/  IMAD.U32 R32, R184.reuse, 0x10000, RZ ;  /* 0x00010000b8207824 */ /* 0x048fe200078e00ff */
[----:B------:R-:W-:Y:S01]  /*6020*/  LOP3.LUT R28, R184, 0xffff0000, RZ, 0xc0, !PT ;  /* 0xffff0000b81c7812 */ /* 0x000fe200078ec0ff */
[----:B------:R-:W-:Y:S01]  /*6030*/  IMAD.U32 R24, R186, 0x10000, RZ ;  /* 0x00010000ba187824 */ /* 0x000fe200078e00ff */
[C---:B------:R-:W-:Y:S01]  /*6040*/  SHF.L.U32 R26, R185.reuse, 0x10, RZ ;  /* 0x00000010b91a7819 */ /* 0x040fe200000006ff */
[----:B------:R-:W-:Y:S01]  /*6050*/  @!P5 FADD.FTZ R32, -R32, -RZ ;  /* 0x800000ff2020d221 */ /* 0x000fe20000010100 */
[----:B------:R-:W-:Y:S01]  /*6060*/  LOP3.LUT R25, R185, 0xffff0000, RZ, 0xc0, !PT ;  /* 0xffff0000b9197812 */ /* 0x000fe200078ec0ff */
[----:B------:R-:W-:Y:S01]  /*6070*/  @!P5 FADD.FTZ R28, -R28, -RZ ;  /* 0x800000ff1c1cd221 */ /* 0x000fe20000010100 */
[----:B----4-:R-:W-:Y:S01]  /*6080*/  LOP3.LUT R19, R186, 0xffff0000, RZ, 0xc0, !PT ;  /* 0xffff0000ba137812 */ /* 0x010fe200078ec0ff */
[C---:B--2---:R-:W-:Y:S01]  /*6090*/  IMAD.U32 R33, R20.reuse, 0x10000, RZ ;  /* 0x0001000014217824 */ /* 0x044fe200078e00ff */
        /* <DEDUP_REMOVED lines=43> */
.L_x_841:
[----:B------:R-:W-:Y:S05]  /*6350*/  BSYNC B0 ;  /* 0x0000000000007941 */ /* 0x000fea0003800000 */
.L_x_840:
[----:B-----5:R3:W-:Y:S02]  /*6360*/  ST.E.128 [R136.64+0x40], R44 ;  /* 0x0000402c88007985 */ /* 0x0207e4000c101d04 */
.L_x_839:
[----:B------:R-:W-:Y:S05]  /*6370*/  BSYNC B1 ;  /* 0x0000000000017941 */ /* 0x000fea0003800000 */
.L_x_838:
[----:B------:R-:W-:Y:S11]  /*6380*/  ISETP.GE.AND P0, PT, R116, R129, PT ;  /* 0x000000817400720c */ /* 0x000ff60003f06270 */
[----:B------:R-:W-:Y:S02]  /*6390*/  @!UPT UIADD3 URZ, URZ, URZ, URZ ;  /* 0x0000003f3f3ff290 */ /* 0x000fe4000fffe03f */
[----:B------:R-:W-:-:S05]  /*63a0*/  @P0 BRA `(.L_x_833) ;  /* 0x0000055000000947 */ /* 0x000fca0003800000 */
[----:B--23--:R2:W5:Y:S01]  /*63b0*/  LD.E.128 R44, [R130.64+0x80] ;  /* 0x00008004822c7980 */ /* 0x00c562000c101d00 */
        /* <DEDUP_REMOVED lines=82> */
.L_x_843:
[----:B------:R-:W-:Y:S05]  /*68e0*/  BSYNC B0 ;  /* 0x0000000000007941 */ /* 0x000fea0003800000 */
.L_x_842:
[----:B-----5:R3:W-:Y:S02]  /*68f0*/  ST.E.128 [R136.64+0x80], R44 ;  /* 0x0000802c88007985 */ /* 0x0207e4000c101d04 */
.L_x_833:
[----:B------:R-:W-:Y:S05]  /*6900*/  BSYNC B2 ;  /* 0x0000000000027941 */ /* 0x000fea0003800000 */
.L_x_832:
[----:B------:R-:W-:Y:S01]  /*6910*/  BSSY B2, `(.L_x_844) ;  /* 0x0000123000027945 */ /* 0x000fe20003800000 */
[----:B------:R-:W-:-:S05]  /*6920*/  @!P4 BRA `(.L_x_845) ;  /* 0x000012100000c947 */ /* 0x000fca0003800000 */
[----:B-----5:R-:W-:Y:S01]  /*6930*/  ISETP.GE.AND P0, PT, R12, R129, PT ;  /* 0x000000810c00720c */ /* 0x020fe20003f06270 */
[----:B------:R-:W-:Y:S01]  /*6940*/  @!UPT UIADD3 URZ, URZ, URZ, URZ ;  /* 0x0000003f3f3ff290 */ /* 0x000fe2000fffe03f */
[----:B------:R-:W-:Y:S11]  /*6950*/  BSSY B1, `(.L_x_846) ;  /* 0x000005e000017945 */ /* 0x000ff60003800000 */
[----:B------:R-:W-:-:S05]  /*6960*/  @P0 BRA `(.L_x_847) ;  /* 0x000005c000000947 */ /* 0x000fca0003800000 */
[C---:B------:R-:W-:Y:S01]  /*6970*/  LEA R186, P0, R104.reuse, R130, 0x1 ;  /* 0x0000008268ba7211 */ /* 0x040fe200078008ff */
[----:B------:R-:W-:Y:S03]  /*6980*/  BSSY B0, `(.L_x_848) ;  /* 0x0000057000007945 */ /* 0x000fe60003800000 */
[----:B------:R-:W-:Y:S02]  /*6990*/  LEA.HI.X R187, R104, R131, R101, 0x1, P0 ;  /* 0x0000008368bb7211 */ /* 0x000fe400000f0c65 */
[----:B------:R-:W-:Y:S03]  /*69a0*/  ISETP.GE.AND P0, PT, R12, R17, PT ;  /* 0x000000110c00720c */ /* 0x000fe60003f06270 */
[----:B--23--:R2:W5:Y:S10]  /*69b0*/  LD.E.128 R44, [R186.64] ;  /* 0x00000004ba2c7980 */ /* 0x00c574000c101d00 */
[----:B------:R-:W-:-:S05]  /*69c0*/  @P0 BRA `(.L_x_849) ;  /* 0x0000052000000947 */ /* 0x000fca0003800000 */
[----:B------:R-:W-:Y:S01]  /*69d0*/  LEA.HI R49, R17, R17, RZ, 0x1 ;  /* 0x0000001111317211 */ /* 0x000fe200078f08ff */
[----:B------:R-:W-:Y:S01]  /*69e0*/  IMAD.MOV.U32 R185, RZ, RZ, RZ ;  /* 0x000000ffffb97224 */ /* 0x000fe200078e00ff */
[C---:B-----5:R-:W-:Y:S01]  /*69f0*/  LOP3.LUT R37, R44.reuse, 0xffff0000, RZ, 0xc0, !PT ;  /* 0xffff00002c257812 */ /* 0x060fe200078ec0ff */
[----:B------:R-:W-:Y:S01]  /*6a00*/  IMAD.U32 R35, R44, 0x10000, RZ ;  /* 0x000100002c237824 */ /* 0x000fe200078e00ff */
[----:B------:R-:W-:Y:S01]  /*6a10*/  SHF.R.S32.HI R49, RZ, 0x1, R49 ;  /* 0x00000001ff317819 */ /* 0x000fe20000011431 */
[C---:B------:R-:W-:Y:S01]  /*6a20*/  IMAD.U32 R36, R45.reuse, 0x10000, RZ ;  /* 0x000100002d247824 */ /* 0x040fe200078e00ff */
[----:B------:R-:W-:Y:S02]  /*6a30*/  LOP3.LUT R39, R45, 0xffff0000, RZ, 0xc0, !PT ;  /* 0xffff00002d277812 */ /* 0x000fe400078ec0ff */
[----:B------:R-:W-:Y:S01]  /*6a40*/  ISETP.GE.AND P4, PT, R12, R49, PT ;  /* 0x000000310c00720c */ /* 0x000fe20003f86270 */
[--C-:B------:R-:W-:Y:S01]  /*6a50*/  IMAD.MOV.U32 R54, RZ, RZ, R49.reuse ;  /* 0x000000ffff367224 */ /* 0x100fe200078e0031 */
[C---:B------:R-:W-:Y:S02]  /*6a60*/  SHF.L.U32 R42, R46.reuse, 0x10, RZ ;  /* 0x000000102e2a7819 */ /* 0x040fe400000006ff */
[----:B------:R-:W-:Y:S01]  /*6a70*/  LOP3.LUT R43, R46, 0xffff0000, RZ, 0xc0, !PT ;  /* 0xffff00002e2b7812 */ /* 0x000fe200078ec0ff */
[C---:B------:R-:W-:Y:S01]  /*6a80*/  IMAD.U32 R46, R47.reuse, 0x10000, RZ ;  /* 0x000100002f2e7824 */ /* 0x040fe200078e00ff */
[----:B------:R-:W-:Y:S07]  /*6a90*/  LOP3.LUT R47, R47, 0xffff0000, RZ, 0xc0, !PT ;  /* 0xffff00002f2f7812 */ /* 0x000fee00078ec0ff */
[----:B------:R-:W-:Y:S01]  /*6aa0*/  @P4 IADD3 R54, -R49, RZ, RZ ;  /* 0x000000ff31364210 */ /* 0x000fe20007ffe1ff */
[----:B------:R-:W-:Y:S03]  /*6ab0*/  @P4 IMAD.MOV R185, RZ, RZ, -R49 ;  /* 0x000000ffffb94224 */ /* 0x000fe600078e0a31 */
[----:B------:R-:W-:Y:S02]  /*6ac0*/  LEA R18, P0, R54, R186, 0x1 ;  /* 0x000000ba36127211 */ /* 0x000fe400078008ff */
[----:B------:R-:W-:Y:S02]  /*6ad0*/  IADD3 R55, P5, R164, R185, RZ ;  /* 0x000000b9a4377210 */ /* 0x000fe40007fbe0ff */
[----:B------:R-:W-:Y:S02]  /*6ae0*/  LEA.HI.X.SX32 R19, R54, R187, 0x1, P0 ;  /* 0x000000bb36137211 */ /* 0x000fe400000f0eff */
[----:B------:R-:W-:Y:S02]  /*6af0*/  LEA.HI.X.SX32 R54, R185, R150, 0x1, P5 ;  /* 0x00000096b9367211 */ /* 0x000fe400028f0eff */
[C---:B--2---:R-:W-:Y:S01]  /*6b00*/  LEA R186, P0, R55.reuse, R132, 0x1 ;  /* 0x0000008437ba7211 */ /* 0x044fe200078008ff */
[----:B------:R-:W2:Y:S03]  /*6b10*/  LD.E.128 R20, [R18.64] ;  /* 0x0000000412147980 */ /* 0x000ea6000c101d00 */
[----:B------:R-:W-:Y:S01]  /*6b20*/  LEA.HI.X R187, R55, R133, R54, 0x1, P0 ;  /* 0x0000008537bb7211 */ /* 0x000fe200000f0c36 */
[----:B------:R-:W-:Y:S01]  /*6b30*/  IMAD.MOV.U32 R55, RZ, RZ, RZ ;  /* 0x000000ffff377224 */ /* 0x000fe200078e00ff */
[----:B------:R-:W-:Y:S04]  /*6b40*/  @P4 IADD3 R55, -R49, RZ, RZ ;  /* 0x000000ff31374210 */ /* 0x000fe80007ffe1ff */
[----:B------:R-:W-:Y:S01]  /*6b50*/  IADD3 R49, P0, R164, R55, RZ ;  /* 0x00000037a4317210 */ /* 0x000fe20007f1e0ff */
[----:B------:R-:W3:Y:S03]  /*6b60*/  LD.E.128 R184, [R186.64] ;  /* 0x00000004bab87980 */ /* 0x000ee6000c101d00 */
[----:B------:R-:W-:Y:S02]  /*6b70*/  LEA.HI.X.SX32 R54, R55, R150, 0x1, P0 ;  /* 0x0000009637367211 */ /* 0x000fe400000f0eff */
[C---:B------:R-:W-:Y:S04]  /*6b80*/  LEA R40, P0, R49.reuse, R134, 0x1 ;  /* 0x0000008631287211 */ /* 0x040fe800078008ff */
[----:B------:R-:W-:Y:S05]  /*6b90*/  LEA.HI.X R41, R49, R135, R54, 0x1, P0 ;  /* 0x0000008731297211 */ /* 0x000fea00000f0c36 */
[----:B------:R-:W4:Y:S01]  /*6ba0*/  LD.E.128 R56, [R40.64] ;  /* 0x0000000428387980 */ /* 0x000f22000c101d00 */
[C---:B--2---:R-:W-:Y:S01]  /*6bb0*/  IMAD.U32 R28, R20.reuse, 0x10000, RZ ;  /* 0x00010000141c7824 */ /* 0x044fe200078e00ff */
[----:B------:R-:W-:Y:S01]  /*6bc0*/  LOP3.LUT R27, R20, 0xffff0000, RZ, 0xc0, !PT ;  /* 0xffff0000141b7812 */ /* 0x000fe200078ec0ff */
[C---:B------:R-:W-:Y:S01]  /*6bd0*/  IMAD.U32 R24, R22.reuse, 0x10000, RZ ;  /* 0x0001000016187824 */ /* 0x040fe200078e00ff */
[----:B------:R-:W-:Y:S01]  /*6be0*/  LOP3.LUT R20, R22, 0xffff0000, RZ, 0xc0, !PT ;  /* 0xffff000016147812 */ /* 0x000fe200078ec0ff */
[----:B------:R-:W-:Y:S01]  /*6bf0*/  IMAD.U32 R16, R23, 0x10000, RZ ;  /* 0x0001000017107824 */ /* 0x000fe200078e00ff */
[C---:B------:R-:W-:Y:S02]  /*6c00*/  SHF.L.U32 R25, R21.reuse, 0x10, RZ ;  /* 0x0000001015197819 */ /* 0x040fe400000006ff */
[----:B------:R-:W-:Y:S02]  /*6c10*/  LOP3.LUT R26, R21, 0xffff0000, RZ, 0xc0, !PT ;  /* 0xffff0000151a7812 */ /* 0x000fe400078ec0ff */
[----:B------:R-:W-:Y:S01]  /*6c20*/  LOP3.LUT R19, R23, 0xffff0000, RZ, 0xc0, !PT ;  /* 0xffff000017137812 */ /* 0x000fe200078ec0ff */
[C---:B---3--:R-:W-:Y:S01]  /*6c30*/  IMAD.U32 R22, R185.reuse, 0x10000, RZ ;  /* 0x00010000b9167824 */ /* 0x048fe200078e00ff */
[----:B------:R-:W-:Y:S01]  /*6c40*/  SHF.L.U32 R33, R184, 0x10, RZ ;  /* 0x00000010b8217819 */ /* 0x000fe200000006ff */
[----:B------:R-:W-:Y:S01]  /*6c50*/  IMAD.U32 R29, R186, 0x10000, RZ ;  /* 0x00010000ba1d7824 */ /* 0x000fe200078e00ff */
[----:B------:R-:W-:Y:S01]  /*6c60*/  LOP3.LUT R30, R184, 0xffff0000, RZ, 0xc0, !PT ;  /* 0xffff0000b81e7812 */ /* 0x000fe200078ec0ff */
[----:B------:R-:W-:Y:S01]  /*6c70*/  @!P4 FADD.FTZ R22, -R22, -RZ ;  /* 0x800000ff1616c221 */ /* 0x000fe20000010100 */
[----:B------:R-:W-:Y:S01]  /*6c80*/  LOP3.LUT R31, R185, 0xffff0000, RZ, 0xc0, !PT ;  /* 0xffff0000b91f7812 */ /* 0x000fe200078ec0ff */
[----:B------:R-:W-:Y:S01]  /*6c90*/  @!P4 FADD.FTZ R33, -R33, -RZ ;  /* 0x800000ff2121c221 */ /* 0x000fe20000010100 */
[----:B------:R-:W-:Y:S01]  /*6ca0*/  LOP3.LUT R23, R186, 0xffff0000, RZ, 0xc0, !PT ;  /* 0xffff0000ba177812 */ /* 0x000fe200078ec0ff */
[----:B------:R-:W-:Y:S01]  /*6cb0*/  @!P4 FADD.FTZ R30, -R30, -RZ ;  /* 0x800000ff1e1ec221 */ /* 0x000fe20000010100 */
[C---:B------:R-:W-:Y:S01]  /*6cc0*/  SHF.L.U32 R21, R187.reuse, 0x10, RZ ;  /* 0x00000010bb157819 */ /* 0x040fe200000006ff */
[----:B------:R-:W-:Y:S01]  /*6cd0*/  FMUL.FTZ R0, R28, R33 ;  /* 0x000000211c007220 */ /* 0x000fe20000410000 */
[----:B------:R-:W-:Y:S01]  /*6ce0*/  LOP3.LUT R18, R187, 0xffff0000, RZ, 0xc0, !PT ;  /* 0xffff0000bb127812 */ /* 0x000fe200078ec0ff */
[----:B------:R-:W-:Y:S02]  /*6cf0*/  @!P4 FADD.FTZ R31, -R31, -RZ ;  /* 0x800000ff1f1fc221 */ /* 0x000fe40000010100 */
[C---:B----4-:R-:W-:Y:S01]  /*6d00*/  IMAD.U32 R32, R56.reuse, 0x10000, RZ ;  /* 0x0001000038207824 */ /* 0x050fe200078e00ff */
[----:B------:R-:W-:Y:S01]  /*6d10*/  LOP3.LUT R34, R56, 0xffff0000, RZ, 0xc0, !PT ;  /* 0xffff000038227812 */ /* 0x000fe200078ec0ff */
[----:B------:R-:W-:Y:S01]  /*6d20*/  FMUL.FTZ R2, R27, R30 ;  /* 0x0000001e1b027220 */ /* 0x000fe20000410000 */
[----:B------:R-:W-:Y:S01]  /*6d30*/  SHF.L.U32 R38, R57, 0x10, RZ ;  /* 0x0000001039267819 */ /* 0x000fe200000006ff */
        /* <DEDUP_REMOVED lines=8> */
[----:B------:R-:W-:Y:S02]  /*6dc0*/  @!P4 FADD.FTZ R23, -R23, -RZ ;  /* 0x800000ff1717c221 */ /* 0x000fe40000010100 */
[----:B------:R-:W-:Y:S02]  /*6dd0*/  FFMA.FTZ R2, R37, R34, R2 ;  /* 0x0000002225027223 */ /* 0x000fe40000010002 */
[----:B------:R-:W-:Y:S02]  /*6de0*/  @!P4 FADD.FTZ R21, -R21, -RZ ;  /* 0x800000ff1515c221 */ /* 0x000fe40000010100 */
        /* <DEDUP_REMOVED lines=16> */
.L_x_849:
[----:B------:R-:W-:Y:S05]  /*6ef0*/  BSYNC B0 ;  /* 0x0000000000007941 */ /* 0x000fea0003800000 */
.L_x_848:
[C---:B------:R-:W-:Y:S04]  /*6f00*/  LEA R2, P0, R192.reuse, R136, 0x1 ;  /* 0x00000088c0027211 */ /* 0x040fe800078008ff */
[----:B------:R-:W-:Y:S05]  /*6f10*/  LEA.HI.X R3, R192, R137, R193, 0x1, P0 ;  /* 0x00000089c0037211 */ /* 0x000fea00000f0cc1 */
[----:B-----5:R3:W-:Y:S04]  /*6f20*/  ST.E.128 [R2.64], R44 ;  /* 0x0000002c02007985 */ /* 0x0207e8000c101d04 */
.L_x_847:
[----:B------:R-:W-:Y:S05]  /*6f30*/  BSYNC B1 ;  /* 0x0000000000017941 */ /* 0x000fea0003800000 */
.L_x_846:
[----:B------:R-:W-:Y:S01]  /*6f40*/  ISETP.GE.AND P0, PT, R117, R129, PT ;  /* 0x000000817500720c */ /* 0x000fe20003f06270 */
[----:B------:R-:W-:Y:S01]  /*6f50*/  @!UPT UIADD3 URZ, URZ, URZ, URZ ;  /* 0x0000003f3f3ff290 */ /* 0x000fe2000fffe03f */
[----:B------:R-:W-:Y:S11]  /*6f60*/  BSSY B1, `(.L_x_850) ;  /* 0x000005e000017945 */ /* 0x000ff60003800000 */
[----:B------:R-:W-:-:S05]  /*6f70*/  @P0 BRA `(.L_x_851) ;  /* 0x000005c000000947 */ /* 0x000fca0003800000 */
[C---:B--2---:R-:W-:Y:S01]  /*6f80*/  LEA R186, P0, R103.reuse, R130, 0x1 ;  /* 0x0000008267ba7211 */ /* 0x044fe200078008ff */
[----:B------:R-:W-:Y:S03]  /*6f90*/  BSSY B0, `(.L_x_852) ;  /* 0x0000057000007945 */ /* 0x000fe60003800000 */
[----:B------:R-:W-:Y:S02]  /*6fa0*/  LEA.HI.X R187, R103, R131, R106, 0x1, P0 ;  /* 0x0000008367bb7211 */ /* 0x000fe400000f0c6a */
[----:B------:R-:W-:Y:S03]  /*6fb0*/  ISETP.GE.AND P0, PT, R117, R17, PT ;  /* 0x000000117500720c */ /* 0x000fe60003f06270 */
[----:B---3--:R2:W5:Y:S10]  /*6fc0*/  LD.E.128 R44, [R186.64] ;  /* 0x00000004ba2c7980 */ /* 0x008574000c101d00 */
        /* <DEDUP_REMOVED lines=18> */
[----:B------:R-:W-:Y:S01]  /*70f0*/  LEA.HI.X.SX32 R19, R55, R187, 0x1, P0 ;  /* 0x000000bb37137211 */ /* 0x000fe200000f0eff */
[----:B------:R-:W-:Y:S01]  /*7100*/  IMAD.MOV.U32 R55, RZ, RZ, RZ ;  /* 0x000000ffff377224 */ /* 0x000fe200078e00ff */
[----:B------:R-:W-:Y:S02]  /*7110*/  LEA.HI.X.SX32 R184, R184, R146, 0x1, P5 ;  /* 0x00000092b8b87211 */ /* 0x000fe400028f0eff */
[C---:B--2---:R-:W-:Y:S01]  /*7120*/  LEA R186, P0, R49.reuse, R132, 0x1 ;  /* 0x0000008431ba7211 */ /* 0x044fe200078008ff */
[----:B------:R-:W2:Y:S01]  /*7130*/  LD.E.128 R20, [R18.64] ;  /* 0x0000000412147980 */ /* 0x000ea2000c101d00 */
[----:B------:R-:W-:Y:S02]  /*7140*/  @P4 IADD3 R55, -R54, RZ, RZ ;  /* 0x000000ff36374210 */ /* 0x000fe40007ffe1ff */
[----:B------:R-:W-:Y:S02]  /*7150*/  LEA.HI.X R187, R49, R133, R184, 0x1, P0 ;  /* 0x0000008531bb7211 */ /* 0x000fe400000f0cb8 */
[----:B------:R-:W-:Y:S04]  /*7160*/  IADD3 R49, P0, R157, R55, RZ ;  /* 0x000000379d317210 */ /* 0x000fe80007f1e0ff */
[----:B------:R-:W3:Y:S01]  /*7170*/  LD.E.128 R184, [R186.64] ;  /* 0x00000004bab87980 */ /* 0x000ee2000c101d00 */
        /* <DEDUP_REMOVED lines=20> */
[----:B------:R-:W-:Y:S01]  /*72c0*/  LOP3.LUT R23, R186, 0xffff0000, RZ, 0xc0, !PT ;  /* 0xffff0000ba177812 */ /* 0x000fe200078ec0ff */
[----:B------:R-:W-:Y:S01]  /*72d0*/  FMUL.FTZ R0, R28, R33 ;  /* 0x000000211c007220 */ /* 0x000fe20000410000 */
[----:B------:R-:W-:Y:S01]  /*72e0*/  SHF.L.U32 R21, R187, 0x10, RZ ;  /* 0x00000010bb157819 */ /* 0x000fe200000006ff */
[C---:B----4-:R-:W-:Y:S01]  /*72f0*/  IMAD.U32 R32, R56.reuse, 0x10000, RZ ;  /* 0x0001000038207824 */ /* 0x050fe200078e00ff */
[----:B------:R-:W-:Y:S01]  /*7300*/  LOP3.LUT R34, R56, 0xffff0000, RZ, 0xc0, !PT ;  /* 0xffff000038227812 */ /* 0x000fe200078ec0ff */
[----:B------:R-:W-:Y:S01]  /*7310*/  @!P4 FADD.FTZ R31, -R31, -RZ ;  /* 0x800000ff1f1fc221 */ /* 0x000fe20000010100 */
[----:B------:R-:W-:Y:S01]  /*7320*/  SHF.L.U32 R38, R57, 0x10, RZ ;  /* 0x0000001039267819 */ /* 0x000fe200000006ff */
[----:B------:R-:W-:Y:S01]  /*7330*/  FMUL.FTZ R2, R27, R30 ;  /* 0x0000001e1b027220 */ /* 0x000fe20000410000 */
        /* <DEDUP_REMOVED lines=28> */
.L_x_853:
[----:B------:R-:W-:Y:S05]  /*7500*/  BSYNC B0 ;  /* 0x0000000000007941 */ /* 0x000fea0003800000 */
.L_x_852:
[C---:B------:R-:W-:Y:S04]  /*7510*/  LEA R2, P0, R97.reuse, R136, 0x1 ;  /* 0x0000008861027211 */ /* 0x040fe800078008ff */
[----:B------:R-:W-:Y:S05]  /*7520*/  LEA.HI.X R3, R97, R137, R98, 0x1, P0 ;  /* 0x0000008961037211 */ /* 0x000fea00000f0c62 */
[----:B-----5:R3:W-:Y:S04]  /*7530*/  ST.E.128 [R2.64], R44 ;  /* 0x0000002c02007985 */ /* 0x0207e8000c101d04 */
.L_x_851:
[----:B------:R-:W-:Y:S05]  /*7540*/  BSYNC B1 ;  /* 0x0000000000017941 */ /* 0x000fea0003800000 */
.L_x_850:
[----:B------:R-:W-:Y:S11]  /*7550*/  ISETP.GE.AND P0, PT, R116, R129, PT ;  /* 0x000000817400720c */ /* 0x000ff60003f06270 */
[----:B------:R-:W-:Y:S02]  /*7560*/  @!UPT UIADD3 URZ, URZ, URZ, URZ ;  /* 0x0000003f3f3ff290 */ /* 0x000fe4000fffe03f */
        /* <DEDUP_REMOVED lines=22> */
[C---:B------:R-:W-:Y:S02]  /*76d0*/  LEA R18, P0, R184.reuse, R186, 0x1 ;  /* 0x000000bab8127211 */ /* 0x040fe400078008ff */
[----:B------:R-:W-:Y:S02]  /*76e0*/  IADD3 R55, P5, R155, R54, RZ ;  /* 0x000000369b377210 */ /* 0x000fe40007fbe0ff */
[----:B------:R-:W-:Y:S02]  /*76f0*/  LEA.HI.X.SX32 R19, R184, R187, 0x1, P0 ;  /* 0x000000bbb8137211 */ /* 0x000fe400000f0eff */
[C---:B--2---:R-:W-:Y:S02]  /*7700*/  LEA R186, P0, R55.reuse, R132, 0x1 ;  /* 0x0000008437ba7211 */ /* 0x044fe400078008ff */
[----:B------:R-:W-:Y:S01]  /*7710*/  LEA.HI.X.SX32 R54, R54, R144, 0x1, P5 ;  /* 0x0000009036367211 */ /* 0x000fe200028f0eff */
        /* <DEDUP_REMOVED lines=62> */
.L_x_855:
[----:B------:R-:W-:Y:S05]  /*7b00*/  BSYNC B0 ;  /* 0x0000000000007941 */ /* 0x000fea0003800000 */
.L_x_854:
[C---:B------:R-:W-:Y:S04]  /*7b10*/  LEA R2, P0, R93.reuse, R136, 0x1 ;  /* 0x000000885d027211 */ /* 0x040fe800078008ff */
[----:B------:R-:W-:Y:S05]  /*7b20*/  LEA.HI.X R3, R93, R137, R94, 0x1, P0 ;  /* 0x000000895d037211 */ /* 0x000fea00000f0c5e */
[----:B-----5:R3:W-:Y:S04]  /*7b30*/  ST.E.128 [R2.64], R44 ;  /* 0x0000002c02007985 */ /* 0x0207e8000c101d04 */
.L_x_845:
[----:B------:R-:W-:Y:S05]  /*7b40*/  BSYNC B2 ;  /* 0x0000000000027941 */ /* 0x000fea0003800000 */
.L_x_844:
[----:B------:R-:W-:Y:S01]  /*7b50*/  BSSY B2, `(.L_x_856) ;  /* 0x0000123000027945 */ /* 0x000fe20003800000 */
[----:B------:R-:W-:-:S05]  /*7b60*/  @!P2 BRA `(.L_x_857) ;  /* 0x000012100000a947 */ /* 0x000fca0003800000 */
[----:B-----5:R-:W-:Y:S01]  /*7b70*/  ISETP.GE.AND P0, PT, R12, R129, PT ;  /* 0x000000810c00720c */ /* 0x020fe20003f06270 */
        /* <DEDUP_REMOVED lines=91> */
.L_x_861:
[----:B------:R-:W-:Y:S05]  /*8130*/  BSYNC B0 ;  /* 0x0000000000007941 */ /* 0x000fea0003800000 */
.L_x_860:
[C---:B------:R-:W-:Y:S04]  /*8140*/  LEA R2, P0, R99.reuse, R136, 0x1 ;  /* 0x0000008863027211 */ /* 0x040fe800078008ff */
[----:B------:R-:W-:Y:S05]  /*8150*/  LEA.HI.X R3, R99, R137, R100, 0x1, P0 ;  /* 0x0000008963037211 */ /* 0x000fea00000f0c64 */
[----:B-----5:R3:W-:Y:S04]  /*8160*/  ST.E.128 [R2.64], R44 ;  /* 0x0000002c02007985 */ /* 0x0207e8000c101d04 */
.L_x_859:
[----:B------:R-:W-:Y:S05]  /*8170*/  BSYNC B1 ;  /* 0x0000000000017941 */ /* 0x000fea0003800000 */
.L_x_858:
        /* <DEDUP_REMOVED lines=92> */
.L_x_865:
[----:B------:R-:W-:Y:S05]  /*8740*/  BSYNC B0 ;  /* 0x0000000000007941 */ /* 0x000fea0003800000 */
.L_x_864:
[C---:B------:R-:W-:Y:S04]  /*8750*/  LEA R2, P0, R95.reuse, R136, 0x1 ;  /* 0x000000885f027211 */ /* 0x040fe800078008ff */
[----:B------:R-:W-:Y:S05]  /*8760*/  LEA.HI.X R3, R95, R137, R96, 0x1, P0 ;  /* 0x000000895f037211 */ /* 0x000fea00000f0c60 */
[----:B-----5:R3:W-:Y:S04]  /*8770*/  ST.E.128 [R2.64], R44 ;  /* 0x0000002c02007985 */ /* 0x0207e8000c101d04 */
.L_x_863:
[----:B------:R-:W-:Y:S05]  /*8780*/  BSYNC B1 ;  /* 0x0000000000017941 */ /* 0x000fea0003800000 */
.L_x_862:
        /* <DEDUP_REMOVED lines=91> */
.L_x_867:
[----:B------:R-:W-:Y:S05]  /*8d40*/  BSYNC B0 ;  /* 0x0000000000007941 */ /* 0x000fea0003800000 */
.L_x_866:
[C---:B------:R-:W-:Y:S04]  /*8d50*/  LEA R2, P0, R91.reuse, R136, 0x1 ;  /* 0x000000885b027211 */ /* 0x040fe800078008ff */
[----:B------:R-:W-:Y:S05]  /*8d60*/  LEA.HI.X R3, R91, R137, R92, 0x1, P0 ;  /* 0x000000895b037211 */ /* 0x000fea00000f0c5c */
[----:B-----5:R3:W-:Y:S04]  /*8d70*/  ST.E.128 [R2.64], R44 ;  /* 0x0000002c02007985 */ /* 0x0207e8000c101d04 */
.L_x_857:
[----:B------:R-:W-:Y:S05]  /*8d80*/  BSYNC B2 ;  /* 0x0000000000027941 */ /* 0x000fea0003800000 */
.L_x_856:
[----:B------:R-:W-:Y:S01]  /*8d90*/  BSSY B2, `(.L_x_868) ;  /* 0x0000125000027945 */ /* 0x000fe20003800000 */
[----:B------:R-:W-:-:S05]  /*8da0*/  @!P1 BRA `(.L_x_869) ;  /* 0x0000123000009947 */ /* 0x000fca0003800000 */
[----:B-----5:R-:W-:Y:S01]  /*8db0*/  ISETP.GE.AND P0, PT, R12, R129, PT ;  /* 0x000000810c00720c */ /* 0x020fe20003f06270 */
[----:B------:R-:W-:Y:S01]  /*8dc0*/  @!UPT UIADD3 URZ, URZ, URZ, URZ ;  /* 0x0000003f3f3ff290 */ /* 0x000fe2000fffe03f */
[----:B------:R-:W-:Y:S11]  /*8dd0*/  BSSY B1, `(.L_x_870) ;  /* 0x0000060000017945 */ /* 0x000ff60003800000 */
[----:B------:R-:W-:-:S05]  /*8de0*/  @P0 BRA `(.L_x_871) ;  /* 0x000005e000000947 */ /* 0x000fca0003800000 */
[----:B--2---:R-:W-:Y:S01]  /*8df0*/  IMAD.WIDE.U32 R186, R182, 0xc0, R130 ;  /* 0x000000c0b6ba7825 */ /* 0x004fe200078e0082 */
[----:B------:R-:W-:Y:S01]  /*8e00*/  ISETP.GE.AND P0, PT, R12, R17, PT ;  /* 0x000000110c00720c */ /* 0x000fe20003f06270 */
[----:B------:R-:W-:Y:S02]  /*8e10*/  BSSY B0, `(.L_x_872) ;  /* 0x0000057000007945 */ /* 0x000fe40003800000 */
[----:B------:R-:W-:Y:S05]  /*8e20*/  IMAD R0, R183, 0xc0, RZ ;  /* 0x000000c0b7007824 */ /* 0x000fea00078e02ff */
[----:B------:R-:W-:Y:S05]  /*8e30*/  IADD3 R187, R187, R0, RZ ;  /* 0x00000000bbbb7210 */ /* 0x000fea0007ffe0ff */
[----:B---3--:R2:W5:Y:S01]  /*8e40*/  LD.E.128 R44, [R186.64] ;  /* 0x00000004ba2c7980 */ /* 0x008562000c101d00 */
        /* <DEDUP_REMOVED lines=83> */
.L_x_873:
[----:B------:R-:W-:Y:S05]  /*9380*/  BSYNC B0 ;  /* 0x0000000000007941 */ /* 0x000fea0003800000 */
.L_x_872:
[----:B------:R-:W-:Y:S02]  /*9390*/  IMAD R0, R63, 0xc0, RZ ;  /* 0x000000c03f007824 */ /* 0x000fe400078e02ff */
[----:B------:R-:W-:Y:S05]  /*93a0*/  IMAD.WIDE.U32 R2, R62, 0xc0, R136 ;  /* 0x000000c03e027825 */ /* 0x000fea00078e0088 */
[----:B------:R-:W-:Y:S05]  /*93b0*/  IADD3 R3, R3, R0, RZ ;  /* 0x0000000003037210 */ /* 0x000fea0007ffe0ff */
[----:B-----5:R3:W-:Y:S02]  /*93c0*/  ST.E.128 [R2.64], R44 ;  /* 0x0000002c02007985 */ /* 0x0207e4000c101d04 */
.L_x_871:
[----:B------:R-:W-:Y:S05]  /*93d0*/  BSYNC B1 ;  /* 0x0000000000017941 */ /* 0x000fea0003800000 */
.L_x_870:
        /* <DEDUP_REMOVED lines=92> */
.L_x_877:
[----:B------:R-:W-:Y:S05]  /*99a0*/  BSYNC B0 ;  /* 0x0000000000007941 */ /* 0x000fea0003800000 */
.L_x_876:
[C---:B------:R-:W-:Y:S04]  /*99b0*/  LEA R2, P0, R90.reuse, R136, 0x1 ;  /* 0x000000885a027211 */ /* 0x040fe800078008ff */
[----:B------:R-:W-:Y:S05]  /*99c0*/  LEA.HI.X R3, R90, R137, R89, 0x1, P0 ;  /* 0x000000895a037211 */ /* 0x000fea00000f0c59 */
[----:B-----5:R3:W-:Y:S04]  /*99d0*/  ST.E.128 [R2.64], R44 ;  /* 0x0000002c02007985 */ /* 0x0207e8000c101d04 */
.L_x_875:
[----:B------:R-:W-:Y:S05]  /*99e0*/  BSYNC B1 ;  /* 0x0000000000017941 */ /* 0x000fea0003800000 */
.L_x_874:
        /* <DEDUP_REMOVED lines=15> */
[----:B------:R-:W-:Y:S01]  /*9ae0*/  LOP3.LUT R39, R45, 0xffff0000, RZ, 0xc0, !PT ;  /* 0xffff00002d277812 */ /* 0x000fe200078ec0ff */
[C---:B------:R-:W-:Y:S01]  /*9af0*/  IMAD.U32 R44, R47.reuse, 0x10000, RZ ;  /* 0x000100002f2c7824 */ /* 0x040fe200078e00ff */
[----:B------:R-:W-:Y:S01]  /*9b00*/  ISETP.GE.AND P1, PT, R116, R55, PT ;  /* 0x000000377400720c */ /* 0x000fe20003f26270 */
[--C-:B------:R-:W-:Y:S01]  /*9b10*/  IMAD.MOV.U32 R184, RZ, RZ, R55.reuse ;  /* 0x000000ffffb87224 */ /* 0x100fe200078e0037 */
[C---:B------:R-:W-:Y:S02]  /*9b20*/  SHF.L.U32 R40, R46.reuse, 0x10, RZ ;  /* 0x000000102e287819 */ /* 0x040fe400000006ff */
[----:B------:R-:W-:Y:S02]  /*9b30*/  LOP3.LUT R43, R46, 0xffff0000, RZ, 0xc0, !PT ;  /* 0xffff00002e2b7812 */ /* 0x000fe400078ec0ff */
[----:B------:R-:W-:Y:S07]  /*9b40*/  LOP3.LUT R47, R47, 0xffff0000, RZ, 0xc0, !PT ;  /* 0xffff00002f2f7812 */ /* 0x000fee00078ec0ff */
[----:B------:R-:W-:Y:S01]  /*9b50*/  @P1 IADD3 R184, -R55, RZ, RZ ;  /* 0x000000ff37b81210 */ /* 0x000fe20007ffe1ff */
[----:B------:R-:W-:Y:S03]  /*9b60*/  @P1 IMAD.MOV R54, RZ, RZ, -R55 ;  /* 0x000000ffff361224 */ /* 0x000fe600078e0a37 */
[C---:B------:R-:W-:Y:S02]  /*9b70*/  LEA R16, P0, R184.reuse, R186, 0x1 ;  /* 0x000000bab8107211 */ /* 0x040fe400078008ff */
[----:B------:R-:W-:Y:S02]  /*9b80*/  IADD3 R129, P2, R151, R54, RZ ;  /* 0x0000003697817210 */ /* 0x000fe40007f5e0ff */
[----:B------:R-:W-:Y:S02]  /*9b90*/  LEA.HI.X.SX32 R17, R184, R187, 0x1, P0 ;  /* 0x000000bbb8117211 */ /* 0x000fe400000f0eff */
[C---:B--2---:R-:W-:Y:S02]  /*9ba0*/  LEA R186, P0, R129.reuse, R132, 0x1 ;  /* 0x0000008481ba7211 */ /* 0x044fe400078008ff */
[----:B------:R-:W-:Y:S02]  /*9bb0*/  LEA.HI.X.SX32 R54, R54, R140, 0x1, P2 ;  /* 0x0000008c36367211 */ /* 0x000fe400010f0eff */
[----:B------:R-:W2:Y:S02]  /*9bc0*/  LD.E.128 R16, [R16.64] ;  /* 0x0000000410107980 */ /* 0x000ea4000c101d00 */
        /* <DEDUP_REMOVED lines=12> */
[----:B------:R-:W-:Y:S01]  /*9c90*/  SHF.L.U32 R22, R17, 0x10, RZ ;  /* 0x0000001011167819 */ /* 0x000fe200000006ff */
[----:B------:R-:W-:Y:S01]  /*9ca0*/  IMAD.U32 R16, R19, 0x10000, RZ ;  /* 0x0001000013107824 */ /* 0x000fe200078e00ff */
[----:B------:R-:W-:Y:S02]  /*9cb0*/  LOP3.LUT R24, R17, 0xffff0000, RZ, 0xc0, !PT ;  /* 0xffff000011187812 */ /* 0x000fe400078ec0ff */
[----:B------:R-:W-:Y:S01]  /*9cc0*/  LOP3.LUT R20, R18, 0xffff0000, RZ, 0xc0, !PT ;  /* 0xffff000012147812 */ /* 0x000fe200078ec0ff */
[----:B---3--:R-:W-:Y:S01]  /*9cd0*/  IMAD.U32 R31, R185, 0x10000, RZ ;  /* 0x00010000b91f7824 */ /* 0x008fe200078e00ff */
        /* <DEDUP_REMOVED lines=11> */
[----:B------:R-:W-:Y:S01]  /*9d90*/  @!P1 FADD.FTZ R29, -R29, -RZ ;  /* 0x800000ff1d1d9221 */ /* 0x000fe20000010100 */
[----:B------:R-:W-:Y:S01]  /*9da0*/  LOP3.LUT R17, R187, 0xffff0000, RZ, 0xc0, !PT ;  /* 0xffff0000bb117812 */ /* 0x000fe200078ec0ff */
[C---:B----4-:R-:W-:Y:S01]  /*9db0*/  IMAD.U32 R32, R56.reuse, 0x10000, RZ ;  /* 0x0001000038207824 */ /* 0x050fe200078e00ff */
[----:B------:R-:W-:Y:S01]  /*9dc0*/  LOP3.LUT R34, R56, 0xffff0000, RZ, 0xc0, !PT ;  /* 0xffff000038227812 */ /* 0x000fe200078ec0ff */
[----:B------:R-:W-:Y:S01]  /*9dd0*/  FMUL.FTZ R2, R25, R28 ;  /* 0x0000001c19027220 */ /* 0x000fe20000410000 */
[C---:B------:R-:W-:Y:S01]  /*9de0*/  SHF.L.U32 R37, R57.reuse, 0x10, RZ ;  /* 0x0000001039257819 */ /* 0x040fe200000006ff */
        /* <DEDUP_REMOVED lines=20> */
[----:B------:R-:W-:Y:S02]  /*9f30*/  FFMA.FTZ R6, R43, R42, R6 ;  /* 0x0000002a2b067223 */ /* 0x000fe40000010006 */
[----:B------:R-:W-:Y:S01]  /*9f40*/  FFMA.FTZ R7, R44, R45, R7 ;  /* 0x0000002d2c077223 */ /* 0x000fe20000010007 */
[----:B------:R-:W-:Y:S01]  /*9f50*/  F2FP.BF16.PACK_AB R44, R2, R0 ;  /* 0x00000000022c723e */ /* 0x000fe200000010ff */
[----:B------:R-:W-:Y:S01]  /*9f60*/  FFMA.FTZ R8, R47, R46, R8 ;  /* 0x0000002e2f087223 */ /* 0x000fe20000010008 */
[----:B------:R-:W-:Y:S02]  /*9f70*/  F2FP.BF16.PACK_AB R45, R4, R3 ;  /* 0x00000003042d723e */ /* 0x000fe400000010ff */
[----:B------:R-:W-:Y:S02]  /*9f80*/  F2FP.BF16.PACK_AB R46, R6, R5 ;  /* 0x00000005062e723e */ /* 0x000fe400000010ff */
[----:B------:R-:W-:Y:S02]  /*9f90*/  F2FP.BF16.PACK_AB R47, R8, R7 ;  /* 0x00000007082f723e */ /* 0x000fe400000010ff */
.L_x_879:
[----:B------:R-:W-:Y:S05]  /*9fa0*/  BSYNC B0 ;  /* 0x0000000000007941 */ /* 0x000fea0003800000 */
.L_x_878:
[C---:B------:R-:W-:Y:S04]  /*9fb0*/  LEA R2, P0, R88.reuse, R136, 0x1 ;  /* 0x0000008858027211 */ /* 0x040fe800078008ff */
[----:B------:R-:W-:Y:S05]  /*9fc0*/  LEA.HI.X R3, R88, R137, R87, 0x1, P0 ;  /* 0x0000008958037211 */ /* 0x000fea00000f0c57 */
[----:B-----5:R3:W-:Y:S04]  /*9fd0*/  ST.E.128 [R2.64], R44 ;  /* 0x0000002c02007985 */ /* 0x0207e8000c101d04 */
.L_x_869:
[----:B------:R-:W-:Y:S05]  /*9fe0*/  BSYNC B2 ;  /* 0x0000000000027941 */ /* 0x000fea0003800000 */
.L_x_868:
[----:B---3--:R-:W3:Y:S02]  /*9ff0*/  LD.E R3, [R118.64+0xd0] ;  /* 0x0000d00476037980 */ /* 0x008ee4000c101900 */
[----:B---3--:R-:W-:Y:S05]  /*a000*/  IMAD.U32 R3, R3, -0x40, RZ ;  /* 0xffffffc003037824 */ /* 0x008fea00078e00ff */
[C---:B------:R-:W-:Y:S02]  /*a010*/  LEA R134, P1, R3.reuse, R134, 0x1 ;  /* 0x0000008603867211 */ /* 0x040fe400078208ff */
[C---:B------:R-:W-:Y:S02]  /*a020*/  LEA R132, P0, R3.reuse, R132, 0x1 ;  /* 0x0000008403847211 */ /* 0x040fe400078008ff */
[C---:B------:R-:W-:Y:S02]  /*a030*/  LEA.HI.X.SX32 R135, R3.reuse, R135, 0x1, P1 ;  /* 0x0000008703877211 */ /* 0x040fe400008f0eff */
[----:B------:R-:W-:Y:S01]  /*a040*/  LEA.HI.X.SX32 R133, R3, R133, 0x1, P0 ;  /* 0x0000008503857211 */ /* 0x000fe200000f0eff */
[----:B------:R-:W-:-:S05]  /*a050*/  BRA `(.L_x_831) ;  /* 0x0000056000007947 */ /* 0x000fca0003800000 */
.L_x_805:
[----:B------:R-:W-:Y:S01]  /*a060*/  BSSY B0, `(.L_x_880) ;  /* 0x000000b000007945 */ /* 0x000fe20003800000 */
        /* <DEDUP_REMOVED lines=10> */
.L_x_881:
[----:B------:R-:W-:Y:S05]  /*a110*/  BSYNC B0 ;  /* 0x0000000000007941 */ /* 0x000fea0003800000 */
.L_x_880:
[----:B------:R-:W-:Y:S01]  /*a120*/  BSSY B0, `(.L_x_882) ;  /* 0x0000018000007945 */ /* 0x000fe20003800000 */
[----:B------:R-:W-:-:S05]  /*a130*/  @!P4 BRA `(.L_x_883) ;  /* 0x000001600000c947 */ /* 0x000fca0003800000 */
[----:B------:R-:W-:Y:S02]  /*a140*/  ISETP.NE.AND P5, PT, R163, RZ, PT ;  /* 0x000000ffa300720c */ /* 0x000fe40003fa5270 */
[----:B------:R-:W-:Y:S11]  /*a150*/  ISETP.NE.AND P6, PT, R162, RZ, PT ;  /* 0x000000ffa200720c */ /* 0x000ff60003fc5270 */
[----:B-1----:R-:W-:Y:S02]  /*a160*/  @P5 LEA R4, P0, R104, R130, 0x1 ;  /* 0x0000008268045211 */ /* 0x002fe400078008ff */
[----:B------:R-:W-:Y:S02]  /*a170*/  @P5 LEA R28, P4, R192, R136, 0x1 ;  /* 0x00000088c01c5211 */ /* 0x000fe400078808ff */
[----:B------:R-:W-:Y:S02]  /*a180*/  @P5 LEA.HI.X R5, R104, R131, R101, 0x1, P0 ;  /* 0x0000008368055211 */ /* 0x000fe400000f0c65 */
[CC--:B------:R-:W-:Y:S02]  /*a190*/  @P6 LEA R26, P0, R103.reuse, R130.reuse, 0x1 ;  /* 0x00000082671a6211 */ /* 0x0c0fe400078008ff */
[----:B------:R-:W-:Y:S01]  /*a1a0*/  @P5 LEA.HI.X R29, R192, R137, R193, 0x1, P4 ;  /* 0x00000089c01d5211 */ /* 0x000fe200020f0cc1 */
[----:B------:R-:W2:Y:S01]  /*a1b0*/  @P5 LD.E.128 R20, [R4.64] ;  /* 0x0000000404145980 */ /* 0x000ea2000c101d00 */
[-C--:B------:R-:W-:Y:S02]  /*a1c0*/  @P6 LEA.HI.X R27, R103, R131.reuse, R106, 0x1, P0 ;  /* 0x00000083671b6211 */ /* 0x080fe400000f0c6a */
[----:B------:R-:W-:Y:S11]  /*a1d0*/  ISETP.NE.AND P4, PT, R160, RZ, PT ;  /* 0x000000ffa000720c */ /* 0x000ff60003f85270 */
[----:B------:R-:W-:Y:S02]  /*a1e0*/  @!UPT UIADD3 URZ, URZ, URZ, URZ ;  /* 0x0000003f3f3ff290 */ /* 0x000fe4000fffe03f */
[C---:B------:R-:W-:Y:S04]  /*a1f0*/  @P4 LEA R2, P0, R107.reuse, R130, 0x1 ;  /* 0x000000826b024211 */ /* 0x040fe800078008ff */
[----:B------:R-:W-:Y:S02]  /*a200*/  @P4 LEA.HI.X R3, R107, R131, R110, 0x1, P0 ;  /* 0x000000836b034211 */ /* 0x000fe400000f0c6e */
[CC--:B------:R-:W-:Y:S04]  /*a210*/  @P4 LEA R30, P0, R93.reuse, R136.reuse, 0x1 ;  /* 0x000000885d1e4211 */ /* 0x0c0fe800078008ff */
[-C--:B------:R-:W-:Y:S01]  /*a220*/  @P4 LEA.HI.X R31, R93, R137.reuse, R94, 0x1, P0 ;  /* 0x000000895d1f4211 */ /* 0x080fe200000f0c5e */
[----:B--2---:R1:W-:Y:S01]  /*a230*/  @P5 ST.E.128 [R28.64], R20 ;  /* 0x000000141c005985 */ /* 0x0043e2000c101d04 */
[C---:B------:R-:W-:Y:S03]  /*a240*/  @P6 LEA R24, P5, R97.reuse, R136, 0x1 ;  /* 0x0000008861186211 */ /* 0x040fe600078a08ff */
[----:B------:R-:W2:Y:S01]  /*a250*/  @P6 LD.E.128 R16, [R26.64] ;  /* 0x000000041a106980 */ /* 0x000ea2000c101d00 */
[----:B------:R-:W-:Y:S05]  /*a260*/  @P6 LEA.HI.X R25, R97, R137, R98, 0x1, P5 ;  /* 0x0000008961196211 */ /* 0x000fea00028f0c62 */
[----:B--2---:R1:W-:Y:S04]  /*a270*/  @P6 ST.E.128 [R24.64], R16 ;  /* 0x0000001018006985 */ /* 0x0043e8000c101d04 */
[----:B------:R-:W2:Y:S04]  /*a280*/  @P4 LD.E.128 R4, [R2.64] ;  /* 0x0000000402044980 */ /* 0x000ea8000c101d00 */
[----:B--2---:R1:W-:Y:S02]  /*a290*/  @P4 ST.E.128 [R30.64], R4 ;  /* 0x000000041e004985 */ /* 0x0043e4000c101d04 */
.L_x_883:
[----:B------:R-:W-:Y:S05]  /*a2a0*/  BSYNC B0 ;  /* 0x0000000000007941 */ /* 0x000fea0003800000 */
.L_x_882:
[----:B------:R-:W-:Y:S01]  /*a2b0*/  BSSY B0, `(.L_x_884) ;  /* 0x0000018000007945 */ /* 0x000fe20003800000 */
[----:B------:R-:W-:-:S05]  /*a2c0*/  @!P2 BRA `(.L_x_885) ;  /* 0x000001600000a947 */ /* 0x000fca0003800000 */
[----:B------:R-:W-:Y:S02]  /*a2d0*/  ISETP.NE.AND P4, PT, R163, RZ, PT ;  /* 0x000000ffa300720c */ /* 0x000fe40003f85270 */
[----:B------:R-:W-:Y:S11]  /*a2e0*/  ISETP.NE.AND P5, PT, R162, RZ, PT ;  /* 0x000000ffa200720c */ /* 0x000ff60003fa5270 */
[C---:B-1----:R-:W-:Y:S02]  /*a2f0*/  @P4 LEA R4, P0, R114.reuse, R130, 0x1 ;  /* 0x0000008272044211 */ /* 0x042fe400078008ff */
[C---:B------:R-:W-:Y:S02]  /*a300*/  @P4 LEA R28, P2, R99.reuse, R136, 0x1 ;  /* 0x00000088631c4211 */ /* 0x040fe400078408ff */
        /* <DEDUP_REMOVED lines=18> */
.L_x_885:
[----:B------:R-:W-:Y:S05]  /*a430*/  BSYNC B0 ;  /* 0x0000000000007941 */ /* 0x000fea0003800000 */
.L_x_884:
[----:B------:R-:W-:-:S05]  /*a440*/  @!P1 BRA `(.L_x_831) ;  /* 0x0000017000009947 */ /* 0x000fca0003800000 */
[----:B------:R-:W-:Y:S02]  /*a450*/  ISETP.NE.AND P1, PT, R163, RZ, PT ;  /* 0x000000ffa300720c */ /* 0x000fe40003f25270 */
[----:B------:R-:W-:Y:S11]  /*a460*/  ISETP.NE.AND P4, PT, R162, RZ, PT ;  /* 0x000000ffa200720c */ /* 0x000ff60003f85270 */
[----:B------:R-:W-:Y:S02]  /*a470*/  @P1 IMAD.WIDE.U32 R2, R182, 0xc0, R130 ;  /* 0x000000c0b6021825 */ /* 0x000fe400078e0082 */
[----:B------:R-:W-:Y:S02]  /*a480*/  @P4 LEA R26, P2, R90, R136, 0x1 ;  /* 0x000000885a1a4211 */ /* 0x000fe400078408ff */
[----:B------:R-:W-:Y:S02]  /*a490*/  @P1 IMAD R0, R183, 0xc0, RZ ;  /* 0x000000c0b7001824 */ /* 0x000fe400078e02ff */
[----:B-1----:R-:W-:Y:S01]  /*a4a0*/  @P1 IMAD.WIDE.U32 R4, R62, 0xc0, R136 ;  /* 0x000000c03e041825 */ /* 0x002fe200078e0088 */
[----:B------:R-:W-:Y:S03]  /*a4b0*/  @P4 LEA.HI.X R27, R90, R137, R89, 0x1, P2 ;  /* 0x000000895a1b4211 */ /* 0x000fe600010f0c59 */
[----:B------:R-:W-:Y:S02]  /*a4c0*/  @P1 IMAD.IADD R3, R3, 0x1, R0 ;  /* 0x0000000103031824 */ /* 0x000fe400078e0200 */
[----:B------:R-:W-:Y:S03]  /*a4d0*/  @P1 IMAD R0, R63, 0xc0, RZ ;  /* 0x000000c03f001824 */ /* 0x000fe600078e02ff */
[----:B------:R1:W2:Y:S01]  /*a4e0*/  @P1 LD.E.128 R20, [R2.64] ;  /* 0x0000000402141980 */ /* 0x0002a2000c101d00 */
[----:B------:R-:W-:Y:S01]  /*a4f0*/  @P1 IMAD.IADD R5, R5, 0x1, R0 ;  /* 0x0000000105051824 */ /* 0x000fe200078e0200 */
[CC--:B-1----:R-:W-:Y:S04]  /*a500*/  @P4 LEA R2, P0, R120.reuse, R130.reuse, 0x1 ;  /* 0x0000008278024211 */ /* 0x0c2fe800078008ff */
[-C--:B------:R-:W-:Y:S01]  /*a510*/  @P4 LEA.HI.X R3, R120, R131.reuse, R113, 0x1, P0 ;  /* 0x0000008378034211 */ /* 0x080fe200000f0c71 */
[----:B--2---:R1:W-:Y:S01]  /*a520*/  @P1 ST.E.128 [R4.64], R20 ;  /* 0x0000001404001985 */ /* 0x0043e2000c101d04 */
[----:B------:R-:W-:Y:S03]  /*a530*/  ISETP.NE.AND P1, PT, R160, RZ, PT ;  /* 0x000000ffa000720c */ /* 0x000fe60003f25270 */
[----:B------:R-:W2:Y:S10]  /*a540*/  @P4 LD.E.128 R16, [R2.64] ;  /* 0x0000000402104980 */ /* 0x000eb4000c101d00 */
[C---:B------:R-:W-:Y:S04]  /*a550*/  @P1 LEA R24, P0, R122.reuse, R130, 0x1 ;  /* 0x000000827a181211 */ /* 0x040fe800078008ff */
[----:B------:R-:W-:Y:S02]  /*a560*/  @P1 LEA.HI.X R25, R122, R131, R115, 0x1, P0 ;  /* 0x000000837a191211 */ /* 0x000fe400000f0c73 */
[C---:B------:R-:W-:Y:S04]  /*a570*/  @P1 LEA R28, P0, R88.reuse, R136, 0x1 ;  /* 0x00000088581c1211 */ /* 0x040fe800078008ff */
[----:B------:R-:W-:Y:S01]  /*a580*/  @P1 LEA.HI.X R29, R88, R137, R87, 0x1, P0 ;  /* 0x00000089581d1211 */ /* 0x000fe200000f0c57 */
[----:B--2---:R2:W-:Y:S04]  /*a590*/  @P4 ST.E.128 [R26.64], R16 ;  /* 0x000000101a004985 */ /* 0x0045e8000c101d04 */
[----:B-1----:R-:W3:Y:S04]  /*a5a0*/  @P1 LD.E.128 R4, [R24.64] ;  /* 0x0000000418041980 */ /* 0x002ee8000c101d00 */
[----:B---3--:R2:W-:Y:S02]  /*a5b0*/  @P1 ST.E.128 [R28.64], R4 ;  /* 0x000000041c001985 */ /* 0x0085e4000c101d04 */
.L_x_831:
[----:B------:R-:W-:Y:S05]  /*a5c0*/  BSYNC B3 ;  /* 0x0000000000037941 */ /* 0x000fea0003800000 */
.L_x_804:
[----:B------:R-:W3:Y:S01]  /*a5d0*/  LD.E R3, [R118.64+0x128] ;  /* 0x0001280476037980 */ /* 0x000ee2000c101900 */
[----:B------:R-:W-:Y:S01]  /*a5e0*/  BSSY B0, `(.L_x_886) ;  /* 0x000005e000007945 */ /* 0x000fe20003800000 */
[----:B---3--:R-:W-:Y:S05]  /*a5f0*/  IMAD.U32 R3, R3, -0x80, RZ ;  /* 0xffffff8003037824 */ /* 0x008fea00078e00ff */
[C---:B-12---:R-:W-:Y:S04]  /*a600*/  LEA R130, P0, R3.reuse, R130, 0x1 ;  /* 0x0000008203827211 */ /* 0x046fe800078008ff */
[----:B------:R-:W-:Y:S01]  /*a610*/  LEA.HI.X.SX32 R131, R3, R131, 0x1, P0 ;  /* 0x0000008303837211 */ /* 0x000fe200000f0eff */
[----:B------:R-:W-:-:S05]  /*a620*/  @!P3 BRA `(.L_x_887) ;  /* 0x000005100000b947 */ /* 0x000fca0003800000 */
[----:B------:R-:W-:Y:S04]  /*a630*/  IADD3 R3, R9, -0x1, RZ ;  /* 0xffffffff09037810 */ /* 0x000fe80007ffe0ff */
[----:B------:R-:W-:Y:S11]  /*a640*/  ISETP.GT.AND P0, PT, R3, R102, PT ;  /* 0x000000660300720c */ /* 0x000ff60003f04270 */
[----:B------:R-:W-:Y:S02]  /*a650*/  @!UPT UIADD3 URZ, URZ, URZ, URZ ;  /* 0x0000003f3f3ff290 */ /* 0x000fe4000fffe03f */
[----:B------:R-:W-:-:S05]  /*a660*/  @!P0 BRA `(.L_x_888) ;  /* 0x0000055000008947 */ /* 0x000fca0003800000 */
[----:B------:R-:W-:Y:S01]  /*a670*/  IMAD.MOV.U32 R20, RZ, RZ, RZ ;  /* 0x000000ffff147224 */ /* 0x000fe200078e00ff */
[----:B------:R-:W2:Y:S01]  /*a680*/  LD.E R2, [R118.64+0x170] ;  /* 0x0001700476027980 */ /* 0x000ea2000c101900 */
[----:B------:R-:W-:Y:S02]  /*a690*/  IADD3 R11, R11, -0x100, RZ ;  /* 0xffffff000b0b7810 */ /* 0x000fe40007ffe0ff */
[----:B------:R-:W-:Y:S01]  /*a6a0*/  IABS R8, R10 ;  /* 0x0000000a00087213 */ /* 0x000fe20000000000 */
[----:B------:R-:W3:Y:S01]  /*a6b0*/  LD.E.64 R24, [R118.64+0x40] ;  /* 0x0000400476187980 */ /* 0x000ee2000c101b00 */
[-C--:B------:R-:W-:Y:S05]  /*a6c0*/  IADD3 R0, -R10, R11.reuse, RZ ;  /* 0x0000000b0a007210 */ /* 0x080fea0007ffe1ff */
[----:B------:R-:W4:Y:S01]  /*a6d0*/  LD.E.64 R22, [R118.64+0x20] ;  /* 0x0000200476167980 */ /* 0x000f22000c101b00 */
[-C--:B--2---:R-:W-:Y:S02]  /*a6e0*/  IABS R5, R2.reuse ;  /* 0x0000000200057213 */ /* 0x084fe40000000000 */
[-C--:B------:R-:W-:Y:S02]  /*a6f0*/  IABS R17, R2.reuse ;  /* 0x0000000200117213 */ /* 0x080fe40000000000 */
[----:B------:R-:W1:Y:S01]  /*a700*/  I2F.RP R19, R5 ;  /* 0x0000000500137306 */ /* 0x000e620000209400 */
[----:B------:R-:W-:Y:S02]  /*a710*/  LOP3.LUT R3, RZ, R2, RZ, 0x33, !PT ;  /* 0x00000002ff037212 */ /* 0x000fe400078e33ff */
[----:B------:R-:W-:Y:S07]  /*a720*/  IMAD.MOV R17, RZ, RZ, -R17 ;  /* 0x000000ffff117224 */ /* 0x000fee00078e0a11 */
[----:B-1----:R-:W1:Y:S02]  /*a730*/  MUFU.RCP R7, R19 ;  /* 0x0000001300077308 */ /* 0x002e640000001000 */
[----:B-1----:R-:W-:Y:S02]  /*a740*/  IADD3 R18, R7, 0xffffffe, RZ ;  /* 0x0ffffffe07127810 */ /* 0x002fe40007ffe0ff */
[----:B------:R-:W-:Y:S06]  /*a750*/  IABS R7, R11 ;  /* 0x0000000b00077213 */ /* 0x000fec0000000000 */
[----:B------:R-:W1:Y:S02]  /*a760*/  F2I.FTZ.U32.TRUNC.NTZ R21, R18 ;  /* 0x0000001200157305 */ /* 0x000e64000021f000 */
[--C-:B-1----:R-:W-:Y:S01]  /*a770*/  IMAD.MOV R16, RZ, RZ, -R21.reuse ;  /* 0x000000ffff107224 */ /* 0x102fe200078e0a15 */
[----:B------:R-:W2:Y:S03]  /*a780*/  LD.E.64 R18, [R118.64+0x38] ;  /* 0x0000380476127980 */ /* 0x000ea6000c101b00 */
[----:B------:R-:W-:Y:S04]  /*a790*/  IMAD R16, R16, R5, RZ ;  /* 0x0000000510107224 */ /* 0x000fe800078e02ff */
[----:B------:R-:W-:Y:S02]  /*a7a0*/  IMAD.HI.U32 R16, R21, R16, R20 ;  /* 0x0000001015107227 */ /* 0x000fe400078e0014 */
[----:B------:R-:W2:Y:S04]  /*a7b0*/  LD.E.64 R20, [R118.64+0x28] ;  /* 0x0000280476147980 */ /* 0x000ea8000c101b00 */
[C---:B------:R-:W-:Y:S04]  /*a7c0*/  IMAD.HI.U32 R4, R16.reuse, R7, RZ ;  /* 0x0000000710047227 */ /* 0x040fe800078e00ff */
[----:B------:R-:W-:Y:S04]  /*a7d0*/  IMAD.HI.U32 R6, R16, R8, RZ ;  /* 0x0000000810067227 */ /* 0x000fe800078e00ff */
[-C--:B------:R-:W-:Y:S02]  /*a7e0*/  IMAD R7, R4, R17.reuse, R7 ;  /* 0x0000001104077224 */ /* 0x080fe400078e0207 */
[----:B------:R-:W-:Y:S03]  /*a7f0*/  IMAD R8, R6, R17, R8 ;  /* 0x0000001106087224 */ /* 0x000fe600078e0208 */
[C---:B------:R-:W-:Y:S02]  /*a800*/  ISETP.GT.U32.AND P0, PT, R5.reuse, R7, PT ;  /* 0x000000070500720c */ /* 0x040fe40003f04070 */
[----:B------:R-:W-:Y:S11]  /*a810*/  ISETP.GT.U32.AND P4, PT, R5, R8, PT ;  /* 0x000000080500720c */ /* 0x000ff60003f84070 */
[--C-:B------:R-:W-:Y:S01]  /*a820*/  @!P0 IMAD.IADD R7, R7, 0x1, -R5.reuse ;  /* 0x0000000107078824 */ /* 0x100fe200078e0a05 */
[----:B------:R-:W-:Y:S01]  /*a830*/  @!P0 IADD3 R4, R4, 0x1, RZ ;  /* 0x0000000104048810 */ /* 0x000fe20007ffe0ff */
[----:B------:R-:W-:Y:S01]  /*a840*/  @!P4 IMAD.IADD R8, R8, 0x1, -R5 ;  /* 0x000000010808c824 */ /* 0x000fe200078e0a05 */
[----:B------:R-:W-:Y:S02]  /*a850*/  @!P4 IADD3 R6, R6, 0x1, RZ ;  /* 0x000000010606c810 */ /* 0x000fe40007ffe0ff */
[-C--:B------:R-:W-:Y:S02]  /*a860*/  ISETP.GE.U32.AND P5, PT, R7, R5.reuse, PT ;  /* 0x000000050700720c */ /* 0x080fe40003fa6070 */
[----:B------:R-:W-:Y:S02]  /*a870*/  ISETP.GE.U32.AND P6, PT, R8, R5, PT ;  /* 0x000000050800720c */ /* 0x000fe40003fc6070 */
[-C--:B------:R-:W-:Y:S02]  /*a880*/  LOP3.LUT R5, R11, R2.reuse, RZ, 0x3c, !PT ;  /* 0x000000020b057212 */ /* 0x080fe400078e3cff */
[----:B------:R-:W-:Y:S02]  /*a890*/  LOP3.LUT R7, R10, R2, RZ, 0x3c, !PT ;  /* 0x000000020a077212 */ /* 0x000fe400078e3cff */
[----:B------:R-:W-:Y:S02]  /*a8a0*/  ISETP.GE.AND P1, PT, R5, RZ, PT ;  /* 0x000000ff0500720c */ /* 0x000fe40003f26270 */
[----:B------:R-:W-:Y:S02]  /*a8b0*/  ISETP.GE.AND P2, PT, R7, RZ, PT ;  /* 0x000000ff0700720c */ /* 0x000fe40003f46270 */
[----:B------:R-:W-:Y:S02]  /*a8c0*/  ISETP.NE.AND P0, PT, R2, RZ, PT ;  /* 0x000000ff0200720c */ /* 0x000fe40003f05270 */
[----:B------:R-:W-:Y:S02]  /*a8d0*/  @P5 IADD3 R4, R4, 0x1, RZ ;  /* 0x0000000104045810 */ /* 0x000fe40007ffe0ff */
[----:B------:R-:W-:Y:S05]  /*a8e0*/  @P6 IADD3 R6, R6, 0x1, RZ ;  /* 0x0000000106066810 */ /* 0x000fea0007ffe0ff */
[----:B------:R-:W-:Y:S02]  /*a8f0*/  @!P1 IMAD.MOV R4, RZ, RZ, -R4 ;  /* 0x000000ffff049224 */ /* 0x000fe400078e0a04 */
[----:B------:R-:W-:Y:S03]  /*a900*/  @!P2 IMAD.MOV R6, RZ, RZ, -R6 ;  /* 0x000000ffff06a224 */ /* 0x000fe600078e0a06 */
[C---:B------:R-:W-:Y:S02]  /*a910*/  SEL R4, R3.reuse, R4, !P0 ;  /* 0x0000000403047207 */ /* 0x040fe40004000000 */
[----:B------:R-:W-:Y:S02]  /*a920*/  SEL R3, R3, R6, !P0 ;  /* 0x0000000603037207 */ /* 0x000fe40004000000 */
[CC--:B------:R-:W-:Y:S02]  /*a930*/  LEA R28, P1, R4.reuse, R204.reuse, 0x2 ;  /* 0x000000cc041c7211 */ /* 0x0c0fe400078210ff */
[C---:B------:R-:W-:Y:S02]  /*a940*/  LEA R26, P0, R3.reuse, R204, 0x2 ;  /* 0x000000cc031a7211 */ /* 0x040fe400078010ff */
[-C--:B------:R-:W-:Y:S02]  /*a950*/  LEA.HI.X.SX32 R29, R4, R205.reuse, 0x2, P1 ;  /* 0x000000cd041d7211 */ /* 0x080fe400008f16ff */
[C---:B------:R-:W-:Y:S01]  /*a960*/  LEA.HI.X.SX32 R27, R3.reuse, R205, 0x2, P0 ;  /* 0x000000cd031b7211 */ /* 0x040fe200000f16ff */
[----:B------:R-:W-:Y:S02]  /*a970*/  IMAD.IADD R3, R3, 0x1, -R4 ;  /* 0x0000000103037824 */ /* 0x000fe400078e0a04 */
[----:B------:R-:W2:Y:S02]  /*a980*/  LD.E R5, [R28.64] ;  /* 0x000000041c057980 */ /* 0x000ea4000c101900 */
[----:B------:R-:W-:Y:S02]  /*a990*/  IMAD R0, R3, R2, R0 ;  /* 0x0000000203007224 */ /* 0x000fe400078e0200 */
[----:B------:R1:W2:Y:S02]  /*a9a0*/  LD.E R8, [R26.64] ;  /* 0x000000041a087980 */ /* 0x0002a4000c101900 */
[-C--:B---3--:R-:W-:Y:S01]  /*a9b0*/  IMAD R16, R25, R0.reuse, RZ ;  /* 0x0000000019107224 */ /* 0x088fe200078e02ff */
[----:B------:R-:W-:Y:S01]  /*a9c0*/  SHF.R.S32.HI R7, RZ, 0x1f, R0 ;  /* 0x0000001fff077819 */ /* 0x000fe20000011400 */
[C---:B-1----:R-:W-:Y:S04]  /*a9d0*/  IMAD.WIDE.U32 R26, R24.reuse, R0, RZ ;  /* 0x00000000181a7225 */ /* 0x042fe800078e00ff */
[----:B--2---:R-:W-:Y:S02]  /*a9e0*/  IMAD.IADD R17, R5, 0x1, -R8 ;  /* 0x0000000105117824 */ /* 0x004fe400078e0a08 */
[----:B------:R-:W-:Y:S02]  /*a9f0*/  IMAD R8, R24, R7, R16 ;  /* 0x0000000718087224 */ /* 0x000fe400078e0210 */
[-C--:B----4-:R-:W-:Y:S01]  /*aa00*/  IMAD R5, R23, R17.reuse, RZ ;  /* 0x0000001117057224 */ /* 0x090fe200078e02ff */
[----:B------:R-:W-:Y:S01]  /*aa10*/  SHF.R.S32.HI R16, RZ, 0x1f, R17 ;  /* 0x0000001fff107819 */ /* 0x000fe20000011411 */
[CC--:B------:R-:W-:Y:S04]  /*aa20*/  IMAD.WIDE.U32 R24, R22.reuse, R17.reuse, RZ ;  /* 0x0000001116187225 */ /* 0x0c0fe800078e00ff */
[----:B------:R-:W-:Y:S01]  /*aa30*/  IMAD R5, R22, R16, R5 ;  /* 0x0000001016057224 */ /* 0x000fe200078e0205 */
[----:B------:R-:W-:Y:S01]  /*aa40*/  MOV R22, R26 ;  /* 0x0000001a00167202 */ /* 0x000fe20000000f00 */
[----:B------:R-:W-:Y:S02]  /*aa50*/  IMAD.IADD R23, R27, 0x1, R8 ;  /* 0x000000011b177824 */ /* 0x000fe400078e0208 */
[----:B------:R-:W-:Y:S02]  /*aa60*/  IMAD.IADD R25, R25, 0x1, R5 ;  /* 0x0000000119197824 */ /* 0x000fe400078e0205 */
[----:B------:R-:W-:Y:S04]  /*aa70*/  IMAD.WIDE.U32 R22, R17, R20, R22 ;  /* 0x0000001411167225 */ /* 0x000fe800078e0016 */
[----:B------:R-:W-:Y:S01]  /*aa80*/  IMAD R17, R21, R17, RZ ;  /* 0x0000001115117224 */ /* 0x000fe200078e02ff */
[----:B------:R-:W-:Y:S01]  /*aa90*/  LEA R138, P1, R22, R138, 0x1 ;  /* 0x0000008a168a7211 */ /* 0x000fe200078208ff */
[----:B------:R-:W-:Y:S02]  /*aaa0*/  IMAD R8, R19, R0, RZ ;  /* 0x0000000013087224 */ /* 0x000fe400078e02ff */
[----:B------:R-:W-:Y:S04]  /*aab0*/  IMAD.WIDE.U32 R24, R0, R18, R24 ;  /* 0x0000001200187225 */ /* 0x000fe800078e0018 */
[----:B------:R-:W-:Y:S01]  /*aac0*/  IMAD R17, R20, R16, R17 ;  /* 0x0000001014117224 */ /* 0x000fe200078e0211 */
[----:B------:R-:W-:Y:S01]  /*aad0*/  LEA R136, P0, R24, R136, 0x1 ;  /* 0x0000008818887211 */ /* 0x000fe200078008ff */
[----:B------:R-:W-:Y:S02]  /*aae0*/  IMAD R8, R18, R7, R8 ;  /* 0x0000000712087224 */ /* 0x000fe400078e0208 */
[----:B------:R-:W-:Y:S02]  /*aaf0*/  IMAD.IADD R16, R23, 0x1, R17 ;  /* 0x0000000117107824 */ /* 0x000fe400078e0211 */
[----:B------:R-:W-:Y:S03]  /*ab00*/  IMAD.IADD R8, R25, 0x1, R8 ;  /* 0x0000000119087824 */ /* 0x000fe600078e0208 */
[----:B------:R-:W-:Y:S02]  /*ab10*/  LEA.HI.X R139, R22, R139, R16, 0x1, P1 ;  /* 0x0000008b168b7211 */ /* 0x000fe400008f0c10 */
[----:B------:R-:W-:Y:S01]  /*ab20*/  LEA.HI.X R137, R24, R137, R8, 0x1, P0 ;  /* 0x0000008918897211 */ /* 0x000fe200000f0c08 */
[----:B------:R-:W-:-:S05]  /*ab30*/  BRA `(.L_x_888) ;  /* 0x0000008000007947 */ /* 0x000fca0003800000 */
.L_x_887:
[----:B------:R-:W2:Y:S04]  /*ab40*/  LD.E R5, [R118.64+0x40] ;  /* 0x0000400476057980 */ /* 0x000ea8000c101900 */
[----:B------:R-:W3:Y:S02]  /*ab50*/  LD.E R3, [R118.64+0x38] ;  /* 0x0000380476037980 */ /* 0x000ee4000c101900 */
[----:B---3--:R-:W-:Y:S02]  /*ab60*/  IMAD.U32 R3, R3, -0x80, RZ ;  /* 0xffffff8003037824 */ /* 0x008fe400078e00ff */
[----:B--2---:R-:W-:Y:S03]  /*ab70*/  IMAD.U32 R5, R5, -0x80, RZ ;  /* 0xffffff8005057824 */ /* 0x004fe600078e00ff */
[----:B------:R-:W-:Y:S02]  /*ab80*/  LEA R136, P0, R3, R136, 0x1 ;  /* 0x0000008803887211 */ /* 0x000fe400078008ff */
[----:B------:R-:W-:Y:S02]  /*ab90*/  LEA R138, P1, R5, R138, 0x1 ;  /* 0x0000008a058a7211 */ /* 0x000fe400078208ff */
[----:B------:R-:W-:Y:S02]  /*aba0*/  LEA.HI.X.SX32 R137, R3, R137, 0x1, P0 ;  /* 0x0000008903897211 */ /* 0x000fe400000f0eff */
[----:B------:R-:W-:Y:S04]  /*abb0*/  LEA.HI.X.SX32 R139, R5, R139, 0x1, P1 ;  /* 0x0000008b058b7211 */ /* 0x000fe800008f0eff */
.L_x_888:
[----:B------:R-:W-:Y:S05]  /*abc0*/  BSYNC B0 ;  /* 0x0000000000007941 */ /* 0x000fea0003800000 */
.L_x_886:
[----:B------:R-:W-:Y:S04]  /*abd0*/  IADD3 R9, R9, -0x1, RZ ;  /* 0xffffffff09097810 */ /* 0x000fe80007ffe0ff */
[----:B------:R-:W-:Y:S11]  /*abe0*/  ISETP.GT.AND P0, PT, R9, R102, PT ;  /* 0x000000660900720c */ /* 0x000ff60003f04270 */
[----:B------:R-:W-:Y:S02]  /*abf0*/  @!UPT UIADD3 URZ, URZ, URZ, URZ ;  /* 0x0000003f3f3ff290 */ /* 0x000fe4000fffe03f */
[----:B------:R-:W-:-:S05]  /*ac00*/  @P0 BRA `(.L_x_889) ;  /* 0xffff7cc000000947 */ /* 0x000fca000383ffff */
.L_x_795:
[----:B------:R-:W-:Y:S01]  /*ac10*/  WARPSYNC 0xffffffff ;  /* 0xffffffff00007948 */ /* 0x000fe20003800000 */
[----:B------:R-:W-:Y:S06]  /*ac20*/  BAR.SYNC.DEFER_BLOCKING 0x0 ;  /* 0x0000000000007b1d */ /* 0x000fec0000010000 */
[----:B------:R-:W2:Y:S01]  /*ac30*/  LD.E R15, [R118.64+0xd0] ;  /* 0x0000d004760f7980 */ /* 0x000ea2000c101900 */
[----:B------:R-:W-:Y:S01]  /*ac40*/  BSSY B3, `(.L_x_890) ;  /* 0x00003d5000037945 */ /* 0x000fe20003800000 */
[----:B------:R-:W-:Y:S02]  /*ac50*/  SHF.L.U32 R201, R165, 0x1, RZ ;  /* 0x00000001a5c97819 */ /* 0x000fe400000006ff */
[----:B--2---:R-:W-:-:S13]  /*ac60*/  ISETP.NE.AND P0, PT, R15, RZ, PT ;  /* 0x000000ff0f00720c */ /* 0x004fda0003f05270 */
[----:B------:R-:W-:Y:S05]  /*ac70*/  @!P0 BRA `(.L_x_891) ;  /* 0x0000395000008947 */ /* 0x000fea0003800000 */
[----:B------:R-:W2:Y:S04]  /*ac80*/  LD.E.64 R2, [R118.64+0xf0] ;  /* 0x0000f00476027980 */ /* 0x000ea8000c101b00 */
[----:B------:R-:W3:Y:S04]  /*ac90*/  LD.E.U8 R0, [R118.64+0x1b3] ;  /* 0x0001b30476007980 */ /* 0x000ee8000c101100 */
[----:B------:R1:W5:Y:S04]  /*aca0*/  LD.E R25, [R118.64+0xc0] ;  /* 0x0000c00476197980 */ /* 0x000368000c101900 */
[----:B------:R1:W5:Y:S04]  /*acb0*/  LD.E.64 R34, [R118.64+0x148] ;  /* 0x0001480476227980 */ /* 0x000368000c101b00 */
[----:B------:R1:W5:Y:S01]  /*acc0*/  LD.E.64 R32, [R118.64+0x150] ;  /* 0x0001500476207980 */ /* 0x000362000c101b00 */
[----:B--2---:R-:W-:-:S04]  /*acd0*/  ISETP.NE.U32.AND P1, PT, R2, RZ, PT ;  /* 0x000000ff0200720c */ /* 0x004fc80003f25070 */
[----:B------:R-:W-:-:S13]  /*ace0*/  ISETP.NE.AND.EX P1, PT, R3, RZ, PT, P1 ;  /* 0x000000ff0300720c */ /* 0x000fda0003f25310 */
[----:B------:R-:W-:-:S04]  /*acf0*/  @P1 LEA R6, P0, R198, R2, 0x2 ;  /* 0x00000002c6061211 */ /* 0x000fc800078010ff */
[----:B------:R-:W-:Y:S01]  /*ad00*/  @P1 LEA.HI.X R7, R198, R3, R77, 0x2, P0 ;  /* 0x00000003c6071211 */ /* 0x000fe200000f144d */
[----:B------:R-:W-:-:S06]  /*ad10*/  IMAD.MOV.U32 R3, RZ, RZ, RZ ;  /* 0x000000ffff037224 */ /* 0x000fcc00078e00ff */
[----:B------:R2:W4:Y:S01]  /*ad20*/  @P1 LD.E R3, [R6.64] ;  /* 0x0000000406031980 */ /* 0x000522000c101900 */
[----:B------:R-:W-:-:S04]  /*ad30*/  LEA.HI R2, R15, R15, RZ, 0x1 ;  /* 0x0000000f0f027211 */ /* 0x000fc800078f08ff */
[----:B------:R-:W-:Y:S02]  /*ad40*/  SHF.R.S32.HI R2, RZ, 0x1, R2 ;  /* 0x00000001ff027819 */ /* 0x000fe40000011402 */
[----:B---3--:R-:W-:Y:S01]  /*ad50*/  ISETP.NE.AND P5, PT, R0, RZ, PT ;  /* 0x000000ff0000720c */ /* 0x008fe20003fa5270 */
[----:B------:R-:W-:Y:S01]  /*ad60*/  IMAD.IADD R27, R200, 0x1, -R71 ;  /* 0x00000001c81b7824 */ /* 0x000fe200078e0a47 */
[----:B------:R-:W-:Y:S02]  /*ad70*/  IADD3 R5, P0, R76, R174, RZ ;  /* 0x000000ae4c057210 */ /* 0x000fe40007f1e0ff */
[----:B-----5:R-:W-:-:S03]  /*ad80*/  LEA R38, P1, R174, R176, 0x1 ;  /* 0x000000b0ae267211 */ /* 0x020fc600078208ff */
[--C-:B------:R-:W-:Y:S01]  /*ad90*/  IMAD.X R78, R78, 0x1, R79.reuse, P0 ;  /* 0x000000014e4e7824 */ /* 0x100fe200000e064f */
[----:B------:R-:W-:Y:S01]  /*ada0*/  LEA.HI.X R39, R174, R177, R79, 0x1, P1 ;  /* 0x000000b1ae277211 */ /* 0x000fe200008f0c4f */
[----:B--2---:R-:W-:-:S04]  /*adb0*/  IMAD R6, R170, R2, R81 ;  /* 0x00000002aa067224 */ /* 0x004fc800078e0251 */
[----:B------:R-:W-:Y:S01]  /*adc0*/  IMAD.IADD R0, R81, 0x1, R6 ;  /* 0x0000000151007824 */ /* 0x000fe200078e0206 */
[----:B------:R-:W-:Y:S02]  /*add0*/  ISETP.GE.AND P0, PT, R170, R27, PT ;  /* 0x0000001baa00720c */ /* 0x000fe40003f06270 */
[C---:B------:R-:W-:Y:S01]  /*ade0*/  LEA R36, P1, R5.reuse, R176, 0x1 ;  /* 0x000000b005247211 */ /* 0x040fe200078208ff */
[----:B------:R-:W-:Y:S01]  /*adf0*/  IMAD.MOV.U32 R31, RZ, RZ, R2 ;  /* 0x000000ffff1f7224 */ /* 0x000fe200078e0002 */
[----:B------:R-:W-:Y:S02]  /*ae00*/  ISETP.GT.AND P0, PT, R64, -0x4, !P0 ;  /* 0xfffffffc4000780c */ /* 0x000fe40004704270 */
[----:B------:R-:W-:Y:S02]  /*ae10*/  LEA.HI.X R37, R5, R177, R78, 0x1, P1 ;  /* 0x000000b105257211 */ /* 0x000fe400008f0c4e */
[----:B----4-:R-:W-:-:S05]  /*ae20*/  IADD3 R3, R3, R80, R71 ;  /* 0x0000005003037210 */ /* 0x010fca0007ffe047 */
[----:B------:R-:W-:-:S05]  /*ae30*/  IMAD R3, R3, R2, RZ ;  /* 0x0000000203037224 */ /* 0x000fca00078e02ff */
[----:B------:R-:W-:Y:S02]  /*ae40*/  SHF.R.S32.HI R29, RZ, 0x1f, R3 ;  /* 0x0000001fff1d7819 */ /* 0x000fe40000011403 */
[C---:B------:R-:W-:Y:S02]  /*ae50*/  IADD3 R7, P4, R3.reuse, R6, RZ ;  /* 0x0000000603077210 */ /* 0x040fe40007f9e0ff */
[----:B------:R-:W-:Y:S02]  /*ae60*/  IADD3 R3, P2, R3, R0, RZ ;  /* 0x0000000003037210 */ /* 0x000fe40007f5e0ff */
[-C--:B------:R-:W-:Y:S02]  /*ae70*/  LEA.HI.X.SX32 R6, R6, R29.reuse, 0x1, P4 ;  /* 0x0000001d06067211 */ /* 0x080fe400020f0eff */
[----:B------:R-:W-:Y:S01]  /*ae80*/  LEA.HI.X.SX32 R29, R0, R29, 0x1, P2 ;  /* 0x0000001d001d7211 */ /* 0x000fe200010f0eff */
[----:B------:R-:W-:Y:S01]  /*ae90*/  IMAD.SHL.U32 R0, R2, 0x20, RZ ;  /* 0x0000002002007824 */ /* 0x000fe200078e00ff */
[----:B------:R-:W-:Y:S05]  /*aea0*/  @!P5 BRA `(.L_x_892) ;  /* 0x000014200000d947 */ /* 0x000fea0003800000 */
[----:B-1----:R-:W-:Y:S01]  /*aeb0*/  BSSY B2, `(.L_x_893) ;  /* 0x00000a1000027945 */ /* 0x002fe20003800000 */
[----:B------:R-:W-:Y:S05]  /*aec0*/  @!P0 BRA `(.L_x_894) ;  /* 0x000009f000008947 */ /* 0x000fea0003800000 */
[----:B------:R-:W-:Y:S01]  /*aed0*/  ISETP.GE.AND P2, PT, R12, R25, PT ;  /* 0x000000190c00720c */ /* 0x000fe20003f46270 */
[C---:B------:R-:W-:Y:S01]  /*aee0*/  IMAD.SHL.U32 R31, R7.reuse, 0x2, RZ ;  /* 0x00000002071f7824 */ /* 0x040fe200078e00ff */
[----:B------:R-:W-:Y:S01]  /*aef0*/  SHF.L.U64.HI R3, R7, 0x1, R6 ;  /* 0x0000000107037819 */ /* 0x000fe20000010206 */
[----:B------:R-:W-:Y:S03]  /*af00*/  BSSY B1, `(.L_x_895) ;  /* 0x0000037000017945 */ /* 0x000fe60003800000 */
[----:B------:R-:W-:-:S02]  /*af10*/  IADD3 R28, P1, R34, R31, RZ ;  /* 0x0000001f221c7210 */ /* 0x000fc40007f3e0ff */
[----:B------:R-:W-:-:S03]  /*af20*/  IADD3 R30, P0, R32, R31, RZ ;  /* 0x0000001f201e7210 */ /* 0x000fc60007f1e0ff */
[--C-:B------:R-:W-:Y:S02]  /*af30*/  IMAD.X R29, R35, 0x1, R3.reuse, P1 ;  /* 0x00000001231d7824 */ /* 0x100fe400008e0603 */
[----:B------:R1:W-:Y:S01]  /*af40*/  @P2 STS [R201], RZ ;  /* 0x000000ffc9002388 */ /* 0x0003e20000000800 */
[----:B------:R-:W-:-:S03]  /*af50*/  IMAD.X R31, R33, 0x1, R3, P0 ;  /* 0x00000001211f7824 */ /* 0x000fc600000e0603 */
[----:B------:R1:W-:Y:S04]  /*af60*/  @P2 STS [R201+0x4], RZ ;  /* 0x000004ffc9002388 */ /* 0x0003e80000000800 */
[----:B------:R1:W-:Y:S01]  /*af70*/  @P2 STS.64 [R201+0x8], RZ ;  /* 0x000008ffc9002388 */ /* 0x0003e20000000a00 */
[----:B------:R-:W-:Y:S05]  /*af80*/  @P2 BRA `(.L_x_896) ;  /* 0x000002e000002947 */ /* 0x000fea0003800000 */
[----:B------:R2:W5:Y:S01]  /*af90*/  LD.E.128 R8, [R38.64] ;  /* 0x0000000426087980 */ /* 0x000562000c101d00 */
[----:B------:R-:W-:Y:S01]  /*afa0*/  ISETP.GE.AND P0, PT, R12, R15, PT ;  /* 0x0000000f0c00720c */ /* 0x000fe20003f06270 */
[----:B------:R-:W-:-:S12]  /*afb0*/  BSSY B0, `(.L_x_897) ;  /* 0x000002a000007945 */ /* 0x000fd80003800000 */
[----:B------:R-:W-:Y:S05]  /*afc0*/  @P0 BRA `(.L_x_898) ;  /* 0x0000028000000947 */ /* 0x000fea0003800000 */
[----:B------:R-:W3:Y:S04]  /*afd0*/  LD.E.64 R2, [R30.64] ;  /* 0x000000041e027980 */ /* 0x000ee8000c101b00 */
[----:B------:R-:W4:Y:S01]  /*afe0*/  LD.E.64 R4, [R28.64] ;  /* 0x000000041c047980 */ /* 0x000f22000c101b00 */
[----:B-----5:R-:W-:Y:S01]  /*aff0*/  SHF.L.U32 R14, R9, 0x10, RZ ;  /* 0x00000010090e7819 */ /* 0x020fe200000006ff */
[----:B------:R-:W-:Y:S01]  /*b000*/  IMAD.U32 R21, R11, 0x10000, RZ ;  /* 0x000100000b157824 */ /* 0x000fe200078e00ff */
[----:B------:R-:W-:Y:S02]  /*b010*/  LOP3.LUT R9, R9, 0xffff0000, RZ, 0xc0, !PT ;  /* 0xffff000009097812 */ /* 0x000fe400078ec0ff */
[C---:B------:R-:W-:Y:S02]  /*b020*/  SHF.L.U32 R16, R8.reuse, 0x10, RZ ;  /* 0x0000001008107819 */ /* 0x040fe400000006ff */
[----:B------:R-:W-:-:S02]  /*b030*/  LOP3.LUT R23, R8, 0xffff0000, RZ, 0xc0, !PT ;  /* 0xffff000008177812 */ /* 0x000fc400078ec0ff */
[----:B------:R-:W-:Y:S02]  /*b040*/  LOP3.LUT R19, R11, 0xffff0000, RZ, 0xc0, !PT ;  /* 0xffff00000b137812 */ /* 0x000fe400078ec0ff */
[C---:B------:R-:W-:Y:S02]  /*b050*/  SHF.L.U32 R22, R10.reuse, 0x10, RZ ;  /* 0x000000100a167819 */ /* 0x040fe400000006ff */
[----:B------:R-:W-:Y:S02]  /*b060*/  LOP3.LUT R24, R10, 0xffff0000, RZ, 0xc0, !PT ;  /* 0xffff00000a187812 */ /* 0x000fe400078ec0ff */
[C---:B---3--:R-:W-:Y:S01]  /*b070*/  LOP3.LUT R17, R2.reuse, 0xffff0000, RZ, 0xc0, !PT ;  /* 0xffff000002117812 */ /* 0x048fe200078ec0ff */
[----:B------:R-:W-:Y:S01]  /*b080*/  IMAD.U32 R2, R2, 0x10000, RZ ;  /* 0x0001000002027824 */ /* 0x000fe200078e00ff */
[----:B------:R-:W-:Y:S02]  /*b090*/  LOP3.LUT R8, R3, 0xffff0000, RZ, 0xc0, !PT ;  /* 0xffff000003087812 */ /* 0x000fe400078ec0ff */
[C---:B----4-:R-:W-:Y:S01]  /*b0a0*/  LOP3.LUT R20, R4.reuse, 0xffff0000, RZ, 0xc0, !PT ;  /* 0xffff000004147812 */ /* 0x050fe200078ec0ff */
[----:B------:R-:W-:Y:S01]  /*b0b0*/  FMUL.FTZ R11, R9, R17 ;  /* 0x00000011090b7220 */ /* 0x000fe20000410000 */
[----:B------:R-:W-:Y:S01]  /*b0c0*/  LOP3.LUT R18, R5, 0xffff0000, RZ, 0xc0, !PT ;  /* 0xffff000005127812 */ /* 0x000fe200078ec0ff */
[----:B------:R-:W-:Y:S01]  /*b0d0*/  FMUL.FTZ R10, R19, R8 ;  /* 0x00000008130a7220 */ /* 0x000fe20000410000 */
[----:B------:R-:W-:Y:S01]  /*b0e0*/  SHF.L.U32 R4, R4, 0x10, RZ ;  /* 0x0000001004047819 */ /* 0x000fe200000006ff */
[-C--:B------:R-:W-:Y:S01]  /*b0f0*/  FMUL.FTZ R9, R9, R20.reuse ;  /* 0x0000001409097220 */ /* 0x080fe20000410000 */
[----:B------:R-:W-:Y:S01]  /*b100*/  SHF.L.U32 R3, R3, 0x10, RZ ;  /* 0x0000001003037819 */ /* 0x000fe200000006ff */
[----:B------:R-:W-:-:S02]  /*b110*/  FFMA.FTZ R11, R14, R20, -R11 ;  /* 0x000000140e0b7223 */ /* 0x000fc4000001080b */
[----:B------:R-:W-:Y:S02]  /*b120*/  FMUL.FTZ R19, R19, R18 ;  /* 0x0000001213137220 */ /* 0x000fe40000410000 */
[----:B------:R-:W-:Y:S02]  /*b130*/  FFMA.FTZ R14, R14, R17, R9 ;  /* 0x000000110e0e7223 */ /* 0x000fe40000010009 */
[----:B------:R-:W-:Y:S02]  /*b140*/  IMAD.U32 R5, R5, 0x10000, RZ ;  /* 0x0001000005057824 */ /* 0x000fe400078e00ff */
[C---:B------:R-:W-:Y:S01]  /*b150*/  FMUL.FTZ R9, R23.reuse, R2 ;  /* 0x0000000217097220 */ /* 0x040fe20000410000 */
[----:B------:R-:W-:Y:S01]  /*b160*/  F2FP.BF16.PACK_AB R14, R14, R11 ;  /* 0x0000000b0e0e723e */ /* 0x000fe200000010ff */
[----:B------:R-:W-:Y:S02]  /*b170*/  FMUL.FTZ R23, R23, R4 ;  /* 0x0000000417177220 */ /* 0x000fe40000410000 */
[----:B------:R-:W-:-:S02]  /*b180*/  FFMA.FTZ R19, R21, R8, R19 ;  /* 0x0000000815137223 */ /* 0x000fc40000010013 */
[C---:B------:R-:W-:Y:S02]  /*b190*/  FMUL.FTZ R8, R24.reuse, R3 ;  /* 0x0000000318087220 */ /* 0x040fe40000410000 */
[-C--:B------:R-:W-:Y:S02]  /*b1a0*/  FMUL.FTZ R24, R24, R5.reuse ;  /* 0x0000000518187220 */ /* 0x080fe40000410000 */
[C---:B------:R-:W-:Y:S02]  /*b1b0*/  FFMA.FTZ R9, R16.reuse, R4, -R9 ;  /* 0x0000000410097223 */ /* 0x040fe40000010809 */
[----:B------:R-:W-:Y:S02]  /*b1c0*/  FFMA.FTZ R2, R16, R2, R23 ;  /* 0x0000000210027223 */ /* 0x000fe40000010017 */
[----:B------:R-:W-:Y:S02]  /*b1d0*/  FFMA.FTZ R10, R21, R18, -R10 ;  /* 0x00000012150a7223 */ /* 0x000fe4000001080a */
[----:B------:R-:W-:Y:S01]  /*b1e0*/  FFMA.FTZ R8, R22, R5, -R8 ;  /* 0x0000000516087223 */ /* 0x000fe20000010808 */
[----:B------:R-:W-:Y:S01]  /*b1f0*/  F2FP.BF16.PACK_AB R5, R2, R9 ;  /* 0x000000090205723e */ /* 0x000fe200000010ff */
[----:B------:R-:W-:Y:S01]  /*b200*/  FFMA.FTZ R3, R22, R3, R24 ;  /* 0x0000000316037223 */ /* 0x000fe20000010018 */
[----:B------:R-:W-:-:S02]  /*b210*/  F2FP.BF16.PACK_AB R11, R19, R10 ;  /* 0x0000000a130b723e */ /* 0x000fc400000010ff */
[----:B------:R-:W-:Y:S02]  /*b220*/  MOV R9, R14 ;  /* 0x0000000e00097202 */ /* 0x000fe40000000f00 */
[----:B------:R-:W-:Y:S02]  /*b230*/  F2FP.BF16.PACK_AB R10, R3, R8 ;  /* 0x00000008030a723e */ /* 0x000fe400000010ff */
[----:B------:R-:W-:Y:S02]  /*b240*/  MOV R8, R5 ;  /* 0x0000000500087202 */ /* 0x000fe40000000f00 */
.L_x_898:
[----:B------:R-:W-:Y:S05]  /*b250*/  BSYNC B0 ;  /* 0x0000000000007941 */ /* 0x000fea0003800000 */
.L_x_897:
[----:B-----5:R3:W-:Y:S02]  /*b260*/  STS.128 [R201], R8 ;  /* 0x00000008c9007388 */ /* 0x0207e40000000c00 */
.L_x_896:
[----:B------:R-:W-:Y:S05]  /*b270*/  BSYNC B1 ;  /* 0x0000000000017941 */ /* 0x000fea0003800000 */
.L_x_895:
[----:B------:R-:W-:Y:S01]  /*b280*/  ISETP.GE.AND P0, PT, R117, R25, PT ;  /* 0x000000197500720c */ /* 0x000fe20003f06270 */
[----:B------:R-:W-:-:S12]  /*b290*/  BSSY B1, `(.L_x_899) ;  /* 0x0000031000017945 */ /* 0x000fd80003800000 */
[----:B------:R4:W-:Y:S01]  /*b2a0*/  @P0 STS.128 [R201+0x1000], RZ ;  /* 0x001000ffc9000388 */ /* 0x0009e20000000c00 */
[----:B------:R-:W-:Y:S05]  /*b2b0*/  @P0 BRA `(.L_x_900) ;  /* 0x000002e000000947 */ /* 0x000fea0003800000 */
[----:B---3--:R3:W5:Y:S01]  /*b2c0*/  LD.E.128 R8, [R38.64+0x40] ;  /* 0x0000400426087980 */ /* 0x008762000c101d00 */
[----:B------:R-:W-:Y:S01]  /*b2d0*/  ISETP.GE.AND P0, PT, R117, R15, PT ;  /* 0x0000000f7500720c */ /* 0x000fe20003f06270 */
[----:B------:R-:W-:-:S12]  /*b2e0*/  BSSY B0, `(.L_x_901) ;  /* 0x000002a000007945 */ /* 0x000fd80003800000 */
[----:B------:R-:W-:Y:S05]  /*b2f0*/  @P0 BRA `(.L_x_902) ;  /* 0x0000028000000947 */ /* 0x000fea0003800000 */
[----:B--2---:R-:W2:Y:S04]  /*b300*/  LD.E.64 R2, [R30.64+0x20] ;  /* 0x000020041e027980 */ /* 0x004ea8000c101b00 */
[----:B---3--:R-:W3:Y:S01]  /*b310*/  LD.E.64 R4, [R28.64+0x20] ;  /* 0x000020041c047980 */ /* 0x008ee2000c101b00 */
        /* <DEDUP_REMOVED lines=8> */
[C---:B--2---:R-:W-:Y:S01]  /*b3a0*/  LOP3.LUT R17, R2.reuse, 0xffff0000, RZ, 0xc0, !PT ;  /* 0xffff000002117812 */ /* 0x044fe200078ec0ff */
[----:B------:R-:W-:Y:S01]  /*b3b0*/  IMAD.U32 R2, R2, 0x10000, RZ ;  /* 0x0001000002027824 */ /* 0x000fe200078e00ff */
[----:B------:R-:W-:Y:S02]  /*b3c0*/  LOP3.LUT R8, R3, 0xffff0000, RZ, 0xc0, !PT ;  /* 0xffff000003087812 */ /* 0x000fe400078ec0ff */
[C---:B---3--:R-:W-:Y:S01]  /*b3d0*/  LOP3.LUT R20, R4.reuse, 0xffff0000, RZ, 0xc0, !PT ;  /* 0xffff000004147812 */ /* 0x048fe200078ec0ff */
        /* <DEDUP_REMOVED lines=26> */
.L_x_902:
[----:B------:R-:W-:Y:S05]  /*b580*/  BSYNC B0 ;  /* 0x0000000000007941 */ /* 0x000fea0003800000 */
.L_x_901:
[----:B-----5:R1:W-:Y:S02]  /*b590*/  STS.128 [R201+0x1000], R8 ;  /* 0x00100008c9007388 */ /* 0x0203e40000000c00 */
.L_x_900:
[----:B------:R-:W-:Y:S05]  /*b5a0*/  BSYNC B1 ;  /* 0x0000000000017941 */ /* 0x000fea0003800000 */
.L_x_899:
[----:B------:R-:W-:-:S13]  /*b5b0*/  ISETP.GE.AND P0, PT, R116, R25, PT ;  /* 0x000000197400720c */ /* 0x000fda0003f06270 */
[----:B------:R1:W-:Y:S01]  /*b5c0*/  @P0 STS.128 [R201+0x2000], RZ ;  /* 0x002000ffc9000388 */ /* 0x0003e20000000c00 */
[----:B------:R-:W-:Y:S05]  /*b5d0*/  @P0 BRA `(.L_x_894) ;  /* 0x000002e000000947 */ /* 0x000fea0003800000 */
[----:B-1-3--:R1:W5:Y:S01]  /*b5e0*/  LD.E.128 R8, [R38.64+0x80] ;  /* 0x0000800426087980 */ /* 0x00a362000c101d00 */
[----:B------:R-:W-:Y:S01]  /*b5f0*/  ISETP.GE.AND P0, PT, R116, R15, PT ;  /* 0x0000000f7400720c */ /* 0x000fe20003f06270 */
[----:B------:R-:W-:-:S12]  /*b600*/  BSSY B0, `(.L_x_903) ;  /* 0x000002a000007945 */ /* 0x000fd80003800000 */
[----:B------:R-:W-:Y:S05]  /*b610*/  @P0 BRA `(.L_x_904) ;  /* 0x0000028000000947 */ /* 0x000fea0003800000 */
[----:B------:R-:W3:Y:S04]  /*b620*/  LD.E.64 R2, [R30.64+0x40] ;  /* 0x000040041e027980 */ /* 0x000ee8000c101b00 */
[----:B--2---:R-:W2:Y:S01]  /*b630*/  LD.E.64 R4, [R28.64+0x40] ;  /* 0x000040041c047980 */ /* 0x004ea2000c101b00 */
        /* <DEDUP_REMOVED lines=11> */
[C---:B--2---:R-:W-:Y:S01]  /*b6f0*/  LOP3.LUT R20, R4.reuse, 0xffff0000, RZ, 0xc0, !PT ;  /* 0xffff000004147812 */ /* 0x044fe200078ec0ff */
        /* <DEDUP_REMOVED lines=26> */
.L_x_904:
[----:B------:R-:W-:Y:S05]  /*b8a0*/  BSYNC B0 ;  /* 0x0000000000007941 */ /* 0x000fea0003800000 */
.L_x_903:
[----:B-----5:R3:W-:Y:S02]  /*b8b0*/  STS.128 [R201+0x2000], R8 ;  /* 0x00200008c9007388 */ /* 0x0207e40000000c00 */
.L_x_894:
[----:B------:R-:W-:Y:S05]  /*b8c0*/  BSYNC B2 ;  /* 0x0000000000027941 */ /* 0x000fea0003800000 */
.L_x_893:
[----:B------:R-:W-:-:S04]  /*b8d0*/  IADD3 R14, R170, 0x20, RZ ;  /* 0x00000020aa0e7810 */ /* 0x000fc80007ffe0ff */
[----:B------:R-:W-:-:S04]  /*b8e0*/  ISETP.GE.AND P0, PT, R14, R27, PT ;  /* 0x0000001b0e00720c */ /* 0x000fc80003f06270 */
[----:B------:R-:W-:-:S13]  /*b8f0*/  ISETP.LT.OR P0, PT, R64, -0x83, P0 ;  /* 0xffffff7d4000780c */ /* 0x000fda0000701670 */
[----:B------:R-:W-:Y:S05]  /*b900*/  @P0 BRA `(.L_x_905) ;  /* 0x0000308000000947 */ /* 0x000fea0003800000 */
[----:B------:R-:W-:Y:S01]  /*b910*/  ISETP.GE.AND P0, PT, R12, R25, PT ;  /* 0x000000190c00720c */ /* 0x000fe20003f06270 */
[----:B------:R-:W-:Y:S01]  /*b920*/  BSSY B1, `(.L_x_906) ;  /* 0x0000038000017945 */ /* 0x000fe20003800000 */
[----:B------:R-:W-:-:S04]  /*b930*/  IADD3 R3, P1, R0, R7, RZ ;  /* 0x0000000700037210 */ /* 0x000fc80007f3e0ff */
[----:B------:R-:W-:Y:S01]  /*b940*/  LEA.HI.X.SX32 R0, R0, R6, 0x1, P1 ;  /* 0x0000000600007211 */ /* 0x000fe200008f0eff */
[----:B------:R-:W-:-:S03]  /*b950*/  IMAD.SHL.U32 R17, R3, 0x2, RZ ;  /* 0x0000000203117824 */ /* 0x000fc600078e00ff */
[----:B------:R-:W-:Y:S02]  /*b960*/  SHF.L.U64.HI R3, R3, 0x1, R0 ;  /* 0x0000000103037819 */ /* 0x000fe40000010200 */
[-C--:B------:R-:W-:Y:S01]  /*b970*/  IADD3 R6, P2, R34, R17.reuse, RZ ;  /* 0x0000001122067210 */ /* 0x080fe20007f5e0ff */
[----:B------:R1:W-:Y:S01]  /*b980*/  @P0 STS.128 [R201+0x800], RZ ;  /* 0x000800ffc9000388 */ /* 0x0003e20000000c00 */
[----:B------:R-:W-:-:S03]  /*b990*/  IADD3 R16, P1, R32, R17, RZ ;  /* 0x0000001120107210 */ /* 0x000fc60007f3e0ff */
[--C-:B------:R-:W-:Y:S02]  /*b9a0*/  IMAD.X R7, R35, 0x1, R3.reuse, P2 ;  /* 0x0000000123077824 */ /* 0x100fe400010e0603 */
[----:B------:R-:W-:Y:S01]  /*b9b0*/  IMAD.X R17, R33, 0x1, R3, P1 ;  /* 0x0000000121117824 */ /* 0x000fe200008e0603 */
[----:B------:R-:W-:Y:S05]  /*b9c0*/  @P0 BRA `(.L_x_907) ;  /* 0x000002d000000947 */ /* 0x000fea0003800000 */
[----:B-1-3--:R1:W5:Y:S01]  /*b9d0*/  LD.E.128 R8, [R36.64] ;  /* 0x0000000424087980 */ /* 0x00a362000c101d00 */
[----:B------:R-:W-:Y:S01]  /*b9e0*/  ISETP.GE.AND P0, PT, R12, R15, PT ;  /* 0x0000000f0c00720c */ /* 0x000fe20003f06270 */
[----:B------:R-:W-:-:S12]  /*b9f0*/  BSSY B0, `(.L_x_908) ;  /* 0x0000029000007945 */ /* 0x000fd80003800000 */
[----:B------:R-:W-:Y:S05]  /*ba00*/  @P0 BRA `(.L_x_909) ;  /* 0x0000027000000947 */ /* 0x000fea0003800000 */
[----:B------:R-:W3:Y:S04]  /*ba10*/  LD.E.64 R2, [R16.64] ;  /* 0x0000000410027980 */ /* 0x000ee8000c101b00 */
[----:B--2---:R-:W2:Y:S01]  /*ba20*/  LD.E.64 R4, [R6.64] ;  /* 0x0000000406047980 */ /* 0x004ea2000c101b00 */
[C---:B-----5:R-:W-:Y:S01]  /*ba30*/  SHF.L.U32 R12, R9.reuse, 0x10, RZ ;  /* 0x00000010090c7819 */ /* 0x060fe200000006ff */
[----:B------:R-:W-:Y:S01]  /*ba40*/  IMAD.U32 R20, R10, 0x10000, RZ ;  /* 0x000100000a147824 */ /* 0x000fe200078e00ff */
[----:B------:R-:W-:Y:S02]  /*ba50*/  LOP3.LUT R0, R9, 0xffff0000, RZ, 0xc0, !PT ;  /* 0xffff000009007812 */ /* 0x000fe400078ec0ff */
[C---:B------:R-:W-:Y:S02]  /*ba60*/  SHF.L.U32 R9, R8.reuse, 0x10, RZ ;  /* 0x0000001008097819 */ /* 0x040fe400000006ff */
[----:B------:R-:W-:-:S02]  /*ba70*/  LOP3.LUT R22, R8, 0xffff0000, RZ, 0xc0, !PT ;  /* 0xffff000008167812 */ /* 0x000fc400078ec0ff */
[C---:B------:R-:W-:Y:S02]  /*ba80*/  LOP3.LUT R21, R11.reuse, 0xffff0000, RZ, 0xc0, !PT ;  /* 0xffff00000b157812 */ /* 0x040fe400078ec0ff */
[----:B------:R-:W-:Y:S02]  /*ba90*/  LOP3.LUT R24, R10, 0xffff0000, RZ, 0xc0, !PT ;  /* 0xffff00000a187812 */ /* 0x000fe400078ec0ff */
[----:B------:R-:W-:Y:S02]  /*baa0*/  SHF.L.U32 R23, R11, 0x10, RZ ;  /* 0x000000100b177819 */ /* 0x000fe400000006ff */
[C---:B---3--:R-:W-:Y:S01]  /*bab0*/  LOP3.LUT R8, R3.reuse, 0xffff0000, RZ, 0xc0, !PT ;  /* 0xffff000003087812 */ /* 0x048fe200078ec0ff */
[----:B------:R-:W-:Y:S01]  /*bac0*/  IMAD.U32 R3, R3, 0x10000, RZ ;  /* 0x0001000003037824 */ /* 0x000fe200078e00ff */
[----:B------:R-:W-:Y:S02]  /*bad0*/  LOP3.LUT R13, R2, 0xffff0000, RZ, 0xc0, !PT ;  /* 0xffff0000020d7812 */ /* 0x000fe400078ec0ff */
[----:B--2---:R-:W-:Y:S01]  /*bae0*/  LOP3.LUT R18, R5, 0xffff0000, RZ, 0xc0, !PT ;  /* 0xffff000005127812 */ /* 0x004fe200078ec0ff */
[C---:B------:R-:W-:Y:S01]  /*baf0*/  FMUL.FTZ R10, R21.reuse, R8 ;  /* 0x00000008150a7220 */ /* 0x040fe20000410000 */
[----:B------:R-:W-:Y:S01]  /*bb00*/  LOP3.LUT R19, R4, 0xffff0000, RZ, 0xc0, !PT ;  /* 0xffff000004137812 */ /* 0x000fe200078ec0ff */
[----:B------:R-:W-:Y:S01]  /*bb10*/  FMUL.FTZ R11, R0, R13 ;  /* 0x0000000d000b7220 */ /* 0x000fe20000410000 */
[----:B------:R-:W-:Y:S01]  /*bb20*/  SHF.L.U32 R2, R2, 0x10, RZ ;  /* 0x0000001002027819 */ /* 0x000fe200000006ff */
[----:B------:R-:W-:Y:S01]  /*bb30*/  FMUL.FTZ R21, R21, R18 ;  /* 0x0000001215157220 */ /* 0x000fe20000410000 */
[----:B------:R-:W-:Y:S01]  /*bb40*/  SHF.L.U32 R4, R4, 0x10, RZ ;  /* 0x0000001004047819 */ /* 0x000fe200000006ff */
[----:B------:R-:W-:Y:S01]  /*bb50*/  FMUL.FTZ R0, R0, R19 ;  /* 0x0000001300007220 */ /* 0x000fe20000410000 */
[----:B------:R-:W-:Y:S01]  /*bb60*/  SHF.L.U32 R5, R5, 0x10, RZ ;  /* 0x0000001005057819 */ /* 0x000fe200000006ff */
[----:B------:R-:W-:-:S02]  /*bb70*/  FFMA.FTZ R21, R23, R8, R21 ;  /* 0x0000000817157223 */ /* 0x000fc40000010015 */
[C---:B------:R-:W-:Y:S02]  /*bb80*/  FFMA.FTZ R11, R12.reuse, R19, -R11 ;  /* 0x000000130c0b7223 */ /* 0x040fe4000001080b */
[----:B------:R-:W-:Y:S02]  /*bb90*/  FFMA.FTZ R0, R12, R13, R0 ;  /* 0x0000000d0c007223 */ /* 0x000fe40000010000 */
[C---:B------:R-:W-:Y:S02]  /*bba0*/  FMUL.FTZ R8, R22.reuse, R2 ;  /* 0x0000000216087220 */ /* 0x040fe40000410000 */
[----:B------:R-:W-:Y:S01]  /*bbb0*/  FMUL.FTZ R22, R22, R4 ;  /* 0x0000000416167220 */ /* 0x000fe20000410000 */
[----:B------:R-:W-:Y:S01]  /*bbc0*/  F2FP.BF16.PACK_AB R0, R0, R11 ;  /* 0x0000000b0000723e */ /* 0x000fe200000010ff */
[C---:B------:R-:W-:Y:S02]  /*bbd0*/  FMUL.FTZ R12, R24.reuse, R3 ;  /* 0x00000003180c7220 */ /* 0x040fe40000410000 */
[----:B------:R-:W-:-:S02]  /*bbe0*/  FMUL.FTZ R24, R24, R5 ;  /* 0x0000000518187220 */ /* 0x000fc40000410000 */
[----:B------:R-:W-:Y:S02]  /*bbf0*/  FFMA.FTZ R8, R9, R4, -R8 ;  /* 0x0000000409087223 */ /* 0x000fe40000010808 */
[----:B------:R-:W-:Y:S02]  /*bc00*/  FFMA.FTZ R10, R23, R18, -R10 ;  /* 0x00000012170a7223 */ /* 0x000fe4000001080a */
[----:B------:R-:W-:Y:S02]  /*bc10*/  FFMA.FTZ R9, R9, R2, R22 ;  /* 0x0000000209097223 */ /* 0x000fe40000010016 */
[C---:B------:R-:W-:Y:S01]  /*bc20*/  FFMA.FTZ R12, R20.reuse, R5, -R12 ;  /* 0x00000005140c7223 */ /* 0x040fe2000001080c */
[----:B------:R-:W-:Y:S01]  /*bc30*/  F2FP.BF16.PACK_AB R11, R21, R10 ;  /* 0x0000000a150b723e */ /* 0x000fe200000010ff */
[----:B------:R-:W-:Y:S01]  /*bc40*/  FFMA.FTZ R3, R20, R3, R24 ;  /* 0x0000000314037223 */ /* 0x000fe20000010018 */
[----:B------:R-:W-:Y:S02]  /*bc50*/  F2FP.BF16.PACK_AB R8, R9, R8 ;  /* 0x000000080908723e */ /* 0x000fe400000010ff */
[----:B------:R-:W-:-:S02]  /*bc60*/  MOV R9, R0 ;  /* 0x0000000000097202 */ /* 0x000fc40000000f00 */
[----:B------:R-:W-:Y:S02]  /*bc70*/  F2FP.BF16.PACK_AB R10, R3, R12 ;  /* 0x0000000c030a723e */ /* 0x000fe400000010ff */
.L_x_909:
[----:B------:R-:W-:Y:S05]  /*bc80*/  BSYNC B0 ;  /* 0x0000000000007941 */ /* 0x000fea0003800000 */
.L_x_908:
[----:B-----5:R3:W-:Y:S02]  /*bc90*/  STS.128 [R201+0x800], R8 ;  /* 0x00080008c9007388 */ /* 0x0207e40000000c00 */
.L_x_907:
[----:B------:R-:W-:Y:S05]  /*bca0*/  BSYNC B1 ;  /* 0x0000000000017941 */ /* 0x000fea0003800000 */
.L_x_906:
[----:B------:R-:W-:Y:S01]  /*bcb0*/  ISETP.GE.AND P0, PT, R117, R25, PT ;  /* 0x000000197500720c */ /* 0x000fe20003f06270 */
[----:B------:R-:W-:-:S12]  /*bcc0*/  BSSY B1, `(.L_x_910) ;  /* 0x0000030000017945 */ /* 0x000fd80003800000 */
        /* <DEDUP_REMOVED lines=45> */
.L_x_913:
[----:B------:R-:W-:Y:S05]  /*bfa0*/  BSYNC B0 ;  /* 0x0000000000007941 */ /* 0x000fea0003800000 */
.L_x_912:
[----:B-----5:R3:W-:Y:S02]  /*bfb0*/  STS.128 [R201+0x1800], R8 ;  /* 0x00180008c9007388 */ /* 0x0207e40000000c00 */
.L_x_911:
[----:B------:R-:W-:Y:S05]  /*bfc0*/  BSYNC B1 ;  /* 0x0000000000017941 */ /* 0x000fea0003800000 */
.L_x_910:
[----:B------:R-:W-:-:S13]  /*bfd0*/  ISETP.GE.AND P0, PT, R116, R25, PT ;  /* 0x000000197400720c */ /* 0x000fda0003f06270 */
[----:B------:R1:W-:Y:S01]  /*bfe0*/  @P0 STS.128 [R201+0x2800], RZ ;  /* 0x002800ffc9000388 */ /* 0x0003e20000000c00 */
[----:B------:R-:W-:Y:S05]  /*bff0*/  @P0 BRA `(.L_x_905) ;  /* 0x0000299000000947 */ /* 0x000fea0003800000 */
[----:B-123--:R-:W5:Y:S01]  /*c000*/  LD.E.128 R36, [R36.64+0x80] ;  /* 0x0000800424247980 */ /* 0x00ef62000c101d00 */
[----:B------:R-:W-:Y:S01]  /*c010*/  ISETP.GE.AND P0, PT, R116, R15, PT ;  /* 0x0000000f7400720c */ /* 0x000fe20003f06270 */
[----:B------:R-:W-:-:S12]  /*c020*/  BSSY B0, `(.L_x_914) ;  /* 0x0000028000007945 */ /* 0x000fd80003800000 */
[----:B------:R-:W-:Y:S05]  /*c030*/  @P0 BRA `(.L_x_915) ;  /* 0x0000026000000947 */ /* 0x000fea0003800000 */
[----:B------:R-:W2:Y:S04]  /*c040*/  LD.E.64 R2, [R16.64+0x40] ;  /* 0x0000400410027980 */ /* 0x000ea8000c101b00 */
[----:B------:R-:W3:Y:S01]  /*c050*/  LD.E.64 R4, [R6.64+0x40] ;  /* 0x0000400406047980 */ /* 0x000ee2000c101b00 */
[----:B-----5:R-:W-:Y:S01]  /*c060*/  LOP3.LUT R0, R37, 0xffff0000, RZ, 0xc0, !PT ;  /* 0xffff000025007812 */ /* 0x020fe200078ec0ff */
[----:B------:R-:W-:Y:S01]  /*c070*/  IMAD.U32 R12, R38, 0x10000, RZ ;  /* 0x00010000260c7824 */ /* 0x000fe200078e00ff */
[----:B------:R-:W-:Y:S02]  /*c080*/  LOP3.LUT R15, R39, 0xffff0000, RZ, 0xc0, !PT ;  /* 0xffff0000270f7812 */ /* 0x000fe400078ec0ff */
[----:B------:R-:W-:Y:S02]  /*c090*/  SHF.L.U32 R8, R37, 0x10, RZ ;  /* 0x0000001025087819 */ /* 0x000fe400000006ff */
[----:B------:R-:W-:-:S02]  /*c0a0*/  SHF.L.U32 R9, R36, 0x10, RZ ;  /* 0x0000001024097819 */ /* 0x000fc400000006ff */
[----:B------:R-:W-:Y:S02]  /*c0b0*/  SHF.L.U32 R19, R39, 0x10, RZ ;  /* 0x0000001027137819 */ /* 0x000fe400000006ff */
[----:B------:R-:W-:Y:S02]  /*c0c0*/  LOP3.LUT R36, R36, 0xffff0000, RZ, 0xc0, !PT ;  /* 0xffff000024247812 */ /* 0x000fe400078ec0ff */
[----:B------:R-:W-:Y:S02]  /*c0d0*/  LOP3.LUT R38, R38, 0xffff0000, RZ, 0xc0, !PT ;  /* 0xffff000026267812 */ /* 0x000fe400078ec0ff */
[----:B--2---:R-:W-:Y:S02]  /*c0e0*/  LOP3.LUT R11, R2, 0xffff0000, RZ, 0xc0, !PT ;  /* 0xffff0000020b7812 */ /* 0x004fe400078ec0ff */
[----:B------:R-:W-:Y:S02]  /*c0f0*/  LOP3.LUT R10, R3, 0xffff0000, RZ, 0xc0, !PT ;  /* 0xffff0000030a7812 */ /* 0x000fe400078ec0ff */
[----:B---3--:R-:W-:Y:S01]  /*c100*/  LOP3.LUT R13, R4, 0xffff0000, RZ, 0xc0, !PT ;  /* 0xffff0000040d7812 */ /* 0x008fe200078ec0ff */
[----:B------:R-:W-:Y:S01]  /*c110*/  FMUL.FTZ R7, R0, R11 ;  /* 0x0000000b00077220 */ /* 0x000fe20000410000 */
[----:B------:R-:W-:Y:S01]  /*c120*/  LOP3.LUT R6, R5, 0xffff0000, RZ, 0xc0, !PT ;  /* 0xffff000005067812 */ /* 0x000fe200078ec0ff */
[----:B------:R-:W-:Y:S01]  /*c130*/  FMUL.FTZ R16, R15, R10 ;  /* 0x0000000a0f107220 */ /* 0x000fe20000410000 */
[----:B------:R-:W-:Y:S01]  /*c140*/  SHF.L.U32 R2, R2, 0x10, RZ ;  /* 0x0000001002027819 */ /* 0x000fe200000006ff */
[-C--:B------:R-:W-:Y:S01]  /*c150*/  FMUL.FTZ R0, R0, R13.reuse ;  /* 0x0000000d00007220 */ /* 0x080fe20000410000 */
[----:B------:R-:W-:Y:S01]  /*c160*/  SHF.L.U32 R3, R3, 0x10, RZ ;  /* 0x0000001003037819 */ /* 0x000fe200000006ff */
[----:B------:R-:W-:Y:S01]  /*c170*/  IMAD.U32 R4, R4, 0x10000, RZ ;  /* 0x0001000004047824 */ /* 0x000fe200078e00ff */
[----:B------:R-:W-:Y:S01]  /*c180*/  SHF.L.U32 R5, R5, 0x10, RZ ;  /* 0x0000001005057819 */ /* 0x000fe200000006ff */
[----:B------:R-:W-:-:S02]  /*c190*/  FFMA.FTZ R7, R8, R13, -R7 ;  /* 0x0000000d08077223 */ /* 0x000fc40000010807 */
[----:B------:R-:W-:Y:S02]  /*c1a0*/  FFMA.FTZ R0, R8, R11, R0 ;  /* 0x0000000b08007223 */ /* 0x000fe40000010000 */
[-C--:B------:R-:W-:Y:S02]  /*c1b0*/  FMUL.FTZ R15, R15, R6.reuse ;  /* 0x000000060f0f7220 */ /* 0x080fe40000410000 */
[----:B------:R-:W-:Y:S01]  /*c1c0*/  FFMA.FTZ R16, R19, R6, -R16 ;  /* 0x0000000613107223 */ /* 0x000fe20000010810 */
[----:B------:R-:W-:Y:S01]  /*c1d0*/  F2FP.BF16.PACK_AB R37, R0, R7 ;  /* 0x000000070025723e */ /* 0x000fe200000010ff */
[----:B------:R-:W-:Y:S02]  /*c1e0*/  FMUL.FTZ R6, R36, R2 ;  /* 0x0000000224067220 */ /* 0x000fe40000410000 */
[----:B------:R-:W-:Y:S02]  /*c1f0*/  FMUL.FTZ R8, R38, R3 ;  /* 0x0000000326087220 */ /* 0x000fe40000410000 */
[----:B------:R-:W-:-:S02]  /*c200*/  FMUL.FTZ R36, R36, R4 ;  /* 0x0000000424247220 */ /* 0x000fc40000410000 */
[-C--:B------:R-:W-:Y:S02]  /*c210*/  FMUL.FTZ R38, R38, R5.reuse ;  /* 0x0000000526267220 */ /* 0x080fe40000410000 */
[----:B------:R-:W-:Y:S02]  /*c220*/  FFMA.FTZ R6, R9, R4, -R6 ;  /* 0x0000000409067223 */ /* 0x000fe40000010806 */
[----:B------:R-:W-:Y:S02]  /*c230*/  FFMA.FTZ R15, R19, R10, R15 ;  /* 0x0000000a130f7223 */ /* 0x000fe4000001000f */
[----:B------:R-:W-:Y:S02]  /*c240*/  FFMA.FTZ R9, R9, R2, R36 ;  /* 0x0000000209097223 */ /* 0x000fe40000010024 */
[C---:B------:R-:W-:Y:S01]  /*c250*/  FFMA.FTZ R8, R12.reuse, R5, -R8 ;  /* 0x000000050c087223 */ /* 0x040fe20000010808 */
[----:B------:R-:W-:Y:S01]  /*c260*/  F2FP.BF16.PACK_AB R39, R15, R16 ;  /* 0x000000100f27723e */ /* 0x000fe200000010ff */
[----:B------:R-:W-:Y:S01]  /*c270*/  FFMA.FTZ R3, R12, R3, R38 ;  /* 0x000000030c037223 */ /* 0x000fe20000010026 */
[----:B------:R-:W-:-:S04]  /*c280*/  F2FP.BF16.PACK_AB R36, R9, R6 ;  /* 0x000000060924723e */ /* 0x000fc800000010ff */
[----:B------:R-:W-:Y:S02]  /*c290*/  F2FP.BF16.PACK_AB R38, R3, R8 ;  /* 0x000000080326723e */ /* 0x000fe400000010ff */
.L_x_915:
[----:B------:R-:W-:Y:S05]  /*c2a0*/  BSYNC B0 ;  /* 0x0000000000007941 */ /* 0x000fea0003800000 */
.L_x_914:
[----:B-----5:R1:W-:Y:S01]  /*c2b0*/  STS.128 [R201+0x2800], R36 ;  /* 0x00280024c9007388 */ /* 0x0203e20000000c00 */
[----:B------:R-:W-:Y:S05]  /*c2c0*/  BRA `(.L_x_905) ;  /* 0x000026c000007947 */ /* 0x000fea0003800000 */
.L_x_892:
[----:B-1----:R-:W-:Y:S01]  /*c2d0*/  BSSY B2, `(.L_x_916) ;  /* 0x0000110000027945 */ /* 0x002fe20003800000 */
[----:B------:R-:W-:Y:S05]  /*c2e0*/  @!P0 BRA `(.L_x_917) ;  /* 0x000010e000008947 */ /* 0x000fea0003800000 */
[----:B------:R-:W-:Y:S01]  /*c2f0*/  ISETP.GE.AND P0, PT, R12, R25, PT ;  /* 0x000000190c00720c */ /* 0x000fe20003f06270 */
[----:B------:R-:W-:-:S12]  /*c300*/  BSSY B1, `(.L_x_918) ;  /* 0x000005a000017945 */ /* 0x000fd80003800000 */
[----:B------:R1:W-:Y:S04]  /*c310*/  @P0 STS [R201], RZ ;  /* 0x000000ffc9000388 */ /* 0x0003e80000000800 */
[----:B------:R1:W-:Y:S04]  /*c320*/  @P0 STS [R201+0x4], RZ ;  /* 0x000004ffc9000388 */ /* 0x0003e80000000800 */
[----:B------:R1:W-:Y:S01]  /*c330*/  @P0 STS.64 [R201+0x8], RZ ;  /* 0x000008ffc9000388 */ /* 0x0003e20000000a00 */
[----:B------:R-:W-:Y:S05]  /*c340*/  @P0 BRA `(.L_x_919) ;  /* 0x0000055000000947 */ /* 0x000fea0003800000 */
[----:B------:R2:W5:Y:S01]  /*c350*/  LD.E.128 R20, [R38.64] ;  /* 0x0000000426147980 */ /* 0x000562000c101d00 */
[----:B------:R-:W-:Y:S01]  /*c360*/  ISETP.GE.AND P0, PT, R12, R15, PT ;  /* 0x0000000f0c00720c */ /* 0x000fe20003f06270 */
[----:B------:R-:W-:-:S12]  /*c370*/  BSSY B0, `(.L_x_920) ;  /* 0x0000051000007945 */ /* 0x000fd80003800000 */
[----:B------:R-:W-:Y:S05]  /*c380*/  @P0 BRA `(.L_x_921) ;  /* 0x000004f000000947 */ /* 0x000fea0003800000 */
[----:B------:R-:W-:Y:S01]  /*c390*/  ISETP.GE.AND P0, PT, R12, R31, PT ;  /* 0x0000001f0c00720c */ /* 0x000fe20003f06270 */
[----:B------:R-:W-:Y:S02]  /*c3a0*/  IMAD.MOV.U32 R4, RZ, RZ, RZ ;  /* 0x000000ffff047224 */ /* 0x000fe400078e00ff */
[----:B------:R-:W-:-:S10]  /*c3b0*/  IMAD.MOV.U32 R5, RZ, RZ, R31 ;  /* 0x000000ffff057224 */ /* 0x000fd400078e001f */
[----:B------:R-:W-:Y:S01]  /*c3c0*/  @P0 IADD3 R4, -R2, RZ, RZ ;  /* 0x000000ff02040210 */ /* 0x000fe20007ffe1ff */
[----:B------:R-:W-:-:S03]  /*c3d0*/  @P0 IMAD.MOV R5, RZ, RZ, -R2 ;  /* 0x000000ffff050224 */ /* 0x000fc600078e0a02 */
[----:B------:R-:W-:Y:S01]  /*c3e0*/  IADD3 R11, P1, R4, R3, RZ ;  /* 0x00000003040b7210 */ /* 0x000fe20007f3e0ff */
[----:B------:R-:W-:-:S03]  /*c3f0*/  IMAD.WIDE R6, R5, 0x2, R38 ;  /* 0x0000000205067825 */ /* 0x000fc600078e0226 */
[----:B------:R-:W-:Y:S02]  /*c400*/  LEA.HI.X.SX32 R9, R4, R29, 0x1, P1 ;  /* 0x0000001d04097211 */ /* 0x000fe400008f0eff */
[C---:B------:R-:W-:Y:S01]  /*c410*/  LEA R8, P1, R11.reuse, R32, 0x1 ;  /* 0x000000200b087211 */ /* 0x040fe200078208ff */
[----:B------:R-:W-:Y:S01]  /*c420*/  IMAD.MOV.U32 R14, RZ, RZ, RZ ;  /* 0x000000ffff0e7224 */ /* 0x000fe200078e00ff */
[----:B------:R-:W-:Y:S01]  /*c430*/  @P0 IADD3 R14, -R2, RZ, RZ ;  /* 0x000000ff020e0210 */ /* 0x000fe20007ffe1ff */
[----:B------:R-:W3:Y:S01]  /*c440*/  LD.E.128 R4, [R6.64] ;  /* 0x0000000406047980 */ /* 0x000ee2000c101d00 */
[----:B------:R-:W-:Y:S02]  /*c450*/  LEA.HI.X R9, R11, R33, R9, 0x1, P1 ;  /* 0x000000210b097211 */ /* 0x000fe400008f0c09 */
[----:B------:R-:W-:-:S04]  /*c460*/  IADD3 R19, P1, R14, R3, RZ ;  /* 0x000000030e137210 */ /* 0x000fc80007f3e0ff */
[----:B------:R-:W4:Y:S01]  /*c470*/  LD.E.128 R8, [R8.64] ;  /* 0x0000000408087980 */ /* 0x000f22000c101d00 */
[----:B------:R-:W-:Y:S02]  /*c480*/  LEA.HI.X.SX32 R17, R14, R29, 0x1, P1 ;  /* 0x0000001d0e117211 */ /* 0x000fe400008f0eff */
[----:B------:R-:W-:-:S04]  /*c490*/  LEA R16, P1, R19, R34, 0x1 ;  /* 0x0000002213107211 */ /* 0x000fc800078208ff */
[----:B------:R-:W-:-:S06]  /*c4a0*/  LEA.HI.X R17, R19, R35, R17, 0x1, P1 ;  /* 0x0000002313117211 */ /* 0x000fcc00008f0c11 */
[----:B--2---:R-:W2:Y:S01]  /*c4b0*/  LD.E.128 R16, [R16.64] ;  /* 0x0000000410107980 */ /* 0x004ea2000c101d00 */
[C---:B-----5:R-:W-:Y:S01]  /*c4c0*/  LOP3.LUT R14, R21.reuse, 0xffff0000, RZ, 0xc0, !PT ;  /* 0xffff0000150e7812 */ /* 0x060fe200078ec0ff */
[----:B------:R-:W-:Y:S01]  /*c4d0*/  IMAD.U32 R24, R20, 0x10000, RZ ;  /* 0x0001000014187824 */ /* 0x000fe200078e00ff */
[----:B------:R-:W-:Y:S01]  /*c4e0*/  SHF.L.U32 R28, R21, 0x10, RZ ;  /* 0x00000010151c7819 */ /* 0x000fe200000006ff */
[----:B------:R-:W-:Y:S01]  /*c4f0*/  IMAD.U32 R26, R22, 0x10000, RZ ;  /* 0x00010000161a7824 */ /* 0x000fe200078e00ff */
[C---:B------:R-:W-:Y:S02]  /*c500*/  LOP3.LUT R21, R23.reuse, 0xffff0000, RZ, 0xc0, !PT ;  /* 0xffff000017157812 */ /* 0x040fe400078ec0ff */
[----:B------:R-:W-:Y:S02]  /*c510*/  SHF.L.U32 R40, R23, 0x10, RZ ;  /* 0x0000001017287819 */ /* 0x000fe400000006ff */
[----:B------:R-:W-:Y:S02]  /*c520*/  LOP3.LUT R20, R20, 0xffff0000, RZ, 0xc0, !PT ;  /* 0xffff000014147812 */ /* 0x000fe400078ec0ff */
[----:B------:R-:W-:Y:S01]  /*c530*/  LOP3.LUT R22, R22, 0xffff0000, RZ, 0xc0, !PT ;  /* 0xffff000016167812 */ /* 0x000fe200078ec0ff */
[C---:B---3--:R-:W-:Y:S01]  /*c540*/  IMAD.U32 R30, R4.reuse, 0x10000, RZ ;  /* 0x00010000041e7824 */ /* 0x048fe200078e00ff */
[----:B------:R-:W-:Y:S01]  /*c550*/  LOP3.LUT R23, R4, 0xffff0000, RZ, 0xc0, !PT ;  /* 0xffff000004177812 */ /* 0x000fe200078ec0ff */
[----:B------:R-:W-:Y:S01]  /*c560*/  IMAD.U32 R41, R6, 0x10000, RZ ;  /* 0x0001000006297824 */ /* 0x000fe200078e00ff */
[----:B------:R-:W-:-:S02]  /*c570*/  SHF.L.U32 R4, R5, 0x10, RZ ;  /* 0x0000001005047819 */ /* 0x000fc400000006ff */
[----:B------:R-:W-:Y:S02]  /*c580*/  LOP3.LUT R42, R5, 0xffff0000, RZ, 0xc0, !PT ;  /* 0xffff0000052a7812 */ /* 0x000fe400078ec0ff */
[C---:B------:R-:W-:Y:S01]  /*c590*/  SHF.L.U32 R5, R7.reuse, 0x10, RZ ;  /* 0x0000001007057819 */ /* 0x040fe200000006ff */
[----:B----4-:R-:W-:Y:S01]  /*c5a0*/  IMAD.U32 R43, R8, 0x10000, RZ ;  /* 0x00010000082b7824 */ /* 0x010fe200078e00ff */
[----:B------:R-:W-:Y:S01]  /*c5b0*/  LOP3.LUT R44, R7, 0xffff0000, RZ, 0xc0, !PT ;  /* 0xffff0000072c7812 */ /* 0x000fe200078ec0ff */
[----:B------:R-:W-:Y:S01]  /*c5c0*/  IMAD.U32 R46, R10, 0x10000, RZ ;  /* 0x000100000a2e7824 */ /* 0x000fe200078e00ff */
[----:B------:R-:W-:Y:S01]  /*c5d0*/  SHF.L.U32 R7, R9, 0x10, RZ ;  /* 0x0000001009077819 */ /* 0x000fe200000006ff */
[----:B------:R-:W-:Y:S01]  /*c5e0*/  @!P0 FADD.FTZ R43, -R43, -RZ ;  /* 0x800000ff2b2b8221 */ /* 0x000fe20000010100 */
[----:B------:R-:W-:Y:S01]  /*c5f0*/  LOP3.LUT R45, R9, 0xffff0000, RZ, 0xc0, !PT ;  /* 0xffff0000092d7812 */ /* 0x000fe200078ec0ff */
[----:B------:R-:W-:Y:S01]  /*c600*/  @!P0 FADD.FTZ R46, -R46, -RZ ;  /* 0x800000ff2e2e8221 */ /* 0x000fe20000010100 */
[----:B------:R-:W-:Y:S01]  /*c610*/  LOP3.LUT R9, R10, 0xffff0000, RZ, 0xc0, !PT ;  /* 0xffff00000a097812 */ /* 0x000fe200078ec0ff */
[----:B------:R-:W-:Y:S01]  /*c620*/  @!P0 FADD.FTZ R7, -R7, -RZ ;  /* 0x800000ff07078221 */ /* 0x000fe20000010100 */
[----:B------:R-:W-:Y:S01]  /*c630*/  LOP3.LUT R8, R8, 0xffff0000, RZ, 0xc0, !PT ;  /* 0xffff000008087812 */ /* 0x000fe200078ec0ff */
[----:B------:R-:W-:Y:S01]  /*c640*/  @!P0 FADD.FTZ R45, -R45, -RZ ;  /* 0x800000ff2d2d8221 */ /* 0x000fe20000010100 */
[----:B------:R-:W-:Y:S01]  /*c650*/  SHF.L.U32 R10, R11, 0x10, RZ ;  /* 0x000000100b0a7819 */ /* 0x000fe200000006ff */
[----:B------:R-:W-:Y:S01]  /*c660*/  @!P0 FADD.FTZ R9, -R9, -RZ ;  /* 0x800000ff09098221 */ /* 0x000fe20000010100 */
[----:B------:R-:W-:Y:S01]  /*c670*/  LOP3.LUT R11, R11, 0xffff0000, RZ, 0xc0, !PT ;  /* 0xffff00000b0b7812 */ /* 0x000fe200078ec0ff */
[----:B------:R-:W-:Y:S01]  /*c680*/  @!P0 FADD.FTZ R8, -R8, -RZ ;  /* 0x800000ff08088221 */ /* 0x000fe20000010100 */
[----:B------:R-:W-:Y:S01]  /*c690*/  LOP3.LUT R6, R6, 0xffff0000, RZ, 0xc0, !PT ;  /* 0xffff000006067812 */ /* 0x000fe200078ec0ff */
[----:B------:R-:W-:-:S02]  /*c6a0*/  @!P0 FADD.FTZ R10, -R10, -RZ ;  /* 0x800000ff0a0a8221 */ /* 0x000fc40000010100 */
[----:B------:R-:W-:Y:S02]  /*c6b0*/  @!P0 FADD.FTZ R11, -R11, -RZ ;  /* 0x800000ff0b0b8221 */ /* 0x000fe40000010100 */
[----:B------:R-:W-:Y:S02]  /*c6c0*/  FMUL.FTZ R23, R23, R8 ;  /* 0x0000000817177220 */ /* 0x000fe40000410000 */
[----:B------:R-:W-:Y:S01]  /*c6d0*/  FMUL.FTZ R9, R6, R9 ;  /* 0x0000000906097220 */ /* 0x000fe20000410000 */
[----:B--2---:R-:W-:Y:S01]  /*c6e0*/  LOP3.LUT R6, R16, 0xffff0000, RZ, 0xc0, !PT ;  /* 0xffff000010067812 */ /* 0x004fe200078ec0ff */
[----:B------:R-:W-:Y:S01]  /*c6f0*/  FMUL.FTZ R7, R4, R7 ;  /* 0x0000000704077220 */ /* 0x000fe20000410000 */
[C---:B------:R-:W-:Y:S01]  /*c700*/  SHF.L.U32 R4, R17.reuse, 0x10, RZ ;  /* 0x0000001011047819 */ /* 0x040fe200000006ff */
[----:B------:R-:W-:Y:S01]  /*c710*/  FMUL.FTZ R44, R44, R11 ;  /* 0x0000000b2c2c7220 */ /* 0x000fe20000410000 */
[----:B------:R-:W-:Y:S01]  /*c720*/  LOP3.LUT R11, R18, 0xffff0000, RZ, 0xc0, !PT ;  /* 0xffff0000120b7812 */ /* 0x000fe200078ec0ff */
[----:B------:R-:W-:Y:S01]  /*c730*/  IMAD.U32 R8, R16, 0x10000, RZ ;  /* 0x0001000010087824 */ /* 0x000fe200078e00ff */
[----:B------:R-:W-:Y:S01]  /*c740*/  LOP3.LUT R17, R17, 0xffff0000, RZ, 0xc0, !PT ;  /* 0xffff000011117812 */ /* 0x000fe200078ec0ff */
[----:B------:R-:W-:Y:S01]  /*c750*/  FMUL.FTZ R5, R5, R10 ;  /* 0x0000000a05057220 */ /* 0x000fe20000410000 */
[C---:B------:R-:W-:Y:S01]  /*c760*/  SHF.L.U32 R10, R19.reuse, 0x10, RZ ;  /* 0x00000010130a7819 */ /* 0x040fe200000006ff */
[----:B------:R-:W-:Y:S01]  /*c770*/  IMAD.U32 R16, R18, 0x10000, RZ ;  /* 0x0001000012107824 */ /* 0x000fe200078e00ff */
[----:B------:R-:W-:Y:S01]  /*c780*/  LOP3.LUT R18, R19, 0xffff0000, RZ, 0xc0, !PT ;  /* 0xffff000013127812 */ /* 0x000fe200078ec0ff */
[----:B------:R-:W-:-:S02]  /*c790*/  FMUL.FTZ R43, R30, R43 ;  /* 0x0000002b1e2b7220 */ /* 0x000fc40000410000 */
[----:B------:R-:W-:Y:S02]  /*c7a0*/  FMUL.FTZ R45, R42, R45 ;  /* 0x0000002d2a2d7220 */ /* 0x000fe40000410000 */
[----:B------:R-:W-:Y:S02]  /*c7b0*/  FMUL.FTZ R41, R41, R46 ;  /* 0x0000002e29297220 */ /* 0x000fe40000410000 */
[----:B------:R-:W-:Y:S02]  /*c7c0*/  FFMA.FTZ R8, R24, R8, R43 ;  /* 0x0000000818087223 */ /* 0x000fe4000001002b */
[----:B------:R-:W-:Y:S02]  /*c7d0*/  FFMA.FTZ R23, R20, R6, R23 ;  /* 0x0000000614177223 */ /* 0x000fe40000010017 */
[----:B------:R-:W-:Y:S02]  /*c7e0*/  FFMA.FTZ R4, R28, R4, R7 ;  /* 0x000000041c047223 */ /* 0x000fe40000010007 */
[----:B------:R-:W-:Y:S01]  /*c7f0*/  FFMA.FTZ R17, R14, R17, R45 ;  /* 0x000000110e117223 */ /* 0x000fe2000001002d */
[----:B------:R-:W-:Y:S01]  /*c800*/  F2FP.BF16.PACK_AB R20, R23, R8 ;  /* 0x000000081714723e */ /* 0x000fe200000010ff */
[----:B------:R-:W-:-:S02]  /*c810*/  FFMA.FTZ R16, R26, R16, R41 ;  /* 0x000000101a107223 */ /* 0x000fc40000010029 */
[----:B------:R-:W-:Y:S02]  /*c820*/  FFMA.FTZ R5, R40, R10, R5 ;  /* 0x0000000a28057223 */ /* 0x000fe40000010005 */
[----:B------:R-:W-:Y:S01]  /*c830*/  FFMA.FTZ R18, R21, R18, R44 ;  /* 0x0000001215127223 */ /* 0x000fe2000001002c */
[----:B------:R-:W-:Y:S01]  /*c840*/  F2FP.BF16.PACK_AB R21, R17, R4 ;  /* 0x000000041115723e */ /* 0x000fe200000010ff */
[----:B------:R-:W-:-:S03]  /*c850*/  FFMA.FTZ R9, R22, R11, R9 ;  /* 0x0000000b16097223 */ /* 0x000fc60000010009 */
[----:B------:R-:W-:Y:S02]  /*c860*/  F2FP.BF16.PACK_AB R23, R18, R5 ;  /* 0x000000051217723e */ /* 0x000fe400000010ff */
[----:B------:R-:W-:Y:S02]  /*c870*/  F2FP.BF16.PACK_AB R22, R9, R16 ;  /* 0x000000100916723e */ /* 0x000fe400000010ff */
.L_x_921:
[----:B------:R-:W-:Y:S05]  /*c880*/  BSYNC B0 ;  /* 0x0000000000007941 */ /* 0x000fea0003800000 */
.L_x_920:
[----:B-----5:R3:W-:Y:S02]  /*c890*/  STS.128 [R201], R20 ;  /* 0x00000014c9007388 */ /* 0x0207e40000000c00 */
.L_x_919:
[----:B------:R-:W-:Y:S05]  /*c8a0*/  BSYNC B1 ;  /* 0x0000000000017941 */ /* 0x000fea0003800000 */
.L_x_918:
        /* <DEDUP_REMOVED lines=19> */
[----:B--2---:R-:W2:Y:S01]  /*c9e0*/  LD.E.128 R4, [R6.64+0x40] ;  /* 0x0000400406047980 */ /* 0x004ea2000c101d00 */
[----:B------:R-:W-:Y:S02]  /*c9f0*/  LEA.HI.X R9, R11, R33, R9, 0x1, P1 ;  /* 0x000000210b097211 */ /* 0x000fe400008f0c09 */
[----:B------:R-:W-:-:S04]  /*ca00*/  IADD3 R19, P1, R14, R3, RZ ;  /* 0x000000030e137210 */ /* 0x000fc80007f3e0ff */
[----:B---3--:R-:W3:Y:S01]  /*ca10*/  LD.E.128 R8, [R8.64+0x40] ;  /* 0x0000400408087980 */ /* 0x008ee2000c101d00 */
[----:B------:R-:W-:Y:S02]  /*ca20*/  LEA.HI.X.SX32 R17, R14, R29, 0x1, P1 ;  /* 0x0000001d0e117211 */ /* 0x000fe400008f0eff */
[----:B------:R-:W-:-:S04]  /*ca30*/  LEA R16, P1, R19, R34, 0x1 ;  /* 0x0000002213107211 */ /* 0x000fc800078208ff */
[----:B------:R-:W-:-:S06]  /*ca40*/  LEA.HI.X R17, R19, R35, R17, 0x1, P1 ;  /* 0x0000002313117211 */ /* 0x000fcc00008f0c11 */
[----:B----4-:R-:W4:Y:S01]  /*ca50*/  LD.E.128 R16, [R16.64+0x40] ;  /* 0x0000400410107980 */ /* 0x010f22000c101d00 */
        /* <DEDUP_REMOVED lines=8> */
[C---:B--2---:R-:W-:Y:S01]  /*cae0*/  IMAD.U32 R30, R4.reuse, 0x10000, RZ ;  /* 0x00010000041e7824 */ /* 0x044fe200078e00ff */
[----:B------:R-:W-:Y:S01]  /*caf0*/  LOP3.LUT R23, R4, 0xffff0000, RZ, 0xc0, !PT ;  /* 0xffff000004177812 */ /* 0x000fe200078ec0ff */
[----:B------:R-:W-:Y:S01]  /*cb00*/  IMAD.U32 R41, R6, 0x10000, RZ ;  /* 0x0001000006297824 */ /* 0x000fe200078e00ff */
[----:B------:R-:W-:-:S02]  /*cb10*/  SHF.L.U32 R4, R5, 0x10, RZ ;  /* 0x0000001005047819 */ /* 0x000fc400000006ff */
[----:B------:R-:W-:Y:S02]  /*cb20*/  LOP3.LUT R42, R5, 0xffff0000, RZ, 0xc0, !PT ;  /* 0xffff0000052a7812 */ /* 0x000fe400078ec0ff */
[C---:B------:R-:W-:Y:S01]  /*cb30*/  SHF.L.U32 R5, R7.reuse, 0x10, RZ ;  /* 0x0000001007057819 */ /* 0x040fe200000006ff */
[----:B---3--:R-:W-:Y:S01]  /*cb40*/  IMAD.U32 R43, R8, 0x10000, RZ ;  /* 0x00010000082b7824 */ /* 0x008fe200078e00ff */
        /* <DEDUP_REMOVED lines=19> */
[----:B----4-:R-:W-:Y:S01]  /*cc80*/  LOP3.LUT R6, R16, 0xffff0000, RZ, 0xc0, !PT ;  /* 0xffff000010067812 */ /* 0x010fe200078ec0ff */
        /* <DEDUP_REMOVED lines=25> */
.L_x_925:
[----:B------:R-:W-:Y:S05]  /*ce20*/  BSYNC B0 ;  /* 0x0000000000007941 */ /* 0x000fea0003800000 */
.L_x_924:
[----:B-----5:R1:W-:Y:S02]  /*ce30*/  STS.128 [R201+0x1000], R20 ;  /* 0x00100014c9007388 */ /* 0x0203e40000000c00 */
.L_x_923:
[----:B------:R-:W-:Y:S05]  /*ce40*/  BSYNC B1 ;  /* 0x0000000000017941 */ /* 0x000fea0003800000 */
.L_x_922:
[----:B------:R-:W-:-:S13]  /*ce50*/  ISETP.GE.AND P0, PT, R116, R25, PT ;  /* 0x000000197400720c */ /* 0x000fda0003f06270 */
[----:B------:R1:W-:Y:S01]  /*ce60*/  @P0 STS.128 [R201+0x2000], RZ ;  /* 0x002000ffc9000388 */ /* 0x0003e20000000c00 */
[----:B------:R-:W-:Y:S05]  /*ce70*/  @P0 BRA `(.L_x_917) ;  /* 0x0000055000000947 */ /* 0x000fea0003800000 */
[----:B-1-3--:R1:W5:Y:S01]  /*ce80*/  LD.E.128 R20, [R38.64+0x80] ;  /* 0x0000800426147980 */ /* 0x00a362000c101d00 */
        /* <DEDUP_REMOVED lines=14> */
[----:B------:R-:W3:Y:S01]  /*cf70*/  LD.E.128 R4, [R4.64+0x80] ;  /* 0x0000800404047980 */ /* 0x000ee2000c101d00 */
[----:B------:R-:W-:Y:S02]  /*cf80*/  LEA.HI.X R11, R9, R33, R8, 0x1, P1 ;  /* 0x00000021090b7211 */ /* 0x000fe400008f0c08 */
[----:B------:R-:W-:-:S04]  /*cf90*/  IADD3 R19, P1, R14, R3, RZ ;  /* 0x000000030e137210 */ /* 0x000fc80007f3e0ff */
[----:B--2---:R-:W2:Y:S01]  /*cfa0*/  LD.E.128 R8, [R10.64+0x80] ;  /* 0x000080040a087980 */ /* 0x004ea2000c101d00 */
        /* <DEDUP_REMOVED lines=9> */
[----:B-1----:R-:W-:Y:S02]  /*d040*/  SHF.L.U32 R38, R23, 0x10, RZ ;  /* 0x0000001017267819 */ /* 0x002fe400000006ff */
        /* <DEDUP_REMOVED lines=8> */
[----:B--2---:R-:W-:Y:S01]  /*d0d0*/  IMAD.U32 R41, R8, 0x10000, RZ ;  /* 0x0001000008297824 */ /* 0x004fe200078e00ff */
        /* <DEDUP_REMOVED lines=45> */
.L_x_927:
[----:B------:R-:W-:Y:S05]  /*d3b0*/  BSYNC B0 ;  /* 0x0000000000007941 */ /* 0x000fea0003800000 */
.L_x_926:
[----:B-----5:R3:W-:Y:S02]  /*d3c0*/  STS.128 [R201+0x2000], R20 ;  /* 0x00200014c9007388 */ /* 0x0207e40000000c00 */
.L_x_917:
[----:B------:R-:W-:Y:S05]  /*d3d0*/  BSYNC B2 ;  /* 0x0000000000027941 */ /* 0x000fea0003800000 */
.L_x_916:
[----:B------:R-:W-:-:S04]  /*d3e0*/  IADD3 R14, R170, 0x20, RZ ;  /* 0x00000020aa0e7810 */ /* 0x000fc80007ffe0ff */
[----:B------:R-:W-:-:S04]  /*d3f0*/  ISETP.GE.AND P0, PT, R14, R27, PT ;  /* 0x0000001b0e00720c */ /* 0x000fc80003f06270 */
[----:B------:R-:W-:-:S13]  /*d400*/  ISETP.LT.OR P0, PT, R64, -0x83, P0 ;  /* 0xffffff7d4000780c */ /* 0x000fda0000701670 */
[----:B------:R-:W-:Y:S05]  /*d410*/  @P0 BRA `(.L_x_905) ;  /* 0x0000157000000947 */ /* 0x000fea0003800000 */
[----:B------:R-:W-:Y:S01]  /*d420*/  ISETP.GE.AND P0, PT, R12, R25, PT ;  /* 0x000000190c00720c */ /* 0x000fe20003f06270 */
[----:B------:R-:W-:-:S12]  /*d430*/  BSSY B1, `(.L_x_928) ;  /* 0x000005c000017945 */ /* 0x000fd80003800000 */
[----:B------:R1:W-:Y:S01]  /*d440*/  @P0 STS.128 [R201+0x800], RZ ;  /* 0x000800ffc9000388 */ /* 0x0003e20000000c00 */
[----:B------:R-:W-:Y:S05]  /*d450*/  @P0 BRA `(.L_x_929) ;  /* 0x0000059000000947 */ /* 0x000fea0003800000 */
[----:B------:R1:W5:Y:S01]  /*d460*/  LD.E.128 R4, [R36.64] ;  /* 0x0000000424047980 */ /* 0x000362000c101d00 */
[----:B------:R-:W-:Y:S01]  /*d470*/  ISETP.GE.AND P0, PT, R12, R15, PT ;  /* 0x0000000f0c00720c */ /* 0x000fe20003f06270 */
[----:B------:R-:W-:-:S12]  /*d480*/  BSSY B0, `(.L_x_930) ;  /* 0x0000055000007945 */ /* 0x000fd80003800000 */
[----:B------:R-:W-:Y:S05]  /*d490*/  @P0 BRA `(.L_x_931) ;  /* 0x0000053000000947 */ /* 0x000fea0003800000 */
[----:B------:R-:W-:Y:S01]  /*d4a0*/  ISETP.GE.AND P0, PT, R12, R31, PT ;  /* 0x0000001f0c00720c */ /* 0x000fe20003f06270 */
[----:B------:R-:W-:Y:S01]  /*d4b0*/  IMAD.MOV.U32 R11, RZ, RZ, RZ ;  /* 0x000000ffff0b7224 */ /* 0x000fe200078e00ff */
[C---:B------:R-:W-:Y:S02]  /*d4c0*/  IADD3 R13, P1, R0.reuse, R3, RZ ;  /* 0x00000003000d7210 */ /* 0x040fe40007f3e0ff */
[----:B------:R-:W-:Y:S02]  /*d4d0*/  MOV R9, R31 ;  /* 0x0000001f00097202 */ /* 0x000fe40000000f00 */
[----:B------:R-:W-:-:S07]  /*d4e0*/  LEA.HI.X.SX32 R12, R0, R29, 0x1, P1 ;  /* 0x0000001d000c7211 */ /* 0x000fce00008f0eff */
[--C-:B------:R-:W-:Y:S02]  /*d4f0*/  @P0 IMAD.MOV R11, RZ, RZ, -R2.reuse ;  /* 0x000000ffff0b0224 */ /* 0x100fe400078e0a02 */
[----:B-1-3--:R-:W-:Y:S02]  /*d500*/  IMAD.MOV.U32 R20, RZ, RZ, RZ ;  /* 0x000000ffff147224 */ /* 0x00afe400078e00ff */
[----:B------:R-:W-:Y:S01]  /*d510*/  @P0 IMAD.MOV R9, RZ, RZ, -R2 ;  /* 0x000000ffff090224 */ /* 0x000fe200078e0a02 */
[----:B------:R-:W-:-:S04]  /*d520*/  IADD3 R17, P1, R11, R13, RZ ;  /* 0x0000000d0b117210 */ /* 0x000fc80007f3e0ff */
[----:B------:R-:W-:Y:S02]  /*d530*/  LEA.HI.X.SX32 R11, R11, R12, 0x1, P1 ;  /* 0x0000000c0b0b7211 */ /* 0x000fe400008f0eff */
[C---:B------:R-:W-:Y:S02]  /*d540*/  LEA R16, P1, R17.reuse, R32, 0x1 ;  /* 0x0000002011107211 */ /* 0x040fe400078208ff */
[----:B------:R-:W-:Y:S02]  /*d550*/  @P0 IADD3 R20, -R2, RZ, RZ ;  /* 0x000000ff02140210 */ /* 0x000fe40007ffe1ff */
[----:B------:R-:W-:Y:S01]  /*d560*/  LEA.HI.X R17, R17, R33, R11, 0x1, P1 ;  /* 0x0000002111117211 */ /* 0x000fe200008f0c0b */
[----:B------:R-:W-:Y:S01]  /*d570*/  IMAD.WIDE R8, R9, 0x2, R36 ;  /* 0x0000000209087825 */ /* 0x000fe200078e0224 */
[----:B------:R-:W-:-:S04]  /*d580*/  IADD3 R13, P1, R20, R13, RZ ;  /* 0x0000000d140d7210 */ /* 0x000fc80007f3e0ff */
[----:B------:R-:W3:Y:S01]  /*d590*/  LD.E.128 R16, [R16.64] ;  /* 0x0000000410107980 */ /* 0x000ee2000c101d00 */
[----:B------:R-:W-:Y:S02]  /*d5a0*/  LEA.HI.X.SX32 R12, R20, R12, 0x1, P1 ;  /* 0x0000000c140c7211 */ /* 0x000fe400008f0eff */
[C---:B------:R-:W-:Y:S01]  /*d5b0*/  LEA R20, P1, R13.reuse, R34, 0x1 ;  /* 0x000000220d147211 */ /* 0x040fe200078208ff */
[----:B--2---:R-:W2:Y:S03]  /*d5c0*/  LD.E.128 R8, [R8.64] ;  /* 0x0000000408087980 */ /* 0x004ea6000c101d00 */
[----:B------:R-:W-:-:S06]  /*d5d0*/  LEA.HI.X R21, R13, R35, R12, 0x1, P1 ;  /* 0x000000230d157211 */ /* 0x000fcc00008f0c0c */
[----:B----4-:R-:W4:Y:S01]  /*d5e0*/  LD.E.128 R20, [R20.64] ;  /* 0x0000000414147980 */ /* 0x010f22000c101d00 */
[C---:B-----5:R-:W-:Y:S01]  /*d5f0*/  IMAD.U32 R13, R4.reuse, 0x10000, RZ ;  /* 0x00010000040d7824 */ /* 0x060fe200078e00ff */
[----:B------:R-:W-:Y:S01]  /*d600*/  LOP3.LUT R12, R4, 0xffff0000, RZ, 0xc0, !PT ;  /* 0xffff0000040c7812 */ /* 0x000fe200078ec0ff */
[C---:B------:R-:W-:Y:S01]  /*d610*/  IMAD.U32 R26, R5.reuse, 0x10000, RZ ;  /* 0x00010000051a7824 */ /* 0x040fe200078e00ff */
[----:B------:R-:W-:Y:S01]  /*d620*/  LOP3.LUT R4, R5, 0xffff0000, RZ, 0xc0, !PT ;  /* 0xffff000005047812 */ /* 0x000fe200078ec0ff */
[C---:B------:R-:W-:Y:S01]  /*d630*/  IMAD.U32 R28, R7.reuse, 0x10000, RZ ;  /* 0x00010000071c7824 */ /* 0x040fe200078e00ff */
[----:B------:R-:W-:Y:S02]  /*d640*/  LOP3.LUT R5, R7, 0xffff0000, RZ, 0xc0, !PT ;  /* 0xffff000007057812 */ /* 0x000fe400078ec0ff */
[C---:B------:R-:W-:Y:S02]  /*d650*/  SHF.L.U32 R24, R6.reuse, 0x10, RZ ;  /* 0x0000001006187819 */ /* 0x040fe400000006ff */
[----:B------:R-:W-:-:S02]  /*d660*/  LOP3.LUT R6, R6, 0xffff0000, RZ, 0xc0, !PT ;  /* 0xffff000006067812 */ /* 0x000fc400078ec0ff */
[C---:B---3--:R-:W-:Y:S01]  /*d670*/  SHF.L.U32 R7, R17.reuse, 0x10, RZ ;  /* 0x0000001011077819 */ /* 0x048fe200000006ff */
[----:B------:R-:W-:Y:S01]  /*d680*/  IMAD.U32 R27, R16, 0x10000, RZ ;  /* 0x00010000101b7824 */ /* 0x000fe200078e00ff */
[----:B------:R-:W-:Y:S01]  /*d690*/  LOP3.LUT R38, R17, 0xffff0000, RZ, 0xc0, !PT ;  /* 0xffff000011267812 */ /* 0x000fe200078ec0ff */
[----:B------:R-:W-:Y:S01]  /*d6a0*/  IMAD.U32 R30, R18, 0x10000, RZ ;  /* 0x00010000121e7824 */ /* 0x000fe200078e00ff */
[----:B------:R-:W-:Y:S01]  /*d6b0*/  SHF.L.U32 R17, R19, 0x10, RZ ;  /* 0x0000001013117819 */ /* 0x000fe200000006ff */
[C---:B--2---:R-:W-:Y:S01]  /*d6c0*/  IMAD.U32 R40, R8.reuse, 0x10000, RZ ;  /* 0x0001000008287824 */ /* 0x044fe200078e00ff */
[----:B------:R-:W-:Y:S01]  /*d6d0*/  LOP3.LUT R39, R8, 0xffff0000, RZ, 0xc0, !PT ;  /* 0xffff000008277812 */ /* 0x000fe200078ec0ff */
[----:B------:R-:W-:Y:S01]  /*d6e0*/  IMAD.U32 R41, R10, 0x10000, RZ ;  /* 0x000100000a297824 */ /* 0x000fe200078e00ff */
[----:B------:R-:W-:Y:S01]  /*d6f0*/  LOP3.LUT R16, R16, 0xffff0000, RZ, 0xc0, !PT ;  /* 0xffff000010107812 */ /* 0x000fe200078ec0ff */
[----:B------:R-:W-:Y:S01]  /*d700*/  @!P0 FADD.FTZ R17, -R17, -RZ ;  /* 0x800000ff11118221 */ /* 0x000fe20000010100 */
        /* <DEDUP_REMOVED lines=13> */
[----:B------:R-:W-:Y:S01]  /*d7e0*/  FMUL.FTZ R7, R8, R7 ;  /* 0x0000000708077220 */ /* 0x000fe20000410000 */
[C---:B----4-:R-:W-:Y:S01]  /*d7f0*/  SHF.L.U32 R8, R21.reuse, 0x10, RZ ;  /* 0x0000001015087819 */ /* 0x050fe200000006ff */
[----:B------:R-:W-:Y:S01]  /*d800*/  FMUL.FTZ R17, R10, R17 ;  /* 0x000000110a117220 */ /* 0x000fe20000410000 */
[C---:B------:R-:W-:Y:S01]  /*d810*/  LOP3.LUT R10, R20.reuse, 0xffff0000, RZ, 0xc0, !PT ;  /* 0xffff0000140a7812 */ /* 0x040fe200078ec0ff */
[----:B------:R-:W-:Y:S01]  /*d820*/  IMAD.U32 R11, R20, 0x10000, RZ ;  /* 0x00010000140b7824 */ /* 0x000fe200078e00ff */
[----:B------:R-:W-:Y:S01]  /*d830*/  LOP3.LUT R20, R21, 0xffff0000, RZ, 0xc0, !PT ;  /* 0xffff000015147812 */ /* 0x000fe200078ec0ff */
[----:B------:R-:W-:-:S02]  /*d840*/  FMUL.FTZ R40, R40, R27 ;  /* 0x0000001b28287220 */ /* 0x000fc40000410000 */
[----:B------:R-:W-:Y:S01]  /*d850*/  FMUL.FTZ R39, R39, R16 ;  /* 0x0000001027277220 */ /* 0x000fe20000410000 */
[----:B------:R-:W-:Y:S01]  /*d860*/  SHF.L.U32 R16, R23, 0x10, RZ ;  /* 0x0000001017107819 */ /* 0x000fe200000006ff */
[----:B------:R-:W-:Y:S02]  /*d870*/  FMUL.FTZ R43, R43, R38 ;  /* 0x000000262b2b7220 */ /* 0x000fe40000410000 */
[----:B------:R-:W-:Y:S02]  /*d880*/  @!P0 FADD.FTZ R30, -R30, -RZ ;  /* 0x800000ff1e1e8221 */ /* 0x000fe40000010100 */
[----:B------:R-:W-:Y:S01]  /*d890*/  FMUL.FTZ R9, R9, R18 ;  /* 0x0000001209097220 */ /* 0x000fe20000410000 */
[----:B------:R-:W-:Y:S01]  /*d8a0*/  LOP3.LUT R18, R22, 0xffff0000, RZ, 0xc0, !PT ;  /* 0xffff000016127812 */ /* 0x000fe200078ec0ff */
[----:B------:R-:W-:Y:S02]  /*d8b0*/  FMUL.FTZ R42, R42, R19 ;  /* 0x000000132a2a7220 */ /* 0x000fe40000410000 */
[----:B------:R-:W-:Y:S01]  /*d8c0*/  IMAD.U32 R19, R22, 0x10000, RZ ;  /* 0x0001000016137824 */ /* 0x000fe200078e00ff */
[----:B------:R-:W-:Y:S01]  /*d8d0*/  LOP3.LUT R22, R23, 0xffff0000, RZ, 0xc0, !PT ;  /* 0xffff000017167812 */ /* 0x000fe200078ec0ff */
[----:B------:R-:W-:-:S02]  /*d8e0*/  FFMA.FTZ R11, R13, R11, R40 ;  /* 0x0000000b0d0b7223 */ /* 0x000fc40000010028 */
[----:B------:R-:W-:Y:S02]  /*d8f0*/  FFMA.FTZ R10, R12, R10, R39 ;  /* 0x0000000a0c0a7223 */ /* 0x000fe40000010027 */
[----:B------:R-:W-:Y:S02]  /*d900*/  FMUL.FTZ R41, R41, R30 ;  /* 0x0000001e29297220 */ /* 0x000fe40000410000 */
[----:B------:R-:W-:Y:S01]  /*d910*/  FFMA.FTZ R7, R26, R8, R7 ;  /* 0x000000081a077223 */ /* 0x000fe20000010007 */
[----:B------:R-:W-:Y:S01]  /*d920*/  F2FP.BF16.PACK_AB R10, R10, R11 ;  /* 0x0000000b0a0a723e */ /* 0x000fe200000010ff */
[----:B------:R-:W-:Y:S02]  /*d930*/  FFMA.FTZ R4, R4, R20, R43 ;  /* 0x0000001404047223 */ /* 0x000fe4000001002b */
[----:B------:R-:W-:Y:S02]  /*d940*/  FFMA.FTZ R16, R28, R16, R17 ;  /* 0x000000101c107223 */ /* 0x000fe40000010011 */
[----:B------:R-:W-:Y:S01]  /*d950*/  FFMA.FTZ R5, R5, R22, R42 ;  /* 0x0000001605057223 */ /* 0x000fe2000001002a */
[----:B------:R-:W-:Y:S01]  /*d960*/  F2FP.BF16.PACK_AB R11, R4, R7 ;  /* 0x00000007040b723e */ /* 0x000fe200000010ff */
[----:B------:R-:W-:-:S02]  /*d970*/  FFMA.FTZ R19, R24, R19, R41 ;  /* 0x0000001318137223 */ /* 0x000fc40000010029 */
[----:B------:R-:W-:Y:S01]  /*d980*/  FFMA.FTZ R6, R6, R18, R9 ;  /* 0x0000001206067223 */ /* 0x000fe20000010009 */
[----:B------:R-:W-:Y:S01]  /*d990*/  F2FP.BF16.PACK_AB R7, R5, R16 ;  /* 0x000000100507723e */ /* 0x000fe200000010ff */
[----:B------:R-:W-:Y:S01]  /*d9a0*/  IMAD.MOV.U32 R4, RZ, RZ, R10 ;  /* 0x000000ffff047224 */ /* 0x000fe200078e000a */
[----:B------:R-:W-:Y:S02]  /*d9b0*/  MOV R5, R11 ;  /* 0x0000000b00057202 */ /* 0x000fe40000000f00 */
[----:B------:R-:W-:Y:S02]  /*d9c0*/  F2FP.BF16.PACK_AB R6, R6, R19 ;  /* 0x000000130606723e */ /* 0x000fe400000010ff */
.L_x_931:
[----:B------:R-:W-:Y:S05]  /*d9d0*/  BSYNC B0 ;  /* 0x0000000000007941 */ /* 0x000fea0003800000 */
.L_x_930:
[----:B-----5:R1:W-:Y:S02]  /*d9e0*/  STS.128 [R201+0x800], R4 ;  /* 0x00080004c9007388 */ /* 0x0203e40000000c00 */
.L_x_929:
[----:B------:R-:W-:Y:S05]  /*d9f0*/  BSYNC B1 ;  /* 0x0000000000017941 */ /* 0x000fea0003800000 */
.L_x_928:
        /* <DEDUP_REMOVED lines=8> */
[-C--:B------:R-:W-:Y:S01]  /*da80*/  ISETP.GE.AND P0, PT, R117, R31.reuse, PT ;  /* 0x0000001f7500720c */ /* 0x080fe20003f06270 */
[----:B------:R-:W-:Y:S01]  /*da90*/  IMAD.MOV.U32 R7, RZ, RZ, RZ ;  /* 0x000000ffff077224 */ /* 0x000fe200078e00ff */
[----:B------:R-:W-:Y:S02]  /*daa0*/  IADD3 R12, R0, 0x20, RZ ;  /* 0x00000020000c7810 */ /* 0x000fe40007ffe0ff */
[----:B------:R-:W-:Y:S02]  /*dab0*/  MOV R5, R31 ;  /* 0x0000001f00057202 */ /* 0x000fe40000000f00 */
[----:B------:R-:W-:-:S04]  /*dac0*/  IADD3 R13, P1, R12, R3, RZ ;  /* 0x000000030c0d7210 */ /* 0x000fc80007f3e0ff */
[----:B------:R-:W-:-:S03]  /*dad0*/  LEA.HI.X.SX32 R12, R12, R29, 0x1, P1 ;  /* 0x0000001d0c0c7211 */ /* 0x000fc600008f0eff */
[--C-:B------:R-:W-:Y:S02]  /*dae0*/  @P0 IMAD.MOV R7, RZ, RZ, -R2.reuse ;  /* 0x000000ffff070224 */ /* 0x100fe400078e0a02 */
[----:B------:R-:W-:Y:S02]  /*daf0*/  IMAD.MOV.U32 R16, RZ, RZ, RZ ;  /* 0x000000ffff107224 */ /* 0x000fe400078e00ff */
        /* <DEDUP_REMOVED lines=11> */
[----:B--2---:R-:W2:Y:S03]  /*dbb0*/  LD.E.128 R4, [R4.64+0x40] ;  /* 0x0000400404047980 */ /* 0x004ea6000c101d00 */
[----:B------:R-:W-:-:S06]  /*dbc0*/  LEA.HI.X R17, R13, R35, R12, 0x1, P1 ;  /* 0x000000230d117211 */ /* 0x000fcc00008f0c0c */
[----:B----4-:R-:W4:Y:S01]  /*dbd0*/  LD.E.128 R16, [R16.64] ;  /* 0x0000000410107980 */ /* 0x010f22000c101d00 */
[C---:B-----5:R-:W-:Y:S01]  /*dbe0*/  IMAD.U32 R24, R20.reuse, 0x10000, RZ ;  /* 0x0001000014187824 */ /* 0x060fe200078e00ff */
[----:B------:R-:W-:Y:S01]  /*dbf0*/  LOP3.LUT R13, R20, 0xffff0000, RZ, 0xc0, !PT ;  /* 0xffff0000140d7812 */ /* 0x000fe200078ec0ff */
[C---:B------:R-:W-:Y:S01]  /*dc00*/  IMAD.U32 R27, R21.reuse, 0x10000, RZ ;  /* 0x00010000151b7824 */ /* 0x040fe200078e00ff */
[----:B------:R-:W-:Y:S01]  /*dc10*/  LOP3.LUT R12, R21, 0xffff0000, RZ, 0xc0, !PT ;  /* 0xffff0000150c7812 */ /* 0x000fe200078ec0ff */
[C---:B------:R-:W-:Y:S01]  /*dc20*/  IMAD.U32 R28, R23.reuse, 0x10000, RZ ;  /* 0x00010000171c7824 */ /* 0x040fe200078e00ff */
[C---:B------:R-:W-:Y:S02]  /*dc30*/  SHF.L.U32 R26, R22.reuse, 0x10, RZ ;  /* 0x00000010161a7819 */ /* 0x040fe400000006ff */
[----:B------:R-:W-:Y:S02]  /*dc40*/  LOP3.LUT R21, R22, 0xffff0000, RZ, 0xc0, !PT ;  /* 0xffff000016157812 */ /* 0x000fe400078ec0ff */
[----:B------:R-:W-:Y:S01]  /*dc50*/  LOP3.LUT R20, R23, 0xffff0000, RZ, 0xc0, !PT ;  /* 0xffff000017147812 */ /* 0x000fe200078ec0ff */
[C---:B---3--:R-:W-:Y:S01]  /*dc60*/  IMAD.U32 R23, R8.reuse, 0x10000, RZ ;  /* 0x0001000008177824 */ /* 0x048fe200078e00ff */
[----:B------:R-:W-:Y:S01]  /*dc70*/  LOP3.LUT R22, R8, 0xffff0000, RZ, 0xc0, !PT ;  /* 0xffff000008167812 */ /* 0x000fe200078ec0ff */
[----:B------:R-:W-:Y:S01]  /*dc80*/  IMAD.U32 R30, R10, 0x10000, RZ ;  /* 0x000100000a1e7824 */ /* 0x000fe200078e00ff */
        /* <DEDUP_REMOVED lines=10> */
[C---:B------:R-:W-:Y:S01]  /*dd30*/  SHF.L.U32 R39, R5.reuse, 0x10, RZ ;  /* 0x0000001005277819 */ /* 0x040fe200000006ff */
[----:B------:R-:W-:Y:S01]  /*dd40*/  @!P0 FADD.FTZ R10, -R10, -RZ ;  /* 0x800000ff0a0a8221 */ /* 0x000fe20000010100 */
[----:B------:R-:W-:Y:S01]  /*dd50*/  LOP3.LUT R45, R5, 0xffff0000, RZ, 0xc0, !PT ;  /* 0xffff0000052d7812 */ /* 0x000fe200078ec0ff */
        /* <DEDUP_REMOVED lines=8> */
[----:B------:R-:W-:Y:S01]  /*dde0*/  FMUL.FTZ R43, R43, R30 ;  /* 0x0000001e2b2b7220 */ /* 0x000fe20000410000 */
[----:B----4-:R-:W-:Y:S01]  /*ddf0*/  LOP3.LUT R30, R17, 0xffff0000, RZ, 0xc0, !PT ;  /* 0xffff0000111e7812 */ /* 0x010fe200078ec0ff */
[----:B------:R-:W-:Y:S01]  /*de00*/  FMUL.FTZ R10, R5, R10 ;  /* 0x0000000a050a7220 */ /* 0x000fe20000410000 */
[----:B------:R-:W-:Y:S01]  /*de10*/  LOP3.LUT R5, R16, 0xffff0000, RZ, 0xc0, !PT ;  /* 0xffff000010057812 */ /* 0x000fe200078ec0ff */
[----:B------:R-:W-:Y:S01]  /*de20*/  FMUL.FTZ R9, R4, R9 ;  /* 0x0000000904097220 */ /* 0x000fe20000410000 */
[----:B------:R-:W-:Y:S01]  /*de30*/  SHF.L.U32 R4, R17, 0x10, RZ ;  /* 0x0000001011047819 */ /* 0x000fe200000006ff */
[----:B------:R-:W-:Y:S01]  /*de40*/  FMUL.FTZ R11, R6, R11 ;  /* 0x0000000b060b7220 */ /* 0x000fe20000410000 */
[C---:B------:R-:W-:Y:S01]  /*de50*/  SHF.L.U32 R7, R19.reuse, 0x10, RZ ;  /* 0x0000001013077819 */ /* 0x040fe200000006ff */
[----:B------:R-:W-:Y:S01]  /*de60*/  IMAD.U32 R6, R16, 0x10000, RZ ;  /* 0x0001000010067824 */ /* 0x000fe200078e00ff */
[C---:B------:R-:W-:Y:S01]  /*de70*/  LOP3.LUT R16, R18.reuse, 0xffff0000, RZ, 0xc0, !PT ;  /* 0xffff000012107812 */ /* 0x040fe200078ec0ff */
[----:B------:R-:W-:Y:S01]  /*de80*/  IMAD.U32 R17, R18, 0x10000, RZ ;  /* 0x0001000012117824 */ /* 0x000fe200078e00ff */
[----:B------:R-:W-:Y:S01]  /*de90*/  LOP3.LUT R18, R19, 0xffff0000, RZ, 0xc0, !PT ;  /* 0xffff000013127812 */ /* 0x000fe200078ec0ff */
[----:B------:R-:W-:-:S02]  /*dea0*/  FMUL.FTZ R23, R40, R23 ;  /* 0x0000001728177220 */ /* 0x000fc40000410000 */
[----:B------:R-:W-:Y:S02]  /*deb0*/  FMUL.FTZ R22, R41, R22 ;  /* 0x0000001629167220 */ /* 0x000fe40000410000 */
[----:B------:R-:W-:Y:S02]  /*dec0*/  FMUL.FTZ R8, R39, R8 ;  /* 0x0000000827087220 */ /* 0x000fe40000410000 */
[----:B------:R-:W-:Y:S02]  /*ded0*/  FMUL.FTZ R45, R45, R38 ;  /* 0x000000262d2d7220 */ /* 0x000fe40000410000 */
[----:B------:R-:W-:Y:S02]  /*dee0*/  FFMA.FTZ R6, R24, R6, R23 ;  /* 0x0000000618067223 */ /* 0x000fe40000010017 */
[----:B------:R-:W-:Y:S02]  /*def0*/  FFMA.FTZ R5, R13, R5, R22 ;  /* 0x000000050d057223 */ /* 0x000fe40000010016 */
[----:B------:R-:W-:-:S02]  /*df00*/  FFMA.FTZ R4, R27, R4, R8 ;  /* 0x000000041b047223 */ /* 0x000fc40000010008 */
[----:B------:R-:W-:Y:S02]  /*df10*/  FFMA.FTZ R45, R12, R30, R45 ;  /* 0x0000001e0c2d7223 */ /* 0x000fe4000001002d */
[----:B------:R-:W-:Y:S02]  /*df20*/  FFMA.FTZ R17, R26, R17, R43 ;  /* 0x000000111a117223 */ /* 0x000fe4000001002b */
[----:B------:R-:W-:Y:S01]  /*df30*/  FFMA.FTZ R10, R21, R16, R10 ;  /* 0x00000010150a7223 */ /* 0x000fe2000001000a */
[----:B------:R-:W-:Y:S01]  /*df40*/  F2FP.BF16.PACK_AB R21, R45, R4 ;  /* 0x000000042d15723e */ /* 0x000fe200000010ff */
[----:B------:R-:W-:Y:S02]  /*df50*/  FFMA.FTZ R7, R28, R7, R9 ;  /* 0x000000071c077223 */ /* 0x000fe40000010009 */
[----:B------:R-:W-:Y:S01]  /*df60*/  FFMA.FTZ R18, R20, R18, R11 ;  /* 0x0000001214127223 */ /* 0x000fe2000001000b */
[----:B------:R-:W-:Y:S02]  /*df70*/  F2FP.BF16.PACK_AB R20, R5, R6 ;  /* 0x000000060514723e */ /* 0x000fe400000010ff */
[----:B------:R-:W-:-:S02]  /*df80*/  F2FP.BF16.PACK_AB R22, R10, R17 ;  /* 0x000000110a16723e */ /* 0x000fc400000010ff */
[----:B------:R-:W-:Y:S02]  /*df90*/  F2FP.BF16.PACK_AB R23, R18, R7 ;  /* 0x000000071217723e */ /* 0x000fe400000010ff */
.L_x_935:
[----:B------:R-:W-:Y:S05]  /*dfa0*/  BSYNC B0 ;  /* 0x0000000000007941 */ /* 0x000fea0003800000 */
.L_x_934:
[----:B-----5:R3:W-:Y:S02]  /*dfb0*/  STS.128 [R201+0x1800], R20 ;  /* 0x00180014c9007388 */ /* 0x0207e40000000c00 */
.L_x_933:
[----:B------:R-:W-:Y:S05]  /*dfc0*/  BSYNC B1 ;  /* 0x0000000000017941 */ /* 0x000fea0003800000 */
.L_x_932:
[----:B------:R-:W-:-:S13]  /*dfd0*/  ISETP.GE.AND P0, PT, R116, R25, PT ;  /* 0x000000197400720c */ /* 0x000fda0003f06270 */
[----:B------:R1:W-:Y:S01]  /*dfe0*/  @P0 STS.128 [R201+0x2800], RZ ;  /* 0x002800ffc9000388 */ /* 0x0003e20000000c00 */
[----:B------:R-:W-:Y:S05]  /*dff0*/  @P0 BRA `(.L_x_905) ;  /* 0x0000099000000947 */ /* 0x000fea0003800000 */
[----:B-1----:R1:W5:Y:S01]  /*e000*/  LD.E.128 R4, [R36.64+0x80] ;  /* 0x0000800424047980 */ /* 0x002362000c101d00 */
[----:B------:R-:W-:Y:S01]  /*e010*/  ISETP.GE.AND P0, PT, R116, R15, PT ;  /* 0x0000000f7400720c */ /* 0x000fe20003f06270 */
[----:B------:R-:W-:Y:S01]  /*e020*/  BSSY B0, `(.L_x_936) ;  /* 0x0000058000007945 */ /* 0x000fe20003800000 */
[----:B------:R-:W-:-:S05]  /*e030*/  IADD3 R10, P1, R36, 0x80, RZ ;  /* 0x00000080240a7810 */ /* 0x000fca0007f3e0ff */
[----:B------:R-:W-:-:S06]  /*e040*/  IMAD.X R11, RZ, RZ, R37, P1 ;  /* 0x000000ffff0b7224 */ /* 0x000fcc00008e0625 */
[----:B------:R-:W-:Y:S05]  /*e050*/  @P0 BRA `(.L_x_937) ;  /* 0x0000054000000947 */ /* 0x000fea0003800000 */
[----:B------:R-:W-:Y:S02]  /*e060*/  ISETP.GE.AND P0, PT, R116, R31, PT ;  /* 0x0000001f7400720c */ /* 0x000fe40003f06270 */
[----:B------:R-:W-:Y:S01]  /*e070*/  IADD3 R8, R0, 0x40, RZ ;  /* 0x0000004000087810 */ /* 0x000fe20007ffe0ff */
[----:B------:R-:W-:-:S03]  /*e080*/  IMAD.MOV.U32 R0, RZ, RZ, RZ ;  /* 0x000000ffff007224 */ /* 0x000fc600078e00ff */
[----:B------:R-:W-:-:S04]  /*e090*/  IADD3 R3, P1, R8, R3, RZ ;  /* 0x0000000308037210 */ /* 0x000fc80007f3e0ff */
[----:B------:R-:W-:-:S03]  /*e0a0*/  LEA.HI.X.SX32 R29, R8, R29, 0x1, P1 ;  /* 0x0000001d081d7211 */ /* 0x000fc600008f0eff */
[----:B------:R-:W-:Y:S01]  /*e0b0*/  @P0 IMAD.MOV R0, RZ, RZ, -R2 ;  /* 0x000000ffff000224 */ /* 0x000fe200078e0a02 */
[----:B------:R-:W-:-:S04]  /*e0c0*/  @P0 IADD3 R31, -R2, RZ, RZ ;  /* 0x000000ff021f0210 */ /* 0x000fc80007ffe1ff */
[----:B------:R-:W-:Y:S01]  /*e0d0*/  IADD3 R13, P1, R0, R3, RZ ;  /* 0x00000003000d7210 */ /* 0x000fe20007f3e0ff */
[----:B------:R-:W-:-:S03]  /*e0e0*/  IMAD.WIDE R10, R31, 0x2, R10 ;  /* 0x000000021f0a7825 */ /* 0x000fc600078e020a */
[----:B------:R-:W-:Y:S02]  /*e0f0*/  LEA.HI.X.SX32 R0, R0, R29, 0x1, P1 ;  /* 0x0000001d00007211 */ /* 0x000fe400008f0eff */
[C---:B------:R-:W-:Y:S01]  /*e100*/  LEA R16, P1, R13.reuse, R32, 0x1 ;  /* 0x000000200d107211 */ /* 0x040fe200078208ff */
[----:B--2---:R-:W2:Y:S03]  /*e110*/  LD.E.128 R8, [R10.64] ;  /* 0x000000040a087980 */ /* 0x004ea6000c101d00 */
[----:B------:R-:W-:Y:S01]  /*e120*/  LEA.HI.X R17, R13, R33, R0, 0x1, P1 ;  /* 0x000000210d117211 */ /* 0x000fe200008f0c00 */
[----:B------:R-:W-:Y:S02]  /*e130*/  IMAD.MOV.U32 R0, RZ, RZ, RZ ;  /* 0x000000ffff007224 */ /* 0x000fe400078e00ff */
[----:B------:R-:W-:-:S03]  /*e140*/  @P0 IMAD.MOV R0, RZ, RZ, -R2 ;  /* 0x000000ffff000224 */ /* 0x000fc600078e0a02 */
[----:B---3--:R-:W3:Y:S02]  /*e150*/  LD.E.128 R16, [R16.64] ;  /* 0x0000000410107980 */ /* 0x008ee4000c101d00 */
[----:B------:R-:W-:-:S04]  /*e160*/  IADD3 R3, P1, R0, R3, RZ ;  /* 0x0000000300037210 */ /* 0x000fc80007f3e0ff */
[----:B------:R-:W-:Y:S02]  /*e170*/  LEA.HI.X.SX32 R0, R0, R29, 0x1, P1 ;  /* 0x0000001d00007211 */ /* 0x000fe400008f0eff */
[----:B------:R-:W-:-:S04]  /*e180*/  LEA R20, P1, R3, R34, 0x1 ;  /* 0x0000002203147211 */ /* 0x000fc800078208ff */
[----:B------:R-:W-:-:S06]  /*e190*/  LEA.HI.X R21, R3, R35, R0, 0x1, P1 ;  /* 0x0000002303157211 */ /* 0x000fcc00008f0c00 */
[----:B----4-:R-:W4:Y:S01]  /*e1a0*/  LD.E.128 R20, [R20.64] ;  /* 0x0000000414147980 */ /* 0x010f22000c101d00 */
[C---:B-----5:R-:W-:Y:S01]  /*e1b0*/  LOP3.LUT R0, R5.reuse, 0xffff0000, RZ, 0xc0, !PT ;  /* 0xffff000005007812 */ /* 0x060fe200078ec0ff */
[----:B------:R-:W-:Y:S01]  /*e1c0*/  IMAD.U32 R13, R5, 0x10000, RZ ;  /* 0x00010000050d7824 */ /* 0x000fe200078e00ff */
[C---:B------:R-:W-:Y:S01]  /*e1d0*/  LOP3.LUT R5, R6.reuse, 0xffff0000, RZ, 0xc0, !PT ;  /* 0xffff000006057812 */ /* 0x040fe200078ec0ff */
[----:B------:R-:W-:Y:S01]  /*e1e0*/  IMAD.U32 R12, R6, 0x10000, RZ ;  /* 0x00010000060c7824 */ /* 0x000fe200078e00ff */
[C---:B------:R-:W-:Y:S02]  /*e1f0*/  SHF.L.U32 R3, R4.reuse, 0x10, RZ ;  /* 0x0000001004037819 */ /* 0x040fe400000006ff */
[----:B------:R-:W-:Y:S02]  /*e200*/  LOP3.LUT R2, R4, 0xffff0000, RZ, 0xc0, !PT ;  /* 0xffff000004027812 */ /* 0x000fe400078ec0ff */
[C---:B------:R-:W-:Y:S02]  /*e210*/  LOP3.LUT R4, R7.reuse, 0xffff0000, RZ, 0xc0, !PT ;  /* 0xffff000007047812 */ /* 0x040fe400078ec0ff */
[----:B------:R-:W-:Y:S01]  /*e220*/  SHF.L.U32 R24, R7, 0x10, RZ ;  /* 0x0000001007187819 */ /* 0x000fe200000006ff */
[C---:B--2---:R-:W-:Y:S01]  /*e230*/  IMAD.U32 R6, R9.reuse, 0x10000, RZ ;  /* 0x0001000009067824 */ /* 0x044fe200078e00ff */
[----:B------:R-:W-:Y:S01]  /*e240*/  LOP3.LUT R26, R9, 0xffff0000, RZ, 0xc0, !PT ;  /* 0xffff0000091a7812 */ /* 0x000fe200078ec0ff */
[----:B------:R-:W-:Y:S01]  /*e250*/  IMAD.U32 R15, R8, 0x10000, RZ ;  /* 0x00010000080f7824 */ /* 0x000fe200078e00ff */
[----:B------:R-:W-:-:S02]  /*e260*/  SHF.L.U32 R25, R10, 0x10, RZ ;  /* 0x000000100a197819 */ /* 0x000fc400000006ff */
[----:B------:R-:W-:Y:S02]  /*e270*/  LOP3.LUT R9, R10, 0xffff0000, RZ, 0xc0, !PT ;  /* 0xffff00000a097812 */ /* 0x000fe400078ec0ff */
[----:B------:R-:W-:Y:S01]  /*e280*/  LOP3.LUT R7, R8, 0xffff0000, RZ, 0xc0, !PT ;  /* 0xffff000008077812 */ /* 0x000fe200078ec0ff */
[C---:B------:R-:W-:Y:S01]  /*e290*/  IMAD.U32 R8, R11.reuse, 0x10000, RZ ;  /* 0x000100000b087824 */ /* 0x040fe200078e00ff */
[C---:B---3--:R-:W-:Y:S02]  /*e2a0*/  SHF.L.U32 R28, R16.reuse, 0x10, RZ ;  /* 0x00000010101c7819 */ /* 0x048fe400000006ff */
[----:B------:R-:W-:Y:S02]  /*e2b0*/  LOP3.LUT R10, R16, 0xffff0000, RZ, 0xc0, !PT ;  /* 0xffff0000100a7812 */ /* 0x000fe400078ec0ff */
[----:B------:R-:W-:Y:S01]  /*e2c0*/  LOP3.LUT R16, R18, 0xffff0000, RZ, 0xc0, !PT ;  /* 0xffff000012107812 */ /* 0x000fe200078ec0ff */
[----:B------:R-:W-:Y:S01]  /*e2d0*/  @!P0 FADD.FTZ R28, -R28, -RZ ;  /* 0x800000ff1c1c8221 */ /* 0x000fe20000010100 */
[----:B------:R-:W-:Y:S01]  /*e2e0*/  LOP3.LUT R27, R11, 0xffff0000, RZ, 0xc0, !PT ;  /* 0xffff00000b1b7812 */ /* 0x000fe200078ec0ff */
[C---:B------:R-:W-:Y:S01]  /*e2f0*/  IMAD.U32 R11, R17.reuse, 0x10000, RZ ;  /* 0x00010000110b7824 */ /* 0x040fe200078e00ff */
[----:B------:R-:W-:Y:S01]  /*e300*/  LOP3.LUT R29, R17, 0xffff0000, RZ, 0xc0, !PT ;  /* 0xffff0000111d7812 */ /* 0x000fe200078ec0ff */
[C---:B------:R-:W-:Y:S01]  /*e310*/  IMAD.U32 R17, R19.reuse, 0x10000, RZ ;  /* 0x0001000013117824 */ /* 0x040fe200078e00ff */
[----:B------:R-:W-:Y:S01]  /*e320*/  SHF.L.U32 R30, R18, 0x10, RZ ;  /* 0x00000010121e7819 */ /* 0x000fe200000006ff */
[----:B------:R-:W-:Y:S01]  /*e330*/  @!P0 FADD.FTZ R10, -R10, -RZ ;  /* 0x800000ff0a0a8221 */ /* 0x000fe20000010100 */
[----:B------:R-:W-:Y:S01]  /*e340*/  LOP3.LUT R18, R19, 0xffff0000, RZ, 0xc0, !PT ;  /* 0xffff000013127812 */ /* 0x000fe200078ec0ff */
[----:B------:R-:W-:-:S02]  /*e350*/  @!P0 FADD.FTZ R16, -R16, -RZ ;  /* 0x800000ff10108221 */ /* 0x000fc40000010100 */
[----:B------:R-:W-:Y:S02]  /*e360*/  @!P0 FADD.FTZ R17, -R17, -RZ ;  /* 0x800000ff11118221 */ /* 0x000fe40000010100 */
[----:B------:R-:W-:Y:S02]  /*e370*/  @!P0 FADD.FTZ R11, -R11, -RZ ;  /* 0x800000ff0b0b8221 */ /* 0x000fe40000010100 */
[----:B------:R-:W-:Y:S02]  /*e380*/  @!P0 FADD.FTZ R29, -R29, -RZ ;  /* 0x800000ff1d1d8221 */ /* 0x000fe40000010100 */
[----:B------:R-:W-:Y:S02]  /*e390*/  @!P0 FADD.FTZ R18, -R18, -RZ ;  /* 0x800000ff12128221 */ /* 0x000fe40000010100 */
[----:B------:R-:W-:Y:S01]  /*e3a0*/  FMUL.FTZ R7, R7, R10 ;  /* 0x0000000a07077220 */ /* 0x000fe20000410000 */
[C---:B----4-:R-:W-:Y:S01]  /*e3b0*/  SHF.L.U32 R10, R20.reuse, 0x10, RZ ;  /* 0x00000010140a7819 */ /* 0x050fe200000006ff */
[----:B------:R-:W-:Y:S01]  /*e3c0*/  FMUL.FTZ R16, R9, R16 ;  /* 0x0000001009107220 */ /* 0x000fe20000410000 */
[----:B------:R-:W-:Y:S01]  /*e3d0*/  LOP3.LUT R9, R20, 0xffff0000, RZ, 0xc0, !PT ;  /* 0xffff000014097812 */ /* 0x000fe200078ec0ff */
[----:B------:R-:W-:Y:S01]  /*e3e0*/  @!P0 FADD.FTZ R30, -R30, -RZ ;  /* 0x800000ff1e1e8221 */ /* 0x000fe20000010100 */
[----:B------:R-:W-:Y:S01]  /*e3f0*/  LOP3.LUT R20, R21, 0xffff0000, RZ, 0xc0, !PT ;  /* 0xffff000015147812 */ /* 0x000fe200078ec0ff */
[----:B------:R-:W-:-:S02]  /*e400*/  FMUL.FTZ R17, R8, R17 ;  /* 0x0000001108117220 */ /* 0x000fc40000410000 */
[----:B------:R-:W-:Y:S01]  /*e410*/  FMUL.FTZ R28, R15, R28 ;  /* 0x0000001c0f1c7220 */ /* 0x000fe20000410000 */
[----:B------:R-:W-:Y:S01]  /*e420*/  LOP3.LUT R15, R22, 0xffff0000, RZ, 0xc0, !PT ;  /* 0xffff0000160f7812 */ /* 0x000fe200078ec0ff */
[----:B------:R-:W-:Y:S02]  /*e430*/  FMUL.FTZ R6, R6, R11 ;  /* 0x0000000b06067220 */ /* 0x000fe40000410000 */
[----:B------:R-:W-:Y:S02]  /*e440*/  FMUL.FTZ R29, R26, R29 ;  /* 0x0000001d1a1d7220 */ /* 0x000fe40000410000 */
[----:B------:R-:W-:Y:S01]  /*e450*/  FMUL.FTZ R27, R27, R18 ;  /* 0x000000121b1b7220 */ /* 0x000fe20000410000 */
[----:B------:R-:W-:Y:S01]  /*e460*/  SHF.L.U32 R18, R22, 0x10, RZ ;  /* 0x0000001016127819 */ /* 0x000fe200000006ff */
[----:B------:R-:W-:Y:S01]  /*e470*/  IMAD.U32 R8, R21, 0x10000, RZ ;  /* 0x0001000015087824 */ /* 0x000fe200078e00ff */
[----:B------:R-:W-:Y:S01]  /*e480*/  LOP3.LUT R22, R23, 0xffff0000, RZ, 0xc0, !PT ;  /* 0xffff000017167812 */ /* 0x000fe200078ec0ff */
[----:B------:R-:W-:-:S02]  /*e490*/  FMUL.FTZ R25, R25, R30 ;  /* 0x0000001e19197220 */ /* 0x000fc40000410000 */
[----:B------:R-:W-:Y:S02]  /*e4a0*/  FFMA.FTZ R6, R13, R8, R6 ;  /* 0x000000080d067223 */ /* 0x000fe40000010006 */
[----:B------:R-:W-:Y:S02]  /*e4b0*/  FFMA.FTZ R29, R0, R20, R29 ;  /* 0x00000014001d7223 */ /* 0x000fe4000001001d */
[----:B------:R-:W-:Y:S02]  /*e4c0*/  IMAD.U32 R11, R23, 0x10000, RZ ;  /* 0x00010000170b7824 */ /* 0x000fe400078e00ff */
[----:B------:R-:W-:Y:S01]  /*e4d0*/  FFMA.FTZ R3, R3, R10, R28 ;  /* 0x0000000a03037223 */ /* 0x000fe2000001001c */
[----:B------:R-:W-:Y:S01]  /*e4e0*/  F2FP.BF16.PACK_AB R6, R29, R6 ;  /* 0x000000061d06723e */ /* 0x000fe200000010ff */
[----:B------:R-:W-:Y:S02]  /*e4f0*/  FFMA.FTZ R2, R2, R9, R7 ;  /* 0x0000000902027223 */ /* 0x000fe40000010007 */
[----:B------:R-:W-:-:S02]  /*e500*/  FFMA.FTZ R12, R12, R18, R25 ;  /* 0x000000120c0c7223 */ /* 0x000fc40000010019 */
[----:B------:R-:W-:Y:S01]  /*e510*/  FFMA.FTZ R5, R5, R15, R16 ;  /* 0x0000000f05057223 */ /* 0x000fe20000010010 */
[----:B------:R-:W-:Y:S01]  /*e520*/  F2FP.BF16.PACK_AB R3, R2, R3 ;  /* 0x000000030203723e */ /* 0x000fe200000010ff */
[----:B------:R-:W-:Y:S02]  /*e530*/  FFMA.FTZ R11, R24, R11, R17 ;  /* 0x0000000b180b7223 */ /* 0x000fe40000010011 */
[----:B------:R-:W-:Y:S01]  /*e540*/  FFMA.FTZ R4, R4, R22, R27 ;  /* 0x0000001604047223 */ /* 0x000fe2000001001b */
[----:B------:R-:W-:Y:S01]  /*e550*/  F2FP.BF16.PACK_AB R12, R5, R12 ;  /* 0x0000000c050c723e */ /* 0x000fe200000010ff */
[----:B------:R-:W-:-:S03]  /*e560*/  IMAD.MOV.U32 R5, RZ, RZ, R6 ;  /* 0x000000ffff057224 */ /* 0x000fc600078e0006 */
[----:B------:R-:W-:Y:S02]  /*e570*/  F2FP.BF16.PACK_AB R7, R4, R11 ;  /* 0x0000000b0407723e */ /* 0x000fe400000010ff */
[----:B------:R-:W-:Y:S02]  /*e580*/  MOV R4, R3 ;  /* 0x0000000300047202 */ /* 0x000fe40000000f00 */
[----:B------:R-:W-:Y:S02]  /*e590*/  MOV R6, R12 ;  /* 0x0000000c00067202 */ /* 0x000fe40000000f00 */
.L_x_937:
[----:B------:R-:W-:Y:S05]  /*e5a0*/  BSYNC B0 ;  /* 0x0000000000007941 */ /* 0x000fea0003800000 */
.L_x_936:
[----:B-----5:R1:W-:Y:S01]  /*e5b0*/  STS.128 [R201+0x2800], R4 ;  /* 0x00280004c9007388 */ /* 0x0203e20000000c00 */
[----:B------:R-:W-:Y:S05]  /*e5c0*/  BRA `(.L_x_905) ;  /* 0x000003c000007947 */ /* 0x000fea0003800000 */
.L_x_891:
[----:B------:R-:W-:Y:S01]  /*e5d0*/  IMAD.IADD R3, R200, 0x1, -R71 ;  /* 0x00000001c8037824 */ /* 0x000fe200078e0a47 */
[----:B------:R-:W-:Y:S01]  /*e5e0*/  BSSY B0, `(.L_x_938) ;  /* 0x000001e000007945 */ /* 0x000fe20003800000 */
[-C--:B------:R-:W-:Y:S02]  /*e5f0*/  ISETP.GE.AND P1, PT, R117, R83.reuse, PT ;  /* 0x000000537500720c */ /* 0x080fe40003f26270 */
[----:B------:R-:W-:Y:S02]  /*e600*/  ISETP.GE.AND P0, PT, R116, R83, PT ;  /* 0x000000537400720c */ /* 0x000fe40003f06270 */
[----:B------:R-:W-:-:S13]  /*e610*/  ISETP.GE.AND P2, PT, R170, R3, PT ;  /* 0x00000003aa00720c */ /* 0x000fda0003f46270 */
[----:B------:R-:W-:Y:S05]  /*e620*/  @P2 BRA `(.L_x_939) ;  /* 0x0000019000002947 */ /* 0x000fea0003800000 */
[----:B------:R-:W-:Y:S02]  /*e630*/  ISETP.GE.AND P5, PT, R12, R83, PT ;  /* 0x000000530c00720c */ /* 0x000fe40003fa6270 */
[----:B-----5:R-:W-:-:S04]  /*e640*/  @!P1 LEA R4, P2, R174, R176, 0x1 ;  /* 0x000000b0ae049211 */ /* 0x020fc800078408ff */
[----:B------:R-:W-:-:S07]  /*e650*/  @!P1 LEA.HI.X R5, R174, R177, R79, 0x1, P2 ;  /* 0x000000b1ae059211 */ /* 0x000fce00010f0c4f */
[C---:B------:R-:W-:Y:S01]  /*e660*/  @!P5 LEA R6, P4, R174.reuse, R176, 0x1 ;  /* 0x000000b0ae06d211 */ /* 0x040fe200078808ff */
[----:B------:R1:W-:Y:S03]  /*e670*/  @P5 STS [R201], RZ ;  /* 0x000000ffc9005388 */ /* 0x0003e60000000800 */
[----:B------:R-:W-:Y:S01]  /*e680*/  @!P5 LEA.HI.X R7, R174, R177, R79, 0x1, P4 ;  /* 0x000000b1ae07d211 */ /* 0x000fe200020f0c4f */
[----:B------:R1:W-:Y:S04]  /*e690*/  @P5 STS [R201+0x4], RZ ;  /* 0x000004ffc9005388 */ /* 0x0003e80000000800 */
        /* <DEDUP_REMOVED lines=18> */
.L_x_939:
[----:B------:R-:W-:Y:S05]  /*e7c0*/  BSYNC B0 ;  /* 0x0000000000007941 */ /* 0x000fea0003800000 */
.L_x_938:
[----:B------:R-:W-:-:S04]  /*e7d0*/  IADD3 R14, R170, 0x20, RZ ;  /* 0x00000020aa0e7810 */ /* 0x000fc80007ffe0ff */
[----:B------:R-:W-:-:S13]  /*e7e0*/  ISETP.GE.AND P2, PT, R14, R3, PT ;  /* 0x000000030e00720c */ /* 0x000fda0003f46270 */
[----:B------:R-:W-:Y:S05]  /*e7f0*/  @P2 BRA `(.L_x_905) ;  /* 0x0000019000002947 */ /* 0x000fea0003800000 */
[----:B------:R-:W-:Y:S02]  /*e800*/  ISETP.GE.AND P4, PT, R12, R83, PT ;  /* 0x000000530c00720c */ /* 0x000fe40003f86270 */
[----:B------:R-:W-:-:S05]  /*e810*/  IADD3 R175, P2, R76, R174, RZ ;  /* 0x000000ae4caf7210 */ /* 0x000fca0007f5e0ff */
[----:B------:R-:W-:Y:S01]  /*e820*/  IMAD.X R78, R78, 0x1, R79, P2 ;  /* 0x000000014e4e7824 */ /* 0x000fe200010e064f */
[----:B-----5:R-:W-:-:S04]  /*e830*/  @!P1 LEA R2, P2, R175, R176, 0x1 ;  /* 0x000000b0af029211 */ /* 0x020fc800078408ff */
[C---:B------:R-:W-:Y:S01]  /*e840*/  @!P1 LEA.HI.X R3, R175.reuse, R177, R78, 0x1, P2 ;  /* 0x000000b1af039211 */ /* 0x040fe200010f0c4e */
[----:B------:R2:W-:Y:S01]  /*e850*/  @P4 STS.128 [R201+0x800], RZ ;  /* 0x000800ffc9004388 */ /* 0x0005e20000000c00 */
[----:B-1----:R-:W-:-:S04]  /*e860*/  @!P4 LEA R4, P5, R175, R176, 0x1 ;  /* 0x000000b0af04c211 */ /* 0x002fc800078a08ff */
        /* <DEDUP_REMOVED lines=12> */
[----:B--2---:R-:W-:-:S04]  /*e930*/  LEA R2, P0, R175, R176, 0x1 ;  /* 0x000000b0af027211 */ /* 0x004fc800078008ff */
[----:B------:R-:W-:-:S05]  /*e940*/  LEA.HI.X R3, R175, R177, R78, 0x1, P0 ;  /* 0x000000b1af037211 */ /* 0x000fca00000f0c4e */
[----:B------:R-:W-:Y:S01]  /*e950*/  @!PT LDS RZ, [RZ] ;  /* 0x00000000fffff984 */ /* 0x000fe20000000800 */
[----:B------:R-:W-:Y:S01]  /*e960*/  @!PT LDS RZ, [RZ] ;  /* 0x00000000fffff984 */ /* 0x000fe20000000800 */
[----:B------:R-:W-:Y:S01]  /*e970*/  @!PT LDS RZ, [RZ] ;  /* 0x00000000fffff984 */ /* 0x000fe20000000800 */
[----:B------:R1:W-:Y:S04]  /*e980*/  LDGSTS.E.BYPASS.LTC128B.128 [R201+0x2800], [R2.64+0x80] ;  /* 0x0280008002c97fae */ /* 0x0003e8000b901d44 */
.L_x_905:
[----:B------:R-:W-:Y:S05]  /*e990*/  BSYNC B3 ;  /* 0x0000000000037941 */ /* 0x000fea0003800000 */
.L_x_890:
[----:B------:R-:W-:Y:S01]  /*e9a0*/  IADD3 R203, R51, -0x1, RZ ;  /* 0xffffffff33cb7810 */ /* 0x000fe20007ffe0ff */
[----:B------:R-:W-:Y:S01]  /*e9b0*/  BSSY B0, `(.L_x_940) ;  /* 0x000001e000007945 */ /* 0x000fe20003800000 */
[----:B------:R-:W-:-:S03]  /*e9c0*/  LOP3.LUT R206, R75, 0xff, RZ, 0xc0, !PT ;  /* 0x000000ff4bce7812 */ /* 0x000fc600078ec0ff */
[----:B------:R-:W-:-:S04]  /*e9d0*/  IMAD.SHL.U32 R0, R203, 0x80, RZ ;  /* 0x00000080cb007824 */ /* 0x000fc800078e00ff */
[----:B-1----:R-:W-:-:S05]  /*e9e0*/  IMAD.IADD R7, R65, 0x1, -R0 ;  /* 0x0000000141077824 */ /* 0x002fca00078e0a00 */
[----:B------:R-:W-:-:S13]  /*e9f0*/  ISETP.GE.AND P0, PT, R170, R7, PT ;  /* 0x00000007aa00720c */ /* 0x000fda0003f06270 */
[----:B------:R-:W-:Y:S05]  /*ea00*/  @P0 BRA `(.L_x_941) ;  /* 0x0000018000000947 */ /* 0x000fea0003800000 */
[C---:B--2---:R-:W-:Y:S02]  /*ea10*/  LOP3.LUT R2, R206.reuse, 0x1, RZ, 0xc0, !PT ;  /* 0x00000001ce027812 */ /* 0x044fe400078ec0ff */
[----:B------:R-:W-:Y:S02]  /*ea20*/  R2P PR, R206, 0x6 ;  /* 0x00000006ce007804 */ /* 0x000fe40000000000 */
[----:B------:R-:W-:-:S13]  /*ea30*/  ISETP.NE.U32.AND P0, PT, R2, 0x1, PT ;  /* 0x000000010200780c */ /* 0x000fda0003f05070 */
[----:B------:R-:W-:Y:S02]  /*ea40*/  @!P0 IMAD.MOV.U32 R2, RZ, RZ, R194 ;  /* 0x000000ffff028224 */ /* 0x000fe400078e00c2 */
[----:B------:R-:W-:-:S05]  /*ea50*/  @!P0 IMAD.MOV.U32 R3, RZ, RZ, R195 ;  /* 0x000000ffff038224 */ /* 0x000fca00078e00c3 */
[----:B------:R-:W-:Y:S01]  /*ea60*/  @!PT LDS RZ, [RZ] ;  /* 0x00000000fffff984 */ /* 0x000fe20000000800 */
[----:B------:R-:W-:Y:S01]  /*ea70*/  @!PT LDS RZ, [RZ] ;  /* 0x00000000fffff984 */ /* 0x000fe20000000800 */
[----:B------:R-:W-:Y:S01]  /*ea80*/  @!PT LDS RZ, [RZ] ;  /* 0x00000000fffff984 */ /* 0x000fe20000000800 */
[----:B------:R1:W-:Y:S04]  /*ea90*/  @!P0 LDGSTS.E.BYPASS.LTC128B.128 [R201+0x3000], [R2.64] ;  /* 0x0300000002c98fae */ /* 0x0003e8000b901d44 */
[----:B------:R1:W-:Y:S04]  /*eaa0*/  @P0 STS [R201+0x3000], RZ ;  /* 0x003000ffc9000388 */ /* 0x0003e80000000800 */
[----:B------:R1:W-:Y:S04]  /*eab0*/  @P0 STS [R201+0x3004], RZ ;  /* 0x003004ffc9000388 */ /* 0x0003e80000000800 */
[----:B------:R1:W-:Y:S04]  /*eac0*/  @P0 STS.64 [R201+0x3008], RZ ;  /* 0x003008ffc9000388 */ /* 0x0003e80000000a00 */
[----:B------:R-:W-:Y:S01]  /*ead0*/  @!PT LDS RZ, [RZ] ;  /* 0x00000000fffff984 */ /* 0x000fe20000000800 */
[----:B------:R-:W-:Y:S01]  /*eae0*/  @!PT LDS RZ, [RZ] ;  /* 0x00000000fffff984 */ /* 0x000fe20000000800 */
[----:B------:R-:W-:Y:S01]  /*eaf0*/  @!PT LDS RZ, [RZ] ;  /* 0x00000000fffff984 */ /* 0x000fe20000000800 */
[----:B------:R1:W-:Y:S04]  /*eb00*/  @P1 LDGSTS.E.BYPASS.LTC128B.128 [R201+0x5000], [R194.64+0x40] ;  /* 0x05000040c2c91fae */ /* 0x0003e8000b901d44 */
[----:B------:R1:W-:Y:S01]  /*eb10*/  @!P1 STS.128 [R201+0x5000], RZ ;  /* 0x005000ffc9009388 */ /* 0x0003e20000000c00 */
[----:B------:R-:W-:Y:S05]  /*eb20*/  @!P2 BRA `(.L_x_942) ;  /* 0x000000500000a947 */ /* 0x000fea0003800000 */
[----:B------:R-:W-:Y:S01]  /*eb30*/  @!PT LDS RZ, [RZ] ;  /* 0x00000000fffff984 */ /* 0x000fe20000000800 */
[----:B------:R-:W-:Y:S01]  /*eb40*/  @!PT LDS RZ, [RZ] ;  /* 0x00000000fffff984 */ /* 0x000fe20000000800 */
[----:B------:R-:W-:Y:S01]  /*eb50*/  @!PT LDS RZ, [RZ] ;  /* 0x00000000fffff984 */ /* 0x000fe20000000800 */
[----:B------:R2:W-:Y:S01]  /*eb60*/  LDGSTS.E.BYPASS.LTC128B.128 [R201+0x7000], [R194.64+0x80] ;  /* 0x07000080c2c97fae */ /* 0x0005e2000b901d44 */
[----:B------:R-:W-:Y:S05]  /*eb70*/  BRA `(.L_x_941) ;  /* 0x0000001000007947 */ /* 0x000fea0003800000 */
.L_x_942:
[----:B------:R2:W-:Y:S02]  /*eb80*/  STS.128 [R201+0x7000], RZ ;  /* 0x007000ffc9007388 */ /* 0x0005e40000000c00 */
.L_x_941:
[----:B------:R-:W-:Y:S05]  /*eb90*/  BSYNC B0 ;  /* 0x0000000000007941 */ /* 0x000fea0003800000 */
.L_x_940:
[----:B------:R-:W-:Y:S01]  /*eba0*/  ISETP.GE.AND P0, PT, R14, R7, PT ;  /* 0x000000070e00720c */ /* 0x000fe20003f06270 */
[----:B------:R-:W-:-:S12]  /*ebb0*/  BSSY B0, `(.L_x_943) ;  /* 0x000001f000007945 */ /* 0x000fd80003800000 */
[----:B------:R-:W-:Y:S05]  /*ebc0*/  @P0 BRA `(.L_x_944) ;  /* 0x000001d000000947 */ /* 0x000fea0003800000 */
[C---:B-12---:R-:W-:Y:S02]  /*ebd0*/  LOP3.LUT R2, R206.reuse, 0x1, RZ, 0xc0, !PT ;  /* 0x00000001ce027812 */ /* 0x046fe400078ec0ff */
[----:B------:R-:W-:Y:S02]  /*ebe0*/  LOP3.LUT P0, RZ, R206, 0x2, RZ, 0xc0, !PT ;  /* 0x00000002ceff7812 */ /* 0x000fe4000780c0ff */
[----:B------:R-:W-:Y:S02]  /*ebf0*/  ISETP.NE.U32.AND P1, PT, R2, 0x1, PT ;  /* 0x000000010200780c */ /* 0x000fe40003f25070 */
[----:B------:R-:W-:-:S05]  /*ec00*/  IADD3 R5, P2, R192, R166, RZ ;  /* 0x000000a6c0057210 */ /* 0x000fca0007f5e0ff */
[----:B------:R-:W-:-:S04]  /*ec10*/  IMAD.X R3, R193, 0x1, R169, P2 ;  /* 0x00000001c1037824 */ /* 0x000fc800010e06a9 */
[C---:B---3--:R-:W-:Y:S02]  /*ec20*/  @P0 LEA R8, P2, R5.reuse, R172, 0x1 ;  /* 0x000000ac05080211 */ /* 0x048fe400078408ff */
[C---:B------:R-:W-:Y:S02]  /*ec30*/  @!P1 LEA R10, P4, R192.reuse, R194, 0x1 ;  /* 0x000000c2c00a9211 */ /* 0x040fe400078808ff */
[----:B------:R-:W-:Y:S02]  /*ec40*/  @P0 LEA.HI.X R9, R5, R173, R3, 0x1, P2 ;  /* 0x000000ad05090211 */ /* 0x000fe400010f0c03 */
        /* <DEDUP_REMOVED lines=9> */
[----:B------:R1:W-:Y:S04]  /*ece0*/  @P0 LDGSTS.E.BYPASS.LTC128B.128 [R201+0x5800], [R8.64+0x40] ;  /* 0x0580004008c90fae */ /* 0x0003e8000b901d44 */
[----:B------:R1:W-:Y:S01]  /*ecf0*/  @!P0 STS.128 [R201+0x5800], RZ ;  /* 0x005800ffc9008388 */ /* 0x0003e20000000c00 */
[----:B------:R-:W-:-:S13]  /*ed00*/  LOP3.LUT P0, RZ, R206, 0x4, RZ, 0xc0, !PT ;  /* 0x00000004ceff7812 */ /* 0x000fda000780c0ff */
[----:B------:R-:W-:Y:S05]  /*ed10*/  @!P0 BRA `(.L_x_945) ;  /* 0x0000007000008947 */ /* 0x000fea0003800000 */
[----:B------:R-:W-:-:S04]  /*ed20*/  LEA R2, P0, R5, R172, 0x1 ;  /* 0x000000ac05027211 */ /* 0x000fc800078008ff */
[----:B------:R-:W-:-:S05]  /*ed30*/  LEA.HI.X R3, R5, R173, R3, 0x1, P0 ;  /* 0x000000ad05037211 */ /* 0x000fca00000f0c03 */
[----:B------:R-:W-:Y:S01]  /*ed40*/  @!PT LDS RZ, [RZ] ;  /* 0x00000000fffff984 */ /* 0x000fe20000000800 */
[----:B------:R-:W-:Y:S01]  /*ed50*/  @!PT LDS RZ, [RZ] ;  /* 0x00000000fffff984 */ /* 0x000fe20000000800 */
[----:B------:R-:W-:Y:S01]  /*ed60*/  @!PT LDS RZ, [RZ] ;  /* 0x00000000fffff984 */ /* 0x000fe20000000800 */
[----:B------:R2:W-:Y:S01]  /*ed70*/  LDGSTS.E.BYPASS.LTC128B.128 [R201+0x7800], [R2.64+0x80] ;  /* 0x0780008002c97fae */ /* 0x0005e2000b901d44 */
[----:B------:R-:W-:Y:S05]  /*ed80*/  BRA `(.L_x_944) ;  /* 0x0000001000007947 */ /* 0x000fea0003800000 */
.L_x_945:
[----:B------:R2:W-:Y:S02]  /*ed90*/  STS.128 [R201+0x7800], RZ ;  /* 0x007800ffc9007388 */ /* 0x0005e40000000c00 */
.L_x_944:
[----:B------:R-:W-:Y:S05]  /*eda0*/  BSYNC B0 ;  /* 0x0000000000007941 */ /* 0x000fea0003800000 */
.L_x_943:
[----:B------:R-:W-:Y:S01]  /*edb0*/  IADD3 R6, R170, 0x40, RZ ;  /* 0x00000040aa067810 */ /* 0x000fe20007ffe0ff */
[----:B------:R-:W-:Y:S03]  /*edc0*/  BSSY B0, `(.L_x_946) ;  /* 0x0000022000007945 */ /* 0x000fe60003800000 */
[----:B------:R-:W-:-:S13]  /*edd0*/  ISETP.GE.AND P0, PT, R6, R7, PT ;  /* 0x000000070600720c */ /* 0x000fda0003f06270 */
[----:B------:R-:W-:Y:S05]  /*ede0*/  @P0 BRA `(.L_x_947) ;  /* 0x000001f000000947 */ /* 0x000fea0003800000 */
[C---:B-12---:R-:W-:Y:S02]  /*edf0*/  LOP3.LUT R2, R206.reuse, 0x1, RZ, 0xc0, !PT ;  /* 0x00000001ce027812 */ /* 0x046fe400078ec0ff */
[----:B------:R-:W-:Y:S02]  /*ee00*/  LOP3.LUT P0, RZ, R206, 0x2, RZ, 0xc0, !PT ;  /* 0x00000002ceff7812 */ /* 0x000fe4000780c0ff */
[----:B------:R-:W-:Y:S01]  /*ee10*/  ISETP.NE.U32.AND P1, PT, R2, 0x1, PT ;  /* 0x000000010200780c */ /* 0x000fe20003f25070 */
[C---:B------:R-:W-:Y:S01]  /*ee20*/  IMAD.SHL.U32 R2, R62.reuse, 0x40, RZ ;  /* 0x000000403e027824 */ /* 0x040fe200078e00ff */
[C---:B---3--:R-:W-:Y:S02]  /*ee30*/  LEA R9, P2, R62.reuse, R166, 0x6 ;  /* 0x000000a63e097211 */ /* 0x048fe400078430ff */
[C-C-:B------:R-:W-:Y:S02]  /*ee40*/  SHF.L.U64.HI R3, R62.reuse, 0x6, R63.reuse ;  /* 0x000000063e037819 */ /* 0x140fe4000001023f */
[----:B------:R-:W-:-:S05]  /*ee50*/  LEA.HI.X R5, R62, R169, R63, 0x6, P2 ;  /* 0x000000a93e057211 */ /* 0x000fca00010f343f */
[C---:B------:R-:W-:Y:S02]  /*ee60*/  @P0 LEA R10, P2, R9.reuse, R172, 0x1 ;  /* 0x000000ac090a0211 */ /* 0x040fe400078408ff */
        /* <DEDUP_REMOVED lines=22> */
.L_x_948:
[----:B------:R2:W-:Y:S02]  /*efd0*/  STS.128 [R201+0x8000], RZ ;  /* 0x008000ffc9007388 */ /* 0x0005e40000000c00 */
.L_x_947:
[----:B------:R-:W-:Y:S05]  /*efe0*/  BSYNC B0 ;  /* 0x0000000000007941 */ /* 0x000fea0003800000 */
.L_x_946:
[----:B--2---:R-:W-:Y:S01]  /*eff0*/  IADD3 R4, R170, 0x60, RZ ;  /* 0x00000060aa047810 */ /* 0x004fe20007ffe0ff */
[----:B------:R-:W-:Y:S03]  /*f000*/  BSSY B0, `(.L_x_949) ;  /* 0x0000021000007945 */ /* 0x000fe60003800000 */
[----:B------:R-:W-:-:S13]  /*f010*/  ISETP.GE.AND P0, PT, R4, R7, PT ;  /* 0x000000070400720c */ /* 0x000fda0003f06270 */
[----:B------:R-:W-:Y:S05]  /*f020*/  @P0 BRA `(.L_x_950) ;  /* 0x000001e000000947 */ /* 0x000fea0003800000 */
[C---:B-1----:R-:W-:Y:S01]  /*f030*/  LOP3.LUT R2, R206.reuse, 0x1, RZ, 0xc0, !PT ;  /* 0x00000001ce027812 */ /* 0x042fe200078ec0ff */
[----:B------:R-:W-:Y:S01]  /*f040*/  IMAD.MOV.U32 R168, RZ, RZ, R166 ;  /* 0x000000ffffa87224 */ /* 0x000fe200078e00a6 */
[----:B------:R-:W-:Y:S02]  /*f050*/  LOP3.LUT P2, RZ, R206, 0x2, RZ, 0xc0, !PT ;  /* 0x00000002ceff7812 */ /* 0x000fe4000784c0ff */
[----:B------:R-:W-:Y:S01]  /*f060*/  ISETP.NE.U32.AND P4, PT, R2, 0x1, PT ;  /* 0x000000010200780c */ /* 0x000fe20003f85070 */
[----:B------:R-:W-:Y:S01]  /*f070*/  IMAD R2, R63, 0x60, RZ ;  /* 0x000000603f027824 */ /* 0x000fe200078e02ff */
[----:B------:R-:W-:Y:S01]  /*f080*/  LOP3.LUT P1, RZ, R206, 0x4, RZ, 0xc0, !PT ;  /* 0x00000004ceff7812 */ /* 0x000fe2000782c0ff */
[----:B------:R-:W-:-:S04]  /*f090*/  IMAD.WIDE.U32 R168, R62, 0x60, R168 ;  /* 0x000000603ea87825 */ /* 0x000fc800078e00a8 */
[----:B------:R-:W-:-:S04]  /*f0a0*/  IMAD.IADD R3, R169, 0x1, R2 ;  /* 0x00000001a9037824 */ /* 0x000fc800078e0202 */
[-C--:B---3--:R-:W-:Y:S02]  /*f0b0*/  @P2 LEA R10, P5, R168, R172.reuse, 0x1 ;  /* 0x000000aca80a2211 */ /* 0x088fe400078a08ff */
[----:B------:R-:W-:Y:S02]  /*f0c0*/  @!P4 IMAD.WIDE.U32 R8, R62, 0xc0, R194 ;  /* 0x000000c03e08c825 */ /* 0x000fe400078e00c2 */
[C---:B------:R-:W-:Y:S02]  /*f0d0*/  @P1 LEA R2, P0, R168.reuse, R172, 0x1 ;  /* 0x000000aca8021211 */ /* 0x040fe400078008ff */
[----:B------:R-:W-:Y:S01]  /*f0e0*/  @!P4 IMAD R63, R63, 0xc0, RZ ;  /* 0x000000c03f3fc824 */ /* 0x000fe200078e02ff */
[CCC-:B------:R-:W-:Y:S02]  /*f0f0*/  @P2 LEA.HI.X R11, R168.reuse, R173.reuse, R3.reuse, 0x1, P5 ;  /* 0x000000ada80b2211 */ /* 0x1c0fe400028f0c03 */
[----:B------:R-:W-:Y:S01]  /*f100*/  @P1 LEA.HI.X R3, R168, R173, R3, 0x1, P0 ;  /* 0x000000ada8031211 */ /* 0x000fe200000f0c03 */
[----:B------:R-:W-:-:S05]  /*f110*/  @!P4 IMAD.IADD R9, R63, 0x1, R9 ;  /* 0x000000013f09c824 */ /* 0x000fca00078e0209 */
        /* <DEDUP_REMOVED lines=9> */
[----:B------:R1:W-:Y:S04]  /*f1b0*/  @!P2 STS.128 [R201+0x6800], RZ ;  /* 0x006800ffc900a388 */ /* 0x0003e80000000c00 */
[----:B------:R-:W-:Y:S01]  /*f1c0*/  @!PT LDS RZ, [RZ] ;  /* 0x00000000fffff984 */ /* 0x000fe20000000800 */
[----:B------:R-:W-:Y:S01]  /*f1d0*/  @!PT LDS RZ, [RZ] ;  /* 0x00000000fffff984 */ /* 0x000fe20000000800 */
[----:B------:R-:W-:Y:S01]  /*f1e0*/  @!PT LDS RZ, [RZ] ;  /* 0x00000000fffff984 */ /* 0x000fe20000000800 */
[----:B------:R1:W-:Y:S04]  /*f1f0*/  @P1 LDGSTS.E.BYPASS.LTC128B.128 [R201+0x8800], [R2.64+0x80] ;  /* 0x0880008002c91fae */ /* 0x0003e8000b901d44 */
[----:B------:R1:W-:Y:S02]  /*f200*/  @!P1 STS.128 [R201+0x8800], RZ ;  /* 0x008800ffc9009388 */ /* 0x0003e40000000c00 */
.L_x_950:
[----:B------:R-:W-:Y:S05]  /*f210*/  BSYNC B0 ;  /* 0x0000000000007941 */ /* 0x000fea0003800000 */
.L_x_949:
[----:B-1----:R-:W2:Y:S01]  /*f220*/  LD.E R2, [R118.64+0x188] ;  /* 0x0001880476027980 */ /* 0x002ea2000c101900 */
[----:B------:R-:W-:Y:S01]  /*f230*/  SHF.R.S32.HI R3, RZ, 0x1f, R70 ;  /* 0x0000001fff037819 */ /* 0x000fe20000011446 */
[----:B------:R-:W-:Y:S01]  /*f240*/  IMAD.SHL.U32 R66, R66, 0x40, RZ ;  /* 0x0000004042427824 */ /* 0x000fe200078e00ff */
[----:B------:R-:W-:Y:S01]  /*f250*/  LOP3.LUT R5, R74, 0xfffffff8, RZ, 0xc0, !PT ;  /* 0xfffffff84a057812 */ /* 0x000fe200078ec0ff */
[----:B------:R-:W0:Y:S01]  /*f260*/  LDGDEPBAR ;  /* 0x00000000000079af */ /* 0x000e220000000000 */
[----:B---3--:R-:W-:Y:S01]  /*f270*/  SHF.R.S32.HI R8, RZ, 0x4, R73 ;  /* 0x00000004ff087819 */ /* 0x008fe20000011449 */
[----:B------:R-:W-:Y:S01]  /*f280*/  IMAD.SHL.U32 R69, R69, 0x8, RZ ;  /* 0x0000000845457824 */ /* 0x000fe200078e00ff */
[----:B------:R-:W-:Y:S01]  /*f290*/  LEA.HI R208, R3, R70, RZ, 0x2 ;  /* 0x0000004603d07211 */ /* 0x000fe200078f10ff */
[----:B------:R-:W-:Y:S01]  /*f2a0*/  IMAD.IADD R3, R64, 0x1, -R5 ;  /* 0x0000000140037824 */ /* 0x000fe200078e0a05 */
[----:B------:R-:W-:Y:S01]  /*f2b0*/  ISETP.GE.AND P0, PT, R170, R7, PT ;  /* 0x00000007aa00720c */ /* 0x000fe20003f06270 */
[----:B------:R-:W-:Y:S01]  /*f2c0*/  BSSY B0, `(.L_x_951) ;  /* 0x000004e000007945 */ /* 0x000fe20003800000 */
[----:B------:R-:W-:-:S02]  /*f2d0*/  LEA.HI R13, R73, R8, RZ, 0x1 ;  /* 0x00000008490d7211 */ /* 0x000fc400078f08ff */
[----:B------:R-:W-:Y:S02]  /*f2e0*/  SHF.R.S32.HI R11, RZ, 0x1f, R68 ;  /* 0x0000001fff0b7819 */ /* 0x000fe40000011444 */
[----:B------:R-:W-:Y:S02]  /*f2f0*/  LEA.HI R9, R3, R3, RZ, 0x1 ;  /* 0x0000000303097211 */ /* 0x000fe400078f08ff */
[----:B------:R-:W-:Y:S02]  /*f300*/  LOP3.LUT R13, R13, 0xfffffffe, RZ, 0xc0, !PT ;  /* 0xfffffffe0d0d7812 */ /* 0x000fe400078ec0ff */
[----:B------:R-:W-:Y:S02]  /*f310*/  LEA.HI R11, R11, R68, RZ, 0x3 ;  /* 0x000000440b0b7211 */ /* 0x000fe400078f18ff */
[----:B------:R-:W-:Y:S01]  /*f320*/  SHF.R.S32.HI R12, RZ, 0x1f, R67 ;  /* 0x0000001fff0c7819 */ /* 0x000fe20000011443 */
[----:B------:R-:W-:Y:S01]  /*f330*/  IMAD.IADD R13, R8, 0x1, -R13 ;  /* 0x00000001080d7824 */ /* 0x000fe200078e0a0d */
[----:B------:R-:W-:Y:S01]  /*f340*/  LOP3.LUT R10, R9, 0x7fffffe, RZ, 0xc0, !PT ;  /* 0x07fffffe090a7812 */ /* 0x000fe200078ec0ff */
[----:B------:R-:W-:Y:S01]  /*f350*/  IMAD.SHL.U32 R11, R11, 0x20, RZ ;  /* 0x000000200b0b7824 */ /* 0x000fe200078e00ff */
[----:B------:R-:W-:-:S02]  /*f360*/  SHF.R.S32.HI R9, RZ, 0x1, R9 ;  /* 0x00000001ff097819 */ /* 0x000fc40000011409 */
[----:B------:R-:W-:Y:S01]  /*f370*/  LEA.HI R12, R12, R67, RZ, 0x2 ;  /* 0x000000430c0c7211 */ /* 0x000fe200078f10ff */
[----:B------:R-:W-:-:S04]  /*f380*/  DEPBAR.LE SB0, 0x0 ;  /* 0x000080000000791a */ /* 0x000fc80000000000 */
[----:B------:R-:W-:Y:S01]  /*f390*/  BAR.SYNC.DEFER_BLOCKING 0x0 ;  /* 0x0000000000007b1d */ /* 0x000fe20000010000 */
[----:B------:R-:W-:Y:S01]  /*f3a0*/  IMAD.IADD R10, R3, 0x1, -R10 ;  /* 0x00000001030a7824 */ /* 0x000fe200078e0a0a */
[----:B------:R-:W-:Y:S01]  /*f3b0*/  SHF.R.S32.HI R208, RZ, 0x2, R208 ;  /* 0x00000002ffd07819 */ /* 0x000fe200000114d0 */
[----:B------:R-:W-:Y:S01]  /*f3c0*/  IMAD.SHL.U32 R3, R13, 0x8, RZ ;  /* 0x000000080d037824 */ /* 0x000fe200078e00ff */
[----:B------:R-:W-:Y:S01]  /*f3d0*/  LOP3.LUT R66, R66, 0xc0, RZ, 0xc0, !PT ;  /* 0x000000c042427812 */ /* 0x000fe200078ec0ff */
[----:B------:R-:W-:Y:S01]  /*f3e0*/  IMAD.SHL.U32 R18, R9, 0x40, RZ ;  /* 0x0000004009127824 */ /* 0x000fe200078e00ff */
[----:B------:R-:W-:Y:S01]  /*f3f0*/  LOP3.LUT R12, R12, 0xfffffffc, RZ, 0xc0, !PT ;  /* 0xfffffffc0c0c7812 */ /* 0x000fe200078ec0ff */
[----:B------:R-:W-:Y:S01]  /*f400*/  IMAD R8, R67, 0x10, R208 ;  /* 0x0000001043087824 */ /* 0x000fe200078e02d0 */
[----:B------:R-:W-:Y:S01]  /*f410*/  LOP3.LUT R5, R72, 0x7fffffe, RZ, 0xc0, !PT ;  /* 0x07fffffe48057812 */ /* 0x000fe200078ec0ff */
[----:B------:R-:W-:Y:S01]  /*f420*/  IMAD R10, R13, 0x8, R10 ;  /* 0x000000080d0a7824 */ /* 0x000fe200078e020a */
[----:B-----5:R-:W-:Y:S01]  /*f430*/  LOP3.LUT R16, R11, 0xffffff00, RZ, 0xc0, !PT ;  /* 0xffffff000b107812 */ /* 0x020fe200078ec0ff */
[C---:B------:R-:W-:Y:S01]  /*f440*/  IMAD.IADD R207, R67.reuse, 0x1, -R12 ;  /* 0x0000000143cf7824 */ /* 0x040fe200078e0a0c */
[----:B------:R-:W-:Y:S01]  /*f450*/  LOP3.LUT R3, R66, 0x8, R3, 0xf8, !PT ;  /* 0x0000000842037812 */ /* 0x000fe200078ef803 */
[----:B------:R-:W-:Y:S01]  /*f460*/  IMAD.IADD R5, R68, 0x1, -R5 ;  /* 0x0000000144057824 */ /* 0x000fe200078e0a05 */
[----:B------:R-:W-:Y:S01]  /*f470*/  LOP3.LUT R18, R18, 0xc0, RZ, 0xc0, !PT ;  /* 0x000000c012127812 */ /* 0x000fe200078ec0ff */
[----:B------:R-:W-:Y:S01]  /*f480*/  IMAD R12, R67, 0x200, R16 ;  /* 0x00000200430c7824 */ /* 0x000fe200078e0210 */
[----:B------:R-:W-:Y:S01]  /*f490*/  SHF.R.U32.HI R66, RZ, 0x3, R66 ;  /* 0x00000003ff427819 */ /* 0x000fe20000011642 */
[C---:B------:R-:W-:Y:S01]  /*f4a0*/  IMAD R16, R5.reuse, 0x20, R16 ;  /* 0x0000002005107824 */ /* 0x040fe200078e0210 */
[----:B------:R-:W-:Y:S01]  /*f4b0*/  LOP3.LUT R69, R18, 0x8, R69, 0xf8, !PT ;  /* 0x0000000812457812 */ /* 0x000fe200078ef845 */
[----:B------:R-:W-:Y:S01]  /*f4c0*/  IMAD R12, R5, 0x20, R12 ;  /* 0x00000020050c7824 */ /* 0x000fe200078e020c */
[----:B------:R-:W-:Y:S01]  /*f4d0*/  IADD3 R8, R8, 0x1, R71 ;  /* 0x0000000108087810 */ /* 0x000fe20007ffe047 */
[----:B------:R-:W-:Y:S01]  /*f4e0*/  IMAD.SHL.U32 R67, R64, 0x2, RZ ;  /* 0x0000000240437824 */ /* 0x000fe200078e00ff */
[----:B------:R-:W-:Y:S01]  /*f4f0*/  LOP3.LUT R3, R3, R66, RZ, 0x3c, !PT ;  /* 0x0000004203037212 */ /* 0x000fe200078e3cff */
[----:B------:R-:W-:Y:S01]  /*f500*/  IMAD.MOV.U32 R5, RZ, RZ, 0x10 ;  /* 0x00000010ff057424 */ /* 0x000fe200078e00ff */
[----:B------:R1:W-:Y:S01]  /*f510*/  @P0 STS [R201+0x9000], RZ ;  /* 0x009000ffc9000388 */ /* 0x0003e20000000800 */
[----:B------:R-:W-:-:S02]  /*f520*/  SHF.R.U32.HI R18, RZ, 0x3, R18 ;  /* 0x00000003ff127819 */ /* 0x000fc40000011612 */
[----:B------:R-:W-:Y:S01]  /*f530*/  LOP3.LUT P1, RZ, R9, 0x2, RZ, 0xc0, !PT ;  /* 0x0000000209ff7812 */ /* 0x000fe2000782c0ff */
[----:B------:R1:W-:Y:S01]  /*f540*/  @P0 STS [R201+0x9004], RZ ;  /* 0x009004ffc9000388 */ /* 0x0003e20000000800 */
[----:B------:R-:W-:Y:S01]  /*f550*/  LOP3.LUT R69, R69, R18, RZ, 0x3c, !PT ;  /* 0x0000001245457212 */ /* 0x000fe200078e3cff */
[----:B------:R-:W-:Y:S01]  /*f560*/  IMAD.IADD R189, R3, 0x1, R12 ;  /* 0x0000000103bd7824 */ /* 0x000fe200078e020c */
[----:B------:R-:W-:Y:S01]  /*f570*/  IADD3 R9, R65, R8, -R200 ;  /* 0x0000000841097210 */ /* 0x000fe20007ffe8c8 */
[----:B------:R1:W-:Y:S01]  /*f580*/  @P0 STS.64 [R201+0x9008], RZ ;  /* 0x009008ffc9000388 */ /* 0x0003e20000000a00 */
[----:B------:R-:W-:Y:S01]  /*f590*/  IMAD.IADD R3, R3, 0x1, R16 ;  /* 0x0000000103037824 */ /* 0x000fe200078e0210 */
[----:B------:R-:W-:Y:S01]  /*f5a0*/  LOP3.LUT R67, R67, 0x6, RZ, 0xc0, !PT ;  /* 0x0000000643437812 */ /* 0x000fe200078ec0ff */
[----:B------:R-:W-:Y:S01]  /*f5b0*/  IMAD.U32 R188, R10, 0x20, R69 ;  /* 0x000000200abc7824 */ /* 0x000fe200078e0045 */
[----:B------:R1:W-:Y:S01]  /*f5c0*/  @P0 STS.128 [R201+0xb000], RZ ;  /* 0x00b000ffc9000388 */ /* 0x0003e20000000c00 */
[----:B------:R-:W-:Y:S01]  /*f5d0*/  SEL R5, R5, 0xfffffff0, !P1 ;  /* 0xfffffff005057807 */ /* 0x000fe20004800000 */
[----:B------:R-:W-:-:S02]  /*f5e0*/  IMAD.SHL.U32 R189, R189, 0x2, RZ ;  /* 0x00000002bdbd7824 */ /* 0x000fc400078e00ff */
[----:B------:R1:W-:Y:S01]  /*f5f0*/  @P0 STS.128 [R201+0xd000], RZ ;  /* 0x00d000ffc9000388 */ /* 0x0003e20000000c00 */
[----:B--2---:R-:W-:Y:S01]  /*f600*/  IMAD.IADD R2, R9, 0x1, R2 ;  /* 0x0000000109027824 */ /* 0x004fe200078e0202 */
[----:B------:R-:W-:Y:S05]  /*f610*/  @P0 BRA `(.L_x_952) ;  /* 0x0000018000000947 */ /* 0x000fea0003800000 */
[C---:B-1----:R-:W-:Y:S02]  /*f620*/  LOP3.LUT R8, R206.reuse, 0x1, RZ, 0xc0, !PT ;  /* 0x00000001ce087812 */ /* 0x042fe400078ec0ff */
        /* <DEDUP_REMOVED lines=22> */
.L_x_953:
[----:B------:R2:W-:Y:S02]  /*f790*/  STS.128 [R201+0xd000], RZ ;  /* 0x00d000ffc9007388 */ /* 0x0005e40000000c00 */
.L_x_952:
[----:B-1----:R-:W-:Y:S05]  /*f7a0*/  BSYNC B0 ;  /* 0x0000000000007941 */ /* 0x002fea0003800000 */
.L_x_951:
[----:B------:R-:W-:Y:S01]  /*f7b0*/  ISETP.GE.AND P0, PT, R14, R7, PT ;  /* 0x000000070e00720c */ /* 0x000fe20003f06270 */
[----:B------:R-:W-:-:S12]  /*f7c0*/  BSSY B0, `(.L_x_954) ;  /* 0x0000020000007945 */ /* 0x000fd80003800000 */
[----:B------:R1:W-:Y:S04]  /*f7d0*/  @P0 STS.128 [R201+0x9800], RZ ;  /* 0x009800ffc9000388 */ /* 0x0003e80000000c00 */
[----:B------:R1:W-:Y:S04]  /*f7e0*/  @P0 STS.128 [R201+0xb800], RZ ;  /* 0x00b800ffc9000388 */ /* 0x0003e80000000c00 */
[----:B------:R1:W-:Y:S01]  /*f7f0*/  @P0 STS.128 [R201+0xd800], RZ ;  /* 0x00d800ffc9000388 */ /* 0x0003e20000000c00 */
[----:B------:R-:W-:Y:S05]  /*f800*/  @P0 BRA `(.L_x_955) ;  /* 0x000001b000000947 */ /* 0x000fea0003800000 */
[C---:B------:R-:W-:Y:S02]  /*f810*/  LOP3.LUT R8, R206.reuse, 0x1, RZ, 0xc0, !PT ;  /* 0x00000001ce087812 */ /* 0x040fe400078ec0ff */
[----:B------:R-:W-:-:S02]  /*f820*/  LOP3.LUT P1, RZ, R206, 0x2, RZ, 0xc0, !PT ;  /* 0x00000002ceff7812 */ /* 0x000fc4000782c0ff */
[----:B------:R-:W-:-:S11]  /*f830*/  ISETP.NE.U32.AND P2, PT, R8, 0x1, PT ;  /* 0x000000010800780c */ /* 0x000fd60003f45070 */
[CC--:B------:R-:W-:Y:S02]  /*f840*/  @P1 LEA R8, P0, R190.reuse, R148.reuse, 0x1 ;  /* 0x00000094be081211 */ /* 0x0c0fe400078008ff */
[C---:B------:R-:W-:Y:S02]  /*f850*/  @!P2 LEA R10, P4, R190.reuse, R148, 0x1 ;  /* 0x00000094be0aa211 */ /* 0x040fe400078808ff */
[CCC-:B------:R-:W-:Y:S02]  /*f860*/  @P1 LEA.HI.X R9, R190.reuse, R149.reuse, R191.reuse, 0x1, P0 ;  /* 0x00000095be091211 */ /* 0x1c0fe400000f0cbf */
[----:B------:R-:W-:Y:S02]  /*f870*/  @!P2 LEA.HI.X R11, R190, R149, R191, 0x1, P4 ;  /* 0x00000095be0ba211 */ /* 0x000fe400020f0cbf */
[----:B------:R-:W-:-:S03]  /*f880*/  LOP3.LUT P0, RZ, R206, 0x4, RZ, 0xc0, !PT ;  /* 0x00000004ceff7812 */ /* 0x000fc6000780c0ff */
        /* <DEDUP_REMOVED lines=10> */
[----:B------:R-:W-:Y:S05]  /*f930*/  @!P0 BRA `(.L_x_956) ;  /* 0x0000007000008947 */ /* 0x000fea0003800000 */
[----:B---3--:R-:W-:-:S04]  /*f940*/  LEA R8, P0, R190, R148, 0x1 ;  /* 0x00000094be087211 */ /* 0x008fc800078008ff */
[----:B------:R-:W-:-:S05]  /*f950*/  LEA.HI.X R9, R190, R149, R191, 0x1, P0 ;  /* 0x00000095be097211 */ /* 0x000fca00000f0cbf */
[----:B------:R-:W-:Y:S01]  /*f960*/  @!PT LDS RZ, [RZ] ;  /* 0x00000000fffff984 */ /* 0x000fe20000000800 */
[----:B------:R-:W-:Y:S01]  /*f970*/  @!PT LDS RZ, [RZ] ;  /* 0x00000000fffff984 */ /* 0x000fe20000000800 */
[----:B------:R-:W-:Y:S01]  /*f980*/  @!PT LDS RZ, [RZ] ;  /* 0x00000000fffff984 */ /* 0x000fe20000000800 */
[----:B------:R3:W-:Y:S01]  /*f990*/  LDGSTS.E.BYPASS.LTC128B.128 [R201+0xd800], [R8.64+0x80] ;  /* 0x0d80008008c97fae */ /* 0x0007e2000b901d44 */
[----:B------:R-:W-:Y:S05]  /*f9a0*/  BRA `(.L_x_955) ;  /* 0x0000001000007947 */ /* 0x000fea0003800000 */
.L_x_956:
[----:B------:R1:W-:Y:S02]  /*f9b0*/  STS.128 [R201+0xd800], RZ ;  /* 0x00d800ffc9007388 */ /* 0x0003e40000000c00 */
.L_x_955:
[----:B------:R-:W-:Y:S05]  /*f9c0*/  BSYNC B0 ;  /* 0x0000000000007941 */ /* 0x000fea0003800000 */
.L_x_954:
        /* <DEDUP_REMOVED lines=8> */
[----:B------:R-:W-:Y:S01]  /*fa50*/  ISETP.NE.U32.AND P2, PT, R6, 0x1, PT ;  /* 0x000000010600780c */ /* 0x000fe20003f45070 */
[C---:B------:R-:W-:Y:S01]  /*fa60*/  IMAD.SHL.U32 R6, R60.reuse, 0x40, RZ ;  /* 0x000000403c067824 */ /* 0x040fe200078e00ff */
[----:B---3--:R-:W-:-:S09]  /*fa70*/  SHF.L.U64.HI R8, R60, 0x6, R61 ;  /* 0x000000063c087819 */ /* 0x008fd2000001023d */
        /* <DEDUP_REMOVED lines=23> */
.L_x_959:
[----:B------:R1:W-:Y:S02]  /*fbf0*/  STS.128 [R201+0xe000], RZ ;  /* 0x00e000ffc9007388 */ /* 0x0003e40000000c00 */
.L_x_958:
[----:B------:R-:W-:Y:S05]  /*fc00*/  BSYNC B0 ;  /* 0x0000000000007941 */ /* 0x000fea0003800000 */
.L_x_957:
[----:B------:R-:W-:Y:S01]  /*fc10*/  ISETP.GE.AND P0, PT, R4, R7, PT ;  /* 0x000000070400720c */ /* 0x000fe20003f06270 */
[----:B------:R-:W-:-:S12]  /*fc20*/  BSSY B0, `(.L_x_960) ;  /* 0x0000023000007945 */ /* 0x000fd80003800000 */
[----:B------:R1:W-:Y:S04]  /*fc30*/  @P0 STS.128 [R201+0xa800], RZ ;  /* 0x00a800ffc9000388 */ /* 0x0003e80000000c00 */
[----:B------:R1:W-:Y:S04]  /*fc40*/  @P0 STS.128 [R201+0xc800], RZ ;  /* 0x00c800ffc9000388 */ /* 0x0003e80000000c00 */
[----:B------:R1:W-:Y:S01]  /*fc50*/  @P0 STS.128 [R201+0xe800], RZ ;  /* 0x00e800ffc9000388 */ /* 0x0003e20000000c00 */
[----:B------:R-:W-:Y:S05]  /*fc60*/  @P0 BRA `(.L_x_961) ;  /* 0x000001e000000947 */ /* 0x000fea0003800000 */
[C---:B------:R-:W-:Y:S02]  /*fc70*/  LOP3.LUT R4, R206.reuse, 0x1, RZ, 0xc0, !PT ;  /* 0x00000001ce047812 */ /* 0x040fe400078ec0ff */
[----:B------:R-:W-:-:S02]  /*fc80*/  R2P PR, R206, 0x6 ;  /* 0x00000006ce007804 */ /* 0x000fc40000000000 */
[----:B------:R-:W-:-:S11]  /*fc90*/  ISETP.NE.U32.AND P0, PT, R4, 0x1, PT ;  /* 0x000000010400780c */ /* 0x000fd60003f05070 */
[C---:B------:R-:W-:Y:S02]  /*fca0*/  @P1 IMAD R7, R61.reuse, 0xc0, RZ ;  /* 0x000000c03d071824 */ /* 0x040fe400078e02ff */
[----:B------:R-:W-:Y:S02]  /*fcb0*/  @!P0 IMAD R4, R61, 0xc0, RZ ;  /* 0x000000c03d048824 */ /* 0x000fe400078e02ff */
[----:B---3--:R-:W-:-:S04]  /*fcc0*/  @!P0 IMAD.WIDE.U32 R10, R60, 0xc0, R148 ;  /* 0x000000c03c0a8825 */ /* 0x008fc800078e0094 */
[----:B------:R-:W-:Y:S01]  /*fcd0*/  @P1 IMAD.WIDE.U32 R8, R60, 0xc0, R148 ;  /* 0x000000c03c081825 */ /* 0x000fe200078e0094 */
[----:B------:R-:W-:-:S04]  /*fce0*/  @!P0 IADD3 R11, R4, R11, RZ ;  /* 0x0000000b040b8210 */ /* 0x000fc80007ffe0ff */
[----:B------:R-:W-:Y:S01]  /*fcf0*/  @P1 IADD3 R7, R7, R9, RZ ;  /* 0x0000000907071210 */ /* 0x000fe20007ffe0ff */
[----:B------:R-:W-:Y:S01]  /*fd00*/  @!PT LDS RZ, [RZ] ;  /* 0x00000000fffff984 */ /* 0x000fe20000000800 */
[----:B------:R-:W-:Y:S01]  /*fd10*/  @!PT LDS RZ, [RZ] ;  /* 0x00000000fffff984 */ /* 0x000fe20000000800 */
[----:B------:R-:W-:Y:S01]  /*fd20*/  @!PT LDS RZ, [RZ] ;  /* 0x00000000fffff984 */ /* 0x000fe20000000800 */
[----:B------:R3:W-:Y:S01]  /*fd30*/  @!P0 LDGSTS.E.BYPASS.LTC128B.128 [R201+0xa800], [R10.64] ;  /* 0x0a8000000ac98fae */ /* 0x0007e2000b901d44 */
[----:B------:R-:W-:-:S03]  /*fd40*/  @P1 MOV R6, R8 ;  /* 0x0000000800061202 */ /* 0x000fc60000000f00 */
[----:B------:R3:W-:Y:S04]  /*fd50*/  @P0 STS.128 [R201+0xa800], RZ ;  /* 0x00a800ffc9000388 */ /* 0x0007e80000000c00 */
[----:B------:R-:W-:Y:S01]  /*fd60*/  @!PT LDS RZ, [RZ] ;  /* 0x00000000fffff984 */ /* 0x000fe20000000800 */
[----:B------:R-:W-:Y:S01]  /*fd70*/  @!PT LDS RZ, [RZ] ;  /* 0x00000000fffff984 */ /* 0x000fe20000000800 */
[----:B------:R-:W-:Y:S01]  /*fd80*/  @!PT LDS RZ, [RZ] ;  /* 0x00000000fffff984 */ /* 0x000fe20000000800 */
[----:B------:R3:W-:Y:S04]  /*fd90*/  @P1 LDGSTS.E.BYPASS.LTC128B.128 [R201+0xc800], [R6.64+0x40] ;  /* 0x0c80004006c91fae */ /* 0x0007e8000b901d44 */
[----:B------:R3:W-:Y:S01]  /*fda0*/  @!P1 STS.128 [R201+0xc800], RZ ;  /* 0x00c800ffc9009388 */ /* 0x0007e20000000c00 */
[----:B------:R-:W-:Y:S05]  /*fdb0*/  @!P2 BRA `(.L_x_962) ;  /* 0x000000800000a947 */ /* 0x000fea0003800000 */
[----:B------:R-:W-:Y:S02]  /*fdc0*/  IMAD R61, R61, 0xc0, RZ ;  /* 0x000000c03d3d7824 */ /* 0x000fe400078e02ff */
[----:B---3--:R-:W-:-:S05]  /*fdd0*/  IMAD.WIDE.U32 R6, R60, 0xc0, R148 ;  /* 0x000000c03c067825 */ /* 0x008fca00078e0094 */
[----:B------:R-:W-:-:S05]  /*fde0*/  IADD3 R7, R61, R7, RZ ;  /* 0x000000073d077210 */ /* 0x000fca0007ffe0ff */
[----:B------:R-:W-:Y:S01]  /*fdf0*/  @!PT LDS RZ, [RZ] ;  /* 0x00000000fffff984 */ /* 0x000fe20000000800 */
[----:B------:R-:W-:Y:S01]  /*fe00*/  @!PT LDS RZ, [RZ] ;  /* 0x00000000fffff984 */ /* 0x000fe20000000800 */
[----:B------:R-:W-:Y:S01]  /*fe10*/  @!PT LDS RZ, [RZ] ;  /* 0x00000000fffff984 */ /* 0x000fe20000000800 */
[----:B------:R3:W-:Y:S01]  /*fe20*/  LDGSTS.E.BYPASS.LTC128B.128 [R201+0xe800], [R6.64+0x80] ;  /* 0x0e80008006c97fae */ /* 0x0007e2000b901d44 */
[----:B------:R-:W-:Y:S05]  /*fe30*/  BRA `(.L_x_961) ;  /* 0x0000001000007947 */ /* 0x000fea0003800000 */
.L_x_962:
[----:B------:R1:W-:Y:S02]  /*fe40*/  STS.128 [R201+0xe800], RZ ;  /* 0x00e800ffc9007388 */ /* 0x0003e40000000c00 */
.L_x_961:
[----:B------:R-:W-:Y:S05]  /*fe50*/  BSYNC B0 ;  /* 0x0000000000007941 */ /* 0x000fea0003800000 */
.L_x_960:
[----:B------:R-:W-:Y:S01]  /*fe60*/  IMAD.SHL.U32 R188, R188, 0x2, RZ ;  /* 0x00000002bcbc7824 */ /* 0x000fe200078e00ff */
[----:B------:R-:W-:Y:S01]  /*fe70*/  LDSM.16.M88.4 R72, [R189] ;  /* 0x00000000bd48783b */ /* 0x000fe20000000200 */
[----:B------:R-:W-:Y:S01]  /*fe80*/  IMAD R187, R50, 0x2, R189 ;  /* 0x0000000232bb7824 */ /* 0x000fe200078e02bd */
[----:B------:R-:W-:Y:S01]  /*fe90*/  ISETP.GE.AND P5, PT, R51, 0x2, PT ;  /* 0x000000023300780c */ /* 0x000fe20003fa6270 */
[----:B------:R-:W-:Y:S01]  /*fea0*/  IMAD R185, R5, 0x2, R188 ;  /* 0x0000000205b97824 */ /* 0x000fe200078e02bc */
[----:B------:R-:W5:Y:S01]  /*feb0*/  LDSM.16.M88.4 R20, [R188+0x3000] ;  /* 0x00300000bc14783b */ /* 0x000f620000000200 */
[----:B------:R-:W-:Y:S01]  /*fec0*/  BSSY B1, `(.L_x_963) ;  /* 0x0000141000017945 */ /* 0x000fe20003800000 */
[----:B------:R-:W-:Y:S02]  /*fed0*/  IMNMX R48, R2, R65, PT ;  /* 0x0000004102307217 */ /* 0x000fe40003800200 */
[----:B------:R-:W1:Y:S04]  /*fee0*/  LDSM.16.M88.4 R28, [R188+0x3800] ;  /* 0x00380000bc1c783b */ /* 0x000e680000000200 */
[----:B---3--:R-:W3:Y:S04]  /*fef0*/  LDSM.16.M88.4 R12, [R188+0x3400] ;  /* 0x00340000bc0c783b */ /* 0x008ee80000000200 */
[----:B------:R-:W-:Y:S04]  /*ff00*/  LDSM.16.M88.4 R44, [R187] ;  /* 0x00000000bb2c783b */ /* 0x000fe80000000200 */
[----:B------:R-:W2:Y:S04]  /*ff10*/  LDSM.16.M88.4 R4, [R185+0x3800] ;  /* 0x00380000b904783b */ /* 0x000ea80000000200 */
[----:B------:R-:W4:Y:S04]  /*ff20*/  LDSM.16.M88.4 R40, [R185+0x3000] ;  /* 0x00300000b928783b */ /* 0x000f280000000200 */
[----:B------:R-:W2:Y:S04]  /*ff30*/  LDSM.16.M88.4 R32, [R185+0x3400] ;  /* 0x00340000b920783b */ /* 0x000ea80000000200 */
[----:B------:R-:W2:Y:S04]  /*ff40*/  LDSM.16.M88.4 R96, [R188+0x4000] ;  /* 0x00400000bc60783b */ /* 0x000ea80000000200 */
[----:B------:R-:W2:Y:S04]  /*ff50*/  LDSM.16.M88.4 R80, [R188+0x4800] ;  /* 0x00480000bc50783b */ /* 0x000ea80000000200 */
[----:B------:R-:W2:Y:S01]  /*ff60*/  LDSM.16.M88.4 R104, [R188+0x3c00] ;  /* 0x003c0000bc68783b */ /* 0x000ea20000000200 */
[C---:B-----5:R-:W-:Y:S03]  /*ff70*/  HMMA.16816.F32.BF16 R24, R72.reuse, R20, RZ ;  /* 0x000000144818723c */ /* 0x060fe600000418ff */
[----:B------:R-:W5:Y:S04]  /*ff80*/  LDSM.16.M88.4 R88, [R188+0x4400] ;  /* 0x00440000bc58783b */ /* 0x000f680000000200 */
[----:B------:R-:W2:Y:S01]  /*ff90*/  LDSM.16.M88.4 R52, [R188+0x4c00] ;  /* 0x004c0000bc34783b */ /* 0x000ea20000000200 */
        /* <DEDUP_REMOVED lines=9> */
[C---:B---3--:R-:W-:Y:S03]  /*10030*/  HMMA.16816.F32.BF16 R16, R72.reuse, R12, RZ ;  /* 0x0000000c4810723c */ /* 0x048fe600000418ff */
[----:B------:R-:W-:Y:S04]  /*10040*/  LDSM.16.M88.4 R60, [R185+0x6000] ;  /* 0x00600000b93c783b */ /* 0x000fe80000000200 */
[----:B------:R-:W-:Y:S01]  /*10050*/  LDSM.16.M88.4 R56, [R185+0x6400] ;  /* 0x00640000b938783b */ /* 0x000fe20000000200 */
[----:B------:R-:W-:Y:S03]  /*10060*/  HMMA.16816.F32.BF16 R12, R72, R14, RZ ;  /* 0x0000000e480c723c */ /* 0x000fe600000418ff */
[----:B------:R-:W-:Y:S04]  /*10070*/  LDSM.16.M88.4 R136, [R189+0x2000] ;  /* 0x00200000bd88783b */ /* 0x000fe80000000200 */
[----:B------:R-:W-:Y:S01]  /*10080*/  LDSM.16.M88.4 R132, [R188+0x7c00] ;  /* 0x007c0000bc84783b */ /* 0x000fe20000000200 */
[C---:B--2---:R-:W-:Y:S03]  /*10090*/  HMMA.16816.F32.BF16 R8, R44.reuse, R4, R8 ;  /* 0x000000042c08723c */ /* 0x044fe60000041808 */
[----:B------:R-:W0:Y:S05]  /*100a0*/  LDGDEPBAR ;  /* 0x00000000000079af */ /* 0x000e2a0000000000 */
[C---:B----4-:R-:W-:Y:S08]  /*100b0*/  HMMA.16816.F32.BF16 R24, R44.reuse, R40, R24 ;  /* 0x000000282c18723c */ /* 0x050ff00000041818 */
[C---:B------:R-:W-:Y:S01]  /*100c0*/  HMMA.16816.F32.BF16 R20, R44.reuse, R42, R20 ;  /* 0x0000002a2c14723c */ /* 0x040fe20000041814 */
[----:B------:R-:W1:Y:S07]  /*100d0*/  LDSM.16.M88.4 R40, [R185+0x4000] ;  /* 0x00400000b928783b */ /* 0x000e6e0000000200 */
[C---:B------:R-:W-:Y:S01]  /*100e0*/  HMMA.16816.F32.BF16 R4, R44.reuse, R6, R28 ;  /* 0x000000062c04723c */ /* 0x040fe2000004181c */
[----:B------:R-:W2:Y:S07]  /*100f0*/  LDSM.16.M88.4 R28, [R185+0x4800] ;  /* 0x00480000b91c783b */ /* 0x000eae0000000200 */
[C---:B------:R-:W-:Y:S08]  /*10100*/  HMMA.16816.F32.BF16 R16, R44.reuse, R32, R16 ;  /* 0x000000202c10723c */ /* 0x040ff00000041810 */
[----:B------:R-:W-:Y:S01]  /*10110*/  HMMA.16816.F32.BF16 R12, R44, R34, R12 ;  /* 0x000000222c0c723c */ /* 0x000fe2000004180c */
[----:B------:R-:W3:Y:S07]  /*10120*/  LDSM.16.M88.4 R32, [R185+0x4400] ;  /* 0x00440000b920783b */ /* 0x000eee0000000200 */
[C---:B------:R-:W-:Y:S08]  /*10130*/  HMMA.16816.F32.BF16 R100, R72.reuse, R96, RZ ;  /* 0x000000604864723c */ /* 0x040ff000000418ff */
[C---:B------:R-:W-:Y:S08]  /*10140*/  HMMA.16816.F32.BF16 R84, R72.reuse, R80, RZ ;  /* 0x000000504854723c */ /* 0x040ff000000418ff */
[C---:B------:R-:W-:Y:S08]  /*10150*/  HMMA.16816.F32.BF16 R96, R72.reuse, R98, RZ ;  /* 0x000000624860723c */ /* 0x040ff000000418ff */
[C---:B------:R-:W-:Y:S08]  /*10160*/  HMMA.16816.F32.BF16 R80, R72.reuse, R82, RZ ;  /* 0x000000524850723c */ /* 0x040ff000000418ff */
[C---:B------:R-:W-:Y:S08]  /*10170*/  HMMA.16816.F32.BF16 R108, R72.reuse, R104, RZ ;  /* 0x00000068486c723c */ /* 0x040ff000000418ff */
[C---:B-----5:R-:W-:Y:S08]  /*10180*/  HMMA.16816.F32.BF16 R92, R72.reuse, R88, RZ ;  /* 0x00000058485c723c */ /* 0x060ff000000418ff */
[C---:B------:R-:W-:Y:S08]  /*10190*/  HMMA.16816.F32.BF16 R104, R72.reuse, R106, RZ ;  /* 0x0000006a4868723c */ /* 0x040ff000000418ff */
[C---:B------:R-:W-:Y:S08]  /*101a0*/  HMMA.16816.F32.BF16 R88, R72.reuse, R90, RZ ;  /* 0x0000005a4858723c */ /* 0x040ff000000418ff */
[C---:B------:R-:W-:Y:S08]  /*101b0*/  HMMA.16816.F32.BF16 R76, R72.reuse, R52, RZ ;  /* 0x00000034484c723c */ /* 0x040ff000000418ff */
[----:B------:R-:W-:Y:S01]  /*101c0*/  HMMA.16816.F32.BF16 R72, R72, R54, RZ ;  /* 0x000000364848723c */ /* 0x000fe200000418ff */
        /* <DEDUP_REMOVED lines=8> */
[C---:B------:R-:W-:Y:S01]  /*10250*/  HMMA.16816.F32.BF16 R104, R44.reuse, R38, R104 ;  /* 0x000000262c68723c */ /* 0x040fe20000041868 */
[----:B------:R-:W5:Y:S07]  /*10260*/  LDSM.16.M88.4 R36, [R188+0x5000] ;  /* 0x00500000bc24783b */ /* 0x000f6e0000000200 */
[C---:B---3--:R-:W-:Y:S08]  /*10270*/  HMMA.16816.F32.BF16 R92, R44.reuse, R32, R92 ;  /* 0x000000202c5c723c */ /* 0x048ff0000004185c */
[C---:B------:R-:W-:Y:S01]  /*10280*/  HMMA.16816.F32.BF16 R88, R44.reuse, R34, R88 ;  /* 0x000000222c58723c */ /* 0x040fe20000041858 */
[----:B------:R-:W3:Y:S07]  /*10290*/  LDSM.16.M88.4 R32, [R188+0x5800] ;  /* 0x00580000bc20783b */ /* 0x000eee0000000200 */
[C---:B----4-:R-:W-:Y:S08]  /*102a0*/  HMMA.16816.F32.BF16 R76, R44.reuse, R52, R76 ;  /* 0x000000342c4c723c */ /* 0x050ff0000004184c */
[----:B------:R-:W-:Y:S01]  /*102b0*/  HMMA.16816.F32.BF16 R72, R44, R54, R72 ;  /* 0x000000362c48723c */ /* 0x000fe20000041848 */
[----:B------:R-:W4:Y:S04]  /*102c0*/  LDSM.16.M88.4 R44, [R188+0x6000] ;  /* 0x00600000bc2c783b */ /* 0x000f280000000200 */
[----:B------:R-:W-:Y:S03]  /*102d0*/  LDSM.16.M88.4 R52, [R185+0x6800] ;  /* 0x00680000b934783b */ /* 0x000fe60000000200 */
[C---:B-1----:R-:W-:Y:S08]  /*102e0*/  HMMA.16816.F32.BF16 R16, R120.reuse, R40, R16 ;  /* 0x000000287810723c */ /* 0x042ff00000041810 */
[C---:B------:R-:W-:Y:S01]  /*102f0*/  HMMA.16816.F32.BF16 R12, R120.reuse, R42, R12 ;  /* 0x0000002a780c723c */ /* 0x040fe2000004180c */
[----:B------:R-:W-:Y:S07]  /*10300*/  LDSM.16.M88.4 R40, [R187+0x1000] ;  /* 0x00100000bb28783b */ /* 0x000fee0000000200 */
[C---:B--2---:R-:W-:Y:S08]  /*10310*/  HMMA.16816.F32.BF16 R108, R120.reuse, R28, R108 ;  /* 0x0000001c786c723c */ /* 0x044ff0000004186c */
[C---:B------:R-:W-:Y:S01]  /*10320*/  HMMA.16816.F32.BF16 R104, R120.reuse, R30, R104 ;  /* 0x0000001e7868723c */ /* 0x040fe20000041868 */
[----:B------:R-:W1:Y:S07]  /*10330*/  LDSM.16.M88.4 R28, [R185+0x5800] ;  /* 0x00580000b91c783b */ /* 0x000e6e0000000200 */
[C---:B-----5:R-:W-:Y:S08]  /*10340*/  HMMA.16816.F32.BF16 R24, R120.reuse, R36, R24 ;  /* 0x000000247818723c */ /* 0x060ff00000041818 */
[C---:B------:R-:W-:Y:S01]  /*10350*/  HMMA.16816.F32.BF16 R20, R120.reuse, R38, R20 ;  /* 0x000000267814723c */ /* 0x040fe20000041814 */
[----:B------:R-:W2:Y:S07]  /*10360*/  LDSM.16.M88.4 R36, [R188+0x6400] ;  /* 0x00640000bc24783b */ /* 0x000eae0000000200 */
[C---:B---3--:R-:W-:Y:S08]  /*10370*/  HMMA.16816.F32.BF16 R8, R120.reuse, R32, R8 ;  /* 0x000000207808723c */ /* 0x048ff00000041808 */
[C---:B------:R-:W-:Y:S01]  /*10380*/  HMMA.16816.F32.BF16 R4, R120.reuse, R34, R4 ;  /* 0x000000227804723c */ /* 0x040fe20000041804 */
[----:B------:R-:W3:Y:S07]  /*10390*/  LDSM.16.M88.4 R32, [R185+0x5400] ;  /* 0x00540000b920783b */ /* 0x000eee0000000200 */
[C---:B----4-:R-:W-:Y:S08]  /*103a0*/  HMMA.16816.F32.BF16 R100, R120.reuse, R44, R100 ;  /* 0x0000002c7864723c */ /* 0x050ff00000041864 */
[----:B------:R-:W-:Y:S01]  /*103b0*/  HMMA.16816.F32.BF16 R96, R120, R46, R96 ;  /* 0x0000002e7860723c */ /* 0x000fe20000041860 */
[----:B------:R-:W4:Y:S07]  /*103c0*/  LDSM.16.M88.4 R44, [R185+0x6c00] ;  /* 0x006c0000b92c783b */ /* 0x000f2e0000000200 */
[C---:B-1----:R-:W-:Y:S08]  /*103d0*/  HMMA.16816.F32.BF16 R8, R40.reuse, R28, R8 ;  /* 0x0000001c2808723c */ /* 0x042ff00000041808 */
[----:B------:R-:W-:Y:S01]  /*103e0*/  HMMA.16816.F32.BF16 R4, R40, R30, R4 ;  /* 0x0000001e2804723c */ /* 0x000fe20000041804 */
[----:B------:R-:W1:Y:S07]  /*103f0*/  LDSM.16.M88.4 R28, [R188+0x7800] ;  /* 0x00780000bc1c783b */ /* 0x000e6e0000000200 */
[C---:B--2---:R-:W-:Y:S08]  /*10400*/  HMMA.16816.F32.BF16 R92, R120.reuse, R36, R92 ;  /* 0x00000024785c723c */ /* 0x044ff0000004185c */
[----:B------:R-:W-:Y:S01]  /*10410*/  HMMA.16816.F32.BF16 R88, R120, R38, R88 ;  /* 0x000000267858723c */ /* 0x000fe20000041858 */
[----:B------:R-:W2:Y:S07]  /*10420*/  LDSM.16.M88.4 R36, [R188+0x7000] ;  /* 0x00700000bc24783b */ /* 0x000eae0000000200 */
[C---:B---3--:R-:W-:Y:S08]  /*10430*/  HMMA.16816.F32.BF16 R16, R40.reuse, R32, R16 ;  /* 0x000000202810723c */ /* 0x048ff00000041810 */
[----:B------:R-:W-:Y:S01]  /*10440*/  HMMA.16816.F32.BF16 R12, R40, R34, R12 ;  /* 0x00000022280c723c */ /* 0x000fe2000004180c */
[----:B------:R-:W3:Y:S07]  /*10450*/  LDSM.16.M88.4 R32, [R188+0x7400] ;  /* 0x00740000bc20783b */ /* 0x000eee0000000200 */
[C---:B------:R-:W-:Y:S08]  /*10460*/  HMMA.16816.F32.BF16 R76, R120.reuse, R124, R76 ;  /* 0x0000007c784c723c */ /* 0x040ff0000004184c */
[C---:B------:R-:W-:Y:S08]  /*10470*/  HMMA.16816.F32.BF16 R84, R120.reuse, R128, R84 ;  /* 0x000000807854723c */ /* 0x040ff00000041854 */
[C---:B------:R-:W-:Y:S01]  /*10480*/  HMMA.16816.F32.BF16 R80, R120.reuse, R130, R80 ;  /* 0x000000827850723c */ /* 0x040fe20000041850 */
[----:B------:R-:W-:Y:S07]  /*10490*/  LDSM.16.M88.4 R128, [R188+0x8000] ;  /* 0x00800000bc80783b */ /* 0x000fee0000000200 */
[----:B------:R-:W-:Y:S01]  /*104a0*/  HMMA.16816.F32.BF16 R72, R120, R126, R72 ;  /* 0x0000007e7848723c */ /* 0x000fe20000041848 */
[----:B------:R-:W-:Y:S04]  /*104b0*/  LDSM.16.M88.4 R124, [R188+0x8400] ;  /* 0x00840000bc7c783b */ /* 0x000fe80000000200 */
[----:B------:R-:W-:Y:S03]  /*104c0*/  LDSM.16.M88.4 R120, [R188+0x8800] ;  /* 0x00880000bc78783b */ /* 0x000fe60000000200 */
[C---:B------:R-:W-:Y:S08]  /*104d0*/  HMMA.16816.F32.BF16 R24, R40.reuse, R112, R24 ;  /* 0x000000702818723c */ /* 0x040ff00000041818 */
[C---:B------:R-:W-:Y:S01]  /*104e0*/  HMMA.16816.F32.BF16 R20, R40.reuse, R114, R20 ;  /* 0x000000722814723c */ /* 0x040fe20000041814 */
[----:B------:R-:W5:Y:S07]  /*104f0*/  LDSM.16.M88.4 R112, [R188+0x8c00] ;  /* 0x008c0000bc70783b */ /* 0x000f6e0000000200 */
[C---:B----4-:R-:W-:Y:S08]  /*10500*/  HMMA.16816.F32.BF16 R76, R40.reuse, R44, R76 ;  /* 0x0000002c284c723c */ /* 0x050ff0000004184c */
[C---:B------:R-:W-:Y:S08]  /*10510*/  HMMA.16816.F32.BF16 R108, R40.reuse, R68, R108 ;  /* 0x00000044286c723c */ /* 0x040ff0000004186c */
[C---:B------:R-:W-:Y:S01]  /*10520*/  HMMA.16816.F32.BF16 R104, R40.reuse, R70, R104 ;  /* 0x000000462868723c */ /* 0x040fe20000041868 */
[----:B------:R-:W-:Y:S07]  /*10530*/  LDSM.16.M88.4 R68, [R187+0x2000] ;  /* 0x00200000bb44783b */ /* 0x000fee0000000200 */
        /* <DEDUP_REMOVED lines=9> */
[----:B------:R-:W-:Y:S01]  /*105d0*/  HMMA.16816.F32.BF16 R72, R40, R46, R72 ;  /* 0x0000002e2848723c */ /* 0x000fe20000041848 */
[----:B------:R-:W-:Y:S04]  /*105e0*/  LDSM.16.M88.4 R44, [R185+0x7c00] ;  /* 0x007c0000b92c783b */ /* 0x000fe80000000200 */
[----:B------:R-:W-:Y:S03]  /*105f0*/  LDSM.16.M88.4 R40, [R185+0x8000] ;  /* 0x00800000b928783b */ /* 0x000fe60000000200 */
[C---:B-1----:R-:W-:Y:S08]  /*10600*/  HMMA.16816.F32.BF16 R8, R136.reuse, R28, R8 ;  /* 0x0000001c8808723c */ /* 0x042ff00000041808 */
[C---:B------:R-:W-:Y:S01]  /*10610*/  HMMA.16816.F32.BF16 R4, R136.reuse, R30, R4 ;  /* 0x0000001e8804723c */ /* 0x040fe20000041804 */
[----:B------:R-:W1:Y:S07]  /*10620*/  LDSM.16.M88.4 R28, [R185+0x8c00] ;  /* 0x008c0000b91c783b */ /* 0x000e6e0000000200 */
[C---:B--2---:R-:W-:Y:S08]  /*10630*/  HMMA.16816.F32.BF16 R24, R136.reuse, R36, R24 ;  /* 0x000000248818723c */ /* 0x044ff00000041818 */
[C---:B------:R-:W-:Y:S01]  /*10640*/  HMMA.16816.F32.BF16 R20, R136.reuse, R38, R20 ;  /* 0x000000268814723c */ /* 0x040fe20000041814 */
[----:B------:R-:W2:Y:S07]  /*10650*/  LDSM.16.M88.4 R36, [R185+0x8400] ;  /* 0x00840000b924783b */ /* 0x000eae0000000200 */
[C---:B---3--:R-:W-:Y:S08]  /*10660*/  HMMA.16816.F32.BF16 R16, R136.reuse, R32, R16 ;  /* 0x000000208810723c */ /* 0x048ff00000041810 */
[----:B------:R-:W-:Y:S01]  /*10670*/  HMMA.16816.F32.BF16 R12, R136, R34, R12 ;  /* 0x00000022880c723c */ /* 0x000fe2000004180c */
[----:B------:R-:W3:Y:S01]  /*10680*/  LDSM.16.M88.4 R32, [R185+0x8800] ;  /* 0x00880000b920783b */ /* 0x000ee20000000200 */
[----:B------:R-:W-:-:S06]  /*10690*/  DEPBAR.LE SB0, 0x0 ;  /* 0x000080000000791a */ /* 0x000fcc0000000000 */
[C---:B-----5:R-:W-:Y:S08]  /*106a0*/  HMMA.16816.F32.BF16 R76, R136.reuse, R112, R76 ;  /* 0x00000070884c723c */ /* 0x060ff0000004184c */
[C---:B------:R-:W-:Y:S08]  /*106b0*/  HMMA.16816.F32.BF16 R108, R136.reuse, R132, R108 ;  /* 0x00000084886c723c */ /* 0x040ff0000004186c */
[C---:B------:R-:W-:Y:S08]  /*106c0*/  HMMA.16816.F32.BF16 R104, R136.reuse, R134, R104 ;  /* 0x000000868868723c */ /* 0x040ff00000041868 */
[C---:B------:R-:W-:Y:S08]  /*106d0*/  HMMA.16816.F32.BF16 R100, R136.reuse, R128, R100 ;  /* 0x000000808864723c */ /* 0x040ff00000041864 */
[C---:B------:R-:W-:Y:S08]  /*106e0*/  HMMA.16816.F32.BF16 R96, R136.reuse, R130, R96 ;  /* 0x000000828860723c */ /* 0x040ff00000041860 */
[C---:B------:R-:W-:Y:S08]  /*106f0*/  HMMA.16816.F32.BF16 R92, R136.reuse, R124, R92 ;  /* 0x0000007c885c723c */ /* 0x040ff0000004185c */
[C---:B------:R-:W-:Y:S08]  /*10700*/  HMMA.16816.F32.BF16 R88, R136.reuse, R126, R88 ;  /* 0x0000007e8858723c */ /* 0x040ff00000041858 */
[C---:B------:R-:W-:Y:S08]  /*10710*/  HMMA.16816.F32.BF16 R84, R136.reuse, R120, R84 ;  /* 0x000000788854723c */ /* 0x040ff00000041854 */
[C---:B------:R-:W-:Y:S08]  /*10720*/  HMMA.16816.F32.BF16 R80, R136.reuse, R122, R80 ;  /* 0x0000007a8850723c */ /* 0x040ff00000041850 */
[----:B------:R-:W-:Y:S08]  /*10730*/  HMMA.16816.F32.BF16 R72, R136, R114, R72 ;  /* 0x000000728848723c */ /* 0x000ff00000041848 */
[C---:B-1----:R-:W-:Y:S07]  /*10740*/  HMMA.16816.F32.BF16 R76, R68.reuse, R28, R76 ;  /* 0x0000001c444c723c */ /* 0x042fee000004184c */
[----:B------:R-:W-:Y:S01]  /*10750*/  IADD3 R28, R2, 0x8, RZ ;  /* 0x00000008021c7810 */ /* 0x000fe20007ffe0ff */
[----:B------:R-:W-:Y:S03]  /*10760*/  HMMA.16816.F32.BF16 R24, R68, R60, R24 ;  /* 0x0000003c4418723c */ /* 0x000fe60000041818 */
[----:B------:R-:W-:-:S05]  /*10770*/  IMNMX R49, R28, R65, PT ;  /* 0x000000411c317217 */ /* 0x000fca0003800200 */
        /* <DEDUP_REMOVED lines=9> */
[C---:B--2---:R-:W-:Y:S08]  /*10810*/  HMMA.16816.F32.BF16 R92, R68.reuse, R36, R92 ;  /* 0x00000024445c723c */ /* 0x044ff0000004185c */
[C---:B------:R-:W-:Y:S08]  /*10820*/  HMMA.16816.F32.BF16 R88, R68.reuse, R38, R88 ;  /* 0x000000264458723c */ /* 0x040ff00000041858 */
[C---:B---3--:R-:W-:Y:S08]  /*10830*/  HMMA.16816.F32.BF16 R84, R68.reuse, R32, R84 ;  /* 0x000000204454723c */ /* 0x048ff00000041854 */
[C---:B------:R-:W-:Y:S08]  /*10840*/  HMMA.16816.F32.BF16 R80, R68.reuse, R34, R80 ;  /* 0x000000224450723c */ /* 0x040ff00000041850 */
[----:B------:R-:W-:Y:S01]  /*10850*/  HMMA.16816.F32.BF16 R72, R68, R30, R72 ;  /* 0x0000001e4448723c */ /* 0x000fe20000041848 */
[----:B------:R-:W-:Y:S06]  /*10860*/  BAR.SYNC.DEFER_BLOCKING 0x0 ;  /* 0x0000000000007b1d */ /* 0x000fec0000010000 */
[----:B------:R-:W-:Y:S01]  /*10870*/  @!UPT UIADD3 URZ, URZ, URZ, URZ ;  /* 0x0000003f3f3ff290 */ /* 0x000fe2000fffe03f */
[----:B------:R-:W-:Y:S11]  /*10880*/  @!P5 BRA `(.L_x_964) ;  /* 0x00000a400000d947 */ /* 0x000ff60003800000 */
[----:B------:R-:W-:Y:S01]  /*10890*/  BSSY B0, `(.L_x_965) ;  /* 0x0000041000007945 */ /* 0x000fe20003800000 */
[----:B------:R-:W-:Y:S05]  /*108a0*/  @!P3 BRA `(.L_x_966) ;  /* 0x000003c00000b947 */ /* 0x000fea0003800000 */
[----:B------:R-:W2:Y:S01]  /*108b0*/  LD.E R35, [R118.64+0x170] ;  /* 0x0001700476237980 */ /* 0x000ea2000c101900 */
[----:B------:R-:W-:-:S02]  /*108c0*/  IADD3 R32, R0, -0x80, RZ ;  /* 0xffffff8000207810 */ /* 0x000fc40007ffe0ff */
[----:B------:R-:W-:Y:S02]  /*108d0*/  IABS R28, R0 ;  /* 0x00000000001c7213 */ /* 0x000fe40000000000 */
[----:B------:R-:W-:Y:S02]  /*108e0*/  IABS R2, R32 ;  /* 0x0000002000027213 */ /* 0x000fe40000000000 */
[-C--:B--2---:R-:W-:Y:S02]  /*108f0*/  IABS R30, R35.reuse ;  /* 0x00000023001e7213 */ /* 0x084fe40000000000 */
[-C--:B------:R-:W-:Y:S02]  /*10900*/  IABS R29, R35.reuse ;  /* 0x00000023001d7213 */ /* 0x080fe40000000000 */
[----:B------:R-:W1:Y:S01]  /*10910*/  I2F.RP R31, R30 ;  /* 0x0000001e001f7306 */ /* 0x000e620000209400 */
[----:B------:R-:W-:Y:S02]  /*10920*/  LOP3.LUT R32, R32, R35, RZ, 0x3c, !PT ;  /* 0x0000002320207212 */ /* 0x000fe400078e3cff */
[----:B------:R-:W-:-:S02]  /*10930*/  IMAD.MOV R29, RZ, RZ, -R29 ;  /* 0x000000ffff1d7224 */ /* 0x000fc400078e0a1d */
[----:B------:R-:W-:-:S03]  /*10940*/  ISETP.GE.AND P0, PT, R32, RZ, PT ;  /* 0x000000ff2000720c */ /* 0x000fc60003f06270 */
        /* <DEDUP_REMOVED lines=8> */
[----:B------:R-:W-:-:S04]  /*109d0*/  IMAD.HI.U32 R33, R33, R28, RZ ;  /* 0x0000001c21217227 */ /* 0x000fc800078e00ff */
[----:B------:R-:W-:Y:S01]  /*109e0*/  IMAD R37, R31, R29, R2 ;  /* 0x0000001d1f257224 */ /* 0x000fe200078e0202 */
[----:B------:R-:W-:Y:S01]  /*109f0*/  LOP3.LUT R2, R0, R35, RZ, 0x3c, !PT ;  /* 0x0000002300027212 */ /* 0x000fe200078e3cff */
[----:B------:R-:W-:Y:S01]  /*10a00*/  IMAD R29, R33, R29, R28 ;  /* 0x0000001d211d7224 */ /* 0x000fe200078e021c */
[----:B------:R-:W-:Y:S02]  /*10a10*/  LOP3.LUT R28, RZ, R35, RZ, 0x33, !PT ;  /* 0x00000023ff1c7212 */ /* 0x000fe400078e33ff */
[C---:B------:R-:W-:Y:S02]  /*10a20*/  ISETP.GT.U32.AND P1, PT, R30.reuse, R37, PT ;  /* 0x000000251e00720c */ /* 0x040fe40003f24070 */
[----:B------:R-:W-:-:S11]  /*10a30*/  ISETP.GT.U32.AND P2, PT, R30, R29, PT ;  /* 0x0000001d1e00720c */ /* 0x000fd60003f44070 */
[----:B------:R-:W-:Y:S01]  /*10a40*/  @!P1 IMAD.IADD R37, R37, 0x1, -R30 ;  /* 0x0000000125259824 */ /* 0x000fe200078e0a1e */
[----:B------:R-:W-:Y:S02]  /*10a50*/  @!P1 IADD3 R31, R31, 0x1, RZ ;  /* 0x000000011f1f9810 */ /* 0x000fe40007ffe0ff */
[-C--:B------:R-:W-:Y:S02]  /*10a60*/  @!P2 IADD3 R29, R29, -R30.reuse, RZ ;  /* 0x8000001e1d1da210 */ /* 0x080fe40007ffe0ff */
[-C--:B------:R-:W-:Y:S02]  /*10a70*/  ISETP.GE.U32.AND P4, PT, R37, R30.reuse, PT ;  /* 0x0000001e2500720c */ /* 0x080fe40003f86070 */
[----:B------:R-:W-:Y:S01]  /*10a80*/  ISETP.GE.U32.AND P6, PT, R29, R30, PT ;  /* 0x0000001e1d00720c */ /* 0x000fe20003fc6070 */
[----:B------:R-:W2:Y:S01]  /*10a90*/  LD.E.64 R36, [R118.64+0x20] ;  /* 0x0000200476247980 */ /* 0x000ea2000c101b00 */
[----:B------:R-:W-:Y:S02]  /*10aa0*/  @!P2 IADD3 R33, R33, 0x1, RZ ;  /* 0x000000012121a810 */ /* 0x000fe40007ffe0ff */
[----:B------:R-:W-:-:S02]  /*10ab0*/  ISETP.GE.AND P2, PT, R2, RZ, PT ;  /* 0x000000ff0200720c */ /* 0x000fc40003f46270 */
[----:B------:R-:W-:-:S05]  /*10ac0*/  ISETP.NE.AND P1, PT, R35, RZ, PT ;  /* 0x000000ff2300720c */ /* 0x000fca0003f25270 */
[----:B------:R-:W-:Y:S02]  /*10ad0*/  @P4 IADD3 R31, R31, 0x1, RZ ;  /* 0x000000011f1f4810 */ /* 0x000fe40007ffe0ff */
[----:B------:R-:W-:-:S03]  /*10ae0*/  @P6 IADD3 R33, R33, 0x1, RZ ;  /* 0x0000000121216810 */ /* 0x000fc60007ffe0ff */
[----:B------:R-:W-:Y:S02]  /*10af0*/  @!P0 IMAD.MOV R31, RZ, RZ, -R31 ;  /* 0x000000ffff1f8224 */ /* 0x000fe400078e0a1f */
[----:B------:R-:W-:-:S03]  /*10b00*/  @!P2 IMAD.MOV R33, RZ, RZ, -R33 ;  /* 0x000000ffff21a224 */ /* 0x000fc600078e0a21 */
[C---:B------:R-:W-:Y:S02]  /*10b10*/  SEL R2, R28.reuse, R31, !P1 ;  /* 0x0000001f1c027207 */ /* 0x040fe40004800000 */
[----:B------:R-:W-:Y:S02]  /*10b20*/  SEL R29, R28, R33, !P1 ;  /* 0x000000211c1d7207 */ /* 0x000fe40004800000 */
[----:B------:R-:W3:Y:S01]  /*10b30*/  LD.E.64 R32, [R118.64+0x38] ;  /* 0x0000380476207980 */ /* 0x000ee2000c101b00 */
[----:B------:R-:W-:-:S04]  /*10b40*/  IMAD.WIDE R40, R2, 0x4, R204 ;  /* 0x0000000402287825 */ /* 0x000fc800078e02cc */
[C---:B------:R-:W-:Y:S01]  /*10b50*/  IMAD.WIDE R38, R29.reuse, 0x4, R204 ;  /* 0x000000041d267825 */ /* 0x040fe200078e02cc */
[----:B------:R-:W4:Y:S04]  /*10b60*/  LD.E R30, [R40.64] ;  /* 0x00000004281e7980 */ /* 0x000f28000c101900 */
[----:B------:R-:W4:Y:S01]  /*10b70*/  LD.E R31, [R38.64] ;  /* 0x00000004261f7980 */ /* 0x000f22000c101900 */
[----:B------:R-:W-:-:S05]  /*10b80*/  IADD3 R28, R29, -R2, RZ ;  /* 0x800000021d1c7210 */ /* 0x000fca0007ffe0ff */
[----:B------:R-:W-:-:S05]  /*10b90*/  IMAD R28, R35, R28, -0x80 ;  /* 0xffffff80231c7424 */ /* 0x000fca00078e021c */
[----:B------:R-:W-:Y:S01]  /*10ba0*/  SHF.R.S32.HI R29, RZ, 0x1f, R28 ;  /* 0x0000001fff1d7819 */ /* 0x000fe2000001141c */
[-C--:B---3--:R-:W-:Y:S02]  /*10bb0*/  IMAD R2, R33, R28.reuse, RZ ;  /* 0x0000001c21027224 */ /* 0x088fe400078e02ff */
[----:B------:R-:W-:-:S04]  /*10bc0*/  IMAD.WIDE.U32 R34, R32, R28, RZ ;  /* 0x0000001c20227225 */ /* 0x000fc800078e00ff */
[----:B------:R-:W-:Y:S02]  /*10bd0*/  IMAD R2, R32, R29, R2 ;  /* 0x0000001d20027224 */ /* 0x000fe400078e0202 */
[----:B----4-:R-:W-:Y:S02]  /*10be0*/  IMAD.IADD R31, R30, 0x1, -R31 ;  /* 0x000000011e1f7824 */ /* 0x010fe400078e0a1f */
[----:B------:R-:W-:Y:S02]  /*10bf0*/  IMAD.IADD R35, R35, 0x1, R2 ;  /* 0x0000000123237824 */ /* 0x000fe400078e0202 */
[----:B--2---:R-:W-:Y:S01]  /*10c00*/  IMAD R29, R37, R31, RZ ;  /* 0x0000001f251d7224 */ /* 0x004fe200078e02ff */
[----:B------:R-:W-:Y:S01]  /*10c10*/  SHF.R.S32.HI R28, RZ, 0x1f, R31 ;  /* 0x0000001fff1c7819 */ /* 0x000fe2000001141f */
[----:B------:R-:W-:-:S04]  /*10c20*/  IMAD.WIDE.U32 R34, R31, R36, R34 ;  /* 0x000000241f227225 */ /* 0x000fc800078e0022 */
[----:B------:R-:W-:Y:S02]  /*10c30*/  IMAD R28, R36, R28, R29 ;  /* 0x0000001c241c7224 */ /* 0x000fe400078e021d */
[----:B------:R-:W-:-:S03]  /*10c40*/  IMAD.MOV.U32 R29, RZ, RZ, R34 ;  /* 0x000000ffff1d7224 */ /* 0x000fc600078e0022 */
[----:B------:R-:W-:Y:S01]  /*10c50*/  IADD3 R28, R35, R28, RZ ;  /* 0x0000001c231c7210 */ /* 0x000fe20007ffe0ff */
[----:B------:R-:W-:Y:S05]  /*10c60*/  BRA `(.L_x_967) ;  /* 0x0000003000007947 */ /* 0x000fea0003800000 */
.L_x_966:
[----:B------:R-:W2:Y:S02]  /*10c70*/  LD.E R29, [R118.64+0x38] ;  /* 0x00003804761d7980 */ /* 0x000ea4000c101900 */
[----:B--2---:R-:W-:-:S04]  /*10c80*/  LEA R29, -R29, RZ, 0x7 ;  /* 0x000000ff1d1d7211 */ /* 0x004fc800078e39ff */
[----:B------:R-:W-:Y:S02]  /*10c90*/  SHF.R.S32.HI R28, RZ, 0x1f, R29 ;  /* 0x0000001fff1c7819 */ /* 0x000fe4000001141d */
.L_x_967:
[----:B------:R-:W-:Y:S05]  /*10ca0*/  BSYNC B0 ;  /* 0x0000000000007941 */ /* 0x000fea0003800000 */
.L_x_965:
[C---:B------:R-:W-:Y:S02]  /*10cb0*/  LOP3.LUT P6, RZ, R206.reuse, 0x1, RZ, 0xc0, !PT ;  /* 0x00000001ceff7812 */ /* 0x040fe400078cc0ff */
[C---:B------:R-:W-:Y:S02]  /*10cc0*/  LOP3.LUT P4, RZ, R206.reuse, 0x2, RZ, 0xc0, !PT ;  /* 0x00000002ceff7812 */ /* 0x040fe4000788c0ff */
[----:B------:R-:W-:Y:S02]  /*10cd0*/  LOP3.LUT P2, RZ, R206, 0x4, RZ, 0xc0, !PT ;  /* 0x00000004ceff7812 */ /* 0x000fe4000784c0ff */
[C---:B------:R-:W-:Y:S02]  /*10ce0*/  LEA R36, P1, R29.reuse, R194, 0x1 ;  /* 0x000000c21d247211 */ /* 0x040fe400078208ff */
[C---:B------:R-:W-:Y:S02]  /*10cf0*/  IADD3 R31, P0, R29.reuse, R192, RZ ;  /* 0x000000c01d1f7210 */ /* 0x040fe40007f1e0ff */
[----:B------:R-:W-:-:S03]  /*10d00*/  LEA.HI.X R37, R29, R195, R28, 0x1, P1 ;  /* 0x000000c31d257211 */ /* 0x000fc600008f0c1c */
[----:B------:R-:W-:Y:S01]  /*10d10*/  IMAD.X R28, R28, 0x1, R193, P0 ;  /* 0x000000011c1c7824 */ /* 0x000fe200000e06c1 */
[CC--:B------:R-:W-:Y:S01]  /*10d20*/  @P6 LEA R34, P0, R31.reuse, R194.reuse, 0x1 ;  /* 0x000000c21f226211 */ /* 0x0c0fe200078008ff */
[----:B------:R-:W-:Y:S01]  /*10d30*/  @!PT LDS RZ, [RZ] ;  /* 0x00000000fffff984 */ /* 0x000fe20000000800 */
[----:B------:R-:W-:Y:S01]  /*10d40*/  @!PT LDS RZ, [RZ] ;  /* 0x00000000fffff984 */ /* 0x000fe20000000800 */
[----:B------:R-:W-:Y:S01]  /*10d50*/  @!PT LDS RZ, [RZ] ;  /* 0x00000000fffff984 */ /* 0x000fe20000000800 */
[----:B------:R1:W-:Y:S01]  /*10d60*/  @P6 LDGSTS.E.BYPASS.LTC128B.128 [R201+0x3000], [R36.64] ;  /* 0x0300000024c96fae */ /* 0x0003e2000b901d44 */
[CC--:B------:R-:W-:Y:S02]  /*10d70*/  @P4 LEA R32, P1, R31.reuse, R194.reuse, 0x1 ;  /* 0x000000c21f204211 */ /* 0x0c0fe400078208ff */
[CCC-:B------:R-:W-:Y:S01]  /*10d80*/  @P6 LEA.HI.X R35, R31.reuse, R195.reuse, R28.reuse, 0x1, P0 ;  /* 0x000000c31f236211 */ /* 0x1c0fe200000f0c1c */
[----:B------:R1:W-:Y:S01]  /*10d90*/  @!P6 STS [R201+0x3000], RZ ;  /* 0x003000ffc900e388 */ /* 0x0003e20000000800 */
[C---:B------:R-:W-:Y:S02]  /*10da0*/  @P4 LEA.HI.X R33, R31.reuse, R195, R28, 0x1, P1 ;  /* 0x000000c31f214211 */ /* 0x040fe400008f0c1c */
[C---:B------:R-:W-:Y:S01]  /*10db0*/  @P2 LEA R30, P0, R31.reuse, R194, 0x1 ;  /* 0x000000c21f1e2211 */ /* 0x040fe200078008ff */
[----:B------:R1:W-:Y:S01]  /*10dc0*/  @!P6 STS [R201+0x3004], RZ ;  /* 0x003004ffc900e388 */ /* 0x0003e20000000800 */
[----:B------:R-:W-:-:S02]  /*10dd0*/  IADD3 R29, P1, R31, R192, RZ ;  /* 0x000000c01f1d7210 */ /* 0x000fc40007f3e0ff */
[----:B------:R-:W-:Y:S01]  /*10de0*/  @P2 LEA.HI.X R31, R31, R195, R28, 0x1, P0 ;  /* 0x000000c31f1f2211 */ /* 0x000fe200000f0c1c */
[----:B------:R1:W-:Y:S01]  /*10df0*/  @!P6 STS.64 [R201+0x3008], RZ ;  /* 0x003008ffc900e388 */ /* 0x0003e20000000a00 */
[CC--:B------:R-:W-:Y:S01]  /*10e00*/  @P6 LEA R42, P0, R29.reuse, R194.reuse, 0x1 ;  /* 0x000000c21d2a6211 */ /* 0x0c0fe200078008ff */
[----:B------:R-:W-:Y:S01]  /*10e10*/  IMAD.X R28, R28, 0x1, R193, P1 ;  /* 0x000000011c1c7824 */ /* 0x000fe200008e06c1 */
[----:B------:R-:W-:-:S04]  /*10e20*/  @P4 LEA R40, P1, R29, R194, 0x1 ;  /* 0x000000c21d284211 */ /* 0x000fc800078208ff */
[CCC-:B------:R-:W-:Y:S02]  /*10e30*/  @P6 LEA.HI.X R43, R29.reuse, R195.reuse, R28.reuse, 0x1, P0 ;  /* 0x000000c31d2b6211 */ /* 0x1c0fe400000f0c1c */
[CCC-:B------:R-:W-:Y:S02]  /*10e40*/  @P4 LEA.HI.X R41, R29.reuse, R195.reuse, R28.reuse, 0x1, P1 ;  /* 0x000000c31d294211 */ /* 0x1c0fe400008f0c1c */
[C---:B------:R-:W-:Y:S02]  /*10e50*/  @P2 LEA R38, P0, R29.reuse, R194, 0x1 ;  /* 0x000000c21d262211 */ /* 0x040fe400078008ff */
[C---:B------:R-:W-:Y:S02]  /*10e60*/  IADD3 R2, P1, R29.reuse, R192, RZ ;  /* 0x000000c01d027210 */ /* 0x040fe40007f3e0ff */
[----:B------:R-:W-:Y:S01]  /*10e70*/  @P2 LEA.HI.X R39, R29, R195, R28, 0x1, P0 ;  /* 0x000000c31d272211 */ /* 0x000fe200000f0c1c */
[----:B------:R-:W-:Y:S01]  /*10e80*/  @P4 IMAD.MOV.U32 R29, RZ, RZ, R37 ;  /* 0x000000ffff1d4224 */ /* 0x000fe200078e0025 */
[-C--:B------:R-:W-:Y:S01]  /*10e90*/  @P6 LEA R46, P0, R2, R194.reuse, 0x1 ;  /* 0x000000c2022e6211 */ /* 0x080fe200078008ff */
[----:B------:R-:W-:Y:S01]  /*10ea0*/  IMAD.X R28, R28, 0x1, R193, P1 ;  /* 0x000000011c1c7824 */ /* 0x000fe200008e06c1 */
[----:B------:R-:W-:-:S04]  /*10eb0*/  @P4 LEA R44, P1, R2, R194, 0x1 ;  /* 0x000000c2022c4211 */ /* 0x000fc800078208ff */
[CC--:B------:R-:W-:Y:S02]  /*10ec0*/  @P6 LEA.HI.X R47, R2.reuse, R195.reuse, R28, 0x1, P0 ;  /* 0x000000c3022f6211 */ /* 0x0c0fe400000f0c1c */
[C---:B------:R-:W-:Y:S01]  /*10ed0*/  @P2 LEA R52, P0, R2.reuse, R194, 0x1 ;  /* 0x000000c202342211 */ /* 0x040fe200078008ff */
[----:B------:R-:W-:Y:S01]  /*10ee0*/  IMAD.MOV.U32 R194, RZ, RZ, R36 ;  /* 0x000000ffffc27224 */ /* 0x000fe200078e0024 */
[CCC-:B------:R-:W-:Y:S02]  /*10ef0*/  @P4 LEA.HI.X R45, R2.reuse, R195.reuse, R28.reuse, 0x1, P1 ;  /* 0x000000c3022d4211 */ /* 0x1c0fe400008f0c1c */
[----:B------:R-:W-:Y:S01]  /*10f00*/  @P2 LEA.HI.X R53, R2, R195, R28, 0x1, P0 ;  /* 0x000000c302352211 */ /* 0x000fe200000f0c1c */
[----:B------:R-:W-:Y:S02]  /*10f10*/  @P4 IMAD.MOV.U32 R28, RZ, RZ, R36 ;  /* 0x000000ffff1c4224 */ /* 0x000fe400078e0024 */
[----:B------:R-:W-:-:S03]  /*10f20*/  IMAD.MOV.U32 R195, RZ, RZ, R37 ;  /* 0x000000ffffc37224 */ /* 0x000fc600078e0025 */
[----:B------:R-:W-:Y:S01]  /*10f30*/  @!PT LDS RZ, [RZ] ;  /* 0x00000000fffff984 */ /* 0x000fe20000000800 */
[----:B------:R-:W-:Y:S01]  /*10f40*/  @!PT LDS RZ, [RZ] ;  /* 0x00000000fffff984 */ /* 0x000fe20000000800 */
[----:B------:R-:W-:Y:S01]  /*10f50*/  @!PT LDS RZ, [RZ] ;  /* 0x00000000fffff984 */ /* 0x000fe20000000800 */
[----:B------:R2:W-:Y:S04]  /*10f60*/  @P4 LDGSTS.E.BYPASS.LTC128B.128 [R201+0x5000], [R28.64+0x40] ;  /* 0x050000401cc94fae */ /* 0x0005e8000b901d44 */
[----:B------:R1:W-:Y:S01]  /*10f70*/  @!P4 STS.128 [R201+0x5000], RZ ;  /* 0x005000ffc900c388 */ /* 0x0003e20000000c00 */
[----:B--2---:R-:W-:Y:S02]  /*10f80*/  @P2 IMAD.MOV.U32 R28, RZ, RZ, R36 ;  /* 0x000000ffff1c2224 */ /* 0x004fe400078e0024 */
[----:B------:R-:W-:-:S05]  /*10f90*/  @P2 IMAD.MOV.U32 R29, RZ, RZ, R37 ;  /* 0x000000ffff1d2224 */ /* 0x000fca00078e0025 */
        /* <DEDUP_REMOVED lines=8> */
[----:B------:R1:W-:Y:S04]  /*11020*/  @P6 LDGSTS.E.BYPASS.LTC128B.128 [R201+0x3800], [R34.64] ;  /* 0x0380000022c96fae */ /* 0x0003e8000b901d44 */
[----:B------:R1:W-:Y:S04]  /*11030*/  @!P6 STS.128 [R201+0x3800], RZ ;  /* 0x003800ffc900e388 */ /* 0x0003e80000000c00 */
        /* <DEDUP_REMOVED lines=40> */
[----:B------:R-:W0:Y:S02]  /*112c0*/  LDGDEPBAR ;  /* 0x00000000000079af */ /* 0x000e240000000000 */
.L_x_964:
[----:B------:R-:W-:Y:S05]  /*112d0*/  BSYNC B1 ;  /* 0x0000000000017941 */ /* 0x000fea0003800000 */
.L_x_963:
[----:B------:R-:W2:Y:S01]  /*112e0*/  LD.E R55, [R118.64+0xdc] ;  /* 0x0000dc0476377980 */ /* 0x000ea2000c101900 */
[----:B------:R-:W-:-:S02]  /*112f0*/  IMAD.IADD R67, R0, 0x1, R67 ;  /* 0x0000000100437824 */ /* 0x000fc400078e0243 */
[----:B------:R-:W-:-:S03]  /*11300*/  IMAD.SHL.U32 R186, R3, 0x2, RZ ;  /* 0x0000000203ba7824 */ /* 0x000fc600078e00ff */
[C---:B------:R-:W-:Y:S01]  /*11310*/  IADD3 R0, R67.reuse, 0x1, RZ ;  /* 0x0000000143007810 */ /* 0x040fe20007ffe0ff */
[----:B------:R-:W-:Y:S01]  /*11320*/  IMAD R184, R50, 0x2, R186 ;  /* 0x0000000232b87824 */ /* 0x000fe200078e02ba */
[----:B------:R-:W-:Y:S02]  /*11330*/  IADD3 R2, R67, 0x8, RZ ;  /* 0x0000000843027810 */ /* 0x000fe40007ffe0ff */
[CC--:B------:R-:W-:Y:S02]  /*11340*/  ISETP.GE.AND P2, PT, R0.reuse, R48.reuse, PT ;  /* 0x000000300000720c */ /* 0x0c0fe40003f46270 */
[-C--:B------:R-:W-:Y:S02]  /*11350*/  ISETP.GE.AND P0, PT, R0, R49.reuse, PT ;  /* 0x000000310000720c */ /* 0x080fe40003f06270 */
[C---:B------:R-:W-:Y:S02]  /*11360*/  ISETP.GE.AND P1, PT, R2.reuse, R48, PT ;  /* 0x000000300200720c */ /* 0x040fe40003f26270 */
[----:B------:R-:W-:-:S02]  /*11370*/  ISETP.GE.AND P4, PT, R2, R49, PT ;  /* 0x000000310200720c */ /* 0x000fc40003f86270 */
[C---:B------:R-:W-:Y:S02]  /*11380*/  IADD3 R0, R67.reuse, 0x9, RZ ;  /* 0x0000000943007810 */ /* 0x040fe40007ffe0ff */
[----:B------:R-:W-:Y:S02]  /*11390*/  IADD3 R2, R67, 0x10, RZ ;  /* 0x0000001043027810 */ /* 0x000fe40007ffe0ff */
[----:B-1----:R-:W-:Y:S02]  /*113a0*/  FSEL R35, R20, -INF , !P1 ;  /* 0xff80000014237808 */ /* 0x002fe40004800000 */
[----:B------:R-:W-:Y:S02]  /*113b0*/  FSEL R33, R22, -INF , !P4 ;  /* 0xff80000016217808 */ /* 0x000fe40006000000 */
[C---:B------:R-:W-:Y:S02]  /*113c0*/  ISETP.GE.AND P6, PT, R0.reuse, R48, PT ;  /* 0x000000300000720c */ /* 0x040fe40003fc6270 */
[----:B------:R-:W-:-:S02]  /*113d0*/  ISETP.GE.AND P1, PT, R0, R49, PT ;  /* 0x000000310000720c */ /* 0x000fc40003f26270 */
[----:B------:R-:W-:Y:S02]  /*113e0*/  ISETP.GE.AND P4, PT, R2, R48, PT ;  /* 0x000000300200720c */ /* 0x000fe40003f86270 */
[----:B------:R-:W-:Y:S02]  /*113f0*/  IADD3 R0, R67, 0x11, RZ ;  /* 0x0000001143007810 */ /* 0x000fe40007ffe0ff */
[----:B------:R-:W-:Y:S02]  /*11400*/  FSEL R36, R21, -INF , !P6 ;  /* 0xff80000015247808 */ /* 0x000fe40007000000 */
[----:B------:R-:W-:Y:S02]  /*11410*/  FSEL R32, R23, -INF , !P1 ;  /* 0xff80000017207808 */ /* 0x000fe40004800000 */
[----:B------:R-:W-:Y:S02]  /*11420*/  FSEL R16, R16, -INF , !P4 ;  /* 0xff80000010107808 */ /* 0x000fe40006000000 */
[----:B------:R-:W-:-:S02]  /*11430*/  ISETP.GE.AND P6, PT, R2, R49, PT ;  /* 0x000000310200720c */ /* 0x000fc40003fc6270 */
[C---:B------:R-:W-:Y:S02]  /*11440*/  ISETP.GE.AND P1, PT, R0.reuse, R48, PT ;  /* 0x000000300000720c */ /* 0x040fe40003f26270 */
[----:B------:R-:W-:Y:S02]  /*11450*/  ISETP.GE.AND P4, PT, R0, R49, PT ;  /* 0x000000310000720c */ /* 0x000fe40003f86270 */
[C---:B------:R-:W-:Y:S02]  /*11460*/  IADD3 R2, R67.reuse, 0x18, RZ ;  /* 0x0000001843027810 */ /* 0x040fe40007ffe0ff */
[----:B------:R-:W-:Y:S02]  /*11470*/  IADD3 R0, R67, 0x19, RZ ;  /* 0x0000001943007810 */ /* 0x000fe40007ffe0ff */
[----:B------:R-:W-:Y:S02]  /*11480*/  FSEL R18, R18, -INF , !P6 ;  /* 0xff80000012127808 */ /* 0x000fe40007000000 */
[----:B------:R-:W-:-:S02]  /*11490*/  FSEL R17, R17, -INF , !P1 ;  /* 0xff80000011117808 */ /* 0x000fc40004800000 */
[----:B------:R-:W-:Y:S02]  /*114a0*/  FSEL R31, R19, -INF , !P4 ;  /* 0xff800000131f7808 */ /* 0x000fe40006000000 */
[CC--:B------:R-:W-:Y:S02]  /*114b0*/  ISETP.GE.AND P6, PT, R2.reuse, R48.reuse, PT ;  /* 0x000000300200720c */ /* 0x0c0fe40003fc6270 */
[----:B------:R-:W-:Y:S02]  /*114c0*/  ISETP.GE.AND P1, PT, R2, R49, PT ;  /* 0x000000310200720c */ /* 0x000fe40003f26270 */
[----:B------:R-:W-:Y:S02]  /*114d0*/  ISETP.GE.AND P4, PT, R0, R48, PT ;  /* 0x000000300000720c */ /* 0x000fe40003f86270 */
[----:B------:R-:W-:Y:S02]  /*114e0*/  IADD3 R2, R67, 0x20, RZ ;  /* 0x0000002043027810 */ /* 0x000fe40007ffe0ff */
[----:B------:R-:W-:-:S02]  /*114f0*/  FSEL R12, R12, -INF , !P6 ;  /* 0xff8000000c0c7808 */ /* 0x000fc40007000000 */
[----:B------:R-:W-:Y:S02]  /*11500*/  FSEL R14, R14, -INF , !P1 ;  /* 0xff8000000e0e7808 */ /* 0x000fe40004800000 */
[----:B------:R-:W-:Y:S02]  /*11510*/  FSEL R13, R13, -INF , !P4 ;  /* 0xff8000000d0d7808 */ /* 0x000fe40006000000 */
[-C--:B------:R-:W-:Y:S02]  /*11520*/  ISETP.GE.AND P6, PT, R0, R49.reuse, PT ;  /* 0x000000310000720c */ /* 0x080fe40003fc6270 */
[C---:B------:R-:W-:Y:S02]  /*11530*/  ISETP.GE.AND P1, PT, R2.reuse, R48, PT ;  /* 0x000000300200720c */ /* 0x040fe40003f26270 */
[----:B------:R-:W-:Y:S02]  /*11540*/  ISETP.GE.AND P4, PT, R2, R49, PT ;  /* 0x000000310200720c */ /* 0x000fe40003f86270 */
[----:B------:R-:W-:-:S02]  /*11550*/  IADD3 R0, R67, 0x21, RZ ;  /* 0x0000002143007810 */ /* 0x000fc40007ffe0ff */
[----:B------:R-:W-:Y:S02]  /*11560*/  IADD3 R2, R67, 0x28, RZ ;  /* 0x0000002843027810 */ /* 0x000fe40007ffe0ff */
[----:B------:R-:W-:Y:S02]  /*11570*/  FSEL R23, R15, -INF , !P6 ;  /* 0xff8000000f177808 */ /* 0x000fe40007000000 */
[----:B------:R-:W-:Y:S02]  /*11580*/  FSEL R22, R8, -INF , !P1 ;  /* 0xff80000008167808 */ /* 0x000fe40004800000 */
        /* <DEDUP_REMOVED lines=21> */
[----:B------:R-:W-:Y:S02]  /*116e0*/  ISETP.GE.AND P4, PT, R2, R49, PT ;  /* 0x000000310200720c */ /* 0x000fe40003f86270 */
[----:B------:R-:W-:Y:S02]  /*116f0*/  FSEL R121, R110, -INF , !P1 ;  /* 0xff8000006e797808 */ /* 0x000fe40004800000 */
[----:B------:R-:W-:Y:S02]  /*11700*/  FSEL R123, R106, -INF , !P4 ;  /* 0xff8000006a7b7808 */ /* 0x000fe40006000000 */
[CC--:B------:R-:W-:Y:S02]  /*11710*/  ISETP.GE.AND P4, PT, R67.reuse, R48.reuse, PT ;  /* 0x000000304300720c */ /* 0x0c0fe40003f86270 */
[----:B------:R-:W-:Y:S02]  /*11720*/  ISETP.GE.AND P1, PT, R2, R48, PT ;  /* 0x000000300200720c */ /* 0x000fe40003f26270 */
[----:B------:R-:W-:-:S02]  /*11730*/  IADD3 R2, R67, 0x41, RZ ;  /* 0x0000004143027810 */ /* 0x000fc40007ffe0ff */
[----:B------:R-:W-:Y:S02]  /*11740*/  FSEL R24, R24, -INF , !P4 ;  /* 0xff80000018187808 */ /* 0x000fe40006000000 */
[----:B------:R-:W-:Y:S02]  /*11750*/  FSEL R25, R25, -INF , !P2 ;  /* 0xff80000019197808 */ /* 0x000fe40005000000 */
[C---:B------:R-:W-:Y:S02]  /*11760*/  ISETP.GE.AND P4, PT, R2.reuse, R48, PT ;  /* 0x000000300200720c */ /* 0x040fe40003f86270 */
[----:B------:R-:W-:Y:S02]  /*11770*/  ISETP.GE.AND P2, PT, R2, R49, PT ;  /* 0x000000310200720c */ /* 0x000fe40003f46270 */
[----:B------:R-:W-:Y:S02]  /*11780*/  FMNMX.FTZ R2, R24, R25, !PT ;  /* 0x0000001918027209 */ /* 0x000fe40007810000 */
[----:B------:R-:W-:-:S02]  /*11790*/  FSEL R63, R108, -INF , !P6 ;  /* 0xff8000006c3f7808 */ /* 0x000fc40007000000 */
[----:B------:R-:W-:Y:S02]  /*117a0*/  ISETP.GE.AND P6, PT, R0, R49, PT ;  /* 0x000000310000720c */ /* 0x000fe40003fc6270 */
[----:B------:R-:W-:Y:S02]  /*117b0*/  IADD3 R0, R67, 0x39, RZ ;  /* 0x0000003943007810 */ /* 0x000fe40007ffe0ff */
[----:B------:R-:W-:Y:S02]  /*117c0*/  FMNMX.FTZ R5, R35, R2, !PT ;  /* 0x0000000223057209 */ /* 0x000fe40007810000 */
[----:B------:R-:W-:Y:S02]  /*117d0*/  FSEL R122, R111, -INF , !P6 ;  /* 0xff8000006f7a7808 */ /* 0x000fe40007000000 */
[----:B------:R-:W-:Y:S01]  /*117e0*/  FSEL R120, R104, -INF , !P1 ;  /* 0xff80000068787808 */ /* 0x000fe20004800000 */
[----:B------:R-:W-:Y:S01]  /*117f0*/  LDSM.16.MT88.4 R108, [R186+0x9000] ;  /* 0x00900000ba6c783b */ /* 0x000fe20000004200 */
[----:B------:R-:W-:-:S02]  /*11800*/  ISETP.GE.AND P6, PT, R0, R48, PT ;  /* 0x000000300000720c */ /* 0x000fc40003fc6270 */
[----:B------:R-:W-:Y:S02]  /*11810*/  ISETP.GE.AND P1, PT, R0, R49, PT ;  /* 0x000000310000720c */ /* 0x000fe40003f26270 */
[----:B------:R-:W-:Y:S02]  /*11820*/  IADD3 R0, R67, 0x40, RZ ;  /* 0x0000004043007810 */ /* 0x000fe40007ffe0ff */
[----:B------:R-:W-:Y:S02]  /*11830*/  FMNMX.FTZ R5, R36, R5, !PT ;  /* 0x0000000524057209 */ /* 0x000fe40007810000 */
[----:B------:R-:W-:Y:S02]  /*11840*/  FSEL R65, R105, -INF , !P6 ;  /* 0xff80000069417808 */ /* 0x000fe40007000000 */
[----:B------:R-:W-:Y:S02]  /*11850*/  FSEL R124, R107, -INF , !P1 ;  /* 0xff8000006b7c7808 */ /* 0x000fe40004800000 */
[C---:B------:R-:W-:Y:S01]  /*11860*/  ISETP.GE.AND P6, PT, R0.reuse, R48, PT ;  /* 0x000000300000720c */ /* 0x040fe20003fc6270 */
[----:B------:R-:W-:Y:S01]  /*11870*/  LDSM.16.MT88.4 R104, [R184+0xb000] ;  /* 0x00b00000b868783b */ /* 0x000fe20000004200 */
[----:B------:R-:W-:-:S02]  /*11880*/  ISETP.GE.AND P1, PT, R0, R49, PT ;  /* 0x000000310000720c */ /* 0x000fc40003f26270 */
[----:B------:R-:W-:Y:S02]  /*11890*/  FMNMX.FTZ R4, R16, R5, !PT ;  /* 0x0000000510047209 */ /* 0x000fe40007810000 */
[----:B------:R-:W-:Y:S02]  /*118a0*/  IADD3 R0, R67, 0x48, RZ ;  /* 0x0000004843007810 */ /* 0x000fe40007ffe0ff */
[----:B------:R-:W-:Y:S02]  /*118b0*/  FSEL R134, R101, -INF , !P4 ;  /* 0xff80000065867808 */ /* 0x000fe40006000000 */
[----:B------:R-:W-:Y:S02]  /*118c0*/  ISETP.GE.AND P4, PT, R67, R49, PT ;  /* 0x000000314300720c */ /* 0x000fe40003f86270 */
[----:B------:R-:W-:Y:S02]  /*118d0*/  FSEL R133, R100, -INF , !P6 ;  /* 0xff80000064857808 */ /* 0x000fe40007000000 */
[----:B------:R-:W-:-:S02]  /*118e0*/  FSEL R137, R102, -INF , !P1 ;  /* 0xff80000066897808 */ /* 0x000fc40004800000 */
[----:B------:R-:W-:Y:S02]  /*118f0*/  FMNMX.FTZ R5, R17, R4, !PT ;  /* 0x0000000411057209 */ /* 0x000fe40007810000 */
[C---:B------:R-:W-:Y:S02]  /*11900*/  ISETP.GE.AND P6, PT, R0.reuse, R48, PT ;  /* 0x000000300000720c */ /* 0x040fe40003fc6270 */
[----:B------:R-:W-:Y:S02]  /*11910*/  ISETP.GE.AND P1, PT, R0, R49, PT ;  /* 0x000000310000720c */ /* 0x000fe40003f26270 */
[----:B------:R-:W-:Y:S02]  /*11920*/  IADD3 R2, R67, 0x50, RZ ;  /* 0x0000005043027810 */ /* 0x000fe40007ffe0ff */
[----:B------:R-:W-:Y:S02]  /*11930*/  FSEL R27, R27, -INF , !P0 ;  /* 0xff8000001b1b7808 */ /* 0x000fe40004000000 */
[----:B------:R-:W-:-:S02]  /*11940*/  FSEL R26, R26, -INF , !P4 ;  /* 0xff8000001a1a7808 */ /* 0x000fc40006000000 */
[----:B------:R-:W-:Y:S02]  /*11950*/  FMNMX.FTZ R4, R12, R5, !PT ;  /* 0x000000050c047209 */ /* 0x000fe40007810000 */
[----:B------:R-:W-:Y:S02]  /*11960*/  FSEL R136, R96, -INF , !P6 ;  /* 0xff80000060887808 */ /* 0x000fe40007000000 */
[----:B------:R-:W-:Y:S02]  /*11970*/  FSEL R142, R98, -INF , !P1 ;  /* 0xff800000628e7808 */ /* 0x000fe40004800000 */
[C---:B------:R-:W-:Y:S02]  /*11980*/  ISETP.GE.AND P6, PT, R2.reuse, R48, PT ;  /* 0x000000300200720c */ /* 0x040fe40003fc6270 */
[----:B------:R-:W-:Y:S02]  /*11990*/  ISETP.GE.AND P1, PT, R2, R49, PT ;  /* 0x000000310200720c */ /* 0x000fe40003f26270 */
        /* <DEDUP_REMOVED lines=12> */
[----:B------:R-:W-:-:S02]  /*11a60*/  IADD3 R0, R67, 0x49, RZ ;  /* 0x0000004943007810 */ /* 0x000fc40007ffe0ff */
[----:B------:R-:W-:Y:S02]  /*11a70*/  FMNMX.FTZ R7, R23, R2, !PT ;  /* 0x0000000217077209 */ /* 0x000fe40007810000 */
[----:B------:R-:W-:Y:S02]  /*11a80*/  FMNMX.FTZ R5, R64, R5, !PT ;  /* 0x0000000540057209 */ /* 0x000fe40007810000 */
[----:B------:R-:W-:Y:S02]  /*11a90*/  FSEL R138, R103, -INF , !P2 ;  /* 0xff800000678a7808 */ /* 0x000fe40005000000 */
[C---:B------:R-:W-:Y:S02]  /*11aa0*/  ISETP.GE.AND P0, PT, R0.reuse, R48, PT ;  /* 0x000000300000720c */ /* 0x040fe40003f06270 */
[----:B------:R-:W-:Y:S02]  /*11ab0*/  ISETP.GE.AND P2, PT, R0, R49, PT ;  /* 0x000000310000720c */ /* 0x000fe40003f46270 */
[----:B------:R-:W-:-:S02]  /*11ac0*/  IADD3 R0, R67, 0x51, RZ ;  /* 0x0000005143007810 */ /* 0x000fc40007ffe0ff */
[----:B------:R-:W-:Y:S02]  /*11ad0*/  FMNMX.FTZ R2, R34, R7, !PT ;  /* 0x0000000722027209 */ /* 0x000fe40007810000 */
[----:B------:R-:W-:Y:S02]  /*11ae0*/  FMNMX.FTZ R4, R120, R5, !PT ;  /* 0x0000000578047209 */ /* 0x000fe40007810000 */
[----:B------:R-:W-:Y:S02]  /*11af0*/  FSEL R135, R97, -INF , !P0 ;  /* 0xff80000061877808 */ /* 0x000fe40004000000 */
[C---:B------:R-:W-:Y:S02]  /*11b00*/  ISETP.GE.AND P4, PT, R0.reuse, R48, PT ;  /* 0x000000300000720c */ /* 0x040fe40003f86270 */
[----:B------:R-:W-:Y:S02]  /*11b10*/  ISETP.GE.AND P0, PT, R0, R49, PT ;  /* 0x000000310000720c */ /* 0x000fe40003f06270 */
[----:B------:R-:W-:-:S02]  /*11b20*/  FMNMX.FTZ R5, R29, R2, !PT ;  /* 0x000000021d057209 */ /* 0x000fc40007810000 */
[----:B------:R-:W-:Y:S02]  /*11b30*/  IADD3 R0, R67, 0x58, RZ ;  /* 0x0000005843007810 */ /* 0x000fe40007ffe0ff */
[----:B------:R-:W-:Y:S02]  /*11b40*/  FMNMX.FTZ R4, R65, R4, !PT ;  /* 0x0000000441047209 */ /* 0x000fe40007810000 */
[----:B------:R-:W-:Y:S02]  /*11b50*/  FSEL R143, R99, -INF , !P2 ;  /* 0xff800000638f7808 */ /* 0x000fe40005000000 */
[----:B------:R-:W-:Y:S02]  /*11b60*/  FSEL R150, R92, -INF , !P6 ;  /* 0xff8000005c967808 */ /* 0x000fe40007000000 */
[----:B------:R-:W-:Y:S02]  /*11b70*/  FMNMX.FTZ R2, R30, R5, !PT ;  /* 0x000000051e027209 */ /* 0x000fe40007810000 */
[----:B------:R-:W-:-:S02]  /*11b80*/  ISETP.GE.AND P2, PT, R0, R48, PT ;  /* 0x000000300000720c */ /* 0x000fc40003f46270 */
[----:B------:R-:W-:Y:S02]  /*11b90*/  ISETP.GE.AND P6, PT, R0, R49, PT ;  /* 0x000000310000720c */ /* 0x000fe40003fc6270 */
[----:B------:R-:W-:Y:S02]  /*11ba0*/  FMNMX.FTZ R7, R133, R4, !PT ;  /* 0x0000000485077209 */ /* 0x000fe40007810000 */
[----:B------:R-:W-:Y:S02]  /*11bb0*/  IADD3 R0, R67, 0x59, RZ ;  /* 0x0000005943007810 */ /* 0x000fe40007ffe0ff */
[----:B------:R-:W-:Y:S02]  /*11bc0*/  FMNMX.FTZ R2, R151, R2, !PT ;  /* 0x0000000297027209 */ /* 0x000fe40007810000 */
[----:B------:R-:W-:Y:S02]  /*11bd0*/  FSEL R144, R94, -INF , !P1 ;  /* 0xff8000005e907808 */ /* 0x000fe40004800000 */
[----:B------:R-:W-:-:S02]  /*11be0*/  FSEL R146, R93, -INF , !P4 ;  /* 0xff8000005d927808 */ /* 0x000fc40006000000 */
[----:B------:R-:W-:Y:S02]  /*11bf0*/  FMNMX.FTZ R7, R134, R7, !PT ;  /* 0x0000000786077209 */ /* 0x000fe40007810000 */
[C---:B------:R-:W-:Y:S02]  /*11c00*/  ISETP.GE.AND P1, PT, R0.reuse, R48, PT ;  /* 0x000000300000720c */ /* 0x040fe40003f26270 */
[----:B------:R-:W-:Y:S02]  /*11c10*/  ISETP.GE.AND P4, PT, R0, R49, PT ;  /* 0x000000310000720c */ /* 0x000fe40003f86270 */
[----:B------:R-:W-:Y:S02]  /*11c20*/  IADD3 R0, R67, 0x60, RZ ;  /* 0x0000006043007810 */ /* 0x000fe40007ffe0ff */
[----:B------:R-:W-:Y:S02]  /*11c30*/  FMNMX.FTZ R5, R121, R2, !PT ;  /* 0x0000000279057209 */ /* 0x000fe40007810000 */
[----:B------:R-:W-:-:S02]  /*11c40*/  FMNMX.FTZ R4, R136, R7, !PT ;  /* 0x0000000788047209 */ /* 0x000fc40007810000 */
[----:B------:R-:W-:Y:S02]  /*11c50*/  FSEL R141, R95, -INF , !P0 ;  /* 0xff8000005f8d7808 */ /* 0x000fe40004000000 */
[----:B------:R-:W-:Y:S01]  /*11c60*/  FSEL R147, R88, -INF , !P2 ;  /* 0xff80000058937808 */ /* 0x000fe20005000000 */
[----:B------:R-:W-:Y:S01]  /*11c70*/  LDSM.16.MT88.4 R92, [R186+0xd000] ;  /* 0x00d00000ba5c783b */ /* 0x000fe20000004200 */
[C---:B------:R-:W-:Y:S02]  /*11c80*/  ISETP.GE.AND P0, PT, R0.reuse, R48, PT ;  /* 0x000000300000720c */ /* 0x040fe40003f06270 */
[----:B------:R-:W-:Y:S02]  /*11c90*/  ISETP.GE.AND P2, PT, R0, R49, PT ;  /* 0x000000310000720c */ /* 0x000fe40003f46270 */
[----:B------:R-:W-:Y:S02]  /*11ca0*/  IADD3 R0, R67, 0x61, RZ ;  /* 0x0000006143007810 */ /* 0x000fe40007ffe0ff */
[----:B------:R-:W-:-:S02]  /*11cb0*/  FMNMX.FTZ R2, R122, R5, !PT ;  /* 0x000000057a027209 */ /* 0x000fc40007810000 */
[----:B------:R-:W-:Y:S02]  /*11cc0*/  FMNMX.FTZ R5, R135, R4, !PT ;  /* 0x0000000487057209 */ /* 0x000fe40007810000 */
[----:B------:R-:W-:Y:S02]  /*11cd0*/  FSEL R140, R90, -INF , !P6 ;  /* 0xff8000005a8c7808 */ /* 0x000fe40007000000 */
[----:B------:R-:W-:Y:S02]  /*11ce0*/  FSEL R145, R89, -INF , !P1 ;  /* 0xff80000059917808 */ /* 0x000fe40004800000 */
[C---:B------:R-:W-:Y:S02]  /*11cf0*/  ISETP.GE.AND P6, PT, R0.reuse, R48, PT ;  /* 0x000000300000720c */ /* 0x040fe40003fc6270 */
[----:B------:R-:W-:Y:S02]  /*11d00*/  ISETP.GE.AND P1, PT, R0, R49, PT ;  /* 0x000000310000720c */ /* 0x000fe40003f26270 */
[----:B------:R-:W-:-:S02]  /*11d10*/  IADD3 R0, R67, 0x68, RZ ;  /* 0x0000006843007810 */ /* 0x000fc40007ffe0ff */
[----:B------:R-:W-:Y:S02]  /*11d20*/  FMNMX.FTZ R5, R150, R5, !PT ;  /* 0x0000000596057209 */ /* 0x000fe40007810000 */
[----:B------:R-:W-:Y:S02]  /*11d30*/  FMNMX.FTZ R7, R123, R2, !PT ;  /* 0x000000027b077209 */ /* 0x000fe40007810000 */
[----:B------:R-:W-:Y:S02]  /*11d40*/  FSEL R139, R91, -INF , !P4 ;  /* 0xff8000005b8b7808 */ /* 0x000fe40006000000 */
[----:B------:R-:W-:Y:S02]  /*11d50*/  FSEL R132, R84, -INF , !P0 ;  /* 0xff80000054847808 */ /* 0x000fe40004000000 */
[C---:B------:R-:W-:Y:S02]  /*11d60*/  ISETP.GE.AND P4, PT, R0.reuse, R48, PT ;  /* 0x000000300000720c */ /* 0x040fe40003f86270 */
[----:B------:R-:W-:-:S02]  /*11d70*/  ISETP.GE.AND P0, PT, R0, R49, PT ;  /* 0x000000310000720c */ /* 0x000fc40003f06270 */
[----:B------:R-:W-:Y:S02]  /*11d80*/  FMNMX.FTZ R8, R146, R5, !PT ;  /* 0x0000000592087209 */ /* 0x000fe40007810000 */
[----:B------:R-:W-:Y:S02]  /*11d90*/  FMNMX.FTZ R0, R124, R7, !PT ;  /* 0x000000077c007209 */ /* 0x000fe40007810000 */
[----:B------:R-:W-:Y:S02]  /*11da0*/  FMNMX.FTZ R8, R147, R8, !PT ;  /* 0x0000000893087209 */ /* 0x000fe40007810000 */
[----:B------:R-:W-:Y:S02]  /*11db0*/  FMNMX.FTZ R7, R137, R0, !PT ;  /* 0x0000000089077209 */ /* 0x000fe40007810000 */
[----:B------:R-:W-:Y:S02]  /*11dc0*/  FMNMX.FTZ R9, R145, R8, !PT ;  /* 0x0000000891097209 */ /* 0x000fe40007810000 */
[----:B------:R-:W-:-:S02]  /*11dd0*/  FMNMX.FTZ R7, R138, R7, !PT ;  /* 0x000000078a077209 */ /* 0x000fc40007810000 */
[----:B------:R-:W-:Y:S02]  /*11de0*/  IADD3 R6, R67, 0x69, RZ ;  /* 0x0000006943067810 */ /* 0x000fe40007ffe0ff */
[----:B------:R-:W-:Y:S02]  /*11df0*/  FSEL R131, R85, -INF , !P6 ;  /* 0xff80000055837808 */ /* 0x000fe40007000000 */
[----:B------:R-:W-:Y:S02]  /*11e00*/  FMNMX.FTZ R10, R132, R9, !PT ;  /* 0x00000009840a7209 */ /* 0x000fe40007810000 */
[----:B------:R-:W-:Y:S02]  /*11e10*/  FMNMX.FTZ R8, R142, R7, !PT ;  /* 0x000000078e087209 */ /* 0x000fe40007810000 */
[----:B------:R-:W-:Y:S02]  /*11e20*/  FSEL R128, R86, -INF , !P2 ;  /* 0xff80000056807808 */ /* 0x000fe40005000000 */
        /* <DEDUP_REMOVED lines=9> */
[----:B------:R-:W-:Y:S02]  /*11ec0*/  FMNMX.FTZ R8, R144, R9, !PT ;  /* 0x0000000990087209 */ /* 0x000fe40007810000 */
[C---:B------:R-:W-:Y:S02]  /*11ed0*/  IADD3 R2, R67.reuse, 0x78, RZ ;  /* 0x0000007843027810 */ /* 0x040fe40007ffe0ff */
[----:B------:R-:W-:Y:S02]  /*11ee0*/  IADD3 R0, R67, 0x79, RZ ;  /* 0x0000007943007810 */ /* 0x000fe40007ffe0ff */
        /* <DEDUP_REMOVED lines=9> */
[----:B------:R-:W-:Y:S02]  /*11f80*/  FSEL R62, R72, -INF , !P4 ;  /* 0xff800000483e7808 */ /* 0x000fe40006000000 */
[----:B------:R-:W-:Y:S02]  /*11f90*/  FMNMX.FTZ R9, R66, R9, !PT ;  /* 0x0000000942097209 */ /* 0x000fe40007810000 */
[----:B------:R-:W-:Y:S02]  /*11fa0*/  FMNMX.FTZ R7, R139, R8, !PT ;  /* 0x000000088b077209 */ /* 0x000fe40007810000 */
[----:B------:R-:W-:-:S02]  /*11fb0*/  FSEL R61, R73, -INF , !P2 ;  /* 0xff800000493d7808 */ /* 0x000fc40005000000 */
[----:B------:R-:W-:Y:S02]  /*11fc0*/  FMNMX.FTZ R10, R62, R9, !PT ;  /* 0x000000093e0a7209 */ /* 0x000fe40007810000 */
[----:B------:R-:W-:Y:S02]  /*11fd0*/  FSEL R127, R87, -INF , !P1 ;  /* 0xff800000577f7808 */ /* 0x000fe40004800000 */
[----:B------:R-:W-:Y:S02]  /*11fe0*/  FMNMX.FTZ R8, R128, R7, !PT ;  /* 0x0000000780087209 */ /* 0x000fe40007810000 */
[----:B------:R-:W-:Y:S02]  /*11ff0*/  ISETP.GE.AND P1, PT, R6, R49, PT ;  /* 0x000000310600720c */ /* 0x000fe40003f26270 */
[----:B------:R-:W-:Y:S02]  /*12000*/  FMNMX.FTZ R6, R61, R10, !PT ;  /* 0x0000000a3d067209 */ /* 0x000fe40007810000 */
[----:B------:R-:W-:-:S02]  /*12010*/  FSEL R126, R82, -INF , !P0 ;  /* 0xff800000527e7808 */ /* 0x000fc40004000000 */
[----:B------:R-:W-:Y:S02]  /*12020*/  FMNMX.FTZ R7, R127, R8, !PT ;  /* 0x000000087f077209 */ /* 0x000fe40007810000 */
[----:B------:R-:W-:Y:S02]  /*12030*/  ISETP.GE.AND P0, PT, R5, R49, PT ;  /* 0x000000310500720c */ /* 0x000fe40003f06270 */
[----:B------:R-:W-:Y:S01]  /*12040*/  FSEL R125, R83, -INF , !P1 ;  /* 0xff800000537d7808 */ /* 0x000fe20004800000 */
[----:B------:R-:W1:Y:S01]  /*12050*/  SHFL.BFLY PT, R5, R6, 0x2, 0x1f ;  /* 0x0c401f0006057f89 */ /* 0x000e6200000e0000 */
[----:B------:R-:W-:Y:S02]  /*12060*/  FMNMX.FTZ R8, R126, R7, !PT ;  /* 0x000000077e087209 */ /* 0x000fe40007810000 */
[----:B------:R-:W-:Y:S01]  /*12070*/  ISETP.GE.AND P1, PT, R4, R49, PT ;  /* 0x000000310400720c */ /* 0x000fe20003f26270 */
[----:B------:R-:W-:Y:S01]  /*12080*/  LDSM.16.MT88.4 R80, [R186+0xb000] ;  /* 0x00b00000ba50783b */ /* 0x000fe20000004200 */
[----:B------:R-:W-:-:S02]  /*12090*/  FSEL R59, R78, -INF , !P0 ;  /* 0xff8000004e3b7808 */ /* 0x000fc40004000000 */
[----:B------:R-:W-:Y:S02]  /*120a0*/  FMNMX.FTZ R8, R125, R8, !PT ;  /* 0x000000087d087209 */ /* 0x000fe40007810000 */
[-C--:B------:R-:W-:Y:S02]  /*120b0*/  ISETP.GE.AND P0, PT, R2, R49.reuse, PT ;  /* 0x000000310200720c */ /* 0x080fe40003f06270 */
[----:B------:R-:W-:Y:S02]  /*120c0*/  FSEL R58, R79, -INF , !P1 ;  /* 0xff8000004f3a7808 */ /* 0x000fe40004800000 */
[----:B------:R-:W-:Y:S02]  /*120d0*/  FMNMX.FTZ R7, R59, R8, !PT ;  /* 0x000000083b077209 */ /* 0x000fe40007810000 */
[----:B------:R-:W-:Y:S01]  /*120e0*/  ISETP.GE.AND P1, PT, R0, R49, PT ;  /* 0x000000310000720c */ /* 0x000fe20003f26270 */
[----:B------:R-:W-:Y:S01]  /*120f0*/  LDSM.16.MT88.4 R8, [R186+0xb400] ;  /* 0x00b40000ba08783b */ /* 0x000fe20000004200 */
[----:B------:R-:W-:-:S02]  /*12100*/  FSEL R57, R74, -INF , !P0 ;  /* 0xff8000004a397808 */ /* 0x000fc40004000000 */
[----:B------:R-:W-:Y:S02]  /*12110*/  FMNMX.FTZ R0, R58, R7, !PT ;  /* 0x000000073a007209 */ /* 0x000fe40007810000 */
[----:B------:R-:W-:Y:S02]  /*12120*/  FSEL R56, R75, -INF , !P1 ;  /* 0xff8000004b387808 */ /* 0x000fe40004800000 */
[----:B------:R-:W-:Y:S01]  /*12130*/  FMNMX.FTZ R7, R57, R0, !PT ;  /* 0x0000000039077209 */ /* 0x000fe20007810000 */
[----:B------:R-:W-:Y:S03]  /*12140*/  LDSM.16.MT88.4 R72, [R184+0x9000] ;  /* 0x00900000b848783b */ /* 0x000fe60000004200 */
[----:B------:R-:W-:Y:S02]  /*12150*/  FMNMX.FTZ R4, R56, R7, !PT ;  /* 0x0000000738047209 */ /* 0x000fe40007810000 */
[----:B-1----:R-:W-:-:S03]  /*12160*/  FMNMX.FTZ R7, R6, R5, !PT ;  /* 0x0000000506077209 */ /* 0x002fc60007810000 */
[----:B------:R-:W1:Y:S04]  /*12170*/  SHFL.BFLY PT, R5, R4, 0x2, 0x1f ;  /* 0x0c401f0004057f89 */ /* 0x000e6800000e0000 */
[----:B------:R-:W3:Y:S01]  /*12180*/  SHFL.BFLY PT, R2, R7, 0x1, 0x1f ;  /* 0x0c201f0007027f89 */ /* 0x000ee200000e0000 */
[----:B-1----:R-:W-:Y:S02]  /*12190*/  FMNMX.FTZ R5, R4, R5, !PT ;  /* 0x0000000504057209 */ /* 0x002fe40007810000 */
[----:B---3--:R-:W-:-:S03]  /*121a0*/  FMNMX.FTZ R2, R7, R2, !PT ;  /* 0x0000000207027209 */ /* 0x008fc60007810000 */
[----:B------:R-:W1:Y:S01]  /*121b0*/  SHFL.BFLY PT, R0, R5, 0x1, 0x1f ;  /* 0x0c201f0005007f89 */ /* 0x000e6200000e0000 */
[----:B------:R-:W-:Y:S01]  /*121c0*/  FSETP.NEU.FTZ.AND P0, PT, R2, -INF , PT ;  /* 0xff8000000200780b */ /* 0x000fe20003f1d000 */
[----:B--2---:R-:W-:-:S05]  /*121d0*/  FMUL.FTZ R60, R55, R2 ;  /* 0x00000002373c7220 */ /* 0x004fca0000410000 */
[----:B------:R-:W-:-:S05]  /*121e0*/  FSEL R60, R60, RZ, P0 ;  /* 0x000000ff3c3c7208 */ /* 0x000fca0000000000 */
[-CC-:B------:R-:W-:Y:S02]  /*121f0*/  FFMA.FTZ R53, R24, R55.reuse, -R60.reuse ;  /* 0x0000003718357223 */ /* 0x180fe4000001083c */
[-CC-:B------:R-:W-:Y:S02]  /*12200*/  FFMA.FTZ R52, R25, R55.reuse, -R60.reuse ;  /* 0x0000003719347223 */ /* 0x180fe4000001083c */
[-CC-:B------:R-:W-:Y:S02]  /*12210*/  FFMA.FTZ R45, R35, R55.reuse, -R60.reuse ;  /* 0x00000037232d7223 */ /* 0x180fe4000001083c */
[-CC-:B------:R-:W-:Y:S01]  /*12220*/  FFMA.FTZ R44, R36, R55.reuse, -R60.reuse ;  /* 0x00000037242c7223 */ /* 0x180fe2000001083c */
[----:B------:R-:W-:Y:S01]  /*12230*/  MUFU.EX2 R53, R53 ;  /* 0x0000003500357308 */ /* 0x000fe20000000800 */
[-CC-:B------:R-:W-:Y:S01]  /*12240*/  FFMA.FTZ R39, R12, R55.reuse, -R60.reuse ;  /* 0x000000370c277223 */ /* 0x180fe2000001083c */
[----:B-1----:R-:W-:Y:S01]  /*12250*/  FMNMX.FTZ R0, R5, R0, !PT ;  /* 0x0000000005007209 */ /* 0x002fe20007810000 */
[-CC-:B------:R-:W-:Y:S01]  /*12260*/  FFMA.FTZ R36, R13, R55.reuse, -R60.reuse ;  /* 0x000000370d247223 */ /* 0x180fe2000001083c */
[----:B------:R-:W1:Y:S01]  /*12270*/  LDSM.16.MT88.4 R4, [R184+0xd000] ;  /* 0x00d00000b804783b */ /* 0x000e620000004200 */
[-CC-:B------:R-:W-:Y:S01]  /*12280*/  FFMA.FTZ R43, R16, R55.reuse, -R60.reuse ;  /* 0x00000037102b7223 */ /* 0x180fe2000001083c */
[----:B------:R-:W-:Y:S01]  /*12290*/  FSETP.NEU.FTZ.AND P0, PT, R0, -INF , PT ;  /* 0xff8000000000780b */ /* 0x000fe20003f1d000 */
[----:B------:R-:W-:Y:S01]  /*122a0*/  FMUL.FTZ R54, R55, R0 ;  /* 0x0000000037367220 */ /* 0x000fe20000410000 */
[----:B------:R-:W2:Y:S01]  /*122b0*/  MUFU.EX2 R52, R52 ;  /* 0x0000003400347308 */ /* 0x000ea20000000800 */
[----:B------:R-:W-:-:S02]  /*122c0*/  FFMA.FTZ R40, R17, R55, -R60 ;  /* 0x0000003711287223 */ /* 0x000fc4000001083c */
[-CC-:B------:R-:W-:Y:S01]  /*122d0*/  FFMA.FTZ R35, R22, R55.reuse, -R60.reuse ;  /* 0x0000003716237223 */ /* 0x180fe2000001083c */
[----:B------:R-:W-:Y:S01]  /*122e0*/  FSEL R54, R54, RZ, P0 ;  /* 0x000000ff36367208 */ /* 0x000fe20000000000 */
[-CC-:B------:R-:W-:Y:S02]  /*122f0*/  FFMA.FTZ R28, R28, R55.reuse, -R60.reuse ;  /* 0x000000371c1c7223 */ /* 0x180fe4000001083c */
[-C--:B------:R-:W-:Y:S01]  /*12300*/  FFMA.FTZ R63, R63, R55.reuse, -R60 ;  /* 0x000000373f3f7223 */ /* 0x080fe2000001083c */
[----:B------:R-:W-:Y:S01]  /*12310*/  MUFU.EX2 R45, R45 ;  /* 0x0000002d002d7308 */ /* 0x000fe20000000800 */
[-CC-:B------:R-:W-:Y:S02]  /*12320*/  FFMA.FTZ R47, R26, R55.reuse, -R54.reuse ;  /* 0x000000371a2f7223 */ /* 0x180fe40000010836 */
[-CC-:B------:R-:W-:Y:S02]  /*12330*/  FFMA.FTZ R46, R27, R55.reuse, -R54.reuse ;  /* 0x000000371b2e7223 */ /* 0x180fe40000010836 */
[-CC-:B------:R-:W-:Y:S01]  /*12340*/  FFMA.FTZ R50, R33, R55.reuse, -R54.reuse ;  /* 0x0000003721327223 */ /* 0x180fe20000010836 */
[----:B------:R-:W-:Y:S01]  /*12350*/  LDSM.16.MT88.4 R24, [R184+0xb400] ;  /* 0x00b40000b818783b */ /* 0x000fe20000004200 */
[-CC-:B------:R-:W-:Y:S01]  /*12360*/  FFMA.FTZ R41, R32, R55.reuse, -R54.reuse ;  /* 0x0000003720297223 */ /* 0x180fe20000010836 */
[----:B------:R-:W3:Y:S01]  /*12370*/  MUFU.EX2 R44, R44 ;  /* 0x0000002c002c7308 */ /* 0x000ee20000000800 */
[--C-:B------:R-:W-:Y:S01]  /*12380*/  FFMA.FTZ R38, R14, R55, -R54.reuse ;  /* 0x000000370e267223 */ /* 0x100fe20000010836 */
[----:B--2---:R-:W-:Y:S01]  /*12390*/  F2FP.BF16.PACK_AB R96, R52, R53 ;  /* 0x000000353460723e */ /* 0x004fe200000010ff */
[----:B------:R-:W2:Y:S01]  /*123a0*/  LDSM.16.MT88.4 R12, [R184+0x9400] ;  /* 0x00940000b80c783b */ /* 0x000ea20000004200 */
[----:B------:R-:W-:-:S02]  /*123b0*/  FFMA.FTZ R42, R18, R55, -R54 ;  /* 0x00000037122a7223 */ /* 0x000fc40000010836 */
[-CC-:B------:R-:W-:Y:S01]  /*123c0*/  FFMA.FTZ R37, R31, R55.reuse, -R54.reuse ;  /* 0x000000371f257223 */ /* 0x180fe20000010836 */
[----:B------:R-:W4:Y:S01]  /*123d0*/  LDSM.16.MT88.4 R16, [R186+0x9400] ;  /* 0x00940000ba10783b */ /* 0x000f220000004200 */
[----:B------:R-:W-:Y:S01]  /*123e0*/  MUFU.EX2 R47, R47 ;  /* 0x0000002f002f7308 */ /* 0x000fe20000000800 */
[-C--:B------:R-:W-:Y:S02]  /*123f0*/  FFMA.FTZ R33, R23, R55.reuse, -R54 ;  /* 0x0000003717217223 */ /* 0x080fe40000010836 */
[-CC-:B------:R-:W-:Y:S02]  /*12400*/  FFMA.FTZ R32, R20, R55.reuse, -R60.reuse ;  /* 0x0000003714207223 */ /* 0x180fe4000001083c */
[----:B------:R-:W-:Y:S02]  /*12410*/  FFMA.FTZ R31, R21, R55, -R60 ;  /* 0x00000037151f7223 */ /* 0x000fe4000001083c */
[----:B------:R-:W-:Y:S01]  /*12420*/  LDSM.16.MT88.4 R20, [R184+0xd400] ;  /* 0x00d40000b814783b */ /* 0x000fe20000004200 */
[----:B------:R-:W5:Y:S01]  /*12430*/  MUFU.EX2 R46, R46 ;  /* 0x0000002e002e7308 */ /* 0x000f620000000800 */
[----:B---3--:R-:W-:Y:S01]  /*12440*/  F2FP.BF16.PACK_AB R98, R44, R45 ;  /* 0x0000002d2c62723e */ /* 0x008fe200000010ff */
[----:B------:R-:W-:-:S02]  /*12450*/  FFMA.FTZ R34, R34, R55, -R54 ;  /* 0x0000003722227223 */ /* 0x000fc40000010836 */
[-CC-:B------:R-:W-:Y:S02]  /*12460*/  FFMA.FTZ R29, R29, R55.reuse, -R54.reuse ;  /* 0x000000371d1d7223 */ /* 0x180fe40000010836 */
[-CC-:B------:R-:W-:Y:S02]  /*12470*/  FFMA.FTZ R30, R30, R55.reuse, -R54.reuse ;  /* 0x000000371e1e7223 */ /* 0x180fe40000010836 */
[----:B------:R-:W-:Y:S01]  /*12480*/  MUFU.EX2 R50, R50 ;  /* 0x0000003200327308 */ /* 0x000fe20000000800 */
[-C--:B------:R-:W-:Y:S02]  /*12490*/  FFMA.FTZ R3, R151, R55.reuse, -R54 ;  /* 0x0000003797037223 */ /* 0x080fe40000010836 */
[-CC-:B------:R-:W-:Y:S02]  /*124a0*/  FFMA.FTZ R64, R64, R55.reuse, -R60.reuse ;  /* 0x0000003740407223 */ /* 0x180fe4000001083c */
[-CC-:B------:R-:W-:Y:S02]  /*124b0*/  FFMA.FTZ R120, R120, R55.reuse, -R60.reuse ;  /* 0x0000003778787223 */ /* 0x180fe4000001083c */
[----:B------:R-:W-:Y:S01]  /*124c0*/  FFMA.FTZ R65, R65, R55, -R60 ;  /* 0x0000003741417223 */ /* 0x000fe2000001083c */
[----:B------:R-:W3:Y:S01]  /*124d0*/  MUFU.EX2 R41, R41 ;  /* 0x0000002900297308 */ /* 0x000ee20000000800 */
[----:B-----5:R-:W-:Y:S01]  /*124e0*/  F2FP.BF16.PACK_AB R97, R46, R47 ;  /* 0x0000002f2e61723e */ /* 0x020fe200000010ff */
[----:B------:R-:W-:-:S02]  /*124f0*/  FFMA.FTZ R121, R121, R55, -R54 ;  /* 0x0000003779797223 */ /* 0x000fc40000010836 */
[-CC-:B------:R-:W-:Y:S02]  /*12500*/  FFMA.FTZ R122, R122, R55.reuse, -R54.reuse ;  /* 0x000000377a7a7223 */ /* 0x180fe40000010836 */
[-CC-:B------:R-:W-:Y:S02]  /*12510*/  FFMA.FTZ R123, R123, R55.reuse, -R54.reuse ;  /* 0x000000377b7b7223 */ /* 0x180fe40000010836 */
[----:B------:R-:W-:Y:S01]  /*12520*/  MUFU.EX2 R43, R43 ;  /* 0x0000002b002b7308 */ /* 0x000fe20000000800 */
[-C--:B------:R-:W-:Y:S02]  /*12530*/  FFMA.FTZ R124, R124, R55.reuse, -R54 ;  /* 0x000000377c7c7223 */ /* 0x080fe40000010836 */
[-CC-:B------:R-:W-:Y:S02]  /*12540*/  FFMA.FTZ R133, R133, R55.reuse, -R60.reuse ;  /* 0x0000003785857223 */ /* 0x180fe4000001083c */
[-CC-:B------:R-:W-:Y:S02]  /*12550*/  FFMA.FTZ R134, R134, R55.reuse, -R60.reuse ;  /* 0x0000003786867223 */ /* 0x180fe4000001083c */
[-CC-:B------:R-:W-:Y:S01]  /*12560*/  FFMA.FTZ R136, R136, R55.reuse, -R60.reuse ;  /* 0x0000003788887223 */ /* 0x180fe2000001083c */
[----:B---3--:R-:W-:Y:S01]  /*12570*/  F2FP.BF16.PACK_AB R99, R41, R50 ;  /* 0x000000322963723e */ /* 0x008fe200000010ff */
[----:B------:R-:W3:Y:S01]  /*12580*/  MUFU.EX2 R40, R40 ;  /* 0x0000002800287308 */ /* 0x000ee20000000800 */
[----:B------:R-:W-:-:S02]  /*12590*/  FFMA.FTZ R135, R135, R55, -R60 ;  /* 0x0000003787877223 */ /* 0x000fc4000001083c */
[-CC-:B------:R-:W-:Y:S02]  /*125a0*/  FFMA.FTZ R137, R137, R55.reuse, -R54.reuse ;  /* 0x0000003789897223 */ /* 0x180fe40000010836 */
[-CC-:B------:R-:W-:Y:S01]  /*125b0*/  FFMA.FTZ R138, R138, R55.reuse, -R54.reuse ;  /* 0x000000378a8a7223 */ /* 0x180fe20000010836 */
[C---:B------:R-:W-:Y:S01]  /*125c0*/  HMMA.16816.F32.BF16 R68, R96.reuse, R72, RZ ;  /* 0x000000486044723c */ /* 0x040fe200000418ff */
[-CC-:B------:R-:W-:Y:S01]  /*125d0*/  FFMA.FTZ R142, R142, R55.reuse, -R54.reuse ;  /* 0x000000378e8e7223 */ /* 0x180fe20000010836 */
[----:B------:R-:W-:Y:S01]  /*125e0*/  MUFU.EX2 R39, R39 ;  /* 0x0000002700277308 */ /* 0x000fe20000000800 */
[-C--:B------:R-:W-:Y:S02]  /*125f0*/  FFMA.FTZ R143, R143, R55.reuse, -R54 ;  /* 0x000000378f8f7223 */ /* 0x080fe40000010836 */
[-CC-:B------:R-:W-:Y:S02]  /*12600*/  FFMA.FTZ R151, R146, R55.reuse, -R60.reuse ;  /* 0x0000003792977223 */ /* 0x180fe4000001083c */
[-CC-:B------:R-:W-:Y:S01]  /*12610*/  FFMA.FTZ R150, R150, R55.reuse, -R60.reuse ;  /* 0x0000003796967223 */ /* 0x180fe2000001083c */
[----:B------:R-:W-:Y:S01]  /*12620*/  HMMA.16816.F32.BF16 R72, R96, R74, RZ ;  /* 0x0000004a6048723c */ /* 0x000fe200000418ff */
[-CC-:B------:R-:W-:Y:S01]  /*12630*/  FFMA.FTZ R146, R147, R55.reuse, -R60.reuse ;  /* 0x0000003793927223 */ /* 0x180fe2000001083c */
[----:B------:R-:W-:Y:S01]  /*12640*/  MUFU.EX2 R36, R36 ;  /* 0x0000002400247308 */ /* 0x000fe20000000800 */
        /* <DEDUP_REMOVED lines=11> */
[----:B------:R-:W5:Y:S01]  /*12700*/  MUFU.EX2 R37, R37 ;  /* 0x0000002500257308 */ /* 0x000f620000000800 */
[----:B------:R-:W-:-:S02]  /*12710*/  FFMA.FTZ R129, R129, R55, -R60 ;  /* 0x0000003781817223 */ /* 0x000fc4000001083c */
[-CC-:B------:R-:W-:Y:S02]  /*12720*/  FFMA.FTZ R128, R128, R55.reuse, -R54.reuse ;  /* 0x0000003780807223 */ /* 0x180fe40000010836 */
[-CC-:B------:R-:W-:Y:S01]  /*12730*/  FFMA.FTZ R127, R127, R55.reuse, -R54.reuse ;  /* 0x000000377f7f7223 */ /* 0x180fe20000010836 */
[C---:B------:R-:W-:Y:S01]  /*12740*/  HMMA.16816.F32.BF16 R112, R96.reuse, R108, RZ ;  /* 0x0000006c6070723c */ /* 0x040fe200000418ff */
[-CC-:B------:R-:W-:Y:S01]  /*12750*/  FFMA.FTZ R126, R126, R55.reuse, -R54.reuse ;  /* 0x000000377e7e7223 */ /* 0x180fe20000010836 */
[----:B------:R-:W-:Y:S01]  /*12760*/  MUFU.EX2 R38, R38 ;  /* 0x0000002600267308 */ /* 0x000fe20000000800 */
[----:B------:R-:W-:Y:S02]  /*12770*/  FFMA.FTZ R125, R125, R55, -R54 ;  /* 0x000000377d7d7223 */ /* 0x000fe40000010836 */
[----:B------:R-:W-:Y:S02]  /*12780*/  FADD.FTZ R52, R53, R52 ;  /* 0x0000003435347221 */ /* 0x000fe40000010000 */
[----:B------:R-:W-:Y:S01]  /*12790*/  FADD.FTZ R47, R47, R46 ;  /* 0x0000002e2f2f7221 */ /* 0x000fe20000010000 */
[----:B------:R-:W-:Y:S01]  /*127a0*/  HMMA.16816.F32.BF16 R84, R96, R104, RZ ;  /* 0x000000686054723c */ /* 0x000fe200000418ff */
[----:B------:R-:W-:Y:S01]  /*127b0*/  FADD.FTZ R45, R45, R52 ;  /* 0x000000342d2d7221 */ /* 0x000fe20000010000 */
[----:B------:R-:W1:Y:S01]  /*127c0*/  MUFU.EX2 R33, R33 ;  /* 0x0000002100217308 */ /* 0x000e620000000800 */
[----:B------:R-:W-:-:S02]  /*127d0*/  FADD.FTZ R50, R50, R47 ;  /* 0x0000002f32327221 */ /* 0x000fc40000010000 */
[----:B------:R-:W-:Y:S02]  /*127e0*/  FADD.FTZ R44, R44, R45 ;  /* 0x0000002d2c2c7221 */ /* 0x000fe40000010000 */
[----:B------:R-:W-:Y:S01]  /*127f0*/  FADD.FTZ R41, R41, R50 ;  /* 0x0000003229297221 */ /* 0x000fe20000010000 */
[----:B------:R-:W-:Y:S01]  /*12800*/  HMMA.16816.F32.BF16 R88, R96, R92, RZ ;  /* 0x0000005c6058723c */ /* 0x000fe200000418ff */
[-C--:B------:R-:W-:Y:S01]  /*12810*/  FFMA.FTZ R209, R61, R55.reuse, -R60 ;  /* 0x000000373dd17223 */ /* 0x080fe2000001083c */
[----:B------:R-:W-:Y:S01]  /*12820*/  MUFU.EX2 R35, R35 ;  /* 0x0000002300237308 */ /* 0x000fe20000000800 */
[----:B------:R-:W-:-:S05]  /*12830*/  FFMA.FTZ R210, R56, R55, -R54 ;  /* 0x0000003738d27223 */ /* 0x000fca0000010836 */
[C---:B------:R-:W-:Y:S02]  /*12840*/  HMMA.16816.F32.BF16 R108, R96.reuse, R110, RZ ;  /* 0x0000006e606c723c */ /* 0x040fe400000418ff */
[----:B------:R-:W1:Y:S06]  /*12850*/  MUFU.EX2 R32, R32 ;  /* 0x0000002000207308 */ /* 0x000e6c0000000800 */
[C---:B------:R-:W-:Y:S02]  /*12860*/  HMMA.16816.F32.BF16 R104, R96.reuse, R106, RZ ;  /* 0x0000006a6068723c */ /* 0x040fe400000418ff */
[----:B------:R-:W-:Y:S06]  /*12870*/  MUFU.EX2 R31, R31 ;  /* 0x0000001f001f7308 */ /* 0x000fec0000000800 */
[C---:B------:R-:W-:Y:S02]  /*12880*/  HMMA.16816.F32.BF16 R92, R96.reuse, R94, RZ ;  /* 0x0000005e605c723c */ /* 0x040fe400000418ff */
[----:B------:R-:W2:Y:S06]  /*12890*/  MUFU.EX2 R28, R28 ;  /* 0x0000001c001c7308 */ /* 0x000eac0000000800 */
[C---:B-1----:R-:W-:Y:S02]  /*128a0*/  HMMA.16816.F32.BF16 R100, R96.reuse, R4, RZ ;  /* 0x000000046064723c */ /* 0x042fe400000418ff */
[----:B------:R-:W-:Y:S05]  /*128b0*/  MUFU.EX2 R34, R34 ;  /* 0x0000002200227308 */ /* 0x000fea0000000800 */
[----:B---3--:R-:W-:Y:S01]  /*128c0*/  F2FP.BF16.PACK_AB R4, R40, R43 ;  /* 0x0000002b2804723e */ /* 0x008fe200000010ff */
[----:B------:R-:W-:Y:S01]  /*128d0*/  HMMA.16816.F32.BF16 R96, R96, R6, RZ ;  /* 0x000000066060723c */ /* 0x000fe200000418ff */
[----:B-----5:R-:W-:Y:S01]  /*128e0*/  F2FP.BF16.PACK_AB R5, R37, R42 ;  /* 0x0000002a2505723e */ /* 0x020fe200000010ff */
[----:B------:R-:W1:Y:S01]  /*128f0*/  MUFU.EX2 R29, R29 ;  /* 0x0000001d001d7308 */ /* 0x000e620000000800 */
[----:B------:R-:W-:-:S02]  /*12900*/  FADD.FTZ R43, R43, R44 ;  /* 0x0000002c2b2b7221 */ /* 0x000fc40000010000 */
[----:B------:R-:W-:Y:S02]  /*12910*/  FADD.FTZ R42, R42, R41 ;  /* 0x000000292a2a7221 */ /* 0x000fe40000010000 */
[----:B------:R-:W-:Y:S01]  /*12920*/  F2FP.BF16.PACK_AB R6, R36, R39 ;  /* 0x000000272406723e */ /* 0x000fe200000010ff */
[----:B------:R-:W-:Y:S01]  /*12930*/  FADD.FTZ R40, R40, R43 ;  /* 0x0000002b28287221 */ /* 0x000fe20000010000 */
[----:B------:R-:W-:Y:S01]  /*12940*/  F2FP.BF16.PACK_AB R7, R33, R38 ;  /* 0x000000262107723e */ /* 0x000fe200000010ff */
[----:B------:R-:W-:Y:S01]  /*12950*/  MUFU.EX2 R30, R30 ;  /* 0x0000001e001e7308 */ /* 0x000fe20000000800 */
[----:B------:R-:W-:Y:S02]  /*12960*/  FADD.FTZ R37, R37, R42 ;  /* 0x0000002a25257221 */ /* 0x000fe40000010000 */
[----:B------:R-:W-:Y:S02]  /*12970*/  FADD.FTZ R39, R39, R40 ;  /* 0x0000002827277221 */ /* 0x000fe40000010000 */
[----:B------:R-:W-:Y:S01]  /*12980*/  FADD.FTZ R38, R38, R37 ;  /* 0x0000002526267221 */ /* 0x000fe20000010000 */
[----:B--2---:R-:W-:Y:S01]  /*12990*/  HMMA.16816.F32.BF16 R68, R4, R12, R68 ;  /* 0x0000000c0444723c */ /* 0x004fe20000041844 */
[----:B------:R-:W-:Y:S01]  /*129a0*/  FADD.FTZ R36, R36, R39 ;  /* 0x0000002724247221 */ /* 0x000fe20000010000 */
[----:B------:R-:W2:Y:S01]  /*129b0*/  MUFU.EX2 R3, R3 ;  /* 0x0000000300037308 */ /* 0x000ea20000000800 */
[----:B------:R-:W-:-:S05]  /*129c0*/  FADD.FTZ R33, R33, R38 ;  /* 0x0000002621217221 */ /* 0x000fca0000010000 */
[C---:B------:R-:W-:Y:S01]  /*129d0*/  HMMA.16816.F32.BF16 R72, R4.reuse, R14, R72 ;  /* 0x0000000e0448723c */ /* 0x040fe20000041848 */
[----:B------:R-:W3:Y:S01]  /*129e0*/  LDSM.16.MT88.4 R12, [R186+0xd400] ;  /* 0x00d40000ba0c783b */ /* 0x000ee20000004200 */
[----:B------:R-:W-:Y:S06]  /*129f0*/  MUFU.EX2 R63, R63 ;  /* 0x0000003f003f7308 */ /* 0x000fec0000000800 */
[C---:B------:R-:W-:Y:S02]  /*12a00*/  HMMA.16816.F32.BF16 R76, R4.reuse, R8, R76 ;  /* 0x00000008044c723c */ /* 0x040fe4000004184c */
[----:B------:R-:W5:Y:S06]  /*12a10*/  MUFU.EX2 R64, R64 ;  /* 0x0000004000407308 */ /* 0x000f6c0000000800 */
[C---:B------:R-:W-:Y:S01]  /*12a20*/  HMMA.16816.F32.BF16 R80, R4.reuse, R10, R80 ;  /* 0x0000000a0450723c */ /* 0x040fe20000041850 */
[----:B------:R-:W1:Y:S01]  /*12a30*/  LDSM.16.MT88.4 R8, [R184+0x9800] ;  /* 0x00980000b808783b */ /* 0x000e620000004200 */
[----:B------:R-:W-:Y:S06]  /*12a40*/  MUFU.EX2 R120, R120 ;  /* 0x0000007800787308 */ /* 0x000fec0000000800 */
[C---:B----4-:R-:W-:Y:S02]  /*12a50*/  HMMA.16816.F32.BF16 R112, R4.reuse, R16, R112 ;  /* 0x000000100470723c */ /* 0x050fe40000041870 */
[----:B------:R-:W4:Y:S06]  /*12a60*/  MUFU.EX2 R65, R65 ;  /* 0x0000004100417308 */ /* 0x000f2c0000000800 */
[C---:B------:R-:W-:Y:S01]  /*12a70*/  HMMA.16816.F32.BF16 R108, R4.reuse, R18, R108 ;  /* 0x00000012046c723c */ /* 0x040fe2000004186c */
[----:B------:R-:W-:Y:S01]  /*12a80*/  LDSM.16.MT88.4 R16, [R186+0x9800] ;  /* 0x00980000ba10783b */ /* 0x000fe20000004200 */
[----:B------:R-:W-:Y:S06]  /*12a90*/  MUFU.EX2 R121, R121 ;  /* 0x0000007900797308 */ /* 0x000fec0000000800 */
[C---:B------:R-:W-:Y:S02]  /*12aa0*/  HMMA.16816.F32.BF16 R84, R4.reuse, R24, R84 ;  /* 0x000000180454723c */ /* 0x040fe40000041854 */
[----:B------:R-:W1:Y:S06]  /*12ab0*/  MUFU.EX2 R122, R122 ;  /* 0x0000007a007a7308 */ /* 0x000e6c0000000800 */
[C---:B------:R-:W-:Y:S01]  /*12ac0*/  HMMA.16816.F32.BF16 R104, R4.reuse, R26, R104 ;  /* 0x0000001a0468723c */ /* 0x040fe20000041868 */
[----:B------:R-:W-:Y:S01]  /*12ad0*/  LDSM.16.MT88.4 R24, [R184+0xb800] ;  /* 0x00b80000b818783b */ /* 0x000fe20000004200 */
[----:B------:R-:W-:Y:S06]  /*12ae0*/  MUFU.EX2 R123, R123 ;  /* 0x0000007b007b7308 */ /* 0x000fec0000000800 */
[C---:B---3--:R-:W-:Y:S02]  /*12af0*/  HMMA.16816.F32.BF16 R88, R4.reuse, R12, R88 ;  /* 0x0000000c0458723c */ /* 0x048fe40000041858 */
[----:B------:R-:W3:Y:S06]  /*12b00*/  MUFU.EX2 R124, R124 ;  /* 0x0000007c007c7308 */ /* 0x000eec0000000800 */
[C---:B------:R-:W-:Y:S01]  /*12b10*/  HMMA.16816.F32.BF16 R92, R4.reuse, R14, R92 ;  /* 0x0000000e045c723c */ /* 0x040fe2000004185c */
[----:B------:R-:W3:Y:S01]  /*12b20*/  LDSM.16.MT88.4 R12, [R186+0xb800] ;  /* 0x00b80000ba0c783b */ /* 0x000ee20000004200 */
[----:B------:R-:W-:Y:S06]  /*12b30*/  MUFU.EX2 R133, R133 ;  /* 0x0000008500857308 */ /* 0x000fec0000000800 */
[C---:B------:R-:W-:Y:S02]  /*12b40*/  HMMA.16816.F32.BF16 R100, R4.reuse, R20, R100 ;  /* 0x000000140464723c */ /* 0x040fe40000041864 */
[----:B------:R-:W1:Y:S06]  /*12b50*/  MUFU.EX2 R134, R134 ;  /* 0x0000008600867308 */ /* 0x000e6c0000000800 */
[----:B------:R-:W-:Y:S01]  /*12b60*/  HMMA.16816.F32.BF16 R96, R4, R22, R96 ;  /* 0x000000160460723c */ /* 0x000fe20000041860 */
[----:B------:R-:W-:Y:S01]  /*12b70*/  LDSM.16.MT88.4 R20, [R184+0xd800] ;  /* 0x00d80000b814783b */ /* 0x000fe20000004200 */
[----:B------:R-:W-:Y:S05]  /*12b80*/  MUFU.EX2 R136, R136 ;  /* 0x0000008800887308 */ /* 0x000fea0000000800 */
[----:B------:R-:W-:Y:S01]  /*12b90*/  F2FP.BF16.PACK_AB R4, R32, R35 ;  /* 0x000000232004723e */ /* 0x000fe200000010ff */
[----:B------:R-:W-:Y:S01]  /*12ba0*/  FADD.FTZ R35, R35, R36 ;  /* 0x0000002423237221 */ /* 0x000fe20000010000 */
[----:B------:R-:W-:Y:S01]  /*12bb0*/  F2FP.BF16.PACK_AB R6, R28, R31 ;  /* 0x0000001f1c06723e */ /* 0x000fe200000010ff */
[----:B------:R-:W3:Y:S01]  /*12bc0*/  MUFU.EX2 R135, R135 ;  /* 0x0000008700877308 */ /* 0x000ee20000000800 */
[----:B-1----:R-:W-:Y:S01]  /*12bd0*/  F2FP.BF16.PACK_AB R5, R29, R34 ;  /* 0x000000221d05723e */ /* 0x002fe200000010ff */
[----:B------:R-:W-:Y:S01]  /*12be0*/  FADD.FTZ R34, R34, R33 ;  /* 0x0000002122227221 */ /* 0x000fe20000010000 */
[----:B--2---:R-:W-:Y:S01]  /*12bf0*/  F2FP.BF16.PACK_AB R7, R3, R30 ;  /* 0x0000001e0307723e */ /* 0x004fe200000010ff */
[----:B------:R-:W-:-:S02]  /*12c00*/  FADD.FTZ R32, R32, R35 ;  /* 0x0000002320207221 */ /* 0x000fc40000010000 */
[----:B------:R-:W-:Y:S02]  /*12c10*/  FADD.FTZ R29, R29, R34 ;  /* 0x000000221d1d7221 */ /* 0x000fe40000010000 */
[----:B------:R-:W-:Y:S01]  /*12c20*/  MUFU.EX2 R137, R137 ;  /* 0x0000008900897308 */ /* 0x000fe20000000800 */
[----:B------:R-:W-:Y:S01]  /*12c30*/  FADD.FTZ R31, R31, R32 ;  /* 0x000000201f1f7221 */ /* 0x000fe20000010000 */
[C---:B------:R-:W-:Y:S01]  /*12c40*/  HMMA.16816.F32.BF16 R68, R4.reuse, R8, R68 ;  /* 0x000000080444723c */ /* 0x040fe20000041844 */
[----:B------:R-:W-:Y:S02]  /*12c50*/  FADD.FTZ R30, R30, R29 ;  /* 0x0000001d1e1e7221 */ /* 0x000fe40000010000 */
[----:B------:R-:W-:Y:S02]  /*12c60*/  FADD.FTZ R28, R28, R31 ;  /* 0x0000001f1c1c7221 */ /* 0x000fe40000010000 */
[----:B------:R-:W-:Y:S01]  /*12c70*/  FADD.FTZ R30, R3, R30 ;  /* 0x0000001e031e7221 */ /* 0x000fe20000010000 */
[----:B------:R-:W1:Y:S02]  /*12c80*/  MUFU.EX2 R138, R138 ;  /* 0x0000008a008a7308 */ /* 0x000e640000000800 */
[C---:B------:R-:W-:Y:S01]  /*12c90*/  HMMA.16816.F32.BF16 R72, R4.reuse, R10, R72 ;  /* 0x0000000a0448723c */ /* 0x040fe20000041848 */
[----:B------:R-:W2:Y:S05]  /*12ca0*/  LDSM.16.MT88.4 R8, [R186+0xd800] ;  /* 0x00d80000ba08783b */ /* 0x000eaa0000004200 */
[----:B------:R-:W-:Y:S02]  /*12cb0*/  MUFU.EX2 R142, R142 ;  /* 0x0000008e008e7308 */ /* 0x000fe40000000800 */
[C---:B---3--:R-:W-:Y:S06]  /*12cc0*/  HMMA.16816.F32.BF16 R76, R4.reuse, R12, R76 ;  /* 0x0000000c044c723c */ /* 0x048fec000004184c */
[----:B------:R-:W3:Y:S02]  /*12cd0*/  MUFU.EX2 R143, R143 ;  /* 0x0000008f008f7308 */ /* 0x000ee40000000800 */
[C---:B------:R-:W-:Y:S01]  /*12ce0*/  HMMA.16816.F32.BF16 R80, R4.reuse, R14, R80 ;  /* 0x0000000e0450723c */ /* 0x040fe20000041850 */
[----:B------:R-:W1:Y:S05]  /*12cf0*/  LDSM.16.MT88.4 R12, [R184+0x9c00] ;  /* 0x009c0000b80c783b */ /* 0x000e6a0000004200 */
[----:B------:R-:W-:Y:S02]  /*12d00*/  MUFU.EX2 R150, R150 ;  /* 0x0000009600967308 */ /* 0x000fe40000000800 */
[C---:B------:R-:W-:Y:S06]  /*12d10*/  HMMA.16816.F32.BF16 R112, R4.reuse, R16, R112 ;  /* 0x000000100470723c */ /* 0x040fec0000041870 */
[----:B------:R-:W1:Y:S02]  /*12d20*/  MUFU.EX2 R151, R151 ;  /* 0x0000009700977308 */ /* 0x000e640000000800 */
[C---:B------:R-:W-:Y:S01]  /*12d30*/  HMMA.16816.F32.BF16 R108, R4.reuse, R18, R108 ;  /* 0x00000012046c723c */ /* 0x040fe2000004186c */
[----:B------:R-:W-:Y:S05]  /*12d40*/  LDSM.16.MT88.4 R16, [R186+0x9c00] ;  /* 0x009c0000ba10783b */ /* 0x000fea0000004200 */
[----:B------:R-:W-:Y:S02]  /*12d50*/  MUFU.EX2 R146, R146 ;  /* 0x0000009200927308 */ /* 0x000fe40000000800 */
[C---:B------:R-:W-:Y:S06]  /*12d60*/  HMMA.16816.F32.BF16 R84, R4.reuse, R24, R84 ;  /* 0x000000180454723c */ /* 0x040fec0000041854 */
[----:B------:R-:W1:Y:S02]  /*12d70*/  MUFU.EX2 R145, R145 ;  /* 0x0000009100917308 */ /* 0x000e640000000800 */
[C---:B--2---:R-:W-:Y:S06]  /*12d80*/  HMMA.16816.F32.BF16 R88, R4.reuse, R8, R88 ;  /* 0x000000080458723c */ /* 0x044fec0000041858 */
[----:B------:R-:W-:Y:S02]  /*12d90*/  MUFU.EX2 R144, R144 ;  /* 0x0000009000907308 */ /* 0x000fe40000000800 */
[C---:B------:R-:W-:Y:S01]  /*12da0*/  HMMA.16816.F32.BF16 R92, R4.reuse, R10, R92 ;  /* 0x0000000a045c723c */ /* 0x040fe2000004185c */
[----:B------:R-:W2:Y:S05]  /*12db0*/  LDSM.16.MT88.4 R8, [R186+0xbc00] ;  /* 0x00bc0000ba08783b */ /* 0x000eaa0000004200 */
[----:B------:R-:W1:Y:S02]  /*12dc0*/  MUFU.EX2 R141, R141 ;  /* 0x0000008d008d7308 */ /* 0x000e640000000800 */
[C---:B------:R-:W-:Y:S01]  /*12dd0*/  HMMA.16816.F32.BF16 R104, R4.reuse, R26, R104 ;  /* 0x0000001a0468723c */ /* 0x040fe20000041868 */
[----:B------:R-:W2:Y:S05]  /*12de0*/  LDSM.16.MT88.4 R24, [R184+0xbc00] ;  /* 0x00bc0000b818783b */ /* 0x000eaa0000004200 */
[----:B------:R-:W-:Y:S02]  /*12df0*/  MUFU.EX2 R140, R140 ;  /* 0x0000008c008c7308 */ /* 0x000fe40000000800 */
[C---:B------:R-:W-:Y:S06]  /*12e00*/  HMMA.16816.F32.BF16 R100, R4.reuse, R20, R100 ;  /* 0x000000140464723c */ /* 0x040fec0000041864 */
[----:B------:R-:W1:Y:S02]  /*12e10*/  MUFU.EX2 R139, R139 ;  /* 0x0000008b008b7308 */ /* 0x000e640000000800 */
[----:B------:R-:W-:Y:S01]  /*12e20*/  HMMA.16816.F32.BF16 R96, R4, R22, R96 ;  /* 0x000000160460723c */ /* 0x000fe20000041860 */
[----:B------:R-:W-:Y:S05]  /*12e30*/  LDSM.16.MT88.4 R20, [R184+0xdc00] ;  /* 0x00dc0000b814783b */ /* 0x000fea0000004200 */
[----:B------:R-:W-:Y:S01]  /*12e40*/  MUFU.EX2 R132, R132 ;  /* 0x0000008400847308 */ /* 0x000fe20000000800 */
[----:B-----5:R-:W-:Y:S01]  /*12e50*/  F2FP.BF16.PACK_AB R4, R64, R63 ;  /* 0x0000003f4004723e */ /* 0x020fe200000010ff */
[----:B------:R-:W-:Y:S01]  /*12e60*/  FADD.FTZ R63, R63, R28 ;  /* 0x0000001c3f3f7221 */ /* 0x000fe20000010000 */
[----:B----4-:R-:W-:-:S02]  /*12e70*/  F2FP.BF16.PACK_AB R6, R65, R120 ;  /* 0x000000784106723e */ /* 0x010fc400000010ff */
[----:B------:R-:W-:Y:S01]  /*12e80*/  F2FP.BF16.PACK_AB R5, R122, R121 ;  /* 0x000000797a05723e */ /* 0x000fe200000010ff */
[----:B------:R-:W-:Y:S01]  /*12e90*/  FADD.FTZ R121, R121, R30 ;  /* 0x0000001e79797221 */ /* 0x000fe20000010000 */
[----:B------:R-:W-:Y:S01]  /*12ea0*/  F2FP.BF16.PACK_AB R7, R124, R123 ;  /* 0x0000007b7c07723e */ /* 0x000fe200000010ff */
[----:B------:R-:W4:Y:S01]  /*12eb0*/  MUFU.EX2 R131, R131 ;  /* 0x0000008300837308 */ /* 0x000f220000000800 */
[----:B------:R-:W-:Y:S02]  /*12ec0*/  FADD.FTZ R63, R64, R63 ;  /* 0x0000003f403f7221 */ /* 0x000fe40000010000 */
[----:B------:R-:W-:Y:S02]  /*12ed0*/  FADD.FTZ R122, R122, R121 ;  /* 0x000000797a7a7221 */ /* 0x000fe40000010000 */
[----:B------:R-:W-:Y:S01]  /*12ee0*/  FADD.FTZ R120, R120, R63 ;  /* 0x0000003f78787221 */ /* 0x000fe20000010000 */
[----:B-1----:R-:W-:Y:S01]  /*12ef0*/  HMMA.16816.F32.BF16 R68, R4, R12, R68 ;  /* 0x0000000c0444723c */ /* 0x002fe20000041844 */
[----:B------:R-:W-:Y:S01]  /*12f00*/  FADD.FTZ R123, R123, R122 ;  /* 0x0000007a7b7b7221 */ /* 0x000fe20000010000 */
[----:B------:R-:W-:Y:S01]  /*12f10*/  MUFU.EX2 R130, R130 ;  /* 0x0000008200827308 */ /* 0x000fe20000000800 */
[----:B------:R-:W-:-:S02]  /*12f20*/  FADD.FTZ R120, R65, R120 ;  /* 0x0000007841787221 */ /* 0x000fc40000010000 */
[----:B------:R-:W-:-:S03]  /*12f30*/  FADD.FTZ R124, R124, R123 ;  /* 0x0000007b7c7c7221 */ /* 0x000fc60000010000 */
[C---:B------:R-:W-:Y:S01]  /*12f40*/  HMMA.16816.F32.BF16 R72, R4.reuse, R14, R72 ;  /* 0x0000000e0448723c */ /* 0x040fe20000041848 */
[----:B------:R-:W1:Y:S01]  /*12f50*/  LDSM.16.MT88.4 R12, [R186+0xdc00] ;  /* 0x00dc0000ba0c783b */ /* 0x000e620000004200 */
[----:B------:R-:W5:Y:S06]  /*12f60*/  MUFU.EX2 R129, R129 ;  /* 0x0000008100817308 */ /* 0x000f6c0000000800 */
[C---:B--2---:R-:W-:Y:S02]  /*12f70*/  HMMA.16816.F32.BF16 R76, R4.reuse, R8, R76 ;  /* 0x00000008044c723c */ /* 0x044fe4000004184c */
[----:B------:R-:W-:Y:S06]  /*12f80*/  MUFU.EX2 R128, R128 ;  /* 0x0000008000807308 */ /* 0x000fec0000000800 */
[C---:B------:R-:W-:Y:S01]  /*12f90*/  HMMA.16816.F32.BF16 R80, R4.reuse, R10, R80 ;  /* 0x0000000a0450723c */ /* 0x040fe20000041850 */
[----:B------:R-:W2:Y:S01]  /*12fa0*/  LDSM.16.MT88.4 R8, [R184+0xa000] ;  /* 0x00a00000b808783b */ /* 0x000ea20000004200 */
[----:B------:R-:W1:Y:S06]  /*12fb0*/  MUFU.EX2 R127, R127 ;  /* 0x0000007f007f7308 */ /* 0x000e6c0000000800 */
[C---:B------:R-:W-:Y:S02]  /*12fc0*/  HMMA.16816.F32.BF16 R112, R4.reuse, R16, R112 ;  /* 0x000000100470723c */ /* 0x040fe40000041870 */
[----:B------:R-:W-:Y:S06]  /*12fd0*/  MUFU.EX2 R126, R126 ;  /* 0x0000007e007e7308 */ /* 0x000fec0000000800 */
[C---:B------:R-:W-:Y:S01]  /*12fe0*/  HMMA.16816.F32.BF16 R108, R4.reuse, R18, R108 ;  /* 0x00000012046c723c */ /* 0x040fe2000004186c */
[----:B------:R-:W2:Y:S01]  /*12ff0*/  LDSM.16.MT88.4 R16, [R186+0xa000] ;  /* 0x00a00000ba10783b */ /* 0x000ea20000004200 */
[----:B------:R-:W1:Y:S06]  /*13000*/  MUFU.EX2 R125, R125 ;  /* 0x0000007d007d7308 */ /* 0x000e6c0000000800 */
[C---:B------:R-:W-:Y:S02]  /*13010*/  HMMA.16816.F32.BF16 R84, R4.reuse, R24, R84 ;  /* 0x000000180454723c */ /* 0x040fe40000041854 */
[----:B------:R-:W-:Y:S06]  /*13020*/  MUFU.EX2 R209, R209 ;  /* 0x000000d100d17308 */ /* 0x000fec0000000800 */
[C---:B------:R-:W-:Y:S01]  /*13030*/  HMMA.16816.F32.BF16 R104, R4.reuse, R26, R104 ;  /* 0x0000001a0468723c */ /* 0x040fe20000041868 */
[----:B------:R-:W-:Y:S01]  /*13040*/  LDSM.16.MT88.4 R24, [R184+0xc000] ;  /* 0x00c00000b818783b */ /* 0x000fe20000004200 */
[----:B------:R-:W-:Y:S06]  /*13050*/  MUFU.EX2 R210, R210 ;  /* 0x000000d200d27308 */ /* 0x000fec0000000800 */
[C---:B-1----:R-:W-:Y:S08]  /*13060*/  HMMA.16816.F32.BF16 R88, R4.reuse, R12, R88 ;  /* 0x0000000c0458723c */ /* 0x042ff00000041858 */
[C---:B------:R-:W-:Y:S01]  /*13070*/  HMMA.16816.F32.BF16 R92, R4.reuse, R14, R92 ;  /* 0x0000000e045c723c */ /* 0x040fe2000004185c */
[----:B------:R-:W1:Y:S07]  /*13080*/  LDSM.16.MT88.4 R12, [R186+0xc000] ;  /* 0x00c00000ba0c783b */ /* 0x000e6e0000004200 */
[C---:B------:R-:W-:Y:S08]  /*13090*/  HMMA.16816.F32.BF16 R100, R4.reuse, R20, R100 ;  /* 0x000000140464723c */ /* 0x040ff00000041864 */
[----:B------:R-:W-:Y:S01]  /*130a0*/  HMMA.16816.F32.BF16 R96, R4, R22, R96 ;  /* 0x000000160460723c */ /* 0x000fe20000041860 */
[----:B------:R-:W-:Y:S06]  /*130b0*/  LDSM.16.MT88.4 R20, [R184+0xe000] ;  /* 0x00e00000b814783b */ /* 0x000fec0000004200 */
[----:B------:R-:W-:Y:S01]  /*130c0*/  F2FP.BF16.PACK_AB R4, R134, R133 ;  /* 0x000000858604723e */ /* 0x000fe200000010ff */
[----:B------:R-:W-:Y:S01]  /*130d0*/  FADD.FTZ R133, R133, R120 ;  /* 0x0000007885857221 */ /* 0x000fe20000010000 */
[----:B------:R-:W-:-:S02]  /*130e0*/  F2FP.BF16.PACK_AB R6, R135, R136 ;  /* 0x000000888706723e */ /* 0x000fc400000010ff */
[----:B------:R-:W-:Y:S01]  /*130f0*/  F2FP.BF16.PACK_AB R5, R138, R137 ;  /* 0x000000898a05723e */ /* 0x000fe200000010ff */
[----:B------:R-:W-:Y:S01]  /*13100*/  FADD.FTZ R137, R137, R124 ;  /* 0x0000007c89897221 */ /* 0x000fe20000010000 */
[----:B---3--:R-:W-:Y:S01]  /*13110*/  F2FP.BF16.PACK_AB R7, R143, R142 ;  /* 0x0000008e8f07723e */ /* 0x008fe200000010ff */
        /* <DEDUP_REMOVED lines=9> */
[C---:B------:R-:W-:Y:S08]  /*131b0*/  HMMA.16816.F32.BF16 R112, R4.reuse, R16, R112 ;  /* 0x000000100470723c */ /* 0x040ff00000041870 */
[C---:B------:R-:W-:Y:S01]  /*131c0*/  HMMA.16816.F32.BF16 R108, R4.reuse, R18, R108 ;  /* 0x00000012046c723c */ /* 0x040fe2000004186c */
[----:B------:R-:W3:Y:S07]  /*131d0*/  LDSM.16.MT88.4 R16, [R186+0xa400] ;  /* 0x00a40000ba10783b */ /* 0x000eee0000004200 */
[C---:B-1----:R-:W-:Y:S08]  /*131e0*/  HMMA.16816.F32.BF16 R76, R4.reuse, R12, R76 ;  /* 0x0000000c044c723c */ /* 0x042ff0000004184c */
[C---:B------:R-:W-:Y:S01]  /*131f0*/  HMMA.16816.F32.BF16 R80, R4.reuse, R14, R80 ;  /* 0x0000000e0450723c */ /* 0x040fe20000041850 */
[----:B------:R-:W1:Y:S07]  /*13200*/  LDSM.16.MT88.4 R12, [R184+0xa400] ;  /* 0x00a40000b80c783b */ /* 0x000e6e0000004200 */
[C---:B------:R-:W-:Y:S08]  /*13210*/  HMMA.16816.F32.BF16 R84, R4.reuse, R24, R84 ;  /* 0x000000180454723c */ /* 0x040ff00000041854 */
[C---:B--2---:R-:W-:Y:S08]  /*13220*/  HMMA.16816.F32.BF16 R88, R4.reuse, R8, R88 ;  /* 0x000000080458723c */ /* 0x044ff00000041858 */
[C---:B------:R-:W-:Y:S01]  /*13230*/  HMMA.16816.F32.BF16 R92, R4.reuse, R10, R92 ;  /* 0x0000000a045c723c */ /* 0x040fe2000004185c */
[----:B------:R-:W2:Y:S07]  /*13240*/  LDSM.16.MT88.4 R8, [R186+0xc400] ;  /* 0x00c40000ba08783b */ /* 0x000eae0000004200 */
[C---:B------:R-:W-:Y:S01]  /*13250*/  HMMA.16816.F32.BF16 R104, R4.reuse, R26, R104 ;  /* 0x0000001a0468723c */ /* 0x040fe20000041868 */
[----:B------:R-:W-:Y:S07]  /*13260*/  LDSM.16.MT88.4 R24, [R186+0xe400] ;  /* 0x00e40000ba18783b */ /* 0x000fee0000004200 */
[C---:B------:R-:W-:Y:S08]  /*13270*/  HMMA.16816.F32.BF16 R100, R4.reuse, R20, R100 ;  /* 0x000000140464723c */ /* 0x040ff00000041864 */
[----:B------:R-:W-:Y:S01]  /*13280*/  HMMA.16816.F32.BF16 R96, R4, R22, R96 ;  /* 0x000000160460723c */ /* 0x000fe20000041860 */
[----:B------:R-:W2:Y:S06]  /*13290*/  LDSM.16.MT88.4 R20, [R184+0xc400] ;  /* 0x00c40000b814783b */ /* 0x000eac0000004200 */
[----:B------:R-:W-:Y:S01]  /*132a0*/  F2FP.BF16.PACK_AB R4, R151, R150 ;  /* 0x000000969704723e */ /* 0x000fe200000010ff */
[----:B------:R-:W-:Y:S01]  /*132b0*/  FADD.FTZ R150, R150, R135 ;  /* 0x0000008796967221 */ /* 0x000fe20000010000 */
[----:B------:R-:W-:-:S02]  /*132c0*/  F2FP.BF16.PACK_AB R6, R145, R146 ;  /* 0x000000929106723e */ /* 0x000fc400000010ff */
[----:B------:R-:W-:Y:S01]  /*132d0*/  F2FP.BF16.PACK_AB R5, R141, R144 ;  /* 0x000000908d05723e */ /* 0x000fe200000010ff */
        /* <DEDUP_REMOVED lines=20> */
[C---:B------:R-:W-:Y:S07]  /*13420*/  HMMA.16816.F32.BF16 R88, R4.reuse, R24, R88 ;  /* 0x000000180458723c */ /* 0x040fee0000041858 */
[-CC-:B------:R-:W-:Y:S01]  /*13430*/  FFMA.FTZ R24, R67, R55.reuse, -R60.reuse ;  /* 0x0000003743187223 */ /* 0x180fe2000001083c */
[----:B------:R-:W-:Y:S01]  /*13440*/  HMMA.16816.F32.BF16 R92, R4, R26, R92 ;  /* 0x0000001a045c723c */ /* 0x000fe2000004185c */
[----:B------:R-:W-:-:S04]  /*13450*/  FFMA.FTZ R25, R66, R55, -R60 ;  /* 0x0000003742197223 */ /* 0x000fc8000001083c */
[----:B------:R-:W-:Y:S03]  /*13460*/  MUFU.EX2 R24, R24 ;  /* 0x0000001800187308 */ /* 0x000fe60000000800 */
[C---:B---3--:R-:W-:Y:S05]  /*13470*/  HMMA.16816.F32.BF16 R100, R4.reuse, R16, R100 ;  /* 0x000000100464723c */ /* 0x048fea0000041864 */
[----:B------:R-:W3:Y:S03]  /*13480*/  MUFU.EX2 R25, R25 ;  /* 0x0000001900197308 */ /* 0x000ee60000000800 */
[----:B------:R-:W-:Y:S01]  /*13490*/  HMMA.16816.F32.BF16 R96, R4, R18, R96 ;  /* 0x000000120460723c */ /* 0x000fe20000041860 */
[----:B------:R-:W3:Y:S06]  /*134a0*/  LDSM.16.MT88.4 R16, [R184+0xc800] ;  /* 0x00c80000b810783b */ /* 0x000eec0000004200 */
[----:B----4-:R-:W-:Y:S01]  /*134b0*/  F2FP.BF16.PACK_AB R4, R131, R132 ;  /* 0x000000848304723e */ /* 0x010fe200000010ff */
[----:B------:R-:W-:Y:S01]  /*134c0*/  FADD.FTZ R132, R132, R145 ;  /* 0x0000009184847221 */ /* 0x000fe20000010000 */
[----:B-----5:R-:W-:-:S02]  /*134d0*/  F2FP.BF16.PACK_AB R6, R129, R130 ;  /* 0x000000828106723e */ /* 0x020fc400000010ff */
[----:B------:R-:W-:Y:S01]  /*134e0*/  F2FP.BF16.PACK_AB R5, R127, R128 ;  /* 0x000000807f05723e */ /* 0x000fe200000010ff */
[----:B------:R-:W-:Y:S01]  /*134f0*/  FADD.FTZ R128, R128, R139 ;  /* 0x0000008b80807221 */ /* 0x000fe20000010000 */
[----:B------:R-:W-:Y:S01]  /*13500*/  F2FP.BF16.PACK_AB R7, R125, R126 ;  /* 0x0000007e7d07723e */ /* 0x000fe200000010ff */
[----:B------:R-:W-:Y:S02]  /*13510*/  FADD.FTZ R131, R131, R132 ;  /* 0x0000008483837221 */ /* 0x000fe40000010000 */
[----:B------:R-:W-:Y:S02]  /*13520*/  FADD.FTZ R127, R127, R128 ;  /* 0x000000807f7f7221 */ /* 0x000fe40000010000 */
[----:B------:R-:W-:Y:S02]  /*13530*/  FADD.FTZ R130, R130, R131 ;  /* 0x0000008382827221 */ /* 0x000fe40000010000 */
[----:B-1----:R-:W-:Y:S01]  /*13540*/  HMMA.16816.F32.BF16 R112, R4, R12, R112 ;  /* 0x0000000c0470723c */ /* 0x002fe20000041870 */
[----:B------:R-:W-:-:S02]  /*13550*/  FADD.FTZ R126, R126, R127 ;  /* 0x0000007f7e7e7221 */ /* 0x000fc40000010000 */
[----:B------:R-:W-:Y:S02]  /*13560*/  FADD.FTZ R129, R129, R130 ;  /* 0x0000008281817221 */ /* 0x000fe40000010000 */
[----:B------:R-:W-:-:S03]  /*13570*/  FADD.FTZ R126, R125, R126 ;  /* 0x0000007e7d7e7221 */ /* 0x000fc60000010000 */
        /* <DEDUP_REMOVED lines=8> */
[C---:B------:R-:W-:Y:S07]  /*13600*/  HMMA.16816.F32.BF16 R76, R4.reuse, R20, R76 ;  /* 0x00000014044c723c */ /* 0x040fee000004184c */
[-C--:B------:R-:W-:Y:S01]  /*13610*/  FFMA.FTZ R20, R62, R55.reuse, -R60 ;  /* 0x000000373e147223 */ /* 0x080fe2000001083c */
[----:B-1----:R-:W-:Y:S01]  /*13620*/  HMMA.16816.F32.BF16 R88, R4, R12, R88 ;  /* 0x0000000c0458723c */ /* 0x002fe20000041858 */
[----:B------:R-:W-:-:S04]  /*13630*/  FFMA.FTZ R21, R59, R55, -R54 ;  /* 0x000000373b157223 */ /* 0x000fc80000010836 */
[----:B------:R-:W1:Y:S03]  /*13640*/  MUFU.EX2 R20, R20 ;  /* 0x0000001400147308 */ /* 0x000e660000000800 */
[C---:B------:R-:W-:Y:S01]  /*13650*/  HMMA.16816.F32.BF16 R92, R4.reuse, R14, R92 ;  /* 0x0000000e045c723c */ /* 0x040fe2000004185c */
[----:B------:R-:W4:Y:S04]  /*13660*/  LDSM.16.MT88.4 R12, [R184+0xac00] ;  /* 0x00ac0000b80c783b */ /* 0x000f280000004200 */
[----:B------:R-:W-:Y:S03]  /*13670*/  MUFU.EX2 R21, R21 ;  /* 0x0000001500157308 */ /* 0x000fe60000000800 */
[C---:B--2---:R-:W-:Y:S08]  /*13680*/  HMMA.16816.F32.BF16 R100, R4.reuse, R8, R100 ;  /* 0x000000080464723c */ /* 0x044ff00000041864 */
[C---:B------:R-:W-:Y:S01]  /*13690*/  HMMA.16816.F32.BF16 R96, R4.reuse, R10, R96 ;  /* 0x0000000a0460723c */ /* 0x040fe20000041860 */
[----:B------:R-:W2:Y:S07]  /*136a0*/  LDSM.16.MT88.4 R8, [R186+0xcc00] ;  /* 0x00cc0000ba08783b */ /* 0x000eae0000004200 */
[----:B------:R-:W-:Y:S07]  /*136b0*/  HMMA.16816.F32.BF16 R80, R4, R22, R80 ;  /* 0x000000160450723c */ /* 0x000fee0000041850 */
[-CC-:B------:R-:W-:Y:S01]  /*136c0*/  FFMA.FTZ R22, R58, R55.reuse, -R54.reuse ;  /* 0x000000373a167223 */ /* 0x180fe20000010836 */
[----:B------:R-:W-:Y:S01]  /*136d0*/  F2FP.BF16.PACK_AB R4, R25, R24 ;  /* 0x000000181904723e */ /* 0x000fe200000010ff */
[----:B------:R-:W-:Y:S01]  /*136e0*/  FFMA.FTZ R23, R57, R55, -R54 ;  /* 0x0000003739177223 */ /* 0x000fe20000010836 */
[----:B-1----:R-:W-:Y:S01]  /*136f0*/  F2FP.BF16.PACK_AB R6, R209, R20 ;  /* 0x00000014d106723e */ /* 0x002fe200000010ff */
[----:B------:R-:W-:-:S02]  /*13700*/  FADD.FTZ R24, R24, R129 ;  /* 0x0000008118187221 */ /* 0x000fc40000010000 */
[----:B------:R-:W1:Y:S02]  /*13710*/  MUFU.EX2 R22, R22 ;  /* 0x0000001600167308 */ /* 0x000e640000000800 */
[----:B------:R-:W-:-:S04]  /*13720*/  FADD.FTZ R25, R25, R24 ;  /* 0x0000001819197221 */ /* 0x000fc80000010000 */
[----:B------:R-:W-:Y:S02]  /*13730*/  FADD.FTZ R20, R20, R25 ;  /* 0x0000001914147221 */ /* 0x000fe40000010000 */
[----:B------:R-:W5:Y:S02]  /*13740*/  MUFU.EX2 R23, R23 ;  /* 0x0000001700177308 */ /* 0x000f640000000800 */
[----:B------:R-:W-:Y:S01]  /*13750*/  FADD.FTZ R209, R209, R20 ;  /* 0x00000014d1d17221 */ /* 0x000fe20000010000 */
[----:B-1----:R-:W-:Y:S01]  /*13760*/  F2FP.BF16.PACK_AB R5, R22, R21 ;  /* 0x000000151605723e */ /* 0x002fe200000010ff */
[----:B------:R-:W-:-:S04]  /*13770*/  FADD.FTZ R21, R21, R126 ;  /* 0x0000007e15157221 */ /* 0x000fc80000010000 */
[----:B------:R-:W-:Y:S01]  /*13780*/  FADD.FTZ R22, R22, R21 ;  /* 0x0000001516167221 */ /* 0x000fe20000010000 */
[----:B-----5:R-:W-:-:S03]  /*13790*/  F2FP.BF16.PACK_AB R7, R210, R23 ;  /* 0x00000017d207723e */ /* 0x020fc600000010ff */
[----:B------:R-:W-:-:S04]  /*137a0*/  FADD.FTZ R23, R23, R22 ;  /* 0x0000001617177221 */ /* 0x000fc80000010000 */
[----:B------:R-:W-:Y:S01]  /*137b0*/  FADD.FTZ R210, R210, R23 ;  /* 0x00000017d2d27221 */ /* 0x000fe20000010000 */
[C---:B---3--:R-:W-:Y:S08]  /*137c0*/  HMMA.16816.F32.BF16 R112, R4.reuse, R16, R112 ;  /* 0x000000100470723c */ /* 0x048ff00000041870 */
[C---:B------:R-:W-:Y:S01]  /*137d0*/  HMMA.16816.F32.BF16 R108, R4.reuse, R18, R108 ;  /* 0x00000012046c723c */ /* 0x040fe2000004186c */
[----:B------:R-:W1:Y:S07]  /*137e0*/  LDSM.16.MT88.4 R16, [R184+0xcc00] ;  /* 0x00cc0000b810783b */ /* 0x000e6e0000004200 */
[C---:B----4-:R-:W-:Y:S08]  /*137f0*/  HMMA.16816.F32.BF16 R68, R4.reuse, R12, R68 ;  /* 0x0000000c0444723c */ /* 0x050ff00000041844 */
[C---:B------:R-:W-:Y:S01]  /*13800*/  HMMA.16816.F32.BF16 R72, R4.reuse, R14, R72 ;  /* 0x0000000e0448723c */ /* 0x040fe20000041848 */
[----:B------:R-:W3:Y:S07]  /*13810*/  LDSM.16.MT88.4 R12, [R186+0xec00] ;  /* 0x00ec0000ba0c783b */ /* 0x000eee0000004200 */
[C---:B--2---:R-:W-:Y:S08]  /*13820*/  HMMA.16816.F32.BF16 R76, R4.reuse, R8, R76 ;  /* 0x00000008044c723c */ /* 0x044ff0000004184c */
[C---:B------:R-:W-:Y:S01]  /*13830*/  HMMA.16816.F32.BF16 R80, R4.reuse, R10, R80 ;  /* 0x0000000a0450723c */ /* 0x040fe20000041850 */
[----:B------:R-:W2:Y:S07]  /*13840*/  LDSM.16.MT88.4 R8, [R184+0xec00] ;  /* 0x00ec0000b808783b */ /* 0x000eae0000004200 */
[C---:B-1----:R-:W-:Y:S08]  /*13850*/  HMMA.16816.F32.BF16 R84, R4.reuse, R16, R84 ;  /* 0x000000100454723c */ /* 0x042ff00000041854 */
[C---:B------:R-:W-:Y:S08]  /*13860*/  HMMA.16816.F32.BF16 R104, R4.reuse, R18, R104 ;  /* 0x000000120468723c */ /* 0x040ff00000041868 */
[C---:B---3--:R-:W-:Y:S08]  /*13870*/  HMMA.16816.F32.BF16 R88, R4.reuse, R12, R88 ;  /* 0x0000000c0458723c */ /* 0x048ff00000041858 */
[C---:B------:R-:W-:Y:S08]  /*13880*/  HMMA.16816.F32.BF16 R92, R4.reuse, R14, R92 ;  /* 0x0000000e045c723c */ /* 0x040ff0000004185c */
[C---:B--2---:R-:W-:Y:S08]  /*13890*/  HMMA.16816.F32.BF16 R100, R4.reuse, R8, R100 ;  /* 0x000000080464723c */ /* 0x044ff00000041864 */
[----:B------:R-:W-:Y:S01]  /*138a0*/  HMMA.16816.F32.BF16 R96, R4, R10, R96 ;  /* 0x0000000a0460723c */ /* 0x000fe20000041860 */
[----:B------:R-:W-:Y:S07]  /*138b0*/  @!P5 BRA `(.L_x_968) ;  /* 0x000048a00000d947 */ /* 0x000fee0003800000 */
[----:B------:R-:W-:-:S04]  /*138c0*/  DEPBAR.LE SB0, 0x0 ;  /* 0x000080000000791a */ /* 0x000fc80000000000 */
[----:B------:R-:W-:Y:S01]  /*138d0*/  WARPSYNC 0xffffffff ;  /* 0xffffffff00007948 */ /* 0x000fe20003800000 */
[----:B------:R-:W-:Y:S01]  /*138e0*/  BSSY B0, `(.L_x_969) ;  /* 0x0000044000007945 */ /* 0x000fe20003800000 */
[----:B------:R-:W-:Y:S01]  /*138f0*/  IADD3 R203, R51, -0x2, RZ ;  /* 0xfffffffe33cb7810 */ /* 0x000fe20007ffe0ff */
[----:B------:R-:W-:Y:S06]  /*13900*/  BAR.SYNC.DEFER_BLOCKING 0x0 ;  /* 0x0000000000007b1d */ /* 0x000fec0000010000 */
[----:B------:R-:W-:Y:S05]  /*13910*/  @!P3 BRA `(.L_x_970) ;  /* 0x000003d00000b947 */ /* 0x000fea0003800000 */
[----:B------:R-:W2:Y:S01]  /*13920*/  LD.E R10, [R118.64+0x170] ;  /* 0x00017004760a7980 */ /* 0x000ea2000c101900 */
[----:B------:R-:W-:-:S05]  /*13930*/  IMAD.SHL.U32 R3, R203, 0x80, RZ ;  /* 0x00000080cb037824 */ /* 0x000fca00078e00ff */
[C---:B------:R-:W-:Y:S02]  /*13940*/  IADD3 R11, R3.reuse, 0x80, RZ ;  /* 0x00000080030b7810 */ /* 0x040fe40007ffe0ff */
        /* <DEDUP_REMOVED lines=10> */
[--C-:B-1----:R-:W-:Y:S02]  /*139f0*/  IMAD.MOV R6, RZ, RZ, -R13.reuse ;  /* 0x000000ffff067224 */ /* 0x102fe400078e0a0d */
[----:B------:R-:W-:Y:S02]  /*13a00*/  IMAD.MOV.U32 R12, RZ, RZ, RZ ;  /* 0x000000ffff0c7224 */ /* 0x000fe400078e00ff */
[----:B------:R-:W-:Y:S01]  /*13a10*/  IMAD R9, R6, R7, RZ ;  /* 0x0000000706097224 */ /* 0x000fe200078e02ff */
[----:B------:R-:W-:Y:S02]  /*13a20*/  IABS R6, R11 ;  /* 0x0000000b00067213 */ /* 0x000fe40000000000 */
[----:B------:R-:W-:Y:S01]  /*13a30*/  LOP3.LUT R11, R11, R10, RZ, 0x3c, !PT ;  /* 0x0000000a0b0b7212 */ /* 0x000fe200078e3cff */
[----:B------:R-:W-:-:S02]  /*13a40*/  IMAD.HI.U32 R9, R13, R9, R12 ;  /* 0x000000090d097227 */ /* 0x000fc400078e000c */
[----:B------:R-:W2:Y:S01]  /*13a50*/  LD.E.64 R12, [R118.64+0x28] ;  /* 0x00002804760c7980 */ /* 0x000ea2000c101b00 */
[----:B------:R-:W-:-:S03]  /*13a60*/  ISETP.GE.AND P2, PT, R11, RZ, PT ;  /* 0x000000ff0b00720c */ /* 0x000fc60003f46270 */
[----:B------:R-:W-:-:S04]  /*13a70*/  IMAD.HI.U32 R8, R9, R4, RZ ;  /* 0x0000000409087227 */ /* 0x000fc800078e00ff */
[----:B------:R-:W-:-:S04]  /*13a80*/  IMAD.HI.U32 R9, R9, R6, RZ ;  /* 0x0000000609097227 */ /* 0x000fc800078e00ff */
[-C--:B------:R-:W-:Y:S02]  /*13a90*/  IMAD R4, R8, R5.reuse, R4 ;  /* 0x0000000508047224 */ /* 0x080fe400078e0204 */
[----:B------:R-:W-:Y:S01]  /*13aa0*/  IMAD R6, R9, R5, R6 ;  /* 0x0000000509067224 */ /* 0x000fe200078e0206 */
[----:B------:R-:W-:Y:S02]  /*13ab0*/  LOP3.LUT R5, RZ, R10, RZ, 0x33, !PT ;  /* 0x0000000aff057212 */ /* 0x000fe400078e33ff */
[C---:B------:R-:W-:Y:S02]  /*13ac0*/  ISETP.GT.U32.AND P1, PT, R7.reuse, R4, PT ;  /* 0x000000040700720c */ /* 0x040fe40003f24070 */
[----:B------:R-:W-:-:S11]  /*13ad0*/  ISETP.GT.U32.AND P4, PT, R7, R6, PT ;  /* 0x000000060700720c */ /* 0x000fd60003f84070 */
[-C--:B------:R-:W-:Y:S02]  /*13ae0*/  @!P1 IADD3 R4, R4, -R7.reuse, RZ ;  /* 0x8000000704049210 */ /* 0x080fe40007ffe0ff */
[----:B------:R-:W-:Y:S01]  /*13af0*/  @!P4 IMAD.IADD R6, R6, 0x1, -R7 ;  /* 0x000000010606c824 */ /* 0x000fe200078e0a07 */
[----:B------:R-:W-:Y:S02]  /*13b00*/  @!P1 IADD3 R8, R8, 0x1, RZ ;  /* 0x0000000108089810 */ /* 0x000fe40007ffe0ff */
[-C--:B------:R-:W-:Y:S02]  /*13b10*/  ISETP.GE.U32.AND P5, PT, R4, R7.reuse, PT ;  /* 0x000000070400720c */ /* 0x080fe40003fa6070 */
[----:B------:R-:W-:Y:S02]  /*13b20*/  ISETP.GE.U32.AND P6, PT, R6, R7, PT ;  /* 0x000000070600720c */ /* 0x000fe40003fc6070 */
[----:B------:R-:W-:Y:S02]  /*13b30*/  @!P4 IADD3 R9, R9, 0x1, RZ ;  /* 0x000000010909c810 */ /* 0x000fe40007ffe0ff */
[----:B------:R-:W-:-:S07]  /*13b40*/  ISETP.NE.AND P1, PT, R10, RZ, PT ;  /* 0x000000ff0a00720c */ /* 0x000fce0003f25270 */
        /* <DEDUP_REMOVED lines=26> */
.L_x_970:
[----:B------:R-:W2:Y:S02]  /*13cf0*/  LD.E R3, [R118.64+0x40] ;  /* 0x0000400476037980 */ /* 0x000ea4000c101900 */
[----:B--2---:R-:W-:-:S04]  /*13d00*/  LEA R3, -R3, RZ, 0x7 ;  /* 0x000000ff03037211 */ /* 0x004fc800078e39ff */
[----:B------:R-:W-:Y:S02]  /*13d10*/  SHF.R.S32.HI R4, RZ, 0x1f, R3 ;  /* 0x0000001fff047819 */ /* 0x000fe40000011403 */
.L_x_971:
[----:B------:R-:W-:Y:S05]  /*13d20*/  BSYNC B0 ;  /* 0x0000000000007941 */ /* 0x000fea0003800000 */
.L_x_969:
[C---:B------:R-:W-:Y:S01]  /*13d30*/  LOP3.LUT P5, RZ, R206.reuse, 0x2, RZ, 0xc0, !PT ;  /* 0x00000002ceff7812 */ /* 0x040fe200078ac0ff */
[----:B------:R-:W-:Y:S01]  /*13d40*/  BSSY B1, `(.L_x_972) ;  /* 0x0000248000017945 */ /* 0x000fe20003800000 */
[C---:B------:R-:W-:Y:S02]  /*13d50*/  LOP3.LUT R5, R206.reuse, 0x1, RZ, 0xc0, !PT ;  /* 0x00000001ce057812 */ /* 0x040fe400078ec0ff */
[----:B------:R-:W-:Y:S02]  /*13d60*/  LOP3.LUT P4, RZ, R206, 0x4, RZ, 0xc0, !PT ;  /* 0x00000004ceff7812 */ /* 0x000fe4000788c0ff */
[----:B------:R-:W-:Y:S02]  /*13d70*/  ISETP.NE.AND P6, PT, R5, RZ, PT ;  /* 0x000000ff0500720c */ /* 0x000fe40003fc5270 */
[C---:B------:R-:W-:Y:S02]  /*13d80*/  IADD3 R5, P0, R3.reuse, R190, RZ ;  /* 0x000000be03057210 */ /* 0x040fe40007f1e0ff */
[----:B------:R-:W-:-:S03]  /*13d90*/  LEA R168, P1, R3, R148, 0x1 ;  /* 0x0000009403a87211 */ /* 0x000fc600078208ff */
[--C-:B------:R-:W-:Y:S01]  /*13da0*/  IMAD.X R6, R4, 0x1, R191.reuse, P0 ;  /* 0x0000000104067824 */ /* 0x100fe200000e06bf */
[-C--:B------:R-:W-:Y:S02]  /*13db0*/  LEA.HI.X R169, R3, R149.reuse, R4, 0x1, P1 ;  /* 0x0000009503a97211 */ /* 0x080fe400008f0c04 */
[C---:B------:R-:W-:Y:S02]  /*13dc0*/  IADD3 R3, P2, R5.reuse, R190, RZ ;  /* 0x000000be05037210 */ /* 0x040fe40007f5e0ff */
[CC--:B------:R-:W-:Y:S01]  /*13dd0*/  @P5 LEA R10, P0, R5.reuse, R148.reuse, 0x1 ;  /* 0x00000094050a5211 */ /* 0x0c0fe200078008ff */
[----:B------:R-:W-:Y:S01]  /*13de0*/  @!PT LDS RZ, [RZ] ;  /* 0x00000000fffff984 */ /* 0x000fe20000000800 */
[----:B------:R-:W-:Y:S01]  /*13df0*/  @!PT LDS RZ, [RZ] ;  /* 0x00000000fffff984 */ /* 0x000fe20000000800 */
[----:B------:R-:W-:Y:S01]  /*13e00*/  @!PT LDS RZ, [RZ] ;  /* 0x00000000fffff984 */ /* 0x000fe20000000800 */
[----:B------:R1:W-:Y:S01]  /*13e10*/  @P6 LDGSTS.E.BYPASS.LTC128B.128 [R201+0x9000], [R168.64] ;  /* 0x09000000a8c96fae */ /* 0x0003e2000b901d44 */
[CC--:B------:R-:W-:Y:S01]  /*13e20*/  @P4 LEA R8, P1, R5.reuse, R148.reuse, 0x1 ;  /* 0x0000009405084211 */ /* 0x0c0fe200078208ff */
[----:B------:R-:W-:Y:S01]  /*13e30*/  IMAD.X R4, R6, 0x1, R191, P2 ;  /* 0x0000000106047824 */ /* 0x000fe200010e06bf */
[C---:B------:R-:W-:Y:S01]  /*13e40*/  @P5 LEA.HI.X R11, R5.reuse, R149, R6, 0x1, P0 ;  /* 0x00000095050b5211 */ /* 0x040fe200000f0c06 */
[----:B------:R-:W-:Y:S01]  /*13e50*/  @!P6 STS [R201+0x9000], RZ ;  /* 0x009000ffc900e388 */ /* 0x000fe20000000800 */
[----:B------:R-:W-:-:S02]  /*13e60*/  @P6 LEA R14, P0, R5, R148, 0x1 ;  /* 0x00000094050e6211 */ /* 0x000fc400078008ff */
[-C--:B------:R-:W-:Y:S01]  /*13e70*/  @P6 LEA R12, P2, R3, R148.reuse, 0x1 ;  /* 0x00000094030c6211 */ /* 0x080fe200078408ff */
[----:B------:R-:W-:Y:S01]  /*13e80*/  @!P6 STS [R201+0x9004], RZ ;  /* 0x009004ffc900e388 */ /* 0x000fe20000000800 */
[CCC-:B------:R-:W-:Y:S02]  /*13e90*/  @P4 LEA.HI.X R9, R5.reuse, R149.reuse, R6.reuse, 0x1, P1 ;  /* 0x0000009505094211 */ /* 0x1c0fe400008f0c06 */
[-C--:B------:R-:W-:Y:S01]  /*13ea0*/  @P6 LEA.HI.X R15, R5, R149.reuse, R6, 0x1, P0 ;  /* 0x00000095050f6211 */ /* 0x080fe200000f0c06 */
[----:B------:R-:W-:Y:S01]  /*13eb0*/  @!P6 STS.64 [R201+0x9008], RZ ;  /* 0x009008ffc900e388 */ /* 0x000fe20000000a00 */
[C---:B------:R-:W-:Y:S02]  /*13ec0*/  @P6 LEA.HI.X R13, R3.reuse, R149, R4, 0x1, P2 ;  /* 0x00000095030d6211 */ /* 0x040fe400010f0c04 */
[CC--:B------:R-:W-:Y:S02]  /*13ed0*/  @P5 LEA R16, P1, R3.reuse, R148.reuse, 0x1 ;  /* 0x0000009403105211 */ /* 0x0c0fe400078208ff */
[----:B------:R-:W-:-:S02]  /*13ee0*/  @P4 LEA R6, P0, R3, R148, 0x1 ;  /* 0x0000009403064211 */ /* 0x000fc400078008ff */
[C---:B------:R-:W-:Y:S02]  /*13ef0*/  IADD3 R5, P2, R3.reuse, R190, RZ ;  /* 0x000000be03057210 */ /* 0x040fe40007f5e0ff */
[CCC-:B------:R-:W-:Y:S02]  /*13f00*/  @P5 LEA.HI.X R17, R3.reuse, R149.reuse, R4.reuse, 0x1, P1 ;  /* 0x0000009503115211 */ /* 0x1c0fe400008f0c04 */
[----:B------:R-:W-:Y:S01]  /*13f10*/  @P4 LEA.HI.X R7, R3, R149, R4, 0x1, P0 ;  /* 0x0000009503074211 */ /* 0x000fe200000f0c04 */
[----:B------:R-:W-:Y:S01]  /*13f20*/  IMAD.X R4, R4, 0x1, R191, P2 ;  /* 0x0000000104047824 */ /* 0x000fe200010e06bf */
[CC--:B------:R-:W-:Y:S01]  /*13f30*/  @P6 LEA R24, P2, R5.reuse, R148.reuse, 0x1 ;  /* 0x0000009405186211 */ /* 0x0c0fe200078408ff */
[----:B------:R-:W2:Y:S01]  /*13f40*/  S2R R3, SR_TID.X ;  /* 0x0000000000037919 */ /* 0x000ea20000002100 */
[CC--:B------:R-:W-:Y:S02]  /*13f50*/  @P5 LEA R18, P1, R5.reuse, R148.reuse, 0x1 ;  /* 0x0000009405125211 */ /* 0x0c0fe400078208ff */
[----:B------:R-:W-:-:S02]  /*13f60*/  @P4 LEA R26, P0, R5, R148, 0x1 ;  /* 0x00000094051a4211 */ /* 0x000fc400078008ff */
[CCC-:B------:R-:W-:Y:S02]  /*13f70*/  @P6 LEA.HI.X R25, R5.reuse, R149.reuse, R4.reuse, 0x1, P2 ;  /* 0x0000009505196211 */ /* 0x1c0fe400010f0c04 */
[CCC-:B------:R-:W-:Y:S02]  /*13f80*/  @P5 LEA.HI.X R19, R5.reuse, R149.reuse, R4.reuse, 0x1, P1 ;  /* 0x0000009505135211 */ /* 0x1c0fe400008f0c04 */
[----:B------:R-:W-:Y:S01]  /*13f90*/  @P4 LEA.HI.X R27, R5, R149, R4, 0x1, P0 ;  /* 0x00000095051b4211 */ /* 0x000fe200000f0c04 */
[----:B------:R-:W-:Y:S01]  /*13fa0*/  @P5 IMAD.MOV.U32 R4, RZ, RZ, R168 ;  /* 0x000000ffff045224 */ /* 0x000fe200078e00a8 */
[----:B------:R-:W-:Y:S01]  /*13fb0*/  ISETP.GE.AND P0, PT, R51, 0x3, PT ;  /* 0x000000033300780c */ /* 0x000fe20003f06270 */
[----:B------:R-:W-:-:S05]  /*13fc0*/  @P5 IMAD.MOV.U32 R5, RZ, RZ, R169 ;  /* 0x000000ffff055224 */ /* 0x000fca00078e00a9 */
[----:B------:R-:W-:Y:S01]  /*13fd0*/  @!PT LDS RZ, [RZ] ;  /* 0x00000000fffff984 */ /* 0x000fe20000000800 */
[----:B------:R-:W-:Y:S01]  /*13fe0*/  @!PT LDS RZ, [RZ] ;  /* 0x00000000fffff984 */ /* 0x000fe20000000800 */
[----:B------:R-:W-:Y:S01]  /*13ff0*/  @!PT LDS RZ, [RZ] ;  /* 0x00000000fffff984 */ /* 0x000fe20000000800 */
[----:B------:R3:W-:Y:S04]  /*14000*/  @P5 LDGSTS.E.BYPASS.LTC128B.128 [R201+0xb000], [R4.64+0x40] ;  /* 0x0b00004004c95fae */ /* 0x0007e8000b901d44 */
[----:B------:R-:W-:Y:S01]  /*14010*/  @!P5 STS.128 [R201+0xb000], RZ ;  /* 0x00b000ffc900d388 */ /* 0x000fe20000000c00 */
[----:B--2---:R-:W-:-:S05]  /*14020*/  IMAD.SHL.U32 R3, R3, 0x2, RZ ;  /* 0x0000000203037824 */ /* 0x004fca00078e00ff */
[----:B------:R-:W-:Y:S01]  /*14030*/  LOP3.LUT R3, R3, 0x6, RZ, 0xc0, !PT ;  /* 0x0000000603037812 */ /* 0x000fe200078ec0ff */
[----:B---3--:R-:W-:Y:S02]  /*14040*/  @P4 IMAD.MOV.U32 R4, RZ, RZ, R168 ;  /* 0x000000ffff044224 */ /* 0x008fe400078e00a8 */
[----:B------:R-:W-:-:S05]  /*14050*/  @P4 IMAD.MOV.U32 R5, RZ, RZ, R169 ;  /* 0x000000ffff054224 */ /* 0x000fca00078e00a9 */
[----:B------:R-:W-:Y:S01]  /*14060*/  @!PT LDS RZ, [RZ] ;  /* 0x00000000fffff984 */ /* 0x000fe20000000800 */
[----:B------:R-:W-:Y:S01]  /*14070*/  @!PT LDS RZ, [RZ] ;  /* 0x00000000fffff984 */ /* 0x000fe20000000800 */
[----:B------:R-:W-:Y:S01]  /*14080*/  @!PT LDS RZ, [RZ] ;  /* 0x00000000fffff984 */ /* 0x000fe20000000800 */
[----:B------:R2:W-:Y:S04]  /*14090*/  @P4 LDGSTS.E.BYPASS.LTC128B.128 [R201+0xd000], [R4.64+0x80] ;  /* 0x0d00008004c94fae */ /* 0x0005e8000b901d44 */
[----:B------:R-:W-:Y:S04]  /*140a0*/  @!P4 STS.128 [R201+0xd000], RZ ;  /* 0x00d000ffc900c388 */ /* 0x000fe80000000c00 */
[----:B------:R-:W-:Y:S01]  /*140b0*/  @!PT LDS RZ, [RZ] ;  /* 0x00000000fffff984 */ /* 0x000fe20000000800 */
[----:B------:R-:W-:Y:S01]  /*140c0*/  @!PT LDS RZ, [RZ] ;  /* 0x00000000fffff984 */ /* 0x000fe20000000800 */
[----:B------:R-:W-:Y:S01]  /*140d0*/  @!PT LDS RZ, [RZ] ;  /* 0x00000000fffff984 */ /* 0x000fe20000000800 */
[----:B------:R3:W-:Y:S04]  /*140e0*/  @P6 LDGSTS.E.BYPASS.LTC128B.128 [R201+0x9800], [R14.64] ;  /* 0x098000000ec96fae */ /* 0x0007e8000b901d44 */
[----:B------:R-:W-:Y:S04]  /*140f0*/  @!P6 STS.128 [R201+0x9800], RZ ;  /* 0x009800ffc900e388 */ /* 0x000fe80000000c00 */
        /* <DEDUP_REMOVED lines=40> */
[----:B------:R-:W-:Y:S04]  /*14380*/  LDSM.16.M88.4 R124, [R189] ;  /* 0x00000000bd7c783b */ /* 0x000fe80000000200 */
[----:B------:R-:W1:Y:S04]  /*14390*/  LDSM.16.M88.4 R36, [R188+0x3000] ;  /* 0x00300000bc24783b */ /* 0x000e680000000200 */
[----:B------:R-:W4:Y:S04]  /*143a0*/  LDSM.16.M88.4 R28, [R188+0x3400] ;  /* 0x00340000bc1c783b */ /* 0x000f280000000200 */
[----:B------:R-:W4:Y:S04]  /*143b0*/  LDSM.16.M88.4 R20, [R188+0x3800] ;  /* 0x00380000bc14783b */ /* 0x000f280000000200 */
[----:B---3--:R-:W5:Y:S04]  /*143c0*/  LDSM.16.M88.4 R12, [R188+0x3c00] ;  /* 0x003c0000bc0c783b */ /* 0x008f680000000200 */
[----:B--2---:R-:W2:Y:S04]  /*143d0*/  LDSM.16.M88.4 R4, [R188+0x4000] ;  /* 0x00400000bc04783b */ /* 0x004ea80000000200 */
[----:B------:R-:W3:Y:S04]  /*143e0*/  LDSM.16.M88.4 R140, [R188+0x4400] ;  /* 0x00440000bc8c783b */ /* 0x000ee80000000200 */
[----:B------:R-:W2:Y:S04]  /*143f0*/  LDSM.16.M88.4 R132, [R188+0x4800] ;  /* 0x00480000bc84783b */ /* 0x000ea80000000200 */
[----:B------:R-:W2:Y:S04]  /*14400*/  LDSM.16.M88.4 R56, [R188+0x4c00] ;  /* 0x004c0000bc38783b */ /* 0x000ea80000000200 */
[----:B------:R-:W-:Y:S04]  /*14410*/  LDSM.16.M88.4 R52, [R187] ;  /* 0x00000000bb34783b */ /* 0x000fe80000000200 */
[----:B------:R-:W2:Y:S01]  /*14420*/  LDSM.16.M88.4 R44, [R185+0x3000] ;  /* 0x00300000b92c783b */ /* 0x000ea20000000200 */
[C---:B-1----:R-:W-:Y:S03]  /*14430*/  HMMA.16816.F32.BF16 R40, R124.reuse, R36, RZ ;  /* 0x000000247c28723c */ /* 0x042fe600000418ff */
[----:B------:R-:W1:Y:S04]  /*14440*/  LDSM.16.M88.4 R60, [R185+0x3400] ;  /* 0x00340000b93c783b */ /* 0x000e680000000200 */
[----:B------:R-:W1:Y:S01]  /*14450*/  LDSM.16.M88.4 R160, [R185+0x3800] ;  /* 0x00380000b9a0783b */ /* 0x000e620000000200 */
[C---:B------:R-:W-:Y:S03]  /*14460*/  HMMA.16816.F32.BF16 R36, R124.reuse, R38, RZ ;  /* 0x000000267c24723c */ /* 0x040fe600000418ff */
[----:B------:R-:W1:Y:S04]  /*14470*/  LDSM.16.M88.4 R156, [R185+0x3c00] ;  /* 0x003c0000b99c783b */ /* 0x000e680000000200 */
[----:B------:R-:W1:Y:S01]  /*14480*/  LDSM.16.M88.4 R152, [R185+0x4000] ;  /* 0x00400000b998783b */ /* 0x000e620000000200 */
[C---:B----4-:R-:W-:Y:S03]  /*14490*/  HMMA.16816.F32.BF16 R32, R124.reuse, R28, RZ ;  /* 0x0000001c7c20723c */ /* 0x050fe600000418ff */
[----:B------:R-:W4:Y:S04]  /*144a0*/  LDSM.16.M88.4 R148, [R185+0x4400] ;  /* 0x00440000b994783b */ /* 0x000f280000000200 */
[----:B------:R-:W-:Y:S01]  /*144b0*/  LDSM.16.M88.4 R120, [R185+0x4c00] ;  /* 0x004c0000b978783b */ /* 0x000fe20000000200 */
[C---:B------:R-:W-:Y:S03]  /*144c0*/  HMMA.16816.F32.BF16 R24, R124.reuse, R20, RZ ;  /* 0x000000147c18723c */ /* 0x040fe600000418ff */
[----:B------:R-:W-:Y:S04]  /*144d0*/  LDSM.16.M88.4 R64, [R188+0x5000] ;  /* 0x00500000bc40783b */ /* 0x000fe80000000200 */
[----:B------:R-:W-:Y:S01]  /*144e0*/  LDSM.16.M88.4 R164, [R185+0x6000] ;  /* 0x00600000b9a4783b */ /* 0x000fe20000000200 */
[C---:B-----5:R-:W-:Y:S03]  /*144f0*/  HMMA.16816.F32.BF16 R16, R124.reuse, R12, RZ ;  /* 0x0000000c7c10723c */ /* 0x060fe600000418ff */
[----:B------:R-:W0:Y:S05]  /*14500*/  LDGDEPBAR ;  /* 0x00000000000079af */ /* 0x000e2a0000000000 */
[C---:B--2---:R-:W-:Y:S08]  /*14510*/  HMMA.16816.F32.BF16 R8, R124.reuse, R4, RZ ;  /* 0x000000047c08723c */ /* 0x044ff000000418ff */
[C---:B---3--:R-:W-:Y:S08]  /*14520*/  HMMA.16816.F32.BF16 R144, R124.reuse, R140, RZ ;  /* 0x0000008c7c90723c */ /* 0x048ff000000418ff */
[C---:B------:R-:W-:Y:S08]  /*14530*/  HMMA.16816.F32.BF16 R136, R124.reuse, R132, RZ ;  /* 0x000000847c88723c */ /* 0x040ff000000418ff */
        /* <DEDUP_REMOVED lines=8> */
[----:B------:R-:W2:Y:S07]  /*145c0*/  LDSM.16.M88.4 R56, [R185+0x4800] ;  /* 0x00480000b938783b */ /* 0x000eae0000000200 */
[C---:B------:R-:W-:Y:S08]  /*145d0*/  HMMA.16816.F32.BF16 R40, R52.reuse, R44, R40 ;  /* 0x0000002c3428723c */ /* 0x040ff00000041828 */
[C---:B------:R-:W-:Y:S01]  /*145e0*/  HMMA.16816.F32.BF16 R36, R52.reuse, R46, R36 ;  /* 0x0000002e3424723c */ /* 0x040fe20000041824 */
[----:B------:R-:W3:Y:S07]  /*145f0*/  LDSM.16.M88.4 R44, [R189+0x1000] ;  /* 0x00100000bd2c783b */ /* 0x000eee0000000200 */
[C---:B-1----:R-:W-:Y:S08]  /*14600*/  HMMA.16816.F32.BF16 R32, R52.reuse, R60, R32 ;  /* 0x0000003c3420723c */ /* 0x042ff00000041820 */
[C---:B------:R-:W-:Y:S01]  /*14610*/  HMMA.16816.F32.BF16 R28, R52.reuse, R62, R28 ;  /* 0x0000003e341c723c */ /* 0x040fe2000004181c */
[----:B------:R-:W1:Y:S07]  /*14620*/  LDSM.16.M88.4 R60, [R188+0x5400] ;  /* 0x00540000bc3c783b */ /* 0x000e6e0000000200 */
        /* <DEDUP_REMOVED lines=9> */
[C---:B----4-:R-:W-:Y:S08]  /*146c0*/  HMMA.16816.F32.BF16 R144, R52.reuse, R148, R144 ;  /* 0x000000943490723c */ /* 0x050ff00000041890 */
[C---:B------:R-:W-:Y:S01]  /*146d0*/  HMMA.16816.F32.BF16 R140, R52.reuse, R150, R140 ;  /* 0x00000096348c723c */ /* 0x040fe2000004188c */
[----:B------:R-:W-:Y:S07]  /*146e0*/  LDSM.16.M88.4 R148, [R188+0x6400] ;  /* 0x00640000bc94783b */ /* 0x000fee0000000200 */
[C---:B--2---:R-:W-:Y:S08]  /*146f0*/  HMMA.16816.F32.BF16 R136, R52.reuse, R56, R136 ;  /* 0x000000383488723c */ /* 0x044ff00000041888 */
[C---:B------:R-:W-:Y:S01]  /*14700*/  HMMA.16816.F32.BF16 R132, R52.reuse, R58, R132 ;  /* 0x0000003a3484723c */ /* 0x040fe20000041884 */
[----:B------:R-:W2:Y:S07]  /*14710*/  LDSM.16.M88.4 R56, [R188+0x5800] ;  /* 0x00580000bc38783b */ /* 0x000eae0000000200 */
[C---:B------:R-:W-:Y:S08]  /*14720*/  HMMA.16816.F32.BF16 R128, R52.reuse, R120, R128 ;  /* 0x000000783480723c */ /* 0x040ff00000041880 */
[----:B------:R-:W-:Y:S01]  /*14730*/  HMMA.16816.F32.BF16 R124, R52, R122, R124 ;  /* 0x0000007a347c723c */ /* 0x000fe2000004187c */
[----:B------:R-:W4:Y:S04]  /*14740*/  LDSM.16.M88.4 R52, [R188+0x6000] ;  /* 0x00600000bc34783b */ /* 0x000f280000000200 */
[----:B------:R-:W5:Y:S03]  /*14750*/  LDSM.16.M88.4 R120, [R188+0x6800] ;  /* 0x00680000bc78783b */ /* 0x000f660000000200 */
        /* <DEDUP_REMOVED lines=11> */
[----:B------:R-:W-:Y:S07]  /*14810*/  LDSM.16.M88.4 R152, [R185+0x6800] ;  /* 0x00680000b998783b */ /* 0x000fee0000000200 */
[C---:B----4-:R-:W-:Y:S08]  /*14820*/  HMMA.16816.F32.BF16 R8, R44.reuse, R52, R8 ;  /* 0x000000342c08723c */ /* 0x050ff00000041808 */
[C---:B------:R-:W-:Y:S01]  /*14830*/  HMMA.16816.F32.BF16 R4, R44.reuse, R54, R4 ;  /* 0x000000362c04723c */ /* 0x040fe20000041804 */
[----:B------:R-:W4:Y:S07]  /*14840*/  LDSM.16.M88.4 R52, [R185+0x5800] ;  /* 0x00580000b934783b */ /* 0x000f2e0000000200 */
[C---:B------:R-:W-:Y:S08]  /*14850*/  HMMA.16816.F32.BF16 R144, R44.reuse, R148, R144 ;  /* 0x000000942c90723c */ /* 0x040ff00000041890 */
[C---:B------:R-:W-:Y:S01]  /*14860*/  HMMA.16816.F32.BF16 R140, R44.reuse, R150, R140 ;  /* 0x000000962c8c723c */ /* 0x040fe2000004188c */
[----:B------:R-:W-:Y:S07]  /*14870*/  LDSM.16.M88.4 R148, [R185+0x6c00] ;  /* 0x006c0000b994783b */ /* 0x000fee0000000200 */
[C---:B-----5:R-:W-:Y:S08]  /*14880*/  HMMA.16816.F32.BF16 R136, R44.reuse, R120, R136 ;  /* 0x000000782c88723c */ /* 0x060ff00000041888 */
[C---:B------:R-:W-:Y:S01]  /*14890*/  HMMA.16816.F32.BF16 R132, R44.reuse, R122, R132 ;  /* 0x0000007a2c84723c */ /* 0x040fe20000041884 */
[----:B------:R-:W-:Y:S07]  /*148a0*/  LDSM.16.M88.4 R120, [R189+0x2000] ;  /* 0x00200000bd78783b */ /* 0x000fee0000000200 */
[C---:B---3--:R-:W-:Y:S08]  /*148b0*/  HMMA.16816.F32.BF16 R128, R44.reuse, R64, R128 ;  /* 0x000000402c80723c */ /* 0x048ff00000041880 */
[----:B------:R-:W-:Y:S01]  /*148c0*/  HMMA.16816.F32.BF16 R124, R44, R66, R124 ;  /* 0x000000422c7c723c */ /* 0x000fe2000004187c */
[----:B------:R-:W3:Y:S04]  /*148d0*/  LDSM.16.M88.4 R44, [R185+0x5c00] ;  /* 0x005c0000b92c783b */ /* 0x000ee80000000200 */
[----:B------:R-:W5:Y:S03]  /*148e0*/  LDSM.16.M88.4 R64, [R188+0x7000] ;  /* 0x00700000bc40783b */ /* 0x000f660000000200 */
[C---:B-1----:R-:W-:Y:S08]  /*148f0*/  HMMA.16816.F32.BF16 R40, R160.reuse, R60, R40 ;  /* 0x0000003ca028723c */ /* 0x042ff00000041828 */
[C---:B------:R-:W-:Y:S01]  /*14900*/  HMMA.16816.F32.BF16 R36, R160.reuse, R62, R36 ;  /* 0x0000003ea024723c */ /* 0x040fe20000041824 */
[----:B------:R-:W1:Y:S07]  /*14910*/  LDSM.16.M88.4 R60, [R188+0x7400] ;  /* 0x00740000bc3c783b */ /* 0x000e6e0000000200 */
[C---:B--2---:R-:W-:Y:S08]  /*14920*/  HMMA.16816.F32.BF16 R32, R160.reuse, R56, R32 ;  /* 0x00000038a020723c */ /* 0x044ff00000041820 */
[C---:B------:R-:W-:Y:S01]  /*14930*/  HMMA.16816.F32.BF16 R28, R160.reuse, R58, R28 ;  /* 0x0000003aa01c723c */ /* 0x040fe2000004181c */
[----:B------:R-:W-:Y:S07]  /*14940*/  LDSM.16.M88.4 R56, [R188+0x7800] ;  /* 0x00780000bc38783b */ /* 0x000fee0000000200 */
[C---:B----4-:R-:W-:Y:S08]  /*14950*/  HMMA.16816.F32.BF16 R24, R160.reuse, R52, R24 ;  /* 0x00000034a018723c */ /* 0x050ff00000041818 */
[C---:B---3--:R-:W-:Y:S08]  /*14960*/  HMMA.16816.F32.BF16 R16, R160.reuse, R44, R16 ;  /* 0x0000002ca010723c */ /* 0x048ff00000041810 */
[C---:B------:R-:W-:Y:S01]  /*14970*/  HMMA.16816.F32.BF16 R12, R160.reuse, R46, R12 ;  /* 0x0000002ea00c723c */ /* 0x040fe2000004180c */
[----:B------:R-:W2:Y:S07]  /*14980*/  LDSM.16.M88.4 R44, [R188+0x8000] ;  /* 0x00800000bc2c783b */ /* 0x000eae0000000200 */
[C---:B------:R-:W-:Y:S01]  /*14990*/  HMMA.16816.F32.BF16 R20, R160.reuse, R54, R20 ;  /* 0x00000036a014723c */ /* 0x040fe20000041814 */
[----:B------:R-:W3:Y:S07]  /*149a0*/  LDSM.16.M88.4 R52, [R188+0x7c00] ;  /* 0x007c0000bc34783b */ /* 0x000eee0000000200 */
[C---:B------:R-:W-:Y:S08]  /*149b0*/  HMMA.16816.F32.BF16 R8, R160.reuse, R164, R8 ;  /* 0x000000a4a008723c */ /* 0x040ff00000041808 */
[C---:B------:R-:W-:Y:S08]  /*149c0*/  HMMA.16816.F32.BF16 R4, R160.reuse, R166, R4 ;  /* 0x000000a6a004723c */ /* 0x040ff00000041804 */
[C---:B------:R-:W-:Y:S08]  /*149d0*/  HMMA.16816.F32.BF16 R128, R160.reuse, R148, R128 ;  /* 0x00000094a080723c */ /* 0x040ff00000041880 */
[C---:B------:R-:W-:Y:S01]  /*149e0*/  HMMA.16816.F32.BF16 R124, R160.reuse, R150, R124 ;  /* 0x00000096a07c723c */ /* 0x040fe2000004187c */
[----:B------:R-:W4:Y:S07]  /*149f0*/  LDSM.16.M88.4 R148, [R188+0x8400] ;  /* 0x00840000bc94783b */ /* 0x000f2e0000000200 */
[C---:B------:R-:W-:Y:S08]  /*14a00*/  HMMA.16816.F32.BF16 R144, R160.reuse, R156, R144 ;  /* 0x0000009ca090723c */ /* 0x040ff00000041890 */
[----:B------:R-:W-:Y:S01]  /*14a10*/  HMMA.16816.F32.BF16 R140, R160, R158, R140 ;  /* 0x0000009ea08c723c */ /* 0x000fe2000004188c */
[----:B------:R-:W-:Y:S07]  /*14a20*/  LDSM.16.M88.4 R156, [R187+0x2000] ;  /* 0x00200000bb9c783b */ /* 0x000fee0000000200 */
[C---:B-----5:R-:W-:Y:S08]  /*14a30*/  HMMA.16816.F32.BF16 R40, R120.reuse, R64, R40 ;  /* 0x000000407828723c */ /* 0x060ff00000041828 */
[C---:B------:R-:W-:Y:S01]  /*14a40*/  HMMA.16816.F32.BF16 R36, R120.reuse, R66, R36 ;  /* 0x000000427824723c */ /* 0x040fe20000041824 */
[----:B------:R-:W5:Y:S07]  /*14a50*/  LDSM.16.M88.4 R64, [R188+0x8800] ;  /* 0x00880000bc40783b */ /* 0x000f6e0000000200 */
        /* <DEDUP_REMOVED lines=8> */
[----:B------:R-:W1:Y:S07]  /*14ae0*/  LDSM.16.M88.4 R56, [R185+0x7400] ;  /* 0x00740000b938783b */ /* 0x000e6e0000000200 */
[C---:B---3--:R-:W-:Y:S08]  /*14af0*/  HMMA.16816.F32.BF16 R16, R120.reuse, R52, R16 ;  /* 0x000000347810723c */ /* 0x048ff00000041810 */
[----:B------:R-:W-:Y:S01]  /*14b00*/  HMMA.16816.F32.BF16 R12, R120, R54, R12 ;  /* 0x00000036780c723c */ /* 0x000fe2000004180c */
[----:B------:R-:W3:Y:S07]  /*14b10*/  LDSM.16.M88.4 R52, [R185+0x7800] ;  /* 0x00780000b934783b */ /* 0x000eee0000000200 */
[C---:B------:R-:W-:Y:S08]  /*14b20*/  HMMA.16816.F32.BF16 R136, R160.reuse, R152, R136 ;  /* 0x00000098a088723c */ /* 0x040ff00000041888 */
[----:B------:R-:W-:Y:S01]  /*14b30*/  HMMA.16816.F32.BF16 R132, R160, R154, R132 ;  /* 0x0000009aa084723c */ /* 0x000fe20000041884 */
[----:B------:R-:W2:Y:S07]  /*14b40*/  LDSM.16.M88.4 R152, [R188+0x8c00] ;  /* 0x008c0000bc98783b */ /* 0x000eae0000000200 */
[C---:B----4-:R-:W-:Y:S08]  /*14b50*/  HMMA.16816.F32.BF16 R144, R120.reuse, R148, R144 ;  /* 0x000000947890723c */ /* 0x050ff00000041890 */
[C---:B------:R-:W-:Y:S01]  /*14b60*/  HMMA.16816.F32.BF16 R140, R120.reuse, R150, R140 ;  /* 0x00000096788c723c */ /* 0x040fe2000004188c */
[----:B------:R-:W4:Y:S07]  /*14b70*/  LDSM.16.M88.4 R148, [R185+0x8000] ;  /* 0x00800000b994783b */ /* 0x000f2e0000000200 */
[C---:B-----5:R-:W-:Y:S08]  /*14b80*/  HMMA.16816.F32.BF16 R136, R120.reuse, R64, R136 ;  /* 0x000000407888723c */ /* 0x060ff00000041888 */
[----:B------:R-:W-:Y:S01]  /*14b90*/  HMMA.16816.F32.BF16 R132, R120, R66, R132 ;  /* 0x000000427884723c */ /* 0x000fe20000041884 */
[----:B------:R-:W5:Y:S07]  /*14ba0*/  LDSM.16.M88.4 R64, [R185+0x8400] ;  /* 0x00840000b940783b */ /* 0x000f6e0000000200 */
[C---:B-1----:R-:W-:Y:S08]  /*14bb0*/  HMMA.16816.F32.BF16 R36, R156.reuse, R62, R36 ;  /* 0x0000003e9c24723c */ /* 0x042ff00000041824 */
[C---:B--2---:R-:W-:Y:S08]  /*14bc0*/  HMMA.16816.F32.BF16 R16, R156.reuse, R44, R16 ;  /* 0x0000002c9c10723c */ /* 0x044ff00000041810 */
[C---:B------:R-:W-:Y:S01]  /*14bd0*/  HMMA.16816.F32.BF16 R12, R156.reuse, R46, R12 ;  /* 0x0000002e9c0c723c */ /* 0x040fe2000004180c */
[----:B------:R-:W1:Y:S07]  /*14be0*/  LDSM.16.M88.4 R44, [R185+0x8800] ;  /* 0x00880000b92c783b */ /* 0x000e6e0000000200 */
[C---:B------:R-:W-:Y:S08]  /*14bf0*/  HMMA.16816.F32.BF16 R32, R156.reuse, R56, R32 ;  /* 0x000000389c20723c */ /* 0x040ff00000041820 */
[C---:B------:R-:W-:Y:S07]  /*14c00*/  HMMA.16816.F32.BF16 R28, R156.reuse, R58, R28 ;  /* 0x0000003a9c1c723c */ /* 0x040fee000004181c */
[----:B------:R-:W-:Y:S01]  /*14c10*/  IMAD.SHL.U32 R58, R203, 0x80, RZ ;  /* 0x00000080cb3a7824 */ /* 0x000fe200078e00ff */
[----:B---3--:R-:W-:Y:S04]  /*14c20*/  HMMA.16816.F32.BF16 R24, R156, R52, R24 ;  /* 0x000000349c18723c */ /* 0x008fe80000041818 */
[----:B------:R-:W-:-:S02]  /*14c30*/  LOP3.LUT R50, R58, 0x8, R3, 0xfe, !PT ;  /* 0x000000083a327812 */ /* 0x000fc400078efe03 */
[----:B------:R-:W-:Y:S02]  /*14c40*/  LOP3.LUT R56, R58, 0x10, R3, 0xfe, !PT ;  /* 0x000000103a387812 */ /* 0x000fe400078efe03 */
[----:B------:R-:W-:Y:S01]  /*14c50*/  HMMA.16816.F32.BF16 R20, R156, R54, R20 ;  /* 0x000000369c14723c */ /* 0x000fe20000041814 */
[----:B------:R-:W2:Y:S01]  /*14c60*/  LDSM.16.M88.4 R52, [R185+0x8c00] ;  /* 0x008c0000b934783b */ /* 0x000ea20000000200 */
[----:B------:R-:W-:Y:S01]  /*14c70*/  ISETP.GE.AND P1, PT, R50, R48, PT ;  /* 0x000000303200720c */ /* 0x000fe20003f26270 */
[----:B------:R-:W-:-:S04]  /*14c80*/  DEPBAR.LE SB0, 0x0 ;  /* 0x000080000000791a */ /* 0x000fc80000000000 */
[----:B------:R-:W-:Y:S01]  /*14c90*/  ISETP.GE.AND P2, PT, R50, R49, PT ;  /* 0x000000313200720c */ /* 0x000fe20003f46270 */
[----:B------:R-:W-:Y:S01]  /*14ca0*/  HMMA.16816.F32.BF16 R128, R120, R152, R128 ;  /* 0x000000987880723c */ /* 0x000fe20000041880 */
[----:B------:R-:W-:Y:S02]  /*14cb0*/  FSEL R59, R36, -INF , !P1 ;  /* 0xff800000243b7808 */ /* 0x000fe40004800000 */
[----:B------:R-:W-:Y:S02]  /*14cc0*/  LOP3.LUT R36, R58, 0x18, R3, 0xfe, !PT ;  /* 0x000000183a247812 */ /* 0x000fe400078efe03 */
[-C--:B------:R-:W-:Y:S02]  /*14cd0*/  ISETP.GE.AND P6, PT, R56, R48.reuse, PT ;  /* 0x000000303800720c */ /* 0x080fe40003fc6270 */
[----:B------:R-:W-:Y:S01]  /*14ce0*/  FSEL R38, R38, -INF , !P2 ;  /* 0xff80000026267808 */ /* 0x000fe20005000000 */
[----:B----4-:R-:W-:Y:S01]  /*14cf0*/  HMMA.16816.F32.BF16 R8, R156, R148, R8 ;  /* 0x000000949c08723c */ /* 0x010fe20000041808 */
[----:B------:R-:W-:-:S02]  /*14d00*/  ISETP.GE.AND P2, PT, R36, R48, PT ;  /* 0x000000302400720c */ /* 0x000fc40003f46270 */
[-C--:B------:R-:W-:Y:S02]  /*14d10*/  ISETP.GE.AND P1, PT, R56, R49.reuse, PT ;  /* 0x000000313800720c */ /* 0x080fe40003f26270 */
[----:B------:R-:W-:Y:S02]  /*14d20*/  LOP3.LUT R50, R58, 0x20, R3, 0xfe, !PT ;  /* 0x000000203a327812 */ /* 0x000fe400078efe03 */
[----:B------:R-:W-:Y:S01]  /*14d30*/  FSEL R57, R32, -INF , !P6 ;  /* 0xff80000020397808 */ /* 0x000fe20007000000 */
[----:B------:R-:W-:Y:S01]  /*14d40*/  HMMA.16816.F32.BF16 R124, R120, R154, R124 ;  /* 0x0000009a787c723c */ /* 0x000fe2000004187c */
[----:B------:R-:W-:Y:S01]  /*14d50*/  ISETP.GE.AND P6, PT, R36, R49, PT ;  /* 0x000000312400720c */ /* 0x000fe20003fc6270 */
[----:B------:R-:W-:Y:S01]  /*14d60*/  IMAD.MOV.U32 R148, RZ, RZ, R168 ;  /* 0x000000ffff947224 */ /* 0x000fe200078e00a8 */
[----:B------:R-:W-:Y:S01]  /*14d70*/  FSEL R51, R28, -INF , !P2 ;  /* 0xff8000001c337808 */ /* 0x000fe20005000000 */
[----:B------:R-:W-:Y:S01]  /*14d80*/  IMAD.MOV.U32 R149, RZ, RZ, R169 ;  /* 0x000000ffff957224 */ /* 0x000fe200078e00a9 */
[----:B------:R-:W-:-:S02]  /*14d90*/  LOP3.LUT R28, R58, 0x28, R3, 0xfe, !PT ;  /* 0x000000283a1c7812 */ /* 0x000fc400078efe03 */
[----:B------:R-:W-:Y:S01]  /*14da0*/  FSEL R34, R34, -INF , !P1 ;  /* 0xff80000022227808 */ /* 0x000fe20004800000 */
[C---:B------:R-:W-:Y:S01]  /*14db0*/  HMMA.16816.F32.BF16 R4, R156.reuse, R150, R4 ;  /* 0x000000969c04723c */ /* 0x040fe20000041804 */
[CC--:B------:R-:W-:Y:S02]  /*14dc0*/  ISETP.GE.AND P1, PT, R50.reuse, R48.reuse, PT ;  /* 0x000000303200720c */ /* 0x0c0fe40003f26270 */
[----:B------:R-:W-:Y:S02]  /*14dd0*/  ISETP.GE.AND P2, PT, R50, R49, PT ;  /* 0x000000313200720c */ /* 0x000fe40003f46270 */
[----:B------:R-:W-:Y:S02]  /*14de0*/  FSEL R50, R30, -INF , !P6 ;  /* 0xff8000001e327808 */ /* 0x000fe40007000000 */
[----:B------:R-:W-:Y:S01]  /*14df0*/  ISETP.GE.AND P6, PT, R28, R48, PT ;  /* 0x000000301c00720c */ /* 0x000fe20003fc6270 */
[----:B-----5:R-:W-:Y:S01]  /*14e00*/  HMMA.16816.F32.BF16 R144, R156, R64, R144 ;  /* 0x000000409c90723c */ /* 0x020fe20000041890 */
[----:B------:R-:W-:-:S02]  /*14e10*/  FSEL R183, R24, -INF , !P1 ;  /* 0xff80000018b77808 */ /* 0x000fc40004800000 */
[--C-:B------:R-:W-:Y:S02]  /*14e20*/  LOP3.LUT R32, R58, 0x30, R3.reuse, 0xfe, !PT ;  /* 0x000000303a207812 */ /* 0x100fe400078efe03 */
[----:B------:R-:W-:Y:S02]  /*14e30*/  ISETP.GE.AND P1, PT, R28, R49, PT ;  /* 0x000000311c00720c */ /* 0x000fe40003f26270 */
[----:B------:R-:W-:Y:S01]  /*14e40*/  FSEL R181, R20, -INF , !P6 ;  /* 0xff80000014b57808 */ /* 0x000fe20007000000 */
[----:B------:R-:W-:Y:S01]  /*14e50*/  HMMA.16816.F32.BF16 R140, R156, R66, R140 ;  /* 0x000000429c8c723c */ /* 0x000fe2000004188c */
[----:B------:R-:W-:Y:S02]  /*14e60*/  LOP3.LUT R20, R58, 0x38, R3, 0xfe, !PT ;  /* 0x000000383a147812 */ /* 0x000fe400078efe03 */
[----:B------:R-:W-:Y:S02]  /*14e70*/  FSEL R172, R26, -INF , !P2 ;  /* 0xff8000001aac7808 */ /* 0x000fe40005000000 */
[----:B------:R-:W-:-:S02]  /*14e80*/  ISETP.GE.AND P2, PT, R32, R48, PT ;  /* 0x000000302000720c */ /* 0x000fc40003f46270 */
[----:B------:R-:W-:Y:S01]  /*14e90*/  FSEL R174, R22, -INF , !P1 ;  /* 0xff80000016ae7808 */ /* 0x000fe20004800000 */
[C---:B-1----:R-:W-:Y:S01]  /*14ea0*/  HMMA.16816.F32.BF16 R136, R156.reuse, R44, R136 ;  /* 0x0000002c9c88723c */ /* 0x042fe20000041888 */
[----:B------:R-:W-:Y:S02]  /*14eb0*/  ISETP.GE.AND P1, PT, R20, R48, PT ;  /* 0x000000301400720c */ /* 0x000fe40003f26270 */
[-C--:B------:R-:W-:Y:S02]  /*14ec0*/  ISETP.GE.AND P6, PT, R32, R49.reuse, PT ;  /* 0x000000312000720c */ /* 0x080fe40003fc6270 */
[----:B------:R-:W-:Y:S02]  /*14ed0*/  FSEL R175, R16, -INF , !P2 ;  /* 0xff80000010af7808 */ /* 0x000fe40005000000 */
[----:B------:R-:W-:Y:S01]  /*14ee0*/  LOP3.LUT R24, R58, 0x40, R3, 0xfe, !PT ;  /* 0x000000403a187812 */ /* 0x000fe200078efe03 */
[----:B------:R-:W-:Y:S01]  /*14ef0*/  HMMA.16816.F32.BF16 R132, R156, R46, R132 ;  /* 0x0000002e9c84723c */ /* 0x000fe20000041884 */
[----:B------:R-:W-:Y:S01]  /*14f00*/  BAR.SYNC.DEFER_BLOCKING 0x0 ;  /* 0x0000000000007b1d */ /* 0x000fe20000010000 */
[----:B------:R-:W-:-:S02]  /*14f10*/  ISETP.GE.AND P2, PT, R20, R49, PT ;  /* 0x000000311400720c */ /* 0x000fc40003f46270 */
[----:B------:R-:W-:Y:S02]  /*14f20*/  FSEL R173, R12, -INF , !P1 ;  /* 0xff8000000cad7808 */ /* 0x000fe40004800000 */
[----:B------:R-:W-:Y:S02]  /*14f30*/  LOP3.LUT R12, R58, 0x48, R3, 0xfe, !PT ;  /* 0x000000483a0c7812 */ /* 0x000fe400078efe03 */
[----:B------:R-:W-:Y:S01]  /*14f40*/  FSEL R162, R18, -INF , !P6 ;  /* 0xff80000012a27808 */ /* 0x000fe20007000000 */
[----:B--2---:R-:W-:Y:S01]  /*14f50*/  HMMA.16816.F32.BF16 R128, R156, R52, R128 ;  /* 0x000000349c80723c */ /* 0x004fe20000041880 */
[----:B------:R-:W-:Y:S02]  /*14f60*/  ISETP.GE.AND P6, PT, R24, R48, PT ;  /* 0x000000301800720c */ /* 0x000fe40003fc6270 */
[----:B------:R-:W-:Y:S02]  /*14f70*/  FSEL R164, R14, -INF , !P2 ;  /* 0xff8000000ea47808 */ /* 0x000fe40005000000 */
[----:B------:R-:W-:-:S02]  /*14f80*/  ISETP.GE.AND P1, PT, R24, R49, PT ;  /* 0x000000311800720c */ /* 0x000fc40003f26270 */
[----:B------:R-:W-:Y:S01]  /*14f90*/  ISETP.GE.AND P2, PT, R12, R48, PT ;  /* 0x000000300c00720c */ /* 0x000fe20003f46270 */
[C---:B------:R-:W-:Y:S01]  /*14fa0*/  HMMA.16816.F32.BF16 R124, R156.reuse, R54, R124 ;  /* 0x000000369c7c723c */ /* 0x040fe2000004187c */
[----:B------:R-:W-:Y:S02]  /*14fb0*/  LOP3.LUT R16, R58, 0x50, R3, 0xfe, !PT ;  /* 0x000000503a107812 */ /* 0x000fe400078efe03 */
[----:B------:R-:W-:Y:S02]  /*14fc0*/  FSEL R165, R8, -INF , !P6 ;  /* 0xff80000008a57808 */ /* 0x000fe40007000000 */
[----:B------:R-:W-:Y:S02]  /*14fd0*/  ISETP.GE.AND P6, PT, R12, R49, PT ;  /* 0x000000310c00720c */ /* 0x000fe40003fc6270 */
[----:B------:R-:W-:Y:S01]  /*14fe0*/  FSEL R154, R10, -INF , !P1 ;  /* 0xff8000000a9a7808 */ /* 0x000fe20004800000 */
[----:B------:R-:W-:Y:S01]  /*14ff0*/  HMMA.16816.F32.BF16 R40, R156, R60, R40 ;  /* 0x0000003c9c28723c */ /* 0x000fe20000041828 */
[----:B------:R-:W-:-:S02]  /*15000*/  FSEL R163, R4, -INF , !P2 ;  /* 0xff80000004a37808 */ /* 0x000fc40005000000 */
[-C--:B------:R-:W-:Y:S02]  /*15010*/  ISETP.GE.AND P1, PT, R16, R48.reuse, PT ;  /* 0x000000301000720c */ /* 0x080fe40003f26270 */
[--C-:B------:R-:W-:Y:S02]  /*15020*/  LOP3.LUT R4, R58, 0x58, R3.reuse, 0xfe, !PT ;  /* 0x000000583a047812 */ /* 0x100fe400078efe03 */
[----:B------:R-:W-:Y:S02]  /*15030*/  ISETP.GE.AND P2, PT, R16, R49, PT ;  /* 0x000000311000720c */ /* 0x000fe40003f46270 */
[----:B------:R-:W-:Y:S02]  /*15040*/  LOP3.LUT R8, R58, 0x60, R3, 0xfe, !PT ;  /* 0x000000603a087812 */ /* 0x000fe400078efe03 */
[----:B------:R-:W-:Y:S02]  /*15050*/  FSEL R160, R6, -INF , !P6 ;  /* 0xff80000006a07808 */ /* 0x000fe40007000000 */
[----:B------:R-:W-:-:S02]  /*15060*/  ISETP.GE.AND P6, PT, R4, R48, PT ;  /* 0x000000300400720c */ /* 0x000fc40003fc6270 */
[----:B------:R-:W-:Y:S02]  /*15070*/  FSEL R161, R144, -INF , !P1 ;  /* 0xff80000090a17808 */ /* 0x000fe40004800000 */
[----:B------:R-:W-:Y:S02]  /*15080*/  ISETP.GE.AND P1, PT, R4, R49, PT ;  /* 0x000000310400720c */ /* 0x000fe40003f26270 */
[----:B------:R-:W-:Y:S02]  /*15090*/  FSEL R146, R146, -INF , !P2 ;  /* 0xff80000092927808 */ /* 0x000fe40005000000 */
[----:B------:R-:W-:Y:S02]  /*150a0*/  LOP3.LUT R4, R58, 0x68, R3, 0xfe, !PT ;  /* 0x000000683a047812 */ /* 0x000fe400078efe03 */
[----:B------:R-:W-:Y:S02]  /*150b0*/  ISETP.GE.AND P2, PT, R8, R48, PT ;  /* 0x000000300800720c */ /* 0x000fe40003f46270 */
[----:B------:R-:W-:-:S02]  /*150c0*/  FSEL R155, R140, -INF , !P6 ;  /* 0xff8000008c9b7808 */ /* 0x000fc40007000000 */
[-C--:B------:R-:W-:Y:S02]  /*150d0*/  ISETP.GE.AND P6, PT, R8, R49.reuse, PT ;  /* 0x000000310800720c */ /* 0x080fe40003fc6270 */
[----:B------:R-:W-:Y:S02]  /*150e0*/  FSEL R150, R142, -INF , !P1 ;  /* 0xff8000008e967808 */ /* 0x000fe40004800000 */
[----:B------:R-:W-:Y:S02]  /*150f0*/  ISETP.GE.AND P1, PT, R4, R48, PT ;  /* 0x000000300400720c */ /* 0x000fe40003f26270 */
[----:B------:R-:W-:Y:S02]  /*15100*/  FSEL R153, R136, -INF , !P2 ;  /* 0xff80000088997808 */ /* 0x000fe40005000000 */
[----:B------:R-:W-:Y:S02]  /*15110*/  LOP3.LUT R8, R58, 0x70, R3, 0xfe, !PT ;  /* 0x000000703a087812 */ /* 0x000fe400078efe03 */
[----:B------:R-:W-:-:S02]  /*15120*/  ISETP.GE.AND P2, PT, R4, R49, PT ;  /* 0x000000310400720c */ /* 0x000fc40003f46270 */
[----:B------:R-:W-:Y:S02]  /*15130*/  LOP3.LUT R4, R58, R3, RZ, 0xfc, !PT ;  /* 0x000000033a047212 */ /* 0x000fe400078efcff */
[----:B------:R-:W-:Y:S02]  /*15140*/  FSEL R144, R138, -INF , !P6 ;  /* 0xff8000008a907808 */ /* 0x000fe40007000000 */
[----:B------:R-:W-:Y:S02]  /*15150*/  ISETP.GE.AND P6, PT, R8, R48, PT ;  /* 0x000000300800720c */ /* 0x000fe40003fc6270 */
[----:B------:R-:W-:Y:S02]  /*15160*/  FSEL R151, R132, -INF , !P1 ;  /* 0xff80000084977808 */ /* 0x000fe40004800000 */
[----:B------:R-:W-:Y:S02]  /*15170*/  LOP3.LUT R6, R58, 0x78, R3, 0xfe, !PT ;  /* 0x000000783a067812 */ /* 0x000fe400078efe03 */
[----:B------:R-:W-:-:S02]  /*15180*/  ISETP.GE.AND P1, PT, R8, R49, PT ;  /* 0x000000310800720c */ /* 0x000fc40003f26270 */
[----:B------:R-:W-:Y:S02]  /*15190*/  IADD3 R8, R4, 0x1, RZ ;  /* 0x0000000104087810 */ /* 0x000fe40007ffe0ff */
[----:B------:R-:W-:Y:S02]  /*151a0*/  FSEL R142, R134, -INF , !P2 ;  /* 0xff800000868e7808 */ /* 0x000fe40005000000 */
[----:B------:R-:W-:Y:S02]  /*151b0*/  FSEL R3, R128, -INF , !P6 ;  /* 0xff80000080037808 */ /* 0x000fe40007000000 */
[C---:B------:R-:W-:Y:S02]  /*151c0*/  ISETP.GE.AND P2, PT, R6.reuse, R48, PT ;  /* 0x000000300600720c */ /* 0x040fe40003f46270 */
[----:B------:R-:W-:Y:S02]  /*151d0*/  ISETP.GE.AND P6, PT, R6, R49, PT ;  /* 0x000000310600720c */ /* 0x000fe40003fc6270 */
[----:B------:R-:W-:-:S02]  /*151e0*/  FSEL R120, R130, -INF , !P1 ;  /* 0xff80000082787808 */ /* 0x000fc40004800000 */
[----:B------:R-:W-:Y:S02]  /*151f0*/  IADD3 R6, R4, 0x9, RZ ;  /* 0x0000000904067810 */ /* 0x000fe40007ffe0ff */
[-C--:B------:R-:W-:Y:S02]  /*15200*/  ISETP.GE.AND P1, PT, R8, R48.reuse, PT ;  /* 0x000000300800720c */ /* 0x080fe40003f26270 */
[----:B------:R-:W-:Y:S02]  /*15210*/  FSEL R121, R124, -INF , !P2 ;  /* 0xff8000007c797808 */ /* 0x000fe40005000000 */
[----:B------:R-:W-:Y:S02]  /*15220*/  FSEL R122, R126, -INF , !P6 ;  /* 0xff8000007e7a7808 */ /* 0x000fe40007000000 */
[----:B------:R-:W-:Y:S02]  /*15230*/  ISETP.GE.AND P2, PT, R8, R49, PT ;  /* 0x000000310800720c */ /* 0x000fe40003f46270 */
[----:B------:R-:W-:-:S02]  /*15240*/  ISETP.GE.AND P6, PT, R6, R48, PT ;  /* 0x000000300600720c */ /* 0x000fc40003fc6270 */
[----:B------:R-:W-:Y:S02]  /*15250*/  FSEL R41, R41, -INF , !P1 ;  /* 0xff80000029297808 */ /* 0x000fe40004800000 */
[----:B------:R-:W-:Y:S02]  /*15260*/  IADD3 R8, R4, 0x11, RZ ;  /* 0x0000001104087810 */ /* 0x000fe40007ffe0ff */
[----:B------:R-:W-:Y:S02]  /*15270*/  ISETP.GE.AND P1, PT, R6, R49, PT ;  /* 0x000000310600720c */ /* 0x000fe40003f26270 */
[----:B------:R-:W-:Y:S02]  /*15280*/  IADD3 R6, R4, 0x19, RZ ;  /* 0x0000001904067810 */ /* 0x000fe40007ffe0ff */
[----:B------:R-:W-:Y:S02]  /*15290*/  FSEL R43, R43, -INF , !P2 ;  /* 0xff8000002b2b7808 */ /* 0x000fe40005000000 */
[----:B------:R-:W-:-:S02]  /*152a0*/  FSEL R37, R37, -INF , !P6 ;  /* 0xff80000025257808 */ /* 0x000fc40007000000 */
[CC--:B------:R-:W-:Y:S02]  /*152b0*/  ISETP.GE.AND P2, PT, R8.reuse, R48.reuse, PT ;  /* 0x000000300800720c */ /* 0x0c0fe40003f46270 */
[----:B------:R-:W-:Y:S02]  /*152c0*/  ISETP.GE.AND P6, PT, R8, R49, PT ;  /* 0x000000310800720c */ /* 0x000fe40003fc6270 */
[----:B------:R-:W-:Y:S02]  /*152d0*/  FSEL R39, R39, -INF , !P1 ;  /* 0xff80000027277808 */ /* 0x000fe40004800000 */
[----:B------:R-:W-:Y:S02]  /*152e0*/  IADD3 R8, R4, 0x21, RZ ;  /* 0x0000002104087810 */ /* 0x000fe40007ffe0ff */
[----:B------:R-:W-:Y:S02]  /*152f0*/  ISETP.GE.AND P1, PT, R6, R48, PT ;  /* 0x000000300600720c */ /* 0x000fe40003f26270 */
[----:B------:R-:W-:-:S02]  /*15300*/  FSEL R55, R33, -INF , !P2 ;  /* 0xff80000021377808 */ /* 0x000fc40005000000 */
[----:B------:R-:W-:Y:S02]  /*15310*/  FSEL R35, R35, -INF , !P6 ;  /* 0xff80000023237808 */ /* 0x000fe40007000000 */
[-C--:B------:R-:W-:Y:S02]  /*15320*/  ISETP.GE.AND P2, PT, R6, R49.reuse, PT ;  /* 0x000000310600720c */ /* 0x080fe40003f46270 */
[----:B------:R-:W-:Y:S02]  /*15330*/  ISETP.GE.AND P6, PT, R8, R48, PT ;  /* 0x000000300800720c */ /* 0x000fe40003fc6270 */
[----:B------:R-:W-:Y:S02]  /*15340*/  FSEL R53, R29, -INF , !P1 ;  /* 0xff8000001d357808 */ /* 0x000fe40004800000 */
[----:B------:R-:W-:Y:S02]  /*15350*/  IADD3 R6, R4, 0x29, RZ ;  /* 0x0000002904067810 */ /* 0x000fe40007ffe0ff */
        /* <DEDUP_REMOVED lines=8> */
[CC--:B------:R-:W-:Y:S02]  /*153e0*/  ISETP.GE.AND P1, PT, R8.reuse, R48.reuse, PT ;  /* 0x000000300800720c */ /* 0x0c0fe40003f26270 */
        /* <DEDUP_REMOVED lines=13> */
[----:B------:R-:W-:Y:S02]  /*154c0*/  ISETP.GE.AND P1, PT, R6, R48, PT ;  /* 0x000000300600720c */ /* 0x000fe40003f26270 */
[----:B------:R-:W-:Y:S02]  /*154d0*/  IADD3 R8, R4, 0x51, RZ ;  /* 0x0000005104087810 */ /* 0x000fe40007ffe0ff */
        /* <DEDUP_REMOVED lines=11> */
[----:B------:R-:W-:Y:S02]  /*15590*/  FSEL R152, R147, -INF , !P1 ;  /* 0xff80000093987808 */ /* 0x000fe40004800000 */
        /* <DEDUP_REMOVED lines=9> */
[----:B------:R-:W-:Y:S02]  /*15630*/  IADD3 R5, R4, 0x71, RZ ;  /* 0x0000007104057810 */ /* 0x000fe40007ffe0ff */
[----:B------:R-:W-:Y:S02]  /*15640*/  FSEL R145, R139, -INF , !P2 ;  /* 0xff8000008b917808 */ /* 0x000fe40005000000 */
[----:B------:R-:W-:Y:S02]  /*15650*/  FSEL R141, R133, -INF , !P6 ;  /* 0xff800000858d7808 */ /* 0x000fe40007000000 */
[----:B------:R-:W-:-:S02]  /*15660*/  FSEL R140, R135, -INF , !P1 ;  /* 0xff800000878c7808 */ /* 0x000fc40004800000 */
[CC--:B------:R-:W-:Y:S02]  /*15670*/  ISETP.GE.AND P2, PT, R5.reuse, R48.reuse, PT ;  /* 0x000000300500720c */ /* 0x0c0fe40003f46270 */
[----:B------:R-:W-:Y:S02]  /*15680*/  ISETP.GE.AND P6, PT, R5, R49, PT ;  /* 0x000000310500720c */ /* 0x000fe40003fc6270 */
[C---:B------:R-:W-:Y:S02]  /*15690*/  ISETP.GE.AND P1, PT, R4.reuse, R48, PT ;  /* 0x000000300400720c */ /* 0x040fe40003f26270 */
[----:B------:R-:W-:Y:S02]  /*156a0*/  IADD3 R6, R4, 0x79, RZ ;  /* 0x0000007904067810 */ /* 0x000fe40007ffe0ff */
[----:B------:R-:W-:Y:S02]  /*156b0*/  FSEL R123, R129, -INF , !P2 ;  /* 0xff800000817b7808 */ /* 0x000fe40005000000 */
[----:B------:R-:W-:-:S02]  /*156c0*/  FSEL R124, R131, -INF , !P6 ;  /* 0xff800000837c7808 */ /* 0x000fc40007000000 */
[----:B------:R-:W-:Y:S02]  /*156d0*/  FSEL R5, R40, -INF , !P1 ;  /* 0xff80000028057808 */ /* 0x000fe40004800000 */
[-C--:B------:R-:W-:Y:S02]  /*156e0*/  ISETP.GE.AND P2, PT, R4, R49.reuse, PT ;  /* 0x000000310400720c */ /* 0x080fe40003f46270 */
[C---:B------:R-:W-:Y:S02]  /*156f0*/  ISETP.GE.AND P6, PT, R6.reuse, R48, PT ;  /* 0x000000300600720c */ /* 0x040fe40003fc6270 */
[----:B------:R-:W-:Y:S02]  /*15700*/  ISETP.GE.AND P1, PT, R6, R49, PT ;  /* 0x000000310600720c */ /* 0x000fe40003f26270 */
[----:B------:R-:W-:Y:S02]  /*15710*/  FSEL R7, R42, -INF , !P2 ;  /* 0xff8000002a077808 */ /* 0x000fe40005000000 */
[----:B------:R-:W-:-:S02]  /*15720*/  FSEL R125, R125, -INF , !P6 ;  /* 0xff8000007d7d7808 */ /* 0x000fc40007000000 */
[----:B------:R-:W-:Y:S01]  /*15730*/  FSEL R127, R127, -INF , !P1 ;  /* 0xff8000007f7f7808 */ /* 0x000fe20004800000 */
[----:B------:R-:W-:Y:S05]  /*15740*/  @!P0 BRA `(.L_x_973) ;  /* 0x00000a7000008947 */ /* 0x000fea0003800000 */
[----:B------:R-:W-:Y:S01]  /*15750*/  BSSY B0, `(.L_x_974) ;  /* 0x0000041000007945 */ /* 0x000fe20003800000 */
[----:B------:R-:W-:Y:S05]  /*15760*/  @!P3 BRA `(.L_x_975) ;  /* 0x000003c00000b947 */ /* 0x000fea0003800000 */
[----:B------:R-:W2:Y:S01]  /*15770*/  LD.E R13, [R118.64+0x170] ;  /* 0x00017004760d7980 */ /* 0x000ea2000c101900 */
[----:B------:R-:W-:Y:S01]  /*15780*/  IMAD.MOV.U32 R10, RZ, RZ, RZ ;  /* 0x000000ffff0a7224 */ /* 0x000fe200078e00ff */
[----:B------:R-:W-:Y:S02]  /*15790*/  IABS R9, R58 ;  /* 0x0000003a00097213 */ /* 0x000fe40000000000 */
[-C--:B--2---:R-:W-:Y:S02]  /*157a0*/  IABS R8, R13.reuse ;  /* 0x0000000d00087213 */ /* 0x084fe40000000000 */
[----:B------:R-:W-:Y:S02]  /*157b0*/  IABS R6, R13 ;  /* 0x0000000d00067213 */ /* 0x000fe40000000000 */
[----:B------:R-:W1:Y:S03]  /*157c0*/  I2F.RP R14, R8 ;  /* 0x00000008000e7306 */ /* 0x000e660000209400 */
[----:B------:R-:W-:-:S05]  /*157d0*/  IMAD.MOV R6, RZ, RZ, -R6 ;  /* 0x000000ffff067224 */ /* 0x000fca00078e0a06 */
[----:B-1----:R-:W1:Y:S02]  /*157e0*/  MUFU.RCP R11, R14 ;  /* 0x0000000e000b7308 */ /* 0x002e640000001000 */
[----:B-1----:R-:W-:-:S06]  /*157f0*/  IADD3 R11, R11, 0xffffffe, RZ ;  /* 0x0ffffffe0b0b7810 */ /* 0x002fcc0007ffe0ff */
[----:B------:R-:W1:Y:S02]  /*15800*/  F2I.FTZ.U32.TRUNC.NTZ R11, R11 ;  /* 0x0000000b000b7305 */ /* 0x000e64000021f000 */
[----:B-1----:R-:W-:-:S04]  /*15810*/  IMAD.MOV R4, RZ, RZ, -R11 ;  /* 0x000000ffff047224 */ /* 0x002fc800078e0a0b */
[----:B------:R-:W-:-:S04]  /*15820*/  IMAD R12, R4, R8, RZ ;  /* 0x00000008040c7224 */ /* 0x000fc800078e02ff */
[----:B------:R-:W-:Y:S01]  /*15830*/  IMAD.HI.U32 R12, R11, R12, R10 ;  /* 0x0000000c0b0c7227 */ /* 0x000fe200078e000a */
[C---:B------:R-:W-:Y:S02]  /*15840*/  IADD3 R10, R58.reuse, -0x80, RZ ;  /* 0xffffff803a0a7810 */ /* 0x040fe40007ffe0ff */
[----:B------:R-:W-:Y:S02]  /*15850*/  LOP3.LUT R58, R58, R13, RZ, 0x3c, !PT ;  /* 0x0000000d3a3a7212 */ /* 0x000fe400078e3cff */
[----:B------:R-:W-:Y:S01]  /*15860*/  IABS R4, R10 ;  /* 0x0000000a00047213 */ /* 0x000fe20000000000 */
[----:B------:R-:W-:Y:S01]  /*15870*/  IMAD.HI.U32 R11, R12, R9, RZ ;  /* 0x000000090c0b7227 */ /* 0x000fe200078e00ff */
[----:B------:R-:W-:-:S03]  /*15880*/  LOP3.LUT R10, R10, R13, RZ, 0x3c, !PT ;  /* 0x0000000d0a0a7212 */ /* 0x000fc600078e3cff */
[----:B------:R-:W-:Y:S02]  /*15890*/  IMAD R9, R11, R6, R9 ;  /* 0x000000060b097224 */ /* 0x000fe400078e0209 */
[----:B------:R-:W-:-:S03]  /*158a0*/  IMAD.HI.U32 R15, R12, R4, RZ ;  /* 0x000000040c0f7227 */ /* 0x000fc600078e00ff */
[----:B------:R-:W-:Y:S01]  /*158b0*/  ISETP.GT.U32.AND P2, PT, R8, R9, PT ;  /* 0x000000090800720c */ /* 0x000fe20003f44070 */
[----:B------:R-:W-:Y:S01]  /*158c0*/  IMAD R17, R15, R6, R4 ;  /* 0x000000060f117224 */ /* 0x000fe200078e0204 */
[----:B------:R-:W-:-:S04]  /*158d0*/  LOP3.LUT R6, RZ, R13, RZ, 0x33, !PT ;  /* 0x0000000dff067212 */ /* 0x000fc800078e33ff */
[----:B------:R-:W-:-:S07]  /*158e0*/  ISETP.GT.U32.AND P1, PT, R8, R17, PT ;  /* 0x000000110800720c */ /* 0x000fce0003f24070 */
[----:B------:R-:W-:Y:S01]  /*158f0*/  @!P2 IMAD.IADD R9, R9, 0x1, -R8 ;  /* 0x000000010909a824 */ /* 0x000fe200078e0a08 */
[----:B------:R-:W-:Y:S02]  /*15900*/  @!P2 IADD3 R11, R11, 0x1, RZ ;  /* 0x000000010b0ba810 */ /* 0x000fe40007ffe0ff */
[----:B------:R-:W-:Y:S02]  /*15910*/  ISETP.GE.AND P2, PT, R58, RZ, PT ;  /* 0x000000ff3a00720c */ /* 0x000fe40003f46270 */
[-C--:B------:R-:W-:Y:S02]  /*15920*/  ISETP.GE.U32.AND P0, PT, R9, R8.reuse, PT ;  /* 0x000000080900720c */ /* 0x080fe40003f06070 */
[-C--:B------:R-:W-:Y:S02]  /*15930*/  @!P1 IADD3 R17, R17, -R8.reuse, RZ ;  /* 0x8000000811119210 */ /* 0x080fe40007ffe0ff */
[----:B------:R-:W-:Y:S02]  /*15940*/  @!P1 IADD3 R15, R15, 0x1, RZ ;  /* 0x000000010f0f9810 */ /* 0x000fe40007ffe0ff */
[----:B------:R-:W-:-:S02]  /*15950*/  ISETP.GE.U32.AND P6, PT, R17, R8, PT ;  /* 0x000000081100720c */ /* 0x000fc40003fc6070 */
[----:B------:R-:W-:Y:S01]  /*15960*/  ISETP.NE.AND P1, PT, R13, RZ, PT ;  /* 0x000000ff0d00720c */ /* 0x000fe20003f25270 */
[----:B------:R-:W2:Y:S04]  /*15970*/  LD.E.64 R16, [R118.64+0x20] ;  /* 0x0000200476107980 */ /* 0x000ea8000c101b00 */
[----:B------:R-:W-:Y:S02]  /*15980*/  @P0 IADD3 R11, R11, 0x1, RZ ;  /* 0x000000010b0b0810 */ /* 0x000fe40007ffe0ff */
[----:B------:R-:W-:-:S03]  /*15990*/  ISETP.GE.AND P0, PT, R10, RZ, PT ;  /* 0x000000ff0a00720c */ /* 0x000fc60003f06270 */
[----:B------:R-:W-:Y:S01]  /*159a0*/  @!P2 IMAD.MOV R11, RZ, RZ, -R11 ;  /* 0x000000ffff0ba224 */ /* 0x000fe200078e0a0b */
[----:B------:R-:W-:-:S04]  /*159b0*/  @P6 IADD3 R15, R15, 0x1, RZ ;  /* 0x000000010f0f6810 */ /* 0x000fc80007ffe0ff */
[----:B------:R-:W-:-:S05]  /*159c0*/  SEL R11, R6, R11, !P1 ;  /* 0x0000000b060b7207 */ /* 0x000fca0004800000 */
[----:B------:R-:W-:Y:S02]  /*159d0*/  @!P0 IMAD.MOV R15, RZ, RZ, -R15 ;  /* 0x000000ffff0f8224 */ /* 0x000fe400078e0a0f */
[----:B------:R-:W-:-:S03]  /*159e0*/  IMAD.WIDE R20, R11, 0x4, R204 ;  /* 0x000000040b147825 */ /* 0x000fc600078e02cc */
[----:B------:R-:W-:Y:S02]  /*159f0*/  SEL R6, R6, R15, !P1 ;  /* 0x0000000f06067207 */ /* 0x000fe40004800000 */
[----:B------:R-:W3:Y:S03]  /*15a00*/  LD.E.64 R14, [R118.64+0x38] ;  /* 0x00003804760e7980 */ /* 0x000ee6000c101b00 */
[----:B------:R-:W-:Y:S01]  /*15a10*/  IMAD.WIDE R18, R6, 0x4, R204 ;  /* 0x0000000406127825 */ /* 0x000fe200078e02cc */
        /* <DEDUP_REMOVED lines=17> */
.L_x_975:
[----:B------:R-:W2:Y:S02]  /*15b30*/  LD.E R11, [R118.64+0x38] ;  /* 0x00003804760b7980 */ /* 0x000ea4000c101900 */
[----:B--2---:R-:W-:-:S04]  /*15b40*/  LEA R11, -R11, RZ, 0x7 ;  /* 0x000000ff0b0b7211 */ /* 0x004fc800078e39ff */
[----:B------:R-:W-:Y:S02]  /*15b50*/  SHF.R.S32.HI R8, RZ, 0x1f, R11 ;  /* 0x0000001fff087819 */ /* 0x000fe4000001140b */
.L_x_976:
[----:B------:R-:W-:Y:S05]  /*15b60*/  BSYNC B0 ;  /* 0x0000000000007941 */ /* 0x000fea0003800000 */
.L_x_974:
[----:B------:R-:W-:Y:S02]  /*15b70*/  LOP3.LUT R4, R206, 0x1, RZ, 0xc0, !PT ;  /* 0x00000001ce047812 */ /* 0x000fe400078ec0ff */
[CC--:B------:R-:W-:Y:S02]  /*15b80*/  @P5 IADD3 R9, P1, R11.reuse, R192.reuse, RZ ;  /* 0x000000c00b095210 */ /* 0x0c0fe40007f3e0ff */
[----:B------:R-:W-:Y:S02]  /*15b90*/  ISETP.NE.U32.AND P2, PT, R4, 0x1, PT ;  /* 0x000000010400780c */ /* 0x000fe40003f45070 */
[----:B------:R-:W-:Y:S01]  /*15ba0*/  @P4 IADD3 R13, P0, R11, R192, RZ ;  /* 0x000000c00b0d4210 */ /* 0x000fe20007f1e0ff */
[----:B------:R-:W-:Y:S01]  /*15bb0*/  @P5 IMAD.X R6, R8, 0x1, R193, P1 ;  /* 0x0000000108065824 */ /* 0x000fe200008e06c1 */
[----:B------:R-:W-:-:S03]  /*15bc0*/  @P5 LEA R18, P1, R9, R194, 0x1 ;  /* 0x000000c209125211 */ /* 0x000fc600078208ff */
[----:B------:R-:W-:Y:S01]  /*15bd0*/  @P4 IMAD.X R4, R8, 0x1, R193, P0 ;  /* 0x0000000108044824 */ /* 0x000fe200000e06c1 */
[-C--:B------:R-:W-:Y:S02]  /*15be0*/  @P5 LEA.HI.X R19, R9, R195.reuse, R6, 0x1, P1 ;  /* 0x000000c309135211 */ /* 0x080fe400008f0c06 */
[C---:B------:R-:W-:Y:S02]  /*15bf0*/  @P4 LEA R16, P0, R13.reuse, R194, 0x1 ;  /* 0x000000c20d104211 */ /* 0x040fe400078008ff */
[----:B------:R-:W-:Y:S02]  /*15c00*/  IADD3 R9, P6, P1, R192, R192, R11 ;  /* 0x000000c0c0097210 */ /* 0x000fe400079de00b */
[----:B------:R-:W-:Y:S02]  /*15c10*/  @P4 LEA.HI.X R17, R13, R195, R4, 0x1, P0 ;  /* 0x000000c30d114211 */ /* 0x000fe400000f0c04 */
[----:B------:R-:W-:Y:S02]  /*15c20*/  IADD3.X R6, R193, R193, R8, P6, P1 ;  /* 0x000000c1c1067210 */ /* 0x000fe400037e2408 */
[----:B------:R-:W-:-:S02]  /*15c30*/  LEA R22, P0, R11, R194, 0x1 ;  /* 0x000000c20b167211 */ /* 0x000fc400078008ff */
[-C--:B------:R-:W-:Y:S02]  /*15c40*/  @!P2 LEA R20, P6, R9, R194.reuse, 0x1 ;  /* 0x000000c20914a211 */ /* 0x080fe400078c08ff */
[-C--:B------:R-:W-:Y:S02]  /*15c50*/  LEA.HI.X R23, R11, R195.reuse, R8, 0x1, P0 ;  /* 0x000000c30b177211 */ /* 0x080fe400000f0c08 */
[CCC-:B------:R-:W-:Y:S02]  /*15c60*/  @!P2 LEA.HI.X R21, R9.reuse, R195.reuse, R6.reuse, 0x1, P6 ;  /* 0x000000c30915a211 */ /* 0x1c0fe400030f0c06 */
[CC--:B------:R-:W-:Y:S01]  /*15c70*/  @P5 LEA R14, P0, R9.reuse, R194.reuse, 0x1 ;  /* 0x000000c2090e5211 */ /* 0x0c0fe200078008ff */
[----:B------:R-:W-:Y:S01]  /*15c80*/  @!PT LDS RZ, [RZ] ;  /* 0x00000000fffff984 */ /* 0x000fe20000000800 */
[----:B------:R-:W-:Y:S01]  /*15c90*/  @!PT LDS RZ, [RZ] ;  /* 0x00000000fffff984 */ /* 0x000fe20000000800 */
[----:B------:R-:W-:Y:S01]  /*15ca0*/  @!PT LDS RZ, [RZ] ;  /* 0x00000000fffff984 */ /* 0x000fe20000000800 */
[----:B------:R1:W-:Y:S01]  /*15cb0*/  @!P2 LDGSTS.E.BYPASS.LTC128B.128 [R201+0x3000], [R22.64] ;  /* 0x0300000016c9afae */ /* 0x0003e2000b901d44 */
[C---:B------:R-:W-:Y:S02]  /*15cc0*/  @P4 LEA R12, P1, R9.reuse, R194, 0x1 ;  /* 0x000000c2090c4211 */ /* 0x040fe400078208ff */
[C---:B------:R-:W-:Y:S01]  /*15cd0*/  IADD3 R4, P6, R9.reuse, R192, RZ ;  /* 0x000000c009047210 */ /* 0x040fe20007fde0ff */
[----:B------:R1:W-:Y:S01]  /*15ce0*/  @P2 STS [R201+0x3000], RZ ;  /* 0x003000ffc9002388 */ /* 0x0003e20000000800 */
[----:B------:R-:W-:-:S02]  /*15cf0*/  @P5 LEA.HI.X R15, R9, R195, R6, 0x1, P0 ;  /* 0x000000c3090f5211 */ /* 0x000fc400000f0c06 */
[-C--:B------:R-:W-:Y:S01]  /*15d00*/  @P4 LEA.HI.X R13, R9, R195.reuse, R6, 0x1, P1 ;  /* 0x000000c3090d4211 */ /* 0x080fe200008f0c06 */
[----:B------:R-:W-:Y:S01]  /*15d10*/  IMAD.X R6, R6, 0x1, R193, P6 ;  /* 0x0000000106067824 */ /* 0x000fe200030e06c1 */
[----:B------:R-:W-:Y:S01]  /*15d20*/  @!P2 IADD3 R11, P0, R11, R192, RZ ;  /* 0x000000c00b0ba210 */ /* 0x000fe20007f1e0ff */
[----:B------:R-:W-:Y:S01]  /*15d30*/  @P5 IMAD.MOV.U32 R9, RZ, RZ, R23 ;  /* 0x000000ffff095224 */ /* 0x000fe200078e0017 */
[CC--:B------:R-:W-:Y:S01]  /*15d40*/  @!P2 LEA R24, P6, R4.reuse, R194.reuse, 0x1 ;  /* 0x000000c20418a211 */ /* 0x0c0fe200078c08ff */
[----:B------:R1:W-:Y:S01]  /*15d50*/  @P2 STS [R201+0x3004], RZ ;  /* 0x003004ffc9002388 */ /* 0x0003e20000000800 */
[-C--:B------:R-:W-:Y:S01]  /*15d60*/  @P5 LEA R28, P1, R4, R194.reuse, 0x1 ;  /* 0x000000c2041c5211 */ /* 0x080fe200078208ff */
[----:B------:R-:W-:Y:S01]  /*15d70*/  @!P2 IMAD.X R8, R8, 0x1, R193, P0 ;  /* 0x000000010808a824 */ /* 0x000fe200000e06c1 */
[----:B------:R-:W-:Y:S01]  /*15d80*/  @!P2 LEA.HI.X R25, R4, R195, R6, 0x1, P6 ;  /* 0x000000c30419a211 */ /* 0x000fe200030f0c06 */
[----:B------:R1:W-:Y:S01]  /*15d90*/  @P2 STS.64 [R201+0x3008], RZ ;  /* 0x003008ffc9002388 */ /* 0x0003e20000000a00 */
[----:B------:R-:W-:-:S02]  /*15da0*/  @!P2 LEA R10, P6, R11, R194, 0x1 ;  /* 0x000000c20b0aa211 */ /* 0x000fc400078c08ff */
[C---:B------:R-:W-:Y:S01]  /*15db0*/  @P4 LEA R26, P0, R4.reuse, R194, 0x1 ;  /* 0x000000c2041a4211 */ /* 0x040fe200078008ff */
[----:B------:R-:W-:Y:S01]  /*15dc0*/  IMAD.MOV.U32 R194, RZ, RZ, R22 ;  /* 0x000000ffffc27224 */ /* 0x000fe200078e0016 */
[-C--:B------:R-:W-:Y:S01]  /*15dd0*/  @!P2 LEA.HI.X R11, R11, R195.reuse, R8, 0x1, P6 ;  /* 0x000000c30b0ba211 */ /* 0x080fe200030f0c08 */
[----:B------:R-:W-:Y:S01]  /*15de0*/  @P5 IMAD.MOV.U32 R8, RZ, RZ, R22 ;  /* 0x000000ffff085224 */ /* 0x000fe200078e0016 */
[CCC-:B------:R-:W-:Y:S02]  /*15df0*/  @P5 LEA.HI.X R29, R4.reuse, R195.reuse, R6.reuse, 0x1, P1 ;  /* 0x000000c3041d5211 */ /* 0x1c0fe400008f0c06 */
[----:B------:R-:W-:Y:S01]  /*15e00*/  @P4 LEA.HI.X R27, R4, R195, R6, 0x1, P0 ;  /* 0x000000c3041b4211 */ /* 0x000fe200000f0c06 */
[----:B------:R-:W-:Y:S01]  /*15e10*/  IMAD.MOV.U32 R195, RZ, RZ, R23 ;  /* 0x000000ffffc37224 */ /* 0x000fe200078e0017 */
[----:B------:R-:W-:Y:S01]  /*15e20*/  @!PT LDS RZ, [RZ] ;  /* 0x00000000fffff984 */ /* 0x000fe20000000800 */
[----:B------:R-:W-:Y:S01]  /*15e30*/  @!PT LDS RZ, [RZ] ;  /* 0x00000000fffff984 */ /* 0x000fe20000000800 */
[----:B------:R-:W-:Y:S01]  /*15e40*/  @!PT LDS RZ, [RZ] ;  /* 0x00000000fffff984 */ /* 0x000fe20000000800 */
[----:B------:R2:W-:Y:S04]  /*15e50*/  @P5 LDGSTS.E.BYPASS.LTC128B.128 [R201+0x5000], [R8.64+0x40] ;  /* 0x0500004008c95fae */ /* 0x0005e8000b901d44 */
[----:B------:R1:W-:Y:S01]  /*15e60*/  @!P5 STS.128 [R201+0x5000], RZ ;  /* 0x005000ffc900d388 */ /* 0x0003e20000000c00 */
[----:B--2---:R-:W-:-:S02]  /*15e70*/  @P4 IMAD.MOV.U32 R8, RZ, RZ, R22 ;  /* 0x000000ffff084224 */ /* 0x004fc400078e0016 */
        /* <DEDUP_REMOVED lines=52> */
.L_x_973:
[----:B------:R-:W-:Y:S05]  /*161c0*/  BSYNC B1 ;  /* 0x0000000000017941 */ /* 0x000fea0003800000 */
.L_x_972:
[----:B------:R-:W2:Y:S01]  /*161d0*/  LD.E R138, [R118.64+0xdc] ;  /* 0x0000dc04768a7980 */ /* 0x000ea2000c101900 */
[----:B------:R-:W-:-:S03]  /*161e0*/  FMNMX.FTZ R4, R0, R7, !PT ;  /* 0x0000000700047209 */ /* 0x000fc60007810000 */
[----:B-1----:R-:W-:Y:S01]  /*161f0*/  LDSM.16.MT88.4 R28, [R186+0xb000] ;  /* 0x00b00000ba1c783b */ /* 0x002fe20000004200 */
[----:B------:R-:W-:-:S03]  /*16200*/  FMNMX.FTZ R9, R43, R4, !PT ;  /* 0x000000042b097209 */ /* 0x000fc60007810000 */
[----:B------:R-:W-:Y:S01]  /*16210*/  LDSM.16.MT88.4 R12, [R186+0x9000] ;  /* 0x00900000ba0c783b */ /* 0x000fe20000004200 */
[----:B------:R-:W-:-:S03]  /*16220*/  FMNMX.FTZ R4, R38, R9, !PT ;  /* 0x0000000926047209 */ /* 0x000fc60007810000 */
[----:B------:R-:W-:Y:S01]  /*16230*/  LDSM.16.MT88.4 R20, [R184+0x9000] ;  /* 0x00900000b814783b */ /* 0x000fe20000004200 */
[----:B------:R-:W-:Y:S02]  /*16240*/  FMNMX.FTZ R9, R39, R4, !PT ;  /* 0x0000000427097209 */ /* 0x000fe40007810000 */
[----:B------:R-:W-:Y:S01]  /*16250*/  FMNMX.FTZ R4, R2, R5, !PT ;  /* 0x0000000502047209 */ /* 0x000fe20007810000 */
        /* <DEDUP_REMOVED lines=58> */
[----:B------:R-:W-:-:S03]  /*16600*/  FMNMX.FTZ R4, R3, R4, !PT ;  /* 0x0000000403047209 */ /* 0x000fc60007810000 */
[----:B------:R-:W1:Y:S01]  /*16610*/  SHFL.BFLY PT, R6, R11, 0x2, 0x1f ;  /* 0x0c401f000b067f89 */ /* 0x000e6200000e0000 */
[----:B------:R-:W-:-:S04]  /*16620*/  FMNMX.FTZ R4, R123, R4, !PT ;  /* 0x000000047b047209 */ /* 0x000fc80007810000 */
[----:B------:R-:W-:-:S04]  /*16630*/  FMNMX.FTZ R4, R121, R4, !PT ;  /* 0x0000000479047209 */ /* 0x000fc80007810000 */
[----:B------:R-:W-:-:S05]  /*16640*/  FMNMX.FTZ R9, R125, R4, !PT ;  /* 0x000000047d097209 */ /* 0x000fca0007810000 */
[----:B------:R-:W3:Y:S01]  /*16650*/  SHFL.BFLY PT, R4, R9, 0x2, 0x1f ;  /* 0x0c401f0009047f89 */ /* 0x000ee200000e0000 */
[----:B-1----:R-:W-:-:S05]  /*16660*/  FMNMX.FTZ R6, R11, R6, !PT ;  /* 0x000000060b067209 */ /* 0x002fca0007810000 */
[----:B------:R-:W1:Y:S01]  /*16670*/  SHFL.BFLY PT, R135, R6, 0x1, 0x1f ;  /* 0x0c201f0006877f89 */ /* 0x000e6200000e0000 */
[----:B---3--:R-:W-:-:S05]  /*16680*/  FMNMX.FTZ R4, R9, R4, !PT ;  /* 0x0000000409047209 */ /* 0x008fca0007810000 */
[----:B------:R-:W3:Y:S01]  /*16690*/  SHFL.BFLY PT, R137, R4, 0x1, 0x1f ;  /* 0x0c201f0004897f89 */ /* 0x000ee200000e0000 */
[----:B-1----:R-:W-:-:S04]  /*166a0*/  FMNMX.FTZ R135, R6, R135, !PT ;  /* 0x0000008706877209 */ /* 0x002fc80007810000 */
[----:B------:R-:W-:Y:S02]  /*166b0*/  FSETP.NEU.FTZ.AND P0, PT, R135, -INF , PT ;  /* 0xff8000008700780b */ /* 0x000fe40003f1d000 */
[----:B---3--:R-:W-:-:S04]  /*166c0*/  FMNMX.FTZ R137, R4, R137, !PT ;  /* 0x0000008904897209 */ /* 0x008fc80007810000 */
[----:B------:R-:W-:Y:S01]  /*166d0*/  FSETP.NEU.FTZ.AND P1, PT, R137, -INF , PT ;  /* 0xff8000008900780b */ /* 0x000fe20003f3d000 */
[C---:B--2---:R-:W-:Y:S02]  /*166e0*/  FMUL.FTZ R133, R138.reuse, R135 ;  /* 0x000000878a857220 */ /* 0x044fe40000410000 */
[----:B------:R-:W-:-:S03]  /*166f0*/  FMUL.FTZ R136, R138, R137 ;  /* 0x000000898a887220 */ /* 0x000fc60000410000 */
[----:B------:R-:W-:Y:S02]  /*16700*/  FSEL R133, R133, RZ, P0 ;  /* 0x000000ff85857208 */ /* 0x000fe40000000000 */
[----:B------:R-:W-:-:S03]  /*16710*/  FSEL R136, R136, RZ, P1 ;  /* 0x000000ff88887208 */ /* 0x000fc60000800000 */
[-CC-:B------:R-:W-:Y:S01]  /*16720*/  FFMA.FTZ R131, R7, R138.reuse, -R133.reuse ;  /* 0x0000008a07837223 */ /* 0x180fe20000010885 */
[----:B------:R-:W-:Y:S01]  /*16730*/  FSEL R7, R137, RZ, P1 ;  /* 0x000000ff89077208 */ /* 0x000fe20000800000 */
[-C--:B------:R-:W-:Y:S01]  /*16740*/  FFMA.FTZ R134, R5, R138.reuse, -R136 ;  /* 0x0000008a05867223 */ /* 0x080fe20000010888 */
[----:B------:R-:W-:Y:S01]  /*16750*/  FSEL R5, R135, RZ, P0 ;  /* 0x000000ff87057208 */ /* 0x000fe20000000000 */
[-C--:B------:R-:W-:Y:S02]  /*16760*/  FFMA.FTZ R128, R43, R138.reuse, -R133 ;  /* 0x0000008a2b807223 */ /* 0x080fe40000010885 */
[----:B------:R-:W-:Y:S01]  /*16770*/  FADD.FTZ R7, R2, -R7 ;  /* 0x8000000702077221 */ /* 0x000fe20000010000 */
[----:B------:R-:W-:Y:S01]  /*16780*/  MUFU.EX2 R131, R131 ;  /* 0x0000008300837308 */ /* 0x000fe20000000800 */
[----:B------:R-:W-:Y:S02]  /*16790*/  FADD.FTZ R5, R0, -R5 ;  /* 0x8000000500057221 */ /* 0x000fe40000010000 */
[----:B------:R-:W-:-:S02]  /*167a0*/  FFMA.FTZ R129, R38, R138, -R133 ;  /* 0x0000008a26817223 */ /* 0x000fc40000010885 */
[-CC-:B------:R-:W-:Y:S02]  /*167b0*/  FFMA.FTZ R126, R39, R138.reuse, -R133.reuse ;  /* 0x0000008a277e7223 */ /* 0x180fe40000010885 */
[-CC-:B------:R-:W-:Y:S01]  /*167c0*/  FFMA.FTZ R132, R41, R138.reuse, -R136.reuse ;  /* 0x0000008a29847223 */ /* 0x180fe20000010888 */
[----:B------:R-:W1:Y:S01]  /*167d0*/  MUFU.EX2 R128, R128 ;  /* 0x0000008000807308 */ /* 0x000e620000000800 */
[-CC-:B------:R-:W-:Y:S02]  /*167e0*/  FFMA.FTZ R130, R59, R138.reuse, -R136.reuse ;  /* 0x0000008a3b827223 */ /* 0x180fe40000010888 */
[-C--:B------:R-:W-:Y:S02]  /*167f0*/  FFMA.FTZ R139, R37, R138.reuse, -R136 ;  /* 0x0000008a258b7223 */ /* 0x080fe40000010888 */
[C---:B------:R-:W-:Y:S01]  /*16800*/  FMUL.FTZ R0, R138.reuse, R5 ;  /* 0x000000058a007220 */ /* 0x040fe20000410000 */
[----:B------:R-:W2:Y:S01]  /*16810*/  LDSM.16.MT88.4 R36, [R184+0xb000] ;  /* 0x00b00000b824783b */ /* 0x000ea20000004200 */
[----:B------:R-:W-:Y:S01]  /*16820*/  FMUL.FTZ R2, R138, R7 ;  /* 0x000000078a027220 */ /* 0x000fe20000410000 */
[----:B------:R-:W-:Y:S01]  /*16830*/  MUFU.EX2 R129, R129 ;  /* 0x0000008100817308 */ /* 0x000fe20000000800 */
[----:B------:R-:W-:-:S02]  /*16840*/  FFMA.FTZ R169, R158, R138, -R133 ;  /* 0x0000008a9ea97223 */ /* 0x000fc40000010885 */
[-CC-:B------:R-:W-:Y:S02]  /*16850*/  FFMA.FTZ R158, R160, R138.reuse, -R133.reuse ;  /* 0x0000008aa09e7223 */ /* 0x180fe40000010885 */
[-CC-:B------:R-:W-:Y:S02]  /*16860*/  FFMA.FTZ R160, R165, R138.reuse, -R136.reuse ;  /* 0x0000008aa5a07223 */ /* 0x180fe40000010888 */
[-CC-:B------:R-:W-:Y:S01]  /*16870*/  FFMA.FTZ R154, R154, R138.reuse, -R133.reuse ;  /* 0x0000008a9a9a7223 */ /* 0x180fe20000010885 */
[----:B------:R-:W3:Y:S01]  /*16880*/  MUFU.EX2 R126, R126 ;  /* 0x0000007e007e7308 */ /* 0x000ee20000000800 */
[----:B-1----:R-:W-:Y:S01]  /*16890*/  F2FP.BF16.PACK_AB R5, R128, R131 ;  /* 0x000000838005723e */ /* 0x002fe200000010ff */
[-C--:B------:R-:W-:Y:S02]  /*168a0*/  FFMA.FTZ R165, R171, R138.reuse, -R136 ;  /* 0x0000008aaba57223 */ /* 0x080fe40000010888 */
[-CC-:B------:R-:W-:Y:S02]  /*168b0*/  FFMA.FTZ R171, R152, R138.reuse, -R133.reuse ;  /* 0x0000008a98ab7223 */ /* 0x180fe40000010885 */
[----:B------:R-:W-:-:S02]  /*168c0*/  FFMA.FTZ R146, R146, R138, -R133 ;  /* 0x0000008a92927223 */ /* 0x000fc40000010885 */
[----:B------:R-:W-:Y:S01]  /*168d0*/  MUFU.EX2 R134, R134 ;  /* 0x0000008600867308 */ /* 0x000fe20000000800 */
[-CC-:B------:R-:W-:Y:S02]  /*168e0*/  FFMA.FTZ R150, R150, R138.reuse, -R133.reuse ;  /* 0x0000008a96967223 */ /* 0x180fe40000010885 */
[-CC-:B------:R-:W-:Y:S02]  /*168f0*/  FFMA.FTZ R152, R161, R138.reuse, -R136.reuse ;  /* 0x0000008aa1987223 */ /* 0x180fe40000010888 */
[-CC-:B------:R-:W-:Y:S02]  /*16900*/  FFMA.FTZ R159, R159, R138.reuse, -R136.reuse ;  /* 0x0000008a9f9f7223 */ /* 0x180fe40000010888 */
[-C--:B------:R-:W-:Y:S01]  /*16910*/  FFMA.FTZ R155, R155, R138.reuse, -R136 ;  /* 0x0000008a9b9b7223 */ /* 0x080fe20000010888 */
[----:B------:R-:W1:Y:S01]  /*16920*/  MUFU.EX2 R132, R132 ;  /* 0x0000008400847308 */ /* 0x000e620000000800 */
[----:B---3--:R-:W-:Y:S01]  /*16930*/  F2FP.BF16.PACK_AB R7, R126, R129 ;  /* 0x000000817e07723e */ /* 0x008fe200000010ff */
[----:B------:R-:W-:-:S02]  /*16940*/  FFMA.FTZ R147, R147, R138, -R133 ;  /* 0x0000008a93937223 */ /* 0x000fc40000010885 */
[-CC-:B------:R-:W-:Y:S02]  /*16950*/  FFMA.FTZ R144, R144, R138.reuse, -R133.reuse ;  /* 0x0000008a90907223 */ /* 0x180fe40000010885 */
[-CC-:B------:R-:W-:Y:S02]  /*16960*/  FFMA.FTZ R145, R145, R138.reuse, -R133.reuse ;  /* 0x0000008a91917223 */ /* 0x180fe40000010885 */
[----:B------:R-:W-:Y:S01]  /*16970*/  MUFU.EX2 R130, R130 ;  /* 0x0000008200827308 */ /* 0x000fe20000000800 */
[-CC-:B------:R-:W-:Y:S02]  /*16980*/  FFMA.FTZ R142, R142, R138.reuse, -R133.reuse ;  /* 0x0000008a8e8e7223 */ /* 0x180fe40000010885 */
[-CC-:B------:R-:W-:Y:S02]  /*16990*/  FFMA.FTZ R153, R153, R138.reuse, -R136.reuse ;  /* 0x0000008a99997223 */ /* 0x180fe40000010888 */
[-C--:B------:R-:W-:Y:S02]  /*169a0*/  FFMA.FTZ R120, R120, R138.reuse, -R133 ;  /* 0x0000008a78787223 */ /* 0x080fe40000010885 */
[----:B------:R-:W-:Y:S01]  /*169b0*/  FFMA.FTZ R3, R3, R138, -R136 ;  /* 0x0000008a03037223 */ /* 0x000fe20000010888 */
[----:B------:R-:W3:Y:S01]  /*169c0*/  MUFU.EX2 R139, R139 ;  /* 0x0000008b008b7308 */ /* 0x000ee20000000800 */
[----:B-1----:R-:W-:-:S07]  /*169d0*/  F2FP.BF16.PACK_AB R4, R132, R134 ;  /* 0x000000868404723e */ /* 0x002fce00000010ff */
[----:B------:R-:W1:Y:S08]  /*169e0*/  MUFU.EX2 R0, R0 ;  /* 0x0000000000007308 */ /* 0x000e700000000800 */
[----:B------:R-:W4:Y:S01]  /*169f0*/  MUFU.EX2 R2, R2 ;  /* 0x0000000200027308 */ /* 0x000f220000000800 */
[----:B---3--:R-:W-:Y:S01]  /*16a00*/  F2FP.BF16.PACK_AB R6, R139, R130 ;  /* 0x000000828b06723e */ /* 0x008fe200000010ff */
[----:B-1----:R-:W-:-:S06]  /*16a10*/  FMUL.FTZ R26, R78, R0 ;  /* 0x000000004e1a7220 */ /* 0x002fcc0000410000 */
[----:B------:R-:W-:Y:S01]  /*16a20*/  MUFU.EX2 R154, R154 ;  /* 0x0000009a009a7308 */ /* 0x000fe20000000800 */
[-C--:B------:R-:W-:Y:S02]  /*16a30*/  FMUL.FTZ R27, R79, R0.reuse ;  /* 0x000000004f1b7220 */ /* 0x080fe40000410000 */
[-C--:B------:R-:W-:Y:S02]  /*16a40*/  FMUL.FTZ R82, R82, R0.reuse ;  /* 0x0000000052527220 */ /* 0x080fe40000410000 */
[----:B------:R-:W-:Y:S02]  /*16a50*/  FMUL.FTZ R83, R83, R0 ;  /* 0x0000000053537220 */ /* 0x000fe40000410000 */
[-C--:B----4-:R-:W-:Y:S01]  /*16a60*/  FMUL.FTZ R24, R76, R2.reuse ;  /* 0x000000024c187220 */ /* 0x090fe20000410000 */
[----:B------:R-:W-:Y:S01]  /*16a70*/  MUFU.EX2 R169, R169 ;  /* 0x000000a900a97308 */ /* 0x000fe20000000800 */
[-C--:B------:R-:W-:Y:S02]  /*16a80*/  FMUL.FTZ R25, R77, R2.reuse ;  /* 0x000000024d197220 */ /* 0x080fe40000410000 */
[----:B------:R-:W-:-:S02]  /*16a90*/  FMUL.FTZ R80, R80, R2 ;  /* 0x0000000250507220 */ /* 0x000fc40000410000 */
[----:B------:R-:W-:Y:S02]  /*16aa0*/  FMUL.FTZ R81, R81, R2 ;  /* 0x0000000251517220 */ /* 0x000fe40000410000 */
[-C--:B------:R-:W-:Y:S01]  /*16ab0*/  FFMA.FTZ R77, R50, R138.reuse, -R133 ;  /* 0x0000008a324d7223 */ /* 0x080fe20000010885 */
[C---:B------:R-:W-:Y:S01]  /*16ac0*/  HMMA.16816.F32.BF16 R24, R4.reuse, R28, R24 ;  /* 0x0000001c0418723c */ /* 0x040fe20000041818 */
[----:B------:R-:W-:Y:S01]  /*16ad0*/  FFMA.FTZ R78, R57, R138, -R136 ;  /* 0x0000008a394e7223 */ /* 0x000fe20000010888 */
[----:B------:R-:W-:Y:S01]  /*16ae0*/  MUFU.EX2 R158, R158 ;  /* 0x0000009e009e7308 */ /* 0x000fe20000000800 */
[-C--:B------:R-:W-:Y:S02]  /*16af0*/  FMUL.FTZ R10, R114, R0.reuse ;  /* 0x00000000720a7220 */ /* 0x080fe40000410000 */
[----:B------:R-:W-:Y:S02]  /*16b00*/  FMUL.FTZ R11, R115, R0 ;  /* 0x00000000730b7220 */ /* 0x000fe40000410000 */
[-C--:B------:R-:W-:Y:S01]  /*16b10*/  FMUL.FTZ R8, R112, R2.reuse ;  /* 0x0000000270087220 */ /* 0x080fe20000410000 */
[----:B------:R-:W-:Y:S01]  /*16b20*/  HMMA.16816.F32.BF16 R28, R4, R30, R80 ;  /* 0x0000001e041c723c */ /* 0x000fe20000041850 */
[----:B------:R-:W-:Y:S01]  /*16b30*/  FMUL.FTZ R9, R113, R2 ;  /* 0x0000000271097220 */ /* 0x000fe20000410000 */
[----:B------:R-:W-:Y:S01]  /*16b40*/  MUFU.EX2 R77, R77 ;  /* 0x0000004d004d7308 */ /* 0x000fe20000000800 */
[----:B------:R-:W-:-:S02]  /*16b50*/  FMUL.FTZ R18, R70, R0 ;  /* 0x0000000046127220 */ /* 0x000fc40000410000 */
[----:B------:R-:W-:Y:S02]  /*16b60*/  FMUL.FTZ R19, R71, R0 ;  /* 0x0000000047137220 */ /* 0x000fe40000410000 */
[-C--:B------:R-:W-:Y:S01]  /*16b70*/  FFMA.FTZ R81, R51, R138.reuse, -R136 ;  /* 0x0000008a33517223 */ /* 0x080fe20000010888 */
[C---:B------:R-:W-:Y:S01]  /*16b80*/  HMMA.16816.F32.BF16 R8, R4.reuse, R12, R8 ;  /* 0x0000000c0408723c */ /* 0x040fe20000041808 */
[----:B------:R-:W1:Y:S01]  /*16b90*/  LDSM.16.MT88.4 R48, [R184+0x9400] ;  /* 0x00940000b830783b */ /* 0x000e620000004200 */
[----:B------:R-:W-:Y:S01]  /*16ba0*/  FFMA.FTZ R82, R56, R138, -R133 ;  /* 0x0000008a38527223 */ /* 0x000fe20000010885 */
[----:B------:R-:W-:Y:S01]  /*16bb0*/  MUFU.EX2 R78, R78 ;  /* 0x0000004e004e7308 */ /* 0x000fe20000000800 */
[-C--:B------:R-:W-:Y:S01]  /*16bc0*/  FMUL.FTZ R16, R68, R2.reuse ;  /* 0x0000000244107220 */ /* 0x080fe20000410000 */
[----:B------:R-:W3:Y:S01]  /*16bd0*/  LDSM.16.MT88.4 R56, [R186+0xb400] ;  /* 0x00b40000ba38783b */ /* 0x000ee20000004200 */
[----:B------:R-:W-:Y:S02]  /*16be0*/  FMUL.FTZ R17, R69, R2 ;  /* 0x0000000245117220 */ /* 0x000fe40000410000 */
[-C--:B------:R-:W-:Y:S01]  /*16bf0*/  FMUL.FTZ R110, R110, R0.reuse ;  /* 0x000000006e6e7220 */ /* 0x080fe20000410000 */
[----:B------:R-:W4:Y:S01]  /*16c00*/  LDSM.16.MT88.4 R68, [R186+0xd400] ;  /* 0x00d40000ba44783b */ /* 0x000f220000004200 */
[----:B------:R-:W-:Y:S01]  /*16c10*/  FMUL.FTZ R111, R111, R0 ;  /* 0x000000006f6f7220 */ /* 0x000fe20000410000 */
[----:B------:R-:W-:Y:S01]  /*16c20*/  MUFU.EX2 R81, R81 ;  /* 0x0000005100517308 */ /* 0x000fe20000000800 */
[-C--:B------:R-:W-:Y:S01]  /*16c30*/  FMUL.FTZ R108, R108, R2.reuse ;  /* 0x000000026c6c7220 */ /* 0x080fe20000410000 */
[----:B------:R-:W-:Y:S01]  /*16c40*/  HMMA.16816.F32.BF16 R16, R4, R20, R16 ;  /* 0x000000140410723c */ /* 0x000fe20000041810 */
[----:B------:R-:W-:-:S02]  /*16c50*/  FMUL.FTZ R109, R109, R2 ;  /* 0x000000026d6d7220 */ /* 0x000fc40000410000 */
[-C--:B------:R-:W-:Y:S02]  /*16c60*/  FMUL.FTZ R74, R74, R0.reuse ;  /* 0x000000004a4a7220 */ /* 0x080fe40000410000 */
[----:B------:R-:W-:Y:S01]  /*16c70*/  FMUL.FTZ R75, R75, R0 ;  /* 0x000000004b4b7220 */ /* 0x000fe20000410000 */
[----:B------:R-:W-:Y:S01]  /*16c80*/  MUFU.EX2 R82, R82 ;  /* 0x0000005200527308 */ /* 0x000fe20000000800 */
[-C--:B------:R-:W-:Y:S01]  /*16c90*/  FMUL.FTZ R72, R72, R2.reuse ;  /* 0x0000000248487220 */ /* 0x080fe20000410000 */
[C---:B------:R-:W-:Y:S01]  /*16ca0*/  HMMA.16816.F32.BF16 R12, R4.reuse, R14, R108 ;  /* 0x0000000e040c723c */ /* 0x040fe2000004186c */
[----:B------:R-:W-:Y:S01]  /*16cb0*/  FMUL.FTZ R73, R73, R2 ;  /* 0x0000000249497220 */ /* 0x000fe20000410000 */
[----:B------:R-:W-:Y:S01]  /*16cc0*/  LDSM.16.MT88.4 R108, [R186+0xac00] ;  /* 0x00ac0000ba6c783b */ /* 0x000fe20000004200 */
[-CC-:B------:R-:W-:Y:S02]  /*16cd0*/  FFMA.FTZ R76, R34, R138.reuse, -R133.reuse ;  /* 0x0000008a224c7223 */ /* 0x180fe40000010885 */
[-C--:B------:R-:W-:Y:S01]  /*16ce0*/  FFMA.FTZ R79, R35, R138.reuse, -R133 ;  /* 0x0000008a234f7223 */ /* 0x080fe20000010885 */
[----:B------:R-:W-:Y:S01]  /*16cf0*/  MUFU.EX2 R160, R160 ;  /* 0x000000a000a07308 */ /* 0x000fe20000000800 */
[-CC-:B------:R-:W-:Y:S01]  /*16d00*/  FFMA.FTZ R83, R55, R138.reuse, -R136.reuse ;  /* 0x0000008a37537223 */ /* 0x180fe20000010888 */
[----:B------:R-:W-:Y:S01]  /*16d10*/  HMMA.16816.F32.BF16 R20, R4, R22, R72 ;  /* 0x000000160414723c */ /* 0x000fe20000041848 */
[----:B------:R-:W-:Y:S01]  /*16d20*/  FFMA.FTZ R80, R53, R138, -R136 ;  /* 0x0000008a35507223 */ /* 0x000fe20000010888 */
[----:B------:R-:W-:Y:S01]  /*16d30*/  LDSM.16.MT88.4 R72, [R184+0x9800] ;  /* 0x00980000b848783b */ /* 0x000fe20000004200 */
[----:B------:R-:W-:-:S02]  /*16d40*/  FMUL.FTZ R34, R86, R0 ;  /* 0x0000000056227220 */ /* 0x000fc40000410000 */
[----:B------:R-:W-:Y:S01]  /*16d50*/  FMUL.FTZ R35, R87, R0 ;  /* 0x0000000057237220 */ /* 0x000fe20000410000 */
[----:B------:R-:W-:Y:S01]  /*16d60*/  MUFU.EX2 R76, R76 ;  /* 0x0000004c004c7308 */ /* 0x000fe20000000800 */
[-C--:B------:R-:W-:Y:S02]  /*16d70*/  FMUL.FTZ R32, R84, R2.reuse ;  /* 0x0000000254207220 */ /* 0x080fe40000410000 */
[----:B------:R-:W-:Y:S02]  /*16d80*/  FMUL.FTZ R33, R85, R2 ;  /* 0x0000000255217220 */ /* 0x000fe40000410000 */
[-C--:B------:R-:W-:Y:S02]  /*16d90*/  FMUL.FTZ R42, R90, R0.reuse ;  /* 0x000000005a2a7220 */ /* 0x080fe40000410000 */
[----:B------:R-:W-:Y:S01]  /*16da0*/  FMUL.FTZ R43, R91, R0 ;  /* 0x000000005b2b7220 */ /* 0x000fe20000410000 */
[----:B------:R-:W-:Y:S01]  /*16db0*/  MUFU.EX2 R79, R79 ;  /* 0x0000004f004f7308 */ /* 0x000fe20000000800 */
[-C--:B------:R-:W-:Y:S01]  /*16dc0*/  FMUL.FTZ R40, R88, R2.reuse ;  /* 0x0000000258287220 */ /* 0x080fe20000410000 */
[----:B--2---:R-:W-:Y:S01]  /*16dd0*/  HMMA.16816.F32.BF16 R32, R4, R36, R32 ;  /* 0x000000240420723c */ /* 0x004fe20000041820 */
[----:B------:R-:W-:-:S02]  /*16de0*/  FMUL.FTZ R41, R89, R2 ;  /* 0x0000000259297220 */ /* 0x000fc40000410000 */
[-C--:B------:R-:W-:Y:S02]  /*16df0*/  FMUL.FTZ R106, R106, R0.reuse ;  /* 0x000000006a6a7220 */ /* 0x080fe40000410000 */
[----:B------:R-:W-:Y:S01]  /*16e00*/  FMUL.FTZ R107, R107, R0 ;  /* 0x000000006b6b7220 */ /* 0x000fe20000410000 */
[----:B------:R-:W2:Y:S01]  /*16e10*/  MUFU.EX2 R83, R83 ;  /* 0x0000005300537308 */ /* 0x000ea20000000800 */
[-C--:B------:R-:W-:Y:S01]  /*16e20*/  FMUL.FTZ R104, R104, R2.reuse ;  /* 0x0000000268687220 */ /* 0x080fe20000410000 */
[C---:B------:R-:W-:Y:S01]  /*16e30*/  HMMA.16816.F32.BF16 R40, R4.reuse, R44, R40 ;  /* 0x0000002c0428723c */ /* 0x040fe20000041828 */
[----:B------:R-:W-:Y:S02]  /*16e40*/  FMUL.FTZ R105, R105, R2 ;  /* 0x0000000269697220 */ /* 0x000fe40000410000 */
[-C--:B------:R-:W-:Y:S02]  /*16e50*/  FMUL.FTZ R94, R94, R0.reuse ;  /* 0x000000005e5e7220 */ /* 0x080fe40000410000 */
[----:B------:R-:W-:Y:S01]  /*16e60*/  FMUL.FTZ R95, R95, R0 ;  /* 0x000000005f5f7220 */ /* 0x000fe20000410000 */
[----:B------:R-:W5:Y:S01]  /*16e70*/  MUFU.EX2 R80, R80 ;  /* 0x0000005000507308 */ /* 0x000f620000000800 */
[-C--:B------:R-:W-:Y:S01]  /*16e80*/  FMUL.FTZ R92, R92, R2.reuse ;  /* 0x000000025c5c7220 */ /* 0x080fe20000410000 */
[----:B------:R-:W-:Y:S01]  /*16e90*/  HMMA.16816.F32.BF16 R36, R4, R38, R104 ;  /* 0x000000260424723c */ /* 0x000fe20000041868 */
[----:B------:R-:W-:Y:S01]  /*16ea0*/  FMUL.FTZ R93, R93, R2 ;  /* 0x000000025d5d7220 */ /* 0x000fe20000410000 */
[----:B------:R-:W-:Y:S01]  /*16eb0*/  LDSM.16.MT88.4 R104, [R184+0xcc00] ;  /* 0x00cc0000b868783b */ /* 0x000fe20000004200 */
[----:B------:R-:W-:-:S02]  /*16ec0*/  FMUL.FTZ R54, R102, R0 ;  /* 0x0000000066367220 */ /* 0x000fc40000410000 */
[----:B------:R-:W-:Y:S01]  /*16ed0*/  FMUL.FTZ R55, R103, R0 ;  /* 0x0000000067377220 */ /* 0x000fe20000410000 */
[----:B------:R-:W-:Y:S01]  /*16ee0*/  MUFU.EX2 R165, R165 ;  /* 0x000000a500a57308 */ /* 0x000fe20000000800 */
[-C--:B------:R-:W-:Y:S01]  /*16ef0*/  FMUL.FTZ R52, R100, R2.reuse ;  /* 0x0000000264347220 */ /* 0x080fe20000410000 */
[C---:B------:R-:W-:Y:S01]  /*16f00*/  HMMA.16816.F32.BF16 R44, R4.reuse, R46, R92 ;  /* 0x0000002e042c723c */ /* 0x040fe2000004185c */
[----:B------:R-:W-:Y:S02]  /*16f10*/  FMUL.FTZ R53, R101, R2 ;  /* 0x0000000265357220 */ /* 0x000fe40000410000 */
[-C--:B------:R-:W-:Y:S02]  /*16f20*/  FMUL.FTZ R98, R98, R0.reuse ;  /* 0x0000000062627220 */ /* 0x080fe40000410000 */
[----:B------:R-:W-:Y:S01]  /*16f30*/  FMUL.FTZ R99, R99, R0 ;  /* 0x0000000063637220 */ /* 0x000fe20000410000 */
[----:B------:R-:W-:Y:S01]  /*16f40*/  MUFU.EX2 R146, R146 ;  /* 0x0000009200927308 */ /* 0x000fe20000000800 */
[-C--:B------:R-:W-:Y:S01]  /*16f50*/  FMUL.FTZ R96, R96, R2.reuse ;  /* 0x0000000260607220 */ /* 0x080fe20000410000 */
[----:B------:R-:W-:Y:S01]  /*16f60*/  HMMA.16816.F32.BF16 R52, R4, R60, R52 ;  /* 0x0000003c0434723c */ /* 0x000fe20000041834 */
[----:B------:R-:W-:-:S02]  /*16f70*/  FMUL.FTZ R97, R97, R2 ;  /* 0x0000000261617220 */ /* 0x000fc40000410000 */
[-CC-:B------:R-:W-:Y:S02]  /*16f80*/  FFMA.FTZ R84, R172, R138.reuse, -R133.reuse ;  /* 0x0000008aac547223 */ /* 0x180fe40000010885 */
[--C-:B------:R-:W-:Y:S01]  /*16f90*/  FFMA.FTZ R85, R178, R138, -R133.reuse ;  /* 0x0000008ab2557223 */ /* 0x100fe20000010885 */
[----:B------:R-:W-:Y:S01]  /*16fa0*/  MUFU.EX2 R171, R171 ;  /* 0x000000ab00ab7308 */ /* 0x000fe20000000800 */
[----:B--2---:R-:W-:Y:S01]  /*16fb0*/  F2FP.BF16.PACK_AB R60, R83, R78 ;  /* 0x0000004e533c723e */ /* 0x004fe200000010ff */
[----:B------:R-:W-:Y:S01]  /*16fc0*/  HMMA.16816.F32.BF16 R4, R4, R62, R96 ;  /* 0x0000003e0404723c */ /* 0x000fe20000041860 */
[----:B------:R-:W-:Y:S01]  /*16fd0*/  F2FP.BF16.PACK_AB R61, R79, R76 ;  /* 0x0000004c4f3d723e */ /* 0x000fe200000010ff */
[-CC-:B------:R-:W-:Y:S02]  /*16fe0*/  FFMA.FTZ R86, R174, R138.reuse, -R133.reuse ;  /* 0x0000008aae567223 */ /* 0x180fe40000010885 */
[-CC-:B------:R-:W-:Y:S02]  /*16ff0*/  FFMA.FTZ R87, R183, R138.reuse, -R136.reuse ;  /* 0x0000008ab7577223 */ /* 0x180fe40000010888 */
[-CC-:B------:R-:W-:Y:S01]  /*17000*/  FFMA.FTZ R88, R213, R138.reuse, -R136.reuse ;  /* 0x0000008ad5587223 */ /* 0x180fe20000010888 */
[----:B-----5:R-:W-:Y:S01]  /*17010*/  F2FP.BF16.PACK_AB R62, R80, R81 ;  /* 0x00000051503e723e */ /* 0x020fe200000010ff */
[-CC-:B------:R-:W-:Y:S01]  /*17020*/  FFMA.FTZ R89, R181, R138.reuse, -R136.reuse ;  /* 0x0000008ab5597223 */ /* 0x180fe20000010888 */
[----:B------:R-:W-:Y:S01]  /*17030*/  F2FP.BF16.PACK_AB R63, R82, R77 ;  /* 0x0000004d523f723e */ /* 0x000fe200000010ff */
[-C--:B------:R-:W-:Y:S01]  /*17040*/  FFMA.FTZ R90, R211, R138.reuse, -R136 ;  /* 0x0000008ad35a7223 */ /* 0x080fe20000010888 */
[----:B------:R-:W-:Y:S01]  /*17050*/  MUFU.EX2 R84, R84 ;  /* 0x0000005400547308 */ /* 0x000fe20000000800 */
[----:B------:R-:W-:-:S02]  /*17060*/  FFMA.FTZ R91, R176, R138, -R133 ;  /* 0x0000008ab05b7223 */ /* 0x000fc40000010885 */
[-CC-:B------:R-:W-:Y:S02]  /*17070*/  FFMA.FTZ R92, R162, R138.reuse, -R133.reuse ;  /* 0x0000008aa25c7223 */ /* 0x180fe40000010885 */
[C---:B------:R-:W-:Y:S01]  /*17080*/  HMMA.16816.F32.BF16 R8, R60.reuse, R64, R8 ;  /* 0x000000403c08723c */ /* 0x040fe20000041808 */
[-CC-:B------:R-:W-:Y:S02]  /*17090*/  FFMA.FTZ R93, R170, R138.reuse, -R133.reuse ;  /* 0x0000008aaa5d7223 */ /* 0x180fe40000010885 */
[----:B------:R-:W-:Y:S01]  /*170a0*/  MUFU.EX2 R85, R85 ;  /* 0x0000005500557308 */ /* 0x000fe20000000800 */
[-C--:B------:R-:W-:Y:S02]  /*170b0*/  FFMA.FTZ R94, R164, R138.reuse, -R133 ;  /* 0x0000008aa45e7223 */ /* 0x080fe40000010885 */
[-CC-:B------:R-:W-:Y:S02]  /*170c0*/  FFMA.FTZ R95, R175, R138.reuse, -R136.reuse ;  /* 0x0000008aaf5f7223 */ /* 0x180fe40000010888 */
[----:B------:R-:W-:Y:S01]  /*170d0*/  HMMA.16816.F32.BF16 R12, R60, R66, R12 ;  /* 0x000000423c0c723c */ /* 0x000fe2000004180c */
[----:B------:R-:W2:Y:S01]  /*170e0*/  LDSM.16.MT88.4 R64, [R184+0xb400] ;  /* 0x00b40000b840783b */ /* 0x000ea20000004200 */
[-CC-:B------:R-:W-:Y:S01]  /*170f0*/  FFMA.FTZ R100, R179, R138.reuse, -R136.reuse ;  /* 0x0000008ab3647223 */ /* 0x180fe20000010888 */
[----:B------:R-:W-:Y:S01]  /*17100*/  MUFU.EX2 R86, R86 ;  /* 0x0000005600567308 */ /* 0x000fe20000000800 */
[----:B------:R-:W-:-:S02]  /*17110*/  FFMA.FTZ R101, R173, R138, -R136 ;  /* 0x0000008aad657223 */ /* 0x000fc40000010888 */
[-CC-:B------:R-:W-:Y:S02]  /*17120*/  FFMA.FTZ R102, R177, R138.reuse, -R136.reuse ;  /* 0x0000008ab1667223 */ /* 0x180fe40000010888 */
[C---:B-1----:R-:W-:Y:S01]  /*17130*/  HMMA.16816.F32.BF16 R16, R60.reuse, R48, R16 ;  /* 0x000000303c10723c */ /* 0x042fe20000041810 */
[-CC-:B------:R-:W-:Y:S02]  /*17140*/  FFMA.FTZ R103, R166, R138.reuse, -R133.reuse ;  /* 0x0000008aa6677223 */ /* 0x180fe40000010885 */
[----:B------:R-:W-:Y:S01]  /*17150*/  MUFU.EX2 R87, R87 ;  /* 0x0000005700577308 */ /* 0x000fe20000000800 */
[-CC-:B------:R-:W-:Y:S02]  /*17160*/  FFMA.FTZ R162, R163, R138.reuse, -R136.reuse ;  /* 0x0000008aa3a27223 */ /* 0x180fe40000010888 */
[-CC-:B------:R-:W-:Y:S02]  /*17170*/  FFMA.FTZ R163, R167, R138.reuse, -R136.reuse ;  /* 0x0000008aa7a37223 */ /* 0x180fe40000010888 */
[----:B------:R-:W-:Y:S01]  /*17180*/  HMMA.16816.F32.BF16 R20, R60, R50, R20 ;  /* 0x000000323c14723c */ /* 0x000fe20000041814 */
[----:B------:R-:W1:Y:S01]  /*17190*/  LDSM.16.MT88.4 R48, [R184+0xd400] ;  /* 0x00d40000b830783b */ /* 0x000e620000004200 */
[-C--:B------:R-:W-:Y:S01]  /*171a0*/  FFMA.FTZ R167, R156, R138.reuse, -R133 ;  /* 0x0000008a9ca77223 */ /* 0x080fe20000010885 */
[----:B------:R-:W5:Y:S01]  /*171b0*/  MUFU.EX2 R88, R88 ;  /* 0x0000005800587308 */ /* 0x000f620000000800 */
[----:B------:R-:W-:-:S02]  /*171c0*/  FFMA.FTZ R156, R157, R138, -R136 ;  /* 0x0000008a9d9c7223 */ /* 0x000fc40000010888 */
[-CC-:B------:R-:W-:Y:S02]  /*171d0*/  FFMA.FTZ R164, R143, R138.reuse, -R136.reuse ;  /* 0x0000008a8fa47223 */ /* 0x180fe40000010888 */
[C---:B---3--:R-:W-:Y:S01]  /*171e0*/  HMMA.16816.F32.BF16 R24, R60.reuse, R56, R24 ;  /* 0x000000383c18723c */ /* 0x048fe20000041818 */
[-CC-:B------:R-:W-:Y:S02]  /*171f0*/  FFMA.FTZ R166, R141, R138.reuse, -R136.reuse ;  /* 0x0000008a8da67223 */ /* 0x180fe40000010888 */
[----:B------:R-:W-:Y:S01]  /*17200*/  MUFU.EX2 R89, R89 ;  /* 0x0000005900597308 */ /* 0x000fe20000000800 */
[-C--:B------:R-:W-:Y:S02]  /*17210*/  FFMA.FTZ R143, R151, R138.reuse, -R136 ;  /* 0x0000008a978f7223 */ /* 0x080fe40000010888 */
[-CC-:B------:R-:W-:Y:S02]  /*17220*/  FFMA.FTZ R141, R140, R138.reuse, -R133.reuse ;  /* 0x0000008a8c8d7223 */ /* 0x180fe40000010885 */
[----:B------:R-:W-:Y:S01]  /*17230*/  HMMA.16816.F32.BF16 R28, R60, R58, R28 ;  /* 0x0000003a3c1c723c */ /* 0x000fe2000004181c */
[----:B------:R-:W3:Y:S01]  /*17240*/  LDSM.16.MT88.4 R56, [R186+0x9800] ;  /* 0x00980000ba38783b */ /* 0x000ee20000004200 */
[----:B------:R-:W-:Y:S01]  /*17250*/  FFMA.FTZ R151, R124, R138, -R133 ;  /* 0x0000008a7c977223 */ /* 0x000fe20000010885 */
[----:B------:R-:W1:Y:S01]  /*17260*/  MUFU.EX2 R90, R90 ;  /* 0x0000005a005a7308 */ /* 0x000e620000000800 */
[----:B------:R-:W-:-:S04]  /*17270*/  FFMA.FTZ R131, R210, R0, R131 ;  /* 0x00000000d2837223 */ /* 0x000fc80000010083 */
[----:B----4-:R-:W-:Y:S01]  /*17280*/  HMMA.16816.F32.BF16 R40, R60, R68, R40 ;  /* 0x000000443c28723c */ /* 0x010fe20000041828 */
[----:B------:R-:W-:Y:S02]  /*17290*/  FADD.FTZ R128, R128, R131 ;  /* 0x0000008380807221 */ /* 0x000fe40000010000 */
[----:B------:R-:W4:Y:S02]  /*172a0*/  MUFU.EX2 R91, R91 ;  /* 0x0000005b005b7308 */ /* 0x000f240000000800 */
[----:B------:R-:W-:-:S03]  /*172b0*/  FADD.FTZ R129, R129, R128 ;  /* 0x0000008081817221 */ /* 0x000fc60000010000 */
[----:B--2---:R-:W-:Y:S01]  /*172c0*/  HMMA.16816.F32.BF16 R32, R60, R64, R32 ;  /* 0x000000403c20723c */ /* 0x004fe20000041820 */
[----:B------:R-:W-:Y:S02]  /*172d0*/  FADD.FTZ R129, R126, R129 ;  /* 0x000000817e817221 */ /* 0x000fe40000010000 */
[----:B------:R-:W-:Y:S02]  /*172e0*/  MUFU.EX2 R92, R92 ;  /* 0x0000005c005c7308 */ /* 0x000fe40000000800 */
[----:B------:R-:W-:-:S03]  /*172f0*/  FADD.FTZ R76, R76, R129 ;  /* 0x000000814c4c7221 */ /* 0x000fc60000010000 */
[C---:B------:R-:W-:Y:S01]  /*17300*/  HMMA.16816.F32.BF16 R36, R60.reuse, R66, R36 ;  /* 0x000000423c24723c */ /* 0x040fe20000041824 */
[----:B------:R-:W2:Y:S01]  /*17310*/  LDSM.16.MT88.4 R64, [R186+0xb800] ;  /* 0x00b80000ba40783b */ /* 0x000ea20000004200 */
[----:B------:R-:W-:Y:S01]  /*17320*/  FADD.FTZ R76, R79, R76 ;  /* 0x0000004c4f4c7221 */ /* 0x000fe20000010000 */
[----:B------:R-:W-:Y:S05]  /*17330*/  MUFU.EX2 R93, R93 ;  /* 0x0000005d005d7308 */ /* 0x000fea0000000800 */
[C---:B-1----:R-:W-:Y:S03]  /*17340*/  HMMA.16816.F32.BF16 R52, R60.reuse, R48, R52 ;  /* 0x000000303c34723c */ /* 0x042fe60000041834 */
[----:B------:R-:W-:Y:S04]  /*17350*/  MUFU.EX2 R94, R94 ;  /* 0x0000005e005e7308 */ /* 0x000fe80000000800 */
[----:B-----5:R-:W-:Y:S01]  /*17360*/  F2FP.BF16.PACK_AB R48, R88, R87 ;  /* 0x000000575830723e */ /* 0x020fe200000010ff */
[----:B------:R-:W-:Y:S01]  /*17370*/  HMMA.16816.F32.BF16 R4, R60, R50, R4 ;  /* 0x000000323c04723c */ /* 0x000fe20000041804 */
[----:B------:R-:W-:-:S02]  /*17380*/  F2FP.BF16.PACK_AB R49, R85, R84 ;  /* 0x000000545531723e */ /* 0x000fc400000010ff */
[----:B------:R-:W-:Y:S04]  /*17390*/  MUFU.EX2 R95, R95 ;  /* 0x0000005f005f7308 */ /* 0x000fe80000000800 */
[----:B------:R-:W-:Y:S01]  /*173a0*/  F2FP.BF16.PACK_AB R50, R90, R89 ;  /* 0x000000595a32723e */ /* 0x000fe200000010ff */
[----:B------:R-:W-:Y:S01]  /*173b0*/  HMMA.16816.F32.BF16 R44, R60, R70, R44 ;  /* 0x000000463c2c723c */ /* 0x000fe2000004182c */
[----:B----4-:R-:W-:Y:S01]  /*173c0*/  F2FP.BF16.PACK_AB R51, R91, R86 ;  /* 0x000000565b33723e */ /* 0x010fe200000010ff */
[----:B------:R-:W1:Y:S01]  /*173d0*/  LDSM.16.MT88.4 R60, [R184+0xd800] ;  /* 0x00d80000b83c783b */ /* 0x000e620000004200 */
[----:B------:R-:W4:Y:S03]  /*173e0*/  MUFU.EX2 R100, R100 ;  /* 0x0000006400647308 */ /* 0x000f260000000800 */
[----:B------:R-:W-:Y:S02]  /*173f0*/  LDSM.16.MT88.4 R68, [R186+0xd800] ;  /* 0x00d80000ba44783b */ /* 0x000fe40000004200 */
[C---:B---3--:R-:W-:Y:S03]  /*17400*/  HMMA.16816.F32.BF16 R8, R48.reuse, R56, R8 ;  /* 0x000000383008723c */ /* 0x048fe60000041808 */
[----:B------:R-:W-:Y:S05]  /*17410*/  MUFU.EX2 R101, R101 ;  /* 0x0000006500657308 */ /* 0x000fea0000000800 */
[C---:B------:R-:W-:Y:S01]  /*17420*/  HMMA.16816.F32.BF16 R12, R48.reuse, R58, R12 ;  /* 0x0000003a300c723c */ /* 0x040fe2000004180c */
[----:B------:R-:W3:Y:S02]  /*17430*/  LDSM.16.MT88.4 R56, [R184+0xb800] ;  /* 0x00b80000b838783b */ /* 0x000ee40000004200 */
[----:B------:R-:W5:Y:S05]  /*17440*/  MUFU.EX2 R102, R102 ;  /* 0x0000006600667308 */ /* 0x000f6a0000000800 */
[C---:B--2---:R-:W-:Y:S03]  /*17450*/  HMMA.16816.F32.BF16 R24, R48.reuse, R64, R24 ;  /* 0x000000403018723c */ /* 0x044fe60000041818 */
[----:B------:R-:W2:Y:S05]  /*17460*/  MUFU.EX2 R103, R103 ;  /* 0x0000006700677308 */ /* 0x000eaa0000000800 */
[C---:B------:R-:W-:Y:S01]  /*17470*/  HMMA.16816.F32.BF16 R28, R48.reuse, R66, R28 ;  /* 0x00000042301c723c */ /* 0x040fe2000004181c */
[----:B------:R-:W2:Y:S02]  /*17480*/  LDSM.16.MT88.4 R64, [R186+0x9c00] ;  /* 0x009c0000ba40783b */ /* 0x000ea40000004200 */
[----:B------:R-:W-:Y:S05]  /*17490*/  MUFU.EX2 R162, R162 ;  /* 0x000000a200a27308 */ /* 0x000fea0000000800 */
[C---:B------:R-:W-:Y:S03]  /*174a0*/  HMMA.16816.F32.BF16 R16, R48.reuse, R72, R16 ;  /* 0x000000483010723c */ /* 0x040fe60000041810 */
[----:B------:R-:W-:Y:S05]  /*174b0*/  MUFU.EX2 R163, R163 ;  /* 0x000000a300a37308 */ /* 0x000fea0000000800 */
[C---:B-1----:R-:W-:Y:S03]  /*174c0*/  HMMA.16816.F32.BF16 R52, R48.reuse, R60, R52 ;  /* 0x0000003c3034723c */ /* 0x042fe60000041834 */
[----:B------:R-:W-:Y:S05]  /*174d0*/  MUFU.EX2 R167, R167 ;  /* 0x000000a700a77308 */ /* 0x000fea0000000800 */
[C---:B------:R-:W-:Y:S01]  /*174e0*/  HMMA.16816.F32.BF16 R4, R48.reuse, R62, R4 ;  /* 0x0000003e3004723c */ /* 0x040fe20000041804 */
[----:B------:R-:W-:Y:S02]  /*174f0*/  LDSM.16.MT88.4 R60, [R184+0xbc00] ;  /* 0x00bc0000b83c783b */ /* 0x000fe40000004200 */
[----:B------:R-:W-:Y:S05]  /*17500*/  MUFU.EX2 R150, R150 ;  /* 0x0000009600967308 */ /* 0x000fea0000000800 */
[C---:B---3--:R-:W-:Y:S03]  /*17510*/  HMMA.16816.F32.BF16 R32, R48.reuse, R56, R32 ;  /* 0x000000383020723c */ /* 0x048fe60000041820 */
[----:B------:R-:W-:Y:S05]  /*17520*/  MUFU.EX2 R152, R152 ;  /* 0x0000009800987308 */ /* 0x000fea0000000800 */
[C---:B------:R-:W-:Y:S01]  /*17530*/  HMMA.16816.F32.BF16 R36, R48.reuse, R58, R36 ;  /* 0x0000003a3024723c */ /* 0x040fe20000041824 */
[----:B------:R-:W1:Y:S02]  /*17540*/  LDSM.16.MT88.4 R56, [R186+0xbc00] ;  /* 0x00bc0000ba38783b */ /* 0x000e640000004200 */
[----:B------:R-:W-:Y:S05]  /*17550*/  MUFU.EX2 R159, R159 ;  /* 0x0000009f009f7308 */ /* 0x000fea0000000800 */
[C---:B------:R-:W-:Y:S01]  /*17560*/  HMMA.16816.F32.BF16 R20, R48.reuse, R74, R20 ;  /* 0x0000004a3014723c */ /* 0x040fe20000041814 */
[----:B------:R-:W3:Y:S02]  /*17570*/  LDSM.16.MT88.4 R72, [R184+0x9c00] ;  /* 0x009c0000b848783b */ /* 0x000ee40000004200 */
[----:B------:R-:W-:Y:S05]  /*17580*/  MUFU.EX2 R155, R155 ;  /* 0x0000009b009b7308 */ /* 0x000fea0000000800 */
[C---:B------:R-:W-:Y:S03]  /*17590*/  HMMA.16816.F32.BF16 R40, R48.reuse, R68, R40 ;  /* 0x000000443028723c */ /* 0x040fe60000041828 */
[----:B------:R-:W-:Y:S05]  /*175a0*/  MUFU.EX2 R156, R156 ;  /* 0x0000009c009c7308 */ /* 0x000fea0000000800 */
[----:B------:R-:W-:Y:S01]  /*175b0*/  HMMA.16816.F32.BF16 R44, R48, R70, R44 ;  /* 0x00000046302c723c */ /* 0x000fe2000004182c */
[----:B------:R-:W3:Y:S02]  /*175c0*/  LDSM.16.MT88.4 R68, [R186+0xdc00] ;  /* 0x00dc0000ba44783b */ /* 0x000ee40000004200 */
[----:B------:R-:W-:Y:S04]  /*175d0*/  MUFU.EX2 R147, R147 ;  /* 0x0000009300937308 */ /* 0x000fe80000000800 */
[----:B----4-:R-:W-:-:S02]  /*175e0*/  F2FP.BF16.PACK_AB R48, R100, R95 ;  /* 0x0000005f6430723e */ /* 0x010fc400000010ff */
[----:B------:R-:W-:Y:S02]  /*175f0*/  F2FP.BF16.PACK_AB R49, R93, R92 ;  /* 0x0000005c5d31723e */ /* 0x000fe400000010ff */
[----:B-----5:R-:W-:Y:S01]  /*17600*/  F2FP.BF16.PACK_AB R50, R102, R101 ;  /* 0x000000656632723e */ /* 0x020fe200000010ff */
[----:B------:R-:W-:Y:S01]  /*17610*/  MUFU.EX2 R144, R144 ;  /* 0x0000009000907308 */ /* 0x000fe20000000800 */
[----:B--2---:R-:W-:-:S07]  /*17620*/  F2FP.BF16.PACK_AB R51, R103, R94 ;  /* 0x0000005e6733723e */ /* 0x004fce00000010ff */
[C---:B------:R-:W-:Y:S01]  /*17630*/  HMMA.16816.F32.BF16 R8, R48.reuse, R64, R8 ;  /* 0x000000403008723c */ /* 0x040fe20000041808 */
[----:B------:R-:W-:Y:S07]  /*17640*/  MUFU.EX2 R145, R145 ;  /* 0x0000009100917308 */ /* 0x000fee0000000800 */
[C---:B------:R-:W-:Y:S01]  /*17650*/  HMMA.16816.F32.BF16 R12, R48.reuse, R66, R12 ;  /* 0x00000042300c723c */ /* 0x040fe2000004180c */
[----:B------:R-:W2:Y:S01]  /*17660*/  LDSM.16.MT88.4 R64, [R184+0xdc00] ;  /* 0x00dc0000b840783b */ /* 0x000ea20000004200 */
[----:B------:R-:W-:Y:S06]  /*17670*/  MUFU.EX2 R142, R142 ;  /* 0x0000008e008e7308 */ /* 0x000fec0000000800 */
[C---:B-1----:R-:W-:Y:S02]  /*17680*/  HMMA.16816.F32.BF16 R24, R48.reuse, R56, R24 ;  /* 0x000000383018723c */ /* 0x042fe40000041818 */
[----:B------:R-:W-:Y:S06]  /*17690*/  MUFU.EX2 R153, R153 ;  /* 0x0000009900997308 */ /* 0x000fec0000000800 */
[C---:B------:R-:W-:Y:S01]  /*176a0*/  HMMA.16816.F32.BF16 R28, R48.reuse, R58, R28 ;  /* 0x0000003a301c723c */ /* 0x040fe2000004181c */
[----:B------:R-:W1:Y:S01]  /*176b0*/  LDSM.16.MT88.4 R56, [R186+0xa000] ;  /* 0x00a00000ba38783b */ /* 0x000e620000004200 */
[----:B------:R-:W-:Y:S06]  /*176c0*/  MUFU.EX2 R164, R164 ;  /* 0x000000a400a47308 */ /* 0x000fec0000000800 */
[C---:B------:R-:W-:Y:S02]  /*176d0*/  HMMA.16816.F32.BF16 R32, R48.reuse, R60, R32 ;  /* 0x0000003c3020723c */ /* 0x040fe40000041820 */
[----:B------:R-:W-:Y:S06]  /*176e0*/  MUFU.EX2 R143, R143 ;  /* 0x0000008f008f7308 */ /* 0x000fec0000000800 */
[C---:B------:R-:W-:Y:S01]  /*176f0*/  HMMA.16816.F32.BF16 R36, R48.reuse, R62, R36 ;  /* 0x0000003e3024723c */ /* 0x040fe20000041824 */
[----:B------:R-:W4:Y:S01]  /*17700*/  LDSM.16.MT88.4 R60, [R186+0xc000] ;  /* 0x00c00000ba3c783b */ /* 0x000f220000004200 */
[----:B------:R-:W-:Y:S06]  /*17710*/  MUFU.EX2 R166, R166 ;  /* 0x000000a600a67308 */ /* 0x000fec0000000800 */
[C---:B---3--:R-:W-:Y:S02]  /*17720*/  HMMA.16816.F32.BF16 R16, R48.reuse, R72, R16 ;  /* 0x000000483010723c */ /* 0x048fe40000041810 */
[----:B------:R-:W-:Y:S06]  /*17730*/  MUFU.EX2 R141, R141 ;  /* 0x0000008d008d7308 */ /* 0x000fec0000000800 */
[C---:B------:R-:W-:Y:S01]  /*17740*/  HMMA.16816.F32.BF16 R20, R48.reuse, R74, R20 ;  /* 0x0000004a3014723c */ /* 0x040fe20000041814 */
[----:B------:R-:W3:Y:S01]  /*17750*/  LDSM.16.MT88.4 R72, [R184+0xa000] ;  /* 0x00a00000b848783b */ /* 0x000ee20000004200 */
[----:B------:R-:W-:Y:S06]  /*17760*/  MUFU.EX2 R120, R120 ;  /* 0x0000007800787308 */ /* 0x000fec0000000800 */
[C---:B------:R-:W-:Y:S02]  /*17770*/  HMMA.16816.F32.BF16 R40, R48.reuse, R68, R40 ;  /* 0x000000443028723c */ /* 0x040fe40000041828 */
[----:B------:R-:W5:Y:S06]  /*17780*/  MUFU.EX2 R151, R151 ;  /* 0x0000009700977308 */ /* 0x000f6c0000000800 */
[C---:B------:R-:W-:Y:S01]  /*17790*/  HMMA.16816.F32.BF16 R44, R48.reuse, R70, R44 ;  /* 0x00000046302c723c */ /* 0x040fe2000004182c */
[----:B------:R-:W3:Y:S01]  /*177a0*/  LDSM.16.MT88.4 R68, [R186+0xe000] ;  /* 0x00e00000ba44783b */ /* 0x000ee20000004200 */
[----:B------:R-:W-:Y:S06]  /*177b0*/  MUFU.EX2 R3, R3 ;  /* 0x0000000300037308 */ /* 0x000fec0000000800 */
[----:B--2---:R-:W-:Y:S01]  /*177c0*/  HMMA.16816.F32.BF16 R52, R48, R64, R52 ;  /* 0x000000403034723c */ /* 0x004fe20000041834 */
[----:B-----5:R-:W-:-:S07]  /*177d0*/  F2FP.BF16.PACK_AB R97, R151, R120 ;  /* 0x000000789761723e */ /* 0x020fce00000010ff */
[----:B------:R-:W-:Y:S01]  /*177e0*/  HMMA.16816.F32.BF16 R4, R48, R66, R4 ;  /* 0x000000423004723c */ /* 0x000fe20000041804 */
[----:B------:R-:W-:Y:S06]  /*177f0*/  LDSM.16.MT88.4 R64, [R184+0xe000] ;  /* 0x00e00000b840783b */ /* 0x000fec0000004200 */
[----:B------:R-:W-:Y:S02]  /*17800*/  F2FP.BF16.PACK_AB R48, R165, R160 ;  /* 0x000000a0a530723e */ /* 0x000fe400000010ff */
[----:B------:R-:W-:Y:S02]  /*17810*/  F2FP.BF16.PACK_AB R49, R169, R154 ;  /* 0x0000009aa931723e */ /* 0x000fe400000010ff */
[----:B------:R-:W-:-:S02]  /*17820*/  F2FP.BF16.PACK_AB R50, R163, R162 ;  /* 0x000000a2a332723e */ /* 0x000fc400000010ff */
[----:B------:R-:W-:-:S07]  /*17830*/  F2FP.BF16.PACK_AB R51, R167, R158 ;  /* 0x0000009ea733723e */ /* 0x000fce00000010ff */
[C---:B-1----:R-:W-:Y:S08]  /*17840*/  HMMA.16816.F32.BF16 R8, R48.reuse, R56, R8 ;  /* 0x000000383008723c */ /* 0x042ff00000041808 */
[C---:B------:R-:W-:Y:S01]  /*17850*/  HMMA.16816.F32.BF16 R12, R48.reuse, R58, R12 ;  /* 0x0000003a300c723c */ /* 0x040fe2000004180c */
[----:B------:R-:W1:Y:S07]  /*17860*/  LDSM.16.MT88.4 R56, [R184+0xc000] ;  /* 0x00c00000b838783b */ /* 0x000e6e0000004200 */
[C---:B----4-:R-:W-:Y:S08]  /*17870*/  HMMA.16816.F32.BF16 R24, R48.reuse, R60, R24 ;  /* 0x0000003c3018723c */ /* 0x050ff00000041818 */
[C---:B------:R-:W-:Y:S01]  /*17880*/  HMMA.16816.F32.BF16 R28, R48.reuse, R62, R28 ;  /* 0x0000003e301c723c */ /* 0x040fe2000004181c */
[----:B------:R-:W2:Y:S07]  /*17890*/  LDSM.16.MT88.4 R60, [R186+0xa400] ;  /* 0x00a40000ba3c783b */ /* 0x000eae0000004200 */
[C---:B---3--:R-:W-:Y:S08]  /*178a0*/  HMMA.16816.F32.BF16 R16, R48.reuse, R72, R16 ;  /* 0x000000483010723c */ /* 0x048ff00000041810 */
[C---:B------:R-:W-:Y:S01]  /*178b0*/  HMMA.16816.F32.BF16 R20, R48.reuse, R74, R20 ;  /* 0x0000004a3014723c */ /* 0x040fe20000041814 */
[----:B------:R-:W3:Y:S07]  /*178c0*/  LDSM.16.MT88.4 R72, [R184+0xa400] ;  /* 0x00a40000b848783b */ /* 0x000eee0000004200 */
[C---:B------:R-:W-:Y:S08]  /*178d0*/  HMMA.16816.F32.BF16 R40, R48.reuse, R68, R40 ;  /* 0x000000443028723c */ /* 0x040ff00000041828 */
[C---:B-1----:R-:W-:Y:S08]  /*178e0*/  HMMA.16816.F32.BF16 R32, R48.reuse, R56, R32 ;  /* 0x000000383020723c */ /* 0x042ff00000041820 */
[C---:B------:R-:W-:Y:S01]  /*178f0*/  HMMA.16816.F32.BF16 R36, R48.reuse, R58, R36 ;  /* 0x0000003a3024723c */ /* 0x040fe20000041824 */
[----:B------:R-:W1:Y:S07]  /*17900*/  LDSM.16.MT88.4 R56, [R186+0xc400] ;  /* 0x00c40000ba38783b */ /* 0x000e6e0000004200 */
[C---:B------:R-:W-:Y:S01]  /*17910*/  HMMA.16816.F32.BF16 R44, R48.reuse, R70, R44 ;  /* 0x00000046302c723c */ /* 0x040fe2000004182c */
[----:B------:R-:W4:Y:S07]  /*17920*/  LDSM.16.MT88.4 R68, [R186+0xe400] ;  /* 0x00e40000ba44783b */ /* 0x000f2e0000004200 */
[C---:B------:R-:W-:Y:S08]  /*17930*/  HMMA.16816.F32.BF16 R52, R48.reuse, R64, R52 ;  /* 0x000000403034723c */ /* 0x040ff00000041834 */
[----:B------:R-:W-:Y:S01]  /*17940*/  HMMA.16816.F32.BF16 R4, R48, R66, R4 ;  /* 0x000000423004723c */ /* 0x000fe20000041804 */
[----:B------:R-:W-:Y:S06]  /*17950*/  LDSM.16.MT88.4 R64, [R184+0xe400] ;  /* 0x00e40000b840783b */ /* 0x000fec0000004200 */
[----:B------:R-:W-:-:S02]  /*17960*/  F2FP.BF16.PACK_AB R48, R159, R152 ;  /* 0x000000989f30723e */ /* 0x000fc400000010ff */
[----:B------:R-:W-:Y:S02]  /*17970*/  F2FP.BF16.PACK_AB R49, R171, R146 ;  /* 0x00000092ab31723e */ /* 0x000fe400000010ff */
[----:B------:R-:W-:Y:S02]  /*17980*/  F2FP.BF16.PACK_AB R50, R156, R155 ;  /* 0x0000009b9c32723e */ /* 0x000fe400000010ff */
[----:B------:R-:W-:-:S07]  /*17990*/  F2FP.BF16.PACK_AB R51, R147, R150 ;  /* 0x000000969333723e */ /* 0x000fce00000010ff */
[C---:B--2---:R-:W-:Y:S08]  /*179a0*/  HMMA.16816.F32.BF16 R8, R48.reuse, R60, R8 ;  /* 0x0000003c3008723c */ /* 0x044ff00000041808 */
[C---:B------:R-:W-:Y:S01]  /*179b0*/  HMMA.16816.F32.BF16 R12, R48.reuse, R62, R12 ;  /* 0x0000003e300c723c */ /* 0x040fe2000004180c */
[----:B------:R-:W2:Y:S07]  /*179c0*/  LDSM.16.MT88.4 R60, [R184+0xc400] ;  /* 0x00c40000b83c783b */ /* 0x000eae0000004200 */
[C---:B---3--:R-:W-:Y:S08]  /*179d0*/  HMMA.16816.F32.BF16 R16, R48.reuse, R72, R16 ;  /* 0x000000483010723c */ /* 0x048ff00000041810 */
[C---:B------:R-:W-:Y:S01]  /*179e0*/  HMMA.16816.F32.BF16 R20, R48.reuse, R74, R20 ;  /* 0x0000004a3014723c */ /* 0x040fe20000041814 */
[----:B------:R-:W3:Y:S07]  /*179f0*/  LDSM.16.MT88.4 R72, [R186+0xa800] ;  /* 0x00a80000ba48783b */ /* 0x000eee0000004200 */
[C---:B-1----:R-:W-:Y:S08]  /*17a00*/  HMMA.16816.F32.BF16 R24, R48.reuse, R56, R24 ;  /* 0x000000383018723c */ /* 0x042ff00000041818 */
[C---:B------:R-:W-:Y:S01]  /*17a10*/  HMMA.16816.F32.BF16 R28, R48.reuse, R58, R28 ;  /* 0x0000003a301c723c */ /* 0x040fe2000004181c */
[----:B------:R-:W-:Y:S07]  /*17a20*/  LDSM.16.MT88.4 R56, [R184+0xa800] ;  /* 0x00a80000b838783b */ /* 0x000fee0000004200 */
[C---:B----4-:R-:W-:Y:S08]  /*17a30*/  HMMA.16816.F32.BF16 R40, R48.reuse, R68, R40 ;  /* 0x000000443028723c */ /* 0x050ff00000041828 */
[C---:B--2---:R-:W-:Y:S08]  /*17a40*/  HMMA.16816.F32.BF16 R32, R48.reuse, R60, R32 ;  /* 0x0000003c3020723c */ /* 0x044ff00000041820 */
[C---:B------:R-:W-:Y:S01]  /*17a50*/  HMMA.16816.F32.BF16 R36, R48.reuse, R62, R36 ;  /* 0x0000003e3024723c */ /* 0x040fe20000041824 */
[----:B------:R-:W1:Y:S07]  /*17a60*/  LDSM.16.MT88.4 R60, [R186+0xc800] ;  /* 0x00c80000ba3c783b */ /* 0x000e6e0000004200 */
[C---:B------:R-:W-:Y:S01]  /*17a70*/  HMMA.16816.F32.BF16 R44, R48.reuse, R70, R44 ;  /* 0x00000046302c723c */ /* 0x040fe2000004182c */
[----:B------:R-:W-:Y:S07]  /*17a80*/  LDSM.16.MT88.4 R68, [R186+0xe800] ;  /* 0x00e80000ba44783b */ /* 0x000fee0000004200 */
[C---:B------:R-:W-:Y:S07]  /*17a90*/  HMMA.16816.F32.BF16 R52, R48.reuse, R64, R52 ;  /* 0x000000403034723c */ /* 0x040fee0000041834 */
[----:B------:R-:W-:Y:S01]  /*17aa0*/  F2FP.BF16.PACK_AB R64, R164, R153 ;  /* 0x00000099a440723e */ /* 0x000fe200000010ff */
[----:B------:R-:W-:Y:S01]  /*17ab0*/  HMMA.16816.F32.BF16 R4, R48, R66, R4 ;  /* 0x000000423004723c */ /* 0x000fe20000041804 */
[----:B------:R-:W2:Y:S01]  /*17ac0*/  LDSM.16.MT88.4 R48, [R184+0xc800] ;  /* 0x00c80000b830783b */ /* 0x000ea20000004200 */
[----:B------:R-:W-:-:S05]  /*17ad0*/  F2FP.BF16.PACK_AB R65, R145, R144 ;  /* 0x000000909141723e */ /* 0x000fca00000010ff */
[----:B------:R-:W-:Y:S02]  /*17ae0*/  F2FP.BF16.PACK_AB R66, R166, R143 ;  /* 0x0000008fa642723e */ /* 0x000fe400000010ff */
[----:B------:R-:W-:-:S07]  /*17af0*/  F2FP.BF16.PACK_AB R67, R141, R142 ;  /* 0x0000008e8d43723e */ /* 0x000fce00000010ff */
[C---:B---3--:R-:W-:Y:S08]  /*17b00*/  HMMA.16816.F32.BF16 R8, R64.reuse, R72, R8 ;  /* 0x000000484008723c */ /* 0x048ff00000041808 */
[C---:B-1----:R-:W-:Y:S07]  /*17b10*/  HMMA.16816.F32.BF16 R24, R64.reuse, R60, R24 ;  /* 0x0000003c4018723c */ /* 0x042fee0000041818 */
[-C--:B------:R-:W-:Y:S01]  /*17b20*/  FFMA.FTZ R60, R122, R138.reuse, -R133 ;  /* 0x0000008a7a3c7223 */ /* 0x080fe20000010885 */
[----:B------:R-:W-:Y:S01]  /*17b30*/  HMMA.16816.F32.BF16 R28, R64, R62, R28 ;  /* 0x0000003e401c723c */ /* 0x000fe2000004181c */
[----:B------:R-:W-:-:S02]  /*17b40*/  FFMA.FTZ R61, R121, R138, -R136 ;  /* 0x0000008a793d7223 */ /* 0x000fc40000010888 */
[-CC-:B------:R-:W-:Y:S02]  /*17b50*/  FFMA.FTZ R122, R125, R138.reuse, -R136.reuse ;  /* 0x0000008a7d7a7223 */ /* 0x180fe40000010888 */
[----:B------:R-:W-:Y:S02]  /*17b60*/  MUFU.EX2 R60, R60 ;  /* 0x0000003c003c7308 */ /* 0x000fe40000000800 */
[-C--:B------:R-:W-:Y:S01]  /*17b70*/  FFMA.FTZ R62, R123, R138.reuse, -R136 ;  /* 0x0000008a7b3e7223 */ /* 0x080fe20000010888 */
[C---:B------:R-:W-:Y:S01]  /*17b80*/  HMMA.16816.F32.BF16 R12, R64.reuse, R74, R12 ;  /* 0x0000004a400c723c */ /* 0x040fe2000004180c */
[----:B------:R-:W-:Y:S01]  /*17b90*/  FFMA.FTZ R63, R127, R138, -R133 ;  /* 0x0000008a7f3f7223 */ /* 0x000fe20000010885 */
[----:B------:R-:W1:Y:S03]  /*17ba0*/  LDSM.16.MT88.4 R72, [R184+0xac00] ;  /* 0x00ac0000b848783b */ /* 0x000e660000004200 */
[----:B------:R-:W3:Y:S03]  /*17bb0*/  MUFU.EX2 R62, R62 ;  /* 0x0000003e003e7308 */ /* 0x000ee60000000800 */
[C---:B--2---:R-:W-:Y:S05]  /*17bc0*/  HMMA.16816.F32.BF16 R32, R64.reuse, R48, R32 ;  /* 0x000000304020723c */ /* 0x044fea0000041820 */
[----:B------:R-:W-:Y:S02]  /*17bd0*/  MUFU.EX2 R61, R61 ;  /* 0x0000003d003d7308 */ /* 0x000fe40000000800 */
[----:B------:R-:W-:Y:S01]  /*17be0*/  FFMA.FTZ R49, R209, R2, R134 ;  /* 0x00000002d1317223 */ /* 0x000fe20000010086 */
[----:B------:R-:W-:Y:S01]  /*17bf0*/  HMMA.16816.F32.BF16 R16, R64, R56, R16 ;  /* 0x000000384010723c */ /* 0x000fe20000041810 */
[----:B------:R-:W-:-:S02]  /*17c00*/  MOV R2, R137 ;  /* 0x0000008900027202 */ /* 0x000fc40000000f00 */
[----:B------:R-:W-:Y:S02]  /*17c10*/  FADD.FTZ R49, R132, R49 ;  /* 0x0000003184317221 */ /* 0x000fe40000010000 */
[----:B------:R-:W2:Y:S01]  /*17c20*/  MUFU.EX2 R122, R122 ;  /* 0x0000007a007a7308 */ /* 0x000ea20000000800 */
[----:B---3--:R-:W-:Y:S01]  /*17c30*/  F2FP.BF16.PACK_AB R96, R62, R3 ;  /* 0x000000033e60723e */ /* 0x008fe200000010ff */
[----:B------:R-:W-:Y:S01]  /*17c40*/  FADD.FTZ R130, R130, R49 ;  /* 0x0000003182827221 */ /* 0x000fe20000010000 */
[C---:B------:R-:W-:Y:S01]  /*17c50*/  HMMA.16816.F32.BF16 R20, R64.reuse, R58, R20 ;  /* 0x0000003a4014723c */ /* 0x040fe20000041814 */
[----:B------:R-:W3:Y:S02]  /*17c60*/  LDSM.16.MT88.4 R56, [R184+0xe800] ;  /* 0x00e80000b838783b */ /* 0x000ee40000004200 */
[----:B------:R-:W-:Y:S02]  /*17c70*/  FADD.FTZ R139, R139, R130 ;  /* 0x000000828b8b7221 */ /* 0x000fe40000010000 */
[----:B------:R-:W4:Y:S02]  /*17c80*/  MUFU.EX2 R63, R63 ;  /* 0x0000003f003f7308 */ /* 0x000f240000000800 */
[----:B------:R-:W-:Y:S01]  /*17c90*/  FADD.FTZ R0, R78, R139 ;  /* 0x0000008b4e007221 */ /* 0x000fe20000010000 */
[----:B------:R-:W-:Y:S03]  /*17ca0*/  HMMA.16816.F32.BF16 R40, R64, R68, R40 ;  /* 0x000000444028723c */ /* 0x000fe60000041828 */
[----:B------:R-:W-:Y:S01]  /*17cb0*/  FADD.FTZ R0, R83, R0 ;  /* 0x0000000053007221 */ /* 0x000fe20000010000 */
[----:B--2---:R-:W-:-:S03]  /*17cc0*/  F2FP.BF16.PACK_AB R98, R122, R61 ;  /* 0x0000003d7a62723e */ /* 0x004fc600000010ff */
[----:B------:R-:W-:Y:S01]  /*17cd0*/  FADD.FTZ R81, R81, R0 ;  /* 0x0000000051517221 */ /* 0x000fe20000010000 */
[----:B------:R-:W-:Y:S03]  /*17ce0*/  HMMA.16816.F32.BF16 R44, R64, R70, R44 ;  /* 0x00000046402c723c */ /* 0x000fe6000004182c */
[----:B------:R-:W-:Y:S01]  /*17cf0*/  FADD.FTZ R80, R80, R81 ;  /* 0x0000005150507221 */ /* 0x000fe20000010000 */
[----:B----4-:R-:W-:-:S03]  /*17d00*/  F2FP.BF16.PACK_AB R99, R63, R60 ;  /* 0x0000003c3f63723e */ /* 0x010fc600000010ff */
        /* <DEDUP_REMOVED lines=8> */
[C---:B-1----:R-:W-:Y:S01]  /*17d90*/  HMMA.16816.F32.BF16 R68, R96.reuse, R72, R16 ;  /* 0x000000486044723c */ /* 0x042fe20000041810 */
[----:B------:R-:W-:Y:S02]  /*17da0*/  FADD.FTZ R95, R95, R90 ;  /* 0x0000005a5f5f7221 */ /* 0x000fe40000010000 */
[----:B------:R-:W-:Y:S02]  /*17db0*/  FADD.FTZ R9, R82, R9 ;  /* 0x0000000952097221 */ /* 0x000fe40000010000 */
[----:B------:R-:W-:Y:S02]  /*17dc0*/  FADD.FTZ R100, R100, R95 ;  /* 0x0000005f64647221 */ /* 0x000fe40000010000 */
[----:B------:R-:W-:Y:S01]  /*17dd0*/  FADD.FTZ R84, R84, R9 ;  /* 0x0000000954547221 */ /* 0x000fe20000010000 */
[----:B------:R-:W-:Y:S01]  /*17de0*/  HMMA.16816.F32.BF16 R108, R96, R110, R12 ;  /* 0x0000006e606c723c */ /* 0x000fe2000004180c */
[----:B------:R-:W-:Y:S01]  /*17df0*/  FADD.FTZ R17, R101, R100 ;  /* 0x0000006465117221 */ /* 0x000fe20000010000 */
[----:B------:R-:W1:Y:S01]  /*17e00*/  LDSM.16.MT88.4 R8, [R186+0xec00] ;  /* 0x00ec0000ba08783b */ /* 0x000e620000004200 */
[----:B------:R-:W-:-:S02]  /*17e10*/  FADD.FTZ R85, R85, R84 ;  /* 0x0000005455557221 */ /* 0x000fc40000010000 */
[----:B------:R-:W-:Y:S01]  /*17e20*/  FADD.FTZ R17, R102, R17 ;  /* 0x0000001166117221 */ /* 0x000fe20000010000 */
[----:B------:R-:W4:Y:S01]  /*17e30*/  LDSM.16.MT88.4 R12, [R184+0xec00] ;  /* 0x00ec0000b80c783b */ /* 0x000f220000004200 */
[----:B------:R-:W-:Y:S01]  /*17e40*/  FADD.FTZ R86, R86, R85 ;  /* 0x0000005556567221 */ /* 0x000fe20000010000 */
[C---:B---3--:R-:W-:Y:S01]  /*17e50*/  HMMA.16816.F32.BF16 R52, R64.reuse, R56, R52 ;  /* 0x000000384034723c */ /* 0x048fe20000041834 */
        /* <DEDUP_REMOVED lines=14> */
[C---:B------:R-:W-:Y:S01]  /*17f40*/  HMMA.16816.F32.BF16 R72, R96.reuse, R74, R20 ;  /* 0x0000004a6048723c */ /* 0x040fe20000041814 */
[----:B------:R-:W-:Y:S01]  /*17f50*/  FADD.FTZ R155, R155, R0 ;  /* 0x000000009b9b7221 */ /* 0x000fe20000010000 */
[----:B------:R-:W-:Y:S01]  /*17f60*/  MOV R0, R135 ;  /* 0x0000008700007202 */ /* 0x000fe20000000f00 */
        /* <DEDUP_REMOVED lines=23> */
[----:B------:R-:W-:Y:S03]  /*180e0*/  HMMA.16816.F32.BF16 R92, R96, R10, R44 ;  /* 0x0000000a605c723c */ /* 0x000fe6000004182c */
[----:B------:R-:W-:-:S04]  /*180f0*/  FADD.FTZ R141, R141, R142 ;  /* 0x0000008e8d8d7221 */ /* 0x000fc80000010000 */
[----:B------:R-:W-:Y:S01]  /*18100*/  FADD.FTZ R120, R120, R141 ;  /* 0x0000008d78787221 */ /* 0x000fe20000010000 */
[----:B----4-:R-:W-:Y:S03]  /*18110*/  HMMA.16816.F32.BF16 R100, R96, R12, R52 ;  /* 0x0000000c6064723c */ /* 0x010fe60000041834 */
[----:B------:R-:W-:-:S04]  /*18120*/  FADD.FTZ R151, R151, R120 ;  /* 0x0000007897977221 */ /* 0x000fc80000010000 */
[----:B------:R-:W-:Y:S01]  /*18130*/  FADD.FTZ R60, R60, R151 ;  /* 0x000000973c3c7221 */ /* 0x000fe20000010000 */
[----:B------:R-:W-:Y:S03]  /*18140*/  HMMA.16816.F32.BF16 R96, R96, R14, R4 ;  /* 0x0000000e6060723c */ /* 0x000fe60000041804 */
[----:B------:R-:W-:-:S05]  /*18150*/  FADD.FTZ R210, R63, R60 ;  /* 0x0000003c3fd27221 */ /* 0x000fca0000010000 */
.L_x_968:
[----:B------:R-:W-:-:S13]  /*18160*/  ISETP.GE.AND P0, PT, R203, 0x1, PT ;  /* 0x00000001cb00780c */ /* 0x000fda0003f06270 */
[----:B------:R-:W-:Y:S05]  /*18170*/  @!P0 BRA `(.L_x_977) ;  /* 0x00003e1000008947 */ /* 0x000fea0003800000 */
[----:B------:R-:W-:Y:S02]  /*18180*/  MOV R3, R0 ;  /* 0x0000000000037202 */ /* 0x000fe40000000f00 */
[----:B------:R-:W-:Y:S02]  /*18190*/  MOV R123, R2 ;  /* 0x00000002007b7202 */ /* 0x000fe40000000f00 */
.L_x_986:
[----:B------:R-:W-:Y:S04]  /*181a0*/  DEPBAR.LE SB0, 0x0 ;  /* 0x000080000000791a */ /* 0x000fe80000000000 */
[----:B------:R-:W-:Y:S01]  /*181b0*/  WARPSYNC 0xffffffff ;  /* 0xffffffff00007948 */ /* 0x000fe20003800000 */
[----:B------:R-:W-:Y:S06]  /*181c0*/  BAR.SYNC.DEFER_BLOCKING 0x0 ;  /* 0x0000000000007b1d */ /* 0x000fec0000010000 */
[----:B------:R-:W-:Y:S01]  /*181d0*/  BSSY B0, `(.L_x_978) ;  /* 0x0000044000007945 */ /* 0x000fe20003800000 */
[----:B------:R-:W-:-:S05]  /*181e0*/  @!P3 BRA `(.L_x_979) ;  /* 0x000003f00000b947 */ /* 0x000fca0003800000 */
[----:B------:R-:W-:Y:S01]  /*181f0*/  IMAD.SHL.U32 R10, R203, 0x80, RZ ;  /* 0x00000080cb0a7824 */ /* 0x000fe200078e00ff */
[----:B------:R-:W2:Y:S04]  /*18200*/  LD.E R9, [R118.64+0x170] ;  /* 0x0001700476097980 */ /* 0x000ea8000c101900 */
[----:B------:R-:W-:Y:S01]  /*18210*/  IABS R4, R10 ;  /* 0x0000000a00047213 */ /* 0x000fe20000000000 */
[----:B------:R-:W3:Y:S01]  /*18220*/  LD.E.64 R14, [R118.64+0x28] ;  /* 0x00002804760e7980 */ /* 0x000ee2000c101b00 */
[-C--:B--2---:R-:W-:Y:S02]  /*18230*/  IABS R7, R9.reuse ;  /* 0x0000000900077213 */ /* 0x084fe40000000000 */
[-C--:B------:R-:W-:Y:S02]  /*18240*/  IABS R5, R9.reuse ;  /* 0x0000000900057213 */ /* 0x080fe40000000000 */
[----:B------:R-:W1:Y:S03]  /*18250*/  I2F.RP R6, R7 ;  /* 0x0000000700067306 */ /* 0x000e660000209400 */
[----:B------:R-:W-:Y:S07]  /*18260*/  IMAD.MOV R5, RZ, RZ, -R5 ;  /* 0x000000ffff057224 */ /* 0x000fee00078e0a05 */
[----:B-1----:R-:W1:Y:S02]  /*18270*/  MUFU.RCP R0, R6 ;  /* 0x0000000600007308 */ /* 0x002e640000001000 */
[----:B-1----:R-:W-:Y:S02]  /*18280*/  IADD3 R12, R0, 0xffffffe, RZ ;  /* 0x0ffffffe000c7810 */ /* 0x002fe40007ffe0ff */
[C---:B------:R-:W-:Y:S06]  /*18290*/  IADD3 R0, R10.reuse, -0x80, RZ ;  /* 0xffffff800a007810 */ /* 0x040fec0007ffe0ff */
[----:B------:R-:W1:Y:S01]  /*182a0*/  F2I.FTZ.U32.TRUNC.NTZ R13, R12 ;  /* 0x0000000c000d7305 */ /* 0x000e62000021f000 */
[----:B------:R-:W-:Y:S04]  /*182b0*/  LOP3.LUT R10, R10, R9, RZ, 0x3c, !PT ;  /* 0x000000090a0a7212 */ /* 0x000fe800078e3cff */
[----:B------:R-:W-:Y:S01]  /*182c0*/  ISETP.GE.AND P2, PT, R10, RZ, PT ;  /* 0x000000ff0a00720c */ /* 0x000fe20003f46270 */
[--C-:B-1----:R-:W-:Y:S02]  /*182d0*/  IMAD.MOV R2, RZ, RZ, -R13.reuse ;  /* 0x000000ffff027224 */ /* 0x102fe400078e0a0d */
[----:B------:R-:W-:Y:S02]  /*182e0*/  IMAD.MOV.U32 R12, RZ, RZ, RZ ;  /* 0x000000ffff0c7224 */ /* 0x000fe400078e00ff */
[----:B------:R-:W-:Y:S01]  /*182f0*/  IMAD R11, R2, R7, RZ ;  /* 0x00000007020b7224 */ /* 0x000fe200078e02ff */
[----:B------:R-:W-:Y:S02]  /*18300*/  IABS R2, R0 ;  /* 0x0000000000027213 */ /* 0x000fe40000000000 */
[----:B------:R-:W-:Y:S01]  /*18310*/  LOP3.LUT R0, R0, R9, RZ, 0x3c, !PT ;  /* 0x0000000900007212 */ /* 0x000fe200078e3cff */
[----:B------:R-:W-:Y:S03]  /*18320*/  IMAD.HI.U32 R11, R13, R11, R12 ;  /* 0x0000000b0d0b7227 */ /* 0x000fe600078e000c */
[----:B------:R-:W-:Y:S03]  /*18330*/  ISETP.GE.AND P0, PT, R0, RZ, PT ;  /* 0x000000ff0000720c */ /* 0x000fe60003f06270 */
[C---:B------:R-:W-:Y:S04]  /*18340*/  IMAD.HI.U32 R6, R11.reuse, R2, RZ ;  /* 0x000000020b067227 */ /* 0x040fe800078e00ff */
[----:B------:R-:W-:Y:S02]  /*18350*/  IMAD.HI.U32 R8, R11, R4, RZ ;  /* 0x000000040b087227 */ /* 0x000fe400078e00ff */
[----:B------:R-:W2:Y:S02]  /*18360*/  LD.E.64 R10, [R118.64+0x40] ;  /* 0x00004004760a7980 */ /* 0x000ea4000c101b00 */
        /* <DEDUP_REMOVED lines=10> */
[----:B------:R-:W-:Y:S02]  /*18410*/  ISETP.NE.AND P1, PT, R9, RZ, PT ;  /* 0x000000ff0900720c */ /* 0x000fe40003f25270 */
[----:B------:R-:W-:Y:S07]  /*18420*/  LOP3.LUT R7, RZ, R9, RZ, 0x33, !PT ;  /* 0x00000009ff077212 */ /* 0x000fee00078e33ff */
[----:B------:R-:W-:Y:S02]  /*18430*/  @P5 IADD3 R6, R6, 0x1, RZ ;  /* 0x0000000106065810 */ /* 0x000fe40007ffe0ff */
[----:B------:R-:W-:Y:S03]  /*18440*/  @P6 IADD3 R8, R8, 0x1, RZ ;  /* 0x0000000108086810 */ /* 0x000fe60007ffe0ff */
[----:B------:R-:W-:Y:S02]  /*18450*/  @!P0 IMAD.MOV R6, RZ, RZ, -R6 ;  /* 0x000000ffff068224 */ /* 0x000fe400078e0a06 */
[----:B------:R-:W-:Y:S03]  /*18460*/  @!P2 IMAD.MOV R8, RZ, RZ, -R8 ;  /* 0x000000ffff08a224 */ /* 0x000fe600078e0a08 */
[C---:B------:R-:W-:Y:S02]  /*18470*/  SEL R13, R7.reuse, R6, !P1 ;  /* 0x00000006070d7207 */ /* 0x040fe40004800000 */
[----:B------:R-:W-:Y:S02]  /*18480*/  SEL R7, R7, R8, !P1 ;  /* 0x0000000807077207 */ /* 0x000fe40004800000 */
[-C--:B------:R-:W-:Y:S02]  /*18490*/  LEA R18, P1, R13, R204.reuse, 0x2 ;  /* 0x000000cc0d127211 */ /* 0x080fe400078210ff */
[C---:B------:R-:W-:Y:S01]  /*184a0*/  LEA R16, P0, R7.reuse, R204, 0x2 ;  /* 0x000000cc07107211 */ /* 0x040fe200078010ff */
[----:B------:R-:W-:Y:S01]  /*184b0*/  IMAD.IADD R2, R7, 0x1, -R13 ;  /* 0x0000000107027824 */ /* 0x000fe200078e0a0d */
[-C--:B------:R-:W-:Y:S02]  /*184c0*/  LEA.HI.X.SX32 R19, R13, R205.reuse, 0x2, P1 ;  /* 0x000000cd0d137211 */ /* 0x080fe400008f16ff */
[----:B------:R-:W-:Y:S01]  /*184d0*/  LEA.HI.X.SX32 R17, R7, R205, 0x2, P0 ;  /* 0x000000cd07117211 */ /* 0x000fe200000f16ff */
[----:B------:R-:W-:Y:S02]  /*184e0*/  IMAD R9, R9, R2, -0x80 ;  /* 0xffffff8009097424 */ /* 0x000fe400078e0202 */
[----:B------:R-:W4:Y:S03]  /*184f0*/  LD.E R0, [R18.64] ;  /* 0x0000000412007980 */ /* 0x000f26000c101900 */
[----:B------:R-:W-:Y:S01]  /*18500*/  SHF.R.S32.HI R7, RZ, 0x1f, R9 ;  /* 0x0000001fff077819 */ /* 0x000fe20000011409 */
[----:B------:R-:W4:Y:S01]  /*18510*/  LD.E R5, [R16.64] ;  /* 0x0000000410057980 */ /* 0x000f22000c101900 */
[-C--:B--2---:R-:W-:Y:S02]  /*18520*/  IMAD R2, R11, R9.reuse, RZ ;  /* 0x000000090b027224 */ /* 0x084fe400078e02ff */
[C---:B------:R-:W-:Y:S04]  /*18530*/  IMAD.WIDE.U32 R8, R10.reuse, R9, RZ ;  /* 0x000000090a087225 */ /* 0x040fe800078e00ff */
[----:B------:R-:W-:Y:S04]  /*18540*/  IMAD R2, R10, R7, R2 ;  /* 0x000000070a027224 */ /* 0x000fe800078e0202 */
[----:B------:R-:W-:Y:S02]  /*18550*/  IMAD.IADD R9, R9, 0x1, R2 ;  /* 0x0000000109097824 */ /* 0x000fe400078e0202 */
[----:B----4-:R-:W-:Y:S04]  /*18560*/  IMAD.IADD R5, R0, 0x1, -R5 ;  /* 0x0000000100057824 */ /* 0x010fe800078e0a05 */
[----:B---3--:R-:W-:Y:S01]  /*18570*/  IMAD R7, R15, R5, RZ ;  /* 0x000000050f077224 */ /* 0x008fe200078e02ff */
[----:B------:R-:W-:Y:S01]  /*18580*/  SHF.R.S32.HI R0, RZ, 0x1f, R5 ;  /* 0x0000001fff007819 */ /* 0x000fe20000011405 */
[----:B------:R-:W-:Y:S04]  /*18590*/  IMAD.WIDE.U32 R8, R5, R14, R8 ;  /* 0x0000000e05087225 */ /* 0x000fe800078e0008 */
[----:B------:R-:W-:Y:S04]  /*185a0*/  IMAD R7, R14, R0, R7 ;  /* 0x000000000e077224 */ /* 0x000fe800078e0207 */
[----:B------:R-:W-:Y:S02]  /*185b0*/  IMAD.IADD R0, R9, 0x1, R7 ;  /* 0x0000000109007824 */ /* 0x000fe400078e0207 */
[----:B------:R-:W-:Y:S01]  /*185c0*/  IMAD.MOV.U32 R9, RZ, RZ, R8 ;  /* 0x000000ffff097224 */ /* 0x000fe200078e0008 */
[----:B------:R-:W-:-:S05]  /*185d0*/  BRA `(.L_x_980) ;  /* 0x0000003000007947 */ /* 0x000fca0003800000 */
.L_x_979:
[----:B------:R-:W2:Y:S02]  /*185e0*/  LD.E R9, [R118.64+0x40] ;  /* 0x0000400476097980 */ /* 0x000ea4000c101900 */
[----:B--2---:R-:W-:Y:S04]  /*185f0*/  LEA R9, -R9, RZ, 0x7 ;  /* 0x000000ff09097211 */ /* 0x004fe800078e39ff */
[----:B------:R-:W-:Y:S02]  /*18600*/  SHF.R.S32.HI R0, RZ, 0x1f, R9 ;  /* 0x0000001fff007819 */ /* 0x000fe40000011409 */
.L_x_980:
[----:B------:R-:W-:Y:S05]  /*18610*/  BSYNC B0 ;  /* 0x0000000000007941 */ /* 0x000fea0003800000 */
.L_x_978:
[C---:B------:R-:W-:Y:S01]  /*18620*/  LOP3.LUT P5, RZ, R206.reuse, 0x1, RZ, 0xc0, !PT ;  /* 0x00000001ceff7812 */ /* 0x040fe200078ac0ff */
[----:B------:R-:W-:Y:S01]  /*18630*/  BSSY B1, `(.L_x_981) ;  /* 0x000019a000017945 */ /* 0x000fe20003800000 */
[C---:B------:R-:W-:Y:S02]  /*18640*/  LEA R120, P1, R9.reuse, R148, 0x1 ;  /* 0x0000009409787211 */ /* 0x040fe400078208ff */
[C---:B------:R-:W-:Y:S02]  /*18650*/  LOP3.LUT P4, RZ, R206.reuse, 0x2, RZ, 0xc0, !PT ;  /* 0x00000002ceff7812 */ /* 0x040fe4000788c0ff */
[CC--:B------:R-:W-:Y:S02]  /*18660*/  LEA.HI.X R121, R9.reuse, R149.reuse, R0, 0x1, P1 ;  /* 0x0000009509797211 */ /* 0x0c0fe400008f0c00 */
[----:B------:R-:W-:Y:S02]  /*18670*/  LOP3.LUT P2, RZ, R206, 0x4, RZ, 0xc0, !PT ;  /* 0x00000004ceff7812 */ /* 0x000fe4000784c0ff */
[----:B------:R-:W-:Y:S03]  /*18680*/  IADD3 R7, P0, R9, R190, RZ ;  /* 0x000000be09077210 */ /* 0x000fe60007f1e0ff */
[----:B------:R-:W-:Y:S01]  /*18690*/  @!PT LDS RZ, [RZ] ;  /* 0x00000000fffff984 */ /* 0x000fe20000000800 */
[----:B------:R-:W-:Y:S01]  /*186a0*/  @!PT LDS RZ, [RZ] ;  /* 0x00000000fffff984 */ /* 0x000fe20000000800 */
[----:B------:R-:W-:Y:S01]  /*186b0*/  @!PT LDS RZ, [RZ] ;  /* 0x00000000fffff984 */ /* 0x000fe20000000800 */
[----:B------:R1:W-:Y:S01]  /*186c0*/  @P5 LDGSTS.E.BYPASS.LTC128B.128 [R201+0x9000], [R120.64] ;  /* 0x0900000078c95fae */ /* 0x0003e2000b901d44 */
[C---:B------:R-:W-:Y:S01]  /*186d0*/  @P5 LEA R12, P6, R7.reuse, R148, 0x1 ;  /* 0x00000094070c5211 */ /* 0x040fe200078c08ff */
[--C-:B------:R-:W-:Y:S01]  /*186e0*/  IMAD.X R2, R0, 0x1, R191.reuse, P0 ;  /* 0x0000000100027824 */ /* 0x100fe200000e06bf */
[C---:B------:R-:W-:Y:S01]  /*186f0*/  IADD3 R5, P0, R7.reuse, R190, RZ ;  /* 0x000000be07057210 */ /* 0x040fe20007f1e0ff */
[----:B------:R-:W-:Y:S01]  /*18700*/  @!P5 STS [R201+0x9000], RZ ;  /* 0x009000ffc900d388 */ /* 0x000fe20000000800 */
[CC--:B------:R-:W-:Y:S02]  /*18710*/  @P4 LEA R8, P1, R7.reuse, R148.reuse, 0x1 ;  /* 0x0000009407084211 */ /* 0x0c0fe400078208ff */
[CCC-:B------:R-:W-:Y:S01]  /*18720*/  @P5 LEA.HI.X R13, R7.reuse, R149.reuse, R2.reuse, 0x1, P6 ;  /* 0x00000095070d5211 */ /* 0x1c0fe200030f0c02 */
[----:B------:R-:W-:Y:S01]  /*18730*/  @!P5 STS [R201+0x9004], RZ ;  /* 0x009004ffc900d388 */ /* 0x000fe20000000800 */
[CCC-:B------:R-:W-:Y:S01]  /*18740*/  @P4 LEA.HI.X R9, R7.reuse, R149.reuse, R2.reuse, 0x1, P1 ;  /* 0x0000009507094211 */ /* 0x1c0fe200008f0c02 */
[--C-:B------:R-:W-:Y:S01]  /*18750*/  IMAD.X R0, R2, 0x1, R191.reuse, P0 ;  /* 0x0000000102007824 */ /* 0x100fe200000e06bf */
[-C--:B------:R-:W-:Y:S01]  /*18760*/  @P2 LEA R6, P0, R7, R148.reuse, 0x1 ;  /* 0x0000009407062211 */ /* 0x080fe200078008ff */
[----:B------:R-:W-:Y:S01]  /*18770*/  @!P5 STS.64 [R201+0x9008], RZ ;  /* 0x009008ffc900d388 */ /* 0x000fe20000000a00 */
[-C--:B------:R-:W-:Y:S02]  /*18780*/  @P5 LEA R10, P6, R5, R148.reuse, 0x1 ;  /* 0x00000094050a5211 */ /* 0x080fe400078c08ff */
[-C--:B------:R-:W-:Y:S01]  /*18790*/  @P2 LEA.HI.X R7, R7, R149.reuse, R2, 0x1, P0 ;  /* 0x0000009507072211 */ /* 0x080fe200000f0c02 */
[----:B------:R-:W-:Y:S01]  /*187a0*/  @!PT LDS RZ, [RZ] ;  /* 0x00000000fffff984 */ /* 0x000fe20000000800 */
[----:B------:R-:W-:Y:S01]  /*187b0*/  @!PT LDS RZ, [RZ] ;  /* 0x00000000fffff984 */ /* 0x000fe20000000800 */
[----:B------:R-:W-:Y:S01]  /*187c0*/  @!PT LDS RZ, [RZ] ;  /* 0x00000000fffff984 */ /* 0x000fe20000000800 */
[----:B------:R1:W-:Y:S01]  /*187d0*/  @P4 LDGSTS.E.BYPASS.LTC128B.128 [R201+0xb000], [R120.64+0x40] ;  /* 0x0b00004078c94fae */ /* 0x0003e2000b901d44 */
[CCC-:B------:R-:W-:Y:S02]  /*187e0*/  @P5 LEA.HI.X R11, R5.reuse, R149.reuse, R0.reuse, 0x1, P6 ;  /* 0x00000095050b5211 */ /* 0x1c0fe400030f0c00 */
[CC--:B------:R-:W-:Y:S01]  /*187f0*/  @P4 LEA R14, P1, R5.reuse, R148.reuse, 0x1 ;  /* 0x00000094050e4211 */ /* 0x0c0fe200078208ff */
[----:B------:R-:W-:Y:S01]  /*18800*/  @!P4 STS.128 [R201+0xb000], RZ ;  /* 0x00b000ffc900c388 */ /* 0x000fe20000000c00 */
[C---:B------:R-:W-:Y:S02]  /*18810*/  @P2 LEA R4, P0, R5.reuse, R148, 0x1 ;  /* 0x0000009405042211 */ /* 0x040fe400078008ff */
[CCC-:B------:R-:W-:Y:S01]  /*18820*/  @P4 LEA.HI.X R15, R5.reuse, R149.reuse, R0.reuse, 0x1, P1 ;  /* 0x00000095050f4211 */ /* 0x1c0fe200008f0c00 */
[----:B------:R-:W-:Y:S01]  /*18830*/  @!PT LDS RZ, [RZ] ;  /* 0x00000000fffff984 */ /* 0x000fe20000000800 */
[----:B------:R-:W-:Y:S01]  /*18840*/  @!PT LDS RZ, [RZ] ;  /* 0x00000000fffff984 */ /* 0x000fe20000000800 */
[----:B------:R-:W-:Y:S01]  /*18850*/  @!PT LDS RZ, [RZ] ;  /* 0x00000000fffff984 */ /* 0x000fe20000000800 */
[----:B------:R1:W-:Y:S01]  /*18860*/  @P2 LDGSTS.E.BYPASS.LTC128B.128 [R201+0xd000], [R120.64+0x80] ;  /* 0x0d00008078c92fae */ /* 0x0003e2000b901d44 */
[C---:B------:R-:W-:Y:S02]  /*18870*/  IADD3 R2, P6, R5.reuse, R190, RZ ;  /* 0x000000be05027210 */ /* 0x040fe40007fde0ff */
[-C--:B------:R-:W-:Y:S01]  /*18880*/  @P2 LEA.HI.X R5, R5, R149.reuse, R0, 0x1, P0 ;  /* 0x0000009505052211 */ /* 0x080fe200000f0c00 */
[----:B------:R-:W-:Y:S01]  /*18890*/  @!P2 STS.128 [R201+0xd000], RZ ;  /* 0x00d000ffc900a388 */ /* 0x000fe20000000c00 */
[-C--:B------:R-:W-:Y:S01]  /*188a0*/  @P4 LEA R16, P1, R2, R148.reuse, 0x1 ;  /* 0x0000009402104211 */ /* 0x080fe200078208ff */
[----:B------:R-:W-:Y:S01]  /*188b0*/  IMAD.X R0, R0, 0x1, R191, P6 ;  /* 0x0000000100007824 */ /* 0x000fe200030e06bf */
[CC--:B------:R-:W-:Y:S01]  /*188c0*/  @P5 LEA R18, P6, R2.reuse, R148.reuse, 0x1 ;  /* 0x0000009402125211 */ /* 0x0c0fe200078c08ff */
[----:B------:R-:W-:Y:S01]  /*188d0*/  @!PT LDS RZ, [RZ] ;  /* 0x00000000fffff984 */ /* 0x000fe20000000800 */
[----:B------:R-:W-:Y:S01]  /*188e0*/  @!PT LDS RZ, [RZ] ;  /* 0x00000000fffff984 */ /* 0x000fe20000000800 */
[----:B------:R-:W-:Y:S01]  /*188f0*/  @!PT LDS RZ, [RZ] ;  /* 0x00000000fffff984 */ /* 0x000fe20000000800 */
[----:B------:R2:W-:Y:S01]  /*18900*/  @P5 LDGSTS.E.BYPASS.LTC128B.128 [R201+0x9800], [R12.64] ;  /* 0x098000000cc95fae */ /* 0x0005e2000b901d44 */
[C---:B------:R-:W-:Y:S02]  /*18910*/  @P2 LEA R20, P0, R2.reuse, R148, 0x1 ;  /* 0x0000009402142211 */ /* 0x040fe400078008ff */
[CCC-:B------:R-:W-:Y:S01]  /*18920*/  @P5 LEA.HI.X R19, R2.reuse, R149.reuse, R0.reuse, 0x1, P6 ;  /* 0x0000009502135211 */ /* 0x1c0fe200030f0c00 */
[----:B------:R-:W-:Y:S01]  /*18930*/  @!P5 STS.128 [R201+0x9800], RZ ;  /* 0x009800ffc900d388 */ /* 0x000fe20000000c00 */
[CCC-:B------:R-:W-:Y:S02]  /*18940*/  @P4 LEA.HI.X R17, R2.reuse, R149.reuse, R0.reuse, 0x1, P1 ;  /* 0x0000009502114211 */ /* 0x1c0fe400008f0c00 */
[----:B------:R-:W-:Y:S01]  /*18950*/  @P2 LEA.HI.X R21, R2, R149, R0, 0x1, P0 ;  /* 0x0000009502152211 */ /* 0x000fe200000f0c00 */
[----:B------:R-:W-:Y:S01]  /*18960*/  @!PT LDS RZ, [RZ] ;  /* 0x00000000fffff984 */ /* 0x000fe20000000800 */
[----:B------:R-:W-:Y:S01]  /*18970*/  @!PT LDS RZ, [RZ] ;  /* 0x00000000fffff984 */ /* 0x000fe20000000800 */
[----:B------:R-:W-:Y:S01]  /*18980*/  @!PT LDS RZ, [RZ] ;  /* 0x00000000fffff984 */ /* 0x000fe20000000800 */
[----:B------:R3:W-:Y:S01]  /*18990*/  @P4 LDGSTS.E.BYPASS.LTC128B.128 [R201+0xb800], [R8.64+0x40] ;  /* 0x0b80004008c94fae */ /* 0x0007e2000b901d44 */
[----:B------:R-:W-:Y:S03]  /*189a0*/  ISETP.GE.AND P0, PT, R203, 0x2, PT ;  /* 0x00000002cb00780c */ /* 0x000fe60003f06270 */
        /* <DEDUP_REMOVED lines=37> */
[----:B------:R-:W4:Y:S04]  /*18c00*/  LDSM.16.M88.4 R128, [R188+0x3000] ;  /* 0x00300000bc80783b */ /* 0x000f280000000200 */
[----:B------:R-:W2:Y:S04]  /*18c10*/  LDSM.16.M88.4 R132, [R188+0x3400] ;  /* 0x00340000bc84783b */ /* 0x000ea80000000200 */
[----:B------:R-:W1:Y:S04]  /*18c20*/  LDSM.16.M88.4 R136, [R188+0x3800] ;  /* 0x00380000bc88783b */ /* 0x000e680000000200 */
[----:B------:R-:W0:Y:S04]  /*18c30*/  LDGDEPBAR ;  /* 0x00000000000079af */ /* 0x000e280000000000 */
[----:B------:R-:W1:Y:S04]  /*18c40*/  LDSM.16.M88.4 R140, [R188+0x3c00] ;  /* 0x003c0000bc8c783b */ /* 0x000e680000000200 */
[----:B------:R-:W1:Y:S04]  /*18c50*/  LDSM.16.M88.4 R144, [R188+0x4000] ;  /* 0x00400000bc90783b */ /* 0x000e680000000200 */
[----:B------:R-:W1:Y:S04]  /*18c60*/  LDSM.16.M88.4 R48, [R188+0x4400] ;  /* 0x00440000bc30783b */ /* 0x000e680000000200 */
[----:B------:R-:W1:Y:S04]  /*18c70*/  LDSM.16.M88.4 R56, [R188+0x4800] ;  /* 0x00480000bc38783b */ /* 0x000e680000000200 */
[----:B------:R-:W1:Y:S04]  /*18c80*/  LDSM.16.M88.4 R64, [R188+0x4c00] ;  /* 0x004c0000bc40783b */ /* 0x000e680000000200 */
[----:B------:R-:W-:Y:S01]  /*18c90*/  LDSM.16.M88.4 R148, [R185+0x4000] ;  /* 0x00400000b994783b */ /* 0x000fe20000000200 */
[C---:B----4-:R-:W-:Y:S03]  /*18ca0*/  HMMA.16816.F32.BF16 R4, R124.reuse, R128, RZ ;  /* 0x000000807c04723c */ /* 0x050fe600000418ff */
[----:B------:R-:W-:Y:S04]  /*18cb0*/  LDSM.16.M88.4 R152, [R189+0x1000] ;  /* 0x00100000bd98783b */ /* 0x000fe80000000200 */
[----:B------:R-:W-:Y:S01]  /*18cc0*/  LDSM.16.M88.4 R156, [R188+0x5000] ;  /* 0x00500000bc9c783b */ /* 0x000fe20000000200 */
[C---:B---3--:R-:W-:Y:S03]  /*18cd0*/  HMMA.16816.F32.BF16 R8, R124.reuse, R130, RZ ;  /* 0x000000827c08723c */ /* 0x048fe600000418ff */
[----:B------:R-:W-:Y:S04]  /*18ce0*/  LDSM.16.M88.4 R128, [R187] ;  /* 0x00000000bb80783b */ /* 0x000fe80000000200 */
[----:B------:R-:W-:Y:S01]  /*18cf0*/  LDSM.16.M88.4 R160, [R188+0x5400] ;  /* 0x00540000bca0783b */ /* 0x000fe20000000200 */
[C---:B--2---:R-:W-:Y:S03]  /*18d00*/  HMMA.16816.F32.BF16 R12, R124.reuse, R132, RZ ;  /* 0x000000847c0c723c */ /* 0x044fe600000418ff */
[----:B------:R-:W-:Y:S04]  /*18d10*/  LDSM.16.M88.4 R164, [R188+0x6000] ;  /* 0x00600000bca4783b */ /* 0x000fe80000000200 */
[----:B------:R-:W-:Y:S01]  /*18d20*/  LDSM.16.M88.4 R168, [R185+0x5c00] ;  /* 0x005c0000b9a8783b */ /* 0x000fe20000000200 */
[C---:B-----5:R-:W-:Y:S03]  /*18d30*/  HMMA.16816.F32.BF16 R16, R124.reuse, R134, RZ ;  /* 0x000000867c10723c */ /* 0x060fe600000418ff */
[----:B------:R-:W2:Y:S04]  /*18d40*/  LDSM.16.M88.4 R132, [R185+0x3000] ;  /* 0x00300000b984783b */ /* 0x000ea80000000200 */
[----:B------:R-:W-:Y:S01]  /*18d50*/  LDSM.16.M88.4 R172, [R189+0x2000] ;  /* 0x00200000bdac783b */ /* 0x000fe20000000200 */
[C---:B-1----:R-:W-:Y:S03]  /*18d60*/  HMMA.16816.F32.BF16 R20, R124.reuse, R136, RZ ;  /* 0x000000887c14723c */ /* 0x042fe600000418ff */
[----:B------:R-:W-:Y:S04]  /*18d70*/  LDSM.16.M88.4 R176, [R188+0x7000] ;  /* 0x00700000bcb0783b */ /* 0x000fe80000000200 */
[----:B------:R-:W-:Y:S01]  /*18d80*/  LDSM.16.M88.4 R180, [R185+0x8800] ;  /* 0x00880000b9b4783b */ /* 0x000fe20000000200 */
[C---:B------:R-:W-:Y:S03]  /*18d90*/  HMMA.16816.F32.BF16 R24, R124.reuse, R138, RZ ;  /* 0x0000008a7c18723c */ /* 0x040fe600000418ff */
[----:B------:R-:W1:Y:S05]  /*18da0*/  LDSM.16.M88.4 R136, [R185+0x3400] ;  /* 0x00340000b988783b */ /* 0x000e6a0000000200 */
[C---:B------:R-:W-:Y:S08]  /*18db0*/  HMMA.16816.F32.BF16 R28, R124.reuse, R140, RZ ;  /* 0x0000008c7c1c723c */ /* 0x040ff000000418ff */
[C---:B------:R-:W-:Y:S01]  /*18dc0*/  HMMA.16816.F32.BF16 R32, R124.reuse, R142, RZ ;  /* 0x0000008e7c20723c */ /* 0x040fe200000418ff */
[----:B------:R-:W3:Y:S07]  /*18dd0*/  LDSM.16.M88.4 R140, [R185+0x3800] ;  /* 0x00380000b98c783b */ /* 0x000eee0000000200 */
[C---:B------:R-:W-:Y:S08]  /*18de0*/  HMMA.16816.F32.BF16 R36, R124.reuse, R144, RZ ;  /* 0x000000907c24723c */ /* 0x040ff000000418ff */
[C---:B------:R-:W-:Y:S01]  /*18df0*/  HMMA.16816.F32.BF16 R40, R124.reuse, R146, RZ ;  /* 0x000000927c28723c */ /* 0x040fe200000418ff */
[----:B------:R-:W4:Y:S07]  /*18e00*/  LDSM.16.M88.4 R144, [R185+0x3c00] ;  /* 0x003c0000b990783b */ /* 0x000f2e0000000200 */
[C---:B------:R-:W-:Y:S08]  /*18e10*/  HMMA.16816.F32.BF16 R44, R124.reuse, R48, RZ ;  /* 0x000000307c2c723c */ /* 0x040ff000000418ff */
[C---:B------:R-:W-:Y:S08]  /*18e20*/  HMMA.16816.F32.BF16 R48, R124.reuse, R50, RZ ;  /* 0x000000327c30723c */ /* 0x040ff000000418ff */
[C---:B------:R-:W-:Y:S08]  /*18e30*/  HMMA.16816.F32.BF16 R52, R124.reuse, R56, RZ ;  /* 0x000000387c34723c */ /* 0x040ff000000418ff */
[C---:B------:R-:W-:Y:S08]  /*18e40*/  HMMA.16816.F32.BF16 R56, R124.reuse, R58, RZ ;  /* 0x0000003a7c38723c */ /* 0x040ff000000418ff */
[C---:B------:R-:W-:Y:S08]  /*18e50*/  HMMA.16816.F32.BF16 R60, R124.reuse, R64, RZ ;  /* 0x000000407c3c723c */ /* 0x040ff000000418ff */
[----:B------:R-:W-:Y:S01]  /*18e60*/  HMMA.16816.F32.BF16 R64, R124, R66, RZ ;  /* 0x000000427c40723c */ /* 0x000fe200000418ff */
[----:B------:R-:W5:Y:S07]  /*18e70*/  LDSM.16.M88.4 R124, [R185+0x4400] ;  /* 0x00440000b97c783b */ /* 0x000f6e0000000200 */
        /* <DEDUP_REMOVED lines=9> */
[C---:B----4-:R-:W-:Y:S08]  /*18f10*/  HMMA.16816.F32.BF16 R28, R128.reuse, R144, R28 ;  /* 0x00000090801c723c */ /* 0x050ff0000004181c */
[C---:B------:R-:W-:Y:S01]  /*18f20*/  HMMA.16816.F32.BF16 R32, R128.reuse, R146, R32 ;  /* 0x000000928020723c */ /* 0x040fe20000041820 */
[----:B------:R-:W4:Y:S07]  /*18f30*/  LDSM.16.M88.4 R144, [R188+0x5c00] ;  /* 0x005c0000bc90783b */ /* 0x000f2e0000000200 */
[C---:B------:R-:W-:Y:S08]  /*18f40*/  HMMA.16816.F32.BF16 R36, R128.reuse, R148, R36 ;  /* 0x000000948024723c */ /* 0x040ff00000041824 */
[C---:B------:R-:W-:Y:S01]  /*18f50*/  HMMA.16816.F32.BF16 R40, R128.reuse, R150, R40 ;  /* 0x000000968028723c */ /* 0x040fe20000041828 */
[----:B------:R-:W3:Y:S07]  /*18f60*/  LDSM.16.M88.4 R148, [R188+0x6400] ;  /* 0x00640000bc94783b */ /* 0x000eee0000000200 */
[C---:B-----5:R-:W-:Y:S08]  /*18f70*/  HMMA.16816.F32.BF16 R44, R128.reuse, R124, R44 ;  /* 0x0000007c802c723c */ /* 0x060ff0000004182c */
[C---:B------:R-:W-:Y:S01]  /*18f80*/  HMMA.16816.F32.BF16 R48, R128.reuse, R126, R48 ;  /* 0x0000007e8030723c */ /* 0x040fe20000041830 */
[----:B------:R-:W5:Y:S07]  /*18f90*/  LDSM.16.M88.4 R124, [R188+0x6800] ;  /* 0x00680000bc7c783b */ /* 0x000f6e0000000200 */
[C---:B--2---:R-:W-:Y:S08]  /*18fa0*/  HMMA.16816.F32.BF16 R52, R128.reuse, R132, R52 ;  /* 0x000000848034723c */ /* 0x044ff00000041834 */
[C---:B------:R-:W-:Y:S01]  /*18fb0*/  HMMA.16816.F32.BF16 R56, R128.reuse, R134, R56 ;  /* 0x000000868038723c */ /* 0x040fe20000041838 */
[----:B------:R-:W-:Y:S07]  /*18fc0*/  LDSM.16.M88.4 R132, [R187+0x1000] ;  /* 0x00100000bb84783b */ /* 0x000fee0000000200 */
[C---:B-1----:R-:W-:Y:S08]  /*18fd0*/  HMMA.16816.F32.BF16 R60, R128.reuse, R136, R60 ;  /* 0x00000088803c723c */ /* 0x042ff0000004183c */
[----:B------:R-:W-:Y:S01]  /*18fe0*/  HMMA.16816.F32.BF16 R64, R128, R138, R64 ;  /* 0x0000008a8040723c */ /* 0x000fe20000041840 */
[----:B------:R-:W1:Y:S04]  /*18ff0*/  LDSM.16.M88.4 R128, [R188+0x6c00] ;  /* 0x006c0000bc80783b */ /* 0x000e680000000200 */
[----:B------:R-:W2:Y:S03]  /*19000*/  LDSM.16.M88.4 R136, [R185+0x5000] ;  /* 0x00500000b988783b */ /* 0x000ea60000000200 */
[C---:B------:R-:W-:Y:S08]  /*19010*/  HMMA.16816.F32.BF16 R4, R152.reuse, R156, R4 ;  /* 0x0000009c9804723c */ /* 0x040ff00000041804 */
[C---:B------:R-:W-:Y:S01]  /*19020*/  HMMA.16816.F32.BF16 R8, R152.reuse, R158, R8 ;  /* 0x0000009e9808723c */ /* 0x040fe20000041808 */
[----:B------:R-:W1:Y:S07]  /*19030*/  LDSM.16.M88.4 R156, [R185+0x5400] ;  /* 0x00540000b99c783b */ /* 0x000e6e0000000200 */
[C---:B------:R-:W-:Y:S08]  /*19040*/  HMMA.16816.F32.BF16 R12, R152.reuse, R160, R12 ;  /* 0x000000a0980c723c */ /* 0x040ff0000004180c */
        /* <DEDUP_REMOVED lines=16> */
[----:B------:R-:W5:Y:S07]  /*19150*/  LDSM.16.M88.4 R124, [R188+0x7400] ;  /* 0x00740000bc7c783b */ /* 0x000f6e0000000200 */
[C---:B-1----:R-:W-:Y:S08]  /*19160*/  HMMA.16816.F32.BF16 R60, R152.reuse, R128, R60 ;  /* 0x00000080983c723c */ /* 0x042ff0000004183c */
[----:B------:R-:W-:Y:S01]  /*19170*/  HMMA.16816.F32.BF16 R64, R152, R130, R64 ;  /* 0x000000829840723c */ /* 0x000fe20000041840 */
[----:B------:R-:W1:Y:S04]  /*19180*/  LDSM.16.M88.4 R128, [R188+0x7800] ;  /* 0x00780000bc80783b */ /* 0x000e680000000200 */
[----:B------:R-:W-:Y:S03]  /*19190*/  LDSM.16.M88.4 R152, [R187+0x2000] ;  /* 0x00200000bb98783b */ /* 0x000fe60000000200 */
[C---:B--2---:R-:W-:Y:S08]  /*191a0*/  HMMA.16816.F32.BF16 R4, R132.reuse, R136, R4 ;  /* 0x000000888404723c */ /* 0x044ff00000041804 */
        /* <DEDUP_REMOVED lines=11> */
[C---:B---3--:R-:W-:Y:S08]  /*19260*/  HMMA.16816.F32.BF16 R36, R132.reuse, R140, R36 ;  /* 0x0000008c8424723c */ /* 0x048ff00000041824 */
[C---:B------:R-:W-:Y:S01]  /*19270*/  HMMA.16816.F32.BF16 R40, R132.reuse, R142, R40 ;  /* 0x0000008e8428723c */ /* 0x040fe20000041828 */
[----:B------:R-:W-:Y:S07]  /*19280*/  LDSM.16.M88.4 R140, [R188+0x8400] ;  /* 0x00840000bc8c783b */ /* 0x000fee0000000200 */
[C---:B----4-:R-:W-:Y:S08]  /*19290*/  HMMA.16816.F32.BF16 R44, R132.reuse, R144, R44 ;  /* 0x00000090842c723c */ /* 0x050ff0000004182c */
[C---:B------:R-:W-:Y:S01]  /*192a0*/  HMMA.16816.F32.BF16 R48, R132.reuse, R146, R48 ;  /* 0x000000928430723c */ /* 0x040fe20000041830 */
[----:B------:R-:W-:Y:S07]  /*192b0*/  LDSM.16.M88.4 R144, [R188+0x8800] ;  /* 0x00880000bc90783b */ /* 0x000fee0000000200 */
[C---:B------:R-:W-:Y:S08]  /*192c0*/  HMMA.16816.F32.BF16 R52, R132.reuse, R164, R52 ;  /* 0x000000a48434723c */ /* 0x040ff00000041834 */
[C---:B------:R-:W-:Y:S01]  /*192d0*/  HMMA.16816.F32.BF16 R56, R132.reuse, R166, R56 ;  /* 0x000000a68438723c */ /* 0x040fe20000041838 */
[----:B------:R-:W-:Y:S07]  /*192e0*/  LDSM.16.M88.4 R164, [R185+0x7c00] ;  /* 0x007c0000b9a4783b */ /* 0x000fee0000000200 */
[C---:B------:R-:W-:Y:S08]  /*192f0*/  HMMA.16816.F32.BF16 R60, R132.reuse, R148, R60 ;  /* 0x00000094843c723c */ /* 0x040ff0000004183c */
[----:B------:R-:W-:Y:S01]  /*19300*/  HMMA.16816.F32.BF16 R64, R132, R150, R64 ;  /* 0x000000968440723c */ /* 0x000fe20000041840 */
[----:B------:R-:W2:Y:S04]  /*19310*/  LDSM.16.M88.4 R132, [R188+0x7c00] ;  /* 0x007c0000bc84783b */ /* 0x000ea80000000200 */
[----:B------:R-:W3:Y:S03]  /*19320*/  LDSM.16.M88.4 R148, [R188+0x8c00] ;  /* 0x008c0000bc94783b */ /* 0x000ee60000000200 */
[C---:B------:R-:W-:Y:S08]  /*19330*/  HMMA.16816.F32.BF16 R4, R172.reuse, R176, R4 ;  /* 0x000000b0ac04723c */ /* 0x040ff00000041804 */
[C---:B------:R-:W-:Y:S01]  /*19340*/  HMMA.16816.F32.BF16 R8, R172.reuse, R178, R8 ;  /* 0x000000b2ac08723c */ /* 0x040fe20000041808 */
[----:B------:R-:W-:Y:S07]  /*19350*/  LDSM.16.M88.4 R176, [R185+0x8400] ;  /* 0x00840000b9b0783b */ /* 0x000fee0000000200 */
[C---:B-----5:R-:W-:Y:S08]  /*19360*/  HMMA.16816.F32.BF16 R12, R172.reuse, R124, R12 ;  /* 0x0000007cac0c723c */ /* 0x060ff0000004180c */
[C---:B------:R-:W-:Y:S01]  /*19370*/  HMMA.16816.F32.BF16 R16, R172.reuse, R126, R16 ;  /* 0x0000007eac10723c */ /* 0x040fe20000041810 */
[----:B------:R-:W4:Y:S07]  /*19380*/  LDSM.16.M88.4 R124, [R185+0x7400] ;  /* 0x00740000b97c783b */ /* 0x000f2e0000000200 */
[C---:B-1----:R-:W-:Y:S08]  /*19390*/  HMMA.16816.F32.BF16 R20, R172.reuse, R128, R20 ;  /* 0x00000080ac14723c */ /* 0x042ff00000041814 */
[C---:B------:R-:W-:Y:S01]  /*193a0*/  HMMA.16816.F32.BF16 R24, R172.reuse, R130, R24 ;  /* 0x00000082ac18723c */ /* 0x040fe20000041818 */
[----:B------:R-:W1:Y:S01]  /*193b0*/  LDSM.16.M88.4 R128, [R185+0x8c00] ;  /* 0x008c0000b980783b */ /* 0x000e620000000200 */
[----:B------:R-:W-:Y:S04]  /*193c0*/  DEPBAR.LE SB0, 0x0 ;  /* 0x000080000000791a */ /* 0x000fe80000000000 */
[----:B------:R-:W-:Y:S02]  /*193d0*/  BAR.SYNC.DEFER_BLOCKING 0x0 ;  /* 0x0000000000007b1d */ /* 0x000fe40000010000 */
[C---:B--2---:R-:W-:Y:S08]  /*193e0*/  HMMA.16816.F32.BF16 R28, R172.reuse, R132, R28 ;  /* 0x00000084ac1c723c */ /* 0x044ff0000004181c */
[C---:B------:R-:W-:Y:S08]  /*193f0*/  HMMA.16816.F32.BF16 R32, R172.reuse, R134, R32 ;  /* 0x00000086ac20723c */ /* 0x040ff00000041820 */
[C---:B------:R-:W-:Y:S08]  /*19400*/  HMMA.16816.F32.BF16 R36, R172.reuse, R136, R36 ;  /* 0x00000088ac24723c */ /* 0x040ff00000041824 */
[C---:B------:R-:W-:Y:S08]  /*19410*/  HMMA.16816.F32.BF16 R40, R172.reuse, R138, R40 ;  /* 0x0000008aac28723c */ /* 0x040ff00000041828 */
[C---:B------:R-:W-:Y:S08]  /*19420*/  HMMA.16816.F32.BF16 R44, R172.reuse, R140, R44 ;  /* 0x0000008cac2c723c */ /* 0x040ff0000004182c */
[C---:B------:R-:W-:Y:S08]  /*19430*/  HMMA.16816.F32.BF16 R48, R172.reuse, R142, R48 ;  /* 0x0000008eac30723c */ /* 0x040ff00000041830 */
[C---:B------:R-:W-:Y:S08]  /*19440*/  HMMA.16816.F32.BF16 R52, R172.reuse, R144, R52 ;  /* 0x00000090ac34723c */ /* 0x040ff00000041834 */
[C---:B------:R-:W-:Y:S08]  /*19450*/  HMMA.16816.F32.BF16 R56, R172.reuse, R146, R56 ;  /* 0x00000092ac38723c */ /* 0x040ff00000041838 */
[C---:B---3--:R-:W-:Y:S07]  /*19460*/  HMMA.16816.F32.BF16 R60, R172.reuse, R148, R60 ;  /* 0x00000094ac3c723c */ /* 0x048fee000004183c */
[----:B------:R-:W-:Y:S01]  /*19470*/  IMAD.MOV.U32 R148, RZ, RZ, R120 ;  /* 0x000000ffff947224 */ /* 0x000fe200078e0078 */
[----:B------:R-:W-:Y:S04]  /*19480*/  HMMA.16816.F32.BF16 R64, R172, R150, R64 ;  /* 0x00000096ac40723c */ /* 0x000fe80000041840 */
[----:B------:R-:W-:Y:S04]  /*19490*/  IMAD.MOV.U32 R149, RZ, RZ, R121 ;  /* 0x000000ffff957224 */ /* 0x000fe800078e0079 */
[C---:B------:R-:W-:Y:S08]  /*194a0*/  HMMA.16816.F32.BF16 R4, R152.reuse, R156, R4 ;  /* 0x0000009c9804723c */ /* 0x040ff00000041804 */
[C---:B------:R-:W-:Y:S08]  /*194b0*/  HMMA.16816.F32.BF16 R8, R152.reuse, R158, R8 ;  /* 0x0000009e9808723c */ /* 0x040ff00000041808 */
[C---:B----4-:R-:W-:Y:S08]  /*194c0*/  HMMA.16816.F32.BF16 R12, R152.reuse, R124, R12 ;  /* 0x0000007c980c723c */ /* 0x050ff0000004180c */
        /* <DEDUP_REMOVED lines=11> */
[C---:B-1----:R-:W-:Y:S08]  /*19580*/  HMMA.16816.F32.BF16 R60, R152.reuse, R128, R60 ;  /* 0x00000080983c723c */ /* 0x042ff0000004183c */
[----:B------:R-:W-:Y:S01]  /*19590*/  HMMA.16816.F32.BF16 R64, R152, R130, R64 ;  /* 0x000000829840723c */ /* 0x000fe20000041840 */
[----:B------:R-:W-:Y:S07]  /*195a0*/  @!UPT UIADD3 URZ, URZ, URZ, URZ ;  /* 0x0000003f3f3ff290 */ /* 0x000fee000fffe03f */
[----:B------:R-:W-:-:S11]  /*195b0*/  @!P0 BRA `(.L_x_982) ;  /* 0x00000a1000008947 */ /* 0x000fd60003800000 */
[----:B------:R-:W-:Y:S01]  /*195c0*/  BSSY B0, `(.L_x_983) ;  /* 0x0000045000007945 */ /* 0x000fe20003800000 */
[----:B------:R-:W-:-:S05]  /*195d0*/  @!P3 BRA `(.L_x_984) ;  /* 0x000004000000b947 */ /* 0x000fca0003800000 */
[----:B------:R-:W-:Y:S01]  /*195e0*/  IMAD.SHL.U32 R124, R203, 0x80, RZ ;  /* 0x00000080cb7c7824 */ /* 0x000fe200078e00ff */
[----:B------:R-:W2:Y:S04]  /*195f0*/  LD.E R129, [R118.64+0x170] ;  /* 0x0001700476817980 */ /* 0x000ea8000c101900 */
[C---:B------:R-:W-:Y:S01]  /*19600*/  IADD3 R122, R124.reuse, -0x100, RZ ;  /* 0xffffff007c7a7810 */ /* 0x040fe20007ffe0ff */
[----:B------:R-:W3:Y:S01]  /*19610*/  LD.E.64 R132, [R118.64+0x20] ;  /* 0x0000200476847980 */ /* 0x000ee2000c101b00 */
[----:B------:R-:W-:Y:S02]  /*19620*/  IADD3 R124, R124, -0x80, RZ ;  /* 0xffffff807c7c7810 */ /* 0x000fe40007ffe0ff */
[----:B------:R-:W-:Y:S02]  /*19630*/  IABS R2, R122 ;  /* 0x0000007a00027213 */ /* 0x000fe40000000000 */
[-C--:B--2---:R-:W-:Y:S02]  /*19640*/  IABS R125, R129.reuse ;  /* 0x00000081007d7213 */ /* 0x084fe40000000000 */
[-C--:B------:R-:W-:Y:S02]  /*19650*/  IABS R121, R129.reuse ;  /* 0x0000008100797213 */ /* 0x080fe40000000000 */
[----:B------:R-:W1:Y:S01]  /*19660*/  I2F.RP R120, R125 ;  /* 0x0000007d00787306 */ /* 0x000e620000209400 */
[----:B------:R-:W-:Y:S02]  /*19670*/  LOP3.LUT R122, R122, R129, RZ, 0x3c, !PT ;  /* 0x000000817a7a7212 */ /* 0x000fe400078e3cff */
[----:B------:R-:W-:Y:S07]  /*19680*/  IMAD.MOV R121, RZ, RZ, -R121 ;  /* 0x000000ffff797224 */ /* 0x000fee00078e0a79 */
[----:B-1----:R-:W1:Y:S02]  /*19690*/  MUFU.RCP R0, R120 ;  /* 0x0000007800007308 */ /* 0x002e640000001000 */
[----:B-1----:R-:W-:Y:S08]  /*196a0*/  IADD3 R126, R0, 0xffffffe, RZ ;  /* 0x0ffffffe007e7810 */ /* 0x002ff00007ffe0ff */
[----:B------:R-:W1:Y:S02]  /*196b0*/  F2I.FTZ.U32.TRUNC.NTZ R127, R126 ;  /* 0x0000007e007f7305 */ /* 0x000e64000021f000 */
[--C-:B-1----:R-:W-:Y:S02]  /*196c0*/  IMAD.MOV R0, RZ, RZ, -R127.reuse ;  /* 0x000000ffff007224 */ /* 0x102fe400078e0a7f */
[----:B------:R-:W-:Y:S02]  /*196d0*/  IMAD.MOV.U32 R126, RZ, RZ, RZ ;  /* 0x000000ffff7e7224 */ /* 0x000fe400078e00ff */
[----:B------:R-:W-:Y:S01]  /*196e0*/  IMAD R131, R0, R125, RZ ;  /* 0x0000007d00837224 */ /* 0x000fe200078e02ff */
[----:B------:R-:W-:Y:S02]  /*196f0*/  IABS R0, R124 ;  /* 0x0000007c00007213 */ /* 0x000fe40000000000 */
[----:B------:R-:W-:Y:S01]  /*19700*/  LOP3.LUT R124, R124, R129, RZ, 0x3c, !PT ;  /* 0x000000817c7c7212 */ /* 0x000fe200078e3cff */
[----:B------:R-:W-:Y:S02]  /*19710*/  IMAD.HI.U32 R127, R127, R131, R126 ;  /* 0x000000837f7f7227 */ /* 0x000fe400078e007e */
[----:B------:R-:W2:Y:S04]  /*19720*/  LD.E.64 R130, [R118.64+0x38] ;  /* 0x0000380476827980 */ /* 0x000ea8000c101b00 */
[C---:B------:R-:W-:Y:S04]  /*19730*/  IMAD.HI.U32 R120, R127.reuse, R2, RZ ;  /* 0x000000027f787227 */ /* 0x040fe800078e00ff */
[CC--:B------:R-:W-:Y:S02]  /*19740*/  IMAD R2, R120.reuse, R121.reuse, R2 ;  /* 0x0000007978027224 */ /* 0x0c0fe400078e0202 */
[----:B------:R-:W-:Y:S03]  /*19750*/  IMAD.HI.U32 R127, R127, R0, RZ ;  /* 0x000000007f7f7227 */ /* 0x000fe600078e00ff */
[----:B------:R-:W-:Y:S01]  /*19760*/  ISETP.GT.U32.AND P6, PT, R125, R2, PT ;  /* 0x000000027d00720c */ /* 0x000fe20003fc4070 */
[----:B------:R-:W-:Y:S05]  /*19770*/  IMAD R0, R127, R121, R0 ;  /* 0x000000797f007224 */ /* 0x000fea00078e0200 */
[----:B------:R-:W-:Y:S07]  /*19780*/  ISETP.GT.U32.AND P0, PT, R125, R0, PT ;  /* 0x000000007d00720c */ /* 0x000fee0003f04070 */
[----:B------:R-:W-:Y:S01]  /*19790*/  @!P6 IADD3 R120, R120, 0x1, RZ ;  /* 0x000000017878e810 */ /* 0x000fe20007ffe0ff */
[--C-:B------:R-:W-:Y:S05]  /*197a0*/  @!P6 IMAD.IADD R2, R2, 0x1, -R125.reuse ;  /* 0x000000010202e824 */ /* 0x100fea00078e0a7d */
[-C--:B------:R-:W-:Y:S01]  /*197b0*/  ISETP.GE.U32.AND P1, PT, R2, R125.reuse, PT ;  /* 0x0000007d0200720c */ /* 0x080fe20003f26070 */
[----:B------:R-:W-:Y:S01]  /*197c0*/  @!P0 IMAD.IADD R0, R0, 0x1, -R125 ;  /* 0x0000000100008824 */ /* 0x000fe200078e0a7d */
[----:B------:R-:W-:Y:S02]  /*197d0*/  @!P0 IADD3 R127, R127, 0x1, RZ ;  /* 0x000000017f7f8810 */ /* 0x000fe40007ffe0ff */
[----:B------:R-:W-:Y:S02]  /*197e0*/  ISETP.GE.AND P0, PT, R122, RZ, PT ;  /* 0x000000ff7a00720c */ /* 0x000fe40003f06270 */
[----:B------:R-:W-:Y:S02]  /*197f0*/  ISETP.GE.U32.AND P6, PT, R0, R125, PT ;  /* 0x0000007d0000720c */ /* 0x000fe40003fc6070 */
[----:B------:R-:W-:Y:S05]  /*19800*/  LOP3.LUT R0, RZ, R129, RZ, 0x33, !PT ;  /* 0x00000081ff007212 */ /* 0x000fea00078e33ff */
[----:B------:R-:W-:Y:S02]  /*19810*/  @P1 IADD3 R120, R120, 0x1, RZ ;  /* 0x0000000178781810 */ /* 0x000fe40007ffe0ff */
[----:B------:R-:W-:Y:S03]  /*19820*/  ISETP.GE.AND P1, PT, R124, RZ, PT ;  /* 0x000000ff7c00720c */ /* 0x000fe60003f26270 */
[----:B------:R-:W-:Y:S01]  /*19830*/  @!P0 IMAD.MOV R120, RZ, RZ, -R120 ;  /* 0x000000ffff788224 */ /* 0x000fe200078e0a78 */
[----:B------:R-:W-:Y:S02]  /*19840*/  @P6 IADD3 R127, R127, 0x1, RZ ;  /* 0x000000017f7f6810 */ /* 0x000fe40007ffe0ff */
[----:B------:R-:W-:Y:S04]  /*19850*/  ISETP.NE.AND P6, PT, R129, RZ, PT ;  /* 0x000000ff8100720c */ /* 0x000fe80003fc5270 */
[C---:B------:R-:W-:Y:S03]  /*19860*/  SEL R125, R0.reuse, R120, !P6 ;  /* 0x00000078007d7207 */ /* 0x040fe60007000000 */
[----:B------:R-:W-:Y:S01]  /*19870*/  @!P1 IMAD.MOV R127, RZ, RZ, -R127 ;  /* 0x000000ffff7f9224 */ /* 0x000fe200078e0a7f */
[CC--:B------:R-:W-:Y:S04]  /*19880*/  LEA R136, P1, R125.reuse, R204.reuse, 0x2 ;  /* 0x000000cc7d887211 */ /* 0x0c0fe800078210ff */
[----:B------:R-:W-:Y:S02]  /*19890*/  SEL R127, R0, R127, !P6 ;  /* 0x0000007f007f7207 */ /* 0x000fe40007000000 */
[-C--:B------:R-:W-:Y:S02]  /*198a0*/  LEA.HI.X.SX32 R137, R125, R205.reuse, 0x2, P1 ;  /* 0x000000cd7d897211 */ /* 0x080fe400008f16ff */
[C---:B------:R-:W-:Y:S01]  /*198b0*/  LEA R134, P0, R127.reuse, R204, 0x2 ;  /* 0x000000cc7f867211 */ /* 0x040fe200078010ff */
[C---:B------:R-:W-:Y:S02]  /*198c0*/  IMAD.IADD R2, R127.reuse, 0x1, -R125 ;  /* 0x000000017f027824 */ /* 0x040fe400078e0a7d */
[----:B------:R-:W4:Y:S01]  /*198d0*/  LD.E R0, [R136.64] ;  /* 0x0000000488007980 */ /* 0x000f22000c101900 */
[----:B------:R-:W-:Y:S01]  /*198e0*/  LEA.HI.X.SX32 R135, R127, R205, 0x2, P0 ;  /* 0x000000cd7f877211 */ /* 0x000fe200000f16ff */
[----:B------:R-:W-:Y:S04]  /*198f0*/  IMAD R129, R129, R2, -0x80 ;  /* 0xffffff8081817424 */ /* 0x000fe800078e0202 */
[----:B------:R-:W4:Y:S01]  /*19900*/  LD.E R121, [R134.64] ;  /* 0x0000000486797980 */ /* 0x000f22000c101900 */
[----:B------:R-:W-:Y:S01]  /*19910*/  SHF.R.S32.HI R125, RZ, 0x1f, R129 ;  /* 0x0000001fff7d7819 */ /* 0x000fe20000011481 */
        /* <DEDUP_REMOVED lines=12> */
.L_x_984:
[----:B------:R-:W2:Y:S02]  /*199e0*/  LD.E R127, [R118.64+0x38] ;  /* 0x00003804767f7980 */ /* 0x000ea4000c101900 */
[----:B--2---:R-:W-:Y:S04]  /*199f0*/  LEA R127, -R127, RZ, 0x7 ;  /* 0x000000ff7f7f7211 */ /* 0x004fe800078e39ff */
[----:B------:R-:W-:Y:S02]  /*19a00*/  SHF.R.S32.HI R0, RZ, 0x1f, R127 ;  /* 0x0000001fff007819 */ /* 0x000fe4000001147f */
.L_x_985:
[----:B------:R-:W-:Y:S05]  /*19a10*/  BSYNC B0 ;  /* 0x0000000000007941 */ /* 0x000fea0003800000 */
.L_x_983:
[C---:B------:R-:W-:Y:S02]  /*19a20*/  LEA R132, P1, R127.reuse, R194, 0x1 ;  /* 0x000000c27f847211 */ /* 0x040fe400078208ff */
[C---:B------:R-:W-:Y:S02]  /*19a30*/  IADD3 R125, P0, R127.reuse, R192, RZ ;  /* 0x000000c07f7d7210 */ /* 0x040fe40007f1e0ff */
[-C--:B------:R-:W-:Y:S02]  /*19a40*/  LEA.HI.X R133, R127, R195.reuse, R0, 0x1, P1 ;  /* 0x000000c37f857211 */ /* 0x080fe400008f0c00 */
[CC--:B------:R-:W-:Y:S01]  /*19a50*/  @P5 LEA R130, P6, R125.reuse, R194.reuse, 0x1 ;  /* 0x000000c27d825211 */ /* 0x0c0fe200078c08ff */
[--C-:B------:R-:W-:Y:S01]  /*19a60*/  IMAD.X R2, R0, 0x1, R193.reuse, P0 ;  /* 0x0000000100027824 */ /* 0x100fe200000e06c1 */
[C---:B------:R-:W-:Y:S01]  /*19a70*/  @P4 LEA R126, P1, R125.reuse, R194, 0x1 ;  /* 0x000000c27d7e4211 */ /* 0x040fe200078208ff */
[----:B------:R-:W-:Y:S01]  /*19a80*/  @!PT LDS RZ, [RZ] ;  /* 0x00000000fffff984 */ /* 0x000fe20000000800 */
[----:B------:R-:W-:Y:S01]  /*19a90*/  @!PT LDS RZ, [RZ] ;  /* 0x00000000fffff984 */ /* 0x000fe20000000800 */
[----:B------:R-:W-:Y:S01]  /*19aa0*/  @!PT LDS RZ, [RZ] ;  /* 0x00000000fffff984 */ /* 0x000fe20000000800 */
[----:B------:R1:W-:Y:S01]  /*19ab0*/  @P5 LDGSTS.E.BYPASS.LTC128B.128 [R201+0x3000], [R132.64] ;  /* 0x0300000084c95fae */ /* 0x0003e2000b901d44 */
[C---:B------:R-:W-:Y:S02]  /*19ac0*/  IADD3 R121, P0, R125.reuse, R192, RZ ;  /* 0x000000c07d797210 */ /* 0x040fe40007f1e0ff */
[CCC-:B------:R-:W-:Y:S01]  /*19ad0*/  @P5 LEA.HI.X R131, R125.reuse, R195.reuse, R2.reuse, 0x1, P6 ;  /* 0x000000c37d835211 */ /* 0x1c0fe200030f0c02 */
[----:B------:R1:W-:Y:S01]  /*19ae0*/  @!P5 STS [R201+0x3000], RZ ;  /* 0x003000ffc900d388 */ /* 0x0003e20000000800 */
[CCC-:B------:R-:W-:Y:S01]  /*19af0*/  @P4 LEA.HI.X R127, R125.reuse, R195.reuse, R2.reuse, 0x1, P1 ;  /* 0x000000c37d7f4211 */ /* 0x1c0fe200008f0c02 */
[--C-:B------:R-:W-:Y:S01]  /*19b00*/  IMAD.X R0, R2, 0x1, R193.reuse, P0 ;  /* 0x0000000102007824 */ /* 0x100fe200000e06c1 */
[-C--:B------:R-:W-:Y:S01]  /*19b10*/  @P2 LEA R124, P0, R125, R194.reuse, 0x1 ;  /* 0x000000c27d7c2211 */ /* 0x080fe200078008ff */
[----:B------:R1:W-:Y:S01]  /*19b20*/  @!P5 STS [R201+0x3004], RZ ;  /* 0x003004ffc900d388 */ /* 0x0003e20000000800 */
[-C--:B------:R-:W-:Y:S02]  /*19b30*/  @P5 LEA R128, P6, R121, R194.reuse, 0x1 ;  /* 0x000000c279805211 */ /* 0x080fe400078c08ff */
[-C--:B------:R-:W-:Y:S01]  /*19b40*/  @P2 LEA.HI.X R125, R125, R195.reuse, R2, 0x1, P0 ;  /* 0x000000c37d7d2211 */ /* 0x080fe200000f0c02 */
[----:B------:R1:W-:Y:S01]  /*19b50*/  @!P5 STS.64 [R201+0x3008], RZ ;  /* 0x003008ffc900d388 */ /* 0x0003e20000000a00 */
[CCC-:B------:R-:W-:Y:S02]  /*19b60*/  @P5 LEA.HI.X R129, R121.reuse, R195.reuse, R0.reuse, 0x1, P6 ;  /* 0x000000c379815211 */ /* 0x1c0fe400030f0c00 */
[CC--:B------:R-:W-:Y:S01]  /*19b70*/  @P4 LEA R134, P1, R121.reuse, R194.reuse, 0x1 ;  /* 0x000000c279864211 */ /* 0x0c0fe200078208ff */
[----:B------:R-:W-:Y:S01]  /*19b80*/  @!PT LDS RZ, [RZ] ;  /* 0x00000000fffff984 */ /* 0x000fe20000000800 */
[----:B------:R-:W-:Y:S01]  /*19b90*/  @!PT LDS RZ, [RZ] ;  /* 0x00000000fffff984 */ /* 0x000fe20000000800 */
[----:B------:R-:W-:Y:S01]  /*19ba0*/  @!PT LDS RZ, [RZ] ;  /* 0x00000000fffff984 */ /* 0x000fe20000000800 */
[----:B------:R1:W-:Y:S01]  /*19bb0*/  @P4 LDGSTS.E.BYPASS.LTC128B.128 [R201+0x5000], [R132.64+0x40] ;  /* 0x0500004084c94fae */ /* 0x0003e2000b901d44 */
[C---:B------:R-:W-:Y:S02]  /*19bc0*/  @P2 LEA R120, P0, R121.reuse, R194, 0x1 ;  /* 0x000000c279782211 */ /* 0x040fe400078008ff */
[CCC-:B------:R-:W-:Y:S01]  /*19bd0*/  @P4 LEA.HI.X R135, R121.reuse, R195.reuse, R0.reuse, 0x1, P1 ;  /* 0x000000c379874211 */ /* 0x1c0fe200008f0c00 */
[----:B------:R1:W-:Y:S01]  /*19be0*/  @!P4 STS.128 [R201+0x5000], RZ ;  /* 0x005000ffc900c388 */ /* 0x0003e20000000c00 */
[C---:B------:R-:W-:Y:S02]  /*19bf0*/  IADD3 R2, P6, R121.reuse, R192, RZ ;  /* 0x000000c079027210 */ /* 0x040fe40007fde0ff */
[-C--:B------:R-:W-:Y:S01]  /*19c00*/  @P2 LEA.HI.X R121, R121, R195.reuse, R0, 0x1, P0 ;  /* 0x000000c379792211 */ /* 0x080fe200000f0c00 */
[----:B------:R-:W-:Y:S01]  /*19c10*/  @!PT LDS RZ, [RZ] ;  /* 0x00000000fffff984 */ /* 0x000fe20000000800 */
[----:B------:R-:W-:Y:S01]  /*19c20*/  @!PT LDS RZ, [RZ] ;  /* 0x00000000fffff984 */ /* 0x000fe20000000800 */
[----:B------:R-:W-:Y:S01]  /*19c30*/  @!PT LDS RZ, [RZ] ;  /* 0x00000000fffff984 */ /* 0x000fe20000000800 */
[----:B------:R1:W-:Y:S01]  /*19c40*/  @P2 LDGSTS.E.BYPASS.LTC128B.128 [R201+0x7000], [R132.64+0x80] ;  /* 0x0700008084c92fae */ /* 0x0003e2000b901d44 */
[-C--:B------:R-:W-:Y:S01]  /*19c50*/  @P4 LEA R136, P1, R2, R194.reuse, 0x1 ;  /* 0x000000c202884211 */ /* 0x080fe200078208ff */
[----:B------:R-:W-:Y:S01]  /*19c60*/  IMAD.X R0, R0, 0x1, R193, P6 ;  /* 0x0000000100007824 */ /* 0x000fe200030e06c1 */
[CC--:B------:R-:W-:Y:S01]  /*19c70*/  @P5 LEA R138, P6, R2.reuse, R194.reuse, 0x1 ;  /* 0x000000c2028a5211 */ /* 0x0c0fe200078c08ff */
[----:B------:R1:W-:Y:S01]  /*19c80*/  @!P2 STS.128 [R201+0x7000], RZ ;  /* 0x007000ffc900a388 */ /* 0x0003e20000000c00 */
[C---:B------:R-:W-:Y:S01]  /*19c90*/  @P2 LEA R140, P0, R2.reuse, R194, 0x1 ;  /* 0x000000c2028c2211 */ /* 0x040fe200078008ff */
[----:B------:R-:W-:Y:S01]  /*19ca0*/  IMAD.MOV.U32 R194, RZ, RZ, R132 ;  /* 0x000000ffffc27224 */ /* 0x000fe200078e0084 */
[CCC-:B------:R-:W-:Y:S01]  /*19cb0*/  @P5 LEA.HI.X R139, R2.reuse, R195.reuse, R0.reuse, 0x1, P6 ;  /* 0x000000c3028b5211 */ /* 0x1c0fe200030f0c00 */
[----:B------:R-:W-:Y:S01]  /*19cc0*/  @!PT LDS RZ, [RZ] ;  /* 0x00000000fffff984 */ /* 0x000fe20000000800 */
[----:B------:R-:W-:Y:S01]  /*19cd0*/  @!PT LDS RZ, [RZ] ;  /* 0x00000000fffff984 */ /* 0x000fe20000000800 */
[----:B------:R-:W-:Y:S01]  /*19ce0*/  @!PT LDS RZ, [RZ] ;  /* 0x00000000fffff984 */ /* 0x000fe20000000800 */
[----:B------:R1:W-:Y:S01]  /*19cf0*/  @P5 LDGSTS.E.BYPASS.LTC128B.128 [R201+0x3800], [R130.64] ;  /* 0x0380000082c95fae */ /* 0x0003e2000b901d44 */
[CCC-:B------:R-:W-:Y:S02]  /*19d00*/  @P4 LEA.HI.X R137, R2.reuse, R195.reuse, R0.reuse, 0x1, P1 ;  /* 0x000000c302894211 */ /* 0x1c0fe400008f0c00 */
[----:B------:R-:W-:Y:S01]  /*19d10*/  @P2 LEA.HI.X R141, R2, R195, R0, 0x1, P0 ;  /* 0x000000c3028d2211 */ /* 0x000fe200000f0c00 */
[----:B------:R1:W-:Y:S01]  /*19d20*/  @!P5 STS.128 [R201+0x3800], RZ ;  /* 0x003800ffc900d388 */ /* 0x0003e20000000c00 */
[----:B------:R-:W-:Y:S03]  /*19d30*/  IMAD.MOV.U32 R195, RZ, RZ, R133 ;  /* 0x000000ffffc37224 */ /* 0x000fe600078e0085 */
        /* <DEDUP_REMOVED lines=41> */
.L_x_982:
[----:B------:R-:W-:Y:S05]  /*19fd0*/  BSYNC B1 ;  /* 0x0000000000017941 */ /* 0x000fea0003800000 */
.L_x_981:
[----:B-1----:R-:W2:Y:S01]  /*19fe0*/  LD.E R121, [R118.64+0xdc] ;  /* 0x0000dc0476797980 */ /* 0x002ea2000c101900 */
        /* <DEDUP_REMOVED lines=63> */
[----:B------:R-:W-:Y:S02]  /*1a3e0*/  LDSM.16.MT88.4 R132, [R186+0xb000] ;  /* 0x00b00000ba84783b */ /* 0x000fe40000004200 */
[----:B------:R-:W-:Y:S06]  /*1a3f0*/  FMNMX.FTZ R131, R65, R2, !PT ;  /* 0x0000000241837209 */ /* 0x000fec0007810000 */
[----:B------:R-:W1:Y:S08]  /*1a400*/  SHFL.BFLY PT, R0, R127, 0x2, 0x1f ;  /* 0x0c401f007f007f89 */ /* 0x000e7000000e0000 */
[----:B------:R-:W3:Y:S01]  /*1a410*/  SHFL.BFLY PT, R2, R131, 0x2, 0x1f ;  /* 0x0c401f0083027f89 */ /* 0x000ee200000e0000 */
[----:B-1----:R-:W-:Y:S07]  /*1a420*/  FMNMX.FTZ R125, R127, R0, !PT ;  /* 0x000000007f7d7209 */ /* 0x002fee0007810000 */
[----:B------:R-:W1:Y:S01]  /*1a430*/  SHFL.BFLY PT, R0, R125, 0x1, 0x1f ;  /* 0x0c201f007d007f89 */ /* 0x000e6200000e0000 */
[----:B---3--:R-:W-:Y:S07]  /*1a440*/  FMNMX.FTZ R129, R131, R2, !PT ;  /* 0x0000000283817209 */ /* 0x008fee0007810000 */
[----:B------:R-:W3:Y:S01]  /*1a450*/  SHFL.BFLY PT, R2, R129, 0x1, 0x1f ;  /* 0x0c201f0081027f89 */ /* 0x000ee200000e0000 */
[----:B-1----:R-:W-:Y:S07]  /*1a460*/  FMNMX.FTZ R0, R125, R0, !PT ;  /* 0x000000007d007209 */ /* 0x002fee0007810000 */
[----:B------:R-:W1:Y:S01]  /*1a470*/  LDSM.16.MT88.4 R124, [R186+0x9000] ;  /* 0x00900000ba7c783b */ /* 0x000e620000004200 */
[----:B------:R-:W-:Y:S01]  /*1a480*/  FADD.FTZ R120, -R0, R3 ;  /* 0x0000000300787221 */ /* 0x000fe20000010100 */
[----:B---3--:R-:W-:Y:S06]  /*1a490*/  FMNMX.FTZ R2, R129, R2, !PT ;  /* 0x0000000281027209 */ /* 0x008fec0007810000 */
[----:B------:R-:W3:Y:S01]  /*1a4a0*/  LDSM.16.MT88.4 R128, [R184+0x9000] ;  /* 0x00900000b880783b */ /* 0x000ee20000004200 */
[C---:B------:R-:W-:Y:S01]  /*1a4b0*/  FSETP.NEU.FTZ.AND P0, PT, R2.reuse, -INF , PT ;  /* 0xff8000000200780b */ /* 0x040fe20003f1d000 */
[C---:B--2---:R-:W-:Y:S02]  /*1a4c0*/  FMUL.FTZ R3, R121.reuse, R120 ;  /* 0x0000007879037220 */ /* 0x044fe40000410000 */
[----:B------:R-:W-:Y:S02]  /*1a4d0*/  FADD.FTZ R120, -R2, R123 ;  /* 0x0000007b02787221 */ /* 0x000fe40000010100 */
[C---:B------:R-:W-:Y:S02]  /*1a4e0*/  FMUL.FTZ R144, R121.reuse, R2 ;  /* 0x0000000279907220 */ /* 0x040fe40000410000 */
[C---:B------:R-:W-:Y:S01]  /*1a4f0*/  FMUL.FTZ R122, R121.reuse, R120 ;  /* 0x00000078797a7220 */ /* 0x040fe20000410000 */
[----:B------:R-:W2:Y:S01]  /*1a500*/  MUFU.EX2 R3, R3 ;  /* 0x0000000300037308 */ /* 0x000ea20000000800 */
[----:B------:R-:W-:Y:S01]  /*1a510*/  FMUL.FTZ R142, R121, R0 ;  /* 0x00000000798e7220 */ /* 0x000fe20000410000 */
[----:B------:R-:W-:Y:S02]  /*1a520*/  FSEL R144, R144, RZ, P0 ;  /* 0x000000ff90907208 */ /* 0x000fe40000000000 */
[----:B------:R-:W-:Y:S03]  /*1a530*/  FSETP.NEU.FTZ.AND P0, PT, R0, -INF , PT ;  /* 0xff8000000000780b */ /* 0x000fe60003f1d000 */
[-CC-:B------:R-:W-:Y:S01]  /*1a540*/  FFMA.FTZ R137, R8, R121.reuse, -R144.reuse ;  /* 0x0000007908897223 */ /* 0x180fe20000010890 */
[----:B------:R-:W-:Y:S01]  /*1a550*/  FSEL R142, R142, RZ, P0 ;  /* 0x000000ff8e8e7208 */ /* 0x000fe20000000000 */
[-CC-:B------:R-:W-:Y:S01]  /*1a560*/  FFMA.FTZ R141, R4, R121.reuse, -R144.reuse ;  /* 0x00000079048d7223 */ /* 0x180fe20000010890 */
[----:B------:R4:W5:Y:S01]  /*1a570*/  MUFU.EX2 R120, R122 ;  /* 0x0000007a00787308 */ /* 0x0009620000000800 */
[-C--:B------:R-:W-:Y:S01]  /*1a580*/  FFMA.FTZ R136, R5, R121.reuse, -R144 ;  /* 0x0000007905887223 */ /* 0x080fe20000010890 */
[----:B------:R-:W-:Y:S01]  /*1a590*/  ISETP.GT.AND P0, PT, R203, 0x1, PT ;  /* 0x00000001cb00780c */ /* 0x000fe20003f04270 */
[-CC-:B------:R-:W-:Y:S02]  /*1a5a0*/  FFMA.FTZ R138, R10, R121.reuse, -R142.reuse ;  /* 0x000000790a8a7223 */ /* 0x180fe4000001088e */
[-CC-:B------:R-:W-:Y:S02]  /*1a5b0*/  FFMA.FTZ R123, R11, R121.reuse, -R142.reuse ;  /* 0x000000790b7b7223 */ /* 0x180fe4000001088e */
[-CC-:B------:R-:W-:Y:S02]  /*1a5c0*/  FFMA.FTZ R140, R6, R121.reuse, -R142.reuse ;  /* 0x00000079068c7223 */ /* 0x180fe4000001088e */
[-C--:B------:R-:W-:Y:S01]  /*1a5d0*/  FFMA.FTZ R139, R7, R121.reuse, -R142 ;  /* 0x00000079078b7223 */ /* 0x080fe2000001088e */
[----:B------:R-:W-:Y:S01]  /*1a5e0*/  MUFU.EX2 R141, R141 ;  /* 0x0000008d008d7308 */ /* 0x000fe20000000800 */
[-CC-:B------:R-:W-:Y:S02]  /*1a5f0*/  FFMA.FTZ R143, R12, R121.reuse, -R144.reuse ;  /* 0x000000790c8f7223 */ /* 0x180fe40000010890 */
[--C-:B------:R-:W-:Y:S02]  /*1a600*/  FFMA.FTZ R147, R20, R121, -R144.reuse ;  /* 0x0000007914937223 */ /* 0x100fe40000010890 */
[C---:B--2---:R-:W-:Y:S02]  /*1a610*/  FMUL.FTZ R6, R3.reuse, R114 ;  /* 0x0000007203067220 */ /* 0x044fe40000410000 */
[C---:B------:R-:W-:Y:S02]  /*1a620*/  FMUL.FTZ R7, R3.reuse, R115 ;  /* 0x0000007303077220 */ /* 0x040fe40000410000 */
[C---:B------:R-:W-:Y:S01]  /*1a630*/  FMUL.FTZ R10, R3.reuse, R110 ;  /* 0x0000006e030a7220 */ /* 0x040fe20000410000 */
[----:B------:R-:W2:Y:S01]  /*1a640*/  MUFU.EX2 R136, R136 ;  /* 0x0000008800887308 */ /* 0x000ea20000000800 */
[C---:B------:R-:W-:Y:S02]  /*1a650*/  FMUL.FTZ R11, R3.reuse, R111 ;  /* 0x0000006f030b7220 */ /* 0x040fe40000410000 */
[----:B------:R-:W-:Y:S02]  /*1a660*/  FMUL.FTZ R70, R3, R70 ;  /* 0x0000004603467220 */ /* 0x000fe40000410000 */
[--C-:B----4-:R-:W-:Y:S02]  /*1a670*/  FFMA.FTZ R122, R9, R121, -R144.reuse ;  /* 0x00000079097a7223 */ /* 0x110fe40000010890 */
[C---:B-----5:R-:W-:Y:S02]  /*1a680*/  FMUL.FTZ R4, R120.reuse, R112 ;  /* 0x0000007078047220 */ /* 0x060fe40000410000 */
[C---:B------:R-:W-:Y:S01]  /*1a690*/  FMUL.FTZ R5, R120.reuse, R113 ;  /* 0x0000007178057220 */ /* 0x040fe20000410000 */
[----:B------:R-:W-:Y:S01]  /*1a6a0*/  MUFU.EX2 R140, R140 ;  /* 0x0000008c008c7308 */ /* 0x000fe20000000800 */
[C---:B------:R-:W-:Y:S02]  /*1a6b0*/  FMUL.FTZ R8, R120.reuse, R108 ;  /* 0x0000006c78087220 */ /* 0x040fe40000410000 */
[C---:B------:R-:W-:Y:S02]  /*1a6c0*/  FMUL.FTZ R9, R120.reuse, R109 ;  /* 0x0000006d78097220 */ /* 0x040fe40000410000 */
[C---:B------:R-:W-:Y:S01]  /*1a6d0*/  FMUL.FTZ R71, R3.reuse, R71 ;  /* 0x0000004703477220 */ /* 0x040fe20000410000 */
[----:B------:R-:W4:Y:S01]  /*1a6e0*/  LDSM.16.MT88.4 R108, [R184+0xb000] ;  /* 0x00b00000b86c783b */ /* 0x000f220000004200 */
[C---:B------:R-:W-:Y:S02]  /*1a6f0*/  FMUL.FTZ R68, R120.reuse, R68 ;  /* 0x0000004478447220 */ /* 0x040fe40000410000 */
[----:B------:R-:W-:Y:S01]  /*1a700*/  FMUL.FTZ R69, R120, R69 ;  /* 0x0000004578457220 */ /* 0x000fe20000410000 */
[----:B------:R-:W5:Y:S01]  /*1a710*/  MUFU.EX2 R139, R139 ;  /* 0x0000008b008b7308 */ /* 0x000f620000000800 */
[C---:B------:R-:W-:Y:S02]  /*1a720*/  FMUL.FTZ R74, R3.reuse, R74 ;  /* 0x0000004a034a7220 */ /* 0x040fe40000410000 */
[C---:B------:R-:W-:Y:S01]  /*1a730*/  FMUL.FTZ R75, R3.reuse, R75 ;  /* 0x0000004b034b7220 */ /* 0x040fe20000410000 */
        /* <DEDUP_REMOVED lines=9> */
[----:B------:R-:W-:Y:S01]  /*1a7d0*/  FMUL.FTZ R83, R3, R83 ;  /* 0x0000005303537220 */ /* 0x000fe20000410000 */
[----:B------:R-:W2:Y:S01]  /*1a7e0*/  MUFU.EX2 R122, R122 ;  /* 0x0000007a007a7308 */ /* 0x000ea20000000800 */
[C---:B------:R-:W-:Y:S02]  /*1a7f0*/  FMUL.FTZ R80, R120.reuse, R80 ;  /* 0x0000005078507220 */ /* 0x040fe40000410000 */
[C---:B------:R-:W-:Y:S01]  /*1a800*/  FMUL.FTZ R81, R120.reuse, R81 ;  /* 0x0000005178517220 */ /* 0x040fe20000410000 */
[----:B-----5:R-:W-:Y:S01]  /*1a810*/  F2FP.BF16.PACK_AB R113, R139, R140 ;  /* 0x0000008c8b71723e */ /* 0x020fe200000010ff */
[C---:B------:R-:W-:Y:S02]  /*1a820*/  FMUL.FTZ R12, R120.reuse, R104 ;  /* 0x00000068780c7220 */ /* 0x040fe40000410000 */
[C---:B------:R-:W-:Y:S02]  /*1a830*/  FMUL.FTZ R86, R3.reuse, R86 ;  /* 0x0000005603567220 */ /* 0x040fe40000410000 */
[----:B------:R-:W-:Y:S01]  /*1a840*/  FMUL.FTZ R87, R3, R87 ;  /* 0x0000005703577220 */ /* 0x000fe20000410000 */
[----:B------:R-:W-:Y:S01]  /*1a850*/  MUFU.EX2 R138, R138 ;  /* 0x0000008a008a7308 */ /* 0x000fe20000000800 */
[C---:B------:R-:W-:Y:S02]  /*1a860*/  FMUL.FTZ R84, R120.reuse, R84 ;  /* 0x0000005478547220 */ /* 0x040fe40000410000 */
[----:B------:R-:W-:Y:S02]  /*1a870*/  FMUL.FTZ R85, R120, R85 ;  /* 0x0000005578557220 */ /* 0x000fe40000410000 */
[-C--:B------:R-:W-:Y:S02]  /*1a880*/  FFMA.FTZ R152, R21, R121.reuse, -R144 ;  /* 0x0000007915987223 */ /* 0x080fe40000010890 */
[-CC-:B------:R-:W-:Y:S02]  /*1a890*/  FFMA.FTZ R154, R22, R121.reuse, -R142.reuse ;  /* 0x00000079169a7223 */ /* 0x180fe4000001088e */
[-C--:B------:R-:W-:Y:S01]  /*1a8a0*/  FFMA.FTZ R151, R23, R121.reuse, -R142 ;  /* 0x0000007917977223 */ /* 0x080fe2000001088e */
[----:B------:R-:W5:Y:S01]  /*1a8b0*/  MUFU.EX2 R123, R123 ;  /* 0x0000007b007b7308 */ /* 0x000f620000000800 */
[----:B------:R-:W-:Y:S01]  /*1a8c0*/  LDSM.16.MT88.4 R20, [R186+0xd400] ;  /* 0x00d40000ba14783b */ /* 0x000fe20000004200 */
[--C-:B------:R-:W-:Y:S01]  /*1a8d0*/  FFMA.FTZ R153, R32, R121, -R144.reuse ;  /* 0x0000007920997223 */ /* 0x100fe20000010890 */
[----:B--2---:R-:W-:Y:S01]  /*1a8e0*/  F2FP.BF16.PACK_AB R114, R122, R137 ;  /* 0x000000897a72723e */ /* 0x004fe200000010ff */
[-C--:B------:R-:W-:Y:S02]  /*1a8f0*/  FFMA.FTZ R156, R33, R121.reuse, -R144 ;  /* 0x00000079219c7223 */ /* 0x080fe40000010890 */
[-CC-:B------:R-:W-:Y:S02]  /*1a900*/  FFMA.FTZ R155, R34, R121.reuse, -R142.reuse ;  /* 0x00000079229b7223 */ /* 0x180fe4000001088e */
[-C--:B------:R-:W-:Y:S02]  /*1a910*/  FFMA.FTZ R158, R35, R121.reuse, -R142 ;  /* 0x00000079239e7223 */ /* 0x080fe4000001088e */
[----:B------:R-:W-:Y:S01]  /*1a920*/  MUFU.EX2 R143, R143 ;  /* 0x0000008f008f7308 */ /* 0x000fe20000000800 */
[----:B------:R-:W-:Y:S01]  /*1a930*/  LDSM.16.MT88.4 R32, [R184+0x9c00] ;  /* 0x009c0000b820783b */ /* 0x000fe20000004200 */
[-CC-:B------:R-:W-:Y:S02]  /*1a940*/  FFMA.FTZ R157, R36, R121.reuse, -R144.reuse ;  /* 0x00000079249d7223 */ /* 0x180fe40000010890 */
[-C--:B------:R-:W-:Y:S02]  /*1a950*/  FFMA.FTZ R160, R37, R121.reuse, -R144 ;  /* 0x0000007925a07223 */ /* 0x080fe40000010890 */
[-CC-:B------:R-:W-:Y:S02]  /*1a960*/  FFMA.FTZ R162, R38, R121.reuse, -R142.reuse ;  /* 0x0000007926a27223 */ /* 0x180fe4000001088e */
[-C--:B------:R-:W-:Y:S02]  /*1a970*/  FFMA.FTZ R159, R39, R121.reuse, -R142 ;  /* 0x00000079279f7223 */ /* 0x080fe4000001088e */
[----:B------:R-:W-:Y:S01]  /*1a980*/  LDSM.16.MT88.4 R36, [R186+0xc000] ;  /* 0x00c00000ba24783b */ /* 0x000fe20000004200 */
[-CC-:B------:R-:W-:Y:S01]  /*1a990*/  FFMA.FTZ R161, R40, R121.reuse, -R144.reuse ;  /* 0x0000007928a17223 */ /* 0x180fe20000010890 */
[----:B------:R-:W-:Y:S01]  /*1a9a0*/  MUFU.EX2 R147, R147 ;  /* 0x0000009300937308 */ /* 0x000fe20000000800 */
[--C-:B------:R-:W-:Y:S01]  /*1a9b0*/  FFMA.FTZ R164, R41, R121, -R144.reuse ;  /* 0x0000007929a47223 */ /* 0x100fe20000010890 */
[----:B-----5:R-:W-:Y:S01]  /*1a9c0*/  F2FP.BF16.PACK_AB R115, R123, R138 ;  /* 0x0000008a7b73723e */ /* 0x020fe200000010ff */
[C---:B------:R-:W-:Y:S02]  /*1a9d0*/  FMUL.FTZ R90, R3.reuse, R90 ;  /* 0x0000005a035a7220 */ /* 0x040fe40000410000 */
[C---:B------:R-:W-:Y:S02]  /*1a9e0*/  FMUL.FTZ R91, R3.reuse, R91 ;  /* 0x0000005b035b7220 */ /* 0x040fe40000410000 */
[C---:B------:R-:W-:Y:S02]  /*1a9f0*/  FMUL.FTZ R88, R120.reuse, R88 ;  /* 0x0000005878587220 */ /* 0x040fe40000410000 */
[C---:B-1----:R-:W-:Y:S01]  /*1aa00*/  HMMA.16816.F32.BF16 R4, R112.reuse, R124, R4 ;  /* 0x0000007c7004723c */ /* 0x042fe20000041804 */
[----:B------:R-:W-:Y:S04]  /*1aa10*/  MUFU.EX2 R152, R152 ;  /* 0x0000009800987308 */ /* 0x000fe80000000800 */
[C---:B------:R-:W-:Y:S02]  /*1aa20*/  FMUL.FTZ R89, R120.reuse, R89 ;  /* 0x0000005978597220 */ /* 0x040fe40000410000 */
[C---:B------:R-:W-:Y:S01]  /*1aa30*/  FMUL.FTZ R94, R3.reuse, R94 ;  /* 0x0000005e035e7220 */ /* 0x040fe20000410000 */
[C---:B------:R-:W-:Y:S01]  /*1aa40*/  HMMA.16816.F32.BF16 R8, R112.reuse, R126, R8 ;  /* 0x0000007e7008723c */ /* 0x040fe20000041808 */
[----:B------:R-:W1:Y:S02]  /*1aa50*/  LDSM.16.MT88.4 R124, [R186+0xd000] ;  /* 0x00d00000ba7c783b */ /* 0x000e640000004200 */
[----:B------:R-:W-:Y:S01]  /*1aa60*/  MUFU.EX2 R154, R154 ;  /* 0x0000009a009a7308 */ /* 0x000fe20000000800 */
[C---:B------:R-:W-:Y:S02]  /*1aa70*/  FMUL.FTZ R95, R3.reuse, R95 ;  /* 0x0000005f035f7220 */ /* 0x040fe40000410000 */
[C---:B------:R-:W-:Y:S02]  /*1aa80*/  FMUL.FTZ R92, R120.reuse, R92 ;  /* 0x0000005c785c7220 */ /* 0x040fe40000410000 */
[C---:B---3--:R-:W-:Y:S04]  /*1aa90*/  HMMA.16816.F32.BF16 R68, R112.reuse, R128, R68 ;  /* 0x000000807044723c */ /* 0x048fe80000041844 */
[C---:B------:R-:W-:Y:S01]  /*1aaa0*/  FMUL.FTZ R93, R120.reuse, R93 ;  /* 0x0000005d785d7220 */ /* 0x040fe20000410000 */
[----:B------:R-:W-:Y:S01]  /*1aab0*/  MUFU.EX2 R151, R151 ;  /* 0x0000009700977308 */ /* 0x000fe20000000800 */
[C---:B------:R-:W-:Y:S02]  /*1aac0*/  FMUL.FTZ R98, R3.reuse, R98 ;  /* 0x0000006203627220 */ /* 0x040fe40000410000 */
[C---:B------:R-:W-:Y:S01]  /*1aad0*/  HMMA.16816.F32.BF16 R72, R112.reuse, R130, R72 ;  /* 0x000000827048723c */ /* 0x040fe20000041848 */
[----:B------:R-:W-:Y:S03]  /*1aae0*/  LDSM.16.MT88.4 R128, [R186+0xb400] ;  /* 0x00b40000ba80783b */ /* 0x000fe60000004200 */
[----:B------:R-:W-:Y:S02]  /*1aaf0*/  FMUL.FTZ R99, R3, R99 ;  /* 0x0000006303637220 */ /* 0x000fe40000410000 */
[C---:B------:R-:W-:Y:S01]  /*1ab00*/  FMUL.FTZ R96, R120.reuse, R96 ;  /* 0x0000006078607220 */ /* 0x040fe20000410000 */
[----:B------:R-:W-:Y:S01]  /*1ab10*/  MUFU.EX2 R153, R153 ;  /* 0x0000009900997308 */ /* 0x000fe20000000800 */
[C---:B------:R-:W-:Y:S04]  /*1ab20*/  HMMA.16816.F32.BF16 R76, R112.reuse, R132, R76 ;  /* 0x00000084704c723c */ /* 0x040fe8000004184c */
[C---:B------:R-:W-:Y:S02]  /*1ab30*/  FMUL.FTZ R97, R120.reuse, R97 ;  /* 0x0000006178617220 */ /* 0x040fe40000410000 */
[-CC-:B------:R-:W-:Y:S02]  /*1ab40*/  FFMA.FTZ R146, R17, R121.reuse, -R144.reuse ;  /* 0x0000007911927223 */ /* 0x180fe40000010890 */
[C---:B------:R-:W-:Y:S01]  /*1ab50*/  HMMA.16816.F32.BF16 R80, R112.reuse, R134, R80 ;  /* 0x000000867050723c */ /* 0x040fe20000041850 */
[----:B------:R-:W-:Y:S03]  /*1ab60*/  MUFU.EX2 R156, R156 ;  /* 0x0000009c009c7308 */ /* 0x000fe60000000800 */
[----:B------:R-:W-:Y:S02]  /*1ab70*/  FFMA.FTZ R132, R13, R121, -R144 ;  /* 0x000000790d847223 */ /* 0x000fe40000010890 */
[----:B------:R-:W-:Y:S02]  /*1ab80*/  FMUL.FTZ R13, R120, R105 ;  /* 0x00000069780d7220 */ /* 0x000fe40000410000 */
[C---:B----4-:R-:W-:Y:S03]  /*1ab90*/  HMMA.16816.F32.BF16 R84, R112.reuse, R108, R84 ;  /* 0x0000006c7054723c */ /* 0x050fe60000041854 */
[----:B------:R-:W2:Y:S01]  /*1aba0*/  MUFU.EX2 R132, R132 ;  /* 0x0000008400847308 */ /* 0x000ea20000000800 */
[-CC-:B------:R-:W-:Y:S02]  /*1abb0*/  FFMA.FTZ R134, R14, R121.reuse, -R142.reuse ;  /* 0x000000790e867223 */ /* 0x180fe4000001088e */
[----:B------:R-:W-:Y:S02]  /*1abc0*/  FMUL.FTZ R14, R3, R106 ;  /* 0x0000006a030e7220 */ /* 0x000fe40000410000 */
[----:B------:R-:W-:Y:S04]  /*1abd0*/  FFMA.FTZ R133, R15, R121, -R142 ;  /* 0x000000790f857223 */ /* 0x000fe8000001088e */
[----:B------:R-:W-:Y:S01]  /*1abe0*/  FMUL.FTZ R15, R3, R107 ;  /* 0x0000006b030f7220 */ /* 0x000fe20000410000 */
[----:B------:R-:W-:Y:S01]  /*1abf0*/  MUFU.EX2 R134, R134 ;  /* 0x0000008600867308 */ /* 0x000fe20000000800 */
[----:B------:R-:W3:Y:S01]  /*1ac00*/  LDSM.16.MT88.4 R104, [R184+0xd000] ;  /* 0x00d00000b868783b */ /* 0x000ee20000004200 */
[----:B------:R-:W-:Y:S02]  /*1ac10*/  FMUL.FTZ R17, R120, R101 ;  /* 0x0000006578117220 */ /* 0x000fe40000410000 */
[-C--:B------:R-:W-:Y:S02]  /*1ac20*/  FFMA.FTZ R135, R16, R121.reuse, -R144 ;  /* 0x0000007910877223 */ /* 0x080fe40000010890 */
[C---:B------:R-:W-:Y:S03]  /*1ac30*/  HMMA.16816.F32.BF16 R12, R112.reuse, R110, R12 ;  /* 0x0000006e700c723c */ /* 0x040fe6000004180c */
[----:B------:R-:W4:Y:S01]  /*1ac40*/  LDSM.16.MT88.4 R108, [R186+0x9400] ;  /* 0x00940000ba6c783b */ /* 0x000f220000004200 */
[-CC-:B------:R-:W-:Y:S01]  /*1ac50*/  FFMA.FTZ R145, R18, R121.reuse, -R142.reuse ;  /* 0x0000007912917223 */ /* 0x180fe2000001088e */
[----:B------:R-:W5:Y:S01]  /*1ac60*/  MUFU.EX2 R133, R133 ;  /* 0x0000008500857308 */ /* 0x000f620000000800 */
[----:B------:R-:W-:Y:S02]  /*1ac70*/  FFMA.FTZ R150, R19, R121, -R142 ;  /* 0x0000007913967223 */ /* 0x000fe4000001088e */
[C---:B-1----:R-:W-:Y:S04]  /*1ac80*/  HMMA.16816.F32.BF16 R88, R112.reuse, R124, R88 ;  /* 0x0000007c7058723c */ /* 0x042fe80000041858 */
[C---:B------:R-:W-:Y:S02]  /*1ac90*/  FMUL.FTZ R18, R3.reuse, R102 ;  /* 0x0000006603127220 */ /* 0x040fe40000410000 */
[----:B------:R-:W-:Y:S01]  /*1aca0*/  FMUL.FTZ R19, R3, R103 ;  /* 0x0000006703137220 */ /* 0x000fe20000410000 */
[----:B------:R-:W-:Y:S01]  /*1acb0*/  MUFU.EX2 R135, R135 ;  /* 0x0000008700877308 */ /* 0x000fe20000000800 */
[C---:B------:R-:W-:Y:S01]  /*1acc0*/  HMMA.16816.F32.BF16 R92, R112.reuse, R126, R92 ;  /* 0x0000007e705c723c */ /* 0x040fe2000004185c */
[----:B------:R-:W1:Y:S03]  /*1acd0*/  LDSM.16.MT88.4 R124, [R184+0x9400] ;  /* 0x00940000b87c783b */ /* 0x000e660000004200 */
[----:B------:R-:W-:Y:S01]  /*1ace0*/  FMUL.FTZ R16, R120, R100 ;  /* 0x0000006478107220 */ /* 0x000fe20000410000 */
[----:B--2---:R-:W-:Y:S01]  /*1acf0*/  F2FP.BF16.PACK_AB R100, R132, R143 ;  /* 0x0000008f8464723e */ /* 0x004fe200000010ff */
[-CC-:B------:R-:W-:Y:S02]  /*1ad00*/  FFMA.FTZ R44, R44, R121.reuse, -R144.reuse ;  /* 0x000000792c2c7223 */ /* 0x180fe40000010890 */
[-C--:B------:R-:W-:Y:S01]  /*1ad10*/  FFMA.FTZ R45, R45, R121.reuse, -R144 ;  /* 0x000000792d2d7223 */ /* 0x080fe20000010890 */
[----:B------:R-:W2:Y:S03]  /*1ad20*/  MUFU.EX2 R146, R146 ;  /* 0x0000009200927308 */ /* 0x000ea60000000800 */
[-CC-:B------:R-:W-:Y:S01]  /*1ad30*/  FFMA.FTZ R46, R46, R121.reuse, -R142.reuse ;  /* 0x000000792e2e7223 */ /* 0x180fe2000001088e */
[----:B-----5:R-:W-:Y:S01]  /*1ad40*/  F2FP.BF16.PACK_AB R101, R133, R134 ;  /* 0x000000868565723e */ /* 0x020fe200000010ff */
[-C--:B------:R-:W-:Y:S02]  /*1ad50*/  FFMA.FTZ R47, R47, R121.reuse, -R142 ;  /* 0x000000792f2f7223 */ /* 0x080fe4000001088e */
[-CC-:B------:R-:W-:Y:S02]  /*1ad60*/  FFMA.FTZ R48, R48, R121.reuse, -R144.reuse ;  /* 0x0000007930307223 */ /* 0x180fe40000010890 */
[-C--:B------:R-:W-:Y:S01]  /*1ad70*/  FFMA.FTZ R49, R49, R121.reuse, -R144 ;  /* 0x0000007931317223 */ /* 0x080fe20000010890 */
[C---:B---3--:R-:W-:Y:S01]  /*1ad80*/  HMMA.16816.F32.BF16 R16, R112.reuse, R104, R16 ;  /* 0x000000687010723c */ /* 0x048fe20000041810 */
[----:B------:R-:W-:Y:S02]  /*1ad90*/  MUFU.EX2 R145, R145 ;  /* 0x0000009100917308 */ /* 0x000fe40000000800 */
[-CC-:B------:R-:W-:Y:S02]  /*1ada0*/  FFMA.FTZ R50, R50, R121.reuse, -R142.reuse ;  /* 0x0000007932327223 */ /* 0x180fe4000001088e */
[-C--:B------:R-:W-:Y:S02]  /*1adb0*/  FFMA.FTZ R51, R51, R121.reuse, -R142 ;  /* 0x0000007933337223 */ /* 0x080fe4000001088e */
[-CC-:B------:R-:W-:Y:S01]  /*1adc0*/  FFMA.FTZ R52, R52, R121.reuse, -R144.reuse ;  /* 0x0000007934347223 */ /* 0x180fe20000010890 */
[----:B------:R-:W-:Y:S01]  /*1add0*/  HMMA.16816.F32.BF16 R96, R112, R106, R96 ;  /* 0x0000006a7060723c */ /* 0x000fe20000041860 */
[----:B------:R-:W3:Y:S02]  /*1ade0*/  LDSM.16.MT88.4 R104, [R184+0xb400] ;  /* 0x00b40000b868783b */ /* 0x000ee40000004200 */
[----:B------:R-:W5:Y:S01]  /*1adf0*/  MUFU.EX2 R150, R150 ;  /* 0x0000009600967308 */ /* 0x000f620000000800 */
[----:B------:R-:W-:Y:S01]  /*1ae00*/  FFMA.FTZ R53, R53, R121, -R144 ;  /* 0x0000007935357223 */ /* 0x000fe20000010890 */
[----:B--2---:R-:W-:Y:S01]  /*1ae10*/  F2FP.BF16.PACK_AB R102, R146, R135 ;  /* 0x000000879266723e */ /* 0x004fe200000010ff */
[----:B------:R-:W-:Y:S03]  /*1ae20*/  FFMA.FTZ R140, R3, R210, R140 ;  /* 0x000000d2038c7223 */ /* 0x000fe6000001008c */
[----:B------:R-:W-:Y:S03]  /*1ae30*/  LDSM.16.MT88.4 R112, [R184+0xd800] ;  /* 0x00d80000b870783b */ /* 0x000fe60000004200 */
[----:B------:R-:W-:Y:S01]  /*1ae40*/  FFMA.FTZ R141, R120, R209, R141 ;  /* 0x000000d1788d7223 */ /* 0x000fe2000001008d */
[----:B------:R-:W-:Y:S01]  /*1ae50*/  MUFU.EX2 R155, R155 ;  /* 0x0000009b009b7308 */ /* 0x000fe20000000800 */
[----:B------:R-:W-:Y:S02]  /*1ae60*/  FADD.FTZ R139, R139, R140 ;  /* 0x0000008c8b8b7221 */ /* 0x000fe40000010000 */
[----:B------:R-:W-:Y:S02]  /*1ae70*/  FADD.FTZ R136, R136, R141 ;  /* 0x0000008d88887221 */ /* 0x000fe40000010000 */
[----:B------:R-:W-:Y:S02]  /*1ae80*/  FADD.FTZ R138, R138, R139 ;  /* 0x0000008b8a8a7221 */ /* 0x000fe40000010000 */
[----:B------:R-:W-:Y:S02]  /*1ae90*/  FADD.FTZ R137, R137, R136 ;  /* 0x0000008889897221 */ /* 0x000fe40000010000 */
[----:B------:R-:W-:Y:S01]  /*1aea0*/  FADD.FTZ R123, R123, R138 ;  /* 0x0000008a7b7b7221 */ /* 0x000fe20000010000 */
[----:B------:R-:W-:Y:S01]  /*1aeb0*/  MUFU.EX2 R158, R158 ;  /* 0x0000009e009e7308 */ /* 0x000fe20000000800 */
[----:B------:R-:W-:Y:S02]  /*1aec0*/  FADD.FTZ R122, R122, R137 ;  /* 0x000000897a7a7221 */ /* 0x000fe40000010000 */
[----:B------:R-:W-:Y:S01]  /*1aed0*/  FADD.FTZ R134, R134, R123 ;  /* 0x0000007b86867221 */ /* 0x000fe20000010000 */
[----:B-----5:R-:W-:Y:S01]  /*1aee0*/  F2FP.BF16.PACK_AB R103, R150, R145 ;  /* 0x000000919667723e */ /* 0x020fe200000010ff */
[----:B------:R-:W-:Y:S01]  /*1aef0*/  FADD.FTZ R143, R143, R122 ;  /* 0x0000007a8f8f7221 */ /* 0x000fe20000010000 */
[----:B------:R-:W-:Y:S01]  /*1af00*/  MOV R123, R2 ;  /* 0x00000002007b7202 */ /* 0x000fe20000000f00 */
[----:B------:R-:W-:Y:S02]  /*1af10*/  FADD.FTZ R134, R133, R134 ;  /* 0x0000008685867221 */ /* 0x000fe40000010000 */
[----:B------:R-:W-:Y:S01]  /*1af20*/  FADD.FTZ R132, R132, R143 ;  /* 0x0000008f84847221 */ /* 0x000fe20000010000 */
[----:B------:R-:W-:Y:S01]  /*1af30*/  MUFU.EX2 R157, R157 ;  /* 0x0000009d009d7308 */ /* 0x000fe20000000800 */
[C---:B----4-:R-:W-:Y:S05]  /*1af40*/  HMMA.16816.F32.BF16 R4, R100.reuse, R108, R4 ;  /* 0x0000006c6404723c */ /* 0x050fea0000041804 */
[----:B------:R-:W-:Y:S02]  /*1af50*/  FADD.FTZ R135, R135, R132 ;  /* 0x0000008487877221 */ /* 0x000fe40000010000 */
[----:B------:R-:W-:Y:S01]  /*1af60*/  FADD.FTZ R145, R145, R134 ;  /* 0x0000008691917221 */ /* 0x000fe20000010000 */
[C---:B------:R-:W-:Y:S01]  /*1af70*/  HMMA.16816.F32.BF16 R8, R100.reuse, R110, R8 ;  /* 0x0000006e6408723c */ /* 0x040fe20000041808 */
[----:B------:R-:W2:Y:S01]  /*1af80*/  LDSM.16.MT88.4 R108, [R184+0xd400] ;  /* 0x00d40000b86c783b */ /* 0x000ea20000004200 */
[----:B------:R-:W-:Y:S02]  /*1af90*/  MUFU.EX2 R160, R160 ;  /* 0x000000a000a07308 */ /* 0x000fe40000000800 */
[----:B------:R-:W-:Y:S02]  /*1afa0*/  FADD.FTZ R146, R146, R135 ;  /* 0x0000008792927221 */ /* 0x000fe40000010000 */
[----:B------:R-:W-:Y:S02]  /*1afb0*/  FADD.FTZ R145, R150, R145 ;  /* 0x0000009196917221 */ /* 0x000fe40000010000 */
[C---:B-1----:R-:W-:Y:S04]  /*1afc0*/  HMMA.16816.F32.BF16 R68, R100.reuse, R124, R68 ;  /* 0x0000007c6444723c */ /* 0x042fe80000041844 */
[----:B------:R-:W-:Y:S01]  /*1afd0*/  MUFU.EX2 R162, R162 ;  /* 0x000000a200a27308 */ /* 0x000fe20000000800 */
[----:B------:R-:W-:Y:S02]  /*1afe0*/  FADD.FTZ R3, R147, R146 ;  /* 0x0000009293037221 */ /* 0x000fe40000010000 */
[-CC-:B------:R-:W-:Y:S01]  /*1aff0*/  FFMA.FTZ R124, R24, R121.reuse, -R144.reuse ;  /* 0x00000079187c7223 */ /* 0x180fe20000010890 */
[C---:B------:R-:W-:Y:S04]  /*1b000*/  HMMA.16816.F32.BF16 R72, R100.reuse, R126, R72 ;  /* 0x0000007e6448723c */ /* 0x040fe80000041848 */
[-C--:B------:R-:W-:Y:S02]  /*1b010*/  FFMA.FTZ R125, R25, R121.reuse, -R144 ;  /* 0x00000079197d7223 */ /* 0x080fe40000010890 */
[----:B------:R-:W-:Y:S01]  /*1b020*/  MUFU.EX2 R124, R124 ;  /* 0x0000007c007c7308 */ /* 0x000fe20000000800 */
[-C--:B------:R-:W-:Y:S01]  /*1b030*/  FFMA.FTZ R126, R26, R121.reuse, -R142 ;  /* 0x000000791a7e7223 */ /* 0x080fe2000001088e */
[C---:B------:R-:W-:Y:S04]  /*1b040*/  HMMA.16816.F32.BF16 R76, R100.reuse, R128, R76 ;  /* 0x00000080644c723c */ /* 0x040fe8000004184c */
[-C--:B------:R-:W-:Y:S02]  /*1b050*/  FFMA.FTZ R127, R28, R121.reuse, -R144 ;  /* 0x000000791c7f7223 */ /* 0x080fe40000010890 */
[----:B------:R-:W-:Y:S02]  /*1b060*/  FADD.FTZ R3, R152, R3 ;  /* 0x0000000398037221 */ /* 0x000fe40000010000 */
[C---:B------:R-:W-:Y:S01]  /*1b070*/  HMMA.16816.F32.BF16 R80, R100.reuse, R130, R80 ;  /* 0x000000826450723c */ /* 0x040fe20000041850 */
[----:B------:R-:W1:Y:S03]  /*1b080*/  MUFU.EX2 R125, R125 ;  /* 0x0000007d007d7308 */ /* 0x000e660000000800 */
[-C--:B------:R-:W-:Y:S02]  /*1b090*/  FFMA.FTZ R129, R27, R121.reuse, -R142 ;  /* 0x000000791b817223 */ /* 0x080fe4000001088e */
[----:B------:R-:W4:Y:S01]  /*1b0a0*/  LDSM.16.MT88.4 R24, [R186+0x9800] ;  /* 0x00980000ba18783b */ /* 0x000f220000004200 */
[-C--:B------:R-:W-:Y:S01]  /*1b0b0*/  FFMA.FTZ R128, R29, R121.reuse, -R144 ;  /* 0x000000791d807223 */ /* 0x080fe20000010890 */
[C---:B---3--:R-:W-:Y:S03]  /*1b0c0*/  HMMA.16816.F32.BF16 R84, R100.reuse, R104, R84 ;  /* 0x000000686454723c */ /* 0x048fe60000041854 */
[----:B------:R-:W-:Y:S01]  /*1b0d0*/  MUFU.EX2 R127, R127 ;  /* 0x0000007f007f7308 */ /* 0x000fe20000000800 */
[-CC-:B------:R-:W-:Y:S02]  /*1b0e0*/  FFMA.FTZ R131, R30, R121.reuse, -R142.reuse ;  /* 0x000000791e837223 */ /* 0x180fe4000001088e */
[----:B------:R-:W-:Y:S02]  /*1b0f0*/  FFMA.FTZ R130, R31, R121, -R142 ;  /* 0x000000791f827223 */ /* 0x000fe4000001088e */
[C---:B------:R-:W-:Y:S01]  /*1b100*/  HMMA.16816.F32.BF16 R12, R100.reuse, R106, R12 ;  /* 0x0000006a640c723c */ /* 0x040fe2000004180c */
[----:B------:R-:W3:Y:S04]  /*1b110*/  LDSM.16.MT88.4 R104, [R184+0x9800] ;  /* 0x00980000b868783b */ /* 0x000ee80000004200 */
[----:B------:R-:W-:Y:S03]  /*1b120*/  MUFU.EX2 R126, R126 ;  /* 0x0000007e007e7308 */ /* 0x000fe60000000800 */
[C---:B------:R-:W-:Y:S01]  /*1b130*/  HMMA.16816.F32.BF16 R88, R100.reuse, R20, R88 ;  /* 0x000000146458723c */ /* 0x040fe20000041858 */
[----:B------:R-:W5:Y:S06]  /*1b140*/  LDSM.16.MT88.4 R28, [R186+0xb800] ;  /* 0x00b80000ba1c783b */ /* 0x000f6c0000004200 */
[----:B------:R-:W4:Y:S01]  /*1b150*/  MUFU.EX2 R129, R129 ;  /* 0x0000008100817308 */ /* 0x000f220000000800 */
[C---:B------:R-:W-:Y:S04]  /*1b160*/  HMMA.16816.F32.BF16 R92, R100.reuse, R22, R92 ;  /* 0x00000016645c723c */ /* 0x040fe8000004185c */
[----:B------:R-:W-:Y:S02]  /*1b170*/  F2FP.BF16.PACK_AB R20, R152, R147 ;  /* 0x000000939814723e */ /* 0x000fe400000010ff */
[----:B------:R-:W-:Y:S01]  /*1b180*/  F2FP.BF16.PACK_AB R21, R151, R154 ;  /* 0x0000009a9715723e */ /* 0x000fe200000010ff */
[----:B------:R-:W-:Y:S01]  /*1b190*/  FADD.FTZ R154, R154, R145 ;  /* 0x000000919a9a7221 */ /* 0x000fe20000010000 */
[C---:B--2---:R-:W-:Y:S01]  /*1b1a0*/  HMMA.16816.F32.BF16 R16, R100.reuse, R108, R16 ;  /* 0x0000006c6410723c */ /* 0x044fe20000041810 */
[----:B------:R-:W2:Y:S03]  /*1b1b0*/  MUFU.EX2 R128, R128 ;  /* 0x0000008000807308 */ /* 0x000ea60000000800 */
[----:B-1----:R-:W-:Y:S01]  /*1b1c0*/  F2FP.BF16.PACK_AB R22, R125, R124 ;  /* 0x0000007c7d16723e */ /* 0x002fe200000010ff */
[----:B------:R-:W-:Y:S03]  /*1b1d0*/  FADD.FTZ R151, R151, R154 ;  /* 0x0000009a97977221 */ /* 0x000fe60000010000 */
[----:B------:R-:W-:Y:S01]  /*1b1e0*/  HMMA.16816.F32.BF16 R96, R100, R110, R96 ;  /* 0x0000006e6460723c */ /* 0x000fe20000041860 */
[----:B------:R-:W1:Y:S02]  /*1b1f0*/  LDSM.16.MT88.4 R100, [R184+0xb800] ;  /* 0x00b80000b864783b */ /* 0x000e640000004200 */
[----:B------:R-:W-:Y:S01]  /*1b200*/  MUFU.EX2 R131, R131 ;  /* 0x0000008300837308 */ /* 0x000fe20000000800 */
[C---:B----4-:R-:W-:Y:S01]  /*1b210*/  F2FP.BF16.PACK_AB R23, R129.reuse, R126 ;  /* 0x0000007e8117723e */ /* 0x050fe200000010ff */
[----:B------:R-:W-:Y:S04]  /*1b220*/  FADD.FTZ R126, R126, R151 ;  /* 0x000000977e7e7221 */ /* 0x000fe80000010000 */
[----:B------:R-:W4:Y:S03]  /*1b230*/  LDSM.16.MT88.4 R108, [R186+0xd800] ;  /* 0x00d80000ba6c783b */ /* 0x000f260000004200 */
[----:B------:R-:W-:Y:S01]  /*1b240*/  FADD.FTZ R126, R129, R126 ;  /* 0x0000007e817e7221 */ /* 0x000fe20000010000 */
[----:B------:R-:W1:Y:S01]  /*1b250*/  MUFU.EX2 R130, R130 ;  /* 0x0000008200827308 */ /* 0x000e620000000800 */
[C---:B------:R-:W-:Y:S08]  /*1b260*/  HMMA.16816.F32.BF16 R4, R20.reuse, R24, R4 ;  /* 0x000000181404723c */ /* 0x040ff00000041804 */
[C---:B------:R-:W-:Y:S01]  /*1b270*/  HMMA.16816.F32.BF16 R8, R20.reuse, R26, R8 ;  /* 0x0000001a1408723c */ /* 0x040fe20000041808 */
[----:B------:R-:W2:Y:S01]  /*1b280*/  LDSM.16.MT88.4 R24, [R186+0x9c00] ;  /* 0x009c0000ba18783b */ /* 0x000ea20000004200 */
[----:B------:R-:W1:Y:S06]  /*1b290*/  MUFU.EX2 R159, R159 ;  /* 0x0000009f009f7308 */ /* 0x000e6c0000000800 */
[C---:B---3--:R-:W-:Y:S04]  /*1b2a0*/  HMMA.16816.F32.BF16 R68, R20.reuse, R104, R68 ;  /* 0x000000681444723c */ /* 0x048fe80000041844 */
[----:B------:R-:W-:Y:S04]  /*1b2b0*/  MUFU.EX2 R161, R161 ;  /* 0x000000a100a17308 */ /* 0x000fe80000000800 */
[C---:B------:R-:W-:Y:S01]  /*1b2c0*/  HMMA.16816.F32.BF16 R72, R20.reuse, R106, R72 ;  /* 0x0000006a1448723c */ /* 0x040fe20000041848 */
[----:B------:R-:W-:Y:S05]  /*1b2d0*/  LDSM.16.MT88.4 R104, [R184+0xcc00] ;  /* 0x00cc0000b868783b */ /* 0x000fea0000004200 */
[----:B------:R-:W3:Y:S02]  /*1b2e0*/  MUFU.EX2 R164, R164 ;  /* 0x000000a400a47308 */ /* 0x000ee40000000800 */
[C---:B-----5:R-:W-:Y:S08]  /*1b2f0*/  HMMA.16816.F32.BF16 R76, R20.reuse, R28, R76 ;  /* 0x0000001c144c723c */ /* 0x060ff0000004184c */
[C---:B------:R-:W-:Y:S01]  /*1b300*/  HMMA.16816.F32.BF16 R80, R20.reuse, R30, R80 ;  /* 0x0000001e1450723c */ /* 0x040fe20000041850 */
[----:B------:R-:W5:Y:S01]  /*1b310*/  LDSM.16.MT88.4 R28, [R186+0xbc00] ;  /* 0x00bc0000ba1c783b */ /* 0x000f620000004200 */
[----:B------:R-:W-:Y:S06]  /*1b320*/  MUFU.EX2 R44, R44 ;  /* 0x0000002c002c7308 */ /* 0x000fec0000000800 */
[C---:B-1----:R-:W-:Y:S04]  /*1b330*/  HMMA.16816.F32.BF16 R84, R20.reuse, R100, R84 ;  /* 0x000000641454723c */ /* 0x042fe80000041854 */
[----:B------:R-:W-:Y:S04]  /*1b340*/  MUFU.EX2 R45, R45 ;  /* 0x0000002d002d7308 */ /* 0x000fe80000000800 */
[C---:B------:R-:W-:Y:S01]  /*1b350*/  HMMA.16816.F32.BF16 R12, R20.reuse, R102, R12 ;  /* 0x00000066140c723c */ /* 0x040fe2000004180c */
[----:B------:R-:W1:Y:S05]  /*1b360*/  LDSM.16.MT88.4 R100, [R184+0xbc00] ;  /* 0x00bc0000b864783b */ /* 0x000e6a0000004200 */
[----:B------:R-:W-:Y:S02]  /*1b370*/  MUFU.EX2 R46, R46 ;  /* 0x0000002e002e7308 */ /* 0x000fe40000000800 */
[C---:B----4-:R-:W-:Y:S08]  /*1b380*/  HMMA.16816.F32.BF16 R88, R20.reuse, R108, R88 ;  /* 0x0000006c1458723c */ /* 0x050ff00000041858 */
[C---:B------:R-:W-:Y:S01]  /*1b390*/  HMMA.16816.F32.BF16 R92, R20.reuse, R110, R92 ;  /* 0x0000006e145c723c */ /* 0x040fe2000004185c */
[----:B------:R-:W-:Y:S01]  /*1b3a0*/  LDSM.16.MT88.4 R108, [R186+0xac00] ;  /* 0x00ac0000ba6c783b */ /* 0x000fe20000004200 */
[----:B------:R-:W-:Y:S06]  /*1b3b0*/  MUFU.EX2 R47, R47 ;  /* 0x0000002f002f7308 */ /* 0x000fec0000000800 */
[C---:B------:R-:W-:Y:S04]  /*1b3c0*/  HMMA.16816.F32.BF16 R16, R20.reuse, R112, R16 ;  /* 0x000000701410723c */ /* 0x040fe80000041810 */
[----:B------:R-:W-:Y:S04]  /*1b3d0*/  MUFU.EX2 R48, R48 ;  /* 0x0000003000307308 */ /* 0x000fe80000000800 */
[----:B------:R-:W-:Y:S06]  /*1b3e0*/  HMMA.16816.F32.BF16 R96, R20, R114, R96 ;  /* 0x000000721460723c */ /* 0x000fec0000041860 */
[----:B------:R-:W-:Y:S01]  /*1b3f0*/  MUFU.EX2 R49, R49 ;  /* 0x0000003100317308 */ /* 0x000fe20000000800 */
[----:B--2---:R-:W-:Y:S02]  /*1b400*/  F2FP.BF16.PACK_AB R20, R128, R127 ;  /* 0x0000007f8014723e */ /* 0x004fe400000010ff */
[----:B------:R-:W-:Y:S03]  /*1b410*/  F2FP.BF16.PACK_AB R21, R130, R131 ;  /* 0x000000838215723e */ /* 0x000fe600000010ff */
[----:B------:R-:W-:Y:S01]  /*1b420*/  F2FP.BF16.PACK_AB R22, R156, R153 ;  /* 0x000000999c16723e */ /* 0x000fe200000010ff */
[----:B------:R-:W-:Y:S01]  /*1b430*/  FADD.FTZ R131, R131, R126 ;  /* 0x0000007e83837221 */ /* 0x000fe20000010000 */
[----:B------:R-:W-:Y:S02]  /*1b440*/  F2FP.BF16.PACK_AB R23, R158, R155 ;  /* 0x0000009b9e17723e */ /* 0x000fe400000010ff */
[----:B------:R-:W-:Y:S01]  /*1b450*/  MUFU.EX2 R50, R50 ;  /* 0x0000003200327308 */ /* 0x000fe20000000800 */
[----:B------:R-:W-:Y:S04]  /*1b460*/  FADD.FTZ R130, R130, R131 ;  /* 0x0000008382827221 */ /* 0x000fe80000010000 */
[C---:B------:R-:W-:Y:S03]  /*1b470*/  HMMA.16816.F32.BF16 R4, R20.reuse, R24, R4 ;  /* 0x000000181404723c */ /* 0x040fe60000041804 */
[----:B------:R-:W-:Y:S02]  /*1b480*/  FADD.FTZ R155, R155, R130 ;  /* 0x000000829b9b7221 */ /* 0x000fe40000010000 */
[----:B------:R-:W-:Y:S02]  /*1b490*/  MUFU.EX2 R51, R51 ;  /* 0x0000003300337308 */ /* 0x000fe40000000800 */
[----:B------:R-:W-:Y:S01]  /*1b4a0*/  FADD.FTZ R155, R158, R155 ;  /* 0x0000009b9e9b7221 */ /* 0x000fe20000010000 */
[C---:B------:R-:W-:Y:S01]  /*1b4b0*/  HMMA.16816.F32.BF16 R8, R20.reuse, R26, R8 ;  /* 0x0000001a1408723c */ /* 0x040fe20000041808 */
[----:B------:R-:W2:Y:S06]  /*1b4c0*/  LDSM.16.MT88.4 R24, [R186+0xdc00] ;  /* 0x00dc0000ba18783b */ /* 0x000eac0000004200 */
[----:B------:R-:W-:Y:S01]  /*1b4d0*/  MUFU.EX2 R52, R52 ;  /* 0x0000003400347308 */ /* 0x000fe20000000800 */
[C---:B------:R-:W-:Y:S08]  /*1b4e0*/  HMMA.16816.F32.BF16 R68, R20.reuse, R32, R68 ;  /* 0x000000201444723c */ /* 0x040ff00000041844 */
[C---:B------:R-:W-:Y:S01]  /*1b4f0*/  HMMA.16816.F32.BF16 R72, R20.reuse, R34, R72 ;  /* 0x000000221448723c */ /* 0x040fe20000041848 */
[----:B------:R-:W4:Y:S01]  /*1b500*/  LDSM.16.MT88.4 R32, [R184+0xdc00] ;  /* 0x00dc0000b820783b */ /* 0x000f220000004200 */
[----:B------:R-:W-:Y:S06]  /*1b510*/  MUFU.EX2 R53, R53 ;  /* 0x0000003500357308 */ /* 0x000fec0000000800 */
[C---:B-----5:R-:W-:Y:S08]  /*1b520*/  HMMA.16816.F32.BF16 R76, R20.reuse, R28, R76 ;  /* 0x0000001c144c723c */ /* 0x060ff0000004184c */
[C---:B------:R-:W-:Y:S01]  /*1b530*/  HMMA.16816.F32.BF16 R80, R20.reuse, R30, R80 ;  /* 0x0000001e1450723c */ /* 0x040fe20000041850 */
[----:B------:R-:W5:Y:S07]  /*1b540*/  LDSM.16.MT88.4 R28, [R186+0xa000] ;  /* 0x00a00000ba1c783b */ /* 0x000f6e0000004200 */
[C---:B-1----:R-:W-:Y:S07]  /*1b550*/  HMMA.16816.F32.BF16 R84, R20.reuse, R100, R84 ;  /* 0x000000641454723c */ /* 0x042fee0000041854 */
[-CC-:B------:R-:W-:Y:S01]  /*1b560*/  FFMA.FTZ R100, R42, R121.reuse, -R142.reuse ;  /* 0x000000792a647223 */ /* 0x180fe2000001088e */
[C---:B------:R-:W-:Y:S04]  /*1b570*/  HMMA.16816.F32.BF16 R12, R20.reuse, R102, R12 ;  /* 0x00000066140c723c */ /* 0x040fe8000004180c */
[-CC-:B------:R-:W-:Y:S01]  /*1b580*/  FFMA.FTZ R101, R43, R121.reuse, -R142.reuse ;  /* 0x000000792b657223 */ /* 0x180fe2000001088e */
[----:B------:R-:W-:Y:S01]  /*1b590*/  MUFU.EX2 R100, R100 ;  /* 0x0000006400647308 */ /* 0x000fe20000000800 */
[----:B------:R-:W-:Y:S01]  /*1b5a0*/  LDSM.16.MT88.4 R40, [R186+0xe000] ;  /* 0x00e00000ba28783b */ /* 0x000fe20000004200 */
[-CC-:B------:R-:W-:Y:S01]  /*1b5b0*/  FFMA.FTZ R103, R54, R121.reuse, -R142.reuse ;  /* 0x0000007936677223 */ /* 0x180fe2000001088e */
[C---:B--2---:R-:W-:Y:S04]  /*1b5c0*/  HMMA.16816.F32.BF16 R88, R20.reuse, R24, R88 ;  /* 0x000000181458723c */ /* 0x044fe80000041858 */
[-C--:B------:R-:W-:Y:S02]  /*1b5d0*/  FFMA.FTZ R54, R55, R121.reuse, -R142 ;  /* 0x0000007937367223 */ /* 0x080fe4000001088e */
[-CC-:B------:R-:W-:Y:S01]  /*1b5e0*/  FFMA.FTZ R55, R56, R121.reuse, -R144.reuse ;  /* 0x0000007938377223 */ /* 0x180fe20000010890 */
[----:B------:R-:W1:Y:S01]  /*1b5f0*/  MUFU.EX2 R101, R101 ;  /* 0x0000006500657308 */ /* 0x000e620000000800 */
[C---:B------:R-:W-:Y:S01]  /*1b600*/  HMMA.16816.F32.BF16 R92, R20.reuse, R26, R92 ;  /* 0x0000001a145c723c */ /* 0x040fe2000004185c */
[----:B------:R-:W2:Y:S03]  /*1b610*/  LDSM.16.MT88.4 R24, [R184+0xa000] ;  /* 0x00a00000b818783b */ /* 0x000ea60000004200 */
[-C--:B------:R-:W-:Y:S02]  /*1b620*/  FFMA.FTZ R56, R57, R121.reuse, -R144 ;  /* 0x0000007939387223 */ /* 0x080fe40000010890 */
[-CC-:B------:R-:W-:Y:S02]  /*1b630*/  FFMA.FTZ R57, R58, R121.reuse, -R142.reuse ;  /* 0x000000793a397223 */ /* 0x180fe4000001088e */
[C---:B----4-:R-:W-:Y:S01]  /*1b640*/  HMMA.16816.F32.BF16 R16, R20.reuse, R32, R16 ;  /* 0x000000201410723c */ /* 0x050fe20000041810 */
[----:B------:R-:W-:Y:S03]  /*1b650*/  MUFU.EX2 R103, R103 ;  /* 0x0000006700677308 */ /* 0x000fe60000000800 */
[----:B------:R-:W-:Y:S04]  /*1b660*/  FFMA.FTZ R58, R59, R121, -R142 ;  /* 0x000000793b3a7223 */ /* 0x000fe8000001088e */
[----:B------:R-:W-:Y:S01]  /*1b670*/  HMMA.16816.F32.BF16 R96, R20, R34, R96 ;  /* 0x000000221460723c */ /* 0x000fe20000041860 */
[----:B------:R-:W4:Y:S02]  /*1b680*/  LDSM.16.MT88.4 R32, [R184+0xc000] ;  /* 0x00c00000b820783b */ /* 0x000f240000004200 */
[----:B------:R-:W2:Y:S04]  /*1b690*/  MUFU.EX2 R54, R54 ;  /* 0x0000003600367308 */ /* 0x000ea80000000800 */
[----:B------:R-:W-:Y:S02]  /*1b6a0*/  F2FP.BF16.PACK_AB R20, R160, R157 ;  /* 0x0000009da014723e */ /* 0x000fe400000010ff */
[----:B------:R-:W-:Y:S03]  /*1b6b0*/  F2FP.BF16.PACK_AB R21, R159, R162 ;  /* 0x000000a29f15723e */ /* 0x000fe600000010ff */
[----:B---3--:R-:W-:Y:S01]  /*1b6c0*/  F2FP.BF16.PACK_AB R22, R164, R161 ;  /* 0x000000a1a416723e */ /* 0x008fe200000010ff */
[----:B------:R-:W-:Y:S01]  /*1b6d0*/  MUFU.EX2 R55, R55 ;  /* 0x0000003700377308 */ /* 0x000fe20000000800 */
[----:B-1----:R-:W-:Y:S01]  /*1b6e0*/  F2FP.BF16.PACK_AB R23, R101, R100 ;  /* 0x000000646517723e */ /* 0x002fe200000010ff */
[----:B------:R-:W-:Y:S04]  /*1b6f0*/  FADD.FTZ R162, R162, R155 ;  /* 0x0000009ba2a27221 */ /* 0x000fe80000010000 */
[----:B------:R-:W-:Y:S02]  /*1b700*/  FADD.FTZ R159, R159, R162 ;  /* 0x000000a29f9f7221 */ /* 0x000fe40000010000 */
[C---:B-----5:R-:W-:Y:S02]  /*1b710*/  HMMA.16816.F32.BF16 R4, R20.reuse, R28, R4 ;  /* 0x0000001c1404723c */ /* 0x060fe40000041804 */
[----:B------:R-:W1:Y:S01]  /*1b720*/  MUFU.EX2 R56, R56 ;  /* 0x0000003800387308 */ /* 0x000e620000000800 */
[----:B------:R-:W-:Y:S04]  /*1b730*/  FADD.FTZ R100, R100, R159 ;  /* 0x0000009f64647221 */ /* 0x000fe80000010000 */
[----:B------:R-:W-:Y:S01]  /*1b740*/  FADD.FTZ R101, R101, R100 ;  /* 0x0000006465657221 */ /* 0x000fe20000010000 */
[C---:B------:R-:W-:Y:S01]  /*1b750*/  HMMA.16816.F32.BF16 R8, R20.reuse, R30, R8 ;  /* 0x0000001e1408723c */ /* 0x040fe20000041808 */
[----:B------:R-:W-:Y:S03]  /*1b760*/  LDSM.16.MT88.4 R28, [R186+0xa400] ;  /* 0x00a40000ba1c783b */ /* 0x000fe60000004200 */
[----:B------:R-:W-:Y:S04]  /*1b770*/  MUFU.EX2 R57, R57 ;  /* 0x0000003900397308 */ /* 0x000fe80000000800 */
[C---:B--2---:R-:W-:Y:S06]  /*1b780*/  HMMA.16816.F32.BF16 R68, R20.reuse, R24, R68 ;  /* 0x000000181444723c */ /* 0x044fec0000041844 */
[----:B------:R-:W2:Y:S02]  /*1b790*/  MUFU.EX2 R58, R58 ;  /* 0x0000003a003a7308 */ /* 0x000ea40000000800 */
[C---:B------:R-:W-:Y:S01]  /*1b7a0*/  HMMA.16816.F32.BF16 R72, R20.reuse, R26, R72 ;  /* 0x0000001a1448723c */ /* 0x040fe20000041848 */
[----:B------:R-:W3:Y:S07]  /*1b7b0*/  LDSM.16.MT88.4 R24, [R184+0xe000] ;  /* 0x00e00000b818783b */ /* 0x000eee0000004200 */
[C---:B------:R-:W-:Y:S08]  /*1b7c0*/  HMMA.16816.F32.BF16 R76, R20.reuse, R36, R76 ;  /* 0x00000024144c723c */ /* 0x040ff0000004184c */
[C---:B------:R-:W-:Y:S01]  /*1b7d0*/  HMMA.16816.F32.BF16 R80, R20.reuse, R38, R80 ;  /* 0x000000261450723c */ /* 0x040fe20000041850 */
[----:B------:R-:W-:Y:S07]  /*1b7e0*/  LDSM.16.MT88.4 R36, [R184+0xc400] ;  /* 0x00c40000b824783b */ /* 0x000fee0000004200 */
[C---:B----4-:R-:W-:Y:S08]  /*1b7f0*/  HMMA.16816.F32.BF16 R84, R20.reuse, R32, R84 ;  /* 0x000000201454723c */ /* 0x050ff00000041854 */
[C---:B------:R-:W-:Y:S01]  /*1b800*/  HMMA.16816.F32.BF16 R12, R20.reuse, R34, R12 ;  /* 0x00000022140c723c */ /* 0x040fe2000004180c */
[----:B------:R-:W4:Y:S07]  /*1b810*/  LDSM.16.MT88.4 R32, [R184+0xa400] ;  /* 0x00a40000b820783b */ /* 0x000f2e0000004200 */
[C---:B------:R-:W-:Y:S08]  /*1b820*/  HMMA.16816.F32.BF16 R88, R20.reuse, R40, R88 ;  /* 0x000000281458723c */ /* 0x040ff00000041858 */
[C---:B------:R-:W-:Y:S01]  /*1b830*/  HMMA.16816.F32.BF16 R92, R20.reuse, R42, R92 ;  /* 0x0000002a145c723c */ /* 0x040fe2000004185c */
[----:B------:R-:W-:Y:S07]  /*1b840*/  LDSM.16.MT88.4 R40, [R186+0xe400] ;  /* 0x00e40000ba28783b */ /* 0x000fee0000004200 */
[C---:B---3--:R-:W-:Y:S08]  /*1b850*/  HMMA.16816.F32.BF16 R16, R20.reuse, R24, R16 ;  /* 0x000000181410723c */ /* 0x048ff00000041810 */
[----:B------:R-:W-:Y:S01]  /*1b860*/  HMMA.16816.F32.BF16 R96, R20, R26, R96 ;  /* 0x0000001a1460723c */ /* 0x000fe20000041860 */
[----:B------:R-:W3:Y:S06]  /*1b870*/  LDSM.16.MT88.4 R24, [R186+0xc400] ;  /* 0x00c40000ba18783b */ /* 0x000eec0000004200 */
[----:B------:R-:W-:Y:S02]  /*1b880*/  F2FP.BF16.PACK_AB R20, R45, R44 ;  /* 0x0000002c2d14723e */ /* 0x000fe400000010ff */
[----:B------:R-:W-:Y:S03]  /*1b890*/  F2FP.BF16.PACK_AB R21, R47, R46 ;  /* 0x0000002e2f15723e */ /* 0x000fe600000010ff */
[----:B------:R-:W-:Y:S01]  /*1b8a0*/  F2FP.BF16.PACK_AB R22, R49, R48 ;  /* 0x000000303116723e */ /* 0x000fe200000010ff */
[----:B------:R-:W-:Y:S01]  /*1b8b0*/  FADD.FTZ R46, R46, R101 ;  /* 0x000000652e2e7221 */ /* 0x000fe20000010000 */
[----:B------:R-:W-:Y:S03]  /*1b8c0*/  F2FP.BF16.PACK_AB R23, R51, R50 ;  /* 0x000000323317723e */ /* 0x000fe600000010ff */
[----:B------:R-:W-:Y:S04]  /*1b8d0*/  FADD.FTZ R47, R47, R46 ;  /* 0x0000002e2f2f7221 */ /* 0x000fe80000010000 */
[C---:B------:R-:W-:Y:S03]  /*1b8e0*/  HMMA.16816.F32.BF16 R4, R20.reuse, R28, R4 ;  /* 0x0000001c1404723c */ /* 0x040fe60000041804 */
[----:B------:R-:W-:Y:S04]  /*1b8f0*/  FADD.FTZ R50, R50, R47 ;  /* 0x0000002f32327221 */ /* 0x000fe80000010000 */
[----:B------:R-:W-:Y:S01]  /*1b900*/  FADD.FTZ R50, R51, R50 ;  /* 0x0000003233327221 */ /* 0x000fe20000010000 */
[C---:B------:R-:W-:Y:S01]  /*1b910*/  HMMA.16816.F32.BF16 R8, R20.reuse, R30, R8 ;  /* 0x0000001e1408723c */ /* 0x040fe20000041808 */
[----:B------:R-:W5:Y:S07]  /*1b920*/  LDSM.16.MT88.4 R28, [R184+0xe400] ;  /* 0x00e40000b81c783b */ /* 0x000f6e0000004200 */
[C---:B----4-:R-:W-:Y:S08]  /*1b930*/  HMMA.16816.F32.BF16 R68, R20.reuse, R32, R68 ;  /* 0x000000201444723c */ /* 0x050ff00000041844 */
[C---:B------:R-:W-:Y:S01]  /*1b940*/  HMMA.16816.F32.BF16 R72, R20.reuse, R34, R72 ;  /* 0x000000221448723c */ /* 0x040fe20000041848 */
[----:B------:R-:W4:Y:S07]  /*1b950*/  LDSM.16.MT88.4 R32, [R186+0xa800] ;  /* 0x00a80000ba20783b */ /* 0x000f2e0000004200 */
[C---:B---3--:R-:W-:Y:S08]  /*1b960*/  HMMA.16816.F32.BF16 R76, R20.reuse, R24, R76 ;  /* 0x00000018144c723c */ /* 0x048ff0000004184c */
[C---:B------:R-:W-:Y:S01]  /*1b970*/  HMMA.16816.F32.BF16 R80, R20.reuse, R26, R80 ;  /* 0x0000001a1450723c */ /* 0x040fe20000041850 */
[----:B------:R-:W3:Y:S07]  /*1b980*/  LDSM.16.MT88.4 R24, [R184+0xa800] ;  /* 0x00a80000b818783b */ /* 0x000eee0000004200 */
[C---:B------:R-:W-:Y:S08]  /*1b990*/  HMMA.16816.F32.BF16 R84, R20.reuse, R36, R84 ;  /* 0x000000241454723c */ /* 0x040ff00000041854 */
[C---:B------:R-:W-:Y:S01]  /*1b9a0*/  HMMA.16816.F32.BF16 R12, R20.reuse, R38, R12 ;  /* 0x00000026140c723c */ /* 0x040fe2000004180c */
[----:B------:R-:W1:Y:S07]  /*1b9b0*/  LDSM.16.MT88.4 R36, [R186+0xc800] ;  /* 0x00c80000ba24783b */ /* 0x000e6e0000004200 */
[C---:B------:R-:W-:Y:S07]  /*1b9c0*/  HMMA.16816.F32.BF16 R88, R20.reuse, R40, R88 ;  /* 0x000000281458723c */ /* 0x040fee0000041858 */
[-CC-:B------:R-:W-:Y:S01]  /*1b9d0*/  FFMA.FTZ R40, R60, R121.reuse, -R144.reuse ;  /* 0x000000793c287223 */ /* 0x180fe20000010890 */
[C---:B------:R-:W-:Y:S04]  /*1b9e0*/  HMMA.16816.F32.BF16 R92, R20.reuse, R42, R92 ;  /* 0x0000002a145c723c */ /* 0x040fe8000004185c */
[-C--:B------:R-:W-:Y:S01]  /*1b9f0*/  FFMA.FTZ R41, R61, R121.reuse, -R144 ;  /* 0x000000793d297223 */ /* 0x080fe20000010890 */
[----:B------:R-:W-:Y:S02]  /*1ba00*/  MUFU.EX2 R40, R40 ;  /* 0x0000002800287308 */ /* 0x000fe40000000800 */
[-CC-:B------:R-:W-:Y:S01]  /*1ba10*/  FFMA.FTZ R42, R62, R121.reuse, -R142.reuse ;  /* 0x000000793e2a7223 */ /* 0x180fe2000001088e */
[C---:B-----5:R-:W-:Y:S04]  /*1ba20*/  HMMA.16816.F32.BF16 R16, R20.reuse, R28, R16 ;  /* 0x0000001c1410723c */ /* 0x060fe80000041810 */
[----:B------:R-:W-:Y:S03]  /*1ba30*/  FFMA.FTZ R43, R63, R121, -R142 ;  /* 0x000000793f2b7223 */ /* 0x000fe6000001088e */
[----:B------:R-:W5:Y:S01]  /*1ba40*/  MUFU.EX2 R41, R41 ;  /* 0x0000002900297308 */ /* 0x000f620000000800 */
[----:B------:R-:W-:Y:S01]  /*1ba50*/  HMMA.16816.F32.BF16 R96, R20, R30, R96 ;  /* 0x0000001e1460723c */ /* 0x000fe20000041860 */
[----:B------:R-:W5:Y:S06]  /*1ba60*/  LDSM.16.MT88.4 R28, [R184+0xc800] ;  /* 0x00c80000b81c783b */ /* 0x000f6c0000004200 */
[----:B------:R-:W-:Y:S02]  /*1ba70*/  F2FP.BF16.PACK_AB R20, R53, R52 ;  /* 0x000000343514723e */ /* 0x000fe400000010ff */
[----:B------:R-:W-:Y:S01]  /*1ba80*/  F2FP.BF16.PACK_AB R21, R54, R103 ;  /* 0x000000673615723e */ /* 0x000fe200000010ff */
[----:B------:R-:W-:Y:S02]  /*1ba90*/  MUFU.EX2 R42, R42 ;  /* 0x0000002a002a7308 */ /* 0x000fe40000000800 */
[----:B-1----:R-:W-:Y:S01]  /*1baa0*/  F2FP.BF16.PACK_AB R22, R56, R55 ;  /* 0x000000373816723e */ /* 0x002fe200000010ff */
[----:B------:R-:W-:Y:S01]  /*1bab0*/  FADD.FTZ R103, R103, R50 ;  /* 0x0000003267677221 */ /* 0x000fe20000010000 */
[----:B--2---:R-:W-:Y:S03]  /*1bac0*/  F2FP.BF16.PACK_AB R23, R58, R57 ;  /* 0x000000393a17723e */ /* 0x004fe600000010ff */
[----:B------:R-:W-:Y:S03]  /*1bad0*/  FADD.FTZ R54, R54, R103 ;  /* 0x0000006736367221 */ /* 0x000fe60000010000 */
[----:B------:R-:W1:Y:S01]  /*1bae0*/  MUFU.EX2 R43, R43 ;  /* 0x0000002b002b7308 */ /* 0x000e620000000800 */
[C---:B----4-:R-:W-:Y:S03]  /*1baf0*/  HMMA.16816.F32.BF16 R4, R20.reuse, R32, R4 ;  /* 0x000000201404723c */ /* 0x050fe60000041804 */
[----:B------:R-:W-:Y:S04]  /*1bb00*/  FADD.FTZ R57, R57, R54 ;  /* 0x0000003639397221 */ /* 0x000fe80000010000 */
[----:B------:R-:W-:Y:S01]  /*1bb10*/  FADD.FTZ R57, R58, R57 ;  /* 0x000000393a397221 */ /* 0x000fe20000010000 */
[C---:B------:R-:W-:Y:S01]  /*1bb20*/  HMMA.16816.F32.BF16 R8, R20.reuse, R34, R8 ;  /* 0x000000221408723c */ /* 0x040fe20000041808 */
[----:B------:R-:W2:Y:S07]  /*1bb30*/  LDSM.16.MT88.4 R32, [R186+0xe800] ;  /* 0x00e80000ba20783b */ /* 0x000eae0000004200 */
[C---:B---3--:R-:W-:Y:S08]  /*1bb40*/  HMMA.16816.F32.BF16 R68, R20.reuse, R24, R68 ;  /* 0x000000181444723c */ /* 0x048ff00000041844 */
[C---:B------:R-:W-:Y:S01]  /*1bb50*/  HMMA.16816.F32.BF16 R72, R20.reuse, R26, R72 ;  /* 0x0000001a1448723c */ /* 0x040fe20000041848 */
[----:B------:R-:W3:Y:S07]  /*1bb60*/  LDSM.16.MT88.4 R24, [R184+0xe800] ;  /* 0x00e80000b818783b */ /* 0x000eee0000004200 */
        /* <DEDUP_REMOVED lines=8> */
[----:B------:R-:W4:Y:S01]  /*1bbf0*/  MUFU.EX2 R37, R144 ;  /* 0x0000009000257308 */ /* 0x000f220000000800 */
[C---:B------:R-:W-:Y:S01]  /*1bc00*/  HMMA.16816.F32.BF16 R12, R20.reuse, R30, R12 ;  /* 0x0000001e140c723c */ /* 0x040fe2000004180c */
[----:B------:R-:W5:Y:S07]  /*1bc10*/  LDSM.16.MT88.4 R28, [R184+0xac00] ;  /* 0x00ac0000b81c783b */ /* 0x000f6e0000004200 */
[C---:B--2---:R-:W-:Y:S01]  /*1bc20*/  HMMA.16816.F32.BF16 R88, R20.reuse, R32, R88 ;  /* 0x000000201458723c */ /* 0x044fe20000041858 */
[----:B------:R-:W-:Y:S07]  /*1bc30*/  MUFU.EX2 R38, R38 ;  /* 0x0000002600267308 */ /* 0x000fee0000000800 */
[C---:B------:R-:W-:Y:S03]  /*1bc40*/  HMMA.16816.F32.BF16 R92, R20.reuse, R34, R92 ;  /* 0x00000022145c723c */ /* 0x040fe6000004185c */
[----:B------:R-:W2:Y:S05]  /*1bc50*/  MUFU.EX2 R33, R142 ;  /* 0x0000008e00217308 */ /* 0x000eaa0000000800 */
[C---:B---3--:R-:W-:Y:S08]  /*1bc60*/  HMMA.16816.F32.BF16 R16, R20.reuse, R24, R16 ;  /* 0x000000181410723c */ /* 0x048ff00000041810 */
[----:B------:R-:W-:Y:S01]  /*1bc70*/  HMMA.16816.F32.BF16 R96, R20, R26, R96 ;  /* 0x0000001a1460723c */ /* 0x000fe20000041860 */
[----:B------:R-:W3:Y:S06]  /*1bc80*/  LDSM.16.MT88.4 R24, [R186+0xcc00] ;  /* 0x00cc0000ba18783b */ /* 0x000eec0000004200 */
[----:B------:R-:W-:Y:S02]  /*1bc90*/  F2FP.BF16.PACK_AB R20, R41, R40 ;  /* 0x000000282914723e */ /* 0x000fe400000010ff */
[----:B-1----:R-:W-:Y:S03]  /*1bca0*/  F2FP.BF16.PACK_AB R21, R43, R42 ;  /* 0x0000002a2b15723e */ /* 0x002fe600000010ff */
[----:B----4-:R-:W-:Y:S01]  /*1bcb0*/  F2FP.BF16.PACK_AB R22, R37, R36 ;  /* 0x000000242516723e */ /* 0x010fe200000010ff */
[----:B------:R-:W-:Y:S01]  /*1bcc0*/  FADD.FTZ R42, R42, R57 ;  /* 0x000000392a2a7221 */ /* 0x000fe20000010000 */
[----:B--2---:R-:W-:Y:S03]  /*1bcd0*/  F2FP.BF16.PACK_AB R23, R33, R38 ;  /* 0x000000262117723e */ /* 0x004fe600000010ff */
[----:B------:R-:W-:Y:S04]  /*1bce0*/  FADD.FTZ R43, R43, R42 ;  /* 0x0000002a2b2b7221 */ /* 0x000fe80000010000 */
[C---:B------:R-:W-:Y:S01]  /*1bcf0*/  HMMA.16816.F32.BF16 R112, R20.reuse, R108, R4 ;  /* 0x0000006c1470723c */ /* 0x040fe20000041804 */
[----:B------:R-:W1:Y:S02]  /*1bd00*/  LDSM.16.MT88.4 R4, [R186+0xec00] ;  /* 0x00ec0000ba04783b */ /* 0x000e640000004200 */
[----:B------:R-:W-:Y:S04]  /*1bd10*/  FADD.FTZ R38, R38, R43 ;  /* 0x0000002b26267221 */ /* 0x000fe80000010000 */
[----:B------:R-:W-:Y:S01]  /*1bd20*/  FADD.FTZ R210, R33, R38 ;  /* 0x0000002621d27221 */ /* 0x000fe20000010000 */
[C---:B------:R-:W-:Y:S07]  /*1bd30*/  HMMA.16816.F32.BF16 R108, R20.reuse, R110, R8 ;  /* 0x0000006e146c723c */ /* 0x040fee0000041808 */
[----:B------:R-:W-:Y:S01]  /*1bd40*/  FADD.FTZ R8, R124, R3 ;  /* 0x000000037c087221 */ /* 0x000fe20000010000 */
[C---:B-----5:R-:W-:Y:S04]  /*1bd50*/  HMMA.16816.F32.BF16 R68, R20.reuse, R28, R68 ;  /* 0x0000001c1444723c */ /* 0x060fe80000041844 */
[----:B------:R-:W-:Y:S04]  /*1bd60*/  FADD.FTZ R8, R125, R8 ;  /* 0x000000087d087221 */ /* 0x000fe80000010000 */
[C---:B------:R-:W-:Y:S04]  /*1bd70*/  HMMA.16816.F32.BF16 R72, R20.reuse, R30, R72 ;  /* 0x0000001e1448723c */ /* 0x040fe80000041848 */
[----:B------:R-:W-:Y:S02]  /*1bd80*/  FADD.FTZ R127, R127, R8 ;  /* 0x000000087f7f7221 */ /* 0x000fe40000010000 */
[----:B------:R-:W2:Y:S02]  /*1bd90*/  LDSM.16.MT88.4 R8, [R184+0xec00] ;  /* 0x00ec0000b808783b */ /* 0x000ea40000004200 */
[C---:B---3--:R-:W-:Y:S04]  /*1bda0*/  HMMA.16816.F32.BF16 R76, R20.reuse, R24, R76 ;  /* 0x00000018144c723c */ /* 0x048fe8000004184c */
[----:B------:R-:W-:Y:S04]  /*1bdb0*/  FADD.FTZ R128, R128, R127 ;  /* 0x0000007f80807221 */ /* 0x000fe80000010000 */
[C---:B------:R-:W-:Y:S04]  /*1bdc0*/  HMMA.16816.F32.BF16 R80, R20.reuse, R26, R80 ;  /* 0x0000001a1450723c */ /* 0x040fe80000041850 */
[----:B------:R-:W-:Y:S04]  /*1bdd0*/  FADD.FTZ R153, R153, R128 ;  /* 0x0000008099997221 */ /* 0x000fe80000010000 */
[C---:B------:R-:W-:Y:S04]  /*1bde0*/  HMMA.16816.F32.BF16 R84, R20.reuse, R104, R84 ;  /* 0x000000681454723c */ /* 0x040fe80000041854 */
[----:B------:R-:W-:Y:S04]  /*1bdf0*/  FADD.FTZ R156, R156, R153 ;  /* 0x000000999c9c7221 */ /* 0x000fe80000010000 */
[C---:B------:R-:W-:Y:S04]  /*1be00*/  HMMA.16816.F32.BF16 R104, R20.reuse, R106, R12 ;  /* 0x0000006a1468723c */ /* 0x040fe8000004180c */
[----:B------:R-:W-:Y:S04]  /*1be10*/  FADD.FTZ R157, R157, R156 ;  /* 0x0000009c9d9d7221 */ /* 0x000fe80000010000 */
[C---:B-1----:R-:W-:Y:S04]  /*1be20*/  HMMA.16816.F32.BF16 R88, R20.reuse, R4, R88 ;  /* 0x000000041458723c */ /* 0x042fe80000041858 */
[----:B------:R-:W-:Y:S04]  /*1be30*/  FADD.FTZ R160, R160, R157 ;  /* 0x0000009da0a07221 */ /* 0x000fe80000010000 */
[----:B------:R-:W-:Y:S01]  /*1be40*/  FADD.FTZ R3, R161, R160 ;  /* 0x000000a0a1037221 */ /* 0x000fe20000010000 */
[C---:B------:R-:W-:Y:S03]  /*1be50*/  HMMA.16816.F32.BF16 R92, R20.reuse, R6, R92 ;  /* 0x00000006145c723c */ /* 0x040fe6000004185c */
[----:B------:R-:W-:Y:S04]  /*1be60*/  FADD.FTZ R3, R164, R3 ;  /* 0x00000003a4037221 */ /* 0x000fe80000010000 */
[----:B------:R-:W-:Y:S01]  /*1be70*/  FADD.FTZ R44, R44, R3 ;  /* 0x000000032c2c7221 */ /* 0x000fe20000010000 */
[C---:B--2---:R-:W-:Y:S04]  /*1be80*/  HMMA.16816.F32.BF16 R100, R20.reuse, R8, R16 ;  /* 0x000000081464723c */ /* 0x044fe80000041810 */
[----:B------:R-:W-:Y:S04]  /*1be90*/  FADD.FTZ R45, R45, R44 ;  /* 0x0000002c2d2d7221 */ /* 0x000fe80000010000 */
[----:B------:R-:W-:Y:S01]  /*1bea0*/  FADD.FTZ R48, R48, R45 ;  /* 0x0000002d30307221 */ /* 0x000fe20000010000 */
[----:B------:R-:W-:Y:S03]  /*1beb0*/  HMMA.16816.F32.BF16 R96, R20, R10, R96 ;  /* 0x0000000a1460723c */ /* 0x000fe60000041860 */
[----:B------:R-:W-:Y:S04]  /*1bec0*/  FADD.FTZ R49, R49, R48 ;  /* 0x0000003031317221 */ /* 0x000fe80000010000 */
[----:B------:R-:W-:Y:S05]  /*1bed0*/  FADD.FTZ R4, R52, R49 ;  /* 0x0000003134047221 */ /* 0x000fea0000010000 */
[----:B------:R-:W-:Y:S04]  /*1bee0*/  FADD.FTZ R4, R53, R4 ;  /* 0x0000000435047221 */ /* 0x000fe80000010000 */
[----:B------:R-:W-:Y:S04]  /*1bef0*/  FADD.FTZ R3, R55, R4 ;  /* 0x0000000437037221 */ /* 0x000fe80000010000 */
[----:B------:R-:W-:Y:S04]  /*1bf00*/  FADD.FTZ R3, R56, R3 ;  /* 0x0000000338037221 */ /* 0x000fe80000010000 */
[----:B------:R-:W-:Y:S01]  /*1bf10*/  FADD.FTZ R40, R40, R3 ;  /* 0x0000000328287221 */ /* 0x000fe20000010000 */
[----:B------:R-:W-:Y:S03]  /*1bf20*/  IADD3 R3, R203, -0x1, RZ ;  /* 0xffffffffcb037810 */ /* 0x000fe60007ffe0ff */
[----:B------:R-:W-:Y:S01]  /*1bf30*/  FADD.FTZ R41, R41, R40 ;  /* 0x0000002829297221 */ /* 0x000fe20000010000 */
[----:B------:R-:W-:Y:S02]  /*1bf40*/  MOV R203, R3 ;  /* 0x0000000300cb7202 */ /* 0x000fe40000000f00 */
[----:B------:R-:W-:Y:S01]  /*1bf50*/  MOV R3, R0 ;  /* 0x0000000000037202 */ /* 0x000fe20000000f00 */
[----:B------:R-:W-:Y:S04]  /*1bf60*/  FADD.FTZ R36, R36, R41 ;  /* 0x0000002924247221 */ /* 0x000fe80000010000 */
[----:B------:R-:W-:Y:S01]  /*1bf70*/  FADD.FTZ R209, R37, R36 ;  /* 0x0000002425d17221 */ /* 0x000fe20000010000 */
[----:B------:R-:W-:-:S05]  /*1bf80*/  @P0 BRA `(.L_x_986) ;  /* 0xffffc21000000947 */ /* 0x000fca000383ffff */
.L_x_977:
[----:B------:R1:W5:Y:S01]  /*1bf90*/  LD.E R5, [R118.64+0xd8] ;  /* 0x0000d80476057980 */ /* 0x000362000c101900 */
[----:B------:R-:W-:-:S02]  /*1bfa0*/  MOV R6, 0x1f ;  /* 0x0000001f00067802 */ /* 0x000fc40000000f00 */
[----:B------:R-:W-:Y:S01]  /*1bfb0*/  MOV R3, 0xffffffff ;  /* 0xffffffff00037802 */ /* 0x000fe20000000f00 */
[----:B------:R-:W-:Y:S05]  /*1bfc0*/  BRA.DIV ~URZ, `(.L_x_987) ;  /* 0x000010d27f007947 */ /* 0x000fea000b800000 */
[----:B------:R2:W3:Y:S02]  /*1bfd0*/  SHFL.BFLY PT, R7, R209, 0x2, 0x1f ;  /* 0x0c401f00d1077f89 */ /* 0x0004e400000e0000 */
.L_x_996:
[----:B--23--:R-:W-:Y:S01]  /*1bfe0*/  FADD.FTZ R209, R7, R209 ;  /* 0x000000d107d17221 */ /* 0x00cfe20000010000 */
[----:B------:R-:W-:Y:S05]  /*1bff0*/  BRA.DIV ~URZ, `(.L_x_988) ;  /* 0x000010e27f007947 */ /* 0x000fea000b800000 */
[----:B------:R-:W2:Y:S04]  /*1c000*/  SHFL.BFLY PT, R3, R210, 0x2, 0x1f ;  /* 0x0c401f00d2037f89 */ /* 0x000ea800000e0000 */
[----:B------:R-:W3:Y:S01]  /*1c010*/  SHFL.BFLY PT, R4, R209, 0x1, 0x1f ;  /* 0x0c201f00d1047f89 */ /* 0x000ee200000e0000 */
[----:B--2---:R-:W-:Y:S02]  /*1c020*/  FADD.FTZ R8, R3, R210 ;  /* 0x000000d203087221 */ /* 0x004fe40000010000 */
[----:B---3--:R-:W-:-:S03]  /*1c030*/  FADD.FTZ R9, R209, R4 ;  /* 0x00000004d1097221 */ /* 0x008fc60000010000 */
[----:B------:R2:W3:Y:S04]  /*1c040*/  SHFL.BFLY PT, R7, R8, 0x1, 0x1f ;  /* 0x0c201f0008077f89 */ /* 0x0004e800000e0000 */
.L_x_997:
[----:B------:R-:W4:Y:S01]  /*1c050*/  S2R R3, SR_TID.X ;  /* 0x0000000000037919 */ /* 0x000f220000002100 */
[----:B--23--:R-:W-:Y:S01]  /*1c060*/  FADD.FTZ R8, R7, R8 ;  /* 0x0000000807087221 */ /* 0x00cfe20000010000 */
[----:B------:R-:W-:Y:S02]  /*1c070*/  FSETP.NE.FTZ.AND P3, PT, R9, RZ, PT ;  /* 0x000000ff0900720b */ /* 0x000fe40003f75000 */
[----:B------:R-:W-:Y:S02]  /*1c080*/  MOV R4, 0x3f800000 ;  /* 0x3f80000000047802 */ /* 0x000fe40000000f00 */
[----:B------:R-:W-:Y:S02]  /*1c090*/  FSETP.NE.FTZ.AND P2, PT, R8, RZ, PT ;  /* 0x000000ff0800720b */ /* 0x000fe40003f55000 */
[----:B------:R-:W-:-:S07]  /*1c0a0*/  MOV R7, 0x3f800000 ;  /* 0x3f80000000077802 */ /* 0x000fce0000000f00 */
[----:B------:R-:W2:Y:S08]  /*1c0b0*/  @P3 MUFU.RCP R4, R9 ;  /* 0x0000000900043308 */ /* 0x000eb00000001000 */
[----:B------:R-:W3:Y:S01]  /*1c0c0*/  @P2 MUFU.RCP R7, R8 ;  /* 0x0000000800072308 */ /* 0x000ee20000001000 */
[----:B----4-:R-:W-:-:S04]  /*1c0d0*/  SHF.R.S32.HI R6, RZ, 0x1f, R3 ;  /* 0x0000001fff067819 */ /* 0x010fc80000011403 */
[----:B------:R-:W-:Y:S01]  /*1c0e0*/  LEA.HI R6, R6, R3, RZ, 0x2 ;  /* 0x0000000306067211 */ /* 0x000fe200078f10ff */
[----:B--2---:R-:W-:-:S03]  /*1c0f0*/  FMUL.FTZ R112, R4, R112 ;  /* 0x0000007004707220 */ /* 0x004fc60000410000 */
[----:B------:R-:W-:Y:S01]  /*1c100*/  SHF.R.S32.HI R6, RZ, 0x2, R6 ;  /* 0x00000002ff067819 */ /* 0x000fe20000011406 */
[C---:B------:R-:W-:Y:S02]  /*1c110*/  FMUL.FTZ R113, R4.reuse, R113 ;  /* 0x0000007104717220 */ /* 0x040fe40000410000 */
[C---:B------:R-:W-:Y:S01]  /*1c120*/  FMUL.FTZ R108, R4.reuse, R108 ;  /* 0x0000006c046c7220 */ /* 0x040fe20000410000 */
[----:B------:R-:W-:Y:S01]  /*1c130*/  SHF.R.S32.HI R11, RZ, 0x1f, R6 ;  /* 0x0000001fff0b7819 */ /* 0x000fe20000011406 */
[C---:B------:R-:W-:Y:S01]  /*1c140*/  FMUL.FTZ R109, R4.reuse, R109 ;  /* 0x0000006d046d7220 */ /* 0x040fe20000410000 */
[----:B------:R-:W-:Y:S01]  /*1c150*/  F2FP.BF16.PACK_AB R112, R113, R112 ;  /* 0x000000707170723e */ /* 0x000fe200000010ff */
[C---:B------:R-:W-:Y:S01]  /*1c160*/  FMUL.FTZ R68, R4.reuse, R68 ;  /* 0x0000004404447220 */ /* 0x040fe20000410000 */
[----:B------:R-:W-:Y:S01]  /*1c170*/  LEA.HI R11, R11, R6, RZ, 0x3 ;  /* 0x000000060b0b7211 */ /* 0x000fe200078f18ff */
[C---:B------:R-:W-:Y:S01]  /*1c180*/  FMUL.FTZ R69, R4.reuse, R69 ;  /* 0x0000004504457220 */ /* 0x040fe20000410000 */
[----:B------:R-:W-:Y:S01]  /*1c190*/  F2FP.BF16.PACK_AB R108, R109, R108 ;  /* 0x0000006c6d6c723e */ /* 0x000fe200000010ff */
[C---:B------:R-:W-:Y:S01]  /*1c1a0*/  FMUL.FTZ R72, R4.reuse, R72 ;  /* 0x0000004804487220 */ /* 0x040fe20000410000 */
[----:B------:R-:W-:Y:S01]  /*1c1b0*/  LOP3.LUT R11, R11, 0xfffffff8, RZ, 0xc0, !PT ;  /* 0xfffffff80b0b7812 */ /* 0x000fe200078ec0ff */
        /* <DEDUP_REMOVED lines=24> */
[----:B------:R-:W-:Y:S01]  /*1c340*/  FMUL.FTZ R97, R4, R97 ;  /* 0x0000006104617220 */ /* 0x000fe20000410000 */
[----:B------:R-:W-:Y:S01]  /*1c350*/  SHF.R.S32.HI R4, RZ, 0x1f, R3 ;  /* 0x0000001fff047819 */ /* 0x000fe20000011403 */
[----:B------:R-:W-:Y:S01]  /*1c360*/  IMAD.IADD R10, R6, 0x1, -R11 ;  /* 0x00000001060a7824 */ /* 0x000fe200078e0a0b */
[----:B------:R-:W-:Y:S01]  /*1c370*/  F2FP.BF16.PACK_AB R100, R101, R100 ;  /* 0x000000646564723e */ /* 0x000fe200000010ff */
[----:B---3--:R-:W-:Y:S01]  /*1c380*/  FMUL.FTZ R115, R7, R115 ;  /* 0x0000007307737220 */ /* 0x008fe20000410000 */
[----:B------:R-:W-:Y:S01]  /*1c390*/  F2FP.BF16.PACK_AB R96, R97, R96 ;  /* 0x000000606160723e */ /* 0x000fe200000010ff */
[C---:B------:R-:W-:Y:S01]  /*1c3a0*/  FMUL.FTZ R114, R7.reuse, R114 ;  /* 0x0000007207727220 */ /* 0x040fe20000410000 */
[----:B------:R-:W-:Y:S01]  /*1c3b0*/  LEA.HI R11, R10, R10, RZ, 0x1 ;  /* 0x0000000a0a0b7211 */ /* 0x000fe200078f08ff */
[----:B------:R-:W-:-:S02]  /*1c3c0*/  FMUL.FTZ R111, R7, R111 ;  /* 0x0000006f076f7220 */ /* 0x000fc40000410000 */
[C---:B------:R-:W-:Y:S01]  /*1c3d0*/  FMUL.FTZ R110, R7.reuse, R110 ;  /* 0x0000006e076e7220 */ /* 0x040fe20000410000 */
[----:B------:R-:W-:Y:S01]  /*1c3e0*/  SHF.R.S32.HI R13, RZ, 0x1, R11 ;  /* 0x00000001ff0d7819 */ /* 0x000fe2000001140b */
[----:B------:R-:W-:Y:S01]  /*1c3f0*/  FMUL.FTZ R71, R7, R71 ;  /* 0x0000004707477220 */ /* 0x000fe20000410000 */
[----:B------:R-:W-:Y:S01]  /*1c400*/  LOP3.LUT R11, R11, 0x3fffffe, RZ, 0xc0, !PT ;  /* 0x03fffffe0b0b7812 */ /* 0x000fe200078ec0ff */
[----:B------:R-:W-:Y:S01]  /*1c410*/  FMUL.FTZ R70, R7, R70 ;  /* 0x0000004607467220 */ /* 0x000fe20000410000 */
[----:B------:R-:W-:Y:S01]  /*1c420*/  LOP3.LUT P0, RZ, R13, 0x2, RZ, 0xc0, !PT ;  /* 0x000000020dff7812 */ /* 0x000fe2000780c0ff */
[C---:B------:R-:W-:Y:S01]  /*1c430*/  FMUL.FTZ R75, R7.reuse, R75 ;  /* 0x0000004b074b7220 */ /* 0x040fe20000410000 */
        /* <DEDUP_REMOVED lines=11> */
[----:B------:R-:W-:-:S02]  /*1c4f0*/  FMUL.FTZ R87, R7, R87 ;  /* 0x0000005707577220 */ /* 0x000fc40000410000 */
[----:B------:R-:W-:Y:S01]  /*1c500*/  FMUL.FTZ R86, R7, R86 ;  /* 0x0000005607567220 */ /* 0x000fe20000410000 */
[----:B------:R-:W-:Y:S01]  /*1c510*/  F2FP.BF16.PACK_AB R82, R83, R82 ;  /* 0x000000525352723e */ /* 0x000fe200000010ff */
[C---:B------:R-:W-:Y:S02]  /*1c520*/  FMUL.FTZ R107, R7.reuse, R107 ;  /* 0x0000006b076b7220 */ /* 0x040fe40000410000 */
[----:B------:R-:W-:Y:S01]  /*1c530*/  FMUL.FTZ R106, R7, R106 ;  /* 0x0000006a076a7220 */ /* 0x000fe20000410000 */
[----:B------:R-:W-:Y:S01]  /*1c540*/  F2FP.BF16.PACK_AB R86, R87, R86 ;  /* 0x000000565756723e */ /* 0x000fe200000010ff */
[C---:B------:R-:W-:Y:S02]  /*1c550*/  FMUL.FTZ R91, R7.reuse, R91 ;  /* 0x0000005b075b7220 */ /* 0x040fe40000410000 */
        /* <DEDUP_REMOVED lines=10> */
[CC--:B------:R-:W-:Y:S01]  /*1c600*/  LEA.HI R7, R4.reuse, R3.reuse, RZ, 0x2 ;  /* 0x0000000304077211 */ /* 0x0c0fe200078f10ff */
[----:B------:R-:W-:Y:S01]  /*1c610*/  IMAD.SHL.U32 R14, R13, 0x40, RZ ;  /* 0x000000400d0e7824 */ /* 0x000fe200078e00ff */
[----:B------:R-:W-:-:S02]  /*1c620*/  LEA.HI R4, R4, R3, RZ, 0x5 ;  /* 0x0000000304047211 */ /* 0x000fc400078f28ff */
[----:B------:R-:W-:Y:S02]  /*1c630*/  LOP3.LUT R12, R7, 0xfffffffc, RZ, 0xc0, !PT ;  /* 0xfffffffc070c7812 */ /* 0x000fe400078ec0ff */
[----:B------:R-:W-:Y:S02]  /*1c640*/  SHF.R.S32.HI R7, RZ, 0x5, R4 ;  /* 0x00000005ff077819 */ /* 0x000fe40000011404 */
[----:B------:R-:W-:Y:S02]  /*1c650*/  IADD3 R12, -R12, R3, RZ ;  /* 0x000000030c0c7210 */ /* 0x000fe40007ffe1ff */
[----:B------:R-:W-:Y:S02]  /*1c660*/  LOP3.LUT R14, R14, 0xc0, RZ, 0xc0, !PT ;  /* 0x000000c00e0e7812 */ /* 0x000fe400078ec0ff */
[----:B------:R-:W-:Y:S02]  /*1c670*/  LEA R10, R7, R12, 0x8 ;  /* 0x0000000c070a7211 */ /* 0x000fe400078e40ff */
[----:B------:R-:W-:-:S02]  /*1c680*/  LOP3.LUT R7, R13, 0x1, RZ, 0xc0, !PT ;  /* 0x000000010d077812 */ /* 0x000fc400078ec0ff */
[----:B------:R-:W-:Y:S01]  /*1c690*/  F2FP.BF16.PACK_AB R102, R103, R102 ;  /* 0x000000666766723e */ /* 0x000fe200000010ff */
[----:B------:R-:W-:Y:S01]  /*1c6a0*/  IMAD R10, R11, 0x10, R10 ;  /* 0x000000100b0a7824 */ /* 0x000fe200078e020a */
[----:B------:R-:W-:Y:S02]  /*1c6b0*/  LEA.HI R11, R14, R14, RZ, 0x1d ;  /* 0x0000000e0e0b7211 */ /* 0x000fe400078fe8ff */
[----:B------:R-:W-:Y:S02]  /*1c6c0*/  ISETP.NE.U32.AND P1, PT, R7, 0x1, PT ;  /* 0x000000010700780c */ /* 0x000fe40003f25070 */
[----:B------:R-:W-:Y:S02]  /*1c6d0*/  LEA R10, R10, R11, 0x1 ;  /* 0x0000000b0a0a7211 */ /* 0x000fe400078e08ff */
[----:B------:R-:W-:Y:S02]  /*1c6e0*/  F2FP.BF16.PACK_AB R98, R99, R98 ;  /* 0x000000626362723e */ /* 0x000fe400000010ff */
[----:B------:R-:W-:Y:S01]  /*1c6f0*/  SHF.L.U32 R7, R10, 0x1, RZ ;  /* 0x000000010a077819 */ /* 0x000fe200000006ff */
[----:B------:R-:W-:-:S03]  /*1c700*/  IMAD.MOV.U32 R10, RZ, RZ, 0x20 ;  /* 0x00000020ff0a7424 */ /* 0x000fc600078e00ff */
[C---:B------:R-:W-:Y:S01]  /*1c710*/  IADD3 R11, R7.reuse, -0x10, RZ ;  /* 0xfffffff0070b7810 */ /* 0x040fe20007ffe0ff */
[----:B------:R-:W-:Y:S01]  /*1c720*/  STS [R7], R112 ;  /* 0x0000007007007388 */ /* 0x000fe20000000800 */
[----:B------:R-:W-:Y:S02]  /*1c730*/  SEL R10, R10, 0xffffffe0, !P0 ;  /* 0xffffffe00a0a7807 */ /* 0x000fe40004000000 */
[C---:B------:R-:W-:Y:S01]  /*1c740*/  @P1 IADD3 R11, R7.reuse, 0x10, RZ ;  /* 0x00000010070b1810 */ /* 0x040fe20007ffe0ff */
[----:B------:R-:W-:Y:S01]  /*1c750*/  STS [R7+0x200], R114 ;  /* 0x0002007207007388 */ /* 0x000fe20000000800 */
[----:B------:R-:W-:Y:S02]  /*1c760*/  IADD3 R13, R7, R10, RZ ;  /* 0x0000000a070d7210 */ /* 0x000fe40007ffe0ff */
[----:B------:R-:W-:Y:S01]  /*1c770*/  IADD3 R15, R10, R11, RZ ;  /* 0x0000000b0a0f7210 */ /* 0x000fe20007ffe0ff */
[----:B------:R-:W-:Y:S01]  /*1c780*/  STS [R11], R108 ;  /* 0x0000006c0b007388 */ /* 0x000fe20000000800 */
[----:B------:R-:W-:-:S03]  /*1c790*/  ISETP.NE.AND P0, PT, R202, -0x1, PT ;  /* 0xffffffffca00780c */ /* 0x000fc60003f05270 */
[----:B------:R-:W-:Y:S04]  /*1c7a0*/  STS [R11+0x200], R110 ;  /* 0x0002006e0b007388 */ /* 0x000fe80000000800 */
[----:B------:R-:W-:Y:S04]  /*1c7b0*/  STS [R13], R68 ;  /* 0x000000440d007388 */ /* 0x000fe80000000800 */
        /* <DEDUP_REMOVED lines=17> */
[----:B------:R-:W-:Y:S04]  /*1c8d0*/  STS [R15+0x2000], R96 ;  /* 0x002000600f007388 */ /* 0x000fe80000000800 */
[----:B------:R3:W-:Y:S04]  /*1c8e0*/  STS [R15+0x2200], R98 ;  /* 0x002200620f007388 */ /* 0x0007e80000000800 */
[----:B------:R-:W4:Y:S04]  /*1c8f0*/  LD.E.U8 R14, [R118.64+0x1c8] ;  /* 0x0001c804760e7980 */ /* 0x000f28000c101100 */
[----:B------:R-:W4:Y:S04]  /*1c900*/  @!P0 LD.E.64 R16, [R118.64+0x80] ;  /* 0x0000800476108980 */ /* 0x000f28000c101b00 */
[----:B------:R-:W4:Y:S04]  /*1c910*/  LD.E.64 R38, [R118.64+0x88] ;  /* 0x0000880476267980 */ /* 0x000f28000c101b00 */
[----:B------:R1:W5:Y:S01]  /*1c920*/  LD.E.64 R36, [R118.64+0x90] ;  /* 0x0000900476247980 */ /* 0x000362000c101b00 */
[----:B------:R-:W3:Y:S08]  /*1c930*/  @P3 MUFU.LG2 R9, R9 ;  /* 0x0000000900093308 */ /* 0x000ef00000000c00 */
[----:B------:R-:W1:Y:S01]  /*1c940*/  @P2 MUFU.LG2 R8, R8 ;  /* 0x0000000800082308 */ /* 0x000e620000000c00 */
[----:B------:R-:W-:Y:S01]  /*1c950*/  @!P0 SHF.R.S32.HI R10, RZ, 0x1f, R198 ;  /* 0x0000001fff0a8819 */ /* 0x000fe200000114c6 */
[----:B------:R-:W-:Y:S01]  /*1c960*/  BSSY B0, `(.L_x_989) ;  /* 0x000001c000007945 */ /* 0x000fe20003800000 */
[----:B--2---:R-:W-:Y:S01]  /*1c970*/  IMAD.MOV.U32 R13, RZ, RZ, 0x7f800000 ;  /* 0x7f800000ff0d7424 */ /* 0x004fe200078e00ff */
[----:B---3--:R-:W-:Y:S01]  /*1c980*/  MOV R15, 0x7f800000 ;  /* 0x7f800000000f7802 */ /* 0x008fe20000000f00 */
[----:B------:R-:W-:-:S04]  /*1c990*/  @P3 FMUL.FTZ R11, R9, 0.69314718246459960938 ;  /* 0x3f317218090b3820 */ /* 0x000fc80000410000 */
[----:B-----5:R-:W-:Y:S02]  /*1c9a0*/  @P3 FFMA.FTZ R13, R2, R5, R11 ;  /* 0x00000005020d3223 */ /* 0x020fe4000001000b */
[----:B-1----:R-:W-:-:S04]  /*1c9b0*/  @P2 FMUL.FTZ R9, R8, 0.69314718246459960938 ;  /* 0x3f31721808092820 */ /* 0x002fc80000410000 */
[----:B------:R-:W-:Y:S01]  /*1c9c0*/  @P2 FFMA.FTZ R15, R0, R5, R9 ;  /* 0x00000005000f2223 */ /* 0x000fe20000010009 */
[----:B----4-:R-:W-:Y:S01]  /*1c9d0*/  ISETP.NE.AND P1, PT, R14, RZ, PT ;  /* 0x000000ff0e00720c */ /* 0x010fe20003f25270 */
[----:B------:R-:W-:-:S04]  /*1c9e0*/  @!P0 IMAD R7, R17, R198, RZ ;  /* 0x000000c611078224 */ /* 0x000fc800078e02ff */
[----:B------:R-:W-:Y:S02]  /*1c9f0*/  @!P0 IMAD R10, R16, R10, R7 ;  /* 0x0000000a100a8224 */ /* 0x000fe400078e0207 */
[-C--:B------:R-:W-:Y:S02]  /*1ca00*/  @P0 IMAD R7, R39, R202.reuse, RZ ;  /* 0x000000ca27070224 */ /* 0x080fe400078e02ff */
[----:B------:R-:W-:-:S04]  /*1ca10*/  @P0 IMAD.WIDE.U32 R18, R38, R202, RZ ;  /* 0x000000ca26120225 */ /* 0x000fc800078e00ff */
[----:B------:R-:W-:Y:S01]  /*1ca20*/  @!P0 IMAD.WIDE.U32 R16, R16, R198, RZ ;  /* 0x000000c610108225 */ /* 0x000fe200078e00ff */
[----:B------:R-:W-:-:S03]  /*1ca30*/  @P0 IADD3 R7, R19, R7, RZ ;  /* 0x0000000713070210 */ /* 0x000fc60007ffe0ff */
[----:B------:R-:W-:Y:S01]  /*1ca40*/  @P0 IMAD.MOV.U32 R14, RZ, RZ, R18 ;  /* 0x000000ffff0e0224 */ /* 0x000fe200078e0012 */
[----:B------:R-:W-:Y:S02]  /*1ca50*/  @!P0 IADD3 R7, R17, R10, RZ ;  /* 0x0000000a11078210 */ /* 0x000fe40007ffe0ff */
[----:B------:R-:W-:Y:S01]  /*1ca60*/  @!P0 MOV R14, R16 ;  /* 0x00000010000e8202 */ /* 0x000fe20000000f00 */
[----:B------:R-:W-:Y:S05]  /*1ca70*/  @!P1 BRA `(.L_x_990) ;  /* 0x0000006000009947 */ /* 0x000fea0003800000 */
[----:B------:R-:W-:Y:S01]  /*1ca80*/  ISETP.NE.AND P0, PT, R202, -0x1, PT ;  /* 0xffffffffca00780c */ /* 0x000fe20003f05270 */
[----:B------:R-:W2:-:S12]  /*1ca90*/  LD.E R0, [R118.64+0xd4] ;  /* 0x0000d40476007980 */ /* 0x000e98000c101900 */
[----:B------:R-:W3:Y:S02]  /*1caa0*/  @!P0 LD.E R5, [R118.64+0xb4] ;  /* 0x0000b40476058980 */ /* 0x000ee4000c101900 */
[----:B---3--:R-:W-:-:S04]  /*1cab0*/  @!P0 IMAD R202, R5, R198, RZ ;  /* 0x000000c605ca8224 */ /* 0x008fc800078e02ff */
[----:B--2---:R-:W-:Y:S01]  /*1cac0*/  IMAD R202, R0, R197, R202 ;  /* 0x000000c500ca7224 */ /* 0x004fe200078e02ca */
[----:B------:R-:W-:Y:S05]  /*1cad0*/  BRA `(.L_x_991) ;  /* 0x0000004000007947 */ /* 0x000fea0003800000 */
.L_x_990:
[----:B------:R-:W2:Y:S04]  /*1cae0*/  LD.E R0, [R118.64+0x60] ;  /* 0x0000600476007980 */ /* 0x000ea8000c101900 */
[----:B------:R-:W3:Y:S01]  /*1caf0*/  LD.E R202, [R118.64+0xb4] ;  /* 0x0000b40476ca7980 */ /* 0x000ee2000c101900 */
[----:B--2---:R-:W-:-:S04]  /*1cb00*/  IMAD R5, R0, R198, R197 ;  /* 0x000000c600057224 */ /* 0x004fc800078e02c5 */
[----:B---3--:R-:W-:Y:S02]  /*1cb10*/  IMAD R202, R202, R5, RZ ;  /* 0x00000005caca7224 */ /* 0x008fe400078e02ff */
.L_x_991:
[----:B------:R-:W-:Y:S05]  /*1cb20*/  BSYNC B0 ;  /* 0x0000000000007941 */ /* 0x000fea0003800000 */
.L_x_989:
[----:B------:R1:W5:Y:S01]  /*1cb30*/  LD.E.64 R42, [R118.64+0x70] ;  /* 0x00007004762a7980 */ /* 0x000362000c101b00 */
[----:B------:R-:W-:Y:S03]  /*1cb40*/  WARPSYNC 0xffffffff ;  /* 0xffffffff00007948 */ /* 0x000fe60003800000 */
[----:B------:R1:W5:Y:S01]  /*1cb50*/  LD.E.64 R40, [R118.64+0xa0] ;  /* 0x0000a00476287980 */ /* 0x000362000c101b00 */
[----:B------:R-:W-:Y:S01]  /*1cb60*/  LOP3.LUT R4, R4, 0xffffffe0, RZ, 0xc0, !PT ;  /* 0xffffffe004047812 */ /* 0x000fe200078ec0ff */
[----:B------:R-:W-:Y:S01]  /*1cb70*/  BSSY B0, `(.L_x_992) ;  /* 0x0000018000007945 */ /* 0x000fe20003800000 */
[----:B------:R-:W-:Y:S01]  /*1cb80*/  IMAD R207, R207, 0x10, R208 ;  /* 0x00000010cfcf7824 */ /* 0x000fe200078e02d0 */
[----:B------:R-:W-:Y:S02]  /*1cb90*/  BAR.SYNC.DEFER_BLOCKING 0x0 ;  /* 0x0000000000007b1d */ /* 0x000fe40000010000 */
[----:B------:R-:W-:-:S05]  /*1cba0*/  IMAD.IADD R4, R3, 0x1, -R4 ;  /* 0x0000000103047824 */ /* 0x000fca00078e0a04 */
[----:B------:R-:W-:Y:S01]  /*1cbb0*/  LOP3.LUT P0, RZ, R4, 0x3, RZ, 0xc0, !PT ;  /* 0x0000000304ff7812 */ /* 0x000fe2000780c0ff */
[----:B------:R1:W2:Y:S04]  /*1cbc0*/  LDS.128 R28, [R201] ;  /* 0x00000000c91c7984 */ /* 0x0002a80000000c00 */
[----:B------:R1:W3:Y:S04]  /*1cbd0*/  LDS.128 R24, [R201+0x800] ;  /* 0x00080000c9187984 */ /* 0x0002e80000000c00 */
[----:B------:R1:W4:Y:S04]  /*1cbe0*/  LDS.128 R20, [R201+0x1000] ;  /* 0x00100000c9147984 */ /* 0x0003280000000c00 */
[----:B------:R1:W1:Y:S04]  /*1cbf0*/  LDS.128 R16, [R201+0x1800] ;  /* 0x00180000c9107984 */ /* 0x0002680000000c00 */
[----:B------:R1:W1:Y:S04]  /*1cc00*/  LDS.128 R8, [R201+0x2000] ;  /* 0x00200000c9087984 */ /* 0x0002680000000c00 */
[----:B------:R1:W1:Y:S01]  /*1cc10*/  LDS.128 R32, [R201+0x2800] ;  /* 0x00280000c9207984 */ /* 0x0002620000000c00 */
[----:B------:R-:W-:Y:S05]  /*1cc20*/  @P0 BRA `(.L_x_993) ;  /* 0x000000c000000947 */ /* 0x000fea0003800000 */
[----:B------:R-:W-:Y:S01]  /*1cc30*/  IMAD R202, R199, 0x40, R202 ;  /* 0x00000040c7ca7824 */ /* 0x000fe200078e02ca */
[----:B------:R-:W-:Y:S01]  /*1cc40*/  IADD3 R3, R207, 0x8, RZ ;  /* 0x00000008cf037810 */ /* 0x000fe20007ffe0ff */
[----:B------:R-:W-:-:S03]  /*1cc50*/  IMAD R0, R199, -0x40, R200 ;  /* 0xffffffc0c7007824 */ /* 0x000fc600078e02c8 */
[----:B------:R-:W-:Y:S02]  /*1cc60*/  SHF.R.S32.HI R4, RZ, 0x1f, R202 ;  /* 0x0000001fff047819 */ /* 0x000fe400000114ca */
[C---:B------:R-:W-:Y:S02]  /*1cc70*/  IADD3 R2, P0, R207.reuse, R202, RZ ;  /* 0x000000cacf027210 */ /* 0x040fe40007f1e0ff */
[-C--:B------:R-:W-:Y:S02]  /*1cc80*/  ISETP.GE.AND P2, PT, R207, R0.reuse, PT ;  /* 0x00000000cf00720c */ /* 0x080fe40003f46270 */
[----:B------:R-:W-:Y:S02]  /*1cc90*/  ISETP.GE.AND P1, PT, R3, R0, PT ;  /* 0x000000000300720c */ /* 0x000fe40003f26270 */
[----:B------:R-:W-:Y:S02]  /*1cca0*/  LEA.HI.X.SX32 R207, R207, R4, 0x1, P0 ;  /* 0x00000004cfcf7211 */ /* 0x000fe400000f0eff */
[----:B-----5:R-:W-:-:S04]  /*1ccb0*/  LEA R4, P0, R2, R40, 0x2 ;  /* 0x0000002802047211 */ /* 0x020fc800078010ff */
[----:B------:R-:W-:-:S05]  /*1ccc0*/  LEA.HI.X R5, R2, R41, R207, 0x2, P0 ;  /* 0x0000002902057211 */ /* 0x000fca00000f14cf */
[----:B------:R4:W-:Y:S04]  /*1ccd0*/  @!P2 ST.E [R4.64], R13 ;  /* 0x0000000d0400a985 */ /* 0x0009e8000c101904 */
[----:B------:R4:W-:Y:S02]  /*1cce0*/  @!P1 ST.E [R4.64+0x20], R15 ;  /* 0x0000200f04009985 */ /* 0x0009e4000c101904 */
.L_x_993:
[----:B------:R-:W-:Y:S05]  /*1ccf0*/  BSYNC B0 ;  /* 0x0000000000007941 */ /* 0x000fea0003800000 */
.L_x_992:
[----:B-1----:R1:W5:Y:S01]  /*1cd00*/  LD.E R118, [R118.64+0xc0] ;  /* 0x0000c00476767980 */ /* 0x002362000c101900 */
[----:B------:R-:W-:Y:S01]  /*1cd10*/  IMAD.SHL.U32 R12, R12, 0x8, RZ ;  /* 0x000000080c0c7824 */ /* 0x000fe200078e00ff */
[----:B------:R-:W-:Y:S01]  /*1cd20*/  SHF.R.S32.HI R2, RZ, 0x1f, R197 ;  /* 0x0000001fff027819 */ /* 0x000fe200000114c5 */
[----:B------:R-:W-:Y:S01]  /*1cd30*/  IMAD.SHL.U32 R199, R199, 0x40, RZ ;  /* 0x00000040c7c77824 */ /* 0x000fe200078e00ff */
[----:B------:R-:W-:Y:S02]  /*1cd40*/  BSSY B0, `(.L_x_994) ;  /* 0x000001d000007945 */ /* 0x000fe40003800000 */
[----:B----4-:R-:W-:Y:S01]  /*1cd50*/  SHF.R.S32.HI R13, RZ, 0x1f, R12 ;  /* 0x0000001fff0d7819 */ /* 0x010fe2000001140c */
[----:B------:R-:W-:Y:S01]  /*1cd60*/  IMAD R3, R39, R199, RZ ;  /* 0x000000c727037224 */ /* 0x000fe200078e02ff */
[----:B------:R-:W-:-:S03]  /*1cd70*/  SHF.R.S32.HI R0, RZ, 0x1f, R199 ;  /* 0x0000001fff007819 */ /* 0x000fc600000114c7 */
[----:B------:R-:W-:Y:S01]  /*1cd80*/  IMAD.WIDE.U32 R4, R38, R199, R12 ;  /* 0x000000c726047225 */ /* 0x000fe200078e000c */
[----:B------:R-:W-:-:S03]  /*1cd90*/  IADD3 R199, -R199, R200, RZ ;  /* 0x000000c8c7c77210 */ /* 0x000fc60007ffe1ff */
[----:B------:R-:W-:Y:S01]  /*1cda0*/  IMAD R0, R38, R0, R3 ;  /* 0x0000000026007224 */ /* 0x000fe200078e0203 */
[----:B------:R-:W-:Y:S01]  /*1cdb0*/  IADD3 R14, P0, R14, R4, RZ ;  /* 0x000000040e0e7210 */ /* 0x000fe20007f1e0ff */
[----:B------:R-:W-:-:S03]  /*1cdc0*/  IMAD R3, R37, R197, RZ ;  /* 0x000000c525037224 */ /* 0x000fc600078e02ff */
[----:B------:R-:W-:Y:S01]  /*1cdd0*/  IADD3.X R15, R7, R5, R0, P0, !PT ;  /* 0x00000005070f7210 */ /* 0x000fe200007fe400 */
[----:B------:R-:W-:Y:S01]  /*1cde0*/  IMAD R2, R36, R2, R3 ;  /* 0x0000000224027224 */ /* 0x000fe200078e0203 */
[----:B------:R-:W-:Y:S02]  /*1cdf0*/  ISETP.GE.AND P0, PT, R6, R199, PT ;  /* 0x000000c70600720c */ /* 0x000fe40003f06270 */
[----:B------:R-:W-:Y:S01]  /*1ce00*/  SHF.R.S32.HI R3, RZ, 0x1f, R6 ;  /* 0x0000001fff037819 */ /* 0x000fe20000011406 */
[----:B------:R-:W-:-:S05]  /*1ce10*/  IMAD.WIDE.U32 R14, R36, R197, R14 ;  /* 0x000000c5240e7225 */ /* 0x000fca00078e000e */
[----:B------:R-:W-:-:S05]  /*1ce20*/  IADD3 R37, R15, R2, RZ ;  /* 0x000000020f257210 */ /* 0x000fca0007ffe0ff */
[----:B------:R-:W-:Y:S05]  /*1ce30*/  @P0 BRA `(.L_x_995) ;  /* 0x000000d000000947 */ /* 0x000fea0003800000 */
[----:B-1----:R-:W-:Y:S01]  /*1ce40*/  IMAD R0, R39, R6, RZ ;  /* 0x0000000627007224 */ /* 0x002fe200078e02ff */
[-C--:B-----5:R-:W-:Y:S01]  /*1ce50*/  ISETP.GE.AND P3, PT, R12, R118.reuse, PT ;  /* 0x000000760c00720c */ /* 0x0a0fe20003f66270 */
[----:B------:R-:W-:Y:S01]  /*1ce60*/  IMAD.MOV.U32 R36, RZ, RZ, R14 ;  /* 0x000000ffff247224 */ /* 0x000fe200078e000e */
[-C--:B------:R-:W-:Y:S01]  /*1ce70*/  ISETP.GE.AND P2, PT, R117, R118.reuse, PT ;  /* 0x000000767500720c */ /* 0x080fe20003f46270 */
[----:B------:R-:W-:Y:S01]  /*1ce80*/  IMAD R0, R38, R3, R0 ;  /* 0x0000000326007224 */ /* 0x000fe200078e0200 */
[----:B------:R-:W-:Y:S01]  /*1ce90*/  ISETP.GE.AND P1, PT, R116, R118, PT ;  /* 0x000000767400720c */ /* 0x000fe20003f26270 */
[----:B------:R-:W-:-:S04]  /*1cea0*/  IMAD.WIDE.U32 R4, R6, R38, R36 ;  /* 0x0000002606047225 */ /* 0x000fc800078e0024 */
[----:B------:R-:W-:Y:S01]  /*1ceb0*/  IMAD.IADD R5, R5, 0x1, R0 ;  /* 0x0000000105057824 */ /* 0x000fe200078e0200 */
[----:B------:R-:W-:-:S04]  /*1cec0*/  LEA R40, P0, R4, R42, 0x1 ;  /* 0x0000002a04287211 */ /* 0x000fc800078008ff */
[----:B------:R-:W-:-:S05]  /*1ced0*/  LEA.HI.X R41, R4, R43, R5, 0x1, P0 ;  /* 0x0000002b04297211 */ /* 0x000fca00000f0c05 */
[----:B--2---:R1:W-:Y:S04]  /*1cee0*/  @!P3 ST.E.128 [R40.64], R28 ;  /* 0x0000001c2800b985 */ /* 0x0043e8000c101d04 */
[----:B------:R1:W-:Y:S04]  /*1cef0*/  @!P2 ST.E.128 [R40.64+0x40], R20 ;  /* 0x000040142800a985 */ /* 0x0003e8000c101d04 */
[----:B------:R1:W-:Y:S02]  /*1cf00*/  @!P1 ST.E.128 [R40.64+0x80], R8 ;  /* 0x0000800828009985 */ /* 0x0003e4000c101d04 */
.L_x_995:
[----:B-1----:R-:W-:Y:S05]  /*1cf10*/  BSYNC B0 ;  /* 0x0000000000007941 */ /* 0x002fea0003800000 */
.L_x_994:
[----:B------:R-:W-:Y:S01]  /*1cf20*/  IADD3 R0, R6, 0x20, RZ ;  /* 0x0000002006007810 */ /* 0x000fe20007ffe0ff */
[----:B------:R-:W-:-:S03]  /*1cf30*/  IMAD.MOV.U32 R197, RZ, RZ, 0x0 ;  /* 0x00000000ffc57424 */ /* 0x000fc600078e00ff */
[----:B------:R-:W-:-:S13]  /*1cf40*/  ISETP.GE.AND P0, PT, R0, R199, PT ;  /* 0x000000c70000720c */ /* 0x000fda0003f06270 */
[----:B------:R-:W-:Y:S05]  /*1cf50*/  @P0 RET.REL.NODEC R196 `(_ZN5flash24flash_fwd_splitkv_kernelI23Flash_fwd_kernel_traitsILi96ELi64ELi128ELi4ELb0ELb0EN7cutlass10bfloat16_tE19Flash_kernel_traitsILi96ELi64ELi128ELi4ES3_EELb1ELb0ELb0ELb0ELb0ELb0ELb0ELb1EEEvNS_16Flash_fwd_paramsE) ;  /* 0xfffe30a0c4000950 */ /* 0x000fea0003c3ffff */
[----:B------:R-:W-:Y:S01]  /*1cf60*/  IADD3 R5, P0, R6, 0x20, RZ ;  /* 0x0000002006057810 */ /* 0x000fe20007f1e0ff */
[----:B------:R-:W-:Y:S01]  /*1cf70*/  IMAD.MOV.U32 R6, RZ, RZ, R14 ;  /* 0x000000ffff067224 */ /* 0x000fe200078e000e */
[----:B------:R-:W-:Y:S02]  /*1cf80*/  MOV R7, R37 ;  /* 0x0000002500077202 */ /* 0x000fe40000000f00 */
[-C--:B-----5:R-:W-:Y:S01]  /*1cf90*/  ISETP.GE.AND P1, PT, R12, R118.reuse, PT ;  /* 0x000000760c00720c */ /* 0x0a0fe20003f26270 */
[----:B------:R-:W-:Y:S01]  /*1cfa0*/  IMAD.X R3, RZ, RZ, R3, P0 ;  /* 0x000000ffff037224 */ /* 0x000fe200000e0603 */
[----:B------:R-:W-:Y:S01]  /*1cfb0*/  ISETP.GE.AND P0, PT, R117, R118, PT ;  /* 0x000000767500720c */ /* 0x000fe20003f06270 */
[----:B------:R-:W-:Y:S01]  /*1cfc0*/  IMAD.WIDE.U32 R6, R38, R5, R6 ;  /* 0x0000000526067225 */ /* 0x000fe200078e0006 */
[----:B------:R-:W-:-:S03]  /*1cfd0*/  MOV R197, 0x0 ;  /* 0x0000000000c57802 */ /* 0x000fc60000000f00 */
[----:B------:R-:W-:Y:S01]  /*1cfe0*/  IMAD R3, R3, R38, RZ ;  /* 0x0000002603037224 */ /* 0x000fe200078e02ff */
[----:B------:R-:W-:-:S03]  /*1cff0*/  LEA R2, P2, R6, R42, 0x1 ;  /* 0x0000002a06027211 */ /* 0x000fc600078408ff */
[----:B------:R-:W-:-:S04]  /*1d000*/  IMAD R3, R39, R5, R3 ;  /* 0x0000000527037224 */ /* 0x000fc800078e0203 */
[----:B------:R-:W-:-:S05]  /*1d010*/  IMAD.IADD R3, R7, 0x1, R3 ;  /* 0x0000000107037824 */ /* 0x000fca00078e0203 */
[----:B------:R-:W-:-:S05]  /*1d020*/  LEA.HI.X R3, R6, R43, R3, 0x1, P2 ;  /* 0x0000002b06037211 */ /* 0x000fca00010f0c03 */
[----:B------:R1:W-:Y:S01]  /*1d030*/  @!P0 ST.E.128 [R2.64+0x40], R16 ;  /* 0x0000401002008985 */ /* 0x0003e2000c101d04 */
[----:B------:R-:W-:-:S03]  /*1d040*/  ISETP.GE.AND P0, PT, R116, R118, PT ;  /* 0x000000767400720c */ /* 0x000fc60003f06270 */
[----:B---3--:R1:W-:Y:S10]  /*1d050*/  @!P1 ST.E.128 [R2.64], R24 ;  /* 0x0000001802009985 */ /* 0x0083f4000c101d04 */
[----:B------:R-:W-:Y:S05]  /*1d060*/  @P0 RET.REL.NODEC R196 `(_ZN5flash24flash_fwd_splitkv_kernelI23Flash_fwd_kernel_traitsILi96ELi64ELi128ELi4ELb0ELb0EN7cutlass10bfloat16_tE19Flash_kernel_traitsILi96ELi64ELi128ELi4ES3_EELb1ELb0ELb0ELb0ELb0ELb0ELb0ELb1EEEvNS_16Flash_fwd_paramsE) ;  /* 0xfffe2f90c4000950 */ /* 0x000fea0003c3ffff */
[----:B------:R-:W-:Y:S01]  /*1d070*/  MOV R197, 0x0 ;  /* 0x0000000000c57802 */ /* 0x000fe20000000f00 */
[----:B------:R3:W-:Y:S03]  /*1d080*/  ST.E.128 [R2.64+0x80], R32 ;  /* 0x0000802002007985 */ /* 0x0007e6000c101d04 */
[----:B------:R-:W-:Y:S05]  /*1d090*/  RET.REL.NODEC R196 `(_ZN5flash24flash_fwd_splitkv_kernelI23Flash_fwd_kernel_traitsILi96ELi64ELi128ELi4ELb0ELb0EN7cutlass10bfloat16_tE19Flash_kernel_traitsILi96ELi64ELi128ELi4ES3_EELb1ELb0ELb0ELb0ELb0ELb0ELb0ELb1EEEvNS_16Flash_fwd_paramsE) ;  /* 0xfffe2f60c4007950 */ /* 0x000fea0003c3ffff */
.L_x_987:
[----:B------:R-:W-:Y:S02]  /*1d0a0*/  MOV R7, 0x2 ;  /* 0x0000000200077802 */ /* 0x000fe40000000f00 */
[----:B------:R-:W-:-:S02]  /*1d0b0*/  MOV R4, 0x1d0d0 ;  /* 0x0001d0d000047802 */ /* 0x000fc40000000f00 */
[----:B-1---5:R-:W-:Y:S05]  /*1d0c0*/  CALL.REL.NOINC `($__internal_14_$__cuda_sm70_shflsync_bfly_p) ;  /* 0x000000f000007944 */ /* 0x022fea0003c00000 */
[----:B-12---:R-:W-:Y:S05]  /*1d0d0*/  BRA `(.L_x_996) ;  /* 0xffffef0000007947 */ /* 0x006fea000383ffff */
.L_x_988:
[----:B------:R-:W-:Y:S02]  /*1d0e0*/  MOV R7, 0x1 ;  /* 0x0000000100077802 */ /* 0x000fe40000000f00 */
[----:B------:R-:W-:-:S02]  /*1d0f0*/  MOV R4, 0x1d110 ;  /* 0x0001d11000047802 */ /* 0x000fc40000000f00 */
[----:B-1---5:R-:W-:Y:S05]  /*1d100*/  CALL.REL.NOINC `($__internal_14_$__cuda_sm70_shflsync_bfly_p) ;  /* 0x000000b000007944 */ /* 0x022fea0003c00000 */
[----:B--2---:R-:W-:Y:S01]  /*1d110*/  FADD.FTZ R9, R209, R7 ;  /* 0x00000007d1097221 */ /* 0x004fe20000010000 */
[----:B-1----:R-:W-:-:S02]  /*1d120*/  MOV R209, R210 ;  /* 0x000000d200d17202 */ /* 0x002fc40000000f00 */
[----:B------:R-:W-:Y:S02]  /*1d130*/  MOV R7, 0x2 ;  /* 0x0000000200077802 */ /* 0x000fe40000000f00 */
[----:B------:R-:W-:Y:S02]  /*1d140*/  MOV R4, 0x1d160 ;  /* 0x0001d16000047802 */ /* 0x000fe40000000f00 */
[----:B------:R-:W-:Y:S05]  /*1d150*/  CALL.REL.NOINC `($__internal_14_$__cuda_sm70_shflsync_bfly_p) ;  /* 0x0000006000007944 */ /* 0x000fea0003c00000 */
[----:B--2---:R-:W-:Y:S01]  /*1d160*/  FADD.FTZ R8, R210, R7 ;  /* 0x00000007d2087221 */ /* 0x004fe20000010000 */
[----:B------:R-:W-:Y:S02]  /*1d170*/  MOV R7, 0x1 ;  /* 0x0000000100077802 */ /* 0x000fe40000000f00 */
[----:B------:R-:W-:Y:S02]  /*1d180*/  MOV R4, 0x1d1b0 ;  /* 0x0001d1b000047802 */ /* 0x000fe40000000f00 */
[----:B-1----:R-:W-:Y:S02]  /*1d190*/  MOV R209, R8 ;  /* 0x0000000800d17202 */ /* 0x002fe40000000f00 */
[----:B------:R-:W-:Y:S05]  /*1d1a0*/  CALL.REL.NOINC `($__internal_14_$__cuda_sm70_shflsync_bfly_p) ;  /* 0x0000001000007944 */ /* 0x000fea0003c00000 */
[----:B-12---:R-:W-:Y:S05]  /*1d1b0*/  BRA `(.L_x_997) ;  /* 0xffffee9000007947 */ /* 0x006fea000383ffff */
        .weak           $__internal_14_$__cuda_sm70_shflsync_bfly_p
        .type           $__internal_14_$__cuda_sm70_shflsync_bfly_p,@function
        .size           $__internal_14_$__cuda_sm70_shflsync_bfly_p,(.L_x_6275 - $__internal_14_$__cuda_sm70_shflsync_bfly_p)
$__internal_14_$__cuda_sm70_shflsync_bfly_p:
[----:B------:R-:W-:Y:S01]  /*1d1c0*/  MOV R10, R4 ;  /* 0x00000004000a7202 */ /* 0x000fe20000000f00 */
[----:B------:R-:W-:Y:S04]  /*1d1d0*/  WARPSYNC R3 ;  /* 0x0000000300007348 */ /* 0x000fe80003800000 */
[----:B------:R-:W-:Y:S01]  /*1d1e0*/  MOV R11, 0x0 ;  /* 0x00000000000b7802 */ /* 0x000fe20000000f00 */
[----:B------:R1:W2:Y:S03]  /*1d1f0*/  SHFL.BFLY PT, R7, R209, R7, R6 ;  /* 0x0c000007d1077389 */ /* 0x0002a600000e0006 */
[----:B------:R-:W-:Y:S05]  /*1d200*/  RET.REL.NODEC R10 `(_ZN5flash24flash_fwd_splitkv_kernelI23Flash_fwd_kernel_traitsILi96ELi64ELi128ELi4ELb0ELb0EN7cutlass10bfloat16_tE19Flash_kernel_traitsILi96ELi64ELi128ELi4ES3_EELb1ELb0ELb0ELb0ELb0ELb0ELb0ELb1EEEvNS_16Flash_fwd_paramsE) ;  /* 0xfffe2df00a007950 */ /* 0x000fea0003c3ffff */
.L_x_998:
        /* <DEDUP_REMOVED lines=15> */
.L_x_6275:


//--------------------- .text._ZN5flash24flash_fwd_splitkv_kernelI23Flash_fwd_kernel_traitsILi96ELi64ELi128ELi4ELb0ELb0EN7cutlass10bfloat16_tE19Flash_kernel_traitsILi96ELi64ELi128ELi4ES3_EELb1ELb0ELb0ELb0ELb0ELb1ELb0ELb1EEEvNS_16Flash_fwd_paramsE --------------------------
	.section	.text._ZN5flash24flash_fwd_splitkv_kernelI23Flash_fwd_kernel_traitsILi96ELi64ELi128ELi4ELb0ELb0EN7cutlass10bfloat16_tE19Flash_kernel_traitsILi96ELi64ELi128ELi4ES3_EELb1ELb0ELb0ELb0ELb0ELb1ELb0ELb1EEEvNS_16Flash_fwd_paramsE,"ax",@progbits
	.sectioninfo	@"SHI_REGISTERS=236"
	.align	128
        .global         _ZN5flash24flash_fwd_splitkv_kernelI23Flash_fwd_kernel_traitsILi96ELi64ELi128ELi4ELb0ELb0EN7cutlass10bfloat16_tE19Flash_kernel_traitsILi96ELi64ELi128ELi4ES3_EELb1ELb0ELb0ELb0ELb0ELb1ELb0ELb1EEEvNS_16Flash_fwd_paramsE
        .type           _ZN5flash24flash_fwd_splitkv_kernelI23Flash_fwd_kernel_traitsILi96ELi64ELi128ELi4ELb0ELb0EN7cutlass10bfloat16_tE19Flash_kernel_traitsILi96ELi64ELi128ELi4ES3_EELb1ELb0ELb0ELb0ELb0ELb1ELb0ELb1EEEvNS_16Flash_fwd_paramsE,@function
        .size           _ZN5flash24flash_fwd_splitkv_kernelI23Flash_fwd_kernel_traitsILi96ELi64ELi128ELi4ELb0ELb0EN7cutlass10bfloat16_tE19Flash_kernel_traitsILi96ELi64ELi128ELi4ES3_EELb1ELb0ELb0ELb0ELb0ELb1ELb0ELb1EEEvNS_16Flash_fwd_paramsE,(.L_x_6277 - _ZN5flash24flash_fwd_splitkv_kernelI23Flash_fwd_kernel_traitsILi96ELi64ELi128ELi4ELb0ELb0EN7cutlass10bfloat16_tE19Flash_kernel_traitsILi96ELi64ELi128ELi4ES3_EELb1ELb0ELb0ELb0ELb0ELb1ELb0ELb1EEEvNS_16Flash_fwd_paramsE)
        .other          _ZN5flash24flash_fwd_splitkv_kernelI23Flash_fwd_kernel_traitsILi96ELi64ELi128ELi4ELb0ELb0EN7cutlass10bfloat16_tE19Flash_kernel_traitsILi96ELi64ELi128ELi4ES3_EELb1ELb0ELb0ELb0ELb0ELb1ELb0ELb1EEEvNS_16Flash_fwd_paramsE,@"STO_CUDA_ENTRY STV_DEFAULT"
_ZN5flash24flash_fwd_splitkv_kernelI23Flash_fwd_kernel_traitsILi96ELi64ELi128ELi4ELb0ELb0EN7cutlass10bfloat16_tE19Flash_kernel_traitsILi96ELi64ELi128ELi4ES3_EELb1ELb0ELb0ELb0ELb0ELb1ELb0ELb1EEEvNS_16Flash_fwd_paramsE:
.text._ZN5flash24flash_fwd_splitkv_kernelI23Flash_fwd_kernel_traitsILi96ELi64ELi128ELi4ELb0ELb0EN7cutlass10bfloat16_tE19Flash_kernel_traitsILi96ELi64ELi128ELi4ES3_EELb1ELb0ELb0ELb0ELb0ELb1ELb0ELb1EEEvNS_16Flash_fwd_paramsE:
        /* <DEDUP_REMOVED lines=9> */
[----:B-123--:R-:W-:Y:S05]  /*0090*/  CALL.REL.NOINC `($_ZN5flash24flash_fwd_splitkv_kernelI23Flash_fwd_kernel_traitsILi96ELi64ELi128ELi4ELb0ELb0EN7cutlass10bfloat16_tE19Flash_kernel_traitsILi96ELi64ELi128ELi4ES3_EELb1ELb0ELb0ELb0ELb0ELb1ELb0ELb1EEEvNS_16Flash_fwd_paramsE$_ZN5flash30compute_attn_1rowblock_splitkvI23Flash_fwd_kernel_traitsILi96ELi64ELi128ELi4ELb0ELb0EN7cutlass10bfloat16_tE19Flash_kernel_traitsILi96ELi64ELi128ELi4ES3_EELb1ELb0ELb0ELb0ELb0ELb1ELb0ELb1ENS_16Flash_fwd_paramsEEEvRKT8_iiiii) ;  /* 0x0000002000007944 */ /* 0x00efea0003c00000 */
[----:B------:R-:W-:Y:S05]  /*00a0*/  BSYNC B4 ;  /* 0x0000000000047941 */ /* 0x000fea0003800000 */
.L_x_999:
[----:B------:R-:W-:Y:S05]  /*00b0*/  EXIT ;  /* 0x000000000000794d */ /* 0x000fea0003800000 */
        .type           $_ZN5flash24flash_fwd_splitkv_kernelI23Flash_fwd_kernel_traitsILi96ELi64ELi128ELi4ELb0ELb0EN7cutlass10bfloat16_tE19Flash_kernel_traitsILi96ELi64ELi128ELi4ES3_EELb1ELb0ELb0ELb0ELb0ELb1ELb0ELb1EEEvNS_16Flash_fwd_paramsE$_ZN5flash30compute_attn_1rowblock_splitkvI23Flash_fwd_kernel_traitsILi96ELi64ELi128ELi4ELb0ELb0EN7cutlass10bfloat16_tE19Flash_kernel_traitsILi96ELi64ELi128ELi4ES3_EELb1ELb0ELb0ELb0ELb0ELb1ELb0ELb1ENS_16Flash_fwd_paramsEEEvRKT8_iiiii,@function
        .size           $_ZN5flash24flash_fwd_splitkv_kernelI23Flash_fwd_kernel_traitsILi96ELi64ELi128ELi4ELb0ELb0EN7cutlass10bfloat16_tE19Flash_kernel_traitsILi96ELi64ELi128ELi4ES3_EELb1ELb0ELb0ELb0ELb0ELb1ELb0ELb1EEEvNS_16Flash_fwd_paramsE$_ZN5flash30compute_attn_1rowblock_splitkvI23Flash_fwd_kernel_traitsILi96ELi64ELi128ELi4ELb0ELb0EN7cutlass10bfloat16_tE19Flash_kernel_traitsILi96ELi64ELi128ELi4ES3_EELb1ELb0ELb0ELb0ELb0ELb1ELb0ELb1ENS_16Flash_fwd_paramsEEEvRKT8_iiiii,($__internal_15_$__cuda_sm70_shflsync_bfly_p - $_ZN5flash24flash_fwd_splitkv_kernelI23Flash_fwd_kernel_traitsILi96ELi64ELi128ELi4ELb0ELb0EN7cutlass10bfloat16_tE19Flash_kernel_traitsILi96ELi64ELi128ELi4ES3_EELb1ELb0ELb0ELb0ELb0ELb1ELb0ELb1EEEvNS_16Flash_fwd_paramsE$_ZN5flash30compute_attn_1rowblock_splitkvI23Flash_fwd_kernel_traitsILi96ELi64ELi128ELi4ELb0ELb0EN7cutlass10bfloat16_tE19Flash_kernel_traitsILi96ELi64ELi128ELi4ES3_EELb1ELb0ELb0ELb0ELb0ELb1ELb0ELb1ENS_16Flash_fwd_paramsEEEvRKT8_iiiii)
$_ZN5flash24flash_fwd_splitkv_kernelI23Flash_fwd_kernel_traitsILi96ELi64ELi128ELi4ELb0ELb0EN7cutlass10bfloat16_tE19Flash_kernel_traitsILi96ELi64ELi128ELi4ES3_EELb1ELb0ELb0ELb0ELb0ELb1ELb0ELb1EEEvNS_16Flash_fwd_paramsE$_ZN5flash30compute_attn_1rowblock_splitkvI23Flash_fwd_kernel_traitsILi96ELi64ELi128ELi4ELb0ELb0EN7cutlass10bfloat16_tE19Flash_kernel_traitsILi96ELi64ELi128ELi4ES3_EELb1ELb0ELb0ELb0ELb0ELb1ELb0ELb1ENS_16Flash_fwd_paramsEEEvRKT8_iiiii:
        /* <DEDUP_REMOVED lines=20> */
.L_x_1001:
[----:B------:R-:W-:Y:S05]  /*0200*/  BSYNC B0 ;  /* 0x0000000000007941 */ /* 0x000fea0003800000 */
.L_x_1000:
[----:B------:R-:W3:Y:S04]  /*0210*/  LD.E.64 R16, [R118.64+0xf0] ;  /* 0x0000f00476107980 */ /* 0x000ee8000c101b00 */
[----:B------:R-:W4:Y:S01]  /*0220*/  @P1 LD.E R201, [R4.64+0x4] ;  /* 0x0000040404c91980 */ /* 0x000f22000c101900 */
        /* <DEDUP_REMOVED lines=9> */
[----:B------:R-:W4:Y:S02]  /*02c0*/  LD.E.U8 R0, [R118.64+0x1b2] ;  /* 0x0001b20476007980 */ /* 0x000f24000c101100 */
[----:B----4-:R-:W-:-:S13]  /*02d0*/  ISETP.NE.AND P0, PT, R0, RZ, PT ;  /* 0x000000ff0000720c */ /* 0x010fda0003f05270 */
[----:B------:R-:W4:Y:S02]  /*02e0*/  @P0 LD.E R0, [R2.64+0x4] ;  /* 0x0000040402000980 */ /* 0x000f24000c101900 */
[----:B----4-:R-:W-:-:S06]  /*02f0*/  @P0 IADD3 R81, R0, -R13, RZ ;  /* 0x8000000d00510210 */ /* 0x010fcc0007ffe0ff */
[----:B------:R4:W5:Y:S01]  /*0300*/  @!P0 LD.E R81, [R2.64] ;  /* 0x0000000402518980 */ /* 0x000962000c101900 */
[----:B------:R-:W-:Y:S05]  /*0310*/  BRA `(.L_x_1004) ;  /* 0x0000001000007947 */ /* 0x000fea0003800000 */
.L_x_1003:
[----:B------:R4:W5:Y:S02]  /*0320*/  LD.E R81, [R118.64+0xb8] ;  /* 0x0000b80476517980 */ /* 0x000964000c101900 */
.L_x_1004:
[----:B------:R-:W-:Y:S05]  /*0330*/  BSYNC B0 ;  /* 0x0000000000007941 */ /* 0x000fea0003800000 */
.L_x_1002:
[----:B--2-4-:R-:W2:Y:S01]  /*0340*/  LD.E.64 R2, [R118.64+0xf8] ;  /* 0x0000f80476027980 */ /* 0x014ea2000c101b00 */
[----:B------:R-:W-:Y:S01]  /*0350*/  BSSY B1, `(.L_x_1005) ;  /* 0x0000012000017945 */ /* 0x000fe20003800000 */
[----:B-----5:R-:W-:Y:S01]  /*0360*/  IMAD.IADD R81, R81, 0x1, -R12 ;  /* 0x0000000151517824 */ /* 0x020fe200078e0a0c */
[----:B--2---:R-:W-:-:S04]  /*0370*/  ISETP.NE.U32.AND P0, PT, R2, RZ, PT ;  /* 0x000000ff0200720c */ /* 0x004fc80003f05070 */
[----:B------:R-:W-:-:S13]  /*0380*/  ISETP.NE.AND.EX P0, PT, R3, RZ, PT, P0 ;  /* 0x000000ff0300720c */ /* 0x000fda0003f05300 */
[----:B------:R-:W-:Y:S05]  /*0390*/  @!P0 BRA `(.L_x_1006) ;  /* 0x0000004000008947 */ /* 0x000fea0003800000 */
[----:B------:R-:W-:-:S06]  /*03a0*/  IMAD.WIDE R2, R199, 0x4, R2 ;  /* 0x00000004c7027825 */ /* 0x000fcc00078e0202 */
[----:B------:R-:W2:Y:S02]  /*03b0*/  LD.E R3, [R2.64] ;  /* 0x0000000402037980 */ /* 0x000ea4000c101900 */
[----:B--2---:R-:W-:Y:S01]  /*03c0*/  IADD3 R64, R3, -R12, RZ ;  /* 0x8000000c03407210 */ /* 0x004fe20007ffe0ff */
[----:B------:R-:W-:Y:S05]  /*03d0*/  BRA `(.L_x_1007) ;  /* 0x0000009000007947 */ /* 0x000fea0003800000 */
.L_x_1006:
[----:B------:R-:W2:Y:S01]  /*03e0*/  LD.E.64 R2, [R118.64+0x108] ;  /* 0x0001080476027980 */ /* 0x000ea2000c101b00 */
[----:B------:R-:W-:Y:S01]  /*03f0*/  BSSY B0, `(.L_x_1008) ;  /* 0x0000006000007945 */ /* 0x000fe20003800000 */
[----:B------:R-:W-:Y:S01]  /*0400*/  IMAD.MOV.U32 R64, RZ, RZ, RZ ;  /* 0x000000ffff407224 */ /* 0x000fe200078e00ff */
[----:B--2---:R-:W-:-:S04]  /*0410*/  ISETP.NE.U32.AND P0, PT, R2, RZ, PT ;  /* 0x000000ff0200720c */ /* 0x004fc80003f05070 */
[----:B------:R-:W-:-:S13]  /*0420*/  ISETP.NE.AND.EX P0, PT, R3, RZ, PT, P0 ;  /* 0x000000ff0300720c */ /* 0x000fda0003f05300 */
[----:B------:R-:W-:Y:S05]  /*0430*/  @!P0 BRA `(.L_x_1009) ;  /* 0x0000001000008947 */ /* 0x000fea0003800000 */
[----:B------:R2:W5:Y:S02]  /*0440*/  LD.E R64, [R118.64+0xbc] ;  /* 0x0000bc0476407980 */ /* 0x000564000c101900 */
.L_x_1009:
[----:B------:R-:W-:Y:S05]  /*0450*/  BSYNC B0 ;  /* 0x0000000000007941 */ /* 0x000fea0003800000 */
.L_x_1008:
[----:B-----5:R-:W-:Y:S02]  /*0460*/  IADD3 R64, R81, R64, RZ ;  /* 0x0000004051407210 */ /* 0x020fe40007ffe0ff */
.L_x_1007:
[----:B------:R-:W-:Y:S05]  /*0470*/  BSYNC B1 ;  /* 0x0000000000017941 */ /* 0x000fea0003800000 */
.L_x_1005:
[----:B------:R-:W-:Y:S01]  /*0480*/  IMAD.SHL.U32 R70, R200, 0x40, RZ ;  /* 0x00000040c8467824 */ /* 0x000fe200078e00ff */
[----:B------:R-:W-:Y:S01]  /*0490*/  MOV R2, R198 ;  /* 0x000000c600027202 */ /* 0x000fe20000000f00 */
[----:B------:R-:W-:-:S03]  /*04a0*/  IMAD.MOV.U32 R3, RZ, RZ, 0x0 ;  /* 0x00000000ff037424 */ /* 0x000fc600078e00ff */
[----:B------:R-:W-:-:S13]  /*04b0*/  ISETP.GT.AND P0, PT, R201, R70, PT ;  /* 0x00000046c900720c */ /* 0x000fda0003f04270 */
[----:B------:R-:W-:Y:S05]  /*04c0*/  @!P0 RET.REL.NODEC R2 `(_ZN5flash24flash_fwd_splitkv_kernelI23Flash_fwd_kernel_traitsILi96ELi64ELi128ELi4ELb0ELb0EN7cutlass10bfloat16_tE19Flash_kernel_traitsILi96ELi64ELi128ELi4ES3_EELb1ELb0ELb0ELb0ELb0ELb1ELb0ELb1EEEvNS_16Flash_fwd_paramsE) ;  /* 0xfffffb3002008950 */ /* 0x000fea0003c3ffff */
[----:B------:R-:W4:Y:S04]  /*04d0*/  LD.E R7, [R118.64+0xb8] ;  /* 0x0000b80476077980 */ /* 0x000f28000c101900 */
[----:B------:R-:W5:Y:S01]  /*04e0*/  LD.E R3, [R118.64+0x188] ;  /* 0x0001880476037980 */ /* 0x000f62000c101900 */
[----:B------:R-:W-:Y:S02]  /*04f0*/  IADD3 R0, -R201, 0xbf, R70 ;  /* 0x000000bfc9007810 */ /* 0x000fe40007ffe146 */
[----:B-1----:R-:W-:Y:S01]  /*0500*/  IADD3 R5, R64, 0x7f, RZ ;  /* 0x0000007f40057810 */ /* 0x002fe20007ffe0ff */
[----:B------:R-:W1:Y:S03]  /*0510*/  S2R R65, SR_TID.X ;  /* 0x0000000000417919 */ /* 0x000e660000002100 */
[----:B------:R-:W-:-:S04]  /*0520*/  SHF.R.S32.HI R2, RZ, 0x1f, R5 ;  /* 0x0000001fff027819 */ /* 0x000fc80000011405 */
[----:B------:R-:W-:-:S04]  /*0530*/  LEA.HI R2, R2, R5, RZ, 0x7 ;  /* 0x0000000502027211 */ /* 0x000fc800078f38ff */
[----:B------:R-:W-:Y:S02]  /*0540*/  SHF.R.S32.HI R2, RZ, 0x7, R2 ;  /* 0x00000007ff027819 */ /* 0x000fe40000011402 */
[----:B----4-:R-:W-:Y:S02]  /*0550*/  IADD3 R7, R7, 0x7f, RZ ;  /* 0x0000007f07077810 */ /* 0x010fe40007ffe0ff */
[----:B-----5:R-:W-:Y:S02]  /*0560*/  IADD3 R3, R3, R0, R64 ;  /* 0x0000000003037210 */ /* 0x020fe40007ffe040 */
        /* <DEDUP_REMOVED lines=11> */
[----:B------:R-:W4:Y:S04]  /*0620*/  LD.E.64 R14, [R118.64+0x88] ;  /* 0x00008804760e7980 */ /* 0x000f28000c101b00 */
[----:B--2---:R-:W2:Y:S04]  /*0630*/  LD.E.64 R4, [R118.64+0x90] ;  /* 0x0000900476047980 */ /* 0x004ea8000c101b00 */
[----:B---3--:R-:W3:Y:S04]  /*0640*/  LD.E R2, [R118.64+0x60] ;  /* 0x0000600476027980 */ /* 0x008ee8000c101900 */
[----:B------:R-:W2:Y:S04]  /*0650*/  @!P0 LD.E.64 R12, [R118.64+0x80] ;  /* 0x00008004760c8980 */ /* 0x000ea8000c101b00 */
[----:B------:R-:W3:Y:S04]  /*0660*/  LD.E R3, [R118.64+0xb4] ;  /* 0x0000b40476037980 */ /* 0x000ee8000c101900 */
        /* <DEDUP_REMOVED lines=10> */
[----:B------:R-:W-:Y:S02]  /*0710*/  IADD3 R201, -R70, R201, RZ ;  /* 0x000000c946c97210 */ /* 0x000fe40007ffe1ff */
[----:B------:R-:W-:Y:S01]  /*0720*/  SHF.R.S32.HI R6, RZ, 0x2, R6 ;  /* 0x00000002ff067819 */ /* 0x000fe20000011406 */
[----:B------:R-:W-:Y:S01]  /*0730*/  BSSY B0, `(.L_x_1011) ;  /* 0x0000028000007945 */ /* 0x000fe20003800000 */
[-C--:B----4-:R-:W-:Y:S02]  /*0740*/  @P0 IMAD R7, R15, R202.reuse, RZ ;  /* 0x000000ca0f070224 */ /* 0x090fe400078e02ff */
        /* <DEDUP_REMOVED lines=11> */
[----:B------:R-:W-:-:S04]  /*0800*/  IADD3 R16, P0, R16, R22, RZ ;  /* 0x0000001610107210 */ /* 0x000fc80007f1e0ff */
[----:B------:R-:W-:Y:S02]  /*0810*/  IADD3.X R17, R7, R23, R12, P0, !PT ;  /* 0x0000001707117210 */ /* 0x000fe400007fe40c */
[----:B------:R-:W-:Y:S01]  /*0820*/  ISETP.GE.AND P0, PT, R6, R201, PT ;  /* 0x000000c90600720c */ /* 0x000fe20003f06270 */
[----:B------:R-:W-:Y:S01]  /*0830*/  IMAD R5, R5, R197, RZ ;  /* 0x000000c505057224 */ /* 0x000fe200078e02ff */
[--C-:B------:R-:W-:Y:S01]  /*0840*/  SHF.R.S32.HI R7, RZ, 0x1f, R197.reuse ;  /* 0x0000001fff077819 */ /* 0x100fe200000114c5 */
[----:B---3--:R-:W-:Y:S02]  /*0850*/  IMAD R2, R199, R2, R197 ;  /* 0x00000002c7027224 */ /* 0x008fe400078e02c5 */
[----:B------:R-:W-:-:S04]  /*0860*/  IMAD.WIDE.U32 R16, R197, R4, R16 ;  /* 0x00000004c5107225 */ /* 0x000fc800078e0010 */
[----:B------:R-:W-:Y:S01]  /*0870*/  IMAD R5, R4, R7, R5 ;  /* 0x0000000704057224 */ /* 0x000fe200078e0205 */
[C---:B------:R-:W-:Y:S01]  /*0880*/  IADD3 R9, R20.reuse, 0x20, RZ ;  /* 0x0000002014097810 */ /* 0x040fe20007ffe0ff */
        /* <DEDUP_REMOVED lines=18> */
.L_x_1012:
[----:B-1----:R-:W-:Y:S05]  /*09b0*/  BSYNC B0 ;  /* 0x0000000000007941 */ /* 0x002fea0003800000 */
.L_x_1011:
        /* <DEDUP_REMOVED lines=19> */
.L_x_1014:
[----:B------:R-:W-:Y:S05]  /*0af0*/  BSYNC B0 ;  /* 0x0000000000007941 */ /* 0x000fea0003800000 */
.L_x_1013:
[----:B------:R-:W-:Y:S01]  /*0b00*/  ISETP.NE.AND P2, PT, R65, RZ, PT ;  /* 0x000000ff4100720c */ /* 0x000fe20003f45270 */
[----:B------:R-:W-:Y:S01]  /*0b10*/  IMAD.MOV.U32 R199, RZ, RZ, 0x0 ;  /* 0x00000000ffc77424 */ /* 0x000fe200078e00ff */
[----:B------:R-:W-:-:S02]  /*0b20*/  IADD3 R5, P0, R2, R6, RZ ;  /* 0x0000000602057210 */ /* 0x000fc40007f1e0ff */
[-C--:B------:R-:W-:Y:S02]  /*0b30*/  ISETP.GE.OR P1, PT, R6, R201.reuse, P2 ;  /* 0x000000c90600720c */ /* 0x080fe40001726670 */
[----:B------:R-:W-:Y:S02]  /*0b40*/  ISETP.GE.OR P2, PT, R4, R201, P2 ;  /* 0x000000c90400720c */ /* 0x000fe40001746670 */
[----:B------:R-:W-:Y:S02]  /*0b50*/  LEA.HI.X.SX32 R2, R2, R3, 0x1, P0 ;  /* 0x0000000302027211 */ /* 0x000fe400000f0eff */
[----:B-----5:R-:W-:-:S04]  /*0b60*/  LEA R6, P0, R5, R18, 0x2 ;  /* 0x0000001205067211 */ /* 0x020fc800078010ff */
[----:B------:R-:W-:-:S03]  /*0b70*/  LEA.HI.X R7, R5, R19, R2, 0x2, P0 ;  /* 0x0000001305077211 */ /* 0x000fc600000f1402 */
[----:B------:R-:W-:-:S05]  /*0b80*/  @!P1 IMAD.MOV.U32 R3, RZ, RZ, 0x7f800000 ;  /* 0x7f800000ff039424 */ /* 0x000fca00078e00ff */
[----:B------:R2:W-:Y:S01]  /*0b90*/  @!P1 ST.E [R6.64], R3 ;  /* 0x0000000306009985 */ /* 0x0005e2000c101904 */
[----:B------:R-:W-:Y:S05]  /*0ba0*/  @P2 RET.REL.NODEC R198 `(_ZN5flash24flash_fwd_splitkv_kernelI23Flash_fwd_kernel_traitsILi96ELi64ELi128ELi4ELb0ELb0EN7cutlass10bfloat16_tE19Flash_kernel_traitsILi96ELi64ELi128ELi4ES3_EELb1ELb0ELb0ELb0ELb0ELb1ELb0ELb1EEEvNS_16Flash_fwd_paramsE) ;  /* 0xfffff450c6002950 */ /* 0x000fea0003c3ffff */
[----:B--2---:R-:W-:Y:S02]  /*0bb0*/  MOV R3, 0x7f800000 ;  /* 0x7f80000000037802 */ /* 0x004fe40000000f00 */
[----:B------:R-:W-:-:S03]  /*0bc0*/  MOV R199, 0x0 ;  /* 0x0000000000c77802 */ /* 0x000fc60000000f00 */
[----:B------:R2:W-:Y:S01]  /*0bd0*/  ST.E [R6.64+0x80], R3 ;  /* 0x0000800306007985 */ /* 0x0005e2000c101904 */
[----:B------:R-:W-:Y:S05]  /*0be0*/  RET.REL.NODEC R198 `(_ZN5flash24flash_fwd_splitkv_kernelI23Flash_fwd_kernel_traitsILi96ELi64ELi128ELi4ELb0ELb0EN7cutlass10bfloat16_tE19Flash_kernel_traitsILi96ELi64ELi128ELi4ES3_EELb1ELb0ELb0ELb0ELb0ELb1ELb0ELb1EEEvNS_16Flash_fwd_paramsE) ;  /* 0xfffff410c6007950 */ /* 0x000fea0003c3ffff */
.L_x_1010:
[----:B-1----:R-:W4:Y:S04]  /*0bf0*/  LD.E.64 R6, [R118.64+0x160] ;  /* 0x0001600476067980 */ /* 0x002f28000c101b00 */
[----:B--2---:R-:W2:Y:S01]  /*0c00*/  LD.E.64 R10, [R118.64+0x158] ;  /* 0x00015804760a7980 */ /* 0x004ea2000c101b00 */
[----:B----4-:R-:W-:-:S04]  /*0c10*/  ISETP.NE.U32.AND P1, PT, R6, RZ, PT ;  /* 0x000000ff0600720c */ /* 0x010fc80003f25070 */
[----:B------:R-:W-:-:S13]  /*0c20*/  ISETP.NE.AND.EX P1, PT, R7, RZ, PT, P1 ;  /* 0x000000ff0700720c */ /* 0x000fda0003f25310 */
[----:B------:R-:W4:Y:S01]  /*0c30*/  @P1 LD.E.64 R4, [R118.64+0x168] ;  /* 0x0001680476041980 */ /* 0x000f22000c101b00 */
[----:B--2---:R-:W-:Y:S01]  /*0c40*/  ISETP.NE.U32.AND P0, PT, R10, RZ, PT ;  /* 0x000000ff0a00720c */ /* 0x004fe20003f05070 */
[----:B------:R-:W-:-:S03]  /*0c50*/  IMAD.MOV.U32 R8, RZ, RZ, R199 ;  /* 0x000000ffff087224 */ /* 0x000fc600078e00c7 */
[----:B------:R-:W-:Y:S02]  /*0c60*/  ISETP.NE.AND.EX P0, PT, R11, RZ, PT, P0 ;  /* 0x000000ff0b00720c */ /* 0x000fe40003f05300 */
[----:B------:R-:W-:Y:S01]  /*0c70*/  @P1 SHF.R.S32.HI R0, RZ, 0x1f, R199 ;  /* 0x0000001fff001819 */ /* 0x000fe200000114c7 */
[----:B------:R-:W-:-:S10]  /*0c80*/  CS2R R204, SRZ ;  /* 0x0000000000cc7805 */ /* 0x000fd4000001ff00 */
[----:B------:R-:W-:-:S05]  /*0c90*/  @P0 IMAD.WIDE R10, R199, 0x4, R10 ;  /* 0x00000004c70a0825 */ /* 0x000fca00078e020a */
[----:B------:R1:W5:Y:S01]  /*0ca0*/  @P0 LD.E R8, [R10.64] ;  /* 0x000000040a080980 */ /* 0x000362000c101900 */
[----:B------:R-:W-:Y:S01]  /*0cb0*/  BSSY B0, `(.L_x_1015) ;  /* 0x00000ab000007945 */ /* 0x000fe20003800000 */
[-C--:B----4-:R-:W-:Y:S02]  /*0cc0*/  @P1 IMAD R5, R5, R199.reuse, RZ ;  /* 0x000000c705051224 */ /* 0x090fe400078e02ff */
        /* <DEDUP_REMOVED lines=8> */
[----:B-1----:R-:W2:Y:S04]  /*0d50*/  LD.E R4, [R118.64+0x170] ;  /* 0x0001700476047980 */ /* 0x002ea8000c101900 */
[----:B------:R-:W4:Y:S01]  /*0d60*/  LD.E R6, [R118.64+0x68] ;  /* 0x0000680476067980 */ /* 0x000f22000c101900 */
[----:B------:R-:W-:-:S03]  /*0d70*/  LEA R5, R51, 0xffffff80, 0x7 ;  /* 0xffffff8033057811 */ /* 0x000fc600078e38ff */
[----:B---3--:R-:W3:Y:S01]  /*0d80*/  LD.E.64 R18, [R118.64+0x20] ;  /* 0x0000200476127980 */ /* 0x008ee2000c101b00 */
[----:B------:R-:W-:-:S03]  /*0d90*/  IABS R2, R5 ;  /* 0x0000000500027213 */ /* 0x000fc60000000000 */
[----:B------:R-:W3:Y:S04]  /*0da0*/  LD.E.64 R62, [R118.64+0x38] ;  /* 0x00003804763e7980 */ /* 0x000ee8000c101b00 */
[----:B------:R-:W3:Y:S04]  /*0db0*/  LD.E.64 R12, [R118.64+0x50] ;  /* 0x00005004760c7980 */ /* 0x000ee8000c101b00 */
[----:B------:R1:W5:Y:S04]  /*0dc0*/  LD.E.64 R26, [R118.64+0x58] ;  /* 0x00005804761a7980 */ /* 0x000368000c101b00 */
[----:B------:R1:W5:Y:S01]  /*0dd0*/  LD.E.64 R60, [R118.64+0x40] ;  /* 0x00004004763c7980 */ /* 0x000362000c101b00 */
[----:B--2---:R-:W-:-:S04]  /*0de0*/  IABS R3, R4 ;  /* 0x0000000400037213 */ /* 0x004fc80000000000 */
[----:B------:R-:W2:Y:S08]  /*0df0*/  I2F.RP R10, R3 ;  /* 0x00000003000a7306 */ /* 0x000eb00000209400 */
[----:B--2--5:R-:W2:Y:S02]  /*0e00*/  MUFU.RCP R8, R10 ;  /* 0x0000000a00087308 */ /* 0x024ea40000001000 */
[----:B--2---:R-:W-:Y:S01]  /*0e10*/  IADD3 R8, R8, 0xffffffe, RZ ;  /* 0x0ffffffe08087810 */ /* 0x004fe20007ffe0ff */
[----:B------:R-:W2:Y:S05]  /*0e20*/  LD.E.64 R10, [R118.64+0x28] ;  /* 0x00002804760a7980 */ /* 0x000eaa000c101b00 */
[----:B------:R-:W1:Y:S02]  /*0e30*/  F2I.FTZ.U32.TRUNC.NTZ R9, R8 ;  /* 0x0000000800097305 */ /* 0x000e64000021f000 */
[----:B-1----:R-:W-:-:S02]  /*0e40*/  IMAD.MOV R0, RZ, RZ, -R9 ;  /* 0x000000ffff007224 */ /* 0x002fc400078e0a09 */
[----:B------:R-:W-:Y:S02]  /*0e50*/  IMAD.MOV.U32 R8, RZ, RZ, RZ ;  /* 0x000000ffff087224 */ /* 0x000fe400078e00ff */
[----:B------:R-:W-:Y:S01]  /*0e60*/  IMAD R7, R0, R3, RZ ;  /* 0x0000000300077224 */ /* 0x000fe200078e02ff */
[----:B------:R-:W-:-:S03]  /*0e70*/  IABS R0, R4 ;  /* 0x0000000400007213 */ /* 0x000fc60000000000 */
[----:B------:R-:W-:Y:S01]  /*0e80*/  IMAD.HI.U32 R7, R9, R7, R8 ;  /* 0x0000000709077227 */ /* 0x000fe200078e0008 */
[----:B------:R-:W-:-:S05]  /*0e90*/  IADD3 R0, RZ, -R0, RZ ;  /* 0x80000000ff007210 */ /* 0x000fca0007ffe0ff */
[----:B------:R-:W-:-:S04]  /*0ea0*/  IMAD.HI.U32 R9, R7, R2, RZ ;  /* 0x0000000207097227 */ /* 0x000fc800078e00ff */
[----:B------:R-:W-:-:S05]  /*0eb0*/  IMAD R0, R9, R0, R2 ;  /* 0x0000000009007224 */ /* 0x000fca00078e0202 */
[----:B------:R-:W-:-:S13]  /*0ec0*/  ISETP.GT.U32.AND P1, PT, R3, R0, PT ;  /* 0x000000000300720c */ /* 0x000fda0003f24070 */
[----:B------:R-:W-:-:S05]  /*0ed0*/  @!P1 IMAD.IADD R0, R0, 0x1, -R3 ;  /* 0x0000000100009824 */ /* 0x000fca00078e0a03 */
[----:B------:R-:W-:Y:S02]  /*0ee0*/  ISETP.GE.U32.AND P2, PT, R0, R3, PT ;  /* 0x000000030000720c */ /* 0x000fe40003f46070 */
[----:B------:R-:W-:Y:S02]  /*0ef0*/  LOP3.LUT R0, R5, R4, RZ, 0x3c, !PT ;  /* 0x0000000405007212 */ /* 0x000fe400078e3cff */
[----:B------:R-:W-:Y:S02]  /*0f00*/  @!P1 IADD3 R9, R9, 0x1, RZ ;  /* 0x0000000109099810 */ /* 0x000fe40007ffe0ff */
[----:B------:R-:W-:Y:S02]  /*0f10*/  ISETP.GE.AND P0, PT, R0, RZ, PT ;  /* 0x000000ff0000720c */ /* 0x000fe40003f06270 */
[----:B------:R-:W-:-:S05]  /*0f20*/  ISETP.NE.AND P1, PT, R4, RZ, PT ;  /* 0x000000ff0400720c */ /* 0x000fca0003f25270 */
[----:B------:R-:W-:-:S06]  /*0f30*/  @P2 IADD3 R9, R9, 0x1, RZ ;  /* 0x0000000109092810 */ /* 0x000fcc0007ffe0ff */
[----:B------:R-:W-:Y:S02]  /*0f40*/  @!P0 IMAD.MOV R9, RZ, RZ, -R9 ;  /* 0x000000ffff098224 */ /* 0x000fe400078e0a09 */
[----:B------:R-:W-:-:S05]  /*0f50*/  @!P1 LOP3.LUT R9, RZ, R4, RZ, 0x33, !PT ;  /* 0x00000004ff099212 */ /* 0x000fca00078e33ff */
[----:B------:R-:W-:-:S06]  /*0f60*/  IMAD.WIDE R2, R9, 0x4, R204 ;  /* 0x0000000409027825 */ /* 0x000fcc00078e02cc */
[----:B------:R1:W2:Y:S01]  /*0f70*/  LD.E R2, [R2.64] ;  /* 0x0000000402027980 */ /* 0x0002a2000c101900 */
[----:B----4-:R-:W-:-:S04]  /*0f80*/  IABS R8, R6 ;  /* 0x0000000600087213 */ /* 0x010fc80000000000 */
[----:B------:R-:W4:Y:S08]  /*0f90*/  I2F.RP R15, R8 ;  /* 0x00000008000f7306 */ /* 0x000f300000209400 */
[----:B----4-:R-:W4:Y:S02]  /*0fa0*/  MUFU.RCP R7, R15 ;  /* 0x0000000f00077308 */ /* 0x010f240000001000 */
[----:B----4-:R-:W-:-:S06]  /*0fb0*/  IADD3 R7, R7, 0xffffffe, RZ ;  /* 0x0ffffffe07077810 */ /* 0x010fcc0007ffe0ff */
[----:B------:R-:W4:Y:S01]  /*0fc0*/  F2I.FTZ.U32.TRUNC.NTZ R21, R7 ;  /* 0x0000000700157305 */ /* 0x000f22000021f000 */
[----:B------:R-:W-:Y:S01]  /*0fd0*/  IMAD.MOV.U32 R20, RZ, RZ, RZ ;  /* 0x000000ffff147224 */ /* 0x000fe200078e00ff */
[----:B-1----:R-:W-:Y:S02]  /*0fe0*/  IABS R3, R197 ;  /* 0x000000c500037213 */ /* 0x002fe40000000000 */
[----:B----4-:R-:W-:-:S05]  /*0ff0*/  IADD3 R0, RZ, -R21, RZ ;  /* 0x80000015ff007210 */ /* 0x010fca0007ffe0ff */
        /* <DEDUP_REMOVED lines=10> */
[----:B------:R-:W-:Y:S02]  /*10a0*/  LOP3.LUT R8, R197, R6, RZ, 0x3c, !PT ;  /* 0x00000006c5087212 */ /* 0x000fe400078e3cff */
[----:B------:R-:W-:Y:S02]  /*10b0*/  @!P1 IADD3 R7, R7, 0x1, RZ ;  /* 0x0000000107079810 */ /* 0x000fe40007ffe0ff */
[----:B------:R-:W-:Y:S02]  /*10c0*/  ISETP.GE.AND P0, PT, R8, RZ, PT ;  /* 0x000000ff0800720c */ /* 0x000fe40003f06270 */
[----:B------:R-:W-:Y:S01]  /*10d0*/  ISETP.NE.AND P1, PT, R6, RZ, PT ;  /* 0x000000ff0600720c */ /* 0x000fe20003f25270 */
[----:B------:R-:W-:-:S04]  /*10e0*/  IMAD R4, R4, R9, R5 ;  /* 0x0000000904047224 */ /* 0x000fc800078e0205 */
[----:B------:R-:W-:Y:S01]  /*10f0*/  @P2 IADD3 R7, R7, 0x1, RZ ;  /* 0x0000000107072810 */ /* 0x000fe20007ffe0ff */
[----:B---3--:R-:W-:Y:S01]  /*1100*/  IMAD R8, R63, R4, RZ ;  /* 0x000000043f087224 */ /* 0x008fe200078e02ff */
[----:B------:R-:W-:-:S04]  /*1110*/  SHF.R.S32.HI R9, RZ, 0x1f, R4 ;  /* 0x0000001fff097819 */ /* 0x000fc80000011404 */
[----:B------:R-:W-:Y:S02]  /*1120*/  @!P0 IMAD.MOV R7, RZ, RZ, -R7 ;  /* 0x000000ffff078224 */ /* 0x000fe400078e0a07 */
[----:B------:R-:W-:Y:S01]  /*1130*/  IMAD R8, R62, R9, R8 ;  /* 0x000000093e087224 */ /* 0x000fe200078e0208 */
[----:B------:R-:W-:-:S04]  /*1140*/  @!P1 LOP3.LUT R7, RZ, R6, RZ, 0x33, !PT ;  /* 0x00000006ff079212 */ /* 0x000fc800078e33ff */
[----:B------:R-:W-:Y:S02]  /*1150*/  SHF.R.S32.HI R6, RZ, 0x1f, R7 ;  /* 0x0000001fff067819 */ /* 0x000fe40000011407 */
[----:B--2---:R-:W-:Y:S01]  /*1160*/  SHF.R.S32.HI R0, RZ, 0x1f, R2 ;  /* 0x0000001fff007819 */ /* 0x004fe20000011402 */
[-C--:B------:R-:W-:Y:S02]  /*1170*/  IMAD R3, R19, R2.reuse, RZ ;  /* 0x0000000213037224 */ /* 0x080fe400078e02ff */
[----:B------:R-:W-:-:S04]  /*1180*/  IMAD.WIDE.U32 R14, R18, R2, RZ ;  /* 0x00000002120e7225 */ /* 0x000fc800078e00ff */
[----:B------:R-:W-:-:S05]  /*1190*/  IMAD R3, R18, R0, R3 ;  /* 0x0000000012037224 */ /* 0x000fca00078e0203 */
[----:B------:R-:W-:Y:S01]  /*11a0*/  IADD3 R15, R15, R3, RZ ;  /* 0x000000030f0f7210 */ /* 0x000fe20007ffe0ff */
[----:B------:R-:W-:-:S04]  /*11b0*/  IMAD R3, R11, R2, RZ ;  /* 0x000000020b037224 */ /* 0x000fc800078e02ff */
[----:B------:R-:W-:-:S04]  /*11c0*/  IMAD.WIDE.U32 R14, R4, R62, R14 ;  /* 0x0000003e040e7225 */ /* 0x000fc800078e000e */
[----:B------:R-:W-:Y:S01]  /*11d0*/  IMAD R11, R13, R7, RZ ;  /* 0x000000070d0b7224 */ /* 0x000fe200078e02ff */
[----:B------:R-:W-:Y:S01]  /*11e0*/  IADD3 R15, R15, R8, RZ ;  /* 0x000000080f0f7210 */ /* 0x000fe20007ffe0ff */
[----:B------:R-:W-:-:S04]  /*11f0*/  IMAD.WIDE.U32 R18, R10, R2, RZ ;  /* 0x000000020a127225 */ /* 0x000fc800078e00ff */
[----:B------:R-:W-:Y:S02]  /*1200*/  IMAD R3, R10, R0, R3 ;  /* 0x000000000a037224 */ /* 0x000fe400078e0203 */
[----:B------:R-:W-:Y:S02]  /*1210*/  IMAD R11, R12, R6, R11 ;  /* 0x000000060c0b7224 */ /* 0x000fe400078e020b */
[----:B------:R-:W-:Y:S01]  /*1220*/  IMAD.WIDE.U32 R12, R7, R12, R14 ;  /* 0x0000000c070c7225 */ /* 0x000fe200078e000e */
[----:B------:R-:W-:-:S03]  /*1230*/  IADD3 R15, R19, R3, RZ ;  /* 0x00000003130f7210 */ /* 0x000fc60007ffe0ff */
[----:B------:R-:W-:Y:S01]  /*1240*/  IMAD.MOV.U32 R0, RZ, RZ, R18 ;  /* 0x000000ffff007224 */ /* 0x000fe200078e0012 */
[----:B------:R-:W-:Y:S01]  /*1250*/  MOV R2, R12 ;  /* 0x0000000c00027202 */ /* 0x000fe20000000f00 */
[----:B------:R-:W-:Y:S01]  /*1260*/  IMAD.IADD R3, R13, 0x1, R11 ;  /* 0x000000010d037824 */ /* 0x000fe200078e020b */
[----:B------:R-:W-:Y:S05]  /*1270*/  BRA `(.L_x_1017) ;  /* 0x000004e000007947 */ /* 0x000fea0003800000 */
.L_x_1016:
[----:B-1----:R-:W2:Y:S01]  /*1280*/  LD.E R4, [R118.64+0x68] ;  /* 0x0000680476047980 */ /* 0x002ea2000c101900 */
[----:B------:R-:W-:-:S03]  /*1290*/  ISETP.NE.AND P4, PT, R13, -0x1, PT ;  /* 0xffffffff0d00780c */ /* 0x000fc60003f85270 */
[----:B------:R-:W4:Y:S04]  /*12a0*/  LD.E.64 R62, [R118.64+0x38] ;  /* 0x00003804763e7980 */ /* 0x000f28000c101b00 */
[----:B---3--:R-:W3:Y:S04]  /*12b0*/  LD.E.64 R60, [R118.64+0x40] ;  /* 0x00004004763c7980 */ /* 0x008ee8000c101b00 */
[----:B------:R-:W3:Y:S04]  /*12c0*/  LD.E.64 R14, [R118.64+0x50] ;  /* 0x00005004760e7980 */ /* 0x000ee8000c101b00 */
[----:B------:R-:W3:Y:S04]  /*12d0*/  @!P4 LD.E.64 R20, [R118.64+0x20] ;  /* 0x000020047614c980 */ /* 0x000ee8000c101b00 */
[----:B------:R-:W3:Y:S04]  /*12e0*/  @!P4 LD.E.64 R18, [R118.64+0x28] ;  /* 0x000028047612c980 */ /* 0x000ee8000c101b00 */
[----:B------:R1:W5:Y:S01]  /*12f0*/  LD.E.64 R26, [R118.64+0x58] ;  /* 0x00005804761a7980 */ /* 0x000362000c101b00 */
[----:B------:R-:W-:Y:S01]  /*1300*/  IMAD.MOV.U32 R10, RZ, RZ, RZ ;  /* 0x000000ffff0a7224 */ /* 0x000fe200078e00ff */
[----:B--2---:R-:W-:-:S04]  /*1310*/  IABS R3, R4 ;  /* 0x0000000400037213 */ /* 0x004fc80000000000 */
[----:B------:R-:W2:Y:S08]  /*1320*/  I2F.RP R6, R3 ;  /* 0x0000000300067306 */ /* 0x000eb00000209400 */
[----:B--2---:R-:W2:Y:S02]  /*1330*/  MUFU.RCP R2, R6 ;  /* 0x0000000600027308 */ /* 0x004ea40000001000 */
[----:B--2---:R-:W-:-:S06]  /*1340*/  IADD3 R2, R2, 0xffffffe, RZ ;  /* 0x0ffffffe02027810 */ /* 0x004fcc0007ffe0ff */
[----:B------:R-:W2:Y:S01]  /*1350*/  F2I.FTZ.U32.TRUNC.NTZ R11, R2 ;  /* 0x00000002000b7305 */ /* 0x000ea2000021f000 */
[----:B------:R-:W-:Y:S02]  /*1360*/  IABS R7, R4 ;  /* 0x0000000400077213 */ /* 0x000fe40000000000 */
[----:B--2---:R-:W-:-:S05]  /*1370*/  IADD3 R0, RZ, -R11, RZ ;  /* 0x8000000bff007210 */ /* 0x004fca0007ffe0ff */
[----:B------:R-:W-:Y:S01]  /*1380*/  IMAD R5, R0, R3, RZ ;  /* 0x0000000300057224 */ /* 0x000fe200078e02ff */
[----:B------:R-:W-:-:S03]  /*1390*/  IABS R0, R197 ;  /* 0x000000c500007213 */ /* 0x000fc60000000000 */
[----:B------:R-:W-:Y:S01]  /*13a0*/  IMAD.HI.U32 R5, R11, R5, R10 ;  /* 0x000000050b057227 */ /* 0x000fe200078e000a */
[----:B------:R-:W-:-:S05]  /*13b0*/  IADD3 R7, RZ, -R7, RZ ;  /* 0x80000007ff077210 */ /* 0x000fca0007ffe0ff */
[----:B------:R-:W-:-:S04]  /*13c0*/  IMAD.HI.U32 R2, R5, R0, RZ ;  /* 0x0000000005027227 */ /* 0x000fc800078e00ff */
[----:B------:R-:W-:Y:S01]  /*13d0*/  IMAD R0, R2, R7, R0 ;  /* 0x0000000702007224 */ /* 0x000fe200078e0200 */
[----:B------:R-:W-:Y:S01]  /*13e0*/  @!P4 SHF.R.S32.HI R6, RZ, 0x1f, R12 ;  /* 0x0000001fff06c819 */ /* 0x000fe2000001140c */
[----:B----4-:R-:W-:-:S03]  /*13f0*/  @!P4 IMAD R5, R63, R12, RZ ;  /* 0x0000000c3f05c224 */ /* 0x010fc600078e02ff */
[----:B------:R-:W-:Y:S01]  /*1400*/  ISETP.GT.U32.AND P0, PT, R3, R0, PT ;  /* 0x000000000300720c */ /* 0x000fe20003f04070 */
[----:B------:R-:W-:Y:S02]  /*1410*/  @!P4 IMAD R5, R6, R62, R5 ;  /* 0x0000003e0605c224 */ /* 0x000fe400078e0205 */
[----:B------:R-:W-:Y:S01]  /*1420*/  @!P4 IMAD.WIDE.U32 R22, R62, R12, RZ ;  /* 0x0000000c3e16c225 */ /* 0x000fe200078e00ff */
[----:B-----5:R-:W-:-:S04]  /*1430*/  @!P4 SHF.R.S32.HI R6, RZ, 0x1f, R8 ;  /* 0x0000001fff06c819 */ /* 0x020fc80000011408 */
[----:B------:R-:W-:Y:S01]  /*1440*/  @!P4 IADD3 R23, R23, R5, RZ ;  /* 0x000000051717c210 */ /* 0x000fe20007ffe0ff */
[----:B---3--:R-:W-:Y:S02]  /*1450*/  @!P4 IMAD R5, R21, R8, RZ ;  /* 0x000000081505c224 */ /* 0x008fe400078e02ff */
[----:B------:R-:W-:Y:S02]  /*1460*/  @P4 IMAD.IADD R7, R12, 0x1, R13 ;  /* 0x000000010c074824 */ /* 0x000fe400078e020d */
[----:B------:R-:W-:Y:S02]  /*1470*/  @!P0 IMAD.IADD R0, R0, 0x1, -R3 ;  /* 0x0000000100008824 */ /* 0x000fe400078e0a03 */
[----:B------:R-:W-:Y:S02]  /*1480*/  @!P4 IMAD R5, R20, R6, R5 ;  /* 0x000000061405c224 */ /* 0x000fe400078e0205 */
[-C--:B------:R-:W-:Y:S02]  /*1490*/  @P4 IMAD R11, R63, R7.reuse, RZ ;  /* 0x000000073f0b4224 */ /* 0x080fe400078e02ff */
[----:B------:R-:W-:Y:S01]  /*14a0*/  @P4 IMAD.WIDE.U32 R24, R62, R7, RZ ;  /* 0x000000073e184225 */ /* 0x000fe200078e00ff */
[----:B------:R-:W-:-:S03]  /*14b0*/  ISETP.GE.U32.AND P2, PT, R0, R3, PT ;  /* 0x000000030000720c */ /* 0x000fc60003f46070 */
[----:B------:R-:W-:Y:S01]  /*14c0*/  @!P4 IMAD.WIDE.U32 R20, R20, R8, R22 ;  /* 0x000000081414c225 */ /* 0x000fe200078e0016 */
[----:B------:R-:W-:-:S03]  /*14d0*/  LOP3.LUT R0, R197, R4, RZ, 0x3c, !PT ;  /* 0x00000004c5007212 */ /* 0x000fc600078e3cff */
[----:B------:R-:W-:Y:S01]  /*14e0*/  @P4 IMAD.IADD R11, R25, 0x1, R11 ;  /* 0x00000001190b4824 */ /* 0x000fe200078e020b */
[----:B------:R-:W-:Y:S02]  /*14f0*/  @!P4 IADD3 R11, R21, R5, RZ ;  /* 0x00000005150bc210 */ /* 0x000fe40007ffe0ff */
[----:B------:R-:W-:Y:S02]  /*1500*/  LEA R5, R51, 0xffffff80, 0x7 ;  /* 0xffffff8033057811 */ /* 0x000fe400078e38ff */
[----:B------:R-:W-:Y:S02]  /*1510*/  @P4 MOV R10, R24 ;  /* 0x00000018000a4202 */ /* 0x000fe40000000f00 */
[----:B------:R-:W-:Y:S01]  /*1520*/  @!P4 MOV R10, R20 ;  /* 0x00000014000ac202 */ /* 0x000fe20000000f00 */
[----:B------:R-:W-:Y:S01]  /*1530*/  IMAD R7, R63, R5, RZ ;  /* 0x000000053f077224 */ /* 0x000fe200078e02ff */
[----:B------:R-:W-:Y:S02]  /*1540*/  SHF.R.S32.HI R9, RZ, 0x1f, R5 ;  /* 0x0000001fff097819 */ /* 0x000fe40000011405 */
[----:B------:R-:W-:-:S02]  /*1550*/  ISETP.GE.AND P1, PT, R0, RZ, PT ;  /* 0x000000ff0000720c */ /* 0x000fc40003f26270 */
[----:B------:R-:W-:Y:S02]  /*1560*/  @!P0 IADD3 R2, R2, 0x1, RZ ;  /* 0x0000000102028810 */ /* 0x000fe40007ffe0ff */
[----:B------:R-:W-:Y:S01]  /*1570*/  ISETP.NE.AND P0, PT, R4, RZ, PT ;  /* 0x000000ff0400720c */ /* 0x000fe20003f05270 */
[----:B------:R-:W-:Y:S01]  /*1580*/  @!P4 IMAD R6, R61, R12, RZ ;  /* 0x0000000c3d06c224 */ /* 0x000fe200078e02ff */
[----:B------:R-:W-:Y:S01]  /*1590*/  @!P4 SHF.R.S32.HI R3, RZ, 0x1f, R12 ;  /* 0x0000001fff03c819 */ /* 0x000fe2000001140c */
[----:B------:R-:W-:Y:S01]  /*15a0*/  IMAD R7, R9, R62, R7 ;  /* 0x0000003e09077224 */ /* 0x000fe200078e0207 */
[----:B------:R-:W-:Y:S01]  /*15b0*/  @P2 IADD3 R2, R2, 0x1, RZ ;  /* 0x0000000102022810 */ /* 0x000fe20007ffe0ff */
[----:B------:R-:W-:-:S04]  /*15c0*/  IMAD.WIDE.U32 R10, R62, R5, R10 ;  /* 0x000000053e0a7225 */ /* 0x000fc800078e000a */
[----:B------:R-:W-:Y:S02]  /*15d0*/  @!P4 IMAD R3, R3, R60, R6 ;  /* 0x0000003c0303c224 */ /* 0x000fe400078e0206 */
[----:B------:R-:W-:-:S04]  /*15e0*/  @!P4 IMAD.WIDE.U32 R20, R60, R12, RZ ;  /* 0x0000000c3c14c225 */ /* 0x000fc800078e00ff */
[----:B------:R-:W-:Y:S01]  /*15f0*/  IMAD.IADD R11, R11, 0x1, R7 ;  /* 0x000000010b0b7824 */ /* 0x000fe200078e0207 */
[----:B------:R-:W-:Y:S02]  /*1600*/  MOV R7, R2 ;  /* 0x0000000200077202 */ /* 0x000fe40000000f00 */
[----:B------:R-:W-:Y:S01]  /*1610*/  @!P4 IADD3 R21, R21, R3, RZ ;  /* 0x000000031515c210 */ /* 0x000fe20007ffe0ff */
[----:B------:R-:W-:Y:S01]  /*1620*/  @!P4 IMAD R2, R19, R8, RZ ;  /* 0x000000081302c224 */ /* 0x000fe200078e02ff */
[----:B------:R-:W-:Y:S02]  /*1630*/  @!P1 IADD3 R7, -R7, RZ, RZ ;  /* 0x000000ff07079210 */ /* 0x000fe40007ffe1ff */
[----:B------:R-:W-:Y:S02]  /*1640*/  @!P4 SHF.R.S32.HI R3, RZ, 0x1f, R8 ;  /* 0x0000001fff03c819 */ /* 0x000fe40000011408 */
[----:B------:R-:W-:Y:S01]  /*1650*/  @!P0 LOP3.LUT R7, RZ, R4, RZ, 0x33, !PT ;  /* 0x00000004ff078212 */ /* 0x000fe200078e33ff */
[----:B------:R-:W-:-:S02]  /*1660*/  @P4 IMAD.IADD R12, R12, 0x1, R13 ;  /* 0x000000010c0c4824 */ /* 0x000fc400078e020d */
[----:B------:R-:W-:Y:S01]  /*1670*/  @!P4 IMAD R2, R18, R3, R2 ;  /* 0x000000031202c224 */ /* 0x000fe200078e0202 */
[----:B------:R-:W-:Y:S01]  /*1680*/  SHF.R.S32.HI R6, RZ, 0x1f, R7 ;  /* 0x0000001fff067819 */ /* 0x000fe20000011407 */
[----:B------:R-:W-:Y:S02]  /*1690*/  IMAD R3, R15, R7, RZ ;  /* 0x000000070f037224 */ /* 0x000fe400078e02ff */
[-C--:B------:R-:W-:Y:S02]  /*16a0*/  @P4 IMAD R0, R61, R12.reuse, RZ ;  /* 0x0000000c3d004224 */ /* 0x080fe400078e02ff */
[----:B------:R-:W-:-:S04]  /*16b0*/  @P4 IMAD.WIDE.U32 R12, R60, R12, RZ ;  /* 0x0000000c3c0c4225 */ /* 0x000fc800078e00ff */
[----:B------:R-:W-:Y:S01]  /*16c0*/  @!P4 IMAD.WIDE.U32 R18, R18, R8, R20 ;  /* 0x000000081212c225 */ /* 0x000fe200078e0014 */
[----:B------:R-:W-:-:S03]  /*16d0*/  @P4 IADD3 R15, R13, R0, RZ ;  /* 0x000000000d0f4210 */ /* 0x000fc60007ffe0ff */
[----:B------:R-:W-:-:S04]  /*16e0*/  IMAD.WIDE.U32 R10, R14, R7, R10 ;  /* 0x000000070e0a7225 */ /* 0x000fc800078e000a */
[----:B------:R-:W-:Y:S01]  /*16f0*/  IMAD R3, R14, R6, R3 ;  /* 0x000000060e037224 */ /* 0x000fe200078e0203 */
[----:B------:R-:W-:Y:S01]  /*1700*/  @!P4 IADD3 R15, R19, R2, RZ ;  /* 0x00000002130fc210 */ /* 0x000fe20007ffe0ff */
[----:B------:R-:W-:Y:S01]  /*1710*/  @P4 IMAD.MOV.U32 R0, RZ, RZ, R12 ;  /* 0x000000ffff004224 */ /* 0x000fe200078e000c */
[----:B------:R-:W-:Y:S01]  /*1720*/  @!P4 MOV R0, R18 ;  /* 0x000000120000c202 */ /* 0x000fe20000000f00 */
[----:B------:R-:W-:Y:S01]  /*1730*/  IMAD.MOV.U32 R2, RZ, RZ, R10 ;  /* 0x000000ffff027224 */ /* 0x000fe200078e000a */
[----:B------:R-:W-:Y:S02]  /*1740*/  IADD3 R3, R11, R3, RZ ;  /* 0x000000030b037210 */ /* 0x000fe40007ffe0ff */
[----:B------:R-:W-:Y:S02]  /*1750*/  MOV R4, R5 ;  /* 0x0000000500047202 */ /* 0x000fe40000000f00 */
.L_x_1017:
[----:B-1----:R-:W-:Y:S05]  /*1760*/  BSYNC B0 ;  /* 0x0000000000007941 */ /* 0x002fea0003800000 */
.L_x_1015:
        /* <DEDUP_REMOVED lines=14> */
[----:B------:R-:W-:-:S03]  /*1850*/  SHF.R.S32.HI R69, RZ, 0x3, R74 ;  /* 0x00000003ff457819 */ /* 0x000fc6000001144a */
[----:B------:R-:W-:Y:S01]  /*1860*/  IMAD.SHL.U32 R12, R80, 0x8, RZ ;  /* 0x00000008500c7824 */ /* 0x000fe200078e00ff */
[----:B------:R-:W-:Y:S01]  /*1870*/  SHF.R.S32.HI R170, RZ, 0x2, R165 ;  /* 0x00000002ffaa7819 */ /* 0x000fe200000114a5 */
[----:B------:R-:W-:Y:S02]  /*1880*/  IMAD R24, R9, R60, RZ ;  /* 0x0000003c09187224 */ /* 0x000fe400078e02ff */
[----:B------:R-:W-:Y:S01]  /*1890*/  IMAD.SHL.U32 R9, R69, 0x40, RZ ;  /* 0x0000004045097824 */ /* 0x000fe200078e00ff */
[----:B------:R-:W-:Y:S02]  /*18a0*/  IADD3 R28, P1, R12, R0, RZ ;  /* 0x000000000c1c7210 */ /* 0x000fe40007f3e0ff */
[----:B------:R-:W-:Y:S02]  /*18b0*/  SHF.R.S32.HI R13, RZ, 0x1f, R12 ;  /* 0x0000001fff0d7819 */ /* 0x000fe4000001140c */
[----:B------:R-:W-:Y:S02]  /*18c0*/  LEA.HI R165, R165, R170, RZ, 0x1 ;  /* 0x000000aaa5a57211 */ /* 0x000fe400078f08ff */
[----:B------:R-:W-:Y:S01]  /*18d0*/  LEA.HI R73, R8, R65, RZ, 0x4 ;  /* 0x0000004108497211 */ /* 0x000fe200078f20ff */
[----:B------:R-:W-:Y:S01]  /*18e0*/  IMAD.X R29, R13, 0x1, R15, P1 ;  /* 0x000000010d1d7824 */ /* 0x000fe200008e060f */
[----:B------:R-:W-:-:S02]  /*18f0*/  LOP3.LUT R9, R9, 0xc0, RZ, 0xc0, !PT ;  /* 0x000000c009097812 */ /* 0x000fc400078ec0ff */
[----:B------:R-:W-:Y:S02]  /*1900*/  LEA.HI R0, R8, R65, RZ, 0x5 ;  /* 0x0000004108007211 */ /* 0x000fe400078f28ff */
[----:B------:R-:W-:Y:S01]  /*1910*/  LOP3.LUT R165, R165, 0x7fffffe, RZ, 0xc0, !PT ;  /* 0x07fffffea5a57812 */ /* 0x000fe200078ec0ff */
[C---:B------:R-:W-:Y:S01]  /*1920*/  IMAD R24, R4.reuse, R61, R24 ;  /* 0x0000003d04187224 */ /* 0x040fe200078e0218 */
[----:B------:R-:W-:Y:S01]  /*1930*/  LOP3.LUT R68, R73, 0xfffffff0, RZ, 0xc0, !PT ;  /* 0xfffffff049447812 */ /* 0x000fe200078ec0ff */
[----:B------:R-:W-:Y:S01]  /*1940*/  IMAD.WIDE.U32 R28, R4, R60, R28 ;  /* 0x0000003c041c7225 */ /* 0x000fe200078e001c */
[----:B------:R-:W-:Y:S02]  /*1950*/  LOP3.LUT R14, R9, 0x18, R12, 0xf8, !PT ;  /* 0x00000018090e7812 */ /* 0x000fe400078ef80c */
[----:B------:R-:W-:Y:S01]  /*1960*/  SHF.R.S32.HI R66, RZ, 0x5, R0 ;  /* 0x00000005ff427819 */ /* 0x000fe20000011400 */
[----:B------:R-:W-:Y:S01]  /*1970*/  IMAD.IADD R165, R170, 0x1, -R165 ;  /* 0x00000001aaa57824 */ /* 0x000fe200078e0aa5 */
[----:B------:R-:W-:Y:S01]  /*1980*/  SHF.R.U32.HI R9, RZ, 0x3, R9 ;  /* 0x00000003ff097819 */ /* 0x000fe20000011609 */
[----:B------:R-:W-:Y:S01]  /*1990*/  IMAD.IADD R25, R29, 0x1, R24 ;  /* 0x000000011d197824 */ /* 0x000fe200078e0218 */
[----:B------:R-:W-:Y:S01]  /*19a0*/  IADD3 R68, -R68, R65, RZ ;  /* 0x0000004144447210 */ /* 0x000fe20007ffe1ff */
[----:B------:R-:W-:Y:S01]  /*19b0*/  IMAD.MOV.U32 R24, RZ, RZ, R28 ;  /* 0x000000ffff187224 */ /* 0x000fe200078e001c */
[----:B------:R-:W-:Y:S01]  /*19c0*/  LOP3.LUT R4, R14, R9, RZ, 0x3c, !PT ;  /* 0x000000090e047212 */ /* 0x000fe200078e3cff */
[----:B------:R-:W-:Y:S01]  /*19d0*/  IMAD R165, R66, 0x8, R165 ;  /* 0x0000000842a57824 */ /* 0x000fe200078e02a5 */
[----:B------:R-:W-:-:S02]  /*19e0*/  SHF.R.S32.HI R76, RZ, 0x1f, R199 ;  /* 0x0000001fff4c7819 */ /* 0x000fc400000114c7 */
[----:B------:R-:W-:Y:S01]  /*19f0*/  LEA.HI R72, R68, R68, RZ, 0x1 ;  /* 0x0000004444487211 */ /* 0x000fe200078f08ff */
[----:B------:R-:W-:-:S03]  /*1a00*/  IMAD.U32 R165, R165, 0x20, R4 ;  /* 0x00000020a5a57824 */ /* 0x000fc600078e0004 */
[--C-:B------:R-:W-:Y:S02]  /*1a10*/  SHF.R.S32.HI R4, RZ, 0x1, R72.reuse ;  /* 0x00000001ff047819 */ /* 0x100fe40000011448 */
[----:B------:R-:W-:Y:S02]  /*1a20*/  SHF.R.S32.HI R67, RZ, 0x1f, R72 ;  /* 0x0000001fff437819 */ /* 0x000fe40000011448 */
[----:B------:R-:W-:Y:S02]  /*1a30*/  IADD3 R117, R12, 0x20, RZ ;  /* 0x000000200c757810 */ /* 0x000fe40007ffe0ff */
[----:B------:R-:W-:Y:S01]  /*1a40*/  LEA.HI R67, R67, R4, RZ, 0x2 ;  /* 0x0000000443437211 */ /* 0x000fe200078f10ff */
[----:B-1----:R-:W-:-:S03]  /*1a50*/  IMAD R17, R27, R7, RZ ;  /* 0x000000071b117224 */ /* 0x002fc600078e02ff */
[----:B------:R-:W-:Y:S02]  /*1a60*/  LOP3.LUT R67, R67, 0xfffffffc, RZ, 0xc0, !PT ;  /* 0xfffffffc43437812 */ /* 0x000fe400078ec0ff */
[----:B------:R-:W-:Y:S02]  /*1a70*/  SHF.R.S32.HI R174, RZ, 0x1f, R197 ;  /* 0x0000001fffae7819 */ /* 0x000fe400000114c5 */
[----:B------:R-:W-:Y:S01]  /*1a80*/  IADD3 R67, R4, -R67, RZ ;  /* 0x8000004304437210 */ /* 0x000fe20007ffe0ff */
[----:B------:R-:W-:Y:S01]  /*1a90*/  IMAD.WIDE.U32 R24, R7, R26, R24 ;  /* 0x0000001a07187225 */ /* 0x000fe200078e0018 */
[----:B------:R-:W-:Y:S02]  /*1aa0*/  SHF.R.S32.HI R171, RZ, 0x1f, R170 ;  /* 0x0000001fffab7819 */ /* 0x000fe400000114aa */
[----:B------:R-:W-:Y:S01]  /*1ab0*/  SHF.R.S32.HI R102, RZ, 0x1f, R81 ;  /* 0x0000001fff667819 */ /* 0x000fe20000011451 */
[----:B------:R-:W-:-:S03]  /*1ac0*/  IMAD R141, R61, R170, RZ ;  /* 0x000000aa3d8d7224 */ /* 0x000fc600078e02ff */
[----:B------:R-:W-:Y:S01]  /*1ad0*/  LEA.HI R102, R102, R81, RZ, 0x7 ;  /* 0x0000005166667211 */ /* 0x000fe200078f38ff */
[----:B------:R-:W-:Y:S01]  /*1ae0*/  IMAD R141, R171, R60, R141 ;  /* 0x0000003cab8d7224 */ /* 0x000fe200078e028d */
[----:B------:R-:W-:Y:S02]  /*1af0*/  IADD3 R116, R12, 0x40, RZ ;  /* 0x000000400c747810 */ /* 0x000fe40007ffe0ff */
[----:B------:R-:W-:-:S04]  /*1b00*/  SHF.R.S32.HI R102, RZ, 0x7, R102 ;  /* 0x00000007ff667819 */ /* 0x000fc80000011466 */
[----:B------:R-:W-:Y:S01]  /*1b10*/  IMNMX R102, RZ, R102, !PT ;  /* 0x00000066ff667217 */ /* 0x000fe20007800200 */
[----:B------:R-:W-:-:S04]  /*1b20*/  IMAD R169, R63, R170, RZ ;  /* 0x000000aa3fa97224 */ /* 0x000fc800078e02ff */
[----:B------:R-:W-:Y:S01]  /*1b30*/  IMAD R169, R171, R62, R169 ;  /* 0x0000003eaba97224 */ /* 0x000fe200078e02a9 */
[----:B------:R-:W-:Y:S01]  /*1b40*/  LOP3.LUT R0, R0, 0xffffffe0, RZ, 0xc0, !PT ;  /* 0xffffffe000007812 */ /* 0x000fe200078ec0ff */
[----:B------:R-:W-:Y:S01]  /*1b50*/  IMAD.MOV.U32 R50, RZ, RZ, 0x10 ;  /* 0x00000010ff327424 */ /* 0x000fe200078e00ff */
[C---:B------:R-:W-:Y:S01]  /*1b60*/  SHF.L.U64.HI R194, R62.reuse, 0x5, R63 ;  /* 0x000000053ec27819 */ /* 0x040fe2000001023f */
[----:B------:R-:W-:Y:S01]  /*1b70*/  IMAD.SHL.U32 R193, R62, 0x20, RZ ;  /* 0x000000203ec17824 */ /* 0x000fe200078e00ff */
[C---:B------:R-:W-:Y:S01]  /*1b80*/  SHF.L.U64.HI R192, R60.reuse, 0x5, R61 ;  /* 0x000000053cc07819 */ /* 0x040fe2000001023d */
        /* <DEDUP_REMOVED lines=14> */
[----:B------:R-:W-:Y:S01]  /*1c70*/  ISETP.GE.AND P1, PT, R117, R83, PT ;  /* 0x000000537500720c */ /* 0x000fe20003f26270 */
[----:B----4-:R-:W-:Y:S01]  /*1c80*/  IMAD R9, R23, R197, RZ ;  /* 0x000000c517097224 */ /* 0x010fe200078e02ff */
[----:B------:R-:W-:Y:S02]  /*1c90*/  ISETP.GE.AND P2, PT, R12, R83, PT ;  /* 0x000000530c00720c */ /* 0x000fe40003f46270 */
[----:B------:R-:W-:Y:S01]  /*1ca0*/  SEL R4, RZ, 0xffffffff, P1 ;  /* 0xffffffffff047807 */ /* 0x000fe20000800000 */
[----:B------:R-:W-:Y:S02]  /*1cb0*/  IMAD R20, R6, R26, R17 ;  /* 0x0000001a06147224 */ /* 0x000fe400078e0211 */
[----:B------:R-:W-:Y:S01]  /*1cc0*/  IMAD R174, R22, R174, R9 ;  /* 0x000000ae16ae7224 */ /* 0x000fe200078e0209 */
[----:B------:R-:W-:Y:S01]  /*1cd0*/  SEL R9, RZ, 0x1, P2 ;  /* 0x00000001ff097807 */ /* 0x000fe20001000000 */
[----:B------:R-:W-:-:S02]  /*1ce0*/  IMAD.SHL.U32 R4, R4, 0x2, RZ ;  /* 0x0000000204047824 */ /* 0x000fc400078e00ff */
[----:B------:R-:W-:Y:S02]  /*1cf0*/  IMAD.IADD R21, R25, 0x1, R20 ;  /* 0x0000000119157824 */ /* 0x000fe400078e0214 */
[----:B------:R-:W-:Y:S01]  /*1d00*/  IMAD.MOV.U32 R20, RZ, RZ, R24 ;  /* 0x000000ffff147224 */ /* 0x000fe200078e0018 */
[----:B------:R-:W-:Y:S01]  /*1d10*/  LOP3.LUT R4, R4, 0x2, R9, 0xe2, !PT ;  /* 0x0000000204047812 */ /* 0x000fe200078ee209 */
[----:B------:R-:W-:-:S04]  /*1d20*/  IMAD.WIDE.U32 R22, R197, R22, R14 ;  /* 0x00000016c5167225 */ /* 0x000fc800078e000e */
[----:B------:R-:W-:-:S04]  /*1d30*/  IMAD.WIDE.U32 R8, R170, R60, R20 ;  /* 0x0000003caa087225 */ /* 0x000fc800078e0014 */
[--C-:B------:R-:W-:Y:S02]  /*1d40*/  @P0 IMAD.MOV.U32 R14, RZ, RZ, R18.reuse ;  /* 0x000000ffff0e0224 */ /* 0x100fe400078e0012 */
[----:B------:R-:W-:Y:S01]  /*1d50*/  @P0 IMAD.MOV.U32 R15, RZ, RZ, R19 ;  /* 0x000000ffff0f0224 */ /* 0x000fe200078e0013 */
[----:B------:R-:W-:Y:S01]  /*1d60*/  @!P0 MOV R15, R19 ;  /* 0x00000013000f8202 */ /* 0x000fe20000000f00 */
[----:B------:R-:W-:Y:S01]  /*1d70*/  @!P0 IMAD.MOV.U32 R14, RZ, RZ, R18 ;  /* 0x000000ffff0e8224 */ /* 0x000fe200078e0012 */
[----:B------:R-:W-:Y:S01]  /*1d80*/  LEA R140, P0, R8, R10, 0x1 ;  /* 0x0000000a088c7211 */ /* 0x000fe200078008ff */
[----:B------:R-:W-:Y:S01]  /*1d90*/  IMAD.IADD R141, R9, 0x1, R141 ;  /* 0x00000001098d7824 */ /* 0x000fe200078e028d */
[----:B------:R-:W-:-:S04]  /*1da0*/  ISETP.GE.AND P1, PT, R116, R83, PT ;  /* 0x000000537400720c */ /* 0x000fc80003f26270 */
[----:B------:R-:W-:Y:S02]  /*1db0*/  LEA.HI.X R141, R8, R11, R141, 0x1, P0 ;  /* 0x0000000b088d7211 */ /* 0x000fe400000f0c8d */
[----:B------:R-:W-:Y:S02]  /*1dc0*/  IADD3 R166, P0, R12, R2, RZ ;  /* 0x000000020ca67210 */ /* 0x000fe40007f1e0ff */
[----:B------:R-:W-:Y:S02]  /*1dd0*/  SEL R75, RZ, 0x4, P1 ;  /* 0x00000004ff4b7807 */ /* 0x000fe40000800000 */
[----:B------:R-:W-:Y:S01]  /*1de0*/  ISETP.GT.AND P1, PT, R51, R102, PT ;  /* 0x000000663300720c */ /* 0x000fe20003f24270 */
        /* <DEDUP_REMOVED lines=49> */
[----:B--2---:R-:W-:-:S04]  /*2100*/  IMAD R3, R29, R199, RZ ;  /* 0x000000c71d037224 */ /* 0x004fc800078e02ff */
[----:B------:R-:W-:Y:S02]  /*2110*/  IMAD R0, R28, R76, R3 ;  /* 0x0000004c1c007224 */ /* 0x000fe400078e0203 */
[----:B---3--:R-:W-:Y:S02]  /*2120*/  IMAD R3, R31, R199, RZ ;  /* 0x000000c71f037224 */ /* 0x008fe400078e02ff */
[----:B------:R-:W-:-:S04]  /*2130*/  IMAD.WIDE.U32 R28, R199, R28, R12 ;  /* 0x0000001cc71c7225 */ /* 0x000fc800078e000c */
[----:B------:R-:W-:-:S04]  /*2140*/  IMAD.WIDE.U32 R26, R199, R30, R12 ;  /* 0x0000001ec71a7225 */ /* 0x000fc800078e000c */
[----:B------:R-:W-:Y:S01]  /*2150*/  IMAD R2, R30, R76, R3 ;  /* 0x0000004c1e027224 */ /* 0x000fe200078e0203 */
[----:B------:R-:W-:Y:S01]  /*2160*/  SHF.R.S32.HI R3, RZ, 0x1f, R5 ;  /* 0x0000001fff037819 */ /* 0x000fe20000011405 */
[----:B------:R-:W-:Y:S02]  /*2170*/  IMAD.IADD R29, R29, 0x1, R0 ;  /* 0x000000011d1d7824 */ /* 0x000fe400078e0200 */
[-C--:B----4-:R-:W-:Y:S02]  /*2180*/  IMAD R4, R181, R5.reuse, RZ ;  /* 0x00000005b5047224 */ /* 0x090fe400078e02ff */
[----:B------:R-:W-:Y:S02]  /*2190*/  IMAD R0, R183, R5, RZ ;  /* 0x00000005b7007224 */ /* 0x000fe400078e02ff */
[----:B------:R-:W-:Y:S02]  /*21a0*/  IMAD.IADD R27, R27, 0x1, R2 ;  /* 0x000000011b1b7824 */ /* 0x000fe400078e0202 */
[----:B------:R-:W-:-:S02]  /*21b0*/  IMAD R4, R180, R3, R4 ;  /* 0x00000003b4047224 */ /* 0x000fc400078e0204 */
[C---:B------:R-:W-:Y:S02]  /*21c0*/  IMAD R3, R182.reuse, R3, R0 ;  /* 0x00000003b6037224 */ /* 0x040fe400078e0200 */
[----:B------:R-:W-:-:S04]  /*21d0*/  IMAD.WIDE.U32 R26, R182, R5, R26 ;  /* 0x00000005b61a7225 */ /* 0x000fc800078e001a */
[----:B------:R-:W-:Y:S01]  /*21e0*/  IMAD R15, R25, R7, RZ ;  /* 0x00000007190f7224 */ /* 0x000fe200078e02ff */
[----:B------:R-:W-:Y:S01]  /*21f0*/  IADD3 R27, R27, R3, RZ ;  /* 0x000000031b1b7210 */ /* 0x000fe20007ffe0ff */
[----:B------:R-:W-:-:S04]  /*2200*/  IMAD.WIDE.U32 R28, R180, R5, R28 ;  /* 0x00000005b41c7225 */ /* 0x000fc800078e001c */
[----:B------:R-:W-:Y:S01]  /*2210*/  IMAD R0, R24, R6, R15 ;  /* 0x0000000618007224 */ /* 0x000fe200078e020f */
[----:B------:R-:W-:Y:S01]  /*2220*/  IADD3 R15, P0, -R81, R170, RZ ;  /* 0x000000aa510f7210 */ /* 0x000fe20007f1e1ff */
[-C--:B------:R-:W-:Y:S02]  /*2230*/  IMAD R3, R23, R7.reuse, RZ ;  /* 0x0000000717037224 */ /* 0x080fe400078e02ff */
[----:B------:R-:W-:Y:S02]  /*2240*/  IMAD.IADD R29, R29, 0x1, R4 ;  /* 0x000000011d1d7824 */ /* 0x000fe400078e0204 */
[C---:B------:R-:W-:Y:S02]  /*2250*/  IMAD R3, R22.reuse, R6, R3 ;  /* 0x0000000616037224 */ /* 0x040fe400078e0203 */
[----:B------:R-:W-:Y:S01]  /*2260*/  IMAD.WIDE.U32 R22, R22, R7, R26 ;  /* 0x0000000716167225 */ /* 0x000fe200078e001a */
[----:B------:R-:W-:-:S03]  /*2270*/  LEA.HI R14, R14, R14, RZ, 0x1 ;  /* 0x0000000e0e0e7211 */ /* 0x000fc600078f08ff */
[----:B------:R-:W-:-:S04]  /*2280*/  IMAD.WIDE.U32 R24, R24, R7, R28 ;  /* 0x0000000718187225 */ /* 0x000fc800078e001c */
[----:B------:R-:W-:Y:S01]  /*2290*/  IMAD.X R17, R171, 0x1, ~R17, P0 ;  /* 0x00000001ab117824 */ /* 0x000fe200000e0e11 */
[----:B------:R-:W-:Y:S01]  /*22a0*/  IADD3 R23, R23, R3, RZ ;  /* 0x0000000317177210 */ /* 0x000fe20007ffe0ff */
[----:B------:R-:W-:Y:S01]  /*22b0*/  IMAD.IADD R25, R25, 0x1, R0 ;  /* 0x0000000119197824 */ /* 0x000fe200078e0200 */
[----:B------:R-:W-:Y:S01]  /*22c0*/  SHF.R.S32.HI R3, RZ, 0x1, R14 ;  /* 0x00000001ff037819 */ /* 0x000fe2000001140e */
[C---:B------:R-:W-:Y:S02]  /*22d0*/  IMAD R127, R17.reuse, R180, RZ ;  /* 0x000000b4117f7224 */ /* 0x040fe400078e02ff */
[----:B------:R-:W-:Y:S02]  /*22e0*/  IMAD R131, R17, R182, RZ ;  /* 0x000000b611837224 */ /* 0x000fe400078e02ff */
[----:B-----5:R-:W-:Y:S02]  /*22f0*/  IMAD.IADD R4, R16, 0x1, R5 ;  /* 0x0000000110047824 */ /* 0x020fe400078e0205 */
[----:B------:R-:W-:-:S02]  /*2300*/  IMAD R127, R181, R15, R127 ;  /* 0x0000000fb57f7224 */ /* 0x000fc400078e027f */
[-C--:B------:R-:W-:Y:S02]  /*2310*/  IMAD R131, R183, R15.reuse, R131 ;  /* 0x0000000fb7837224 */ /* 0x080fe400078e0283 */
[----:B------:R-:W-:-:S04]  /*2320*/  IMAD.WIDE.U32 R16, R180, R15, R24 ;  /* 0x0000000fb4107225 */ /* 0x000fc800078e0018 */
[----:B------:R-:W-:-:S04]  /*2330*/  IMAD.WIDE.U32 R14, R182, R15, R22 ;  /* 0x0000000fb60e7225 */ /* 0x000fc800078e0016 */
[----:B------:R-:W-:Y:S02]  /*2340*/  IMAD R4, R3, R4, RZ ;  /* 0x0000000403047224 */ /* 0x000fe400078e02ff */
[----:B------:R-:W-:Y:S01]  /*2350*/  IMAD R7, R170, R3, R80 ;  /* 0x00000003aa077224 */ /* 0x000fe200078e0250 */
[----:B------:R-:W-:Y:S01]  /*2360*/  LEA R130, P0, R14, R18, 0x1 ;  /* 0x000000120e827211 */ /* 0x000fe200078008ff */
[----:B------:R-:W-:Y:S01]  /*2370*/  IMAD.IADD R131, R15, 0x1, R131 ;  /* 0x000000010f837824 */ /* 0x000fe200078e0283 */
[----:B------:R-:W-:Y:S02]  /*2380*/  SHF.R.S32.HI R2, RZ, 0x1f, R4 ;  /* 0x0000001fff027819 */ /* 0x000fe40000011404 */
[----:B------:R-:W-:Y:S01]  /*2390*/  IADD3 R0, P4, R4, R7, RZ ;  /* 0x0000000704007210 */ /* 0x000fe20007f9e0ff */
[----:B------:R-:W-:Y:S01]  /*23a0*/  IMAD.IADD R127, R17, 0x1, R127 ;  /* 0x00000001117f7824 */ /* 0x000fe200078e027f */
[----:B------:R-:W-:Y:S01]  /*23b0*/  LEA R128, P1, R16, R20, 0x1 ;  /* 0x0000001410807211 */ /* 0x000fe200078208ff */
[----:B------:R-:W-:Y:S01]  /*23c0*/  IMAD.IADD R5, R80, 0x1, R7 ;  /* 0x0000000150057824 */ /* 0x000fe200078e0207 */
[----:B------:R-:W-:-:S02]  /*23d0*/  LEA.HI.X R131, R14, R19, R131, 0x1, P0 ;  /* 0x000000130e837211 */ /* 0x000fc400000f0c83 */
[----:B------:R-:W-:Y:S02]  /*23e0*/  LEA.HI.X.SX32 R7, R7, R2, 0x1, P4 ;  /* 0x0000000207077211 */ /* 0x000fe400020f0eff */
[----:B------:R-:W-:Y:S02]  /*23f0*/  SHF.L.U32 R14, R0, 0x1, RZ ;  /* 0x00000001000e7819 */ /* 0x000fe400000006ff */
[----:B------:R-:W-:Y:S02]  /*2400*/  LEA.HI.X R127, R16, R21, R127, 0x1, P1 ;  /* 0x00000015107f7211 */ /* 0x000fe400008f0c7f */
[----:B------:R-:W-:Y:S02]  /*2410*/  SHF.L.U64.HI R0, R0, 0x1, R7 ;  /* 0x0000000100007819 */ /* 0x000fe40000010207 */
[----:B------:R-:W-:Y:S02]  /*2420*/  IADD3 R52, P1, R10, R14, RZ ;  /* 0x0000000e0a347210 */ /* 0x000fe40007f3e0ff */
[----:B------:R-:W-:-:S02]  /*2430*/  IADD3 R135, P2, R4, R5, RZ ;  /* 0x0000000504877210 */ /* 0x000fc40007f5e0ff */
[----:B------:R-:W-:Y:S01]  /*2440*/  IADD3 R14, P0, R8, R14, RZ ;  /* 0x0000000e080e7210 */ /* 0x000fe20007f1e0ff */
[----:B------:R-:W-:Y:S01]  /*2450*/  IMAD.X R53, R11, 0x1, R0, P1 ;  /* 0x000000010b357824 */ /* 0x000fe200008e0600 */
[----:B------:R-:W-:Y:S01]  /*2460*/  IADD3 R98, P1, R193, 0x20, RZ ;  /* 0x00000020c1627810 */ /* 0x000fe20007f3e0ff */
[----:B------:R-:W-:Y:S01]  /*2470*/  IMAD.SHL.U32 R134, R135, 0x2, RZ ;  /* 0x0000000287867824 */ /* 0x000fe200078e00ff */
[----:B------:R-:W-:Y:S02]  /*2480*/  LEA.HI.X.SX32 R2, R5, R2, 0x1, P2 ;  /* 0x0000000205027211 */ /* 0x000fe400010f0eff */
[----:B------:R-:W-:Y:S02]  /*2490*/  IADD3.X R15, R9, R0, RZ, P0, !PT ;  /* 0x00000000090f7210 */ /* 0x000fe400007fe4ff */
[----:B------:R-:W-:Y:S01]  /*24a0*/  IADD3 R94, P0, R193, 0x40, RZ ;  /* 0x00000040c15e7810 */ /* 0x000fe20007f1e0ff */
[----:B------:R-:W-:Y:S01]  /*24b0*/  IMAD.SHL.U32 R164, R3, 0x20, RZ ;  /* 0x0000002003a47824 */ /* 0x000fe200078e00ff */
[----:B------:R-:W-:Y:S01]  /*24c0*/  SHF.L.U64.HI R135, R135, 0x1, R2 ;  /* 0x0000000187877819 */ /* 0x000fe20000010202 */
[----:B------:R-:W-:Y:S01]  /*24d0*/  IMAD.X R97, RZ, RZ, R194, P1 ;  /* 0x000000ffff617224 */ /* 0x000fe200008e06c2 */
[----:B------:R-:W-:-:S02]  /*24e0*/  IADD3 R132, P4, R10, R134, RZ ;  /* 0x000000860a847210 */ /* 0x000fc40007f9e0ff */
[----:B------:R-:W-:Y:S02]  /*24f0*/  IADD3 R134, P2, R8, R134, RZ ;  /* 0x0000008608867210 */ /* 0x000fe40007f5e0ff */
[-C--:B------:R-:W-:Y:S02]  /*2500*/  IADD3 R96, P1, R98, R193.reuse, RZ ;  /* 0x000000c162607210 */ /* 0x080fe40007f3e0ff */
[----:B------:R-:W-:Y:S01]  /*2510*/  IADD3.X R93, RZ, R194, RZ, P0, !PT ;  /* 0x000000c2ff5d7210 */ /* 0x000fe200007fe4ff */
[----:B------:R-:W-:Y:S01]  /*2520*/  IMAD.SHL.U32 R104, R182, 0x20, RZ ;  /* 0x00000020b6687824 */ /* 0x000fe200078e00ff */
[-C--:B------:R-:W-:Y:S01]  /*2530*/  IADD3 R92, P0, R94, R193.reuse, RZ ;  /* 0x000000c15e5c7210 */ /* 0x080fe20007f1e0ff */
[--C-:B------:R-:W-:Y:S01]  /*2540*/  IMAD.X R133, R11, 0x1, R135.reuse, P4 ;  /* 0x000000010b857824 */ /* 0x100fe200020e0687 */
[C---:B------:R-:W-:Y:S02]  /*2550*/  IADD3 R157, R164.reuse, 0x20, RZ ;  /* 0x00000020a49d7810 */ /* 0x040fe40007ffe0ff */
[----:B------:R-:W-:Y:S01]  /*2560*/  IADD3 R155, R164, 0x40, RZ ;  /* 0x00000040a49b7810 */ /* 0x000fe20007ffe0ff */
[----:B------:R-:W-:Y:S01]  /*2570*/  IMAD.X R135, R9, 0x1, R135, P2 ;  /* 0x0000000109877824 */ /* 0x000fe200010e0687 */
[-C--:B------:R-:W-:Y:S01]  /*2580*/  IADD3 R90, P2, R96, R193.reuse, RZ ;  /* 0x000000c1605a7210 */ /* 0x080fe20007f5e0ff */
[--C-:B------:R-:W-:Y:S01]  /*2590*/  IMAD.X R95, R97, 0x1, R194.reuse, P1 ;  /* 0x00000001615f7824 */ /* 0x100fe200008e06c2 */
[----:B------:R-:W-:Y:S01]  /*25a0*/  IADD3 R88, P1, R92, R193, RZ ;  /* 0x000000c15c587210 */ /* 0x000fe20007f3e0ff */
[--C-:B------:R-:W-:Y:S01]  /*25b0*/  IMAD.X R91, R93, 0x1, R194.reuse, P0 ;  /* 0x000000015d5b7824 */ /* 0x100fe200000e06c2 */
[----:B------:R-:W-:Y:S01]  /*25c0*/  SHF.L.U64.HI R101, R182, 0x5, R183 ;  /* 0x00000005b6657819 */ /* 0x000fe200000102b7 */
[----:B------:R-:W-:Y:S01]  /*25d0*/  IMAD R5, R61, 0xc0, RZ ;  /* 0x000000c03d057824 */ /* 0x000fe200078e02ff */
[----:B------:R-:W-:Y:S01]  /*25e0*/  IADD3 R107, P0, R104, 0x40, RZ ;  /* 0x00000040686b7810 */ /* 0x000fe20007f1e0ff */
[----:B------:R-:W-:Y:S01]  /*25f0*/  IMAD.IADD R154, R164, 0x1, R157 ;  /* 0x00000001a49a7824 */ /* 0x000fe200078e029d */
[----:B------:R-:W-:Y:S01]  /*2600*/  SHF.L.U32 R114, R182, 0x6, RZ ;  /* 0x00000006b6727819 */ /* 0x000fe200000006ff */
[----:B------:R-:W-:Y:S01]  /*2610*/  IMAD.IADD R153, R164, 0x1, R155 ;  /* 0x00000001a4997824 */ /* 0x000fe200078e029b */
[----:B------:R-:W-:Y:S01]  /*2620*/  IADD3 R103, P4, R104, 0x20, RZ ;  /* 0x0000002068677810 */ /* 0x000fe20007f9e0ff */
[----:B------:R-:W-:Y:S01]  /*2630*/  IMAD.IADD R84, R179, 0x1, R5 ;  /* 0x00000001b3547824 */ /* 0x000fe200078e0205 */
[C-C-:B------:R-:W-:Y:S01]  /*2640*/  SHF.L.U64.HI R0, R180.reuse, 0x5, R181.reuse ;  /* 0x00000005b4007819 */ /* 0x140fe200000102b5 */
[C---:B------:R-:W-:Y:S01]  /*2650*/  IMAD.SHL.U32 R123, R180.reuse, 0x20, RZ ;  /* 0x00000020b47b7824 */ /* 0x040fe200078e00ff */
[C---:B------:R-:W-:Y:S01]  /*2660*/  SHF.L.U64.HI R124, R180.reuse, 0x6, R181 ;  /* 0x00000006b47c7819 */ /* 0x040fe200000102b5 */
[----:B------:R-:W-:Y:S01]  /*2670*/  IMAD.SHL.U32 R125, R180, 0x40, RZ ;  /* 0x00000040b47d7824 */ /* 0x000fe200078e00ff */
[----:B------:R-:W-:Y:S01]  /*2680*/  SHF.L.U64.HI R111, R182, 0x6, R183 ;  /* 0x00000006b66f7819 */ /* 0x000fe200000102b7 */
[--C-:B------:R-:W-:Y:S01]  /*2690*/  IMAD.X R89, R95, 0x1, R194.reuse, P2 ;  /* 0x000000015f597824 */ /* 0x100fe200010e06c2 */
[----:B------:R-:W-:Y:S01]  /*26a0*/  IADD3.X R106, RZ, R101, RZ, P4, !PT ;  /* 0x00000065ff6a7210 */ /* 0x000fe200027fe4ff */
[----:B------:R-:W-:Y:S01]  /*26b0*/  IMAD.X R87, R91, 0x1, R194, P1 ;  /* 0x000000015b577824 */ /* 0x000fe200008e06c2 */
[-C--:B------:R-:W-:Y:S01]  /*26c0*/  IADD3 R112, P2, R107, R104.reuse, RZ ;  /* 0x000000686b707210 */ /* 0x080fe20007f5e0ff */
[----:B------:R-:W-:Y:S01]  /*26d0*/  IMAD R5, R181, 0xc0, RZ ;  /* 0x000000c0b5057824 */ /* 0x000fe200078e02ff */
[C---:B------:R-:W-:Y:S01]  /*26e0*/  IADD3 R120, P1, R114.reuse, R103, RZ ;  /* 0x0000006772787210 */ /* 0x040fe20007f3e0ff */
[----:B------:R-:W-:Y:S01]  /*26f0*/  IMAD.X R110, RZ, RZ, R101, P0 ;  /* 0x000000ffff6e7224 */ /* 0x000fe200000e0665 */
[----:B------:R-:W-:Y:S01]  /*2700*/  IADD3 R108, P4, R103, R104, RZ ;  /* 0x00000068676c7210 */ /* 0x000fe20007f9e0ff */
[C---:B------:R-:W-:Y:S01]  /*2710*/  IMAD.SHL.U32 R158, R3.reuse, 0x40, RZ ;  /* 0x00000040039e7824 */ /* 0x040fe200078e00ff */
[----:B------:R-:W-:Y:S01]  /*2720*/  IADD3 R122, P0, R114, R107, RZ ;  /* 0x0000006b727a7210 */ /* 0x000fe20007f1e0ff */
[----:B------:R-:W-:Y:S01]  /*2730*/  IMAD R156, R3, 0x60, RZ ;  /* 0x00000060039c7824 */ /* 0x000fe200078e02ff */
[C---:B------:R-:W-:Y:S01]  /*2740*/  IADD3 R152, R164.reuse, R154, RZ ;  /* 0x0000009aa4987210 */ /* 0x040fe20007ffe0ff */
[----:B------:R-:W-:-:S02]  /*2750*/  IMAD.IADD R151, R164, 0x1, R153 ;  /* 0x00000001a4977824 */ /* 0x000fc400078e0299 */
[----:B------:R-:W-:Y:S01]  /*2760*/  IMAD.WIDE.U32 R180, R180, 0xc0, RZ ;  /* 0x000000c0b4b47825 */ /* 0x000fe200078e00ff */
[----:B------:R-:W-:Y:S02]  /*2770*/  SHF.L.U64.HI R121, R123, 0x1, R0 ;  /* 0x000000017b797819 */ /* 0x000fe40000010200 */
[----:B------:R-:W-:Y:S01]  /*2780*/  SHF.L.U64.HI R124, R125, 0x1, R124 ;  /* 0x000000017d7c7819 */ /* 0x000fe2000001027c */
[----:B------:R-:W-:Y:S01]  /*2790*/  IMAD.SHL.U32 R123, R123, 0x2, RZ ;  /* 0x000000027b7b7824 */ /* 0x000fe200078e00ff */
[----:B------:R-:W-:Y:S01]  /*27a0*/  MOV R9, R51 ;  /* 0x0000003300097202 */ /* 0x000fe20000000f00 */
[----:B------:R-:W-:Y:S01]  /*27b0*/  IMAD.IADD R126, R181, 0x1, R5 ;  /* 0x00000001b57e7824 */ /* 0x000fe200078e0205 */
[----:B------:R-:W-:Y:S01]  /*27c0*/  SHF.L.U32 R125, R125, 0x1, RZ ;  /* 0x000000017d7d7819 */ /* 0x000fe200000006ff */
[----:B------:R-:W-:Y:S01]  /*27d0*/  IMAD.X R109, R110, 0x1, R101, P2 ;  /* 0x000000016e6d7824 */ /* 0x000fe200010e0665 */
[----:B------:R-:W-:Y:S01]  /*27e0*/  IADD3.X R105, R106, R101, RZ, P4, !PT ;  /* 0x000000656a697210 */ /* 0x000fe200027fe4ff */
[C---:B------:R-:W-:Y:S01]  /*27f0*/  IMAD.X R113, R111.reuse, 0x1, R106, P1 ;  /* 0x000000016f717824 */ /* 0x040fe200008e066a */
[----:B------:R-:W-:-:S02]  /*2800*/  IADD3.X R115, R111, R110, RZ, P0, !PT ;  /* 0x0000006e6f737210 */ /* 0x000fc400007fe4ff */
[----:B------:R-:W-:Y:S02]  /*2810*/  SHF.R.S32.HI R150, RZ, 0x1f, R164 ;  /* 0x0000001fff967819 */ /* 0x000fe400000114a4 */
[----:B------:R-:W-:Y:S02]  /*2820*/  SHF.R.S32.HI R149, RZ, 0x1f, R158 ;  /* 0x0000001fff957819 */ /* 0x000fe4000001149e */
[----:B------:R-:W-:Y:S02]  /*2830*/  SHF.R.S32.HI R147, RZ, 0x1f, R156 ;  /* 0x0000001fff937819 */ /* 0x000fe4000001149c */
[----:B------:R-:W-:Y:S02]  /*2840*/  SHF.R.S32.HI R148, RZ, 0x1f, R157 ;  /* 0x0000001fff947819 */ /* 0x000fe4000001149d */
[----:B------:R-:W-:Y:S02]  /*2850*/  SHF.R.S32.HI R146, RZ, 0x1f, R155 ;  /* 0x0000001fff927819 */ /* 0x000fe4000001149b */
[----:B------:R-:W-:-:S02]  /*2860*/  SHF.R.S32.HI R145, RZ, 0x1f, R154 ;  /* 0x0000001fff917819 */ /* 0x000fc4000001149a */
[----:B------:R-:W-:Y:S02]  /*2870*/  SHF.R.S32.HI R144, RZ, 0x1f, R153 ;  /* 0x0000001fff907819 */ /* 0x000fe40000011499 */
[----:B------:R-:W-:Y:S02]  /*2880*/  SHF.R.S32.HI R143, RZ, 0x1f, R152 ;  /* 0x0000001fff8f7819 */ /* 0x000fe40000011498 */
[----:B------:R-:W-:Y:S02]  /*2890*/  SHF.R.S32.HI R142, RZ, 0x1f, R151 ;  /* 0x0000001fff8e7819 */ /* 0x000fe40000011497 */
.L_x_1112:
        /* <DEDUP_REMOVED lines=19> */
.L_x_1020:
[----:B------:R-:W-:Y:S05]  /*29d0*/  BSYNC B0 ;  /* 0x0000000000007941 */ /* 0x000fea0003800000 */
.L_x_1019:
        /* <DEDUP_REMOVED lines=18> */
.L_x_1022:
[----:B------:R-:W-:Y:S05]  /*2b00*/  BSYNC B0 ;  /* 0x0000000000007941 */ /* 0x000fea0003800000 */
.L_x_1021:
        /* <DEDUP_REMOVED lines=18> */
.L_x_1024:
[----:B------:R-:W-:Y:S05]  /*2c30*/  BSYNC B0 ;  /* 0x0000000000007941 */ /* 0x000fea0003800000 */
.L_x_1023:
        /* <DEDUP_REMOVED lines=18> */
.L_x_1026:
[----:B------:R-:W-:Y:S05]  /*2d60*/  BSYNC B0 ;  /* 0x0000000000007941 */ /* 0x000fea0003800000 */
.L_x_1025:
        /* <DEDUP_REMOVED lines=65> */
.L_x_1033:
[----:B------:R-:W-:Y:S05]  /*3180*/  BSYNC B0 ;  /* 0x0000000000007941 */ /* 0x000fea0003800000 */
.L_x_1032:
        /* <DEDUP_REMOVED lines=50> */
.L_x_1035:
[----:B------:R-:W-:Y:S05]  /*34b0*/  BSYNC B0 ;  /* 0x0000000000007941 */ /* 0x000fea0003800000 */
.L_x_1034:
        /* <DEDUP_REMOVED lines=49> */
.L_x_1031:
[----:B------:R-:W-:Y:S05]  /*37d0*/  BSYNC B1 ;  /* 0x0000000000017941 */ /* 0x000fea0003800000 */
.L_x_1030:
        /* <DEDUP_REMOVED lines=60> */
.L_x_1039:
[----:B------:R-:W-:Y:S05]  /*3ba0*/  BSYNC B0 ;  /* 0x0000000000007941 */ /* 0x000fea0003800000 */
.L_x_1038:
        /* <DEDUP_REMOVED lines=53> */
.L_x_1041:
[----:B------:R-:W-:Y:S05]  /*3f00*/  BSYNC B0 ;  /* 0x0000000000007941 */ /* 0x000fea0003800000 */
.L_x_1040:
        /* <DEDUP_REMOVED lines=52> */
.L_x_1037:
[----:B------:R-:W-:Y:S05]  /*4250*/  BSYNC B1 ;  /* 0x0000000000017941 */ /* 0x000fea0003800000 */
.L_x_1036:
        /* <DEDUP_REMOVED lines=60> */
.L_x_1045:
[----:B------:R-:W-:Y:S05]  /*4620*/  BSYNC B0 ;  /* 0x0000000000007941 */ /* 0x000fea0003800000 */
.L_x_1044:
        /* <DEDUP_REMOVED lines=53> */
.L_x_1047:
[----:B------:R-:W-:Y:S05]  /*4980*/  BSYNC B0 ;  /* 0x0000000000007941 */ /* 0x000fea0003800000 */
.L_x_1046:
        /* <DEDUP_REMOVED lines=52> */
.L_x_1043:
[----:B------:R-:W-:Y:S05]  /*4cd0*/  BSYNC B1 ;  /* 0x0000000000017941 */ /* 0x000fea0003800000 */
.L_x_1042:
        /* <DEDUP_REMOVED lines=62> */
.L_x_1051:
[----:B------:R-:W-:Y:S05]  /*50c0*/  BSYNC B0 ;  /* 0x0000000000007941 */ /* 0x000fea0003800000 */
.L_x_1050:
        /* <DEDUP_REMOVED lines=53> */
.L_x_1053:
[----:B------:R-:W-:Y:S05]  /*5420*/  BSYNC B0 ;  /* 0x0000000000007941 */ /* 0x000fea0003800000 */
.L_x_1052:
        /* <DEDUP_REMOVED lines=52> */
.L_x_1049:
[----:B------:R-:W-:Y:S05]  /*5770*/  BSYNC B1 ;  /* 0x0000000000017941 */ /* 0x000fea0003800000 */
.L_x_1048:
[----:B------:R-:W2:Y:S02]  /*5780*/  LD.E R3, [R118.64+0xd0] ;  /* 0x0000d00476037980 */ /* 0x000ea4000c101900 */
[----:B--2---:R-:W-:Y:S05]  /*5790*/  IMAD.U32 R3, R3, -0x40, RZ ;  /* 0xffffffc003037824 */ /* 0x004fea00078e00ff */
[C---:B------:R-:W-:Y:S02]  /*57a0*/  LEA R14, P1, R3.reuse, R14, 0x1 ;  /* 0x0000000e030e7211 */ /* 0x040fe400078208ff */
[C---:B------:R-:W-:Y:S02]  /*57b0*/  LEA R52, P0, R3.reuse, R52, 0x1 ;  /* 0x0000003403347211 */ /* 0x040fe400078008ff */
[C---:B------:R-:W-:Y:S02]  /*57c0*/  LEA.HI.X.SX32 R15, R3.reuse, R15, 0x1, P1 ;  /* 0x0000000f030f7211 */ /* 0x040fe400008f0eff */
[----:B------:R-:W-:Y:S01]  /*57d0*/  LEA.HI.X.SX32 R53, R3, R53, 0x1, P0 ;  /* 0x0000003503357211 */ /* 0x000fe200000f0eff */
[----:B------:R-:W-:-:S05]  /*57e0*/  BRA `(.L_x_1054) ;  /* 0x00004da000007947 */ /* 0x000fca0003800000 */
.L_x_1029:
        /* <DEDUP_REMOVED lines=89> */
.L_x_1060:
[----:B------:R-:W-:Y:S05]  /*5d80*/  BSYNC B0 ;  /* 0x0000000000007941 */ /* 0x000fea0003800000 */
.L_x_1059:
[----:B-----5:R2:W-:Y:S02]  /*5d90*/  ST.E.128 [R136.64], R44 ;  /* 0x0000002c88007985 */ /* 0x0205e4000c101d04 */
.L_x_1058:
[----:B------:R-:W-:Y:S05]  /*5da0*/  BSYNC B1 ;  /* 0x0000000000017941 */ /* 0x000fea0003800000 */
.L_x_1057:
        /* <DEDUP_REMOVED lines=87> */
.L_x_1064:
[----:B------:R-:W-:Y:S05]  /*6320*/  BSYNC B0 ;  /* 0x0000000000007941 */ /* 0x000fea0003800000 */
.L_x_1063:
[----:B-----5:R3:W-:Y:S02]  /*6330*/  ST.E.128 [R136.64+0x40], R44 ;  /* 0x0000402c88007985 */ /* 0x0207e4000c101d04 */
.L_x_1062:
[----:B------:R-:W-:Y:S05]  /*6340*/  BSYNC B1 ;  /* 0x0000000000017941 */ /* 0x000fea0003800000 */
.L_x_1061:
        /* <DEDUP_REMOVED lines=86> */
.L_x_1066:
[----:B------:R-:W-:Y:S05]  /*68b0*/  BSYNC B0 ;  /* 0x0000000000007941 */ /* 0x000fea0003800000 */
.L_x_1065:
[----:B-----5:R3:W-:Y:S02]  /*68c0*/  ST.E.128 [R136.64+0x80], R44 ;  /* 0x0000802c88007985 */ /* 0x0207e4000c101d04 */
.L_x_1056:
[----:B------:R-:W-:Y:S05]  /*68d0*/  BSYNC B2 ;  /* 0x0000000000027941 */ /* 0x000fea0003800000 */
.L_x_1055:
        /* <DEDUP_REMOVED lines=94> */
.L_x_1072:
[----:B------:R-:W-:Y:S05]  /*6ec0*/  BSYNC B0 ;  /* 0x0000000000007941 */ /* 0x000fea0003800000 */
.L_x_1071:
[C---:B------:R-:W-:Y:S04]  /*6ed0*/  LEA R2, P0, R193.reuse, R136, 0x1 ;  /* 0x00000088c1027211 */ /* 0x040fe800078008ff */
[----:B------:R-:W-:Y:S05]  /*6ee0*/  LEA.HI.X R3, R193, R137, R194, 0x1, P0 ;  /* 0x00000089c1037211 */ /* 0x000fea00000f0cc2 */
[----:B-----5:R3:W-:Y:S04]  /*6ef0*/  ST.E.128 [R2.64], R44 ;  /* 0x0000002c02007985 */ /* 0x0207e8000c101d04 */
.L_x_1070:
[----:B------:R-:W-:Y:S05]  /*6f00*/  BSYNC B1 ;  /* 0x0000000000017941 */ /* 0x000fea0003800000 */
.L_x_1069:
        /* <DEDUP_REMOVED lines=92> */
.L_x_1076:
[----:B------:R-:W-:Y:S05]  /*74d0*/  BSYNC B0 ;  /* 0x0000000000007941 */ /* 0x000fea0003800000 */
.L_x_1075:
[C---:B------:R-:W-:Y:S04]  /*74e0*/  LEA R2, P0, R98.reuse, R136, 0x1 ;  /* 0x0000008862027211 */ /* 0x040fe800078008ff */
[----:B------:R-:W-:Y:S05]  /*74f0*/  LEA.HI.X R3, R98, R137, R97, 0x1, P0 ;  /* 0x0000008962037211 */ /* 0x000fea00000f0c61 */
[----:B-----5:R3:W-:Y:S04]  /*7500*/  ST.E.128 [R2.64], R44 ;  /* 0x0000002c02007985 */ /* 0x0207e8000c101d04 */
.L_x_1074:
[----:B------:R-:W-:Y:S05]  /*7510*/  BSYNC B1 ;  /* 0x0000000000017941 */ /* 0x000fea0003800000 */
.L_x_1073:
        /* <DEDUP_REMOVED lines=91> */
.L_x_1078:
[----:B------:R-:W-:Y:S05]  /*7ad0*/  BSYNC B0 ;  /* 0x0000000000007941 */ /* 0x000fea0003800000 */
.L_x_1077:
[C---:B------:R-:W-:Y:S04]  /*7ae0*/  LEA R2, P0, R94.reuse, R136, 0x1 ;  /* 0x000000885e027211 */ /* 0x040fe800078008ff */
[----:B------:R-:W-:Y:S05]  /*7af0*/  LEA.HI.X R3, R94, R137, R93, 0x1, P0 ;  /* 0x000000895e037211 */ /* 0x000fea00000f0c5d */
[----:B-----5:R3:W-:Y:S04]  /*7b00*/  ST.E.128 [R2.64], R44 ;  /* 0x0000002c02007985 */ /* 0x0207e8000c101d04 */
.L_x_1068:
[----:B------:R-:W-:Y:S05]  /*7b10*/  BSYNC B2 ;  /* 0x0000000000027941 */ /* 0x000fea0003800000 */
.L_x_1067:
        /* <DEDUP_REMOVED lines=94> */
.L_x_1084:
[----:B------:R-:W-:Y:S05]  /*8100*/  BSYNC B0 ;  /* 0x0000000000007941 */ /* 0x000fea0003800000 */
.L_x_1083:
[C---:B------:R-:W-:Y:S04]  /*8110*/  LEA R2, P0, R99.reuse, R136, 0x1 ;  /* 0x0000008863027211 */ /* 0x040fe800078008ff */
[----:B------:R-:W-:Y:S05]  /*8120*/  LEA.HI.X R3, R99, R137, R100, 0x1, P0 ;  /* 0x0000008963037211 */ /* 0x000fea00000f0c64 */
[----:B-----5:R3:W-:Y:S04]  /*8130*/  ST.E.128 [R2.64], R44 ;  /* 0x0000002c02007985 */ /* 0x0207e8000c101d04 */
.L_x_1082:
[----:B------:R-:W-:Y:S05]  /*8140*/  BSYNC B1 ;  /* 0x0000000000017941 */ /* 0x000fea0003800000 */
.L_x_1081:
        /* <DEDUP_REMOVED lines=92> */
.L_x_1088:
[----:B------:R-:W-:Y:S05]  /*8710*/  BSYNC B0 ;  /* 0x0000000000007941 */ /* 0x000fea0003800000 */
.L_x_1087:
[C---:B------:R-:W-:Y:S04]  /*8720*/  LEA R2, P0, R96.reuse, R136, 0x1 ;  /* 0x0000008860027211 */ /* 0x040fe800078008ff */
[----:B------:R-:W-:Y:S05]  /*8730*/  LEA.HI.X R3, R96, R137, R95, 0x1, P0 ;  /* 0x0000008960037211 */ /* 0x000fea00000f0c5f */
[----:B-----5:R3:W-:Y:S04]  /*8740*/  ST.E.128 [R2.64], R44 ;  /* 0x0000002c02007985 */ /* 0x0207e8000c101d04 */
.L_x_1086:
[----:B------:R-:W-:Y:S05]  /*8750*/  BSYNC B1 ;  /* 0x0000000000017941 */ /* 0x000fea0003800000 */
.L_x_1085:
        /* <DEDUP_REMOVED lines=91> */
.L_x_1090:
[----:B------:R-:W-:Y:S05]  /*8d10*/  BSYNC B0 ;  /* 0x0000000000007941 */ /* 0x000fea0003800000 */
.L_x_1089:
[C---:B------:R-:W-:Y:S04]  /*8d20*/  LEA R2, P0, R92.reuse, R136, 0x1 ;  /* 0x000000885c027211 */ /* 0x040fe800078008ff */
[----:B------:R-:W-:Y:S05]  /*8d30*/  LEA.HI.X R3, R92, R137, R91, 0x1, P0 ;  /* 0x000000895c037211 */ /* 0x000fea00000f0c5b */
[----:B-----5:R3:W-:Y:S04]  /*8d40*/  ST.E.128 [R2.64], R44 ;  /* 0x0000002c02007985 */ /* 0x0207e8000c101d04 */
.L_x_1080:
[----:B------:R-:W-:Y:S05]  /*8d50*/  BSYNC B2 ;  /* 0x0000000000027941 */ /* 0x000fea0003800000 */
.L_x_1079:
        /* <DEDUP_REMOVED lines=95> */
.L_x_1096:
[----:B------:R-:W-:Y:S05]  /*9350*/  BSYNC B0 ;  /* 0x0000000000007941 */ /* 0x000fea0003800000 */
.L_x_1095:
[----:B------:R-:W-:Y:S02]  /*9360*/  IMAD R0, R63, 0xc0, RZ ;  /* 0x000000c03f007824 */ /* 0x000fe400078e02ff */
[----:B------:R-:W-:Y:S05]  /*9370*/  IMAD.WIDE.U32 R2, R62, 0xc0, R136 ;  /* 0x000000c03e027825 */ /* 0x000fea00078e0088 */
[----:B------:R-:W-:Y:S05]  /*9380*/  IADD3 R3, R3, R0, RZ ;  /* 0x0000000003037210 */ /* 0x000fea0007ffe0ff */
[----:B-----5:R3:W-:Y:S02]  /*9390*/  ST.E.128 [R2.64], R44 ;  /* 0x0000002c02007985 */ /* 0x0207e4000c101d04 */
.L_x_1094:
[----:B------:R-:W-:Y:S05]  /*93a0*/  BSYNC B1 ;  /* 0x0000000000017941 */ /* 0x000fea0003800000 */
.L_x_1093:
        /* <DEDUP_REMOVED lines=92> */
.L_x_1100:
[----:B------:R-:W-:Y:S05]  /*9970*/  BSYNC B0 ;  /* 0x0000000000007941 */ /* 0x000fea0003800000 */
.L_x_1099:
[C---:B------:R-:W-:Y:S04]  /*9980*/  LEA R2, P0, R90.reuse, R136, 0x1 ;  /* 0x000000885a027211 */ /* 0x040fe800078008ff */
[----:B------:R-:W-:Y:S05]  /*9990*/  LEA.HI.X R3, R90, R137, R89, 0x1, P0 ;  /* 0x000000895a037211 */ /* 0x000fea00000f0c59 */
[----:B-----5:R3:W-:Y:S04]  /*99a0*/  ST.E.128 [R2.64], R44 ;  /* 0x0000002c02007985 */ /* 0x0207e8000c101d04 */
.L_x_1098:
[----:B------:R-:W-:Y:S05]  /*99b0*/  BSYNC B1 ;  /* 0x0000000000017941 */ /* 0x000fea0003800000 */
.L_x_1097:
        /* <DEDUP_REMOVED lines=91> */
.L_x_1102:
[----:B------:R-:W-:Y:S05]  /*9f70*/  BSYNC B0 ;  /* 0x0000000000007941 */ /* 0x000fea0003800000 */
.L_x_1101:
[C---:B------:R-:W-:Y:S04]  /*9f80*/  LEA R2, P0, R88.reuse, R136, 0x1 ;  /* 0x0000008858027211 */ /* 0x040fe800078008ff */
[----:B------:R-:W-:Y:S05]  /*9f90*/  LEA.HI.X R3, R88, R137, R87, 0x1, P0 ;  /* 0x0000008958037211 */ /* 0x000fea00000f0c57 */
[----:B-----5:R3:W-:Y:S04]  /*9fa0*/  ST.E.128 [R2.64], R44 ;  /* 0x0000002c02007985 */ /* 0x0207e8000c101d04 */
.L_x_1092:
[----:B------:R-:W-:Y:S05]  /*9fb0*/  BSYNC B2 ;  /* 0x0000000000027941 */ /* 0x000fea0003800000 */
.L_x_1091:
[----:B---3--:R-:W3:Y:S02]  /*9fc0*/  LD.E R3, [R118.64+0xd0] ;  /* 0x0000d00476037980 */ /* 0x008ee4000c101900 */
[----:B---3--:R-:W-:Y:S05]  /*9fd0*/  IMAD.U32 R3, R3, -0x40, RZ ;  /* 0xffffffc003037824 */ /* 0x008fea00078e00ff */
[C---:B------:R-:W-:Y:S02]  /*9fe0*/  LEA R134, P1, R3.reuse, R134, 0x1 ;  /* 0x0000008603867211 */ /* 0x040fe400078208ff */
[C---:B------:R-:W-:Y:S02]  /*9ff0*/  LEA R132, P0, R3.reuse, R132, 0x1 ;  /* 0x0000008403847211 */ /* 0x040fe400078008ff */
[C---:B------:R-:W-:Y:S02]  /*a000*/  LEA.HI.X.SX32 R135, R3.reuse, R135, 0x1, P1 ;  /* 0x0000008703877211 */ /* 0x040fe400008f0eff */
[----:B------:R-:W-:Y:S01]  /*a010*/  LEA.HI.X.SX32 R133, R3, R133, 0x1, P0 ;  /* 0x0000008503857211 */ /* 0x000fe200000f0eff */
[----:B------:R-:W-:-:S05]  /*a020*/  BRA `(.L_x_1054) ;  /* 0x0000056000007947 */ /* 0x000fca0003800000 */
.L_x_1028:
        /* <DEDUP_REMOVED lines=11> */
.L_x_1104:
[----:B------:R-:W-:Y:S05]  /*a0e0*/  BSYNC B0 ;  /* 0x0000000000007941 */ /* 0x000fea0003800000 */
.L_x_1103:
[----:B------:R-:W-:Y:S01]  /*a0f0*/  BSSY B0, `(.L_x_1105) ;  /* 0x0000018000007945 */ /* 0x000fe20003800000 */
[----:B------:R-:W-:-:S05]  /*a100*/  @!P4 BRA `(.L_x_1106) ;  /* 0x000001600000c947 */ /* 0x000fca0003800000 */
[----:B------:R-:W-:Y:S02]  /*a110*/  ISETP.NE.AND P5, PT, R163, RZ, PT ;  /* 0x000000ffa300720c */ /* 0x000fe40003fa5270 */
[----:B------:R-:W-:Y:S11]  /*a120*/  ISETP.NE.AND P6, PT, R162, RZ, PT ;  /* 0x000000ffa200720c */ /* 0x000ff60003fc5270 */
[C---:B-1----:R-:W-:Y:S02]  /*a130*/  @P5 LEA R4, P0, R104.reuse, R130, 0x1 ;  /* 0x0000008268045211 */ /* 0x042fe400078008ff */
[----:B------:R-:W-:Y:S02]  /*a140*/  @P5 LEA R28, P4, R193, R136, 0x1 ;  /* 0x00000088c11c5211 */ /* 0x000fe400078808ff */
[----:B------:R-:W-:Y:S02]  /*a150*/  @P5 LEA.HI.X R5, R104, R131, R101, 0x1, P0 ;  /* 0x0000008368055211 */ /* 0x000fe400000f0c65 */
[-C--:B------:R-:W-:Y:S02]  /*a160*/  @P6 LEA R26, P0, R103, R130.reuse, 0x1 ;  /* 0x00000082671a6211 */ /* 0x080fe400078008ff */
        /* <DEDUP_REMOVED lines=16> */
.L_x_1106:
[----:B------:R-:W-:Y:S05]  /*a270*/  BSYNC B0 ;  /* 0x0000000000007941 */ /* 0x000fea0003800000 */
.L_x_1105:
        /* <DEDUP_REMOVED lines=24> */
.L_x_1108:
[----:B------:R-:W-:Y:S05]  /*a400*/  BSYNC B0 ;  /* 0x0000000000007941 */ /* 0x000fea0003800000 */
.L_x_1107:
        /* <DEDUP_REMOVED lines=24> */
.L_x_1054:
[----:B------:R-:W-:Y:S05]  /*a590*/  BSYNC B3 ;  /* 0x0000000000037941 */ /* 0x000fea0003800000 */
.L_x_1027:
        /* <DEDUP_REMOVED lines=87> */
.L_x_1110:
        /* <DEDUP_REMOVED lines=8> */
.L_x_1111:
[----:B------:R-:W-:Y:S05]  /*ab90*/  BSYNC B0 ;  /* 0x0000000000007941 */ /* 0x000fea0003800000 */
.L_x_1109:
[----:B------:R-:W-:Y:S04]  /*aba0*/  IADD3 R9, R9, -0x1, RZ ;  /* 0xffffffff09097810 */ /* 0x000fe80007ffe0ff */
[----:B------:R-:W-:Y:S11]  /*abb0*/  ISETP.GT.AND P0, PT, R9, R102, PT ;  /* 0x000000660900720c */ /* 0x000ff60003f04270 */
[----:B------:R-:W-:Y:S02]  /*abc0*/  @!UPT UIADD3 URZ, URZ, URZ, URZ ;  /* 0x0000003f3f3ff290 */ /* 0x000fe4000fffe03f */
[----:B------:R-:W-:-:S05]  /*abd0*/  @P0 BRA `(.L_x_1112) ;  /* 0xffff7cc000000947 */ /* 0x000fca000383ffff */
.L_x_1018:
        /* <DEDUP_REMOVED lines=14> */
[----:B------:R-:W-:Y:S01]  /*acc0*/  @P1 LEA R4, P0, R199, R2, 0x2 ;  /* 0x00000002c7041211 */ /* 0x000fe200078010ff */
[----:B------:R-:W-:-:S03]  /*acd0*/  IMAD.MOV.U32 R2, RZ, RZ, RZ ;  /* 0x000000ffff027224 */ /* 0x000fc600078e00ff */
[----:B------:R-:W-:-:S05]  /*ace0*/  @P1 LEA.HI.X R5, R199, R3, R76, 0x2, P0 ;  /* 0x00000003c7051211 */ /* 0x000fca00000f144c */
        /* <DEDUP_REMOVED lines=12> */
[----:B------:R-:W-:Y:S01]  /*adb0*/  LEA R38, P1, R77, R176, 0x1 ;  /* 0x000000b04d267211 */ /* 0x000fe200078208ff */
        /* <DEDUP_REMOVED lines=70> */
.L_x_1121:
[----:B------:R-:W-:Y:S05]  /*b220*/  BSYNC B0 ;  /* 0x0000000000007941 */ /* 0x000fea0003800000 */
.L_x_1120:
[----:B-----5:R3:W-:Y:S02]  /*b230*/  STS.128 [R203], R8 ;  /* 0x00000008cb007388 */ /* 0x0207e40000000c00 */
.L_x_1119:
[----:B------:R-:W-:Y:S05]  /*b240*/  BSYNC B1 ;  /* 0x0000000000017941 */ /* 0x000fea0003800000 */
.L_x_1118:
        /* <DEDUP_REMOVED lines=48> */
.L_x_1125:
[----:B------:R-:W-:Y:S05]  /*b550*/  BSYNC B0 ;  /* 0x0000000000007941 */ /* 0x000fea0003800000 */
.L_x_1124:
[----:B-----5:R1:W-:Y:S02]  /*b560*/  STS.128 [R203+0x1000], R8 ;  /* 0x00100008cb007388 */ /* 0x0203e40000000c00 */
.L_x_1123:
[----:B------:R-:W-:Y:S05]  /*b570*/  BSYNC B1 ;  /* 0x0000000000017941 */ /* 0x000fea0003800000 */
.L_x_1122:
        /* <DEDUP_REMOVED lines=47> */
.L_x_1127:
[----:B------:R-:W-:Y:S05]  /*b870*/  BSYNC B0 ;  /* 0x0000000000007941 */ /* 0x000fea0003800000 */
.L_x_1126:
[----:B-----5:R3:W-:Y:S02]  /*b880*/  STS.128 [R203+0x2000], R8 ;  /* 0x00200008cb007388 */ /* 0x0207e40000000c00 */
.L_x_1117:
[----:B------:R-:W-:Y:S05]  /*b890*/  BSYNC B2 ;  /* 0x0000000000027941 */ /* 0x000fea0003800000 */
.L_x_1116:
        /* <DEDUP_REMOVED lines=59> */
.L_x_1132:
[----:B------:R-:W-:Y:S05]  /*bc50*/  BSYNC B0 ;  /* 0x0000000000007941 */ /* 0x000fea0003800000 */
.L_x_1131:
[----:B-----5:R3:W-:Y:S02]  /*bc60*/  STS.128 [R203+0x800], R8 ;  /* 0x00080008cb007388 */ /* 0x0207e40000000c00 */
.L_x_1130:
[----:B------:R-:W-:Y:S05]  /*bc70*/  BSYNC B1 ;  /* 0x0000000000017941 */ /* 0x000fea0003800000 */
.L_x_1129:
        /* <DEDUP_REMOVED lines=47> */
.L_x_1136:
[----:B------:R-:W-:Y:S05]  /*bf70*/  BSYNC B0 ;  /* 0x0000000000007941 */ /* 0x000fea0003800000 */
.L_x_1135:
[----:B-----5:R3:W-:Y:S02]  /*bf80*/  STS.128 [R203+0x1800], R8 ;  /* 0x00180008cb007388 */ /* 0x0207e40000000c00 */
.L_x_1134:
[----:B------:R-:W-:Y:S05]  /*bf90*/  BSYNC B1 ;  /* 0x0000000000017941 */ /* 0x000fea0003800000 */
.L_x_1133:
[----:B------:R-:W-:-:S13]  /*bfa0*/  ISETP.GE.AND P0, PT, R116, R25, PT ;  /* 0x000000197400720c */ /* 0x000fda0003f06270 */
[----:B------:R1:W-:Y:S01]  /*bfb0*/  @P0 STS.128 [R203+0x2800], RZ ;  /* 0x002800ffcb000388 */ /* 0x0003e20000000c00 */
[----:B------:R-:W-:Y:S05]  /*bfc0*/  @P0 BRA `(.L_x_1128) ;  /* 0x0000299000000947 */ /* 0x000fea0003800000 */
[----:B-1----:R-:W5:Y:S01]  /*bfd0*/  LD.E.128 R36, [R38.64+0x80] ;  /* 0x0000800426247980 */ /* 0x002f62000c101d00 */
[----:B------:R-:W-:Y:S01]  /*bfe0*/  ISETP.GE.AND P0, PT, R116, R15, PT ;  /* 0x0000000f7400720c */ /* 0x000fe20003f06270 */
[----:B------:R-:W-:-:S12]  /*bff0*/  BSSY B0, `(.L_x_1137) ;  /* 0x0000028000007945 */ /* 0x000fd80003800000 */
[----:B------:R-:W-:Y:S05]  /*c000*/  @P0 BRA `(.L_x_1138) ;  /* 0x0000026000000947 */ /* 0x000fea0003800000 */
[----:B--2---:R-:W2:Y:S04]  /*c010*/  LD.E.64 R2, [R16.64+0x40] ;  /* 0x0000400410027980 */ /* 0x004ea8000c101b00 */
[----:B---3--:R-:W3:Y:S01]  /*c020*/  LD.E.64 R4, [R6.64+0x40] ;  /* 0x0000400406047980 */ /* 0x008ee2000c101b00 */
        /* <DEDUP_REMOVED lines=36> */
.L_x_1138:
[----:B------:R-:W-:Y:S05]  /*c270*/  BSYNC B0 ;  /* 0x0000000000007941 */ /* 0x000fea0003800000 */
.L_x_1137:
[----:B-----5:R1:W-:Y:S01]  /*c280*/  STS.128 [R203+0x2800], R36 ;  /* 0x00280024cb007388 */ /* 0x0203e20000000c00 */
[----:B------:R-:W-:Y:S05]  /*c290*/  BRA `(.L_x_1128) ;  /* 0x000026c000007947 */ /* 0x000fea0003800000 */
.L_x_1115:
        /* <DEDUP_REMOVED lines=19> */
[----:B------:R-:W-:Y:S01]  /*c3d0*/  LEA.HI.X.SX32 R9, R2, R31, 0x1, P1 ;  /* 0x0000001f02097211 */ /* 0x000fe200008f0eff */
[----:B------:R-:W-:Y:S01]  /*c3e0*/  IMAD.MOV.U32 R2, RZ, RZ, RZ ;  /* 0x000000ffff027224 */ /* 0x000fe200078e00ff */
[----:B------:R-:W-:Y:S01]  /*c3f0*/  LEA R8, P1, R11, R34, 0x1 ;  /* 0x000000220b087211 */ /* 0x000fe200078208ff */
[----:B------:R-:W3:Y:S01]  /*c400*/  LD.E.128 R4, [R4.64] ;  /* 0x0000000404047980 */ /* 0x000ee2000c101d00 */
[----:B------:R-:W-:Y:S02]  /*c410*/  @P0 IADD3 R2, -R3, RZ, RZ ;  /* 0x000000ff03020210 */ /* 0x000fe40007ffe1ff */
[----:B------:R-:W-:Y:S02]  /*c420*/  LEA.HI.X R9, R11, R35, R9, 0x1, P1 ;  /* 0x000000230b097211 */ /* 0x000fe400008f0c09 */
[----:B------:R-:W-:-:S04]  /*c430*/  IADD3 R19, P1, R2, R29, RZ ;  /* 0x0000001d02137210 */ /* 0x000fc80007f3e0ff */
[----:B------:R-:W4:Y:S01]  /*c440*/  LD.E.128 R8, [R8.64] ;  /* 0x0000000408087980 */ /* 0x000f22000c101d00 */
[----:B------:R-:W-:Y:S02]  /*c450*/  LEA.HI.X.SX32 R17, R2, R31, 0x1, P1 ;  /* 0x0000001f02117211 */ /* 0x000fe400008f0eff */
[----:B------:R-:W-:-:S04]  /*c460*/  LEA R16, P1, R19, R36, 0x1 ;  /* 0x0000002413107211 */ /* 0x000fc800078208ff */
[----:B------:R-:W-:-:S06]  /*c470*/  LEA.HI.X R17, R19, R37, R17, 0x1, P1 ;  /* 0x0000002513117211 */ /* 0x000fcc00008f0c11 */
[----:B--2---:R-:W2:Y:S01]  /*c480*/  LD.E.128 R16, [R16.64] ;  /* 0x0000000410107980 */ /* 0x004ea2000c101d00 */
[C---:B-----5:R-:W-:Y:S01]  /*c490*/  IMAD.U32 R24, R20.reuse, 0x10000, RZ ;  /* 0x0001000014187824 */ /* 0x060fe200078e00ff */
[----:B------:R-:W-:Y:S01]  /*c4a0*/  LOP3.LUT R14, R20, 0xffff0000, RZ, 0xc0, !PT ;  /* 0xffff0000140e7812 */ /* 0x000fe200078ec0ff */
[C---:B------:R-:W-:Y:S01]  /*c4b0*/  IMAD.U32 R26, R22.reuse, 0x10000, RZ ;  /* 0x00010000161a7824 */ /* 0x040fe200078e00ff */
[C---:B------:R-:W-:Y:S02]  /*c4c0*/  LOP3.LUT R2, R21.reuse, 0xffff0000, RZ, 0xc0, !PT ;  /* 0xffff000015027812 */ /* 0x040fe400078ec0ff */
[----:B------:R-:W-:Y:S02]  /*c4d0*/  SHF.L.U32 R28, R21, 0x10, RZ ;  /* 0x00000010151c7819 */ /* 0x000fe400000006ff */
[----:B------:R-:W-:Y:S02]  /*c4e0*/  LOP3.LUT R21, R22, 0xffff0000, RZ, 0xc0, !PT ;  /* 0xffff000016157812 */ /* 0x000fe400078ec0ff */
[----:B------:R-:W-:-:S02]  /*c4f0*/  LOP3.LUT R20, R23, 0xffff0000, RZ, 0xc0, !PT ;  /* 0xffff000017147812 */ /* 0x000fc400078ec0ff */
[----:B------:R-:W-:Y:S01]  /*c500*/  SHF.L.U32 R30, R23, 0x10, RZ ;  /* 0x00000010171e7819 */ /* 0x000fe200000006ff */
[C---:B---3--:R-:W-:Y:S01]  /*c510*/  IMAD.U32 R23, R4.reuse, 0x10000, RZ ;  /* 0x0001000004177824 */ /* 0x048fe200078e00ff */
[----:B------:R-:W-:Y:S01]  /*c520*/  LOP3.LUT R22, R4, 0xffff0000, RZ, 0xc0, !PT ;  /* 0xffff000004167812 */ /* 0x000fe200078ec0ff */
[----:B------:R-:W-:Y:S01]  /*c530*/  IMAD.U32 R32, R6, 0x10000, RZ ;  /* 0x0001000006207824 */ /* 0x000fe200078e00ff */
[C---:B------:R-:W-:Y:S02]  /*c540*/  SHF.L.U32 R4, R5.reuse, 0x10, RZ ;  /* 0x0000001005047819 */ /* 0x040fe400000006ff */
[----:B------:R-:W-:Y:S02]  /*c550*/  LOP3.LUT R42, R5, 0xffff0000, RZ, 0xc0, !PT ;  /* 0xffff0000052a7812 */ /* 0x000fe400078ec0ff */
[C---:B------:R-:W-:Y:S02]  /*c560*/  SHF.L.U32 R5, R7.reuse, 0x10, RZ ;  /* 0x0000001007057819 */ /* 0x040fe400000006ff */
[----:B------:R-:W-:Y:S01]  /*c570*/  LOP3.LUT R45, R7, 0xffff0000, RZ, 0xc0, !PT ;  /* 0xffff0000072d7812 */ /* 0x000fe200078ec0ff */
[C---:B----4-:R-:W-:Y:S01]  /*c580*/  IMAD.U32 R44, R8.reuse, 0x10000, RZ ;  /* 0x00010000082c7824 */ /* 0x050fe200078e00ff */
[----:B------:R-:W-:Y:S01]  /*c590*/  LOP3.LUT R43, R8, 0xffff0000, RZ, 0xc0, !PT ;  /* 0xffff0000082b7812 */ /* 0x000fe200078ec0ff */
[----:B------:R-:W-:Y:S01]  /*c5a0*/  IMAD.U32 R47, R10, 0x10000, RZ ;  /* 0x000100000a2f7824 */ /* 0x000fe200078e00ff */
[C---:B------:R-:W-:Y:S01]  /*c5b0*/  SHF.L.U32 R7, R9.reuse, 0x10, RZ ;  /* 0x0000001009077819 */ /* 0x040fe200000006ff */
        /* <DEDUP_REMOVED lines=11> */
[----:B--2---:R-:W-:Y:S01]  /*c670*/  LOP3.LUT R11, R18, 0xffff0000, RZ, 0xc0, !PT ;  /* 0xffff0000120b7812 */ /* 0x004fe200078ec0ff */
[----:B------:R-:W-:-:S02]  /*c680*/  @!P0 FADD.FTZ R10, -R10, -RZ ;  /* 0x800000ff0a0a8221 */ /* 0x000fc40000010100 */
[----:B------:R-:W-:Y:S02]  /*c690*/  @!P0 FADD.FTZ R47, -R47, -RZ ;  /* 0x800000ff2f2f8221 */ /* 0x000fe40000010100 */
[----:B------:R-:W-:Y:S02]  /*c6a0*/  FMUL.FTZ R6, R6, R9 ;  /* 0x0000000906067220 */ /* 0x000fe40000410000 */
[----:B------:R-:W-:Y:S01]  /*c6b0*/  FMUL.FTZ R5, R5, R8 ;  /* 0x0000000805057220 */ /* 0x000fe20000410000 */
[----:B------:R-:W-:Y:S01]  /*c6c0*/  LOP3.LUT R8, R16, 0xffff0000, RZ, 0xc0, !PT ;  /* 0xffff000010087812 */ /* 0x000fe200078ec0ff */
[----:B------:R-:W-:Y:S01]  /*c6d0*/  FMUL.FTZ R7, R4, R7 ;  /* 0x0000000704077220 */ /* 0x000fe20000410000 */
[C---:B------:R-:W-:Y:S01]  /*c6e0*/  SHF.L.U32 R4, R17.reuse, 0x10, RZ ;  /* 0x0000001011047819 */ /* 0x040fe200000006ff */
        /* <DEDUP_REMOVED lines=15> */
[----:B------:R-:W-:Y:S02]  /*c7e0*/  FFMA.FTZ R5, R30, R10, R5 ;  /* 0x0000000a1e057223 */ /* 0x000fe40000010005 */
[----:B------:R-:W-:Y:S01]  /*c7f0*/  FFMA.FTZ R18, R20, R18, R45 ;  /* 0x0000001214127223 */ /* 0x000fe2000001002d */
[----:B------:R-:W-:Y:S01]  /*c800*/  F2FP.BF16.PACK_AB R20, R8, R9 ;  /* 0x000000090814723e */ /* 0x000fe200000010ff */
[----:B------:R-:W-:Y:S01]  /*c810*/  FFMA.FTZ R11, R21, R11, R6 ;  /* 0x0000000b150b7223 */ /* 0x000fe20000010006 */
[----:B------:R-:W-:Y:S02]  /*c820*/  F2FP.BF16.PACK_AB R21, R17, R4 ;  /* 0x000000041115723e */ /* 0x000fe400000010ff */
[----:B------:R-:W-:-:S02]  /*c830*/  F2FP.BF16.PACK_AB R23, R18, R5 ;  /* 0x000000051217723e */ /* 0x000fc400000010ff */
[----:B------:R-:W-:Y:S02]  /*c840*/  F2FP.BF16.PACK_AB R22, R11, R16 ;  /* 0x000000100b16723e */ /* 0x000fe400000010ff */
.L_x_1144:
[----:B------:R-:W-:Y:S05]  /*c850*/  BSYNC B0 ;  /* 0x0000000000007941 */ /* 0x000fea0003800000 */
.L_x_1143:
[----:B-----5:R3:W-:Y:S02]  /*c860*/  STS.128 [R203], R20 ;  /* 0x00000014cb007388 */ /* 0x0207e40000000c00 */
.L_x_1142:
[----:B------:R-:W-:Y:S05]  /*c870*/  BSYNC B1 ;  /* 0x0000000000017941 */ /* 0x000fea0003800000 */
.L_x_1141:
        /* <DEDUP_REMOVED lines=18> */
[----:B--2---:R-:W2:Y:S01]  /*c9a0*/  LD.E.128 R4, [R4.64+0x40] ;  /* 0x0000400404047980 */ /* 0x004ea2000c101d00 */
[----:B------:R-:W-:Y:S02]  /*c9b0*/  @P0 IADD3 R2, -R3, RZ, RZ ;  /* 0x000000ff03020210 */ /* 0x000fe40007ffe1ff */
[----:B------:R-:W-:Y:S02]  /*c9c0*/  LEA.HI.X R9, R11, R35, R9, 0x1, P1 ;  /* 0x000000230b097211 */ /* 0x000fe400008f0c09 */
[----:B------:R-:W-:-:S04]  /*c9d0*/  IADD3 R19, P1, R2, R29, RZ ;  /* 0x0000001d02137210 */ /* 0x000fc80007f3e0ff */
[----:B---3--:R-:W3:Y:S01]  /*c9e0*/  LD.E.128 R8, [R8.64+0x40] ;  /* 0x0000400408087980 */ /* 0x008ee2000c101d00 */
[----:B------:R-:W-:Y:S02]  /*c9f0*/  LEA.HI.X.SX32 R17, R2, R31, 0x1, P1 ;  /* 0x0000001f02117211 */ /* 0x000fe400008f0eff */
[----:B------:R-:W-:-:S04]  /*ca00*/  LEA R16, P1, R19, R36, 0x1 ;  /* 0x0000002413107211 */ /* 0x000fc800078208ff */
[----:B------:R-:W-:-:S06]  /*ca10*/  LEA.HI.X R17, R19, R37, R17, 0x1, P1 ;  /* 0x0000002513117211 */ /* 0x000fcc00008f0c11 */
[----:B----4-:R-:W4:Y:S01]  /*ca20*/  LD.E.128 R16, [R16.64+0x40] ;  /* 0x0000400410107980 */ /* 0x010f22000c101d00 */
        /* <DEDUP_REMOVED lines=8> */
[C---:B--2---:R-:W-:Y:S01]  /*cab0*/  IMAD.U32 R23, R4.reuse, 0x10000, RZ ;  /* 0x0001000004177824 */ /* 0x044fe200078e00ff */
[----:B------:R-:W-:Y:S01]  /*cac0*/  LOP3.LUT R22, R4, 0xffff0000, RZ, 0xc0, !PT ;  /* 0xffff000004167812 */ /* 0x000fe200078ec0ff */
[----:B------:R-:W-:Y:S01]  /*cad0*/  IMAD.U32 R32, R6, 0x10000, RZ ;  /* 0x0001000006207824 */ /* 0x000fe200078e00ff */
[C---:B------:R-:W-:Y:S02]  /*cae0*/  SHF.L.U32 R4, R5.reuse, 0x10, RZ ;  /* 0x0000001005047819 */ /* 0x040fe400000006ff */
[----:B------:R-:W-:Y:S02]  /*caf0*/  LOP3.LUT R42, R5, 0xffff0000, RZ, 0xc0, !PT ;  /* 0xffff0000052a7812 */ /* 0x000fe400078ec0ff */
[C---:B------:R-:W-:Y:S02]  /*cb00*/  SHF.L.U32 R5, R7.reuse, 0x10, RZ ;  /* 0x0000001007057819 */ /* 0x040fe400000006ff */
[----:B------:R-:W-:Y:S01]  /*cb10*/  LOP3.LUT R45, R7, 0xffff0000, RZ, 0xc0, !PT ;  /* 0xffff0000072d7812 */ /* 0x000fe200078ec0ff */
[C---:B---3--:R-:W-:Y:S01]  /*cb20*/  IMAD.U32 R44, R8.reuse, 0x10000, RZ ;  /* 0x00010000082c7824 */ /* 0x048fe200078e00ff */
        /* <DEDUP_REMOVED lines=14> */
[----:B----4-:R-:W-:Y:S01]  /*cc10*/  LOP3.LUT R11, R18, 0xffff0000, RZ, 0xc0, !PT ;  /* 0xffff0000120b7812 */ /* 0x010fe200078ec0ff */
        /* <DEDUP_REMOVED lines=29> */
.L_x_1148:
[----:B------:R-:W-:Y:S05]  /*cdf0*/  BSYNC B0 ;  /* 0x0000000000007941 */ /* 0x000fea0003800000 */
.L_x_1147:
[----:B-----5:R1:W-:Y:S02]  /*ce00*/  STS.128 [R203+0x1000], R20 ;  /* 0x00100014cb007388 */ /* 0x0203e40000000c00 */
.L_x_1146:
[----:B------:R-:W-:Y:S05]  /*ce10*/  BSYNC B1 ;  /* 0x0000000000017941 */ /* 0x000fea0003800000 */
.L_x_1145:
        /* <DEDUP_REMOVED lines=16> */
[----:B------:R-:W3:Y:S03]  /*cf20*/  LD.E.128 R4, [R4.64+0x80] ;  /* 0x0000800404047980 */ /* 0x000ee6000c101d00 */
[----:B------:R-:W-:Y:S01]  /*cf30*/  LEA.HI.X R9, R9, R35, R2, 0x1, P1 ;  /* 0x0000002309097211 */ /* 0x000fe200008f0c02 */
[----:B------:R-:W-:Y:S01]  /*cf40*/  IMAD.MOV.U32 R2, RZ, RZ, RZ ;  /* 0x000000ffff027224 */ /* 0x000fe200078e00ff */
[----:B------:R-:W-:-:S04]  /*cf50*/  @P0 IADD3 R2, -R3, RZ, RZ ;  /* 0x000000ff03020210 */ /* 0x000fc80007ffe1ff */
[C---:B------:R-:W-:Y:S01]  /*cf60*/  IADD3 R19, P1, R2.reuse, R29, RZ ;  /* 0x0000001d02137210 */ /* 0x040fe20007f3e0ff */
[----:B--2---:R-:W2:Y:S03]  /*cf70*/  LD.E.128 R8, [R8.64+0x80] ;  /* 0x0000800408087980 */ /* 0x004ea6000c101d00 */
        /* <DEDUP_REMOVED lines=16> */
[----:B-1----:R-:W-:Y:S02]  /*d080*/  LOP3.LUT R40, R5, 0xffff0000, RZ, 0xc0, !PT ;  /* 0xffff000005287812 */ /* 0x002fe400078ec0ff */
[C---:B------:R-:W-:Y:S02]  /*d090*/  SHF.L.U32 R5, R7.reuse, 0x10, RZ ;  /* 0x0000001007057819 */ /* 0x040fe400000006ff */
[----:B------:R-:W-:Y:S01]  /*d0a0*/  LOP3.LUT R43, R7, 0xffff0000, RZ, 0xc0, !PT ;  /* 0xffff0000072b7812 */ /* 0x000fe200078ec0ff */
[C---:B--2---:R-:W-:Y:S01]  /*d0b0*/  IMAD.U32 R42, R8.reuse, 0x10000, RZ ;  /* 0x00010000082a7824 */ /* 0x044fe200078e00ff */
        /* <DEDUP_REMOVED lines=44> */
.L_x_1150:
[----:B------:R-:W-:Y:S05]  /*d380*/  BSYNC B0 ;  /* 0x0000000000007941 */ /* 0x000fea0003800000 */
.L_x_1149:
[----:B-----5:R3:W-:Y:S02]  /*d390*/  STS.128 [R203+0x2000], R20 ;  /* 0x00200014cb007388 */ /* 0x0207e40000000c00 */
.L_x_1140:
[----:B------:R-:W-:Y:S05]  /*d3a0*/  BSYNC B2 ;  /* 0x0000000000027941 */ /* 0x000fea0003800000 */
.L_x_1139:
        /* <DEDUP_REMOVED lines=18> */
[----:B------:R-:W-:-:S03]  /*d4d0*/  @P0 IMAD.MOV R9, RZ, RZ, -R3 ;  /* 0x000000ffff090224 */ /* 0x000fc600078e0a03 */
[----:B------:R-:W-:-:S04]  /*d4e0*/  IADD3 R13, P1, R11, R12, RZ ;  /* 0x0000000c0b0d7210 */ /* 0x000fc80007f3e0ff */
[----:B------:R-:W-:Y:S02]  /*d4f0*/  LEA.HI.X.SX32 R11, R11, R2, 0x1, P1 ;  /* 0x000000020b0b7211 */ /* 0x000fe400008f0eff */
[----:B------:R-:W-:-:S04]  /*d500*/  LEA R16, P1, R13, R34, 0x1 ;  /* 0x000000220d107211 */ /* 0x000fc800078208ff */
[----:B------:R-:W-:Y:S01]  /*d510*/  LEA.HI.X R17, R13, R35, R11, 0x1, P1 ;  /* 0x000000230d117211 */ /* 0x000fe200008f0c0b */
[----:B------:R-:W-:Y:S01]  /*d520*/  IMAD.MOV.U32 R13, RZ, RZ, RZ ;  /* 0x000000ffff0d7224 */ /* 0x000fe200078e00ff */
[----:B------:R-:W-:Y:S01]  /*d530*/  @P0 IADD3 R13, -R3, RZ, RZ ;  /* 0x000000ff030d0210 */ /* 0x000fe20007ffe1ff */
[----:B------:R-:W-:-:S03]  /*d540*/  IMAD.WIDE R8, R9, 0x2, R38 ;  /* 0x0000000209087825 */ /* 0x000fc600078e0226 */
[C---:B-1-3--:R-:W-:Y:S01]  /*d550*/  IADD3 R21, P1, R13.reuse, R12, RZ ;  /* 0x0000000c0d157210 */ /* 0x04afe20007f3e0ff */
[----:B------:R-:W3:Y:S03]  /*d560*/  LD.E.128 R16, [R16.64] ;  /* 0x0000000410107980 */ /* 0x000ee6000c101d00 */
[----:B------:R-:W-:Y:S01]  /*d570*/  LEA.HI.X.SX32 R2, R13, R2, 0x1, P1 ;  /* 0x000000020d027211 */ /* 0x000fe200008f0eff */
[----:B--2---:R-:W2:Y:S01]  /*d580*/  LD.E.128 R8, [R8.64] ;  /* 0x0000000408087980 */ /* 0x004ea2000c101d00 */
[----:B------:R-:W-:-:S04]  /*d590*/  LEA R20, P1, R21, R36, 0x1 ;  /* 0x0000002415147211 */ /* 0x000fc800078208ff */
[----:B------:R-:W-:-:S06]  /*d5a0*/  LEA.HI.X R21, R21, R37, R2, 0x1, P1 ;  /* 0x0000002515157211 */ /* 0x000fcc00008f0c02 */
[----:B----4-:R-:W4:Y:S01]  /*d5b0*/  LD.E.128 R20, [R20.64] ;  /* 0x0000000414147980 */ /* 0x010f22000c101d00 */
[C---:B-----5:R-:W-:Y:S01]  /*d5c0*/  LOP3.LUT R2, R5.reuse, 0xffff0000, RZ, 0xc0, !PT ;  /* 0xffff000005027812 */ /* 0x060fe200078ec0ff */
[----:B------:R-:W-:Y:S01]  /*d5d0*/  IMAD.U32 R24, R5, 0x10000, RZ ;  /* 0x0001000005187824 */ /* 0x000fe200078e00ff */
[C---:B------:R-:W-:Y:S01]  /*d5e0*/  LOP3.LUT R5, R7.reuse, 0xffff0000, RZ, 0xc0, !PT ;  /* 0xffff000007057812 */ /* 0x040fe200078ec0ff */
[----:B------:R-:W-:Y:S01]  /*d5f0*/  IMAD.U32 R27, R7, 0x10000, RZ ;  /* 0x00010000071b7824 */ /* 0x000fe200078e00ff */
[----:B------:R-:W-:Y:S01]  /*d600*/  SHF.L.U32 R13, R6, 0x10, RZ ;  /* 0x00000010060d7819 */ /* 0x000fe200000006ff */
[C---:B------:R-:W-:Y:S01]  /*d610*/  IMAD.U32 R12, R4.reuse, 0x10000, RZ ;  /* 0x00010000040c7824 */ /* 0x040fe200078e00ff */
        /* <DEDUP_REMOVED lines=8> */
[----:B------:R-:W-:Y:S01]  /*d6a0*/  @!P0 FADD.FTZ R16, -R16, -RZ ;  /* 0x800000ff10108221 */ /* 0x000fe20000010100 */
        /* <DEDUP_REMOVED lines=13> */
[----:B------:R-:W-:Y:S01]  /*d780*/  FMUL.FTZ R41, R41, R16 ;  /* 0x0000001029297220 */ /* 0x000fe20000410000 */
[C---:B------:R-:W-:Y:S01]  /*d790*/  LOP3.LUT R32, R11.reuse, 0xffff0000, RZ, 0xc0, !PT ;  /* 0xffff00000b207812 */ /* 0x040fe200078ec0ff */
[----:B------:R-:W-:Y:S01]  /*d7a0*/  FMUL.FTZ R7, R8, R7 ;  /* 0x0000000708077220 */ /* 0x000fe20000410000 */
[----:B------:R-:W-:Y:S01]  /*d7b0*/  SHF.L.U32 R10, R11, 0x10, RZ ;  /* 0x000000100b0a7819 */ /* 0x000fe200000006ff */
[C---:B----4-:R-:W-:Y:S01]  /*d7c0*/  IMAD.U32 R16, R20.reuse, 0x10000, RZ ;  /* 0x0001000014107824 */ /* 0x050fe200078e00ff */
[----:B------:R-:W-:Y:S01]  /*d7d0*/  LOP3.LUT R11, R20, 0xffff0000, RZ, 0xc0, !PT ;  /* 0xffff0000140b7812 */ /* 0x000fe200078ec0ff */
[----:B------:R-:W-:Y:S01]  /*d7e0*/  FMUL.FTZ R9, R9, R18 ;  /* 0x0000001209097220 */ /* 0x000fe20000410000 */
[C---:B------:R-:W-:Y:S01]  /*d7f0*/  SHF.L.U32 R8, R21.reuse, 0x10, RZ ;  /* 0x0000001015087819 */ /* 0x040fe200000006ff */
[----:B------:R-:W-:Y:S01]  /*d800*/  FMUL.FTZ R32, R32, R19 ;  /* 0x0000001320207220 */ /* 0x000fe20000410000 */
[----:B------:R-:W-:Y:S01]  /*d810*/  LOP3.LUT R20, R21, 0xffff0000, RZ, 0xc0, !PT ;  /* 0xffff000015147812 */ /* 0x000fe200078ec0ff */
[----:B------:R-:W-:Y:S01]  /*d820*/  FMUL.FTZ R47, R47, R30 ;  /* 0x0000001e2f2f7220 */ /* 0x000fe20000410000 */
[----:B------:R-:W-:Y:S01]  /*d830*/  LOP3.LUT R18, R22, 0xffff0000, RZ, 0xc0, !PT ;  /* 0xffff000016127812 */ /* 0x000fe200078ec0ff */
[----:B------:R-:W-:Y:S01]  /*d840*/  FMUL.FTZ R10, R10, R17 ;  /* 0x000000110a0a7220 */ /* 0x000fe20000410000 */
[C---:B------:R-:W-:Y:S01]  /*d850*/  SHF.L.U32 R17, R23.reuse, 0x10, RZ ;  /* 0x0000001017117819 */ /* 0x040fe200000006ff */
[----:B------:R-:W-:Y:S01]  /*d860*/  IMAD.U32 R19, R22, 0x10000, RZ ;  /* 0x0001000016137824 */ /* 0x000fe200078e00ff */
[----:B------:R-:W-:Y:S01]  /*d870*/  LOP3.LUT R22, R23, 0xffff0000, RZ, 0xc0, !PT ;  /* 0xffff000017167812 */ /* 0x000fe200078ec0ff */
[----:B------:R-:W-:-:S02]  /*d880*/  @!P0 FADD.FTZ R26, -R26, -RZ ;  /* 0x800000ff1a1a8221 */ /* 0x000fc40000010100 */
[----:B------:R-:W-:Y:S02]  /*d890*/  @!P0 FADD.FTZ R28, -R28, -RZ ;  /* 0x800000ff1c1c8221 */ /* 0x000fe40000010100 */
[----:B------:R-:W-:Y:S02]  /*d8a0*/  FFMA.FTZ R7, R24, R8, R7 ;  /* 0x0000000818077223 */ /* 0x000fe40000010007 */
[----:B------:R-:W-:Y:S02]  /*d8b0*/  FFMA.FTZ R2, R2, R20, R47 ;  /* 0x0000001402027223 */ /* 0x000fe4000001002f */
[----:B------:R-:W-:Y:S02]  /*d8c0*/  FMUL.FTZ R43, R43, R26 ;  /* 0x0000001a2b2b7220 */ /* 0x000fe40000410000 */
[----:B------:R-:W-:Y:S01]  /*d8d0*/  FMUL.FTZ R28, R45, R28 ;  /* 0x0000001c2d1c7220 */ /* 0x000fe20000410000 */
[----:B------:R-:W-:Y:S01]  /*d8e0*/  F2FP.BF16.PACK_AB R7, R2, R7 ;  /* 0x000000070207723e */ /* 0x000fe200000010ff */
[----:B------:R-:W-:-:S02]  /*d8f0*/  FFMA.FTZ R10, R27, R17, R10 ;  /* 0x000000111b0a7223 */ /* 0x000fc4000001000a */
[----:B------:R-:W-:Y:S02]  /*d900*/  FFMA.FTZ R5, R5, R22, R32 ;  /* 0x0000001605057223 */ /* 0x000fe40000010020 */
[----:B------:R-:W-:Y:S02]  /*d910*/  FFMA.FTZ R12, R12, R16, R43 ;  /* 0x000000100c0c7223 */ /* 0x000fe4000001002b */
[----:B------:R-:W-:Y:S02]  /*d920*/  FFMA.FTZ R11, R4, R11, R41 ;  /* 0x0000000b040b7223 */ /* 0x000fe40000010029 */
[----:B------:R-:W-:Y:S02]  /*d930*/  FFMA.FTZ R13, R13, R19, R28 ;  /* 0x000000130d0d7223 */ /* 0x000fe4000001001c */
[----:B------:R-:W-:Y:S01]  /*d940*/  FFMA.FTZ R6, R6, R18, R9 ;  /* 0x0000001206067223 */ /* 0x000fe20000010009 */
[----:B------:R-:W-:Y:S01]  /*d950*/  F2FP.BF16.PACK_AB R9, R5, R10 ;  /* 0x0000000a0509723e */ /* 0x000fe200000010ff */
[----:B------:R-:W-:Y:S01]  /*d960*/  IMAD.MOV.U32 R5, RZ, RZ, R7 ;  /* 0x000000ffff057224 */ /* 0x000fe200078e0007 */
[----:B------:R-:W-:-:S02]  /*d970*/  F2FP.BF16.PACK_AB R4, R11, R12 ;  /* 0x0000000c0b04723e */ /* 0x000fc400000010ff */
[----:B------:R-:W-:Y:S02]  /*d980*/  F2FP.BF16.PACK_AB R6, R6, R13 ;  /* 0x0000000d0606723e */ /* 0x000fe400000010ff */
[----:B------:R-:W-:Y:S02]  /*d990*/  MOV R7, R9 ;  /* 0x0000000900077202 */ /* 0x000fe40000000f00 */
.L_x_1154:
[----:B------:R-:W-:Y:S05]  /*d9a0*/  BSYNC B0 ;  /* 0x0000000000007941 */ /* 0x000fea0003800000 */
.L_x_1153:
[----:B-----5:R1:W-:Y:S02]  /*d9b0*/  STS.128 [R203+0x800], R4 ;  /* 0x00080004cb007388 */ /* 0x0203e40000000c00 */
.L_x_1152:
[----:B------:R-:W-:Y:S05]  /*d9c0*/  BSYNC B1 ;  /* 0x0000000000017941 */ /* 0x000fea0003800000 */
.L_x_1151:
        /* <DEDUP_REMOVED lines=19> */
[----:B------:R-:W-:Y:S02]  /*db00*/  LEA R8, P1, R9, R34, 0x1 ;  /* 0x0000002209087211 */ /* 0x000fe400078208ff */
        /* <DEDUP_REMOVED lines=39> */
[C---:B------:R-:W-:Y:S01]  /*dd80*/  LOP3.LUT R6, R7.reuse, 0xffff0000, RZ, 0xc0, !PT ;  /* 0xffff000007067812 */ /* 0x040fe200078ec0ff */
[----:B------:R-:W-:Y:S01]  /*dd90*/  @!P0 FADD.FTZ R28, -R28, -RZ ;  /* 0x800000ff1c1c8221 */ /* 0x000fe20000010100 */
[----:B------:R-:W-:Y:S01]  /*dda0*/  SHF.L.U32 R4, R7, 0x10, RZ ;  /* 0x0000001007047819 */ /* 0x000fe200000006ff */
[----:B------:R-:W-:Y:S01]  /*ddb0*/  FMUL.FTZ R10, R5, R10 ;  /* 0x0000000a050a7220 */ /* 0x000fe20000410000 */
[C---:B----4-:R-:W-:Y:S01]  /*ddc0*/  SHF.L.U32 R5, R17.reuse, 0x10, RZ ;  /* 0x0000001011057819 */ /* 0x050fe200000006ff */
[----:B------:R-:W-:Y:S01]  /*ddd0*/  FMUL.FTZ R11, R6, R11 ;  /* 0x0000000b060b7220 */ /* 0x000fe20000410000 */
[----:B------:R-:W-:Y:S01]  /*dde0*/  LOP3.LUT R6, R16, 0xffff0000, RZ, 0xc0, !PT ;  /* 0xffff000010067812 */ /* 0x000fe200078ec0ff */
        /* <DEDUP_REMOVED lines=24> */
.L_x_1158:
[----:B------:R-:W-:Y:S05]  /*df70*/  BSYNC B0 ;  /* 0x0000000000007941 */ /* 0x000fea0003800000 */
.L_x_1157:
[----:B-----5:R3:W-:Y:S02]  /*df80*/  STS.128 [R203+0x1800], R20 ;  /* 0x00180014cb007388 */ /* 0x0207e40000000c00 */
.L_x_1156:
[----:B------:R-:W-:Y:S05]  /*df90*/  BSYNC B1 ;  /* 0x0000000000017941 */ /* 0x000fea0003800000 */
.L_x_1155:
        /* <DEDUP_REMOVED lines=93> */
.L_x_1160:
[----:B------:R-:W-:Y:S05]  /*e570*/  BSYNC B0 ;  /* 0x0000000000007941 */ /* 0x000fea0003800000 */
.L_x_1159:
[----:B-----5:R1:W-:Y:S01]  /*e580*/  STS.128 [R203+0x2800], R4 ;  /* 0x00280004cb007388 */ /* 0x0203e20000000c00 */
[----:B------:R-:W-:Y:S05]  /*e590*/  BRA `(.L_x_1128) ;  /* 0x000003c000007947 */ /* 0x000fea0003800000 */
.L_x_1114:
        /* <DEDUP_REMOVED lines=31> */
.L_x_1162:
[----:B------:R-:W-:Y:S05]  /*e790*/  BSYNC B0 ;  /* 0x0000000000007941 */ /* 0x000fea0003800000 */
.L_x_1161:
        /* <DEDUP_REMOVED lines=28> */
.L_x_1128:
[----:B------:R-:W-:Y:S05]  /*e960*/  BSYNC B3 ;  /* 0x0000000000037941 */ /* 0x000fea0003800000 */
.L_x_1113:
[----:B------:R-:W-:Y:S01]  /*e970*/  IADD3 R206, R51, -0x1, RZ ;  /* 0xffffffff33ce7810 */ /* 0x000fe20007ffe0ff */
[----:B------:R-:W-:Y:S01]  /*e980*/  BSSY B0, `(.L_x_1163) ;  /* 0x0000022000007945 */ /* 0x000fe20003800000 */
[----:B------:R-:W-:-:S03]  /*e990*/  LOP3.LUT R207, R75, 0xff, RZ, 0xc0, !PT ;  /* 0x000000ff4bcf7812 */ /* 0x000fc600078ec0ff */
[----:B------:R-:W-:-:S04]  /*e9a0*/  IMAD.SHL.U32 R121, R206, 0x80, RZ ;  /* 0x00000080ce797824 */ /* 0x000fc800078e00ff */
[----:B-12---:R-:W-:-:S05]  /*e9b0*/  IMAD.IADD R5, R64, 0x1, -R121 ;  /* 0x0000000140057824 */ /* 0x006fca00078e0a79 */
[----:B------:R-:W-:-:S13]  /*e9c0*/  ISETP.GE.AND P0, PT, R170, R5, PT ;  /* 0x00000005aa00720c */ /* 0x000fda0003f06270 */
[----:B------:R-:W-:Y:S05]  /*e9d0*/  @P0 BRA `(.L_x_1164) ;  /* 0x000001c000000947 */ /* 0x000fea0003800000 */
[C---:B------:R-:W-:Y:S02]  /*e9e0*/  LOP3.LUT R0, R207.reuse, 0x1, RZ, 0xc0, !PT ;  /* 0x00000001cf007812 */ /* 0x040fe400078ec0ff */
[----:B------:R-:W-:Y:S02]  /*e9f0*/  R2P PR, R207, 0x6 ;  /* 0x00000006cf007804 */ /* 0x000fe40000000000 */
[----:B------:R-:W-:-:S11]  /*ea00*/  ISETP.NE.U32.AND P0, PT, R0, 0x1, PT ;  /* 0x000000010000780c */ /* 0x000fd60003f05070 */
[----:B------:R-:W-:Y:S02]  /*ea10*/  @P1 IMAD.MOV.U32 R2, RZ, RZ, R196 ;  /* 0x000000ffff021224 */ /* 0x000fe400078e00c4 */
[----:B------:R-:W-:Y:S01]  /*ea20*/  @!P0 MOV R6, R196 ;  /* 0x000000c400068202 */ /* 0x000fe20000000f00 */
[--C-:B------:R-:W-:Y:S02]  /*ea30*/  @!P0 IMAD.MOV.U32 R7, RZ, RZ, R195.reuse ;  /* 0x000000ffff078224 */ /* 0x100fe400078e00c3 */
[----:B------:R-:W-:-:S03]  /*ea40*/  @P1 IMAD.MOV.U32 R3, RZ, RZ, R195 ;  /* 0x000000ffff031224 */ /* 0x000fc600078e00c3 */
        /* <DEDUP_REMOVED lines=13> */
[----:B-1----:R-:W-:Y:S02]  /*eb20*/  MOV R2, R196 ;  /* 0x000000c400027202 */ /* 0x002fe40000000f00 */
[----:B------:R-:W-:-:S05]  /*eb30*/  MOV R3, R195 ;  /* 0x000000c300037202 */ /* 0x000fca0000000f00 */
[----:B------:R-:W-:Y:S01]  /*eb40*/  @!PT LDS RZ, [RZ] ;  /* 0x00000000fffff984 */ /* 0x000fe20000000800 */
[----:B------:R-:W-:Y:S01]  /*eb50*/  @!PT LDS RZ, [RZ] ;  /* 0x00000000fffff984 */ /* 0x000fe20000000800 */
[----:B------:R-:W-:Y:S01]  /*eb60*/  @!PT LDS RZ, [RZ] ;  /* 0x00000000fffff984 */ /* 0x000fe20000000800 */
[----:B------:R1:W-:Y:S01]  /*eb70*/  LDGSTS.E.BYPASS.LTC128B.128 [R203+0x7000], [R2.64+0x80] ;  /* 0x0700008002cb7fae */ /* 0x0003e2000b901d44 */
[----:B------:R-:W-:Y:S05]  /*eb80*/  BRA `(.L_x_1164) ;  /* 0x0000001000007947 */ /* 0x000fea0003800000 */
.L_x_1165:
[----:B------:R2:W-:Y:S02]  /*eb90*/  STS.128 [R203+0x7000], RZ ;  /* 0x007000ffcb007388 */ /* 0x0005e40000000c00 */
.L_x_1164:
[----:B------:R-:W-:Y:S05]  /*eba0*/  BSYNC B0 ;  /* 0x0000000000007941 */ /* 0x000fea0003800000 */
.L_x_1163:
[----:B------:R-:W-:Y:S01]  /*ebb0*/  ISETP.GE.AND P0, PT, R14, R5, PT ;  /* 0x000000050e00720c */ /* 0x000fe20003f06270 */
[----:B------:R-:W-:-:S12]  /*ebc0*/  BSSY B0, `(.L_x_1166) ;  /* 0x000001f000007945 */ /* 0x000fd80003800000 */
[----:B------:R-:W-:Y:S05]  /*ebd0*/  @P0 BRA `(.L_x_1167) ;  /* 0x000001d000000947 */ /* 0x000fea0003800000 */
[C---:B------:R-:W-:Y:S02]  /*ebe0*/  LOP3.LUT R0, R207.reuse, 0x1, RZ, 0xc0, !PT ;  /* 0x00000001cf007812 */ /* 0x040fe400078ec0ff */
[----:B------:R-:W-:Y:S02]  /*ebf0*/  LOP3.LUT P0, RZ, R207, 0x2, RZ, 0xc0, !PT ;  /* 0x00000002cfff7812 */ /* 0x000fe4000780c0ff */
[----:B------:R-:W-:Y:S02]  /*ec00*/  ISETP.NE.U32.AND P1, PT, R0, 0x1, PT ;  /* 0x000000010000780c */ /* 0x000fe40003f25070 */
[----:B-1----:R-:W-:-:S05]  /*ec10*/  IADD3 R7, P2, R193, R166, RZ ;  /* 0x000000a6c1077210 */ /* 0x002fca0007f5e0ff */
[----:B------:R-:W-:-:S04]  /*ec20*/  IMAD.X R3, R194, 0x1, R169, P2 ;  /* 0x00000001c2037824 */ /* 0x000fc800010e06a9 */
[----:B---3--:R-:W-:Y:S02]  /*ec30*/  @P0 LEA R8, P2, R7, R172, 0x1 ;  /* 0x000000ac07080211 */ /* 0x008fe400078408ff */
[----:B------:R-:W-:Y:S02]  /*ec40*/  @!P1 LEA R10, P4, R193, R196, 0x1 ;  /* 0x000000c4c10a9211 */ /* 0x000fe400078808ff */
        /* <DEDUP_REMOVED lines=21> */
.L_x_1168:
[----:B------:R3:W-:Y:S02]  /*eda0*/  STS.128 [R203+0x7800], RZ ;  /* 0x007800ffcb007388 */ /* 0x0007e40000000c00 */
.L_x_1167:
[----:B------:R-:W-:Y:S05]  /*edb0*/  BSYNC B0 ;  /* 0x0000000000007941 */ /* 0x000fea0003800000 */
.L_x_1166:
[----:B-1----:R-:W-:Y:S01]  /*edc0*/  IADD3 R6, R170, 0x40, RZ ;  /* 0x00000040aa067810 */ /* 0x002fe20007ffe0ff */
[----:B------:R-:W-:Y:S03]  /*edd0*/  BSSY B0, `(.L_x_1169) ;  /* 0x0000022000007945 */ /* 0x000fe60003800000 */
[----:B------:R-:W-:-:S13]  /*ede0*/  ISETP.GE.AND P0, PT, R6, R5, PT ;  /* 0x000000050600720c */ /* 0x000fda0003f06270 */
[----:B------:R-:W-:Y:S05]  /*edf0*/  @P0 BRA `(.L_x_1170) ;  /* 0x000001f000000947 */ /* 0x000fea0003800000 */
[C---:B------:R-:W-:Y:S02]  /*ee00*/  LOP3.LUT R0, R207.reuse, 0x1, RZ, 0xc0, !PT ;  /* 0x00000001cf007812 */ /* 0x040fe400078ec0ff */
[----:B------:R-:W-:Y:S02]  /*ee10*/  LOP3.LUT P0, RZ, R207, 0x2, RZ, 0xc0, !PT ;  /* 0x00000002cfff7812 */ /* 0x000fe4000780c0ff */
[----:B------:R-:W-:Y:S01]  /*ee20*/  ISETP.NE.U32.AND P1, PT, R0, 0x1, PT ;  /* 0x000000010000780c */ /* 0x000fe20003f25070 */
[C---:B------:R-:W-:Y:S01]  /*ee30*/  IMAD.SHL.U32 R0, R62.reuse, 0x40, RZ ;  /* 0x000000403e007824 */ /* 0x040fe200078e00ff */
[C---:B------:R-:W-:Y:S02]  /*ee40*/  LEA R7, P2, R62.reuse, R166, 0x6 ;  /* 0x000000a63e077211 */ /* 0x040fe400078430ff */
[C-C-:B---3--:R-:W-:Y:S02]  /*ee50*/  SHF.L.U64.HI R2, R62.reuse, 0x6, R63.reuse ;  /* 0x000000063e027819 */ /* 0x148fe4000001023f */
        /* <DEDUP_REMOVED lines=24> */
.L_x_1171:
[----:B------:R3:W-:Y:S02]  /*efe0*/  STS.128 [R203+0x8000], RZ ;  /* 0x008000ffcb007388 */ /* 0x0007e40000000c00 */
.L_x_1170:
[----:B------:R-:W-:Y:S05]  /*eff0*/  BSYNC B0 ;  /* 0x0000000000007941 */ /* 0x000fea0003800000 */
.L_x_1169:
[----:B------:R-:W-:Y:S01]  /*f000*/  IADD3 R4, R170, 0x60, RZ ;  /* 0x00000060aa047810 */ /* 0x000fe20007ffe0ff */
[----:B------:R-:W-:Y:S03]  /*f010*/  BSSY B0, `(.L_x_1172) ;  /* 0x0000023000007945 */ /* 0x000fe60003800000 */
[----:B------:R-:W-:-:S13]  /*f020*/  ISETP.GE.AND P0, PT, R4, R5, PT ;  /* 0x000000050400720c */ /* 0x000fda0003f06270 */
[----:B------:R-:W-:Y:S05]  /*f030*/  @P0 BRA `(.L_x_1173) ;  /* 0x0000020000000947 */ /* 0x000fea0003800000 */
[C---:B------:R-:W-:Y:S01]  /*f040*/  LOP3.LUT R0, R207.reuse, 0x1, RZ, 0xc0, !PT ;  /* 0x00000001cf007812 */ /* 0x040fe200078ec0ff */
[----:B------:R-:W-:Y:S01]  /*f050*/  IMAD.MOV.U32 R168, RZ, RZ, R166 ;  /* 0x000000ffffa87224 */ /* 0x000fe200078e00a6 */
[----:B------:R-:W-:Y:S02]  /*f060*/  LOP3.LUT P2, RZ, R207, 0x2, RZ, 0xc0, !PT ;  /* 0x00000002cfff7812 */ /* 0x000fe4000784c0ff */
[----:B------:R-:W-:Y:S01]  /*f070*/  ISETP.NE.U32.AND P4, PT, R0, 0x1, PT ;  /* 0x000000010000780c */ /* 0x000fe20003f85070 */
[----:B------:R-:W-:Y:S01]  /*f080*/  IMAD R0, R63, 0x60, RZ ;  /* 0x000000603f007824 */ /* 0x000fe200078e02ff */
[----:B------:R-:W-:Y:S01]  /*f090*/  LOP3.LUT P1, RZ, R207, 0x4, RZ, 0xc0, !PT ;  /* 0x00000004cfff7812 */ /* 0x000fe2000782c0ff */
[----:B------:R-:W-:-:S08]  /*f0a0*/  IMAD.WIDE.U32 R168, R62, 0x60, R168 ;  /* 0x000000603ea87825 */ /* 0x000fd000078e00a8 */
[-C--:B-1-3--:R-:W-:Y:S02]  /*f0b0*/  @P2 LEA R10, P5, R168, R172.reuse, 0x1 ;  /* 0x000000aca80a2211 */ /* 0x08afe400078a08ff */
[----:B------:R-:W-:Y:S01]  /*f0c0*/  @!P4 MOV R3, R195 ;  /* 0x000000c30003c202 */ /* 0x000fe20000000f00 */
[----:B------:R-:W-:Y:S02]  /*f0d0*/  @!P4 IMAD.MOV.U32 R2, RZ, RZ, R196 ;  /* 0x000000ffff02c224 */ /* 0x000fe400078e00c4 */
[----:B------:R-:W-:Y:S02]  /*f0e0*/  @!P4 IMAD R63, R63, 0xc0, RZ ;  /* 0x000000c03f3fc824 */ /* 0x000fe400078e02ff */
[----:B------:R-:W-:Y:S01]  /*f0f0*/  @!P4 IMAD.WIDE.U32 R8, R62, 0xc0, R2 ;  /* 0x000000c03e08c825 */ /* 0x000fe200078e0002 */
[----:B------:R-:W-:-:S03]  /*f100*/  @P1 LEA R2, P0, R168, R172, 0x1 ;  /* 0x000000aca8021211 */ /* 0x000fc600078008ff */
[----:B------:R-:W-:Y:S01]  /*f110*/  IMAD.IADD R3, R169, 0x1, R0 ;  /* 0x00000001a9037824 */ /* 0x000fe200078e0200 */
[----:B------:R-:W-:-:S04]  /*f120*/  @!P4 IADD3 R9, R63, R9, RZ ;  /* 0x000000093f09c210 */ /* 0x000fc80007ffe0ff */
[CCC-:B------:R-:W-:Y:S01]  /*f130*/  @P2 LEA.HI.X R11, R168.reuse, R173.reuse, R3.reuse, 0x1, P5 ;  /* 0x000000ada80b2211 */ /* 0x1c0fe200028f0c03 */
[----:B------:R-:W-:Y:S01]  /*f140*/  @!PT LDS RZ, [RZ] ;  /* 0x00000000fffff984 */ /* 0x000fe20000000800 */
[----:B------:R-:W-:Y:S01]  /*f150*/  @!PT LDS RZ, [RZ] ;  /* 0x00000000fffff984 */ /* 0x000fe20000000800 */
[----:B------:R-:W-:Y:S01]  /*f160*/  @!PT LDS RZ, [RZ] ;  /* 0x00000000fffff984 */ /* 0x000fe20000000800 */
[----:B------:R1:W-:Y:S01]  /*f170*/  @!P4 LDGSTS.E.BYPASS.LTC128B.128 [R203+0x4800], [R8.64] ;  /* 0x0480000008cbcfae */ /* 0x0003e2000b901d44 */
[----:B------:R-:W-:-:S03]  /*f180*/  @P1 LEA.HI.X R3, R168, R173, R3, 0x1, P0 ;  /* 0x000000ada8031211 */ /* 0x000fc600000f0c03 */
        /* <DEDUP_REMOVED lines=11> */
.L_x_1173:
[----:B------:R-:W-:Y:S05]  /*f240*/  BSYNC B0 ;  /* 0x0000000000007941 */ /* 0x000fea0003800000 */
.L_x_1172:
[----:B--2---:R-:W2:Y:S01]  /*f250*/  LD.E R49, [R118.64+0x188] ;  /* 0x0001880476317980 */ /* 0x004ea2000c101900 */
[----:B------:R-:W-:Y:S01]  /*f260*/  SHF.R.S32.HI R0, RZ, 0x1f, R71 ;  /* 0x0000001fff007819 */ /* 0x000fe20000011447 */
[----:B------:R-:W-:Y:S01]  /*f270*/  IMAD.SHL.U32 R67, R67, 0x40, RZ ;  /* 0x0000004043437824 */ /* 0x000fe200078e00ff */
[----:B------:R-:W-:Y:S01]  /*f280*/  LOP3.LUT R74, R74, 0xfffffff8, RZ, 0xc0, !PT ;  /* 0xfffffff84a4a7812 */ /* 0x000fe200078ec0ff */
[----:B------:R-:W0:Y:S01]  /*f290*/  LDGDEPBAR ;  /* 0x00000000000079af */ /* 0x000e220000000000 */
[----:B------:R-:W-:Y:S01]  /*f2a0*/  LEA.HI R209, R0, R71, RZ, 0x2 ;  /* 0x0000004700d17211 */ /* 0x000fe200078f10ff */
[----:B------:R-:W-:Y:S01]  /*f2b0*/  IMAD.SHL.U32 R69, R69, 0x8, RZ ;  /* 0x0000000845457824 */ /* 0x000fe200078e00ff */
[----:B-1-3--:R-:W-:Y:S01]  /*f2c0*/  SHF.R.S32.HI R2, RZ, 0x4, R73 ;  /* 0x00000004ff027819 */ /* 0x00afe20000011449 */
[C---:B------:R-:W-:Y:S01]  /*f2d0*/  IMAD.IADD R0, R65.reuse, 0x1, -R74 ;  /* 0x0000000141007824 */ /* 0x040fe200078e0a4a */
[----:B------:R-:W-:Y:S01]  /*f2e0*/  SHF.R.S32.HI R9, RZ, 0x1f, R68 ;  /* 0x0000001fff097819 */ /* 0x000fe20000011444 */
[----:B------:R-:W-:Y:S01]  /*f2f0*/  IMAD.SHL.U32 R65, R65, 0x2, RZ ;  /* 0x0000000241417824 */ /* 0x000fe200078e00ff */
[----:B------:R-:W-:Y:S01]  /*f300*/  LEA.HI R11, R73, R2, RZ, 0x1 ;  /* 0x00000002490b7211 */ /* 0x000fe200078f08ff */
[----:B------:R-:W-:Y:S01]  /*f310*/  BSSY B0, `(.L_x_1174) ;  /* 0x000004c000007945 */ /* 0x000fe20003800000 */
[----:B------:R-:W-:-:S02]  /*f320*/  LEA.HI R7, R0, R0, RZ, 0x1 ;  /* 0x0000000000077211 */ /* 0x000fc400078f08ff */
[----:B------:R-:W-:Y:S02]  /*f330*/  ISETP.GE.AND P0, PT, R170, R5, PT ;  /* 0x00000005aa00720c */ /* 0x000fe40003f06270 */
[----:B------:R-:W-:Y:S02]  /*f340*/  LOP3.LUT R13, R7, 0x7fffffe, RZ, 0xc0, !PT ;  /* 0x07fffffe070d7812 */ /* 0x000fe400078ec0ff */
[----:B------:R-:W-:Y:S02]  /*f350*/  LOP3.LUT R11, R11, 0xfffffffe, RZ, 0xc0, !PT ;  /* 0xfffffffe0b0b7812 */ /* 0x000fe400078ec0ff */
[----:B------:R-:W-:Y:S01]  /*f360*/  LEA.HI R9, R9, R68, RZ, 0x3 ;  /* 0x0000004409097211 */ /* 0x000fe200078f18ff */
[----:B------:R-:W-:Y:S01]  /*f370*/  IMAD.IADD R0, R0, 0x1, -R13 ;  /* 0x0000000100007824 */ /* 0x000fe200078e0a0d */
[----:B------:R-:W-:Y:S01]  /*f380*/  SHF.R.S32.HI R13, RZ, 0x1f, R66 ;  /* 0x0000001fff0d7819 */ /* 0x000fe20000011442 */
[----:B------:R-:W-:Y:S01]  /*f390*/  IMAD.IADD R11, R2, 0x1, -R11 ;  /* 0x00000001020b7824 */ /* 0x000fe200078e0a0b */
[----:B------:R-:W-:Y:S01]  /*f3a0*/  SHF.R.S32.HI R7, RZ, 0x1, R7 ;  /* 0x00000001ff077819 */ /* 0x000fe20000011407 */
[----:B------:R-:W-:Y:S01]  /*f3b0*/  IMAD.SHL.U32 R9, R9, 0x20, RZ ;  /* 0x0000002009097824 */ /* 0x000fe200078e00ff */
[----:B------:R-:W-:Y:S01]  /*f3c0*/  LEA.HI R13, R13, R66, RZ, 0x2 ;  /* 0x000000420d0d7211 */ /* 0x000fe200078f10ff */
[----:B------:R-:W-:-:S04]  /*f3d0*/  DEPBAR.LE SB0, 0x0 ;  /* 0x000080000000791a */ /* 0x000fc80000000000 */
[----:B------:R-:W-:Y:S01]  /*f3e0*/  BAR.SYNC.DEFER_BLOCKING 0x0 ;  /* 0x0000000000007b1d */ /* 0x000fe20000010000 */
[----:B------:R-:W-:Y:S01]  /*f3f0*/  IMAD.SHL.U32 R2, R11, 0x8, RZ ;  /* 0x000000080b027824 */ /* 0x000fe200078e00ff */
[----:B------:R-:W-:Y:S01]  /*f400*/  SHF.R.S32.HI R209, RZ, 0x2, R209 ;  /* 0x00000002ffd17819 */ /* 0x000fe200000114d1 */
[----:B------:R-:W-:Y:S01]  /*f410*/  IMAD.SHL.U32 R8, R7, 0x40, RZ ;  /* 0x0000004007087824 */ /* 0x000fe200078e00ff */
[----:B------:R-:W-:Y:S01]  /*f420*/  LOP3.LUT R67, R67, 0xc0, RZ, 0xc0, !PT ;  /* 0x000000c043437812 */ /* 0x000fe200078ec0ff */
[----:B------:R-:W-:Y:S01]  /*f430*/  IMAD R0, R11, 0x8, R0 ;  /* 0x000000080b007824 */ /* 0x000fe200078e0200 */
[----:B------:R-:W-:Y:S01]  /*f440*/  LOP3.LUT R13, R13, 0xfffffffc, RZ, 0xc0, !PT ;  /* 0xfffffffc0d0d7812 */ /* 0x000fe200078ec0ff */
[----:B------:R-:W-:Y:S01]  /*f450*/  IMAD R15, R66, 0x10, R209 ;  /* 0x00000010420f7824 */ /* 0x000fe200078e02d1 */
[----:B------:R-:W-:Y:S02]  /*f460*/  LOP3.LUT R3, R72, 0x7fffffe, RZ, 0xc0, !PT ;  /* 0x07fffffe48037812 */ /* 0x000fe400078ec0ff */
[----:B------:R-:W-:Y:S01]  /*f470*/  LOP3.LUT R9, R9, 0xffffff00, RZ, 0xc0, !PT ;  /* 0xffffff0009097812 */ /* 0x000fe200078ec0ff */
[----:B------:R-:W-:Y:S01]  /*f480*/  IMAD.IADD R208, R66, 0x1, -R13 ;  /* 0x0000000142d07824 */ /* 0x000fe200078e0a0d */
[----:B------:R-:W-:Y:S01]  /*f490*/  LOP3.LUT R2, R67, 0x8, R2, 0xf8, !PT ;  /* 0x0000000843027812 */ /* 0x000fe200078ef802 */
[----:B------:R-:W-:Y:S01]  /*f4a0*/  IMAD.IADD R3, R68, 0x1, -R3 ;  /* 0x0000000144037824 */ /* 0x000fe200078e0a03 */
[----:B------:R-:W-:Y:S01]  /*f4b0*/  SHF.R.U32.HI R67, RZ, 0x3, R67 ;  /* 0x00000003ff437819 */ /* 0x000fe20000011643 */
[--C-:B------:R-:W-:Y:S01]  /*f4c0*/  IMAD R66, R66, 0x200, R9.reuse ;  /* 0x0000020042427824 */ /* 0x100fe200078e0209 */
[----:B------:R-:W-:Y:S01]  /*f4d0*/  LOP3.LUT R8, R8, 0xc0, RZ, 0xc0, !PT ;  /* 0x000000c008087812 */ /* 0x000fe200078ec0ff */
[C---:B------:R-:W-:Y:S01]  /*f4e0*/  IMAD R9, R3.reuse, 0x20, R9 ;  /* 0x0000002003097824 */ /* 0x040fe200078e0209 */
[----:B------:R-:W-:Y:S01]  /*f4f0*/  LOP3.LUT R2, R2, R67, RZ, 0x3c, !PT ;  /* 0x0000004302027212 */ /* 0x000fe200078e3cff */
[----:B------:R-:W-:Y:S01]  /*f500*/  IMAD R66, R3, 0x20, R66 ;  /* 0x0000002003427824 */ /* 0x000fe200078e0242 */
[----:B------:R-:W-:-:S02]  /*f510*/  LOP3.LUT R69, R8, 0x8, R69, 0xf8, !PT ;  /* 0x0000000808457812 */ /* 0x000fc400078ef845 */
[----:B------:R-:W-:Y:S01]  /*f520*/  IADD3 R15, R15, 0x1, R70 ;  /* 0x000000010f0f7810 */ /* 0x000fe20007ffe046 */
[C---:B------:R-:W-:Y:S01]  /*f530*/  IMAD.IADD R190, R2.reuse, 0x1, R66 ;  /* 0x0000000102be7824 */ /* 0x040fe200078e0242 */
[----:B------:R1:W-:Y:S01]  /*f540*/  @P0 STS [R203+0x9000], RZ ;  /* 0x009000ffcb000388 */ /* 0x0003e20000000800 */
[----:B------:R-:W-:Y:S01]  /*f550*/  SHF.R.U32.HI R8, RZ, 0x3, R8 ;  /* 0x00000003ff087819 */ /* 0x000fe20000011608 */
[----:B------:R-:W-:Y:S01]  /*f560*/  IMAD.IADD R3, R2, 0x1, R9 ;  /* 0x0000000102037824 */ /* 0x000fe200078e0209 */
[----:B------:R-:W-:Y:S01]  /*f570*/  LOP3.LUT P1, RZ, R7, 0x2, RZ, 0xc0, !PT ;  /* 0x0000000207ff7812 */ /* 0x000fe2000782c0ff */
[----:B------:R1:W-:Y:S01]  /*f580*/  @P0 STS [R203+0x9004], RZ ;  /* 0x009004ffcb000388 */ /* 0x0003e20000000800 */
[----:B------:R-:W-:Y:S01]  /*f590*/  LOP3.LUT R69, R69, R8, RZ, 0x3c, !PT ;  /* 0x0000000845457212 */ /* 0x000fe200078e3cff */
[----:B------:R-:W-:Y:S01]  /*f5a0*/  IMAD.MOV.U32 R7, RZ, RZ, 0x10 ;  /* 0x00000010ff077424 */ /* 0x000fe200078e00ff */
[----:B------:R-:W-:Y:S01]  /*f5b0*/  IADD3 R2, R64, R15, -R201 ;  /* 0x0000000f40027210 */ /* 0x000fe20007ffe8c9 */
[----:B------:R1:W-:Y:S01]  /*f5c0*/  @P0 STS.64 [R203+0x9008], RZ ;  /* 0x009008ffcb000388 */ /* 0x0003e20000000a00 */
[----:B------:R-:W-:-:S02]  /*f5d0*/  IMAD.SHL.U32 R190, R190, 0x2, RZ ;  /* 0x00000002bebe7824 */ /* 0x000fc400078e00ff */
[----:B------:R-:W-:Y:S01]  /*f5e0*/  IMAD.U32 R189, R0, 0x20, R69 ;  /* 0x0000002000bd7824 */ /* 0x000fe200078e0045 */
[----:B------:R1:W-:Y:S01]  /*f5f0*/  @P0 STS.128 [R203+0xb000], RZ ;  /* 0x00b000ffcb000388 */ /* 0x0003e20000000c00 */
[----:B------:R-:W-:-:S03]  /*f600*/  SEL R0, R7, 0xfffffff0, !P1 ;  /* 0xfffffff007007807 */ /* 0x000fc60004800000 */
[----:B------:R1:W-:Y:S01]  /*f610*/  @P0 STS.128 [R203+0xd000], RZ ;  /* 0x00d000ffcb000388 */ /* 0x0003e20000000c00 */
[----:B--2---:R-:W-:Y:S01]  /*f620*/  IMAD.IADD R49, R2, 0x1, R49 ;  /* 0x0000000102317824 */ /* 0x004fe200078e0231 */
[----:B------:R-:W-:Y:S01]  /*f630*/  LOP3.LUT R2, R65, 0x6, RZ, 0xc0, !PT ;  /* 0x0000000641027812 */ /* 0x000fe200078ec0ff */
        /* <DEDUP_REMOVED lines=24> */
.L_x_1176:
[----:B------:R2:W-:Y:S02]  /*f7c0*/  STS.128 [R203+0xd000], RZ ;  /* 0x00d000ffcb007388 */ /* 0x0005e40000000c00 */
.L_x_1175:
[----:B-1----:R-:W-:Y:S05]  /*f7d0*/  BSYNC B0 ;  /* 0x0000000000007941 */ /* 0x002fea0003800000 */
.L_x_1174:
        /* <DEDUP_REMOVED lines=32> */
.L_x_1179:
[----:B------:R1:W-:Y:S02]  /*f9e0*/  STS.128 [R203+0xd800], RZ ;  /* 0x00d800ffcb007388 */ /* 0x0003e40000000c00 */
.L_x_1178:
[----:B------:R-:W-:Y:S05]  /*f9f0*/  BSYNC B0 ;  /* 0x0000000000007941 */ /* 0x000fea0003800000 */
.L_x_1177:
        /* <DEDUP_REMOVED lines=10> */
[----:B------:R-:W-:-:S09]  /*faa0*/  SHF.L.U64.HI R7, R60, 0x6, R61 ;  /* 0x000000063c077819 */ /* 0x000fd2000001023d */
[CC--:B---3--:R-:W-:Y:S02]  /*fab0*/  @P1 LEA R8, P0, R6.reuse, R140.reuse, 0x1 ;  /* 0x0000008c06081211 */ /* 0x0c8fe400078008ff */
        /* <DEDUP_REMOVED lines=22> */
.L_x_1182:
[----:B------:R1:W-:Y:S02]  /*fc20*/  STS.128 [R203+0xe000], RZ ;  /* 0x00e000ffcb007388 */ /* 0x0003e40000000c00 */
.L_x_1181:
[----:B------:R-:W-:Y:S05]  /*fc30*/  BSYNC B0 ;  /* 0x0000000000007941 */ /* 0x000fea0003800000 */
.L_x_1180:
        /* <DEDUP_REMOVED lines=35> */
.L_x_1185:
[----:B------:R1:W-:Y:S02]  /*fe70*/  STS.128 [R203+0xe800], RZ ;  /* 0x00e800ffcb007388 */ /* 0x0003e40000000c00 */
.L_x_1184:
[----:B------:R-:W-:Y:S05]  /*fe80*/  BSYNC B0 ;  /* 0x0000000000007941 */ /* 0x000fea0003800000 */
.L_x_1183:
[----:B--2---:R-:W2:Y:S01]  /*fe90*/  LD.E R48, [R118.64+0x18c] ;  /* 0x00018c0476307980 */ /* 0x004ea2000c101900 */
[----:B------:R-:W-:Y:S01]  /*fea0*/  SHF.L.U32 R189, R189, 0x1, RZ ;  /* 0x00000001bdbd7819 */ /* 0x000fe200000006ff */
[----:B------:R-:W-:Y:S01]  /*feb0*/  BSSY B1, `(.L_x_1186) ;  /* 0x00001c5000017945 */ /* 0x000fe20003800000 */
[----:B------:R-:W-:Y:S01]  /*fec0*/  LEA R188, R50, R190, 0x1 ;  /* 0x000000be32bc7211 */ /* 0x000fe200078e08ff */
[----:B------:R-:W-:Y:S01]  /*fed0*/  LDSM.16.M88.4 R112, [R190] ;  /* 0x00000000be70783b */ /* 0x000fe20000000200 */
[----:B------:R-:W-:Y:S02]  /*fee0*/  LEA R122, R0, R189, 0x1 ;  /* 0x000000bd007a7211 */ /* 0x000fe400078e08ff */
[----:B------:R-:W-:Y:S01]  /*fef0*/  ISETP.GE.AND P5, PT, R51, 0x2, PT ;  /* 0x000000023300780c */ /* 0x000fe20003fa6270 */
[----:B------:R-:W1:Y:S04]  /*ff00*/  LDSM.16.M88.4 R12, [R189+0x3000] ;  /* 0x00300000bd0c783b */ /* 0x000e680000000200 */
[----:B------:R-:W3:Y:S04]  /*ff10*/  LDSM.16.M88.4 R80, [R189+0x3800] ;  /* 0x00380000bd50783b */ /* 0x000ee80000000200 */
[----:B------:R-:W4:Y:S04]  /*ff20*/  LDSM.16.M88.4 R72, [R189+0x3c00] ;  /* 0x003c0000bd48783b */ /* 0x000f280000000200 */
[----:B------:R-:W-:Y:S04]  /*ff30*/  LDSM.16.M88.4 R124, [R188] ;  /* 0x00000000bc7c783b */ /* 0x000fe80000000200 */
[----:B------:R-:W3:Y:S04]  /*ff40*/  LDSM.16.M88.4 R100, [R122+0x3000] ;  /* 0x003000007a64783b */ /* 0x000ee80000000200 */
[----:B------:R-:W4:Y:S04]  /*ff50*/  LDSM.16.M88.4 R60, [R189+0x4000] ;  /* 0x00400000bd3c783b */ /* 0x000f280000000200 */
[----:B------:R-:W4:Y:S04]  /*ff60*/  LDSM.16.M88.4 R52, [R189+0x4400] ;  /* 0x00440000bd34783b */ /* 0x000f280000000200 */
[----:B------:R-:W4:Y:S04]  /*ff70*/  LDSM.16.M88.4 R32, [R122+0x3800] ;  /* 0x003800007a20783b */ /* 0x000f280000000200 */
[----:B------:R-:W4:Y:S04]  /*ff80*/  LDSM.16.M88.4 R28, [R122+0x3c00] ;  /* 0x003c00007a1c783b */ /* 0x000f280000000200 */
[----:B------:R-:W4:Y:S01]  /*ff90*/  LDSM.16.M88.4 R88, [R189+0x3400] ;  /* 0x00340000bd58783b */ /* 0x000f220000000200 */
[C---:B-1---5:R-:W-:Y:S03]  /*ffa0*/  HMMA.16816.F32.BF16 R16, R112.reuse, R12, RZ ;  /* 0x0000000c7010723c */ /* 0x062fe600000418ff */
[----:B------:R-:W1:Y:S04]  /*ffb0*/  LDSM.16.M88.4 R40, [R189+0x4800] ;  /* 0x00480000bd28783b */ /* 0x000e680000000200 */
[----:B------:R-:W1:Y:S01]  /*ffc0*/  LDSM.16.M88.4 R104, [R189+0x4c00] ;  /* 0x004c0000bd68783b */ /* 0x000e620000000200 */
[C---:B------:R-:W-:Y:S03]  /*ffd0*/  HMMA.16816.F32.BF16 R12, R112.reuse, R14, RZ ;  /* 0x0000000e700c723c */ /* 0x040fe600000418ff */
[----:B------:R-:W-:Y:S04]  /*ffe0*/  LDSM.16.M88.4 R108, [R190+0x1000] ;  /* 0x00100000be6c783b */ /* 0x000fe80000000200 */
[----:B---3--:R-:W3:Y:S01]  /*fff0*/  LDSM.16.M88.4 R4, [R189+0x5000] ;  /* 0x00500000bd04783b */ /* 0x008ee20000000200 */
        /* <DEDUP_REMOVED lines=8> */
[----:B------:R-:W0:Y:S01]  /*10080*/  LDGDEPBAR ;  /* 0x00000000000079af */ /* 0x000e220000000000 */
[----:B------:R-:W-:Y:S08]  /*10090*/  HMMA.16816.F32.BF16 R72, R112, R74, RZ ;  /* 0x0000004a7048723c */ /* 0x000ff000000418ff */
[C---:B------:R-:W-:Y:S08]  /*100a0*/  HMMA.16816.F32.BF16 R16, R124.reuse, R100, R16 ;  /* 0x000000647c10723c */ /* 0x040ff00000041810 */
        /* <DEDUP_REMOVED lines=9> */
[C---:B------:R-:W-:Y:S08]  /*10140*/  HMMA.16816.F32.BF16 R76, R124.reuse, R28, R76 ;  /* 0x0000001c7c4c723c */ /* 0x040ff0000004184c */
[----:B------:R-:W-:Y:S01]  /*10150*/  HMMA.16816.F32.BF16 R72, R124, R30, R72 ;  /* 0x0000001e7c48723c */ /* 0x000fe20000041848 */
[----:B------:R-:W3:Y:S07]  /*10160*/  LDSM.16.M88.4 R28, [R122+0x5000] ;  /* 0x005000007a1c783b */ /* 0x000eee0000000200 */
[C---:B------:R-:W-:Y:S08]  /*10170*/  HMMA.16816.F32.BF16 R92, R112.reuse, R88, RZ ;  /* 0x00000058705c723c */ /* 0x040ff000000418ff */
[C---:B-1----:R-:W-:Y:S08]  /*10180*/  HMMA.16816.F32.BF16 R44, R112.reuse, R40, RZ ;  /* 0x00000028702c723c */ /* 0x042ff000000418ff */
[C---:B------:R-:W-:Y:S08]  /*10190*/  HMMA.16816.F32.BF16 R88, R112.reuse, R90, RZ ;  /* 0x0000005a7058723c */ /* 0x040ff000000418ff */
[C---:B------:R-:W-:Y:S08]  /*101a0*/  HMMA.16816.F32.BF16 R40, R112.reuse, R42, RZ ;  /* 0x0000002a7028723c */ /* 0x040ff000000418ff */
[C---:B------:R-:W-:Y:S08]  /*101b0*/  HMMA.16816.F32.BF16 R36, R112.reuse, R104, RZ ;  /* 0x000000687024723c */ /* 0x040ff000000418ff */
[----:B------:R-:W-:Y:S01]  /*101c0*/  HMMA.16816.F32.BF16 R112, R112, R106, RZ ;  /* 0x0000006a7070723c */ /* 0x000fe200000418ff */
[----:B------:R-:W1:Y:S07]  /*101d0*/  LDSM.16.M88.4 R104, [R189+0x5400] ;  /* 0x00540000bd68783b */ /* 0x000e6e0000000200 */
[C---:B---3--:R-:W-:Y:S08]  /*101e0*/  HMMA.16816.F32.BF16 R16, R108.reuse, R4, R16 ;  /* 0x000000046c10723c */ /* 0x048ff00000041810 */
[----:B------:R-:W-:Y:S01]  /*101f0*/  HMMA.16816.F32.BF16 R12, R108, R6, R12 ;  /* 0x000000066c0c723c */ /* 0x000fe2000004180c */
[----:B------:R-:W-:Y:S07]  /*10200*/  LDSM.16.M88.4 R4, [R122+0x7000] ;  /* 0x007000007a04783b */ /* 0x000fee0000000200 */
[C---:B------:R-:W-:Y:S08]  /*10210*/  HMMA.16816.F32.BF16 R68, R124.reuse, R24, R68 ;  /* 0x000000187c44723c */ /* 0x040ff00000041844 */
[C---:B------:R-:W-:Y:S01]  /*10220*/  HMMA.16816.F32.BF16 R60, R124.reuse, R26, R60 ;  /* 0x0000001a7c3c723c */ /* 0x040fe2000004183c */
[----:B------:R-:W-:Y:S07]  /*10230*/  LDSM.16.M88.4 R24, [R190+0x2000] ;  /* 0x00200000be18783b */ /* 0x000fee0000000200 */
[C---:B------:R-:W-:Y:S08]  /*10240*/  HMMA.16816.F32.BF16 R56, R124.reuse, R20, R56 ;  /* 0x000000147c38723c */ /* 0x040ff00000041838 */
[C---:B------:R-:W-:Y:S01]  /*10250*/  HMMA.16816.F32.BF16 R52, R124.reuse, R22, R52 ;  /* 0x000000167c34723c */ /* 0x040fe20000041834 */
[----:B------:R-:W3:Y:S07]  /*10260*/  LDSM.16.M88.4 R20, [R189+0x7000] ;  /* 0x00700000bd14783b */ /* 0x000eee0000000200 */
[C---:B----4-:R-:W-:Y:S08]  /*10270*/  HMMA.16816.F32.BF16 R92, R124.reuse, R96, R92 ;  /* 0x000000607c5c723c */ /* 0x050ff0000004185c */
[----:B------:R-:W-:Y:S01]  /*10280*/  HMMA.16816.F32.BF16 R88, R124, R98, R88 ;  /* 0x000000627c58723c */ /* 0x000fe20000041858 */
[----:B------:R-:W-:Y:S07]  /*10290*/  LDSM.16.M88.4 R96, [R189+0x5c00] ;  /* 0x005c0000bd60783b */ /* 0x000fee0000000200 */
[C---:B------:R-:W-:Y:S08]  /*102a0*/  HMMA.16816.F32.BF16 R16, R32.reuse, R28, R16 ;  /* 0x0000001c2010723c */ /* 0x040ff00000041810 */
[----:B------:R-:W-:Y:S01]  /*102b0*/  HMMA.16816.F32.BF16 R12, R32, R30, R12 ;  /* 0x0000001e200c723c */ /* 0x000fe2000004180c */
[----:B------:R-:W4:Y:S07]  /*102c0*/  LDSM.16.M88.4 R28, [R122+0x5400] ;  /* 0x005400007a1c783b */ /* 0x000f2e0000000200 */
[C---:B------:R-:W-:Y:S08]  /*102d0*/  HMMA.16816.F32.BF16 R44, R124.reuse, R8, R44 ;  /* 0x000000087c2c723c */ /* 0x040ff0000004182c */
[----:B------:R-:W-:Y:S01]  /*102e0*/  HMMA.16816.F32.BF16 R40, R124, R10, R40 ;  /* 0x0000000a7c28723c */ /* 0x000fe20000041828 */
[----:B------:R-:W2:Y:S07]  /*102f0*/  LDSM.16.M88.4 R8, [R188+0x2000] ;  /* 0x00200000bc08783b */ /* 0x000eae0000000200 */
[----:B-1----:R-:W-:Y:S08]  /*10300*/  HMMA.16816.F32.BF16 R92, R108, R104, R92 ;  /* 0x000000686c5c723c */ /* 0x002ff0000004185c */
[----:B---3--:R-:W-:Y:S08]  /*10310*/  HMMA.16816.F32.BF16 R16, R24, R20, R16 ;  /* 0x000000141810723c */ /* 0x008ff00000041810 */
[----:B------:R-:W-:Y:S01]  /*10320*/  HMMA.16816.F32.BF16 R88, R108, R106, R88 ;  /* 0x0000006a6c58723c */ /* 0x000fe20000041858 */
[----:B------:R-:W-:Y:S07]  /*10330*/  LDSM.16.M88.4 R104, [R189+0x6000] ;  /* 0x00600000bd68783b */ /* 0x000fee0000000200 */
[----:B------:R-:W-:Y:S01]  /*10340*/  HMMA.16816.F32.BF16 R12, R24, R22, R12 ;  /* 0x00000016180c723c */ /* 0x000fe2000004180c */
[----:B------:R-:W1:Y:S07]  /*10350*/  LDSM.16.M88.4 R20, [R189+0x7400] ;  /* 0x00740000bd14783b */ /* 0x000e6e0000000200 */
[C---:B------:R-:W-:Y:S08]  /*10360*/  HMMA.16816.F32.BF16 R84, R108.reuse, R100, R84 ;  /* 0x000000646c54723c */ /* 0x040ff00000041854 */
[----:B------:R-:W-:Y:S01]  /*10370*/  HMMA.16816.F32.BF16 R80, R108, R102, R80 ;  /* 0x000000666c50723c */ /* 0x000fe20000041850 */
[----:B------:R-:W3:Y:S07]  /*10380*/  LDSM.16.M88.4 R100, [R122+0x5800] ;  /* 0x005800007a64783b */ /* 0x000eee0000000200 */
[C---:B----4-:R-:W-:Y:S08]  /*10390*/  HMMA.16816.F32.BF16 R92, R32.reuse, R28, R92 ;  /* 0x0000001c205c723c */ /* 0x050ff0000004185c */
[----:B------:R-:W-:Y:S01]  /*103a0*/  HMMA.16816.F32.BF16 R88, R32, R30, R88 ;  /* 0x0000001e2058723c */ /* 0x000fe20000041858 */
[----:B------:R-:W4:Y:S07]  /*103b0*/  LDSM.16.M88.4 R28, [R122+0x7400] ;  /* 0x007400007a1c783b */ /* 0x000f2e0000000200 */
[C---:B--2---:R-:W-:Y:S08]  /*103c0*/  HMMA.16816.F32.BF16 R12, R8.reuse, R6, R12 ;  /* 0x00000006080c723c */ /* 0x044ff0000004180c */
[----:B------:R-:W-:Y:S01]  /*103d0*/  HMMA.16816.F32.BF16 R16, R8, R4, R16 ;  /* 0x000000040810723c */ /* 0x000fe20000041810 */
[----:B------:R-:W2:Y:S07]  /*103e0*/  LDSM.16.M88.4 R4, [R189+0x7800] ;  /* 0x00780000bd04783b */ /* 0x000eae0000000200 */
[----:B-1----:R-:W-:Y:S08]  /*103f0*/  HMMA.16816.F32.BF16 R92, R24, R20, R92 ;  /* 0x00000014185c723c */ /* 0x002ff0000004185c */
[----:B---3--:R-:W-:Y:S01]  /*10400*/  HMMA.16816.F32.BF16 R84, R32, R100, R84 ;  /* 0x000000642054723c */ /* 0x008fe20000041854 */
[----:B------:R-:W-:-:S07]  /*10410*/  FMUL.FTZ R12, R12, R48 ;  /* 0x000000300c0c7220 */ /* 0x000fce0000410000 */
[----:B------:R-:W-:Y:S01]  /*10420*/  HMMA.16816.F32.BF16 R80, R32, R102, R80 ;  /* 0x000000662050723c */ /* 0x000fe20000041850 */
[-C--:B------:R-:W-:Y:S02]  /*10430*/  FMUL.FTZ R17, R17, R48.reuse ;  /* 0x0000003011117220 */ /* 0x080fe40000410000 */
[-C--:B------:R-:W-:Y:S02]  /*10440*/  FMUL.FTZ R0, R16, R48.reuse ;  /* 0x0000003010007220 */ /* 0x080fe40000410000 */
[----:B------:R1:W3:Y:S01]  /*10450*/  MUFU.TANH R65, R17 ;  /* 0x0000001100417308 */ /* 0x0002e20000002400 */
[-C--:B------:R-:W-:Y:S02]  /*10460*/  FMUL.FTZ R66, R18, R48.reuse ;  /* 0x0000003012427220 */ /* 0x080fe40000410000 */
[----:B------:R-:W-:Y:S01]  /*10470*/  HMMA.16816.F32.BF16 R76, R108, R96, R76 ;  /* 0x000000606c4c723c */ /* 0x000fe2000004184c */
[----:B------:R-:W-:-:S04]  /*10480*/  FMUL.FTZ R67, R19, R48 ;  /* 0x0000003013437220 */ /* 0x000fc80000410000 */
[----:B------:R2:W2:Y:S02]  /*10490*/  MUFU.TANH R96, R12 ;  /* 0x0000000c00607308 */ /* 0x0004a40000002400 */
[-C--:B------:R-:W-:Y:S01]  /*104a0*/  FMUL.FTZ R97, R13, R48.reuse ;  /* 0x000000300d617220 */ /* 0x080fe20000410000 */
[----:B------:R-:W-:Y:S01]  /*104b0*/  HMMA.16816.F32.BF16 R72, R108, R98, R72 ;  /* 0x000000626c48723c */ /* 0x000fe20000041848 */
[----:B-1----:R-:W-:Y:S04]  /*104c0*/  LDSM.16.M88.4 R16, [R122+0x5c00] ;  /* 0x005c00007a10783b */ /* 0x002fe80000000200 */
[----:B------:R-:W1:Y:S02]  /*104d0*/  MUFU.TANH R0, R0 ;  /* 0x0000000000007308 */ /* 0x000e640000002400 */
[-C--:B------:R-:W-:Y:S01]  /*104e0*/  FMUL.FTZ R98, R14, R48.reuse ;  /* 0x000000300e627220 */ /* 0x080fe20000410000 */
[----:B------:R-:W-:Y:S01]  /*104f0*/  HMMA.16816.F32.BF16 R88, R24, R22, R88 ;  /* 0x000000161858723c */ /* 0x000fe20000041858 */
[-C--:B------:R-:W-:Y:S01]  /*10500*/  FMUL.FTZ R99, R15, R48.reuse ;  /* 0x000000300f637220 */ /* 0x080fe20000410000 */
[----:B------:R-:W1:Y:S04]  /*10510*/  LDSM.16.M88.4 R20, [R122+0x7800] ;  /* 0x007800007a14783b */ /* 0x000e680000000200 */
[----:B--2---:R-:W2:Y:S01]  /*10520*/  LDSM.16.M88.4 R12, [R189+0x6400] ;  /* 0x00640000bd0c783b */ /* 0x004ea20000000200 */
[----:B------:R-:W1:Y:S01]  /*10530*/  MUFU.TANH R66, R66 ;  /* 0x0000004200427308 */ /* 0x000e620000002400 */
[----:B----4-:R-:W-:Y:S07]  /*10540*/  HMMA.16816.F32.BF16 R92, R8, R28, R92 ;  /* 0x0000001c085c723c */ /* 0x010fee000004185c */
[----:B------:R-:W4:Y:S01]  /*10550*/  MUFU.TANH R67, R67 ;  /* 0x0000004300437308 */ /* 0x000f220000002400 */
[C---:B------:R-:W-:Y:S07]  /*10560*/  HMMA.16816.F32.BF16 R84, R24.reuse, R4, R84 ;  /* 0x000000041854723c */ /* 0x040fee0000041854 */
[----:B------:R-:W1:Y:S01]  /*10570*/  MUFU.TANH R97, R97 ;  /* 0x0000006100617308 */ /* 0x000e620000002400 */
[----:B------:R-:W-:Y:S01]  /*10580*/  HMMA.16816.F32.BF16 R80, R24, R6, R80 ;  /* 0x000000061850723c */ /* 0x000fe20000041850 */
[----:B------:R-:W3:Y:S06]  /*10590*/  LDSM.16.M88.4 R4, [R122+0x6000] ;  /* 0x006000007a04783b */ /* 0x000eec0000000200 */
[----:B------:R-:W1:Y:S01]  /*105a0*/  MUFU.TANH R98, R98 ;  /* 0x0000006200627308 */ /* 0x000e620000002400 */
[----:B------:R-:W-:Y:S01]  /*105b0*/  HMMA.16816.F32.BF16 R68, R108, R104, R68 ;  /* 0x000000686c44723c */ /* 0x000fe20000041844 */
[----:B------:R-:W-:-:S02]  /*105c0*/  FMUL.FTZ R92, R92, R48 ;  /* 0x000000305c5c7220 */ /* 0x000fc40000410000 */
[-C--:B------:R-:W-:Y:S02]  /*105d0*/  FMUL.FTZ R93, R93, R48.reuse ;  /* 0x000000305d5d7220 */ /* 0x080fe40000410000 */
[-C--:B------:R-:W-:Y:S02]  /*105e0*/  FMUL.FTZ R94, R94, R48.reuse ;  /* 0x000000305e5e7220 */ /* 0x080fe40000410000 */
[----:B------:R-:W2:Y:S01]  /*105f0*/  MUFU.TANH R100, R92 ;  /* 0x0000005c00647308 */ /* 0x000ea20000002400 */
[----:B------:R-:W-:Y:S01]  /*10600*/  HMMA.16816.F32.BF16 R60, R108, R106, R60 ;  /* 0x0000006a6c3c723c */ /* 0x000fe2000004183c */
[----:B------:R-:W-:-:S06]  /*10610*/  FMUL.FTZ R103, R95, R48 ;  /* 0x000000305f677220 */ /* 0x000fcc0000410000 */
[----:B------:R-:W2:Y:S01]  /*10620*/  MUFU.TANH R101, R93 ;  /* 0x0000005d00657308 */ /* 0x000ea20000002400 */
[C---:B-1----:R-:W-:Y:S07]  /*10630*/  HMMA.16816.F32.BF16 R84, R8.reuse, R20, R84 ;  /* 0x000000140854723c */ /* 0x042fee0000041854 */
[----:B------:R1:W1:Y:S01]  /*10640*/  MUFU.TANH R102, R94 ;  /* 0x0000005e00667308 */ /* 0x0002620000002400 */
[----:B------:R-:W-:Y:S01]  /*10650*/  HMMA.16816.F32.BF16 R80, R8, R22, R80 ;  /* 0x000000160850723c */ /* 0x000fe20000041850 */
[----:B------:R-:W3:Y:S06]  /*10660*/  LDSM.16.M88.4 R20, [R122+0x6400] ;  /* 0x006400007a14783b */ /* 0x000eec0000000200 */
[----:B------:R-:W3:Y:S01]  /*10670*/  MUFU.TANH R99, R99 ;  /* 0x0000006300637308 */ /* 0x000ee20000002400 */
[C---:B--2---:R-:W-:Y:S07]  /*10680*/  HMMA.16816.F32.BF16 R52, R108.reuse, R14, R52 ;  /* 0x0000000e6c34723c */ /* 0x044fee0000041834 */
[----:B------:R-:W2:Y:S01]  /*10690*/  MUFU.TANH R103, R103 ;  /* 0x0000006700677308 */ /* 0x000ea20000002400 */
[----:B-1----:R-:W-:Y:S01]  /*106a0*/  HMMA.16816.F32.BF16 R92, R108, R12, R56 ;  /* 0x0000000c6c5c723c */ /* 0x002fe20000041838 */
[----:B------:R-:W1:Y:S01]  /*106b0*/  LDSM.16.M88.4 R12, [R189+0x8000] ;  /* 0x00800000bd0c783b */ /* 0x000e620000000200 */
[----:B------:R-:W-:-:S02]  /*106c0*/  FMUL.FTZ R84, R84, R48 ;  /* 0x0000003054547220 */ /* 0x000fc40000410000 */
[-C--:B------:R-:W-:Y:S01]  /*106d0*/  FMUL.FTZ R85, R85, R48.reuse ;  /* 0x0000003055557220 */ /* 0x080fe20000410000 */
[----:B------:R-:W-:Y:S01]  /*106e0*/  LDSM.16.M88.4 R56, [R122+0x7c00] ;  /* 0x007c00007a38783b */ /* 0x000fe20000000200 */
[-C--:B------:R-:W-:Y:S02]  /*106f0*/  FMUL.FTZ R86, R86, R48.reuse ;  /* 0x0000003056567220 */ /* 0x080fe40000410000 */
[----:B------:R-:W-:Y:S01]  /*10700*/  HMMA.16816.F32.BF16 R88, R8, R30, R88 ;  /* 0x0000001e0858723c */ /* 0x000fe20000041858 */
[----:B------:R-:W1:Y:S01]  /*10710*/  LDSM.16.M88.4 R28, [R189+0x7c00] ;  /* 0x007c0000bd1c783b */ /* 0x000e620000000200 */
[-C--:B------:R-:W-:Y:S01]  /*10720*/  FMUL.FTZ R87, R87, R48.reuse ;  /* 0x0000003057577220 */ /* 0x080fe20000410000 */
[----:B------:R-:W1:Y:S01]  /*10730*/  MUFU.TANH R84, R84 ;  /* 0x0000005400547308 */ /* 0x000e620000002400 */
[-C--:B------:R-:W-:Y:S02]  /*10740*/  FMUL.FTZ R80, R80, R48.reuse ;  /* 0x0000003050507220 */ /* 0x080fe40000410000 */
[----:B------:R-:W-:-:S02]  /*10750*/  FMUL.FTZ R81, R81, R48 ;  /* 0x0000003051517220 */ /* 0x000fc40000410000 */
[C---:B------:R-:W-:Y:S01]  /*10760*/  HMMA.16816.F32.BF16 R76, R32.reuse, R16, R76 ;  /* 0x00000010204c723c */ /* 0x040fe2000004184c */
[-C--:B------:R-:W-:Y:S02]  /*10770*/  FMUL.FTZ R82, R82, R48.reuse ;  /* 0x0000003052527220 */ /* 0x080fe40000410000 */
[-C--:B------:R-:W-:Y:S01]  /*10780*/  FMUL.FTZ R83, R83, R48.reuse ;  /* 0x0000003053537220 */ /* 0x080fe20000410000 */
[----:B------:R-:W1:Y:S04]  /*10790*/  MUFU.TANH R85, R85 ;  /* 0x0000005500557308 */ /* 0x000e680000002400 */
[C---:B------:R-:W-:Y:S01]  /*107a0*/  HMMA.16816.F32.BF16 R72, R32.reuse, R18, R72 ;  /* 0x000000122048723c */ /* 0x040fe20000041848 */
[----:B------:R-:W2:Y:S03]  /*107b0*/  LDSM.16.M88.4 R16, [R189+0x6800] ;  /* 0x00680000bd10783b */ /* 0x000ea60000000200 */
[----:B------:R-:W1:Y:S04]  /*107c0*/  MUFU.TANH R86, R86 ;  /* 0x0000005600567308 */ /* 0x000e680000002400 */
[----:B---3--:R-:W-:Y:S01]  /*107d0*/  HMMA.16816.F32.BF16 R68, R32, R4, R68 ;  /* 0x000000042044723c */ /* 0x008fe20000041844 */
[----:B------:R-:W-:-:S02]  /*107e0*/  FMUL.FTZ R88, R88, R48 ;  /* 0x0000003058587220 */ /* 0x000fc40000410000 */
[-C--:B------:R-:W-:Y:S01]  /*107f0*/  FMUL.FTZ R89, R89, R48.reuse ;  /* 0x0000003059597220 */ /* 0x080fe20000410000 */
[----:B------:R-:W3:Y:S01]  /*10800*/  MUFU.TANH R87, R87 ;  /* 0x0000005700577308 */ /* 0x000ee20000002400 */
[-C--:B------:R-:W-:Y:S02]  /*10810*/  FMUL.FTZ R90, R90, R48.reuse ;  /* 0x000000305a5a7220 */ /* 0x080fe40000410000 */
[-C--:B------:R-:W-:Y:S01]  /*10820*/  FMUL.FTZ R91, R91, R48.reuse ;  /* 0x000000305b5b7220 */ /* 0x080fe20000410000 */
[C---:B------:R-:W-:Y:S01]  /*10830*/  HMMA.16816.F32.BF16 R60, R32.reuse, R6, R60 ;  /* 0x00000006203c723c */ /* 0x040fe2000004183c */
[----:B------:R-:W2:Y:S03]  /*10840*/  LDSM.16.M88.4 R4, [R189+0x8400] ;  /* 0x00840000bd04783b */ /* 0x000ea60000000200 */
[----:B------:R-:W2:Y:S04]  /*10850*/  MUFU.TANH R88, R88 ;  /* 0x0000005800587308 */ /* 0x000ea80000002400 */
[----:B------:R-:W-:Y:S04]  /*10860*/  HMMA.16816.F32.BF16 R92, R32, R20, R92 ;  /* 0x00000014205c723c */ /* 0x000fe8000004185c */
[----:B------:R-:W2:Y:S04]  /*10870*/  MUFU.TANH R89, R89 ;  /* 0x0000005900597308 */ /* 0x000ea80000002400 */
[C---:B-1----:R-:W-:Y:S04]  /*10880*/  HMMA.16816.F32.BF16 R68, R24.reuse, R12, R68 ;  /* 0x0000000c1844723c */ /* 0x042fe80000041844 */
[----:B------:R-:W1:Y:S04]  /*10890*/  MUFU.TANH R90, R90 ;  /* 0x0000005a005a7308 */ /* 0x000e680000002400 */
[----:B------:R-:W-:Y:S01]  /*108a0*/  HMMA.16816.F32.BF16 R60, R24, R14, R60 ;  /* 0x0000000e183c723c */ /* 0x000fe2000004183c */
[----:B------:R-:W1:Y:S03]  /*108b0*/  LDSM.16.M88.4 R12, [R189+0x6c00] ;  /* 0x006c0000bd0c783b */ /* 0x000e660000000200 */
[----:B------:R-:W1:Y:S04]  /*108c0*/  MUFU.TANH R91, R91 ;  /* 0x0000005b005b7308 */ /* 0x000e680000002400 */
[----:B------:R-:W-:Y:S01]  /*108d0*/  HMMA.16816.F32.BF16 R52, R32, R22, R52 ;  /* 0x000000162034723c */ /* 0x000fe20000041834 */
[----:B------:R-:W-:Y:S03]  /*108e0*/  LDSM.16.M88.4 R20, [R189+0x8800] ;  /* 0x00880000bd14783b */ /* 0x000fe60000000200 */
[----:B------:R-:W1:Y:S04]  /*108f0*/  MUFU.TANH R80, R80 ;  /* 0x0000005000507308 */ /* 0x000e680000002400 */
[C---:B------:R-:W-:Y:S04]  /*10900*/  HMMA.16816.F32.BF16 R76, R24.reuse, R28, R76 ;  /* 0x0000001c184c723c */ /* 0x040fe8000004184c */
[----:B------:R-:W1:Y:S04]  /*10910*/  MUFU.TANH R81, R81 ;  /* 0x0000005100517308 */ /* 0x000e680000002400 */
[----:B------:R-:W-:Y:S01]  /*10920*/  HMMA.16816.F32.BF16 R72, R24, R30, R72 ;  /* 0x0000001e1848723c */ /* 0x000fe20000041848 */
[----:B------:R-:W-:Y:S03]  /*10930*/  LDSM.16.M88.4 R28, [R122+0x8000] ;  /* 0x008000007a1c783b */ /* 0x000fe60000000200 */
[----:B------:R-:W1:Y:S04]  /*10940*/  MUFU.TANH R82, R82 ;  /* 0x0000005200527308 */ /* 0x000e680000002400 */
[C---:B--2---:R-:W-:Y:S04]  /*10950*/  HMMA.16816.F32.BF16 R44, R108.reuse, R16, R44 ;  /* 0x000000106c2c723c */ /* 0x044fe8000004182c */
[----:B------:R-:W2:Y:S04]  /*10960*/  MUFU.TANH R83, R83 ;  /* 0x0000005300537308 */ /* 0x000ea80000002400 */
[----:B------:R-:W-:Y:S01]  /*10970*/  HMMA.16816.F32.BF16 R40, R108, R18, R40 ;  /* 0x000000126c28723c */ /* 0x000fe20000041828 */
[----:B------:R-:W1:Y:S07]  /*10980*/  LDSM.16.M88.4 R16, [R122+0x8400] ;  /* 0x008400007a10783b */ /* 0x000e6e0000000200 */
[C---:B------:R-:W-:Y:S08]  /*10990*/  HMMA.16816.F32.BF16 R36, R124.reuse, R128, R36 ;  /* 0x000000807c24723c */ /* 0x040ff00000041824 */
[----:B------:R-:W-:Y:S08]  /*109a0*/  HMMA.16816.F32.BF16 R112, R124, R130, R112 ;  /* 0x000000827c70723c */ /* 0x000ff00000041870 */
[C---:B------:R-:W-:Y:S08]  /*109b0*/  HMMA.16816.F32.BF16 R92, R24.reuse, R4, R92 ;  /* 0x00000004185c723c */ /* 0x040ff0000004185c */
[----:B------:R-:W-:Y:S01]  /*109c0*/  HMMA.16816.F32.BF16 R52, R24, R6, R52 ;  /* 0x000000061834723c */ /* 0x000fe20000041834 */
[----:B------:R-:W2:Y:S07]  /*109d0*/  LDSM.16.M88.4 R4, [R122+0x6c00] ;  /* 0x006c00007a04783b */ /* 0x000eae0000000200 */
[C---:B------:R-:W-:Y:S08]  /*109e0*/  HMMA.16816.F32.BF16 R76, R8.reuse, R56, R76 ;  /* 0x00000038084c723c */ /* 0x040ff0000004184c */
[----:B------:R-:W-:Y:S01]  /*109f0*/  HMMA.16816.F32.BF16 R72, R8, R58, R72 ;  /* 0x0000003a0848723c */ /* 0x000fe20000041848 */
[----:B------:R-:W3:Y:S07]  /*10a00*/  LDSM.16.M88.4 R56, [R122+0x6800] ;  /* 0x006800007a38783b */ /* 0x000eee0000000200 */
[C---:B-1----:R-:W-:Y:S08]  /*10a10*/  HMMA.16816.F32.BF16 R36, R108.reuse, R12, R36 ;  /* 0x0000000c6c24723c */ /* 0x042ff00000041824 */
[----:B------:R-:W-:Y:S01]  /*10a20*/  HMMA.16816.F32.BF16 R112, R108, R14, R112 ;  /* 0x0000000e6c70723c */ /* 0x000fe20000041870 */
[----:B------:R-:W-:Y:S01]  /*10a30*/  LDSM.16.M88.4 R12, [R122+0x8c00] ;  /* 0x008c00007a0c783b */ /* 0x000fe20000000200 */
[----:B------:R-:W-:-:S02]  /*10a40*/  FMUL.FTZ R76, R76, R48 ;  /* 0x000000304c4c7220 */ /* 0x000fc40000410000 */
[-C--:B------:R-:W-:Y:S02]  /*10a50*/  FMUL.FTZ R77, R77, R48.reuse ;  /* 0x000000304d4d7220 */ /* 0x080fe40000410000 */
[-C--:B------:R-:W-:Y:S02]  /*10a60*/  FMUL.FTZ R78, R78, R48.reuse ;  /* 0x000000304e4e7220 */ /* 0x080fe40000410000 */
[C---:B------:R-:W-:Y:S01]  /*10a70*/  HMMA.16816.F32.BF16 R92, R8.reuse, R16, R92 ;  /* 0x00000010085c723c */ /* 0x040fe2000004185c */
[-C--:B------:R-:W-:Y:S01]  /*10a80*/  FMUL.FTZ R124, R72, R48.reuse ;  /* 0x00000030487c7220 */ /* 0x080fe20000410000 */
[----:B------:R-:W1:Y:S01]  /*10a90*/  MUFU.TANH R76, R76 ;  /* 0x0000004c004c7308 */ /* 0x000e620000002400 */
[-C--:B------:R-:W-:Y:S02]  /*10aa0*/  FMUL.FTZ R72, R73, R48.reuse ;  /* 0x0000003049487220 */ /* 0x080fe40000410000 */
[-C--:B------:R-:W-:Y:S02]  /*10ab0*/  FMUL.FTZ R79, R79, R48.reuse ;  /* 0x000000304f4f7220 */ /* 0x080fe40000410000 */
[-C--:B------:R-:W-:Y:S01]  /*10ac0*/  FMUL.FTZ R74, R74, R48.reuse ;  /* 0x000000304a4a7220 */ /* 0x080fe20000410000 */
[----:B------:R-:W-:Y:S01]  /*10ad0*/  HMMA.16816.F32.BF16 R52, R8, R18, R52 ;  /* 0x000000120834723c */ /* 0x000fe20000041834 */
[----:B------:R-:W1:Y:S01]  /*10ae0*/  LDSM.16.M88.4 R16, [R189+0x8c00] ;  /* 0x008c0000bd10783b */ /* 0x000e620000000200 */
[-C--:B------:R-:W-:Y:S01]  /*10af0*/  FMUL.FTZ R75, R75, R48.reuse ;  /* 0x000000304b4b7220 */ /* 0x080fe20000410000 */
[----:B------:R-:W1:Y:S05]  /*10b00*/  MUFU.TANH R77, R77 ;  /* 0x0000004d004d7308 */ /* 0x000e6a0000002400 */
[C---:B--2---:R-:W-:Y:S03]  /*10b10*/  HMMA.16816.F32.BF16 R36, R32.reuse, R4, R36 ;  /* 0x000000042024723c */ /* 0x044fe60000041824 */
[----:B------:R-:W2:Y:S04]  /*10b20*/  MUFU.TANH R78, R78 ;  /* 0x0000004e004e7308 */ /* 0x000ea80000002400 */
[----:B------:R-:W-:Y:S01]  /*10b30*/  IADD3 R5, R49, 0x8, RZ ;  /* 0x0000000831057810 */ /* 0x000fe20007ffe0ff */
[----:B------:R-:W-:Y:S01]  /*10b40*/  HMMA.16816.F32.BF16 R112, R32, R6, R112 ;  /* 0x000000062070723c */ /* 0x000fe20000041870 */
[----:B------:R-:W-:-:S02]  /*10b50*/  FMUL.FTZ R92, R92, R48 ;  /* 0x000000305c5c7220 */ /* 0x000fc40000410000 */
[-C--:B------:R-:W-:Y:S01]  /*10b60*/  FMUL.FTZ R93, R93, R48.reuse ;  /* 0x000000305d5d7220 */ /* 0x080fe20000410000 */
[----:B------:R-:W1:Y:S01]  /*10b70*/  MUFU.TANH R126, R79 ;  /* 0x0000004f007e7308 */ /* 0x000e620000002400 */
[-C--:B------:R-:W-:Y:S02]  /*10b80*/  FMUL.FTZ R94, R94, R48.reuse ;  /* 0x000000305e5e7220 */ /* 0x080fe40000410000 */
[-C--:B------:R-:W-:Y:S01]  /*10b90*/  FMUL.FTZ R95, R95, R48.reuse ;  /* 0x000000305f5f7220 */ /* 0x080fe20000410000 */
[----:B---3--:R-:W-:Y:S01]  /*10ba0*/  HMMA.16816.F32.BF16 R44, R32, R56, R44 ;  /* 0x00000038202c723c */ /* 0x008fe2000004182c */
[-C--:B------:R-:W-:Y:S02]  /*10bb0*/  FMUL.FTZ R52, R52, R48.reuse ;  /* 0x0000003034347220 */ /* 0x080fe40000410000 */
[-C--:B------:R-:W-:Y:S01]  /*10bc0*/  FMUL.FTZ R53, R53, R48.reuse ;  /* 0x0000003035357220 */ /* 0x080fe20000410000 */
[----:B------:R-:W3:Y:S01]  /*10bd0*/  MUFU.TANH R124, R124 ;  /* 0x0000007c007c7308 */ /* 0x000ee20000002400 */
[----:B------:R-:W-:-:S02]  /*10be0*/  FMUL.FTZ R54, R54, R48 ;  /* 0x0000003036367220 */ /* 0x000fc40000410000 */
[----:B------:R-:W-:Y:S01]  /*10bf0*/  FMUL.FTZ R55, R55, R48 ;  /* 0x0000003037377220 */ /* 0x000fe20000410000 */
[----:B------:R-:W-:Y:S04]  /*10c00*/  HMMA.16816.F32.BF16 R40, R32, R58, R40 ;  /* 0x0000003a2028723c */ /* 0x000fe80000041828 */
[----:B------:R-:W1:Y:S04]  /*10c10*/  MUFU.TANH R72, R72 ;  /* 0x0000004800487308 */ /* 0x000e680000002400 */
[C---:B------:R-:W-:Y:S04]  /*10c20*/  HMMA.16816.F32.BF16 R68, R8.reuse, R28, R68 ;  /* 0x0000001c0844723c */ /* 0x040fe80000041844 */
[----:B------:R-:W2:Y:S04]  /*10c30*/  MUFU.TANH R125, R74 ;  /* 0x0000004a007d7308 */ /* 0x000ea80000002400 */
[----:B------:R-:W-:Y:S01]  /*10c40*/  HMMA.16816.F32.BF16 R60, R8, R30, R60 ;  /* 0x0000001e083c723c */ /* 0x000fe2000004183c */
[----:B------:R-:W2:Y:S01]  /*10c50*/  LDSM.16.M88.4 R28, [R122+0x8800] ;  /* 0x008800007a1c783b */ /* 0x000ea20000000200 */
[----:B------:R-:W-:-:S04]  /*10c60*/  DEPBAR.LE SB0, 0x0 ;  /* 0x000080000000791a */ /* 0x000fc80000000000 */
[----:B------:R-:W2:Y:S02]  /*10c70*/  MUFU.TANH R128, R75 ;  /* 0x0000004b00807308 */ /* 0x000ea40000002400 */
[C---:B-1----:R-:W-:Y:S06]  /*10c80*/  HMMA.16816.F32.BF16 R36, R24.reuse, R16, R36 ;  /* 0x000000101824723c */ /* 0x042fec0000041824 */
[----:B------:R-:W1:Y:S02]  /*10c90*/  MUFU.TANH R153, R92 ;  /* 0x0000005c00997308 */ /* 0x000e640000002400 */
[----:B------:R-:W-:Y:S01]  /*10ca0*/  HMMA.16816.F32.BF16 R112, R24, R18, R112 ;  /* 0x000000121870723c */ /* 0x000fe20000041870 */
[----:B------:R-:W-:-:S02]  /*10cb0*/  FMUL.FTZ R68, R68, R48 ;  /* 0x0000003044447220 */ /* 0x000fc40000410000 */
[-C--:B------:R-:W-:Y:S02]  /*10cc0*/  FMUL.FTZ R69, R69, R48.reuse ;  /* 0x0000003045457220 */ /* 0x080fe40000410000 */
[-C--:B------:R-:W-:Y:S01]  /*10cd0*/  FMUL.FTZ R70, R70, R48.reuse ;  /* 0x0000003046467220 */ /* 0x080fe20000410000 */
[----:B------:R-:W1:Y:S01]  /*10ce0*/  MUFU.TANH R136, R68 ;  /* 0x0000004400887308 */ /* 0x000e620000002400 */
[-C--:B------:R-:W-:Y:S01]  /*10cf0*/  FMUL.FTZ R71, R71, R48.reuse ;  /* 0x0000003047477220 */ /* 0x080fe20000410000 */
[C---:B------:R-:W-:Y:S01]  /*10d00*/  HMMA.16816.F32.BF16 R44, R24.reuse, R20, R44 ;  /* 0x00000014182c723c */ /* 0x040fe2000004182c */
[-C--:B------:R-:W-:Y:S02]  /*10d10*/  FMUL.FTZ R61, R61, R48.reuse ;  /* 0x000000303d3d7220 */ /* 0x080fe40000410000 */
[-C--:B------:R-:W-:Y:S02]  /*10d20*/  FMUL.FTZ R62, R62, R48.reuse ;  /* 0x000000303e3e7220 */ /* 0x080fe40000410000 */
[-C--:B------:R-:W-:Y:S01]  /*10d30*/  FMUL.FTZ R60, R60, R48.reuse ;  /* 0x000000303c3c7220 */ /* 0x080fe20000410000 */
[----:B------:R-:W1:Y:S01]  /*10d40*/  MUFU.TANH R138, R61 ;  /* 0x0000003d008a7308 */ /* 0x000e620000002400 */
[-C--:B------:R-:W-:Y:S01]  /*10d50*/  FMUL.FTZ R63, R63, R48.reuse ;  /* 0x000000303f3f7220 */ /* 0x080fe20000410000 */
[----:B------:R-:W-:Y:S06]  /*10d60*/  HMMA.16816.F32.BF16 R40, R24, R22, R40 ;  /* 0x000000161828723c */ /* 0x000fec0000041828 */
[----:B------:R1:W1:Y:S02]  /*10d70*/  MUFU.TANH R144, R62 ;  /* 0x0000003e00907308 */ /* 0x0002640000002400 */
[C---:B------:R-:W-:Y:S06]  /*10d80*/  HMMA.16816.F32.BF16 R36, R8.reuse, R12, R36 ;  /* 0x0000000c0824723c */ /* 0x040fec0000041824 */
[----:B------:R1:W1:Y:S02]  /*10d90*/  MUFU.TANH R137, R69 ;  /* 0x0000004500897308 */ /* 0x0002640000002400 */
[C---:B------:R-:W-:Y:S06]  /*10da0*/  HMMA.16816.F32.BF16 R112, R8.reuse, R14, R112 ;  /* 0x0000000e0870723c */ /* 0x040fec0000041870 */
[----:B------:R1:W1:Y:S02]  /*10db0*/  MUFU.TANH R142, R70 ;  /* 0x00000046008e7308 */ /* 0x0002640000002400 */
[C---:B--2---:R-:W-:Y:S06]  /*10dc0*/  HMMA.16816.F32.BF16 R44, R8.reuse, R28, R44 ;  /* 0x0000001c082c723c */ /* 0x044fec000004182c */
[----:B------:R2:W2:Y:S02]  /*10dd0*/  MUFU.TANH R143, R71 ;  /* 0x00000047008f7308 */ /* 0x0004a40000002400 */
[----:B------:R-:W-:Y:S01]  /*10de0*/  HMMA.16816.F32.BF16 R40, R8, R30, R40 ;  /* 0x0000001e0828723c */ /* 0x000fe20000041828 */
[----:B------:R-:W-:-:S02]  /*10df0*/  FMUL.FTZ R38, R38, R48 ;  /* 0x0000003026267220 */ /* 0x000fc40000410000 */
[----:B------:R-:W-:-:S03]  /*10e00*/  FMUL.FTZ R39, R39, R48 ;  /* 0x0000003027277220 */ /* 0x000fc60000410000 */
[----:B------:R2:W2:Y:S01]  /*10e10*/  MUFU.TANH R139, R60 ;  /* 0x0000003c008b7308 */ /* 0x0004a20000002400 */
[-C--:B------:R-:W-:Y:S02]  /*10e20*/  FMUL.FTZ R11, R36, R48.reuse ;  /* 0x00000030240b7220 */ /* 0x080fe40000410000 */
[-C--:B------:R-:W-:Y:S02]  /*10e30*/  FMUL.FTZ R10, R37, R48.reuse ;  /* 0x00000030250a7220 */ /* 0x080fe40000410000 */
[-C--:B-1----:R-:W-:Y:S02]  /*10e40*/  FMUL.FTZ R62, R112, R48.reuse ;  /* 0x00000030703e7220 */ /* 0x082fe40000410000 */
[-C--:B------:R-:W-:Y:S01]  /*10e50*/  FMUL.FTZ R61, R113, R48.reuse ;  /* 0x00000030713d7220 */ /* 0x080fe20000410000 */
[----:B------:R1:W1:Y:S01]  /*10e60*/  MUFU.TANH R145, R63 ;  /* 0x0000003f00917308 */ /* 0x0002620000002400 */
[-C--:B------:R-:W-:Y:S02]  /*10e70*/  FMUL.FTZ R57, R114, R48.reuse ;  /* 0x0000003072397220 */ /* 0x080fe40000410000 */
[----:B------:R-:W-:-:S02]  /*10e80*/  FMUL.FTZ R56, R115, R48 ;  /* 0x0000003073387220 */ /* 0x000fc40000410000 */
[-C--:B------:R-:W-:Y:S02]  /*10e90*/  FMUL.FTZ R44, R44, R48.reuse ;  /* 0x000000302c2c7220 */ /* 0x080fe40000410000 */
[-C--:B------:R-:W-:Y:S01]  /*10ea0*/  FMUL.FTZ R45, R45, R48.reuse ;  /* 0x000000302d2d7220 */ /* 0x080fe20000410000 */
[----:B------:R1:W1:Y:S01]  /*10eb0*/  MUFU.TANH R152, R93 ;  /* 0x0000005d00987308 */ /* 0x0002620000002400 */
[-C--:B------:R-:W-:Y:S02]  /*10ec0*/  FMUL.FTZ R46, R46, R48.reuse ;  /* 0x000000302e2e7220 */ /* 0x080fe40000410000 */
[-C--:B------:R-:W-:Y:S02]  /*10ed0*/  FMUL.FTZ R47, R47, R48.reuse ;  /* 0x000000302f2f7220 */ /* 0x080fe40000410000 */
[-C--:B------:R-:W-:Y:S02]  /*10ee0*/  FMUL.FTZ R40, R40, R48.reuse ;  /* 0x0000003028287220 */ /* 0x080fe40000410000 */
[-C--:B------:R-:W-:Y:S01]  /*10ef0*/  FMUL.FTZ R41, R41, R48.reuse ;  /* 0x0000003029297220 */ /* 0x080fe20000410000 */
[----:B------:R1:W1:Y:S01]  /*10f00*/  MUFU.TANH R149, R94 ;  /* 0x0000005e00957308 */ /* 0x0002620000002400 */
[----:B------:R-:W-:-:S02]  /*10f10*/  FMUL.FTZ R42, R42, R48 ;  /* 0x000000302a2a7220 */ /* 0x000fc40000410000 */
[----:B------:R-:W-:Y:S01]  /*10f20*/  FMUL.FTZ R43, R43, R48 ;  /* 0x000000302b2b7220 */ /* 0x000fe20000410000 */
[-C--:B------:R-:W-:Y:S02]  /*10f30*/  IMNMX R48, R49, R64.reuse, PT ;  /* 0x0000004031307217 */ /* 0x080fe40003800200 */
[----:B------:R-:W-:Y:S02]  /*10f40*/  IMNMX R49, R5, R64, PT ;  /* 0x0000004005317217 */ /* 0x000fe40003800200 */
[----:B------:R1:W1:Y:S08]  /*10f50*/  MUFU.TANH R148, R95 ;  /* 0x0000005f00947308 */ /* 0x0002700000002400 */
        /* <DEDUP_REMOVED lines=12> */
[----:B------:R-:W1:Y:S08]  /*11020*/  MUFU.TANH R11, R11 ;  /* 0x0000000b000b7308 */ /* 0x000e700000002400 */
[----:B------:R-:W1:Y:S08]  /*11030*/  MUFU.TANH R10, R10 ;  /* 0x0000000a000a7308 */ /* 0x000e700000002400 */
        /* <DEDUP_REMOVED lines=8> */
[----:B--234-:R-:W-:Y:S01]  /*110c0*/  BSSY B0, `(.L_x_1188) ;  /* 0x0000041000007945 */ /* 0x01cfe20003800000 */
[----:B------:R-:W-:Y:S05]  /*110d0*/  @!P3 BRA `(.L_x_1189) ;  /* 0x000003c00000b947 */ /* 0x000fea0003800000 */
[----:B------:R-:W2:Y:S01]  /*110e0*/  LD.E R6, [R118.64+0x170] ;  /* 0x0001700476067980 */ /* 0x000ea2000c101900 */
[----:B------:R-:W-:-:S02]  /*110f0*/  IADD3 R13, R121, -0x80, RZ ;  /* 0xffffff80790d7810 */ /* 0x000fc40007ffe0ff */
[----:B------:R-:W-:Y:S02]  /*11100*/  IABS R8, R121 ;  /* 0x0000007900087213 */ /* 0x000fe40000000000 */
[-C--:B--2---:R-:W-:Y:S02]  /*11110*/  IABS R7, R6.reuse ;  /* 0x0000000600077213 */ /* 0x084fe40000000000 */
[----:B------:R-:W-:Y:S02]  /*11120*/  IABS R5, R6 ;  /* 0x0000000600057213 */ /* 0x000fe40000000000 */
[----:B------:R-:W2:Y:S03]  /*11130*/  I2F.RP R9, R7 ;  /* 0x0000000700097306 */ /* 0x000ea60000209400 */
[----:B------:R-:W-:-:S05]  /*11140*/  IMAD.MOV R5, RZ, RZ, -R5 ;  /* 0x000000ffff057224 */ /* 0x000fca00078e0a05 */
[----:B--2---:R-:W2:Y:S02]  /*11150*/  MUFU.RCP R16, R9 ;  /* 0x0000000900107308 */ /* 0x004ea40000001000 */
[----:B--2---:R-:W-:-:S06]  /*11160*/  IADD3 R16, R16, 0xffffffe, RZ ;  /* 0x0ffffffe10107810 */ /* 0x004fcc0007ffe0ff */
[----:B------:R-:W2:Y:S02]  /*11170*/  F2I.FTZ.U32.TRUNC.NTZ R17, R16 ;  /* 0x0000001000117305 */ /* 0x000ea4000021f000 */
[--C-:B--2---:R-:W-:Y:S02]  /*11180*/  IMAD.MOV R4, RZ, RZ, -R17.reuse ;  /* 0x000000ffff047224 */ /* 0x104fe400078e0a11 */
[----:B------:R-:W-:Y:S02]  /*11190*/  IMAD.MOV.U32 R16, RZ, RZ, RZ ;  /* 0x000000ffff107224 */ /* 0x000fe400078e00ff */
[----:B------:R-:W-:Y:S01]  /*111a0*/  IMAD R15, R4, R7, RZ ;  /* 0x00000007040f7224 */ /* 0x000fe200078e02ff */
[----:B------:R-:W-:Y:S02]  /*111b0*/  IABS R4, R13 ;  /* 0x0000000d00047213 */ /* 0x000fe40000000000 */
[----:B------:R-:W-:Y:S01]  /*111c0*/  LOP3.LUT R13, R13, R6, RZ, 0x3c, !PT ;  /* 0x000000060d0d7212 */ /* 0x000fe200078e3cff */
[----:B------:R-:W-:-:S03]  /*111d0*/  IMAD.HI.U32 R15, R17, R15, R16 ;  /* 0x0000000f110f7227 */ /* 0x000fc600078e0010 */
[----:B------:R-:W-:-:S03]  /*111e0*/  ISETP.GE.AND P0, PT, R13, RZ, PT ;  /* 0x000000ff0d00720c */ /* 0x000fc60003f06270 */
[----:B------:R-:W-:-:S04]  /*111f0*/  IMAD.HI.U32 R9, R15, R4, RZ ;  /* 0x000000040f097227 */ /* 0x000fc800078e00ff */
[----:B------:R-:W-:Y:S02]  /*11200*/  IMAD.HI.U32 R12, R15, R8, RZ ;  /* 0x000000080f0c7227 */ /* 0x000fe400078e00ff */
[----:B------:R-:W2:Y:S02]  /*11210*/  LD.E.64 R14, [R118.64+0x20] ;  /* 0x00002004760e7980 */ /* 0x000ea4000c101b00 */
[-C--:B------:R-:W-:Y:S02]  /*11220*/  IMAD R4, R9, R5.reuse, R4 ;  /* 0x0000000509047224 */ /* 0x080fe400078e0204 */
        /* <DEDUP_REMOVED lines=8> */
[----:B------:R-:W-:Y:S02]  /*112b0*/  LOP3.LUT R4, R121, R6, RZ, 0x3c, !PT ;  /* 0x0000000679047212 */ /* 0x000fe400078e3cff */
[----:B------:R-:W-:-:S02]  /*112c0*/  @!P2 IADD3 R12, R12, 0x1, RZ ;  /* 0x000000010c0ca810 */ /* 0x000fc40007ffe0ff */
[----:B------:R-:W-:Y:S02]  /*112d0*/  ISETP.GE.AND P2, PT, R4, RZ, PT ;  /* 0x000000ff0400720c */ /* 0x000fe40003f46270 */
[----:B------:R-:W-:Y:S02]  /*112e0*/  ISETP.NE.AND P1, PT, R6, RZ, PT ;  /* 0x000000ff0600720c */ /* 0x000fe40003f25270 */
[----:B------:R-:W-:Y:S02]  /*112f0*/  LOP3.LUT R8, RZ, R6, RZ, 0x33, !PT ;  /* 0x00000006ff087212 */ /* 0x000fe400078e33ff */
        /* <DEDUP_REMOVED lines=14> */
[----:B---3--:R-:W-:-:S04]  /*113e0*/  IMAD R4, R13, R6, RZ ;  /* 0x000000060d047224 */ /* 0x008fc800078e02ff */
[C---:B------:R-:W-:Y:S02]  /*113f0*/  IMAD R4, R12.reuse, R5, R4 ;  /* 0x000000050c047224 */ /* 0x040fe400078e0204 */
[----:B----4-:R-:W-:Y:S02]  /*11400*/  IMAD.IADD R7, R7, 0x1, -R8 ;  /* 0x0000000107077824 */ /* 0x010fe400078e0a08 */
[----:B------:R-:W-:-:S03]  /*11410*/  IMAD.WIDE.U32 R8, R12, R6, RZ ;  /* 0x000000060c087225 */ /* 0x000fc600078e00ff */
[----:B------:R-:W-:Y:S01]  /*11420*/  SHF.R.S32.HI R6, RZ, 0x1f, R7 ;  /* 0x0000001fff067819 */ /* 0x000fe20000011407 */
[----:B--2---:R-:W-:Y:S02]  /*11430*/  IMAD R5, R15, R7, RZ ;  /* 0x000000070f057224 */ /* 0x004fe400078e02ff */
[----:B------:R-:W-:Y:S02]  /*11440*/  IMAD.IADD R9, R9, 0x1, R4 ;  /* 0x0000000109097824 */ /* 0x000fe400078e0204 */
[----:B------:R-:W-:Y:S02]  /*11450*/  IMAD R5, R14, R6, R5 ;  /* 0x000000060e057224 */ /* 0x000fe400078e0205 */
[----:B------:R-:W-:-:S04]  /*11460*/  IMAD.WIDE.U32 R8, R7, R14, R8 ;  /* 0x0000000e07087225 */ /* 0x000fc800078e0008 */
[----:B------:R-:W-:Y:S01]  /*11470*/  IMAD.MOV.U32 R4, RZ, RZ, R8 ;  /* 0x000000ffff047224 */ /* 0x000fe200078e0008 */
[----:B------:R-:W-:Y:S01]  /*11480*/  IADD3 R5, R9, R5, RZ ;  /* 0x0000000509057210 */ /* 0x000fe20007ffe0ff */
[----:B------:R-:W-:Y:S05]  /*11490*/  BRA `(.L_x_1190) ;  /* 0x0000003000007947 */ /* 0x000fea0003800000 */
.L_x_1189:
[----:B------:R-:W2:Y:S02]  /*114a0*/  LD.E R4, [R118.64+0x38] ;  /* 0x0000380476047980 */ /* 0x000ea4000c101900 */
[----:B--2---:R-:W-:-:S04]  /*114b0*/  LEA R4, -R4, RZ, 0x7 ;  /* 0x000000ff04047211 */ /* 0x004fc800078e39ff */
[----:B------:R-:W-:Y:S02]  /*114c0*/  SHF.R.S32.HI R5, RZ, 0x1f, R4 ;  /* 0x0000001fff057819 */ /* 0x000fe40000011404 */
.L_x_1190:
[----:B------:R-:W-:Y:S05]  /*114d0*/  BSYNC B0 ;  /* 0x0000000000007941 */ /* 0x000fea0003800000 */
.L_x_1188:
[C---:B------:R-:W-:Y:S02]  /*114e0*/  LOP3.LUT P6, RZ, R207.reuse, 0x1, RZ, 0xc0, !PT ;  /* 0x00000001cfff7812 */ /* 0x040fe400078cc0ff */
[C---:B------:R-:W-:Y:S02]  /*114f0*/  LOP3.LUT P4, RZ, R207.reuse, 0x2, RZ, 0xc0, !PT ;  /* 0x00000002cfff7812 */ /* 0x040fe4000788c0ff */
[----:B------:R-:W-:Y:S02]  /*11500*/  LOP3.LUT P2, RZ, R207, 0x4, RZ, 0xc0, !PT ;  /* 0x00000004cfff7812 */ /* 0x000fe4000784c0ff */
[C---:B------:R-:W-:Y:S02]  /*11510*/  IADD3 R7, P0, R4.reuse, R193, RZ ;  /* 0x000000c104077210 */ /* 0x040fe40007f1e0ff */
[----:B------:R-:W-:-:S03]  /*11520*/  LEA R16, P1, R4, R196, 0x1 ;  /* 0x000000c404107211 */ /* 0x000fc600078208ff */
[----:B------:R-:W-:Y:S01]  /*11530*/  IMAD.X R6, R5, 0x1, R194, P0 ;  /* 0x0000000105067824 */ /* 0x000fe200000e06c2 */
[-C--:B------:R-:W-:Y:S02]  /*11540*/  LEA.HI.X R17, R4, R195.reuse, R5, 0x1, P1 ;  /* 0x000000c304117211 */ /* 0x080fe400008f0c05 */
[CC--:B------:R-:W-:Y:S02]  /*11550*/  @P6 LEA R14, P0, R7.reuse, R196.reuse, 0x1 ;  /* 0x000000c4070e6211 */ /* 0x0c0fe400078008ff */
[CC--:B------:R-:W-:Y:S01]  /*11560*/  @P4 LEA R12, P1, R7.reuse, R196.reuse, 0x1 ;  /* 0x000000c4070c4211 */ /* 0x0c0fe200078208ff */
[----:B------:R-:W-:Y:S01]  /*11570*/  @!PT LDS RZ, [RZ] ;  /* 0x00000000fffff984 */ /* 0x000fe20000000800 */
[----:B------:R-:W-:Y:S01]  /*11580*/  @!PT LDS RZ, [RZ] ;  /* 0x00000000fffff984 */ /* 0x000fe20000000800 */
[----:B------:R-:W-:Y:S01]  /*11590*/  @!PT LDS RZ, [RZ] ;  /* 0x00000000fffff984 */ /* 0x000fe20000000800 */
[----:B------:R2:W-:Y:S01]  /*115a0*/  @P6 LDGSTS.E.BYPASS.LTC128B.128 [R203+0x3000], [R16.64] ;  /* 0x0300000010cb6fae */ /* 0x0005e2000b901d44 */
[CCC-:B------:R-:W-:Y:S02]  /*115b0*/  @P6 LEA.HI.X R15, R7.reuse, R195.reuse, R6.reuse, 0x1, P0 ;  /* 0x000000c3070f6211 */ /* 0x1c0fe400000f0c06 */
[C---:B------:R-:W-:Y:S01]  /*115c0*/  @P4 LEA.HI.X R13, R7.reuse, R195, R6, 0x1, P1 ;  /* 0x000000c3070d4211 */ /* 0x040fe200008f0c06 */
[----:B------:R2:W-:Y:S01]  /*115d0*/  @!P6 STS [R203+0x3000], RZ ;  /* 0x003000ffcb00e388 */ /* 0x0005e20000000800 */
[----:B------:R-:W-:-:S02]  /*115e0*/  @P2 LEA R8, P0, R7, R196, 0x1 ;  /* 0x000000c407082211 */ /* 0x000fc400078008ff */
[C---:B------:R-:W-:Y:S01]  /*115f0*/  IADD3 R5, P1, R7.reuse, R193, RZ ;  /* 0x000000c107057210 */ /* 0x040fe20007f3e0ff */
[----:B------:R2:W-:Y:S01]  /*11600*/  @!P6 STS [R203+0x3004], RZ ;  /* 0x003004ffcb00e388 */ /* 0x0005e20000000800 */
[-C--:B------:R-:W-:Y:S02]  /*11610*/  @P2 LEA.HI.X R9, R7, R195.reuse, R6, 0x1, P0 ;  /* 0x000000c307092211 */ /* 0x080fe400000f0c06 */
[CC--:B------:R-:W-:Y:S01]  /*11620*/  @P6 LEA R22, P0, R5.reuse, R196.reuse, 0x1 ;  /* 0x000000c405166211 */ /* 0x0c0fe200078008ff */
[----:B------:R-:W-:Y:S01]  /*11630*/  IMAD.X R6, R6, 0x1, R194, P1 ;  /* 0x0000000106067824 */ /* 0x000fe200008e06c2 */
[C---:B------:R-:W-:Y:S01]  /*11640*/  @P4 LEA R20, P1, R5.reuse, R196, 0x1 ;  /* 0x000000c405144211 */ /* 0x040fe200078208ff */
[----:B------:R2:W-:Y:S03]  /*11650*/  @!P6 STS.64 [R203+0x3008], RZ ;  /* 0x003008ffcb00e388 */ /* 0x0005e60000000a00 */
[----:B------:R-:W-:-:S02]  /*11660*/  @P6 LEA.HI.X R23, R5, R195, R6, 0x1, P0 ;  /* 0x000000c305176211 */ /* 0x000fc400000f0c06 */
[C-C-:B------:R-:W-:Y:S02]  /*11670*/  @P4 LEA.HI.X R21, R5.reuse, R195, R6.reuse, 0x1, P1 ;  /* 0x000000c305154211 */ /* 0x140fe400008f0c06 */
[CC--:B------:R-:W-:Y:S02]  /*11680*/  @P2 LEA R18, P0, R5.reuse, R196.reuse, 0x1 ;  /* 0x000000c405122211 */ /* 0x0c0fe400078008ff */
        /* <DEDUP_REMOVED lines=18> */
[----:B---3--:R-:W-:Y:S02]  /*117b0*/  @P2 IMAD.MOV.U32 R4, RZ, RZ, R16 ;  /* 0x000000ffff042224 */ /* 0x008fe400078e0010 */
        /* <DEDUP_REMOVED lines=52> */
.L_x_1187:
[----:B--234-:R-:W-:Y:S05]  /*11b00*/  BSYNC B1 ;  /* 0x0000000000017941 */ /* 0x01cfea0003800000 */
.L_x_1186:
[----:B-1----:R-:W2:Y:S01]  /*11b10*/  LD.E R55, [R118.64+0xdc] ;  /* 0x0000dc0476377980 */ /* 0x002ea2000c101900 */
[----:B------:R-:W-:-:S02]  /*11b20*/  IMAD.IADD R2, R121, 0x1, R2 ;  /* 0x0000000179027824 */ /* 0x000fc400078e0202 */
[----:B------:R-:W-:-:S03]  /*11b30*/  IMAD.SHL.U32 R123, R3, 0x2, RZ ;  /* 0x00000002037b7824 */ /* 0x000fc600078e00ff */
[----:B------:R-:W-:Y:S01]  /*11b40*/  IADD3 R5, R2, 0x1, RZ ;  /* 0x0000000102057810 */ /* 0x000fe20007ffe0ff */
[----:B------:R-:W-:Y:S01]  /*11b50*/  IMAD R120, R50, 0x2, R123 ;  /* 0x0000000232787824 */ /* 0x000fe200078e027b */
[C---:B------:R-:W-:Y:S01]  /*11b60*/  IADD3 R4, R2.reuse, 0x8, RZ ;  /* 0x0000000802047810 */ /* 0x040fe20007ffe0ff */
[----:B------:R-:W-:Y:S01]  /*11b70*/  LDSM.16.MT88.4 R92, [R123+0xb000] ;  /* 0x00b000007b5c783b */ /* 0x000fe20000004200 */
[CC--:B------:R-:W-:Y:S02]  /*11b80*/  ISETP.GE.AND P1, PT, R5.reuse, R48.reuse, PT ;  /* 0x000000300500720c */ /* 0x0c0fe40003f26270 */
[----:B------:R-:W-:Y:S01]  /*11b90*/  ISETP.GE.AND P0, PT, R5, R49, PT ;  /* 0x000000310500720c */ /* 0x000fe20003f06270 */
[----:B------:R-:W-:Y:S01]  /*11ba0*/  LDSM.16.MT88.4 R108, [R123+0x9000] ;  /* 0x009000007b6c783b */ /* 0x000fe20000004200 */
[----:B------:R-:W-:Y:S02]  /*11bb0*/  IADD3 R5, R2, 0x9, RZ ;  /* 0x0000000902057810 */ /* 0x000fe40007ffe0ff */
[----:B------:R-:W-:-:S02]  /*11bc0*/  ISETP.GE.AND P6, PT, R4, R48, PT ;  /* 0x000000300400720c */ /* 0x000fc40003fc6270 */
[-C--:B------:R-:W-:Y:S02]  /*11bd0*/  ISETP.GE.AND P2, PT, R4, R49.reuse, PT ;  /* 0x000000310400720c */ /* 0x080fe40003f46270 */
[C---:B------:R-:W-:Y:S02]  /*11be0*/  IADD3 R4, R2.reuse, 0x10, RZ ;  /* 0x0000001002047810 */ /* 0x040fe40007ffe0ff */
        /* <DEDUP_REMOVED lines=10> */
[-C--:B------:R-:W-:Y:S02]  /*11c90*/  ISETP.GE.AND P2, PT, R5, R48.reuse, PT ;  /* 0x000000300500720c */ /* 0x080fe40003f46270 */
[----:B------:R-:W-:Y:S02]  /*11ca0*/  FSEL R97, R97, -INF , !P4 ;  /* 0xff80000061617808 */ /* 0x000fe40006000000 */
[----:B------:R-:W-:Y:S02]  /*11cb0*/  ISETP.GE.AND P4, PT, R5, R49, PT ;  /* 0x000000310500720c */ /* 0x000fe40003f86270 */
[----:B------:R-:W-:Y:S02]  /*11cc0*/  IADD3 R8, R2, 0x19, RZ ;  /* 0x0000001902087810 */ /* 0x000fe40007ffe0ff */
[----:B------:R-:W-:Y:S02]  /*11cd0*/  FSEL R99, R99, -INF , !P1 ;  /* 0xff80000063637808 */ /* 0x000fe40004800000 */
[----:B------:R-:W-:-:S02]  /*11ce0*/  ISETP.GE.AND P1, PT, R4, R48, PT ;  /* 0x000000300400720c */ /* 0x000fc40003f26270 */
[----:B------:R-:W-:Y:S02]  /*11cf0*/  FSEL R5, R100, -INF , !P0 ;  /* 0xff80000064057808 */ /* 0x000fe40004000000 */
[----:B------:R-:W-:Y:S02]  /*11d00*/  ISETP.GE.AND P0, PT, R4, R49, PT ;  /* 0x000000310400720c */ /* 0x000fe40003f06270 */
[----:B------:R-:W-:Y:S02]  /*11d10*/  IADD3 R12, R2, 0x20, RZ ;  /* 0x00000020020c7810 */ /* 0x000fe40007ffe0ff */
[----:B------:R-:W-:Y:S02]  /*11d20*/  FSEL R9, R102, -INF , !P6 ;  /* 0xff80000066097808 */ /* 0x000fe40007000000 */
[----:B------:R-:W-:Y:S02]  /*11d30*/  FSEL R4, R101, -INF , !P2 ;  /* 0xff80000065047808 */ /* 0x000fe40005000000 */
[----:B------:R-:W-:-:S02]  /*11d40*/  ISETP.GE.AND P6, PT, R8, R48, PT ;  /* 0x000000300800720c */ /* 0x000fc40003fc6270 */
[-C--:B------:R-:W-:Y:S02]  /*11d50*/  ISETP.GE.AND P2, PT, R8, R49.reuse, PT ;  /* 0x000000310800720c */ /* 0x080fe40003f46270 */
[----:B------:R-:W-:Y:S02]  /*11d60*/  FSEL R8, R103, -INF , !P4 ;  /* 0xff80000067087808 */ /* 0x000fe40006000000 */
[----:B------:R-:W-:Y:S01]  /*11d70*/  FSEL R88, R88, -INF , !P1 ;  /* 0xff80000058587808 */ /* 0x000fe20004800000 */
[----:B------:R-:W-:Y:S01]  /*11d80*/  LDSM.16.MT88.4 R100, [R120+0x9000] ;  /* 0x009000007864783b */ /* 0x000fe20000004200 */
[C---:B------:R-:W-:Y:S02]  /*11d90*/  ISETP.GE.AND P4, PT, R12.reuse, R48, PT ;  /* 0x000000300c00720c */ /* 0x040fe40003f86270 */
[----:B------:R-:W-:Y:S02]  /*11da0*/  ISETP.GE.AND P1, PT, R12, R49, PT ;  /* 0x000000310c00720c */ /* 0x000fe40003f26270 */
[----:B------:R-:W-:-:S02]  /*11db0*/  IADD3 R13, R2, 0x21, RZ ;  /* 0x00000021020d7810 */ /* 0x000fc40007ffe0ff */
[----:B------:R-:W-:Y:S02]  /*11dc0*/  IADD3 R12, R2, 0x28, RZ ;  /* 0x00000028020c7810 */ /* 0x000fe40007ffe0ff */
[----:B------:R-:W-:Y:S02]  /*11dd0*/  FSEL R89, R89, -INF , !P6 ;  /* 0xff80000059597808 */ /* 0x000fe40007000000 */
[----:B------:R-:W-:Y:S02]  /*11de0*/  FSEL R91, R91, -INF , !P2 ;  /* 0xff8000005b5b7808 */ /* 0x000fe40005000000 */
[----:B------:R-:W-:Y:S02]  /*11df0*/  FSEL R22, R84, -INF , !P4 ;  /* 0xff80000054167808 */ /* 0x000fe40006000000 */
[----:B------:R-:W-:Y:S02]  /*11e00*/  ISETP.GE.AND P6, PT, R13, R49, PT ;  /* 0x000000310d00720c */ /* 0x000fe40003fc6270 */
[----:B------:R-:W-:-:S02]  /*11e10*/  ISETP.GE.AND P2, PT, R12, R48, PT ;  /* 0x000000300c00720c */ /* 0x000fc40003f46270 */
[----:B------:R-:W-:Y:S02]  /*11e20*/  ISETP.GE.AND P4, PT, R12, R49, PT ;  /* 0x000000310c00720c */ /* 0x000fe40003f86270 */
[----:B------:R-:W-:Y:S02]  /*11e30*/  IADD3 R12, R2, 0x30, RZ ;  /* 0x00000030020c7810 */ /* 0x000fe40007ffe0ff */
[----:B------:R-:W-:Y:S02]  /*11e40*/  FSEL R29, R87, -INF , !P6 ;  /* 0xff800000571d7808 */ /* 0x000fe40007000000 */
[----:B------:R-:W-:Y:S02]  /*11e50*/  FSEL R21, R80, -INF , !P2 ;  /* 0xff80000050157808 */ /* 0x000fe40005000000 */
[----:B------:R-:W-:Y:S02]  /*11e60*/  FSEL R90, R90, -INF , !P0 ;  /* 0xff8000005a5a7808 */ /* 0x000fe40004000000 */
[----:B------:R-:W-:-:S02]  /*11e70*/  ISETP.GE.AND P6, PT, R12, R48, PT ;  /* 0x000000300c00720c */ /* 0x000fc40003fc6270 */
[----:B------:R-:W-:Y:S02]  /*11e80*/  ISETP.GE.AND P2, PT, R12, R49, PT ;  /* 0x000000310c00720c */ /* 0x000fe40003f46270 */
[----:B------:R-:W-:Y:S02]  /*11e90*/  ISETP.GE.AND P0, PT, R13, R48, PT ;  /* 0x000000300d00720c */ /* 0x000fe40003f06270 */
[C---:B------:R-:W-:Y:S02]  /*11ea0*/  IADD3 R12, R2.reuse, 0x38, RZ ;  /* 0x00000038020c7810 */ /* 0x040fe40007ffe0ff */
[----:B------:R-:W-:Y:S02]  /*11eb0*/  IADD3 R13, R2, 0x29, RZ ;  /* 0x00000029020d7810 */ /* 0x000fe40007ffe0ff */
[----:B------:R-:W-:Y:S02]  /*11ec0*/  FSEL R63, R76, -INF , !P6 ;  /* 0xff8000004c3f7808 */ /* 0x000fe40007000000 */
[----:B------:R-:W-:-:S02]  /*11ed0*/  FSEL R34, R86, -INF , !P1 ;  /* 0xff80000056227808 */ /* 0x000fc40004800000 */
[----:B------:R-:W-:Y:S02]  /*11ee0*/  FSEL R20, R85, -INF , !P0 ;  /* 0xff80000055147808 */ /* 0x000fe40004000000 */
[-C--:B------:R-:W-:Y:S01]  /*11ef0*/  ISETP.GE.AND P6, PT, R12, R49.reuse, PT ;  /* 0x000000310c00720c */ /* 0x080fe20003fc6270 */
[----:B------:R-:W-:Y:S01]  /*11f00*/  LDSM.16.MT88.4 R84, [R120+0xb000] ;  /* 0x00b000007854783b */ /* 0x000fe20000004200 */
[C---:B------:R-:W-:Y:S02]  /*11f10*/  ISETP.GE.AND P1, PT, R13.reuse, R48, PT ;  /* 0x000000300d00720c */ /* 0x040fe40003f26270 */
[----:B------:R-:W-:Y:S02]  /*11f20*/  ISETP.GE.AND P0, PT, R13, R49, PT ;  /* 0x000000310d00720c */ /* 0x000fe40003f06270 */
[----:B------:R-:W-:Y:S02]  /*11f30*/  IADD3 R13, R2, 0x31, RZ ;  /* 0x00000031020d7810 */ /* 0x000fe40007ffe0ff */
[----:B------:R-:W-:-:S02]  /*11f40*/  FSEL R125, R125, -INF , !P6 ;  /* 0xff8000007d7d7808 */ /* 0x000fc40007000000 */
[----:B------:R-:W-:Y:S02]  /*11f50*/  FSEL R28, R81, -INF , !P1 ;  /* 0xff800000511c7808 */ /* 0x000fe40004800000 */
[----:B------:R-:W-:Y:S02]  /*11f60*/  FSEL R154, R83, -INF , !P0 ;  /* 0xff800000539a7808 */ /* 0x000fe40004000000 */
[-C--:B------:R-:W-:Y:S02]  /*11f70*/  ISETP.GE.AND P6, PT, R2, R48.reuse, PT ;  /* 0x000000300200720c */ /* 0x080fe40003fc6270 */
[----:B------:R-:W-:Y:S02]  /*11f80*/  ISETP.GE.AND P1, PT, R13, R49, PT ;  /* 0x000000310d00720c */ /* 0x000fe40003f26270 */
[----:B------:R-:W-:Y:S02]  /*11f90*/  ISETP.GE.AND P0, PT, R12, R48, PT ;  /* 0x000000300c00720c */ /* 0x000fe40003f06270 */
[----:B------:R-:W-:-:S02]  /*11fa0*/  IADD3 R12, R2, 0x40, RZ ;  /* 0x00000040020c7810 */ /* 0x000fc40007ffe0ff */
[----:B------:R-:W-:Y:S02]  /*11fb0*/  FSEL R0, R0, -INF , !P6 ;  /* 0xff80000000007808 */ /* 0x000fe40007000000 */
[----:B------:R-:W-:Y:S02]  /*11fc0*/  FSEL R126, R126, -INF , !P1 ;  /* 0xff8000007e7e7808 */ /* 0x000fe40004800000 */
[----:B------:R-:W-:Y:S02]  /*11fd0*/  FSEL R124, R124, -INF , !P0 ;  /* 0xff8000007c7c7808 */ /* 0x000fe40004000000 */
[C---:B------:R-:W-:Y:S02]  /*11fe0*/  ISETP.GE.AND P1, PT, R12.reuse, R48, PT ;  /* 0x000000300c00720c */ /* 0x040fe40003f26270 */
[----:B------:R-:W-:Y:S02]  /*11ff0*/  ISETP.GE.AND P0, PT, R12, R49, PT ;  /* 0x000000310c00720c */ /* 0x000fe40003f06270 */
[----:B------:R-:W-:-:S02]  /*12000*/  FSEL R30, R82, -INF , !P4 ;  /* 0xff800000521e7808 */ /* 0x000fc40006000000 */
[----:B------:R-:W-:Y:S02]  /*12010*/  IADD3 R12, R2, 0x48, RZ ;  /* 0x00000048020c7810 */ /* 0x000fe40007ffe0ff */
[-C--:B------:R-:W-:Y:S02]  /*12020*/  ISETP.GE.AND P4, PT, R13, R48.reuse, PT ;  /* 0x000000300d00720c */ /* 0x080fe40003f86270 */
[----:B------:R-:W-:Y:S02]  /*12030*/  FMNMX.FTZ R15, R0, R7, !PT ;  /* 0x00000007000f7209 */ /* 0x000fe40007810000 */
[----:B------:R-:W-:Y:S02]  /*12040*/  IADD3 R13, R2, 0x39, RZ ;  /* 0x00000039020d7810 */ /* 0x000fe40007ffe0ff */
[----:B------:R-:W-:Y:S02]  /*12050*/  FSEL R136, R136, -INF , !P1 ;  /* 0xff80000088887808 */ /* 0x000fe40004800000 */
[----:B------:R-:W-:-:S02]  /*12060*/  ISETP.GE.AND P6, PT, R12, R48, PT ;  /* 0x000000300c00720c */ /* 0x000fc40003fc6270 */
[----:B------:R-:W-:Y:S02]  /*12070*/  ISETP.GE.AND P1, PT, R12, R49, PT ;  /* 0x000000310c00720c */ /* 0x000fe40003f26270 */
[----:B------:R-:W-:Y:S02]  /*12080*/  FSEL R121, R78, -INF , !P2 ;  /* 0xff8000004e797808 */ /* 0x000fe40005000000 */
[----:B------:R-:W-:Y:S02]  /*12090*/  FSEL R64, R77, -INF , !P4 ;  /* 0xff8000004d407808 */ /* 0x000fe40006000000 */
[----:B------:R-:W-:Y:S01]  /*120a0*/  FMNMX.FTZ R12, R96, R15, !PT ;  /* 0x0000000f600c7209 */ /* 0x000fe20007810000 */
[----:B------:R-:W-:Y:S01]  /*120b0*/  LDSM.16.MT88.4 R76, [R123+0xd000] ;  /* 0x00d000007b4c783b */ /* 0x000fe20000004200 */
[C---:B------:R-:W-:Y:S02]  /*120c0*/  ISETP.GE.AND P2, PT, R13.reuse, R48, PT ;  /* 0x000000300d00720c */ /* 0x040fe40003f46270 */
[----:B------:R-:W-:-:S02]  /*120d0*/  ISETP.GE.AND P4, PT, R13, R49, PT ;  /* 0x000000310d00720c */ /* 0x000fc40003f86270 */
[----:B------:R-:W-:Y:S02]  /*120e0*/  IADD3 R13, R2, 0x41, RZ ;  /* 0x00000041020d7810 */ /* 0x000fe40007ffe0ff */
[----:B------:R-:W-:Y:S02]  /*120f0*/  FMNMX.FTZ R12, R97, R12, !PT ;  /* 0x0000000c610c7209 */ /* 0x000fe40007810000 */
[----:B------:R-:W-:Y:S02]  /*12100*/  FSEL R128, R128, -INF , !P4 ;  /* 0xff80000080807808 */ /* 0x000fe40006000000 */
[----:B------:R-:W-:Y:S02]  /*12110*/  ISETP.GE.AND P4, PT, R13, R49, PT ;  /* 0x000000310d00720c */ /* 0x000fe40003f86270 */
[----:B------:R-:W-:Y:S02]  /*12120*/  FSEL R65, R72, -INF , !P2 ;  /* 0xff80000048417808 */ /* 0x000fe40005000000 */
[----:B------:R-:W-:-:S02]  /*12130*/  FMNMX.FTZ R15, R5, R12, !PT ;  /* 0x0000000c050f7209 */ /* 0x000fc40007810000 */
[----:B------:R-:W-:Y:S02]  /*12140*/  ISETP.GE.AND P2, PT, R13, R48, PT ;  /* 0x000000300d00720c */ /* 0x000fe40003f46270 */
[C---:B------:R-:W-:Y:S02]  /*12150*/  IADD3 R13, R2.reuse, 0x49, RZ ;  /* 0x00000049020d7810 */ /* 0x040fe40007ffe0ff */
[----:B------:R-:W-:Y:S02]  /*12160*/  FSEL R143, R143, -INF , !P4 ;  /* 0xff8000008f8f7808 */ /* 0x000fe40006000000 */
[----:B------:R-:W-:Y:S02]  /*12170*/  ISETP.GE.AND P4, PT, R2, R49, PT ;  /* 0x000000310200720c */ /* 0x000fe40003f86270 */
[----:B------:R-:W-:Y:S02]  /*12180*/  FMNMX.FTZ R15, R4, R15, !PT ;  /* 0x0000000f040f7209 */ /* 0x000fe40007810000 */
[----:B------:R-:W-:-:S02]  /*12190*/  FSEL R142, R142, -INF , !P0 ;  /* 0xff8000008e8e7808 */ /* 0x000fc40004000000 */
[----:B------:R-:W-:Y:S02]  /*121a0*/  FSEL R137, R137, -INF , !P2 ;  /* 0xff80000089897808 */ /* 0x000fe40005000000 */
[C---:B------:R-:W-:Y:S02]  /*121b0*/  ISETP.GE.AND P0, PT, R13.reuse, R48, PT ;  /* 0x000000300d00720c */ /* 0x040fe40003f06270 */
[----:B------:R-:W-:Y:S02]  /*121c0*/  ISETP.GE.AND P2, PT, R13, R49, PT ;  /* 0x000000310d00720c */ /* 0x000fe40003f46270 */
[----:B------:R-:W-:Y:S02]  /*121d0*/  FSEL R13, R66, -INF , !P4 ;  /* 0xff800000420d7808 */ /* 0x000fe40006000000 */
[----:B------:R-:W-:Y:S02]  /*121e0*/  FMNMX.FTZ R16, R88, R15, !PT ;  /* 0x0000000f58107209 */ /* 0x000fe40007810000 */
[----:B------:R-:W-:-:S02]  /*121f0*/  FMNMX.FTZ R17, R13, R6, !PT ;  /* 0x000000060d117209 */ /* 0x000fc40007810000 */
[----:B------:R-:W-:Y:S02]  /*12200*/  FMNMX.FTZ R15, R89, R16, !PT ;  /* 0x00000010590f7209 */ /* 0x000fe40007810000 */
[----:B------:R-:W-:Y:S02]  /*12210*/  IADD3 R14, R2, 0x50, RZ ;  /* 0x00000050020e7810 */ /* 0x000fe40007ffe0ff */
[----:B------:R-:W-:Y:S02]  /*12220*/  FMNMX.FTZ R16, R98, R17, !PT ;  /* 0x0000001162107209 */ /* 0x000fe40007810000 */
[----:B------:R-:W-:Y:S02]  /*12230*/  FMNMX.FTZ R15, R22, R15, !PT ;  /* 0x0000000f160f7209 */ /* 0x000fe40007810000 */
[----:B------:R-:W-:Y:S02]  /*12240*/  FSEL R139, R139, -INF , !P6 ;  /* 0xff8000008b8b7808 */ /* 0x000fe40007000000 */
[----:B------:R-:W-:-:S02]  /*12250*/  FSEL R144, R144, -INF , !P1 ;  /* 0xff80000090907808 */ /* 0x000fc40004800000 */
[C---:B------:R-:W-:Y:S02]  /*12260*/  ISETP.GE.AND P6, PT, R14.reuse, R48, PT ;  /* 0x000000300e00720c */ /* 0x040fe40003fc6270 */
[----:B------:R-:W-:Y:S02]  /*12270*/  ISETP.GE.AND P1, PT, R14, R49, PT ;  /* 0x000000310e00720c */ /* 0x000fe40003f26270 */
[----:B------:R-:W-:Y:S02]  /*12280*/  FMNMX.FTZ R16, R99, R16, !PT ;  /* 0x0000001063107209 */ /* 0x000fe40007810000 */
[----:B------:R-:W-:Y:S02]  /*12290*/  FMNMX.FTZ R14, R20, R15, !PT ;  /* 0x0000000f140e7209 */ /* 0x000fe40007810000 */
[----:B------:R-:W-:Y:S02]  /*122a0*/  FMNMX.FTZ R15, R9, R16, !PT ;  /* 0x00000010090f7209 */ /* 0x000fe40007810000 */
[----:B------:R-:W-:-:S02]  /*122b0*/  FMNMX.FTZ R17, R21, R14, !PT ;  /* 0x0000000e15117209 */ /* 0x000fc40007810000 */
[----:B------:R-:W-:Y:S02]  /*122c0*/  FMNMX.FTZ R15, R8, R15, !PT ;  /* 0x0000000f080f7209 */ /* 0x000fe40007810000 */
[----:B------:R-:W-:Y:S02]  /*122d0*/  IADD3 R12, R2, 0x51, RZ ;  /* 0x00000051020c7810 */ /* 0x000fe40007ffe0ff */
[----:B------:R-:W-:Y:S02]  /*122e0*/  FMNMX.FTZ R16, R28, R17, !PT ;  /* 0x000000111c107209 */ /* 0x000fe40007810000 */
        /* <DEDUP_REMOVED lines=16> */
[----:B------:R-:W-:Y:S02]  /*123f0*/  FSEL R152, R152, -INF , !P4 ;  /* 0xff80000098987808 */ /* 0x000fe40006000000 */
        /* <DEDUP_REMOVED lines=13> */
[----:B------:R-:W-:Y:S02]  /*124d0*/  IADD3 R14, R2, 0x61, RZ ;  /* 0x00000061020e7810 */ /* 0x000fe40007ffe0ff */
[----:B------:R-:W-:Y:S02]  /*124e0*/  FMNMX.FTZ R17, R121, R16, !PT ;  /* 0x0000001079117209 */ /* 0x000fe40007810000 */
[----:B------:R-:W-:-:S02]  /*124f0*/  FMNMX.FTZ R15, R139, R12, !PT ;  /* 0x0000000c8b0f7209 */ /* 0x000fc40007810000 */
[----:B------:R-:W-:Y:S02]  /*12500*/  FSEL R147, R147, -INF , !P6 ;  /* 0xff80000093937808 */ /* 0x000fe40007000000 */
[----:B------:R-:W-:Y:S02]  /*12510*/  FSEL R150, R150, -INF , !P1 ;  /* 0xff80000096967808 */ /* 0x000fe40004800000 */
[C---:B------:R-:W-:Y:S02]  /*12520*/  ISETP.GE.AND P6, PT, R14.reuse, R48, PT ;  /* 0x000000300e00720c */ /* 0x040fe40003fc6270 */
[----:B------:R-:W-:Y:S02]  /*12530*/  ISETP.GE.AND P1, PT, R14, R49, PT ;  /* 0x000000310e00720c */ /* 0x000fe40003f26270 */
[----:B------:R-:W-:Y:S02]  /*12540*/  FMNMX.FTZ R16, R126, R17, !PT ;  /* 0x000000117e107209 */ /* 0x000fe40007810000 */
[----:B------:R-:W-:-:S02]  /*12550*/  FMNMX.FTZ R14, R138, R15, !PT ;  /* 0x0000000f8a0e7209 */ /* 0x000fc40007810000 */
[----:B------:R-:W-:Y:S02]  /*12560*/  IADD3 R12, R2, 0x68, RZ ;  /* 0x00000068020c7810 */ /* 0x000fe40007ffe0ff */
[----:B------:R-:W-:Y:S02]  /*12570*/  FMNMX.FTZ R17, R125, R16, !PT ;  /* 0x000000107d117209 */ /* 0x000fe40007810000 */
[----:B------:R-:W-:Y:S02]  /*12580*/  FMNMX.FTZ R15, R153, R14, !PT ;  /* 0x0000000e990f7209 */ /* 0x000fe40007810000 */
[----:B------:R-:W-:Y:S02]  /*12590*/  FSEL R146, R146, -INF , !P4 ;  /* 0xff80000092927808 */ /* 0x000fe40006000000 */
        /* <DEDUP_REMOVED lines=8> */
[----:B------:R-:W-:Y:S02]  /*12620*/  FMNMX.FTZ R18, R150, R19, !PT ;  /* 0x0000001396127209 */ /* 0x000fe40007810000 */
[----:B------:R-:W-:Y:S02]  /*12630*/  FMNMX.FTZ R24, R144, R17, !PT ;  /* 0x0000001190187209 */ /* 0x000fe40007810000 */
[----:B------:R-:W-:Y:S02]  /*12640*/  IADD3 R16, R2, 0x69, RZ ;  /* 0x0000006902107810 */ /* 0x000fe40007ffe0ff */
[----:B------:R-:W-:Y:S02]  /*12650*/  FSEL R134, R134, -INF , !P6 ;  /* 0xff80000086867808 */ /* 0x000fe40007000000 */
[----:B------:R-:W-:Y:S02]  /*12660*/  FMNMX.FTZ R17, R135, R18, !PT ;  /* 0x0000001287117209 */ /* 0x000fe40007810000 */
[----:B------:R-:W-:-:S02]  /*12670*/  FSEL R131, R131, -INF , !P2 ;  /* 0xff80000083837808 */ /* 0x000fc40005000000 */
        /* <DEDUP_REMOVED lines=16> */
[----:B------:R-:W-:Y:S01]  /*12780*/  IADD3 R2, R2, 0x79, RZ ;  /* 0x0000007902027810 */ /* 0x000fe20007ffe0ff */
[----:B------:R-:W-:Y:S01]  /*12790*/  LDSM.16.MT88.4 R24, [R120+0xb400] ;  /* 0x00b400007818783b */ /* 0x000fe20000004200 */
        /* <DEDUP_REMOVED lines=8> */
[----:B------:R-:W-:Y:S02]  /*12820*/  FSEL R61, R61, -INF , !P2 ;  /* 0xff8000003d3d7808 */ /* 0x000fe40005000000 */
[----:B------:R-:W-:Y:S02]  /*12830*/  FMNMX.FTZ R10, R62, R11, !PT ;  /* 0x0000000b3e0a7209 */ /* 0x000fe40007810000 */
[----:B------:R-:W-:Y:S02]  /*12840*/  FSEL R130, R130, -INF , !P1 ;  /* 0xff80000082827808 */ /* 0x000fe40004800000 */
[----:B------:R-:W-:Y:S02]  /*12850*/  ISETP.GE.AND P1, PT, R16, R49, PT ;  /* 0x000000311000720c */ /* 0x000fe40003f26270 */
[----:B------:R-:W-:-:S02]  /*12860*/  FMNMX.FTZ R10, R61, R10, !PT ;  /* 0x0000000a3d0a7209 */ /* 0x000fc40007810000 */
[----:B------:R-:W-:Y:S02]  /*12870*/  FSEL R129, R129, -INF , !P0 ;  /* 0xff80000081817808 */ /* 0x000fe40004000000 */
[----:B------:R-:W-:Y:S01]  /*12880*/  FMNMX.FTZ R16, R130, R17, !PT ;  /* 0x0000001182107209 */ /* 0x000fe20007810000 */
[----:B------:R-:W1:Y:S01]  /*12890*/  SHFL.BFLY PT, R11, R10, 0x2, 0x1f ;  /* 0x0c401f000a0b7f89 */ /* 0x000e6200000e0000 */
[-C--:B------:R-:W-:Y:S02]  /*128a0*/  ISETP.GE.AND P0, PT, R15, R49.reuse, PT ;  /* 0x000000310f00720c */ /* 0x080fe40003f06270 */
[----:B------:R-:W-:Y:S02]  /*128b0*/  FSEL R127, R127, -INF , !P1 ;  /* 0xff8000007f7f7808 */ /* 0x000fe40004800000 */
[----:B------:R-:W-:Y:S02]  /*128c0*/  FMNMX.FTZ R16, R129, R16, !PT ;  /* 0x0000001081107209 */ /* 0x000fe40007810000 */
[----:B------:R-:W-:-:S02]  /*128d0*/  ISETP.GE.AND P1, PT, R14, R49, PT ;  /* 0x000000310e00720c */ /* 0x000fc40003f26270 */
[----:B------:R-:W-:Y:S02]  /*128e0*/  FSEL R59, R59, -INF , !P0 ;  /* 0xff8000003b3b7808 */ /* 0x000fe40004000000 */
        /* <DEDUP_REMOVED lines=9> */
[----:B------:R-:W-:-:S04]  /*12980*/  FMNMX.FTZ R15, R57, R2, !PT ;  /* 0x00000002390f7209 */ /* 0x000fc80007810000 */
        /* <DEDUP_REMOVED lines=17> */
[----:B------:R-:W-:-:S02]  /*12aa0*/  FFMA.FTZ R40, R4, R55, -R60 ;  /* 0x0000003704287223 */ /* 0x000fc4000001083c */
[-CC-:B------:R-:W-:Y:S01]  /*12ab0*/  FFMA.FTZ R39, R88, R55.reuse, -R60.reuse ;  /* 0x0000003758277223 */ /* 0x180fe2000001083c */
[----:B------:R-:W-:Y:S01]  /*12ac0*/  FSETP.NEU.FTZ.AND P0, PT, R0, -INF , PT ;  /* 0xff8000000000780b */ /* 0x000fe20003f1d000 */
[----:B------:R-:W-:Y:S01]  /*12ad0*/  FMUL.FTZ R54, R55, R0 ;  /* 0x0000000037367220 */ /* 0x000fe20000410000 */
[----:B------:R-:W1:Y:S01]  /*12ae0*/  MUFU.EX2 R52, R52 ;  /* 0x0000003400347308 */ /* 0x000e620000000800 */
[-CC-:B------:R-:W-:Y:S02]  /*12af0*/  FFMA.FTZ R36, R89, R55.reuse, -R60.reuse ;  /* 0x0000003759247223 */ /* 0x180fe4000001083c */
[-CC-:B------:R-:W-:Y:S01]  /*12b00*/  FFMA.FTZ R35, R22, R55.reuse, -R60.reuse ;  /* 0x0000003716237223 */ /* 0x180fe2000001083c */
[----:B------:R-:W-:Y:S01]  /*12b10*/  FSEL R54, R54, RZ, P0 ;  /* 0x000000ff36367208 */ /* 0x000fe20000000000 */
[-CC-:B------:R-:W-:Y:S02]  /*12b20*/  FFMA.FTZ R32, R20, R55.reuse, -R60.reuse ;  /* 0x0000003714207223 */ /* 0x180fe4000001083c */
[-C--:B------:R-:W-:Y:S01]  /*12b30*/  FFMA.FTZ R31, R21, R55.reuse, -R60 ;  /* 0x00000037151f7223 */ /* 0x080fe2000001083c */
[----:B------:R-:W-:Y:S01]  /*12b40*/  MUFU.EX2 R45, R45 ;  /* 0x0000002d002d7308 */ /* 0x000fe20000000800 */
[-CC-:B------:R-:W-:Y:S01]  /*12b50*/  FFMA.FTZ R47, R13, R55.reuse, -R54.reuse ;  /* 0x000000370d2f7223 */ /* 0x180fe20000010836 */
[----:B------:R-:W-:Y:S01]  /*12b60*/  LDSM.16.MT88.4 R20, [R120+0xd400] ;  /* 0x00d400007814783b */ /* 0x000fe20000004200 */
[----:B------:R-:W-:-:S02]  /*12b70*/  FFMA.FTZ R46, R6, R55, -R54 ;  /* 0x00000037062e7223 */ /* 0x000fc40000010836 */
[-CC-:B------:R-:W-:Y:S01]  /*12b80*/  FFMA.FTZ R50, R98, R55.reuse, -R54.reuse ;  /* 0x0000003762327223 */ /* 0x180fe20000010836 */
[----:B------:R-:W2:Y:S01]  /*12b90*/  LDSM.16.MT88.4 R4, [R120+0xd000] ;  /* 0x00d000007804783b */ /* 0x000ea20000004200 */
[-CC-:B------:R-:W-:Y:S01]  /*12ba0*/  FFMA.FTZ R41, R99, R55.reuse, -R54.reuse ;  /* 0x0000003763297223 */ /* 0x180fe20000010836 */
[----:B------:R-:W3:Y:S01]  /*12bb0*/  MUFU.EX2 R44, R44 ;  /* 0x0000002c002c7308 */ /* 0x000ee20000000800 */
[-CC-:B------:R-:W-:Y:S01]  /*12bc0*/  FFMA.FTZ R42, R9, R55.reuse, -R54.reuse ;  /* 0x00000037092a7223 */ /* 0x180fe20000010836 */
[----:B------:R-:W4:Y:S01]  /*12bd0*/  LDSM.16.MT88.4 R12, [R120+0x9400] ;  /* 0x00940000780c783b */ /* 0x000f220000004200 */
[--C-:B------:R-:W-:Y:S01]  /*12be0*/  FFMA.FTZ R37, R8, R55, -R54.reuse ;  /* 0x0000003708257223 */ /* 0x100fe20000010836 */
[----:B-1----:R-:W-:Y:S01]  /*12bf0*/  F2FP.BF16.PACK_AB R68, R52, R53 ;  /* 0x000000353444723e */ /* 0x002fe200000010ff */
[-CC-:B------:R-:W-:Y:S01]  /*12c00*/  FFMA.FTZ R38, R90, R55.reuse, -R54.reuse ;  /* 0x000000375a267223 */ /* 0x180fe20000010836 */
[----:B------:R-:W1:Y:S01]  /*12c10*/  LDSM.16.MT88.4 R8, [R123+0xb400] ;  /* 0x00b400007b08783b */ /* 0x000e620000004200 */
[-C--:B------:R-:W-:Y:S01]  /*12c20*/  FFMA.FTZ R33, R91, R55.reuse, -R54 ;  /* 0x000000375b217223 */ /* 0x080fe20000010836 */
[----:B------:R-:W-:Y:S01]  /*12c30*/  MUFU.EX2 R47, R47 ;  /* 0x0000002f002f7308 */ /* 0x000fe20000000800 */
[----:B------:R-:W-:-:S02]  /*12c40*/  FFMA.FTZ R28, R28, R55, -R60 ;  /* 0x000000371c1c7223 */ /* 0x000fc4000001083c */
[-CC-:B------:R-:W-:Y:S02]  /*12c50*/  FFMA.FTZ R34, R34, R55.reuse, -R54.reuse ;  /* 0x0000003722227223 */ /* 0x180fe40000010836 */
[-CC-:B------:R-:W-:Y:S02]  /*12c60*/  FFMA.FTZ R29, R29, R55.reuse, -R54.reuse ;  /* 0x000000371d1d7223 */ /* 0x180fe40000010836 */
[--C-:B------:R-:W-:Y:S01]  /*12c70*/  FFMA.FTZ R30, R30, R55, -R54.reuse ;  /* 0x000000371e1e7223 */ /* 0x100fe20000010836 */
[----:B------:R-:W5:Y:S01]  /*12c80*/  MUFU.EX2 R46, R46 ;  /* 0x0000002e002e7308 */ /* 0x000f620000000800 */
[----:B---3--:R-:W-:Y:S01]  /*12c90*/  F2FP.BF16.PACK_AB R70, R44, R45 ;  /* 0x0000002d2c46723e */ /* 0x008fe200000010ff */
[-C--:B------:R-:W-:Y:S02]  /*12ca0*/  FFMA.FTZ R3, R154, R55.reuse, -R54 ;  /* 0x000000379a037223 */ /* 0x080fe40000010836 */
[-CC-:B------:R-:W-:Y:S02]  /*12cb0*/  FFMA.FTZ R63, R63, R55.reuse, -R60.reuse ;  /* 0x000000373f3f7223 */ /* 0x180fe4000001083c */
[----:B------:R-:W-:-:S02]  /*12cc0*/  FFMA.FTZ R64, R64, R55, -R60 ;  /* 0x0000003740407223 */ /* 0x000fc4000001083c */
[----:B------:R-:W-:Y:S01]  /*12cd0*/  MUFU.EX2 R50, R50 ;  /* 0x0000003200327308 */ /* 0x000fe20000000800 */
[-CC-:B------:R-:W-:Y:S02]  /*12ce0*/  FFMA.FTZ R124, R124, R55.reuse, -R60.reuse ;  /* 0x000000377c7c7223 */ /* 0x180fe4000001083c */
[-C--:B------:R-:W-:Y:S02]  /*12cf0*/  FFMA.FTZ R65, R65, R55.reuse, -R60 ;  /* 0x0000003741417223 */ /* 0x080fe4000001083c */
[-CC-:B------:R-:W-:Y:S02]  /*12d00*/  FFMA.FTZ R121, R121, R55.reuse, -R54.reuse ;  /* 0x0000003779797223 */ /* 0x180fe40000010836 */
[--C-:B------:R-:W-:Y:S01]  /*12d10*/  FFMA.FTZ R126, R126, R55, -R54.reuse ;  /* 0x000000377e7e7223 */ /* 0x100fe20000010836 */
[----:B------:R-:W3:Y:S01]  /*12d20*/  MUFU.EX2 R41, R41 ;  /* 0x0000002900297308 */ /* 0x000ee20000000800 */
[----:B-----5:R-:W-:Y:S01]  /*12d30*/  F2FP.BF16.PACK_AB R69, R46, R47 ;  /* 0x0000002f2e45723e */ /* 0x020fe200000010ff */
[----:B------:R-:W-:-:S02]  /*12d40*/  FFMA.FTZ R125, R125, R55, -R54 ;  /* 0x000000377d7d7223 */ /* 0x000fc40000010836 */
[-C--:B------:R-:W-:Y:S02]  /*12d50*/  FFMA.FTZ R128, R128, R55.reuse, -R54 ;  /* 0x0000003780807223 */ /* 0x080fe40000010836 */
[-CC-:B------:R-:W-:Y:S02]  /*12d60*/  FFMA.FTZ R136, R136, R55.reuse, -R60.reuse ;  /* 0x0000003788887223 */ /* 0x180fe4000001083c */
[----:B------:R-:W-:Y:S01]  /*12d70*/  MUFU.EX2 R43, R43 ;  /* 0x0000002b002b7308 */ /* 0x000fe20000000800 */
[-CC-:B------:R-:W-:Y:S02]  /*12d80*/  FFMA.FTZ R137, R137, R55.reuse, -R60.reuse ;  /* 0x0000003789897223 */ /* 0x180fe4000001083c */
[-CC-:B------:R-:W-:Y:S02]  /*12d90*/  FFMA.FTZ R139, R139, R55.reuse, -R60.reuse ;  /* 0x000000378b8b7223 */ /* 0x180fe4000001083c */
[-C--:B------:R-:W-:Y:S02]  /*12da0*/  FFMA.FTZ R138, R138, R55.reuse, -R60 ;  /* 0x000000378a8a7223 */ /* 0x080fe4000001083c */
[-CC-:B------:R-:W-:Y:S01]  /*12db0*/  FFMA.FTZ R142, R142, R55.reuse, -R54.reuse ;  /* 0x000000378e8e7223 */ /* 0x180fe20000010836 */
[----:B---3--:R-:W-:Y:S01]  /*12dc0*/  F2FP.BF16.PACK_AB R71, R41, R50 ;  /* 0x000000322947723e */ /* 0x008fe200000010ff */
[----:B------:R-:W3:Y:S01]  /*12dd0*/  MUFU.EX2 R40, R40 ;  /* 0x0000002800287308 */ /* 0x000ee20000000800 */
[----:B------:R-:W-:-:S02]  /*12de0*/  FFMA.FTZ R143, R143, R55, -R54 ;  /* 0x000000378f8f7223 */ /* 0x000fc40000010836 */
[-CC-:B------:R-:W-:Y:S02]  /*12df0*/  FFMA.FTZ R144, R144, R55.reuse, -R54.reuse ;  /* 0x0000003790907223 */ /* 0x180fe40000010836 */
[-C--:B------:R-:W-:Y:S01]  /*12e00*/  FFMA.FTZ R145, R145, R55.reuse, -R54 ;  /* 0x0000003791917223 */ /* 0x080fe20000010836 */
[C---:B------:R-:W-:Y:S01]  /*12e10*/  HMMA.16816.F32.BF16 R104, R68.reuse, R100, RZ ;  /* 0x000000644468723c */ /* 0x040fe200000418ff */
[-CC-:B------:R-:W-:Y:S01]  /*12e20*/  FFMA.FTZ R153, R153, R55.reuse, -R60.reuse ;  /* 0x0000003799997223 */ /* 0x180fe2000001083c */
[----:B------:R-:W-:Y:S01]  /*12e30*/  MUFU.EX2 R39, R39 ;  /* 0x0000002700277308 */ /* 0x000fe20000000800 */
[-CC-:B------:R-:W-:Y:S02]  /*12e40*/  FFMA.FTZ R152, R152, R55.reuse, -R60.reuse ;  /* 0x0000003798987223 */ /* 0x180fe4000001083c */
[-CC-:B------:R-:W-:Y:S02]  /*12e50*/  FFMA.FTZ R151, R151, R55.reuse, -R60.reuse ;  /* 0x0000003797977223 */ /* 0x180fe4000001083c */
[-C--:B------:R-:W-:Y:S01]  /*12e60*/  FFMA.FTZ R150, R150, R55.reuse, -R60 ;  /* 0x0000003796967223 */ /* 0x080fe2000001083c */
[----:B------:R-:W-:Y:S01]  /*12e70*/  HMMA.16816.F32.BF16 R100, R68, R102, RZ ;  /* 0x000000664464723c */ /* 0x000fe200000418ff */
[-CC-:B------:R-:W-:Y:S01]  /*12e80*/  FFMA.FTZ R149, R149, R55.reuse, -R54.reuse ;  /* 0x0000003795957223 */ /* 0x180fe20000010836 */
[----:B------:R-:W-:Y:S01]  /*12e90*/  MUFU.EX2 R36, R36 ;  /* 0x0000002400247308 */ /* 0x000fe20000000800 */
        /* <DEDUP_REMOVED lines=11> */
[----:B------:R-:W5:Y:S01]  /*12f50*/  MUFU.EX2 R37, R37 ;  /* 0x0000002500257308 */ /* 0x000f620000000800 */
[----:B------:R-:W-:-:S02]  /*12f60*/  FFMA.FTZ R130, R130, R55, -R54 ;  /* 0x0000003782827223 */ /* 0x000fc40000010836 */
[-CC-:B------:R-:W-:Y:S02]  /*12f70*/  FFMA.FTZ R129, R129, R55.reuse, -R54.reuse ;  /* 0x0000003781817223 */ /* 0x180fe40000010836 */
[----:B------:R-:W-:Y:S01]  /*12f80*/  FFMA.FTZ R154, R127, R55, -R54 ;  /* 0x000000377f9a7223 */ /* 0x000fe20000010836 */
[C---:B------:R-:W-:Y:S01]  /*12f90*/  HMMA.16816.F32.BF16 R112, R68.reuse, R108, RZ ;  /* 0x0000006c4470723c */ /* 0x040fe200000418ff */
[----:B------:R-:W-:Y:S01]  /*12fa0*/  FADD.FTZ R52, R53, R52 ;  /* 0x0000003435347221 */ /* 0x000fe20000010000 */
[----:B------:R-:W-:Y:S01]  /*12fb0*/  MUFU.EX2 R38, R38 ;  /* 0x0000002600267308 */ /* 0x000fe20000000800 */
[----:B------:R-:W-:Y:S02]  /*12fc0*/  FADD.FTZ R47, R47, R46 ;  /* 0x0000002e2f2f7221 */ /* 0x000fe40000010000 */
[----:B------:R-:W-:Y:S02]  /*12fd0*/  FADD.FTZ R45, R45, R52 ;  /* 0x000000342d2d7221 */ /* 0x000fe40000010000 */
[----:B------:R-:W-:Y:S01]  /*12fe0*/  FADD.FTZ R50, R50, R47 ;  /* 0x0000002f32327221 */ /* 0x000fe20000010000 */
[----:B------:R-:W-:Y:S01]  /*12ff0*/  HMMA.16816.F32.BF16 R88, R68, R84, RZ ;  /* 0x000000544458723c */ /* 0x000fe200000418ff */
[----:B------:R-:W-:Y:S01]  /*13000*/  FADD.FTZ R44, R44, R45 ;  /* 0x0000002d2c2c7221 */ /* 0x000fe20000010000 */
[----:B------:R-:W1:Y:S01]  /*13010*/  MUFU.EX2 R33, R33 ;  /* 0x0000002100217308 */ /* 0x000e620000000800 */
[----:B------:R-:W-:-:S02]  /*13020*/  FADD.FTZ R41, R41, R50 ;  /* 0x0000003229297221 */ /* 0x000fc40000010000 */
[-C--:B------:R-:W-:Y:S02]  /*13030*/  FFMA.FTZ R211, R61, R55.reuse, -R60 ;  /* 0x000000373dd37223 */ /* 0x080fe4000001083c */
[----:B------:R-:W-:Y:S01]  /*13040*/  FFMA.FTZ R210, R56, R55, -R54 ;  /* 0x0000003738d27223 */ /* 0x000fe20000010836 */
[C---:B------:R-:W-:Y:S02]  /*13050*/  HMMA.16816.F32.BF16 R80, R68.reuse, R76, RZ ;  /* 0x0000004c4450723c */ /* 0x040fe400000418ff */
[----:B------:R-:W-:Y:S06]  /*13060*/  MUFU.EX2 R35, R35 ;  /* 0x0000002300237308 */ /* 0x000fec0000000800 */
[C---:B------:R-:W-:Y:S02]  /*13070*/  HMMA.16816.F32.BF16 R108, R68.reuse, R110, RZ ;  /* 0x0000006e446c723c */ /* 0x040fe400000418ff */
[----:B------:R-:W1:Y:S06]  /*13080*/  MUFU.EX2 R32, R32 ;  /* 0x0000002000207308 */ /* 0x000e6c0000000800 */
[C---:B------:R-:W-:Y:S02]  /*13090*/  HMMA.16816.F32.BF16 R84, R68.reuse, R86, RZ ;  /* 0x000000564454723c */ /* 0x040fe400000418ff */
[----:B------:R-:W-:Y:S06]  /*130a0*/  MUFU.EX2 R31, R31 ;  /* 0x0000001f001f7308 */ /* 0x000fec0000000800 */
[C---:B------:R-:W-:Y:S02]  /*130b0*/  HMMA.16816.F32.BF16 R76, R68.reuse, R78, RZ ;  /* 0x0000004e444c723c */ /* 0x040fe400000418ff */
[----:B------:R-:W1:Y:S06]  /*130c0*/  MUFU.EX2 R28, R28 ;  /* 0x0000001c001c7308 */ /* 0x000e6c0000000800 */
[C---:B--2---:R-:W-:Y:S02]  /*130d0*/  HMMA.16816.F32.BF16 R72, R68.reuse, R4, RZ ;  /* 0x000000044448723c */ /* 0x044fe400000418ff */
[----:B------:R-:W-:Y:S05]  /*130e0*/  MUFU.EX2 R34, R34 ;  /* 0x0000002200227308 */ /* 0x000fea0000000800 */
[----:B---3--:R-:W-:Y:S01]  /*130f0*/  F2FP.BF16.PACK_AB R4, R40, R43 ;  /* 0x0000002b2804723e */ /* 0x008fe200000010ff */
[----:B------:R-:W-:Y:S01]  /*13100*/  HMMA.16816.F32.BF16 R68, R68, R6, RZ ;  /* 0x000000064444723c */ /* 0x000fe200000418ff */
[----:B-----5:R-:W-:Y:S01]  /*13110*/  F2FP.BF16.PACK_AB R5, R37, R42 ;  /* 0x0000002a2505723e */ /* 0x020fe200000010ff */
[----:B------:R-:W2:Y:S01]  /*13120*/  MUFU.EX2 R29, R29 ;  /* 0x0000001d001d7308 */ /* 0x000ea20000000800 */
[----:B------:R-:W-:-:S02]  /*13130*/  FADD.FTZ R43, R43, R44 ;  /* 0x0000002c2b2b7221 */ /* 0x000fc40000010000 */
[----:B------:R-:W-:Y:S02]  /*13140*/  FADD.FTZ R42, R42, R41 ;  /* 0x000000292a2a7221 */ /* 0x000fe40000010000 */
[----:B------:R-:W-:Y:S01]  /*13150*/  F2FP.BF16.PACK_AB R6, R36, R39 ;  /* 0x000000272406723e */ /* 0x000fe200000010ff */
[----:B------:R-:W-:Y:S01]  /*13160*/  FADD.FTZ R40, R40, R43 ;  /* 0x0000002b28287221 */ /* 0x000fe20000010000 */
[----:B-1----:R-:W-:Y:S01]  /*13170*/  F2FP.BF16.PACK_AB R7, R33, R38 ;  /* 0x000000262107723e */ /* 0x002fe200000010ff */
[----:B------:R-:W-:Y:S01]  /*13180*/  MUFU.EX2 R30, R30 ;  /* 0x0000001e001e7308 */ /* 0x000fe20000000800 */
[----:B------:R-:W-:Y:S02]  /*13190*/  FADD.FTZ R37, R37, R42 ;  /* 0x0000002a25257221 */ /* 0x000fe40000010000 */
[----:B------:R-:W-:Y:S02]  /*131a0*/  FADD.FTZ R39, R39, R40 ;  /* 0x0000002827277221 */ /* 0x000fe40000010000 */
[----:B------:R-:W-:Y:S01]  /*131b0*/  FADD.FTZ R38, R38, R37 ;  /* 0x0000002526267221 */ /* 0x000fe20000010000 */
[----:B----4-:R-:W-:Y:S01]  /*131c0*/  HMMA.16816.F32.BF16 R104, R4, R12, R104 ;  /* 0x0000000c0468723c */ /* 0x010fe20000041868 */
[----:B------:R-:W-:Y:S01]  /*131d0*/  FADD.FTZ R36, R36, R39 ;  /* 0x0000002724247221 */ /* 0x000fe20000010000 */
[----:B------:R-:W1:Y:S01]  /*131e0*/  MUFU.EX2 R3, R3 ;  /* 0x0000000300037308 */ /* 0x000e620000000800 */
[----:B------:R-:W-:-:S05]  /*131f0*/  FADD.FTZ R33, R33, R38 ;  /* 0x0000002621217221 */ /* 0x000fca0000010000 */
[C---:B------:R-:W-:Y:S01]  /*13200*/  HMMA.16816.F32.BF16 R100, R4.reuse, R14, R100 ;  /* 0x0000000e0464723c */ /* 0x040fe20000041864 */
[----:B------:R-:W3:Y:S01]  /*13210*/  LDSM.16.MT88.4 R12, [R123+0xd400] ;  /* 0x00d400007b0c783b */ /* 0x000ee20000004200 */
[----:B------:R-:W-:Y:S06]  /*13220*/  MUFU.EX2 R63, R63 ;  /* 0x0000003f003f7308 */ /* 0x000fec0000000800 */
[C---:B------:R-:W-:Y:S02]  /*13230*/  HMMA.16816.F32.BF16 R96, R4.reuse, R8, R96 ;  /* 0x000000080460723c */ /* 0x040fe40000041860 */
[----:B------:R-:W4:Y:S06]  /*13240*/  MUFU.EX2 R64, R64 ;  /* 0x0000004000407308 */ /* 0x000f2c0000000800 */
[C---:B------:R-:W-:Y:S01]  /*13250*/  HMMA.16816.F32.BF16 R92, R4.reuse, R10, R92 ;  /* 0x0000000a045c723c */ /* 0x040fe2000004185c */
[----:B------:R-:W5:Y:S01]  /*13260*/  LDSM.16.MT88.4 R8, [R120+0x9800] ;  /* 0x009800007808783b */ /* 0x000f620000004200 */
[----:B------:R-:W-:Y:S06]  /*13270*/  MUFU.EX2 R124, R124 ;  /* 0x0000007c007c7308 */ /* 0x000fec0000000800 */
[C---:B------:R-:W-:Y:S02]  /*13280*/  HMMA.16816.F32.BF16 R112, R4.reuse, R16, R112 ;  /* 0x000000100470723c */ /* 0x040fe40000041870 */
[----:B------:R-:W1:Y:S06]  /*13290*/  MUFU.EX2 R65, R65 ;  /* 0x0000004100417308 */ /* 0x000e6c0000000800 */
        /* <DEDUP_REMOVED lines=22> */
[----:B--2---:R-:W-:Y:S01]  /*13400*/  F2FP.BF16.PACK_AB R5, R29, R34 ;  /* 0x000000221d05723e */ /* 0x004fe200000010ff */
[----:B------:R-:W-:Y:S01]  /*13410*/  FADD.FTZ R34, R34, R33 ;  /* 0x0000002122227221 */ /* 0x000fe20000010000 */
[----:B-1----:R-:W-:Y:S01]  /*13420*/  F2FP.BF16.PACK_AB R7, R3, R30 ;  /* 0x0000001e0307723e */ /* 0x002fe200000010ff */
[----:B------:R-:W-:-:S02]  /*13430*/  FADD.FTZ R32, R32, R35 ;  /* 0x0000002320207221 */ /* 0x000fc40000010000 */
[----:B------:R-:W-:Y:S02]  /*13440*/  FADD.FTZ R29, R29, R34 ;  /* 0x000000221d1d7221 */ /* 0x000fe40000010000 */
[----:B------:R-:W-:Y:S01]  /*13450*/  MUFU.EX2 R142, R142 ;  /* 0x0000008e008e7308 */ /* 0x000fe20000000800 */
[----:B------:R-:W-:Y:S01]  /*13460*/  FADD.FTZ R31, R31, R32 ;  /* 0x000000201f1f7221 */ /* 0x000fe20000010000 */
[C---:B-----5:R-:W-:Y:S01]  /*13470*/  HMMA.16816.F32.BF16 R104, R4.reuse, R8, R104 ;  /* 0x000000080468723c */ /* 0x060fe20000041868 */
        /* <DEDUP_REMOVED lines=10> */
[----:B------:R-:W5:Y:S05]  /*13520*/  LDSM.16.MT88.4 R12, [R120+0x9c00] ;  /* 0x009c0000780c783b */ /* 0x000f6a0000004200 */
        /* <DEDUP_REMOVED lines=14> */
[----:B------:R-:W1:Y:S05]  /*13610*/  LDSM.16.MT88.4 R24, [R120+0xbc00] ;  /* 0x00bc00007818783b */ /* 0x000e6a0000004200 */
[----:B------:R-:W-:Y:S02]  /*13620*/  MUFU.EX2 R147, R147 ;  /* 0x0000009300937308 */ /* 0x000fe40000000800 */
[C---:B------:R-:W-:Y:S06]  /*13630*/  HMMA.16816.F32.BF16 R72, R4.reuse, R20, R72 ;  /* 0x000000140448723c */ /* 0x040fec0000041848 */
[----:B------:R-:W1:Y:S02]  /*13640*/  MUFU.EX2 R146, R146 ;  /* 0x0000009200927308 */ /* 0x000e640000000800 */
[----:B------:R-:W-:Y:S01]  /*13650*/  HMMA.16816.F32.BF16 R68, R4, R22, R68 ;  /* 0x000000160444723c */ /* 0x000fe20000041844 */
[----:B------:R-:W-:Y:S05]  /*13660*/  LDSM.16.MT88.4 R20, [R120+0xdc00] ;  /* 0x00dc00007814783b */ /* 0x000fea0000004200 */
[----:B------:R-:W-:Y:S01]  /*13670*/  MUFU.EX2 R135, R135 ;  /* 0x0000008700877308 */ /* 0x000fe20000000800 */
[----:B----4-:R-:W-:Y:S01]  /*13680*/  F2FP.BF16.PACK_AB R4, R64, R63 ;  /* 0x0000003f4004723e */ /* 0x010fe200000010ff */
[----:B------:R-:W-:Y:S01]  /*13690*/  FADD.FTZ R63, R63, R28 ;  /* 0x0000001c3f3f7221 */ /* 0x000fe20000010000 */
[----:B------:R-:W-:-:S02]  /*136a0*/  F2FP.BF16.PACK_AB R6, R65, R124 ;  /* 0x0000007c4106723e */ /* 0x000fc400000010ff */
[----:B------:R-:W-:Y:S01]  /*136b0*/  F2FP.BF16.PACK_AB R5, R126, R121 ;  /* 0x000000797e05723e */ /* 0x000fe200000010ff */
[----:B------:R-:W-:Y:S01]  /*136c0*/  FADD.FTZ R121, R121, R30 ;  /* 0x0000001e79797221 */ /* 0x000fe20000010000 */
[----:B------:R-:W-:Y:S01]  /*136d0*/  F2FP.BF16.PACK_AB R7, R128, R125 ;  /* 0x0000007d8007723e */ /* 0x000fe200000010ff */
[----:B------:R-:W4:Y:S01]  /*136e0*/  MUFU.EX2 R134, R134 ;  /* 0x0000008600867308 */ /* 0x000f220000000800 */
[----:B------:R-:W-:Y:S02]  /*136f0*/  FADD.FTZ R63, R64, R63 ;  /* 0x0000003f403f7221 */ /* 0x000fe40000010000 */
[----:B------:R-:W-:Y:S02]  /*13700*/  FADD.FTZ R126, R126, R121 ;  /* 0x000000797e7e7221 */ /* 0x000fe40000010000 */
[----:B------:R-:W-:Y:S01]  /*13710*/  FADD.FTZ R124, R124, R63 ;  /* 0x0000003f7c7c7221 */ /* 0x000fe20000010000 */
[----:B-----5:R-:W-:Y:S01]  /*13720*/  HMMA.16816.F32.BF16 R104, R4, R12, R104 ;  /* 0x0000000c0468723c */ /* 0x020fe20000041868 */
[----:B------:R-:W-:Y:S01]  /*13730*/  FADD.FTZ R125, R125, R126 ;  /* 0x0000007e7d7d7221 */ /* 0x000fe20000010000 */
[----:B------:R-:W-:Y:S01]  /*13740*/  MUFU.EX2 R133, R133 ;  /* 0x0000008500857308 */ /* 0x000fe20000000800 */
[----:B------:R-:W-:-:S02]  /*13750*/  FADD.FTZ R65, R65, R124 ;  /* 0x0000007c41417221 */ /* 0x000fc40000010000 */
[----:B------:R-:W-:-:S03]  /*13760*/  FADD.FTZ R125, R128, R125 ;  /* 0x0000007d807d7221 */ /* 0x000fc60000010000 */
[C---:B------:R-:W-:Y:S01]  /*13770*/  HMMA.16816.F32.BF16 R100, R4.reuse, R14, R100 ;  /* 0x0000000e0464723c */ /* 0x040fe20000041864 */
[----:B------:R-:W5:Y:S01]  /*13780*/  LDSM.16.MT88.4 R12, [R123+0xdc00] ;  /* 0x00dc00007b0c783b */ /* 0x000f620000004200 */
[----:B------:R-:W1:Y:S06]  /*13790*/  MUFU.EX2 R132, R132 ;  /* 0x0000008400847308 */ /* 0x000e6c0000000800 */
        /* <DEDUP_REMOVED lines=9> */
[----:B------:R-:W2:Y:S06]  /*13830*/  MUFU.EX2 R154, R154 ;  /* 0x0000009a009a7308 */ /* 0x000eac0000000800 */
[C---:B-1----:R-:W-:Y:S02]  /*13840*/  HMMA.16816.F32.BF16 R88, R4.reuse, R24, R88 ;  /* 0x000000180458723c */ /* 0x042fe40000041858 */
[----:B------:R-:W-:Y:S06]  /*13850*/  MUFU.EX2 R211, R211 ;  /* 0x000000d300d37308 */ /* 0x000fec0000000800 */
[C---:B------:R-:W-:Y:S01]  /*13860*/  HMMA.16816.F32.BF16 R84, R4.reuse, R26, R84 ;  /* 0x0000001a0454723c */ /* 0x040fe20000041854 */
[----:B------:R-:W-:Y:S01]  /*13870*/  LDSM.16.MT88.4 R24, [R120+0xc000] ;  /* 0x00c000007818783b */ /* 0x000fe20000004200 */
[----:B------:R-:W-:Y:S06]  /*13880*/  MUFU.EX2 R210, R210 ;  /* 0x000000d200d27308 */ /* 0x000fec0000000800 */
[C---:B-----5:R-:W-:Y:S08]  /*13890*/  HMMA.16816.F32.BF16 R80, R4.reuse, R12, R80 ;  /* 0x0000000c0450723c */ /* 0x060ff00000041850 */
        /* <DEDUP_REMOVED lines=34> */
[----:B------:R-:W5:Y:S06]  /*13ac0*/  LDSM.16.MT88.4 R20, [R120+0xc400] ;  /* 0x00c400007814783b */ /* 0x000f6c0000004200 */
        /* <DEDUP_REMOVED lines=21> */
[C---:B-----5:R-:W-:Y:S08]  /*13c20*/  HMMA.16816.F32.BF16 R88, R4.reuse, R20, R88 ;  /* 0x000000140458723c */ /* 0x060ff00000041858 */
        /* <DEDUP_REMOVED lines=10> */
[----:B------:R-:W5:Y:S06]  /*13cd0*/  LDSM.16.MT88.4 R16, [R120+0xc800] ;  /* 0x00c800007810783b */ /* 0x000f6c0000004200 */
[----:B----4-:R-:W-:Y:S01]  /*13ce0*/  F2FP.BF16.PACK_AB R4, R134, R135 ;  /* 0x000000878604723e */ /* 0x010fe200000010ff */
        /* <DEDUP_REMOVED lines=17> */
[C---:B-----5:R-:W-:Y:S08]  /*13e00*/  HMMA.16816.F32.BF16 R88, R4.reuse, R16, R88 ;  /* 0x000000100458723c */ /* 0x060ff00000041858 */
[C---:B------:R-:W-:Y:S01]  /*13e10*/  HMMA.16816.F32.BF16 R84, R4.reuse, R18, R84 ;  /* 0x000000120454723c */ /* 0x040fe20000041854 */
[----:B------:R-:W4:Y:S07]  /*13e20*/  LDSM.16.MT88.4 R16, [R123+0xac00] ;  /* 0x00ac00007b10783b */ /* 0x000f2e0000004200 */
[C---:B------:R-:W-:Y:S07]  /*13e30*/  HMMA.16816.F32.BF16 R96, R4.reuse, R20, R96 ;  /* 0x000000140460723c */ /* 0x040fee0000041860 */
[-C--:B------:R-:W-:Y:S01]  /*13e40*/  FFMA.FTZ R20, R62, R55.reuse, -R60 ;  /* 0x000000373e147223 */ /* 0x080fe2000001083c */
[----:B-1----:R-:W-:Y:S01]  /*13e50*/  HMMA.16816.F32.BF16 R80, R4, R12, R80 ;  /* 0x0000000c0450723c */ /* 0x002fe20000041850 */
[----:B------:R-:W-:-:S04]  /*13e60*/  FFMA.FTZ R21, R59, R55, -R54 ;  /* 0x000000373b157223 */ /* 0x000fc80000010836 */
[----:B------:R-:W1:Y:S03]  /*13e70*/  MUFU.EX2 R20, R20 ;  /* 0x0000001400147308 */ /* 0x000e660000000800 */
[C---:B------:R-:W-:Y:S01]  /*13e80*/  HMMA.16816.F32.BF16 R76, R4.reuse, R14, R76 ;  /* 0x0000000e044c723c */ /* 0x040fe2000004184c */
[----:B------:R-:W5:Y:S04]  /*13e90*/  LDSM.16.MT88.4 R12, [R120+0xac00] ;  /* 0x00ac0000780c783b */ /* 0x000f680000004200 */
[----:B------:R-:W-:Y:S03]  /*13ea0*/  MUFU.EX2 R21, R21 ;  /* 0x0000001500157308 */ /* 0x000fe60000000800 */
[C---:B--2---:R-:W-:Y:S08]  /*13eb0*/  HMMA.16816.F32.BF16 R72, R4.reuse, R8, R72 ;  /* 0x000000080448723c */ /* 0x044ff00000041848 */
[C---:B------:R-:W-:Y:S01]  /*13ec0*/  HMMA.16816.F32.BF16 R68, R4.reuse, R10, R68 ;  /* 0x0000000a0444723c */ /* 0x040fe20000041844 */
[----:B------:R-:W2:Y:S07]  /*13ed0*/  LDSM.16.MT88.4 R8, [R123+0xcc00] ;  /* 0x00cc00007b08783b */ /* 0x000eae0000004200 */
[----:B------:R-:W-:Y:S07]  /*13ee0*/  HMMA.16816.F32.BF16 R92, R4, R22, R92 ;  /* 0x00000016045c723c */ /* 0x000fee000004185c */
[-CC-:B------:R-:W-:Y:S01]  /*13ef0*/  FFMA.FTZ R22, R58, R55.reuse, -R54.reuse ;  /* 0x000000373a167223 */ /* 0x180fe20000010836 */
[----:B---3--:R-:W-:Y:S01]  /*13f00*/  F2FP.BF16.PACK_AB R4, R25, R24 ;  /* 0x000000181904723e */ /* 0x008fe200000010ff */
[----:B------:R-:W-:Y:S01]  /*13f10*/  FFMA.FTZ R23, R57, R55, -R54 ;  /* 0x0000003739177223 */ /* 0x000fe20000010836 */
[----:B-1----:R-:W-:Y:S01]  /*13f20*/  F2FP.BF16.PACK_AB R6, R211, R20 ;  /* 0x00000014d306723e */ /* 0x002fe200000010ff */
[----:B------:R-:W-:-:S02]  /*13f30*/  FADD.FTZ R24, R24, R133 ;  /* 0x0000008518187221 */ /* 0x000fc40000010000 */
[----:B------:R-:W1:Y:S02]  /*13f40*/  MUFU.EX2 R22, R22 ;  /* 0x0000001600167308 */ /* 0x000e640000000800 */
[----:B------:R-:W-:-:S04]  /*13f50*/  FADD.FTZ R25, R25, R24 ;  /* 0x0000001819197221 */ /* 0x000fc80000010000 */
[----:B------:R-:W-:Y:S02]  /*13f60*/  FADD.FTZ R20, R20, R25 ;  /* 0x0000001914147221 */ /* 0x000fe40000010000 */
[----:B------:R-:W3:Y:S02]  /*13f70*/  MUFU.EX2 R23, R23 ;  /* 0x0000001700177308 */ /* 0x000ee40000000800 */
[----:B------:R-:W-:Y:S01]  /*13f80*/  FADD.FTZ R211, R211, R20 ;  /* 0x00000014d3d37221 */ /* 0x000fe20000010000 */
[----:B-1----:R-:W-:Y:S01]  /*13f90*/  F2FP.BF16.PACK_AB R5, R22, R21 ;  /* 0x000000151605723e */ /* 0x002fe200000010ff */
[----:B------:R-:W-:-:S04]  /*13fa0*/  FADD.FTZ R21, R21, R154 ;  /* 0x0000009a15157221 */ /* 0x000fc80000010000 */
[----:B------:R-:W-:Y:S01]  /*13fb0*/  FADD.FTZ R22, R22, R21 ;  /* 0x0000001516167221 */ /* 0x000fe20000010000 */
[----:B---3--:R-:W-:-:S03]  /*13fc0*/  F2FP.BF16.PACK_AB R7, R210, R23 ;  /* 0x00000017d207723e */ /* 0x008fc600000010ff */
[----:B------:R-:W-:-:S04]  /*13fd0*/  FADD.FTZ R23, R23, R22 ;  /* 0x0000001617177221 */ /* 0x000fc80000010000 */
[----:B------:R-:W-:Y:S01]  /*13fe0*/  FADD.FTZ R210, R210, R23 ;  /* 0x00000017d2d27221 */ /* 0x000fe20000010000 */
[C---:B----4-:R-:W-:Y:S08]  /*13ff0*/  HMMA.16816.F32.BF16 R112, R4.reuse, R16, R112 ;  /* 0x000000100470723c */ /* 0x050ff00000041870 */
[C---:B------:R-:W-:Y:S01]  /*14000*/  HMMA.16816.F32.BF16 R108, R4.reuse, R18, R108 ;  /* 0x00000012046c723c */ /* 0x040fe2000004186c */
[----:B------:R-:W1:Y:S07]  /*14010*/  LDSM.16.MT88.4 R16, [R120+0xcc00] ;  /* 0x00cc00007810783b */ /* 0x000e6e0000004200 */
[C---:B-----5:R-:W-:Y:S08]  /*14020*/  HMMA.16816.F32.BF16 R104, R4.reuse, R12, R104 ;  /* 0x0000000c0468723c */ /* 0x060ff00000041868 */
        /* <DEDUP_REMOVED lines=75> */
[----:B------:R-:W-:-:S05]  /*144e0*/  IMAD R4, R12, R4, R5 ;  /* 0x000000040c047224 */ /* 0x000fca00078e0205 */
[----:B------:R-:W-:Y:S01]  /*144f0*/  IADD3 R3, R11, R4, RZ ;  /* 0x000000040b037210 */ /* 0x000fe20007ffe0ff */
[----:B------:R-:W-:Y:S01]  /*14500*/  IMAD.MOV.U32 R4, RZ, RZ, R10 ;  /* 0x000000ffff047224 */ /* 0x000fe200078e000a */
[----:B------:R-:W-:Y:S05]  /*14510*/  BRA `(.L_x_1194) ;  /* 0x0000003000007947 */ /* 0x000fea0003800000 */
.L_x_1193:
[----:B------:R-:W2:Y:S02]  /*14520*/  LD.E R4, [R118.64+0x40] ;  /* 0x0000400476047980 */ /* 0x000ea4000c101900 */
[----:B--2---:R-:W-:-:S04]  /*14530*/  LEA R4, -R4, RZ, 0x7 ;  /* 0x000000ff04047211 */ /* 0x004fc800078e39ff */
[----:B------:R-:W-:Y:S02]  /*14540*/  SHF.R.S32.HI R3, RZ, 0x1f, R4 ;  /* 0x0000001fff037819 */ /* 0x000fe40000011404 */
.L_x_1194:
[----:B------:R-:W-:Y:S05]  /*14550*/  BSYNC B0 ;  /* 0x0000000000007941 */ /* 0x000fea0003800000 */
.L_x_1192:
[C---:B------:R-:W-:Y:S02]  /*14560*/  LOP3.LUT P5, RZ, R207.reuse, 0x2, RZ, 0xc0, !PT ;  /* 0x00000002cfff7812 */ /* 0x040fe400078ac0ff */
[C---:B------:R-:W-:Y:S02]  /*14570*/  LOP3.LUT R5, R207.reuse, 0x1, RZ, 0xc0, !PT ;  /* 0x00000001cf057812 */ /* 0x040fe400078ec0ff */
[----:B------:R-:W-:Y:S02]  /*14580*/  LOP3.LUT P4, RZ, R207, 0x4, RZ, 0xc0, !PT ;  /* 0x00000004cfff7812 */ /* 0x000fe4000788c0ff */
[----:B------:R-:W-:Y:S02]  /*14590*/  ISETP.NE.AND P6, PT, R5, RZ, PT ;  /* 0x000000ff0500720c */ /* 0x000fe40003fc5270 */
[C---:B------:R-:W-:Y:S02]  /*145a0*/  IADD3 R5, P0, R4.reuse, R191, RZ ;  /* 0x000000bf04057210 */ /* 0x040fe40007f1e0ff */
[----:B------:R-:W-:-:S03]  /*145b0*/  LEA R172, P1, R4, R140, 0x1 ;  /* 0x0000008c04ac7211 */ /* 0x000fc600078208ff */
[--C-:B------:R-:W-:Y:S01]  /*145c0*/  IMAD.X R6, R3, 0x1, R192.reuse, P0 ;  /* 0x0000000103067824 */ /* 0x100fe200000e06c0 */
[----:B------:R-:W-:Y:S02]  /*145d0*/  LEA.HI.X R173, R4, R141, R3, 0x1, P1 ;  /* 0x0000008d04ad7211 */ /* 0x000fe400008f0c03 */
        /* <DEDUP_REMOVED lines=23> */
[CC--:B------:R-:W-:Y:S02]  /*14750*/  @P6 LEA R20, P2, R5.reuse, R140.reuse, 0x1 ;  /* 0x0000008c05146211 */ /* 0x0c0fe400078408ff */
[CC--:B------:R-:W-:Y:S02]  /*14760*/  @P5 LEA R18, P1, R5.reuse, R140.reuse, 0x1 ;  /* 0x0000008c05125211 */ /* 0x0c0fe400078208ff */
[----:B------:R-:W-:-:S02]  /*14770*/  @P4 LEA R22, P0, R5, R140, 0x1 ;  /* 0x0000008c05164211 */ /* 0x000fc400078008ff */
[CCC-:B------:R-:W-:Y:S02]  /*14780*/  @P6 LEA.HI.X R21, R5.reuse, R141.reuse, R4.reuse, 0x1, P2 ;  /* 0x0000008d05156211 */ /* 0x1c0fe400010f0c04 */
[CCC-:B------:R-:W-:Y:S02]  /*14790*/  @P5 LEA.HI.X R19, R5.reuse, R141.reuse, R4.reuse, 0x1, P1 ;  /* 0x0000008d05135211 */ /* 0x1c0fe400008f0c04 */
[----:B------:R-:W-:Y:S01]  /*147a0*/  @P4 LEA.HI.X R23, R5, R141, R4, 0x1, P0 ;  /* 0x0000008d05174211 */ /* 0x000fe200000f0c04 */
[----:B------:R-:W-:Y:S02]  /*147b0*/  @P5 IMAD.MOV.U32 R4, RZ, RZ, R172 ;  /* 0x000000ffff045224 */ /* 0x000fe400078e00ac */
[----:B------:R-:W-:-:S05]  /*147c0*/  @P5 IMAD.MOV.U32 R5, RZ, RZ, R173 ;  /* 0x000000ffff055224 */ /* 0x000fca00078e00ad */
[----:B------:R-:W-:Y:S01]  /*147d0*/  @!PT LDS RZ, [RZ] ;  /* 0x00000000fffff984 */ /* 0x000fe20000000800 */
[----:B------:R-:W-:Y:S01]  /*147e0*/  @!PT LDS RZ, [RZ] ;  /* 0x00000000fffff984 */ /* 0x000fe20000000800 */
[----:B------:R-:W-:Y:S01]  /*147f0*/  @!PT LDS RZ, [RZ] ;  /* 0x00000000fffff984 */ /* 0x000fe20000000800 */
[----:B------:R2:W-:Y:S04]  /*14800*/  @P5 LDGSTS.E.BYPASS.LTC128B.128 [R203+0xb000], [R4.64+0x40] ;  /* 0x0b00004004cb5fae */ /* 0x0005e8000b901d44 */
[----:B------:R-:W-:Y:S01]  /*14810*/  @!P5 STS.128 [R203+0xb000], RZ ;  /* 0x00b000ffcb00d388 */ /* 0x000fe20000000c00 */
[----:B--2---:R-:W-:Y:S02]  /*14820*/  @P4 IMAD.MOV.U32 R4, RZ, RZ, R172 ;  /* 0x000000ffff044224 */ /* 0x004fe400078e00ac */
        /* <DEDUP_REMOVED lines=51> */
[----:B------:R-:W5:Y:S01]  /*14b60*/  LD.E R3, [R118.64+0x18c] ;  /* 0x00018c0476037980 */ /* 0x000f62000c101900 */
[----:B------:R-:W-:Y:S01]  /*14b70*/  ISETP.GE.AND P0, PT, R51, 0x3, PT ;  /* 0x000000033300780c */ /* 0x000fe20003f06270 */
[----:B------:R-:W-:Y:S02]  /*14b80*/  BSSY B1, `(.L_x_1195) ;  /* 0x0000267000017945 */ /* 0x000fe40003800000 */
[----:B------:R-:W-:Y:S04]  /*14b90*/  LDSM.16.M88.4 R136, [R190] ;  /* 0x00000000be88783b */ /* 0x000fe80000000200 */
[----:B------:R-:W4:Y:S04]  /*14ba0*/  LDSM.16.M88.4 R52, [R189+0x3800] ;  /* 0x00380000bd34783b */ /* 0x000f280000000200 */
[----:B---3--:R-:W3:Y:S04]  /*14bb0*/  LDSM.16.M88.4 R12, [R189+0x3000] ;  /* 0x00300000bd0c783b */ /* 0x008ee80000000200 */
[----:B------:R-:W3:Y:S04]  /*14bc0*/  LDSM.16.M88.4 R60, [R189+0x3400] ;  /* 0x00340000bd3c783b */ /* 0x000ee80000000200 */
[----:B------:R-:W3:Y:S04]  /*14bd0*/  LDSM.16.M88.4 R40, [R189+0x3c00] ;  /* 0x003c0000bd28783b */ /* 0x000ee80000000200 */
[----:B------:R-:W3:Y:S04]  /*14be0*/  LDSM.16.M88.4 R32, [R189+0x4000] ;  /* 0x00400000bd20783b */ /* 0x000ee80000000200 */
[----:B------:R-:W3:Y:S04]  /*14bf0*/  LDSM.16.M88.4 R152, [R189+0x4400] ;  /* 0x00440000bd98783b */ /* 0x000ee80000000200 */
[----:B------:R-:W3:Y:S04]  /*14c00*/  LDSM.16.M88.4 R144, [R189+0x4800] ;  /* 0x00480000bd90783b */ /* 0x000ee80000000200 */
[----:B-1----:R-:W1:Y:S04]  /*14c10*/  LDSM.16.M88.4 R20, [R189+0x4c00] ;  /* 0x004c0000bd14783b */ /* 0x002e680000000200 */
[----:B--2---:R-:W-:Y:S04]  /*14c20*/  LDSM.16.M88.4 R4, [R188] ;  /* 0x00000000bc04783b */ /* 0x004fe80000000200 */
[----:B------:R-:W2:Y:S04]  /*14c30*/  LDSM.16.M88.4 R124, [R122+0x3800] ;  /* 0x003800007a7c783b */ /* 0x000ea80000000200 */
[----:B----4-:R-:W4:Y:S01]  /*14c40*/  LDSM.16.M88.4 R8, [R122+0x3000] ;  /* 0x003000007a08783b */ /* 0x010f220000000200 */
[C---:B------:R-:W-:Y:S03]  /*14c50*/  HMMA.16816.F32.BF16 R56, R136.reuse, R52, RZ ;  /* 0x000000348838723c */ /* 0x040fe600000418ff */
[----:B------:R-:W1:Y:S04]  /*14c60*/  LDSM.16.M88.4 R128, [R122+0x3400] ;  /* 0x003400007a80783b */ /* 0x000e680000000200 */
[----:B------:R-:W1:Y:S01]  /*14c70*/  LDSM.16.M88.4 R24, [R122+0x3c00] ;  /* 0x003c00007a18783b */ /* 0x000e620000000200 */
[C---:B------:R-:W-:Y:S03]  /*14c80*/  HMMA.16816.F32.BF16 R52, R136.reuse, R54, RZ ;  /* 0x000000368834723c */ /* 0x040fe600000418ff */
[----:B------:R-:W-:Y:S04]  /*14c90*/  LDSM.16.M88.4 R132, [R122+0x4800] ;  /* 0x004800007a84783b */ /* 0x000fe80000000200 */
[----:B------:R-:W-:Y:S01]  /*14ca0*/  LDSM.16.M88.4 R164, [R190+0x1000] ;  /* 0x00100000bea4783b */ /* 0x000fe20000000200 */
[C---:B---3--:R-:W-:Y:S03]  /*14cb0*/  HMMA.16816.F32.BF16 R16, R136.reuse, R12, RZ ;  /* 0x0000000c8810723c */ /* 0x048fe600000418ff */
[----:B------:R-:W-:Y:S04]  /*14cc0*/  LDSM.16.M88.4 R156, [R189+0x6c00] ;  /* 0x006c0000bd9c783b */ /* 0x000fe80000000200 */
[----:B------:R-:W-:Y:S01]  /*14cd0*/  LDSM.16.M88.4 R160, [R189+0x6800] ;  /* 0x00680000bda0783b */ /* 0x000fe20000000200 */
[C---:B------:R-:W-:Y:S03]  /*14ce0*/  HMMA.16816.F32.BF16 R64, R136.reuse, R60, RZ ;  /* 0x0000003c8840723c */ /* 0x040fe600000418ff */
[----:B------:R-:W-:Y:S04]  /*14cf0*/  LDSM.16.M88.4 R168, [R189+0x6400] ;  /* 0x00640000bda8783b */ /* 0x000fe80000000200 */
[----:B------:R-:W0:Y:S01]  /*14d00*/  LDGDEPBAR ;  /* 0x00000000000079af */ /* 0x000e220000000000 */
        /* <DEDUP_REMOVED lines=10> */
[C---:B-1----:R-:W-:Y:S08]  /*14db0*/  HMMA.16816.F32.BF16 R140, R136.reuse, R20, RZ ;  /* 0x00000014888c723c */ /* 0x042ff000000418ff */
[----:B------:R-:W-:Y:S01]  /*14dc0*/  HMMA.16816.F32.BF16 R136, R136, R22, RZ ;  /* 0x000000168888723c */ /* 0x000fe200000418ff */
[----:B------:R-:W1:Y:S07]  /*14dd0*/  LDSM.16.M88.4 R20, [R122+0x4000] ;  /* 0x004000007a14783b */ /* 0x000e6e0000000200 */
[C---:B--2---:R-:W-:Y:S08]  /*14de0*/  HMMA.16816.F32.BF16 R56, R4.reuse, R124, R56 ;  /* 0x0000007c0438723c */ /* 0x044ff00000041838 */
[C---:B------:R-:W-:Y:S01]  /*14df0*/  HMMA.16816.F32.BF16 R52, R4.reuse, R126, R52 ;  /* 0x0000007e0434723c */ /* 0x040fe20000041834 */
[----:B------:R-:W2:Y:S07]  /*14e00*/  LDSM.16.M88.4 R124, [R122+0x4c00] ;  /* 0x004c00007a7c783b */ /* 0x000eae0000000200 */
[C---:B----4-:R-:W-:Y:S08]  /*14e10*/  HMMA.16816.F32.BF16 R16, R4.reuse, R8, R16 ;  /* 0x000000080410723c */ /* 0x050ff00000041810 */
[C---:B------:R-:W-:Y:S01]  /*14e20*/  HMMA.16816.F32.BF16 R12, R4.reuse, R10, R12 ;  /* 0x0000000a040c723c */ /* 0x040fe2000004180c */
[----:B------:R-:W3:Y:S07]  /*14e30*/  LDSM.16.M88.4 R8, [R122+0x4400] ;  /* 0x004400007a08783b */ /* 0x000eee0000000200 */
[C---:B------:R-:W-:Y:S08]  /*14e40*/  HMMA.16816.F32.BF16 R64, R4.reuse, R128, R64 ;  /* 0x000000800440723c */ /* 0x040ff00000041840 */
[C---:B------:R-:W-:Y:S01]  /*14e50*/  HMMA.16816.F32.BF16 R60, R4.reuse, R130, R60 ;  /* 0x00000082043c723c */ /* 0x040fe2000004183c */
[----:B------:R-:W4:Y:S07]  /*14e60*/  LDSM.16.M88.4 R128, [R189+0x5000] ;  /* 0x00500000bd80783b */ /* 0x000f2e0000000200 */
        /* <DEDUP_REMOVED lines=9> */
[C---:B--2---:R-:W-:Y:S08]  /*14f00*/  HMMA.16816.F32.BF16 R140, R4.reuse, R124, R140 ;  /* 0x0000007c048c723c */ /* 0x044ff0000004188c */
[C---:B------:R-:W-:Y:S01]  /*14f10*/  HMMA.16816.F32.BF16 R136, R4.reuse, R126, R136 ;  /* 0x0000007e0488723c */ /* 0x040fe20000041888 */
[----:B------:R-:W2:Y:S07]  /*14f20*/  LDSM.16.M88.4 R124, [R122+0x5000] ;  /* 0x005000007a7c783b */ /* 0x000eae0000000200 */
[C---:B---3--:R-:W-:Y:S08]  /*14f30*/  HMMA.16816.F32.BF16 R28, R4.reuse, R8, R28 ;  /* 0x00000008041c723c */ /* 0x048ff0000004181c */
[----:B------:R-:W-:Y:S01]  /*14f40*/  HMMA.16816.F32.BF16 R152, R4, R10, R152 ;  /* 0x0000000a0498723c */ /* 0x000fe20000041898 */
[----:B------:R-:W3:Y:S04]  /*14f50*/  LDSM.16.M88.4 R8, [R189+0x5c00] ;  /* 0x005c0000bd08783b */ /* 0x000ee80000000200 */
[----:B------:R-:W2:Y:S03]  /*14f60*/  LDSM.16.M88.4 R4, [R189+0x6000] ;  /* 0x00600000bd04783b */ /* 0x000ea60000000200 */
[C---:B----4-:R-:W-:Y:S08]  /*14f70*/  HMMA.16816.F32.BF16 R16, R164.reuse, R128, R16 ;  /* 0x00000080a410723c */ /* 0x050ff00000041810 */
[C---:B------:R-:W-:Y:S08]  /*14f80*/  HMMA.16816.F32.BF16 R64, R164.reuse, R24, R64 ;  /* 0x00000018a440723c */ /* 0x040ff00000041840 */
[C---:B------:R-:W-:Y:S01]  /*14f90*/  HMMA.16816.F32.BF16 R60, R164.reuse, R26, R60 ;  /* 0x0000001aa43c723c */ /* 0x040fe2000004183c */
[----:B------:R-:W-:Y:S07]  /*14fa0*/  LDSM.16.M88.4 R24, [R190+0x2000] ;  /* 0x00200000be18783b */ /* 0x000fee0000000200 */
[C---:B-1----:R-:W-:Y:S08]  /*14fb0*/  HMMA.16816.F32.BF16 R56, R164.reuse, R20, R56 ;  /* 0x00000014a438723c */ /* 0x042ff00000041838 */
[C---:B------:R-:W-:Y:S01]  /*14fc0*/  HMMA.16816.F32.BF16 R52, R164.reuse, R22, R52 ;  /* 0x00000016a434723c */ /* 0x040fe20000041834 */
[----:B------:R-:W1:Y:S07]  /*14fd0*/  LDSM.16.M88.4 R20, [R189+0x7000] ;  /* 0x00700000bd14783b */ /* 0x000e6e0000000200 */
[----:B------:R-:W-:Y:S01]  /*14fe0*/  HMMA.16816.F32.BF16 R12, R164, R130, R12 ;  /* 0x00000082a40c723c */ /* 0x000fe2000004180c */
[----:B------:R-:W4:Y:S07]  /*14ff0*/  LDSM.16.M88.4 R128, [R122+0x5400] ;  /* 0x005400007a80783b */ /* 0x000f2e0000000200 */
[----:B--2---:R-:W-:Y:S08]  /*15000*/  HMMA.16816.F32.BF16 R16, R132, R124, R16 ;  /* 0x0000007c8410723c */ /* 0x004ff00000041810 */
[C---:B---3--:R-:W-:Y:S08]  /*15010*/  HMMA.16816.F32.BF16 R44, R164.reuse, R8, R44 ;  /* 0x00000008a42c723c */ /* 0x048ff0000004182c */
[C---:B------:R-:W-:Y:S01]  /*15020*/  HMMA.16816.F32.BF16 R40, R164.reuse, R10, R40 ;  /* 0x0000000aa428723c */ /* 0x040fe20000041828 */
[----:B------:R-:W-:Y:S07]  /*15030*/  LDSM.16.M88.4 R8, [R188+0x2000] ;  /* 0x00200000bc08783b */ /* 0x000fee0000000200 */
[C---:B------:R-:W-:Y:S08]  /*15040*/  HMMA.16816.F32.BF16 R36, R164.reuse, R4, R36 ;  /* 0x00000004a424723c */ /* 0x040ff00000041824 */
[----:B------:R-:W-:Y:S01]  /*15050*/  HMMA.16816.F32.BF16 R32, R164, R6, R32 ;  /* 0x00000006a420723c */ /* 0x000fe20000041820 */
[----:B------:R-:W2:Y:S07]  /*15060*/  LDSM.16.M88.4 R4, [R122+0x7000] ;  /* 0x007000007a04783b */ /* 0x000eae0000000200 */
[----:B------:R-:W-:Y:S01]  /*15070*/  HMMA.16816.F32.BF16 R12, R132, R126, R12 ;  /* 0x0000007e840c723c */ /* 0x000fe2000004180c */
[----:B------:R-:W3:Y:S07]  /*15080*/  LDSM.16.M88.4 R124, [R122+0x5800] ;  /* 0x005800007a7c783b */ /* 0x000eee0000000200 */
[----:B-1----:R-:W-:Y:S08]  /*15090*/  HMMA.16816.F32.BF16 R16, R24, R20, R16 ;  /* 0x000000141810723c */ /* 0x002ff00000041810 */
[C---:B------:R-:W-:Y:S08]  /*150a0*/  HMMA.16816.F32.BF16 R140, R164.reuse, R156, R140 ;  /* 0x0000009ca48c723c */ /* 0x040ff0000004188c */
[----:B------:R-:W-:Y:S01]  /*150b0*/  HMMA.16816.F32.BF16 R156, R164, R158, R136 ;  /* 0x0000009ea49c723c */ /* 0x000fe20000041888 */
[----:B------:R-:W1:Y:S07]  /*150c0*/  LDSM.16.M88.4 R136, [R189+0x7400] ;  /* 0x00740000bd88783b */ /* 0x000e6e0000000200 */
[----:B------:R-:W-:Y:S01]  /*150d0*/  HMMA.16816.F32.BF16 R12, R24, R22, R12 ;  /* 0x00000016180c723c */ /* 0x000fe2000004180c */
[----:B------:R-:W1:Y:S07]  /*150e0*/  LDSM.16.M88.4 R20, [R122+0x5c00] ;  /* 0x005c00007a14783b */ /* 0x000e6e0000000200 */
[----:B----4-:R-:W-:Y:S08]  /*150f0*/  HMMA.16816.F32.BF16 R64, R132, R128, R64 ;  /* 0x000000808440723c */ /* 0x010ff00000041840 */
[----:B--2---:R-:W-:Y:S08]  /*15100*/  HMMA.16816.F32.BF16 R16, R8, R4, R16 ;  /* 0x000000040810723c */ /* 0x004ff00000041810 */
[C---:B---3--:R-:W-:Y:S08]  /*15110*/  HMMA.16816.F32.BF16 R56, R132.reuse, R124, R56 ;  /* 0x0000007c8438723c */ /* 0x048ff00000041838 */
[C---:B------:R-:W-:Y:S01]  /*15120*/  HMMA.16816.F32.BF16 R124, R132.reuse, R126, R52 ;  /* 0x0000007e847c723c */ /* 0x040fe20000041834 */
[----:B------:R-:W2:Y:S07]  /*15130*/  LDSM.16.M88.4 R52, [R122+0x7400] ;  /* 0x007400007a34783b */ /* 0x000eae0000000200 */
[----:B------:R-:W-:Y:S01]  /*15140*/  HMMA.16816.F32.BF16 R60, R132, R130, R60 ;  /* 0x00000082843c723c */ /* 0x000fe2000004183c */
[----:B------:R-:W3:Y:S01]  /*15150*/  LDSM.16.M88.4 R128, [R189+0x7800] ;  /* 0x00780000bd80783b */ /* 0x000ee20000000200 */
[----:B-----5:R-:W-:-:S04]  /*15160*/  FMUL.FTZ R16, R16, R3 ;  /* 0x0000000310107220 */ /* 0x020fc80000410000 */
[----:B------:R4:W-:Y:S02]  /*15170*/  MUFU.TANH R50, R16 ;  /* 0x0000001000327308 */ /* 0x0009e40000002400 */
[----:B------:R-:W-:Y:S01]  /*15180*/  HMMA.16816.F32.BF16 R12, R8, R6, R12 ;  /* 0x00000006080c723c */ /* 0x000fe2000004180c */
[----:B------:R-:W5:Y:S07]  /*15190*/  LDSM.16.M88.4 R4, [R122+0x6000] ;  /* 0x006000007a04783b */ /* 0x000f6e0000000200 */
[----:B-1----:R-:W-:Y:S07]  /*151a0*/  HMMA.16816.F32.BF16 R64, R24, R136, R64 ;  /* 0x000000881840723c */ /* 0x002fee0000041840 */
[-C--:B------:R-:W-:Y:S01]  /*151b0*/  FMUL.FTZ R137, R17, R3.reuse ;  /* 0x0000000311897220 */ /* 0x080fe20000410000 */
[----:B------:R-:W-:Y:S01]  /*151c0*/  HMMA.16816.F32.BF16 R148, R164, R160, R148 ;  /* 0x000000a0a494723c */ /* 0x000fe20000041894 */
[----:B------:R-:W-:-:S04]  /*151d0*/  FMUL.FTZ R136, R18, R3 ;  /* 0x0000000312887220 */ /* 0x000fc80000410000 */
[----:B------:R-:W-:Y:S02]  /*151e0*/  MUFU.TANH R137, R137 ;  /* 0x0000008900897308 */ /* 0x000fe40000002400 */
[-C--:B------:R-:W-:Y:S01]  /*151f0*/  FMUL.FTZ R160, R19, R3.reuse ;  /* 0x0000000313a07220 */ /* 0x080fe20000410000 */
[----:B------:R-:W-:Y:S01]  /*15200*/  HMMA.16816.F32.BF16 R44, R132, R20, R44 ;  /* 0x00000014842c723c */ /* 0x000fe2000004182c */
[----:B----4-:R-:W1:Y:S01]  /*15210*/  LDSM.16.M88.4 R16, [R122+0x6400] ;  /* 0x006400007a10783b */ /* 0x010e620000000200 */
[----:B------:R-:W-:-:S03]  /*15220*/  FMUL.FTZ R12, R12, R3 ;  /* 0x000000030c0c7220 */ /* 0x000fc60000410000 */
[----:B------:R-:W-:Y:S03]  /*15230*/  MUFU.TANH R160, R160 ;  /* 0x000000a000a07308 */ /* 0x000fe60000002400 */
[----:B------:R-:W-:Y:S01]  /*15240*/  HMMA.16816.F32.BF16 R40, R132, R22, R40 ;  /* 0x000000168428723c */ /* 0x000fe20000041828 */
[----:B------:R-:W4:Y:S04]  /*15250*/  LDSM.16.M88.4 R20, [R122+0x7800] ;  /* 0x007800007a14783b */ /* 0x000f280000000200 */
[----:B------:R3:W-:Y:S03]  /*15260*/  MUFU.TANH R121, R12 ;  /* 0x0000000c00797308 */ /* 0x0007e60000002400 */
[----:B------:R-:W-:Y:S05]  /*15270*/  HMMA.16816.F32.BF16 R60, R24, R138, R60 ;  /* 0x0000008a183c723c */ /* 0x000fea000004183c */
[----:B------:R-:W-:Y:S02]  /*15280*/  MUFU.TANH R136, R136 ;  /* 0x0000008800887308 */ /* 0x000fe40000002400 */
[-C--:B------:R-:W-:Y:S01]  /*15290*/  FMUL.FTZ R138, R14, R3.reuse ;  /* 0x000000030e8a7220 */ /* 0x080fe20000410000 */
[----:B--2---:R-:W-:Y:S05]  /*152a0*/  HMMA.16816.F32.BF16 R64, R8, R52, R64 ;  /* 0x000000340840723c */ /* 0x004fea0000041840 */
[----:B------:R-:W2:Y:S02]  /*152b0*/  MUFU.TANH R138, R138 ;  /* 0x0000008a008a7308 */ /* 0x000ea40000002400 */
[-C--:B------:R-:W-:Y:S01]  /*152c0*/  FMUL.FTZ R52, R13, R3.reuse ;  /* 0x000000030d347220 */ /* 0x080fe20000410000 */
[----:B------:R-:W-:Y:S01]  /*152d0*/  HMMA.16816.F32.BF16 R28, R164, R168, R28 ;  /* 0x000000a8a41c723c */ /* 0x000fe2000004181c */
[----:B------:R-:W-:-:S02]  /*152e0*/  FMUL.FTZ R53, R15, R3 ;  /* 0x000000030f357220 */ /* 0x000fc40000410000 */
[----:B---3--:R-:W3:Y:S02]  /*152f0*/  LDSM.16.M88.4 R12, [R189+0x7c00] ;  /* 0x007c0000bd0c783b */ /* 0x008ee40000000200 */
[----:B------:R-:W-:Y:S03]  /*15300*/  MUFU.TANH R52, R52 ;  /* 0x0000003400347308 */ /* 0x000fe60000002400 */
[----:B------:R-:W-:Y:S05]  /*15310*/  HMMA.16816.F32.BF16 R152, R164, R170, R152 ;  /* 0x000000aaa498723c */ /* 0x000fea0000041898 */
[----:B------:R-:W-:Y:S03]  /*15320*/  MUFU.TANH R53, R53 ;  /* 0x0000003500357308 */ /* 0x000fe60000002400 */
[----:B------:R-:W-:Y:S01]  /*15330*/  HMMA.16816.F32.BF16 R56, R24, R128, R56 ;  /* 0x000000801838723c */ /* 0x000fe20000041838 */
[----:B------:R-:W-:-:S06]  /*15340*/  FMUL.FTZ R64, R64, R3 ;  /* 0x0000000340407220 */ /* 0x000fcc0000410000 */
[----:B------:R-:W1:Y:S01]  /*15350*/  MUFU.TANH R64, R64 ;  /* 0x0000004000407308 */ /* 0x000e620000002400 */
[----:B------:R-:W-:Y:S08]  /*15360*/  HMMA.16816.F32.BF16 R124, R24, R130, R124 ;  /* 0x00000082187c723c */ /* 0x000ff0000004187c */
[C---:B-----5:R-:W-:Y:S08]  /*15370*/  HMMA.16816.F32.BF16 R36, R132.reuse, R4, R36 ;  /* 0x000000048424723c */ /* 0x060ff00000041824 */
[C---:B------:R-:W-:Y:S01]  /*15380*/  HMMA.16816.F32.BF16 R32, R132.reuse, R6, R32 ;  /* 0x000000068420723c */ /* 0x040fe20000041820 */
[----:B------:R-:W5:Y:S07]  /*15390*/  LDSM.16.M88.4 R4, [R122+0x6800] ;  /* 0x006800007a04783b */ /* 0x000f6e0000000200 */
[C---:B-1----:R-:W-:Y:S08]  /*153a0*/  HMMA.16816.F32.BF16 R28, R132.reuse, R16, R28 ;  /* 0x00000010841c723c */ /* 0x042ff0000004181c */
[----:B------:R-:W-:Y:S01]  /*153b0*/  HMMA.16816.F32.BF16 R152, R132, R18, R152 ;  /* 0x000000128498723c */ /* 0x000fe20000041898 */
[----:B------:R-:W1:Y:S07]  /*153c0*/  LDSM.16.M88.4 R16, [R122+0x7c00] ;  /* 0x007c00007a10783b */ /* 0x000e6e0000000200 */
[----:B------:R-:W-:Y:S08]  /*153d0*/  HMMA.16816.F32.BF16 R144, R164, R162, R144 ;  /* 0x000000a2a490723c */ /* 0x000ff00000041890 */
[C---:B----4-:R-:W-:Y:S08]  /*153e0*/  HMMA.16816.F32.BF16 R56, R8.reuse, R20, R56 ;  /* 0x000000140838723c */ /* 0x050ff00000041838 */
[----:B------:R-:W-:Y:S01]  /*153f0*/  HMMA.16816.F32.BF16 R124, R8, R22, R124 ;  /* 0x00000016087c723c */ /* 0x000fe2000004187c */
[----:B------:R-:W4:Y:S07]  /*15400*/  LDSM.16.M88.4 R20, [R189+0x8000] ;  /* 0x00800000bd14783b */ /* 0x000f2e0000000200 */
[C---:B---3--:R-:W-:Y:S08]  /*15410*/  HMMA.16816.F32.BF16 R44, R24.reuse, R12, R44 ;  /* 0x0000000c182c723c */ /* 0x048ff0000004182c */
[----:B------:R-:W-:Y:S01]  /*15420*/  HMMA.16816.F32.BF16 R40, R24, R14, R40 ;  /* 0x0000000e1828723c */ /* 0x000fe20000041828 */
[----:B------:R-:W3:Y:S01]  /*15430*/  LDSM.16.M88.4 R12, [R122+0x6c00] ;  /* 0x006c00007a0c783b */ /* 0x000ee20000000200 */
[----:B------:R-:W-:-:S02]  /*15440*/  FMUL.FTZ R56, R56, R3 ;  /* 0x0000000338387220 */ /* 0x000fc40000410000 */
[-C--:B------:R-:W-:Y:S02]  /*15450*/  FMUL.FTZ R58, R58, R3.reuse ;  /* 0x000000033a3a7220 */ /* 0x080fe40000410000 */
[----:B------:R-:W-:Y:S01]  /*15460*/  MUFU.TANH R180, R56 ;  /* 0x0000003800b47308 */ /* 0x000fe20000002400 */
[-C--:B------:R-:W-:Y:S01]  /*15470*/  FMUL.FTZ R57, R57, R3.reuse ;  /* 0x0000000339397220 */ /* 0x080fe20000410000 */
[C---:B-----5:R-:W-:Y:S01]  /*15480*/  HMMA.16816.F32.BF16 R148, R132.reuse, R4, R148 ;  /* 0x000000048494723c */ /* 0x060fe20000041894 */
[-C--:B------:R-:W-:Y:S02]  /*15490*/  FMUL.FTZ R124, R124, R3.reuse ;  /* 0x000000037c7c7220 */ /* 0x080fe40000410000 */
[-C--:B------:R-:W-:Y:S02]  /*154a0*/  FMUL.FTZ R126, R126, R3.reuse ;  /* 0x000000037e7e7220 */ /* 0x080fe40000410000 */
[-C--:B------:R-:W-:Y:S01]  /*154b0*/  FMUL.FTZ R125, R125, R3.reuse ;  /* 0x000000037d7d7220 */ /* 0x080fe20000410000 */
[----:B------:R-:W-:Y:S01]  /*154c0*/  MUFU.TANH R184, R58 ;  /* 0x0000003a00b87308 */ /* 0x000fe20000002400 */
[-C--:B------:R-:W-:Y:S01]  /*154d0*/  FMUL.FTZ R59, R59, R3.reuse ;  /* 0x000000033b3b7220 */ /* 0x080fe20000410000 */
[----:B------:R-:W-:Y:S01]  /*154e0*/  HMMA.16816.F32.BF16 R144, R132, R6, R144 ;  /* 0x000000068490723c */ /* 0x000fe20000041890 */
[----:B------:R-:W5:Y:S01]  /*154f0*/  LDSM.16.M88.4 R4, [R122+0x8000] ;  /* 0x008000007a04783b */ /* 0x000f620000000200 */
[----:B------:R-:W-:-:S04]  /*15500*/  FMUL.FTZ R127, R127, R3 ;  /* 0x000000037f7f7220 */ /* 0x000fc80000410000 */
[----:B------:R-:W-:Y:S02]  /*15510*/  MUFU.TANH R179, R124 ;  /* 0x0000007c00b37308 */ /* 0x000fe40000002400 */
[C---:B-1----:R-:W-:Y:S06]  /*15520*/  HMMA.16816.F32.BF16 R44, R8.reuse, R16, R44 ;  /* 0x00000010082c723c */ /* 0x042fec000004182c */
[----:B------:R-:W-:Y:S02]  /*15530*/  MUFU.TANH R183, R126 ;  /* 0x0000007e00b77308 */ /* 0x000fe40000002400 */
[----:B------:R-:W-:Y:S01]  /*15540*/  HMMA.16816.F32.BF16 R40, R8, R18, R40 ;  /* 0x000000120828723c */ /* 0x000fe20000041828 */
[----:B------:R-:W1:Y:S05]  /*15550*/  LDSM.16.M88.4 R16, [R189+0x8400] ;  /* 0x00840000bd10783b */ /* 0x000e6a0000000200 */
[----:B------:R-:W-:Y:S02]  /*15560*/  MUFU.TANH R182, R125 ;  /* 0x0000007d00b67308 */ /* 0x000fe40000002400 */
[----:B----4-:R-:W-:Y:S06]  /*15570*/  HMMA.16816.F32.BF16 R36, R24, R20, R36 ;  /* 0x000000141824723c */ /* 0x010fec0000041824 */
[----:B------:R-:W-:Y:S02]  /*15580*/  MUFU.TANH R185, R57 ;  /* 0x0000003900b97308 */ /* 0x000fe40000002400 */
[----:B---3--:R-:W-:Y:S01]  /*15590*/  HMMA.16816.F32.BF16 R140, R132, R12, R140 ;  /* 0x0000000c848c723c */ /* 0x008fe2000004188c */
[----:B------:R-:W-:-:S02]  /*155a0*/  FMUL.FTZ R44, R44, R3 ;  /* 0x000000032c2c7220 */ /* 0x000fc40000410000 */
[-C--:B------:R-:W-:Y:S02]  /*155b0*/  FMUL.FTZ R46, R46, R3.reuse ;  /* 0x000000032e2e7220 */ /* 0x080fe40000410000 */
[-C--:B------:R-:W-:Y:S01]  /*155c0*/  FMUL.FTZ R45, R45, R3.reuse ;  /* 0x000000032d2d7220 */ /* 0x080fe20000410000 */
[----:B------:R-:W-:Y:S01]  /*155d0*/  MUFU.TANH R162, R44 ;  /* 0x0000002c00a27308 */ /* 0x000fe20000002400 */
[-C--:B------:R-:W-:Y:S01]  /*155e0*/  FMUL.FTZ R47, R47, R3.reuse ;  /* 0x000000032f2f7220 */ /* 0x080fe20000410000 */
[----:B------:R-:W-:Y:S01]  /*155f0*/  HMMA.16816.F32.BF16 R156, R132, R14, R156 ;  /* 0x0000000e849c723c */ /* 0x000fe2000004189c */
[----:B------:R-:W3:Y:S01]  /*15600*/  LDSM.16.M88.4 R12, [R189+0x8800] ;  /* 0x00880000bd0c783b */ /* 0x000ee20000000200 */
[-C--:B------:R-:W-:Y:S02]  /*15610*/  FMUL.FTZ R40, R40, R3.reuse ;  /* 0x0000000328287220 */ /* 0x080fe40000410000 */
[-C--:B------:R-:W-:Y:S02]  /*15620*/  FMUL.FTZ R42, R42, R3.reuse ;  /* 0x000000032a2a7220 */ /* 0x080fe40000410000 */
[----:B------:R-:W-:Y:S01]  /*15630*/  MUFU.TANH R176, R46 ;  /* 0x0000002e00b07308 */ /* 0x000fe20000002400 */
[-C--:B------:R-:W-:Y:S01]  /*15640*/  FMUL.FTZ R41, R41, R3.reuse ;  /* 0x0000000329297220 */ /* 0x080fe20000410000 */
[----:B------:R-:W-:Y:S01]  /*15650*/  HMMA.16816.F32.BF16 R32, R24, R22, R32 ;  /* 0x000000161820723c */ /* 0x000fe20000041820 */
[----:B------:R-:W4:Y:S01]  /*15660*/  LDSM.16.M88.4 R20, [R122+0x8400] ;  /* 0x008400007a14783b */ /* 0x000f220000000200 */
[----:B------:R-:W-:-:S04]  /*15670*/  FMUL.FTZ R43, R43, R3 ;  /* 0x000000032b2b7220 */ /* 0x000fc80000410000 */
[----:B------:R-:W-:Y:S02]  /*15680*/  MUFU.TANH R161, R40 ;  /* 0x0000002800a17308 */ /* 0x000fe40000002400 */
[----:B-----5:R-:W-:Y:S06]  /*15690*/  HMMA.16816.F32.BF16 R36, R8, R4, R36 ;  /* 0x000000040824723c */ /* 0x020fec0000041824 */
[----:B------:R-:W-:Y:S02]  /*156a0*/  MUFU.TANH R177, R42 ;  /* 0x0000002a00b17308 */ /* 0x000fe40000002400 */
[C---:B-1----:R-:W-:Y:S06]  /*156b0*/  HMMA.16816.F32.BF16 R28, R24.reuse, R16, R28 ;  /* 0x00000010181c723c */ /* 0x042fec000004181c */
[----:B------:R-:W-:Y:S02]  /*156c0*/  MUFU.TANH R186, R59 ;  /* 0x0000003b00ba7308 */ /* 0x000fe40000002400 */
[----:B------:R-:W-:Y:S01]  /*156d0*/  HMMA.16816.F32.BF16 R152, R24, R18, R152 ;  /* 0x000000121898723c */ /* 0x000fe20000041898 */
[----:B------:R-:W1:Y:S05]  /*156e0*/  LDSM.16.M88.4 R16, [R189+0x8c00] ;  /* 0x008c0000bd10783b */ /* 0x000e6a0000000200 */
[----:B------:R-:W-:Y:S02]  /*156f0*/  MUFU.TANH R181, R127 ;  /* 0x0000007f00b57308 */ /* 0x000fe40000002400 */
[----:B------:R-:W-:Y:S01]  /*15700*/  HMMA.16816.F32.BF16 R32, R8, R6, R32 ;  /* 0x000000060820723c */ /* 0x000fe20000041820 */
[----:B------:R-:W5:Y:S01]  /*15710*/  LDSM.16.M88.4 R4, [R122+0x8800] ;  /* 0x008800007a04783b */ /* 0x000f620000000200 */
[----:B------:R-:W-:-:S02]  /*15720*/  FMUL.FTZ R168, R36, R3 ;  /* 0x0000000324a87220 */ /* 0x000fc40000410000 */
[-C--:B------:R-:W-:Y:S01]  /*15730*/  FMUL.FTZ R37, R37, R3.reuse ;  /* 0x0000000325257220 */ /* 0x080fe20000410000 */
[----:B------:R-:W2:Y:S01]  /*15740*/  S2R R36, SR_TID.X ;  /* 0x0000000000247919 */ /* 0x000ea20000002100 */
[-C--:B------:R-:W-:Y:S01]  /*15750*/  FMUL.FTZ R38, R38, R3.reuse ;  /* 0x0000000326267220 */ /* 0x080fe20000410000 */
[----:B------:R-:W-:Y:S01]  /*15760*/  MUFU.TANH R175, R45 ;  /* 0x0000002d00af7308 */ /* 0x000fe20000002400 */
[----:B------:R-:W-:Y:S01]  /*15770*/  HMMA.16816.F32.BF16 R60, R8, R54, R60 ;  /* 0x00000036083c723c */ /* 0x000fe2000004183c */
[----:B------:R-:W-:-:S06]  /*15780*/  FMUL.FTZ R39, R39, R3 ;  /* 0x0000000327277220 */ /* 0x000fcc0000410000 */
[----:B------:R1:W-:Y:S01]  /*15790*/  MUFU.TANH R169, R37 ;  /* 0x0000002500a97308 */ /* 0x0003e20000002400 */
[C---:B---3--:R-:W-:Y:S01]  /*157a0*/  HMMA.16816.F32.BF16 R148, R24.reuse, R12, R148 ;  /* 0x0000000c1894723c */ /* 0x048fe20000041894 */
[-C--:B------:R-:W-:Y:S02]  /*157b0*/  FMUL.FTZ R54, R65, R3.reuse ;  /* 0x0000000341367220 */ /* 0x080fe40000410000 */
[-C--:B------:R-:W-:Y:S02]  /*157c0*/  FMUL.FTZ R65, R66, R3.reuse ;  /* 0x0000000342417220 */ /* 0x080fe40000410000 */
[-C--:B------:R-:W-:Y:S02]  /*157d0*/  FMUL.FTZ R55, R67, R3.reuse ;  /* 0x0000000343377220 */ /* 0x080fe40000410000 */
[----:B------:R-:W-:Y:S01]  /*157e0*/  MUFU.TANH R168, R168 ;  /* 0x000000a800a87308 */ /* 0x000fe20000002400 */
[----:B------:R-:W-:Y:S01]  /*157f0*/  HMMA.16816.F32.BF16 R144, R24, R14, R144 ;  /* 0x0000000e1890723c */ /* 0x000fe20000041890 */
[----:B------:R-:W3:Y:S01]  /*15800*/  LDSM.16.M88.4 R12, [R122+0x8c00] ;  /* 0x008c00007a0c783b */ /* 0x000ee20000000200 */
[----:B------:R-:W-:Y:S01]  /*15810*/  FMUL.FTZ R164, R32, R3 ;  /* 0x0000000320a47220 */ /* 0x000fe20000410000 */
[----:B------:R-:W-:-:S04]  /*15820*/  DEPBAR.LE SB0, 0x0 ;  /* 0x000080000000791a */ /* 0x000fc80000000000 */
[----:B--2---:R-:W-:Y:S01]  /*15830*/  IMAD.SHL.U32 R36, R36, 0x2, RZ ;  /* 0x0000000224247824 */ /* 0x004fe200078e00ff */
[----:B----4-:R-:W-:Y:S01]  /*15840*/  HMMA.16816.F32.BF16 R28, R8, R20, R28 ;  /* 0x00000014081c723c */ /* 0x010fe2000004181c */
[----:B------:R-:W-:Y:S01]  /*15850*/  IMAD.SHL.U32 R32, R206, 0x80, RZ ;  /* 0x00000080ce207824 */ /* 0x000fe200078e00ff */
[----:B------:R-:W2:Y:S01]  /*15860*/  MUFU.TANH R65, R65 ;  /* 0x0000004100417308 */ /* 0x000ea20000002400 */
[-C--:B------:R-:W-:Y:S01]  /*15870*/  FMUL.FTZ R66, R60, R3.reuse ;  /* 0x000000033c427220 */ /* 0x080fe20000410000 */
[----:B-1----:R-:W-:Y:S01]  /*15880*/  LOP3.LUT R37, R36, 0x6, RZ, 0xc0, !PT ;  /* 0x0000000624257812 */ /* 0x002fe200078ec0ff */
[-C--:B------:R-:W-:Y:S02]  /*15890*/  FMUL.FTZ R62, R62, R3.reuse ;  /* 0x000000033e3e7220 */ /* 0x080fe40000410000 */
[-C--:B------:R-:W-:Y:S01]  /*158a0*/  FMUL.FTZ R171, R34, R3.reuse ;  /* 0x0000000322ab7220 */ /* 0x080fe20000410000 */
[----:B------:R-:W-:Y:S01]  /*158b0*/  HMMA.16816.F32.BF16 R140, R24, R16, R140 ;  /* 0x00000010188c723c */ /* 0x000fe2000004188c */
[----:B------:R-:W-:Y:S01]  /*158c0*/  LOP3.LUT R36, R32, 0x8, R37, 0xfe, !PT ;  /* 0x0000000820247812 */ /* 0x000fe200078efe25 */
[----:B------:R-:W1:Y:S01]  /*158d0*/  MUFU.TANH R66, R66 ;  /* 0x0000004200427308 */ /* 0x000e620000002400 */
[----:B------:R-:W-:-:S02]  /*158e0*/  FMUL.FTZ R60, R61, R3 ;  /* 0x000000033d3c7220 */ /* 0x000fc40000410000 */
[C---:B------:R-:W-:Y:S01]  /*158f0*/  ISETP.GE.AND P1, PT, R36.reuse, R48, PT ;  /* 0x000000302400720c */ /* 0x040fe20003f26270 */
[----:B------:R-:W-:Y:S01]  /*15900*/  FMUL.FTZ R61, R63, R3 ;  /* 0x000000033f3d7220 */ /* 0x000fe20000410000 */
[----:B------:R-:W-:Y:S01]  /*15910*/  ISETP.GE.AND P2, PT, R36, R49, PT ;  /* 0x000000312400720c */ /* 0x000fe20003f46270 */
[----:B------:R-:W-:Y:S01]  /*15920*/  HMMA.16816.F32.BF16 R152, R8, R22, R152 ;  /* 0x000000160898723c */ /* 0x000fe20000041898 */
[----:B------:R-:W-:Y:S01]  /*15930*/  LOP3.LUT R36, R32, 0x20, R37, 0xfe, !PT ;  /* 0x0000002020247812 */ /* 0x000fe200078efe25 */
[----:B------:R-:W4:Y:S01]  /*15940*/  MUFU.TANH R62, R62 ;  /* 0x0000003e003e7308 */ /* 0x000f220000002400 */
[----:B------:R-:W-:Y:S01]  /*15950*/  FSEL R138, R138, -INF , !P2 ;  /* 0xff8000008a8a7808 */ /* 0x000fe20005000000 */
[-C--:B------:R-:W-:Y:S02]  /*15960*/  FMUL.FTZ R35, R35, R3.reuse ;  /* 0x0000000323237220 */ /* 0x080fe40000410000 */
[-C--:B------:R-:W-:Y:S02]  /*15970*/  FMUL.FTZ R33, R33, R3.reuse ;  /* 0x0000000321217220 */ /* 0x080fe40000410000 */
[----:B------:R-:W-:Y:S01]  /*15980*/  HMMA.16816.F32.BF16 R156, R24, R18, R156 ;  /* 0x00000012189c723c */ /* 0x000fe2000004189c */
[-C--:B------:R-:W-:Y:S01]  /*15990*/  FMUL.FTZ R34, R28, R3.reuse ;  /* 0x000000031c227220 */ /* 0x080fe20000410000 */
[----:B------:R-:W-:Y:S01]  /*159a0*/  FSEL R28, R121, -INF , !P1 ;  /* 0xff800000791c7808 */ /* 0x000fe20004800000 */
[-C--:B------:R-:W-:Y:S01]  /*159b0*/  FMUL.FTZ R30, R30, R3.reuse ;  /* 0x000000031e1e7220 */ /* 0x080fe20000410000 */
[----:B------:R-:W1:Y:S01]  /*159c0*/  MUFU.TANH R167, R38 ;  /* 0x0000002600a77308 */ /* 0x000e620000002400 */
[----:B------:R-:W-:-:S02]  /*159d0*/  FMUL.FTZ R29, R29, R3 ;  /* 0x000000031d1d7220 */ /* 0x000fc40000410000 */
[----:B------:R-:W-:Y:S01]  /*159e0*/  LOP3.LUT R19, R32, 0x30, R37, 0xfe, !PT ;  /* 0x0000003020137812 */ /* 0x000fe200078efe25 */
[----:B-----5:R-:W-:Y:S01]  /*159f0*/  HMMA.16816.F32.BF16 R20, R8, R4, R148 ;  /* 0x000000040814723c */ /* 0x020fe20000041894 */
[----:B------:R-:W-:-:S03]  /*15a00*/  FMUL.FTZ R31, R31, R3 ;  /* 0x000000031f1f7220 */ /* 0x000fc60000410000 */
[----:B------:R5:W-:Y:S03]  /*15a10*/  MUFU.TANH R16, R30 ;  /* 0x0000001e00107308 */ /* 0x000be60000002400 */
[--C-:B------:R-:W-:Y:S01]  /*15a20*/  LOP3.LUT R4, R32, 0x10, R37.reuse, 0xfe, !PT ;  /* 0x0000001020047812 */ /* 0x100fe200078efe25 */
[----:B---3--:R-:W-:Y:S01]  /*15a30*/  HMMA.16816.F32.BF16 R140, R8, R12, R140 ;  /* 0x0000000c088c723c */ /* 0x008fe2000004188c */
[----:B------:R-:W-:Y:S02]  /*15a40*/  FMUL.FTZ R17, R152, R3 ;  /* 0x0000000398117220 */ /* 0x000fe40000410000 */
[C---:B------:R-:W-:Y:S01]  /*15a50*/  ISETP.GE.AND P6, PT, R4.reuse, R48, PT ;  /* 0x000000300400720c */ /* 0x040fe20003fc6270 */
[----:B------:R-:W3:Y:S01]  /*15a60*/  MUFU.TANH R164, R164 ;  /* 0x000000a400a47308 */ /* 0x000ee20000002400 */
[----:B------:R-:W-:Y:S01]  /*15a70*/  ISETP.GE.AND P1, PT, R4, R49, PT ;  /* 0x000000310400720c */ /* 0x000fe20003f26270 */
[----:B------:R-:W-:Y:S01]  /*15a80*/  FMUL.FTZ R154, R154, R3 ;  /* 0x000000039a9a7220 */ /* 0x000fe20000410000 */
[----:B------:R-:W-:-:S02]  /*15a90*/  LOP3.LUT R4, R32, 0x18, R37, 0xfe, !PT ;  /* 0x0000001820047812 */ /* 0x000fc400078efe25 */
[----:B------:R-:W-:Y:S02]  /*15aa0*/  FSEL R64, R64, -INF , !P6 ;  /* 0xff80000040407808 */ /* 0x000fe40007000000 */
[CC--:B------:R-:W-:Y:S01]  /*15ab0*/  ISETP.GE.AND P2, PT, R4.reuse, R48.reuse, PT ;  /* 0x000000300400720c */ /* 0x0c0fe20003f46270 */
[----:B------:R-:W3:Y:S01]  /*15ac0*/  MUFU.TANH R171, R171 ;  /* 0x000000ab00ab7308 */ /* 0x000ee20000002400 */
[----:B------:R-:W-:Y:S02]  /*15ad0*/  ISETP.GE.AND P6, PT, R4, R49, PT ;  /* 0x000000310400720c */ /* 0x000fe40003fc6270 */
[C---:B------:R-:W-:Y:S01]  /*15ae0*/  HMMA.16816.F32.BF16 R4, R8.reuse, R6, R144 ;  /* 0x000000060804723c */ /* 0x040fe20000041890 */
[----:B--2---:R-:W-:Y:S01]  /*15af0*/  FSEL R65, R65, -INF , !P1 ;  /* 0xff80000041417808 */ /* 0x004fe20004800000 */
[-C--:B------:R-:W-:Y:S01]  /*15b00*/  FMUL.FTZ R22, R22, R3.reuse ;  /* 0x0000000316167220 */ /* 0x080fe20000410000 */
[-C--:B------:R-:W-:Y:S01]  /*15b10*/  ISETP.GE.AND P1, PT, R36, R48.reuse, PT ;  /* 0x000000302400720c */ /* 0x080fe20003f26270 */
[-C--:B------:R-:W-:Y:S01]  /*15b20*/  FMUL.FTZ R20, R20, R3.reuse ;  /* 0x0000000314147220 */ /* 0x080fe20000410000 */
[--C-:B-----5:R-:W-:Y:S01]  /*15b30*/  LOP3.LUT R30, R32, 0x28, R37.reuse, 0xfe, !PT ;  /* 0x00000028201e7812 */ /* 0x120fe200078efe25 */
[----:B------:R-:W2:Y:S01]  /*15b40*/  MUFU.TANH R34, R34 ;  /* 0x0000002200227308 */ /* 0x000ea20000002400 */
[----:B-1----:R-:W-:Y:S01]  /*15b50*/  FSEL R51, R66, -INF , !P2 ;  /* 0xff80000042337808 */ /* 0x002fe20005000000 */
[----:B------:R-:W-:Y:S01]  /*15b60*/  HMMA.16816.F32.BF16 R8, R8, R14, R156 ;  /* 0x0000000e0808723c */ /* 0x000fe2000004189c */
[----:B----4-:R-:W-:Y:S01]  /*15b70*/  FSEL R62, R62, -INF , !P6 ;  /* 0xff8000003e3e7808 */ /* 0x010fe20007000000 */
[-C--:B------:R-:W-:Y:S01]  /*15b80*/  FMUL.FTZ R126, R140, R3.reuse ;  /* 0x000000038c7e7220 */ /* 0x080fe20000410000 */
[----:B------:R-:W-:Y:S01]  /*15b90*/  FSEL R180, R180, -INF , !P1 ;  /* 0xff800000b4b47808 */ /* 0x000fe20004800000 */
[----:B------:R-:W-:Y:S01]  /*15ba0*/  FMUL.FTZ R124, R142, R3 ;  /* 0x000000038e7c7220 */ /* 0x000fe20000410000 */
[----:B------:R-:W-:Y:S01]  /*15bb0*/  ISETP.GE.AND P2, PT, R36, R49, PT ;  /* 0x000000312400720c */ /* 0x000fe20003f46270 */
[----:B------:R-:W1:Y:S01]  /*15bc0*/  MUFU.TANH R17, R17 ;  /* 0x0000001100117308 */ /* 0x000e620000002400 */
[CC--:B------:R-:W-:Y:S01]  /*15bd0*/  ISETP.GE.AND P6, PT, R30.reuse, R48.reuse, PT ;  /* 0x000000301e00720c */ /* 0x0c0fe20003fc6270 */
[----:B------:R-:W-:Y:S01]  /*15be0*/  FMUL.FTZ R14, R153, R3 ;  /* 0x00000003990e7220 */ /* 0x000fe20000410000 */
[----:B------:R-:W-:Y:S01]  /*15bf0*/  ISETP.GE.AND P1, PT, R30, R49, PT ;  /* 0x000000311e00720c */ /* 0x000fe20003f26270 */
[-C--:B------:R-:W-:Y:S01]  /*15c00*/  FMUL.FTZ R153, R155, R3.reuse ;  /* 0x000000039b997220 */ /* 0x080fe20000410000 */
[--C-:B------:R-:W-:Y:S01]  /*15c10*/  LOP3.LUT R13, R32, 0x38, R37.reuse, 0xfe, !PT ;  /* 0x00000038200d7812 */ /* 0x100fe200078efe25 */
[-C--:B------:R-:W-:Y:S01]  /*15c20*/  FMUL.FTZ R21, R21, R3.reuse ;  /* 0x0000000315157220 */ /* 0x080fe20000410000 */
[----:B------:R-:W-:Y:S01]  /*15c30*/  FSEL R184, R184, -INF , !P2 ;  /* 0xff800000b8b87808 */ /* 0x000fe20005000000 */
[----:B------:R-:W4:Y:S01]  /*15c40*/  MUFU.TANH R18, R154 ;  /* 0x0000009a00127308 */ /* 0x000f220000002400 */
[----:B------:R-:W-:Y:S01]  /*15c50*/  FSEL R179, R179, -INF , !P6 ;  /* 0xff800000b3b37808 */ /* 0x000fe20007000000 */
[-C--:B------:R-:W-:Y:S01]  /*15c60*/  FMUL.FTZ R4, R4, R3.reuse ;  /* 0x0000000304047220 */ /* 0x080fe20000410000 */
[----:B------:R-:W-:Y:S01]  /*15c70*/  FSEL R183, R183, -INF , !P1 ;  /* 0xff800000b7b77808 */ /* 0x000fe20004800000 */
[-C--:B------:R-:W-:Y:S01]  /*15c80*/  FMUL.FTZ R150, R6, R3.reuse ;  /* 0x0000000306967220 */ /* 0x080fe20000410000 */
[-C--:B------:R-:W-:Y:S01]  /*15c90*/  ISETP.GE.AND P2, PT, R19, R48.reuse, PT ;  /* 0x000000301300720c */ /* 0x080fe20003f46270 */
[----:B------:R-:W-:Y:S01]  /*15ca0*/  FMUL.FTZ R147, R5, R3 ;  /* 0x0000000305937220 */ /* 0x000fe20000410000 */
[----:B------:R-:W-:Y:S01]  /*15cb0*/  ISETP.GE.AND P6, PT, R19, R49, PT ;  /* 0x000000311300720c */ /* 0x000fe20003fc6270 */
[----:B------:R-:W5:Y:S01]  /*15cc0*/  MUFU.TANH R151, R22 ;  /* 0x0000001600977308 */ /* 0x000f620000002400 */
[-C--:B------:R-:W-:Y:S01]  /*15cd0*/  ISETP.GE.AND P1, PT, R13, R48.reuse, PT ;  /* 0x000000300d00720c */ /* 0x080fe20003f26270 */
[-C--:B------:R-:W-:Y:S01]  /*15ce0*/  FMUL.FTZ R8, R8, R3.reuse ;  /* 0x0000000308087220 */ /* 0x080fe20000410000 */
[--C-:B------:R-:W-:Y:S01]  /*15cf0*/  LOP3.LUT R12, R32, 0x40, R37.reuse, 0xfe, !PT ;  /* 0x00000040200c7812 */ /* 0x100fe200078efe25 */
[-C--:B------:R-:W-:Y:S01]  /*15d00*/  FMUL.FTZ R10, R10, R3.reuse ;  /* 0x000000030a0a7220 */ /* 0x080fe20000410000 */
[----:B------:R-:W-:Y:S01]  /*15d10*/  FSEL R162, R162, -INF , !P2 ;  /* 0xff800000a2a27808 */ /* 0x000fe20005000000 */
[-C--:B------:R-:W-:Y:S01]  /*15d20*/  FMUL.FTZ R23, R23, R3.reuse ;  /* 0x0000000317177220 */ /* 0x080fe20000410000 */
[----:B------:R-:W-:Y:S01]  /*15d30*/  FSEL R176, R176, -INF , !P6 ;  /* 0xff800000b0b07808 */ /* 0x000fe20007000000 */
[----:B------:R1:W1:Y:S01]  /*15d40*/  MUFU.TANH R145, R4 ;  /* 0x0000000400917308 */ /* 0x0002620000002400 */
[----:B------:R-:W-:Y:S01]  /*15d50*/  FSEL R161, R161, -INF , !P1 ;  /* 0xff800000a1a17808 */ /* 0x000fe20004800000 */
[----:B------:R-:W-:Y:S01]  /*15d60*/  FMUL.FTZ R7, R7, R3 ;  /* 0x0000000307077220 */ /* 0x000fe20000410000 */
[----:B------:R-:W-:Y:S01]  /*15d70*/  ISETP.GE.AND P2, PT, R13, R49, PT ;  /* 0x000000310d00720c */ /* 0x000fe20003f46270 */
[-C--:B------:R-:W-:Y:S01]  /*15d80*/  FMUL.FTZ R127, R141, R3.reuse ;  /* 0x000000038d7f7220 */ /* 0x080fe20000410000 */
[CC--:B------:R-:W-:Y:S01]  /*15d90*/  ISETP.GE.AND P6, PT, R12.reuse, R48.reuse, PT ;  /* 0x000000300c00720c */ /* 0x0c0fe20003fc6270 */
[----:B------:R-:W-:Y:S01]  /*15da0*/  FMUL.FTZ R143, R143, R3 ;  /* 0x000000038f8f7220 */ /* 0x000fe20000410000 */
[----:B------:R-:W-:Y:S01]  /*15db0*/  ISETP.GE.AND P1, PT, R12, R49, PT ;  /* 0x000000310c00720c */ /* 0x000fe20003f26270 */
[----:B------:R-:W1:Y:S01]  /*15dc0*/  MUFU.TANH R149, R20 ;  /* 0x0000001400957308 */ /* 0x000e620000002400 */
[--C-:B------:R-:W-:Y:S01]  /*15dd0*/  LOP3.LUT R12, R32, 0x48, R37.reuse, 0xfe, !PT ;  /* 0x00000048200c7812 */ /* 0x100fe200078efe25 */
[-C--:B------:R-:W-:Y:S01]  /*15de0*/  FMUL.FTZ R9, R9, R3.reuse ;  /* 0x0000000309097220 */ /* 0x080fe20000410000 */
[----:B------:R-:W-:Y:S01]  /*15df0*/  FSEL R177, R177, -INF , !P2 ;  /* 0xff800000b1b17808 */ /* 0x000fe20005000000 */
[----:B------:R-:W-:Y:S01]  /*15e00*/  FMUL.FTZ R11, R11, R3 ;  /* 0x000000030b0b7220 */ /* 0x000fe20000410000 */
[----:B------:R-:W-:Y:S01]  /*15e10*/  ISETP.GE.AND P2, PT, R12, R48, PT ;  /* 0x000000300c00720c */ /* 0x000fe20003f46270 */
[----:B------:R-:W-:Y:S01]  /*15e20*/  IMAD.MOV.U32 R140, RZ, RZ, R172 ;  /* 0x000000ffff8c7224 */ /* 0x000fe200078e00ac */
[----:B------:R-:W-:Y:S01]  /*15e30*/  LOP3.LUT R6, R32, 0x50, R37, 0xfe, !PT ;  /* 0x0000005020067812 */ /* 0x000fe200078efe25 */
[----:B------:R-:W1:Y:S01]  /*15e40*/  MUFU.TANH R150, R150 ;  /* 0x0000009600967308 */ /* 0x000e620000002400 */
[----:B------:R-:W-:Y:S01]  /*15e50*/  FSEL R168, R168, -INF , !P6 ;  /* 0xff800000a8a87808 */ /* 0x000fe20007000000 */
[----:B------:R-:W-:Y:S01]  /*15e60*/  IMAD.MOV.U32 R141, RZ, RZ, R173 ;  /* 0x000000ffff8d7224 */ /* 0x000fe200078e00ad */
[----:B------:R-:W-:-:S02]  /*15e70*/  FSEL R167, R167, -INF , !P1 ;  /* 0xff800000a7a77808 */ /* 0x000fc40004800000 */
[----:B---3--:R-:W-:Y:S02]  /*15e80*/  FSEL R164, R164, -INF , !P2 ;  /* 0xff800000a4a47808 */ /* 0x008fe40005000000 */
[-C--:B------:R-:W-:Y:S01]  /*15e90*/  ISETP.GE.AND P6, PT, R12, R49.reuse, PT ;  /* 0x000000310c00720c */ /* 0x080fe20003fc6270 */
[----:B------:R-:W3:Y:S01]  /*15ea0*/  MUFU.TANH R126, R126 ;  /* 0x0000007e007e7308 */ /* 0x000ee20000002400 */
[C---:B------:R-:W-:Y:S02]  /*15eb0*/  ISETP.GE.AND P1, PT, R6.reuse, R48, PT ;  /* 0x000000300600720c */ /* 0x040fe40003f26270 */
[----:B------:R-:W-:Y:S02]  /*15ec0*/  ISETP.GE.AND P2, PT, R6, R49, PT ;  /* 0x000000310600720c */ /* 0x000fe40003f46270 */
[----:B------:R-:W-:Y:S02]  /*15ed0*/  LOP3.LUT R6, R32, 0x58, R37, 0xfe, !PT ;  /* 0x0000005820067812 */ /* 0x000fe400078efe25 */
[----:B------:R-:W-:Y:S01]  /*15ee0*/  FSEL R171, R171, -INF , !P6 ;  /* 0xff800000abab7808 */ /* 0x000fe20007000000 */
[----:B------:R-:W3:Y:S01]  /*15ef0*/  MUFU.TANH R124, R124 ;  /* 0x0000007c007c7308 */ /* 0x000ee20000002400 */
[----:B--2---:R-:W-:-:S02]  /*15f00*/  FSEL R156, R34, -INF , !P1 ;  /* 0xff800000229c7808 */ /* 0x004fc40004800000 */
[C---:B------:R-:W-:Y:S02]  /*15f10*/  ISETP.GE.AND P6, PT, R6.reuse, R48, PT ;  /* 0x000000300600720c */ /* 0x040fe40003fc6270 */
[----:B------:R-:W-:Y:S02]  /*15f20*/  ISETP.GE.AND P1, PT, R6, R49, PT ;  /* 0x000000310600720c */ /* 0x000fe40003f26270 */
[C-C-:B-1----:R-:W-:Y:S01]  /*15f30*/  LOP3.LUT R4, R32.reuse, 0x60, R37.reuse, 0xfe, !PT ;  /* 0x0000006020047812 */ /* 0x142fe200078efe25 */
[----:B------:R-:W1:Y:S01]  /*15f40*/  MUFU.TANH R125, R8 ;  /* 0x00000008007d7308 */ /* 0x000e620000002400 */
[----:B------:R-:W-:Y:S02]  /*15f50*/  LOP3.LUT R6, R32, 0x68, R37, 0xfe, !PT ;  /* 0x0000006820067812 */ /* 0x000fe400078efe25 */
[----:B------:R-:W-:Y:S02]  /*15f60*/  FSEL R159, R16, -INF , !P2 ;  /* 0xff800000109f7808 */ /* 0x000fe40005000000 */
[----:B------:R-:W-:-:S02]  /*15f70*/  FSEL R154, R17, -INF , !P6 ;  /* 0xff800000119a7808 */ /* 0x000fc40007000000 */
[----:B----4-:R-:W-:Y:S01]  /*15f80*/  FSEL R158, R18, -INF , !P1 ;  /* 0xff800000129e7808 */ /* 0x010fe20004800000 */
[----:B------:R-:W2:Y:S01]  /*15f90*/  MUFU.TANH R121, R10 ;  /* 0x0000000a00797308 */ /* 0x000ea20000002400 */
[CC--:B------:R-:W-:Y:S02]  /*15fa0*/  ISETP.GE.AND P2, PT, R4.reuse, R48.reuse, PT ;  /* 0x000000300400720c */ /* 0x0c0fe40003f46270 */
[----:B------:R-:W-:Y:S02]  /*15fb0*/  ISETP.GE.AND P6, PT, R4, R49, PT ;  /* 0x000000310400720c */ /* 0x000fe40003fc6270 */
[----:B------:R-:W-:Y:S02]  /*15fc0*/  ISETP.GE.AND P1, PT, R6, R48, PT ;  /* 0x000000300600720c */ /* 0x000fe40003f26270 */
[----:B------:R-:W-:Y:S01]  /*15fd0*/  LOP3.LUT R4, R32, 0x70, R37, 0xfe, !PT ;  /* 0x0000007020047812 */ /* 0x000fe200078efe25 */
[----:B------:R-:W4:Y:S01]  /*15fe0*/  MUFU.TANH R54, R54 ;  /* 0x0000003600367308 */ /* 0x000f220000002400 */
[----:B-----5:R-:W-:-:S02]  /*15ff0*/  FSEL R151, R151, -INF , !P6 ;  /* 0xff80000097977808 */ /* 0x020fc40007000000 */
[----:B------:R-:W-:Y:S02]  /*16000*/  FSEL R145, R145, -INF , !P1 ;  /* 0xff80000091917808 */ /* 0x000fe40004800000 */
[C---:B------:R-:W-:Y:S02]  /*16010*/  ISETP.GE.AND P6, PT, R4.reuse, R48, PT ;  /* 0x000000300400720c */ /* 0x040fe40003fc6270 */
[-C--:B------:R-:W-:Y:S01]  /*16020*/  ISETP.GE.AND P1, PT, R4, R49.reuse, PT ;  /* 0x000000310400720c */ /* 0x080fe20003f26270 */
[----:B------:R-:W5:Y:S01]  /*16030*/  MUFU.TANH R55, R55 ;  /* 0x0000003700377308 */ /* 0x000f620000002400 */
[----:B------:R-:W-:Y:S02]  /*16040*/  FSEL R149, R149, -INF , !P2 ;  /* 0xff80000095957808 */ /* 0x000fe40005000000 */
[----:B------:R-:W-:Y:S02]  /*16050*/  LOP3.LUT R4, R32, 0x78, R37, 0xfe, !PT ;  /* 0x0000007820047812 */ /* 0x000fe400078efe25 */
[----:B------:R-:W-:-:S02]  /*16060*/  ISETP.GE.AND P2, PT, R6, R49, PT ;  /* 0x000000310600720c */ /* 0x000fc40003f46270 */
[----:B------:R-:W-:Y:S01]  /*16070*/  LOP3.LUT R37, R32, R37, RZ, 0xfc, !PT ;  /* 0x0000002520257212 */ /* 0x000fe200078efcff */
[----:B------:R-:W1:Y:S01]  /*16080*/  MUFU.TANH R60, R60 ;  /* 0x0000003c003c7308 */ /* 0x000e620000002400 */
[----:B------:R-:W-:Y:S02]  /*16090*/  FSEL R150, R150, -INF , !P2 ;  /* 0xff80000096967808 */ /* 0x000fe40005000000 */
[----:B---3--:R-:W-:Y:S02]  /*160a0*/  FSEL R126, R126, -INF , !P6 ;  /* 0xff8000007e7e7808 */ /* 0x008fe40007000000 */
[----:B------:R-:W-:Y:S02]  /*160b0*/  IADD3 R6, R37, 0x1, RZ ;  /* 0x0000000125067810 */ /* 0x000fe40007ffe0ff */
[C---:B------:R-:W-:Y:S01]  /*160c0*/  ISETP.GE.AND P2, PT, R4.reuse, R48, PT ;  /* 0x000000300400720c */ /* 0x040fe20003f46270 */
[----:B------:R-:W3:Y:S01]  /*160d0*/  MUFU.TANH R61, R61 ;  /* 0x0000003d003d7308 */ /* 0x000ee20000002400 */
[----:B------:R-:W-:-:S02]  /*160e0*/  ISETP.GE.AND P6, PT, R4, R49, PT ;  /* 0x000000310400720c */ /* 0x000fc40003fc6270 */
[----:B------:R-:W-:Y:S02]  /*160f0*/  IADD3 R4, R37, 0x9, RZ ;  /* 0x0000000925047810 */ /* 0x000fe40007ffe0ff */
[----:B------:R-:W-:Y:S02]  /*16100*/  FSEL R124, R124, -INF , !P1 ;  /* 0xff8000007c7c7808 */ /* 0x000fe40004800000 */
[C---:B------:R-:W-:Y:S01]  /*16110*/  ISETP.GE.AND P1, PT, R6.reuse, R48, PT ;  /* 0x000000300600720c */ /* 0x040fe20003f26270 */
[----:B------:R-:W3:Y:S01]  /*16120*/  MUFU.TANH R178, R47 ;  /* 0x0000002f00b27308 */ /* 0x000ee20000002400 */
[----:B-1----:R-:W-:Y:S02]  /*16130*/  FSEL R125, R125, -INF , !P2 ;  /* 0xff8000007d7d7808 */ /* 0x002fe40005000000 */
[----:B--2---:R-:W-:Y:S02]  /*16140*/  FSEL R121, R121, -INF , !P6 ;  /* 0xff80000079797808 */ /* 0x004fe40007000000 */
[----:B------:R-:W-:-:S02]  /*16150*/  ISETP.GE.AND P2, PT, R6, R49, PT ;  /* 0x000000310600720c */ /* 0x000fc40003f46270 */
[C---:B------:R-:W-:Y:S01]  /*16160*/  ISETP.GE.AND P6, PT, R4.reuse, R48, PT ;  /* 0x000000300400720c */ /* 0x040fe20003fc6270 */
[----:B------:R-:W1:Y:S01]  /*16170*/  MUFU.TANH R174, R41 ;  /* 0x0000002900ae7308 */ /* 0x000e620000002400 */
[----:B------:R-:W-:Y:S02]  /*16180*/  IADD3 R10, R37, 0x11, RZ ;  /* 0x00000011250a7810 */ /* 0x000fe40007ffe0ff */
[----:B------:R-:W-:Y:S02]  /*16190*/  FSEL R6, R137, -INF , !P1 ;  /* 0xff80000089067808 */ /* 0x000fe40004800000 */
[----:B------:R-:W-:Y:S02]  /*161a0*/  ISETP.GE.AND P1, PT, R4, R49, PT ;  /* 0x000000310400720c */ /* 0x000fe40003f26270 */
[----:B------:R-:W-:Y:S01]  /*161b0*/  FSEL R8, R160, -INF , !P2 ;  /* 0xff800000a0087808 */ /* 0x000fe20005000000 */
[----:B------:R-:W2:Y:S01]  /*161c0*/  MUFU.TANH R163, R43 ;  /* 0x0000002b00a37308 */ /* 0x000ea20000002400 */
[----:B------:R-:W-:-:S02]  /*161d0*/  FSEL R4, R52, -INF , !P6 ;  /* 0xff80000034047808 */ /* 0x000fc40007000000 */
[CC--:B------:R-:W-:Y:S02]  /*161e0*/  ISETP.GE.AND P2, PT, R10.reuse, R48.reuse, PT ;  /* 0x000000300a00720c */ /* 0x0c0fe40003f46270 */
[----:B------:R-:W-:Y:S02]  /*161f0*/  ISETP.GE.AND P6, PT, R10, R49, PT ;  /* 0x000000310a00720c */ /* 0x000fe40003fc6270 */
[----:B------:R-:W-:Y:S01]  /*16200*/  IADD3 R10, R37, 0x19, RZ ;  /* 0x00000019250a7810 */ /* 0x000fe20007ffe0ff */
[----:B------:R-:W1:Y:S01]  /*16210*/  MUFU.TANH R170, R39 ;  /* 0x0000002700aa7308 */ /* 0x000e620000002400 */
[----:B------:R-:W-:Y:S02]  /*16220*/  FSEL R53, R53, -INF , !P1 ;  /* 0xff80000035357808 */ /* 0x000fe40004800000 */
[----:B----4-:R-:W-:Y:S02]  /*16230*/  FSEL R54, R54, -INF , !P2 ;  /* 0xff80000036367808 */ /* 0x010fe40005000000 */
[----:B------:R-:W-:-:S02]  /*16240*/  ISETP.GE.AND P1, PT, R10, R48, PT ;  /* 0x000000300a00720c */ /* 0x000fc40003f26270 */
[----:B------:R-:W-:Y:S01]  /*16250*/  ISETP.GE.AND P2, PT, R10, R49, PT ;  /* 0x000000310a00720c */ /* 0x000fe20003f46270 */
[----:B------:R-:W4:Y:S01]  /*16260*/  MUFU.TANH R165, R35 ;  /* 0x0000002300a57308 */ /* 0x000f220000002400 */
[C---:B------:R-:W-:Y:S02]  /*16270*/  IADD3 R12, R37.reuse, 0x21, RZ ;  /* 0x00000021250c7810 */ /* 0x040fe40007ffe0ff */
[----:B------:R-:W-:Y:S02]  /*16280*/  IADD3 R13, R37, 0x29, RZ ;  /* 0x00000029250d7810 */ /* 0x000fe40007ffe0ff */
[----:B-----5:R-:W-:Y:S02]  /*16290*/  FSEL R55, R55, -INF , !P6 ;  /* 0xff80000037377808 */ /* 0x020fe40007000000 */
[----:B------:R-:W-:Y:S01]  /*162a0*/  FSEL R52, R60, -INF , !P1 ;  /* 0xff8000003c347808 */ /* 0x000fe20004800000 */
[----:B------:R-:W5:Y:S01]  /*162b0*/  MUFU.TANH R157, R29 ;  /* 0x0000001d009d7308 */ /* 0x000f620000002400 */
[----:B---3--:R-:W-:-:S02]  /*162c0*/  FSEL R56, R61, -INF , !P2 ;  /* 0xff8000003d387808 */ /* 0x008fc40005000000 */
[CC--:B------:R-:W-:Y:S02]  /*162d0*/  ISETP.GE.AND P6, PT, R12.reuse, R48.reuse, PT ;  /* 0x000000300c00720c */ /* 0x0c0fe40003fc6270 */
[----:B------:R-:W-:Y:S02]  /*162e0*/  ISETP.GE.AND P1, PT, R12, R49, PT ;  /* 0x000000310c00720c */ /* 0x000fe40003f26270 */
[----:B------:R-:W-:Y:S01]  /*162f0*/  ISETP.GE.AND P2, PT, R13, R48, PT ;  /* 0x000000300d00720c */ /* 0x000fe20003f46270 */
[----:B------:R-:W3:Y:S01]  /*16300*/  MUFU.TANH R166, R33 ;  /* 0x0000002100a67308 */ /* 0x000ee20000002400 */
[----:B------:R-:W-:Y:S02]  /*16310*/  IADD3 R12, R37, 0x31, RZ ;  /* 0x00000031250c7810 */ /* 0x000fe40007ffe0ff */
[----:B------:R-:W-:Y:S02]  /*16320*/  FSEL R185, R185, -INF , !P6 ;  /* 0xff800000b9b97808 */ /* 0x000fe40007000000 */
[----:B------:R-:W-:-:S02]  /*16330*/  FSEL R186, R186, -INF , !P1 ;  /* 0xff800000baba7808 */ /* 0x000fc40004800000 */
[----:B------:R-:W-:Y:S01]  /*16340*/  FSEL R182, R182, -INF , !P2 ;  /* 0xff800000b6b67808 */ /* 0x000fe20005000000 */
[----:B------:R-:W1:Y:S01]  /*16350*/  MUFU.TANH R160, R31 ;  /* 0x0000001f00a07308 */ /* 0x000e620000002400 */
[-C--:B------:R-:W-:Y:S02]  /*16360*/  ISETP.GE.AND P6, PT, R13, R49.reuse, PT ;  /* 0x000000310d00720c */ /* 0x080fe40003fc6270 */
[C---:B------:R-:W-:Y:S02]  /*16370*/  ISETP.GE.AND P1, PT, R12.reuse, R48, PT ;  /* 0x000000300c00720c */ /* 0x040fe40003f26270 */
[----:B------:R-:W-:Y:S02]  /*16380*/  ISETP.GE.AND P2, PT, R12, R49, PT ;  /* 0x000000310c00720c */ /* 0x000fe40003f46270 */
[C---:B------:R-:W-:Y:S01]  /*16390*/  IADD3 R12, R37.reuse, 0x39, RZ ;  /* 0x00000039250c7810 */ /* 0x040fe20007ffe0ff */
[----:B------:R-:W1:Y:S01]  /*163a0*/  MUFU.TANH R10, R14 ;  /* 0x0000000e000a7308 */ /* 0x000e620000002400 */
[----:B------:R-:W-:-:S02]  /*163b0*/  IADD3 R13, R37, 0x41, RZ ;  /* 0x00000041250d7810 */ /* 0x000fc40007ffe0ff */
[----:B------:R-:W-:Y:S02]  /*163c0*/  FSEL R181, R181, -INF , !P6 ;  /* 0xff800000b5b57808 */ /* 0x000fe40007000000 */
[----:B------:R-:W-:Y:S02]  /*163d0*/  FSEL R175, R175, -INF , !P1 ;  /* 0xff800000afaf7808 */ /* 0x000fe40004800000 */
[----:B------:R-:W-:Y:S01]  /*163e0*/  FSEL R178, R178, -INF , !P2 ;  /* 0xff800000b2b27808 */ /* 0x000fe20005000000 */
[----:B------:R-:W3:Y:S01]  /*163f0*/  MUFU.TANH R153, R153 ;  /* 0x0000009900997308 */ /* 0x000ee20000002400 */
[CC--:B------:R-:W-:Y:S02]  /*16400*/  ISETP.GE.AND P6, PT, R12.reuse, R48.reuse, PT ;  /* 0x000000300c00720c */ /* 0x0c0fe40003fc6270 */
[----:B------:R-:W-:Y:S02]  /*16410*/  ISETP.GE.AND P1, PT, R12, R49, PT ;  /* 0x000000310c00720c */ /* 0x000fe40003f26270 */
[----:B------:R-:W-:-:S02]  /*16420*/  ISETP.GE.AND P2, PT, R13, R48, PT ;  /* 0x000000300d00720c */ /* 0x000fc40003f46270 */
[----:B------:R-:W-:Y:S01]  /*16430*/  IADD3 R12, R37, 0x49, RZ ;  /* 0x00000049250c7810 */ /* 0x000fe20007ffe0ff */
[----:B------:R-:W3:Y:S01]  /*16440*/  MUFU.TANH R148, R21 ;  /* 0x0000001500947308 */ /* 0x000ee20000002400 */
[----:B-1----:R-:W-:Y:S02]  /*16450*/  FSEL R174, R174, -INF , !P6 ;  /* 0xff800000aeae7808 */ /* 0x002fe40007000000 */
[----:B--2---:R-:W-:Y:S02]  /*16460*/  FSEL R163, R163, -INF , !P1 ;  /* 0xff800000a3a37808 */ /* 0x004fe40004800000 */
[----:B------:R-:W-:Y:S02]  /*16470*/  FSEL R169, R169, -INF , !P2 ;  /* 0xff800000a9a97808 */ /* 0x000fe40005000000 */
[----:B------:R-:W-:Y:S01]  /*16480*/  ISETP.GE.AND P6, PT, R13, R49, PT ;  /* 0x000000310d00720c */ /* 0x000fe20003fc6270 */
[----:B------:R-:W1:Y:S01]  /*16490*/  MUFU.TANH R147, R147 ;  /* 0x0000009300937308 */ /* 0x000e620000002400 */
[----:B------:R-:W-:-:S02]  /*164a0*/  ISETP.GE.AND P1, PT, R12, R48, PT ;  /* 0x000000300c00720c */ /* 0x000fc40003f26270 */
[----:B------:R-:W-:Y:S02]  /*164b0*/  ISETP.GE.AND P2, PT, R12, R49, PT ;  /* 0x000000310c00720c */ /* 0x000fe40003f46270 */
[C---:B------:R-:W-:Y:S02]  /*164c0*/  IADD3 R12, R37.reuse, 0x51, RZ ;  /* 0x00000051250c7810 */ /* 0x040fe40007ffe0ff */
[----:B------:R-:W-:Y:S01]  /*164d0*/  FSEL R170, R170, -INF , !P6 ;  /* 0xff800000aaaa7808 */ /* 0x000fe20007000000 */
[----:B------:R-:W2:Y:S01]  /*164e0*/  MUFU.TANH R152, R23 ;  /* 0x0000001700987308 */ /* 0x000ea20000002400 */
[----:B------:R-:W-:Y:S02]  /*164f0*/  ISETP.GE.AND P6, PT, R12, R48, PT ;  /* 0x000000300c00720c */ /* 0x000fe40003fc6270 */
[----:B------:R-:W-:Y:S02]  /*16500*/  IADD3 R5, R37, 0x59, RZ ;  /* 0x0000005925057810 */ /* 0x000fe40007ffe0ff */
[----:B----4-:R-:W-:-:S02]  /*16510*/  FSEL R165, R165, -INF , !P2 ;  /* 0xff800000a5a57808 */ /* 0x010fc40005000000 */
[----:B-----5:R-:W-:Y:S01]  /*16520*/  FSEL R157, R157, -INF , !P6 ;  /* 0xff8000009d9d7808 */ /* 0x020fe20007000000 */
[----:B------:R4:W5:Y:S01]  /*16530*/  MUFU.TANH R146, R7 ;  /* 0x0000000700927308 */ /* 0x0009620000002400 */
[----:B---3--:R-:W-:Y:S01]  /*16540*/  FSEL R166, R166, -INF , !P1 ;  /* 0xff800000a6a67808 */ /* 0x008fe20004800000 */
[----:B------:R-:W-:Y:S01]  /*16550*/  BAR.SYNC.DEFER_BLOCKING 0x0 ;  /* 0x0000000000007b1d */ /* 0x000fe20000010000 */
[C---:B------:R-:W-:Y:S02]  /*16560*/  ISETP.GE.AND P2, PT, R5.reuse, R48, PT ;  /* 0x000000300500720c */ /* 0x040fe40003f46270 */
[-C--:B------:R-:W-:Y:S02]  /*16570*/  ISETP.GE.AND P6, PT, R5, R49.reuse, PT ;  /* 0x000000310500720c */ /* 0x080fe40003fc6270 */
[----:B------:R-:W-:Y:S01]  /*16580*/  ISETP.GE.AND P1, PT, R12, R49, PT ;  /* 0x000000310c00720c */ /* 0x000fe20003f26270 */
[----:B------:R-:W-:Y:S01]  /*16590*/  MUFU.TANH R127, R127 ;  /* 0x0000007f007f7308 */ /* 0x000fe20000002400 */
[----:B------:R-:W-:-:S02]  /*165a0*/  IADD3 R5, R37, 0x61, RZ ;  /* 0x0000006125057810 */ /* 0x000fc40007ffe0ff */
[----:B------:R-:W-:Y:S02]  /*165b0*/  FSEL R160, R160, -INF , !P1 ;  /* 0xff800000a0a07808 */ /* 0x000fe40004800000 */
[----:B------:R-:W-:Y:S02]  /*165c0*/  FSEL R155, R10, -INF , !P2 ;  /* 0xff8000000a9b7808 */ /* 0x000fe40005000000 */
[C---:B------:R-:W-:Y:S01]  /*165d0*/  ISETP.GE.AND P1, PT, R5.reuse, R48, PT ;  /* 0x000000300500720c */ /* 0x040fe20003f26270 */
[----:B------:R-:W-:Y:S01]  /*165e0*/  MUFU.TANH R129, R9 ;  /* 0x0000000900817308 */ /* 0x000fe20000002400 */
[----:B------:R-:W-:Y:S02]  /*165f0*/  ISETP.GE.AND P2, PT, R5, R49, PT ;  /* 0x000000310500720c */ /* 0x000fe40003f46270 */
[----:B----4-:R-:W-:Y:S02]  /*16600*/  IADD3 R7, R37, 0x69, RZ ;  /* 0x0000006925077810 */ /* 0x010fe40007ffe0ff */
[----:B------:R-:W-:-:S02]  /*16610*/  FSEL R153, R153, -INF , !P6 ;  /* 0xff80000099997808 */ /* 0x000fc40007000000 */
[----:B------:R-:W-:Y:S01]  /*16620*/  FSEL R148, R148, -INF , !P1 ;  /* 0xff80000094947808 */ /* 0x000fe20004800000 */
[----:B------:R-:W3:Y:S01]  /*16630*/  MUFU.TANH R5, R143 ;  /* 0x0000008f00057308 */ /* 0x000ee20000002400 */
[C---:B------:R-:W-:Y:S02]  /*16640*/  ISETP.GE.AND P6, PT, R7.reuse, R48, PT ;  /* 0x000000300700720c */ /* 0x040fe40003fc6270 */
[----:B------:R-:W-:Y:S02]  /*16650*/  ISETP.GE.AND P1, PT, R7, R49, PT ;  /* 0x000000310700720c */ /* 0x000fe40003f26270 */
[----:B------:R-:W-:Y:S02]  /*16660*/  IADD3 R7, R37, 0x71, RZ ;  /* 0x0000007125077810 */ /* 0x000fe40007ffe0ff */
[----:B-1----:R-:W-:Y:S01]  /*16670*/  FSEL R147, R147, -INF , !P6 ;  /* 0xff80000093937808 */ /* 0x002fe20007000000 */
[----:B------:R-:W1:Y:S01]  /*16680*/  MUFU.TANH R128, R11 ;  /* 0x0000000b00807308 */ /* 0x000e620000002400 */
[----:B--2---:R-:W-:-:S02]  /*16690*/  FSEL R152, R152, -INF , !P2 ;  /* 0xff80000098987808 */ /* 0x004fc40005000000 */
[C---:B------:R-:W-:Y:S02]  /*166a0*/  ISETP.GE.AND P6, PT, R7.reuse, R49, PT ;  /* 0x000000310700720c */ /* 0x040fe40003fc6270 */
[----:B-----5:R-:W-:Y:S02]  /*166b0*/  FSEL R146, R146, -INF , !P1 ;  /* 0xff80000092927808 */ /* 0x020fe40004800000 */
[-C--:B------:R-:W-:Y:S02]  /*166c0*/  ISETP.GE.AND P2, PT, R7, R48.reuse, PT ;  /* 0x000000300700720c */ /* 0x080fe40003f46270 */
[C---:B------:R-:W-:Y:S02]  /*166d0*/  ISETP.GE.AND P1, PT, R37.reuse, R48, PT ;  /* 0x000000302500720c */ /* 0x040fe40003f26270 */
[----:B------:R-:W-:Y:S02]  /*166e0*/  IADD3 R7, R37, 0x79, RZ ;  /* 0x0000007925077810 */ /* 0x000fe40007ffe0ff */
[----:B---3--:R-:W-:-:S02]  /*166f0*/  FSEL R3, R5, -INF , !P6 ;  /* 0xff80000005037808 */ /* 0x008fc40007000000 */
[----:B------:R-:W-:Y:S02]  /*16700*/  FSEL R127, R127, -INF , !P2 ;  /* 0xff8000007f7f7808 */ /* 0x000fe40005000000 */
[----:B------:R-:W-:Y:S02]  /*16710*/  FSEL R5, R50, -INF , !P1 ;  /* 0xff80000032057808 */ /* 0x000fe40004800000 */
[-C--:B------:R-:W-:Y:S02]  /*16720*/  ISETP.GE.AND P2, PT, R37, R49.reuse, PT ;  /* 0x000000312500720c */ /* 0x080fe40003f46270 */
[C---:B------:R-:W-:Y:S02]  /*16730*/  ISETP.GE.AND P6, PT, R7.reuse, R48, PT ;  /* 0x000000300700720c */ /* 0x040fe40003fc6270 */
[----:B------:R-:W-:Y:S02]  /*16740*/  ISETP.GE.AND P1, PT, R7, R49, PT ;  /* 0x000000310700720c */ /* 0x000fe40003f26270 */
[----:B------:R-:W-:-:S02]  /*16750*/  FSEL R129, R129, -INF , !P6 ;  /* 0xff80000081817808 */ /* 0x000fc40007000000 */
[----:B------:R-:W-:Y:S02]  /*16760*/  FSEL R7, R136, -INF , !P2 ;  /* 0xff80000088077808 */ /* 0x000fe40005000000 */
[----:B-1----:R-:W-:Y:S01]  /*16770*/  FSEL R128, R128, -INF , !P1 ;  /* 0xff80000080807808 */ /* 0x002fe20004800000 */
[----:B------:R-:W-:Y:S05]  /*16780*/  @!P0 BRA `(.L_x_1196) ;  /* 0x00000a6000008947 */ /* 0x000fea0003800000 */
[----:B------:R-:W-:Y:S01]  /*16790*/  BSSY B0, `(.L_x_1197) ;  /* 0x0000040000007945 */ /* 0x000fe20003800000 */
[----:B------:R-:W-:Y:S05]  /*167a0*/  @!P3 BRA `(.L_x_1198) ;  /* 0x000003b00000b947 */ /* 0x000fea0003800000 */
[----:B------:R-:W2:Y:S01]  /*167b0*/  LD.E R15, [R118.64+0x170] ;  /* 0x00017004760f7980 */ /* 0x000ea2000c101900 */
[----:B------:R-:W-:Y:S02]  /*167c0*/  IABS R11, R32 ;  /* 0x00000020000b7213 */ /* 0x000fe40000000000 */
[----:B------:R-:W-:Y:S02]  /*167d0*/  IADD3 R13, R32, -0x80, RZ ;  /* 0xffffff80200d7810 */ /* 0x000fe40007ffe0ff */
[-C--:B--2---:R-:W-:Y:S02]  /*167e0*/  IABS R12, R15.reuse ;  /* 0x0000000f000c7213 */ /* 0x084fe40000000000 */
[----:B------:R-:W-:-:S02]  /*167f0*/  IABS R10, R15 ;  /* 0x0000000f000a7213 */ /* 0x000fc40000000000 */
[----:B------:R-:W1:Y:S01]  /*16800*/  I2F.RP R14, R12 ;  /* 0x0000000c000e7306 */ /* 0x000e620000209400 */
[----:B------:R-:W-:Y:S02]  /*16810*/  LOP3.LUT R32, R32, R15, RZ, 0x3c, !PT ;  /* 0x0000000f20207212 */ /* 0x000fe400078e3cff */
[----:B------:R-:W-:-:S05]  /*16820*/  IMAD.MOV R10, RZ, RZ, -R10 ;  /* 0x000000ffff0a7224 */ /* 0x000fca00078e0a0a */
        /* <DEDUP_REMOVED lines=9> */
[----:B------:R-:W2:Y:S04]  /*168c0*/  LD.E.64 R18, [R118.64+0x20] ;  /* 0x0000200476127980 */ /* 0x000ea8000c101b00 */
[----:B------:R-:W-:-:S04]  /*168d0*/  IMAD.HI.U32 R14, R16, R11, RZ ;  /* 0x0000000b100e7227 */ /* 0x000fc800078e00ff */
[----:B------:R-:W-:Y:S02]  /*168e0*/  IMAD R11, R14, R10, R11 ;  /* 0x0000000a0e0b7224 */ /* 0x000fe400078e020b */
[----:B------:R-:W-:-:S03]  /*168f0*/  IMAD.HI.U32 R16, R16, R9, RZ ;  /* 0x0000000910107227 */ /* 0x000fc600078e00ff */
[----:B------:R-:W-:Y:S01]  /*16900*/  ISETP.GT.U32.AND P2, PT, R12, R11, PT ;  /* 0x0000000b0c00720c */ /* 0x000fe20003f44070 */
[----:B------:R-:W-:-:S05]  /*16910*/  IMAD R9, R16, R10, R9 ;  /* 0x0000000a10097224 */ /* 0x000fca00078e0209 */
[----:B------:R-:W-:-:S07]  /*16920*/  ISETP.GT.U32.AND P1, PT, R12, R9, PT ;  /* 0x000000090c00720c */ /* 0x000fce0003f24070 */
[--C-:B------:R-:W-:Y:S01]  /*16930*/  @!P2 IMAD.IADD R11, R11, 0x1, -R12.reuse ;  /* 0x000000010b0ba824 */ /* 0x100fe200078e0a0c */
[----:B------:R-:W-:Y:S02]  /*16940*/  @!P2 IADD3 R14, R14, 0x1, RZ ;  /* 0x000000010e0ea810 */ /* 0x000fe40007ffe0ff */
[----:B------:R-:W-:Y:S02]  /*16950*/  ISETP.GE.AND P2, PT, R32, RZ, PT ;  /* 0x000000ff2000720c */ /* 0x000fe40003f46270 */
[-C--:B------:R-:W-:Y:S01]  /*16960*/  ISETP.GE.U32.AND P0, PT, R11, R12.reuse, PT ;  /* 0x0000000c0b00720c */ /* 0x080fe20003f06070 */
[----:B------:R-:W-:Y:S01]  /*16970*/  @!P1 IMAD.IADD R9, R9, 0x1, -R12 ;  /* 0x0000000109099824 */ /* 0x000fe200078e0a0c */
[----:B------:R-:W-:Y:S02]  /*16980*/  @!P1 IADD3 R16, R16, 0x1, RZ ;  /* 0x0000000110109810 */ /* 0x000fe40007ffe0ff */
[----:B------:R-:W-:Y:S02]  /*16990*/  ISETP.NE.AND P1, PT, R15, RZ, PT ;  /* 0x000000ff0f00720c */ /* 0x000fe40003f25270 */
[----:B------:R-:W-:-:S02]  /*169a0*/  ISETP.GE.U32.AND P6, PT, R9, R12, PT ;  /* 0x0000000c0900720c */ /* 0x000fc40003fc6070 */
[----:B------:R-:W-:-:S05]  /*169b0*/  LOP3.LUT R9, RZ, R15, RZ, 0x33, !PT ;  /* 0x0000000fff097212 */ /* 0x000fca00078e33ff */
[----:B------:R-:W-:Y:S02]  /*169c0*/  @P0 IADD3 R14, R14, 0x1, RZ ;  /* 0x000000010e0e0810 */ /* 0x000fe40007ffe0ff */
[----:B------:R-:W-:Y:S02]  /*169d0*/  ISETP.GE.AND P0, PT, R13, RZ, PT ;  /* 0x000000ff0d00720c */ /* 0x000fe40003f06270 */
[----:B------:R-:W-:Y:S02]  /*169e0*/  @!P2 IADD3 R14, -R14, RZ, RZ ;  /* 0x000000ff0e0ea210 */ /* 0x000fe40007ffe1ff */
[----:B------:R-:W-:Y:S02]  /*169f0*/  @P6 IADD3 R16, R16, 0x1, RZ ;  /* 0x0000000110106810 */ /* 0x000fe40007ffe0ff */
[----:B------:R-:W-:-:S05]  /*16a00*/  SEL R11, R9, R14, !P1 ;  /* 0x0000000e090b7207 */ /* 0x000fca0004800000 */
[----:B------:R-:W-:-:S04]  /*16a10*/  IMAD.WIDE R22, R11, 0x4, R204 ;  /* 0x000000040b167825 */ /* 0x000fc800078e02cc */
[----:B------:R-:W-:Y:S01]  /*16a20*/  @!P0 IMAD.MOV R16, RZ, RZ, -R16 ;  /* 0x000000ffff108224 */ /* 0x000fe200078e0a10 */
[----:B------:R-:W3:Y:S04]  /*16a30*/  LD.E R10, [R22.64] ;  /* 0x00000004160a7980 */ /* 0x000ee8000c101900 */
[----:B------:R-:W-:Y:S02]  /*16a40*/  SEL R12, R9, R16, !P1 ;  /* 0x00000010090c7207 */ /* 0x000fe40004800000 */
[----:B------:R-:W4:Y:S03]  /*16a50*/  LD.E.64 R16, [R118.64+0x38] ;  /* 0x0000380476107980 */ /* 0x000f26000c101b00 */
[----:B------:R-:W-:-:S05]  /*16a60*/  IMAD.WIDE R20, R12, 0x4, R204 ;  /* 0x000000040c147825 */ /* 0x000fca00078e02cc */
[----:B------:R-:W3:Y:S01]  /*16a70*/  LD.E R9, [R20.64] ;  /* 0x0000000414097980 */ /* 0x000ee2000c101900 */
[----:B------:R-:W-:-:S04]  /*16a80*/  IMAD.IADD R12, R11, 0x1, -R12 ;  /* 0x000000010b0c7824 */ /* 0x000fc800078e0a0c */
[----:B------:R-:W-:-:S05]  /*16a90*/  IMAD R15, R15, R12, -0x80 ;  /* 0xffffff800f0f7424 */ /* 0x000fca00078e020c */
[----:B------:R-:W-:Y:S01]  /*16aa0*/  SHF.R.S32.HI R12, RZ, 0x1f, R15 ;  /* 0x0000001fff0c7819 */ /* 0x000fe2000001140f */
[-C--:B----4-:R-:W-:Y:S02]  /*16ab0*/  IMAD R11, R17, R15.reuse, RZ ;  /* 0x0000000f110b7224 */ /* 0x090fe400078e02ff */
[----:B------:R-:W-:-:S04]  /*16ac0*/  IMAD.WIDE.U32 R14, R16, R15, RZ ;  /* 0x0000000f100e7225 */ /* 0x000fc800078e00ff */
[----:B------:R-:W-:Y:S02]  /*16ad0*/  IMAD R12, R16, R12, R11 ;  /* 0x0000000c100c7224 */ /* 0x000fe400078e020b */
[----:B---3--:R-:W-:-:S03]  /*16ae0*/  IMAD.IADD R9, R9, 0x1, -R10 ;  /* 0x0000000109097824 */ /* 0x008fc600078e0a0a */
[----:B------:R-:W-:Y:S01]  /*16af0*/  IADD3 R15, R15, R12, RZ ;  /* 0x0000000c0f0f7210 */ /* 0x000fe20007ffe0ff */
[----:B--2---:R-:W-:Y:S01]  /*16b00*/  IMAD R11, R19, R9, RZ ;  /* 0x00000009130b7224 */ /* 0x004fe200078e02ff */
[----:B------:R-:W-:-:S03]  /*16b10*/  SHF.R.S32.HI R10, RZ, 0x1f, R9 ;  /* 0x0000001fff0a7819 */ /* 0x000fc60000011409 */
[----:B------:R-:W-:-:S04]  /*16b20*/  IMAD.WIDE.U32 R12, R9, R18, R14 ;  /* 0x00000012090c7225 */ /* 0x000fc800078e000e */
[----:B------:R-:W-:-:S04]  /*16b30*/  IMAD R10, R18, R10, R11 ;  /* 0x0000000a120a7224 */ /* 0x000fc800078e020b */
[----:B------:R-:W-:Y:S01]  /*16b40*/  IMAD.IADD R13, R13, 0x1, R10 ;  /* 0x000000010d0d7824 */ /* 0x000fe200078e020a */
[----:B------:R-:W-:Y:S05]  /*16b50*/  BRA `(.L_x_1199) ;  /* 0x0000003000007947 */ /* 0x000fea0003800000 */
.L_x_1198:
[----:B------:R-:W2:Y:S02]  /*16b60*/  LD.E R12, [R118.64+0x38] ;  /* 0x00003804760c7980 */ /* 0x000ea4000c101900 */
[----:B--2---:R-:W-:-:S04]  /*16b70*/  LEA R12, -R12, RZ, 0x7 ;  /* 0x000000ff0c0c7211 */ /* 0x004fc800078e39ff */
[----:B------:R-:W-:Y:S02]  /*16b80*/  SHF.R.S32.HI R13, RZ, 0x1f, R12 ;  /* 0x0000001fff0d7819 */ /* 0x000fe4000001140c */
.L_x_1199:
[----:B------:R-:W-:Y:S05]  /*16b90*/  BSYNC B0 ;  /* 0x0000000000007941 */ /* 0x000fea0003800000 */
.L_x_1197:
[----:B------:R-:W-:Y:S02]  /*16ba0*/  LOP3.LUT R10, R207, 0x1, RZ, 0xc0, !PT ;  /* 0x00000001cf0a7812 */ /* 0x000fe400078ec0ff */
[CC--:B------:R-:W-:Y:S02]  /*16bb0*/  @P5 IADD3 R11, P1, R12.reuse, R193.reuse, RZ ;  /* 0x000000c10c0b5210 */ /* 0x0c0fe40007f3e0ff */
[----:B------:R-:W-:Y:S02]  /*16bc0*/  @P4 IADD3 R9, P0, R12, R193, RZ ;  /* 0x000000c10c094210 */ /* 0x000fe40007f1e0ff */
[----:B------:R-:W-:Y:S01]  /*16bd0*/  ISETP.NE.U32.AND P2, PT, R10, 0x1, PT ;  /* 0x000000010a00780c */ /* 0x000fe20003f45070 */
[--C-:B------:R-:W-:Y:S01]  /*16be0*/  @P5 IMAD.X R14, R13, 0x1, R194.reuse, P1 ;  /* 0x000000010d0e5824 */ /* 0x100fe200008e06c2 */
[-C--:B------:R-:W-:Y:S01]  /*16bf0*/  @P5 LEA R20, P1, R11, R196.reuse, 0x1 ;  /* 0x000000c40b145211 */ /* 0x080fe200078208ff */
[----:B------:R-:W-:Y:S01]  /*16c00*/  @P4 IMAD.X R10, R13, 0x1, R194, P0 ;  /* 0x000000010d0a4824 */ /* 0x000fe200000e06c2 */
[----:B------:R-:W-:-:S02]  /*16c10*/  @P4 LEA R18, P0, R9, R196, 0x1 ;  /* 0x000000c409124211 */ /* 0x000fc400078008ff */
[-C--:B------:R-:W-:Y:S02]  /*16c20*/  @P5 LEA.HI.X R21, R11, R195.reuse, R14, 0x1, P1 ;  /* 0x000000c30b155211 */ /* 0x080fe400008f0c0e */
[----:B------:R-:W-:Y:S02]  /*16c30*/  @P4 LEA.HI.X R19, R9, R195, R10, 0x1, P0 ;  /* 0x000000c309134211 */ /* 0x000fe400000f0c0a */
[----:B------:R-:W-:Y:S02]  /*16c40*/  IADD3 R11, P6, P1, R193, R193, R12 ;  /* 0x000000c1c10b7210 */ /* 0x000fe400079de00c */
[----:B------:R-:W-:Y:S02]  /*16c50*/  LEA R24, P0, R12, R196, 0x1 ;  /* 0x000000c40c187211 */ /* 0x000fe400078008ff */
[--C-:B------:R-:W-:Y:S02]  /*16c60*/  IADD3.X R10, R194, R194, R13.reuse, P6, P1 ;  /* 0x000000c2c20a7210 */ /* 0x100fe400037e240d */
[----:B------:R-:W-:-:S02]  /*16c70*/  LEA.HI.X R25, R12, R195, R13, 0x1, P0 ;  /* 0x000000c30c197211 */ /* 0x000fc400000f0c0d */
[CC--:B------:R-:W-:Y:S02]  /*16c80*/  @!P2 LEA R22, P6, R11.reuse, R196.reuse, 0x1 ;  /* 0x000000c40b16a211 */ /* 0x0c0fe400078c08ff */
[CC--:B------:R-:W-:Y:S01]  /*16c90*/  @P5 LEA R16, P0, R11.reuse, R196.reuse, 0x1 ;  /* 0x000000c40b105211 */ /* 0x0c0fe200078008ff */
[----:B------:R-:W-:Y:S01]  /*16ca0*/  @!PT LDS RZ, [RZ] ;  /* 0x00000000fffff984 */ /* 0x000fe20000000800 */
[----:B------:R-:W-:Y:S01]  /*16cb0*/  @!PT LDS RZ, [RZ] ;  /* 0x00000000fffff984 */ /* 0x000fe20000000800 */
[----:B------:R-:W-:Y:S01]  /*16cc0*/  @!PT LDS RZ, [RZ] ;  /* 0x00000000fffff984 */ /* 0x000fe20000000800 */
[----:B------:R1:W-:Y:S01]  /*16cd0*/  @!P2 LDGSTS.E.BYPASS.LTC128B.128 [R203+0x3000], [R24.64] ;  /* 0x0300000018cbafae */ /* 0x0003e2000b901d44 */
[CCC-:B------:R-:W-:Y:S02]  /*16ce0*/  @!P2 LEA.HI.X R23, R11.reuse, R195.reuse, R10.reuse, 0x1, P6 ;  /* 0x000000c30b17a211 */ /* 0x1c0fe400030f0c0a */
[C---:B------:R-:W-:Y:S01]  /*16cf0*/  @P5 LEA.HI.X R17, R11.reuse, R195, R10, 0x1, P0 ;  /* 0x000000c30b115211 */ /* 0x040fe200000f0c0a */
[----:B------:R1:W-:Y:S01]  /*16d00*/  @P2 STS [R203+0x3000], RZ ;  /* 0x003000ffcb002388 */ /* 0x0003e20000000800 */
[C---:B------:R-:W-:Y:S02]  /*16d10*/  @P4 LEA R14, P1, R11.reuse, R196, 0x1 ;  /* 0x000000c40b0e4211 */ /* 0x040fe400078208ff */
[-C--:B------:R-:W-:Y:S01]  /*16d20*/  IADD3 R9, P6, R11, R193.reuse, RZ ;  /* 0x000000c10b097210 */ /* 0x080fe20007fde0ff */
[----:B------:R1:W-:Y:S01]  /*16d30*/  @P2 STS [R203+0x3004], RZ ;  /* 0x003004ffcb002388 */ /* 0x0003e20000000800 */
[----:B------:R-:W-:-:S02]  /*16d40*/  @!P2 IADD3 R12, P0, R12, R193, RZ ;  /* 0x000000c10c0ca210 */ /* 0x000fc40007f1e0ff */
[-C--:B------:R-:W-:Y:S01]  /*16d50*/  @P4 LEA.HI.X R15, R11, R195.reuse, R10, 0x1, P1 ;  /* 0x000000c30b0f4211 */ /* 0x080fe200008f0c0a */
[--C-:B------:R-:W-:Y:S01]  /*16d60*/  IMAD.X R10, R10, 0x1, R194.reuse, P6 ;  /* 0x000000010a0a7824 */ /* 0x100fe200030e06c2 */
[-C--:B------:R-:W-:Y:S01]  /*16d70*/  @!P2 LEA R26, P6, R9, R196.reuse, 0x1 ;  /* 0x000000c4091aa211 */ /* 0x080fe200078c08ff */
[----:B------:R-:W-:Y:S01]  /*16d80*/  @!P2 IMAD.X R13, R13, 0x1, R194, P0 ;  /* 0x000000010d0da824 */ /* 0x000fe200000e06c2 */
[CC--:B------:R-:W-:Y:S01]  /*16d90*/  @P5 LEA R32, P1, R9.reuse, R196.reuse, 0x1 ;  /* 0x000000c409205211 */ /* 0x0c0fe200078208ff */
[----:B------:R-:W-:Y:S01]  /*16da0*/  @P5 IMAD.MOV.U32 R11, RZ, RZ, R25 ;  /* 0x000000ffff0b5224 */ /* 0x000fe200078e0019 */
[C---:B------:R-:W-:Y:S01]  /*16db0*/  @P4 LEA R30, P0, R9.reuse, R196, 0x1 ;  /* 0x000000c4091e4211 */ /* 0x040fe200078008ff */
[----:B------:R1:W-:Y:S01]  /*16dc0*/  @P2 STS.64 [R203+0x3008], RZ ;  /* 0x003008ffcb002388 */ /* 0x0003e20000000a00 */
[CCC-:B------:R-:W-:Y:S02]  /*16dd0*/  @!P2 LEA.HI.X R27, R9.reuse, R195.reuse, R10.reuse, 0x1, P6 ;  /* 0x000000c3091ba211 */ /* 0x1c0fe400030f0c0a */
[----:B------:R-:W-:-:S02]  /*16de0*/  @P5 LEA.HI.X R33, R9, R195, R10, 0x1, P1 ;  /* 0x000000c309215211 */ /* 0x000fc400008f0c0a */
[----:B------:R-:W-:Y:S01]  /*16df0*/  @P4 LEA.HI.X R31, R9, R195, R10, 0x1, P0 ;  /* 0x000000c3091f4211 */ /* 0x000fe200000f0c0a */
[--C-:B------:R-:W-:Y:S01]  /*16e00*/  @P5 IMAD.MOV.U32 R10, RZ, RZ, R24.reuse ;  /* 0x000000ffff0a5224 */ /* 0x100fe200078e0018 */
[----:B------:R-:W-:Y:S01]  /*16e10*/  @!P2 LEA R34, P6, R12, R196, 0x1 ;  /* 0x000000c40c22a211 */ /* 0x000fe200078c08ff */
[----:B------:R-:W-:-:S03]  /*16e20*/  IMAD.MOV.U32 R196, RZ, RZ, R24 ;  /* 0x000000ffffc47224 */ /* 0x000fc600078e0018 */
[----:B------:R-:W-:Y:S01]  /*16e30*/  @!PT LDS RZ, [RZ] ;  /* 0x00000000fffff984 */ /* 0x000fe20000000800 */
[----:B------:R-:W-:Y:S01]  /*16e40*/  @!PT LDS RZ, [RZ] ;  /* 0x00000000fffff984 */ /* 0x000fe20000000800 */
[----:B------:R-:W-:Y:S01]  /*16e50*/  @!PT LDS RZ, [RZ] ;  /* 0x00000000fffff984 */ /* 0x000fe20000000800 */
[----:B------:R2:W-:Y:S01]  /*16e60*/  @P5 LDGSTS.E.BYPASS.LTC128B.128 [R203+0x5000], [R10.64+0x40] ;  /* 0x050000400acb5fae */ /* 0x0005e2000b901d44 */
[----:B------:R-:W-:Y:S01]  /*16e70*/  @!P2 LEA.HI.X R35, R12, R195, R13, 0x1, P6 ;  /* 0x000000c30c23a211 */ /* 0x000fe200030f0c0d */
[--C-:B------:R-:W-:Y:S02]  /*16e80*/  IMAD.MOV.U32 R195, RZ, RZ, R25.reuse ;  /* 0x000000ffffc37224 */ /* 0x100fe400078e0019 */
        /* <DEDUP_REMOVED lines=54> */
.L_x_1196:
[----:B------:R-:W-:Y:S05]  /*171f0*/  BSYNC B1 ;  /* 0x0000000000017941 */ /* 0x000fea0003800000 */
.L_x_1195:
[----:B------:R-:W2:Y:S01]  /*17200*/  LD.E R143, [R118.64+0xdc] ;  /* 0x0000dc04768f7980 */ /* 0x000ea2000c101900 */
[----:B------:R-:W-:-:S03]  /*17210*/  FMNMX.FTZ R9, R0, R7, !PT ;  /* 0x0000000700097209 */ /* 0x000fc60007810000 */
[----:B------:R-:W-:Y:S01]  /*17220*/  LDSM.16.MT88.4 R36, [R120+0xb000] ;  /* 0x00b000007824783b */ /* 0x000fe20000004200 */
[----:B------:R-:W-:-:S03]  /*17230*/  FMNMX.FTZ R9, R8, R9, !PT ;  /* 0x0000000908097209 */ /* 0x000fc60007810000 */
[----:B------:R-:W-:Y:S01]  /*17240*/  LDSM.16.MT88.4 R44, [R123+0xd000] ;  /* 0x00d000007b2c783b */ /* 0x000fe20000004200 */
[----:B-1----:R-:W-:Y:S02]  /*17250*/  FMNMX.FTZ R10, R138, R9, !PT ;  /* 0x000000098a0a7209 */ /* 0x002fe40007810000 */
[----:B------:R-:W-:Y:S01]  /*17260*/  FMNMX.FTZ R9, R2, R5, !PT ;  /* 0x0000000502097209 */ /* 0x000fe20007810000 */
[----:B------:R-:W-:Y:S01]  /*17270*/  LDSM.16.MT88.4 R20, [R120+0x9000] ;  /* 0x009000007814783b */ /* 0x000fe20000004200 */
        /* <DEDUP_REMOVED lines=55> */
[----:B------:R-:W-:-:S03]  /*175f0*/  FMNMX.FTZ R9, R147, R10, !PT ;  /* 0x0000000a93097209 */ /* 0x000fc60007810000 */
[----:B------:R-:W1:Y:S01]  /*17600*/  SHFL.BFLY PT, R10, R11, 0x2, 0x1f ;  /* 0x0c401f000b0a7f89 */ /* 0x000e6200000e0000 */
[----:B------:R-:W-:-:S04]  /*17610*/  FMNMX.FTZ R12, R126, R9, !PT ;  /* 0x000000097e0c7209 */ /* 0x000fc80007810000 */
[----:B------:R-:W-:-:S04]  /*17620*/  FMNMX.FTZ R12, R127, R12, !PT ;  /* 0x0000000c7f0c7209 */ /* 0x000fc80007810000 */
[----:B------:R-:W-:-:S04]  /*17630*/  FMNMX.FTZ R12, R125, R12, !PT ;  /* 0x0000000c7d0c7209 */ /* 0x000fc80007810000 */
[----:B------:R-:W-:-:S05]  /*17640*/  FMNMX.FTZ R12, R129, R12, !PT ;  /* 0x0000000c810c7209 */ /* 0x000fca0007810000 */
[----:B------:R-:W3:Y:S01]  /*17650*/  SHFL.BFLY PT, R9, R12, 0x2, 0x1f ;  /* 0x0c401f000c097f89 */ /* 0x000ee200000e0000 */
[----:B-1----:R-:W-:-:S05]  /*17660*/  FMNMX.FTZ R10, R11, R10, !PT ;  /* 0x0000000a0b0a7209 */ /* 0x002fca0007810000 */
[----:B------:R-:W1:Y:S01]  /*17670*/  SHFL.BFLY PT, R139, R10, 0x1, 0x1f ;  /* 0x0c201f000a8b7f89 */ /* 0x000e6200000e0000 */
[----:B---3--:R-:W-:-:S03]  /*17680*/  FMNMX.FTZ R9, R12, R9, !PT ;  /* 0x000000090c097209 */ /* 0x008fc60007810000 */
[----:B------:R-:W-:Y:S04]  /*17690*/  LDSM.16.MT88.4 R12, [R123+0x9000] ;  /* 0x009000007b0c783b */ /* 0x000fe80000004200 */
[----:B------:R-:W3:Y:S01]  /*176a0*/  SHFL.BFLY PT, R142, R9, 0x1, 0x1f ;  /* 0x0c201f00098e7f89 */ /* 0x000ee200000e0000 */
[----:B-1----:R-:W-:-:S04]  /*176b0*/  FMNMX.FTZ R139, R10, R139, !PT ;  /* 0x0000008b0a8b7209 */ /* 0x002fc80007810000 */
[----:B------:R-:W-:Y:S02]  /*176c0*/  FSETP.NEU.FTZ.AND P0, PT, R139, -INF , PT ;  /* 0xff8000008b00780b */ /* 0x000fe40003f1d000 */
[----:B---3--:R-:W-:-:S04]  /*176d0*/  FMNMX.FTZ R142, R9, R142, !PT ;  /* 0x0000008e098e7209 */ /* 0x008fc80007810000 */
[----:B------:R-:W-:Y:S01]  /*176e0*/  FSETP.NEU.FTZ.AND P1, PT, R142, -INF , PT ;  /* 0xff8000008e00780b */ /* 0x000fe20003f3d000 */
[----:B--2---:R-:W-:-:S05]  /*176f0*/  FMUL.FTZ R134, R143, R139 ;  /* 0x0000008b8f867220 */ /* 0x004fca0000410000 */
[----:B------:R-:W-:-:S05]  /*17700*/  FSEL R134, R134, RZ, P0 ;  /* 0x000000ff86867208 */ /* 0x000fca0000000000 */
[-CC-:B------:R-:W-:Y:S02]  /*17710*/  FFMA.FTZ R133, R7, R143.reuse, -R134.reuse ;  /* 0x0000008f07857223 */ /* 0x180fe40000010886 */
[----:B------:R-:W-:Y:S02]  /*17720*/  FMUL.FTZ R7, R143, R142 ;  /* 0x0000008e8f077220 */ /* 0x000fe40000410000 */
[-CC-:B------:R-:W-:Y:S02]  /*17730*/  FFMA.FTZ R131, R138, R143.reuse, -R134.reuse ;  /* 0x0000008f8a837223 */ /* 0x180fe40000010886 */
[-CC-:B------:R-:W-:Y:S01]  /*17740*/  FFMA.FTZ R132, R8, R143.reuse, -R134.reuse ;  /* 0x0000008f08847223 */ /* 0x180fe20000010886 */
[----:B------:R-:W-:Y:S01]  /*17750*/  FSEL R138, R7, RZ, P1 ;  /* 0x000000ff078a7208 */ /* 0x000fe20000800000 */
[-CC-:B------:R-:W-:Y:S01]  /*17760*/  FFMA.FTZ R130, R53, R143.reuse, -R134.reuse ;  /* 0x0000008f35827223 */ /* 0x180fe20000010886 */
[----:B------:R-:W-:Y:S01]  /*17770*/  MUFU.EX2 R133, R133 ;  /* 0x0000008500857308 */ /* 0x000fe20000000800 */
[----:B------:R-:W-:-:S02]  /*17780*/  FFMA.FTZ R55, R55, R143, -R134 ;  /* 0x0000008f37377223 */ /* 0x000fc40000010886 */
[-CC-:B------:R-:W-:Y:S01]  /*17790*/  FFMA.FTZ R137, R5, R143.reuse, -R138.reuse ;  /* 0x0000008f05897223 */ /* 0x180fe2000001088a */
[----:B------:R-:W-:Y:S01]  /*177a0*/  FSEL R5, R139, RZ, P0 ;  /* 0x000000ff8b057208 */ /* 0x000fe20000000000 */
[-CC-:B------:R-:W-:Y:S02]  /*177b0*/  FFMA.FTZ R136, R6, R143.reuse, -R138.reuse ;  /* 0x0000008f06887223 */ /* 0x180fe4000001088a */
[-CC-:B------:R-:W-:Y:S01]  /*177c0*/  FFMA.FTZ R135, R28, R143.reuse, -R138.reuse ;  /* 0x0000008f1c877223 */ /* 0x180fe2000001088a */
[----:B------:R-:W1:Y:S01]  /*177d0*/  MUFU.EX2 R132, R132 ;  /* 0x0000008400847308 */ /* 0x000e620000000800 */
[----:B------:R-:W-:Y:S01]  /*177e0*/  FADD.FTZ R6, R0, -R5 ;  /* 0x8000000500067221 */ /* 0x000fe20000010000 */
[----:B------:R-:W-:Y:S01]  /*177f0*/  FSEL R5, R142, RZ, P1 ;  /* 0x000000ff8e057208 */ /* 0x000fe20000800000 */
[----:B------:R-:W-:Y:S01]  /*17800*/  FFMA.FTZ R0, R4, R143, -R138 ;  /* 0x0000008f04007223 */ /* 0x000fe2000001088a */
[----:B------:R-:W2:Y:S01]  /*17810*/  LDSM.16.MT88.4 R28, [R123+0xb000] ;  /* 0x00b000007b1c783b */ /* 0x000ea20000004200 */
[----:B------:R-:W-:-:S02]  /*17820*/  FMUL.FTZ R9, R143, R6 ;  /* 0x000000068f097220 */ /* 0x000fc40000410000 */
[----:B------:R-:W-:Y:S01]  /*17830*/  FADD.FTZ R4, R2, -R5 ;  /* 0x8000000502047221 */ /* 0x000fe20000010000 */
[----:B------:R-:W-:Y:S01]  /*17840*/  MUFU.EX2 R131, R131 ;  /* 0x0000008300837308 */ /* 0x000fe20000000800 */
[-CC-:B------:R-:W-:Y:S02]  /*17850*/  FFMA.FTZ R57, R51, R143.reuse, -R138.reuse ;  /* 0x0000008f33397223 */ /* 0x180fe4000001088a */
[----:B------:R-:W-:Y:S02]  /*17860*/  FMUL.FTZ R144, R143, R4 ;  /* 0x000000048f907220 */ /* 0x000fe40000410000 */
[-CC-:B------:R-:W-:Y:S02]  /*17870*/  FFMA.FTZ R64, R64, R143.reuse, -R138.reuse ;  /* 0x0000008f40407223 */ /* 0x180fe4000001088a */
[----:B------:R-:W-:Y:S01]  /*17880*/  FFMA.FTZ R161, R161, R143, -R138 ;  /* 0x0000008fa1a17223 */ /* 0x000fe2000001088a */
[----:B------:R-:W3:Y:S01]  /*17890*/  MUFU.EX2 R130, R130 ;  /* 0x0000008200827308 */ /* 0x000ee20000000800 */
[----:B-1----:R-:W-:Y:S01]  /*178a0*/  F2FP.BF16.PACK_AB R5, R132, R133 ;  /* 0x000000858405723e */ /* 0x002fe200000010ff */
[----:B------:R-:W-:-:S02]  /*178b0*/  FFMA.FTZ R163, R163, R143, -R134 ;  /* 0x0000008fa3a37223 */ /* 0x000fc40000010886 */
[-C--:B------:R-:W-:Y:S02]  /*178c0*/  FFMA.FTZ R173, R166, R143.reuse, -R138 ;  /* 0x0000008fa6ad7223 */ /* 0x080fe4000001088a */
[-CC-:B------:R-:W-:Y:S02]  /*178d0*/  FFMA.FTZ R167, R167, R143.reuse, -R134.reuse ;  /* 0x0000008fa7a77223 */ /* 0x180fe40000010886 */
[----:B------:R-:W1:Y:S01]  /*178e0*/  MUFU.EX2 R144, R144 ;  /* 0x0000009000907308 */ /* 0x000e620000000800 */
[-CC-:B------:R-:W-:Y:S02]  /*178f0*/  FFMA.FTZ R170, R170, R143.reuse, -R134.reuse ;  /* 0x0000008faaaa7223 */ /* 0x180fe40000010886 */
[-C--:B------:R-:W-:Y:S02]  /*17900*/  FFMA.FTZ R171, R171, R143.reuse, -R134 ;  /* 0x0000008fabab7223 */ /* 0x080fe40000010886 */
[-CC-:B------:R-:W-:Y:S02]  /*17910*/  FFMA.FTZ R168, R168, R143.reuse, -R138.reuse ;  /* 0x0000008fa8a87223 */ /* 0x180fe4000001088a */
[--C-:B------:R-:W-:Y:S01]  /*17920*/  FFMA.FTZ R169, R169, R143, -R138.reuse ;  /* 0x0000008fa9a97223 */ /* 0x100fe2000001088a */
[----:B------:R-:W-:Y:S01]  /*17930*/  MUFU.EX2 R137, R137 ;  /* 0x0000008900897308 */ /* 0x000fe20000000800 */
[----:B---3--:R-:W-:Y:S01]  /*17940*/  F2FP.BF16.PACK_AB R7, R130, R131 ;  /* 0x000000838207723e */ /* 0x008fe200000010ff */
[----:B------:R-:W-:-:S02]  /*17950*/  FFMA.FTZ R164, R164, R143, -R138 ;  /* 0x0000008fa4a47223 */ /* 0x000fc4000001088a */
[-CC-:B------:R-:W-:Y:S02]  /*17960*/  FFMA.FTZ R166, R165, R143.reuse, -R134.reuse ;  /* 0x0000008fa5a67223 */ /* 0x180fe40000010886 */
[-CC-:B------:R-:W-:Y:S02]  /*17970*/  FFMA.FTZ R159, R159, R143.reuse, -R134.reuse ;  /* 0x0000008f9f9f7223 */ /* 0x180fe40000010886 */
[----:B------:R-:W3:Y:S01]  /*17980*/  MUFU.EX2 R136, R136 ;  /* 0x0000008800887308 */ /* 0x000ee20000000800 */
[-C--:B-1----:R-:W-:Y:S02]  /*17990*/  FMUL.FTZ R32, R88, R144.reuse ;  /* 0x0000009058207220 */ /* 0x082fe40000410000 */
[-C--:B------:R-:W-:Y:S02]  /*179a0*/  FMUL.FTZ R33, R89, R144.reuse ;  /* 0x0000009059217220 */ /* 0x080fe40000410000 */
[----:B------:R-:W-:Y:S02]  /*179b0*/  FFMA.FTZ R88, R62, R143, -R134 ;  /* 0x0000008f3e587223 */ /* 0x000fe40000010886 */
[-C--:B------:R-:W-:Y:S01]  /*179c0*/  FMUL.FTZ R84, R84, R144.reuse ;  /* 0x0000009054547220 */ /* 0x080fe20000410000 */
[----:B------:R-:W-:Y:S01]  /*179d0*/  MUFU.EX2 R135, R135 ;  /* 0x0000008700877308 */ /* 0x000fe20000000800 */
[-C--:B------:R-:W-:Y:S01]  /*179e0*/  FMUL.FTZ R85, R85, R144.reuse ;  /* 0x0000009055557220 */ /* 0x080fe20000410000 */
[----:B------:R-:W1:Y:S01]  /*179f0*/  LDSM.16.MT88.4 R60, [R120+0xd000] ;  /* 0x00d00000783c783b */ /* 0x000e620000004200 */
[----:B------:R-:W-:-:S02]  /*17a00*/  FMUL.FTZ R40, R80, R144 ;  /* 0x0000009050287220 */ /* 0x000fc40000410000 */
[-C--:B------:R-:W-:Y:S02]  /*17a10*/  FMUL.FTZ R41, R81, R144.reuse ;  /* 0x0000009051297220 */ /* 0x080fe40000410000 */
[-C--:B------:R-:W-:Y:S01]  /*17a20*/  FMUL.FTZ R48, R76, R144.reuse ;  /* 0x000000904c307220 */ /* 0x080fe20000410000 */
[----:B------:R-:W4:Y:S01]  /*17a30*/  MUFU.EX2 R0, R0 ;  /* 0x0000000000007308 */ /* 0x000f220000000800 */
[----:B---3--:R-:W-:Y:S01]  /*17a40*/  F2FP.BF16.PACK_AB R4, R136, R137 ;  /* 0x000000898804723e */ /* 0x008fe200000010ff */
[-C--:B------:R-:W-:Y:S02]  /*17a50*/  FMUL.FTZ R49, R77, R144.reuse ;  /* 0x000000904d317220 */ /* 0x080fe40000410000 */
[-C--:B------:R-:W-:Y:S02]  /*17a60*/  FMUL.FTZ R24, R96, R144.reuse ;  /* 0x0000009060187220 */ /* 0x080fe40000410000 */
[----:B------:R-:W-:Y:S02]  /*17a70*/  FFMA.FTZ R96, R65, R143, -R134 ;  /* 0x0000008f41607223 */ /* 0x000fe40000010886 */
[----:B------:R-:W3:Y:S01]  /*17a80*/  MUFU.EX2 R2, R9 ;  /* 0x0000000900027308 */ /* 0x000ee20000000800 */
[----:B------:R-:W-:-:S02]  /*17a90*/  FMUL.FTZ R8, R112, R144 ;  /* 0x0000009070087220 */ /* 0x000fc40000410000 */
[-C--:B------:R-:W-:Y:S02]  /*17aa0*/  FMUL.FTZ R16, R104, R144.reuse ;  /* 0x0000009068107220 */ /* 0x080fe40000410000 */
[-C--:B------:R-:W-:Y:S02]  /*17ab0*/  FMUL.FTZ R17, R105, R144.reuse ;  /* 0x0000009069117220 */ /* 0x080fe40000410000 */
[-C--:B------:R-:W-:Y:S01]  /*17ac0*/  FMUL.FTZ R25, R97, R144.reuse ;  /* 0x0000009061197220 */ /* 0x080fe20000410000 */
[----:B----4-:R-:W-:Y:S01]  /*17ad0*/  F2FP.BF16.PACK_AB R6, R0, R135 ;  /* 0x000000870006723e */ /* 0x010fe200000010ff */
[----:B------:R4:W-:Y:S01]  /*17ae0*/  MUFU.EX2 R77, R57 ;  /* 0x00000039004d7308 */ /* 0x0009e20000000800 */
[-C--:B------:R-:W-:Y:S02]  /*17af0*/  FMUL.FTZ R108, R108, R144.reuse ;  /* 0x000000906c6c7220 */ /* 0x080fe40000410000 */
[-C--:B------:R-:W-:Y:S02]  /*17b00*/  FMUL.FTZ R109, R109, R144.reuse ;  /* 0x000000906d6d7220 */ /* 0x080fe40000410000 */
[----:B------:R-:W-:-:S02]  /*17b10*/  FMUL.FTZ R100, R100, R144 ;  /* 0x0000009064647220 */ /* 0x000fc40000410000 */
[-C--:B---3--:R-:W-:Y:S01]  /*17b20*/  FMUL.FTZ R34, R90, R2.reuse ;  /* 0x000000025a227220 */ /* 0x088fe20000410000 */
[----:B------:R-:W-:Y:S01]  /*17b30*/  MUFU.EX2 R96, R96 ;  /* 0x0000006000607308 */ /* 0x000fe20000000800 */
[-C--:B------:R-:W-:Y:S02]  /*17b40*/  FMUL.FTZ R35, R91, R2.reuse ;  /* 0x000000025b237220 */ /* 0x080fe40000410000 */
[-C--:B------:R-:W-:Y:S02]  /*17b50*/  FMUL.FTZ R86, R86, R2.reuse ;  /* 0x0000000256567220 */ /* 0x080fe40000410000 */
[-C--:B------:R-:W-:Y:S02]  /*17b60*/  FMUL.FTZ R87, R87, R2.reuse ;  /* 0x0000000257577220 */ /* 0x080fe40000410000 */
[-C--:B------:R-:W-:Y:S01]  /*17b70*/  FMUL.FTZ R42, R82, R2.reuse ;  /* 0x00000002522a7220 */ /* 0x080fe20000410000 */
[----:B------:R-:W-:Y:S01]  /*17b80*/  HMMA.16816.F32.BF16 R32, R4, R36, R32 ;  /* 0x000000240420723c */ /* 0x000fe20000041820 */
[-C--:B------:R-:W-:Y:S01]  /*17b90*/  FMUL.FTZ R43, R83, R2.reuse ;  /* 0x00000002532b7220 */ /* 0x080fe20000410000 */
[----:B------:R-:W-:Y:S01]  /*17ba0*/  MUFU.EX2 R88, R88 ;  /* 0x0000005800587308 */ /* 0x000fe20000000800 */
[----:B------:R-:W-:-:S02]  /*17bb0*/  FMUL.FTZ R50, R78, R2 ;  /* 0x000000024e327220 */ /* 0x000fc40000410000 */
[-C--:B------:R-:W-:Y:S02]  /*17bc0*/  FMUL.FTZ R51, R79, R2.reuse ;  /* 0x000000024f337220 */ /* 0x080fe40000410000 */
[----:B------:R-:W-:Y:S01]  /*17bd0*/  FFMA.FTZ R79, R56, R143, -R134 ;  /* 0x0000008f384f7223 */ /* 0x000fe20000010886 */
[C---:B------:R-:W-:Y:S01]  /*17be0*/  HMMA.16816.F32.BF16 R36, R4.reuse, R38, R84 ;  /* 0x000000260424723c */ /* 0x040fe20000041854 */
[-C--:B------:R-:W-:Y:S01]  /*17bf0*/  FMUL.FTZ R10, R114, R2.reuse ;  /* 0x00000002720a7220 */ /* 0x080fe20000410000 */
[----:B------:R3:W-:Y:S01]  /*17c00*/  MUFU.EX2 R84, R64 ;  /* 0x0000004000547308 */ /* 0x0007e20000000800 */
[----:B------:R-:W-:Y:S01]  /*17c10*/  FMUL.FTZ R11, R115, R2 ;  /* 0x00000002730b7220 */ /* 0x000fe20000410000 */
[----:B----4-:R-:W-:Y:S01]  /*17c20*/  LDSM.16.MT88.4 R56, [R123+0xb400] ;  /* 0x00b400007b38783b */ /* 0x010fe20000004200 */
[----:B------:R-:W-:Y:S02]  /*17c30*/  FMUL.FTZ R9, R113, R144 ;  /* 0x0000009071097220 */ /* 0x000fe40000410000 */
[-C--:B------:R-:W-:Y:S01]  /*17c40*/  FMUL.FTZ R18, R106, R2.reuse ;  /* 0x000000026a127220 */ /* 0x080fe20000410000 */
[----:B------:R-:W-:Y:S01]  /*17c50*/  HMMA.16816.F32.BF16 R40, R4, R44, R40 ;  /* 0x0000002c0428723c */ /* 0x000fe20000041828 */
[-C--:B------:R-:W-:Y:S01]  /*17c60*/  FMUL.FTZ R19, R107, R2.reuse ;  /* 0x000000026b137220 */ /* 0x080fe20000410000 */
[----:B------:R-:W-:Y:S01]  /*17c70*/  MUFU.EX2 R79, R79 ;  /* 0x0000004f004f7308 */ /* 0x000fe20000000800 */
[----:B------:R-:W-:-:S02]  /*17c80*/  FMUL.FTZ R26, R98, R2 ;  /* 0x00000002621a7220 */ /* 0x000fc40000410000 */
[-C--:B------:R-:W-:Y:S02]  /*17c90*/  FMUL.FTZ R27, R99, R2.reuse ;  /* 0x00000002631b7220 */ /* 0x080fe40000410000 */
[-C--:B------:R-:W-:Y:S01]  /*17ca0*/  FMUL.FTZ R110, R110, R2.reuse ;  /* 0x000000026e6e7220 */ /* 0x080fe20000410000 */
[C---:B------:R-:W-:Y:S01]  /*17cb0*/  HMMA.16816.F32.BF16 R44, R4.reuse, R46, R48 ;  /* 0x0000002e042c723c */ /* 0x040fe20000041830 */
[----:B------:R-:W-:Y:S01]  /*17cc0*/  LDSM.16.MT88.4 R48, [R120+0x9400] ;  /* 0x009400007830783b */ /* 0x000fe20000004200 */
[-C--:B------:R-:W-:Y:S01]  /*17cd0*/  FMUL.FTZ R111, R111, R2.reuse ;  /* 0x000000026f6f7220 */ /* 0x080fe20000410000 */
[----:B------:R-:W-:Y:S01]  /*17ce0*/  MUFU.EX2 R161, R161 ;  /* 0x000000a100a17308 */ /* 0x000fe20000000800 */
[-C--:B------:R-:W-:Y:S01]  /*17cf0*/  FMUL.FTZ R102, R102, R2.reuse ;  /* 0x0000000266667220 */ /* 0x080fe20000410000 */
[----:B---3--:R-:W3:Y:S01]  /*17d00*/  LDSM.16.MT88.4 R64, [R123+0x9400] ;  /* 0x009400007b40783b */ /* 0x008ee20000004200 */
[----:B------:R-:W-:Y:S02]  /*17d10*/  FMUL.FTZ R103, R103, R2 ;  /* 0x0000000267677220 */ /* 0x000fe40000410000 */
        /* <DEDUP_REMOVED lines=8> */
[-CC-:B------:R-:W-:Y:S01]  /*17da0*/  FFMA.FTZ R81, R54, R143.reuse, -R138.reuse ;  /* 0x0000008f36517223 */ /* 0x180fe2000001088a */
[----:B------:R-:W-:Y:S01]  /*17db0*/  MUFU.EX2 R167, R167 ;  /* 0x000000a700a77308 */ /* 0x000fe20000000800 */
[----:B------:R-:W-:Y:S02]  /*17dc0*/  FFMA.FTZ R76, R52, R143, -R138 ;  /* 0x0000008f344c7223 */ /* 0x000fe4000001088a */
[----:B------:R-:W-:Y:S02]  /*17dd0*/  FMUL.FTZ R54, R74, R2 ;  /* 0x000000024a367220 */ /* 0x000fe40000410000 */
[-C--:B------:R-:W-:Y:S01]  /*17de0*/  FMUL.FTZ R52, R72, R144.reuse ;  /* 0x0000009048347220 */ /* 0x080fe20000410000 */
[----:B--2---:R-:W-:Y:S01]  /*17df0*/  HMMA.16816.F32.BF16 R24, R4, R28, R24 ;  /* 0x0000001c0418723c */ /* 0x004fe20000041818 */
[----:B------:R-:W-:Y:S01]  /*17e00*/  FMUL.FTZ R53, R73, R144 ;  /* 0x0000009049357220 */ /* 0x000fe20000410000 */
[----:B------:R-:W2:Y:S01]  /*17e10*/  MUFU.EX2 R81, R81 ;  /* 0x0000005100517308 */ /* 0x000ea20000000800 */
[----:B------:R-:W-:-:S02]  /*17e20*/  FMUL.FTZ R70, R70, R2 ;  /* 0x0000000246467220 */ /* 0x000fc40000410000 */
[----:B------:R-:W-:Y:S02]  /*17e30*/  FMUL.FTZ R71, R71, R2 ;  /* 0x0000000247477220 */ /* 0x000fe40000410000 */
[-C--:B------:R-:W-:Y:S01]  /*17e40*/  FMUL.FTZ R68, R68, R144.reuse ;  /* 0x0000009044447220 */ /* 0x080fe20000410000 */
[C---:B------:R-:W-:Y:S01]  /*17e50*/  HMMA.16816.F32.BF16 R12, R4.reuse, R14, R108 ;  /* 0x0000000e040c723c */ /* 0x040fe2000004186c */
[----:B------:R-:W-:Y:S01]  /*17e60*/  FMUL.FTZ R69, R69, R144 ;  /* 0x0000009045457220 */ /* 0x000fe20000410000 */
[----:B------:R-:W-:Y:S01]  /*17e70*/  MUFU.EX2 R76, R76 ;  /* 0x0000004c004c7308 */ /* 0x000fe20000000800 */
[-CC-:B------:R-:W-:Y:S01]  /*17e80*/  FFMA.FTZ R78, R184, R143.reuse, -R134.reuse ;  /* 0x0000008fb84e7223 */ /* 0x180fe20000010886 */
[----:B------:R-:W-:Y:S01]  /*17e90*/  LDSM.16.MT88.4 R108, [R123+0xac00] ;  /* 0x00ac00007b6c783b */ /* 0x000fe20000004200 */
[-CC-:B------:R-:W-:Y:S02]  /*17ea0*/  FFMA.FTZ R83, R186, R143.reuse, -R134.reuse ;  /* 0x0000008fba537223 */ /* 0x180fe40000010886 */
[-C--:B------:R-:W-:Y:S01]  /*17eb0*/  FFMA.FTZ R80, R183, R143.reuse, -R134 ;  /* 0x0000008fb7507223 */ /* 0x080fe20000010886 */
[----:B------:R-:W-:Y:S01]  /*17ec0*/  HMMA.16816.F32.BF16 R20, R4, R22, R100 ;  /* 0x000000160414723c */ /* 0x000fe20000041864 */
[-CC-:B------:R-:W-:Y:S01]  /*17ed0*/  FFMA.FTZ R82, R180, R143.reuse, -R138.reuse ;  /* 0x0000008fb4527223 */ /* 0x180fe2000001088a */
[----:B------:R-:W-:Y:S01]  /*17ee0*/  MUFU.EX2 R78, R78 ;  /* 0x0000004e004e7308 */ /* 0x000fe20000000800 */
[-CC-:B------:R-:W-:Y:S01]  /*17ef0*/  FFMA.FTZ R85, R185, R143.reuse, -R138.reuse ;  /* 0x0000008fb9557223 */ /* 0x180fe2000001088a */
[----:B------:R-:W-:Y:S01]  /*17f00*/  LDSM.16.MT88.4 R100, [R120+0xac00] ;  /* 0x00ac00007864783b */ /* 0x000fe20000004200 */
[----:B------:R-:W-:-:S02]  /*17f10*/  FFMA.FTZ R86, R179, R143, -R138 ;  /* 0x0000008fb3567223 */ /* 0x000fc4000001088a */
[-C--:B------:R-:W-:Y:S01]  /*17f20*/  FFMA.FTZ R87, R182, R143.reuse, -R138 ;  /* 0x0000008fb6577223 */ /* 0x080fe2000001088a */
[----:B------:R-:W-:Y:S01]  /*17f30*/  HMMA.16816.F32.BF16 R28, R4, R30, R92 ;  /* 0x0000001e041c723c */ /* 0x000fe2000004185c */
[-CC-:B------:R-:W-:Y:S01]  /*17f40*/  FFMA.FTZ R89, R181, R143.reuse, -R134.reuse ;  /* 0x0000008fb5597223 */ /* 0x180fe20000010886 */
[----:B------:R4:W5:Y:S01]  /*17f50*/  MUFU.EX2 R93, R55 ;  /* 0x00000037005d7308 */ /* 0x0009620000000800 */
[-CC-:B------:R-:W-:Y:S02]  /*17f60*/  FFMA.FTZ R90, R176, R143.reuse, -R134.reuse ;  /* 0x0000008fb05a7223 */ /* 0x180fe40000010886 */
[-C--:B------:R-:W-:Y:S02]  /*17f70*/  FFMA.FTZ R91, R178, R143.reuse, -R134 ;  /* 0x0000008fb25b7223 */ /* 0x080fe40000010886 */
[-C--:B------:R-:W-:Y:S02]  /*17f80*/  FFMA.FTZ R94, R162, R143.reuse, -R138 ;  /* 0x0000008fa25e7223 */ /* 0x080fe4000001088a */
[-C--:B------:R-:W-:Y:S01]  /*17f90*/  FFMA.FTZ R92, R177, R143.reuse, -R134 ;  /* 0x0000008fb15c7223 */ /* 0x080fe20000010886 */
[----:B------:R-:W-:Y:S01]  /*17fa0*/  MUFU.EX2 R83, R83 ;  /* 0x0000005300537308 */ /* 0x000fe20000000800 */
[----:B------:R-:W-:-:S02]  /*17fb0*/  FFMA.FTZ R95, R175, R143, -R138 ;  /* 0x0000008faf5f7223 */ /* 0x000fc4000001088a */
[-C--:B------:R-:W-:Y:S02]  /*17fc0*/  FFMA.FTZ R162, R174, R143.reuse, -R138 ;  /* 0x0000008faea27223 */ /* 0x080fe4000001088a */
[-CC-:B------:R-:W-:Y:S02]  /*17fd0*/  FFMA.FTZ R160, R160, R143.reuse, -R134.reuse ;  /* 0x0000008fa0a07223 */ /* 0x180fe40000010886 */
[-C--:B------:R-:W-:Y:S01]  /*17fe0*/  FFMA.FTZ R158, R158, R143.reuse, -R134 ;  /* 0x0000008f9e9e7223 */ /* 0x080fe20000010886 */
[----:B------:R-:W-:Y:S01]  /*17ff0*/  MUFU.EX2 R80, R80 ;  /* 0x0000005000507308 */ /* 0x000fe20000000800 */
[----:B----4-:R-:W-:Y:S02]  /*18000*/  FMUL.FTZ R55, R75, R2 ;  /* 0x000000024b377220 */ /* 0x010fe40000410000 */
[----:B------:R-:W-:Y:S01]  /*18010*/  LDSM.16.MT88.4 R72, [R120+0x9800] ;  /* 0x009800007848783b */ /* 0x000fe20000004200 */
[-CC-:B------:R-:W-:Y:S02]  /*18020*/  FFMA.FTZ R156, R156, R143.reuse, -R138.reuse ;  /* 0x0000008f9c9c7223 */ /* 0x180fe4000001088a */
[----:B------:R-:W-:-:S02]  /*18030*/  FFMA.FTZ R157, R157, R143, -R138 ;  /* 0x0000008f9d9d7223 */ /* 0x000fc4000001088a */
[C---:B-1----:R-:W-:Y:S01]  /*18040*/  HMMA.16816.F32.BF16 R52, R4.reuse, R60, R52 ;  /* 0x0000003c0434723c */ /* 0x042fe20000041834 */
[----:B------:R-:W-:Y:S01]  /*18050*/  MUFU.EX2 R82, R82 ;  /* 0x0000005200527308 */ /* 0x000fe20000000800 */
[-CC-:B------:R-:W-:Y:S02]  /*18060*/  FFMA.FTZ R154, R154, R143.reuse, -R138.reuse ;  /* 0x0000008f9a9a7223 */ /* 0x180fe4000001088a */
[-C--:B------:R-:W-:Y:S02]  /*18070*/  FFMA.FTZ R155, R155, R143.reuse, -R138 ;  /* 0x0000008f9b9b7223 */ /* 0x080fe4000001088a */
[-C--:B------:R-:W-:Y:S01]  /*18080*/  FFMA.FTZ R153, R153, R143.reuse, -R134 ;  /* 0x0000008f99997223 */ /* 0x080fe20000010886 */
[----:B--2---:R-:W-:Y:S01]  /*18090*/  F2FP.BF16.PACK_AB R60, R81, R84 ;  /* 0x00000054513c723e */ /* 0x004fe200000010ff */
[----:B------:R-:W-:Y:S01]  /*180a0*/  HMMA.16816.F32.BF16 R4, R4, R62, R68 ;  /* 0x0000003e0404723c */ /* 0x000fe20000041844 */
[----:B-----5:R-:W-:Y:S01]  /*180b0*/  F2FP.BF16.PACK_AB R61, R93, R96 ;  /* 0x000000605d3d723e */ /* 0x020fe200000010ff */
[----:B------:R-:W1:Y:S01]  /*180c0*/  MUFU.EX2 R85, R85 ;  /* 0x0000005500557308 */ /* 0x000e620000000800 */
[----:B------:R-:W2:Y:S01]  /*180d0*/  LDSM.16.MT88.4 R68, [R123+0xd400] ;  /* 0x00d400007b44783b */ /* 0x000ea20000004200 */
[----:B------:R-:W-:-:S02]  /*180e0*/  FFMA.FTZ R172, R147, R143, -R138 ;  /* 0x0000008f93ac7223 */ /* 0x000fc4000001088a */
[--C-:B------:R-:W-:Y:S01]  /*180f0*/  FFMA.FTZ R151, R151, R143, -R134.reuse ;  /* 0x0000008f97977223 */ /* 0x100fe20000010886 */
[----:B------:R-:W-:Y:S01]  /*18100*/  F2FP.BF16.PACK_AB R62, R76, R77 ;  /* 0x0000004d4c3e723e */ /* 0x000fe200000010ff */
[-CC-:B------:R-:W-:Y:S01]  /*18110*/  FFMA.FTZ R152, R152, R143.reuse, -R134.reuse ;  /* 0x0000008f98987223 */ /* 0x180fe20000010886 */
[----:B------:R-:W-:Y:S01]  /*18120*/  F2FP.BF16.PACK_AB R63, R79, R88 ;  /* 0x000000584f3f723e */ /* 0x000fe200000010ff */
[----:B------:R-:W-:Y:S01]  /*18130*/  MUFU.EX2 R86, R86 ;  /* 0x0000005600567308 */ /* 0x000fe20000000800 */
[-C--:B------:R-:W-:Y:S02]  /*18140*/  FFMA.FTZ R150, R150, R143.reuse, -R134 ;  /* 0x0000008f96967223 */ /* 0x080fe40000010886 */
[-CC-:B------:R-:W-:Y:S02]  /*18150*/  FFMA.FTZ R149, R149, R143.reuse, -R138.reuse ;  /* 0x0000008f95957223 */ /* 0x180fe4000001088a */
[-CC-:B------:R-:W-:Y:S01]  /*18160*/  FFMA.FTZ R148, R148, R143.reuse, -R138.reuse ;  /* 0x0000008f94947223 */ /* 0x180fe2000001088a */
[----:B---3--:R-:W-:Y:S01]  /*18170*/  HMMA.16816.F32.BF16 R8, R60, R64, R8 ;  /* 0x000000403c08723c */ /* 0x008fe20000041808 */
[-C--:B------:R-:W-:Y:S01]  /*18180*/  FFMA.FTZ R145, R145, R143.reuse, -R138 ;  /* 0x0000008f91917223 */ /* 0x080fe2000001088a */
[----:B------:R-:W3:Y:S01]  /*18190*/  MUFU.EX2 R87, R87 ;  /* 0x0000005700577308 */ /* 0x000ee20000000800 */
[----:B------:R-:W-:-:S02]  /*181a0*/  FFMA.FTZ R147, R146, R143, -R134 ;  /* 0x0000008f92937223 */ /* 0x000fc40000010886 */
[----:B------:R-:W-:Y:S02]  /*181b0*/  FFMA.FTZ R133, R210, R2, R133 ;  /* 0x00000002d2857223 */ /* 0x000fe40000010085 */
[----:B------:R-:W-:Y:S01]  /*181c0*/  FFMA.FTZ R137, R211, R144, R137 ;  /* 0x00000090d3897223 */ /* 0x000fe20000010089 */
[C---:B------:R-:W-:Y:S01]  /*181d0*/  HMMA.16816.F32.BF16 R12, R60.reuse, R66, R12 ;  /* 0x000000423c0c723c */ /* 0x040fe2000004180c */
[----:B------:R-:W4:Y:S01]  /*181e0*/  LDSM.16.MT88.4 R64, [R120+0xb400] ;  /* 0x00b400007840783b */ /* 0x000f220000004200 */
[----:B------:R-:W5:Y:S01]  /*181f0*/  MUFU.EX2 R89, R89 ;  /* 0x0000005900597308 */ /* 0x000f620000000800 */
[----:B------:R-:W-:Y:S02]  /*18200*/  FADD.FTZ R132, R132, R133 ;  /* 0x0000008584847221 */ /* 0x000fe40000010000 */
[----:B------:R-:W-:Y:S02]  /*18210*/  FADD.FTZ R136, R136, R137 ;  /* 0x0000008988887221 */ /* 0x000fe40000010000 */
[----:B------:R-:W-:Y:S01]  /*18220*/  FADD.FTZ R131, R131, R132 ;  /* 0x0000008483837221 */ /* 0x000fe20000010000 */
[----:B------:R-:W-:Y:S01]  /*18230*/  HMMA.16816.F32.BF16 R16, R60, R48, R16 ;  /* 0x000000303c10723c */ /* 0x000fe20000041810 */
[-CC-:B------:R-:W-:Y:S01]  /*18240*/  FFMA.FTZ R124, R124, R143.reuse, -R134.reuse ;  /* 0x0000008f7c7c7223 */ /* 0x180fe20000010886 */
[----:B------:R-:W-:Y:S01]  /*18250*/  MUFU.EX2 R90, R90 ;  /* 0x0000005a005a7308 */ /* 0x000fe20000000800 */
[----:B------:R-:W-:-:S02]  /*18260*/  FFMA.FTZ R3, R3, R143, -R134 ;  /* 0x0000008f03037223 */ /* 0x000fc40000010886 */
[----:B------:R-:W-:-:S03]  /*18270*/  FADD.FTZ R131, R130, R131 ;  /* 0x0000008382837221 */ /* 0x000fc60000010000 */
[----:B------:R-:W-:Y:S01]  /*18280*/  HMMA.16816.F32.BF16 R20, R60, R50, R20 ;  /* 0x000000323c14723c */ /* 0x000fe20000041814 */
[----:B------:R-:W1:Y:S01]  /*18290*/  LDSM.16.MT88.4 R48, [R120+0xd400] ;  /* 0x00d400007830783b */ /* 0x000e620000004200 */
[----:B------:R-:W-:Y:S01]  /*182a0*/  MUFU.EX2 R91, R91 ;  /* 0x0000005b005b7308 */ /* 0x000fe20000000800 */
[----:B------:R-:W-:-:S04]  /*182b0*/  FADD.FTZ R96, R96, R131 ;  /* 0x0000008360607221 */ /* 0x000fc80000010000 */
[----:B------:R-:W-:Y:S01]  /*182c0*/  FADD.FTZ R93, R93, R96 ;  /* 0x000000605d5d7221 */ /* 0x000fe20000010000 */
[----:B------:R-:W-:Y:S02]  /*182d0*/  HMMA.16816.F32.BF16 R24, R60, R56, R24 ;  /* 0x000000383c18723c */ /* 0x000fe40000041818 */
[----:B------:R-:W-:Y:S01]  /*182e0*/  MUFU.EX2 R92, R92 ;  /* 0x0000005c005c7308 */ /* 0x000fe20000000800 */
[----:B------:R-:W-:-:S04]  /*182f0*/  FADD.FTZ R88, R88, R93 ;  /* 0x0000005d58587221 */ /* 0x000fc80000010000 */
[----:B------:R-:W-:Y:S01]  /*18300*/  FADD.FTZ R79, R79, R88 ;  /* 0x000000584f4f7221 */ /* 0x000fe20000010000 */
[C---:B------:R-:W-:Y:S01]  /*18310*/  HMMA.16816.F32.BF16 R28, R60.reuse, R58, R28 ;  /* 0x0000003a3c1c723c */ /* 0x040fe2000004181c */
[----:B------:R-:W3:Y:S01]  /*18320*/  LDSM.16.MT88.4 R56, [R123+0x9800] ;  /* 0x009800007b38783b */ /* 0x000ee20000004200 */
[----:B------:R-:W-:Y:S06]  /*18330*/  MUFU.EX2 R94, R94 ;  /* 0x0000005e005e7308 */ /* 0x000fec0000000800 */
[C---:B--2---:R-:W-:Y:S02]  /*18340*/  HMMA.16816.F32.BF16 R40, R60.reuse, R68, R40 ;  /* 0x000000443c28723c */ /* 0x044fe40000041828 */
[----:B------:R-:W2:Y:S06]  /*18350*/  MUFU.EX2 R95, R95 ;  /* 0x0000005f005f7308 */ /* 0x000eac0000000800 */
[C---:B----4-:R-:W-:Y:S02]  /*18360*/  HMMA.16816.F32.BF16 R32, R60.reuse, R64, R32 ;  /* 0x000000403c20723c */ /* 0x050fe40000041820 */
[----:B------:R-:W4:Y:S06]  /*18370*/  MUFU.EX2 R162, R162 ;  /* 0x000000a200a27308 */ /* 0x000f2c0000000800 */
[C---:B------:R-:W-:Y:S01]  /*18380*/  HMMA.16816.F32.BF16 R36, R60.reuse, R66, R36 ;  /* 0x000000423c24723c */ /* 0x040fe20000041824 */
[----:B------:R-:W2:Y:S01]  /*18390*/  LDSM.16.MT88.4 R64, [R123+0xb800] ;  /* 0x00b800007b40783b */ /* 0x000ea20000004200 */
[----:B------:R-:W-:Y:S06]  /*183a0*/  MUFU.EX2 R170, R170 ;  /* 0x000000aa00aa7308 */ /* 0x000fec0000000800 */
[C---:B-1----:R-:W-:Y:S02]  /*183b0*/  HMMA.16816.F32.BF16 R52, R60.reuse, R48, R52 ;  /* 0x000000303c34723c */ /* 0x042fe40000041834 */
[----:B------:R-:W-:Y:S05]  /*183c0*/  MUFU.EX2 R171, R171 ;  /* 0x000000ab00ab7308 */ /* 0x000fea0000000800 */
[----:B------:R-:W-:Y:S01]  /*183d0*/  F2FP.BF16.PACK_AB R48, R85, R82 ;  /* 0x000000525530723e */ /* 0x000fe200000010ff */
[----:B------:R-:W-:Y:S01]  /*183e0*/  HMMA.16816.F32.BF16 R4, R60, R50, R4 ;  /* 0x000000323c04723c */ /* 0x000fe20000041804 */
[----:B------:R-:W-:Y:S01]  /*183f0*/  F2FP.BF16.PACK_AB R49, R83, R78 ;  /* 0x0000004e5331723e */ /* 0x000fe200000010ff */
[----:B------:R-:W-:Y:S01]  /*18400*/  MUFU.EX2 R168, R168 ;  /* 0x000000a800a87308 */ /* 0x000fe20000000800 */
[----:B------:R-:W-:-:S04]  /*18410*/  FADD.FTZ R78, R78, R79 ;  /* 0x0000004f4e4e7221 */ /* 0x000fc80000010000 */
[----:B---3--:R-:W-:Y:S01]  /*18420*/  F2FP.BF16.PACK_AB R50, R87, R86 ;  /* 0x000000565732723e */ /* 0x008fe200000010ff */
[----:B------:R-:W-:Y:S01]  /*18430*/  HMMA.16816.F32.BF16 R44, R60, R70, R44 ;  /* 0x000000463c2c723c */ /* 0x000fe2000004182c */
[----:B-----5:R-:W-:Y:S01]  /*18440*/  F2FP.BF16.PACK_AB R51, R89, R80 ;  /* 0x000000505933723e */ /* 0x020fe200000010ff */
[----:B------:R-:W1:Y:S01]  /*18450*/  LDSM.16.MT88.4 R68, [R123+0xd800] ;  /* 0x00d800007b44783b */ /* 0x000e620000004200 */
[----:B------:R-:W3:Y:S01]  /*18460*/  MUFU.EX2 R169, R169 ;  /* 0x000000a900a97308 */ /* 0x000ee20000000800 */
[----:B------:R-:W-:Y:S02]  /*18470*/  FADD.FTZ R83, R83, R78 ;  /* 0x0000004e53537221 */ /* 0x000fe40000010000 */
[----:B------:R-:W-:Y:S02]  /*18480*/  LDSM.16.MT88.4 R60, [R120+0xd800] ;  /* 0x00d80000783c783b */ /* 0x000fe40000004200 */
[----:B------:R-:W-:Y:S01]  /*18490*/  HMMA.16816.F32.BF16 R8, R48, R56, R8 ;  /* 0x000000383008723c */ /* 0x000fe20000041808 */
[----:B------:R-:W-:-:S02]  /*184a0*/  FADD.FTZ R80, R80, R83 ;  /* 0x0000005350507221 */ /* 0x000fc40000010000 */
[----:B------:R-:W-:Y:S02]  /*184b0*/  MUFU.EX2 R164, R164 ;  /* 0x000000a400a47308 */ /* 0x000fe40000000800 */
[----:B------:R-:W-:-:S03]  /*184c0*/  FADD.FTZ R89, R89, R80 ;  /* 0x0000005059597221 */ /* 0x000fc60000010000 */
[C---:B------:R-:W-:Y:S01]  /*184d0*/  HMMA.16816.F32.BF16 R12, R48.reuse, R58, R12 ;  /* 0x0000003a300c723c */ /* 0x040fe2000004180c */
[----:B------:R-:W5:Y:S02]  /*184e0*/  LDSM.16.MT88.4 R56, [R120+0xb800] ;  /* 0x00b800007838783b */ /* 0x000f640000004200 */
[----:B------:R-:W1:Y:S05]  /*184f0*/  MUFU.EX2 R173, R173 ;  /* 0x000000ad00ad7308 */ /* 0x000e6a0000000800 */
[C---:B--2---:R-:W-:Y:S03]  /*18500*/  HMMA.16816.F32.BF16 R24, R48.reuse, R64, R24 ;  /* 0x000000403018723c */ /* 0x044fe60000041818 */
[----:B------:R-:W2:Y:S05]  /*18510*/  MUFU.EX2 R166, R166 ;  /* 0x000000a600a67308 */ /* 0x000eaa0000000800 */
[C---:B------:R-:W-:Y:S01]  /*18520*/  HMMA.16816.F32.BF16 R28, R48.reuse, R66, R28 ;  /* 0x00000042301c723c */ /* 0x040fe2000004181c */
[----:B------:R-:W2:Y:S02]  /*18530*/  LDSM.16.MT88.4 R64, [R123+0x9c00] ;  /* 0x009c00007b40783b */ /* 0x000ea40000004200 */
[----:B------:R-:W-:Y:S05]  /*18540*/  MUFU.EX2 R159, R159 ;  /* 0x0000009f009f7308 */ /* 0x000fea0000000800 */
[C---:B------:R-:W-:Y:S03]  /*18550*/  HMMA.16816.F32.BF16 R16, R48.reuse, R72, R16 ;  /* 0x000000483010723c */ /* 0x040fe60000041810 */
[----:B------:R-:W-:Y:S05]  /*18560*/  MUFU.EX2 R160, R160 ;  /* 0x000000a000a07308 */ /* 0x000fea0000000800 */
[C---:B------:R-:W-:Y:S01]  /*18570*/  HMMA.16816.F32.BF16 R20, R48.reuse, R74, R20 ;  /* 0x0000004a3014723c */ /* 0x040fe20000041814 */
[----:B------:R-:W-:Y:S02]  /*18580*/  LDSM.16.MT88.4 R72, [R120+0x9c00] ;  /* 0x009c00007848783b */ /* 0x000fe40000004200 */
[----:B------:R-:W-:Y:S05]  /*18590*/  MUFU.EX2 R158, R158 ;  /* 0x0000009e009e7308 */ /* 0x000fea0000000800 */
[C---:B-1----:R-:W-:Y:S03]  /*185a0*/  HMMA.16816.F32.BF16 R40, R48.reuse, R68, R40 ;  /* 0x000000443028723c */ /* 0x042fe60000041828 */
[----:B------:R-:W-:Y:S05]  /*185b0*/  MUFU.EX2 R156, R156 ;  /* 0x0000009c009c7308 */ /* 0x000fea0000000800 */
[C---:B-----5:R-:W-:Y:S03]  /*185c0*/  HMMA.16816.F32.BF16 R32, R48.reuse, R56, R32 ;  /* 0x000000383020723c */ /* 0x060fe60000041820 */
[----:B------:R-:W1:Y:S05]  /*185d0*/  MUFU.EX2 R157, R157 ;  /* 0x0000009d009d7308 */ /* 0x000e6a0000000800 */
[C---:B------:R-:W-:Y:S01]  /*185e0*/  HMMA.16816.F32.BF16 R36, R48.reuse, R58, R36 ;  /* 0x0000003a3024723c */ /* 0x040fe20000041824 */
[----:B------:R-:W5:Y:S02]  /*185f0*/  LDSM.16.MT88.4 R56, [R123+0xbc00] ;  /* 0x00bc00007b38783b */ /* 0x000f640000004200 */
[----:B------:R-:W-:Y:S05]  /*18600*/  MUFU.EX2 R154, R154 ;  /* 0x0000009a009a7308 */ /* 0x000fea0000000800 */
[C---:B------:R-:W-:Y:S01]  /*18610*/  HMMA.16816.F32.BF16 R44, R48.reuse, R70, R44 ;  /* 0x00000046302c723c */ /* 0x040fe2000004182c */
[----:B------:R-:W-:Y:S02]  /*18620*/  LDSM.16.MT88.4 R68, [R123+0xdc00] ;  /* 0x00dc00007b44783b */ /* 0x000fe40000004200 */
[----:B------:R-:W1:Y:S05]  /*18630*/  MUFU.EX2 R155, R155 ;  /* 0x0000009b009b7308 */ /* 0x000e6a0000000800 */
[C---:B------:R-:W-:Y:S03]  /*18640*/  HMMA.16816.F32.BF16 R52, R48.reuse, R60, R52 ;  /* 0x0000003c3034723c */ /* 0x040fe60000041834 */
[----:B------:R-:W1:Y:S05]  /*18650*/  MUFU.EX2 R153, R153 ;  /* 0x0000009900997308 */ /* 0x000e6a0000000800 */
[----:B------:R-:W-:Y:S01]  /*18660*/  HMMA.16816.F32.BF16 R4, R48, R62, R4 ;  /* 0x0000003e3004723c */ /* 0x000fe20000041804 */
[----:B------:R-:W1:Y:S02]  /*18670*/  LDSM.16.MT88.4 R60, [R120+0xbc00] ;  /* 0x00bc0000783c783b */ /* 0x000e640000004200 */
[----:B------:R-:W-:Y:S04]  /*18680*/  MUFU.EX2 R151, R151 ;  /* 0x0000009700977308 */ /* 0x000fe80000000800 */
[----:B------:R-:W-:-:S02]  /*18690*/  F2FP.BF16.PACK_AB R48, R95, R94 ;  /* 0x0000005e5f30723e */ /* 0x000fc400000010ff */
[----:B------:R-:W-:Y:S01]  /*186a0*/  F2FP.BF16.PACK_AB R49, R91, R90 ;  /* 0x0000005a5b31723e */ /* 0x000fe200000010ff */
[----:B------:R-:W-:Y:S01]  /*186b0*/  FADD.FTZ R90, R90, R89 ;  /* 0x000000595a5a7221 */ /* 0x000fe20000010000 */
[----:B----4-:R-:W-:Y:S01]  /*186c0*/  F2FP.BF16.PACK_AB R50, R162, R161 ;  /* 0x000000a1a232723e */ /* 0x010fe200000010ff */
[----:B------:R-:W-:Y:S01]  /*186d0*/  MUFU.EX2 R152, R152 ;  /* 0x0000009800987308 */ /* 0x000fe20000000800 */
[----:B------:R-:W-:Y:S01]  /*186e0*/  F2FP.BF16.PACK_AB R51, R163, R92 ;  /* 0x0000005ca333723e */ /* 0x000fe200000010ff */
[----:B------:R-:W-:-:S04]  /*186f0*/  FADD.FTZ R91, R91, R90 ;  /* 0x0000005a5b5b7221 */ /* 0x000fc80000010000 */
[----:B------:R-:W-:Y:S02]  /*18700*/  FADD.FTZ R92, R92, R91 ;  /* 0x0000005b5c5c7221 */ /* 0x000fe40000010000 */
[C---:B--2---:R-:W-:Y:S01]  /*18710*/  HMMA.16816.F32.BF16 R8, R48.reuse, R64, R8 ;  /* 0x000000403008723c */ /* 0x044fe20000041808 */
[----:B------:R-:W-:Y:S07]  /*18720*/  MUFU.EX2 R150, R150 ;  /* 0x0000009600967308 */ /* 0x000fee0000000800 */
[C---:B------:R-:W-:Y:S01]  /*18730*/  HMMA.16816.F32.BF16 R12, R48.reuse, R66, R12 ;  /* 0x00000042300c723c */ /* 0x040fe2000004180c */
[----:B------:R-:W2:Y:S01]  /*18740*/  LDSM.16.MT88.4 R64, [R120+0xdc00] ;  /* 0x00dc00007840783b */ /* 0x000ea20000004200 */
[----:B------:R-:W-:Y:S06]  /*18750*/  MUFU.EX2 R149, R149 ;  /* 0x0000009500957308 */ /* 0x000fec0000000800 */
[C---:B-----5:R-:W-:Y:S02]  /*18760*/  HMMA.16816.F32.BF16 R24, R48.reuse, R56, R24 ;  /* 0x000000383018723c */ /* 0x060fe40000041818 */
[----:B------:R-:W4:Y:S06]  /*18770*/  MUFU.EX2 R148, R148 ;  /* 0x0000009400947308 */ /* 0x000f2c0000000800 */
[C---:B------:R-:W-:Y:S01]  /*18780*/  HMMA.16816.F32.BF16 R28, R48.reuse, R58, R28 ;  /* 0x0000003a301c723c */ /* 0x040fe2000004181c */
[----:B------:R-:W5:Y:S01]  /*18790*/  LDSM.16.MT88.4 R56, [R123+0xa000] ;  /* 0x00a000007b38783b */ /* 0x000f620000004200 */
[----:B------:R-:W-:Y:S06]  /*187a0*/  MUFU.EX2 R145, R145 ;  /* 0x0000009100917308 */ /* 0x000fec0000000800 */
[C---:B------:R-:W-:Y:S02]  /*187b0*/  HMMA.16816.F32.BF16 R16, R48.reuse, R72, R16 ;  /* 0x000000483010723c */ /* 0x040fe40000041810 */
[----:B------:R-:W2:Y:S06]  /*187c0*/  MUFU.EX2 R172, R172 ;  /* 0x000000ac00ac7308 */ /* 0x000eac0000000800 */
[C---:B------:R-:W-:Y:S01]  /*187d0*/  HMMA.16816.F32.BF16 R20, R48.reuse, R74, R20 ;  /* 0x0000004a3014723c */ /* 0x040fe20000041814 */
[----:B------:R-:W-:Y:S01]  /*187e0*/  LDSM.16.MT88.4 R72, [R120+0xa000] ;  /* 0x00a000007848783b */ /* 0x000fe20000004200 */
[----:B------:R-:W2:Y:S06]  /*187f0*/  MUFU.EX2 R147, R147 ;  /* 0x0000009300937308 */ /* 0x000eac0000000800 */
[C---:B-1----:R-:W-:Y:S02]  /*18800*/  HMMA.16816.F32.BF16 R32, R48.reuse, R60, R32 ;  /* 0x0000003c3020723c */ /* 0x042fe40000041820 */
[----:B------:R-:W-:Y:S06]  /*18810*/  MUFU.EX2 R124, R124 ;  /* 0x0000007c007c7308 */ /* 0x000fec0000000800 */
[C---:B------:R-:W-:Y:S01]  /*18820*/  HMMA.16816.F32.BF16 R36, R48.reuse, R62, R36 ;  /* 0x0000003e3024723c */ /* 0x040fe20000041824 */
[----:B------:R-:W1:Y:S01]  /*18830*/  LDSM.16.MT88.4 R60, [R123+0xc000] ;  /* 0x00c000007b3c783b */ /* 0x000e620000004200 */
[----:B------:R-:W1:Y:S06]  /*18840*/  MUFU.EX2 R3, R3 ;  /* 0x0000000300037308 */ /* 0x000e6c0000000800 */
[C---:B------:R-:W-:Y:S08]  /*18850*/  HMMA.16816.F32.BF16 R40, R48.reuse, R68, R40 ;  /* 0x000000443028723c */ /* 0x040ff00000041828 */
[C---:B------:R-:W-:Y:S01]  /*18860*/  HMMA.16816.F32.BF16 R44, R48.reuse, R70, R44 ;  /* 0x00000046302c723c */ /* 0x040fe2000004182c */
[----:B------:R-:W1:Y:S07]  /*18870*/  LDSM.16.MT88.4 R68, [R123+0xe000] ;  /* 0x00e000007b44783b */ /* 0x000e6e0000004200 */
[C---:B--2---:R-:W-:Y:S08]  /*18880*/  HMMA.16816.F32.BF16 R52, R48.reuse, R64, R52 ;  /* 0x000000403034723c */ /* 0x044ff00000041834 */
[----:B------:R-:W-:Y:S01]  /*18890*/  HMMA.16816.F32.BF16 R4, R48, R66, R4 ;  /* 0x000000423004723c */ /* 0x000fe20000041804 */
[----:B------:R-:W-:Y:S06]  /*188a0*/  LDSM.16.MT88.4 R64, [R120+0xe000] ;  /* 0x00e000007840783b */ /* 0x000fec0000004200 */
[----:B---3--:R-:W-:-:S02]  /*188b0*/  F2FP.BF16.PACK_AB R48, R169, R168 ;  /* 0x000000a8a930723e */ /* 0x008fc400000010ff */
[----:B------:R-:W-:Y:S02]  /*188c0*/  F2FP.BF16.PACK_AB R49, R170, R167 ;  /* 0x000000a7aa31723e */ /* 0x000fe400000010ff */
[----:B------:R-:W-:Y:S02]  /*188d0*/  F2FP.BF16.PACK_AB R50, R173, R164 ;  /* 0x000000a4ad32723e */ /* 0x000fe400000010ff */
[----:B------:R-:W-:-:S07]  /*188e0*/  F2FP.BF16.PACK_AB R51, R166, R171 ;  /* 0x000000aba633723e */ /* 0x000fce00000010ff */
[C---:B-----5:R-:W-:Y:S08]  /*188f0*/  HMMA.16816.F32.BF16 R8, R48.reuse, R56, R8 ;  /* 0x000000383008723c */ /* 0x060ff00000041808 */
[C---:B------:R-:W-:Y:S01]  /*18900*/  HMMA.16816.F32.BF16 R12, R48.reuse, R58, R12 ;  /* 0x0000003a300c723c */ /* 0x040fe2000004180c */
[----:B------:R-:W2:Y:S07]  /*18910*/  LDSM.16.MT88.4 R56, [R120+0xc000] ;  /* 0x00c000007838783b */ /* 0x000eae0000004200 */
[C---:B-1----:R-:W-:Y:S08]  /*18920*/  HMMA.16816.F32.BF16 R24, R48.reuse, R60, R24 ;  /* 0x0000003c3018723c */ /* 0x042ff00000041818 */
[C---:B------:R-:W-:Y:S01]  /*18930*/  HMMA.16816.F32.BF16 R28, R48.reuse, R62, R28 ;  /* 0x0000003e301c723c */ /* 0x040fe2000004181c */
[----:B------:R-:W1:Y:S07]  /*18940*/  LDSM.16.MT88.4 R60, [R123+0xa400] ;  /* 0x00a400007b3c783b */ /* 0x000e6e0000004200 */
[C---:B------:R-:W-:Y:S08]  /*18950*/  HMMA.16816.F32.BF16 R16, R48.reuse, R72, R16 ;  /* 0x000000483010723c */ /* 0x040ff00000041810 */
[C---:B------:R-:W-:Y:S01]  /*18960*/  HMMA.16816.F32.BF16 R20, R48.reuse, R74, R20 ;  /* 0x0000004a3014723c */ /* 0x040fe20000041814 */
[----:B------:R-:W-:Y:S07]  /*18970*/  LDSM.16.MT88.4 R72, [R120+0xa400] ;  /* 0x00a400007848783b */ /* 0x000fee0000004200 */
        /* <DEDUP_REMOVED lines=8> */
[----:B------:R-:W3:Y:S06]  /*18a00*/  LDSM.16.MT88.4 R64, [R120+0xe400] ;  /* 0x00e400007840783b */ /* 0x000eec0000004200 */
[----:B------:R-:W-:-:S02]  /*18a10*/  F2FP.BF16.PACK_AB R48, R157, R156 ;  /* 0x0000009c9d30723e */ /* 0x000fc400000010ff */
[----:B------:R-:W-:Y:S02]  /*18a20*/  F2FP.BF16.PACK_AB R49, R160, R159 ;  /* 0x0000009fa031723e */ /* 0x000fe400000010ff */
[----:B------:R-:W-:Y:S02]  /*18a30*/  F2FP.BF16.PACK_AB R50, R155, R154 ;  /* 0x0000009a9b32723e */ /* 0x000fe400000010ff */
[----:B------:R-:W-:-:S07]  /*18a40*/  F2FP.BF16.PACK_AB R51, R153, R158 ;  /* 0x0000009e9933723e */ /* 0x000fce00000010ff */
        /* <DEDUP_REMOVED lines=8> */
[----:B------:R-:W5:Y:S07]  /*18ad0*/  LDSM.16.MT88.4 R72, [R123+0xa800] ;  /* 0x00a800007b48783b */ /* 0x000f6e0000004200 */
[C---:B---3--:R-:W-:Y:S07]  /*18ae0*/  HMMA.16816.F32.BF16 R52, R48.reuse, R64, R52 ;  /* 0x000000403034723c */ /* 0x048fee0000041834 */
[----:B----4-:R-:W-:Y:S01]  /*18af0*/  F2FP.BF16.PACK_AB R64, R148, R149 ;  /* 0x000000959440723e */ /* 0x010fe200000010ff */
[----:B------:R-:W-:Y:S01]  /*18b00*/  HMMA.16816.F32.BF16 R4, R48, R66, R4 ;  /* 0x000000423004723c */ /* 0x000fe20000041804 */
[----:B------:R-:W-:-:S06]  /*18b10*/  F2FP.BF16.PACK_AB R65, R152, R151 ;  /* 0x000000979841723e */ /* 0x000fcc00000010ff */
[----:B------:R-:W-:Y:S01]  /*18b20*/  F2FP.BF16.PACK_AB R66, R172, R145 ;  /* 0x00000091ac42723e */ /* 0x000fe200000010ff */
[----:B-1----:R-:W-:Y:S01]  /*18b30*/  HMMA.16816.F32.BF16 R32, R48, R60, R32 ;  /* 0x0000003c3020723c */ /* 0x002fe20000041820 */
[----:B------:R-:W-:-:S07]  /*18b40*/  F2FP.BF16.PACK_AB R67, R147, R150 ;  /* 0x000000969343723e */ /* 0x000fce00000010ff */
[----:B------:R-:W-:Y:S01]  /*18b50*/  HMMA.16816.F32.BF16 R36, R48, R62, R36 ;  /* 0x0000003e3024723c */ /* 0x000fe20000041824 */
[----:B------:R-:W1:Y:S07]  /*18b60*/  LDSM.16.MT88.4 R60, [R123+0xc800] ;  /* 0x00c800007b3c783b */ /* 0x000e6e0000004200 */
[C---:B--2---:R-:W-:Y:S08]  /*18b70*/  HMMA.16816.F32.BF16 R16, R64.reuse, R56, R16 ;  /* 0x000000384010723c */ /* 0x044ff00000041810 */
[----:B------:R-:W-:Y:S01]  /*18b80*/  HMMA.16816.F32.BF16 R20, R64, R58, R20 ;  /* 0x0000003a4014723c */ /* 0x000fe20000041814 */
[----:B------:R-:W2:Y:S07]  /*18b90*/  LDSM.16.MT88.4 R56, [R120+0xe800] ;  /* 0x00e800007838783b */ /* 0x000eae0000004200 */
[C---:B------:R-:W-:Y:S08]  /*18ba0*/  HMMA.16816.F32.BF16 R40, R48.reuse, R68, R40 ;  /* 0x000000443028723c */ /* 0x040ff00000041828 */
[----:B------:R-:W-:Y:S01]  /*18bb0*/  HMMA.16816.F32.BF16 R44, R48, R70, R44 ;  /* 0x00000046302c723c */ /* 0x000fe2000004182c */
[----:B------:R-:W3:Y:S04]  /*18bc0*/  LDSM.16.MT88.4 R68, [R123+0xe800] ;  /* 0x00e800007b44783b */ /* 0x000ee80000004200 */
[----:B------:R-:W4:Y:S03]  /*18bd0*/  LDSM.16.MT88.4 R48, [R120+0xc800] ;  /* 0x00c800007830783b */ /* 0x000f260000004200 */
[C---:B-----5:R-:W-:Y:S08]  /*18be0*/  HMMA.16816.F32.BF16 R8, R64.reuse, R72, R8 ;  /* 0x000000484008723c */ /* 0x060ff00000041808 */
[C---:B-1----:R-:W-:Y:S07]  /*18bf0*/  HMMA.16816.F32.BF16 R24, R64.reuse, R60, R24 ;  /* 0x0000003c4018723c */ /* 0x042fee0000041818 */
[-C--:B------:R-:W-:Y:S01]  /*18c00*/  FFMA.FTZ R60, R121, R143.reuse, -R134 ;  /* 0x0000008f793c7223 */ /* 0x080fe20000010886 */
[----:B------:R-:W-:Y:S01]  /*18c10*/  HMMA.16816.F32.BF16 R28, R64, R62, R28 ;  /* 0x0000003e401c723c */ /* 0x000fe2000004181c */
[----:B------:R-:W-:-:S02]  /*18c20*/  FFMA.FTZ R61, R126, R143, -R138 ;  /* 0x0000008f7e3d7223 */ /* 0x000fc4000001088a */
[-C--:B------:R-:W-:Y:S02]  /*18c30*/  FFMA.FTZ R126, R129, R143.reuse, -R138 ;  /* 0x0000008f817e7223 */ /* 0x080fe4000001088a */
[-C--:B------:R-:W-:Y:S01]  /*18c40*/  FFMA.FTZ R121, R128, R143.reuse, -R134 ;  /* 0x0000008f80797223 */ /* 0x080fe20000010886 */
[----:B------:R-:W-:Y:S01]  /*18c50*/  MUFU.EX2 R60, R60 ;  /* 0x0000003c003c7308 */ /* 0x000fe20000000800 */
[-CC-:B------:R-:W-:Y:S01]  /*18c60*/  FFMA.FTZ R62, R127, R143.reuse, -R138.reuse ;  /* 0x0000008f7f3e7223 */ /* 0x180fe2000001088a */
[----:B--2---:R-:W-:Y:S01]  /*18c70*/  HMMA.16816.F32.BF16 R52, R64, R56, R52 ;  /* 0x000000384034723c */ /* 0x004fe20000041834 */
[----:B------:R-:W-:-:S05]  /*18c80*/  FFMA.FTZ R63, R125, R143, -R138 ;  /* 0x0000008f7d3f7223 */ /* 0x000fca000001088a */
[----:B------:R-:W-:Y:S01]  /*18c90*/  MUFU.EX2 R61, R61 ;  /* 0x0000003d003d7308 */ /* 0x000fe20000000800 */
[----:B------:R-:W-:Y:S01]  /*18ca0*/  FADD.FTZ R57, R135, R136 ;  /* 0x0000008887397221 */ /* 0x000fe20000010000 */
[----:B------:R-:W-:Y:S03]  /*18cb0*/  HMMA.16816.F32.BF16 R12, R64, R74, R12 ;  /* 0x0000004a400c723c */ /* 0x000fe6000004180c */
[----:B------:R-:W-:-:S03]  /*18cc0*/  FADD.FTZ R57, R0, R57 ;  /* 0x0000003900397221 */ /* 0x000fc60000010000 */
[----:B------:R-:W1:Y:S01]  /*18cd0*/  MUFU.EX2 R62, R62 ;  /* 0x0000003e003e7308 */ /* 0x000e620000000800 */
[----:B------:R-:W-:Y:S01]  /*18ce0*/  FADD.FTZ R0, R84, R57 ;  /* 0x0000003954007221 */ /* 0x000fe20000010000 */
[----:B---3--:R-:W-:Y:S03]  /*18cf0*/  HMMA.16816.F32.BF16 R40, R64, R68, R40 ;  /* 0x000000444028723c */ /* 0x008fe60000041828 */
[----:B------:R-:W-:-:S03]  /*18d00*/  FADD.FTZ R0, R81, R0 ;  /* 0x0000000051007221 */ /* 0x000fc60000010000 */
[----:B------:R-:W-:Y:S01]  /*18d10*/  MUFU.EX2 R63, R63 ;  /* 0x0000003f003f7308 */ /* 0x000fe20000000800 */
[----:B------:R-:W-:Y:S01]  /*18d20*/  FADD.FTZ R57, R77, R0 ;  /* 0x000000004d397221 */ /* 0x000fe20000010000 */
[C---:B------:R-:W-:Y:S01]  /*18d30*/  HMMA.16816.F32.BF16 R44, R64.reuse, R70, R44 ;  /* 0x00000046402c723c */ /* 0x040fe2000004182c */
[----:B------:R-:W-:Y:S02]  /*18d40*/  F2FP.BF16.PACK_AB R69, R3, R124 ;  /* 0x0000007c0345723e */ /* 0x000fe400000010ff */
[----:B------:R-:W-:Y:S02]  /*18d50*/  FADD.FTZ R57, R76, R57 ;  /* 0x000000394c397221 */ /* 0x000fe40000010000 */
[----:B------:R-:W2:Y:S01]  /*18d60*/  LDSM.16.MT88.4 R76, [R123+0xec00] ;  /* 0x00ec00007b4c783b */ /* 0x000ea20000004200 */
[----:B------:R-:W3:Y:S01]  /*18d70*/  MUFU.EX2 R126, R126 ;  /* 0x0000007e007e7308 */ /* 0x000ee20000000800 */
[----:B-1----:R-:W-:Y:S01]  /*18d80*/  F2FP.BF16.PACK_AB R68, R62, R61 ;  /* 0x0000003d3e44723e */ /* 0x002fe200000010ff */
[----:B------:R-:W-:Y:S01]  /*18d90*/  FADD.FTZ R82, R82, R57 ;  /* 0x0000003952527221 */ /* 0x000fe20000010000 */
[----:B----4-:R-:W-:Y:S03]  /*18da0*/  HMMA.16816.F32.BF16 R32, R64, R48, R32 ;  /* 0x000000304020723c */ /* 0x010fe60000041820 */
[----:B------:R-:W-:-:S02]  /*18db0*/  FADD.FTZ R85, R85, R82 ;  /* 0x0000005255557221 */ /* 0x000fc40000010000 */
[----:B------:R-:W1:Y:S02]  /*18dc0*/  MUFU.EX2 R121, R121 ;  /* 0x0000007900797308 */ /* 0x000e640000000800 */
[----:B------:R-:W-:Y:S01]  /*18dd0*/  FADD.FTZ R86, R86, R85 ;  /* 0x0000005556567221 */ /* 0x000fe20000010000 */
[----:B------:R-:W-:Y:S01]  /*18de0*/  HMMA.16816.F32.BF16 R36, R64, R50, R36 ;  /* 0x000000324024723c */ /* 0x000fe20000041824 */
[----:B------:R-:W4:Y:S02]  /*18df0*/  LDSM.16.MT88.4 R48, [R123+0xcc00] ;  /* 0x00cc00007b30783b */ /* 0x000f240000004200 */
[----:B------:R-:W-:Y:S01]  /*18e00*/  FADD.FTZ R87, R87, R86 ;  /* 0x0000005657577221 */ /* 0x000fe20000010000 */
[----:B---3--:R-:W-:-:S03]  /*18e10*/  F2FP.BF16.PACK_AB R70, R126, R63 ;  /* 0x0000003f7e46723e */ /* 0x008fc600000010ff */
[----:B------:R-:W-:Y:S01]  /*18e20*/  FADD.FTZ R0, R94, R87 ;  /* 0x000000575e007221 */ /* 0x000fe20000010000 */
[----:B------:R-:W-:Y:S03]  /*18e30*/  HMMA.16816.F32.BF16 R4, R64, R58, R4 ;  /* 0x0000003a4004723c */ /* 0x000fe60000041804 */
[----:B------:R-:W-:Y:S01]  /*18e40*/  FADD.FTZ R0, R95, R0 ;  /* 0x000000005f007221 */ /* 0x000fe20000010000 */
[----:B-1----:R-:W-:-:S07]  /*18e50*/  F2FP.BF16.PACK_AB R71, R121, R60 ;  /* 0x0000003c7947723e */ /* 0x002fce00000010ff */
[C---:B------:R-:W-:Y:S01]  /*18e60*/  HMMA.16816.F32.BF16 R112, R68.reuse, R108, R8 ;  /* 0x0000006c4470723c */ /* 0x040fe20000041808 */
[----:B------:R-:W1:Y:S07]  /*18e70*/  LDSM.16.MT88.4 R8, [R120+0xcc00] ;  /* 0x00cc00007808783b */ /* 0x000e6e0000004200 */
[C---:B------:R-:W-:Y:S07]  /*18e80*/  HMMA.16816.F32.BF16 R104, R68.reuse, R100, R16 ;  /* 0x000000644468723c */ /* 0x040fee0000041810 */
[----:B------:R-:W-:Y:S01]  /*18e90*/  FADD.FTZ R17, R161, R0 ;  /* 0x00000000a1117221 */ /* 0x000fe20000010000 */
[----:B------:R-:W-:Y:S01]  /*18ea0*/  HMMA.16816.F32.BF16 R108, R68, R110, R12 ;  /* 0x0000006e446c723c */ /* 0x000fe2000004180c */
[----:B------:R-:W-:Y:S01]  /*18eb0*/  FADD.FTZ R0, R163, R92 ;  /* 0x0000005ca3007221 */ /* 0x000fe20000010000 */
[----:B------:R-:W3:Y:S01]  /*18ec0*/  LDSM.16.MT88.4 R12, [R120+0xec00] ;  /* 0x00ec0000780c783b */ /* 0x000ee20000004200 */
[----:B------:R-:W-:-:S02]  /*18ed0*/  FADD.FTZ R17, R162, R17 ;  /* 0x00000011a2117221 */ /* 0x000fc40000010000 */
[----:B------:R-:W-:Y:S02]  /*18ee0*/  FADD.FTZ R167, R167, R0 ;  /* 0x00000000a7a77221 */ /* 0x000fe40000010000 */
[----:B------:R-:W-:Y:S01]  /*18ef0*/  FADD.FTZ R168, R168, R17 ;  /* 0x00000011a8a87221 */ /* 0x000fe20000010000 */
[C---:B--2---:R-:W-:Y:S01]  /*18f00*/  HMMA.16816.F32.BF16 R80, R68.reuse, R76, R40 ;  /* 0x0000004c4450723c */ /* 0x044fe20000041828 */
[----:B------:R-:W-:Y:S02]  /*18f10*/  FADD.FTZ R170, R170, R167 ;  /* 0x000000a7aaaa7221 */ /* 0x000fe40000010000 */
[----:B------:R-:W-:Y:S02]  /*18f20*/  FADD.FTZ R169, R169, R168 ;  /* 0x000000a8a9a97221 */ /* 0x000fe40000010000 */
[----:B------:R-:W-:Y:S02]  /*18f30*/  FADD.FTZ R171, R171, R170 ;  /* 0x000000aaabab7221 */ /* 0x000fe40000010000 */
[----:B------:R-:W-:Y:S01]  /*18f40*/  FADD.FTZ R164, R164, R169 ;  /* 0x000000a9a4a47221 */ /* 0x000fe20000010000 */
[----:B------:R-:W-:Y:S01]  /*18f50*/  HMMA.16816.F32.BF16 R100, R68, R102, R20 ;  /* 0x000000664464723c */ /* 0x000fe20000041814 */
[----:B------:R-:W-:-:S02]  /*18f60*/  FADD.FTZ R166, R166, R171 ;  /* 0x000000aba6a67221 */ /* 0x000fc40000010000 */
[----:B------:R-:W-:-:S04]  /*18f70*/  FADD.FTZ R173, R173, R164 ;  /* 0x000000a4adad7221 */ /* 0x000fc80000010000 */
[----:B------:R-:W-:Y:S01]  /*18f80*/  FADD.FTZ R156, R156, R173 ;  /* 0x000000ad9c9c7221 */ /* 0x000fe20000010000 */
[----:B----4-:R-:W-:Y:S03]  /*18f90*/  HMMA.16816.F32.BF16 R96, R68, R48, R24 ;  /* 0x000000304460723c */ /* 0x010fe60000041818 */
[----:B------:R-:W-:-:S04]  /*18fa0*/  FADD.FTZ R157, R157, R156 ;  /* 0x0000009c9d9d7221 */ /* 0x000fc80000010000 */
[----:B------:R-:W-:Y:S01]  /*18fb0*/  FADD.FTZ R2, R154, R157 ;  /* 0x0000009d9a027221 */ /* 0x000fe20000010000 */
[----:B-1----:R-:W-:Y:S03]  /*18fc0*/  HMMA.16816.F32.BF16 R88, R68, R8, R32 ;  /* 0x000000084458723c */ /* 0x002fe60000041820 */
[----:B------:R-:W-:-:S04]  /*18fd0*/  FADD.FTZ R2, R155, R2 ;  /* 0x000000029b027221 */ /* 0x000fc80000010000 */
[----:B------:R-:W-:Y:S01]  /*18fe0*/  FADD.FTZ R9, R159, R166 ;  /* 0x000000a69f097221 */ /* 0x000fe20000010000 */
[C---:B------:R-:W-:Y:S01]  /*18ff0*/  HMMA.16816.F32.BF16 R92, R68.reuse, R50, R28 ;  /* 0x00000032445c723c */ /* 0x040fe2000004181c */
[----:B------:R-:W-:Y:S01]  /*19000*/  FADD.FTZ R149, R149, R2 ;  /* 0x0000000295957221 */ /* 0x000fe20000010000 */
[----:B------:R-:W-:Y:S01]  /*19010*/  MOV R2, R142 ;  /* 0x0000008e00027202 */ /* 0x000fe20000000f00 */
        /* <DEDUP_REMOVED lines=13> */
[----:B------:R-:W-:Y:S01]  /*190f0*/  FADD.FTZ R150, R150, R9 ;  /* 0x0000000996967221 */ /* 0x000fe20000010000 */
[C---:B---3--:R-:W-:Y:S01]  /*19100*/  HMMA.16816.F32.BF16 R72, R68.reuse, R12, R52 ;  /* 0x0000000c4448723c */ /* 0x048fe20000041834 */
[----:B------:R-:W-:Y:S02]  /*19110*/  FADD.FTZ R63, R63, R62 ;  /* 0x0000003e3f3f7221 */ /* 0x000fe40000010000 */
[----:B------:R-:W-:Y:S02]  /*19120*/  FADD.FTZ R147, R147, R150 ;  /* 0x0000009693937221 */ /* 0x000fe40000010000 */
[----:B------:R-:W-:Y:S02]  /*19130*/  FADD.FTZ R211, R126, R63 ;  /* 0x0000003f7ed37221 */ /* 0x000fe40000010000 */
[----:B------:R-:W-:Y:S01]  /*19140*/  FADD.FTZ R124, R124, R147 ;  /* 0x000000937c7c7221 */ /* 0x000fe20000010000 */
[----:B------:R-:W-:Y:S03]  /*19150*/  HMMA.16816.F32.BF16 R68, R68, R14, R4 ;  /* 0x0000000e4444723c */ /* 0x000fe60000041804 */
[----:B------:R-:W-:-:S04]  /*19160*/  FADD.FTZ R3, R3, R124 ;  /* 0x0000007c03037221 */ /* 0x000fc80000010000 */
[----:B------:R-:W-:-:S04]  /*19170*/  FADD.FTZ R60, R60, R3 ;  /* 0x000000033c3c7221 */ /* 0x000fc80000010000 */
[----:B------:R-:W-:Y:S02]  /*19180*/  FADD.FTZ R210, R121, R60 ;  /* 0x0000003c79d27221 */ /* 0x000fe40000010000 */
.L_x_1191:
[----:B------:R-:W-:-:S13]  /*19190*/  ISETP.GE.AND P0, PT, R206, 0x1, PT ;  /* 0x00000001ce00780c */ /* 0x000fda0003f06270 */
[----:B------:R-:W-:Y:S05]  /*191a0*/  @!P0 BRA `(.L_x_1200) ;  /* 0x0000461000008947 */ /* 0x000fea0003800000 */
[----:B------:R-:W-:Y:S02]  /*191b0*/  MOV R3, R0 ;  /* 0x0000000000037202 */ /* 0x000fe40000000f00 */
[----:B------:R-:W-:Y:S02]  /*191c0*/  MOV R121, R2 ;  /* 0x0000000200797202 */ /* 0x000fe40000000f00 */
.L_x_1209:
        /* <DEDUP_REMOVED lines=58> */
[----:B------:R-:W-:Y:S02]  /*19570*/  IMAD R2, R10, R7, R2 ;  /* 0x000000070a027224 */ /* 0x000fe400078e0202 */
[----:B------:R-:W-:Y:S02]  /*19580*/  IMAD.MOV.U32 R4, RZ, RZ, R8 ;  /* 0x000000ffff047224 */ /* 0x000fe400078e0008 */
[----:B----4-:R-:W-:Y:S02]  /*19590*/  IMAD.IADD R7, R0, 0x1, -R5 ;  /* 0x0000000100077824 */ /* 0x010fe400078e0a05 */
[----:B------:R-:W-:Y:S02]  /*195a0*/  IMAD.IADD R5, R9, 0x1, R2 ;  /* 0x0000000109057824 */ /* 0x000fe400078e0202 */
[----:B---3--:R-:W-:Y:S01]  /*195b0*/  IMAD R9, R15, R7, RZ ;  /* 0x000000070f097224 */ /* 0x008fe200078e02ff */
[----:B------:R-:W-:Y:S01]  /*195c0*/  SHF.R.S32.HI R0, RZ, 0x1f, R7 ;  /* 0x0000001fff007819 */ /* 0x000fe20000011407 */
[----:B------:R-:W-:Y:S04]  /*195d0*/  IMAD.WIDE.U32 R4, R7, R14, R4 ;  /* 0x0000000e07047225 */ /* 0x000fe800078e0004 */
[----:B------:R-:W-:Y:S04]  /*195e0*/  IMAD R9, R14, R0, R9 ;  /* 0x000000000e097224 */ /* 0x000fe800078e0209 */
[----:B------:R-:W-:Y:S01]  /*195f0*/  IMAD.IADD R0, R5, 0x1, R9 ;  /* 0x0000000105007824 */ /* 0x000fe200078e0209 */
[----:B------:R-:W-:-:S05]  /*19600*/  BRA `(.L_x_1203) ;  /* 0x0000003000007947 */ /* 0x000fca0003800000 */
.L_x_1202:
[----:B------:R-:W2:Y:S02]  /*19610*/  LD.E R4, [R118.64+0x40] ;  /* 0x0000400476047980 */ /* 0x000ea4000c101900 */
[----:B--2---:R-:W-:Y:S04]  /*19620*/  LEA R4, -R4, RZ, 0x7 ;  /* 0x000000ff04047211 */ /* 0x004fe800078e39ff */
[----:B------:R-:W-:Y:S02]  /*19630*/  SHF.R.S32.HI R0, RZ, 0x1f, R4 ;  /* 0x0000001fff007819 */ /* 0x000fe40000011404 */
.L_x_1203:
[----:B------:R-:W-:Y:S05]  /*19640*/  BSYNC B0 ;  /* 0x0000000000007941 */ /* 0x000fea0003800000 */
.L_x_1201:
[C---:B------:R-:W-:Y:S01]  /*19650*/  LOP3.LUT P5, RZ, R207.reuse, 0x1, RZ, 0xc0, !PT ;  /* 0x00000001cfff7812 */ /* 0x040fe200078ac0ff */
[----:B------:R-:W-:Y:S01]  /*19660*/  BSSY B1, `(.L_x_1204) ;  /* 0x000021a000017945 */ /* 0x000fe20003800000 */
[CC--:B------:R-:W-:Y:S02]  /*19670*/  LEA R212, P1, R4.reuse, R140.reuse, 0x1 ;  /* 0x0000008c04d47211 */ /* 0x0c0fe400078208ff */
[C---:B------:R-:W-:Y:S02]  /*19680*/  LOP3.LUT P4, RZ, R207.reuse, 0x2, RZ, 0xc0, !PT ;  /* 0x00000002cfff7812 */ /* 0x040fe4000788c0ff */
[C---:B------:R-:W-:Y:S02]  /*19690*/  LEA.HI.X R213, R4.reuse, R141, R0, 0x1, P1 ;  /* 0x0000008d04d57211 */ /* 0x040fe400008f0c00 */
[----:B------:R-:W-:Y:S02]  /*196a0*/  LOP3.LUT P2, RZ, R207, 0x4, RZ, 0xc0, !PT ;  /* 0x00000004cfff7812 */ /* 0x000fe4000784c0ff */
[----:B------:R-:W-:Y:S03]  /*196b0*/  IADD3 R7, P0, R4, R191, RZ ;  /* 0x000000bf04077210 */ /* 0x000fe60007f1e0ff */
[----:B------:R-:W-:Y:S01]  /*196c0*/  @!PT LDS RZ, [RZ] ;  /* 0x00000000fffff984 */ /* 0x000fe20000000800 */
[----:B------:R-:W-:Y:S01]  /*196d0*/  @!PT LDS RZ, [RZ] ;  /* 0x00000000fffff984 */ /* 0x000fe20000000800 */
[----:B------:R-:W-:Y:S01]  /*196e0*/  @!PT LDS RZ, [RZ] ;  /* 0x00000000fffff984 */ /* 0x000fe20000000800 */
[----:B------:R1:W-:Y:S01]  /*196f0*/  @P5 LDGSTS.E.BYPASS.LTC128B.128 [R203+0x9000], [R212.64] ;  /* 0x09000000d4cb5fae */ /* 0x0003e2000b901d44 */
[C---:B------:R-:W-:Y:S02]  /*19700*/  @P5 LEA R12, P6, R7.reuse, R140, 0x1 ;  /* 0x0000008c070c5211 */ /* 0x040fe400078c08ff */
[----:B------:R-:W-:Y:S02]  /*19710*/  IADD3.X R2, R0, R192, RZ, P0, !PT ;  /* 0x000000c000027210 */ /* 0x000fe400007fe4ff */
[C---:B------:R-:W-:Y:S02]  /*19720*/  @P4 LEA R8, P1, R7.reuse, R140, 0x1 ;  /* 0x0000008c07084211 */ /* 0x040fe400078208ff */
[CCC-:B------:R-:W-:Y:S01]  /*19730*/  @P5 LEA.HI.X R13, R7.reuse, R141.reuse, R2.reuse, 0x1, P6 ;  /* 0x0000008d070d5211 */ /* 0x1c0fe200030f0c02 */
[----:B------:R-:W-:Y:S01]  /*19740*/  @!P5 STS.64 [R203+0x9008], RZ ;  /* 0x009008ffcb00d388 */ /* 0x000fe20000000a00 */
[C-C-:B------:R-:W-:Y:S02]  /*19750*/  @P4 LEA.HI.X R9, R7.reuse, R141, R2.reuse, 0x1, P1 ;  /* 0x0000008d07094211 */ /* 0x140fe400008f0c02 */
[C---:B------:R-:W-:Y:S03]  /*19760*/  IADD3 R5, P0, R7.reuse, R191, RZ ;  /* 0x000000bf07057210 */ /* 0x040fe60007f1e0ff */
[----:B------:R-:W-:Y:S01]  /*19770*/  @!P5 STS [R203+0x9000], RZ ;  /* 0x009000ffcb00d388 */ /* 0x000fe20000000800 */
[----:B------:R-:W-:Y:S02]  /*19780*/  IADD3.X R0, R2, R192, RZ, P0, !PT ;  /* 0x000000c002007210 */ /* 0x000fe400007fe4ff */
[-C--:B------:R-:W-:Y:S01]  /*19790*/  @P2 LEA R6, P0, R7, R140.reuse, 0x1 ;  /* 0x0000008c07062211 */ /* 0x080fe200078008ff */
[----:B------:R-:W-:Y:S01]  /*197a0*/  @!P5 STS [R203+0x9004], RZ ;  /* 0x009004ffcb00d388 */ /* 0x000fe20000000800 */
[-C--:B------:R-:W-:Y:S02]  /*197b0*/  @P5 LEA R10, P6, R5, R140.reuse, 0x1 ;  /* 0x0000008c050a5211 */ /* 0x080fe400078c08ff */
[-C--:B------:R-:W-:Y:S01]  /*197c0*/  @P2 LEA.HI.X R7, R7, R141.reuse, R2, 0x1, P0 ;  /* 0x0000008d07072211 */ /* 0x080fe200000f0c02 */
[----:B------:R-:W-:Y:S01]  /*197d0*/  @!PT LDS RZ, [RZ] ;  /* 0x00000000fffff984 */ /* 0x000fe20000000800 */
[----:B------:R-:W-:Y:S01]  /*197e0*/  @!PT LDS RZ, [RZ] ;  /* 0x00000000fffff984 */ /* 0x000fe20000000800 */
[----:B------:R-:W-:Y:S01]  /*197f0*/  @!PT LDS RZ, [RZ] ;  /* 0x00000000fffff984 */ /* 0x000fe20000000800 */
[----:B------:R1:W-:Y:S01]  /*19800*/  @P4 LDGSTS.E.BYPASS.LTC128B.128 [R203+0xb000], [R212.64+0x40] ;  /* 0x0b000040d4cb4fae */ /* 0x0003e2000b901d44 */
[CCC-:B------:R-:W-:Y:S02]  /*19810*/  @P5 LEA.HI.X R11, R5.reuse, R141.reuse, R0.reuse, 0x1, P6 ;  /* 0x0000008d050b5211 */ /* 0x1c0fe400030f0c00 */
[CC--:B------:R-:W-:Y:S02]  /*19820*/  @P4 LEA R14, P1, R5.reuse, R140.reuse, 0x1 ;  /* 0x0000008c050e4211 */ /* 0x0c0fe400078208ff */
[C---:B------:R-:W-:Y:S02]  /*19830*/  @P2 LEA R4, P0, R5.reuse, R140, 0x1 ;  /* 0x0000008c05042211 */ /* 0x040fe400078008ff */
[C-C-:B------:R-:W-:Y:S01]  /*19840*/  @P4 LEA.HI.X R15, R5.reuse, R141, R0.reuse, 0x1, P1 ;  /* 0x0000008d050f4211 */ /* 0x140fe200008f0c00 */
[----:B------:R-:W-:Y:S01]  /*19850*/  @!P4 STS.128 [R203+0xb000], RZ ;  /* 0x00b000ffcb00c388 */ /* 0x000fe20000000c00 */
[C---:B------:R-:W-:Y:S02]  /*19860*/  IADD3 R2, P6, R5.reuse, R191, RZ ;  /* 0x000000bf05027210 */ /* 0x040fe40007fde0ff */
[-C--:B------:R-:W-:Y:S02]  /*19870*/  @P2 LEA.HI.X R5, R5, R141.reuse, R0, 0x1, P0 ;  /* 0x0000008d05052211 */ /* 0x080fe400000f0c00 */
[----:B------:R-:W-:Y:S02]  /*19880*/  IADD3.X R0, R0, R192, RZ, P6, !PT ;  /* 0x000000c000007210 */ /* 0x000fe400037fe4ff */
[CC--:B------:R-:W-:Y:S01]  /*19890*/  @P5 LEA R18, P6, R2.reuse, R140.reuse, 0x1 ;  /* 0x0000008c02125211 */ /* 0x0c0fe200078c08ff */
[----:B------:R-:W-:Y:S01]  /*198a0*/  @!PT LDS RZ, [RZ] ;  /* 0x00000000fffff984 */ /* 0x000fe20000000800 */
[----:B------:R-:W-:Y:S01]  /*198b0*/  @!PT LDS RZ, [RZ] ;  /* 0x00000000fffff984 */ /* 0x000fe20000000800 */
[----:B------:R-:W-:Y:S01]  /*198c0*/  @!PT LDS RZ, [RZ] ;  /* 0x00000000fffff984 */ /* 0x000fe20000000800 */
[----:B------:R1:W-:Y:S01]  /*198d0*/  @P2 LDGSTS.E.BYPASS.LTC128B.128 [R203+0xd000], [R212.64+0x80] ;  /* 0x0d000080d4cb2fae */ /* 0x0003e2000b901d44 */
[CC--:B------:R-:W-:Y:S02]  /*198e0*/  @P4 LEA R16, P1, R2.reuse, R140.reuse, 0x1 ;  /* 0x0000008c02104211 */ /* 0x0c0fe400078208ff */
[CCC-:B------:R-:W-:Y:S02]  /*198f0*/  @P5 LEA.HI.X R19, R2.reuse, R141.reuse, R0.reuse, 0x1, P6 ;  /* 0x0000008d02135211 */ /* 0x1c0fe400030f0c00 */
[CCC-:B------:R-:W-:Y:S02]  /*19900*/  @P4 LEA.HI.X R17, R2.reuse, R141.reuse, R0.reuse, 0x1, P1 ;  /* 0x0000008d02114211 */ /* 0x1c0fe400008f0c00 */
[C---:B------:R-:W-:Y:S01]  /*19910*/  @P2 LEA R20, P0, R2.reuse, R140, 0x1 ;  /* 0x0000008c02142211 */ /* 0x040fe200078008ff */
[----:B------:R-:W-:Y:S03]  /*19920*/  @!P2 STS.128 [R203+0xd000], RZ ;  /* 0x00d000ffcb00a388 */ /* 0x000fe60000000c00 */
[----:B------:R-:W-:Y:S02]  /*19930*/  @P2 LEA.HI.X R21, R2, R141, R0, 0x1, P0 ;  /* 0x0000008d02152211 */ /* 0x000fe400000f0c00 */
[----:B------:R-:W-:Y:S03]  /*19940*/  ISETP.GE.AND P0, PT, R206, 0x2, PT ;  /* 0x00000002ce00780c */ /* 0x000fe60003f06270 */
[----:B------:R-:W-:Y:S01]  /*19950*/  @!PT LDS RZ, [RZ] ;  /* 0x00000000fffff984 */ /* 0x000fe20000000800 */
[----:B------:R-:W-:Y:S01]  /*19960*/  @!PT LDS RZ, [RZ] ;  /* 0x00000000fffff984 */ /* 0x000fe20000000800 */
[----:B------:R-:W-:Y:S01]  /*19970*/  @!PT LDS RZ, [RZ] ;  /* 0x00000000fffff984 */ /* 0x000fe20000000800 */
[----:B------:R2:W-:Y:S08]  /*19980*/  @P5 LDGSTS.E.BYPASS.LTC128B.128 [R203+0x9800], [R12.64] ;  /* 0x098000000ccb5fae */ /* 0x0005f0000b901d44 */
[----:B------:R-:W-:Y:S08]  /*19990*/  @!P5 STS.128 [R203+0x9800], RZ ;  /* 0x009800ffcb00d388 */ /* 0x000ff00000000c00 */
[----:B------:R-:W-:Y:S01]  /*199a0*/  @!PT LDS RZ, [RZ] ;  /* 0x00000000fffff984 */ /* 0x000fe20000000800 */
[----:B------:R-:W-:Y:S01]  /*199b0*/  @!PT LDS RZ, [RZ] ;  /* 0x00000000fffff984 */ /* 0x000fe20000000800 */
[----:B------:R-:W-:Y:S01]  /*199c0*/  @!PT LDS RZ, [RZ] ;  /* 0x00000000fffff984 */ /* 0x000fe20000000800 */
[----:B------:R3:W-:Y:S08]  /*199d0*/  @P4 LDGSTS.E.BYPASS.LTC128B.128 [R203+0xb800], [R8.64+0x40] ;  /* 0x0b80004008cb4fae */ /* 0x0007f0000b901d44 */
        /* <DEDUP_REMOVED lines=36> */
[----:B------:R-:W-:Y:S08]  /*19c20*/  LDSM.16.M88.4 R124, [R190] ;  /* 0x00000000be7c783b */ /* 0x000ff00000000200 */
[----:B------:R-:W4:Y:S08]  /*19c30*/  LDSM.16.M88.4 R128, [R189+0x3000] ;  /* 0x00300000bd80783b */ /* 0x000f300000000200 */
[----:B------:R-:W2:Y:S08]  /*19c40*/  LDSM.16.M88.4 R132, [R189+0x3400] ;  /* 0x00340000bd84783b */ /* 0x000eb00000000200 */
[----:B------:R-:W1:Y:S08]  /*19c50*/  LDSM.16.M88.4 R136, [R189+0x3800] ;  /* 0x00380000bd88783b */ /* 0x000e700000000200 */
[----:B------:R-:W0:Y:S08]  /*19c60*/  LDGDEPBAR ;  /* 0x00000000000079af */ /* 0x000e300000000000 */
[----:B------:R-:W1:Y:S01]  /*19c70*/  LDSM.16.M88.4 R32, [R189+0x3c00] ;  /* 0x003c0000bd20783b */ /* 0x000e620000000200 */
[C---:B----4-:R-:W-:Y:S07]  /*19c80*/  HMMA.16816.F32.BF16 R4, R124.reuse, R128, RZ ;  /* 0x000000807c04723c */ /* 0x050fee00000418ff */
[----:B------:R-:W4:Y:S01]  /*19c90*/  LDSM.16.M88.4 R40, [R189+0x4000] ;  /* 0x00400000bd28783b */ /* 0x000f220000000200 */
[C---:B---3--:R-:W-:Y:S07]  /*19ca0*/  HMMA.16816.F32.BF16 R8, R124.reuse, R130, RZ ;  /* 0x000000827c08723c */ /* 0x048fee00000418ff */
[----:B------:R-:W3:Y:S01]  /*19cb0*/  LDSM.16.M88.4 R48, [R189+0x4400] ;  /* 0x00440000bd30783b */ /* 0x000ee20000000200 */
[C---:B--2---:R-:W-:Y:S07]  /*19cc0*/  HMMA.16816.F32.BF16 R12, R124.reuse, R132, RZ ;  /* 0x000000847c0c723c */ /* 0x044fee00000418ff */
[----:B------:R-:W2:Y:S01]  /*19cd0*/  LDSM.16.M88.4 R56, [R189+0x4800] ;  /* 0x00480000bd38783b */ /* 0x000ea20000000200 */
[C---:B-----5:R-:W-:Y:S07]  /*19ce0*/  HMMA.16816.F32.BF16 R16, R124.reuse, R134, RZ ;  /* 0x000000867c10723c */ /* 0x060fee00000418ff */
[----:B------:R-:W5:Y:S01]  /*19cf0*/  LDSM.16.M88.4 R64, [R189+0x4c00] ;  /* 0x004c0000bd40783b */ /* 0x000f620000000200 */
[C---:B-1----:R-:W-:Y:S07]  /*19d00*/  HMMA.16816.F32.BF16 R20, R124.reuse, R136, RZ ;  /* 0x000000887c14723c */ /* 0x042fee00000418ff */
[----:B------:R-:W-:Y:S01]  /*19d10*/  LDSM.16.M88.4 R140, [R188] ;  /* 0x00000000bc8c783b */ /* 0x000fe20000000200 */
[C---:B------:R-:W-:Y:S07]  /*19d20*/  HMMA.16816.F32.BF16 R24, R124.reuse, R138, RZ ;  /* 0x0000008a7c18723c */ /* 0x040fee00000418ff */
[----:B------:R-:W1:Y:S01]  /*19d30*/  LDSM.16.M88.4 R144, [R122+0x3000] ;  /* 0x003000007a90783b */ /* 0x000e620000000200 */
[C---:B------:R-:W-:Y:S07]  /*19d40*/  HMMA.16816.F32.BF16 R28, R124.reuse, R32, RZ ;  /* 0x000000207c1c723c */ /* 0x040fee00000418ff */
[----:B------:R-:W1:Y:S01]  /*19d50*/  LDSM.16.M88.4 R148, [R122+0x3400] ;  /* 0x003400007a94783b */ /* 0x000e620000000200 */
[C---:B------:R-:W-:Y:S07]  /*19d60*/  HMMA.16816.F32.BF16 R32, R124.reuse, R34, RZ ;  /* 0x000000227c20723c */ /* 0x040fee00000418ff */
[----:B------:R-:W1:Y:S01]  /*19d70*/  LDSM.16.M88.4 R152, [R122+0x3800] ;  /* 0x003800007a98783b */ /* 0x000e620000000200 */
[C---:B----4-:R-:W-:Y:S07]  /*19d80*/  HMMA.16816.F32.BF16 R36, R124.reuse, R40, RZ ;  /* 0x000000287c24723c */ /* 0x050fee00000418ff */
[----:B------:R-:W4:Y:S01]  /*19d90*/  LDSM.16.M88.4 R128, [R122+0x3c00] ;  /* 0x003c00007a80783b */ /* 0x000f220000000200 */
[C---:B------:R-:W-:Y:S07]  /*19da0*/  HMMA.16816.F32.BF16 R40, R124.reuse, R42, RZ ;  /* 0x0000002a7c28723c */ /* 0x040fee00000418ff */
[----:B------:R-:W1:Y:S01]  /*19db0*/  LDSM.16.M88.4 R132, [R122+0x4000] ;  /* 0x004000007a84783b */ /* 0x000e620000000200 */
[C---:B---3--:R-:W-:Y:S07]  /*19dc0*/  HMMA.16816.F32.BF16 R44, R124.reuse, R48, RZ ;  /* 0x000000307c2c723c */ /* 0x048fee00000418ff */
[----:B------:R-:W3:Y:S01]  /*19dd0*/  LDSM.16.M88.4 R136, [R122+0x4400] ;  /* 0x004400007a88783b */ /* 0x000ee20000000200 */
[C---:B------:R-:W-:Y:S07]  /*19de0*/  HMMA.16816.F32.BF16 R48, R124.reuse, R50, RZ ;  /* 0x000000327c30723c */ /* 0x040fee00000418ff */
[----:B------:R-:W3:Y:S01]  /*19df0*/  LDSM.16.M88.4 R156, [R122+0x4800] ;  /* 0x004800007a9c783b */ /* 0x000ee20000000200 */
[C---:B--2---:R-:W-:Y:S07]  /*19e00*/  HMMA.16816.F32.BF16 R52, R124.reuse, R56, RZ ;  /* 0x000000387c34723c */ /* 0x044fee00000418ff */
[----:B------:R-:W-:Y:S01]  /*19e10*/  LDSM.16.M88.4 R160, [R189+0x5400] ;  /* 0x00540000bda0783b */ /* 0x000fe20000000200 */
[C---:B------:R-:W-:Y:S07]  /*19e20*/  HMMA.16816.F32.BF16 R56, R124.reuse, R58, RZ ;  /* 0x0000003a7c38723c */ /* 0x040fee00000418ff */
[----:B------:R-:W-:Y:S01]  /*19e30*/  LDSM.16.M88.4 R164, [R189+0x5800] ;  /* 0x00580000bda4783b */ /* 0x000fe20000000200 */
[C---:B-----5:R-:W-:Y:S07]  /*19e40*/  HMMA.16816.F32.BF16 R60, R124.reuse, R64, RZ ;  /* 0x000000407c3c723c */ /* 0x060fee00000418ff */
[----:B------:R-:W-:Y:S01]  /*19e50*/  LDSM.16.M88.4 R168, [R189+0x6c00] ;  /* 0x006c0000bda8783b */ /* 0x000fe20000000200 */
[----:B------:R-:W-:Y:S07]  /*19e60*/  HMMA.16816.F32.BF16 R64, R124, R66, RZ ;  /* 0x000000427c40723c */ /* 0x000fee00000418ff */
[----:B------:R-:W2:Y:S01]  /*19e70*/  LDSM.16.M88.4 R124, [R122+0x4c00] ;  /* 0x004c00007a7c783b */ /* 0x000ea20000000200 */
[C---:B-1----:R-:W-:Y:S07]  /*19e80*/  HMMA.16816.F32.BF16 R4, R140.reuse, R144, R4 ;  /* 0x000000908c04723c */ /* 0x042fee0000041804 */
[----:B------:R-:W-:Y:S01]  /*19e90*/  LDSM.16.M88.4 R172, [R188+0x1000] ;  /* 0x00100000bcac783b */ /* 0x000fe20000000200 */
[C---:B------:R-:W-:Y:S07]  /*19ea0*/  HMMA.16816.F32.BF16 R8, R140.reuse, R146, R8 ;  /* 0x000000928c08723c */ /* 0x040fee0000041808 */
[----:B------:R-:W-:Y:S01]  /*19eb0*/  LDSM.16.M88.4 R144, [R190+0x1000] ;  /* 0x00100000be90783b */ /* 0x000fe20000000200 */
[C---:B------:R-:W-:Y:S07]  /*19ec0*/  HMMA.16816.F32.BF16 R12, R140.reuse, R148, R12 ;  /* 0x000000948c0c723c */ /* 0x040fee000004180c */
[----:B------:R-:W-:Y:S01]  /*19ed0*/  LDSM.16.M88.4 R176, [R122+0x5000] ;  /* 0x005000007ab0783b */ /* 0x000fe20000000200 */
[C---:B------:R-:W-:Y:S07]  /*19ee0*/  HMMA.16816.F32.BF16 R16, R140.reuse, R150, R16 ;  /* 0x000000968c10723c */ /* 0x040fee0000041810 */
[----:B------:R-:W1:Y:S01]  /*19ef0*/  LDSM.16.M88.4 R148, [R189+0x5000] ;  /* 0x00500000bd94783b */ /* 0x000e620000000200 */
[C---:B------:R-:W-:Y:S07]  /*19f00*/  HMMA.16816.F32.BF16 R20, R140.reuse, R152, R20 ;  /* 0x000000988c14723c */ /* 0x040fee0000041814 */
[----:B------:R-:W5:Y:S04]  /*19f10*/  LD.E R0, [R118.64+0x18c] ;  /* 0x00018c0476007980 */ /* 0x000f68000c101900 */
[----:B------:R-:W-:Y:S01]  /*19f20*/  LDSM.16.M88.4 R180, [R188+0x2000] ;  /* 0x00200000bcb4783b */ /* 0x000fe20000000200 */
[C---:B------:R-:W-:Y:S07]  /*19f30*/  HMMA.16816.F32.BF16 R24, R140.reuse, R154, R24 ;  /* 0x0000009a8c18723c */ /* 0x040fee0000041818 */
[----:B------:R-:W1:Y:S01]  /*19f40*/  LDSM.16.M88.4 R152, [R189+0x5c00] ;  /* 0x005c0000bd98783b */ /* 0x000e620000000200 */
[C---:B----4-:R-:W-:Y:S07]  /*19f50*/  HMMA.16816.F32.BF16 R28, R140.reuse, R128, R28 ;  /* 0x000000808c1c723c */ /* 0x050fee000004181c */
[----:B------:R-:W-:Y:S01]  /*19f60*/  LDSM.16.M88.4 R184, [R122+0x7000] ;  /* 0x007000007ab8783b */ /* 0x000fe20000000200 */
[C---:B------:R-:W-:Y:S07]  /*19f70*/  HMMA.16816.F32.BF16 R32, R140.reuse, R130, R32 ;  /* 0x000000828c20723c */ /* 0x040fee0000041820 */
[----:B------:R-:W4:Y:S01]  /*19f80*/  LDSM.16.M88.4 R128, [R189+0x6000] ;  /* 0x00600000bd80783b */ /* 0x000f220000000200 */
[C---:B------:R-:W-:Y:S08]  /*19f90*/  HMMA.16816.F32.BF16 R36, R140.reuse, R132, R36 ;  /* 0x000000848c24723c */ /* 0x040ff00000041824 */
[C---:B------:R-:W-:Y:S01]  /*19fa0*/  HMMA.16816.F32.BF16 R40, R140.reuse, R134, R40 ;  /* 0x000000868c28723c */ /* 0x040fe20000041828 */
[----:B------:R-:W1:Y:S07]  /*19fb0*/  LDSM.16.M88.4 R132, [R189+0x6400] ;  /* 0x00640000bd84783b */ /* 0x000e6e0000000200 */
[C---:B---3--:R-:W-:Y:S08]  /*19fc0*/  HMMA.16816.F32.BF16 R44, R140.reuse, R136, R44 ;  /* 0x000000888c2c723c */ /* 0x048ff0000004182c */
[C---:B------:R-:W-:Y:S01]  /*19fd0*/  HMMA.16816.F32.BF16 R48, R140.reuse, R138, R48 ;  /* 0x0000008a8c30723c */ /* 0x040fe20000041830 */
[----:B------:R-:W3:Y:S07]  /*19fe0*/  LDSM.16.M88.4 R136, [R189+0x6800] ;  /* 0x00680000bd88783b */ /* 0x000eee0000000200 */
[C---:B------:R-:W-:Y:S08]  /*19ff0*/  HMMA.16816.F32.BF16 R52, R140.reuse, R156, R52 ;  /* 0x0000009c8c34723c */ /* 0x040ff00000041834 */
[C---:B------:R-:W-:Y:S01]  /*1a000*/  HMMA.16816.F32.BF16 R56, R140.reuse, R158, R56 ;  /* 0x0000009e8c38723c */ /* 0x040fe20000041838 */
[----:B------:R-:W3:Y:S07]  /*1a010*/  LDSM.16.M88.4 R156, [R122+0x5400] ;  /* 0x005400007a9c783b */ /* 0x000eee0000000200 */
[C---:B--2---:R-:W-:Y:S08]  /*1a020*/  HMMA.16816.F32.BF16 R60, R140.reuse, R124, R60 ;  /* 0x0000007c8c3c723c */ /* 0x044ff0000004183c */
[----:B------:R-:W-:Y:S01]  /*1a030*/  HMMA.16816.F32.BF16 R64, R140, R126, R64 ;  /* 0x0000007e8c40723c */ /* 0x000fe20000041840 */
[----:B------:R-:W2:Y:S07]  /*1a040*/  LDSM.16.M88.4 R124, [R122+0x5800] ;  /* 0x005800007a7c783b */ /* 0x000eae0000000200 */
[C---:B-1----:R-:W-:Y:S01]  /*1a050*/  HMMA.16816.F32.BF16 R4, R144.reuse, R148, R4 ;  /* 0x000000949004723c */ /* 0x042fe20000041804 */
[----:B------:R-:W1:Y:S07]  /*1a060*/  LDSM.16.M88.4 R140, [R122+0x5c00] ;  /* 0x005c00007a8c783b */ /* 0x000e6e0000000200 */
        /* <DEDUP_REMOVED lines=16> */
[----:B------:R-:W1:Y:S07]  /*1a170*/  LDSM.16.M88.4 R132, [R122+0x6400] ;  /* 0x006400007a84783b */ /* 0x000e6e0000000200 */
[C---:B---3--:R-:W-:Y:S08]  /*1a180*/  HMMA.16816.F32.BF16 R52, R144.reuse, R136, R52 ;  /* 0x000000889034723c */ /* 0x048ff00000041834 */
[C---:B------:R-:W-:Y:S01]  /*1a190*/  HMMA.16816.F32.BF16 R56, R144.reuse, R138, R56 ;  /* 0x0000008a9038723c */ /* 0x040fe20000041838 */
[----:B------:R-:W3:Y:S07]  /*1a1a0*/  LDSM.16.M88.4 R136, [R122+0x6800] ;  /* 0x006800007a88783b */ /* 0x000eee0000000200 */
[C---:B------:R-:W-:Y:S08]  /*1a1b0*/  HMMA.16816.F32.BF16 R60, R144.reuse, R168, R60 ;  /* 0x000000a8903c723c */ /* 0x040ff0000004183c */
[----:B------:R-:W-:Y:S01]  /*1a1c0*/  HMMA.16816.F32.BF16 R64, R144, R170, R64 ;  /* 0x000000aa9040723c */ /* 0x000fe20000041840 */
[----:B------:R-:W1:Y:S07]  /*1a1d0*/  LDSM.16.M88.4 R144, [R122+0x6c00] ;  /* 0x006c00007a90783b */ /* 0x000e6e0000000200 */
[C---:B------:R-:W-:Y:S01]  /*1a1e0*/  HMMA.16816.F32.BF16 R4, R172.reuse, R176, R4 ;  /* 0x000000b0ac04723c */ /* 0x040fe20000041804 */
[----:B------:R-:W-:Y:S07]  /*1a1f0*/  LDSM.16.M88.4 R168, [R189+0x8400] ;  /* 0x00840000bda8783b */ /* 0x000fee0000000200 */
[C---:B------:R-:W-:Y:S01]  /*1a200*/  HMMA.16816.F32.BF16 R8, R172.reuse, R178, R8 ;  /* 0x000000b2ac08723c */ /* 0x040fe20000041808 */
[----:B------:R-:W-:Y:S07]  /*1a210*/  LDSM.16.M88.4 R176, [R189+0x8800] ;  /* 0x00880000bdb0783b */ /* 0x000fee0000000200 */
[C---:B------:R-:W-:Y:S08]  /*1a220*/  HMMA.16816.F32.BF16 R12, R172.reuse, R156, R12 ;  /* 0x0000009cac0c723c */ /* 0x040ff0000004180c */
[C---:B------:R-:W-:Y:S01]  /*1a230*/  HMMA.16816.F32.BF16 R16, R172.reuse, R158, R16 ;  /* 0x0000009eac10723c */ /* 0x040fe20000041810 */
[----:B------:R-:W-:Y:S07]  /*1a240*/  LDSM.16.M88.4 R156, [R189+0x7800] ;  /* 0x00780000bd9c783b */ /* 0x000fee0000000200 */
[C---:B--2---:R-:W-:Y:S08]  /*1a250*/  HMMA.16816.F32.BF16 R20, R172.reuse, R124, R20 ;  /* 0x0000007cac14723c */ /* 0x044ff00000041814 */
[C---:B------:R-:W-:Y:S01]  /*1a260*/  HMMA.16816.F32.BF16 R24, R172.reuse, R126, R24 ;  /* 0x0000007eac18723c */ /* 0x040fe20000041818 */
[----:B------:R-:W2:Y:S07]  /*1a270*/  LDSM.16.M88.4 R124, [R189+0x7400] ;  /* 0x00740000bd7c783b */ /* 0x000eae0000000200 */
[C---:B-1----:R-:W-:Y:S08]  /*1a280*/  HMMA.16816.F32.BF16 R28, R172.reuse, R140, R28 ;  /* 0x0000008cac1c723c */ /* 0x042ff0000004181c */
[C---:B------:R-:W-:Y:S01]  /*1a290*/  HMMA.16816.F32.BF16 R32, R172.reuse, R142, R32 ;  /* 0x0000008eac20723c */ /* 0x040fe20000041820 */
[----:B------:R-:W1:Y:S07]  /*1a2a0*/  LDSM.16.M88.4 R140, [R189+0x8c00] ;  /* 0x008c0000bd8c783b */ /* 0x000e6e0000000200 */
[C---:B----4-:R-:W-:Y:S08]  /*1a2b0*/  HMMA.16816.F32.BF16 R36, R172.reuse, R128, R36 ;  /* 0x00000080ac24723c */ /* 0x050ff00000041824 */
[C---:B------:R-:W-:Y:S08]  /*1a2c0*/  HMMA.16816.F32.BF16 R40, R172.reuse, R130, R40 ;  /* 0x00000082ac28723c */ /* 0x040ff00000041828 */
[C---:B------:R-:W-:Y:S08]  /*1a2d0*/  HMMA.16816.F32.BF16 R44, R172.reuse, R132, R44 ;  /* 0x00000084ac2c723c */ /* 0x040ff0000004182c */
[C---:B------:R-:W-:Y:S08]  /*1a2e0*/  HMMA.16816.F32.BF16 R48, R172.reuse, R134, R48 ;  /* 0x00000086ac30723c */ /* 0x040ff00000041830 */
[C---:B---3--:R-:W-:Y:S08]  /*1a2f0*/  HMMA.16816.F32.BF16 R52, R172.reuse, R136, R52 ;  /* 0x00000088ac34723c */ /* 0x048ff00000041834 */
[C---:B------:R-:W-:Y:S08]  /*1a300*/  HMMA.16816.F32.BF16 R56, R172.reuse, R138, R56 ;  /* 0x0000008aac38723c */ /* 0x040ff00000041838 */
[C---:B------:R-:W-:Y:S08]  /*1a310*/  HMMA.16816.F32.BF16 R60, R172.reuse, R144, R60 ;  /* 0x00000090ac3c723c */ /* 0x040ff0000004183c */
[----:B------:R-:W-:Y:S08]  /*1a320*/  HMMA.16816.F32.BF16 R64, R172, R146, R64 ;  /* 0x00000092ac40723c */ /* 0x000ff00000041840 */
[C---:B------:R-:W-:Y:S08]  /*1a330*/  HMMA.16816.F32.BF16 R4, R148.reuse, R152, R4 ;  /* 0x000000989404723c */ /* 0x040ff00000041804 */
[C---:B------:R-:W-:Y:S08]  /*1a340*/  HMMA.16816.F32.BF16 R8, R148.reuse, R154, R8 ;  /* 0x0000009a9408723c */ /* 0x040ff00000041808 */
[C---:B--2---:R-:W-:Y:S08]  /*1a350*/  HMMA.16816.F32.BF16 R12, R148.reuse, R124, R12 ;  /* 0x0000007c940c723c */ /* 0x044ff0000004180c */
[C---:B------:R-:W-:Y:S01]  /*1a360*/  HMMA.16816.F32.BF16 R16, R148.reuse, R126, R16 ;  /* 0x0000007e9410723c */ /* 0x040fe20000041810 */
[----:B------:R-:W2:Y:S07]  /*1a370*/  LDSM.16.M88.4 R124, [R122+0x7400] ;  /* 0x007400007a7c783b */ /* 0x000eae0000000200 */
        /* <DEDUP_REMOVED lines=10> */
[C---:B-1----:R-:W-:Y:S07]  /*1a420*/  HMMA.16816.F32.BF16 R60, R148.reuse, R140, R60 ;  /* 0x0000008c943c723c */ /* 0x042fee000004183c */
[----:B------:R-:W-:Y:S01]  /*1a430*/  MOV R140, R212 ;  /* 0x000000d4008c7202 */ /* 0x000fe20000000f00 */
[----:B------:R-:W-:Y:S04]  /*1a440*/  HMMA.16816.F32.BF16 R64, R148, R142, R64 ;  /* 0x0000008e9440723c */ /* 0x000fe80000041840 */
[----:B------:R-:W-:Y:S04]  /*1a450*/  MOV R141, R213 ;  /* 0x000000d5008d7202 */ /* 0x000fe80000000f00 */
[C---:B------:R-:W-:Y:S08]  /*1a460*/  HMMA.16816.F32.BF16 R4, R180.reuse, R184, R4 ;  /* 0x000000b8b404723c */ /* 0x040ff00000041804 */
[C---:B------:R-:W-:Y:S08]  /*1a470*/  HMMA.16816.F32.BF16 R8, R180.reuse, R186, R8 ;  /* 0x000000bab408723c */ /* 0x040ff00000041808 */
[C---:B--2---:R-:W-:Y:S08]  /*1a480*/  HMMA.16816.F32.BF16 R12, R180.reuse, R124, R12 ;  /* 0x0000007cb40c723c */ /* 0x044ff0000004180c */
[-C--:B-----5:R-:W-:Y:S01]  /*1a490*/  FMUL.FTZ R230, R4, R0.reuse ;  /* 0x0000000004e67220 */ /* 0x0a0fe20000410000 */
[C---:B------:R-:W-:Y:S03]  /*1a4a0*/  HMMA.16816.F32.BF16 R16, R180.reuse, R126, R16 ;  /* 0x0000007eb410723c */ /* 0x040fe60000041810 */
[-C--:B------:R-:W-:Y:S02]  /*1a4b0*/  FMUL.FTZ R229, R5, R0.reuse ;  /* 0x0000000005e57220 */ /* 0x080fe40000410000 */
[----:B------:R-:W1:Y:S01]  /*1a4c0*/  MUFU.TANH R230, R230 ;  /* 0x000000e600e67308 */ /* 0x000e620000002400 */
[-C--:B------:R-:W-:Y:S02]  /*1a4d0*/  FMUL.FTZ R228, R6, R0.reuse ;  /* 0x0000000006e47220 */ /* 0x080fe40000410000 */
[-C--:B------:R-:W-:Y:S04]  /*1a4e0*/  FMUL.FTZ R9, R9, R0.reuse ;  /* 0x0000000009097220 */ /* 0x080fe80000410000 */
[-C--:B------:R-:W-:Y:S02]  /*1a4f0*/  FMUL.FTZ R10, R10, R0.reuse ;  /* 0x000000000a0a7220 */ /* 0x080fe40000410000 */
[-C--:B------:R-:W-:Y:S01]  /*1a500*/  FMUL.FTZ R11, R11, R0.reuse ;  /* 0x000000000b0b7220 */ /* 0x080fe20000410000 */
[----:B------:R-:W2:Y:S01]  /*1a510*/  MUFU.TANH R233, R9 ;  /* 0x0000000900e97308 */ /* 0x000ea20000002400 */
[-C--:B------:R-:W-:Y:S02]  /*1a520*/  FMUL.FTZ R227, R7, R0.reuse ;  /* 0x0000000007e37220 */ /* 0x080fe40000410000 */
[----:B------:R-:W3:Y:S01]  /*1a530*/  LDSM.16.M88.4 R4, [R122+0x7800] ;  /* 0x007800007a04783b */ /* 0x000ee20000000200 */
[-C--:B------:R-:W-:Y:S02]  /*1a540*/  FMUL.FTZ R226, R8, R0.reuse ;  /* 0x0000000008e27220 */ /* 0x080fe40000410000 */
[-C--:B------:R-:W-:Y:S02]  /*1a550*/  FMUL.FTZ R225, R12, R0.reuse ;  /* 0x000000000ce17220 */ /* 0x080fe40000410000 */
[-C--:B------:R-:W-:Y:S02]  /*1a560*/  FMUL.FTZ R13, R13, R0.reuse ;  /* 0x000000000d0d7220 */ /* 0x080fe40000410000 */
[----:B------:R-:W4:Y:S01]  /*1a570*/  MUFU.TANH R232, R10 ;  /* 0x0000000a00e87308 */ /* 0x000f220000002400 */
[-C--:B------:R-:W-:Y:S02]  /*1a580*/  FMUL.FTZ R221, R16, R0.reuse ;  /* 0x0000000010dd7220 */ /* 0x080fe40000410000 */
[-C--:B------:R-:W-:Y:S02]  /*1a590*/  FMUL.FTZ R14, R14, R0.reuse ;  /* 0x000000000e0e7220 */ /* 0x080fe40000410000 */
[-C--:B------:R-:W-:Y:S02]  /*1a5a0*/  FMUL.FTZ R15, R15, R0.reuse ;  /* 0x000000000f0f7220 */ /* 0x080fe40000410000 */
[-C--:B------:R-:W-:Y:S02]  /*1a5b0*/  FMUL.FTZ R17, R17, R0.reuse ;  /* 0x0000000011117220 */ /* 0x080fe40000410000 */
[-C--:B------:R-:W-:Y:S01]  /*1a5c0*/  FMUL.FTZ R18, R18, R0.reuse ;  /* 0x0000000012127220 */ /* 0x080fe20000410000 */
[----:B------:R5:W1:Y:S01]  /*1a5d0*/  MUFU.TANH R231, R11 ;  /* 0x0000000b00e77308 */ /* 0x000a620000002400 */
[-C--:B------:R-:W-:Y:S09]  /*1a5e0*/  FMUL.FTZ R19, R19, R0.reuse ;  /* 0x0000000013137220 */ /* 0x080ff20000410000 */
[----:B------:R-:W1:Y:S10]  /*1a5f0*/  MUFU.TANH R229, R229 ;  /* 0x000000e500e57308 */ /* 0x000e740000002400 */
[----:B------:R-:W1:Y:S01]  /*1a600*/  MUFU.TANH R228, R228 ;  /* 0x000000e400e47308 */ /* 0x000e620000002400 */
[C---:B---3--:R-:W-:Y:S01]  /*1a610*/  HMMA.16816.F32.BF16 R20, R180.reuse, R4, R20 ;  /* 0x00000004b414723c */ /* 0x048fe20000041814 */
[----:B-----5:R-:W3:Y:S08]  /*1a620*/  LDSM.16.M88.4 R8, [R122+0x7c00] ;  /* 0x007c00007a08783b */ /* 0x020ef00000000200 */
[----:B------:R-:W1:Y:S01]  /*1a630*/  MUFU.TANH R227, R227 ;  /* 0x000000e300e37308 */ /* 0x000e620000002400 */
[C---:B------:R-:W-:Y:S01]  /*1a640*/  HMMA.16816.F32.BF16 R24, R180.reuse, R6, R24 ;  /* 0x00000006b418723c */ /* 0x040fe20000041818 */
[----:B------:R-:W5:Y:S08]  /*1a650*/  LDSM.16.M88.4 R4, [R122+0x8000] ;  /* 0x008000007a04783b */ /* 0x000f700000000200 */
[----:B------:R-:W1:Y:S05]  /*1a660*/  MUFU.TANH R226, R226 ;  /* 0x000000e200e27308 */ /* 0x000e6a0000002400 */
[-C--:B------:R-:W-:Y:S02]  /*1a670*/  FMUL.FTZ R217, R20, R0.reuse ;  /* 0x0000000014d97220 */ /* 0x080fe40000410000 */
[-C--:B------:R-:W-:Y:S03]  /*1a680*/  FMUL.FTZ R21, R21, R0.reuse ;  /* 0x0000000015157220 */ /* 0x080fe60000410000 */
[----:B------:R-:W1:Y:S01]  /*1a690*/  MUFU.TANH R225, R225 ;  /* 0x000000e100e17308 */ /* 0x000e620000002400 */
[-C--:B------:R-:W-:Y:S02]  /*1a6a0*/  FMUL.FTZ R22, R22, R0.reuse ;  /* 0x0000000016167220 */ /* 0x080fe40000410000 */
[-C--:B------:R-:W-:Y:S02]  /*1a6b0*/  FMUL.FTZ R23, R23, R0.reuse ;  /* 0x0000000017177220 */ /* 0x080fe40000410000 */
[-C--:B------:R-:W-:Y:S02]  /*1a6c0*/  FMUL.FTZ R187, R24, R0.reuse ;  /* 0x0000000018bb7220 */ /* 0x080fe40000410000 */
[-C--:B------:R-:W-:Y:S02]  /*1a6d0*/  FMUL.FTZ R25, R25, R0.reuse ;  /* 0x0000000019197220 */ /* 0x080fe40000410000 */
[-C--:B------:R-:W-:Y:S01]  /*1a6e0*/  FMUL.FTZ R26, R26, R0.reuse ;  /* 0x000000001a1a7220 */ /* 0x080fe20000410000 */
[----:B------:R-:W1:Y:S01]  /*1a6f0*/  MUFU.TANH R224, R13 ;  /* 0x0000000d00e07308 */ /* 0x000e620000002400 */
[-C--:B------:R-:W-:Y:S01]  /*1a700*/  FMUL.FTZ R27, R27, R0.reuse ;  /* 0x000000001b1b7220 */ /* 0x080fe20000410000 */
[C---:B---3--:R-:W-:Y:S08]  /*1a710*/  HMMA.16816.F32.BF16 R28, R180.reuse, R8, R28 ;  /* 0x00000008b41c723c */ /* 0x048ff0000004181c */
[----:B------:R-:W3:Y:S01]  /*1a720*/  MUFU.TANH R223, R14 ;  /* 0x0000000e00df7308 */ /* 0x000ee20000002400 */
[C---:B------:R-:W-:Y:S01]  /*1a730*/  HMMA.16816.F32.BF16 R32, R180.reuse, R10, R32 ;  /* 0x0000000ab420723c */ /* 0x040fe20000041820 */
[----:B------:R-:W1:Y:S08]  /*1a740*/  LDSM.16.M88.4 R8, [R122+0x8400] ;  /* 0x008400007a08783b */ /* 0x000e700000000200 */
[----:B------:R-:W1:Y:S01]  /*1a750*/  MUFU.TANH R222, R15 ;  /* 0x0000000f00de7308 */ /* 0x000e620000002400 */
[C---:B-----5:R-:W-:Y:S05]  /*1a760*/  HMMA.16816.F32.BF16 R36, R180.reuse, R4, R36 ;  /* 0x00000004b424723c */ /* 0x060fea0000041824 */
[-C--:B------:R-:W-:Y:S03]  /*1a770*/  FMUL.FTZ R179, R28, R0.reuse ;  /* 0x000000001cb37220 */ /* 0x080fe60000410000 */
[C---:B------:R-:W-:Y:S01]  /*1a780*/  HMMA.16816.F32.BF16 R40, R180.reuse, R6, R40 ;  /* 0x00000006b428723c */ /* 0x040fe20000041828 */
[----:B------:R-:W2:Y:S01]  /*1a790*/  MUFU.TANH R221, R221 ;  /* 0x000000dd00dd7308 */ /* 0x000ea20000002400 */
[----:B------:R-:W5:Y:S02]  /*1a7a0*/  LDSM.16.M88.4 R4, [R122+0x8800] ;  /* 0x008800007a04783b */ /* 0x000f640000000200 */
[-C--:B------:R-:W-:Y:S02]  /*1a7b0*/  FMUL.FTZ R29, R29, R0.reuse ;  /* 0x000000001d1d7220 */ /* 0x080fe40000410000 */
[-C--:B------:R-:W-:Y:S02]  /*1a7c0*/  FMUL.FTZ R30, R30, R0.reuse ;  /* 0x000000001e1e7220 */ /* 0x080fe40000410000 */
[-C--:B------:R-:W-:Y:S03]  /*1a7d0*/  FMUL.FTZ R168, R32, R0.reuse ;  /* 0x0000000020a87220 */ /* 0x080fe60000410000 */
[----:B------:R-:W2:Y:S01]  /*1a7e0*/  MUFU.TANH R220, R17 ;  /* 0x0000001100dc7308 */ /* 0x000ea20000002400 */
[-C--:B------:R-:W-:Y:S02]  /*1a7f0*/  FMUL.FTZ R31, R31, R0.reuse ;  /* 0x000000001f1f7220 */ /* 0x080fe40000410000 */
[-C--:B------:R-:W-:Y:S02]  /*1a800*/  FMUL.FTZ R33, R33, R0.reuse ;  /* 0x0000000021217220 */ /* 0x080fe40000410000 */
[-C--:B------:R-:W-:Y:S02]  /*1a810*/  FMUL.FTZ R173, R36, R0.reuse ;  /* 0x0000000024ad7220 */ /* 0x080fe40000410000 */
[-C--:B------:R-:W-:Y:S02]  /*1a820*/  FMUL.FTZ R34, R34, R0.reuse ;  /* 0x0000000022227220 */ /* 0x080fe40000410000 */
[-C--:B------:R-:W-:Y:S01]  /*1a830*/  FMUL.FTZ R35, R35, R0.reuse ;  /* 0x0000000023237220 */ /* 0x080fe20000410000 */
[----:B------:R-:W2:Y:S01]  /*1a840*/  MUFU.TANH R219, R18 ;  /* 0x0000001200db7308 */ /* 0x000ea20000002400 */
[-C--:B------:R-:W-:Y:S01]  /*1a850*/  FMUL.FTZ R37, R37, R0.reuse ;  /* 0x0000000025257220 */ /* 0x080fe20000410000 */
[C---:B-1----:R-:W-:Y:S03]  /*1a860*/  HMMA.16816.F32.BF16 R44, R180.reuse, R8, R44 ;  /* 0x00000008b42c723c */ /* 0x042fe6000004182c */
[-C--:B------:R-:W-:Y:S02]  /*1a870*/  FMUL.FTZ R167, R40, R0.reuse ;  /* 0x0000000028a77220 */ /* 0x080fe40000410000 */
[-C--:B------:R-:W-:Y:S03]  /*1a880*/  FMUL.FTZ R38, R38, R0.reuse ;  /* 0x0000000026267220 */ /* 0x080fe60000410000 */
[----:B------:R-:W1:Y:S01]  /*1a890*/  MUFU.TANH R218, R19 ;  /* 0x0000001300da7308 */ /* 0x000e620000002400 */
[C---:B------:R-:W-:Y:S01]  /*1a8a0*/  HMMA.16816.F32.BF16 R48, R180.reuse, R10, R48 ;  /* 0x0000000ab430723c */ /* 0x040fe20000041830 */
[----:B------:R-:W1:Y:S01]  /*1a8b0*/  LDSM.16.M88.4 R8, [R122+0x8c00] ;  /* 0x008c00007a08783b */ /* 0x000e620000000200 */
[----:B------:R-:W-:Y:S04]  /*1a8c0*/  DEPBAR.LE SB0, 0x0 ;  /* 0x000080000000791a */ /* 0x000fe80000000000 */
[-C--:B------:R-:W-:Y:S02]  /*1a8d0*/  FMUL.FTZ R39, R39, R0.reuse ;  /* 0x0000000027277220 */ /* 0x080fe40000410000 */
[-C--:B------:R-:W-:Y:S01]  /*1a8e0*/  FMUL.FTZ R41, R41, R0.reuse ;  /* 0x0000000029297220 */ /* 0x080fe20000410000 */
[----:B------:R-:W1:Y:S01]  /*1a8f0*/  MUFU.TANH R217, R217 ;  /* 0x000000d900d97308 */ /* 0x000e620000002400 */
[----:B------:R-:W-:Y:S01]  /*1a900*/  BAR.SYNC.DEFER_BLOCKING 0x0 ;  /* 0x0000000000007b1d */ /* 0x000fe20000010000 */
[C---:B-----5:R-:W-:Y:S05]  /*1a910*/  HMMA.16816.F32.BF16 R52, R180.reuse, R4, R52 ;  /* 0x00000004b434723c */ /* 0x060fea0000041834 */
[-C--:B------:R-:W-:Y:S02]  /*1a920*/  FMUL.FTZ R163, R44, R0.reuse ;  /* 0x000000002ca37220 */ /* 0x080fe40000410000 */
[-C--:B------:R-:W-:Y:S01]  /*1a930*/  FMUL.FTZ R42, R42, R0.reuse ;  /* 0x000000002a2a7220 */ /* 0x080fe20000410000 */
[----:B------:R-:W2:Y:S01]  /*1a940*/  MUFU.TANH R216, R21 ;  /* 0x0000001500d87308 */ /* 0x000ea20000002400 */
[C---:B------:R-:W-:Y:S03]  /*1a950*/  HMMA.16816.F32.BF16 R56, R180.reuse, R6, R56 ;  /* 0x00000006b438723c */ /* 0x040fe60000041838 */
[-C--:B------:R-:W-:Y:S02]  /*1a960*/  FMUL.FTZ R43, R43, R0.reuse ;  /* 0x000000002b2b7220 */ /* 0x080fe40000410000 */
[-C--:B------:R-:W-:Y:S02]  /*1a970*/  FMUL.FTZ R159, R48, R0.reuse ;  /* 0x00000000309f7220 */ /* 0x080fe40000410000 */
[-C--:B------:R-:W-:Y:S02]  /*1a980*/  FMUL.FTZ R45, R45, R0.reuse ;  /* 0x000000002d2d7220 */ /* 0x080fe40000410000 */
[----:B------:R-:W2:Y:S03]  /*1a990*/  MUFU.TANH R215, R22 ;  /* 0x0000001600d77308 */ /* 0x000ea60000002400 */
        /* <DEDUP_REMOVED lines=8> */
[-C--:B------:R-:W-:Y:S02]  /*1aa20*/  FMUL.FTZ R50, R50, R0.reuse ;  /* 0x0000000032327220 */ /* 0x080fe40000410000 */
[-C--:B------:R-:W-:Y:S01]  /*1aa30*/  FMUL.FTZ R51, R51, R0.reuse ;  /* 0x0000000033337220 */ /* 0x080fe20000410000 */
[----:B------:R1:W1:Y:S01]  /*1aa40*/  MUFU.TANH R153, R54 ;  /* 0x0000003600997308 */ /* 0x0002620000002400 */
[----:B------:R-:W-:Y:S03]  /*1aa50*/  HMMA.16816.F32.BF16 R64, R180, R10, R64 ;  /* 0x0000000ab440723c */ /* 0x000fe60000041840 */
        /* <DEDUP_REMOVED lines=8> */
[----:B------:R2:W2:Y:S01]  /*1aae0*/  MUFU.TANH R186, R25 ;  /* 0x0000001900ba7308 */ /* 0x0004a20000002400 */
[-C--:B------:R-:W-:Y:S02]  /*1aaf0*/  FMUL.FTZ R62, R62, R0.reuse ;  /* 0x000000003e3e7220 */ /* 0x080fe40000410000 */
[-C--:B------:R-:W-:Y:S02]  /*1ab00*/  FMUL.FTZ R63, R63, R0.reuse ;  /* 0x000000003f3f7220 */ /* 0x080fe40000410000 */
[-C--:B------:R-:W-:Y:S02]  /*1ab10*/  FMUL.FTZ R144, R64, R0.reuse ;  /* 0x0000000040907220 */ /* 0x080fe40000410000 */
[-C--:B------:R-:W-:Y:S02]  /*1ab20*/  FMUL.FTZ R56, R66, R0.reuse ;  /* 0x0000000042387220 */ /* 0x080fe40000410000 */
[-C--:B-1----:R-:W-:Y:S01]  /*1ab30*/  FMUL.FTZ R54, R67, R0.reuse ;  /* 0x0000000043367220 */ /* 0x082fe20000410000 */
[----:B------:R1:W1:Y:S01]  /*1ab40*/  MUFU.TANH R185, R26 ;  /* 0x0000001a00b97308 */ /* 0x0002620000002400 */
[----:B------:R-:W-:Y:S09]  /*1ab50*/  FMUL.FTZ R65, R65, R0 ;  /* 0x0000000041417220 */ /* 0x000ff20000410000 */
[----:B------:R1:W1:Y:S10]  /*1ab60*/  MUFU.TANH R184, R27 ;  /* 0x0000001b00b87308 */ /* 0x0002740000002400 */
[----:B------:R-:W1:Y:S10]  /*1ab70*/  MUFU.TANH R179, R179 ;  /* 0x000000b300b37308 */ /* 0x000e740000002400 */
[----:B------:R1:W1:Y:S10]  /*1ab80*/  MUFU.TANH R178, R29 ;  /* 0x0000001d00b27308 */ /* 0x0002740000002400 */
[----:B------:R1:W1:Y:S10]  /*1ab90*/  MUFU.TANH R177, R30 ;  /* 0x0000001e00b17308 */ /* 0x0002740000002400 */
        /* <DEDUP_REMOVED lines=34> */
[----:B------:R-:W1:Y:S10]  /*1adc0*/  MUFU.TANH R56, R56 ;  /* 0x0000003800387308 */ /* 0x000e740000002400 */
[----:B------:R-:W1:Y:S01]  /*1add0*/  MUFU.TANH R54, R54 ;  /* 0x0000003600367308 */ /* 0x000e620000002400 */
[----:B------:R-:W-:-:S05]  /*1ade0*/  @!P0 BRA `(.L_x_1205) ;  /* 0x00000a1000008947 */ /* 0x000fca0003800000 */
[----:B--234-:R-:W-:Y:S01]  /*1adf0*/  BSSY B0, `(.L_x_1206) ;  /* 0x0000045000007945 */ /* 0x01cfe20003800000 */
[----:B------:R-:W-:-:S05]  /*1ae00*/  @!P3 BRA `(.L_x_1207) ;  /* 0x000004000000b947 */ /* 0x000fca0003800000 */
[----:B------:R-:W-:Y:S01]  /*1ae10*/  IMAD.MOV.U32 R8, RZ, RZ, RZ ;  /* 0x000000ffff087224 */ /* 0x000fe200078e00ff */
[----:B------:R-:W2:Y:S04]  /*1ae20*/  LD.E R11, [R118.64+0x170] ;  /* 0x00017004760b7980 */ /* 0x000ea8000c101900 */
[----:B------:R-:W3:Y:S01]  /*1ae30*/  LD.E.64 R14, [R118.64+0x20] ;  /* 0x00002004760e7980 */ /* 0x000ee2000c101b00 */
[-C--:B--2---:R-:W-:Y:S02]  /*1ae40*/  IABS R7, R11.reuse ;  /* 0x0000000b00077213 */ /* 0x084fe40000000000 */
[----:B------:R-:W-:Y:S02]  /*1ae50*/  IABS R5, R11 ;  /* 0x0000000b00057213 */ /* 0x000fe40000000000 */
[----:B------:R-:W2:Y:S03]  /*1ae60*/  I2F.RP R10, R7 ;  /* 0x00000007000a7306 */ /* 0x000ea60000209400 */
[----:B------:R-:W-:Y:S07]  /*1ae70*/  IMAD.MOV R5, RZ, RZ, -R5 ;  /* 0x000000ffff057224 */ /* 0x000fee00078e0a05 */
[----:B--2---:R-:W2:Y:S02]  /*1ae80*/  MUFU.RCP R0, R10 ;  /* 0x0000000a00007308 */ /* 0x004ea40000001000 */
[----:B--2---:R-:W-:Y:S01]  /*1ae90*/  IADD3 R4, R0, 0xffffffe, RZ ;  /* 0x0ffffffe00047810 */ /* 0x004fe20007ffe0ff */
[----:B------:R-:W-:Y:S07]  /*1aea0*/  IMAD.SHL.U32 R0, R206, 0x80, RZ ;  /* 0x00000080ce007824 */ /* 0x000fee00078e00ff */
[----:B------:R-:W2:Y:S01]  /*1aeb0*/  F2I.FTZ.U32.TRUNC.NTZ R9, R4 ;  /* 0x0000000400097305 */ /* 0x000ea2000021f000 */
[----:B------:R-:W-:Y:S01]  /*1aec0*/  IADD3 R6, R0, -0x100, RZ ;  /* 0xffffff0000067810 */ /* 0x000fe20007ffe0ff */
[--C-:B--2---:R-:W-:Y:S04]  /*1aed0*/  IMAD.MOV R2, RZ, RZ, -R9.reuse ;  /* 0x000000ffff027224 */ /* 0x104fe800078e0a09 */
[----:B------:R-:W-:Y:S01]  /*1aee0*/  IMAD R13, R2, R7, RZ ;  /* 0x00000007020d7224 */ /* 0x000fe200078e02ff */
[----:B------:R-:W-:Y:S02]  /*1aef0*/  IABS R2, R6 ;  /* 0x0000000600027213 */ /* 0x000fe40000000000 */
[----:B------:R-:W-:Y:S01]  /*1af00*/  LOP3.LUT R6, R6, R11, RZ, 0x3c, !PT ;  /* 0x0000000b06067212 */ /* 0x000fe200078e3cff */
[----:B------:R-:W-:Y:S01]  /*1af10*/  IMAD.HI.U32 R9, R9, R13, R8 ;  /* 0x0000000d09097227 */ /* 0x000fe200078e0008 */
[----:B------:R-:W-:Y:S01]  /*1af20*/  IADD3 R8, R0, -0x80, RZ ;  /* 0xffffff8000087810 */ /* 0x000fe20007ffe0ff */
[----:B------:R-:W2:Y:S03]  /*1af30*/  LD.E.64 R12, [R118.64+0x38] ;  /* 0x00003804760c7980 */ /* 0x000ea6000c101b00 */
[----:B------:R-:W-:Y:S01]  /*1af40*/  IABS R0, R8 ;  /* 0x0000000800007213 */ /* 0x000fe20000000000 */
[C---:B------:R-:W-:Y:S01]  /*1af50*/  IMAD.HI.U32 R4, R9.reuse, R2, RZ ;  /* 0x0000000209047227 */ /* 0x040fe200078e00ff */
[----:B------:R-:W-:Y:S03]  /*1af60*/  LOP3.LUT R8, R8, R11, RZ, 0x3c, !PT ;  /* 0x0000000b08087212 */ /* 0x000fe600078e3cff */
        /* <DEDUP_REMOVED lines=42> */
.L_x_1207:
[----:B------:R-:W2:Y:S02]  /*1b210*/  LD.E R4, [R118.64+0x38] ;  /* 0x0000380476047980 */ /* 0x000ea4000c101900 */
[----:B--2---:R-:W-:Y:S04]  /*1b220*/  LEA R4, -R4, RZ, 0x7 ;  /* 0x000000ff04047211 */ /* 0x004fe800078e39ff */
[----:B------:R-:W-:Y:S02]  /*1b230*/  SHF.R.S32.HI R0, RZ, 0x1f, R4 ;  /* 0x0000001fff007819 */ /* 0x000fe40000011404 */
.L_x_1208:
[----:B------:R-:W-:Y:S05]  /*1b240*/  BSYNC B0 ;  /* 0x0000000000007941 */ /* 0x000fea0003800000 */
.L_x_1206:
[CC--:B------:R-:W-:Y:S02]  /*1b250*/  LEA R14, P1, R4.reuse, R196.reuse, 0x1 ;  /* 0x000000c4040e7211 */ /* 0x0c0fe400078208ff */
[C---:B------:R-:W-:Y:S02]  /*1b260*/  IADD3 R7, P0, R4.reuse, R193, RZ ;  /* 0x000000c104077210 */ /* 0x040fe40007f1e0ff */
[----:B------:R-:W-:Y:S02]  /*1b270*/  LEA.HI.X R15, R4, R195, R0, 0x1, P1 ;  /* 0x000000c3040f7211 */ /* 0x000fe400008f0c00 */
[CC--:B------:R-:W-:Y:S01]  /*1b280*/  @P5 LEA R12, P6, R7.reuse, R196.reuse, 0x1 ;  /* 0x000000c4070c5211 */ /* 0x0c0fe200078c08ff */
[----:B------:R-:W-:Y:S01]  /*1b290*/  IMAD.X R2, R0, 0x1, R194, P0 ;  /* 0x0000000100027824 */ /* 0x000fe200000e06c2 */
[CC--:B------:R-:W-:Y:S01]  /*1b2a0*/  @P4 LEA R8, P1, R7.reuse, R196.reuse, 0x1 ;  /* 0x000000c407084211 */ /* 0x0c0fe200078208ff */
[----:B------:R-:W-:Y:S01]  /*1b2b0*/  @!PT LDS RZ, [RZ] ;  /* 0x00000000fffff984 */ /* 0x000fe20000000800 */
[----:B------:R-:W-:Y:S01]  /*1b2c0*/  @!PT LDS RZ, [RZ] ;  /* 0x00000000fffff984 */ /* 0x000fe20000000800 */
[----:B------:R-:W-:Y:S01]  /*1b2d0*/  @!PT LDS RZ, [RZ] ;  /* 0x00000000fffff984 */ /* 0x000fe20000000800 */
[----:B------:R2:W-:Y:S01]  /*1b2e0*/  @P5 LDGSTS.E.BYPASS.LTC128B.128 [R203+0x3000], [R14.64] ;  /* 0x030000000ecb5fae */ /* 0x0005e2000b901d44 */
[C---:B------:R-:W-:Y:S02]  /*1b2f0*/  IADD3 R5, P0, R7.reuse, R193, RZ ;  /* 0x000000c107057210 */ /* 0x040fe40007f1e0ff */
[CCC-:B------:R-:W-:Y:S01]  /*1b300*/  @P5 LEA.HI.X R13, R7.reuse, R195.reuse, R2.reuse, 0x1, P6 ;  /* 0x000000c3070d5211 */ /* 0x1c0fe200030f0c02 */
[----:B------:R2:W-:Y:S01]  /*1b310*/  @!P5 STS [R203+0x3000], RZ ;  /* 0x003000ffcb00d388 */ /* 0x0005e20000000800 */
[CC--:B------:R-:W-:Y:S01]  /*1b320*/  @P4 LEA.HI.X R9, R7.reuse, R195.reuse, R2, 0x1, P1 ;  /* 0x000000c307094211 */ /* 0x0c0fe200008f0c02 */
[----:B------:R-:W-:Y:S01]  /*1b330*/  IMAD.X R0, R2, 0x1, R194, P0 ;  /* 0x0000000102007824 */ /* 0x000fe200000e06c2 */
        /* <DEDUP_REMOVED lines=11> */
[CC--:B------:R-:W-:Y:S02]  /*1b3f0*/  @P2 LEA R4, P0, R5.reuse, R196.reuse, 0x1 ;  /* 0x000000c405042211 */ /* 0x0c0fe400078008ff */
[C-C-:B------:R-:W-:Y:S01]  /*1b400*/  @P4 LEA.HI.X R17, R5.reuse, R195, R0.reuse, 0x1, P1 ;  /* 0x000000c305114211 */ /* 0x140fe200008f0c00 */
        /* <DEDUP_REMOVED lines=63> */
.L_x_1205:
[----:B--234-:R-:W-:Y:S05]  /*1b800*/  BSYNC B1 ;  /* 0x0000000000017941 */ /* 0x01cfea0003800000 */
.L_x_1204:
[----:B-1----:R-:W2:Y:S01]  /*1b810*/  LD.E R53, [R118.64+0xdc] ;  /* 0x0000dc0476357980 */ /* 0x002ea2000c101900 */
[----:B------:R-:W-:Y:S02]  /*1b820*/  FMNMX.FTZ R0, R228, R3, !PT ;  /* 0x00000003e4007209 */ /* 0x000fe40007810000 */
[----:B------:R-:W-:Y:S01]  /*1b830*/  FMNMX.FTZ R2, R230, R121, !PT ;  /* 0x00000079e6027209 */ /* 0x000fe20007810000 */
[----:B------:R-:W-:Y:S01]  /*1b840*/  LDSM.16.MT88.4 R20, [R120+0x9000] ;  /* 0x009000007814783b */ /* 0x000fe20000004200 */
[----:B------:R-:W-:Y:S04]  /*1b850*/  FMNMX.FTZ R5, R227, R0, !PT ;  /* 0x00000000e3057209 */ /* 0x000fe80007810000 */
        /* <DEDUP_REMOVED lines=63> */
[----:B------:R-:W-:Y:S03]  /*1bc50*/  FMNMX.FTZ R9, R144, R15, !PT ;  /* 0x0000000f90097209 */ /* 0x000fe60007810000 */
[----:B------:R-:W1:Y:S01]  /*1bc60*/  SHFL.BFLY PT, R0, R7, 0x2, 0x1f ;  /* 0x0c401f0007007f89 */ /* 0x000e6200000e0000 */
[----:B------:R-:W-:Y:S07]  /*1bc70*/  FMNMX.FTZ R13, R142, R9, !PT ;  /* 0x000000098e0d7209 */ /* 0x000fee0007810000 */
[----:B------:R-:W3:Y:S01]  /*1bc80*/  SHFL.BFLY PT, R2, R13, 0x2, 0x1f ;  /* 0x0c401f000d027f89 */ /* 0x000ee200000e0000 */
[----:B-1----:R-:W-:Y:S07]  /*1bc90*/  FMNMX.FTZ R5, R7, R0, !PT ;  /* 0x0000000007057209 */ /* 0x002fee0007810000 */
[----:B------:R-:W1:Y:S01]  /*1bca0*/  SHFL.BFLY PT, R0, R5, 0x1, 0x1f ;  /* 0x0c201f0005007f89 */ /* 0x000e6200000e0000 */
[----:B---3--:R-:W-:Y:S07]  /*1bcb0*/  FMNMX.FTZ R11, R13, R2, !PT ;  /* 0x000000020d0b7209 */ /* 0x008fee0007810000 */
[----:B------:R-:W3:Y:S08]  /*1bcc0*/  SHFL.BFLY PT, R2, R11, 0x1, 0x1f ;  /* 0x0c201f000b027f89 */ /* 0x000ef000000e0000 */
[----:B------:R-:W4:Y:S01]  /*1bcd0*/  LDSM.16.MT88.4 R12, [R123+0x9000] ;  /* 0x009000007b0c783b */ /* 0x000f220000004200 */
[----:B-1----:R-:W-:Y:S05]  /*1bce0*/  FMNMX.FTZ R0, R5, R0, !PT ;  /* 0x0000000005007209 */ /* 0x002fea0007810000 */
[----:B------:R-:W-:Y:S01]  /*1bcf0*/  FADD.FTZ R4, -R0, R3 ;  /* 0x0000000300047221 */ /* 0x000fe20000010100 */
[----:B---3--:R-:W-:Y:S04]  /*1bd00*/  FMNMX.FTZ R2, R11, R2, !PT ;  /* 0x000000020b027209 */ /* 0x008fe80007810000 */
[----:B------:R-:W-:Y:S01]  /*1bd10*/  FSETP.NEU.FTZ.AND P0, PT, R2, -INF , PT ;  /* 0xff8000000200780b */ /* 0x000fe20003f1d000 */
[C---:B--2---:R-:W-:Y:S02]  /*1bd20*/  FMUL.FTZ R132, R53.reuse, R2 ;  /* 0x0000000235847220 */ /* 0x044fe40000410000 */
[C---:B------:R-:W-:Y:S02]  /*1bd30*/  FMUL.FTZ R130, R53.reuse, R0 ;  /* 0x0000000035827220 */ /* 0x040fe40000410000 */
[C---:B------:R-:W-:Y:S01]  /*1bd40*/  FMUL.FTZ R3, R53.reuse, R4 ;  /* 0x0000000435037220 */ /* 0x040fe20000410000 */
[----:B------:R-:W-:Y:S01]  /*1bd50*/  FSEL R132, R132, RZ, P0 ;  /* 0x000000ff84847208 */ /* 0x000fe20000000000 */
[----:B------:R-:W-:Y:S01]  /*1bd60*/  FADD.FTZ R4, -R2, R121 ;  /* 0x0000007902047221 */ /* 0x000fe20000010100 */
[----:B------:R-:W-:Y:S03]  /*1bd70*/  FSETP.NEU.FTZ.AND P0, PT, R0, -INF , PT ;  /* 0xff8000000000780b */ /* 0x000fe60003f1d000 */
[----:B------:R-:W-:Y:S01]  /*1bd80*/  FMUL.FTZ R52, R53, R4 ;  /* 0x0000000435347220 */ /* 0x000fe20000410000 */
[----:B------:R-:W-:Y:S01]  /*1bd90*/  FSEL R130, R130, RZ, P0 ;  /* 0x000000ff82827208 */ /* 0x000fe20000000000 */
[-CC-:B------:R-:W-:Y:S01]  /*1bda0*/  FFMA.FTZ R128, R230, R53.reuse, -R132.reuse ;  /* 0x00000035e6807223 */ /* 0x180fe20000010884 */
[----:B------:R-:W1:Y:S01]  /*1bdb0*/  MUFU.EX2 R3, R3 ;  /* 0x0000000300037308 */ /* 0x000e620000000800 */
[-C--:B------:R-:W-:Y:S01]  /*1bdc0*/  FFMA.FTZ R121, R229, R53.reuse, -R132 ;  /* 0x00000035e5797223 */ /* 0x080fe20000010884 */
[----:B------:R-:W-:Y:S01]  /*1bdd0*/  ISETP.GT.AND P0, PT, R206, 0x1, PT ;  /* 0x00000001ce00780c */ /* 0x000fe20003f04270 */
[-CC-:B------:R-:W-:Y:S02]  /*1bde0*/  FFMA.FTZ R126, R228, R53.reuse, -R130.reuse ;  /* 0x00000035e47e7223 */ /* 0x180fe40000010882 */
[-C--:B------:R-:W-:Y:S02]  /*1bdf0*/  FFMA.FTZ R59, R227, R53.reuse, -R130 ;  /* 0x00000035e33b7223 */ /* 0x080fe40000010882 */
[-CC-:B------:R-:W-:Y:S02]  /*1be00*/  FFMA.FTZ R124, R226, R53.reuse, -R132.reuse ;  /* 0x00000035e27c7223 */ /* 0x180fe40000010884 */
[-C--:B------:R-:W-:Y:S01]  /*1be10*/  FFMA.FTZ R57, R233, R53.reuse, -R132 ;  /* 0x00000035e9397223 */ /* 0x080fe20000010884 */
[----:B------:R-:W2:Y:S01]  /*1be20*/  MUFU.EX2 R52, R52 ;  /* 0x0000003400347308 */ /* 0x000ea20000000800 */
[-CC-:B------:R-:W-:Y:S02]  /*1be30*/  FFMA.FTZ R58, R232, R53.reuse, -R130.reuse ;  /* 0x00000035e83a7223 */ /* 0x180fe40000010882 */
[-CC-:B------:R-:W-:Y:S02]  /*1be40*/  FFMA.FTZ R55, R231, R53.reuse, -R130.reuse ;  /* 0x00000035e7377223 */ /* 0x180fe40000010882 */
[-CC-:B------:R-:W-:Y:S02]  /*1be50*/  FFMA.FTZ R125, R184, R53.reuse, -R130.reuse ;  /* 0x00000035b87d7223 */ /* 0x180fe40000010882 */
[-C--:B------:R-:W-:Y:S02]  /*1be60*/  FFMA.FTZ R223, R223, R53.reuse, -R130 ;  /* 0x00000035dfdf7223 */ /* 0x080fe40000010882 */
[-CC-:B------:R-:W-:Y:S01]  /*1be70*/  FFMA.FTZ R134, R186, R53.reuse, -R132.reuse ;  /* 0x00000035ba867223 */ /* 0x180fe20000010884 */
[----:B------:R-:W-:Y:S01]  /*1be80*/  MUFU.EX2 R128, R128 ;  /* 0x0000008000807308 */ /* 0x000fe20000000800 */
[-CC-:B------:R-:W-:Y:S02]  /*1be90*/  FFMA.FTZ R127, R179, R53.reuse, -R132.reuse ;  /* 0x00000035b37f7223 */ /* 0x180fe40000010884 */
[--C-:B------:R-:W-:Y:S02]  /*1bea0*/  FFMA.FTZ R136, R178, R53, -R132.reuse ;  /* 0x00000035b2887223 */ /* 0x100fe40000010884 */
[C---:B-1----:R-:W-:Y:S02]  /*1beb0*/  FMUL.FTZ R6, R3.reuse, R114 ;  /* 0x0000007203067220 */ /* 0x042fe40000410000 */
[C---:B------:R-:W-:Y:S02]  /*1bec0*/  FMUL.FTZ R7, R3.reuse, R115 ;  /* 0x0000007303077220 */ /* 0x040fe40000410000 */
[C---:B------:R-:W-:Y:S01]  /*1bed0*/  FMUL.FTZ R10, R3.reuse, R110 ;  /* 0x0000006e030a7220 */ /* 0x040fe20000410000 */
[----:B------:R-:W1:Y:S01]  /*1bee0*/  MUFU.EX2 R121, R121 ;  /* 0x0000007900797308 */ /* 0x000e620000000800 */
[C---:B------:R-:W-:Y:S02]  /*1bef0*/  FMUL.FTZ R11, R3.reuse, R111 ;  /* 0x0000006f030b7220 */ /* 0x040fe40000410000 */
[C---:B------:R-:W-:Y:S02]  /*1bf00*/  FMUL.FTZ R18, R3.reuse, R102 ;  /* 0x0000006603127220 */ /* 0x040fe40000410000 */
[C---:B--2---:R-:W-:Y:S02]  /*1bf10*/  FMUL.FTZ R4, R52.reuse, R112 ;  /* 0x0000007034047220 */ /* 0x044fe40000410000 */
[C---:B------:R-:W-:Y:S02]  /*1bf20*/  FMUL.FTZ R5, R52.reuse, R113 ;  /* 0x0000007134057220 */ /* 0x040fe40000410000 */
[C---:B------:R-:W-:Y:S01]  /*1bf30*/  FMUL.FTZ R8, R52.reuse, R108 ;  /* 0x0000006c34087220 */ /* 0x040fe20000410000 */
[----:B------:R-:W-:Y:S01]  /*1bf40*/  MUFU.EX2 R126, R126 ;  /* 0x0000007e007e7308 */ /* 0x000fe20000000800 */
[C---:B------:R-:W-:Y:S02]  /*1bf50*/  FMUL.FTZ R9, R52.reuse, R109 ;  /* 0x0000006d34097220 */ /* 0x040fe40000410000 */
[C---:B------:R-:W-:Y:S01]  /*1bf60*/  FMUL.FTZ R19, R3.reuse, R103 ;  /* 0x0000006703137220 */ /* 0x040fe20000410000 */
[----:B------:R-:W-:Y:S01]  /*1bf70*/  LDSM.16.MT88.4 R108, [R123+0xac00] ;  /* 0x00ac00007b6c783b */ /* 0x000fe20000004200 */
[C---:B------:R-:W-:Y:S02]  /*1bf80*/  FMUL.FTZ R16, R52.reuse, R100 ;  /* 0x0000006434107220 */ /* 0x040fe40000410000 */
[C---:B------:R-:W-:Y:S02]  /*1bf90*/  FMUL.FTZ R17, R52.reuse, R101 ;  /* 0x0000006534117220 */ /* 0x040fe40000410000 */
[C---:B------:R-:W-:Y:S01]  /*1bfa0*/  FMUL.FTZ R26, R3.reuse, R94 ;  /* 0x0000005e031a7220 */ /* 0x040fe20000410000 */
[----:B------:R-:W2:Y:S01]  /*1bfb0*/  MUFU.EX2 R59, R59 ;  /* 0x0000003b003b7308 */ /* 0x000ea20000000800 */
[----:B------:R-:W-:Y:S01]  /*1bfc0*/  FMUL.FTZ R27, R3, R95 ;  /* 0x0000005f031b7220 */ /* 0x000fe20000410000 */
[----:B------:R-:W-:Y:S01]  /*1bfd0*/  LDSM.16.MT88.4 R100, [R120+0xac00] ;  /* 0x00ac00007864783b */ /* 0x000fe20000004200 */
[C---:B------:R-:W-:Y:S01]  /*1bfe0*/  FMUL.FTZ R24, R52.reuse, R92 ;  /* 0x0000005c34187220 */ /* 0x040fe20000410000 */
[----:B-1----:R-:W-:Y:S01]  /*1bff0*/  F2FP.BF16.PACK_AB R60, R121, R128 ;  /* 0x00000080793c723e */ /* 0x002fe200000010ff */
        /* <DEDUP_REMOVED lines=8> */
[----:B------:R-:W-:Y:S02]  /*1c080*/  FMUL.FTZ R43, R3, R79 ;  /* 0x0000004f032b7220 */ /* 0x000fe40000410000 */
[C---:B------:R-:W-:Y:S01]  /*1c090*/  FMUL.FTZ R40, R52.reuse, R76 ;  /* 0x0000004c34287220 */ /* 0x040fe20000410000 */
[----:B------:R-:W1:Y:S01]  /*1c0a0*/  MUFU.EX2 R57, R57 ;  /* 0x0000003900397308 */ /* 0x000e620000000800 */
[C---:B------:R-:W-:Y:S02]  /*1c0b0*/  FMUL.FTZ R41, R52.reuse, R77 ;  /* 0x0000004d34297220 */ /* 0x040fe40000410000 */
[----:B------:R-:W3:Y:S01]  /*1c0c0*/  LDSM.16.MT88.4 R76, [R123+0x9400] ;  /* 0x009400007b4c783b */ /* 0x000ee20000004200 */
[----:B--2---:R-:W-:Y:S01]  /*1c0d0*/  F2FP.BF16.PACK_AB R61, R59, R126 ;  /* 0x0000007e3b3d723e */ /* 0x004fe200000010ff */
[C---:B------:R-:W-:Y:S02]  /*1c0e0*/  FMUL.FTZ R50, R3.reuse, R70 ;  /* 0x0000004603327220 */ /* 0x040fe40000410000 */
[----:B------:R-:W-:Y:S02]  /*1c0f0*/  FMUL.FTZ R51, R3, R71 ;  /* 0x0000004703337220 */ /* 0x000fe40000410000 */
[C---:B------:R-:W-:Y:S01]  /*1c100*/  FMUL.FTZ R48, R52.reuse, R68 ;  /* 0x0000004434307220 */ /* 0x040fe20000410000 */
[----:B------:R-:W-:Y:S01]  /*1c110*/  MUFU.EX2 R58, R58 ;  /* 0x0000003a003a7308 */ /* 0x000fe20000000800 */
[----:B------:R-:W-:Y:S02]  /*1c120*/  FMUL.FTZ R49, R52, R69 ;  /* 0x0000004534317220 */ /* 0x000fe40000410000 */
[----:B------:R-:W-:Y:S01]  /*1c130*/  LDSM.16.MT88.4 R68, [R120+0xb400] ;  /* 0x00b400007844783b */ /* 0x000fe20000004200 */
[-CC-:B------:R-:W-:Y:S02]  /*1c140*/  FFMA.FTZ R84, R221, R53.reuse, -R132.reuse ;  /* 0x00000035dd547223 */ /* 0x180fe40000010884 */
[-C--:B------:R-:W-:Y:S02]  /*1c150*/  FFMA.FTZ R85, R220, R53.reuse, -R132 ;  /* 0x00000035dc557223 */ /* 0x080fe40000010884 */
[-CC-:B------:R-:W-:Y:S02]  /*1c160*/  FFMA.FTZ R87, R218, R53.reuse, -R130.reuse ;  /* 0x00000035da577223 */ /* 0x180fe40000010882 */
[----:B------:R-:W2:Y:S01]  /*1c170*/  MUFU.EX2 R55, R55 ;  /* 0x0000003700377308 */ /* 0x000ea20000000800 */
[-CC-:B------:R-:W-:Y:S02]  /*1c180*/  FFMA.FTZ R86, R219, R53.reuse, -R130.reuse ;  /* 0x00000035db567223 */ /* 0x180fe40000010882 */
[-CC-:B------:R-:W-:Y:S01]  /*1c190*/  FFMA.FTZ R138, R177, R53.reuse, -R130.reuse ;  /* 0x00000035b18a7223 */ /* 0x180fe20000010882 */
[----:B-1----:R-:W-:Y:S01]  /*1c1a0*/  F2FP.BF16.PACK_AB R62, R57, R124 ;  /* 0x0000007c393e723e */ /* 0x002fe200000010ff */
[-C--:B------:R-:W-:Y:S02]  /*1c1b0*/  FFMA.FTZ R129, R176, R53.reuse, -R130 ;  /* 0x00000035b0817223 */ /* 0x080fe40000010882 */
[-CC-:B------:R-:W-:Y:S02]  /*1c1c0*/  FFMA.FTZ R131, R168, R53.reuse, -R132.reuse ;  /* 0x00000035a8837223 */ /* 0x180fe40000010884 */
[-C--:B------:R-:W-:Y:S01]  /*1c1d0*/  FFMA.FTZ R168, R175, R53.reuse, -R132 ;  /* 0x00000035afa87223 */ /* 0x080fe20000010884 */
[----:B------:R-:W-:Y:S01]  /*1c1e0*/  MUFU.EX2 R84, R84 ;  /* 0x0000005400547308 */ /* 0x000fe20000000800 */
[-CC-:B------:R-:W-:Y:S02]  /*1c1f0*/  FFMA.FTZ R133, R174, R53.reuse, -R130.reuse ;  /* 0x00000035ae857223 */ /* 0x180fe40000010882 */
[-C--:B------:R-:W-:Y:S02]  /*1c200*/  FFMA.FTZ R172, R172, R53.reuse, -R130 ;  /* 0x00000035acac7223 */ /* 0x080fe40000010882 */
[-CC-:B------:R-:W-:Y:S02]  /*1c210*/  FFMA.FTZ R135, R173, R53.reuse, -R132.reuse ;  /* 0x00000035ad877223 */ /* 0x180fe40000010884 */
[-C--:B------:R-:W-:Y:S02]  /*1c220*/  FFMA.FTZ R174, R171, R53.reuse, -R132 ;  /* 0x00000035abae7223 */ /* 0x080fe40000010884 */
[-CC-:B------:R-:W-:Y:S01]  /*1c230*/  FFMA.FTZ R137, R170, R53.reuse, -R130.reuse ;  /* 0x00000035aa897223 */ /* 0x180fe20000010882 */
[----:B------:R-:W1:Y:S01]  /*1c240*/  MUFU.EX2 R85, R85 ;  /* 0x0000005500557308 */ /* 0x000e620000000800 */
[-C--:B------:R-:W-:Y:S02]  /*1c250*/  FFMA.FTZ R170, R169, R53.reuse, -R130 ;  /* 0x00000035a9aa7223 */ /* 0x080fe40000010882 */
[-CC-:B------:R-:W-:Y:S01]  /*1c260*/  FFMA.FTZ R139, R167, R53.reuse, -R132.reuse ;  /* 0x00000035a78b7223 */ /* 0x180fe20000010884 */
[----:B--2---:R-:W-:Y:S01]  /*1c270*/  F2FP.BF16.PACK_AB R63, R55, R58 ;  /* 0x0000003a373f723e */ /* 0x004fe200000010ff */
[-C--:B------:R-:W-:Y:S02]  /*1c280*/  FFMA.FTZ R166, R166, R53.reuse, -R132 ;  /* 0x00000035a6a67223 */ /* 0x080fe40000010884 */
[-CC-:B------:R-:W-:Y:S02]  /*1c290*/  FFMA.FTZ R165, R165, R53.reuse, -R130.reuse ;  /* 0x00000035a5a57223 */ /* 0x180fe40000010882 */
[-C--:B------:R-:W-:Y:S01]  /*1c2a0*/  FFMA.FTZ R164, R164, R53.reuse, -R130 ;  /* 0x00000035a4a47223 */ /* 0x080fe20000010882 */
[----:B------:R-:W-:Y:S01]  /*1c2b0*/  MUFU.EX2 R87, R87 ;  /* 0x0000005700577308 */ /* 0x000fe20000000800 */
[C---:B----4-:R-:W-:Y:S05]  /*1c2c0*/  HMMA.16816.F32.BF16 R4, R60.reuse, R12, R4 ;  /* 0x0000000c3c04723c */ /* 0x050fea0000041804 */
[----:B------:R-:W-:Y:S02]  /*1c2d0*/  FFMA.FTZ R163, R163, R53, -R132 ;  /* 0x00000035a3a37223 */ /* 0x000fe40000010884 */
[C---:B------:R-:W-:Y:S01]  /*1c2e0*/  FMUL.FTZ R12, R52.reuse, R104 ;  /* 0x00000068340c7220 */ /* 0x040fe20000410000 */
[C---:B------:R-:W-:Y:S01]  /*1c2f0*/  HMMA.16816.F32.BF16 R8, R60.reuse, R14, R8 ;  /* 0x0000000e3c08723c */ /* 0x040fe20000041808 */
[----:B------:R-:W2:Y:S03]  /*1c300*/  MUFU.EX2 R86, R86 ;  /* 0x0000005600567308 */ /* 0x000ea60000000800 */
[----:B------:R-:W-:Y:S02]  /*1c310*/  FMUL.FTZ R13, R52, R105 ;  /* 0x00000069340d7220 */ /* 0x000fe40000410000 */
[--C-:B------:R-:W-:Y:S02]  /*1c320*/  FFMA.FTZ R105, R215, R53, -R130.reuse ;  /* 0x00000035d7697223 */ /* 0x100fe40000010882 */
[C---:B------:R-:W-:Y:S03]  /*1c330*/  FMUL.FTZ R14, R3.reuse, R106 ;  /* 0x0000006a030e7220 */ /* 0x040fe60000410000 */
[----:B------:R-:W-:Y:S01]  /*1c340*/  MUFU.EX2 R125, R125 ;  /* 0x0000007d007d7308 */ /* 0x000fe20000000800 */
[----:B------:R-:W-:Y:S02]  /*1c350*/  FMUL.FTZ R15, R3, R107 ;  /* 0x0000006b030f7220 */ /* 0x000fe40000410000 */
[-C--:B------:R-:W-:Y:S02]  /*1c360*/  FFMA.FTZ R104, R185, R53.reuse, -R130 ;  /* 0x00000035b9687223 */ /* 0x080fe40000010882 */
[-C--:B------:R-:W-:Y:S02]  /*1c370*/  FFMA.FTZ R162, R162, R53.reuse, -R132 ;  /* 0x00000035a2a27223 */ /* 0x080fe40000010884 */
[-CC-:B------:R-:W-:Y:S01]  /*1c380*/  FFMA.FTZ R161, R161, R53.reuse, -R130.reuse ;  /* 0x00000035a1a17223 */ /* 0x180fe20000010882 */
[C---:B------:R-:W-:Y:S02]  /*1c390*/  HMMA.16816.F32.BF16 R12, R60.reuse, R20, R12 ;  /* 0x000000143c0c723c */ /* 0x040fe4000004180c */
[----:B------:R-:W-:Y:S01]  /*1c3a0*/  MUFU.EX2 R105, R105 ;  /* 0x0000006900697308 */ /* 0x000fe20000000800 */
[-C--:B------:R-:W-:Y:S02]  /*1c3b0*/  FFMA.FTZ R160, R160, R53.reuse, -R130 ;  /* 0x00000035a0a07223 */ /* 0x080fe40000010882 */
[--C-:B------:R-:W-:Y:S02]  /*1c3c0*/  FFMA.FTZ R159, R159, R53, -R132.reuse ;  /* 0x000000359f9f7223 */ /* 0x100fe40000010884 */
[C---:B------:R-:W-:Y:S01]  /*1c3d0*/  FMUL.FTZ R20, R52.reuse, R96 ;  /* 0x0000006034147220 */ /* 0x040fe20000410000 */
[C---:B------:R-:W-:Y:S04]  /*1c3e0*/  HMMA.16816.F32.BF16 R16, R60.reuse, R22, R16 ;  /* 0x000000163c10723c */ /* 0x040fe80000041810 */
[----:B------:R-:W-:Y:S01]  /*1c3f0*/  FMUL.FTZ R21, R52, R97 ;  /* 0x0000006134157220 */ /* 0x000fe20000410000 */
[----:B------:R-:W-:Y:S01]  /*1c400*/  MUFU.EX2 R104, R104 ;  /* 0x0000006800687308 */ /* 0x000fe20000000800 */
[--C-:B------:R-:W-:Y:S02]  /*1c410*/  FFMA.FTZ R97, R225, R53, -R132.reuse ;  /* 0x00000035e1617223 */ /* 0x100fe40000010884 */
[C---:B------:R-:W-:Y:S04]  /*1c420*/  FMUL.FTZ R22, R3.reuse, R98 ;  /* 0x0000006203167220 */ /* 0x040fe80000410000 */
[----:B------:R-:W-:Y:S02]  /*1c430*/  FMUL.FTZ R23, R3, R99 ;  /* 0x0000006303177220 */ /* 0x000fe40000410000 */
[-C--:B------:R-:W-:Y:S01]  /*1c440*/  FFMA.FTZ R96, R224, R53.reuse, -R132 ;  /* 0x00000035e0607223 */ /* 0x080fe20000010884 */
[----:B------:R-:W-:Y:S01]  /*1c450*/  MUFU.EX2 R97, R97 ;  /* 0x0000006100617308 */ /* 0x000fe20000000800 */
[-C--:B------:R-:W-:Y:S02]  /*1c460*/  FFMA.FTZ R98, R214, R53.reuse, -R130 ;  /* 0x00000035d6627223 */ /* 0x080fe40000010882 */
[-CC-:B------:R-:W-:Y:S01]  /*1c470*/  FFMA.FTZ R99, R187, R53.reuse, -R132.reuse ;  /* 0x00000035bb637223 */ /* 0x180fe20000010884 */
[C---:B------:R-:W-:Y:S03]  /*1c480*/  HMMA.16816.F32.BF16 R20, R60.reuse, R28, R20 ;  /* 0x0000001c3c14723c */ /* 0x040fe60000041814 */
[-C--:B------:R-:W-:Y:S02]  /*1c490*/  FFMA.FTZ R158, R158, R53.reuse, -R132 ;  /* 0x000000359e9e7223 */ /* 0x080fe40000010884 */
[--C-:B------:R-:W-:Y:S01]  /*1c4a0*/  FFMA.FTZ R157, R157, R53, -R130.reuse ;  /* 0x000000359d9d7223 */ /* 0x100fe20000010882 */
[----:B------:R-:W4:Y:S01]  /*1c4b0*/  MUFU.EX2 R96, R96 ;  /* 0x0000006000607308 */ /* 0x000f220000000800 */
[C---:B------:R-:W-:Y:S01]  /*1c4c0*/  FMUL.FTZ R28, R52.reuse, R88 ;  /* 0x00000058341c7220 */ /* 0x040fe20000410000 */
[C---:B------:R-:W-:Y:S04]  /*1c4d0*/  HMMA.16816.F32.BF16 R24, R60.reuse, R30, R24 ;  /* 0x0000001e3c18723c */ /* 0x040fe80000041818 */
[----:B------:R-:W-:Y:S02]  /*1c4e0*/  FMUL.FTZ R29, R52, R89 ;  /* 0x00000059341d7220 */ /* 0x000fe40000410000 */
[----:B------:R-:W-:Y:S02]  /*1c4f0*/  FFMA.FTZ R88, R222, R53, -R130 ;  /* 0x00000035de587223 */ /* 0x000fe40000010882 */
[C---:B------:R-:W-:Y:S01]  /*1c500*/  FMUL.FTZ R30, R3.reuse, R90 ;  /* 0x0000005a031e7220 */ /* 0x040fe20000410000 */
[----:B------:R-:W-:Y:S03]  /*1c510*/  MUFU.EX2 R98, R98 ;  /* 0x0000006200627308 */ /* 0x000fe60000000800 */
[----:B------:R-:W-:Y:S02]  /*1c520*/  FMUL.FTZ R31, R3, R91 ;  /* 0x0000005b031f7220 */ /* 0x000fe40000410000 */
[-CC-:B------:R-:W-:Y:S02]  /*1c530*/  FFMA.FTZ R89, R217, R53.reuse, -R132.reuse ;  /* 0x00000035d9597223 */ /* 0x180fe40000010884 */
[-C--:B------:R-:W-:Y:S02]  /*1c540*/  FFMA.FTZ R90, R216, R53.reuse, -R132 ;  /* 0x00000035d85a7223 */ /* 0x080fe40000010884 */
[-C--:B------:R-:W-:Y:S01]  /*1c550*/  FFMA.FTZ R156, R156, R53.reuse, -R130 ;  /* 0x000000359c9c7223 */ /* 0x080fe20000010882 */
[C---:B------:R-:W-:Y:S01]  /*1c560*/  HMMA.16816.F32.BF16 R28, R60.reuse, R36, R28 ;  /* 0x000000243c1c723c */ /* 0x040fe2000004181c */
[----:B------:R-:W-:Y:S02]  /*1c570*/  MUFU.EX2 R91, R223 ;  /* 0x000000df005b7308 */ /* 0x000fe40000000800 */
[-CC-:B------:R-:W-:Y:S02]  /*1c580*/  FFMA.FTZ R155, R155, R53.reuse, -R132.reuse ;  /* 0x000000359b9b7223 */ /* 0x180fe40000010884 */
[----:B------:R-:W-:Y:S02]  /*1c590*/  FFMA.FTZ R154, R154, R53, -R132 ;  /* 0x000000359a9a7223 */ /* 0x000fe40000010884 */
[C---:B------:R-:W-:Y:S01]  /*1c5a0*/  FMUL.FTZ R36, R52.reuse, R80 ;  /* 0x0000005034247220 */ /* 0x040fe20000410000 */
[C---:B------:R-:W-:Y:S03]  /*1c5b0*/  HMMA.16816.F32.BF16 R32, R60.reuse, R38, R32 ;  /* 0x000000263c20723c */ /* 0x040fe60000041820 */
[----:B------:R-:W5:Y:S01]  /*1c5c0*/  MUFU.EX2 R88, R88 ;  /* 0x0000005800587308 */ /* 0x000f620000000800 */
[----:B------:R-:W-:Y:S02]  /*1c5d0*/  FMUL.FTZ R37, R52, R81 ;  /* 0x0000005134257220 */ /* 0x000fe40000410000 */
[--C-:B------:R-:W-:Y:S02]  /*1c5e0*/  FFMA.FTZ R176, R153, R53, -R130.reuse ;  /* 0x0000003599b07223 */ /* 0x100fe40000010882 */
[C---:B------:R-:W-:Y:S04]  /*1c5f0*/  FMUL.FTZ R38, R3.reuse, R82 ;  /* 0x0000005203267220 */ /* 0x040fe80000410000 */
[----:B------:R-:W-:Y:S01]  /*1c600*/  FMUL.FTZ R39, R3, R83 ;  /* 0x0000005303277220 */ /* 0x000fe20000410000 */
[----:B------:R-:W-:Y:S01]  /*1c610*/  MUFU.EX2 R89, R89 ;  /* 0x0000005900597308 */ /* 0x000fe20000000800 */
[----:B------:R-:W-:Y:S01]  /*1c620*/  LDSM.16.MT88.4 R80, [R123+0xd400] ;  /* 0x00d400007b50783b */ /* 0x000fe20000004200 */
[-C--:B------:R-:W-:Y:S02]  /*1c630*/  FFMA.FTZ R151, R151, R53.reuse, -R130 ;  /* 0x0000003597977223 */ /* 0x080fe40000010882 */
[-CC-:B------:R-:W-:Y:S02]  /*1c640*/  FFMA.FTZ R152, R152, R53.reuse, -R132.reuse ;  /* 0x0000003598987223 */ /* 0x180fe40000010884 */
[C---:B------:R-:W-:Y:S03]  /*1c650*/  HMMA.16816.F32.BF16 R36, R60.reuse, R44, R36 ;  /* 0x0000002c3c24723c */ /* 0x040fe60000041824 */
[-C--:B------:R-:W-:Y:S01]  /*1c660*/  FFMA.FTZ R153, R150, R53.reuse, -R132 ;  /* 0x0000003596997223 */ /* 0x080fe20000010884 */
[----:B------:R-:W1:Y:S01]  /*1c670*/  MUFU.EX2 R90, R90 ;  /* 0x0000005a005a7308 */ /* 0x000e620000000800 */
[--C-:B------:R-:W-:Y:S02]  /*1c680*/  FFMA.FTZ R149, R149, R53, -R130.reuse ;  /* 0x0000003595957223 */ /* 0x100fe40000010882 */
[C---:B------:R-:W-:Y:S01]  /*1c690*/  FMUL.FTZ R44, R52.reuse, R72 ;  /* 0x00000048342c7220 */ /* 0x040fe20000410000 */
[C---:B------:R-:W-:Y:S04]  /*1c6a0*/  HMMA.16816.F32.BF16 R40, R60.reuse, R46, R40 ;  /* 0x0000002e3c28723c */ /* 0x040fe80000041828 */
[----:B------:R-:W-:Y:S02]  /*1c6b0*/  FMUL.FTZ R45, R52, R73 ;  /* 0x00000049342d7220 */ /* 0x000fe40000410000 */
[----:B------:R-:W-:Y:S01]  /*1c6c0*/  MUFU.EX2 R99, R99 ;  /* 0x0000006300637308 */ /* 0x000fe20000000800 */
[C---:B------:R-:W-:Y:S02]  /*1c6d0*/  FMUL.FTZ R46, R3.reuse, R74 ;  /* 0x0000004a032e7220 */ /* 0x040fe40000410000 */
[----:B------:R-:W-:Y:S02]  /*1c6e0*/  FMUL.FTZ R47, R3, R75 ;  /* 0x0000004b032f7220 */ /* 0x000fe40000410000 */
[----:B------:R-:W3:Y:S01]  /*1c6f0*/  LDSM.16.MT88.4 R72, [R120+0x9400] ;  /* 0x009400007848783b */ /* 0x000ee20000004200 */
[-C--:B------:R-:W-:Y:S02]  /*1c700*/  FFMA.FTZ R148, R148, R53.reuse, -R130 ;  /* 0x0000003594947223 */ /* 0x080fe40000010882 */
[-CC-:B------:R-:W-:Y:S02]  /*1c710*/  FFMA.FTZ R146, R146, R53.reuse, -R132.reuse ;  /* 0x0000003592927223 */ /* 0x180fe40000010884 */
[C---:B------:R-:W-:Y:S01]  /*1c720*/  HMMA.16816.F32.BF16 R44, R60.reuse, R64, R44 ;  /* 0x000000403c2c723c */ /* 0x040fe2000004182c */
[----:B------:R-:W3:Y:S02]  /*1c730*/  MUFU.EX2 R134, R134 ;  /* 0x0000008600867308 */ /* 0x000ee40000000800 */
[-C--:B------:R-:W-:Y:S02]  /*1c740*/  FFMA.FTZ R147, R147, R53.reuse, -R132 ;  /* 0x0000003593937223 */ /* 0x080fe40000010884 */
[-CC-:B------:R-:W-:Y:S02]  /*1c750*/  FFMA.FTZ R145, R145, R53.reuse, -R130.reuse ;  /* 0x0000003591917223 */ /* 0x180fe40000010882 */
[-CC-:B------:R-:W-:Y:S01]  /*1c760*/  FFMA.FTZ R150, R143, R53.reuse, -R130.reuse ;  /* 0x000000358f967223 */ /* 0x180fe20000010882 */
[----:B------:R-:W-:Y:S01]  /*1c770*/  HMMA.16816.F32.BF16 R48, R60, R66, R48 ;  /* 0x000000423c30723c */ /* 0x000fe20000041830 */
[----:B------:R-:W3:Y:S02]  /*1c780*/  LDSM.16.MT88.4 R64, [R123+0xb400] ;  /* 0x00b400007b40783b */ /* 0x000ee40000004200 */
[----:B------:R-:W-:Y:S01]  /*1c790*/  MUFU.EX2 R127, R127 ;  /* 0x0000007f007f7308 */ /* 0x000fe20000000800 */
[-CC-:B------:R-:W-:Y:S02]  /*1c7a0*/  FFMA.FTZ R56, R56, R53.reuse, -R130.reuse ;  /* 0x0000003538387223 */ /* 0x180fe40000010882 */
[----:B------:R-:W-:Y:S01]  /*1c7b0*/  FFMA.FTZ R130, R54, R53, -R130 ;  /* 0x0000003536827223 */ /* 0x000fe20000010882 */
[----:B-1----:R-:W-:Y:S01]  /*1c7c0*/  F2FP.BF16.PACK_AB R62, R85, R84 ;  /* 0x00000054553e723e */ /* 0x002fe200000010ff */
[----:B------:R-:W-:Y:S01]  /*1c7d0*/  FFMA.FTZ R128, R52, R211, R128 ;  /* 0x000000d334807223 */ /* 0x000fe20000010080 */
[----:B--2---:R-:W-:Y:S03]  /*1c7e0*/  F2FP.BF16.PACK_AB R63, R87, R86 ;  /* 0x00000056573f723e */ /* 0x004fe600000010ff */
[----:B----4-:R-:W-:Y:S01]  /*1c7f0*/  F2FP.BF16.PACK_AB R60, R96, R97 ;  /* 0x00000061603c723e */ /* 0x010fe200000010ff */
[----:B------:R-:W1:Y:S01]  /*1c800*/  MUFU.EX2 R136, R136 ;  /* 0x0000008800887308 */ /* 0x000e620000000800 */
[----:B-----5:R-:W-:Y:S01]  /*1c810*/  F2FP.BF16.PACK_AB R61, R88, R91 ;  /* 0x0000005b583d723e */ /* 0x020fe200000010ff */
[----:B------:R-:W-:Y:S02]  /*1c820*/  FADD.FTZ R121, R121, R128 ;  /* 0x0000008079797221 */ /* 0x000fe40000010000 */
[----:B------:R-:W-:Y:S02]  /*1c830*/  FFMA.FTZ R126, R3, R210, R126 ;  /* 0x000000d2037e7223 */ /* 0x000fe4000001007e */
[----:B------:R-:W-:Y:S01]  /*1c840*/  FADD.FTZ R124, R124, R121 ;  /* 0x000000797c7c7221 */ /* 0x000fe20000010000 */
[----:B------:R-:W-:Y:S01]  /*1c850*/  MOV R121, R2 ;  /* 0x0000000200797202 */ /* 0x000fe20000000f00 */
[C---:B---3--:R-:W-:Y:S02]  /*1c860*/  HMMA.16816.F32.BF16 R4, R60.reuse, R76, R4 ;  /* 0x0000004c3c04723c */ /* 0x048fe40000041804 */
[----:B------:R-:W-:Y:S01]  /*1c870*/  MUFU.EX2 R138, R138 ;  /* 0x0000008a008a7308 */ /* 0x000fe20000000800 */
[----:B------:R-:W-:Y:S02]  /*1c880*/  FADD.FTZ R124, R57, R124 ;  /* 0x0000007c397c7221 */ /* 0x000fe40000010000 */
[----:B------:R-:W-:Y:S02]  /*1c890*/  FADD.FTZ R59, R59, R126 ;  /* 0x0000007e3b3b7221 */ /* 0x000fe40000010000 */
[----:B------:R-:W-:Y:S01]  /*1c8a0*/  FADD.FTZ R97, R97, R124 ;  /* 0x0000007c61617221 */ /* 0x000fe20000010000 */
[C---:B------:R-:W-:Y:S01]  /*1c8b0*/  HMMA.16816.F32.BF16 R8, R60.reuse, R78, R8 ;  /* 0x0000004e3c08723c */ /* 0x040fe20000041808 */
[----:B------:R-:W2:Y:S03]  /*1c8c0*/  LDSM.16.MT88.4 R76, [R120+0xd400] ;  /* 0x00d40000784c783b */ /* 0x000ea60000004200 */
[----:B------:R-:W-:Y:S01]  /*1c8d0*/  FADD.FTZ R97, R96, R97 ;  /* 0x0000006160617221 */ /* 0x000fe20000010000 */
[----:B------:R-:W3:Y:S01]  /*1c8e0*/  MUFU.EX2 R129, R129 ;  /* 0x0000008100817308 */ /* 0x000ee20000000800 */
[----:B------:R-:W-:Y:S02]  /*1c8f0*/  FADD.FTZ R58, R58, R59 ;  /* 0x0000003b3a3a7221 */ /* 0x000fe40000010000 */
[C---:B------:R-:W-:Y:S04]  /*1c900*/  HMMA.16816.F32.BF16 R12, R60.reuse, R72, R12 ;  /* 0x000000483c0c723c */ /* 0x040fe8000004180c */
[----:B------:R-:W-:Y:S03]  /*1c910*/  FADD.FTZ R58, R55, R58 ;  /* 0x0000003a373a7221 */ /* 0x000fe60000010000 */
[----:B------:R-:W-:Y:S01]  /*1c920*/  MUFU.EX2 R131, R131 ;  /* 0x0000008300837308 */ /* 0x000fe20000000800 */
[C---:B------:R-:W-:Y:S01]  /*1c930*/  HMMA.16816.F32.BF16 R16, R60.reuse, R74, R16 ;  /* 0x0000004a3c10723c */ /* 0x040fe20000041810 */
[----:B------:R-:W4:Y:S03]  /*1c940*/  LDSM.16.MT88.4 R72, [R123+0x9800] ;  /* 0x009800007b48783b */ /* 0x000f260000004200 */
[----:B------:R-:W-:Y:S04]  /*1c950*/  FADD.FTZ R91, R91, R58 ;  /* 0x0000003a5b5b7221 */ /* 0x000fe80000010000 */
[C---:B------:R-:W-:Y:S01]  /*1c960*/  HMMA.16816.F32.BF16 R20, R60.reuse, R64, R20 ;  /* 0x000000403c14723c */ /* 0x040fe20000041814 */
[----:B------:R-:W5:Y:S03]  /*1c970*/  MUFU.EX2 R168, R168 ;  /* 0x000000a800a87308 */ /* 0x000f660000000800 */
[----:B------:R-:W-:Y:S04]  /*1c980*/  FADD.FTZ R91, R88, R91 ;  /* 0x0000005b585b7221 */ /* 0x000fe80000010000 */
[C---:B------:R-:W-:Y:S01]  /*1c990*/  HMMA.16816.F32.BF16 R24, R60.reuse, R66, R24 ;  /* 0x000000423c18723c */ /* 0x040fe20000041818 */
[----:B------:R-:W1:Y:S02]  /*1c9a0*/  LDSM.16.MT88.4 R64, [R120+0x9800] ;  /* 0x009800007840783b */ /* 0x000e640000004200 */
[----:B------:R-:W-:Y:S01]  /*1c9b0*/  MUFU.EX2 R133, R133 ;  /* 0x0000008500857308 */ /* 0x000fe20000000800 */
[----:B------:R-:W-:Y:S04]  /*1c9c0*/  FADD.FTZ R86, R86, R91 ;  /* 0x0000005b56567221 */ /* 0x000fe80000010000 */
[C---:B------:R-:W-:Y:S04]  /*1c9d0*/  HMMA.16816.F32.BF16 R28, R60.reuse, R68, R28 ;  /* 0x000000443c1c723c */ /* 0x040fe8000004181c */
[----:B------:R-:W-:Y:S01]  /*1c9e0*/  FADD.FTZ R86, R87, R86 ;  /* 0x0000005657567221 */ /* 0x000fe20000010000 */
[----:B------:R-:W1:Y:S03]  /*1c9f0*/  MUFU.EX2 R172, R172 ;  /* 0x000000ac00ac7308 */ /* 0x000e660000000800 */
[C---:B------:R-:W-:Y:S01]  /*1ca00*/  HMMA.16816.F32.BF16 R32, R60.reuse, R70, R32 ;  /* 0x000000463c20723c */ /* 0x040fe20000041820 */
[----:B------:R-:W1:Y:S06]  /*1ca10*/  LDSM.16.MT88.4 R68, [R123+0xb800] ;  /* 0x00b800007b44783b */ /* 0x000e6c0000004200 */
[----:B------:R-:W-:Y:S01]  /*1ca20*/  MUFU.EX2 R135, R135 ;  /* 0x0000008700877308 */ /* 0x000fe20000000800 */
[C---:B------:R-:W-:Y:S08]  /*1ca30*/  HMMA.16816.F32.BF16 R36, R60.reuse, R80, R36 ;  /* 0x000000503c24723c */ /* 0x040ff00000041824 */
[C---:B------:R-:W-:Y:S01]  /*1ca40*/  HMMA.16816.F32.BF16 R40, R60.reuse, R82, R40 ;  /* 0x000000523c28723c */ /* 0x040fe20000041828 */
[----:B------:R-:W-:Y:S01]  /*1ca50*/  LDSM.16.MT88.4 R80, [R123+0xe400] ;  /* 0x00e400007b50783b */ /* 0x000fe20000004200 */
[----:B------:R-:W1:Y:S06]  /*1ca60*/  MUFU.EX2 R174, R174 ;  /* 0x000000ae00ae7308 */ /* 0x000e6c0000000800 */
[C---:B--2---:R-:W-:Y:S04]  /*1ca70*/  HMMA.16816.F32.BF16 R44, R60.reuse, R76, R44 ;  /* 0x0000004c3c2c723c */ /* 0x044fe8000004182c */
[----:B------:R-:W-:Y:S04]  /*1ca80*/  MUFU.EX2 R137, R137 ;  /* 0x0000008900897308 */ /* 0x000fe80000000800 */
[----:B------:R-:W-:Y:S01]  /*1ca90*/  HMMA.16816.F32.BF16 R48, R60, R78, R48 ;  /* 0x0000004e3c30723c */ /* 0x000fe20000041830 */
[----:B------:R-:W2:Y:S05]  /*1caa0*/  LDSM.16.MT88.4 R76, [R120+0xb800] ;  /* 0x00b80000784c783b */ /* 0x000eaa0000004200 */
[----:B------:R-:W1:Y:S01]  /*1cab0*/  MUFU.EX2 R170, R170 ;  /* 0x000000aa00aa7308 */ /* 0x000e620000000800 */
[----:B------:R-:W-:Y:S02]  /*1cac0*/  F2FP.BF16.PACK_AB R60, R90, R89 ;  /* 0x000000595a3c723e */ /* 0x000fe400000010ff */
[----:B------:R-:W-:Y:S03]  /*1cad0*/  F2FP.BF16.PACK_AB R61, R98, R105 ;  /* 0x00000069623d723e */ /* 0x000fe600000010ff */
[----:B------:R-:W-:Y:S01]  /*1cae0*/  F2FP.BF16.PACK_AB R62, R134, R99 ;  /* 0x00000063863e723e */ /* 0x000fe200000010ff */
[----:B------:R-:W-:Y:S01]  /*1caf0*/  FADD.FTZ R105, R105, R86 ;  /* 0x0000005669697221 */ /* 0x000fe20000010000 */
[----:B------:R-:W-:Y:S02]  /*1cb00*/  F2FP.BF16.PACK_AB R63, R125, R104 ;  /* 0x000000687d3f723e */ /* 0x000fe400000010ff */
[----:B------:R-:W-:Y:S01]  /*1cb10*/  MUFU.EX2 R139, R139 ;  /* 0x0000008b008b7308 */ /* 0x000fe20000000800 */
[----:B------:R-:W-:Y:S04]  /*1cb20*/  FADD.FTZ R105, R98, R105 ;  /* 0x0000006962697221 */ /* 0x000fe80000010000 */
[C---:B----4-:R-:W-:Y:S05]  /*1cb30*/  HMMA.16816.F32.BF16 R4, R60.reuse, R72, R4 ;  /* 0x000000483c04723c */ /* 0x050fea0000041804 */
[----:B------:R-:W4:Y:S03]  /*1cb40*/  MUFU.EX2 R166, R166 ;  /* 0x000000a600a67308 */ /* 0x000f260000000800 */
[C---:B------:R-:W-:Y:S01]  /*1cb50*/  HMMA.16816.F32.BF16 R8, R60.reuse, R74, R8 ;  /* 0x0000004a3c08723c */ /* 0x040fe20000041808 */
[----:B------:R-:W3:Y:S06]  /*1cb60*/  LDSM.16.MT88.4 R72, [R123+0xd800] ;  /* 0x00d800007b48783b */ /* 0x000eec0000004200 */
[----:B------:R-:W-:Y:S01]  /*1cb70*/  MUFU.EX2 R165, R165 ;  /* 0x000000a500a57308 */ /* 0x000fe20000000800 */
[C---:B-1----:R-:W-:Y:S08]  /*1cb80*/  HMMA.16816.F32.BF16 R12, R60.reuse, R64, R12 ;  /* 0x000000403c0c723c */ /* 0x042ff0000004180c */
[C---:B------:R-:W-:Y:S01]  /*1cb90*/  HMMA.16816.F32.BF16 R16, R60.reuse, R66, R16 ;  /* 0x000000423c10723c */ /* 0x040fe20000041810 */
[----:B------:R-:W1:Y:S01]  /*1cba0*/  LDSM.16.MT88.4 R64, [R120+0xd800] ;  /* 0x00d800007840783b */ /* 0x000e620000004200 */
[----:B------:R-:W1:Y:S06]  /*1cbb0*/  MUFU.EX2 R164, R164 ;  /* 0x000000a400a47308 */ /* 0x000e6c0000000800 */
[C---:B------:R-:W-:Y:S04]  /*1cbc0*/  HMMA.16816.F32.BF16 R20, R60.reuse, R68, R20 ;  /* 0x000000443c14723c */ /* 0x040fe80000041814 */
[----:B------:R-:W-:Y:S04]  /*1cbd0*/  MUFU.EX2 R163, R163 ;  /* 0x000000a300a37308 */ /* 0x000fe80000000800 */
[C---:B------:R-:W-:Y:S01]  /*1cbe0*/  HMMA.16816.F32.BF16 R24, R60.reuse, R70, R24 ;  /* 0x000000463c18723c */ /* 0x040fe20000041818 */
[----:B------:R-:W4:Y:S05]  /*1cbf0*/  LDSM.16.MT88.4 R68, [R123+0x9c00] ;  /* 0x009c00007b44783b */ /* 0x000f2a0000004200 */
[----:B------:R-:W1:Y:S02]  /*1cc00*/  MUFU.EX2 R162, R162 ;  /* 0x000000a200a27308 */ /* 0x000e640000000800 */
[C---:B--2---:R-:W-:Y:S08]  /*1cc10*/  HMMA.16816.F32.BF16 R28, R60.reuse, R76, R28 ;  /* 0x0000004c3c1c723c */ /* 0x044ff0000004181c */
[C---:B------:R-:W-:Y:S01]  /*1cc20*/  HMMA.16816.F32.BF16 R32, R60.reuse, R78, R32 ;  /* 0x0000004e3c20723c */ /* 0x040fe20000041820 */
[----:B------:R-:W2:Y:S01]  /*1cc30*/  LDSM.16.MT88.4 R76, [R120+0x9c00] ;  /* 0x009c0000784c783b */ /* 0x000ea20000004200 */
[----:B------:R-:W-:Y:S06]  /*1cc40*/  MUFU.EX2 R161, R161 ;  /* 0x000000a100a17308 */ /* 0x000fec0000000800 */
[C---:B---3--:R-:W-:Y:S04]  /*1cc50*/  HMMA.16816.F32.BF16 R36, R60.reuse, R72, R36 ;  /* 0x000000483c24723c */ /* 0x048fe80000041824 */
[----:B------:R-:W3:Y:S04]  /*1cc60*/  MUFU.EX2 R160, R160 ;  /* 0x000000a000a07308 */ /* 0x000ee80000000800 */
[C---:B------:R-:W-:Y:S01]  /*1cc70*/  HMMA.16816.F32.BF16 R40, R60.reuse, R74, R40 ;  /* 0x0000004a3c28723c */ /* 0x040fe20000041828 */
[----:B------:R-:W2:Y:S05]  /*1cc80*/  LDSM.16.MT88.4 R72, [R123+0xbc00] ;  /* 0x00bc00007b48783b */ /* 0x000eaa0000004200 */
[----:B------:R-:W-:Y:S02]  /*1cc90*/  MUFU.EX2 R159, R159 ;  /* 0x0000009f009f7308 */ /* 0x000fe40000000800 */
[C---:B-1----:R-:W-:Y:S08]  /*1cca0*/  HMMA.16816.F32.BF16 R44, R60.reuse, R64, R44 ;  /* 0x000000403c2c723c */ /* 0x042ff0000004182c */
[----:B------:R-:W-:Y:S01]  /*1ccb0*/  HMMA.16816.F32.BF16 R48, R60, R66, R48 ;  /* 0x000000423c30723c */ /* 0x000fe20000041830 */
[----:B------:R-:W1:Y:S01]  /*1ccc0*/  LDSM.16.MT88.4 R64, [R120+0xbc00] ;  /* 0x00bc00007840783b */ /* 0x000e620000004200 */
[----:B------:R-:W1:Y:S05]  /*1ccd0*/  MUFU.EX2 R158, R158 ;  /* 0x0000009e009e7308 */ /* 0x000e6a0000000800 */
[----:B------:R-:W-:Y:S02]  /*1cce0*/  F2FP.BF16.PACK_AB R60, R136, R127 ;  /* 0x0000007f883c723e */ /* 0x000fe400000010ff */
[----:B------:R-:W-:Y:S03]  /*1ccf0*/  F2FP.BF16.PACK_AB R61, R129, R138 ;  /* 0x0000008a813d723e */ /* 0x000fe600000010ff */
[----:B-----5:R-:W-:Y:S01]  /*1cd00*/  F2FP.BF16.PACK_AB R62, R168, R131 ;  /* 0x00000083a83e723e */ /* 0x020fe200000010ff */
[----:B------:R-:W-:Y:S01]  /*1cd10*/  MUFU.EX2 R157, R157 ;  /* 0x0000009d009d7308 */ /* 0x000fe20000000800 */
[----:B------:R-:W-:Y:S07]  /*1cd20*/  F2FP.BF16.PACK_AB R63, R172, R133 ;  /* 0x00000085ac3f723e */ /* 0x000fee00000010ff */
[C---:B----4-:R-:W-:Y:S02]  /*1cd30*/  HMMA.16816.F32.BF16 R4, R60.reuse, R68, R4 ;  /* 0x000000443c04723c */ /* 0x050fe40000041804 */
[----:B------:R-:W4:Y:S06]  /*1cd40*/  MUFU.EX2 R156, R156 ;  /* 0x0000009c009c7308 */ /* 0x000f2c0000000800 */
[C---:B------:R-:W-:Y:S01]  /*1cd50*/  HMMA.16816.F32.BF16 R8, R60.reuse, R70, R8 ;  /* 0x000000463c08723c */ /* 0x040fe20000041808 */
[----:B------:R-:W5:Y:S03]  /*1cd60*/  LDSM.16.MT88.4 R68, [R123+0xdc00] ;  /* 0x00dc00007b44783b */ /* 0x000f660000004200 */
[----:B------:R-:W-:Y:S04]  /*1cd70*/  MUFU.EX2 R155, R155 ;  /* 0x0000009b009b7308 */ /* 0x000fe80000000800 */
[C---:B--2---:R-:W-:Y:S06]  /*1cd80*/  HMMA.16816.F32.BF16 R12, R60.reuse, R76, R12 ;  /* 0x0000004c3c0c723c */ /* 0x044fec000004180c */
[----:B------:R-:W2:Y:S02]  /*1cd90*/  MUFU.EX2 R154, R154 ;  /* 0x0000009a009a7308 */ /* 0x000ea40000000800 */
[C---:B------:R-:W-:Y:S01]  /*1cda0*/  HMMA.16816.F32.BF16 R16, R60.reuse, R78, R16 ;  /* 0x0000004e3c10723c */ /* 0x040fe20000041810 */
[----:B------:R-:W2:Y:S07]  /*1cdb0*/  LDSM.16.MT88.4 R76, [R120+0xdc00] ;  /* 0x00dc0000784c783b */ /* 0x000eae0000004200 */
[C---:B------:R-:W-:Y:S01]  /*1cdc0*/  HMMA.16816.F32.BF16 R20, R60.reuse, R72, R20 ;  /* 0x000000483c14723c */ /* 0x040fe20000041814 */
[----:B------:R-:W-:Y:S07]  /*1cdd0*/  MUFU.EX2 R176, R176 ;  /* 0x000000b000b07308 */ /* 0x000fee0000000800 */
[C---:B------:R-:W-:Y:S01]  /*1cde0*/  HMMA.16816.F32.BF16 R24, R60.reuse, R74, R24 ;  /* 0x0000004a3c18723c */ /* 0x040fe20000041818 */
[----:B------:R-:W3:Y:S02]  /*1cdf0*/  LDSM.16.MT88.4 R72, [R123+0xa000] ;  /* 0x00a000007b48783b */ /* 0x000ee40000004200 */
[----:B------:R-:W2:Y:S05]  /*1ce00*/  MUFU.EX2 R151, R151 ;  /* 0x0000009700977308 */ /* 0x000eaa0000000800 */
[C---:B-1----:R-:W-:Y:S05]  /*1ce10*/  HMMA.16816.F32.BF16 R28, R60.reuse, R64, R28 ;  /* 0x000000403c1c723c */ /* 0x042fea000004181c */
[----:B------:R-:W-:Y:S03]  /*1ce20*/  MUFU.EX2 R152, R152 ;  /* 0x0000009800987308 */ /* 0x000fe60000000800 */
[C---:B------:R-:W-:Y:S01]  /*1ce30*/  HMMA.16816.F32.BF16 R32, R60.reuse, R66, R32 ;  /* 0x000000423c20723c */ /* 0x040fe20000041820 */
[----:B------:R-:W1:Y:S06]  /*1ce40*/  LDSM.16.MT88.4 R64, [R120+0xa000] ;  /* 0x00a000007840783b */ /* 0x000e6c0000004200 */
[----:B------:R-:W1:Y:S01]  /*1ce50*/  MUFU.EX2 R153, R153 ;  /* 0x0000009900997308 */ /* 0x000e620000000800 */
[C---:B-----5:R-:W-:Y:S08]  /*1ce60*/  HMMA.16816.F32.BF16 R36, R60.reuse, R68, R36 ;  /* 0x000000443c24723c */ /* 0x060ff00000041824 */
[C---:B------:R-:W-:Y:S01]  /*1ce70*/  HMMA.16816.F32.BF16 R40, R60.reuse, R70, R40 ;  /* 0x000000463c28723c */ /* 0x040fe20000041828 */
[----:B------:R-:W5:Y:S01]  /*1ce80*/  LDSM.16.MT88.4 R68, [R123+0xc000] ;  /* 0x00c000007b44783b */ /* 0x000f620000004200 */
[----:B------:R-:W-:Y:S06]  /*1ce90*/  MUFU.EX2 R149, R149 ;  /* 0x0000009500957308 */ /* 0x000fec0000000800 */
[C---:B--2---:R-:W-:Y:S04]  /*1cea0*/  HMMA.16816.F32.BF16 R44, R60.reuse, R76, R44 ;  /* 0x0000004c3c2c723c */ /* 0x044fe8000004182c */
[----:B------:R-:W2:Y:S04]  /*1ceb0*/  MUFU.EX2 R148, R148 ;  /* 0x0000009400947308 */ /* 0x000ea80000000800 */
[----:B------:R-:W-:Y:S01]  /*1cec0*/  HMMA.16816.F32.BF16 R48, R60, R78, R48 ;  /* 0x0000004e3c30723c */ /* 0x000fe20000041830 */
[----:B------:R-:W2:Y:S05]  /*1ced0*/  LDSM.16.MT88.4 R76, [R120+0xc000] ;  /* 0x00c00000784c783b */ /* 0x000eaa0000004200 */
[----:B------:R-:W-:Y:S01]  /*1cee0*/  MUFU.EX2 R146, R146 ;  /* 0x0000009200927308 */ /* 0x000fe20000000800 */
[----:B------:R-:W-:Y:S02]  /*1cef0*/  F2FP.BF16.PACK_AB R60, R174, R135 ;  /* 0x00000087ae3c723e */ /* 0x000fe400000010ff */
[----:B------:R-:W-:Y:S03]  /*1cf00*/  F2FP.BF16.PACK_AB R61, R170, R137 ;  /* 0x00000089aa3d723e */ /* 0x000fe600000010ff */
[----:B------:R-:W-:Y:S02]  /*1cf10*/  F2FP.BF16.PACK_AB R62, R166, R139 ;  /* 0x0000008ba63e723e */ /* 0x000fe400000010ff */
[----:B------:R-:W-:Y:S02]  /*1cf20*/  F2FP.BF16.PACK_AB R63, R164, R165 ;  /* 0x000000a5a43f723e */ /* 0x000fe400000010ff */
[----:B------:R-:W2:Y:S05]  /*1cf30*/  MUFU.EX2 R147, R147 ;  /* 0x0000009300937308 */ /* 0x000eaa0000000800 */
[C---:B---3--:R-:W-:Y:S05]  /*1cf40*/  HMMA.16816.F32.BF16 R4, R60.reuse, R72, R4 ;  /* 0x000000483c04723c */ /* 0x048fea0000041804 */
[----:B------:R-:W-:Y:S03]  /*1cf50*/  MUFU.EX2 R145, R145 ;  /* 0x0000009100917308 */ /* 0x000fe60000000800 */
[C---:B------:R-:W-:Y:S01]  /*1cf60*/  HMMA.16816.F32.BF16 R8, R60.reuse, R74, R8 ;  /* 0x0000004a3c08723c */ /* 0x040fe20000041808 */
[----:B------:R-:W3:Y:S06]  /*1cf70*/  LDSM.16.MT88.4 R72, [R123+0xe000] ;  /* 0x00e000007b48783b */ /* 0x000eec0000004200 */
[----:B------:R-:W2:Y:S01]  /*1cf80*/  MUFU.EX2 R150, R150 ;  /* 0x0000009600967308 */ /* 0x000ea20000000800 */
[C---:B-1----:R-:W-:Y:S08]  /*1cf90*/  HMMA.16816.F32.BF16 R12, R60.reuse, R64, R12 ;  /* 0x000000403c0c723c */ /* 0x042ff0000004180c */
[C---:B------:R-:W-:Y:S01]  /*1cfa0*/  HMMA.16816.F32.BF16 R16, R60.reuse, R66, R16 ;  /* 0x000000423c10723c */ /* 0x040fe20000041810 */
[----:B------:R-:W1:Y:S01]  /*1cfb0*/  LDSM.16.MT88.4 R64, [R120+0xe000] ;  /* 0x00e000007840783b */ /* 0x000e620000004200 */
[----:B------:R-:W-:Y:S06]  /*1cfc0*/  MUFU.EX2 R56, R56 ;  /* 0x0000003800387308 */ /* 0x000fec0000000800 */
[C---:B-----5:R-:W-:Y:S08]  /*1cfd0*/  HMMA.16816.F32.BF16 R20, R60.reuse, R68, R20 ;  /* 0x000000443c14723c */ /* 0x060ff00000041814 */
[C---:B------:R-:W-:Y:S01]  /*1cfe0*/  HMMA.16816.F32.BF16 R24, R60.reuse, R70, R24 ;  /* 0x000000463c18723c */ /* 0x040fe20000041818 */
[----:B------:R-:W5:Y:S07]  /*1cff0*/  LDSM.16.MT88.4 R68, [R123+0xa400] ;  /* 0x00a400007b44783b */ /* 0x000f6e0000004200 */
[C---:B--2---:R-:W-:Y:S08]  /*1d000*/  HMMA.16816.F32.BF16 R28, R60.reuse, R76, R28 ;  /* 0x0000004c3c1c723c */ /* 0x044ff0000004181c */
[C---:B------:R-:W-:Y:S01]  /*1d010*/  HMMA.16816.F32.BF16 R32, R60.reuse, R78, R32 ;  /* 0x0000004e3c20723c */ /* 0x040fe20000041820 */
[----:B------:R-:W-:Y:S07]  /*1d020*/  LDSM.16.MT88.4 R76, [R123+0xc400] ;  /* 0x00c400007b4c783b */ /* 0x000fee0000004200 */
[C---:B---3--:R-:W-:Y:S08]  /*1d030*/  HMMA.16816.F32.BF16 R36, R60.reuse, R72, R36 ;  /* 0x000000483c24723c */ /* 0x048ff00000041824 */
[C---:B------:R-:W-:Y:S01]  /*1d040*/  HMMA.16816.F32.BF16 R40, R60.reuse, R74, R40 ;  /* 0x0000004a3c28723c */ /* 0x040fe20000041828 */
[----:B------:R-:W2:Y:S07]  /*1d050*/  LDSM.16.MT88.4 R72, [R120+0xa400] ;  /* 0x00a400007848783b */ /* 0x000eae0000004200 */
[C---:B-1----:R-:W-:Y:S08]  /*1d060*/  HMMA.16816.F32.BF16 R44, R60.reuse, R64, R44 ;  /* 0x000000403c2c723c */ /* 0x042ff0000004182c */
[----:B------:R-:W-:Y:S01]  /*1d070*/  HMMA.16816.F32.BF16 R48, R60, R66, R48 ;  /* 0x000000423c30723c */ /* 0x000fe20000041830 */
[----:B------:R-:W1:Y:S06]  /*1d080*/  LDSM.16.MT88.4 R64, [R120+0xc400] ;  /* 0x00c400007840783b */ /* 0x000e6c0000004200 */
[----:B------:R-:W-:Y:S02]  /*1d090*/  F2FP.BF16.PACK_AB R60, R162, R163 ;  /* 0x000000a3a23c723e */ /* 0x000fe400000010ff */
[----:B------:R-:W-:Y:S03]  /*1d0a0*/  F2FP.BF16.PACK_AB R61, R160, R161 ;  /* 0x000000a1a03d723e */ /* 0x000fe600000010ff */
[----:B------:R-:W-:Y:S02]  /*1d0b0*/  F2FP.BF16.PACK_AB R62, R158, R159 ;  /* 0x0000009f9e3e723e */ /* 0x000fe400000010ff */
[----:B----4-:R-:W-:Y:S07]  /*1d0c0*/  F2FP.BF16.PACK_AB R63, R156, R157 ;  /* 0x0000009d9c3f723e */ /* 0x010fee00000010ff */
[C---:B-----5:R-:W-:Y:S08]  /*1d0d0*/  HMMA.16816.F32.BF16 R4, R60.reuse, R68, R4 ;  /* 0x000000443c04723c */ /* 0x060ff00000041804 */
[C---:B------:R-:W-:Y:S01]  /*1d0e0*/  HMMA.16816.F32.BF16 R8, R60.reuse, R70, R8 ;  /* 0x000000463c08723c */ /* 0x040fe20000041808 */
[----:B------:R-:W3:Y:S07]  /*1d0f0*/  LDSM.16.MT88.4 R68, [R120+0xe400] ;  /* 0x00e400007844783b */ /* 0x000eee0000004200 */
[C---:B--2---:R-:W-:Y:S08]  /*1d100*/  HMMA.16816.F32.BF16 R12, R60.reuse, R72, R12 ;  /* 0x000000483c0c723c */ /* 0x044ff0000004180c */
[C---:B------:R-:W-:Y:S01]  /*1d110*/  HMMA.16816.F32.BF16 R16, R60.reuse, R74, R16 ;  /* 0x0000004a3c10723c */ /* 0x040fe20000041810 */
[----:B------:R-:W2:Y:S07]  /*1d120*/  LDSM.16.MT88.4 R72, [R123+0xa800] ;  /* 0x00a800007b48783b */ /* 0x000eae0000004200 */
[C---:B------:R-:W-:Y:S08]  /*1d130*/  HMMA.16816.F32.BF16 R20, R60.reuse, R76, R20 ;  /* 0x0000004c3c14723c */ /* 0x040ff00000041814 */
[C---:B------:R-:W-:Y:S01]  /*1d140*/  HMMA.16816.F32.BF16 R24, R60.reuse, R78, R24 ;  /* 0x0000004e3c18723c */ /* 0x040fe20000041818 */
[----:B------:R-:W4:Y:S07]  /*1d150*/  LDSM.16.MT88.4 R76, [R120+0xa800] ;  /* 0x00a80000784c783b */ /* 0x000f2e0000004200 */
[C---:B-1----:R-:W-:Y:S08]  /*1d160*/  HMMA.16816.F32.BF16 R28, R60.reuse, R64, R28 ;  /* 0x000000403c1c723c */ /* 0x042ff0000004181c */
[C---:B------:R-:W-:Y:S01]  /*1d170*/  HMMA.16816.F32.BF16 R32, R60.reuse, R66, R32 ;  /* 0x000000423c20723c */ /* 0x040fe20000041820 */
[----:B------:R-:W1:Y:S07]  /*1d180*/  LDSM.16.MT88.4 R64, [R123+0xc800] ;  /* 0x00c800007b40783b */ /* 0x000e6e0000004200 */
[C---:B------:R-:W-:Y:S08]  /*1d190*/  HMMA.16816.F32.BF16 R36, R60.reuse, R80, R36 ;  /* 0x000000503c24723c */ /* 0x040ff00000041824 */
[C---:B------:R-:W-:Y:S08]  /*1d1a0*/  HMMA.16816.F32.BF16 R40, R60.reuse, R82, R40 ;  /* 0x000000523c28723c */ /* 0x040ff00000041828 */
[C---:B---3--:R-:W-:Y:S08]  /*1d1b0*/  HMMA.16816.F32.BF16 R44, R60.reuse, R68, R44 ;  /* 0x000000443c2c723c */ /* 0x048ff0000004182c */
[----:B------:R-:W-:Y:S01]  /*1d1c0*/  HMMA.16816.F32.BF16 R48, R60, R70, R48 ;  /* 0x000000463c30723c */ /* 0x000fe20000041830 */
[----:B------:R-:W3:Y:S06]  /*1d1d0*/  LDSM.16.MT88.4 R68, [R120+0xc800] ;  /* 0x00c800007844783b */ /* 0x000eec0000004200 */
[----:B------:R-:W-:Y:S02]  /*1d1e0*/  F2FP.BF16.PACK_AB R60, R154, R155 ;  /* 0x0000009b9a3c723e */ /* 0x000fe400000010ff */
[----:B------:R-:W-:Y:S03]  /*1d1f0*/  F2FP.BF16.PACK_AB R61, R151, R176 ;  /* 0x000000b0973d723e */ /* 0x000fe600000010ff */
[----:B------:R-:W-:Y:S02]  /*1d200*/  F2FP.BF16.PACK_AB R62, R153, R152 ;  /* 0x00000098993e723e */ /* 0x000fe400000010ff */
[----:B------:R-:W-:Y:S07]  /*1d210*/  F2FP.BF16.PACK_AB R63, R148, R149 ;  /* 0x00000095943f723e */ /* 0x000fee00000010ff */
[C---:B--2---:R-:W-:Y:S08]  /*1d220*/  HMMA.16816.F32.BF16 R4, R60.reuse, R72, R4 ;  /* 0x000000483c04723c */ /* 0x044ff00000041804 */
[C---:B------:R-:W-:Y:S01]  /*1d230*/  HMMA.16816.F32.BF16 R8, R60.reuse, R74, R8 ;  /* 0x0000004a3c08723c */ /* 0x040fe20000041808 */
[----:B------:R-:W2:Y:S07]  /*1d240*/  LDSM.16.MT88.4 R72, [R123+0xe800] ;  /* 0x00e800007b48783b */ /* 0x000eae0000004200 */
[C---:B----4-:R-:W-:Y:S08]  /*1d250*/  HMMA.16816.F32.BF16 R12, R60.reuse, R76, R12 ;  /* 0x0000004c3c0c723c */ /* 0x050ff0000004180c */
[C---:B------:R-:W-:Y:S01]  /*1d260*/  HMMA.16816.F32.BF16 R16, R60.reuse, R78, R16 ;  /* 0x0000004e3c10723c */ /* 0x040fe20000041810 */
[----:B------:R-:W4:Y:S07]  /*1d270*/  LDSM.16.MT88.4 R76, [R120+0xe800] ;  /* 0x00e80000784c783b */ /* 0x000f2e0000004200 */
[C---:B-1----:R-:W-:Y:S07]  /*1d280*/  HMMA.16816.F32.BF16 R20, R60.reuse, R64, R20 ;  /* 0x000000403c14723c */ /* 0x042fee0000041814 */
[-CC-:B------:R-:W-:Y:S01]  /*1d290*/  FFMA.FTZ R64, R144, R53.reuse, -R132.reuse ;  /* 0x0000003590407223 */ /* 0x180fe20000010884 */
[C---:B------:R-:W-:Y:S01]  /*1d2a0*/  HMMA.16816.F32.BF16 R24, R60.reuse, R66, R24 ;  /* 0x000000423c18723c */ /* 0x040fe20000041818 */
[----:B------:R-:W1:Y:S03]  /*1d2b0*/  MUFU.EX2 R67, R130 ;  /* 0x0000008200437308 */ /* 0x000e660000000800 */
[----:B------:R-:W-:Y:S04]  /*1d2c0*/  FFMA.FTZ R132, R142, R53, -R132 ;  /* 0x000000358e847223 */ /* 0x000fe80000010884 */
[C---:B---3--:R-:W-:Y:S03]  /*1d2d0*/  HMMA.16816.F32.BF16 R28, R60.reuse, R68, R28 ;  /* 0x000000443c1c723c */ /* 0x048fe6000004181c */
[----:B------:R-:W-:Y:S04]  /*1d2e0*/  MUFU.EX2 R64, R64 ;  /* 0x0000004000407308 */ /* 0x000fe80000000800 */
[----:B------:R-:W-:Y:S01]  /*1d2f0*/  F2FP.BF16.PACK_AB R68, R147, R146 ;  /* 0x000000929344723e */ /* 0x000fe200000010ff */
[C---:B------:R-:W-:Y:S04]  /*1d300*/  HMMA.16816.F32.BF16 R32, R60.reuse, R70, R32 ;  /* 0x000000463c20723c */ /* 0x040fe80000041820 */
[----:B------:R-:W-:Y:S01]  /*1d310*/  F2FP.BF16.PACK_AB R69, R150, R145 ;  /* 0x000000919645723e */ /* 0x000fe200000010ff */
[----:B------:R-:W3:Y:S03]  /*1d320*/  MUFU.EX2 R65, R132 ;  /* 0x0000008400417308 */ /* 0x000ee60000000800 */
[C---:B--2---:R-:W-:Y:S04]  /*1d330*/  HMMA.16816.F32.BF16 R36, R60.reuse, R72, R36 ;  /* 0x000000483c24723c */ /* 0x044fe80000041824 */
[----:B-1----:R-:W-:Y:S04]  /*1d340*/  F2FP.BF16.PACK_AB R71, R67, R56 ;  /* 0x000000384347723e */ /* 0x002fe800000010ff */
[C---:B------:R-:W-:Y:S08]  /*1d350*/  HMMA.16816.F32.BF16 R40, R60.reuse, R74, R40 ;  /* 0x0000004a3c28723c */ /* 0x040ff00000041828 */
[C---:B----4-:R-:W-:Y:S04]  /*1d360*/  HMMA.16816.F32.BF16 R44, R60.reuse, R76, R44 ;  /* 0x0000004c3c2c723c */ /* 0x050fe8000004182c */
[----:B---3--:R-:W-:Y:S04]  /*1d370*/  F2FP.BF16.PACK_AB R70, R65, R64 ;  /* 0x000000404146723e */ /* 0x008fe800000010ff */
[----:B------:R-:W-:Y:S01]  /*1d380*/  HMMA.16816.F32.BF16 R48, R60, R78, R48 ;  /* 0x0000004e3c30723c */ /* 0x000fe20000041830 */
[----:B------:R-:W-:Y:S07]  /*1d390*/  LDSM.16.MT88.4 R76, [R123+0xec00] ;  /* 0x00ec00007b4c783b */ /* 0x000fee0000004200 */
[C---:B------:R-:W-:Y:S07]  /*1d3a0*/  HMMA.16816.F32.BF16 R112, R68.reuse, R108, R4 ;  /* 0x0000006c4470723c */ /* 0x040fee0000041804 */
[----:B------:R-:W-:Y:S01]  /*1d3b0*/  FADD.FTZ R4, R84, R97 ;  /* 0x0000006154047221 */ /* 0x000fe20000010000 */
[C---:B------:R-:W-:Y:S04]  /*1d3c0*/  HMMA.16816.F32.BF16 R108, R68.reuse, R110, R8 ;  /* 0x0000006e446c723c */ /* 0x040fe80000041808 */
[----:B------:R-:W-:Y:S02]  /*1d3d0*/  FADD.FTZ R4, R85, R4 ;  /* 0x0000000455047221 */ /* 0x000fe40000010000 */
[----:B------:R-:W1:Y:S02]  /*1d3e0*/  LDSM.16.MT88.4 R84, [R120+0xcc00] ;  /* 0x00cc00007854783b */ /* 0x000e640000004200 */
[----:B------:R-:W-:Y:S04]  /*1d3f0*/  FADD.FTZ R89, R89, R4 ;  /* 0x0000000459597221 */ /* 0x000fe80000010000 */
[----:B------:R-:W-:Y:S02]  /*1d400*/  FADD.FTZ R4, R104, R105 ;  /* 0x0000006968047221 */ /* 0x000fe40000010000 */
[----:B------:R-:W-:Y:S01]  /*1d410*/  FADD.FTZ R90, R90, R89 ;  /* 0x000000595a5a7221 */ /* 0x000fe20000010000 */
[C---:B------:R-:W-:Y:S03]  /*1d420*/  HMMA.16816.F32.BF16 R104, R68.reuse, R100, R12 ;  /* 0x000000644468723c */ /* 0x040fe6000004180c */
[----:B------:R-:W-:Y:S02]  /*1d430*/  FADD.FTZ R125, R125, R4 ;  /* 0x000000047d7d7221 */ /* 0x000fe40000010000 */
[----:B------:R-:W-:Y:S01]  /*1d440*/  FADD.FTZ R99, R99, R90 ;  /* 0x0000005a63637221 */ /* 0x000fe20000010000 */
[----:B------:R-:W2:Y:S01]  /*1d450*/  LDSM.16.MT88.4 R4, [R120+0xec00] ;  /* 0x00ec00007804783b */ /* 0x000ea20000004200 */
        /* <DEDUP_REMOVED lines=30> */
[----:B------:R-:W-:Y:S02]  /*1d640*/  FADD.FTZ R159, R159, R162 ;  /* 0x000000a29f9f7221 */ /* 0x000fe40000010000 */
        /* <DEDUP_REMOVED lines=8> */
[----:B------:R-:W-:Y:S01]  /*1d6d0*/  FADD.FTZ R152, R152, R3 ;  /* 0x0000000398987221 */ /* 0x000fe20000010000 */
[----:B------:R-:W-:Y:S01]  /*1d6e0*/  IADD3 R3, R206, -0x1, RZ ;  /* 0xffffffffce037810 */ /* 0x000fe20007ffe0ff */
[----:B------:R-:W-:Y:S02]  /*1d6f0*/  FADD.FTZ R148, R148, R149 ;  /* 0x0000009594947221 */ /* 0x000fe40000010000 */
[----:B------:R-:W-:Y:S01]  /*1d700*/  FADD.FTZ R153, R153, R152 ;  /* 0x0000009899997221 */ /* 0x000fe20000010000 */
[----:B------:R-:W-:Y:S01]  /*1d710*/  MOV R206, R3 ;  /* 0x0000000300ce7202 */ /* 0x000fe20000000f00 */
[----:B------:R-:W-:Y:S01]  /*1d720*/  FADD.FTZ R145, R145, R148 ;  /* 0x0000009491917221 */ /* 0x000fe20000010000 */
[----:B------:R-:W-:Y:S01]  /*1d730*/  MOV R3, R0 ;  /* 0x0000000000037202 */ /* 0x000fe20000000f00 */
[----:B------:R-:W-:Y:S02]  /*1d740*/  FADD.FTZ R146, R146, R153 ;  /* 0x0000009992927221 */ /* 0x000fe40000010000 */
[----:B------:R-:W-:Y:S02]  /*1d750*/  FADD.FTZ R145, R150, R145 ;  /* 0x0000009196917221 */ /* 0x000fe40000010000 */
[----:B------:R-:W-:Y:S02]  /*1d760*/  FADD.FTZ R147, R147, R146 ;  /* 0x0000009293937221 */ /* 0x000fe40000010000 */
[----:B------:R-:W-:Y:S02]  /*1d770*/  FADD.FTZ R56, R56, R145 ;  /* 0x0000009138387221 */ /* 0x000fe40000010000 */
[----:B------:R-:W-:Y:S02]  /*1d780*/  FADD.FTZ R64, R64, R147 ;  /* 0x0000009340407221 */ /* 0x000fe40000010000 */
[----:B------:R-:W-:Y:S02]  /*1d790*/  FADD.FTZ R210, R67, R56 ;  /* 0x0000003843d27221 */ /* 0x000fe40000010000 */
[----:B------:R-:W-:Y:S01]  /*1d7a0*/  FADD.FTZ R211, R65, R64 ;  /* 0x0000004041d37221 */ /* 0x000fe20000010000 */
[----:B------:R-:W-:-:S05]  /*1d7b0*/  @P0 BRA `(.L_x_1209) ;  /* 0xffffba1000000947 */ /* 0x000fca000383ffff */
.L_x_1200:
[----:B------:R1:W5:Y:S01]  /*1d7c0*/  LD.E R5, [R118.64+0xd8] ;  /* 0x0000d80476057980 */ /* 0x000362000c101900 */
[----:B------:R-:W-:-:S02]  /*1d7d0*/  MOV R6, 0x1f ;  /* 0x0000001f00067802 */ /* 0x000fc40000000f00 */
[----:B------:R-:W-:Y:S01]  /*1d7e0*/  MOV R3, 0xffffffff ;  /* 0xffffffff00037802 */ /* 0x000fe20000000f00 */
[----:B------:R-:W-:Y:S05]  /*1d7f0*/  BRA.DIV ~URZ, `(.L_x_1210) ;  /* 0x000010d27f007947 */ /* 0x000fea000b800000 */
[----:B------:R2:W3:Y:S02]  /*1d800*/  SHFL.BFLY PT, R7, R211, 0x2, 0x1f ;  /* 0x0c401f00d3077f89 */ /* 0x0004e400000e0000 */
.L_x_1219:
[----:B--23--:R-:W-:Y:S01]  /*1d810*/  FADD.FTZ R211, R7, R211 ;  /* 0x000000d307d37221 */ /* 0x00cfe20000010000 */
[----:B------:R-:W-:Y:S05]  /*1d820*/  BRA.DIV ~URZ, `(.L_x_1211) ;  /* 0x000010e27f007947 */ /* 0x000fea000b800000 */
[----:B------:R-:W2:Y:S04]  /*1d830*/  SHFL.BFLY PT, R3, R210, 0x2, 0x1f ;  /* 0x0c401f00d2037f89 */ /* 0x000ea800000e0000 */
[----:B------:R-:W3:Y:S01]  /*1d840*/  SHFL.BFLY PT, R4, R211, 0x1, 0x1f ;  /* 0x0c201f00d3047f89 */ /* 0x000ee200000e0000 */
[----:B--2---:R-:W-:Y:S02]  /*1d850*/  FADD.FTZ R8, R3, R210 ;  /* 0x000000d203087221 */ /* 0x004fe40000010000 */
[----:B---3--:R-:W-:-:S03]  /*1d860*/  FADD.FTZ R9, R211, R4 ;  /* 0x00000004d3097221 */ /* 0x008fc60000010000 */
[----:B------:R2:W3:Y:S04]  /*1d870*/  SHFL.BFLY PT, R7, R8, 0x1, 0x1f ;  /* 0x0c201f0008077f89 */ /* 0x0004e800000e0000 */
.L_x_1220:
        /* <DEDUP_REMOVED lines=169> */
.L_x_1213:
[----:B------:R-:W2:Y:S04]  /*1e310*/  LD.E R0, [R118.64+0x60] ;  /* 0x0000600476007980 */ /* 0x000ea8000c101900 */
[----:B------:R-:W3:Y:S01]  /*1e320*/  LD.E R5, [R118.64+0xb4] ;  /* 0x0000b40476057980 */ /* 0x000ee2000c101900 */
[----:B--2---:R-:W-:-:S04]  /*1e330*/  IMAD R0, R0, R199, R197 ;  /* 0x000000c700007224 */ /* 0x004fc800078e02c5 */
[----:B---3--:R-:W-:Y:S02]  /*1e340*/  IMAD R5, R5, R0, RZ ;  /* 0x0000000005057224 */ /* 0x008fe400078e02ff */
.L_x_1214:
[----:B------:R-:W-:Y:S05]  /*1e350*/  BSYNC B0 ;  /* 0x0000000000007941 */ /* 0x000fea0003800000 */
.L_x_1212:
        /* <DEDUP_REMOVED lines=28> */
.L_x_1216:
[----:B------:R-:W-:Y:S05]  /*1e520*/  BSYNC B0 ;  /* 0x0000000000007941 */ /* 0x000fea0003800000 */
.L_x_1215:
[----:B-1----:R1:W5:Y:S01]  /*1e530*/  LD.E R118, [R118.64+0xc0] ;  /* 0x0000c00476767980 */ /* 0x002362000c101900 */
[----:B------:R-:W-:Y:S01]  /*1e540*/  IMAD.SHL.U32 R12, R12, 0x8, RZ ;  /* 0x000000080c0c7824 */ /* 0x000fe200078e00ff */
[----:B----4-:R-:W-:Y:S01]  /*1e550*/  SHF.R.S32.HI R2, RZ, 0x1f, R197 ;  /* 0x0000001fff027819 */ /* 0x010fe200000114c5 */
[----:B------:R-:W-:Y:S01]  /*1e560*/  IMAD.SHL.U32 R5, R200, 0x40, RZ ;  /* 0x00000040c8057824 */ /* 0x000fe200078e00ff */
[----:B------:R-:W-:Y:S02]  /*1e570*/  BSSY B0, `(.L_x_1217) ;  /* 0x000001d000007945 */ /* 0x000fe40003800000 */
[----:B------:R-:W-:Y:S01]  /*1e580*/  SHF.R.S32.HI R13, RZ, 0x1f, R12 ;  /* 0x0000001fff0d7819 */ /* 0x000fe2000001140c */
        /* <DEDUP_REMOVED lines=27> */
.L_x_1218:
[----:B-1----:R-:W-:Y:S05]  /*1e740*/  BSYNC B0 ;  /* 0x0000000000007941 */ /* 0x002fea0003800000 */
.L_x_1217:
[----:B------:R-:W-:Y:S01]  /*1e750*/  IADD3 R0, R6, 0x20, RZ ;  /* 0x0000002006007810 */ /* 0x000fe20007ffe0ff */
[----:B------:R-:W-:-:S03]  /*1e760*/  IMAD.MOV.U32 R199, RZ, RZ, 0x0 ;  /* 0x00000000ffc77424 */ /* 0x000fc600078e00ff */
[----:B------:R-:W-:-:S13]  /*1e770*/  ISETP.GE.AND P0, PT, R0, R5, PT ;  /* 0x000000050000720c */ /* 0x000fda0003f06270 */
[----:B------:R-:W-:Y:S05]  /*1e780*/  @P0 RET.REL.NODEC R198 `(_ZN5flash24flash_fwd_splitkv_kernelI23Flash_fwd_kernel_traitsILi96ELi64ELi128ELi4ELb0ELb0EN7cutlass10bfloat16_tE19Flash_kernel_traitsILi96ELi64ELi128ELi4ES3_EELb1ELb0ELb0ELb0ELb0ELb1ELb0ELb1EEEvNS_16Flash_fwd_paramsE) ;  /* 0xfffe1870c6000950 */ /* 0x000fea0003c3ffff */
        /* <DEDUP_REMOVED lines=16> */
[----:B------:R-:W-:Y:S05]  /*1e890*/  @P0 RET.REL.NODEC R198 `(_ZN5flash24flash_fwd_splitkv_kernelI23Flash_fwd_kernel_traitsILi96ELi64ELi128ELi4ELb0ELb0EN7cutlass10bfloat16_tE19Flash_kernel_traitsILi96ELi64ELi128ELi4ES3_EELb1ELb0ELb0ELb0ELb0ELb1ELb0ELb1EEEvNS_16Flash_fwd_paramsE) ;  /* 0xfffe1760c6000950 */ /* 0x000fea0003c3ffff */
[----:B------:R-:W-:Y:S01]  /*1e8a0*/  MOV R199, 0x0 ;  /* 0x0000000000c77802 */ /* 0x000fe20000000f00 */
[----:B------:R3:W-:Y:S03]  /*1e8b0*/  ST.E.128 [R2.64+0x80], R32 ;  /* 0x0000802002007985 */ /* 0x0007e6000c101d04 */
[----:B------:R-:W-:Y:S05]  /*1e8c0*/  RET.REL.NODEC R198 `(_ZN5flash24flash_fwd_splitkv_kernelI23Flash_fwd_kernel_traitsILi96ELi64ELi128ELi4ELb0ELb0EN7cutlass10bfloat16_tE19Flash_kernel_traitsILi96ELi64ELi128ELi4ES3_EELb1ELb0ELb0ELb0ELb0ELb1ELb0ELb1EEEvNS_16Flash_fwd_paramsE) ;  /* 0xfffe1730c6007950 */ /* 0x000fea0003c3ffff */
.L_x_1210:
[----:B------:R-:W-:Y:S02]  /*1e8d0*/  MOV R7, 0x2 ;  /* 0x0000000200077802 */ /* 0x000fe40000000f00 */
[----:B------:R-:W-:-:S02]  /*1e8e0*/  MOV R4, 0x1e900 ;  /* 0x0001e90000047802 */ /* 0x000fc40000000f00 */
[----:B-1---5:R-:W-:Y:S05]  /*1e8f0*/  CALL.REL.NOINC `($__internal_15_$__cuda_sm70_shflsync_bfly_p) ;  /* 0x000000f000007944 */ /* 0x022fea0003c00000 */
[----:B-12---:R-:W-:Y:S05]  /*1e900*/  BRA `(.L_x_1219) ;  /* 0xffffef0000007947 */ /* 0x006fea000383ffff */
.L_x_1211:
[----:B------:R-:W-:Y:S02]  /*1e910*/  MOV R7, 0x1 ;  /* 0x0000000100077802 */ /* 0x000fe40000000f00 */
[----:B------:R-:W-:-:S02]  /*1e920*/  MOV R4, 0x1e940 ;  /* 0x0001e94000047802 */ /* 0x000fc40000000f00 */
[----:B-1---5:R-:W-:Y:S05]  /*1e930*/  CALL.REL.NOINC `($__internal_15_$__cuda_sm70_shflsync_bfly_p) ;  /* 0x000000b000007944 */ /* 0x022fea0003c00000 */
[----:B--2---:R-:W-:Y:S01]  /*1e940*/  FADD.FTZ R9, R211, R7 ;  /* 0x00000007d3097221 */ /* 0x004fe20000010000 */
[----:B-1----:R-:W-:-:S02]  /*1e950*/  MOV R211, R210 ;  /* 0x000000d200d37202 */ /* 0x002fc40000000f00 */
[----:B------:R-:W-:Y:S02]  /*1e960*/  MOV R7, 0x2 ;  /* 0x0000000200077802 */ /* 0x000fe40000000f00 */
[----:B------:R-:W-:Y:S02]  /*1e970*/  MOV R4, 0x1e990 ;  /* 0x0001e99000047802 */ /* 0x000fe40000000f00 */
[----:B------:R-:W-:Y:S05]  /*1e980*/  CALL.REL.NOINC `($__internal_15_$__cuda_sm70_shflsync_bfly_p) ;  /* 0x0000006000007944 */ /* 0x000fea0003c00000 */
[----:B--2---:R-:W-:Y:S01]  /*1e990*/  FADD.FTZ R8, R210, R7 ;  /* 0x00000007d2087221 */ /* 0x004fe20000010000 */
[----:B------:R-:W-:Y:S02]  /*1e9a0*/  MOV R7, 0x1 ;  /* 0x0000000100077802 */ /* 0x000fe40000000f00 */
[----:B------:R-:W-:Y:S02]  /*1e9b0*/  MOV R4, 0x1e9e0 ;  /* 0x0001e9e000047802 */ /* 0x000fe40000000f00 */
[----:B-1----:R-:W-:Y:S02]  /*1e9c0*/  MOV R211, R8 ;  /* 0x0000000800d37202 */ /* 0x002fe40000000f00 */
[----:B------:R-:W-:Y:S05]  /*1e9d0*/  CALL.REL.NOINC `($__internal_15_$__cuda_sm70_shflsync_bfly_p) ;  /* 0x0000001000007944 */ /* 0x000fea0003c00000 */
[----:B-12---:R-:W-:Y:S05]  /*1e9e0*/  BRA `(.L_x_1220) ;  /* 0xffffee9000007947 */ /* 0x006fea000383ffff */
        .weak           $__internal_15_$__cuda_sm70_shflsync_bfly_p
        .type           $__internal_15_$__cuda_sm70_shflsync_bfly_p,@function
        .size           $__internal_15_$__cuda_sm70_shflsync_bfly_p,(.L_x_6277 - $__internal_15_$__cuda_sm70_shflsync_bfly_p)
$__internal_15_$__cuda_sm70_shflsync_bfly_p:
[----:B------:R-:W-:Y:S01]  /*1e9f0*/  MOV R10, R4 ;  /* 0x00000004000a7202 */ /* 0x000fe20000000f00 */
[----:B------:R-:W-:Y:S04]  /*1ea00*/  WARPSYNC R3 ;  /* 0x0000000300007348 */ /* 0x000fe80003800000 */
[----:B------:R-:W-:Y:S01]  /*1ea10*/  MOV R11, 0x0 ;  /* 0x00000000000b7802 */ /* 0x000fe20000000f00 */
[----:B------:R1:W2:Y:S03]  /*1ea20*/  SHFL.BFLY PT, R7, R211, R7, R6 ;  /* 0x0c000007d3077389 */ /* 0x0002a600000e0006 */
[----:B------:R-:W-:Y:S05]  /*1ea30*/  RET.REL.NODEC R10 `(_ZN5flash24flash_fwd_splitkv_kernelI23Flash_fwd_kernel_traitsILi96ELi64ELi128ELi4ELb0ELb0EN7cutlass10bfloat16_tE19Flash_kernel_traitsILi96ELi64ELi128ELi4ES3_EELb1ELb0ELb0ELb0ELb0ELb1ELb0ELb1EEEvNS_16Flash_fwd_paramsE) ;  /* 0xfffe15c00a007950 */ /* 0x000fea0003c3ffff */
.L_x_1221:
        /* <DEDUP_REMOVED lines=12> */
.L_x_6277:


//--------------------- .text._ZN5flash24flash_fwd_splitkv_kernelI23Flash_fwd_kernel_traitsILi96ELi64ELi128ELi4ELb0ELb0EN7cutlass10bfloat16_tE19Flash_kernel_traitsILi96ELi64ELi128ELi4ES3_EELb1ELb0ELb0ELb0ELb0ELb0ELb1ELb0EEEvNS_16Flash_fwd_paramsE --------------------------
	.section	.text._ZN5flash24flash_fwd_splitkv_kernelI23Flash_fwd_kernel_traitsILi96ELi64ELi128ELi4ELb0ELb0EN7cutlass10bfloat16_tE19Flash_kernel_traitsILi96ELi64ELi128ELi4ES3_EELb1ELb0ELb0ELb0ELb0ELb0ELb1ELb0EEEvNS_16Flash_fwd_paramsE,"ax",@progbits
	.sectioninfo	@"SHI_REGISTERS=216"
	.align	128
        .global         _ZN5flash24flash_fwd_splitkv_kernelI23Flash_fwd_kernel_traitsILi96ELi64ELi128ELi4ELb0ELb0EN7cutlass10bfloat16_tE19Flash_kernel_traitsILi96ELi64ELi128ELi4ES3_EELb1ELb0ELb0ELb0ELb0ELb0ELb1ELb0EEEvNS_16Flash_fwd_paramsE
        .type           _ZN5flash24flash_fwd_splitkv_kernelI23Flash_fwd_kernel_traitsILi96ELi64ELi128ELi4ELb0ELb0EN7cutlass10bfloat16_tE19Flash_kernel_traitsILi96ELi64ELi128ELi4ES3_EELb1ELb0ELb0ELb0ELb0ELb0ELb1ELb0EEEvNS_16Flash_fwd_paramsE,@function
        .size           _ZN5flash24flash_fwd_splitkv_kernelI23Flash_fwd_kernel_traitsILi96ELi64ELi128ELi4ELb0ELb0EN7cutlass10bfloat16_tE19Flash_kernel_traitsILi96ELi64ELi128ELi4ES3_EELb1ELb0ELb0ELb0ELb0ELb0ELb1ELb0EEEvNS_16Flash_fwd_paramsE,(.L_x_6322 - _ZN5flash24flash_fwd_splitkv_kernelI23Flash_fwd_kernel_traitsILi96ELi64ELi128ELi4ELb0ELb0EN7cutlass10bfloat16_tE19Flash_kernel_traitsILi96ELi64ELi128ELi4ES3_EELb1ELb0ELb0ELb0ELb0ELb0ELb1ELb0EEEvNS_16Flash_fwd_paramsE)
        .other          _ZN5flash24flash_fwd_splitkv_kernelI23Flash_fwd_kernel_traitsILi96ELi64ELi128ELi4ELb0ELb0EN7cutlass10bfloat16_tE19Flash_kernel_traitsILi96ELi64ELi128ELi4ES3_EELb1ELb0ELb0ELb0ELb0ELb0ELb1ELb0EEEvNS_16Flash_fwd_paramsE,@"STO_CUDA_ENTRY STV_DEFAULT"
_ZN5flash24flash_fwd_splitkv_kernelI23Flash_fwd_kernel_traitsILi96ELi64ELi128ELi4ELb0ELb0EN7cutlass10bfloat16_tE19Flash_kernel_traitsILi96ELi64ELi128ELi4ES3_EELb1ELb0ELb0ELb0ELb0ELb0ELb1ELb0EEEvNS_16Flash_fwd_paramsE:
.text._ZN5flash24flash_fwd_splitkv_kernelI23Flash_fwd_kernel_traitsILi96ELi64ELi128ELi4ELb0ELb0EN7cutlass10bfloat16_tE19Flash_kernel_traitsILi96ELi64ELi128ELi4ES3_EELb1ELb0ELb0ELb0ELb0ELb0ELb1ELb0EEEvNS_16Flash_fwd_paramsE:
[----:B------:R-:W-:Y:S02]  /*0000*/  MOV R1, c[0x0][0x28] ;  /* 0x00000a0000017a02 */ /* 0x000fe40000000f00 */
[----:B------:R-:W1:Y:S01]  /*0010*/  I2F.U32.RP R4, c[0x0][0x1c0] ;  /* 0x0000700000047b06 */ /* 0x000e620000209000 */
[----:B------:R-:W2:Y:S01]  /*0020*/  S2R R13, SR_CTAID.Z ;  /* 0x00000000000d7919 */ /* 0x000ea20000002700 */
[----:B------:R-:W-:Y:S01]  /*0030*/  IMAD.MOV.U32 R2, RZ, RZ, RZ ;  /* 0x000000ffff027224 */ /* 0x000fe200078e00ff */
[----:B------:R-:W-:Y:S01]  /*0040*/  ISETP.NE.U32.AND P1, PT, RZ, c[0x0][0x1c0], PT ;  /* 0x00007000ff007a0c */ /* 0x000fe20003f25070 */
[----:B------:R-:W-:Y:S01]  /*0050*/  IMAD.MOV.U32 R7, RZ, RZ, -0x1 ;  /* 0xffffffffff077424 */ /* 0x000fe200078e00ff */
[----:B------:R-:W-:-:S03]  /*0060*/  ULDC.64 UR6, c[0x0][0x118] ;  /* 0x0000460000067ab9 */ /* 0x000fc60000000a00 */
[----:B-1----:R-:W1:Y:S02]  /*0070*/  MUFU.RCP R3, R4 ;  /* 0x0000000400037308 */ /* 0x002e640000001000 */
[----:B-1----:R-:W-:-:S06]  /*0080*/  IADD3 R3, R3, 0xffffffe, RZ ;  /* 0x0ffffffe03037810 */ /* 0x002fcc0007ffe0ff */
[----:B------:R-:W1:Y:S02]  /*0090*/  F2I.FTZ.U32.TRUNC.NTZ R3, R3 ;  /* 0x0000000300037305 */ /* 0x000e64000021f000 */
[----:B-1----:R-:W-:-:S04]  /*00a0*/  IMAD.MOV R0, RZ, RZ, -R3 ;  /* 0x000000ffff007224 */ /* 0x002fc800078e0a03 */
[----:B------:R-:W-:Y:S02]  /*00b0*/  IMAD R5, R0, c[0x0][0x1c0], RZ ;  /* 0x0000700000057a24 */ /* 0x000fe400078e02ff */
[----:B------:R-:W1:Y:S02]  /*00c0*/  LDC.U8 R0, c[0x0][0x312] ;  /* 0x0000c480ff007b82 */ /* 0x000e640000000000 */
[----:B------:R-:W-:-:S04]  /*00d0*/  IMAD.HI.U32 R2, R3, R5, R2 ;  /* 0x0000000503027227 */ /* 0x000fc800078e0002 */
[----:B------:R-:W-:Y:S02]  /*00e0*/  IMAD.MOV.U32 R5, RZ, RZ, 0x4 ;  /* 0x00000004ff057424 */ /* 0x000fe400078e00ff */
[----:B--2---:R-:W-:-:S04]  /*00f0*/  IMAD.HI.U32 R186, R2, R13, RZ ;  /* 0x0000000d02ba7227 */ /* 0x004fc800078e00ff */
[----:B------:R-:W-:-:S04]  /*0100*/  IMAD.MOV R2, RZ, RZ, -R186 ;  /* 0x000000ffff027224 */ /* 0x000fc800078e0aba */
[----:B------:R-:W-:-:S05]  /*0110*/  IMAD R2, R2, c[0x0][0x1c0], R13 ;  /* 0x0000700002027a24 */ /* 0x000fca00078e020d */
[----:B------:R-:W-:Y:S02]  /*0120*/  ISETP.GE.U32.AND P2, PT, R2, c[0x0][0x1c0], PT ;  /* 0x0000700002007a0c */ /* 0x000fe40003f46070 */
[----:B-1----:R-:W-:-:S11]  /*0130*/  ISETP.NE.AND P3, PT, R0, RZ, PT ;  /* 0x000000ff0000720c */ /* 0x002fd60003f65270 */
[----:B------:R-:W-:Y:S02]  /*0140*/  @P2 IADD3 R2, R2, -c[0x0][0x1c0], RZ ;  /* 0x8000700002022a10 */ /* 0x000fe40007ffe0ff */
[----:B------:R-:W-:Y:S02]  /*0150*/  @P2 IADD3 R186, R186, 0x1, RZ ;  /* 0x00000001baba2810 */ /* 0x000fe40007ffe0ff */
[----:B------:R-:W-:Y:S02]  /*0160*/  ISETP.GE.U32.AND P0, PT, R2, c[0x0][0x1c0], PT ;  /* 0x0000700002007a0c */ /* 0x000fe40003f06070 */
[----:B------:R-:W-:-:S04]  /*0170*/  ISETP.NE.U32.AND P2, PT, RZ, c[0x0][0x240], PT ;  /* 0x00009000ff007a0c */ /* 0x000fc80003f45070 */
[----:B------:R-:W-:-:S07]  /*0180*/  ISETP.NE.AND.EX P2, PT, RZ, c[0x0][0x244], PT, P2 ;  /* 0x00009100ff007a0c */ /* 0x000fce0003f45320 */
[----:B------:R-:W-:Y:S02]  /*0190*/  @P0 IADD3 R186, R186, 0x1, RZ ;  /* 0x00000001baba0810 */ /* 0x000fe40007ffe0ff */
[----:B------:R-:W-:Y:S02]  /*01a0*/  @!P1 LOP3.LUT R186, RZ, c[0x0][0x1c0], RZ, 0x33, !PT ;  /* 0x00007000ffba9a12 */ /* 0x000fe400078e33ff */
[----:B------:R-:W-:Y:S01]  /*01b0*/  ISETP.EQ.U32.AND P1, PT, RZ, c[0x0][0x248], PT ;  /* 0x00009200ff007a0c */ /* 0x000fe20003f22070 */
[----:B------:R-:W-:Y:S01]  /*01c0*/  IMAD.MOV.U32 R6, RZ, RZ, -0x1 ;  /* 0xffffffffff067424 */ /* 0x000fe200078e00ff */
[----:B------:R-:W-:Y:S01]  /*01d0*/  ISETP.NE.U32.AND P0, PT, RZ, c[0x0][0x250], PT ;  /* 0x00009400ff007a0c */ /* 0x000fe20003f05070 */
[CC--:B------:R-:W-:Y:S01]  /*01e0*/  IMAD.WIDE R16, R186.reuse, R5.reuse, c[0x0][0x240] ;  /* 0x00009000ba107625 */ /* 0x0c0fe200078e0205 */
[----:B------:R-:W-:Y:S02]  /*01f0*/  ISETP.EQ.OR.EX P1, PT, RZ, c[0x0][0x24c], !P3, P1 ;  /* 0x00009300ff007a0c */ /* 0x000fe40005f22710 */
[----:B------:R-:W-:Y:S01]  /*0200*/  ISETP.NE.AND.EX P0, PT, RZ, c[0x0][0x254], PT, P0 ;  /* 0x00009500ff007a0c */ /* 0x000fe20003f05300 */
[----:B------:R-:W-:Y:S01]  /*0210*/  IMAD.WIDE R10, R186, R5, c[0x0][0x248] ;  /* 0x00009200ba0a7625 */ /* 0x000fe200078e0205 */
[----:B------:R-:W2:Y:S04]  /*0220*/  @P2 LDG.E R7, [R16.64] ;  /* 0x0000000610072981 */ /* 0x000ea8000c1e1900 */
[----:B------:R-:W2:Y:S01]  /*0230*/  @P2 LDG.E R0, [R16.64+0x4] ;  /* 0x0000040610002981 */ /* 0x000ea2000c1e1900 */
[----:B------:R-:W-:-:S04]  /*0240*/  MOV R3, RZ ;  /* 0x000000ff00037202 */ /* 0x000fc80000000f00 */
[----:B------:R1:W5:Y:S02]  /*0250*/  @!P1 LDG.E R6, [R10.64] ;  /* 0x000000060a069981 */ /* 0x000364000c1e1900 */
[----:B------:R-:W-:Y:S02]  /*0260*/  @P0 IMAD.WIDE R14, R186, R5, c[0x0][0x250] ;  /* 0x00009400ba0e0625 */ /* 0x000fe400078e0205 */
[----:B------:R-:W3:Y:S04]  /*0270*/  S2R R23, SR_CTAID.X ;  /* 0x0000000000177919 */ /* 0x000ee80000002500 */
[----:B------:R1:W5:Y:S01]  /*0280*/  @P0 LDG.E R3, [R14.64] ;  /* 0x000000060e030981 */ /* 0x000362000c1e1900 */
[----:B------:R-:W-:-:S03]  /*0290*/  ISETP.NE.U32.AND P0, PT, RZ, c[0x0][0x248], PT ;  /* 0x00009200ff007a0c */ /* 0x000fc60003f05070 */
[----:B------:R-:W4:Y:S01]  /*02a0*/  S2R R9, SR_CTAID.Y ;  /* 0x0000000000097919 */ /* 0x000f220000002600 */
[----:B------:R-:W-:Y:S01]  /*02b0*/  ISETP.NE.AND.EX P0, PT, RZ, c[0x0][0x24c], PT, P0 ;  /* 0x00009300ff007a0c */ /* 0x000fe20003f05300 */
[----:B------:R-:W-:-:S04]  /*02c0*/  IMAD.MOV R18, RZ, RZ, -R186 ;  /* 0x000000ffff127224 */ /* 0x000fc800078e0aba */
[----:B------:R-:W-:Y:S01]  /*02d0*/  IMAD R18, R18, c[0x0][0x1c0], R13 ;  /* 0x0000700012127a24 */ /* 0x000fe200078e020d */
[----:B--2---:R-:W-:Y:S01]  /*02e0*/  @P2 IADD3 R127, R0, -R7, RZ ;  /* 0x80000007007f2210 */ /* 0x004fe20007ffe0ff */
[----:B------:R-:W-:-:S06]  /*02f0*/  @!P2 IMAD.MOV.U32 R127, RZ, RZ, c[0x0][0x214] ;  /* 0x00008500ff7fa624 */ /* 0x000fcc00078e00ff */
[----:B------:R-:W-:Y:S05]  /*0300*/  @!P0 BRA `(.L_x_1222) ;  /* 0x0000004000008947 */ /* 0x000fea0003800000 */
[----:B-1-34-:R-:W2:Y:S02]  /*0310*/  @P3 LDG.E R13, [R10.64+0x4] ;  /* 0x000004060a0d3981 */ /* 0x01aea4000c1e1900 */
[----:B--2--5:R-:W-:-:S06]  /*0320*/  @P3 IADD3 R2, R13, -R6, RZ ;  /* 0x800000060d023210 */ /* 0x024fcc0007ffe0ff */
[----:B------:R1:W5:Y:S01]  /*0330*/  @!P3 LDG.E R2, [R10.64] ;  /* 0x000000060a02b981 */ /* 0x000362000c1e1900 */
[----:B------:R-:W-:Y:S05]  /*0340*/  BRA `(.L_x_1223) ;  /* 0x0000001000007947 */ /* 0x000fea0003800000 */
.L_x_1222:
[----:B-1-34-:R-:W-:Y:S02]  /*0350*/  MOV R2, c[0x0][0x218] ;  /* 0x0000860000027a02 */ /* 0x01afe40000000f00 */
.L_x_1223:
[----:B------:R-:W-:-:S04]  /*0360*/  ISETP.NE.U32.AND P2, PT, RZ, c[0x0][0x258], PT ;  /* 0x00009600ff007a0c */ /* 0x000fc80003f45070 */
[----:B------:R-:W-:-:S13]  /*0370*/  ISETP.NE.AND.EX P2, PT, RZ, c[0x0][0x25c], PT, P2 ;  /* 0x00009700ff007a0c */ /* 0x000fda0003f45320 */
[----:B-1----:R-:W-:-:S05]  /*0380*/  @P2 IMAD.WIDE R10, R186, R5, c[0x0][0x258] ;  /* 0x00009600ba0a2625 */ /* 0x002fca00078e0205 */
[----:B------:R-:W2:Y:S01]  /*0390*/  @P2 LDG.E R122, [R10.64] ;  /* 0x000000060a7a2981 */ /* 0x000ea2000c1e1900 */
[----:B------:R-:W-:Y:S01]  /*03a0*/  IMAD.SHL.U32 R124, R23, 0x40, RZ ;  /* 0x00000040177c7824 */ /* 0x000fe200078e00ff */
[----:B------:R-:W-:-:S04]  /*03b0*/  @!P2 ISETP.NE.U32.AND P1, PT, RZ, c[0x0][0x268], PT ;  /* 0x00009a00ff00aa0c */ /* 0x000fc80003f25070 */
[----:B------:R-:W-:Y:S02]  /*03c0*/  ISETP.GT.AND P0, PT, R127, R124, PT ;  /* 0x0000007c7f00720c */ /* 0x000fe40003f04270 */
[----:B------:R-:W-:-:S04]  /*03d0*/  @!P2 ISETP.NE.AND.EX P1, PT, RZ, c[0x0][0x26c], PT, P1 ;  /* 0x00009b00ff00aa0c */ /* 0x000fc80003f25310 */
[----:B------:R-:W-:Y:S01]  /*03e0*/  @!P2 SEL R0, RZ, c[0x0][0x21c], !P1 ;  /* 0x00008700ff00aa07 */ /* 0x000fe20004800000 */
[----:B--2--5:R-:W-:-:S03]  /*03f0*/  @P2 IMAD.IADD R122, R122, 0x1, -R3 ;  /* 0x000000017a7a2824 */ /* 0x024fc600078e0a03 */
[----:B------:R-:W-:-:S03]  /*0400*/  @!P2 IADD3 R122, R0, R2, -R3 ;  /* 0x00000002007aa210 */ /* 0x000fc60007ffe803 */
[----:B------:R-:W-:Y:S05]  /*0410*/  @!P0 EXIT ;  /* 0x000000000000894d */ /* 0x000fea0003800000 */
[----:B------:R-:W-:Y:S01]  /*0420*/  IABS R4, c[0x0][0x10] ;  /* 0x0000040000047a13 */ /* 0x000fe20000000000 */
[----:B------:R-:W-:-:S03]  /*0430*/  IMAD.MOV.U32 R13, RZ, RZ, c[0x0][0x218] ;  /* 0x00008600ff0d7624 */ /* 0x000fc600078e00ff */
[----:B------:R-:W1:Y:S02]  /*0440*/  I2F.RP R0, R4 ;  /* 0x0000000400007306 */ /* 0x000e640000209400 */
[----:B------:R-:W-:-:S04]  /*0450*/  IADD3 R13, R13, 0x7f, RZ ;  /* 0x0000007f0d0d7810 */ /* 0x000fc80007ffe0ff */
[----:B------:R-:W-:-:S04]  /*0460*/  SHF.R.S32.HI R8, RZ, 0x1f, R13 ;  /* 0x0000001fff087819 */ /* 0x000fc8000001140d */
[----:B------:R-:W-:-:S04]  /*0470*/  LEA.HI R8, R8, R13, RZ, 0x7 ;  /* 0x0000000d08087211 */ /* 0x000fc800078f38ff */
[----:B------:R-:W-:Y:S01]  /*0480*/  LEA.HI.SX32 R8, R8, c[0x0][0x10], 0x19 ;  /* 0x0000040008087a11 */ /* 0x000fe200078fcaff */
[----:B-1----:R-:W1:Y:S03]  /*0490*/  MUFU.RCP R10, R0 ;  /* 0x00000000000a7308 */ /* 0x002e660000001000 */
[----:B------:R-:W-:Y:S02]  /*04a0*/  IADD3 R8, R8, -0x1, RZ ;  /* 0xffffffff08087810 */ /* 0x000fe40007ffe0ff */
[----:B-1----:R-:W-:Y:S02]  /*04b0*/  IADD3 R10, R10, 0xffffffe, RZ ;  /* 0x0ffffffe0a0a7810 */ /* 0x002fe40007ffe0ff */
[----:B------:R-:W-:Y:S02]  /*04c0*/  IABS R0, R8 ;  /* 0x0000000800007213 */ /* 0x000fe40000000000 */
[----:B------:R-:W1:Y:S01]  /*04d0*/  F2I.FTZ.U32.TRUNC.NTZ R11, R10 ;  /* 0x0000000a000b7305 */ /* 0x000e62000021f000 */
[----:B------:R-:W-:-:S04]  /*04e0*/  LOP3.LUT R8, R8, c[0x0][0x10], RZ, 0x3c, !PT ;  /* 0x0000040008087a12 */ /* 0x000fc800078e3cff */
[----:B------:R-:W-:Y:S01]  /*04f0*/  ISETP.GE.AND P0, PT, R8, RZ, PT ;  /* 0x000000ff0800720c */ /* 0x000fe20003f06270 */
[----:B-1----:R-:W-:Y:S02]  /*0500*/  IMAD.MOV R13, RZ, RZ, -R11 ;  /* 0x000000ffff0d7224 */ /* 0x002fe400078e0a0b */
[----:B------:R-:W-:Y:S02]  /*0510*/  IMAD.MOV.U32 R10, RZ, RZ, RZ ;  /* 0x000000ffff0a7224 */ /* 0x000fe400078e00ff */
[----:B------:R-:W-:Y:S01]  /*0520*/  IMAD R2, R13, R4, RZ ;  /* 0x000000040d027224 */ /* 0x000fe200078e02ff */
[----:B------:R-:W-:-:S03]  /*0530*/  IADD3 R13, -R127, 0xbf, R124 ;  /* 0x000000bf7f0d7810 */ /* 0x000fc60007ffe17c */
[----:B------:R-:W-:Y:S01]  /*0540*/  IMAD.HI.U32 R11, R11, R2, R10 ;  /* 0x000000020b0b7227 */ /* 0x000fe200078e000a */
[----:B------:R-:W-:-:S04]  /*0550*/  IADD3 R13, R13, c[0x0][0x2e8], R122 ;  /* 0x0000ba000d0d7a10 */ /* 0x000fc80007ffe07a */
[----:B------:R-:W-:Y:S01]  /*0560*/  SHF.R.S32.HI R118, RZ, 0x1f, R13 ;  /* 0x0000001fff767819 */ /* 0x000fe2000001140d */
[----:B------:R-:W-:-:S03]  /*0570*/  IMAD.HI.U32 R2, R11, R0, RZ ;  /* 0x000000000b027227 */ /* 0x000fc600078e00ff */
[----:B------:R-:W-:Y:S01]  /*0580*/  LEA.HI R118, R118, R13, RZ, 0x7 ;  /* 0x0000000d76767211 */ /* 0x000fe200078f38ff */
[----:B------:R-:W-:Y:S01]  /*0590*/  IMAD.MOV R11, RZ, RZ, -R2 ;  /* 0x000000ffff0b7224 */ /* 0x000fe200078e0a02 */
[----:B------:R-:W1:Y:S02]  /*05a0*/  S2R R13, SR_TID.X ;  /* 0x00000000000d7919 */ /* 0x000e640000002100 */
[----:B------:R-:W-:Y:S01]  /*05b0*/  SHF.R.S32.HI R118, RZ, 0x7, R118 ;  /* 0x00000007ff767819 */ /* 0x000fe20000011476 */
[----:B------:R-:W-:-:S05]  /*05c0*/  IMAD R11, R4, R11, R0 ;  /* 0x0000000b040b7224 */ /* 0x000fca00078e0200 */
[----:B------:R-:W-:-:S13]  /*05d0*/  ISETP.GT.U32.AND P1, PT, R4, R11, PT ;  /* 0x0000000b0400720c */ /* 0x000fda0003f24070 */
[----:B------:R-:W-:Y:S01]  /*05e0*/  @!P1 IMAD.IADD R11, R11, 0x1, -R4 ;  /* 0x000000010b0b9824 */ /* 0x000fe200078e0a04 */
[----:B------:R-:W-:Y:S02]  /*05f0*/  @!P1 IADD3 R2, R2, 0x1, RZ ;  /* 0x0000000102029810 */ /* 0x000fe40007ffe0ff */
[----:B------:R-:W-:Y:S02]  /*0600*/  ISETP.NE.AND P1, PT, RZ, c[0x0][0x10], PT ;  /* 0x00000400ff007a0c */ /* 0x000fe40003f25270 */
[----:B------:R-:W-:-:S13]  /*0610*/  ISETP.GE.U32.AND P2, PT, R11, R4, PT ;  /* 0x000000040b00720c */ /* 0x000fda0003f46070 */
[----:B------:R-:W-:-:S05]  /*0620*/  @P2 IADD3 R2, R2, 0x1, RZ ;  /* 0x0000000102022810 */ /* 0x000fca0007ffe0ff */
[----:B------:R-:W-:Y:S01]  /*0630*/  IMAD.MOV.U32 R0, RZ, RZ, R2 ;  /* 0x000000ffff007224 */ /* 0x000fe200078e0002 */
[----:B------:R-:W-:-:S03]  /*0640*/  IADD3 R2, R122, 0x7f, RZ ;  /* 0x0000007f7a027810 */ /* 0x000fc60007ffe0ff */
[----:B------:R-:W-:Y:S01]  /*0650*/  @!P0 IMAD.MOV R0, RZ, RZ, -R0 ;  /* 0x000000ffff008224 */ /* 0x000fe200078e0a00 */
[----:B------:R-:W-:Y:S02]  /*0660*/  @!P1 LOP3.LUT R0, RZ, c[0x0][0x10], RZ, 0x33, !PT ;  /* 0x00000400ff009a12 */ /* 0x000fe400078e33ff */
[----:B------:R-:W-:-:S03]  /*0670*/  SHF.R.S32.HI R11, RZ, 0x1f, R2 ;  /* 0x0000001fff0b7819 */ /* 0x000fc60000011402 */
[----:B------:R-:W-:Y:S01]  /*0680*/  IMAD R175, R0, R9, RZ ;  /* 0x0000000900af7224 */ /* 0x000fe200078e02ff */
[----:B------:R-:W-:-:S03]  /*0690*/  LEA.HI R11, R11, R2, RZ, 0x7 ;  /* 0x000000020b0b7211 */ /* 0x000fc600078f38ff */
[----:B------:R-:W-:Y:S01]  /*06a0*/  IMAD.IADD R0, R0, 0x1, R175 ;  /* 0x0000000100007824 */ /* 0x000fe200078e02af */
[----:B------:R-:W-:-:S04]  /*06b0*/  SHF.R.S32.HI R11, RZ, 0x7, R11 ;  /* 0x00000007ff0b7819 */ /* 0x000fc8000001140b */
[----:B------:R-:W-:-:S04]  /*06c0*/  IMNMX R11, R11, R0, PT ;  /* 0x000000000b0b7217 */ /* 0x000fc80003800200 */
[----:B------:R-:W-:-:S04]  /*06d0*/  IMNMX R118, R11, R118, PT ;  /* 0x000000760b767217 */ /* 0x000fc80003800200 */
[----:B------:R-:W-:-:S13]  /*06e0*/  ISETP.GE.AND P0, PT, R175, R118, PT ;  /* 0x00000076af00720c */ /* 0x000fda0003f06270 */
[----:B------:R-:W-:Y:S05]  /*06f0*/  @!P0 BRA `(.L_x_1224) ;  /* 0x0000052000008947 */ /* 0x000fea0003800000 */
[----:B-1----:R-:W-:Y:S01]  /*0700*/  SHF.R.S32.HI R0, RZ, 0x1f, R13 ;  /* 0x0000001fff007819 */ /* 0x002fe2000001140d */
[----:B------:R-:W-:Y:S01]  /*0710*/  IMAD R9, R9, c[0x0][0x210], R186 ;  /* 0x0000840009097a24 */ /* 0x000fe200078e02ba */
[----:B------:R-:W-:Y:S01]  /*0720*/  BSSY B0, `(.L_x_1225) ;  /* 0x000001a000007945 */ /* 0x000fe20003800000 */
[----:B------:R-:W-:Y:S01]  /*0730*/  IMAD.IADD R127, R127, 0x1, -R124 ;  /* 0x000000017f7f7824 */ /* 0x000fe200078e0a7c */
[----:B------:R-:W-:Y:S01]  /*0740*/  LEA.HI R0, R0, R13, RZ, 0x3 ;  /* 0x0000000d00007211 */ /* 0x000fe200078f18ff */
[----:B------:R-:W-:-:S03]  /*0750*/  IMAD R3, R9, c[0x0][0x1c0], R18 ;  /* 0x0000700009037a24 */ /* 0x000fc600078e0212 */
[----:B------:R-:W-:Y:S01]  /*0760*/  LOP3.LUT R2, R0, 0xfffffff8, RZ, 0xc0, !PT ;  /* 0xfffffff800027812 */ /* 0x000fe200078ec0ff */
[----:B------:R-:W-:Y:S01]  /*0770*/  IMAD R3, R3, c[0x0][0x214], R124 ;  /* 0x0000850003037a24 */ /* 0x000fe200078e027c */
[----:B------:R-:W-:-:S03]  /*0780*/  SHF.R.S32.HI R0, RZ, 0x3, R0 ;  /* 0x00000003ff007819 */ /* 0x000fc60000011400 */
[----:B------:R-:W-:Y:S01]  /*0790*/  IMAD.IADD R13, R13, 0x1, -R2 ;  /* 0x000000010d0d7824 */ /* 0x000fe200078e0a02 */
[----:B------:R-:W-:Y:S01]  /*07a0*/  ISETP.GE.AND P1, PT, R0, R127, PT ;  /* 0x0000007f0000720c */ /* 0x000fe20003f26270 */
[----:B------:R-:W-:Y:S02]  /*07b0*/  IMAD R7, R3, c[0x0][0x22c], RZ ;  /* 0x00008b0003077a24 */ /* 0x000fe400078e02ff */
[----:B------:R-:W-:-:S05]  /*07c0*/  IMAD.SHL.U32 R4, R13, 0x4, RZ ;  /* 0x000000040d047824 */ /* 0x000fca00078e00ff */
[----:B------:R-:W-:-:S05]  /*07d0*/  SHF.R.S32.HI R5, RZ, 0x1f, R4 ;  /* 0x0000001fff057819 */ /* 0x000fca0000011404 */
[----:B------:R-:W-:-:S05]  /*07e0*/  IMAD.WIDE R8, R0, 0x60, R4 ;  /* 0x0000006000087825 */ /* 0x000fca00078e0204 */
[----:B------:R-:W-:-:S04]  /*07f0*/  IADD3 R2, P0, R7, R8, RZ ;  /* 0x0000000807027210 */ /* 0x000fc80007f1e0ff */
[----:B------:R-:W-:Y:S02]  /*0800*/  LEA.HI.X.SX32 R7, R7, R9, 0x1, P0 ;  /* 0x0000000907077211 */ /* 0x000fe400000f0eff */
[----:B------:R-:W-:Y:S02]  /*0810*/  LEA R10, P0, R2, c[0x0][0x1d8], 0x2 ;  /* 0x00007600020a7a11 */ /* 0x000fe400078010ff */
[----:B------:R-:W-:Y:S02]  /*0820*/  IADD3 R9, R4, 0x20, RZ ;  /* 0x0000002004097810 */ /* 0x000fe40007ffe0ff */
[----:B------:R-:W-:Y:S02]  /*0830*/  LEA.HI.X R11, R2, c[0x0][0x1dc], R7, 0x2, P0 ;  /* 0x00007700020b7a11 */ /* 0x000fe400000f1407 */
[----:B------:R-:W-:Y:S01]  /*0840*/  IADD3 R7, R4, 0x40, RZ ;  /* 0x0000004004077810 */ /* 0x000fe20007ffe0ff */
[----:B------:R-:W-:Y:S05]  /*0850*/  @P1 BRA `(.L_x_1226) ;  /* 0x0000006000001947 */ /* 0x000fea0003800000 */
[----:B------:R-:W-:Y:S02]  /*0860*/  ISETP.GE.AND P2, PT, R4, c[0x0][0x220], PT ;  /* 0x0000880004007a0c */ /* 0x000fe40003f46270 */
[----:B------:R-:W-:-:S02]  /*0870*/  ISETP.GE.AND P1, PT, R9, c[0x0][0x220], PT ;  /* 0x0000880009007a0c */ /* 0x000fc40003f26270 */
[----:B------:R-:W-:-:S09]  /*0880*/  ISETP.GE.AND P0, PT, R7, c[0x0][0x220], PT ;  /* 0x0000880007007a0c */ /* 0x000fd20003f06270 */
[----:B------:R1:W-:Y:S04]  /*0890*/  @!P2 STG.E.128 [R10.64], RZ ;  /* 0x000000ff0a00a986 */ /* 0x0003e8000c101d06 */
[----:B------:R1:W-:Y:S04]  /*08a0*/  @!P1 STG.E.128 [R10.64+0x80], RZ ;  /* 0x000080ff0a009986 */ /* 0x0003e8000c101d06 */
[----:B------:R1:W-:Y:S02]  /*08b0*/  @!P0 STG.E.128 [R10.64+0x100], RZ ;  /* 0x000100ff0a008986 */ /* 0x0003e4000c101d06 */
.L_x_1226:
[----:B------:R-:W-:Y:S05]  /*08c0*/  BSYNC B0 ;  /* 0x0000000000007941 */ /* 0x000fea0003800000 */
.L_x_1225:
[----:B------:R-:W-:Y:S01]  /*08d0*/  IADD3 R8, R0, 0x10, RZ ;  /* 0x0000001000087810 */ /* 0x000fe20007ffe0ff */
[----:B------:R-:W-:Y:S03]  /*08e0*/  BSSY B0, `(.L_x_1227) ;  /* 0x0000009000007945 */ /* 0x000fe60003800000 */
[----:B------:R-:W-:-:S13]  /*08f0*/  ISETP.GE.AND P0, PT, R8, R127, PT ;  /* 0x0000007f0800720c */ /* 0x000fda0003f06270 */
[----:B------:R-:W-:Y:S05]  /*0900*/  @P0 BRA `(.L_x_1228) ;  /* 0x0000006000000947 */ /* 0x000fea0003800000 */
[----:B------:R-:W-:Y:S02]  /*0910*/  ISETP.GE.AND P2, PT, R4, c[0x0][0x220], PT ;  /* 0x0000880004007a0c */ /* 0x000fe40003f46270 */
[----:B------:R-:W-:Y:S02]  /*0920*/  ISETP.GE.AND P1, PT, R9, c[0x0][0x220], PT ;  /* 0x0000880009007a0c */ /* 0x000fe40003f26270 */
[----:B------:R-:W-:-:S09]  /*0930*/  ISETP.GE.AND P0, PT, R7, c[0x0][0x220], PT ;  /* 0x0000880007007a0c */ /* 0x000fd20003f06270 */
[----:B------:R2:W-:Y:S04]  /*0940*/  @!P2 STG.E.128 [R10.64+0x1800], RZ ;  /* 0x001800ff0a00a986 */ /* 0x0005e8000c101d06 */
[----:B------:R2:W-:Y:S04]  /*0950*/  @!P1 STG.E.128 [R10.64+0x1880], RZ ;  /* 0x001880ff0a009986 */ /* 0x0005e8000c101d06 */
[----:B------:R2:W-:Y:S02]  /*0960*/  @!P0 STG.E.128 [R10.64+0x1900], RZ ;  /* 0x001900ff0a008986 */ /* 0x0005e4000c101d06 */
.L_x_1228:
[----:B------:R-:W-:Y:S05]  /*0970*/  BSYNC B0 ;  /* 0x0000000000007941 */ /* 0x000fea0003800000 */
.L_x_1227:
        /* <DEDUP_REMOVED lines=10> */
.L_x_1230:
[----:B------:R-:W-:Y:S05]  /*0a20*/  BSYNC B0 ;  /* 0x0000000000007941 */ /* 0x000fea0003800000 */
.L_x_1229:
        /* <DEDUP_REMOVED lines=10> */
.L_x_1232:
[----:B------:R-:W-:Y:S05]  /*0ad0*/  BSYNC B0 ;  /* 0x0000000000007941 */ /* 0x000fea0003800000 */
.L_x_1231:
[----:B------:R-:W-:Y:S02]  /*0ae0*/  ISETP.NE.AND P4, PT, R13, RZ, PT ;  /* 0x000000ff0d00720c */ /* 0x000fe40003f85270 */
[----:B------:R-:W-:-:S02]  /*0af0*/  SHF.R.S32.HI R5, RZ, 0x1f, R3 ;  /* 0x0000001fff057819 */ /* 0x000fc40000011403 */
[-C--:B------:R-:W-:Y:S02]  /*0b00*/  ISETP.GE.OR P2, PT, R8, R127.reuse, P4 ;  /* 0x0000007f0800720c */ /* 0x080fe40002746670 */
[-C--:B------:R-:W-:Y:S02]  /*0b10*/  ISETP.GE.OR P3, PT, R0, R127.reuse, P4 ;  /* 0x0000007f0000720c */ /* 0x080fe40002766670 */
[-C--:B------:R-:W-:Y:S02]  /*0b20*/  ISETP.GE.OR P1, PT, R6, R127.reuse, P4 ;  /* 0x0000007f0600720c */ /* 0x080fe40002726670 */
[----:B------:R-:W-:Y:S02]  /*0b30*/  IADD3 R3, P0, R3, R0, RZ ;  /* 0x0000000003037210 */ /* 0x000fe40007f1e0ff */
[----:B------:R-:W-:Y:S02]  /*0b40*/  ISETP.GE.OR P4, PT, R2, R127, P4 ;  /* 0x0000007f0200720c */ /* 0x000fe40002786670 */
[----:B------:R-:W-:-:S02]  /*0b50*/  LEA.HI.X.SX32 R0, R0, R5, 0x1, P0 ;  /* 0x0000000500007211 */ /* 0x000fc400000f0eff */
[----:B------:R-:W-:-:S03]  /*0b60*/  LEA R6, P0, R3, c[0x0][0x208], 0x2 ;  /* 0x0000820003067a11 */ /* 0x000fc600078010ff */
[----:B------:R-:W-:Y:S01]  /*0b70*/  @!P3 IMAD.MOV.U32 R4, RZ, RZ, -0x800000 ;  /* 0xff800000ff04b424 */ /* 0x000fe200078e00ff */
[----:B------:R-:W-:Y:S01]  /*0b80*/  LEA.HI.X R7, R3, c[0x0][0x20c], R0, 0x2, P0 ;  /* 0x0000830003077a11 */ /* 0x000fe200000f1400 */
[----:B------:R-:W-:Y:S02]  /*0b90*/  @!P2 IMAD.MOV.U32 R3, RZ, RZ, -0x800000 ;  /* 0xff800000ff03a424 */ /* 0x000fe400078e00ff */
[----:B------:R-:W-:Y:S02]  /*0ba0*/  @!P1 IMAD.MOV.U32 R0, RZ, RZ, -0x800000 ;  /* 0xff800000ff009424 */ /* 0x000fe400078e00ff */
[----:B------:R1:W-:Y:S04]  /*0bb0*/  @!P3 STG.E [R6.64], R4 ;  /* 0x000000040600b986 */ /* 0x0003e8000c101906 */
[----:B------:R1:W-:Y:S04]  /*0bc0*/  @!P2 STG.E [R6.64+0x40], R3 ;  /* 0x000040030600a986 */ /* 0x0003e8000c101906 */
[----:B------:R1:W-:Y:S01]  /*0bd0*/  @!P1 STG.E [R6.64+0x80], R0 ;  /* 0x0000800006009986 */ /* 0x0003e2000c101906 */
[----:B------:R-:W-:Y:S05]  /*0be0*/  @P4 EXIT ;  /* 0x000000000000494d */ /* 0x000fea0003800000 */
[----:B-1----:R-:W-:-:S05]  /*0bf0*/  MOV R3, 0xff800000 ;  /* 0xff80000000037802 */ /* 0x002fca0000000f00 */
[----:B------:R-:W-:Y:S01]  /*0c00*/  STG.E [R6.64+0xc0], R3 ;  /* 0x0000c00306007986 */ /* 0x000fe2000c101906 */
[----:B------:R-:W-:Y:S05]  /*0c10*/  EXIT ;  /* 0x000000000000794d */ /* 0x000fea0003800000 */
.L_x_1224:
[----:B-1----:R-:W-:Y:S01]  /*0c20*/  ISETP.NE.U32.AND P1, PT, RZ, c[0x0][0x2c0], PT ;  /* 0x0000b000ff007a0c */ /* 0x002fe20003f25070 */
        /* <DEDUP_REMOVED lines=20> */
[----:B-1----:R-:W1:Y:S01]  /*0d70*/  I2F.RP R6, R133 ;  /* 0x0000008500067306 */ /* 0x002e620000209400 */
[----:B------:R-:W-:-:S04]  /*0d80*/  LEA R15, R118, 0xffffff80, 0x7 ;  /* 0xffffff80760f7811 */ /* 0x000fc800078e38ff */
[----:B-----5:R-:W-:-:S03]  /*0d90*/  IABS R0, R15 ;  /* 0x0000000f00007213 */ /* 0x020fc60000000000 */
[----:B-1----:R-:W1:Y:S02]  /*0da0*/  MUFU.RCP R4, R6 ;  /* 0x0000000600047308 */ /* 0x002e640000001000 */
[----:B-1----:R-:W-:-:S06]  /*0db0*/  IADD3 R4, R4, 0xffffffe, RZ ;  /* 0x0ffffffe04047810 */ /* 0x002fcc0007ffe0ff */
[----:B------:R-:W1:Y:S02]  /*0dc0*/  F2I.FTZ.U32.TRUNC.NTZ R5, R4 ;  /* 0x0000000400057305 */ /* 0x000e64000021f000 */
[----:B-1----:R-:W-:Y:S02]  /*0dd0*/  IMAD.MOV R2, RZ, RZ, -R5 ;  /* 0x000000ffff027224 */ /* 0x002fe400078e0a05 */
[----:B------:R-:W-:Y:S02]  /*0de0*/  IMAD.MOV.U32 R4, RZ, RZ, RZ ;  /* 0x000000ffff047224 */ /* 0x000fe400078e00ff */
[----:B------:R-:W-:-:S04]  /*0df0*/  IMAD R2, R2, R133, RZ ;  /* 0x0000008502027224 */ /* 0x000fc800078e02ff */
[----:B------:R-:W-:Y:S01]  /*0e00*/  IMAD.HI.U32 R3, R5, R2, R4 ;  /* 0x0000000205037227 */ /* 0x000fe200078e0004 */
[----:B------:R-:W-:-:S05]  /*0e10*/  MOV R2, R0 ;  /* 0x0000000000027202 */ /* 0x000fca0000000f00 */
[----:B------:R-:W-:-:S04]  /*0e20*/  IMAD.HI.U32 R3, R3, R2, RZ ;  /* 0x0000000203037227 */ /* 0x000fc800078e00ff */
[----:B------:R-:W-:-:S04]  /*0e30*/  IMAD.MOV R0, RZ, RZ, -R3 ;  /* 0x000000ffff007224 */ /* 0x000fc800078e0a03 */
[----:B------:R-:W-:-:S05]  /*0e40*/  IMAD R0, R133, R0, R2 ;  /* 0x0000000085007224 */ /* 0x000fca00078e0202 */
[----:B------:R-:W-:-:S13]  /*0e50*/  ISETP.GT.U32.AND P1, PT, R133, R0, PT ;  /* 0x000000008500720c */ /* 0x000fda0003f24070 */
[-C--:B------:R-:W-:Y:S02]  /*0e60*/  @!P1 IADD3 R0, R0, -R133.reuse, RZ ;  /* 0x8000008500009210 */ /* 0x080fe40007ffe0ff */
[----:B------:R-:W-:Y:S02]  /*0e70*/  @!P1 IADD3 R3, R3, 0x1, RZ ;  /* 0x0000000103039810 */ /* 0x000fe40007ffe0ff */
[----:B------:R-:W-:Y:S02]  /*0e80*/  ISETP.GE.U32.AND P2, PT, R0, R133, PT ;  /* 0x000000850000720c */ /* 0x000fe40003f46070 */
[----:B------:R-:W-:Y:S02]  /*0e90*/  LOP3.LUT R0, R15, c[0x0][0x2d0], RZ, 0x3c, !PT ;  /* 0x0000b4000f007a12 */ /* 0x000fe400078e3cff */
[----:B------:R-:W-:Y:S02]  /*0ea0*/  ISETP.NE.AND P1, PT, RZ, c[0x0][0x2d0], PT ;  /* 0x0000b400ff007a0c */ /* 0x000fe40003f25270 */
[----:B------:R-:W-:-:S07]  /*0eb0*/  ISETP.GE.AND P0, PT, R0, RZ, PT ;  /* 0x000000ff0000720c */ /* 0x000fce0003f06270 */
[----:B------:R-:W-:-:S06]  /*0ec0*/  @P2 IADD3 R3, R3, 0x1, RZ ;  /* 0x0000000103032810 */ /* 0x000fcc0007ffe0ff */
[----:B------:R-:W-:Y:S01]  /*0ed0*/  @!P0 IMAD.MOV R3, RZ, RZ, -R3 ;  /* 0x000000ffff038224 */ /* 0x000fe200078e0a03 */
[----:B------:R-:W-:-:S05]  /*0ee0*/  @!P1 LOP3.LUT R3, RZ, c[0x0][0x2d0], RZ, 0x33, !PT ;  /* 0x0000b400ff039a12 */ /* 0x000fca00078e33ff */
[----:B------:R-:W-:-:S06]  /*0ef0*/  IMAD.WIDE R28, R3, 0x4, R188 ;  /* 0x00000004031c7825 */ /* 0x000fcc00078e02bc */
[----:B------:R-:W2:Y:S01]  /*0f00*/  LDG.E R28, [R28.64] ;  /* 0x000000061c1c7981 */ /* 0x000ea2000c1e1900 */
[----:B------:R-:W-:-:S04]  /*0f10*/  IABS R0, c[0x0][0x1c8] ;  /* 0x0000720000007a13 */ /* 0x000fc80000000000 */
[----:B------:R-:W1:Y:S08]  /*0f20*/  I2F.RP R5, R0 ;  /* 0x0000000000057306 */ /* 0x000e700000209400 */
[----:B-1----:R-:W1:Y:S02]  /*0f30*/  MUFU.RCP R8, R5 ;  /* 0x0000000500087308 */ /* 0x002e640000001000 */
[----:B-1----:R-:W-:-:S06]  /*0f40*/  IADD3 R8, R8, 0xffffffe, RZ ;  /* 0x0ffffffe08087810 */ /* 0x002fcc0007ffe0ff */
[----:B------:R-:W1:Y:S02]  /*0f50*/  F2I.FTZ.U32.TRUNC.NTZ R9, R8 ;  /* 0x0000000800097305 */ /* 0x000e64000021f000 */
[----:B-1----:R-:W-:Y:S01]  /*0f60*/  IADD3 R2, RZ, -R9, RZ ;  /* 0x80000009ff027210 */ /* 0x002fe20007ffe0ff */
        /* <DEDUP_REMOVED lines=20> */
[----:B------:R-:W-:Y:S02]  /*10b0*/  @!P1 LOP3.LUT R14, RZ, c[0x0][0x1c8], RZ, 0x33, !PT ;  /* 0x00007200ff0e9a12 */ /* 0x000fe400078e33ff */
        /* <DEDUP_REMOVED lines=10> */
[----:B------:R-:W-:Y:S02]  /*1160*/  SHF.R.S32.HI R11, RZ, 0x1f, R14 ;  /* 0x0000001fff0b7819 */ /* 0x000fe4000001140e */
[----:B------:R-:W-:Y:S01]  /*1170*/  IADD3 R6, R29, R6, RZ ;  /* 0x000000061d067210 */ /* 0x000fe20007ffe0ff */
[----:B------:R-:W-:Y:S02]  /*1180*/  IMAD.IADD R27, R27, 0x1, R3 ;  /* 0x000000011b1b7824 */ /* 0x000fe400078e0203 */
[----:B------:R-:W-:Y:S02]  /*1190*/  IMAD R3, R11, c[0x0][0x1b0], RZ ;  /* 0x00006c000b037a24 */ /* 0x000fe400078e02ff */
[----:B------:R-:W-:-:S04]  /*11a0*/  IMAD.WIDE.U32 R26, R14, c[0x0][0x1b0], R26 ;  /* 0x00006c000e1a7a25 */ /* 0x000fc800078e001a */
[----:B------:R-:W-:-:S04]  /*11b0*/  IMAD R2, R14, c[0x0][0x1b4], R3 ;  /* 0x00006d000e027a24 */ /* 0x000fc800078e0203 */
[----:B------:R-:W-:Y:S01]  /*11c0*/  IMAD.IADD R2, R27, 0x1, R2 ;  /* 0x000000011b027824 */ /* 0x000fe200078e0202 */
[----:B------:R-:W-:Y:S05]  /*11d0*/  BRA `(.L_x_1234) ;  /* 0x0000043000007947 */ /* 0x000fea0003800000 */
.L_x_1233:
[----:B-1----:R-:W-:-:S13]  /*11e0*/  ISETP.NE.AND P3, PT, R6, -0x1, PT ;  /* 0xffffffff0600780c */ /* 0x002fda0003f65270 */
[----:B------:R-:W-:-:S05]  /*11f0*/  @P3 IADD3 R5, R3, R6, RZ ;  /* 0x0000000603053210 */ /* 0x000fca0007ffe0ff */
[----:B------:R-:W-:-:S04]  /*1200*/  @P3 IMAD.WIDE.U32 R8, R5, c[0x0][0x198], RZ ;  /* 0x0000660005083a25 */ /* 0x000fc800078e00ff */
[----:B------:R-:W-:Y:S01]  /*1210*/  @P3 IMAD R5, R5, c[0x0][0x19c], R9 ;  /* 0x0000670005053a24 */ /* 0x000fe200078e0209 */
[----:B------:R-:W-:Y:S01]  /*1220*/  @P3 MOV R4, R8 ;  /* 0x0000000800043202 */ /* 0x000fe20000000f00 */
        /* <DEDUP_REMOVED lines=11> */
[----:B------:R-:W-:Y:S02]  /*12e0*/  MOV R4, R8 ;  /* 0x0000000800047202 */ /* 0x000fe40000000f00 */
.L_x_1235:
[----:B------:R-:W-:Y:S02]  /*12f0*/  IABS R9, c[0x0][0x1c8] ;  /* 0x0000720000097a13 */ /* 0x000fe40000000000 */
[----:B------:R-:W-:Y:S02]  /*1300*/  LEA R15, R118, 0xffffff80, 0x7 ;  /* 0xffffff80760f7811 */ /* 0x000fe400078e38ff */
[----:B------:R-:W1:Y:S01]  /*1310*/  I2F.RP R12, R9 ;  /* 0x00000009000c7306 */ /* 0x000e620000209400 */
[----:B------:R-:W-:Y:S02]  /*1320*/  @P3 IADD3 R6, R3, R6, RZ ;  /* 0x0000000603063210 */ /* 0x000fe40007ffe0ff */
[----:B------:R-:W-:-:S04]  /*1330*/  IMAD.WIDE.U32 R4, R15, c[0x0][0x198], R4 ;  /* 0x000066000f047a25 */ /* 0x000fc800078e0004 */
[----:B------:R-:W-:Y:S01]  /*1340*/  @P3 IMAD.WIDE.U32 R28, R6, c[0x0][0x1a0], RZ ;  /* 0x00006800061c3a25 */ /* 0x000fe200078e00ff */
[----:B------:R-:W-:-:S03]  /*1350*/  MOV R26, R4 ;  /* 0x00000004001a7202 */ /* 0x000fc60000000f00 */
[----:B------:R-:W-:Y:S01]  /*1360*/  @P3 IMAD R6, R6, c[0x0][0x1a4], R29 ;  /* 0x0000690006063a24 */ /* 0x000fe200078e021d */
[----:B-1----:R-:W1:Y:S02]  /*1370*/  MUFU.RCP R10, R12 ;  /* 0x0000000c000a7308 */ /* 0x002e640000001000 */
[----:B-1----:R-:W-:-:S06]  /*1380*/  IADD3 R10, R10, 0xffffffe, RZ ;  /* 0x0ffffffe0a0a7810 */ /* 0x002fcc0007ffe0ff */
[----:B------:R-:W1:Y:S02]  /*1390*/  F2I.FTZ.U32.TRUNC.NTZ R11, R10 ;  /* 0x0000000a000b7305 */ /* 0x000e64000021f000 */
[----:B-1----:R-:W-:Y:S02]  /*13a0*/  IMAD.MOV R2, RZ, RZ, -R11 ;  /* 0x000000ffff027224 */ /* 0x002fe400078e0a0b */
[----:B------:R-:W-:Y:S02]  /*13b0*/  IMAD.MOV.U32 R10, RZ, RZ, RZ ;  /* 0x000000ffff0a7224 */ /* 0x000fe400078e00ff */
[----:B------:R-:W-:Y:S01]  /*13c0*/  IMAD R8, R2, R9, RZ ;  /* 0x0000000902087224 */ /* 0x000fe200078e02ff */
[----:B------:R-:W-:-:S03]  /*13d0*/  IABS R2, R18 ;  /* 0x0000001200027213 */ /* 0x000fc60000000000 */
        /* <DEDUP_REMOVED lines=11> */
[----:B------:R-:W-:-:S02]  /*1490*/  ISETP.GE.AND P1, PT, R2, RZ, PT ;  /* 0x000000ff0200720c */ /* 0x000fc40003f26270 */
[----:B------:R-:W-:-:S05]  /*14a0*/  SHF.R.S32.HI R9, RZ, 0x1f, R15 ;  /* 0x0000001fff097819 */ /* 0x000fca000001140f */
[----:B------:R-:W-:Y:S01]  /*14b0*/  @P2 IADD3 R14, R14, 0x1, RZ ;  /* 0x000000010e0e2810 */ /* 0x000fe20007ffe0ff */
[----:B------:R-:W-:-:S04]  /*14c0*/  IMAD R2, R9, c[0x0][0x198], RZ ;  /* 0x0000660009027a24 */ /* 0x000fc800078e02ff */
[----:B------:R-:W-:Y:S02]  /*14d0*/  IMAD R17, R15, c[0x0][0x19c], R2 ;  /* 0x000067000f117a24 */ /* 0x000fe400078e0202 */
[----:B------:R-:W-:Y:S01]  /*14e0*/  @!P1 IMAD.MOV R14, RZ, RZ, -R14 ;  /* 0x000000ffff0e9224 */ /* 0x000fe200078e0a0e */
[----:B------:R-:W-:Y:S01]  /*14f0*/  @!P0 LOP3.LUT R14, RZ, c[0x0][0x1c8], RZ, 0x33, !PT ;  /* 0x00007200ff0e8a12 */ /* 0x000fe200078e33ff */
[----:B------:R-:W-:-:S03]  /*1500*/  IMAD.IADD R27, R5, 0x1, R17 ;  /* 0x00000001051b7824 */ /* 0x000fc600078e0211 */
[----:B------:R-:W-:Y:S01]  /*1510*/  SHF.R.S32.HI R11, RZ, 0x1f, R14 ;  /* 0x0000001fff0b7819 */ /* 0x000fe2000001140e */
[----:B------:R-:W-:-:S04]  /*1520*/  IMAD.WIDE.U32 R26, R14, c[0x0][0x1b0], R26 ;  /* 0x00006c000e1a7a25 */ /* 0x000fc800078e001a */
[----:B------:R-:W-:-:S04]  /*1530*/  IMAD R5, R11, c[0x0][0x1b0], RZ ;  /* 0x00006c000b057a24 */ /* 0x000fc800078e02ff */
[----:B------:R-:W-:-:S04]  /*1540*/  IMAD R2, R14, c[0x0][0x1b4], R5 ;  /* 0x00006d000e027a24 */ /* 0x000fc800078e0205 */
[----:B------:R-:W-:Y:S01]  /*1550*/  IMAD.IADD R2, R27, 0x1, R2 ;  /* 0x000000011b027824 */ /* 0x000fe200078e0202 */
[----:B------:R-:W-:Y:S05]  /*1560*/  @P3 BRA `(.L_x_1234) ;  /* 0x000000a000003947 */ /* 0x000fea0003800000 */
[----:B------:R-:W-:Y:S01]  /*1570*/  SHF.R.S32.HI R6, RZ, 0x1f, R3 ;  /* 0x0000001fff067819 */ /* 0x000fe20000011403 */
[----:B------:R-:W-:Y:S01]  /*1580*/  IMAD.WIDE.U32 R16, R3, c[0x0][0x1a0], RZ ;  /* 0x0000680003107a25 */ /* 0x000fe200078e00ff */
[----:B-----5:R-:W-:-:S03]  /*1590*/  SHF.R.S32.HI R4, RZ, 0x1f, R0 ;  /* 0x0000001fff047819 */ /* 0x020fc60000011400 */
[----:B------:R-:W-:-:S04]  /*15a0*/  IMAD R6, R6, c[0x0][0x1a0], RZ ;  /* 0x0000680006067a24 */ /* 0x000fc800078e02ff */
[----:B------:R-:W-:Y:S02]  /*15b0*/  IMAD R6, R3, c[0x0][0x1a4], R6 ;  /* 0x0000690003067a24 */ /* 0x000fe400078e0206 */
[----:B------:R-:W-:-:S03]  /*15c0*/  IMAD R3, R4, c[0x0][0x188], RZ ;  /* 0x0000620004037a24 */ /* 0x000fc600078e02ff */
[----:B------:R-:W-:Y:S01]  /*15d0*/  IADD3 R17, R17, R6, RZ ;  /* 0x0000000611117210 */ /* 0x000fe20007ffe0ff */
[----:B------:R-:W-:-:S04]  /*15e0*/  IMAD R3, R0, c[0x0][0x18c], R3 ;  /* 0x0000630000037a24 */ /* 0x000fc800078e0203 */
[----:B------:R-:W-:-:S05]  /*15f0*/  IMAD.WIDE.U32 R28, R0, c[0x0][0x188], R16 ;  /* 0x00006200001c7a25 */ /* 0x000fca00078e0010 */
[----:B------:R-:W-:Y:S02]  /*1600*/  IADD3 R6, R29, R3, RZ ;  /* 0x000000031d067210 */ /* 0x000fe40007ffe0ff */
.L_x_1234:
[----:B------:R-:W-:Y:S01]  /*1610*/  ISETP.NE.AND P0, PT, R7, -0x1, PT ;  /* 0xffffffff0700780c */ /* 0x000fe20003f05270 */
[----:B------:R-:W-:Y:S01]  /*1620*/  IMAD R11, R11, c[0x0][0x1b8], RZ ;  /* 0x00006e000b0b7a24 */ /* 0x000fe200078e02ff */
[----:B------:R-:W-:Y:S01]  /*1630*/  SHF.R.S32.HI R4, RZ, 0x1f, R13 ;  /* 0x0000001fff047819 */ /* 0x000fe2000001140d */
[----:B------:R-:W-:Y:S01]  /*1640*/  IMAD.IADD R174, R127, 0x1, -R124 ;  /* 0x000000017fae7824 */ /* 0x000fe200078e0a7c */
[----:B------:R-:W-:Y:S02]  /*1650*/  BSSY B0, `(.L_x_1236) ;  /* 0x0000072000007945 */ /* 0x000fe40003800000 */
[----:B------:R-:W-:-:S04]  /*1660*/  LEA.HI R5, R4, R13, RZ, 0x2 ;  /* 0x0000000d04057211 */ /* 0x000fc800078f10ff */
[----:B------:R-:W-:Y:S02]  /*1670*/  LOP3.LUT R8, R5, 0xfffffffc, RZ, 0xc0, !PT ;  /* 0xfffffffc05087812 */ /* 0x000fe400078ec0ff */
[----:B------:R-:W-:Y:S01]  /*1680*/  SHF.R.S32.HI R16, RZ, 0x2, R5 ;  /* 0x00000002ff107819 */ /* 0x000fe20000011405 */
[----:B------:R-:W-:Y:S01]  /*1690*/  @P0 IMAD.WIDE.U32 R24, R7, c[0x0][0x190], RZ ;  /* 0x0000640007180a25 */ /* 0x000fe200078e00ff */
[----:B------:R-:W-:Y:S02]  /*16a0*/  @!P0 SHF.R.S32.HI R3, RZ, 0x1f, R186 ;  /* 0x0000001fff038819 */ /* 0x000fe400000114ba */
[----:B------:R-:W-:Y:S01]  /*16b0*/  SHF.R.S32.HI R17, RZ, 0x1f, R16 ;  /* 0x0000001fff117819 */ /* 0x000fe20000011410 */
[----:B------:R-:W-:Y:S02]  /*16c0*/  IMAD.IADD R185, R13, 0x1, -R8 ;  /* 0x000000010db97824 */ /* 0x000fe400078e0a08 */
[----:B------:R-:W-:Y:S02]  /*16d0*/  @!P0 IMAD R3, R3, c[0x0][0x178], RZ ;  /* 0x00005e0003038a24 */ /* 0x000fe400078e02ff */
[----:B------:R-:W-:-:S04]  /*16e0*/  @!P0 IMAD.WIDE.U32 R20, R186, c[0x0][0x178], RZ ;  /* 0x00005e00ba148a25 */ /* 0x000fc800078e00ff */
[----:B-----5:R-:W-:Y:S01]  /*16f0*/  @!P0 IMAD R0, R186, c[0x0][0x17c], R3 ;  /* 0x00005f00ba008a24 */ /* 0x020fe200078e0203 */
[----:B------:R-:W-:Y:S01]  /*1700*/  LEA.HI R3, R4, R13, RZ, 0x3 ;  /* 0x0000000d04037211 */ /* 0x000fe200078f18ff */
[----:B------:R-:W-:Y:S02]  /*1710*/  @P0 IMAD R7, R7, c[0x0][0x194], R25 ;  /* 0x0000650007070a24 */ /* 0x000fe400078e0219 */
[----:B------:R-:W-:Y:S02]  /*1720*/  IMAD.SHL.U32 R185, R185, 0x8, RZ ;  /* 0x00000008b9b97824 */ /* 0x000fe400078e00ff */
[----:B------:R-:W-:Y:S01]  /*1730*/  @!P0 IMAD.IADD R7, R21, 0x1, R0 ;  /* 0x0000000115078824 */ /* 0x000fe200078e0200 */
[----:B------:R-:W-:Y:S01]  /*1740*/  SHF.R.S32.HI R0, RZ, 0x3, R3 ;  /* 0x00000003ff007819 */ /* 0x000fe20000011403 */
[----:B------:R-:W-:Y:S01]  /*1750*/  @!P0 IMAD.MOV.U32 R24, RZ, RZ, R20 ;  /* 0x000000ffff188224 */ /* 0x000fe200078e0014 */
[----:B------:R-:W-:Y:S01]  /*1760*/  IADD3 R28, P1, R185, R28, RZ ;  /* 0x0000001cb91c7210 */ /* 0x000fe20007f3e0ff */
[----:B------:R-:W-:Y:S01]  /*1770*/  IMAD R135, R17, c[0x0][0x198], RZ ;  /* 0x0000660011877a24 */ /* 0x000fe200078e02ff */
[----:B------:R-:W-:Y:S01]  /*1780*/  SHF.R.S32.HI R19, RZ, 0x1f, R185 ;  /* 0x0000001fff137819 */ /* 0x000fe200000114b9 */
[----:B------:R-:W-:Y:S01]  /*1790*/  IMAD.WIDE R22, R23, 0x40, R16 ;  /* 0x0000004017167825 */ /* 0x000fe200078e0210 */
[----:B------:R-:W-:-:S02]  /*17a0*/  LEA.HI R21, R3, R0, RZ, 0x1 ;  /* 0x0000000003157211 */ /* 0x000fc400078f08ff */
[----:B------:R-:W-:Y:S01]  /*17b0*/  IADD3 R26, P2, R185, R26, RZ ;  /* 0x0000001ab91a7210 */ /* 0x000fe20007f5e0ff */
[----:B------:R-:W-:Y:S01]  /*17c0*/  IMAD.X R29, R19, 0x1, R6, P1 ;  /* 0x00000001131d7824 */ /* 0x000fe200008e0606 */
[----:B------:R-:W-:Y:S01]  /*17d0*/  IADD3 R24, P0, R185, R24, RZ ;  /* 0x00000018b9187210 */ /* 0x000fe20007f1e0ff */
[----:B------:R-:W-:Y:S01]  /*17e0*/  IMAD R135, R16, c[0x0][0x19c], R135 ;  /* 0x0000670010877a24 */ /* 0x000fe200078e0287 */
[----:B------:R-:W-:Y:S01]  /*17f0*/  LOP3.LUT R21, R21, 0xfffffffe, RZ, 0xc0, !PT ;  /* 0xfffffffe15157812 */ /* 0x000fe200078ec0ff */
[----:B------:R-:W-:Y:S01]  /*1800*/  IMAD.X R27, R19, 0x1, R2, P2 ;  /* 0x00000001131b7824 */ /* 0x000fe200010e0602 */
[----:B------:R-:W-:Y:S01]  /*1810*/  LOP3.LUT R6, R3, 0xfffffff8, RZ, 0xc0, !PT ;  /* 0xfffffff803067812 */ /* 0x000fe200078ec0ff */
[----:B------:R-:W-:Y:S01]  /*1820*/  IMAD.X R25, R19, 0x1, R7, P0 ;  /* 0x0000000113197824 */ /* 0x000fe200000e0607 */
[-C--:B------:R-:W-:Y:S01]  /*1830*/  LEA.HI R3, R4, R13.reuse, RZ, 0x5 ;  /* 0x0000000d04037211 */ /* 0x080fe200078f28ff */
[C---:B------:R-:W-:Y:S01]  /*1840*/  IMAD.IADD R2, R0.reuse, 0x1, -R21 ;  /* 0x0000000100027824 */ /* 0x040fe200078e0a15 */
[----:B------:R-:W-:Y:S01]  /*1850*/  LEA.HI R21, R5, R16, RZ, 0x1 ;  /* 0x0000001005157211 */ /* 0x000fe200078f08ff */
[----:B------:R-:W-:Y:S01]  /*1860*/  IMAD.SHL.U32 R7, R0, 0x40, RZ ;  /* 0x0000004000077824 */ /* 0x000fe200078e00ff */
[----:B------:R-:W-:Y:S01]  /*1870*/  LEA.HI R5, R4, R13, RZ, 0x4 ;  /* 0x0000000d04057211 */ /* 0x000fe200078f20ff */
[----:B------:R-:W-:Y:S01]  /*1880*/  IMAD.IADD R0, R13, 0x1, -R6 ;  /* 0x000000010d007824 */ /* 0x000fe200078e0a06 */
[----:B------:R-:W-:Y:S01]  /*1890*/  LOP3.LUT R21, R21, 0x7fffffe, RZ, 0xc0, !PT ;  /* 0x07fffffe15157812 */ /* 0x000fe200078ec0ff */
[----:B------:R-:W-:Y:S01]  /*18a0*/  IMAD.WIDE.U32 R26, R16, c[0x0][0x198], R26 ;  /* 0x00006600101a7a25 */ /* 0x000fe200078e001a */
[----:B------:R-:W-:-:S02]  /*18b0*/  LOP3.LUT R6, R7, 0xc0, RZ, 0xc0, !PT ;  /* 0x000000c007067812 */ /* 0x000fc400078ec0ff */
[----:B------:R-:W-:Y:S01]  /*18c0*/  LEA.HI R4, R0, R0, RZ, 0x1 ;  /* 0x0000000000047211 */ /* 0x000fe200078f08ff */
[----:B------:R-:W-:Y:S01]  /*18d0*/  IMAD.IADD R10, R16, 0x1, -R21 ;  /* 0x00000001100a7824 */ /* 0x000fe200078e0a15 */
[----:B------:R-:W-:Y:S01]  /*18e0*/  LOP3.LUT R8, R5, 0xfffffff0, RZ, 0xc0, !PT ;  /* 0xfffffff005087812 */ /* 0x000fe200078ec0ff */
[----:B------:R-:W-:Y:S01]  /*18f0*/  IMAD.IADD R135, R27, 0x1, R135 ;  /* 0x000000011b877824 */ /* 0x000fe200078e0287 */
[----:B------:R-:W-:Y:S02]  /*1900*/  LOP3.LUT R7, R4, 0xfffffffe, RZ, 0xc0, !PT ;  /* 0xfffffffe04077812 */ /* 0x000fe400078ec0ff */
[----:B------:R-:W-:Y:S02]  /*1910*/  SHF.R.S32.HI R125, RZ, 0x5, R3 ;  /* 0x00000005ff7d7819 */ /* 0x000fe40000011403 */
[----:B------:R-:W-:Y:S01]  /*1920*/  IADD3 R120, P0, R16, R15, RZ ;  /* 0x0000000f10787210 */ /* 0x000fe20007f1e0ff */
[----:B------:R-:W-:Y:S01]  /*1930*/  IMAD.IADD R0, R0, 0x1, -R7 ;  /* 0x0000000100007824 */ /* 0x000fe200078e0a07 */
[----:B------:R-:W-:Y:S01]  /*1940*/  LEA R181, R125, R10, 0x3 ;  /* 0x0000000a7db57211 */ /* 0x000fe200078e18ff */
[----:B------:R-:W-:Y:S01]  /*1950*/  IMAD.IADD R7, R13, 0x1, -R8 ;  /* 0x000000010d077824 */ /* 0x000fe200078e0a08 */
[----:B------:R-:W-:Y:S01]  /*1960*/  LOP3.LUT R19, R6, 0x18, R185, 0xf8, !PT ;  /* 0x0000001806137812 */ /* 0x000fe200078ef8b9 */
[----:B------:R-:W-:Y:S01]  /*1970*/  IMAD.X R8, R17, 0x1, R9, P0 ;  /* 0x0000000111087824 */ /* 0x000fe200000e0609 */
[----:B------:R-:W-:-:S02]  /*1980*/  SHF.R.U32.HI R6, RZ, 0x3, R6 ;  /* 0x00000003ff067819 */ /* 0x000fc40000011606 */
[----:B------:R-:W-:Y:S02]  /*1990*/  LEA.HI R10, R7, R7, RZ, 0x1 ;  /* 0x00000007070a7211 */ /* 0x000fe400078f08ff */
[----:B------:R-:W-:Y:S02]  /*19a0*/  LOP3.LUT R6, R19, R6, RZ, 0x3c, !PT ;  /* 0x0000000613067212 */ /* 0x000fe400078e3cff */
[--C-:B------:R-:W-:Y:S02]  /*19b0*/  SHF.R.S32.HI R12, RZ, 0x1, R10.reuse ;  /* 0x00000001ff0c7819 */ /* 0x100fe4000001140a */
[----:B------:R-:W-:Y:S01]  /*19c0*/  SHF.R.S32.HI R9, RZ, 0x1f, R10 ;  /* 0x0000001fff097819 */ /* 0x000fe2000001140a */
[----:B------:R-:W-:Y:S01]  /*19d0*/  IMAD.U32 R181, R181, 0x20, R6 ;  /* 0x00000020b5b57824 */ /* 0x000fe200078e0006 */
[----:B------:R-:W-:Y:S01]  /*19e0*/  ISETP.GE.AND P0, PT, R16, R174, PT ;  /* 0x000000ae1000720c */ /* 0x000fe20003f06270 */
[C---:B------:R-:W-:Y:S01]  /*19f0*/  IMAD R6, R14.reuse, c[0x0][0x1bc], R11 ;  /* 0x00006f000e067a24 */ /* 0x040fe200078e020b */
[----:B------:R-:W-:Y:S01]  /*1a00*/  LEA.HI R9, R9, R12, RZ, 0x2 ;  /* 0x0000000c09097211 */ /* 0x000fe200078f10ff */
[----:B------:R-:W-:Y:S01]  /*1a10*/  IMAD.WIDE.U32 R14, R14, c[0x0][0x1b8], R28 ;  /* 0x00006e000e0e7a25 */ /* 0x000fe200078e001c */
[----:B------:R-:W-:-:S02]  /*1a20*/  SHF.R.S32.HI R21, RZ, 0x1f, R18 ;  /* 0x0000001fff157819 */ /* 0x000fc40000011412 */
[----:B------:R-:W-:Y:S01]  /*1a30*/  LOP3.LUT R9, R9, 0xfffffffc, RZ, 0xc0, !PT ;  /* 0xfffffffc09097812 */ /* 0x000fe200078ec0ff */
[----:B------:R-:W-:Y:S01]  /*1a40*/  IMAD.IADD R15, R15, 0x1, R6 ;  /* 0x000000010f0f7824 */ /* 0x000fe200078e0206 */
[----:B------:R-:W-:Y:S01]  /*1a50*/  MOV R134, R26 ;  /* 0x0000001a00867202 */ /* 0x000fe20000000f00 */
[----:B------:R-:W-:Y:S01]  /*1a60*/  IMAD R21, R21, c[0x0][0x1a8], RZ ;  /* 0x00006a0015157a24 */ /* 0x000fe200078e02ff */
[----:B------:R-:W-:Y:S01]  /*1a70*/  SHF.R.S32.HI R5, RZ, 0x4, R5 ;  /* 0x00000004ff057819 */ /* 0x000fe20000011405 */
[----:B------:R-:W-:Y:S01]  /*1a80*/  IMAD.IADD R6, R12, 0x1, -R9 ;  /* 0x000000010c067824 */ /* 0x000fe200078e0a09 */
[----:B------:R-:W-:Y:S01]  /*1a90*/  SHF.R.S32.HI R4, RZ, 0x1, R4 ;  /* 0x00000001ff047819 */ /* 0x000fe20000011404 */
[----:B------:R-:W-:Y:S01]  /*1aa0*/  IMAD R9, R8, c[0x0][0x1a0], RZ ;  /* 0x0000680008097a24 */ /* 0x000fe200078e02ff */
[----:B------:R-:W-:Y:S01]  /*1ab0*/  LOP3.LUT R8, R3, 0xffffffe0, RZ, 0xc0, !PT ;  /* 0xffffffe003087812 */ /* 0x000fe200078ec0ff */
[----:B------:R-:W-:Y:S01]  /*1ac0*/  IMAD R21, R18, c[0x0][0x1ac], R21 ;  /* 0x00006b0012157a24 */ /* 0x000fe200078e0215 */
[C---:B------:R-:W-:Y:S01]  /*1ad0*/  IADD3 R184, R185.reuse, 0x20, RZ ;  /* 0x00000020b9b87810 */ /* 0x040fe20007ffe0ff */
[----:B------:R-:W-:Y:S01]  /*1ae0*/  IMAD R3, R120, c[0x0][0x1a4], R9 ;  /* 0x0000690078037a24 */ /* 0x000fe200078e0209 */
[----:B------:R-:W-:Y:S01]  /*1af0*/  IADD3 R183, R185, 0x40, RZ ;  /* 0x00000040b9b77810 */ /* 0x000fe20007ffe0ff */
[----:B------:R-:W-:-:S04]  /*1b00*/  IMAD.WIDE.U32 R18, R18, c[0x0][0x1a8], R24 ;  /* 0x00006a0012127a25 */ /* 0x000fc800078e0018 */
[----:B------:R-:W-:-:S04]  /*1b10*/  IMAD.WIDE.U32 R120, R120, c[0x0][0x1a0], R14 ;  /* 0x0000680078787a25 */ /* 0x000fc800078e000e */
[----:B------:R-:W-:Y:S02]  /*1b20*/  IMAD.IADD R9, R13, 0x1, -R8 ;  /* 0x000000010d097824 */ /* 0x000fe400078e0a08 */
        /* <DEDUP_REMOVED lines=36> */
.L_x_1237:
[----:B------:R-:W-:Y:S05]  /*1d70*/  BSYNC B0 ;  /* 0x0000000000007941 */ /* 0x000fea0003800000 */
.L_x_1236:
        /* <DEDUP_REMOVED lines=36> */
.L_x_1239:
[----:B------:R-:W-:Y:S05]  /*1fc0*/  BSYNC B0 ;  /* 0x0000000000007941 */ /* 0x000fea0003800000 */
.L_x_1238:
        /* <DEDUP_REMOVED lines=33> */
.L_x_1241:
[----:B------:R-:W-:Y:S05]  /*21e0*/  BSYNC B0 ;  /* 0x0000000000007941 */ /* 0x000fea0003800000 */
.L_x_1240:
        /* <DEDUP_REMOVED lines=34> */
.L_x_1243:
[----:B------:R-:W-:Y:S05]  /*2410*/  BSYNC B0 ;  /* 0x0000000000007941 */ /* 0x000fea0003800000 */
.L_x_1242:
        /* <DEDUP_REMOVED lines=32> */
.L_x_1245:
[----:B------:R-:W-:Y:S05]  /*2620*/  BSYNC B0 ;  /* 0x0000000000007941 */ /* 0x000fea0003800000 */
.L_x_1244:
[----:B------:R-:W-:Y:S01]  /*2630*/  IADD3 R12, R16, 0x60, RZ ;  /* 0x00000060100c7810 */ /* 0x000fe20007ffe0ff */
[----:B------:R-:W-:Y:S03]  /*2640*/  BSSY B0, `(.L_x_1246) ;  /* 0x0000020000007945 */ /* 0x000fe60003800000 */
[----:B------:R-:W-:-:S13]  /*2650*/  ISETP.GE.AND P0, PT, R12, R3, PT ;  /* 0x000000030c00720c */ /* 0x000fda0003f06270 */
[----:B------:R-:W-:Y:S05]  /*2660*/  @P0 BRA `(.L_x_1247) ;  /* 0x000001d000000947 */ /* 0x000fea0003800000 */
[----:B------:R-:W-:Y:S01]  /*2670*/  ISETP.GE.AND P3, PT, R185, c[0x0][0x220], PT ;  /* 0x00008800b9007a0c */ /* 0x000fe20003f66270 */
[----:B------:R-:W-:Y:S01]  /*2680*/  ULDC UR4, c[0x0][0x19c] ;  /* 0x0000670000047ab9 */ /* 0x000fe20000000800 */
[----:B------:R-:W-:Y:S01]  /*2690*/  ISETP.GE.AND P2, PT, R184, c[0x0][0x220], PT ;  /* 0x00008800b8007a0c */ /* 0x000fe20003f46270 */
[----:B------:R-:W-:Y:S01]  /*26a0*/  UIMAD UR4, UR4, 0x60, URZ ;  /* 0x00000060040478a4 */ /* 0x000fe2000f8e023f */
[----:B--2---:R-:W-:Y:S01]  /*26b0*/  IMAD.WIDE.U32 R20, R132, 0x60, R134 ;  /* 0x0000006084147825 */ /* 0x004fe200078e0086 */
[----:B------:R-:W-:-:S04]  /*26c0*/  ISETP.GE.AND P0, PT, R183, c[0x0][0x220], PT ;  /* 0x00008800b7007a0c */ /* 0x000fc80003f06270 */
[----:B------:R-:W-:-:S04]  /*26d0*/  IADD3 R11, R21, UR4, RZ ;  /* 0x00000004150b7c10 */ /* 0x000fc8000fffe0ff */
        /* <DEDUP_REMOVED lines=22> */
.L_x_1247:
[----:B------:R-:W-:Y:S05]  /*2840*/  BSYNC B0 ;  /* 0x0000000000007941 */ /* 0x000fea0003800000 */
.L_x_1246:
[----:B------:R-:W0:Y:S01]  /*2850*/  LDGDEPBAR ;  /* 0x00000000000079af */ /* 0x000e220000000000 */
[----:B------:R-:W-:Y:S01]  /*2860*/  ISETP.GE.AND P1, PT, R16, R3, PT ;  /* 0x000000031000720c */ /* 0x000fe20003f26270 */
[----:B------:R-:W-:Y:S01]  /*2870*/  IMAD.SHL.U32 R136, R13, 0x2, RZ ;  /* 0x000000020d887824 */ /* 0x000fe200078e00ff */
[----:B------:R-:W-:Y:S01]  /*2880*/  SHF.R.S32.HI R180, RZ, 0x1f, R9 ;  /* 0x0000001fffb47819 */ /* 0x000fe20000011409 */
[----:B------:R-:W-:Y:S01]  /*2890*/  BSSY B0, `(.L_x_1248) ;  /* 0x0000026000007945 */ /* 0x000fe20003800000 */
[----:B------:R-:W-:Y:S02]  /*28a0*/  LEA R196, P0, R120, c[0x0][0x170], 0x1 ;  /* 0x00005c0078c47a11 */ /* 0x000fe400078008ff */
[----:B------:R-:W-:Y:S02]  /*28b0*/  LEA.HI R180, R180, R9, RZ, 0x2 ;  /* 0x00000009b4b47211 */ /* 0x000fe400078f10ff */
[----:B------:R-:W-:Y:S02]  /*28c0*/  LOP3.LUT R136, R136, 0x6, RZ, 0xc0, !PT ;  /* 0x0000000688887812 */ /* 0x000fe400078ec0ff */
[----:B------:R-:W-:-:S02]  /*28d0*/  LEA.HI.X R195, R120, c[0x0][0x174], R116, 0x1, P0 ;  /* 0x00005d0078c37a11 */ /* 0x000fc400000f0c74 */
[----:B------:R-:W-:Y:S01]  /*28e0*/  SHF.R.S32.HI R180, RZ, 0x2, R180 ;  /* 0x00000002ffb47819 */ /* 0x000fe200000114b4 */
[----:B------:R-:W-:-:S04]  /*28f0*/  DEPBAR.LE SB0, 0x0 ;  /* 0x000080000000791a */ /* 0x000fc80000000000 */
[----:B------:R-:W-:Y:S06]  /*2900*/  BAR.SYNC.DEFER_BLOCKING 0x0 ;  /* 0x0000000000007b1d */ /* 0x000fec0000010000 */
[----:B------:R3:W-:Y:S04]  /*2910*/  @P1 STS [R181+0x9000], RZ ;  /* 0x009000ffb5001388 */ /* 0x0007e80000000800 */
[----:B------:R3:W-:Y:S04]  /*2920*/  @P1 STS [R181+0x9004], RZ ;  /* 0x009004ffb5001388 */ /* 0x0007e80000000800 */
[----:B------:R3:W-:Y:S04]  /*2930*/  @P1 STS.64 [R181+0x9008], RZ ;  /* 0x009008ffb5001388 */ /* 0x0007e80000000a00 */
[----:B------:R3:W-:Y:S04]  /*2940*/  @P1 STS.128 [R181+0xb000], RZ ;  /* 0x00b000ffb5001388 */ /* 0x0007e80000000c00 */
[----:B------:R3:W-:Y:S01]  /*2950*/  @P1 STS.128 [R181+0xd000], RZ ;  /* 0x00d000ffb5001388 */ /* 0x0007e20000000c00 */
        /* <DEDUP_REMOVED lines=25> */
.L_x_1249:
[----:B------:R-:W-:Y:S05]  /*2af0*/  BSYNC B0 ;  /* 0x0000000000007941 */ /* 0x000fea0003800000 */
.L_x_1248:
        /* <DEDUP_REMOVED lines=34> */
.L_x_1251:
[----:B------:R-:W-:Y:S05]  /*2d20*/  BSYNC B0 ;  /* 0x0000000000007941 */ /* 0x000fea0003800000 */
.L_x_1250:
        /* <DEDUP_REMOVED lines=34> */
.L_x_1253:
[----:B------:R-:W-:Y:S05]  /*2f50*/  BSYNC B0 ;  /* 0x0000000000007941 */ /* 0x000fea0003800000 */
.L_x_1252:
[----:B------:R-:W-:Y:S01]  /*2f60*/  ISETP.GE.AND P0, PT, R12, R3, PT ;  /* 0x000000030c00720c */ /* 0x000fe20003f06270 */
[----:B------:R-:W-:Y:S01]  /*2f70*/  IMAD.MOV.U32 R3, RZ, RZ, 0x10 ;  /* 0x00000010ff037424 */ /* 0x000fe200078e00ff */
[----:B------:R-:W-:Y:S01]  /*2f80*/  LOP3.LUT P1, RZ, R6, 0x2, RZ, 0xc0, !PT ;  /* 0x0000000206ff7812 */ /* 0x000fe2000782c0ff */
[----:B------:R-:W-:Y:S03]  /*2f90*/  BSSY B0, `(.L_x_1254) ;  /* 0x0000028000007945 */ /* 0x000fe60003800000 */
[----:B------:R-:W-:-:S07]  /*2fa0*/  SEL R3, R3, 0xfffffff0, !P1 ;  /* 0xfffffff003037807 */ /* 0x000fce0004800000 */
        /* <DEDUP_REMOVED lines=38> */
.L_x_1255:
[----:B------:R-:W-:Y:S05]  /*3210*/  BSYNC B0 ;  /* 0x0000000000007941 */ /* 0x000fea0003800000 */
.L_x_1254:
[----:B-1----:R-:W-:Y:S01]  /*3220*/  LOP3.LUT R12, R10, 0x7fffffe, RZ, 0xc0, !PT ;  /* 0x07fffffe0a0c7812 */ /* 0x002fe200078ec0ff */
[----:B------:R-:W-:Y:S01]  /*3230*/  IMAD.SHL.U32 R6, R6, 0x40, RZ ;  /* 0x0000004006067824 */ /* 0x000fe200078e00ff */
[----:B----4-:R-:W-:Y:S01]  /*3240*/  LEA.HI R9, R5, R5, RZ, 0x1 ;  /* 0x0000000505097211 */ /* 0x010fe200078f08ff */
[----:B------:R-:W-:Y:S01]  /*3250*/  IMAD.SHL.U32 R2, R2, 0x8, RZ ;  /* 0x0000000802027824 */ /* 0x000fe200078e00ff */
[----:B------:R-:W-:Y:S01]  /*3260*/  SHF.R.S32.HI R8, RZ, 0x1f, R7 ;  /* 0x0000001fff087819 */ /* 0x000fe20000011407 */
[----:B------:R-:W-:Y:S01]  /*3270*/  IMAD.IADD R123, R7, 0x1, -R12 ;  /* 0x00000001077b7824 */ /* 0x000fe200078e0a0c */
[----:B------:R-:W-:Y:S01]  /*3280*/  LOP3.LUT R10, R9, 0xfffffffe, RZ, 0xc0, !PT ;  /* 0xfffffffe090a7812 */ /* 0x000fe200078ec0ff */
[----:B------:R-:W0:Y:S01]  /*3290*/  LDGDEPBAR ;  /* 0x00000000000079af */ /* 0x000e220000000000 */
[----:B------:R-:W-:Y:S01]  /*32a0*/  LEA.HI R8, R8, R7, RZ, 0x3 ;  /* 0x0000000708087211 */ /* 0x000fe200078f18ff */
[----:B------:R-:W-:Y:S01]  /*32b0*/  IMAD.SHL.U32 R7, R4, 0x40, RZ ;  /* 0x0000004004077824 */ /* 0x000fe200078e00ff */
[----:B------:R-:W-:Y:S01]  /*32c0*/  LOP3.LUT R9, R6, 0xc0, RZ, 0xc0, !PT ;  /* 0x000000c006097812 */ /* 0x000fe200078ec0ff */
[----:B------:R-:W-:Y:S01]  /*32d0*/  IMAD.IADD R5, R5, 0x1, -R10 ;  /* 0x0000000105057824 */ /* 0x000fe200078e0a0a */
[----:B------:R-:W-:Y:S01]  /*32e0*/  LOP3.LUT P0, RZ, R4, 0x2, RZ, 0xc0, !PT ;  /* 0x0000000204ff7812 */ /* 0x000fe2000780c0ff */
[----:B------:R-:W-:Y:S01]  /*32f0*/  IMAD.SHL.U32 R8, R8, 0x20, RZ ;  /* 0x0000002008087824 */ /* 0x000fe200078e00ff */
[----:B------:R-:W-:Y:S01]  /*3300*/  LOP3.LUT R7, R7, 0xc0, RZ, 0xc0, !PT ;  /* 0x000000c007077812 */ /* 0x000fe200078ec0ff */
[----:B------:R-:W-:-:S02]  /*3310*/  IMAD.SHL.U32 R6, R5, 0x8, RZ ;  /* 0x0000000805067824 */ /* 0x000fc400078e00ff */
[----:B------:R-:W-:Y:S01]  /*3320*/  IMAD R172, R5, 0x8, R0 ;  /* 0x0000000805ac7824 */ /* 0x000fe200078e0200 */
[----:B------:R-:W-:Y:S01]  /*3330*/  LOP3.LUT R10, R7, 0x8, R2, 0xf8, !PT ;  /* 0x00000008070a7812 */ /* 0x000fe200078ef802 */
[----:B------:R-:W-:Y:S01]  /*3340*/  IMAD.MOV.U32 R5, RZ, RZ, 0x20 ;  /* 0x00000020ff057424 */ /* 0x000fe200078e00ff */
[----:B------:R-:W-:Y:S02]  /*3350*/  LOP3.LUT R2, R8, 0xffffff00, RZ, 0xc0, !PT ;  /* 0xffffff0008027812 */ /* 0x000fe400078ec0ff */
[----:B------:R-:W-:Y:S02]  /*3360*/  LOP3.LUT R8, R9, 0x8, R6, 0xf8, !PT ;  /* 0x0000000809087812 */ /* 0x000fe400078ef806 */
[----:B------:R-:W-:Y:S01]  /*3370*/  SHF.R.U32.HI R7, RZ, 0x3, R7 ;  /* 0x00000003ff077819 */ /* 0x000fe20000011607 */
[C---:B------:R-:W-:Y:S01]  /*3380*/  IMAD R6, R125.reuse, 0x200, R2 ;  /* 0x000002007d067824 */ /* 0x040fe200078e0202 */
[----:B------:R-:W-:Y:S01]  /*3390*/  SHF.R.U32.HI R9, RZ, 0x3, R9 ;  /* 0x00000003ff097819 */ /* 0x000fe20000011609 */
[----:B------:R-:W-:Y:S01]  /*33a0*/  IMAD R125, R125, 0x10, R124 ;  /* 0x000000107d7d7824 */ /* 0x000fe200078e027c */
[----:B------:R-:W-:Y:S01]  /*33b0*/  LOP3.LUT R7, R10, R7, RZ, 0x3c, !PT ;  /* 0x000000070a077212 */ /* 0x000fe200078e3cff */
[C---:B------:R-:W-:Y:S01]  /*33c0*/  IMAD R173, R123.reuse, 0x20, R6 ;  /* 0x000000207bad7824 */ /* 0x040fe200078e0206 */
[----:B------:R-:W-:Y:S01]  /*33d0*/  LOP3.LUT R0, R8, R9, RZ, 0x3c, !PT ;  /* 0x0000000908007212 */ /* 0x000fe200078e3cff */
[----:B------:R-:W-:Y:S01]  /*33e0*/  IMAD R123, R123, 0x20, R2 ;  /* 0x000000207b7b7824 */ /* 0x000fe200078e0202 */
[----:B------:R-:W-:Y:S01]  /*33f0*/  SEL R5, R5, 0xffffffe0, !P0 ;  /* 0xffffffe005057807 */ /* 0x000fe20004000000 */
[----:B------:R-:W-:-:S02]  /*3400*/  IMAD.U32 R172, R172, 0x20, R7 ;  /* 0x00000020acac7824 */ /* 0x000fc400078e0007 */
[----:B------:R-:W-:Y:S02]  /*3410*/  IMAD.IADD R173, R0, 0x1, R173 ;  /* 0x0000000100ad7824 */ /* 0x000fe400078e02ad */
[----:B------:R-:W-:Y:S02]  /*3420*/  IMAD.SHL.U32 R172, R172, 0x2, RZ ;  /* 0x00000002acac7824 */ /* 0x000fe400078e00ff */
[----:B------:R-:W-:Y:S02]  /*3430*/  IMAD.SHL.U32 R173, R173, 0x2, RZ ;  /* 0x00000002adad7824 */ /* 0x000fe400078e00ff */
[----:B------:R-:W-:Y:S01]  /*3440*/  IMAD.IADD R169, R172, 0x1, R5 ;  /* 0x00000001aca97824 */ /* 0x000fe200078e0205 */
[----:B------:R-:W-:Y:S01]  /*3450*/  LDSM.16.M88.4 R80, [R172+0x3400] ;  /* 0x00340000ac50783b */ /* 0x000fe20000000200 */
[----:B------:R-:W-:-:S03]  /*3460*/  IMAD R171, R3, 0x2, R173 ;  /* 0x0000000203ab7824 */ /* 0x000fc600078e02ad */
[----:B------:R-:W1:Y:S04]  /*3470*/  LDSM.16.M88.4 R8, [R173] ;  /* 0x00000000ad08783b */ /* 0x000e680000000200 */
[----:B------:R-:W4:Y:S04]  /*3480*/  LDSM.16.M88.4 R72, [R172+0x3800] ;  /* 0x00380000ac48783b */ /* 0x000f280000000200 */
[----:B------:R-:W5:Y:S04]  /*3490*/  LDSM.16.M88.4 R64, [R172+0x3c00] ;  /* 0x003c0000ac40783b */ /* 0x000f680000000200 */
[----:B------:R-:W-:Y:S04]  /*34a0*/  LDSM.16.M88.4 R88, [R171] ;  /* 0x00000000ab58783b */ /* 0x000fe80000000200 */
[----:B--2---:R-:W2:Y:S04]  /*34b0*/  LDSM.16.M88.4 R16, [R169+0x3400] ;  /* 0x00340000a910783b */ /* 0x004ea80000000200 */
[----:B------:R-:W3:Y:S04]  /*34c0*/  LDSM.16.M88.4 R56, [R172+0x4000] ;  /* 0x00400000ac38783b */ /* 0x000ee80000000200 */
[----:B------:R-:W2:Y:S04]  /*34d0*/  LDSM.16.M88.4 R24, [R172+0x3000] ;  /* 0x00300000ac18783b */ /* 0x000ea80000000200 */
[----:B------:R-:W2:Y:S04]  /*34e0*/  LDSM.16.M88.4 R12, [R169+0x3800] ;  /* 0x00380000a90c783b */ /* 0x000ea80000000200 */
[----:B------:R-:W2:Y:S04]  /*34f0*/  LDSM.16.M88.4 R4, [R169+0x3c00] ;  /* 0x003c0000a904783b */ /* 0x000ea80000000200 */
        /* <DEDUP_REMOVED lines=8> */
[----:B------:R-:W-:Y:S04]  /*3580*/  LDSM.16.M88.4 R104, [R173+0x1000] ;  /* 0x00100000ad68783b */ /* 0x000fe80000000200 */
[----:B------:R-:W-:Y:S01]  /*3590*/  LDSM.16.M88.4 R100, [R169+0x4400] ;  /* 0x00440000a964783b */ /* 0x000fe20000000200 */
[C---:B-----5:R-:W-:Y:S03]  /*35a0*/  HMMA.16816.F32.BF16 R68, R8.reuse, R64, RZ ;  /* 0x000000400844723c */ /* 0x060fe600000418ff */
[----:B------:R-:W-:Y:S04]  /*35b0*/  LDSM.16.M88.4 R96, [R169+0x4800] ;  /* 0x00480000a960783b */ /* 0x000fe80000000200 */
[----:B------:R-:W-:Y:S01]  /*35c0*/  LDSM.16.M88.4 R112, [R172+0x6800] ;  /* 0x00680000ac70783b */ /* 0x000fe20000000200 */
[C---:B------:R-:W-:Y:S03]  /*35d0*/  HMMA.16816.F32.BF16 R72, R8.reuse, R74, RZ ;  /* 0x0000004a0848723c */ /* 0x040fe600000418ff */
[----:B------:R-:W-:Y:S05]  /*35e0*/  LDSM.16.M88.4 R108, [R172+0x6c00] ;  /* 0x006c0000ac6c783b */ /* 0x000fea0000000200 */
[----:B------:R-:W-:Y:S08]  /*35f0*/  HMMA.16816.F32.BF16 R64, R8, R66, RZ ;  /* 0x000000420840723c */ /* 0x000ff000000418ff */
[C---:B--2---:R-:W-:Y:S08]  /*3600*/  HMMA.16816.F32.BF16 R84, R88.reuse, R16, R84 ;  /* 0x000000105854723c */ /* 0x044ff00000041854 */
[----:B------:R-:W-:Y:S01]  /*3610*/  HMMA.16816.F32.BF16 R80, R88, R18, R80 ;  /* 0x000000125850723c */ /* 0x000fe20000041850 */
[----:B------:R-:W2:Y:S07]  /*3620*/  LDSM.16.M88.4 R16, [R172+0x5400] ;  /* 0x00540000ac10783b */ /* 0x000eae0000000200 */
[C---:B---3--:R-:W-:Y:S08]  /*3630*/  HMMA.16816.F32.BF16 R60, R8.reuse, R56, RZ ;  /* 0x00000038083c723c */ /* 0x048ff000000418ff */
[C---:B------:R-:W-:Y:S08]  /*3640*/  HMMA.16816.F32.BF16 R56, R8.reuse, R58, RZ ;  /* 0x0000003a0838723c */ /* 0x040ff000000418ff */
[C---:B------:R-:W-:Y:S08]  /*3650*/  HMMA.16816.F32.BF16 R28, R8.reuse, R24, RZ ;  /* 0x00000018081c723c */ /* 0x040ff000000418ff */
[----:B------:R-:W-:Y:S08]  /*3660*/  HMMA.16816.F32.BF16 R24, R8, R26, RZ ;  /* 0x0000001a0818723c */ /* 0x000ff000000418ff */
[C---:B------:R-:W-:Y:S08]  /*3670*/  HMMA.16816.F32.BF16 R76, R88.reuse, R12, R76 ;  /* 0x0000000c584c723c */ /* 0x040ff0000004184c */
[C---:B------:R-:W-:Y:S01]  /*3680*/  HMMA.16816.F32.BF16 R72, R88.reuse, R14, R72 ;  /* 0x0000000e5848723c */ /* 0x040fe20000041848 */
[----:B------:R-:W3:Y:S07]  /*3690*/  LDSM.16.M88.4 R12, [R172+0x5800] ;  /* 0x00580000ac0c783b */ /* 0x000eee0000000200 */
[C---:B------:R-:W-:Y:S08]  /*36a0*/  HMMA.16816.F32.BF16 R68, R88.reuse, R4, R68 ;  /* 0x000000045844723c */ /* 0x040ff00000041844 */
[----:B------:R-:W-:Y:S01]  /*36b0*/  HMMA.16816.F32.BF16 R64, R88, R6, R64 ;  /* 0x000000065840723c */ /* 0x000fe20000041840 */
[----:B------:R-:W4:Y:S07]  /*36c0*/  LDSM.16.M88.4 R4, [R172+0x5c00] ;  /* 0x005c0000ac04783b */ /* 0x000f2e0000000200 */
[C---:B------:R-:W-:Y:S08]  /*36d0*/  HMMA.16816.F32.BF16 R52, R8.reuse, R48, RZ ;  /* 0x000000300834723c */ /* 0x040ff000000418ff */
[C---:B-1----:R-:W-:Y:S08]  /*36e0*/  HMMA.16816.F32.BF16 R44, R8.reuse, R40, RZ ;  /* 0x00000028082c723c */ /* 0x042ff000000418ff */
[C---:B------:R-:W-:Y:S08]  /*36f0*/  HMMA.16816.F32.BF16 R48, R8.reuse, R50, RZ ;  /* 0x000000320830723c */ /* 0x040ff000000418ff */
[C---:B------:R-:W-:Y:S08]  /*3700*/  HMMA.16816.F32.BF16 R40, R8.reuse, R42, RZ ;  /* 0x0000002a0828723c */ /* 0x040ff000000418ff */
[C---:B------:R-:W-:Y:S08]  /*3710*/  HMMA.16816.F32.BF16 R36, R8.reuse, R92, RZ ;  /* 0x0000005c0824723c */ /* 0x040ff000000418ff */
[----:B------:R-:W-:Y:S01]  /*3720*/  HMMA.16816.F32.BF16 R8, R8, R94, RZ ;  /* 0x0000005e0808723c */ /* 0x000fe200000418ff */
[----:B------:R-:W1:Y:S07]  /*3730*/  LDSM.16.M88.4 R92, [R169+0x4c00] ;  /* 0x004c0000a95c783b */ /* 0x000e6e0000000200 */
[C---:B------:R-:W-:Y:S08]  /*3740*/  HMMA.16816.F32.BF16 R60, R88.reuse, R20, R60 ;  /* 0x00000014583c723c */ /* 0x040ff0000004183c */
[C---:B------:R-:W-:Y:S01]  /*3750*/  HMMA.16816.F32.BF16 R56, R88.reuse, R22, R56 ;  /* 0x000000165838723c */ /* 0x040fe20000041838 */
[----:B------:R-:W5:Y:S07]  /*3760*/  LDSM.16.M88.4 R20, [R172+0x6000] ;  /* 0x00600000ac14783b */ /* 0x000f6e0000000200 */
[C---:B------:R-:W-:Y:S08]  /*3770*/  HMMA.16816.F32.BF16 R28, R88.reuse, R32, R28 ;  /* 0x00000020581c723c */ /* 0x040ff0000004181c */
[----:B------:R-:W-:Y:S01]  /*3780*/  HMMA.16816.F32.BF16 R24, R88, R34, R24 ;  /* 0x000000225818723c */ /* 0x000fe20000041818 */
[----:B------:R-:W1:Y:S07]  /*3790*/  LDSM.16.M88.4 R32, [R172+0x5000] ;  /* 0x00500000ac20783b */ /* 0x000e6e0000000200 */
[C---:B--2---:R-:W-:Y:S08]  /*37a0*/  HMMA.16816.F32.BF16 R84, R104.reuse, R16, R84 ;  /* 0x000000106854723c */ /* 0x044ff00000041854 */
[----:B------:R-:W-:Y:S01]  /*37b0*/  HMMA.16816.F32.BF16 R80, R104, R18, R80 ;  /* 0x000000126850723c */ /* 0x000fe20000041850 */
[----:B------:R-:W2:Y:S07]  /*37c0*/  LDSM.16.M88.4 R16, [R172+0x6400] ;  /* 0x00640000ac10783b */ /* 0x000eae0000000200 */
[C---:B------:R-:W-:Y:S08]  /*37d0*/  HMMA.16816.F32.BF16 R52, R88.reuse, R100, R52 ;  /* 0x000000645834723c */ /* 0x040ff00000041834 */
[----:B------:R-:W-:Y:S01]  /*37e0*/  HMMA.16816.F32.BF16 R48, R88, R102, R48 ;  /* 0x000000665830723c */ /* 0x000fe20000041830 */
[----:B------:R-:W-:Y:S07]  /*37f0*/  LDSM.16.M88.4 R100, [R169+0x5000] ;  /* 0x00500000a964783b */ /* 0x000fee0000000200 */
[C---:B---3--:R-:W-:Y:S08]  /*3800*/  HMMA.16816.F32.BF16 R76, R104.reuse, R12, R76 ;  /* 0x0000000c684c723c */ /* 0x048ff0000004184c */
[C---:B------:R-:W-:Y:S01]  /*3810*/  HMMA.16816.F32.BF16 R72, R104.reuse, R14, R72 ;  /* 0x0000000e6848723c */ /* 0x040fe20000041848 */
[----:B------:R-:W-:Y:S07]  /*3820*/  LDSM.16.M88.4 R12, [R169+0x6000] ;  /* 0x00600000a90c783b */ /* 0x000fee0000000200 */
[C---:B----4-:R-:W-:Y:S08]  /*3830*/  HMMA.16816.F32.BF16 R68, R104.reuse, R4, R68 ;  /* 0x000000046844723c */ /* 0x050ff00000041844 */
[----:B------:R-:W-:Y:S01]  /*3840*/  HMMA.16816.F32.BF16 R64, R104, R6, R64 ;  /* 0x000000066840723c */ /* 0x000fe20000041840 */
[----:B------:R-:W3:Y:S07]  /*3850*/  LDSM.16.M88.4 R4, [R171+0x1000] ;  /* 0x00100000ab04783b */ /* 0x000eee0000000200 */
[C---:B------:R-:W-:Y:S08]  /*3860*/  HMMA.16816.F32.BF16 R44, R88.reuse, R96, R44 ;  /* 0x00000060582c723c */ /* 0x040ff0000004182c */
[C---:B------:R-:W-:Y:S01]  /*3870*/  HMMA.16816.F32.BF16 R40, R88.reuse, R98, R40 ;  /* 0x000000625828723c */ /* 0x040fe20000041828 */
[----:B------:R-:W-:Y:S07]  /*3880*/  LDSM.16.M88.4 R96, [R169+0x5400] ;  /* 0x00540000a960783b */ /* 0x000fee0000000200 */
[C---:B-1----:R-:W-:Y:S08]  /*3890*/  HMMA.16816.F32.BF16 R36, R88.reuse, R92, R36 ;  /* 0x0000005c5824723c */ /* 0x042ff00000041824 */
[----:B------:R-:W-:Y:S01]  /*38a0*/  HMMA.16816.F32.BF16 R8, R88, R94, R8 ;  /* 0x0000005e5808723c */ /* 0x000fe20000041808 */
[----:B------:R-:W1:Y:S04]  /*38b0*/  LDSM.16.M88.4 R88, [R169+0x5c00] ;  /* 0x005c0000a958783b */ /* 0x000e680000000200 */
[----:B------:R-:W-:Y:S03]  /*38c0*/  LDSM.16.M88.4 R92, [R169+0x5800] ;  /* 0x00580000a95c783b */ /* 0x000fe60000000200 */
[C---:B-----5:R-:W-:Y:S08]  /*38d0*/  HMMA.16816.F32.BF16 R60, R104.reuse, R20, R60 ;  /* 0x00000014683c723c */ /* 0x060ff0000004183c */
[C---:B------:R-:W-:Y:S01]  /*38e0*/  HMMA.16816.F32.BF16 R56, R104.reuse, R22, R56 ;  /* 0x000000166838723c */ /* 0x040fe20000041838 */
[----:B------:R-:W4:Y:S07]  /*38f0*/  LDSM.16.M88.4 R20, [R169+0x6800] ;  /* 0x00680000a914783b */ /* 0x000f2e0000000200 */
[C---:B------:R-:W-:Y:S08]  /*3900*/  HMMA.16816.F32.BF16 R28, R104.reuse, R32, R28 ;  /* 0x00000020681c723c */ /* 0x040ff0000004181c */
[C---:B------:R-:W-:Y:S01]  /*3910*/  HMMA.16816.F32.BF16 R24, R104.reuse, R34, R24 ;  /* 0x000000226818723c */ /* 0x040fe20000041818 */
[----:B------:R-:W5:Y:S07]  /*3920*/  LDSM.16.M88.4 R32, [R169+0x6400] ;  /* 0x00640000a920783b */ /* 0x000f6e0000000200 */
[C---:B--2---:R-:W-:Y:S08]  /*3930*/  HMMA.16816.F32.BF16 R52, R104.reuse, R16, R52 ;  /* 0x000000106834723c */ /* 0x044ff00000041834 */
[C---:B------:R-:W-:Y:S01]  /*3940*/  HMMA.16816.F32.BF16 R48, R104.reuse, R18, R48 ;  /* 0x000000126830723c */ /* 0x040fe20000041830 */
[----:B------:R-:W2:Y:S07]  /*3950*/  LDSM.16.M88.4 R16, [R169+0x6c00] ;  /* 0x006c0000a910783b */ /* 0x000eae0000000200 */
[C---:B------:R-:W-:Y:S08]  /*3960*/  HMMA.16816.F32.BF16 R44, R104.reuse, R112, R44 ;  /* 0x00000070682c723c */ /* 0x040ff0000004182c */
[C---:B------:R-:W-:Y:S01]  /*3970*/  HMMA.16816.F32.BF16 R40, R104.reuse, R114, R40 ;  /* 0x000000726828723c */ /* 0x040fe20000041828 */
[----:B------:R-:W-:Y:S07]  /*3980*/  LDSM.16.M88.4 R112, [R172+0x7000] ;  /* 0x00700000ac70783b */ /* 0x000fee0000000200 */
[C---:B------:R-:W-:Y:S08]  /*3990*/  HMMA.16816.F32.BF16 R36, R104.reuse, R108, R36 ;  /* 0x0000006c6824723c */ /* 0x040ff00000041824 */
[----:B------:R-:W-:Y:S01]  /*39a0*/  HMMA.16816.F32.BF16 R8, R104, R110, R8 ;  /* 0x0000006e6808723c */ /* 0x000fe20000041808 */
[----:B------:R-:W-:Y:S04]  /*39b0*/  LDSM.16.M88.4 R108, [R172+0x7400] ;  /* 0x00740000ac6c783b */ /* 0x000fe80000000200 */
[----:B------:R-:W-:Y:S03]  /*39c0*/  LDSM.16.M88.4 R104, [R172+0x7800] ;  /* 0x00780000ac68783b */ /* 0x000fe60000000200 */
[C---:B---3--:R-:W-:Y:S08]  /*39d0*/  HMMA.16816.F32.BF16 R60, R4.reuse, R12, R60 ;  /* 0x0000000c043c723c */ /* 0x048ff0000004183c */
        /* <DEDUP_REMOVED lines=14> */
[C---:B------:R-:W-:Y:S08]  /*3ac0*/  HMMA.16816.F32.BF16 R76, R4.reuse, R92, R76 ;  /* 0x0000005c044c723c */ /* 0x040ff0000004184c */
[C---:B------:R-:W-:Y:S01]  /*3ad0*/  HMMA.16816.F32.BF16 R72, R4.reuse, R94, R72 ;  /* 0x0000005e0448723c */ /* 0x040fe20000041848 */
[----:B------:R-:W-:Y:S07]  /*3ae0*/  LDSM.16.M88.4 R92, [R172+0x8400] ;  /* 0x00840000ac5c783b */ /* 0x000fee0000000200 */
[C---:B-----5:R-:W-:Y:S08]  /*3af0*/  HMMA.16816.F32.BF16 R52, R4.reuse, R32, R52 ;  /* 0x000000200434723c */ /* 0x060ff00000041834 */
[C---:B------:R-:W-:Y:S01]  /*3b00*/  HMMA.16816.F32.BF16 R48, R4.reuse, R34, R48 ;  /* 0x000000220430723c */ /* 0x040fe20000041830 */
[----:B------:R-:W-:Y:S07]  /*3b10*/  LDSM.16.M88.4 R32, [R169+0x7000] ;  /* 0x00700000a920783b */ /* 0x000fee0000000200 */
[C---:B--2---:R-:W-:Y:S08]  /*3b20*/  HMMA.16816.F32.BF16 R36, R4.reuse, R16, R36 ;  /* 0x000000100424723c */ /* 0x044ff00000041824 */
[----:B------:R-:W-:Y:S01]  /*3b30*/  HMMA.16816.F32.BF16 R8, R4, R18, R8 ;  /* 0x000000120408723c */ /* 0x000fe20000041808 */
[----:B------:R-:W2:Y:S04]  /*3b40*/  LDSM.16.M88.4 R4, [R171+0x2000] ;  /* 0x00200000ab04783b */ /* 0x000ea80000000200 */
[----:B------:R-:W5:Y:S03]  /*3b50*/  LDSM.16.M88.4 R16, [R169+0x7400] ;  /* 0x00740000a910783b */ /* 0x000f660000000200 */
[C---:B---3--:R-:W-:Y:S08]  /*3b60*/  HMMA.16816.F32.BF16 R24, R12.reuse, R114, R24 ;  /* 0x000000720c18723c */ /* 0x048ff00000041818 */
[C---:B------:R-:W-:Y:S08]  /*3b70*/  HMMA.16816.F32.BF16 R28, R12.reuse, R112, R28 ;  /* 0x000000700c1c723c */ /* 0x040ff0000004181c */
[C---:B------:R-:W-:Y:S08]  /*3b80*/  HMMA.16816.F32.BF16 R84, R12.reuse, R108, R84 ;  /* 0x0000006c0c54723c */ /* 0x040ff00000041854 */
[C---:B-1----:R-:W-:Y:S08]  /*3b90*/  HMMA.16816.F32.BF16 R44, R12.reuse, R88, R44 ;  /* 0x000000580c2c723c */ /* 0x042ff0000004182c */
[C---:B------:R-:W-:Y:S01]  /*3ba0*/  HMMA.16816.F32.BF16 R40, R12.reuse, R90, R40 ;  /* 0x0000005a0c28723c */ /* 0x040fe20000041828 */
[----:B------:R-:W1:Y:S07]  /*3bb0*/  LDSM.16.M88.4 R88, [R169+0x7800] ;  /* 0x00780000a958783b */ /* 0x000e6e0000000200 */
[C---:B------:R-:W-:Y:S08]  /*3bc0*/  HMMA.16816.F32.BF16 R80, R12.reuse, R110, R80 ;  /* 0x0000006e0c50723c */ /* 0x040ff00000041850 */
[----:B----4-:R-:W-:Y:S07]  /*3bd0*/  HMMA.16816.F32.BF16 R36, R12, R20, R36 ;  /* 0x000000140c24723c */ /* 0x010fee0000041824 */
[----:B------:R-:W-:Y:S01]  /*3be0*/  IADD3 R21, R125, 0x1, R180 ;  /* 0x000000017d157810 */ /* 0x000fe20007ffe0b4 */
[----:B--2---:R-:W-:Y:S03]  /*3bf0*/  HMMA.16816.F32.BF16 R24, R4, R34, R24 ;  /* 0x000000220418723c */ /* 0x004fe60000041818 */
[----:B------:R-:W-:-:S04]  /*3c00*/  IADD3 R21, R122, R21, -R127 ;  /* 0x000000157a157210 */ /* 0x000fc80007ffe87f */
[----:B------:R-:W-:Y:S01]  /*3c10*/  IADD3 R21, R21, c[0x0][0x2e8], RZ ;  /* 0x0000ba0015157a10 */ /* 0x000fe20007ffe0ff */
[----:B------:R-:W-:Y:S03]  /*3c20*/  HMMA.16816.F32.BF16 R76, R12, R104, R76 ;  /* 0x000000680c4c723c */ /* 0x000fe6000004184c */
[C---:B------:R-:W-:Y:S02]  /*3c30*/  IADD3 R137, R21.reuse, 0x8, RZ ;  /* 0x0000000815897810 */ /* 0x040fe40007ffe0ff */
[-C--:B------:R-:W-:Y:S02]  /*3c40*/  IMNMX R138, R21, R122.reuse, PT ;  /* 0x0000007a158a7217 */ /* 0x080fe40003800200 */
[----:B------:R-:W-:Y:S01]  /*3c50*/  IMNMX R137, R137, R122, PT ;  /* 0x0000007a89897217 */ /* 0x000fe20003800200 */
[----:B------:R-:W-:Y:S01]  /*3c60*/  HMMA.16816.F32.BF16 R28, R4, R32, R28 ;  /* 0x00000020041c723c */ /* 0x000fe2000004181c */
[----:B------:R-:W2:Y:S07]  /*3c70*/  LDSM.16.M88.4 R32, [R169+0x8c00] ;  /* 0x008c0000a920783b */ /* 0x000eae0000000200 */
[C---:B------:R-:W-:Y:S08]  /*3c80*/  HMMA.16816.F32.BF16 R72, R12.reuse, R106, R72 ;  /* 0x0000006a0c48723c */ /* 0x040ff00000041848 */
[C---:B------:R-:W-:Y:S08]  /*3c90*/  HMMA.16816.F32.BF16 R68, R12.reuse, R100, R68 ;  /* 0x000000640c44723c */ /* 0x040ff00000041844 */
[C---:B------:R-:W-:Y:S08]  /*3ca0*/  HMMA.16816.F32.BF16 R64, R12.reuse, R102, R64 ;  /* 0x000000660c40723c */ /* 0x040ff00000041840 */
[C---:B------:R-:W-:Y:S08]  /*3cb0*/  HMMA.16816.F32.BF16 R60, R12.reuse, R96, R60 ;  /* 0x000000600c3c723c */ /* 0x040ff0000004183c */
[C---:B------:R-:W-:Y:S08]  /*3cc0*/  HMMA.16816.F32.BF16 R56, R12.reuse, R98, R56 ;  /* 0x000000620c38723c */ /* 0x040ff00000041838 */
[C---:B------:R-:W-:Y:S07]  /*3cd0*/  HMMA.16816.F32.BF16 R52, R12.reuse, R92, R52 ;  /* 0x0000005c0c34723c */ /* 0x040fee0000041834 */
[----:B------:R-:W-:Y:S01]  /*3ce0*/  IMAD.IADD R92, R119, 0x1, R136 ;  /* 0x00000001775c7824 */ /* 0x000fe200078e0288 */
[----:B------:R-:W-:Y:S04]  /*3cf0*/  HMMA.16816.F32.BF16 R48, R12, R94, R48 ;  /* 0x0000005e0c30723c */ /* 0x000fe80000041830 */
[----:B------:R-:W-:-:S02]  /*3d00*/  IADD3 R2, R92, 0x8, RZ ;  /* 0x000000085c027810 */ /* 0x000fc40007ffe0ff */
[----:B------:R-:W-:Y:S02]  /*3d10*/  IADD3 R20, R92, 0x19, RZ ;  /* 0x000000195c147810 */ /* 0x000fe40007ffe0ff */
[----:B------:R-:W-:Y:S01]  /*3d20*/  HMMA.16816.F32.BF16 R8, R12, R22, R8 ;  /* 0x000000160c08723c */ /* 0x000fe20000041808 */
[----:B------:R-:W3:Y:S01]  /*3d30*/  LDSM.16.M88.4 R12, [R169+0x7c00] ;  /* 0x007c0000a90c783b */ /* 0x000ee20000000200 */
[C---:B------:R-:W-:Y:S02]  /*3d40*/  ISETP.GE.AND P0, PT, R2.reuse, R138, PT ;  /* 0x0000008a0200720c */ /* 0x040fe40003f06270 */
[----:B------:R-:W-:Y:S02]  /*3d50*/  ISETP.GE.AND P4, PT, R2, R137, PT ;  /* 0x000000890200720c */ /* 0x000fe40003f86270 */
[----:B------:R-:W-:Y:S02]  /*3d60*/  IADD3 R2, R92, 0x10, RZ ;  /* 0x000000105c027810 */ /* 0x000fe40007ffe0ff */
[----:B-----5:R-:W-:Y:S01]  /*3d70*/  HMMA.16816.F32.BF16 R84, R4, R16, R84 ;  /* 0x000000100454723c */ /* 0x020fe20000041854 */
[----:B------:R-:W-:-:S02]  /*3d80*/  FSEL R93, R24, -INF , !P0 ;  /* 0xff800000185d7808 */ /* 0x000fc40004000000 */
[----:B------:R-:W-:Y:S02]  /*3d90*/  FSEL R94, R26, -INF , !P4 ;  /* 0xff8000001a5e7808 */ /* 0x000fe40006000000 */
[-C--:B------:R-:W-:Y:S02]  /*3da0*/  ISETP.GE.AND P0, PT, R2, R137.reuse, PT ;  /* 0x000000890200720c */ /* 0x080fe40003f06270 */
[C---:B------:R-:W-:Y:S01]  /*3db0*/  IADD3 R16, R92.reuse, 0x1, RZ ;  /* 0x000000015c107810 */ /* 0x040fe20007ffe0ff */
[----:B------:R-:W-:Y:S01]  /*3dc0*/  HMMA.16816.F32.BF16 R80, R4, R18, R80 ;  /* 0x000000120450723c */ /* 0x000fe20000041850 */
[----:B------:R-:W-:Y:S02]  /*3dd0*/  IADD3 R24, R92, 0x61, RZ ;  /* 0x000000615c187810 */ /* 0x000fe40007ffe0ff */
[C---:B------:R-:W-:Y:S02]  /*3de0*/  ISETP.GE.AND P2, PT, R16.reuse, R138, PT ;  /* 0x0000008a1000720c */ /* 0x040fe40003f46270 */
[----:B------:R-:W-:-:S02]  /*3df0*/  ISETP.GE.AND P3, PT, R16, R137, PT ;  /* 0x000000891000720c */ /* 0x000fc40003f66270 */
[----:B------:R-:W-:Y:S01]  /*3e00*/  IADD3 R16, R92, 0x9, RZ ;  /* 0x000000095c107810 */ /* 0x000fe20007ffe0ff */
[C---:B-1----:R-:W-:Y:S01]  /*3e10*/  HMMA.16816.F32.BF16 R76, R4.reuse, R88, R76 ;  /* 0x00000058044c723c */ /* 0x042fe2000004184c */
[----:B------:R-:W-:Y:S02]  /*3e20*/  FSEL R95, R29, -INF , !P2 ;  /* 0xff8000001d5f7808 */ /* 0x000fe40005000000 */
[C---:B------:R-:W-:Y:S02]  /*3e30*/  ISETP.GE.AND P1, PT, R16.reuse, R138, PT ;  /* 0x0000008a1000720c */ /* 0x040fe40003f26270 */
[----:B------:R-:W-:Y:S02]  /*3e40*/  ISETP.GE.AND P5, PT, R16, R137, PT ;  /* 0x000000891000720c */ /* 0x000fe40003fa6270 */
[----:B------:R-:W-:Y:S01]  /*3e50*/  IADD3 R16, R92, 0x11, RZ ;  /* 0x000000115c107810 */ /* 0x000fe20007ffe0ff */
[----:B------:R-:W-:Y:S01]  /*3e60*/  HMMA.16816.F32.BF16 R72, R4, R90, R72 ;  /* 0x0000005a0448723c */ /* 0x000fe20000041848 */
[----:B------:R-:W-:-:S02]  /*3e70*/  FSEL R97, R25, -INF , !P1 ;  /* 0xff80000019617808 */ /* 0x000fc40004800000 */
[-C--:B------:R-:W-:Y:S02]  /*3e80*/  ISETP.GE.AND P4, PT, R16, R138.reuse, PT ;  /* 0x0000008a1000720c */ /* 0x080fe40003f86270 */
[----:B------:R-:W-:Y:S02]  /*3e90*/  ISETP.GE.AND P2, PT, R2, R138, PT ;  /* 0x0000008a0200720c */ /* 0x000fe40003f46270 */
[----:B------:R-:W-:Y:S01]  /*3ea0*/  ISETP.GE.AND P1, PT, R16, R137, PT ;  /* 0x000000891000720c */ /* 0x000fe20003f26270 */
[----:B--2---:R-:W-:Y:S01]  /*3eb0*/  HMMA.16816.F32.BF16 R36, R4, R32, R36 ;  /* 0x000000200424723c */ /* 0x004fe20000041824 */
[----:B------:R-:W-:Y:S01]  /*3ec0*/  IADD3 R2, R92, 0x18, RZ ;  /* 0x000000185c027810 */ /* 0x000fe20007ffe0ff */
[----:B------:R-:W1:Y:S01]  /*3ed0*/  LDSM.16.M88.4 R16, [R169+0x8000] ;  /* 0x00800000a910783b */ /* 0x000e620000000200 */
[----:B------:R-:W-:Y:S02]  /*3ee0*/  FSEL R86, R86, -INF , !P0 ;  /* 0xff80000056567808 */ /* 0x000fe40004000000 */
[----:B------:R-:W-:-:S02]  /*3ef0*/  FSEL R85, R85, -INF , !P4 ;  /* 0xff80000055557808 */ /* 0x000fc40006000000 */
[----:B------:R-:W-:Y:S01]  /*3f00*/  FSEL R89, R84, -INF , !P2 ;  /* 0xff80000054597808 */ /* 0x000fe20005000000 */
[C---:B---3--:R-:W-:Y:S01]  /*3f10*/  HMMA.16816.F32.BF16 R68, R4.reuse, R12, R68 ;  /* 0x0000000c0444723c */ /* 0x048fe20000041844 */
[C---:B------:R-:W-:Y:S02]  /*3f20*/  ISETP.GE.AND P0, PT, R20.reuse, R138, PT ;  /* 0x0000008a1400720c */ /* 0x040fe40003f06270 */
[-C--:B------:R-:W-:Y:S02]  /*3f30*/  ISETP.GE.AND P4, PT, R20, R137.reuse, PT ;  /* 0x000000891400720c */ /* 0x080fe40003f86270 */
[----:B------:R-:W-:Y:S02]  /*3f40*/  ISETP.GE.AND P2, PT, R2, R137, PT ;  /* 0x000000890200720c */ /* 0x000fe40003f46270 */
[----:B------:R-:W-:Y:S01]  /*3f50*/  IADD3 R20, R92, 0x21, RZ ;  /* 0x000000215c147810 */ /* 0x000fe20007ffe0ff */
[----:B------:R-:W-:Y:S01]  /*3f60*/  HMMA.16816.F32.BF16 R64, R4, R14, R64 ;  /* 0x0000000e0440723c */ /* 0x000fe20000041840 */
[----:B------:R-:W-:-:S02]  /*3f70*/  FSEL R82, R82, -INF , !P2 ;  /* 0xff80000052527808 */ /* 0x000fc40005000000 */
[----:B------:R-:W-:Y:S02]  /*3f80*/  FSEL R81, R81, -INF , !P0 ;  /* 0xff80000051517808 */ /* 0x000fe40004000000 */
[CC--:B------:R-:W-:Y:S02]  /*3f90*/  ISETP.GE.AND P2, PT, R20.reuse, R138.reuse, PT ;  /* 0x0000008a1400720c */ /* 0x0c0fe40003f46270 */
[----:B------:R-:W-:Y:S01]  /*3fa0*/  ISETP.GE.AND P0, PT, R20, R137, PT ;  /* 0x000000891400720c */ /* 0x000fe20003f06270 */
[----:B------:R-:W-:Y:S01]  /*3fb0*/  HMMA.16816.F32.BF16 R8, R4, R34, R8 ;  /* 0x000000220408723c */ /* 0x000fe20000041808 */
[----:B------:R-:W2:Y:S01]  /*3fc0*/  LDSM.16.M88.4 R20, [R169+0x8400] ;  /* 0x00840000a914783b */ /* 0x000ea20000000200 */
[----:B------:R-:W-:Y:S02]  /*3fd0*/  FSEL R88, R27, -INF , !P5 ;  /* 0xff8000001b587808 */ /* 0x000fe40006800000 */
[----:B------:R-:W-:Y:S02]  /*3fe0*/  ISETP.GE.AND P5, PT, R2, R138, PT ;  /* 0x0000008a0200720c */ /* 0x000fe40003fa6270 */
[----:B------:R-:W-:-:S02]  /*3ff0*/  IADD3 R2, R92, 0x20, RZ ;  /* 0x000000205c027810 */ /* 0x000fc40007ffe0ff */
[----:B------:R-:W-:Y:S02]  /*4000*/  FSEL R29, R80, -INF , !P5 ;  /* 0xff800000501d7808 */ /* 0x000fe40006800000 */
[----:B------:R-:W-:Y:S02]  /*4010*/  FSEL R84, R87, -INF , !P1 ;  /* 0xff80000057547808 */ /* 0x000fe40004800000 */
[C---:B------:R-:W-:Y:S02]  /*4020*/  ISETP.GE.AND P5, PT, R2.reuse, R137, PT ;  /* 0x000000890200720c */ /* 0x040fe40003fa6270 */
[----:B------:R-:W-:Y:S02]  /*4030*/  ISETP.GE.AND P1, PT, R2, R138, PT ;  /* 0x0000008a0200720c */ /* 0x000fe40003f26270 */
[C---:B------:R-:W-:Y:S02]  /*4040*/  IADD3 R12, R92.reuse, 0x29, RZ ;  /* 0x000000295c0c7810 */ /* 0x040fe40007ffe0ff */
[----:B------:R-:W-:Y:S01]  /*4050*/  IADD3 R2, R92, 0x28, RZ ;  /* 0x000000285c027810 */ /* 0x000fe20007ffe0ff */
[----:B-1----:R-:W-:Y:S01]  /*4060*/  HMMA.16816.F32.BF16 R60, R4, R16, R60 ;  /* 0x00000010043c723c */ /* 0x002fe2000004183c */
[----:B------:R-:W-:-:S02]  /*4070*/  FSEL R150, R78, -INF , !P5 ;  /* 0xff8000004e967808 */ /* 0x000fc40006800000 */
[----:B------:R-:W-:Y:S02]  /*4080*/  FSEL R151, R77, -INF , !P2 ;  /* 0xff8000004d977808 */ /* 0x000fe40005000000 */
[----:B------:R-:W-:Y:S02]  /*4090*/  FSEL R149, R76, -INF , !P1 ;  /* 0xff8000004c957808 */ /* 0x000fe40004800000 */
[C---:B------:R-:W-:Y:S01]  /*40a0*/  ISETP.GE.AND P5, PT, R12.reuse, R138, PT ;  /* 0x0000008a0c00720c */ /* 0x040fe20003fa6270 */
[----:B------:R-:W-:Y:S01]  /*40b0*/  HMMA.16816.F32.BF16 R56, R4, R18, R56 ;  /* 0x000000120438723c */ /* 0x000fe20000041838 */
[-C--:B------:R-:W-:Y:S02]  /*40c0*/  ISETP.GE.AND P2, PT, R12, R137.reuse, PT ;  /* 0x000000890c00720c */ /* 0x080fe40003f46270 */
[----:B------:R-:W-:Y:S02]  /*40d0*/  ISETP.GE.AND P1, PT, R2, R137, PT ;  /* 0x000000890200720c */ /* 0x000fe40003f26270 */
[----:B------:R-:W-:-:S02]  /*40e0*/  IADD3 R12, R92, 0x31, RZ ;  /* 0x000000315c0c7810 */ /* 0x000fc40007ffe0ff */
[----:B------:R-:W-:Y:S02]  /*40f0*/  FSEL R152, R74, -INF , !P1 ;  /* 0xff8000004a987808 */ /* 0x000fe40004800000 */
[----:B------:R-:W-:Y:S02]  /*4100*/  FSEL R155, R73, -INF , !P5 ;  /* 0xff800000499b7808 */ /* 0x000fe40006800000 */
[C---:B------:R-:W-:Y:S02]  /*4110*/  ISETP.GE.AND P1, PT, R12.reuse, R138, PT ;  /* 0x0000008a0c00720c */ /* 0x040fe40003f26270 */
[----:B------:R-:W-:Y:S01]  /*4120*/  ISETP.GE.AND P5, PT, R12, R137, PT ;  /* 0x000000890c00720c */ /* 0x000fe20003fa6270 */
[----:B--2---:R-:W-:Y:S01]  /*4130*/  HMMA.16816.F32.BF16 R52, R4, R20, R52 ;  /* 0x000000140434723c */ /* 0x004fe20000041834 */
[----:B------:R-:W1:Y:S01]  /*4140*/  LDSM.16.M88.4 R12, [R169+0x8800] ;  /* 0x00880000a90c783b */ /* 0x000e620000000200 */
[----:B------:R-:W-:Y:S01]  /*4150*/  FSEL R80, R83, -INF , !P4 ;  /* 0xff80000053507808 */ /* 0x000fe20006000000 */
[----:B------:R-:W-:-:S04]  /*4160*/  DEPBAR.LE SB0, 0x0 ;  /* 0x000080000000791a */ /* 0x000fc80000000000 */
[----:B------:R-:W-:Y:S01]  /*4170*/  BAR.SYNC.DEFER_BLOCKING 0x0 ;  /* 0x0000000000007b1d */ /* 0x000fe20000010000 */
[-C--:B------:R-:W-:Y:S01]  /*4180*/  ISETP.GE.AND P4, PT, R2, R138.reuse, PT ;  /* 0x0000008a0200720c */ /* 0x080fe20003f86270 */
[----:B------:R-:W-:Y:S01]  /*4190*/  HMMA.16816.F32.BF16 R48, R4, R22, R48 ;  /* 0x000000160430723c */ /* 0x000fe20000041830 */
[----:B------:R-:W-:Y:S02]  /*41a0*/  IADD3 R2, R92, 0x30, RZ ;  /* 0x000000305c027810 */ /* 0x000fe40007ffe0ff */
[----:B------:R-:W-:Y:S02]  /*41b0*/  FSEL R154, R79, -INF , !P0 ;  /* 0xff8000004f9a7808 */ /* 0x000fe40004000000 */
[----:B------:R-:W-:Y:S02]  /*41c0*/  FSEL R153, R72, -INF , !P4 ;  /* 0xff80000048997808 */ /* 0x000fe40006000000 */
[C---:B------:R-:W-:Y:S02]  /*41d0*/  ISETP.GE.AND P0, PT, R2.reuse, R138, PT ;  /* 0x0000008a0200720c */ /* 0x040fe40003f06270 */
[----:B------:R-:W-:-:S02]  /*41e0*/  ISETP.GE.AND P4, PT, R2, R137, PT ;  /* 0x000000890200720c */ /* 0x000fc40003f86270 */
[C---:B------:R-:W-:Y:S02]  /*41f0*/  IADD3 R2, R92.reuse, 0x38, RZ ;  /* 0x000000385c027810 */ /* 0x040fe40007ffe0ff */
[----:B------:R-:W-:Y:S02]  /*4200*/  IADD3 R16, R92, 0x39, RZ ;  /* 0x000000395c107810 */ /* 0x000fe40007ffe0ff */
[----:B------:R-:W-:Y:S02]  /*4210*/  FSEL R156, R75, -INF , !P2 ;  /* 0xff8000004b9c7808 */ /* 0x000fe40005000000 */
[----:B------:R-:W-:Y:S02]  /*4220*/  FSEL R131, R68, -INF , !P0 ;  /* 0xff80000044837808 */ /* 0x000fe40004000000 */
[----:B------:R-:W-:Y:S02]  /*4230*/  FSEL R130, R70, -INF , !P4 ;  /* 0xff80000046827808 */ /* 0x000fe40006000000 */
[----:B------:R-:W-:-:S02]  /*4240*/  FSEL R143, R69, -INF , !P1 ;  /* 0xff800000458f7808 */ /* 0x000fc40004800000 */
[CC--:B------:R-:W-:Y:S02]  /*4250*/  ISETP.GE.AND P2, PT, R2.reuse, R138.reuse, PT ;  /* 0x0000008a0200720c */ /* 0x0c0fe40003f46270 */
[-C--:B------:R-:W-:Y:S02]  /*4260*/  ISETP.GE.AND P0, PT, R2, R137.reuse, PT ;  /* 0x000000890200720c */ /* 0x080fe40003f06270 */
[C---:B------:R-:W-:Y:S02]  /*4270*/  ISETP.GE.AND P4, PT, R16.reuse, R138, PT ;  /* 0x0000008a1000720c */ /* 0x040fe40003f86270 */
[----:B------:R-:W-:Y:S02]  /*4280*/  ISETP.GE.AND P1, PT, R16, R137, PT ;  /* 0x000000891000720c */ /* 0x000fe40003f26270 */
[C---:B------:R-:W-:Y:S01]  /*4290*/  IADD3 R2, R92.reuse, 0x40, RZ ;  /* 0x000000405c027810 */ /* 0x040fe20007ffe0ff */
[----:B-1----:R-:W-:Y:S01]  /*42a0*/  HMMA.16816.F32.BF16 R20, R4, R12, R44 ;  /* 0x0000000c0414723c */ /* 0x002fe2000004182c */
[----:B------:R-:W-:-:S02]  /*42b0*/  IADD3 R16, R92, 0x41, RZ ;  /* 0x000000415c107810 */ /* 0x000fc40007ffe0ff */
[----:B------:R-:W-:Y:S02]  /*42c0*/  FSEL R146, R71, -INF , !P5 ;  /* 0xff80000047927808 */ /* 0x000fe40006800000 */
[----:B------:R-:W-:Y:S02]  /*42d0*/  FSEL R145, R64, -INF , !P2 ;  /* 0xff80000040917808 */ /* 0x000fe40005000000 */
[----:B------:R-:W-:Y:S02]  /*42e0*/  FSEL R140, R66, -INF , !P0 ;  /* 0xff800000428c7808 */ /* 0x000fe40004000000 */
[----:B------:R-:W-:Y:S02]  /*42f0*/  FSEL R147, R65, -INF , !P4 ;  /* 0xff80000041937808 */ /* 0x000fe40006000000 */
[C---:B------:R-:W-:Y:S02]  /*4300*/  ISETP.GE.AND P5, PT, R2.reuse, R138, PT ;  /* 0x0000008a0200720c */ /* 0x040fe40003fa6270 */
        /* <DEDUP_REMOVED lines=8> */
[----:B------:R-:W-:Y:S02]  /*4390*/  FSEL R127, R61, -INF , !P0 ;  /* 0xff8000003d7f7808 */ /* 0x000fe40004000000 */
[CC--:B------:R-:W-:Y:S02]  /*43a0*/  ISETP.GE.AND P1, PT, R2.reuse, R138.reuse, PT ;  /* 0x0000008a0200720c */ /* 0x0c0fe40003f26270 */
[-C--:B------:R-:W-:Y:S02]  /*43b0*/  ISETP.GE.AND P5, PT, R2, R137.reuse, PT ;  /* 0x000000890200720c */ /* 0x080fe40003fa6270 */
[C---:B------:R-:W-:Y:S02]  /*43c0*/  ISETP.GE.AND P2, PT, R16.reuse, R138, PT ;  /* 0x0000008a1000720c */ /* 0x040fe40003f46270 */
[----:B------:R-:W-:-:S02]  /*43d0*/  ISETP.GE.AND P0, PT, R16, R137, PT ;  /* 0x000000891000720c */ /* 0x000fc40003f06270 */
[C---:B------:R-:W-:Y:S02]  /*43e0*/  IADD3 R2, R92.reuse, 0x50, RZ ;  /* 0x000000505c027810 */ /* 0x040fe40007ffe0ff */
[----:B------:R-:W-:Y:S02]  /*43f0*/  IADD3 R16, R92, 0x51, RZ ;  /* 0x000000515c107810 */ /* 0x000fe40007ffe0ff */
[----:B------:R-:W-:Y:S02]  /*4400*/  FSEL R141, R56, -INF , !P1 ;  /* 0xff800000388d7808 */ /* 0x000fe40004800000 */
[----:B------:R-:W-:Y:S02]  /*4410*/  FSEL R126, R58, -INF , !P5 ;  /* 0xff8000003a7e7808 */ /* 0x000fe40006800000 */
[----:B------:R-:W-:Y:S02]  /*4420*/  ISETP.GE.AND P1, PT, R2, R137, PT ;  /* 0x000000890200720c */ /* 0x000fe40003f26270 */
[----:B------:R-:W-:-:S02]  /*4430*/  ISETP.GE.AND P5, PT, R16, R138, PT ;  /* 0x0000008a1000720c */ /* 0x000fc40003fa6270 */
[----:B------:R-:W-:Y:S02]  /*4440*/  IADD3 R12, R92, 0x59, RZ ;  /* 0x000000595c0c7810 */ /* 0x000fe40007ffe0ff */
[----:B------:R-:W-:Y:S02]  /*4450*/  FSEL R139, R57, -INF , !P2 ;  /* 0xff800000398b7808 */ /* 0x000fe40005000000 */
[----:B------:R-:W-:Y:S02]  /*4460*/  ISETP.GE.AND P2, PT, R16, R137, PT ;  /* 0x000000891000720c */ /* 0x000fe40003f46270 */
[----:B------:R-:W-:Y:S02]  /*4470*/  FSEL R16, R54, -INF , !P1 ;  /* 0xff80000036107808 */ /* 0x000fe40004800000 */
[----:B------:R-:W-:Y:S02]  /*4480*/  FSEL R17, R53, -INF , !P5 ;  /* 0xff80000035117808 */ /* 0x000fe40006800000 */
[----:B------:R-:W-:-:S02]  /*4490*/  ISETP.GE.AND P1, PT, R12, R138, PT ;  /* 0x0000008a0c00720c */ /* 0x000fc40003f26270 */
[----:B------:R-:W-:Y:S02]  /*44a0*/  ISETP.GE.AND P5, PT, R12, R137, PT ;  /* 0x000000890c00720c */ /* 0x000fe40003fa6270 */
[----:B------:R-:W-:Y:S01]  /*44b0*/  HMMA.16816.F32.BF16 R12, R4, R14, R40 ;  /* 0x0000000e040c723c */ /* 0x000fe20000041828 */
[----:B------:R-:W-:Y:S02]  /*44c0*/  FSEL R144, R63, -INF , !P4 ;  /* 0xff8000003f907808 */ /* 0x000fe40006000000 */
        /* <DEDUP_REMOVED lines=20> */
[----:B------:R-:W-:Y:S02]  /*4610*/  ISETP.GE.AND P5, PT, R2, R137, PT ;  /* 0x000000890200720c */ /* 0x000fe40003fa6270 */
[----:B------:R-:W-:-:S02]  /*4620*/  FSEL R43, R21, -INF , !P4 ;  /* 0xff800000152b7808 */ /* 0x000fc40006000000 */
[----:B------:R-:W-:Y:S02]  /*4630*/  FSEL R21, R38, -INF , !P5 ;  /* 0xff80000026157808 */ /* 0x000fe40006800000 */
[----:B------:R-:W-:Y:S02]  /*4640*/  FSEL R61, R49, -INF , !P1 ;  /* 0xff800000313d7808 */ /* 0x000fe40004800000 */
[----:B------:R-:W-:Y:S02]  /*4650*/  ISETP.GE.AND P5, PT, R92, R138, PT ;  /* 0x0000008a5c00720c */ /* 0x000fe40003fa6270 */
[----:B------:R-:W-:Y:S02]  /*4660*/  ISETP.GE.AND P1, PT, R24, R137, PT ;  /* 0x000000891800720c */ /* 0x000fe40003f26270 */
[----:B------:R-:W-:Y:S02]  /*4670*/  IADD3 R20, R92, 0x69, RZ ;  /* 0x000000695c147810 */ /* 0x000fe40007ffe0ff */
[----:B------:R-:W-:-:S02]  /*4680*/  FSEL R28, R28, -INF , !P5 ;  /* 0xff8000001c1c7808 */ /* 0x000fc40006800000 */
[----:B------:R-:W-:Y:S02]  /*4690*/  FSEL R24, R22, -INF , !P0 ;  /* 0xff80000016187808 */ /* 0x000fe40004000000 */
[----:B------:R-:W-:Y:S02]  /*46a0*/  FSEL R23, R23, -INF , !P1 ;  /* 0xff80000017177808 */ /* 0x000fe40004800000 */
[----:B------:R-:W-:Y:S02]  /*46b0*/  ISETP.GT.AND P5, PT, R182, R175, PT ;  /* 0x000000afb600720c */ /* 0x000fe40003fa4270 */
[-C--:B------:R-:W-:Y:S02]  /*46c0*/  ISETP.GE.AND P0, PT, R20, R138.reuse, PT ;  /* 0x0000008a1400720c */ /* 0x080fe40003f06270 */
[----:B------:R-:W-:Y:S02]  /*46d0*/  ISETP.GE.AND P1, PT, R2, R138, PT ;  /* 0x0000008a0200720c */ /* 0x000fe40003f26270 */
[----:B------:R-:W-:-:S02]  /*46e0*/  IADD3 R2, R92, 0x71, RZ ;  /* 0x000000715c027810 */ /* 0x000fc40007ffe0ff */
        /* <DEDUP_REMOVED lines=10> */
[----:B------:R-:W-:Y:S02]  /*4790*/  FSEL R20, R39, -INF , !P0 ;  /* 0xff80000027147808 */ /* 0x000fe40004000000 */
[----:B------:R-:W-:-:S02]  /*47a0*/  FSEL R6, R31, -INF , !P3 ;  /* 0xff8000001f067808 */ /* 0x000fc40005800000 */
[CC--:B------:R-:W-:Y:S02]  /*47b0*/  ISETP.GE.AND P4, PT, R4.reuse, R138.reuse, PT ;  /* 0x0000008a0400720c */ /* 0x0c0fe40003f86270 */
[-C--:B------:R-:W-:Y:S01]  /*47c0*/  ISETP.GE.AND P1, PT, R4, R137.reuse, PT ;  /* 0x000000890400720c */ /* 0x080fe20003f26270 */
[----:B------:R-:W-:Y:S01]  /*47d0*/  IMAD.IADD R4, R0, 0x1, R123 ;  /* 0x0000000100047824 */ /* 0x000fe200078e027b */
[-C--:B------:R-:W-:Y:S02]  /*47e0*/  ISETP.GE.AND P2, PT, R92, R137.reuse, PT ;  /* 0x000000895c00720c */ /* 0x080fe40003f46270 */
[C---:B------:R-:W-:Y:S02]  /*47f0*/  ISETP.GE.AND P3, PT, R2.reuse, R138, PT ;  /* 0x0000008a0200720c */ /* 0x040fe40003f66270 */
[----:B------:R-:W-:Y:S02]  /*4800*/  ISETP.GE.AND P0, PT, R2, R137, PT ;  /* 0x000000890200720c */ /* 0x000fe40003f06270 */
[----:B------:R-:W-:-:S02]  /*4810*/  FSEL R30, R30, -INF , !P2 ;  /* 0xff8000001e1e7808 */ /* 0x000fc40005000000 */
[----:B------:R-:W-:Y:S02]  /*4820*/  FSEL R51, R8, -INF , !P4 ;  /* 0xff80000008337808 */ /* 0x000fe40006000000 */
[----:B------:R-:W-:Y:S02]  /*4830*/  FSEL R48, R10, -INF , !P1 ;  /* 0xff8000000a307808 */ /* 0x000fe40004800000 */
[----:B------:R-:W-:Y:S02]  /*4840*/  FSEL R50, R9, -INF , !P3 ;  /* 0xff80000009327808 */ /* 0x000fe40005800000 */
[----:B------:R-:W-:Y:S01]  /*4850*/  FSEL R47, R11, -INF , !P0 ;  /* 0xff8000000b2f7808 */ /* 0x000fe20004000000 */
[----:B------:R-:W-:Y:S05]  /*4860*/  @!P5 BRA `(.L_x_1256) ;  /* 0x00000b900000d947 */ /* 0x000fea0003800000 */
[----:B------:R-:W-:Y:S05]  /*4870*/  @!P6 BRA `(.L_x_1257) ;  /* 0x000003900000e947 */ /* 0x000fea0003800000 */
[----:B------:R-:W1:Y:S01]  /*4880*/  I2F.RP R8, R133 ;  /* 0x0000008500087306 */ /* 0x000e620000209400 */
[----:B------:R-:W-:Y:S02]  /*4890*/  IADD3 R9, R119, -0x80, RZ ;  /* 0xffffff8077097810 */ /* 0x000fe40007ffe0ff */
[----:B------:R-:W-:-:S02]  /*48a0*/  IABS R5, R119 ;  /* 0x0000007700057213 */ /* 0x000fc40000000000 */
[----:B------:R-:W-:Y:S02]  /*48b0*/  IABS R2, R9 ;  /* 0x0000000900027213 */ /* 0x000fe40000000000 */
[----:B------:R-:W-:Y:S02]  /*48c0*/  LOP3.LUT R119, R119, c[0x0][0x2d0], RZ, 0x3c, !PT ;  /* 0x0000b40077777a12 */ /* 0x000fe400078e3cff */
[----:B------:R-:W-:Y:S02]  /*48d0*/  LOP3.LUT R9, R9, c[0x0][0x2d0], RZ, 0x3c, !PT ;  /* 0x0000b40009097a12 */ /* 0x000fe400078e3cff */
[----:B------:R-:W-:Y:S01]  /*48e0*/  ISETP.GE.AND P2, PT, R119, RZ, PT ;  /* 0x000000ff7700720c */ /* 0x000fe20003f46270 */
        /* <DEDUP_REMOVED lines=20> */
[----:B------:R-:W-:Y:S02]  /*4a30*/  ISETP.GE.AND P0, PT, R9, RZ, PT ;  /* 0x000000ff0900720c */ /* 0x000fe40003f06270 */
[----:B------:R-:W-:-:S02]  /*4a40*/  @!P1 IADD3 R7, R7, 0x1, RZ ;  /* 0x0000000107079810 */ /* 0x000fc40007ffe0ff */
[----:B------:R-:W-:Y:S02]  /*4a50*/  ISETP.NE.AND P1, PT, RZ, c[0x0][0x2d0], PT ;  /* 0x0000b400ff007a0c */ /* 0x000fe40003f25270 */
[----:B------:R-:W-:-:S03]  /*4a60*/  LOP3.LUT R0, RZ, c[0x0][0x2d0], RZ, 0x33, !PT ;  /* 0x0000b400ff007a12 */ /* 0x000fc600078e33ff */
        /* <DEDUP_REMOVED lines=20> */
[----:B------:R-:W-:-:S05]  /*4bb0*/  SHF.R.S32.HI R2, RZ, 0x1f, R7 ;  /* 0x0000001fff027819 */ /* 0x000fca0000011407 */
[----:B------:R-:W-:-:S04]  /*4bc0*/  IMAD R2, R2, c[0x0][0x180], RZ ;  /* 0x0000600002027a24 */ /* 0x000fc800078e02ff */
[----:B------:R-:W-:-:S04]  /*4bd0*/  IMAD R2, R7, c[0x0][0x184], R2 ;  /* 0x0000610007027a24 */ /* 0x000fc800078e0202 */
[----:B------:R-:W-:Y:S01]  /*4be0*/  IMAD.IADD R10, R9, 0x1, R2 ;  /* 0x00000001090a7824 */ /* 0x000fe200078e0202 */
[----:B------:R-:W-:Y:S01]  /*4bf0*/  MOV R9, R8 ;  /* 0x0000000800097202 */ /* 0x000fe20000000f00 */
[----:B------:R-:W-:Y:S05]  /*4c00*/  BRA `(.L_x_1258) ;  /* 0x0000002000007947 */ /* 0x000fea0003800000 */
.L_x_1257:
[----:B------:R-:W-:-:S04]  /*4c10*/  LEA R9, -R132, RZ, 0x7 ;  /* 0x000000ff84097211 */ /* 0x000fc800078e39ff */
[----:B------:R-:W-:Y:S02]  /*4c20*/  SHF.R.S32.HI R10, RZ, 0x1f, R9 ;  /* 0x0000001fff0a7819 */ /* 0x000fe40000011409 */
.L_x_1258:
        /* <DEDUP_REMOVED lines=121> */
.L_x_1260:
[----:B------:R-:W-:Y:S05]  /*53c0*/  BSYNC B0 ;  /* 0x0000000000007941 */ /* 0x000fea0003800000 */
.L_x_1259:
[----:B------:R-:W0:Y:S01]  /*53d0*/  LDGDEPBAR ;  /* 0x00000000000079af */ /* 0x000e220000000000 */
[----:B------:R-:W-:-:S04]  /*53e0*/  IADD3 R134, P0, R9, R134, RZ ;  /* 0x0000008609867210 */ /* 0x000fc80007f1e0ff */
[----:B------:R-:W-:Y:S02]  /*53f0*/  IADD3.X R135, R10, R135, RZ, P0, !PT ;  /* 0x000000870a877210 */ /* 0x000fe400007fe4ff */
.L_x_1256:
        /* <DEDUP_REMOVED lines=62> */
[----:B------:R-:W-:Y:S01]  /*57e0*/  SHF.L.U32 R170, R4, 0x1, RZ ;  /* 0x0000000104aa7819 */ /* 0x000fe200000006ff */
[----:B------:R-:W2:Y:S03]  /*57f0*/  SHFL.BFLY PT, R7, R0, 0x2, 0x1f ;  /* 0x0c401f0000077f89 */ /* 0x000ea600000e0000 */
[----:B------:R-:W-:Y:S01]  /*5800*/  LEA R168, R3, R170, 0x1 ;  /* 0x000000aa03a87211 */ /* 0x000fe200078e08ff */
[----:B------:R-:W3:Y:S04]  /*5810*/  SHFL.BFLY PT, R5, R8, 0x2, 0x1f ;  /* 0x0c401f0008057f89 */ /* 0x000ee800000e0000 */
[----:B-1----:R-:W-:Y:S04]  /*5820*/  LDSM.16.MT88.4 R12, [R170+0xb400] ;  /* 0x00b40000aa0c783b */ /* 0x002fe80000004200 */
[----:B------:R-:W-:Y:S04]  /*5830*/  LDSM.16.MT88.4 R108, [R170+0xd000] ;  /* 0x00d00000aa6c783b */ /* 0x000fe80000004200 */
[----:B------:R-:W-:Y:S04]  /*5840*/  LDSM.16.MT88.4 R68, [R170+0x9000] ;  /* 0x00900000aa44783b */ /* 0x000fe80000004200 */
[----:B------:R-:W-:Y:S01]  /*5850*/  LDSM.16.MT88.4 R76, [R168+0x9000] ;  /* 0x00900000a84c783b */ /* 0x000fe20000004200 */
[----:B--2---:R-:W-:-:S03]  /*5860*/  FMNMX.FTZ R7, R0, R7, !PT ;  /* 0x0000000700077209 */ /* 0x004fc60007810000 */
[----:B------:R-:W-:Y:S01]  /*5870*/  LDSM.16.MT88.4 R32, [R170+0x9400] ;  /* 0x00940000aa20783b */ /* 0x000fe20000004200 */
[----:B---3--:R-:W-:-:S03]  /*5880*/  FMNMX.FTZ R5, R8, R5, !PT ;  /* 0x0000000508057209 */ /* 0x008fc60007810000 */
[----:B------:R-:W1:Y:S04]  /*5890*/  SHFL.BFLY PT, R2, R7, 0x1, 0x1f ;  /* 0x0c201f0007027f89 */ /* 0x000e6800000e0000 */
[----:B------:R-:W2:Y:S04]  /*58a0*/  SHFL.BFLY PT, R0, R5, 0x1, 0x1f ;  /* 0x0c201f0005007f89 */ /* 0x000ea800000e0000 */
[----:B------:R-:W-:Y:S01]  /*58b0*/  LDSM.16.MT88.4 R8, [R168+0xb400] ;  /* 0x00b40000a808783b */ /* 0x000fe20000004200 */
[----:B-1----:R-:W-:Y:S02]  /*58c0*/  FMNMX.FTZ R2, R7, R2, !PT ;  /* 0x0000000207027209 */ /* 0x002fe40007810000 */
[----:B--2---:R-:W-:-:S03]  /*58d0*/  FMNMX.FTZ R0, R5, R0, !PT ;  /* 0x0000000005007209 */ /* 0x004fc60007810000 */
[C---:B------:R-:W-:Y:S01]  /*58e0*/  FMUL.FTZ R56, R2.reuse, c[0x0][0x23c] ;  /* 0x00008f0002387a20 */ /* 0x040fe20000410000 */
[----:B------:R-:W-:Y:S01]  /*58f0*/  FSETP.NEU.FTZ.AND P0, PT, R2, -INF , PT ;  /* 0xff8000000200780b */ /* 0x000fe20003f1d000 */
[----:B------:R-:W-:-:S03]  /*5900*/  FMUL.FTZ R53, R0, c[0x0][0x23c] ;  /* 0x00008f0000357a20 */ /* 0x000fc60000410000 */
[----:B------:R-:W-:Y:S02]  /*5910*/  FSEL R56, R56, RZ, P0 ;  /* 0x000000ff38387208 */ /* 0x000fe40000000000 */
[----:B------:R-:W-:-:S03]  /*5920*/  FSETP.NEU.FTZ.AND P0, PT, R0, -INF , PT ;  /* 0xff8000000000780b */ /* 0x000fc60003f1d000 */
[--C-:B------:R-:W-:Y:S01]  /*5930*/  FFMA.FTZ R122, R95, c[0x0][0x23c], -R56.reuse ;  /* 0x00008f005f7a7a23 */ /* 0x100fe20000010838 */
[----:B------:R-:W-:Y:S01]  /*5940*/  FSEL R53, R53, RZ, P0 ;  /* 0x000000ff35357208 */ /* 0x000fe20000000000 */
[--C-:B------:R-:W-:Y:S01]  /*5950*/  FFMA.FTZ R119, R93, c[0x0][0x23c], -R56.reuse ;  /* 0x00008f005d777a23 */ /* 0x100fe20000010838 */
[----:B------:R-:W-:Y:S01]  /*5960*/  LEA R192, P0, R134, c[0x0][0x168], 0x1 ;  /* 0x00005a0086c07a11 */ /* 0x000fe200078008ff */
[--C-:B------:R-:W-:Y:S02]  /*5970*/  FFMA.FTZ R123, R28, c[0x0][0x23c], -R56.reuse ;  /* 0x00008f001c7b7a23 */ /* 0x100fe40000010838 */
[----:B------:R-:W-:Y:S01]  /*5980*/  FFMA.FTZ R67, R94, c[0x0][0x23c], -R53 ;  /* 0x00008f005e437a23 */ /* 0x000fe20000010835 */
[----:B------:R-:W-:Y:S01]  /*5990*/  MUFU.EX2 R122, R122 ;  /* 0x0000007a007a7308 */ /* 0x000fe20000000800 */
[----:B------:R-:W1:Y:S01]  /*59a0*/  LDSM.16.MT88.4 R92, [R168+0xb000] ;  /* 0x00b00000a85c783b */ /* 0x000e620000004200 */
[----:B------:R-:W-:Y:S01]  /*59b0*/  FFMA.FTZ R64, R97, c[0x0][0x23c], -R56 ;  /* 0x00008f0061407a23 */ /* 0x000fe20000010838 */
[----:B------:R-:W-:Y:S01]  /*59c0*/  LEA.HI.X R191, R134, c[0x0][0x16c], R135, 0x1, P0 ;  /* 0x00005b0086bf7a11 */ /* 0x000fe200000f0c87 */
[----:B------:R-:W-:-:S02]  /*59d0*/  FFMA.FTZ R125, R30, c[0x0][0x23c], -R53 ;  /* 0x00008f001e7d7a23 */ /* 0x000fc40000010835 */
[--C-:B------:R-:W-:Y:S02]  /*59e0*/  FFMA.FTZ R124, R6, c[0x0][0x23c], -R53.reuse ;  /* 0x00008f00067c7a23 */ /* 0x100fe40000010835 */
[--C-:B------:R-:W-:Y:S01]  /*59f0*/  FFMA.FTZ R66, R88, c[0x0][0x23c], -R53.reuse ;  /* 0x00008f0058427a23 */ /* 0x100fe20000010835 */
[----:B------:R-:W2:Y:S01]  /*5a00*/  MUFU.EX2 R123, R123 ;  /* 0x0000007b007b7308 */ /* 0x000ea20000000800 */
[--C-:B------:R-:W-:Y:S02]  /*5a10*/  FFMA.FTZ R54, R85, c[0x0][0x23c], -R56.reuse ;  /* 0x00008f0055367a23 */ /* 0x100fe40000010838 */
[--C-:B------:R-:W-:Y:S02]  /*5a20*/  FFMA.FTZ R58, R86, c[0x0][0x23c], -R53.reuse ;  /* 0x00008f00563a7a23 */ /* 0x100fe40000010835 */
[----:B------:R-:W-:Y:S02]  /*5a30*/  FFMA.FTZ R57, R84, c[0x0][0x23c], -R53 ;  /* 0x00008f0054397a23 */ /* 0x000fe40000010835 */
[----:B------:R-:W3:Y:S01]  /*5a40*/  LDSM.16.MT88.4 R84, [R170+0xb000] ;  /* 0x00b00000aa54783b */ /* 0x000ee20000004200 */
[----:B------:R-:W-:Y:S01]  /*5a50*/  MUFU.EX2 R119, R119 ;  /* 0x0000007700777308 */ /* 0x000fe20000000800 */
[----:B------:R-:W-:-:S02]  /*5a60*/  FFMA.FTZ R65, R89, c[0x0][0x23c], -R56 ;  /* 0x00008f0059417a23 */ /* 0x000fc40000010838 */
[--C-:B------:R-:W-:Y:S02]  /*5a70*/  FFMA.FTZ R59, R29, c[0x0][0x23c], -R56.reuse ;  /* 0x00008f001d3b7a23 */ /* 0x100fe40000010838 */
[--C-:B------:R-:W-:Y:S01]  /*5a80*/  FFMA.FTZ R46, R81, c[0x0][0x23c], -R56.reuse ;  /* 0x00008f00512e7a23 */ /* 0x100fe20000010838 */
[----:B------:R-:W-:Y:S01]  /*5a90*/  LDSM.16.MT88.4 R28, [R168+0x9400] ;  /* 0x00940000a81c783b */ /* 0x000fe20000004200 */
[--C-:B------:R-:W-:Y:S01]  /*5aa0*/  FFMA.FTZ R55, R82, c[0x0][0x23c], -R53.reuse ;  /* 0x00008f0052377a23 */ /* 0x100fe20000010835 */
[----:B------:R-:W4:Y:S01]  /*5ab0*/  MUFU.EX2 R64, R64 ;  /* 0x0000004000407308 */ /* 0x000f220000000800 */
[----:B--2---:R-:W-:Y:S01]  /*5ac0*/  F2FP.BF16.PACK_AB R104, R122, R123 ;  /* 0x0000007b7a68723e */ /* 0x004fe200000010ff */
[----:B------:R-:W-:Y:S02]  /*5ad0*/  FFMA.FTZ R42, R80, c[0x0][0x23c], -R53 ;  /* 0x00008f00502a7a23 */ /* 0x000fe40000010835 */
[--C-:B------:R-:W-:Y:S02]  /*5ae0*/  FFMA.FTZ R44, R149, c[0x0][0x23c], -R56.reuse ;  /* 0x00008f00952c7a23 */ /* 0x100fe40000010838 */
[----:B------:R-:W-:-:S02]  /*5af0*/  FFMA.FTZ R41, R151, c[0x0][0x23c], -R56 ;  /* 0x00008f0097297a23 */ /* 0x000fc40000010838 */
[----:B------:R-:W-:Y:S01]  /*5b00*/  MUFU.EX2 R125, R125 ;  /* 0x0000007d007d7308 */ /* 0x000fe20000000800 */
[--C-:B------:R-:W-:Y:S02]  /*5b10*/  FFMA.FTZ R39, R153, c[0x0][0x23c], -R56.reuse ;  /* 0x00008f0099277a23 */ /* 0x100fe40000010838 */
[----:B------:R-:W-:Y:S02]  /*5b20*/  FFMA.FTZ R36, R155, c[0x0][0x23c], -R56 ;  /* 0x00008f009b247a23 */ /* 0x000fe40000010838 */
[--C-:B------:R-:W-:Y:S02]  /*5b30*/  FFMA.FTZ R40, R150, c[0x0][0x23c], -R53.reuse ;  /* 0x00008f0096287a23 */ /* 0x100fe40000010835 */
[--C-:B------:R-:W-:Y:S01]  /*5b40*/  FFMA.FTZ R37, R154, c[0x0][0x23c], -R53.reuse ;  /* 0x00008f009a257a23 */ /* 0x100fe20000010835 */
[----:B------:R-:W2:Y:S01]  /*5b50*/  MUFU.EX2 R124, R124 ;  /* 0x0000007c007c7308 */ /* 0x000ea20000000800 */
[----:B----4-:R-:W-:Y:S01]  /*5b60*/  F2FP.BF16.PACK_AB R106, R64, R119 ;  /* 0x00000077406a723e */ /* 0x010fe200000010ff */
[----:B------:R-:W-:-:S02]  /*5b70*/  FFMA.FTZ R38, R152, c[0x0][0x23c], -R53 ;  /* 0x00008f0098267a23 */ /* 0x000fc40000010835 */
[--C-:B------:R-:W-:Y:S02]  /*5b80*/  FFMA.FTZ R3, R148, c[0x0][0x23c], -R53.reuse ;  /* 0x00008f0094037a23 */ /* 0x100fe40000010835 */
[----:B------:R-:W-:Y:S02]  /*5b90*/  FFMA.FTZ R63, R63, c[0x0][0x23c], -R56 ;  /* 0x00008f003f3f7a23 */ /* 0x000fe40000010838 */
[----:B------:R-:W-:Y:S01]  /*5ba0*/  MUFU.EX2 R67, R67 ;  /* 0x0000004300437308 */ /* 0x000fe20000000800 */
[----:B------:R-:W-:Y:S02]  /*5bb0*/  FFMA.FTZ R60, R60, c[0x0][0x23c], -R53 ;  /* 0x00008f003c3c7a23 */ /* 0x000fe40000010835 */
[----:B------:R-:W-:Y:S02]  /*5bc0*/  FADD.FTZ R122, R123, R122 ;  /* 0x0000007a7b7a7221 */ /* 0x000fe40000010000 */
[--C-:B------:R-:W-:Y:S02]  /*5bd0*/  FFMA.FTZ R45, R45, c[0x0][0x23c], -R56.reuse ;  /* 0x00008f002d2d7a23 */ /* 0x100fe40000010838 */
[----:B------:R-:W-:Y:S01]  /*5be0*/  FFMA.FTZ R52, R52, c[0x0][0x23c], -R56 ;  /* 0x00008f0034347a23 */ /* 0x000fe20000010838 */
[----:B------:R-:W4:Y:S01]  /*5bf0*/  MUFU.EX2 R66, R66 ;  /* 0x0000004200427308 */ /* 0x000f220000000800 */
[----:B--2---:R-:W-:Y:S01]  /*5c00*/  F2FP.BF16.PACK_AB R105, R124, R125 ;  /* 0x0000007d7c69723e */ /* 0x004fe200000010ff */
[----:B------:R-:W-:-:S02]  /*5c10*/  FADD.FTZ R124, R125, R124 ;  /* 0x0000007c7d7c7221 */ /* 0x000fc40000010000 */
[--C-:B------:R-:W-:Y:S02]  /*5c20*/  FFMA.FTZ R48, R48, c[0x0][0x23c], -R53.reuse ;  /* 0x00008f0030307a23 */ /* 0x100fe40000010835 */
[----:B------:R-:W-:Y:S02]  /*5c30*/  FFMA.FTZ R47, R47, c[0x0][0x23c], -R53 ;  /* 0x00008f002f2f7a23 */ /* 0x000fe40000010835 */
[----:B------:R-:W-:Y:S01]  /*5c40*/  MUFU.EX2 R65, R65 ;  /* 0x0000004100417308 */ /* 0x000fe20000000800 */
[----:B----4-:R-:W-:-:S07]  /*5c50*/  F2FP.BF16.PACK_AB R107, R66, R67 ;  /* 0x00000043426b723e */ /* 0x010fce00000010ff */
[----:B------:R-:W2:Y:S01]  /*5c60*/  MUFU.EX2 R54, R54 ;  /* 0x0000003600367308 */ /* 0x000ea20000000800 */
[----:B------:R-:W-:-:S04]  /*5c70*/  FADD.FTZ R67, R67, R124 ;  /* 0x0000007c43437221 */ /* 0x000fc80000010000 */
[----:B------:R-:W-:Y:S01]  /*5c80*/  FADD.FTZ R67, R66, R67 ;  /* 0x0000004342437221 */ /* 0x000fe20000010000 */
[C---:B-1----:R-:W-:Y:S01]  /*5c90*/  HMMA.16816.F32.BF16 R88, R104.reuse, R92, RZ ;  /* 0x0000005c6858723c */ /* 0x042fe200000418ff */
[----:B------:R-:W-:Y:S01]  /*5ca0*/  FFMA.FTZ R66, R51, c[0x0][0x23c], -R56 ;  /* 0x00008f0033427a23 */ /* 0x000fe20000010838 */
[----:B------:R-:W-:Y:S06]  /*5cb0*/  MUFU.EX2 R59, R59 ;  /* 0x0000003b003b7308 */ /* 0x000fec0000000800 */
[----:B------:R-:W-:Y:S02]  /*5cc0*/  HMMA.16816.F32.BF16 R92, R104, R94, RZ ;  /* 0x0000005e685c723c */ /* 0x000fe400000418ff */
[----:B------:R-:W1:Y:S01]  /*5cd0*/  MUFU.EX2 R46, R46 ;  /* 0x0000002e002e7308 */ /* 0x000e620000000800 */
[----:B--2---:R-:W-:-:S05]  /*5ce0*/  F2FP.BF16.PACK_AB R4, R54, R65 ;  /* 0x000000413604723e */ /* 0x004fca00000010ff */
[C---:B---3--:R-:W-:Y:S02]  /*5cf0*/  HMMA.16816.F32.BF16 R80, R104.reuse, R84, RZ ;  /* 0x000000546850723c */ /* 0x048fe400000418ff */
[----:B------:R-:W-:Y:S06]  /*5d00*/  MUFU.EX2 R58, R58 ;  /* 0x0000003a003a7308 */ /* 0x000fec0000000800 */
[----:B------:R-:W-:Y:S02]  /*5d10*/  HMMA.16816.F32.BF16 R84, R104, R86, RZ ;  /* 0x000000566854723c */ /* 0x000fe400000418ff */
[----:B------:R-:W2:Y:S01]  /*5d20*/  MUFU.EX2 R57, R57 ;  /* 0x0000003900397308 */ /* 0x000ea20000000800 */
[----:B-1----:R-:W-:-:S05]  /*5d30*/  F2FP.BF16.PACK_AB R6, R46, R59 ;  /* 0x0000003b2e06723e */ /* 0x002fca00000010ff */
[C---:B------:R-:W-:Y:S02]  /*5d40*/  HMMA.16816.F32.BF16 R96, R104.reuse, R108, RZ ;  /* 0x0000006c6860723c */ /* 0x040fe400000418ff */
[----:B------:R-:W-:Y:S06]  /*5d50*/  MUFU.EX2 R55, R55 ;  /* 0x0000003700377308 */ /* 0x000fec0000000800 */
[----:B------:R-:W-:Y:S02]  /*5d60*/  HMMA.16816.F32.BF16 R108, R104, R110, RZ ;  /* 0x0000006e686c723c */ /* 0x000fe400000418ff */
[----:B------:R-:W1:Y:S01]  /*5d70*/  MUFU.EX2 R42, R42 ;  /* 0x0000002a002a7308 */ /* 0x000e620000000800 */
[----:B--2---:R-:W-:-:S05]  /*5d80*/  F2FP.BF16.PACK_AB R5, R57, R58 ;  /* 0x0000003a3905723e */ /* 0x004fca00000010ff */
[C---:B------:R-:W-:Y:S02]  /*5d90*/  HMMA.16816.F32.BF16 R112, R104.reuse, R68, RZ ;  /* 0x000000446870723c */ /* 0x040fe400000418ff */
[----:B------:R-:W-:Y:S06]  /*5da0*/  MUFU.EX2 R44, R44 ;  /* 0x0000002c002c7308 */ /* 0x000fec0000000800 */
[C---:B------:R-:W-:Y:S01]  /*5db0*/  HMMA.16816.F32.BF16 R72, R104.reuse, R76, RZ ;  /* 0x0000004c6848723c */ /* 0x040fe200000418ff */
[----:B-1----:R-:W-:Y:S01]  /*5dc0*/  F2FP.BF16.PACK_AB R7, R42, R55 ;  /* 0x000000372a07723e */ /* 0x002fe200000010ff */
[----:B------:R-:W1:Y:S06]  /*5dd0*/  MUFU.EX2 R41, R41 ;  /* 0x0000002900297308 */ /* 0x000e6c0000000800 */
[----:B------:R-:W-:Y:S02]  /*5de0*/  HMMA.16816.F32.BF16 R68, R104, R70, RZ ;  /* 0x000000466844723c */ /* 0x000fe400000418ff */
[----:B------:R-:W-:Y:S06]  /*5df0*/  MUFU.EX2 R39, R39 ;  /* 0x0000002700277308 */ /* 0x000fec0000000800 */
[C---:B------:R-:W-:Y:S02]  /*5e00*/  HMMA.16816.F32.BF16 R88, R4.reuse, R8, R88 ;  /* 0x000000080458723c */ /* 0x040fe40000041858 */
[----:B------:R-:W-:Y:S06]  /*5e10*/  MUFU.EX2 R36, R36 ;  /* 0x0000002400247308 */ /* 0x000fec0000000800 */
[C---:B------:R-:W-:Y:S01]  /*5e20*/  HMMA.16816.F32.BF16 R92, R4.reuse, R10, R92 ;  /* 0x0000000a045c723c */ /* 0x040fe2000004185c */
[----:B------:R-:W2:Y:S01]  /*5e30*/  LDSM.16.MT88.4 R8, [R170+0xd400] ;  /* 0x00d40000aa08783b */ /* 0x000ea20000004200 */
[----:B------:R-:W-:Y:S06]  /*5e40*/  MUFU.EX2 R40, R40 ;  /* 0x0000002800287308 */ /* 0x000fec0000000800 */
[C---:B------:R-:W-:Y:S02]  /*5e50*/  HMMA.16816.F32.BF16 R80, R4.reuse, R12, R80 ;  /* 0x0000000c0450723c */ /* 0x040fe40000041850 */
[----:B------:R-:W3:Y:S06]  /*5e60*/  MUFU.EX2 R37, R37 ;  /* 0x0000002500257308 */ /* 0x000eec0000000800 */
[----:B------:R-:W-:Y:S01]  /*5e70*/  HMMA.16816.F32.BF16 R84, R4, R14, R84 ;  /* 0x0000000e0454723c */ /* 0x000fe20000041854 */
[----:B------:R-:W4:Y:S01]  /*5e80*/  LDSM.16.MT88.4 R12, [R168+0xd000] ;  /* 0x00d00000a80c783b */ /* 0x000f220000004200 */
[----:B------:R-:W-:Y:S06]  /*5e90*/  MUFU.EX2 R38, R38 ;  /* 0x0000002600267308 */ /* 0x000fec0000000800 */
[----:B------:R-:W-:Y:S02]  /*5ea0*/  HMMA.16816.F32.BF16 R76, R104, R78, RZ ;  /* 0x0000004e684c723c */ /* 0x000fe400000418ff */
[----:B------:R-:W-:Y:S06]  /*5eb0*/  MUFU.EX2 R3, R3 ;  /* 0x0000000300037308 */ /* 0x000fec0000000800 */
[C---:B------:R-:W-:Y:S02]  /*5ec0*/  HMMA.16816.F32.BF16 R112, R4.reuse, R32, R112 ;  /* 0x000000200470723c */ /* 0x040fe40000041870 */
[----:B------:R-:W-:Y:S05]  /*5ed0*/  MUFU.EX2 R63, R63 ;  /* 0x0000003f003f7308 */ /* 0x000fea0000000800 */
[--C-:B------:R-:W-:Y:S01]  /*5ee0*/  FFMA.FTZ R33, R156, c[0x0][0x23c], -R53.reuse ;  /* 0x00008f009c217a23 */ /* 0x100fe20000010835 */
[C---:B------:R-:W-:Y:S01]  /*5ef0*/  HMMA.16816.F32.BF16 R68, R4.reuse, R34, R68 ;  /* 0x000000220444723c */ /* 0x040fe20000041844 */
[--C-:B------:R-:W-:Y:S01]  /*5f00*/  FFMA.FTZ R32, R143, c[0x0][0x23c], -R56.reuse ;  /* 0x00008f008f207a23 */ /* 0x100fe20000010838 */
[----:B------:R-:W-:Y:S05]  /*5f10*/  MUFU.EX2 R60, R60 ;  /* 0x0000003c003c7308 */ /* 0x000fea0000000800 */
[--C-:B------:R-:W-:Y:S01]  /*5f20*/  FFMA.FTZ R35, R131, c[0x0][0x23c], -R56.reuse ;  /* 0x00008f0083237a23 */ /* 0x100fe20000010838 */
[----:B--2---:R-:W-:Y:S01]  /*5f30*/  HMMA.16816.F32.BF16 R96, R4, R8, R96 ;  /* 0x000000080460723c */ /* 0x004fe20000041860 */
[----:B------:R-:W-:Y:S01]  /*5f40*/  FFMA.FTZ R34, R130, c[0x0][0x23c], -R53 ;  /* 0x00008f0082227a23 */ /* 0x000fe20000010835 */
[----:B------:R-:W2:Y:S01]  /*5f50*/  MUFU.EX2 R33, R33 ;  /* 0x0000002100217308 */ /* 0x000ea20000000800 */
[----:B------:R-:W-:-:S02]  /*5f60*/  FFMA.FTZ R131, R127, c[0x0][0x23c], -R56 ;  /* 0x00008f007f837a23 */ /* 0x000fc40000010838 */
[----:B------:R-:W-:-:S03]  /*5f70*/  FFMA.FTZ R127, R126, c[0x0][0x23c], -R53 ;  /* 0x00008f007e7f7a23 */ /* 0x000fc60000010835 */
[----:B------:R-:W-:Y:S01]  /*5f80*/  HMMA.16816.F32.BF16 R108, R4, R10, R108 ;  /* 0x0000000a046c723c */ /* 0x000fe2000004186c */
[----:B------:R-:W5:Y:S01]  /*5f90*/  LDSM.16.MT88.4 R8, [R168+0xd400] ;  /* 0x00d40000a808783b */ /* 0x000f620000004200 */
[--C-:B------:R-:W-:Y:S01]  /*5fa0*/  FFMA.FTZ R130, R141, c[0x0][0x23c], -R56.reuse ;  /* 0x00008f008d827a23 */ /* 0x100fe20000010838 */
[----:B------:R-:W-:Y:S01]  /*5fb0*/  MUFU.EX2 R35, R35 ;  /* 0x0000002300237308 */ /* 0x000fe20000000800 */
[--C-:B------:R-:W-:Y:S02]  /*5fc0*/  FFMA.FTZ R126, R142, c[0x0][0x23c], -R53.reuse ;  /* 0x00008f008e7e7a23 */ /* 0x100fe40000010835 */
[--C-:B------:R-:W-:Y:S02]  /*5fd0*/  FFMA.FTZ R142, R61, c[0x0][0x23c], -R56.reuse ;  /* 0x00008f003d8e7a23 */ /* 0x100fe40000010838 */
[----:B----4-:R-:W-:Y:S01]  /*5fe0*/  HMMA.16816.F32.BF16 R100, R104, R12, RZ ;  /* 0x0000000c6864723c */ /* 0x010fe200000418ff */
[----:B------:R-:W-:Y:S02]  /*5ff0*/  FFMA.FTZ R141, R19, c[0x0][0x23c], -R56 ;  /* 0x00008f00138d7a23 */ /* 0x000fe40000010838 */
[----:B------:R-:W4:Y:S01]  /*6000*/  MUFU.EX2 R32, R32 ;  /* 0x0000002000207308 */ /* 0x000f220000000800 */
[----:B------:R-:W-:-:S02]  /*6010*/  FFMA.FTZ R61, R62, c[0x0][0x23c], -R53 ;  /* 0x00008f003e3d7a23 */ /* 0x000fc40000010835 */
[--C-:B------:R-:W-:Y:S02]  /*6020*/  FFMA.FTZ R62, R43, c[0x0][0x23c], -R56.reuse ;  /* 0x00008f002b3e7a23 */ /* 0x100fe40000010838 */
[----:B------:R-:W-:Y:S01]  /*6030*/  HMMA.16816.F32.BF16 R104, R104, R14, RZ ;  /* 0x0000000e6868723c */ /* 0x000fe200000418ff */
[----:B------:R-:W-:Y:S01]  /*6040*/  LDSM.16.MT88.4 R12, [R168+0xa400] ;  /* 0x00a40000a80c783b */ /* 0x000fe20000004200 */
[--C-:B------:R-:W-:Y:S01]  /*6050*/  FFMA.FTZ R43, R27, c[0x0][0x23c], -R56.reuse ;  /* 0x00008f001b2b7a23 */ /* 0x100fe20000010838 */
[----:B------:R-:W-:Y:S05]  /*6060*/  MUFU.EX2 R34, R34 ;  /* 0x0000002200227308 */ /* 0x000fea0000000800 */
[C---:B------:R-:W-:Y:S03]  /*6070*/  HMMA.16816.F32.BF16 R72, R4.reuse, R28, R72 ;  /* 0x0000001c0448723c */ /* 0x040fe60000041848 */
[----:B------:R-:W-:Y:S04]  /*6080*/  MUFU.EX2 R131, R131 ;  /* 0x0000008300837308 */ /* 0x000fe80000000800 */
[----:B------:R-:W-:Y:S01]  /*6090*/  FFMA.FTZ R28, R147, c[0x0][0x23c], -R56 ;  /* 0x00008f00931c7a23 */ /* 0x000fe20000010838 */
[----:B------:R-:W-:Y:S01]  /*60a0*/  HMMA.16816.F32.BF16 R76, R4, R30, R76 ;  /* 0x0000001e044c723c */ /* 0x000fe2000004184c */
[----:B------:R-:W-:-:S02]  /*60b0*/  FFMA.FTZ R29, R146, c[0x0][0x23c], -R53 ;  /* 0x00008f00921d7a23 */ /* 0x000fc40000010835 */
[----:B------:R-:W-:Y:S01]  /*60c0*/  MUFU.EX2 R130, R130 ;  /* 0x0000008200827308 */ /* 0x000fe20000000800 */
[----:B------:R-:W-:-:S03]  /*60d0*/  FFMA.FTZ R146, R16, c[0x0][0x23c], -R53 ;  /* 0x00008f0010927a23 */ /* 0x000fc60000010835 */
[--C-:B------:R-:W-:Y:S01]  /*60e0*/  FFMA.FTZ R31, R145, c[0x0][0x23c], -R56.reuse ;  /* 0x00008f00911f7a23 */ /* 0x100fe20000010838 */
[C---:B-----5:R-:W-:Y:S01]  /*60f0*/  HMMA.16816.F32.BF16 R100, R4.reuse, R8, R100 ;  /* 0x000000080464723c */ /* 0x060fe20000041864 */
[--C-:B------:R-:W-:Y:S02]  /*6100*/  FFMA.FTZ R30, R140, c[0x0][0x23c], -R53.reuse ;  /* 0x00008f008c1e7a23 */ /* 0x100fe40000010835 */
[----:B------:R-:W-:Y:S01]  /*6110*/  MUFU.EX2 R28, R28 ;  /* 0x0000001c001c7308 */ /* 0x000fe20000000800 */
[--C-:B------:R-:W-:Y:S02]  /*6120*/  FFMA.FTZ R140, R129, c[0x0][0x23c], -R56.reuse ;  /* 0x00008f00818c7a23 */ /* 0x100fe40000010838 */
[----:B------:R-:W-:Y:S02]  /*6130*/  FFMA.FTZ R129, R139, c[0x0][0x23c], -R56 ;  /* 0x00008f008b817a23 */ /* 0x000fe40000010838 */
[--C-:B------:R-:W-:Y:S01]  /*6140*/  FFMA.FTZ R139, R128, c[0x0][0x23c], -R53.reuse ;  /* 0x00008f00808b7a23 */ /* 0x100fe20000010835 */
[----:B------:R-:W-:Y:S01]  /*6150*/  HMMA.16816.F32.BF16 R104, R4, R10, R104 ;  /* 0x0000000a0468723c */ /* 0x000fe20000041868 */
[----:B------:R-:W5:Y:S01]  /*6160*/  LDSM.16.MT88.4 R8, [R170+0x9800] ;  /* 0x00980000aa08783b */ /* 0x000f620000004200 */
[----:B------:R-:W-:Y:S01]  /*6170*/  MUFU.EX2 R31, R31 ;  /* 0x0000001f001f7308 */ /* 0x000fe20000000800 */
[----:B------:R-:W-:-:S02]  /*6180*/  FFMA.FTZ R128, R144, c[0x0][0x23c], -R53 ;  /* 0x00008f0090807a23 */ /* 0x000fc40000010835 */
[----:B------:R-:W-:Y:S02]  /*6190*/  FFMA.FTZ R144, R17, c[0x0][0x23c], -R56 ;  /* 0x00008f0011907a23 */ /* 0x000fe40000010838 */
[----:B-1----:R-:W-:Y:S02]  /*61a0*/  F2FP.BF16.PACK_AB R4, R41, R44 ;  /* 0x0000002c2904723e */ /* 0x002fe400000010ff */
[----:B---3--:R-:W-:Y:S01]  /*61b0*/  F2FP.BF16.PACK_AB R5, R37, R40 ;  /* 0x000000282505723e */ /* 0x008fe200000010ff */
[----:B------:R-:W1:Y:S01]  /*61c0*/  MUFU.EX2 R29, R29 ;  /* 0x0000001d001d7308 */ /* 0x000e620000000800 */
[----:B------:R-:W-:Y:S02]  /*61d0*/  F2FP.BF16.PACK_AB R6, R36, R39 ;  /* 0x000000272406723e */ /* 0x000fe400000010ff */
[----:B--2---:R-:W-:-:S05]  /*61e0*/  F2FP.BF16.PACK_AB R7, R33, R38 ;  /* 0x000000262107723e */ /* 0x004fca00000010ff */
[----:B------:R-:W2:Y:S08]  /*61f0*/  MUFU.EX2 R30, R30 ;  /* 0x0000001e001e7308 */ /* 0x000eb00000000800 */
[----:B------:R-:W3:Y:S08]  /*6200*/  MUFU.EX2 R140, R140 ;  /* 0x0000008c008c7308 */ /* 0x000ef00000000800 */
[----:B------:R-:W-:Y:S01]  /*6210*/  MUFU.EX2 R129, R129 ;  /* 0x0000008100817308 */ /* 0x000fe20000000800 */
[C---:B-----5:R-:W-:Y:S07]  /*6220*/  HMMA.16816.F32.BF16 R112, R4.reuse, R8, R112 ;  /* 0x000000080470723c */ /* 0x060fee0000041870 */
[----:B------:R-:W-:Y:S01]  /*6230*/  MUFU.EX2 R139, R139 ;  /* 0x0000008b008b7308 */ /* 0x000fe20000000800 */
[C---:B------:R-:W-:Y:S01]  /*6240*/  HMMA.16816.F32.BF16 R68, R4.reuse, R10, R68 ;  /* 0x0000000a0444723c */ /* 0x040fe20000041844 */
[----:B------:R-:W5:Y:S06]  /*6250*/  LDSM.16.MT88.4 R8, [R168+0x9800] ;  /* 0x00980000a808783b */ /* 0x000f6c0000004200 */
[----:B------:R-:W1:Y:S08]  /*6260*/  MUFU.EX2 R128, R128 ;  /* 0x0000008000807308 */ /* 0x000e700000000800 */
[----:B------:R-:W-:Y:S08]  /*6270*/  MUFU.EX2 R127, R127 ;  /* 0x0000007f007f7308 */ /* 0x000ff00000000800 */
[----:B------:R-:W1:Y:S08]  /*6280*/  MUFU.EX2 R126, R126 ;  /* 0x0000007e007e7308 */ /* 0x000e700000000800 */
[----:B------:R-:W-:Y:S08]  /*6290*/  MUFU.EX2 R141, R141 ;  /* 0x0000008d008d7308 */ /* 0x000ff00000000800 */
[----:B------:R-:W1:Y:S01]  /*62a0*/  MUFU.EX2 R144, R144 ;  /* 0x0000009000907308 */ /* 0x000e620000000800 */
[C---:B-----5:R-:W-:Y:S07]  /*62b0*/  HMMA.16816.F32.BF16 R72, R4.reuse, R8, R72 ;  /* 0x000000080448723c */ /* 0x060fee0000041848 */
[----:B------:R-:W-:Y:S01]  /*62c0*/  MUFU.EX2 R142, R142 ;  /* 0x0000008e008e7308 */ /* 0x000fe20000000800 */
[C---:B------:R-:W-:Y:S01]  /*62d0*/  HMMA.16816.F32.BF16 R76, R4.reuse, R10, R76 ;  /* 0x0000000a044c723c */ /* 0x040fe2000004184c */
[----:B------:R-:W5:Y:S06]  /*62e0*/  LDSM.16.MT88.4 R8, [R170+0xb800] ;  /* 0x00b80000aa08783b */ /* 0x000f6c0000004200 */
[----:B------:R-:W-:Y:S08]  /*62f0*/  MUFU.EX2 R146, R146 ;  /* 0x0000009200927308 */ /* 0x000ff00000000800 */
[----:B------:R-:W1:Y:S08]  /*6300*/  MUFU.EX2 R61, R61 ;  /* 0x0000003d003d7308 */ /* 0x000e700000000800 */
[----:B------:R-:W-:Y:S08]  /*6310*/  MUFU.EX2 R45, R45 ;  /* 0x0000002d002d7308 */ /* 0x000ff00000000800 */
[----:B------:R-:W-:Y:S08]  /*6320*/  MUFU.EX2 R62, R62 ;  /* 0x0000003e003e7308 */ /* 0x000ff00000000800 */
[----:B------:R-:W-:Y:S01]  /*6330*/  MUFU.EX2 R43, R43 ;  /* 0x0000002b002b7308 */ /* 0x000fe20000000800 */
[C---:B-----5:R-:W-:Y:S07]  /*6340*/  HMMA.16816.F32.BF16 R80, R4.reuse, R8, R80 ;  /* 0x000000080450723c */ /* 0x060fee0000041850 */
[----:B------:R-:W-:Y:S01]  /*6350*/  MUFU.EX2 R52, R52 ;  /* 0x0000003400347308 */ /* 0x000fe20000000800 */
[C---:B------:R-:W-:Y:S01]  /*6360*/  HMMA.16816.F32.BF16 R84, R4.reuse, R10, R84 ;  /* 0x0000000a0454723c */ /* 0x040fe20000041854 */
[----:B------:R-:W5:Y:S06]  /*6370*/  LDSM.16.MT88.4 R8, [R168+0xb800] ;  /* 0x00b80000a808783b */ /* 0x000f6c0000004200 */
[----:B------:R-:W-:Y:S08]  /*6380*/  MUFU.EX2 R48, R48 ;  /* 0x0000003000307308 */ /* 0x000ff00000000800 */
[----:B------:R-:W-:Y:S01]  /*6390*/  MUFU.EX2 R47, R47 ;  /* 0x0000002f002f7308 */ /* 0x000fe20000000800 */
[C---:B-----5:R-:W-:Y:S08]  /*63a0*/  HMMA.16816.F32.BF16 R88, R4.reuse, R8, R88 ;  /* 0x000000080458723c */ /* 0x060ff00000041858 */
[C---:B------:R-:W-:Y:S01]  /*63b0*/  HMMA.16816.F32.BF16 R92, R4.reuse, R10, R92 ;  /* 0x0000000a045c723c */ /* 0x040fe2000004185c */
[----:B------:R-:W5:Y:S07]  /*63c0*/  LDSM.16.MT88.4 R8, [R170+0xd800] ;  /* 0x00d80000aa08783b */ /* 0x000f6e0000004200 */
[C---:B-----5:R-:W-:Y:S08]  /*63d0*/  HMMA.16816.F32.BF16 R96, R4.reuse, R8, R96 ;  /* 0x000000080460723c */ /* 0x060ff00000041860 */
[C---:B------:R-:W-:Y:S01]  /*63e0*/  HMMA.16816.F32.BF16 R108, R4.reuse, R10, R108 ;  /* 0x0000000a046c723c */ /* 0x040fe2000004186c */
[----:B------:R-:W5:Y:S07]  /*63f0*/  LDSM.16.MT88.4 R8, [R168+0xd800] ;  /* 0x00d80000a808783b */ /* 0x000f6e0000004200 */
[C---:B-----5:R-:W-:Y:S08]  /*6400*/  HMMA.16816.F32.BF16 R100, R4.reuse, R8, R100 ;  /* 0x000000080464723c */ /* 0x060ff00000041864 */
[----:B------:R-:W-:Y:S01]  /*6410*/  HMMA.16816.F32.BF16 R104, R4, R10, R104 ;  /* 0x0000000a0468723c */ /* 0x000fe20000041868 */
[----:B------:R-:W5:Y:S06]  /*6420*/  LDSM.16.MT88.4 R8, [R170+0x9c00] ;  /* 0x009c0000aa08783b */ /* 0x000f6c0000004200 */
[----:B----4-:R-:W-:-:S02]  /*6430*/  F2FP.BF16.PACK_AB R4, R32, R35 ;  /* 0x000000232004723e */ /* 0x010fc400000010ff */
[----:B-1----:R-:W-:Y:S02]  /*6440*/  F2FP.BF16.PACK_AB R5, R29, R34 ;  /* 0x000000221d05723e */ /* 0x002fe400000010ff */
[----:B------:R-:W-:Y:S02]  /*6450*/  F2FP.BF16.PACK_AB R6, R28, R31 ;  /* 0x0000001f1c06723e */ /* 0x000fe400000010ff */
[----:B--2---:R-:W-:-:S07]  /*6460*/  F2FP.BF16.PACK_AB R7, R3, R30 ;  /* 0x0000001e0307723e */ /* 0x004fce00000010ff */
[C---:B-----5:R-:W-:Y:S08]  /*6470*/  HMMA.16816.F32.BF16 R112, R4.reuse, R8, R112 ;  /* 0x000000080470723c */ /* 0x060ff00000041870 */
        /* <DEDUP_REMOVED lines=17> */
[----:B---3--:R-:W-:-:S02]  /*6590*/  F2FP.BF16.PACK_AB R4, R131, R140 ;  /* 0x0000008c8304723e */ /* 0x008fc400000010ff */
[----:B------:R-:W-:Y:S02]  /*65a0*/  F2FP.BF16.PACK_AB R5, R128, R139 ;  /* 0x0000008b8005723e */ /* 0x000fe400000010ff */
[----:B------:R-:W-:Y:S02]  /*65b0*/  F2FP.BF16.PACK_AB R6, R129, R130 ;  /* 0x000000828106723e */ /* 0x000fe400000010ff */
[----:B------:R-:W-:-:S07]  /*65c0*/  F2FP.BF16.PACK_AB R7, R126, R127 ;  /* 0x0000007f7e07723e */ /* 0x000fce00000010ff */
        /* <DEDUP_REMOVED lines=18> */
[----:B------:R-:W-:Y:S01]  /*66f0*/  FFMA.FTZ R6, R18, c[0x0][0x23c], -R53 ;  /* 0x00008f0012067a23 */ /* 0x000fe20000010835 */
[----:B------:R-:W-:Y:S01]  /*6700*/  F2FP.BF16.PACK_AB R4, R144, R141 ;  /* 0x0000008d9004723e */ /* 0x000fe200000010ff */
[----:B------:R-:W-:Y:S01]  /*6710*/  FADD.FTZ R5, R119, R122 ;  /* 0x0000007a77057221 */ /* 0x000fe20000010000 */
[----:B------:R-:W2:Y:S01]  /*6720*/  LDSM.16.MT88.4 R16, [R170+0xa400] ;  /* 0x00a40000aa10783b */ /* 0x000ea20000004200 */
[----:B------:R3:W4:Y:S01]  /*6730*/  MUFU.EX2 R119, R6 ;  /* 0x0000000600777308 */ /* 0x0007220000000800 */
[----:B------:R-:W-:-:S02]  /*6740*/  FFMA.FTZ R122, R26, c[0x0][0x23c], -R56 ;  /* 0x00008f001a7a7a23 */ /* 0x000fc40000010838 */
[----:B------:R-:W-:Y:S01]  /*6750*/  FADD.FTZ R64, R64, R5 ;  /* 0x0000000540407221 */ /* 0x000fe20000010000 */
[----:B------:R-:W-:-:S03]  /*6760*/  F2FP.BF16.PACK_AB R5, R61, R146 ;  /* 0x000000923d05723e */ /* 0x000fc600000010ff */
[----:B------:R-:W-:Y:S02]  /*6770*/  FADD.FTZ R123, R65, R64 ;  /* 0x00000040417b7221 */ /* 0x000fe40000010000 */
[--C-:B------:R-:W-:Y:S02]  /*6780*/  FFMA.FTZ R65, R24, c[0x0][0x23c], -R53.reuse ;  /* 0x00008f0018417a23 */ /* 0x100fe40000010835 */
[----:B------:R-:W-:Y:S02]  /*6790*/  FFMA.FTZ R64, R23, c[0x0][0x23c], -R53 ;  /* 0x00008f0017407a23 */ /* 0x000fe40000010835 */
[----:B------:R-:W-:Y:S02]  /*67a0*/  FADD.FTZ R54, R54, R123 ;  /* 0x0000007b36367221 */ /* 0x000fe40000010000 */
[----:B------:R-:W-:Y:S01]  /*67b0*/  MUFU.EX2 R65, R65 ;  /* 0x0000004100417308 */ /* 0x000fe20000000800 */
[----:B---3--:R-:W-:Y:S01]  /*67c0*/  F2FP.BF16.PACK_AB R6, R142, R63 ;  /* 0x0000003f8e06723e */ /* 0x008fe200000010ff */
[----:B------:R-:W-:Y:S01]  /*67d0*/  FADD.FTZ R59, R59, R54 ;  /* 0x000000363b3b7221 */ /* 0x000fe20000010000 */
[----:B----4-:R-:W-:Y:S01]  /*67e0*/  F2FP.BF16.PACK_AB R7, R60, R119 ;  /* 0x000000773c07723e */ /* 0x010fe200000010ff */
[----:B------:R-:W-:-:S04]  /*67f0*/  FFMA.FTZ R54, R21, c[0x0][0x23c], -R53 ;  /* 0x00008f0015367a23 */ /* 0x000fc80000010835 */
[----:B------:R-:W3:Y:S02]  /*6800*/  MUFU.EX2 R64, R64 ;  /* 0x0000004000407308 */ /* 0x000ee40000000800 */
[C---:B------:R-:W-:Y:S08]  /*6810*/  HMMA.16816.F32.BF16 R72, R4.reuse, R12, R72 ;  /* 0x0000000c0448723c */ /* 0x040ff00000041848 */
[C---:B-1----:R-:W-:Y:S08]  /*6820*/  HMMA.16816.F32.BF16 R80, R4.reuse, R8, R80 ;  /* 0x000000080450723c */ /* 0x042ff00000041850 */
[C---:B------:R-:W-:Y:S01]  /*6830*/  HMMA.16816.F32.BF16 R84, R4.reuse, R10, R84 ;  /* 0x0000000a0454723c */ /* 0x040fe20000041854 */
[----:B------:R-:W1:Y:S07]  /*6840*/  LDSM.16.MT88.4 R8, [R170+0xe400] ;  /* 0x00e40000aa08783b */ /* 0x000e6e0000004200 */
[C---:B------:R-:W-:Y:S01]  /*6850*/  HMMA.16816.F32.BF16 R76, R4.reuse, R14, R76 ;  /* 0x0000000e044c723c */ /* 0x040fe2000004184c */
[----:B------:R-:W4:Y:S07]  /*6860*/  LDSM.16.MT88.4 R12, [R168+0xe400] ;  /* 0x00e40000a80c783b */ /* 0x000f2e0000004200 */
[C---:B--2---:R-:W-:Y:S08]  /*6870*/  HMMA.16816.F32.BF16 R112, R4.reuse, R16, R112 ;  /* 0x000000100470723c */ /* 0x044ff00000041870 */
[C---:B------:R-:W-:Y:S01]  /*6880*/  HMMA.16816.F32.BF16 R68, R4.reuse, R18, R68 ;  /* 0x000000120444723c */ /* 0x040fe20000041844 */
[----:B------:R-:W2:Y:S07]  /*6890*/  LDSM.16.MT88.4 R16, [R168+0xc400] ;  /* 0x00c40000a810783b */ /* 0x000eae0000004200 */
[C---:B-1----:R-:W-:Y:S08]  /*68a0*/  HMMA.16816.F32.BF16 R96, R4.reuse, R8, R96 ;  /* 0x000000080460723c */ /* 0x042ff00000041860 */
[C---:B------:R-:W-:Y:S01]  /*68b0*/  HMMA.16816.F32.BF16 R108, R4.reuse, R10, R108 ;  /* 0x0000000a046c723c */ /* 0x040fe2000004186c */
[----:B------:R-:W1:Y:S07]  /*68c0*/  LDSM.16.MT88.4 R8, [R170+0xa800] ;  /* 0x00a80000aa08783b */ /* 0x000e6e0000004200 */
[C---:B----4-:R-:W-:Y:S07]  /*68d0*/  HMMA.16816.F32.BF16 R100, R4.reuse, R12, R100 ;  /* 0x0000000c0464723c */ /* 0x050fee0000041864 */
[--C-:B------:R-:W-:Y:S01]  /*68e0*/  FFMA.FTZ R13, R49, c[0x0][0x23c], -R53.reuse ;  /* 0x00008f00310d7a23 */ /* 0x100fe20000010835 */
[----:B--2---:R-:W-:Y:S01]  /*68f0*/  HMMA.16816.F32.BF16 R88, R4, R16, R88 ;  /* 0x000000100458723c */ /* 0x004fe20000041858 */
[----:B------:R-:W-:-:S02]  /*6900*/  FFMA.FTZ R49, R22, c[0x0][0x23c], -R53 ;  /* 0x00008f0016317a23 */ /* 0x000fc40000010835 */
[----:B------:R-:W-:Y:S02]  /*6910*/  FADD.FTZ R12, R58, R67 ;  /* 0x000000433a0c7221 */ /* 0x000fe40000010000 */
[----:B------:R2:W-:Y:S01]  /*6920*/  MUFU.EX2 R58, R13 ;  /* 0x0000000d003a7308 */ /* 0x0005e20000000800 */
[----:B------:R-:W-:Y:S02]  /*6930*/  FFMA.FTZ R67, R25, c[0x0][0x23c], -R56 ;  /* 0x00008f0019437a23 */ /* 0x000fe40000010838 */
[C---:B------:R-:W-:Y:S01]  /*6940*/  HMMA.16816.F32.BF16 R92, R4.reuse, R18, R92 ;  /* 0x00000012045c723c */ /* 0x040fe2000004185c */
[----:B------:R-:W4:Y:S01]  /*6950*/  LDSM.16.MT88.4 R16, [R168+0xe800] ;  /* 0x00e80000a810783b */ /* 0x000f220000004200 */
[----:B------:R-:W-:Y:S02]  /*6960*/  FADD.FTZ R12, R57, R12 ;  /* 0x0000000c390c7221 */ /* 0x000fe40000010000 */
[----:B------:R-:W-:Y:S01]  /*6970*/  FFMA.FTZ R56, R50, c[0x0][0x23c], -R56 ;  /* 0x00008f0032387a23 */ /* 0x000fe20000010838 */
[----:B------:R-:W5:Y:S01]  /*6980*/  MUFU.EX2 R49, R49 ;  /* 0x0000003100317308 */ /* 0x000f620000000800 */
[----:B------:R-:W-:Y:S01]  /*6990*/  FADD.FTZ R55, R55, R12 ;  /* 0x0000000c37377221 */ /* 0x000fe20000010000 */
[----:B------:R-:W-:Y:S01]  /*69a0*/  LDSM.16.MT88.4 R24, [R168+0xa800] ;  /* 0x00a80000a818783b */ /* 0x000fe20000004200 */
[----:B------:R-:W-:Y:S01]  /*69b0*/  HMMA.16816.F32.BF16 R104, R4, R14, R104 ;  /* 0x0000000e0468723c */ /* 0x000fe20000041868 */
[----:B------:R-:W-:-:S02]  /*69c0*/  FFMA.FTZ R50, R20, c[0x0][0x23c], -R53 ;  /* 0x00008f0014327a23 */ /* 0x000fc40000010835 */
[----:B------:R-:W-:Y:S01]  /*69d0*/  LDSM.16.MT88.4 R20, [R170+0xc800] ;  /* 0x00c80000aa14783b */ /* 0x000fe20000004200 */
[----:B------:R-:W-:Y:S01]  /*69e0*/  FADD.FTZ R53, R46, R59 ;  /* 0x0000003b2e357221 */ /* 0x000fe20000010000 */
[----:B------:R-:W-:Y:S01]  /*69f0*/  MUFU.EX2 R51, R50 ;  /* 0x0000003200337308 */ /* 0x000fe20000000800 */
[----:B------:R-:W-:Y:S01]  /*6a00*/  FADD.FTZ R55, R42, R55 ;  /* 0x000000372a377221 */ /* 0x000fe20000010000 */
[----:B------:R-:W-:Y:S01]  /*6a10*/  F2FP.BF16.PACK_AB R4, R62, R45 ;  /* 0x0000002d3e04723e */ /* 0x000fe200000010ff */
[----:B--2---:R-:W2:Y:S01]  /*6a20*/  LDSM.16.MT88.4 R12, [R168+0xc800] ;  /* 0x00c80000a80c783b */ /* 0x004ea20000004200 */
[----:B---3--:R-:W-:Y:S01]  /*6a30*/  F2FP.BF16.PACK_AB R5, R64, R65 ;  /* 0x000000414005723e */ /* 0x008fe200000010ff */
[----:B------:R-:W-:Y:S01]  /*6a40*/  FADD.FTZ R44, R44, R53 ;  /* 0x000000352c2c7221 */ /* 0x000fe20000010000 */
[----:B------:R-:W-:Y:S01]  /*6a50*/  F2FP.BF16.PACK_AB R6, R52, R43 ;  /* 0x0000002b3406723e */ /* 0x000fe200000010ff */
[----:B------:R-:W-:Y:S01]  /*6a60*/  FADD.FTZ R40, R40, R55 ;  /* 0x0000003728287221 */ /* 0x000fe20000010000 */
[----:B-----5:R-:W-:Y:S01]  /*6a70*/  F2FP.BF16.PACK_AB R7, R49, R58 ;  /* 0x0000003a3107723e */ /* 0x020fe200000010ff */
[----:B------:R-:W-:Y:S01]  /*6a80*/  FADD.FTZ R44, R41, R44 ;  /* 0x0000002c292c7221 */ /* 0x000fe20000010000 */
[----:B------:R-:W-:Y:S01]  /*6a90*/  MUFU.EX2 R46, R54 ;  /* 0x00000036002e7308 */ /* 0x000fe20000000800 */
[----:B------:R-:W-:-:S02]  /*6aa0*/  FADD.FTZ R37, R37, R40 ;  /* 0x0000002825257221 */ /* 0x000fc40000010000 */
[----:B------:R-:W-:Y:S02]  /*6ab0*/  FADD.FTZ R39, R39, R44 ;  /* 0x0000002c27277221 */ /* 0x000fe40000010000 */
[C---:B-1----:R-:W-:Y:S01]  /*6ac0*/  HMMA.16816.F32.BF16 R112, R4.reuse, R8, R112 ;  /* 0x000000080470723c */ /* 0x042fe20000041870 */
[----:B------:R-:W-:Y:S02]  /*6ad0*/  FADD.FTZ R38, R38, R37 ;  /* 0x0000002526267221 */ /* 0x000fe40000010000 */
[----:B------:R-:W-:Y:S02]  /*6ae0*/  FADD.FTZ R36, R36, R39 ;  /* 0x0000002724247221 */ /* 0x000fe40000010000 */
[----:B------:R-:W-:Y:S02]  /*6af0*/  FADD.FTZ R33, R33, R38 ;  /* 0x0000002621217221 */ /* 0x000fe40000010000 */
[----:B------:R-:W-:Y:S01]  /*6b00*/  FADD.FTZ R35, R35, R36 ;  /* 0x0000002423237221 */ /* 0x000fe20000010000 */
[----:B------:R-:W-:Y:S01]  /*6b10*/  HMMA.16816.F32.BF16 R68, R4, R10, R68 ;  /* 0x0000000a0444723c */ /* 0x000fe20000041844 */
[----:B------:R-:W1:Y:S01]  /*6b20*/  LDSM.16.MT88.4 R8, [R170+0xe800] ;  /* 0x00e80000aa08783b */ /* 0x000e620000004200 */
[----:B------:R-:W-:-:S02]  /*6b30*/  FADD.FTZ R34, R34, R33 ;  /* 0x0000002122227221 */ /* 0x000fc40000010000 */
[----:B------:R-:W-:Y:S02]  /*6b40*/  FADD.FTZ R32, R32, R35 ;  /* 0x0000002320207221 */ /* 0x000fe40000010000 */
[----:B------:R-:W-:Y:S02]  /*6b50*/  FADD.FTZ R29, R29, R34 ;  /* 0x000000221d1d7221 */ /* 0x000fe40000010000 */
[C---:B----4-:R-:W-:Y:S01]  /*6b60*/  HMMA.16816.F32.BF16 R100, R4.reuse, R16, R100 ;  /* 0x000000100464723c */ /* 0x050fe20000041864 */
[----:B------:R-:W-:Y:S02]  /*6b70*/  FADD.FTZ R31, R31, R32 ;  /* 0x000000201f1f7221 */ /* 0x000fe40000010000 */
[----:B------:R-:W-:Y:S02]  /*6b80*/  FADD.FTZ R30, R30, R29 ;  /* 0x0000001d1e1e7221 */ /* 0x000fe40000010000 */
[----:B------:R-:W-:Y:S02]  /*6b90*/  FADD.FTZ R31, R28, R31 ;  /* 0x0000001f1c1f7221 */ /* 0x000fe40000010000 */
[----:B------:R-:W-:Y:S01]  /*6ba0*/  FADD.FTZ R30, R3, R30 ;  /* 0x0000001e031e7221 */ /* 0x000fe20000010000 */
[----:B------:R-:W-:Y:S01]  /*6bb0*/  HMMA.16816.F32.BF16 R104, R4, R18, R104 ;  /* 0x000000120468723c */ /* 0x000fe20000041868 */
[----:B------:R-:W3:Y:S01]  /*6bc0*/  LDSM.16.MT88.4 R16, [R168+0xcc00] ;  /* 0x00cc0000a810783b */ /* 0x000ee20000004200 */
[----:B------:R-:W-:-:S02]  /*6bd0*/  FADD.FTZ R140, R140, R31 ;  /* 0x0000001f8c8c7221 */ /* 0x000fc40000010000 */
[----:B------:R-:W-:Y:S02]  /*6be0*/  FADD.FTZ R139, R139, R30 ;  /* 0x0000001e8b8b7221 */ /* 0x000fe40000010000 */
[----:B------:R-:W-:Y:S02]  /*6bf0*/  FADD.FTZ R131, R131, R140 ;  /* 0x0000008c83837221 */ /* 0x000fe40000010000 */
[----:B--2---:R-:W-:Y:S01]  /*6c00*/  HMMA.16816.F32.BF16 R88, R4, R12, R88 ;  /* 0x0000000c0458723c */ /* 0x004fe20000041858 */
[----:B------:R-:W-:-:S04]  /*6c10*/  FADD.FTZ R128, R128, R139 ;  /* 0x0000008b80807221 */ /* 0x000fc80000010000 */
[----:B------:R-:W-:-:S03]  /*6c20*/  FADD.FTZ R127, R127, R128 ;  /* 0x000000807f7f7221 */ /* 0x000fc60000010000 */
        /* <DEDUP_REMOVED lines=8> */
[----:B-1----:R-:W-:Y:S01]  /*6cb0*/  HMMA.16816.F32.BF16 R96, R4, R8, R96 ;  /* 0x000000080460723c */ /* 0x002fe20000041860 */
[----:B------:R-:W-:Y:S01]  /*6cc0*/  MUFU.EX2 R25, R66 ;  /* 0x0000004200197308 */ /* 0x000fe20000000800 */
[----:B------:R-:W-:-:S04]  /*6cd0*/  FADD.FTZ R60, R60, R119 ;  /* 0x000000773c3c7221 */ /* 0x000fc80000010000 */
[----:B------:R-:W-:Y:S02]  /*6ce0*/  FADD.FTZ R65, R65, R60 ;  /* 0x0000003c41417221 */ /* 0x000fe40000010000 */
[----:B------:R-:W-:Y:S01]  /*6cf0*/  HMMA.16816.F32.BF16 R108, R4, R10, R108 ;  /* 0x0000000a046c723c */ /* 0x000fe2000004186c */
[----:B------:R-:W1:Y:S01]  /*6d00*/  LDSM.16.MT88.4 R8, [R170+0xcc00] ;  /* 0x00cc0000aa08783b */ /* 0x000e620000004200 */
[----:B------:R-:W-:-:S04]  /*6d10*/  FADD.FTZ R65, R64, R65 ;  /* 0x0000004140417221 */ /* 0x000fc80000010000 */
[----:B------:R-:W-:Y:S02]  /*6d20*/  FADD.FTZ R58, R58, R65 ;  /* 0x000000413a3a7221 */ /* 0x000fe40000010000 */
[----:B------:R-:W-:Y:S01]  /*6d30*/  HMMA.16816.F32.BF16 R76, R4, R26, R76 ;  /* 0x0000001a044c723c */ /* 0x000fe2000004184c */
[----:B------:R-:W4:Y:S01]  /*6d40*/  MUFU.EX2 R27, R67 ;  /* 0x00000043001b7308 */ /* 0x000f220000000800 */
[----:B------:R-:W-:-:S06]  /*6d50*/  FADD.FTZ R49, R49, R58 ;  /* 0x0000003a31317221 */ /* 0x000fcc0000010000 */
[C---:B------:R-:W-:Y:S01]  /*6d60*/  HMMA.16816.F32.BF16 R80, R4.reuse, R20, R80 ;  /* 0x000000140450723c */ /* 0x040fe20000041850 */
[----:B------:R-:W5:Y:S07]  /*6d70*/  MUFU.EX2 R26, R56 ;  /* 0x00000038001a7308 */ /* 0x000f6e0000000800 */
[----:B------:R-:W-:Y:S01]  /*6d80*/  HMMA.16816.F32.BF16 R84, R4, R22, R84 ;  /* 0x000000160454723c */ /* 0x000fe20000041854 */
[----:B------:R-:W1:Y:S06]  /*6d90*/  LDSM.16.MT88.4 R20, [R170+0xac00] ;  /* 0x00ac0000aa14783b */ /* 0x000e6c0000004200 */
[----:B----4-:R-:W-:-:S02]  /*6da0*/  F2FP.BF16.PACK_AB R4, R27, R24 ;  /* 0x000000181b04723e */ /* 0x010fc400000010ff */
[----:B------:R-:W-:Y:S01]  /*6db0*/  F2FP.BF16.PACK_AB R5, R51, R46 ;  /* 0x0000002e3305723e */ /* 0x000fe200000010ff */
[----:B------:R-:W-:Y:S01]  /*6dc0*/  FADD.FTZ R46, R46, R49 ;  /* 0x000000312e2e7221 */ /* 0x000fe20000010000 */
[----:B-----5:R-:W-:Y:S02]  /*6dd0*/  F2FP.BF16.PACK_AB R6, R26, R25 ;  /* 0x000000191a06723e */ /* 0x020fe400000010ff */
[----:B------:R-:W-:Y:S01]  /*6de0*/  F2FP.BF16.PACK_AB R7, R47, R48 ;  /* 0x000000302f07723e */ /* 0x000fe200000010ff */
[----:B------:R-:W-:-:S04]  /*6df0*/  FADD.FTZ R51, R51, R46 ;  /* 0x0000002e33337221 */ /* 0x000fc80000010000 */
[----:B------:R-:W-:Y:S02]  /*6e00*/  FADD.FTZ R48, R48, R51 ;  /* 0x0000003330307221 */ /* 0x000fe40000010000 */
[----:B---3--:R-:W-:Y:S02]  /*6e10*/  HMMA.16816.F32.BF16 R88, R4, R16, R88 ;  /* 0x000000100458723c */ /* 0x008fe40000041858 */
[----:B------:R-:W-:-:S05]  /*6e20*/  FADD.FTZ R194, R47, R48 ;  /* 0x000000302fc27221 */ /* 0x000fca0000010000 */
        /* <DEDUP_REMOVED lines=8> */
[----:B-1----:R-:W-:Y:S03]  /*6eb0*/  HMMA.16816.F32.BF16 R80, R4, R8, R80 ;  /* 0x000000080450723c */ /* 0x002fe60000041850 */
[----:B------:R-:W-:-:S04]  /*6ec0*/  FADD.FTZ R142, R142, R63 ;  /* 0x0000003f8e8e7221 */ /* 0x000fc80000010000 */
[----:B------:R-:W-:Y:S01]  /*6ed0*/  FADD.FTZ R45, R45, R142 ;  /* 0x0000008e2d2d7221 */ /* 0x000fe20000010000 */
[----:B------:R-:W-:Y:S01]  /*6ee0*/  HMMA.16816.F32.BF16 R84, R4, R10, R84 ;  /* 0x0000000a0454723c */ /* 0x000fe20000041854 */
[----:B------:R-:W1:Y:S02]  /*6ef0*/  LDSM.16.MT88.4 R8, [R168+0xec00] ;  /* 0x00ec0000a808783b */ /* 0x000e640000004200 */
[----:B------:R-:W-:-:S04]  /*6f00*/  FADD.FTZ R62, R62, R45 ;  /* 0x0000002d3e3e7221 */ /* 0x000fc80000010000 */
[----:B------:R-:W-:Y:S01]  /*6f10*/  FADD.FTZ R3, R43, R62 ;  /* 0x0000003e2b037221 */ /* 0x000fe20000010000 */
[----:B------:R-:W-:Y:S03]  /*6f20*/  HMMA.16816.F32.BF16 R112, R4, R20, R112 ;  /* 0x000000140470723c */ /* 0x000fe60000041870 */
[----:B------:R-:W-:-:S04]  /*6f30*/  FADD.FTZ R3, R52, R3 ;  /* 0x0000000334037221 */ /* 0x000fc80000010000 */
[----:B------:R-:W-:Y:S01]  /*6f40*/  FADD.FTZ R24, R24, R3 ;  /* 0x0000000318187221 */ /* 0x000fe20000010000 */
[----:B------:R-:W-:Y:S03]  /*6f50*/  HMMA.16816.F32.BF16 R68, R4, R22, R68 ;  /* 0x000000160444723c */ /* 0x000fe60000041844 */
[----:B------:R-:W-:-:S04]  /*6f60*/  FADD.FTZ R24, R27, R24 ;  /* 0x000000181b187221 */ /* 0x000fc80000010000 */
[----:B------:R-:W-:Y:S01]  /*6f70*/  FADD.FTZ R25, R25, R24 ;  /* 0x0000001819197221 */ /* 0x000fe20000010000 */
[----:B------:R-:W-:Y:S03]  /*6f80*/  HMMA.16816.F32.BF16 R92, R4, R18, R92 ;  /* 0x00000012045c723c */ /* 0x000fe6000004185c */
[----:B------:R-:W-:-:S05]  /*6f90*/  FADD.FTZ R193, R26, R25 ;  /* 0x000000191ac17221 */ /* 0x000fca0000010000 */
[C---:B--2---:R-:W-:Y:S08]  /*6fa0*/  HMMA.16816.F32.BF16 R96, R4.reuse, R12, R96 ;  /* 0x0000000c0460723c */ /* 0x044ff00000041860 */
[C---:B------:R-:W-:Y:S08]  /*6fb0*/  HMMA.16816.F32.BF16 R108, R4.reuse, R14, R108 ;  /* 0x0000000e046c723c */ /* 0x040ff0000004186c */
[C---:B-1----:R-:W-:Y:S08]  /*6fc0*/  HMMA.16816.F32.BF16 R100, R4.reuse, R8, R100 ;  /* 0x000000080464723c */ /* 0x042ff00000041864 */
[----:B------:R-:W-:Y:S01]  /*6fd0*/  HMMA.16816.F32.BF16 R104, R4, R10, R104 ;  /* 0x0000000a0468723c */ /* 0x000fe20000041868 */
[----:B------:R-:W-:Y:S07]  /*6fe0*/  @!UPT UIADD3 URZ, URZ, URZ, URZ ;  /* 0x0000003f3f3ff290 */ /* 0x000fee000fffe03f */
[----:B------:R-:W-:Y:S11]  /*6ff0*/  @!P5 BRA `(.L_x_1261) ;  /* 0x000049200000d947 */ /* 0x000ff60003800000 */
[----:B------:R-:W-:-:S04]  /*7000*/  DEPBAR.LE SB0, 0x0 ;  /* 0x000080000000791a */ /* 0x000fc80000000000 */
[----:B------:R-:W-:Y:S01]  /*7010*/  IADD3 R182, R118, -0x2, RZ ;  /* 0xfffffffe76b67810 */ /* 0x000fe20007ffe0ff */
[----:B------:R-:W-:Y:S06]  /*7020*/  BAR.SYNC.DEFER_BLOCKING 0x0 ;  /* 0x0000000000007b1d */ /* 0x000fec0000010000 */
[----:B------:R-:W-:Y:S05]  /*7030*/  @!P6 BRA `(.L_x_1262) ;  /* 0x000003900000e947 */ /* 0x000fea0003800000 */
[----:B------:R-:W1:Y:S01]  /*7040*/  I2F.RP R4, R133 ;  /* 0x0000008500047306 */ /* 0x000e620000209400 */
[----:B------:R-:W-:-:S05]  /*7050*/  IMAD.SHL.U32 R3, R182, 0x80, RZ ;  /* 0x00000080b6037824 */ /* 0x000fca00078e00ff */
[C---:B------:R-:W-:Y:S02]  /*7060*/  IADD3 R10, R3.reuse, 0x80, RZ ;  /* 0x00000080030a7810 */ /* 0x040fe40007ffe0ff */
        /* <DEDUP_REMOVED lines=9> */
[----:B-1----:R-:W-:Y:S01]  /*7100*/  IMAD.MOV R8, RZ, RZ, -R13 ;  /* 0x000000ffff087224 */ /* 0x002fe200078e0a0d */
[----:B------:R-:W-:-:S03]  /*7110*/  MOV R12, RZ ;  /* 0x000000ff000c7202 */ /* 0x000fc60000000f00 */
[----:B------:R-:W-:-:S04]  /*7120*/  IMAD R8, R8, R133, RZ ;  /* 0x0000008508087224 */ /* 0x000fc800078e02ff */
[----:B------:R-:W-:-:S06]  /*7130*/  IMAD.HI.U32 R8, R13, R8, R12 ;  /* 0x000000080d087227 */ /* 0x000fcc00078e000c */
[----:B------:R-:W-:-:S04]  /*7140*/  IMAD.HI.U32 R9, R8, R7, RZ ;  /* 0x0000000708097227 */ /* 0x000fc800078e00ff */
[----:B------:R-:W-:-:S04]  /*7150*/  IMAD.HI.U32 R8, R8, R5, RZ ;  /* 0x0000000508087227 */ /* 0x000fc800078e00ff */
[----:B------:R-:W-:Y:S02]  /*7160*/  IMAD.MOV R6, RZ, RZ, -R9 ;  /* 0x000000ffff067224 */ /* 0x000fe400078e0a09 */
[----:B------:R-:W-:Y:S02]  /*7170*/  IMAD.MOV R4, RZ, RZ, -R8 ;  /* 0x000000ffff047224 */ /* 0x000fe400078e0a08 */
[C---:B------:R-:W-:Y:S02]  /*7180*/  IMAD R6, R133.reuse, R6, R7 ;  /* 0x0000000685067224 */ /* 0x040fe400078e0207 */
[----:B------:R-:W-:-:S03]  /*7190*/  IMAD R4, R133, R4, R5 ;  /* 0x0000000485047224 */ /* 0x000fc600078e0205 */
        /* <DEDUP_REMOVED lines=8> */
[----:B------:R-:W-:-:S02]  /*7220*/  ISETP.NE.AND P1, PT, RZ, c[0x0][0x2d0], PT ;  /* 0x0000b400ff007a0c */ /* 0x000fc40003f25270 */
[----:B------:R-:W-:-:S05]  /*7230*/  LOP3.LUT R6, RZ, c[0x0][0x2d0], RZ, 0x33, !PT ;  /* 0x0000b400ff067a12 */ /* 0x000fca00078e33ff */
[----:B------:R-:W-:Y:S02]  /*7240*/  @P5 IADD3 R9, R9, 0x1, RZ ;  /* 0x0000000109095810 */ /* 0x000fe40007ffe0ff */
[----:B------:R-:W-:-:S03]  /*7250*/  @P4 IADD3 R8, R8, 0x1, RZ ;  /* 0x0000000108084810 */ /* 0x000fc60007ffe0ff */
[----:B------:R-:W-:Y:S01]  /*7260*/  @!P2 IMAD.MOV R9, RZ, RZ, -R9 ;  /* 0x000000ffff09a224 */ /* 0x000fe200078e0a09 */
[----:B------:R-:W-:-:S04]  /*7270*/  @!P0 IADD3 R8, -R8, RZ, RZ ;  /* 0x000000ff08088210 */ /* 0x000fc80007ffe1ff */
[C---:B------:R-:W-:Y:S02]  /*7280*/  SEL R3, R6.reuse, R9, !P1 ;  /* 0x0000000906037207 */ /* 0x040fe40004800000 */
[----:B------:R-:W-:-:S03]  /*7290*/  SEL R6, R6, R8, !P1 ;  /* 0x0000000806067207 */ /* 0x000fc60004800000 */
[----:B------:R-:W-:-:S04]  /*72a0*/  IMAD.WIDE R12, R3, 0x4, R188 ;  /* 0x00000004030c7825 */ /* 0x000fc800078e02bc */
[----:B------:R-:W-:Y:S01]  /*72b0*/  IMAD.WIDE R10, R6, 0x4, R188 ;  /* 0x00000004060a7825 */ /* 0x000fe200078e02bc */
[----:B------:R-:W2:Y:S04]  /*72c0*/  LDG.E R4, [R12.64] ;  /* 0x000000060c047981 */ /* 0x000ea8000c1e1900 */
[----:B------:R-:W2:Y:S01]  /*72d0*/  LDG.E R5, [R10.64] ;  /* 0x000000060a057981 */ /* 0x000ea2000c1e1900 */
[----:B------:R-:W-:Y:S02]  /*72e0*/  IMAD.IADD R3, R3, 0x1, -R6 ;  /* 0x0000000103037824 */ /* 0x000fe400078e0a06 */
[----:B------:R-:W-:-:S04]  /*72f0*/  IMAD.MOV.U32 R6, RZ, RZ, c[0x0][0x2d0] ;  /* 0x0000b400ff067624 */ /* 0x000fc800078e00ff */
[----:B------:R-:W-:-:S04]  /*7300*/  IMAD R6, R3, R6, -0x80 ;  /* 0xffffff8003067424 */ /* 0x000fc800078e0206 */
[----:B------:R-:W-:Y:S01]  /*7310*/  IMAD.WIDE.U32 R8, R6, c[0x0][0x1a0], RZ ;  /* 0x0000680006087a25 */ /* 0x000fe200078e00ff */
[----:B------:R-:W-:-:S05]  /*7320*/  SHF.R.S32.HI R3, RZ, 0x1f, R6 ;  /* 0x0000001fff037819 */ /* 0x000fca0000011406 */
[----:B------:R-:W-:-:S04]  /*7330*/  IMAD R3, R3, c[0x0][0x1a0], RZ ;  /* 0x0000680003037a24 */ /* 0x000fc800078e02ff */
[----:B------:R-:W-:-:S04]  /*7340*/  IMAD R3, R6, c[0x0][0x1a4], R3 ;  /* 0x0000690006037a24 */ /* 0x000fc800078e0203 */
[----:B------:R-:W-:Y:S01]  /*7350*/  IMAD.IADD R9, R9, 0x1, R3 ;  /* 0x0000000109097824 */ /* 0x000fe200078e0203 */
[----:B--2---:R-:W-:-:S04]  /*7360*/  IADD3 R5, -R4, R5, RZ ;  /* 0x0000000504057210 */ /* 0x004fc80007ffe1ff */
[----:B------:R-:W-:Y:S01]  /*7370*/  SHF.R.S32.HI R4, RZ, 0x1f, R5 ;  /* 0x0000001fff047819 */ /* 0x000fe20000011405 */
[----:B------:R-:W-:-:S04]  /*7380*/  IMAD.WIDE.U32 R8, R5, c[0x0][0x188], R8 ;  /* 0x0000620005087a25 */ /* 0x000fc800078e0008 */
[----:B------:R-:W-:-:S04]  /*7390*/  IMAD R4, R4, c[0x0][0x188], RZ ;  /* 0x0000620004047a24 */ /* 0x000fc800078e02ff */
[----:B------:R-:W-:-:S05]  /*73a0*/  IMAD R4, R5, c[0x0][0x18c], R4 ;  /* 0x0000630005047a24 */ /* 0x000fca00078e0204 */
[----:B------:R-:W-:Y:S01]  /*73b0*/  IADD3 R5, R9, R4, RZ ;  /* 0x0000000409057210 */ /* 0x000fe20007ffe0ff */
[----:B------:R-:W-:Y:S05]  /*73c0*/  BRA `(.L_x_1263) ;  /* 0x0000002000007947 */ /* 0x000fea0003800000 */
.L_x_1262:
[----:B------:R-:W-:-:S04]  /*73d0*/  LEA R8, -R117, RZ, 0x7 ;  /* 0x000000ff75087211 */ /* 0x000fc800078e39ff */
[----:B------:R-:W-:Y:S02]  /*73e0*/  SHF.R.S32.HI R5, RZ, 0x1f, R8 ;  /* 0x0000001fff057819 */ /* 0x000fe40000011408 */
.L_x_1263:
        /* <DEDUP_REMOVED lines=8> */
[--C-:B------:R-:W-:Y:S01]  /*7470*/  @!P3 IMAD.X R6, R5, 0x1, R116.reuse, P1 ;  /* 0x000000010506b824 */ /* 0x100fe200008e0674 */
        /* <DEDUP_REMOVED lines=27> */
[----:B------:R-:W-:Y:S01]  /*7630*/  @!P2 LEA R8, P0, R4, c[0x0][0x170], 0x1 ;  /* 0x00005c000408aa11 */ /* 0x000fe200078008ff */
[----:B------:R-:W-:Y:S01]  /*7640*/  IMAD.X R5, R178, 0x1, R5, P1 ;  /* 0x00000001b2057824 */ /* 0x000fe200008e0605 */
[-C--:B------:R-:W-:Y:S01]  /*7650*/  @!P3 IADD3 R7, P1, R6, R120.reuse, RZ ;  /* 0x000000780607b210 */ /* 0x080fe20007f3e0ff */
[----:B------:R-:W-:Y:S01]  /*7660*/  @P2 STS.128 [R181+0xd000], RZ ;  /* 0x00d000ffb5002388 */ /* 0x000fe20000000c00 */
[----:B------:R-:W-:Y:S02]  /*7670*/  @!P2 LEA.HI.X R9, R4, c[0x0][0x174], R3, 0x1, P0 ;  /* 0x00005d000409aa11 */ /* 0x000fe400000f0c03 */
[C---:B------:R-:W-:Y:S01]  /*7680*/  @!P2 IADD3 R3, P0, R6.reuse, R120, RZ ;  /* 0x000000780603a210 */ /* 0x040fe20007f1e0ff */
[----:B------:R-:W-:Y:S01]  /*7690*/  @!P3 IMAD.X R4, R5, 0x1, R116, P1 ;  /* 0x000000010504b824 */ /* 0x000fe200008e0674 */
[C---:B------:R-:W-:Y:S01]  /*76a0*/  @!P3 LEA R18, P1, R7.reuse, c[0x0][0x170], 0x1 ;  /* 0x00005c000712ba11 */ /* 0x040fe200078208ff */
[----:B------:R-:W-:Y:S01]  /*76b0*/  @!PT LDS RZ, [RZ] ;  /* 0x00000000fffff984 */ /* 0x000fe20000000800 */
[----:B------:R-:W-:Y:S01]  /*76c0*/  @!PT LDS RZ, [RZ] ;  /* 0x00000000fffff984 */ /* 0x000fe20000000800 */
[----:B------:R-:W-:Y:S01]  /*76d0*/  @!PT LDS RZ, [RZ] ;  /* 0x00000000fffff984 */ /* 0x000fe20000000800 */
[----:B------:R3:W-:Y:S03]  /*76e0*/  @!P2 LDGSTS.E.BYPASS.LTC128B.128 [R181+0xd000], [R10.64+0x80] ;  /* 0x0d0000800ab5afae */ /* 0x0007e6000b901d46 */
[----:B------:R-:W-:Y:S01]  /*76f0*/  @!P3 LEA.HI.X R19, R7, c[0x0][0x174], R4, 0x1, P1 ;  /* 0x00005d000713ba11 */ /* 0x000fe200008f0c04 */
[----:B------:R-:W-:Y:S01]  /*7700*/  @!P2 IMAD.X R4, R5, 0x1, R116, P0 ;  /* 0x000000010504a824 */ /* 0x000fe200000e0674 */
[----:B------:R-:W-:Y:S01]  /*7710*/  @!P2 LEA R20, P0, R3, c[0x0][0x170], 0x1 ;  /* 0x00005c000314aa11 */ /* 0x000fe200078008ff */
[----:B------:R-:W-:Y:S01]  /*7720*/  @P4 STS.128 [R181+0x9800], RZ ;  /* 0x009800ffb5004388 */ /* 0x000fe20000000c00 */
[----:B------:R-:W-:-:S02]  /*7730*/  @!P4 LEA R22, P1, R6, R196, 0x1 ;  /* 0x000000c40616c211 */ /* 0x000fc400078208ff */
[----:B------:R-:W-:Y:S01]  /*7740*/  IADD3 R7, P5, R179, R6, RZ ;  /* 0x00000006b3077210 */ /* 0x000fe20007fbe0ff */
[----:B------:R-:W-:Y:S01]  /*7750*/  @!PT LDS RZ, [RZ] ;  /* 0x00000000fffff984 */ /* 0x000fe20000000800 */
[----:B------:R-:W-:Y:S01]  /*7760*/  @!PT LDS RZ, [RZ] ;  /* 0x00000000fffff984 */ /* 0x000fe20000000800 */
[----:B------:R-:W-:Y:S01]  /*7770*/  @!PT LDS RZ, [RZ] ;  /* 0x00000000fffff984 */ /* 0x000fe20000000800 */
[----:B------:R4:W-:Y:S01]  /*7780*/  @!P4 LDGSTS.E.BYPASS.LTC128B.128 [R181+0x9800], [R14.64] ;  /* 0x098000000eb5cfae */ /* 0x0009e2000b901d46 */
[----:B------:R-:W-:Y:S02]  /*7790*/  @!P2 LEA.HI.X R21, R3, c[0x0][0x174], R4, 0x1, P0 ;  /* 0x00005d000315aa11 */ /* 0x000fe400000f0c04 */
[-CC-:B------:R-:W-:Y:S01]  /*77a0*/  @!P4 LEA.HI.X R23, R6, R195.reuse, R5.reuse, 0x1, P1 ;  /* 0x000000c30617c211 */ /* 0x180fe200008f0c05 */
[----:B------:R-:W-:Y:S01]  /*77b0*/  IMAD.X R5, R178, 0x1, R5, P5 ;  /* 0x00000001b2057824 */ /* 0x000fe200028e0605 */
[CC--:B------:R-:W-:Y:S01]  /*77c0*/  @!P3 IADD3 R3, P1, R7.reuse, R120.reuse, RZ ;  /* 0x000000780703b210 */ /* 0x0c0fe20007f3e0ff */
[----:B------:R-:W-:Y:S01]  /*77d0*/  @P3 STS.128 [R181+0xb800], RZ ;  /* 0x00b800ffb5003388 */ /* 0x000fe20000000c00 */
[C---:B------:R-:W-:Y:S02]  /*77e0*/  @!P2 IADD3 R120, P0, R7.reuse, R120, RZ ;  /* 0x000000780778a210 */ /* 0x040fe40007f1e0ff */
[----:B------:R-:W-:Y:S01]  /*77f0*/  @!P4 LEA R24, P5, R7, R196, 0x1 ;  /* 0x000000c40718c211 */ /* 0x000fe200078a08ff */
[----:B------:R-:W-:Y:S01]  /*7800*/  @!PT LDS RZ, [RZ] ;  /* 0x00000000fffff984 */ /* 0x000fe20000000800 */
[----:B------:R-:W-:Y:S01]  /*7810*/  @!PT LDS RZ, [RZ] ;  /* 0x00000000fffff984 */ /* 0x000fe20000000800 */
[----:B------:R-:W-:Y:S01]  /*7820*/  @!PT LDS RZ, [RZ] ;  /* 0x00000000fffff984 */ /* 0x000fe20000000800 */
[----:B------:R4:W-:Y:S01]  /*7830*/  @!P3 LDGSTS.E.BYPASS.LTC128B.128 [R181+0xb800], [R12.64+0x40] ;  /* 0x0b8000400cb5bfae */ /* 0x0009e2000b901d46 */
[----:B------:R-:W-:Y:S01]  /*7840*/  @!P3 IMAD.X R4, R5, 0x1, R116, P1 ;  /* 0x000000010504b824 */ /* 0x000fe200008e0674 */
[----:B------:R-:W-:Y:S01]  /*7850*/  @!P3 LEA R28, P1, R3, c[0x0][0x170], 0x1 ;  /* 0x00005c00031cba11 */ /* 0x000fe200078208ff */
[----:B------:R-:W-:Y:S01]  /*7860*/  IMAD.MOV.U32 R196, RZ, RZ, R140 ;  /* 0x000000ffffc47224 */ /* 0x000fe200078e008c */
[----:B------:R-:W-:Y:S01]  /*7870*/  @P2 STS.128 [R181+0xd800], RZ ;  /* 0x00d800ffb5002388 */ /* 0x000fe20000000c00 */
[----:B------:R-:W-:Y:S01]  /*7880*/  @!P4 LEA.HI.X R25, R7, R195, R5, 0x1, P5 ;  /* 0x000000c30719c211 */ /* 0x000fe200028f0c05 */
[----:B------:R-:W-:Y:S01]  /*7890*/  @!P2 IMAD.X R5, R5, 0x1, R116, P0 ;  /* 0x000000010505a824 */ /* 0x000fe200000e0674 */
[----:B------:R-:W-:Y:S01]  /*78a0*/  @!P2 LEA R26, P0, R120, c[0x0][0x170], 0x1 ;  /* 0x00005c00781aaa11 */ /* 0x000fe200078008ff */
[----:B------:R-:W-:Y:S01]  /*78b0*/  @!PT LDS RZ, [RZ] ;  /* 0x00000000fffff984 */ /* 0x000fe20000000800 */
[----:B------:R-:W-:Y:S01]  /*78c0*/  @!PT LDS RZ, [RZ] ;  /* 0x00000000fffff984 */ /* 0x000fe20000000800 */
[----:B------:R-:W-:Y:S01]  /*78d0*/  @!PT LDS RZ, [RZ] ;  /* 0x00000000fffff984 */ /* 0x000fe20000000800 */
[----:B------:R3:W-:Y:S01]  /*78e0*/  @!P2 LDGSTS.E.BYPASS.LTC128B.128 [R181+0xd800], [R8.64+0x80] ;  /* 0x0d80008008b5afae */ /* 0x0007e2000b901d46 */
[----:B------:R-:W-:Y:S01]  /*78f0*/  @!P3 LEA.HI.X R29, R3, c[0x0][0x174], R4, 0x1, P1 ;  /* 0x00005d00031dba11 */ /* 0x000fe200008f0c04 */
[----:B------:R-:W-:Y:S01]  /*7900*/  IMAD.SHL.U32 R3, R182, 0x80, RZ ;  /* 0x00000080b6037824 */ /* 0x000fe200078e00ff */
[----:B------:R-:W-:Y:S01]  /*7910*/  @!P2 LEA.HI.X R27, R120, c[0x0][0x174], R5, 0x1, P0 ;  /* 0x00005d00781baa11 */ /* 0x000fe200000f0c05 */
[----:B------:R-:W-:Y:S01]  /*7920*/  @P4 STS.128 [R181+0xa000], RZ ;  /* 0x00a000ffb5004388 */ /* 0x000fe20000000c00 */
[----:B------:R-:W-:-:S03]  /*7930*/  IMAD.MOV.U32 R195, RZ, RZ, R141 ;  /* 0x000000ffffc37224 */ /* 0x000fc600078e008d */
        /* <DEDUP_REMOVED lines=30> */
[----:B------:R-:W1:Y:S04]  /*7b20*/  LDSM.16.M88.4 R60, [R172+0x3000] ;  /* 0x00300000ac3c783b */ /* 0x000e680000000200 */
[----:B------:R-:W1:Y:S04]  /*7b30*/  LDSM.16.M88.4 R52, [R172+0x3400] ;  /* 0x00340000ac34783b */ /* 0x000e680000000200 */
[----:B------:R-:W-:Y:S04]  /*7b40*/  LDSM.16.M88.4 R116, [R171] ;  /* 0x00000000ab74783b */ /* 0x000fe80000000200 */
[----:B----4-:R-:W4:Y:S04]  /*7b50*/  LDSM.16.M88.4 R12, [R169+0x3000] ;  /* 0x00300000a90c783b */ /* 0x010f280000000200 */
[----:B---3--:R-:W3:Y:S04]  /*7b60*/  LDSM.16.M88.4 R8, [R169+0x3400] ;  /* 0x00340000a908783b */ /* 0x008ee80000000200 */
[----:B------:R-:W3:Y:S04]  /*7b70*/  LDSM.16.M88.4 R44, [R172+0x3800] ;  /* 0x00380000ac2c783b */ /* 0x000ee80000000200 */
[----:B------:R-:W3:Y:S04]  /*7b80*/  LDSM.16.M88.4 R36, [R172+0x3c00] ;  /* 0x003c0000ac24783b */ /* 0x000ee80000000200 */
[----:B-----5:R-:W5:Y:S04]  /*7b90*/  LDSM.16.M88.4 R20, [R172+0x4400] ;  /* 0x00440000ac14783b */ /* 0x020f680000000200 */
[----:B--2---:R-:W2:Y:S04]  /*7ba0*/  LDSM.16.M88.4 R16, [R169+0x3800] ;  /* 0x00380000a910783b */ /* 0x004ea80000000200 */
[----:B-1----:R-:W1:Y:S01]  /*7bb0*/  LDSM.16.M88.4 R28, [R172+0x4000] ;  /* 0x00400000ac1c783b */ /* 0x002e620000000200 */
[C---:B------:R-:W-:Y:S03]  /*7bc0*/  HMMA.16816.F32.BF16 R64, R4.reuse, R60, RZ ;  /* 0x0000003c0440723c */ /* 0x040fe600000418ff */
[----:B------:R-:W-:Y:S04]  /*7bd0*/  LDSM.16.M88.4 R124, [R172+0x4c00] ;  /* 0x004c0000ac7c783b */ /* 0x000fe80000000200 */
[----:B------:R-:W-:Y:S01]  /*7be0*/  LDSM.16.M88.4 R120, [R169+0x4400] ;  /* 0x00440000a978783b */ /* 0x000fe20000000200 */
[C---:B------:R-:W-:Y:S03]  /*7bf0*/  HMMA.16816.F32.BF16 R56, R4.reuse, R52, RZ ;  /* 0x000000340438723c */ /* 0x040fe600000418ff */
[----:B------:R-:W-:Y:S04]  /*7c00*/  LDSM.16.M88.4 R128, [R169+0x4000] ;  /* 0x00400000a980783b */ /* 0x000fe80000000200 */
[----:B------:R-:W0:Y:S01]  /*7c10*/  LDGDEPBAR ;  /* 0x00000000000079af */ /* 0x000e220000000000 */
[C---:B------:R-:W-:Y:S08]  /*7c20*/  HMMA.16816.F32.BF16 R60, R4.reuse, R62, RZ ;  /* 0x0000003e043c723c */ /* 0x040ff000000418ff */
[----:B------:R-:W-:Y:S08]  /*7c30*/  HMMA.16816.F32.BF16 R52, R4, R54, RZ ;  /* 0x000000360434723c */ /* 0x000ff000000418ff */
[C---:B----4-:R-:W-:Y:S08]  /*7c40*/  HMMA.16816.F32.BF16 R64, R116.reuse, R12, R64 ;  /* 0x0000000c7440723c */ /* 0x050ff00000041840 */
[C---:B------:R-:W-:Y:S01]  /*7c50*/  HMMA.16816.F32.BF16 R60, R116.reuse, R14, R60 ;  /* 0x0000000e743c723c */ /* 0x040fe2000004183c */
[----:B------:R-:W-:Y:S07]  /*7c60*/  LDSM.16.M88.4 R12, [R172+0x4800] ;  /* 0x00480000ac0c783b */ /* 0x000fee0000000200 */
[C---:B---3--:R-:W-:Y:S08]  /*7c70*/  HMMA.16816.F32.BF16 R56, R116.reuse, R8, R56 ;  /* 0x000000087438723c */ /* 0x048ff00000041838 */
[----:B------:R-:W-:Y:S01]  /*7c80*/  HMMA.16816.F32.BF16 R52, R116, R10, R52 ;  /* 0x0000000a7434723c */ /* 0x000fe20000041834 */
[----:B------:R-:W3:Y:S07]  /*7c90*/  LDSM.16.M88.4 R8, [R169+0x3c00] ;  /* 0x003c0000a908783b */ /* 0x000eee0000000200 */
[C---:B------:R-:W-:Y:S08]  /*7ca0*/  HMMA.16816.F32.BF16 R48, R4.reuse, R44, RZ ;  /* 0x0000002c0430723c */ /* 0x040ff000000418ff */
[C---:B------:R-:W-:Y:S08]  /*7cb0*/  HMMA.16816.F32.BF16 R44, R4.reuse, R46, RZ ;  /* 0x0000002e042c723c */ /* 0x040ff000000418ff */
[C---:B------:R-:W-:Y:S08]  /*7cc0*/  HMMA.16816.F32.BF16 R40, R4.reuse, R36, RZ ;  /* 0x000000240428723c */ /* 0x040ff000000418ff */
[C---:B------:R-:W-:Y:S08]  /*7cd0*/  HMMA.16816.F32.BF16 R36, R4.reuse, R38, RZ ;  /* 0x000000260424723c */ /* 0x040ff000000418ff */
[C---:B-----5:R-:W-:Y:S08]  /*7ce0*/  HMMA.16816.F32.BF16 R24, R4.reuse, R20, RZ ;  /* 0x000000140418723c */ /* 0x060ff000000418ff */
[----:B------:R-:W-:Y:S08]  /*7cf0*/  HMMA.16816.F32.BF16 R20, R4, R22, RZ ;  /* 0x000000160414723c */ /* 0x000ff000000418ff */
[C---:B--2---:R-:W-:Y:S08]  /*7d00*/  HMMA.16816.F32.BF16 R48, R116.reuse, R16, R48 ;  /* 0x000000107430723c */ /* 0x044ff00000041830 */
[----:B------:R-:W-:Y:S08]  /*7d10*/  HMMA.16816.F32.BF16 R44, R116, R18, R44 ;  /* 0x00000012742c723c */ /* 0x000ff0000004182c */
[----:B-1----:R-:W-:Y:S08]  /*7d20*/  HMMA.16816.F32.BF16 R32, R4, R28, RZ ;  /* 0x0000001c0420723c */ /* 0x002ff000000418ff */
[C---:B---3--:R-:W-:Y:S08]  /*7d30*/  HMMA.16816.F32.BF16 R40, R116.reuse, R8, R40 ;  /* 0x000000087428723c */ /* 0x048ff00000041828 */
[----:B------:R-:W-:Y:S08]  /*7d40*/  HMMA.16816.F32.BF16 R36, R116, R10, R36 ;  /* 0x0000000a7424723c */ /* 0x000ff00000041824 */
        /* <DEDUP_REMOVED lines=10> */
[C---:B------:R-:W-:Y:S08]  /*7df0*/  HMMA.16816.F32.BF16 R28, R116.reuse, R130, R28 ;  /* 0x00000082741c723c */ /* 0x040ff0000004181c */
        /* <DEDUP_REMOVED lines=102> */
[----:B------:R-:W-:Y:S01]  /*8460*/  LOP3.LUT R116, R3, 0x8, R136, 0xfe, !PT ;  /* 0x0000000803747812 */ /* 0x000fe200078efe88 */
[----:B------:R-:W-:Y:S01]  /*8470*/  HMMA.16816.F32.BF16 R4, R124, R118, R4 ;  /* 0x000000767c04723c */ /* 0x000fe20000041804 */
[----:B------:R-:W-:Y:S02]  /*8480*/  BAR.SYNC.DEFER_BLOCKING 0x0 ;  /* 0x0000000000007b1d */ /* 0x000fe40000010000 */
[----:B------:R-:W-:-:S02]  /*8490*/  ISETP.GE.AND P0, PT, R116, R138, PT ;  /* 0x0000008a7400720c */ /* 0x000fc40003f06270 */
[-C--:B------:R-:W-:Y:S02]  /*84a0*/  ISETP.GE.AND P5, PT, R116, R137.reuse, PT ;  /* 0x000000897400720c */ /* 0x080fe40003fa6270 */
[C-C-:B------:R-:W-:Y:S01]  /*84b0*/  LOP3.LUT R116, R3.reuse, 0x10, R136.reuse, 0xfe, !PT ;  /* 0x0000001003747812 */ /* 0x140fe200078efe88 */
[C---:B--2---:R-:W-:Y:S01]  /*84c0*/  HMMA.16816.F32.BF16 R16, R124.reuse, R120, R16 ;  /* 0x000000787c10723c */ /* 0x044fe20000041810 */
[----:B------:R-:W-:Y:S02]  /*84d0*/  FSEL R117, R60, -INF , !P0 ;  /* 0xff8000003c757808 */ /* 0x000fe40004000000 */
[----:B------:R-:W-:Y:S02]  /*84e0*/  ISETP.GE.AND P1, PT, R116, R138, PT ;  /* 0x0000008a7400720c */ /* 0x000fe40003f26270 */
[----:B------:R-:W-:Y:S02]  /*84f0*/  LOP3.LUT R60, R3, 0x18, R136, 0xfe, !PT ;  /* 0x00000018033c7812 */ /* 0x000fe400078efe88 */
[----:B------:R-:W-:Y:S01]  /*8500*/  FSEL R118, R62, -INF , !P5 ;  /* 0xff8000003e767808 */ /* 0x000fe20006800000 */
[----:B------:R-:W-:Y:S01]  /*8510*/  HMMA.16816.F32.BF16 R12, R124, R122, R12 ;  /* 0x0000007a7c0c723c */ /* 0x000fe2000004180c */
[----:B------:R-:W-:-:S02]  /*8520*/  ISETP.GE.AND P0, PT, R116, R137, PT ;  /* 0x000000897400720c */ /* 0x000fc40003f06270 */
[----:B------:R-:W-:Y:S02]  /*8530*/  ISETP.GE.AND P5, PT, R60, R138, PT ;  /* 0x0000008a3c00720c */ /* 0x000fe40003fa6270 */
[----:B------:R-:W-:Y:S02]  /*8540*/  FSEL R201, R56, -INF , !P1 ;  /* 0xff80000038c97808 */ /* 0x000fe40004800000 */
[----:B------:R-:W-:Y:S02]  /*8550*/  LOP3.LUT R56, R3, 0x20, R136, 0xfe, !PT ;  /* 0x0000002003387812 */ /* 0x000fe400078efe88 */
[----:B------:R-:W-:Y:S02]  /*8560*/  ISETP.GE.AND P1, PT, R60, R137, PT ;  /* 0x000000893c00720c */ /* 0x000fe40003f26270 */
[----:B------:R-:W-:Y:S02]  /*8570*/  FSEL R130, R58, -INF , !P0 ;  /* 0xff8000003a827808 */ /* 0x000fe40004000000 */
[----:B------:R-:W-:-:S02]  /*8580*/  FSEL R199, R52, -INF , !P5 ;  /* 0xff80000034c77808 */ /* 0x000fc40006800000 */
[-C--:B------:R-:W-:Y:S02]  /*8590*/  ISETP.GE.AND P0, PT, R56, R138.reuse, PT ;  /* 0x0000008a3800720c */ /* 0x080fe40003f06270 */
[----:B------:R-:W-:Y:S02]  /*85a0*/  LOP3.LUT R52, R3, 0x28, R136, 0xfe, !PT ;  /* 0x0000002803347812 */ /* 0x000fe400078efe88 */
[----:B------:R-:W-:Y:S02]  /*85b0*/  FSEL R124, R54, -INF , !P1 ;  /* 0xff800000367c7808 */ /* 0x000fe40004800000 */
[----:B------:R-:W-:Y:S02]  /*85c0*/  ISETP.GE.AND P5, PT, R56, R137, PT ;  /* 0x000000893800720c */ /* 0x000fe40003fa6270 */
[----:B------:R-:W-:Y:S02]  /*85d0*/  ISETP.GE.AND P1, PT, R52, R138, PT ;  /* 0x0000008a3400720c */ /* 0x000fe40003f26270 */
[----:B------:R-:W-:-:S02]  /*85e0*/  FSEL R123, R48, -INF , !P0 ;  /* 0xff800000307b7808 */ /* 0x000fc40004000000 */
[C-C-:B------:R-:W-:Y:S02]  /*85f0*/  LOP3.LUT R48, R3.reuse, 0x30, R136.reuse, 0xfe, !PT ;  /* 0x0000003003307812 */ /* 0x140fe400078efe88 */
[----:B------:R-:W-:Y:S02]  /*8600*/  ISETP.GE.AND P0, PT, R52, R137, PT ;  /* 0x000000893400720c */ /* 0x000fe40003f06270 */
[----:B------:R-:W-:Y:S02]  /*8610*/  FSEL R126, R50, -INF , !P5 ;  /* 0xff800000327e7808 */ /* 0x000fe40006800000 */
[----:B------:R-:W-:Y:S02]  /*8620*/  FSEL R121, R44, -INF , !P1 ;  /* 0xff8000002c797808 */ /* 0x000fe40004800000 */
[----:B------:R-:W-:Y:S02]  /*8630*/  ISETP.GE.AND P5, PT, R48, R138, PT ;  /* 0x0000008a3000720c */ /* 0x000fe40003fa6270 */
[----:B------:R-:W-:-:S02]  /*8640*/  LOP3.LUT R44, R3, 0x38, R136, 0xfe, !PT ;  /* 0x00000038032c7812 */ /* 0x000fc400078efe88 */
[----:B------:R-:W-:Y:S02]  /*8650*/  FSEL R122, R46, -INF , !P0 ;  /* 0xff8000002e7a7808 */ /* 0x000fe40004000000 */
[-C--:B------:R-:W-:Y:S02]  /*8660*/  ISETP.GE.AND P1, PT, R48, R137.reuse, PT ;  /* 0x000000893000720c */ /* 0x080fe40003f26270 */
[----:B------:R-:W-:Y:S02]  /*8670*/  ISETP.GE.AND P0, PT, R44, R138, PT ;  /* 0x0000008a2c00720c */ /* 0x000fe40003f06270 */
[----:B------:R-:W-:Y:S02]  /*8680*/  FSEL R165, R40, -INF , !P5 ;  /* 0xff80000028a57808 */ /* 0x000fe40006800000 */
[----:B------:R-:W-:Y:S02]  /*8690*/  LOP3.LUT R40, R3, 0x40, R136, 0xfe, !PT ;  /* 0x0000004003287812 */ /* 0x000fe400078efe88 */
[----:B------:R-:W-:-:S02]  /*86a0*/  ISETP.GE.AND P5, PT, R44, R137, PT ;  /* 0x000000892c00720c */ /* 0x000fc40003fa6270 */
[----:B------:R-:W-:Y:S02]  /*86b0*/  FSEL R166, R42, -INF , !P1 ;  /* 0xff8000002aa67808 */ /* 0x000fe40004800000 */
[----:B------:R-:W-:Y:S02]  /*86c0*/  FSEL R163, R36, -INF , !P0 ;  /* 0xff80000024a37808 */ /* 0x000fe40004000000 */
[----:B------:R-:W-:Y:S02]  /*86d0*/  ISETP.GE.AND P1, PT, R40, R138, PT ;  /* 0x0000008a2800720c */ /* 0x000fe40003f26270 */
[----:B------:R-:W-:Y:S02]  /*86e0*/  LOP3.LUT R36, R3, 0x48, R136, 0xfe, !PT ;  /* 0x0000004803247812 */ /* 0x000fe400078efe88 */
[----:B------:R-:W-:Y:S02]  /*86f0*/  FSEL R162, R38, -INF , !P5 ;  /* 0xff80000026a27808 */ /* 0x000fe40006800000 */
        /* <DEDUP_REMOVED lines=20> */
[----:B------:R-:W-:Y:S02]  /*8840*/  ISETP.GE.AND P1, PT, R24, R137, PT ;  /* 0x000000891800720c */ /* 0x000fe40003f26270 */
[----:B------:R-:W-:Y:S02]  /*8850*/  ISETP.GE.AND P0, PT, R20, R138, PT ;  /* 0x0000008a1400720c */ /* 0x000fe40003f06270 */
[----:B------:R-:W-:Y:S02]  /*8860*/  FSEL R145, R16, -INF , !P5 ;  /* 0xff80000010917808 */ /* 0x000fe40006800000 */
[----:B------:R-:W-:Y:S02]  /*8870*/  LOP3.LUT R16, R3, 0x70, R136, 0xfe, !PT ;  /* 0x0000007003107812 */ /* 0x000fe400078efe88 */
[----:B------:R-:W-:-:S02]  /*8880*/  FSEL R116, R18, -INF , !P1 ;  /* 0xff80000012747808 */ /* 0x000fc40004800000 */
[----:B------:R-:W-:Y:S02]  /*8890*/  FSEL R147, R12, -INF , !P0 ;  /* 0xff8000000c937808 */ /* 0x000fe40004000000 */
[-C--:B------:R-:W-:Y:S02]  /*88a0*/  ISETP.GE.AND P5, PT, R20, R137.reuse, PT ;  /* 0x000000891400720c */ /* 0x080fe40003fa6270 */
[C---:B------:R-:W-:Y:S02]  /*88b0*/  ISETP.GE.AND P1, PT, R16.reuse, R138, PT ;  /* 0x0000008a1000720c */ /* 0x040fe40003f26270 */
[----:B------:R-:W-:Y:S02]  /*88c0*/  ISETP.GE.AND P0, PT, R16, R137, PT ;  /* 0x000000891000720c */ /* 0x000fe40003f06270 */
[C---:B------:R-:W-:Y:S02]  /*88d0*/  LOP3.LUT R16, R3.reuse, 0x78, R136, 0xfe, !PT ;  /* 0x0000007803107812 */ /* 0x040fe400078efe88 */
[----:B------:R-:W-:-:S02]  /*88e0*/  LOP3.LUT R12, R3, R136, RZ, 0xfc, !PT ;  /* 0x00000088030c7212 */ /* 0x000fc400078efcff */
[----:B------:R-:W-:Y:S02]  /*88f0*/  FSEL R62, R14, -INF , !P5 ;  /* 0xff8000000e3e7808 */ /* 0x000fe40006800000 */
[----:B------:R-:W-:Y:S02]  /*8900*/  FSEL R149, R8, -INF , !P1 ;  /* 0xff80000008957808 */ /* 0x000fe40004800000 */
[----:B------:R-:W-:Y:S02]  /*8910*/  ISETP.GE.AND P5, PT, R16, R138, PT ;  /* 0x0000008a1000720c */ /* 0x000fe40003fa6270 */
[----:B------:R-:W-:Y:S02]  /*8920*/  IADD3 R8, R12, 0x1, RZ ;  /* 0x000000010c087810 */ /* 0x000fe40007ffe0ff */
[----:B------:R-:W-:Y:S02]  /*8930*/  FSEL R58, R10, -INF , !P0 ;  /* 0xff8000000a3a7808 */ /* 0x000fe40004000000 */
[----:B------:R-:W-:-:S02]  /*8940*/  ISETP.GE.AND P1, PT, R16, R137, PT ;  /* 0x000000891000720c */ /* 0x000fc40003f26270 */
[----:B------:R-:W-:Y:S02]  /*8950*/  ISETP.GE.AND P0, PT, R8, R138, PT ;  /* 0x0000008a0800720c */ /* 0x000fe40003f06270 */
[----:B------:R-:W-:Y:S02]  /*8960*/  FSEL R150, R4, -INF , !P5 ;  /* 0xff80000004967808 */ /* 0x000fe40006800000 */
[----:B------:R-:W-:Y:S02]  /*8970*/  IADD3 R4, R12, 0x9, RZ ;  /* 0x000000090c047810 */ /* 0x000fe40007ffe0ff */
[----:B------:R-:W-:Y:S02]  /*8980*/  FSEL R60, R6, -INF , !P1 ;  /* 0xff800000063c7808 */ /* 0x000fe40004800000 */
[----:B------:R-:W-:Y:S02]  /*8990*/  FSEL R119, R65, -INF , !P0 ;  /* 0xff80000041777808 */ /* 0x000fe40004000000 */
[----:B------:R-:W-:-:S02]  /*89a0*/  ISETP.GE.AND P5, PT, R8, R137, PT ;  /* 0x000000890800720c */ /* 0x000fc40003fa6270 */
        /* <DEDUP_REMOVED lines=67> */
[C---:B------:R-:W-:Y:S02]  /*8de0*/  IADD3 R8, R12.reuse, 0x79, RZ ;  /* 0x000000790c087810 */ /* 0x040fe40007ffe0ff */
[----:B------:R-:W-:Y:S02]  /*8df0*/  FSEL R67, R15, -INF , !P0 ;  /* 0xff8000000f437808 */ /* 0x000fe40004000000 */
[-C--:B------:R-:W-:Y:S02]  /*8e00*/  ISETP.GE.AND P0, PT, R12, R138.reuse, PT ;  /* 0x0000008a0c00720c */ /* 0x080fe40003f06270 */
[----:B------:R-:W-:Y:S02]  /*8e10*/  FSEL R159, R9, -INF , !P5 ;  /* 0xff800000099f7808 */ /* 0x000fe40006800000 */
[----:B------:R-:W-:-:S02]  /*8e20*/  ISETP.GE.AND P5, PT, R8, R138, PT ;  /* 0x0000008a0800720c */ /* 0x000fc40003fa6270 */
[----:B------:R-:W-:Y:S02]  /*8e30*/  FSEL R61, R11, -INF , !P1 ;  /* 0xff8000000b3d7808 */ /* 0x000fe40004800000 */
[----:B------:R-:W-:Y:S02]  /*8e40*/  FSEL R9, R64, -INF , !P0 ;  /* 0xff80000040097808 */ /* 0x000fe40004000000 */
[-C--:B------:R-:W-:Y:S02]  /*8e50*/  ISETP.GE.AND P1, PT, R12, R137.reuse, PT ;  /* 0x000000890c00720c */ /* 0x080fe40003f26270 */
[----:B------:R-:W-:Y:S02]  /*8e60*/  ISETP.GE.AND P0, PT, R8, R137, PT ;  /* 0x000000890800720c */ /* 0x000fe40003f06270 */
[----:B------:R-:W-:Y:S02]  /*8e70*/  FSEL R137, R5, -INF , !P5 ;  /* 0xff80000005897808 */ /* 0x000fe40006800000 */
[----:B------:R-:W-:-:S02]  /*8e80*/  ISETP.GT.AND P5, PT, R182, R175, PT ;  /* 0x000000afb600720c */ /* 0x000fc40003fa4270 */
[----:B------:R-:W-:Y:S02]  /*8e90*/  FSEL R5, R66, -INF , !P1 ;  /* 0xff80000042057808 */ /* 0x000fe40004800000 */
[----:B------:R-:W-:-:S09]  /*8ea0*/  FSEL R66, R7, -INF , !P0 ;  /* 0xff80000007427808 */ /* 0x000fd20004000000 */
        /* <DEDUP_REMOVED lines=15> */
[----:B------:R-:W-:-:S04]  /*8fa0*/  LOP3.LUT R12, R12, c[0x0][0x2d0], RZ, 0x3c, !PT ;  /* 0x0000b4000c0c7a12 */ /* 0x000fc800078e3cff */
[----:B------:R-:W-:-:S05]  /*8fb0*/  IADD3 R10, -R13, RZ, RZ ;  /* 0x000000ff0d0a7210 */ /* 0x000fca0007ffe1ff */
[----:B------:R-:W-:Y:S02]  /*8fc0*/  IMAD R10, R133, R10, R11 ;  /* 0x0000000a850a7224 */ /* 0x000fe400078e020b */
[----:B------:R-:W-:-:S03]  /*8fd0*/  IMAD.HI.U32 R11, R8, R7, RZ ;  /* 0x00000007080b7227 */ /* 0x000fc600078e00ff */
[----:B------:R-:W-:Y:S01]  /*8fe0*/  ISETP.GT.U32.AND P1, PT, R133, R10, PT ;  /* 0x0000000a8500720c */ /* 0x000fe20003f24070 */
[----:B------:R-:W-:-:S04]  /*8ff0*/  IMAD.MOV R8, RZ, RZ, -R11 ;  /* 0x000000ffff087224 */ /* 0x000fc800078e0a0b */
[----:B------:R-:W-:-:S05]  /*9000*/  IMAD R8, R133, R8, R7 ;  /* 0x0000000885087224 */ /* 0x000fca00078e0207 */
[----:B------:R-:W-:-:S03]  /*9010*/  ISETP.GT.U32.AND P0, PT, R133, R8, PT ;  /* 0x000000088500720c */ /* 0x000fc60003f04070 */
[----:B------:R-:W-:Y:S01]  /*9020*/  @!P1 IMAD.IADD R10, R10, 0x1, -R133 ;  /* 0x000000010a0a9824 */ /* 0x000fe200078e0a85 */
[----:B------:R-:W-:-:S04]  /*9030*/  @!P1 IADD3 R13, R13, 0x1, RZ ;  /* 0x000000010d0d9810 */ /* 0x000fc80007ffe0ff */
[----:B------:R-:W-:-:S05]  /*9040*/  ISETP.GE.U32.AND P1, PT, R10, R133, PT ;  /* 0x000000850a00720c */ /* 0x000fca0003f26070 */
[----:B------:R-:W-:Y:S02]  /*9050*/  @!P0 IADD3 R8, R8, -R133, RZ ;  /* 0x8000008508088210 */ /* 0x000fe40007ffe0ff */
[----:B------:R-:W-:Y:S02]  /*9060*/  @!P0 IADD3 R11, R11, 0x1, RZ ;  /* 0x000000010b0b8810 */ /* 0x000fe40007ffe0ff */
[----:B------:R-:W-:-:S04]  /*9070*/  ISETP.GE.AND P0, PT, R3, RZ, PT ;  /* 0x000000ff0300720c */ /* 0x000fc80003f06270 */
[----:B------:R-:W-:Y:S02]  /*9080*/  @P1 IADD3 R13, R13, 0x1, RZ ;  /* 0x000000010d0d1810 */ /* 0x000fe40007ffe0ff */
[----:B------:R-:W-:Y:S02]  /*9090*/  ISETP.GE.U32.AND P1, PT, R8, R133, PT ;  /* 0x000000850800720c */ /* 0x000fe40003f26070 */
[----:B------:R-:W-:-:S05]  /*90a0*/  LOP3.LUT R8, RZ, c[0x0][0x2d0], RZ, 0x33, !PT ;  /* 0x0000b400ff087a12 */ /* 0x000fca00078e33ff */
[----:B------:R-:W-:Y:S01]  /*90b0*/  @!P0 IMAD.MOV R13, RZ, RZ, -R13 ;  /* 0x000000ffff0d8224 */ /* 0x000fe200078e0a0d */
[----:B------:R-:W-:-:S04]  /*90c0*/  ISETP.NE.AND P0, PT, RZ, c[0x0][0x2d0], PT ;  /* 0x0000b400ff007a0c */ /* 0x000fc80003f05270 */
[----:B------:R-:W-:Y:S02]  /*90d0*/  SEL R3, R8, R13, !P0 ;  /* 0x0000000d08037207 */ /* 0x000fe40004000000 */
[----:B------:R-:W-:Y:S02]  /*90e0*/  @P1 IADD3 R11, R11, 0x1, RZ ;  /* 0x000000010b0b1810 */ /* 0x000fe40007ffe0ff */
[----:B------:R-:W-:Y:S01]  /*90f0*/  ISETP.GE.AND P1, PT, R12, RZ, PT ;  /* 0x000000ff0c00720c */ /* 0x000fe20003f26270 */
[----:B------:R-:W-:-:S05]  /*9100*/  IMAD.WIDE R16, R3, 0x4, R188 ;  /* 0x0000000403107825 */ /* 0x000fca00078e02bc */
[----:B------:R-:W2:Y:S07]  /*9110*/  LDG.E R7, [R16.64] ;  /* 0x0000000610077981 */ /* 0x000eae000c1e1900 */
[----:B------:R-:W-:-:S05]  /*9120*/  @!P1 IMAD.MOV R11, RZ, RZ, -R11 ;  /* 0x000000ffff0b9224 */ /* 0x000fca00078e0a0b */
[----:B------:R-:W-:-:S05]  /*9130*/  SEL R8, R8, R11, !P0 ;  /* 0x0000000b08087207 */ /* 0x000fca0004000000 */
[----:B------:R-:W-:-:S05]  /*9140*/  IMAD.WIDE R14, R8, 0x4, R188 ;  /* 0x00000004080e7825 */ /* 0x000fca00078e02bc */
[----:B------:R-:W2:Y:S01]  /*9150*/  LDG.E R10, [R14.64] ;  /* 0x000000060e0a7981 */ /* 0x000ea2000c1e1900 */
[----:B------:R-:W-:Y:S01]  /*9160*/  IADD3 R3, R3, -R8, RZ ;  /* 0x8000000803037210 */ /* 0x000fe20007ffe0ff */
[----:B------:R-:W-:-:S04]  /*9170*/  IMAD.MOV.U32 R8, RZ, RZ, c[0x0][0x2d0] ;  /* 0x0000b400ff087624 */ /* 0x000fc800078e00ff */
[----:B------:R-:W-:-:S05]  /*9180*/  IMAD R8, R3, R8, -0x80 ;  /* 0xffffff8003087424 */ /* 0x000fca00078e0208 */
[----:B------:R-:W-:Y:S01]  /*9190*/  SHF.R.S32.HI R3, RZ, 0x1f, R8 ;  /* 0x0000001fff037819 */ /* 0x000fe20000011408 */
[----:B------:R-:W-:-:S04]  /*91a0*/  IMAD.WIDE.U32 R12, R8, c[0x0][0x198], RZ ;  /* 0x00006600080c7a25 */ /* 0x000fc800078e00ff */
        /* <DEDUP_REMOVED lines=11> */
.L_x_1265:
[----:B------:R-:W-:-:S04]  /*9260*/  LEA R11, -R132, RZ, 0x7 ;  /* 0x000000ff840b7211 */ /* 0x000fc800078e39ff */
[----:B------:R-:W-:Y:S02]  /*9270*/  SHF.R.S32.HI R12, RZ, 0x1f, R11 ;  /* 0x0000001fff0c7819 */ /* 0x000fe4000001140b */
.L_x_1266:
        /* <DEDUP_REMOVED lines=33> */
[----:B------:R-:W-:-:S03]  /*9490*/  @!P3 IADD3.X R3, R135, R12, R176, P1, P0 ;  /* 0x0000000c8703b210 */ /* 0x000fc60000fe04b0 */
[----:B------:R1:W-:Y:S04]  /*94a0*/  @P4 STS.128 [R181+0x3800], RZ ;  /* 0x003800ffb5004388 */ /* 0x0003e80000000c00 */
[----:B------:R-:W-:Y:S01]  /*94b0*/  @!PT LDS RZ, [RZ] ;  /* 0x00000000fffff984 */ /* 0x000fe20000000800 */
[----:B------:R-:W-:Y:S01]  /*94c0*/  @!PT LDS RZ, [RZ] ;  /* 0x00000000fffff984 */ /* 0x000fe20000000800 */
[----:B------:R-:W-:Y:S01]  /*94d0*/  @!PT LDS RZ, [RZ] ;  /* 0x00000000fffff984 */ /* 0x000fe20000000800 */
[----:B------:R5:W-:Y:S01]  /*94e0*/  @!P4 LDGSTS.E.BYPASS.LTC128B.128 [R181+0x3800], [R18.64] ;  /* 0x0380000012b5cfae */ /* 0x000be2000b901d46 */
[----:B--2---:R-:W-:-:S03]  /*94f0*/  @!P3 LEA R16, P0, R8, c[0x0][0x168], 0x1 ;  /* 0x00005a000810ba11 */ /* 0x004fc600078008ff */
[----:B------:R1:W-:Y:S01]  /*9500*/  @P3 STS.128 [R181+0x5800], RZ ;  /* 0x005800ffb5003388 */ /* 0x0003e20000000c00 */
[----:B------:R-:W-:Y:S02]  /*9510*/  @!P3 LEA.HI.X R17, R8, c[0x0][0x16c], R3, 0x1, P0 ;  /* 0x00005b000811ba11 */ /* 0x000fe400000f0c03 */
[----:B------:R-:W-:-:S03]  /*9520*/  @!P2 IADD3 R8, P1, P0, R134, R11, R177 ;  /* 0x0000000b8608a210 */ /* 0x000fc6000783e0b1 */
[----:B------:R-:W-:Y:S01]  /*9530*/  @!PT LDS RZ, [RZ] ;  /* 0x00000000fffff984 */ /* 0x000fe20000000800 */
[----:B------:R-:W-:Y:S01]  /*9540*/  @!PT LDS RZ, [RZ] ;  /* 0x00000000fffff984 */ /* 0x000fe20000000800 */
[----:B------:R-:W-:Y:S01]  /*9550*/  @!PT LDS RZ, [RZ] ;  /* 0x00000000fffff984 */ /* 0x000fe20000000800 */
[----:B------:R2:W-:Y:S01]  /*9560*/  @!P3 LDGSTS.E.BYPASS.LTC128B.128 [R181+0x5800], [R16.64+0x40] ;  /* 0x0580004010b5bfae */ /* 0x0005e2000b901d46 */
[----:B------:R-:W-:Y:S02]  /*9570*/  @!P2 IADD3.X R3, R135, R12, R176, P1, P0 ;  /* 0x0000000c8703a210 */ /* 0x000fe40000fe04b0 */
[C---:B---3--:R-:W-:Y:S01]  /*9580*/  @!P2 LEA R14, P0, R8.reuse, c[0x0][0x168], 0x1 ;  /* 0x00005a00080eaa11 */ /* 0x048fe200078008ff */
[----:B------:R1:W-:Y:S03]  /*9590*/  @P2 STS.128 [R181+0x7800], RZ ;  /* 0x007800ffb5002388 */ /* 0x0003e60000000c00 */
[----:B------:R-:W-:Y:S02]  /*95a0*/  @!P2 LEA.HI.X R15, R8, c[0x0][0x16c], R3, 0x1, P0 ;  /* 0x00005b00080faa11 */ /* 0x000fe400000f0c03 */
[----:B------:R-:W-:-:S03]  /*95b0*/  IADD3 R7, P1, P0, R177, R11, R177 ;  /* 0x0000000bb1077210 */ /* 0x000fc6000783e0b1 */
[----:B------:R-:W-:Y:S01]  /*95c0*/  @!PT LDS RZ, [RZ] ;  /* 0x00000000fffff984 */ /* 0x000fe20000000800 */
[----:B------:R-:W-:Y:S01]  /*95d0*/  @!PT LDS RZ, [RZ] ;  /* 0x00000000fffff984 */ /* 0x000fe20000000800 */
[----:B------:R-:W-:Y:S01]  /*95e0*/  @!PT LDS RZ, [RZ] ;  /* 0x00000000fffff984 */ /* 0x000fe20000000800 */
[----:B------:R3:W-:Y:S01]  /*95f0*/  @!P2 LDGSTS.E.BYPASS.LTC128B.128 [R181+0x7800], [R14.64+0x80] ;  /* 0x078000800eb5afae */ /* 0x0007e2000b901d46 */
[----:B------:R-:W-:Y:S02]  /*9600*/  IADD3.X R10, R176, R12, R176, P1, P0 ;  /* 0x0000000cb00a7210 */ /* 0x000fe40000fe04b0 */
[----:B------:R-:W-:Y:S01]  /*9610*/  @!P3 IADD3 R8, P0, R134, R7, RZ ;  /* 0x000000078608b210 */ /* 0x000fe20007f1e0ff */
[----:B------:R1:W-:Y:S01]  /*9620*/  @P4 STS.128 [R181+0x4000], RZ ;  /* 0x004000ffb5004388 */ /* 0x0003e20000000c00 */
[----:B----4-:R-:W-:-:S03]  /*9630*/  @!P4 LEA R20, P1, R7, R192, 0x1 ;  /* 0x000000c00714c211 */ /* 0x010fc600078208ff */
[--C-:B------:R-:W-:Y:S01]  /*9640*/  @!P3 IMAD.X R3, R135, 0x1, R10.reuse, P0 ;  /* 0x000000018703b824 */ /* 0x100fe200000e060a */
[C---:B-----5:R-:W-:Y:S02]  /*9650*/  @!P3 LEA R18, P0, R8.reuse, c[0x0][0x168], 0x1 ;  /* 0x00005a000812ba11 */ /* 0x060fe400078008ff */
[----:B------:R-:W-:Y:S02]  /*9660*/  @!P4 LEA.HI.X R21, R7, R191, R10, 0x1, P1 ;  /* 0x000000bf0715c211 */ /* 0x000fe400008f0c0a */
[----:B------:R-:W-:Y:S02]  /*9670*/  @!P3 LEA.HI.X R19, R8, c[0x0][0x16c], R3, 0x1, P0 ;  /* 0x00005b000813ba11 */ /* 0x000fe400000f0c03 */
[-C--:B------:R-:W-:Y:S01]  /*9680*/  @!P2 IADD3 R8, P0, R134, R7.reuse, RZ ;  /* 0x000000078608a210 */ /* 0x080fe20007f1e0ff */
[----:B------:R-:W-:Y:S01]  /*9690*/  @!PT LDS RZ, [RZ] ;  /* 0x00000000fffff984 */ /* 0x000fe20000000800 */
[----:B------:R-:W-:Y:S01]  /*96a0*/  @!PT LDS RZ, [RZ] ;  /* 0x00000000fffff984 */ /* 0x000fe20000000800 */
[----:B------:R-:W-:Y:S01]  /*96b0*/  @!PT LDS RZ, [RZ] ;  /* 0x00000000fffff984 */ /* 0x000fe20000000800 */
[----:B------:R1:W-:Y:S01]  /*96c0*/  @!P4 LDGSTS.E.BYPASS.LTC128B.128 [R181+0x4000], [R20.64] ;  /* 0x0400000014b5cfae */ /* 0x0003e2000b901d46 */
[----:B------:R-:W-:-:S03]  /*96d0*/  IADD3 R7, P1, R177, R7, RZ ;  /* 0x00000007b1077210 */ /* 0x000fc60007f3e0ff */
[--C-:B------:R-:W-:Y:S01]  /*96e0*/  @!P2 IMAD.X R3, R135, 0x1, R10.reuse, P0 ;  /* 0x000000018703a824 */ /* 0x100fe200000e060a */
[----:B------:R1:W-:Y:S01]  /*96f0*/  @P3 STS.128 [R181+0x6000], RZ ;  /* 0x006000ffb5003388 */ /* 0x0003e20000000c00 */
[----:B------:R-:W-:-:S03]  /*9700*/  IMAD.X R10, R176, 0x1, R10, P1 ;  /* 0x00000001b00a7824 */ /* 0x000fc600008e060a */
[----:B------:R-:W-:Y:S01]  /*9710*/  @!PT LDS RZ, [RZ] ;  /* 0x00000000fffff984 */ /* 0x000fe20000000800 */
[----:B------:R-:W-:Y:S01]  /*9720*/  @!PT LDS RZ, [RZ] ;  /* 0x00000000fffff984 */ /* 0x000fe20000000800 */
[----:B------:R-:W-:Y:S01]  /*9730*/  @!PT LDS RZ, [RZ] ;  /* 0x00000000fffff984 */ /* 0x000fe20000000800 */
[----:B------:R4:W-:Y:S01]  /*9740*/  @!P3 LDGSTS.E.BYPASS.LTC128B.128 [R181+0x6000], [R18.64+0x40] ;  /* 0x0600004012b5bfae */ /* 0x0009e2000b901d46 */
[----:B---3--:R-:W-:-:S03]  /*9750*/  @!P2 LEA R14, P0, R8, c[0x0][0x168], 0x1 ;  /* 0x00005a00080eaa11 */ /* 0x008fc600078008ff */
[----:B------:R1:W-:Y:S01]  /*9760*/  @P2 STS.128 [R181+0x8000], RZ ;  /* 0x008000ffb5002388 */ /* 0x0003e20000000c00 */
[----:B------:R-:W-:Y:S02]  /*9770*/  @!P2 LEA.HI.X R15, R8, c[0x0][0x16c], R3, 0x1, P0 ;  /* 0x00005b00080faa11 */ /* 0x000fe400000f0c03 */
[----:B------:R-:W-:-:S03]  /*9780*/  @!P3 IADD3 R3, P0, R134, R7, RZ ;  /* 0x000000078603b210 */ /* 0x000fc60007f1e0ff */
[----:B------:R-:W-:Y:S01]  /*9790*/  @!PT LDS RZ, [RZ] ;  /* 0x00000000fffff984 */ /* 0x000fe20000000800 */
[----:B------:R-:W-:Y:S01]  /*97a0*/  @!PT LDS RZ, [RZ] ;  /* 0x00000000fffff984 */ /* 0x000fe20000000800 */
[----:B------:R-:W-:Y:S01]  /*97b0*/  @!PT LDS RZ, [RZ] ;  /* 0x00000000fffff984 */ /* 0x000fe20000000800 */
[----:B------:R1:W-:Y:S02]  /*97c0*/  @!P2 LDGSTS.E.BYPASS.LTC128B.128 [R181+0x8000], [R14.64+0x80] ;  /* 0x080000800eb5afae */ /* 0x0003e4000b901d46 */
[----:B------:R-:W-:Y:S01]  /*97d0*/  @!P3 IMAD.X R8, R135, 0x1, R10, P0 ;  /* 0x000000018708b824 */ /* 0x000fe200000e060a */
[C---:B--2---:R-:W-:Y:S01]  /*97e0*/  @!P3 LEA R16, P0, R3.reuse, c[0x0][0x168], 0x1 ;  /* 0x00005a000310ba11 */ /* 0x044fe200078008ff */
[----:B------:R1:W-:Y:S03]  /*97f0*/  @P4 STS.128 [R181+0x4800], RZ ;  /* 0x004800ffb5004388 */ /* 0x0003e60000000c00 */
[----:B------:R-:W-:Y:S02]  /*9800*/  @!P3 LEA.HI.X R17, R3, c[0x0][0x16c], R8, 0x1, P0 ;  /* 0x00005b000311ba11 */ /* 0x000fe400000f0c08 */
[----:B----4-:R-:W-:-:S04]  /*9810*/  @!P4 LEA R18, P1, R7, R192, 0x1 ;  /* 0x000000c00712c211 */ /* 0x010fc800078208ff */
        /* <DEDUP_REMOVED lines=20> */
.L_x_1268:
[----:B------:R-:W-:Y:S05]  /*9960*/  BSYNC B0 ;  /* 0x0000000000007941 */ /* 0x000fea0003800000 */
.L_x_1267:
[----:B------:R-:W0:Y:S01]  /*9970*/  LDGDEPBAR ;  /* 0x00000000000079af */ /* 0x000e220000000000 */
[----:B------:R-:W-:-:S04]  /*9980*/  LEA R192, P0, R11, R192, 0x1 ;  /* 0x000000c00bc07211 */ /* 0x000fc800078008ff */
[----:B------:R-:W-:Y:S02]  /*9990*/  LEA.HI.X R191, R11, R191, R12, 0x1, P0 ;  /* 0x000000bf0bbf7211 */ /* 0x000fe400000f0c0c */
.L_x_1264:
        /* <DEDUP_REMOVED lines=80> */
[----:B------:R-:W-:Y:S01]  /*9ea0*/  FADD.FTZ R197, R2, -R197 ;  /* 0x800000c502c57221 */ /* 0x000fe20000010000 */
[----:B--2---:R-:W-:Y:S01]  /*9eb0*/  FMNMX.FTZ R3, R8, R3, !PT ;  /* 0x0000000308037209 */ /* 0x004fe20007810000 */
[--C-:B------:R-:W-:Y:S02]  /*9ec0*/  FFMA.FTZ R134, R117, c[0x0][0x23c], -R138.reuse ;  /* 0x00008f0075867a23 */ /* 0x100fe4000001088a */
[--C-:B------:R-:W-:Y:S01]  /*9ed0*/  FFMA.FTZ R202, R9, c[0x0][0x23c], -R138.reuse ;  /* 0x00008f0009ca7a23 */ /* 0x100fe2000001088a */
[C---:B------:R-:W-:Y:S01]  /*9ee0*/  FSETP.NEU.FTZ.AND P0, PT, R3.reuse, -INF , PT ;  /* 0xff8000000300780b */ /* 0x040fe20003f1d000 */
[----:B------:R-:W-:Y:S01]  /*9ef0*/  FMUL.FTZ R7, R3, c[0x0][0x23c] ;  /* 0x00008f0003077a20 */ /* 0x000fe20000410000 */
[----:B------:R-:W1:Y:S01]  /*9f00*/  LDSM.16.MT88.4 R8, [R170+0x9000] ;  /* 0x00900000aa08783b */ /* 0x000e620000004200 */
[--C-:B------:R-:W-:Y:S01]  /*9f10*/  FFMA.FTZ R131, R119, c[0x0][0x23c], -R138.reuse ;  /* 0x00008f0077837a23 */ /* 0x100fe2000001088a */
[----:B------:R-:W-:Y:S01]  /*9f20*/  MUFU.EX2 R134, R134 ;  /* 0x0000008600867308 */ /* 0x000fe20000000800 */
[----:B------:R-:W-:Y:S01]  /*9f30*/  FFMA.FTZ R119, R65, c[0x0][0x23c], -R138 ;  /* 0x00008f0041777a23 */ /* 0x000fe2000001088a */
[----:B------:R-:W-:Y:S01]  /*9f40*/  FSEL R117, R7, RZ, P0 ;  /* 0x000000ff07757208 */ /* 0x000fe20000000000 */
[----:B------:R-:W-:-:S02]  /*9f50*/  FMUL.FTZ R197, R197, c[0x0][0x23c] ;  /* 0x00008f00c5c57a20 */ /* 0x000fc40000410000 */
[----:B------:R-:W-:Y:S02]  /*9f60*/  FFMA.FTZ R65, R63, c[0x0][0x23c], -R138 ;  /* 0x00008f003f417a23 */ /* 0x000fe4000001088a */
[--C-:B------:R-:W-:Y:S01]  /*9f70*/  FFMA.FTZ R135, R5, c[0x0][0x23c], -R117.reuse ;  /* 0x00008f0005877a23 */ /* 0x100fe20000010875 */
[----:B------:R-:W-:Y:S01]  /*9f80*/  FSEL R5, R3, RZ, P0 ;  /* 0x000000ff03057208 */ /* 0x000fe20000000000 */
[--C-:B------:R-:W-:Y:S01]  /*9f90*/  FFMA.FTZ R129, R118, c[0x0][0x23c], -R117.reuse ;  /* 0x00008f0076817a23 */ /* 0x100fe20000010875 */
[----:B------:R-:W-:Y:S01]  /*9fa0*/  MUFU.EX2 R202, R202 ;  /* 0x000000ca00ca7308 */ /* 0x000fe20000000800 */
[----:B------:R-:W-:Y:S02]  /*9fb0*/  FFMA.FTZ R133, R6, c[0x0][0x23c], -R117 ;  /* 0x00008f0006857a23 */ /* 0x000fe40000010875 */
[----:B------:R-:W-:Y:S02]  /*9fc0*/  FADD.FTZ R140, R0, -R5 ;  /* 0x80000005008c7221 */ /* 0x000fe40000010000 */
[----:B------:R-:W-:-:S02]  /*9fd0*/  FFMA.FTZ R118, R4, c[0x0][0x23c], -R117 ;  /* 0x00008f0004767a23 */ /* 0x000fc40000010875 */
[----:B------:R-:W-:Y:S01]  /*9fe0*/  FMUL.FTZ R140, R140, c[0x0][0x23c] ;  /* 0x00008f008c8c7a20 */ /* 0x000fe20000410000 */
[----:B------:R-:W2:Y:S01]  /*9ff0*/  MUFU.EX2 R131, R131 ;  /* 0x0000008300837308 */ /* 0x000ea20000000800 */
[--C-:B------:R-:W-:Y:S02]  /*a000*/  FFMA.FTZ R59, R57, c[0x0][0x23c], -R138.reuse ;  /* 0x00008f00393b7a23 */ /* 0x100fe4000001088a */
[--C-:B------:R-:W-:Y:S02]  /*a010*/  FFMA.FTZ R132, R201, c[0x0][0x23c], -R138.reuse ;  /* 0x00008f00c9847a23 */ /* 0x100fe4000001088a */
[----:B------:R-:W-:Y:S02]  /*a020*/  FFMA.FTZ R64, R199, c[0x0][0x23c], -R138 ;  /* 0x00008f00c7407a23 */ /* 0x000fe4000001088a */
[--C-:B------:R-:W-:Y:S01]  /*a030*/  FFMA.FTZ R63, R130, c[0x0][0x23c], -R117.reuse ;  /* 0x00008f00823f7a23 */ /* 0x100fe20000010875 */
[----:B------:R-:W3:Y:S01]  /*a040*/  MUFU.EX2 R119, R119 ;  /* 0x0000007700777308 */ /* 0x000ee20000000800 */
[----:B------:R-:W-:-:S02]  /*a050*/  FFMA.FTZ R2, R206, c[0x0][0x23c], -R117 ;  /* 0x00008f00ce027a23 */ /* 0x000fc40000010875 */
[--C-:B------:R-:W-:Y:S02]  /*a060*/  FFMA.FTZ R57, R124, c[0x0][0x23c], -R117.reuse ;  /* 0x00008f007c397a23 */ /* 0x100fe40000010875 */
[----:B------:R-:W-:Y:S02]  /*a070*/  FFMA.FTZ R0, R204, c[0x0][0x23c], -R117 ;  /* 0x00008f00cc007a23 */ /* 0x000fe40000010875 */
[--C-:B------:R-:W-:Y:S01]  /*a080*/  FFMA.FTZ R130, R123, c[0x0][0x23c], -R138.reuse ;  /* 0x00008f007b827a23 */ /* 0x100fe2000001088a */
[----:B------:R-:W-:Y:S01]  /*a090*/  MUFU.EX2 R135, R135 ;  /* 0x0000008700877308 */ /* 0x000fe20000000800 */
[----:B--2---:R-:W-:Y:S01]  /*a0a0*/  F2FP.BF16.PACK_AB R48, R131, R202 ;  /* 0x000000ca8330723e */ /* 0x004fe200000010ff */
[--C-:B------:R-:W-:Y:S02]  /*a0b0*/  FFMA.FTZ R124, R121, c[0x0][0x23c], -R138.reuse ;  /* 0x00008f00797c7a23 */ /* 0x100fe4000001088a */
[--C-:B------:R-:W-:Y:S02]  /*a0c0*/  FFMA.FTZ R123, R125, c[0x0][0x23c], -R138.reuse ;  /* 0x00008f007d7b7a23 */ /* 0x100fe4000001088a */
[----:B------:R-:W-:-:S02]  /*a0d0*/  FFMA.FTZ R127, R127, c[0x0][0x23c], -R138 ;  /* 0x00008f007f7f7a23 */ /* 0x000fc4000001088a */
[----:B------:R-:W2:Y:S01]  /*a0e0*/  MUFU.EX2 R133, R133 ;  /* 0x0000008500857308 */ /* 0x000ea20000000800 */
[----:B---3--:R-:W-:Y:S01]  /*a0f0*/  F2FP.BF16.PACK_AB R50, R119, R134 ;  /* 0x000000867732723e */ /* 0x008fe200000010ff */
[--C-:B------:R-:W-:Y:S02]  /*a100*/  FFMA.FTZ R126, R126, c[0x0][0x23c], -R117.reuse ;  /* 0x00008f007e7e7a23 */ /* 0x100fe40000010875 */
[--C-:B------:R-:W-:Y:S02]  /*a110*/  FFMA.FTZ R125, R190, c[0x0][0x23c], -R117.reuse ;  /* 0x00008f00be7d7a23 */ /* 0x100fe40000010875 */
[--C-:B------:R-:W-:Y:S02]  /*a120*/  FFMA.FTZ R122, R122, c[0x0][0x23c], -R117.reuse ;  /* 0x00008f007a7a7a23 */ /* 0x100fe40000010875 */
[----:B------:R-:W3:Y:S01]  /*a130*/  MUFU.EX2 R197, R197 ;  /* 0x000000c500c57308 */ /* 0x000ee20000000800 */
[----:B------:R-:W-:Y:S02]  /*a140*/  FFMA.FTZ R121, R164, c[0x0][0x23c], -R117 ;  /* 0x00008f00a4797a23 */ /* 0x000fe40000010875 */
[----:B------:R-:W-:-:S02]  /*a150*/  FFMA.FTZ R190, R165, c[0x0][0x23c], -R138 ;  /* 0x00008f00a5be7a23 */ /* 0x000fc4000001088a */
[--C-:B------:R-:W-:Y:S02]  /*a160*/  FFMA.FTZ R164, R163, c[0x0][0x23c], -R138.reuse ;  /* 0x00008f00a3a47a23 */ /* 0x100fe4000001088a */
[--C-:B------:R-:W-:Y:S01]  /*a170*/  FFMA.FTZ R167, R167, c[0x0][0x23c], -R138.reuse ;  /* 0x00008f00a7a77a23 */ /* 0x100fe2000001088a */
[----:B------:R-:W4:Y:S01]  /*a180*/  MUFU.EX2 R140, R140 ;  /* 0x0000008c008c7308 */ /* 0x000f220000000800 */
[----:B--2---:R-:W-:Y:S01]  /*a190*/  F2FP.BF16.PACK_AB R49, R133, R135 ;  /* 0x000000878531723e */ /* 0x004fe200000010ff */
[----:B------:R-:W-:Y:S02]  /*a1a0*/  FFMA.FTZ R163, R187, c[0x0][0x23c], -R138 ;  /* 0x00008f00bba37a23 */ /* 0x000fe4000001088a */
[--C-:B------:R-:W-:Y:S02]  /*a1b0*/  FFMA.FTZ R166, R166, c[0x0][0x23c], -R117.reuse ;  /* 0x00008f00a6a67a23 */ /* 0x100fe40000010875 */
[----:B------:R-:W-:Y:S02]  /*a1c0*/  FFMA.FTZ R165, R200, c[0x0][0x23c], -R117 ;  /* 0x00008f00c8a57a23 */ /* 0x000fe40000010875 */
[----:B------:R-:W-:Y:S01]  /*a1d0*/  MUFU.EX2 R129, R129 ;  /* 0x0000008100817308 */ /* 0x000fe20000000800 */
[----:B---3--:R-:W-:-:S02]  /*a1e0*/  FMUL.FTZ R4, R112, R197 ;  /* 0x000000c570047220 */ /* 0x008fc40000410000 */
[-C--:B------:R-:W-:Y:S02]  /*a1f0*/  FMUL.FTZ R5, R113, R197.reuse ;  /* 0x000000c571057220 */ /* 0x080fe40000410000 */
[-C--:B------:R-:W-:Y:S02]  /*a200*/  FMUL.FTZ R68, R68, R197.reuse ;  /* 0x000000c544447220 */ /* 0x080fe40000410000 */
[----:B------:R-:W-:Y:S01]  /*a210*/  FMUL.FTZ R69, R69, R197 ;  /* 0x000000c545457220 */ /* 0x000fe20000410000 */
[----:B------:R-:W2:Y:S01]  /*a220*/  MUFU.EX2 R118, R118 ;  /* 0x0000007600767308 */ /* 0x000ea20000000800 */
[-C--:B----4-:R-:W-:Y:S02]  /*a230*/  FMUL.FTZ R6, R114, R140.reuse ;  /* 0x0000008c72067220 */ /* 0x090fe40000410000 */
[-C--:B------:R-:W-:Y:S02]  /*a240*/  FMUL.FTZ R7, R115, R140.reuse ;  /* 0x0000008c73077220 */ /* 0x080fe40000410000 */
[----:B------:R-:W-:-:S02]  /*a250*/  FMUL.FTZ R70, R70, R140 ;  /* 0x0000008c46467220 */ /* 0x000fc40000410000 */
[-C--:B------:R-:W-:Y:S01]  /*a260*/  FMUL.FTZ R71, R71, R140.reuse ;  /* 0x0000008c47477220 */ /* 0x080fe20000410000 */
[----:B------:R-:W-:Y:S01]  /*a270*/  MUFU.EX2 R132, R132 ;  /* 0x0000008400847308 */ /* 0x000fe20000000800 */
[-C--:B------:R-:W-:Y:S02]  /*a280*/  FMUL.FTZ R12, R72, R197.reuse ;  /* 0x000000c5480c7220 */ /* 0x080fe40000410000 */
[----:B------:R-:W-:Y:S02]  /*a290*/  FMUL.FTZ R13, R73, R197 ;  /* 0x000000c5490d7220 */ /* 0x000fe40000410000 */
[-C--:B------:R-:W-:Y:S02]  /*a2a0*/  FMUL.FTZ R14, R74, R140.reuse ;  /* 0x0000008c4a0e7220 */ /* 0x080fe40000410000 */
[-C--:B------:R-:W-:Y:S01]  /*a2b0*/  FMUL.FTZ R15, R75, R140.reuse ;  /* 0x0000008c4b0f7220 */ /* 0x080fe20000410000 */
[----:B--2---:R-:W-:Y:S01]  /*a2c0*/  F2FP.BF16.PACK_AB R51, R118, R129 ;  /* 0x000000817633723e */ /* 0x004fe200000010ff */
[-C--:B------:R-:W-:Y:S01]  /*a2d0*/  FMUL.FTZ R76, R76, R197.reuse ;  /* 0x000000c54c4c7220 */ /* 0x080fe20000410000 */
[----:B------:R-:W-:Y:S01]  /*a2e0*/  LDSM.16.MT88.4 R72, [R170+0x9400] ;  /* 0x00940000aa48783b */ /* 0x000fe20000004200 */
[----:B------:R-:W-:Y:S01]  /*a2f0*/  FMUL.FTZ R77, R77, R197 ;  /* 0x000000c54d4d7220 */ /* 0x000fe20000410000 */
[----:B------:R-:W2:Y:S01]  /*a300*/  MUFU.EX2 R65, R65 ;  /* 0x0000004100417308 */ /* 0x000ea20000000800 */
[----:B------:R-:W-:-:S02]  /*a310*/  FMUL.FTZ R78, R78, R140 ;  /* 0x0000008c4e4e7220 */ /* 0x000fc40000410000 */
[C---:B-1----:R-:W-:Y:S01]  /*a320*/  HMMA.16816.F32.BF16 R4, R48.reuse, R8, R4 ;  /* 0x000000083004723c */ /* 0x042fe20000041804 */
[-C--:B------:R-:W-:Y:S02]  /*a330*/  FMUL.FTZ R79, R79, R140.reuse ;  /* 0x0000008c4f4f7220 */ /* 0x080fe40000410000 */
[-C--:B------:R-:W-:Y:S02]  /*a340*/  FMUL.FTZ R20, R80, R197.reuse ;  /* 0x000000c550147220 */ /* 0x080fe40000410000 */
[----:B------:R-:W-:Y:S01]  /*a350*/  MUFU.EX2 R64, R64 ;  /* 0x0000004000407308 */ /* 0x000fe20000000800 */
[----:B------:R-:W-:Y:S02]  /*a360*/  FMUL.FTZ R21, R81, R197 ;  /* 0x000000c551157220 */ /* 0x000fe40000410000 */
[----:B------:R-:W-:Y:S01]  /*a370*/  HMMA.16816.F32.BF16 R8, R48, R10, R68 ;  /* 0x0000000a3008723c */ /* 0x000fe20000041844 */
[----:B------:R-:W1:Y:S01]  /*a380*/  LDSM.16.MT88.4 R68, [R168+0x9400] ;  /* 0x00940000a844783b */ /* 0x000e620000004200 */
[----:B------:R-:W-:-:S02]  /*a390*/  FMUL.FTZ R22, R82, R140 ;  /* 0x0000008c52167220 */ /* 0x000fc40000410000 */
[-C--:B------:R-:W-:Y:S01]  /*a3a0*/  FMUL.FTZ R23, R83, R140.reuse ;  /* 0x0000008c53177220 */ /* 0x080fe20000410000 */
[----:B------:R-:W-:Y:S01]  /*a3b0*/  MUFU.EX2 R59, R59 ;  /* 0x0000003b003b7308 */ /* 0x000fe20000000800 */
[-C--:B------:R-:W-:Y:S02]  /*a3c0*/  FMUL.FTZ R84, R84, R197.reuse ;  /* 0x000000c554547220 */ /* 0x080fe40000410000 */
[----:B------:R-:W-:Y:S01]  /*a3d0*/  HMMA.16816.F32.BF16 R12, R48, R16, R12 ;  /* 0x00000010300c723c */ /* 0x000fe2000004180c */
[----:B------:R-:W-:Y:S02]  /*a3e0*/  FMUL.FTZ R85, R85, R197 ;  /* 0x000000c555557220 */ /* 0x000fe40000410000 */
[-C--:B------:R-:W-:Y:S02]  /*a3f0*/  FMUL.FTZ R86, R86, R140.reuse ;  /* 0x0000008c56567220 */ /* 0x080fe40000410000 */
[----:B------:R-:W-:Y:S01]  /*a400*/  MUFU.EX2 R63, R63 ;  /* 0x0000003f003f7308 */ /* 0x000fe20000000800 */
[----:B------:R-:W-:-:S02]  /*a410*/  FMUL.FTZ R87, R87, R140 ;  /* 0x0000008c57577220 */ /* 0x000fc40000410000 */
[C---:B------:R-:W-:Y:S01]  /*a420*/  HMMA.16816.F32.BF16 R16, R48.reuse, R18, R76 ;  /* 0x000000123010723c */ /* 0x040fe2000004184c */
[----:B------:R-:W3:Y:S01]  /*a430*/  LDSM.16.MT88.4 R76, [R170+0xb400] ;  /* 0x00b40000aa4c783b */ /* 0x000ee20000004200 */
[-C--:B------:R-:W-:Y:S02]  /*a440*/  FMUL.FTZ R28, R88, R197.reuse ;  /* 0x000000c5581c7220 */ /* 0x080fe40000410000 */
[-C--:B------:R-:W-:Y:S01]  /*a450*/  FMUL.FTZ R29, R89, R197.reuse ;  /* 0x000000c5591d7220 */ /* 0x080fe20000410000 */
[----:B------:R-:W4:Y:S01]  /*a460*/  MUFU.EX2 R2, R2 ;  /* 0x0000000200027308 */ /* 0x000f220000000800 */
[-C--:B------:R-:W-:Y:S02]  /*a470*/  FMUL.FTZ R30, R90, R140.reuse ;  /* 0x0000008c5a1e7220 */ /* 0x080fe40000410000 */
[----:B------:R-:W-:Y:S01]  /*a480*/  FMUL.FTZ R31, R91, R140 ;  /* 0x0000008c5b1f7220 */ /* 0x000fe20000410000 */
[----:B------:R-:W-:Y:S01]  /*a490*/  HMMA.16816.F32.BF16 R20, R48, R24, R20 ;  /* 0x000000183014723c */ /* 0x000fe20000041814 */
[----:B------:R-:W-:-:S02]  /*a4a0*/  FMUL.FTZ R36, R96, R197 ;  /* 0x000000c560247220 */ /* 0x000fc40000410000 */
[-C--:B------:R-:W-:Y:S01]  /*a4b0*/  FMUL.FTZ R37, R97, R197.reuse ;  /* 0x000000c561257220 */ /* 0x080fe20000410000 */
[----:B------:R-:W-:Y:S01]  /*a4c0*/  MUFU.EX2 R57, R57 ;  /* 0x0000003900397308 */ /* 0x000fe20000000800 */
[-C--:B------:R-:W-:Y:S02]  /*a4d0*/  FMUL.FTZ R38, R98, R140.reuse ;  /* 0x0000008c62267220 */ /* 0x080fe40000410000 */
[-C--:B------:R-:W-:Y:S01]  /*a4e0*/  FMUL.FTZ R39, R99, R140.reuse ;  /* 0x0000008c63277220 */ /* 0x080fe20000410000 */
[----:B------:R-:W-:Y:S01]  /*a4f0*/  HMMA.16816.F32.BF16 R24, R48, R26, R84 ;  /* 0x0000001a3018723c */ /* 0x000fe20000041854 */
[-C--:B------:R-:W-:Y:S01]  /*a500*/  FMUL.FTZ R92, R92, R197.reuse ;  /* 0x000000c55c5c7220 */ /* 0x080fe20000410000 */
[----:B------:R-:W-:Y:S01]  /*a510*/  LDSM.16.MT88.4 R84, [R170+0xc400] ;  /* 0x00c40000aa54783b */ /* 0x000fe20000004200 */
[----:B------:R-:W-:Y:S01]  /*a520*/  FMUL.FTZ R93, R93, R197 ;  /* 0x000000c55d5d7220 */ /* 0x000fe20000410000 */
[----:B------:R-:W5:Y:S01]  /*a530*/  MUFU.EX2 R0, R0 ;  /* 0x0000000000007308 */ /* 0x000f620000000800 */
[----:B------:R-:W-:-:S02]  /*a540*/  FMUL.FTZ R94, R94, R140 ;  /* 0x0000008c5e5e7220 */ /* 0x000fc40000410000 */
[-C--:B------:R-:W-:Y:S01]  /*a550*/  FMUL.FTZ R95, R95, R140.reuse ;  /* 0x0000008c5f5f7220 */ /* 0x080fe20000410000 */
[C---:B------:R-:W-:Y:S01]  /*a560*/  HMMA.16816.F32.BF16 R28, R48.reuse, R32, R28 ;  /* 0x00000020301c723c */ /* 0x040fe2000004181c */
[-C--:B------:R-:W-:Y:S02]  /*a570*/  FMUL.FTZ R108, R108, R197.reuse ;  /* 0x000000c56c6c7220 */ /* 0x080fe40000410000 */
[-C--:B------:R-:W-:Y:S01]  /*a580*/  FMUL.FTZ R109, R109, R197.reuse ;  /* 0x000000c56d6d7220 */ /* 0x080fe20000410000 */
[----:B------:R-:W-:Y:S01]  /*a590*/  MUFU.EX2 R130, R130 ;  /* 0x0000008200827308 */ /* 0x000fe20000000800 */
[-C--:B------:R-:W-:Y:S02]  /*a5a0*/  FMUL.FTZ R110, R110, R140.reuse ;  /* 0x0000008c6e6e7220 */ /* 0x080fe40000410000 */
[----:B------:R-:W-:Y:S01]  /*a5b0*/  FMUL.FTZ R111, R111, R140 ;  /* 0x0000008c6f6f7220 */ /* 0x000fe20000410000 */
[----:B------:R-:W-:Y:S01]  /*a5c0*/  HMMA.16816.F32.BF16 R36, R48, R40, R36 ;  /* 0x000000283024723c */ /* 0x000fe20000041824 */
[----:B------:R-:W-:-:S02]  /*a5d0*/  FMUL.FTZ R44, R100, R197 ;  /* 0x000000c5642c7220 */ /* 0x000fc40000410000 */
[-C--:B------:R-:W-:Y:S01]  /*a5e0*/  FMUL.FTZ R45, R101, R197.reuse ;  /* 0x000000c5652d7220 */ /* 0x080fe20000410000 */
[----:B------:R-:W1:Y:S01]  /*a5f0*/  MUFU.EX2 R127, R127 ;  /* 0x0000007f007f7308 */ /* 0x000e620000000800 */
[-C--:B------:R-:W-:Y:S02]  /*a600*/  FMUL.FTZ R46, R102, R140.reuse ;  /* 0x0000008c662e7220 */ /* 0x080fe40000410000 */
[-C--:B------:R-:W-:Y:S01]  /*a610*/  FMUL.FTZ R47, R103, R140.reuse ;  /* 0x0000008c672f7220 */ /* 0x080fe20000410000 */
[----:B------:R-:W-:Y:S01]  /*a620*/  HMMA.16816.F32.BF16 R32, R48, R34, R92 ;  /* 0x000000223020723c */ /* 0x000fe2000004185c */
[-C--:B------:R-:W-:Y:S01]  /*a630*/  FMUL.FTZ R104, R104, R197.reuse ;  /* 0x000000c568687220 */ /* 0x080fe20000410000 */
[----:B------:R-:W-:Y:S01]  /*a640*/  LDSM.16.MT88.4 R92, [R168+0xc400] ;  /* 0x00c40000a85c783b */ /* 0x000fe20000004200 */
[----:B------:R-:W-:Y:S01]  /*a650*/  FMUL.FTZ R105, R105, R197 ;  /* 0x000000c569697220 */ /* 0x000fe20000410000 */
[----:B------:R-:W-:Y:S01]  /*a660*/  MUFU.EX2 R124, R124 ;  /* 0x0000007c007c7308 */ /* 0x000fe20000000800 */
[----:B------:R-:W-:-:S02]  /*a670*/  FMUL.FTZ R106, R106, R140 ;  /* 0x0000008c6a6a7220 */ /* 0x000fc40000410000 */
[----:B------:R-:W-:Y:S01]  /*a680*/  FMUL.FTZ R107, R107, R140 ;  /* 0x0000008c6b6b7220 */ /* 0x000fe20000410000 */
[C---:B------:R-:W-:Y:S01]  /*a690*/  HMMA.16816.F32.BF16 R40, R48.reuse, R42, R108 ;  /* 0x0000002a3028723c */ /* 0x040fe2000004186c */
[--C-:B------:R-:W-:Y:S01]  /*a6a0*/  FFMA.FTZ R162, R162, c[0x0][0x23c], -R117.reuse ;  /* 0x00008f00a2a27a23 */ /* 0x100fe20000010875 */
[----:B------:R-:W-:Y:S01]  /*a6b0*/  LDSM.16.MT88.4 R108, [R170+0xe400] ;  /* 0x00e40000aa6c783b */ /* 0x000fe20000004200 */
[----:B------:R-:W-:Y:S01]  /*a6c0*/  FFMA.FTZ R141, R198, c[0x0][0x23c], -R117 ;  /* 0x00008f00c68d7a23 */ /* 0x000fe20000010875 */
[----:B------:R-:W-:Y:S01]  /*a6d0*/  MUFU.EX2 R123, R123 ;  /* 0x0000007b007b7308 */ /* 0x000fe20000000800 */
[--C-:B------:R-:W-:Y:S02]  /*a6e0*/  FFMA.FTZ R187, R151, c[0x0][0x23c], -R138.reuse ;  /* 0x00008f0097bb7a23 */ /* 0x100fe4000001088a */
[--C-:B------:R-:W-:Y:S01]  /*a6f0*/  FFMA.FTZ R198, R161, c[0x0][0x23c], -R138.reuse ;  /* 0x00008f00a1c67a23 */ /* 0x100fe2000001088a */
[----:B------:R-:W-:Y:S01]  /*a700*/  HMMA.16816.F32.BF16 R44, R48, R52, R44 ;  /* 0x00000034302c723c */ /* 0x000fe2000004182c */
[----:B------:R-:W-:-:S02]  /*a710*/  FFMA.FTZ R151, R152, c[0x0][0x23c], -R138 ;  /* 0x00008f0098977a23 */ /* 0x000fc4000001088a */
[----:B------:R-:W-:Y:S01]  /*a720*/  FFMA.FTZ R194, R194, R140, R135 ;  /* 0x0000008cc2c27223 */ /* 0x000fe20000010087 */
[----:B------:R-:W-:Y:S01]  /*a730*/  MUFU.EX2 R126, R126 ;  /* 0x0000007e007e7308 */ /* 0x000fe20000000800 */
[----:B------:R-:W-:Y:S02]  /*a740*/  FFMA.FTZ R152, R160, c[0x0][0x23c], -R138 ;  /* 0x00008f00a0987a23 */ /* 0x000fe4000001088a */
[----:B--2---:R-:W-:Y:S01]  /*a750*/  F2FP.BF16.PACK_AB R52, R65, R132 ;  /* 0x000000844134723e */ /* 0x004fe200000010ff */
[----:B------:R-:W-:Y:S01]  /*a760*/  HMMA.16816.F32.BF16 R48, R48, R54, R104 ;  /* 0x000000363030723c */ /* 0x000fe20000041868 */
[----:B----4-:R-:W-:Y:S01]  /*a770*/  F2FP.BF16.PACK_AB R53, R2, R63 ;  /* 0x0000003f0235723e */ /* 0x010fe200000010ff */
[--C-:B------:R-:W-:Y:S02]  /*a780*/  FFMA.FTZ R148, R148, c[0x0][0x23c], -R117.reuse ;  /* 0x00008f0094947a23 */ /* 0x100fe40000010875 */
[----:B------:R-:W2:Y:S01]  /*a790*/  MUFU.EX2 R125, R125 ;  /* 0x0000007d007d7308 */ /* 0x000ea20000000800 */
[----:B------:R-:W-:-:S02]  /*a7a0*/  FFMA.FTZ R161, R154, c[0x0][0x23c], -R117 ;  /* 0x00008f009aa17a23 */ /* 0x000fc40000010875 */
[----:B------:R-:W-:Y:S01]  /*a7b0*/  F2FP.BF16.PACK_AB R54, R59, R64 ;  /* 0x000000403b36723e */ /* 0x000fe200000010ff */
[--C-:B------:R-:W-:Y:S01]  /*a7c0*/  FFMA.FTZ R135, R146, c[0x0][0x23c], -R117.reuse ;  /* 0x00008f0092877a23 */ /* 0x100fe20000010875 */
[----:B-----5:R-:W-:Y:S01]  /*a7d0*/  F2FP.BF16.PACK_AB R55, R0, R57 ;  /* 0x000000390037723e */ /* 0x020fe200000010ff */
[----:B------:R-:W-:Y:S02]  /*a7e0*/  FFMA.FTZ R140, R156, c[0x0][0x23c], -R117 ;  /* 0x00008f009c8c7a23 */ /* 0x000fe40000010875 */
[----:B------:R-:W-:Y:S01]  /*a7f0*/  MUFU.EX2 R122, R122 ;  /* 0x0000007a007a7308 */ /* 0x000fe20000000800 */
[--C-:B------:R-:W-:Y:S02]  /*a800*/  FFMA.FTZ R139, R139, c[0x0][0x23c], -R138.reuse ;  /* 0x00008f008b8b7a23 */ /* 0x100fe4000001088a */
[--C-:B------:R-:W-:Y:S01]  /*a810*/  FFMA.FTZ R153, R153, c[0x0][0x23c], -R138.reuse ;  /* 0x00008f0099997a23 */ /* 0x100fe2000001088a */
[----:B-1----:R-:W-:Y:S01]  /*a820*/  HMMA.16816.F32.BF16 R12, R52, R68, R12 ;  /* 0x00000044340c723c */ /* 0x002fe2000004180c */
[----:B------:R-:W-:-:S02]  /*a830*/  FFMA.FTZ R143, R143, c[0x0][0x23c], -R138 ;  /* 0x00008f008f8f7a23 */ /* 0x000fc4000001088a */
[--C-:B------:R-:W-:Y:S01]  /*a840*/  FFMA.FTZ R155, R155, c[0x0][0x23c], -R138.reuse ;  /* 0x00008f009b9b7a23 */ /* 0x100fe2000001088a */
[----:B------:R-:W1:Y:S01]  /*a850*/  MUFU.EX2 R121, R121 ;  /* 0x0000007900797308 */ /* 0x000e620000000800 */
[----:B------:R-:W-:Y:S02]  /*a860*/  FFMA.FTZ R142, R142, c[0x0][0x23c], -R117 ;  /* 0x00008f008e8e7a23 */ /* 0x000fe40000010875 */
[--C-:B------:R-:W-:Y:S01]  /*a870*/  FFMA.FTZ R145, R145, c[0x0][0x23c], -R138.reuse ;  /* 0x00008f0091917a23 */ /* 0x100fe2000001088a */
[----:B------:R-:W-:Y:S01]  /*a880*/  HMMA.16816.F32.BF16 R16, R52, R70, R16 ;  /* 0x000000463410723c */ /* 0x000fe20000041810 */
[----:B------:R-:W4:Y:S01]  /*a890*/  LDSM.16.MT88.4 R68, [R168+0xd400] ;  /* 0x00d40000a844783b */ /* 0x000f220000004200 */
[--C-:B------:R-:W-:Y:S02]  /*a8a0*/  FFMA.FTZ R157, R157, c[0x0][0x23c], -R138.reuse ;  /* 0x00008f009d9d7a23 */ /* 0x100fe4000001088a */
[----:B------:R-:W-:Y:S01]  /*a8b0*/  MUFU.EX2 R190, R190 ;  /* 0x000000be00be7308 */ /* 0x000fe20000000800 */
[----:B------:R-:W-:-:S02]  /*a8c0*/  FFMA.FTZ R147, R147, c[0x0][0x23c], -R138 ;  /* 0x00008f0093937a23 */ /* 0x000fc4000001088a */
[----:B------:R-:W-:Y:S01]  /*a8d0*/  FFMA.FTZ R158, R158, c[0x0][0x23c], -R138 ;  /* 0x00008f009e9e7a23 */ /* 0x000fe2000001088a */
[C---:B------:R-:W-:Y:S01]  /*a8e0*/  HMMA.16816.F32.BF16 R4, R52.reuse, R72, R4 ;  /* 0x000000483404723c */ /* 0x040fe20000041804 */
[----:B------:R-:W-:Y:S02]  /*a8f0*/  FFMA.FTZ R202, R193, R197, R202 ;  /* 0x000000c5c1ca7223 */ /* 0x000fe400000100ca */
[----:B------:R-:W-:Y:S01]  /*a900*/  FADD.FTZ R194, R133, R194 ;  /* 0x000000c285c27221 */ /* 0x000fe20000010000 */
[----:B------:R-:W-:Y:S01]  /*a910*/  MUFU.EX2 R167, R167 ;  /* 0x000000a700a77308 */ /* 0x000fe20000000800 */
[----:B------:R-:W-:Y:S02]  /*a920*/  FADD.FTZ R131, R131, R202 ;  /* 0x000000ca83837221 */ /* 0x000fe40000010000 */
[----:B------:R-:W-:Y:S01]  /*a930*/  FADD.FTZ R129, R129, R194 ;  /* 0x000000c281817221 */ /* 0x000fe20000010000 */
[----:B------:R-:W-:Y:S01]  /*a940*/  HMMA.16816.F32.BF16 R8, R52, R74, R8 ;  /* 0x0000004a3408723c */ /* 0x000fe20000041808 */
[----:B------:R-:W5:Y:S01]  /*a950*/  LDSM.16.MT88.4 R72, [R168+0xb400] ;  /* 0x00b40000a848783b */ /* 0x000f620000004200 */
[----:B------:R-:W-:-:S02]  /*a960*/  FADD.FTZ R134, R134, R131 ;  /* 0x0000008386867221 */ /* 0x000fc40000010000 */
[----:B------:R-:W-:Y:S01]  /*a970*/  MUFU.EX2 R164, R164 ;  /* 0x000000a400a47308 */ /* 0x000fe20000000800 */
[----:B------:R-:W-:Y:S02]  /*a980*/  FADD.FTZ R118, R118, R129 ;  /* 0x0000008176767221 */ /* 0x000fe40000010000 */
[----:B------:R-:W-:Y:S01]  /*a990*/  FADD.FTZ R119, R119, R134 ;  /* 0x0000008677777221 */ /* 0x000fe20000010000 */
[C---:B---3--:R-:W-:Y:S01]  /*a9a0*/  HMMA.16816.F32.BF16 R20, R52.reuse, R76, R20 ;  /* 0x0000004c3414723c */ /* 0x048fe20000041814 */
[----:B------:R-:W-:Y:S02]  /*a9b0*/  FADD.FTZ R63, R63, R118 ;  /* 0x000000763f3f7221 */ /* 0x000fe40000010000 */
[----:B------:R-:W-:Y:S01]  /*a9c0*/  FADD.FTZ R132, R132, R119 ;  /* 0x0000007784847221 */ /* 0x000fe20000010000 */
[----:B------:R-:W-:Y:S01]  /*a9d0*/  MUFU.EX2 R163, R163 ;  /* 0x000000a300a37308 */ /* 0x000fe20000000800 */
[----:B------:R-:W-:Y:S02]  /*a9e0*/  FADD.FTZ R2, R2, R63 ;  /* 0x0000003f02027221 */ /* 0x000fe40000010000 */
[----:B------:R-:W-:Y:S01]  /*a9f0*/  FADD.FTZ R65, R65, R132 ;  /* 0x0000008441417221 */ /* 0x000fe20000010000 */
[----:B------:R-:W-:Y:S01]  /*aa00*/  HMMA.16816.F32.BF16 R24, R52, R78, R24 ;  /* 0x0000004e3418723c */ /* 0x000fe20000041818 */
[----:B------:R-:W3:Y:S01]  /*aa10*/  LDSM.16.MT88.4 R76, [R170+0xd400] ;  /* 0x00d40000aa4c783b */ /* 0x000ee20000004200 */
[----:B------:R-:W-:-:S02]  /*aa20*/  FFMA.FTZ R149, R149, c[0x0][0x23c], -R138 ;  /* 0x00008f0095957a23 */ /* 0x000fc4000001088a */
[----:B------:R-:W-:Y:S01]  /*aa30*/  MUFU.EX2 R166, R166 ;  /* 0x000000a600a67308 */ /* 0x000fe20000000800 */
[----:B------:R-:W-:Y:S02]  /*aa40*/  FADD.FTZ R64, R64, R65 ;  /* 0x0000004140407221 */ /* 0x000fe40000010000 */
[----:B------:R-:W-:Y:S01]  /*aa50*/  FFMA.FTZ R150, R150, c[0x0][0x23c], -R138 ;  /* 0x00008f0096967a23 */ /* 0x000fe2000001088a */
[----:B----4-:R-:W-:Y:S01]  /*aa60*/  HMMA.16816.F32.BF16 R44, R52, R68, R44 ;  /* 0x00000044342c723c */ /* 0x010fe2000004182c */
[----:B------:R-:W-:-:S03]  /*aa70*/  FADD.FTZ R59, R59, R64 ;  /* 0x000000403b3b7221 */ /* 0x000fc60000010000 */
[----:B------:R-:W-:Y:S01]  /*aa80*/  MUFU.EX2 R165, R165 ;  /* 0x000000a500a57308 */ /* 0x000fe20000000800 */
[--C-:B------:R-:W-:Y:S02]  /*aa90*/  FFMA.FTZ R137, R137, c[0x0][0x23c], -R138.reuse ;  /* 0x00008f0089897a23 */ /* 0x100fe4000001088a */
[--C-:B------:R-:W-:Y:S01]  /*aaa0*/  FFMA.FTZ R194, R66, c[0x0][0x23c], -R117.reuse ;  /* 0x00008f0042c27a23 */ /* 0x100fe20000010875 */
[C---:B------:R-:W-:Y:S01]  /*aab0*/  HMMA.16816.F32.BF16 R48, R52.reuse, R70, R48 ;  /* 0x000000463430723c */ /* 0x040fe20000041830 */
[----:B------:R-:W4:Y:S01]  /*aac0*/  LDSM.16.MT88.4 R68, [R168+0x9800] ;  /* 0x00980000a844783b */ /* 0x000f220000004200 */
[----:B------:R-:W-:Y:S02]  /*aad0*/  FFMA.FTZ R159, R159, c[0x0][0x23c], -R138 ;  /* 0x00008f009f9f7a23 */ /* 0x000fe4000001088a */
[----:B------:R-:W-:Y:S01]  /*aae0*/  MUFU.EX2 R162, R162 ;  /* 0x000000a200a27308 */ /* 0x000fe20000000800 */
[--C-:B------:R-:W-:Y:S02]  /*aaf0*/  FFMA.FTZ R58, R58, c[0x0][0x23c], -R117.reuse ;  /* 0x00008f003a3a7a23 */ /* 0x100fe40000010875 */
[--C-:B------:R-:W-:Y:S01]  /*ab00*/  FFMA.FTZ R61, R61, c[0x0][0x23c], -R117.reuse ;  /* 0x00008f003d3d7a23 */ /* 0x100fe20000010875 */
[----:B-----5:R-:W-:Y:S01]  /*ab10*/  HMMA.16816.F32.BF16 R28, R52, R72, R28 ;  /* 0x00000048341c723c */ /* 0x020fe2000004181c */
[----:B------:R-:W-:-:S03]  /*ab20*/  FFMA.FTZ R60, R60, c[0x0][0x23c], -R117 ;  /* 0x00008f003c3c7a23 */ /* 0x000fc60000010875 */
[----:B------:R-:W-:Y:S04]  /*ab30*/  MUFU.EX2 R141, R141 ;  /* 0x0000008d008d7308 */ /* 0x000fe80000000800 */
[C---:B------:R-:W-:Y:S01]  /*ab40*/  HMMA.16816.F32.BF16 R32, R52.reuse, R74, R32 ;  /* 0x0000004a3420723c */ /* 0x040fe20000041820 */
[----:B------:R-:W5:Y:S03]  /*ab50*/  LDSM.16.MT88.4 R72, [R170+0x9800] ;  /* 0x00980000aa48783b */ /* 0x000f660000004200 */
[----:B------:R-:W-:Y:S04]  /*ab60*/  MUFU.EX2 R187, R187 ;  /* 0x000000bb00bb7308 */ /* 0x000fe80000000800 */
[C---:B---3--:R-:W-:Y:S04]  /*ab70*/  HMMA.16816.F32.BF16 R36, R52.reuse, R76, R36 ;  /* 0x0000004c3424723c */ /* 0x048fe80000041824 */
[----:B------:R-:W3:Y:S04]  /*ab80*/  MUFU.EX2 R198, R198 ;  /* 0x000000c600c67308 */ /* 0x000ee80000000800 */
[----:B------:R-:W-:Y:S01]  /*ab90*/  HMMA.16816.F32.BF16 R40, R52, R78, R40 ;  /* 0x0000004e3428723c */ /* 0x000fe20000041828 */
[----:B------:R-:W5:Y:S03]  /*aba0*/  LDSM.16.MT88.4 R76, [R170+0xb800] ;  /* 0x00b80000aa4c783b */ /* 0x000f660000004200 */
[----:B------:R-:W-:Y:S03]  /*abb0*/  MUFU.EX2 R151, R151 ;  /* 0x0000009700977308 */ /* 0x000fe60000000800 */
[----:B------:R-:W-:Y:S01]  /*abc0*/  F2FP.BF16.PACK_AB R52, R127, R130 ;  /* 0x000000827f34723e */ /* 0x000fe200000010ff */
[----:B------:R-:W-:Y:S01]  /*abd0*/  FADD.FTZ R130, R130, R59 ;  /* 0x0000003b82827221 */ /* 0x000fe20000010000 */
[----:B--2---:R-:W-:-:S02]  /*abe0*/  F2FP.BF16.PACK_AB R53, R125, R126 ;  /* 0x0000007e7d35723e */ /* 0x004fc400000010ff */
[----:B------:R-:W-:Y:S01]  /*abf0*/  F2FP.BF16.PACK_AB R54, R123, R124 ;  /* 0x0000007c7b36723e */ /* 0x000fe200000010ff */
[----:B------:R-:W2:Y:S01]  /*ac00*/  MUFU.EX2 R152, R152 ;  /* 0x0000009800987308 */ /* 0x000ea20000000800 */
[----:B-1----:R-:W-:Y:S01]  /*ac10*/  F2FP.BF16.PACK_AB R55, R121, R122 ;  /* 0x0000007a7937723e */ /* 0x002fe200000010ff */
[----:B------:R-:W-:Y:S01]  /*ac20*/  FADD.FTZ R127, R127, R130 ;  /* 0x000000827f7f7221 */ /* 0x000fe20000010000 */
[----:B---3--:R-:W-:-:S03]  /*ac30*/  F2FP.BF16.PACK_AB R104, R198, R187 ;  /* 0x000000bbc668723e */ /* 0x008fc600000010ff */
[----:B------:R-:W-:Y:S02]  /*ac40*/  FADD.FTZ R124, R124, R127 ;  /* 0x0000007f7c7c7221 */ /* 0x000fe40000010000 */
[----:B----4-:R-:W-:Y:S01]  /*ac50*/  HMMA.16816.F32.BF16 R12, R52, R68, R12 ;  /* 0x00000044340c723c */ /* 0x010fe2000004180c */
[----:B------:R-:W-:Y:S01]  /*ac60*/  MUFU.EX2 R148, R148 ;  /* 0x0000009400947308 */ /* 0x000fe20000000800 */
[----:B------:R-:W-:-:S06]  /*ac70*/  FADD.FTZ R123, R123, R124 ;  /* 0x0000007c7b7b7221 */ /* 0x000fcc0000010000 */
[----:B------:R-:W-:Y:S01]  /*ac80*/  HMMA.16816.F32.BF16 R16, R52, R70, R16 ;  /* 0x000000463410723c */ /* 0x000fe20000041810 */
[----:B------:R-:W1:Y:S01]  /*ac90*/  LDSM.16.MT88.4 R68, [R168+0xd800] ;  /* 0x00d80000a844783b */ /* 0x000e620000004200 */
[----:B------:R-:W3:Y:S01]  /*aca0*/  MUFU.EX2 R161, R161 ;  /* 0x000000a100a17308 */ /* 0x000ee20000000800 */
[----:B--2---:R-:W-:-:S05]  /*acb0*/  F2FP.BF16.PACK_AB R106, R152, R151 ;  /* 0x00000097986a723e */ /* 0x004fca00000010ff */
[C---:B-----5:R-:W-:Y:S02]  /*acc0*/  HMMA.16816.F32.BF16 R4, R52.reuse, R72, R4 ;  /* 0x000000483404723c */ /* 0x060fe40000041804 */
[----:B------:R-:W-:Y:S06]  /*acd0*/  MUFU.EX2 R135, R135 ;  /* 0x0000008700877308 */ /* 0x000fec0000000800 */
[----:B------:R-:W-:Y:S01]  /*ace0*/  HMMA.16816.F32.BF16 R8, R52, R74, R8 ;  /* 0x0000004a3408723c */ /* 0x000fe20000041808 */
[----:B------:R-:W2:Y:S01]  /*acf0*/  LDSM.16.MT88.4 R72, [R168+0xb800] ;  /* 0x00b80000a848783b */ /* 0x000ea20000004200 */
[----:B------:R-:W4:Y:S01]  /*ad00*/  MUFU.EX2 R140, R140 ;  /* 0x0000008c008c7308 */ /* 0x000f220000000800 */
[----:B---3--:R-:W-:-:S05]  /*ad10*/  F2FP.BF16.PACK_AB R105, R161, R148 ;  /* 0x00000094a169723e */ /* 0x008fca00000010ff */
[C---:B------:R-:W-:Y:S02]  /*ad20*/  HMMA.16816.F32.BF16 R20, R52.reuse, R76, R20 ;  /* 0x0000004c3414723c */ /* 0x040fe40000041814 */
[----:B------:R-:W-:Y:S06]  /*ad30*/  MUFU.EX2 R149, R149 ;  /* 0x0000009500957308 */ /* 0x000fec0000000800 */
[C---:B------:R-:W-:Y:S01]  /*ad40*/  HMMA.16816.F32.BF16 R24, R52.reuse, R78, R24 ;  /* 0x0000004e3418723c */ /* 0x040fe20000041818 */
[----:B------:R-:W3:Y:S01]  /*ad50*/  LDSM.16.MT88.4 R76, [R170+0xd800] ;  /* 0x00d80000aa4c783b */ /* 0x000ee20000004200 */
[----:B----4-:R-:W-:Y:S01]  /*ad60*/  F2FP.BF16.PACK_AB R107, R140, R135 ;  /* 0x000000878c6b723e */ /* 0x010fe200000010ff */
[----:B------:R-:W-:Y:S05]  /*ad70*/  MUFU.EX2 R150, R150 ;  /* 0x0000009600967308 */ /* 0x000fea0000000800 */
[C---:B-1----:R-:W-:Y:S03]  /*ad80*/  HMMA.16816.F32.BF16 R44, R52.reuse, R68, R44 ;  /* 0x00000044342c723c */ /* 0x042fe6000004182c */
[----:B------:R-:W-:Y:S05]  /*ad90*/  MUFU.EX2 R137, R137 ;  /* 0x0000008900897308 */ /* 0x000fea0000000800 */
[C---:B------:R-:W-:Y:S01]  /*ada0*/  HMMA.16816.F32.BF16 R48, R52.reuse, R70, R48 ;  /* 0x000000463430723c */ /* 0x040fe20000041830 */
[----:B------:R-:W1:Y:S02]  /*adb0*/  LDSM.16.MT88.4 R68, [R170+0xbc00] ;  /* 0x00bc0000aa44783b */ /* 0x000e640000004200 */
[----:B------:R-:W-:Y:S05]  /*adc0*/  MUFU.EX2 R194, R194 ;  /* 0x000000c200c27308 */ /* 0x000fea0000000800 */
        /* <DEDUP_REMOVED lines=24> */
[C---:B--2---:R-:W-:Y:S08]  /*af50*/  HMMA.16816.F32.BF16 R28, R52.reuse, R76, R28 ;  /* 0x0000004c341c723c */ /* 0x044ff0000004181c */
[C---:B------:R-:W-:Y:S01]  /*af60*/  HMMA.16816.F32.BF16 R32, R52.reuse, R78, R32 ;  /* 0x0000004e3420723c */ /* 0x040fe20000041820 */
[----:B------:R-:W-:Y:S07]  /*af70*/  LDSM.16.MT88.4 R76, [R168+0xa400] ;  /* 0x00a40000a84c783b */ /* 0x000fee0000004200 */
[C---:B---3--:R-:W-:Y:S08]  /*af80*/  HMMA.16816.F32.BF16 R36, R52.reuse, R72, R36 ;  /* 0x000000483424723c */ /* 0x048ff00000041824 */
[----:B------:R-:W-:Y:S01]  /*af90*/  HMMA.16816.F32.BF16 R40, R52, R74, R40 ;  /* 0x0000004a3428723c */ /* 0x000fe20000041828 */
[----:B------:R-:W2:Y:S04]  /*afa0*/  LDSM.16.MT88.4 R52, [R168+0xa000] ;  /* 0x00a00000a834783b */ /* 0x000ea80000004200 */
[----:B------:R-:W-:Y:S03]  /*afb0*/  LDSM.16.MT88.4 R72, [R170+0xc000] ;  /* 0x00c00000aa48783b */ /* 0x000fe60000004200 */
[C---:B-1----:R-:W-:Y:S01]  /*afc0*/  HMMA.16816.F32.BF16 R112, R104.reuse, R68, R4 ;  /* 0x000000446870723c */ /* 0x042fe20000041804 */
[----:B------:R-:W-:Y:S07]  /*afd0*/  LDSM.16.MT88.4 R4, [R168+0xe000] ;  /* 0x00e00000a804783b */ /* 0x000fee0000004200 */
[C---:B------:R-:W-:Y:S01]  /*afe0*/  HMMA.16816.F32.BF16 R8, R104.reuse, R70, R8 ;  /* 0x000000466808723c */ /* 0x040fe20000041808 */
[----:B------:R-:W1:Y:S07]  /*aff0*/  LDSM.16.MT88.4 R68, [R168+0xc000] ;  /* 0x00c00000a844783b */ /* 0x000e6e0000004200 */
[C---:B--2---:R-:W-:Y:S08]  /*b000*/  HMMA.16816.F32.BF16 R12, R104.reuse, R52, R12 ;  /* 0x00000034680c723c */ /* 0x044ff0000004180c */
[C---:B------:R-:W-:Y:S01]  /*b010*/  HMMA.16816.F32.BF16 R16, R104.reuse, R54, R16 ;  /* 0x000000366810723c */ /* 0x040fe20000041810 */
[----:B------:R-:W2:Y:S07]  /*b020*/  LDSM.16.MT88.4 R52, [R170+0xe000] ;  /* 0x00e00000aa34783b */ /* 0x000eae0000004200 */
[C---:B-1----:R-:W-:Y:S08]  /*b030*/  HMMA.16816.F32.BF16 R28, R104.reuse, R68, R28 ;  /* 0x00000044681c723c */ /* 0x042ff0000004181c */
[C---:B------:R-:W-:Y:S01]  /*b040*/  HMMA.16816.F32.BF16 R32, R104.reuse, R70, R32 ;  /* 0x000000466820723c */ /* 0x040fe20000041820 */
[----:B------:R-:W1:Y:S07]  /*b050*/  LDSM.16.MT88.4 R68, [R170+0xa400] ;  /* 0x00a40000aa44783b */ /* 0x000e6e0000004200 */
[C---:B------:R-:W-:Y:S08]  /*b060*/  HMMA.16816.F32.BF16 R20, R104.reuse, R72, R20 ;  /* 0x000000486814723c */ /* 0x040ff00000041814 */
[C---:B------:R-:W-:Y:S08]  /*b070*/  HMMA.16816.F32.BF16 R24, R104.reuse, R74, R24 ;  /* 0x0000004a6818723c */ /* 0x040ff00000041818 */
[C---:B------:R-:W-:Y:S08]  /*b080*/  HMMA.16816.F32.BF16 R44, R104.reuse, R4, R44 ;  /* 0x00000004682c723c */ /* 0x040ff0000004182c */
[C---:B--2---:R-:W-:Y:S01]  /*b090*/  HMMA.16816.F32.BF16 R36, R104.reuse, R52, R36 ;  /* 0x000000346824723c */ /* 0x044fe20000041824 */
[----:B------:R-:W-:Y:S07]  /*b0a0*/  MUFU.EX2 R52, R139 ;  /* 0x0000008b00347308 */ /* 0x000fee0000000800 */
[C---:B------:R-:W-:Y:S01]  /*b0b0*/  HMMA.16816.F32.BF16 R40, R104.reuse, R54, R40 ;  /* 0x000000366828723c */ /* 0x040fe20000041828 */
[----:B------:R-:W2:Y:S07]  /*b0c0*/  MUFU.EX2 R55, R153 ;  /* 0x0000009900377308 */ /* 0x000eae0000000800 */
[----:B------:R-:W-:Y:S01]  /*b0d0*/  HMMA.16816.F32.BF16 R104, R104, R6, R48 ;  /* 0x000000066868723c */ /* 0x000fe20000041830 */
[----:B------:R-:W-:Y:S06]  /*b0e0*/  MUFU.EX2 R53, R143 ;  /* 0x0000008f00357308 */ /* 0x000fec0000000800 */
        /* <DEDUP_REMOVED lines=12> */
[C---:B-1----:R-:W-:Y:S08]  /*b1b0*/  HMMA.16816.F32.BF16 R112, R4.reuse, R68, R112 ;  /* 0x000000440470723c */ /* 0x042ff00000041870 */
        /* <DEDUP_REMOVED lines=13> */
[----:B------:R-:W-:Y:S01]  /*b290*/  LDSM.16.MT88.4 R20, [R170+0xc800] ;  /* 0x00c80000aa14783b */ /* 0x000fe20000004200 */
[----:B------:R-:W-:-:S03]  /*b2a0*/  FFMA.FTZ R34, R67, c[0x0][0x23c], -R117 ;  /* 0x00008f0043227a23 */ /* 0x000fc60000010875 */
[C---:B------:R-:W-:Y:S02]  /*b2b0*/  HMMA.16816.F32.BF16 R96, R4.reuse, R108, R36 ;  /* 0x0000006c0460723c */ /* 0x040fe40000041824 */
[----:B------:R-:W-:Y:S05]  /*b2c0*/  MUFU.EX2 R31, R158 ;  /* 0x0000009e001f7308 */ /* 0x000fea0000000800 */
[----:B------:R-:W-:Y:S01]  /*b2d0*/  FADD.FTZ R37, R57, R2 ;  /* 0x0000000239257221 */ /* 0x000fe20000010000 */
[----:B-1----:R-:W-:Y:S01]  /*b2e0*/  HMMA.16816.F32.BF16 R100, R4, R8, R44 ;  /* 0x000000080464723c */ /* 0x002fe2000004182c */
[----:B------:R-:W-:Y:S01]  /*b2f0*/  MOV R2, R56 ;  /* 0x0000003800027202 */ /* 0x000fe20000000f00 */
[----:B------:R-:W-:Y:S01]  /*b300*/  MUFU.EX2 R32, R32 ;  /* 0x0000002000207308 */ /* 0x000fe20000000800 */
[----:B------:R-:W-:-:S02]  /*b310*/  FADD.FTZ R37, R0, R37 ;  /* 0x0000002500257221 */ /* 0x000fc40000010000 */
[----:B------:R-:W-:Y:S02]  /*b320*/  FADD.FTZ R0, R164, R167 ;  /* 0x000000a7a4007221 */ /* 0x000fe40000010000 */
[----:B------:R-:W-:Y:S01]  /*b330*/  FADD.FTZ R126, R126, R37 ;  /* 0x000000257e7e7221 */ /* 0x000fe20000010000 */
[C---:B------:R-:W-:Y:S01]  /*b340*/  HMMA.16816.F32.BF16 R104, R4.reuse, R10, R104 ;  /* 0x0000000a0468723c */ /* 0x040fe20000041868 */
[----:B------:R-:W1:Y:S01]  /*b350*/  LDSM.16.MT88.4 R8, [R170+0xe800] ;  /* 0x00e80000aa08783b */ /* 0x000e620000004200 */
[----:B------:R-:W4:Y:S01]  /*b360*/  MUFU.EX2 R35, R35 ;  /* 0x0000002300237308 */ /* 0x000f220000000800 */
[----:B------:R-:W-:Y:S02]  /*b370*/  FADD.FTZ R125, R125, R126 ;  /* 0x0000007e7d7d7221 */ /* 0x000fe40000010000 */
[----:B------:R-:W-:Y:S02]  /*b380*/  FADD.FTZ R0, R163, R0 ;  /* 0x00000000a3007221 */ /* 0x000fe40000010000 */
[----:B------:R-:W-:Y:S01]  /*b390*/  FADD.FTZ R122, R122, R125 ;  /* 0x0000007d7a7a7221 */ /* 0x000fe20000010000 */
[----:B------:R-:W-:Y:S01]  /*b3a0*/  HMMA.16816.F32.BF16 R76, R4, R78, R16 ;  /* 0x0000004e044c723c */ /* 0x000fe20000041810 */
[----:B------:R-:W5:Y:S01]  /*b3b0*/  LDSM.16.MT88.4 R16, [R168+0xc800] ;  /* 0x00c80000a810783b */ /* 0x000f620000004200 */
[----:B------:R-:W-:Y:S01]  /*b3c0*/  MUFU.EX2 R33, R33 ;  /* 0x0000002100217308 */ /* 0x000fe20000000800 */
[----:B------:R-:W-:-:S02]  /*b3d0*/  FADD.FTZ R121, R121, R122 ;  /* 0x0000007a79797221 */ /* 0x000fc40000010000 */
[----:B------:R-:W-:Y:S02]  /*b3e0*/  FADD.FTZ R187, R187, R0 ;  /* 0x00000000bbbb7221 */ /* 0x000fe40000010000 */
[----:B------:R-:W-:Y:S01]  /*b3f0*/  FADD.FTZ R166, R166, R121 ;  /* 0x00000079a6a67221 */ /* 0x000fe20000010000 */
[C---:B------:R-:W-:Y:S01]  /*b400*/  HMMA.16816.F32.BF16 R84, R4.reuse, R86, R24 ;  /* 0x000000560454723c */ /* 0x040fe20000041818 */
[----:B------:R-:W-:Y:S01]  /*b410*/  LDSM.16.MT88.4 R24, [R168+0xa800] ;  /* 0x00a80000a818783b */ /* 0x000fe20000004200 */
[----:B------:R-:W2:Y:S01]  /*b420*/  MUFU.EX2 R34, R34 ;  /* 0x0000002200227308 */ /* 0x000ea20000000800 */
[----:B------:R-:W-:Y:S02]  /*b430*/  FADD.FTZ R165, R165, R166 ;  /* 0x000000a6a5a57221 */ /* 0x000fe40000010000 */
[----:B------:R-:W-:Y:S02]  /*b440*/  FADD.FTZ R198, R198, R187 ;  /* 0x000000bbc6c67221 */ /* 0x000fe40000010000 */
[----:B------:R-:W-:Y:S01]  /*b450*/  FADD.FTZ R162, R162, R165 ;  /* 0x000000a5a2a27221 */ /* 0x000fe20000010000 */
[----:B------:R-:W-:Y:S03]  /*b460*/  HMMA.16816.F32.BF16 R108, R4, R110, R40 ;  /* 0x0000006e046c723c */ /* 0x000fe60000041828 */
[----:B------:R-:W-:-:S04]  /*b470*/  FADD.FTZ R141, R141, R162 ;  /* 0x000000a28d8d7221 */ /* 0x000fc80000010000 */
[----:B---3--:R-:W-:Y:S01]  /*b480*/  F2FP.BF16.PACK_AB R4, R29, R30 ;  /* 0x0000001e1d04723e */ /* 0x008fe200000010ff */
[----:B------:R-:W-:Y:S01]  /*b490*/  FADD.FTZ R0, R148, R141 ;  /* 0x0000008d94007221 */ /* 0x000fe20000010000 */
[----:B----4-:R-:W-:Y:S02]  /*b4a0*/  F2FP.BF16.PACK_AB R5, R35, R32 ;  /* 0x000000202305723e */ /* 0x010fe400000010ff */
[----:B------:R-:W-:Y:S01]  /*b4b0*/  F2FP.BF16.PACK_AB R6, R31, R28 ;  /* 0x0000001c1f06723e */ /* 0x000fe200000010ff */
[----:B------:R-:W-:Y:S01]  /*b4c0*/  FADD.FTZ R0, R161, R0 ;  /* 0x00000000a1007221 */ /* 0x000fe20000010000 */
[----:B--2---:R-:W-:-:S07]  /*b4d0*/  F2FP.BF16.PACK_AB R7, R34, R33 ;  /* 0x000000212207723e */ /* 0x004fce00000010ff */
[C---:B------:R-:W-:Y:S08]  /*b4e0*/  HMMA.16816.F32.BF16 R112, R4.reuse, R12, R112 ;  /* 0x0000000c0470723c */ /* 0x040ff00000041870 */
[C---:B------:R-:W-:Y:S01]  /*b4f0*/  HMMA.16816.F32.BF16 R68, R4.reuse, R14, R68 ;  /* 0x0000000e0444723c */ /* 0x040fe20000041844 */
[----:B------:R-:W2:Y:S07]  /*b500*/  LDSM.16.MT88.4 R12, [R168+0xe800] ;  /* 0x00e80000a80c783b */ /* 0x000eae0000004200 */
[C---:B-1----:R-:W-:Y:S08]  /*b510*/  HMMA.16816.F32.BF16 R96, R4.reuse, R8, R96 ;  /* 0x000000080460723c */ /* 0x042ff00000041860 */
[C---:B------:R-:W-:Y:S01]  /*b520*/  HMMA.16816.F32.BF16 R108, R4.reuse, R10, R108 ;  /* 0x0000000a046c723c */ /* 0x040fe2000004186c */
[----:B------:R-:W1:Y:S07]  /*b530*/  LDSM.16.MT88.4 R8, [R170+0xcc00] ;  /* 0x00cc0000aa08783b */ /* 0x000e6e0000004200 */
[C---:B-----5:R-:W-:Y:S08]  /*b540*/  HMMA.16816.F32.BF16 R88, R4.reuse, R16, R88 ;  /* 0x000000100458723c */ /* 0x060ff00000041858 */
[C---:B------:R-:W-:Y:S01]  /*b550*/  HMMA.16816.F32.BF16 R92, R4.reuse, R18, R92 ;  /* 0x00000012045c723c */ /* 0x040fe2000004185c */
[----:B------:R-:W3:Y:S07]  /*b560*/  LDSM.16.MT88.4 R16, [R168+0xac00] ;  /* 0x00ac0000a810783b */ /* 0x000eee0000004200 */
[C---:B------:R-:W-:Y:S08]  /*b570*/  HMMA.16816.F32.BF16 R80, R4.reuse, R20, R80 ;  /* 0x000000140450723c */ /* 0x040ff00000041850 */
[C---:B------:R-:W-:Y:S01]  /*b580*/  HMMA.16816.F32.BF16 R84, R4.reuse, R22, R84 ;  /* 0x000000160454723c */ /* 0x040fe20000041854 */
[----:B------:R-:W4:Y:S07]  /*b590*/  LDSM.16.MT88.4 R20, [R170+0xac00] ;  /* 0x00ac0000aa14783b */ /* 0x000f2e0000004200 */
[C---:B--2---:R-:W-:Y:S08]  /*b5a0*/  HMMA.16816.F32.BF16 R100, R4.reuse, R12, R100 ;  /* 0x0000000c0464723c */ /* 0x044ff00000041864 */
[C---:B------:R-:W-:Y:S01]  /*b5b0*/  HMMA.16816.F32.BF16 R104, R4.reuse, R14, R104 ;  /* 0x0000000e0468723c */ /* 0x040fe20000041868 */
[----:B------:R-:W2:Y:S07]  /*b5c0*/  LDSM.16.MT88.4 R12, [R168+0xcc00] ;  /* 0x00cc0000a80c783b */ /* 0x000eae0000004200 */
[C---:B------:R-:W-:Y:S01]  /*b5d0*/  HMMA.16816.F32.BF16 R72, R4.reuse, R24, R72 ;  /* 0x000000180448723c */ /* 0x040fe20000041848 */
[----:B------:R-:W5:Y:S07]  /*b5e0*/  MUFU.EX2 R24, R159 ;  /* 0x0000009f00187308 */ /* 0x000f6e0000000800 */
[----:B------:R-:W-:Y:S01]  /*b5f0*/  HMMA.16816.F32.BF16 R76, R4, R26, R76 ;  /* 0x0000001a044c723c */ /* 0x000fe2000004184c */
[----:B------:R-:W-:Y:S06]  /*b600*/  MUFU.EX2 R26, R58 ;  /* 0x0000003a001a7308 */ /* 0x000fec0000000800 */
[----:B------:R-:W-:-:S02]  /*b610*/  F2FP.BF16.PACK_AB R6, R137, R150 ;  /* 0x000000968906723e */ /* 0x000fc400000010ff */
[----:B------:R-:W1:Y:S01]  /*b620*/  MUFU.EX2 R25, R61 ;  /* 0x0000003d00197308 */ /* 0x000e620000000800 */
[----:B-----5:R-:W-:-:S07]  /*b630*/  F2FP.BF16.PACK_AB R4, R24, R149 ;  /* 0x000000951804723e */ /* 0x020fce00000010ff */
[----:B------:R-:W5:Y:S01]  /*b640*/  MUFU.EX2 R27, R60 ;  /* 0x0000003c001b7308 */ /* 0x000f620000000800 */
[----:B-1----:R-:W-:Y:S02]  /*b650*/  F2FP.BF16.PACK_AB R5, R25, R26 ;  /* 0x0000001a1905723e */ /* 0x002fe400000010ff */
[----:B-----5:R-:W-:-:S07]  /*b660*/  F2FP.BF16.PACK_AB R7, R194, R27 ;  /* 0x0000001bc207723e */ /* 0x020fce00000010ff */
[C---:B------:R-:W-:Y:S08]  /*b670*/  HMMA.16816.F32.BF16 R80, R4.reuse, R8, R80 ;  /* 0x000000080450723c */ /* 0x040ff00000041850 */
[C---:B------:R-:W-:Y:S01]  /*b680*/  HMMA.16816.F32.BF16 R84, R4.reuse, R10, R84 ;  /* 0x0000000a0454723c */ /* 0x040fe20000041854 */
[----:B------:R-:W1:Y:S07]  /*b690*/  LDSM.16.MT88.4 R8, [R168+0xec00] ;  /* 0x00ec0000a808783b */ /* 0x000e6e0000004200 */
[C---:B---3--:R-:W-:Y:S08]  /*b6a0*/  HMMA.16816.F32.BF16 R72, R4.reuse, R16, R72 ;  /* 0x000000100448723c */ /* 0x048ff00000041848 */
[C---:B------:R-:W-:Y:S01]  /*b6b0*/  HMMA.16816.F32.BF16 R76, R4.reuse, R18, R76 ;  /* 0x00000012044c723c */ /* 0x040fe2000004184c */
[----:B------:R-:W3:Y:S07]  /*b6c0*/  LDSM.16.MT88.4 R16, [R170+0xec00] ;  /* 0x00ec0000aa10783b */ /* 0x000eee0000004200 */
[C---:B----4-:R-:W-:Y:S07]  /*b6d0*/  HMMA.16816.F32.BF16 R112, R4.reuse, R20, R112 ;  /* 0x000000140470723c */ /* 0x050fee0000041870 */
[----:B------:R-:W-:Y:S01]  /*b6e0*/  FADD.FTZ R21, R135, R0 ;  /* 0x0000000087157221 */ /* 0x000fe20000010000 */
[----:B--2---:R-:W-:Y:S03]  /*b6f0*/  HMMA.16816.F32.BF16 R88, R4, R12, R88 ;  /* 0x0000000c0458723c */ /* 0x004fe60000041858 */
        /* <DEDUP_REMOVED lines=33> */
[----:B------:R-:W-:-:S08]  /*b910*/  FADD.FTZ R193, R137, R150 ;  /* 0x0000009689c17221 */ /* 0x000fd00000010000 */
.L_x_1261:
        /* <DEDUP_REMOVED lines=8> */
.L_x_1273:
[----:B------:R-:W-:Y:S01]  /*b9a0*/  IADD3 R182, R182, -0x1, RZ ;  /* 0xffffffffb6b67810 */ /* 0x000fe20007ffe0ff */
[----:B------:R-:W-:Y:S04]  /*b9b0*/  DEPBAR.LE SB0, 0x0 ;  /* 0x000080000000791a */ /* 0x000fe80000000000 */
[----:B------:R-:W-:Y:S01]  /*b9c0*/  BAR.SYNC.DEFER_BLOCKING 0x0 ;  /* 0x0000000000007b1d */ /* 0x000fe20000010000 */
[----:B------:R-:W-:Y:S01]  /*b9d0*/  MOV R0, R187 ;  /* 0x000000bb00007202 */ /* 0x000fe20000000f00 */
[----:B------:R-:W-:Y:S04]  /*b9e0*/  IMAD.MOV.U32 R2, RZ, RZ, R190 ;  /* 0x000000ffff027224 */ /* 0x000fe800078e00be */
[----:B------:R-:W-:-:S05]  /*b9f0*/  @!P6 BRA `(.L_x_1270) ;  /* 0x000003c00000e947 */ /* 0x000fca0003800000 */
[----:B------:R-:W-:Y:S04]  /*ba00*/  IABS R0, c[0x0][0x2d0] ;  /* 0x0000b40000007a13 */ /* 0x000fe80000000000 */
[----:B------:R-:W1:Y:S10]  /*ba10*/  I2F.RP R7, R0 ;  /* 0x0000000000077306 */ /* 0x000e740000209400 */
[----:B-1----:R-:W1:Y:S02]  /*ba20*/  MUFU.RCP R2, R7 ;  /* 0x0000000700027308 */ /* 0x002e640000001000 */
[----:B-1----:R-:W-:Y:S01]  /*ba30*/  IADD3 R8, R2, 0xffffffe, RZ ;  /* 0x0ffffffe02087810 */ /* 0x002fe20007ffe0ff */
[----:B------:R-:W-:Y:S07]  /*ba40*/  IMAD.SHL.U32 R2, R182, 0x80, RZ ;  /* 0x00000080b6027824 */ /* 0x000fee00078e00ff */
[----:B------:R-:W1:Y:S01]  /*ba50*/  F2I.FTZ.U32.TRUNC.NTZ R9, R8 ;  /* 0x0000000800097305 */ /* 0x000e62000021f000 */
[C---:B------:R-:W-:Y:S02]  /*ba60*/  IADD3 R10, R2.reuse, 0x80, RZ ;  /* 0x00000080020a7810 */ /* 0x040fe40007ffe0ff */
[----:B------:R-:W-:Y:S02]  /*ba70*/  IABS R4, R2 ;  /* 0x0000000200047213 */ /* 0x000fe40000000000 */
[----:B------:R-:W-:Y:S02]  /*ba80*/  LOP3.LUT R2, R2, c[0x0][0x2d0], RZ, 0x3c, !PT ;  /* 0x0000b40002027a12 */ /* 0x000fe400078e3cff */
[----:B------:R-:W-:Y:S02]  /*ba90*/  IABS R6, R10 ;  /* 0x0000000a00067213 */ /* 0x000fe40000000000 */
[----:B------:R-:W-:Y:S02]  /*baa0*/  ISETP.GE.AND P0, PT, R2, RZ, PT ;  /* 0x000000ff0200720c */ /* 0x000fe40003f06270 */
[----:B------:R-:W-:Y:S04]  /*bab0*/  LOP3.LUT R10, R10, c[0x0][0x2d0], RZ, 0x3c, !PT ;  /* 0x0000b4000a0a7a12 */ /* 0x000fe800078e3cff */
        /* <DEDUP_REMOVED lines=30> */
[-C--:B------:R-:W-:Y:S01]  /*bca0*/  LEA.HI.X.SX32 R13, R5, R189.reuse, 0x2, P1 ;  /* 0x000000bd050d7211 */ /* 0x080fe200008f16ff */
[----:B------:R-:W-:Y:S01]  /*bcb0*/  IMAD.MOV.U32 R5, RZ, RZ, c[0x0][0x2d0] ;  /* 0x0000b400ff057624 */ /* 0x000fe200078e00ff */
[----:B------:R-:W-:Y:S03]  /*bcc0*/  LEA.HI.X.SX32 R11, R9, R189, 0x2, P0 ;  /* 0x000000bd090b7211 */ /* 0x000fe600000f16ff */
[----:B------:R-:W-:Y:S01]  /*bcd0*/  IMAD R5, R0, R5, -0x80 ;  /* 0xffffff8000057424 */ /* 0x000fe200078e0205 */
[----:B------:R-:W2:Y:S03]  /*bce0*/  LDG.E R2, [R12.64] ;  /* 0x000000060c027981 */ /* 0x000ea6000c1e1900 */
[C---:B------:R-:W-:Y:S01]  /*bcf0*/  IMAD.WIDE.U32 R8, R5.reuse, c[0x0][0x1a0], RZ ;  /* 0x0000680005087a25 */ /* 0x040fe200078e00ff */
[----:B------:R-:W2:Y:S01]  /*bd00*/  LDG.E R7, [R10.64] ;  /* 0x000000060a077981 */ /* 0x000ea2000c1e1900 */
        /* <DEDUP_REMOVED lines=10> */
[----:B------:R-:W-:Y:S02]  /*bdb0*/  IMAD.MOV.U32 R2, RZ, RZ, R8 ;  /* 0x000000ffff027224 */ /* 0x000fe400078e0008 */
.L_x_1270:
[----:B------:R-:W-:Y:S02]  /*bdc0*/  ISETP.GE.AND P4, PT, R185, c[0x0][0x220], PT ;  /* 0x00008800b9007a0c */ /* 0x000fe40003f86270 */
[----:B------:R-:W-:Y:S02]  /*bdd0*/  ISETP.GE.AND P3, PT, R184, c[0x0][0x220], PT ;  /* 0x00008800b8007a0c */ /* 0x000fe40003f66270 */
[C---:B------:R-:W-:Y:S02]  /*bde0*/  LEA R118, P1, R2.reuse, R196, 0x1 ;  /* 0x000000c402767211 */ /* 0x040fe400078208ff */
[----:B------:R-:W-:Y:S02]  /*bdf0*/  ISETP.GE.AND P2, PT, R183, c[0x0][0x220], PT ;  /* 0x00008800b7007a0c */ /* 0x000fe40003f46270 */
[-CC-:B------:R-:W-:Y:S02]  /*be00*/  LEA.HI.X R119, R2, R195.reuse, R0.reuse, 0x1, P1 ;  /* 0x000000c302777211 */ /* 0x180fe400008f0c00 */
[----:B------:R-:W-:Y:S03]  /*be10*/  IADD3 R199, P0, R179, R2, RZ ;  /* 0x00000002b3c77210 */ /* 0x000fe60007f1e0ff */
[----:B------:R-:W-:Y:S01]  /*be20*/  @P4 STS [R181+0x9000], RZ ;  /* 0x009000ffb5004388 */ /* 0x000fe20000000800 */
[CC--:B------:R-:W-:Y:S01]  /*be30*/  @!P4 LEA R202, P5, R199.reuse, R196.reuse, 0x1 ;  /* 0x000000c4c7cac211 */ /* 0x0c0fe200078a08ff */
[C---:B------:R-:W-:Y:S01]  /*be40*/  IMAD.X R2, R178.reuse, 0x1, R0, P0 ;  /* 0x00000001b2027824 */ /* 0x040fe200000e0600 */
[CC--:B------:R-:W-:Y:S01]  /*be50*/  @!P3 LEA R200, P1, R199.reuse, R196.reuse, 0x1 ;  /* 0x000000c4c7c8b211 */ /* 0x0c0fe200078208ff */
[----:B------:R-:W-:Y:S02]  /*be60*/  @P4 STS [R181+0x9004], RZ ;  /* 0x009004ffb5004388 */ /* 0x000fe40000000800 */
[CC--:B------:R-:W-:Y:S02]  /*be70*/  @!P2 LEA R198, P0, R199.reuse, R196.reuse, 0x1 ;  /* 0x000000c4c7c6a211 */ /* 0x0c0fe400078008ff */
[----:B------:R-:W-:Y:S01]  /*be80*/  @P4 STS.64 [R181+0x9008], RZ ;  /* 0x009008ffb5004388 */ /* 0x000fe20000000a00 */
[CCC-:B------:R-:W-:Y:S02]  /*be90*/  @!P4 LEA.HI.X R203, R199.reuse, R195.reuse, R2.reuse, 0x1, P5 ;  /* 0x000000c3c7cbc211 */ /* 0x1c0fe400028f0c02 */
[--C-:B------:R-:W-:Y:S01]  /*bea0*/  @!P3 LEA.HI.X R201, R199, R195, R2.reuse, 0x1, P1 ;  /* 0x000000c3c7c9b211 */ /* 0x100fe200008f0c02 */
[----:B------:R-:W-:Y:S01]  /*beb0*/  @!PT LDS RZ, [RZ] ;  /* 0x00000000fffff984 */ /* 0x000fe20000000800 */
[----:B------:R-:W-:Y:S01]  /*bec0*/  @!PT LDS RZ, [RZ] ;  /* 0x00000000fffff984 */ /* 0x000fe20000000800 */
[----:B------:R-:W-:Y:S01]  /*bed0*/  @!PT LDS RZ, [RZ] ;  /* 0x00000000fffff984 */ /* 0x000fe20000000800 */
[----:B------:R1:W-:Y:S01]  /*bee0*/  @!P4 LDGSTS.E.BYPASS.LTC128B.128 [R181+0x9000], [R118.64] ;  /* 0x0900000076b5cfae */ /* 0x0003e2000b901d46 */
[----:B------:R-:W-:Y:S02]  /*bef0*/  IADD3 R197, P5, R179, R199, RZ ;  /* 0x000000c7b3c57210 */ /* 0x000fe40007fbe0ff */
[-CC-:B------:R-:W-:Y:S01]  /*bf00*/  @!P2 LEA.HI.X R199, R199, R195.reuse, R2.reuse, 0x1, P0 ;  /* 0x000000c3c7c7a211 */ /* 0x180fe200000f0c02 */
[----:B------:R-:W-:Y:S01]  /*bf10*/  @P3 STS.128 [R181+0xb000], RZ ;  /* 0x00b000ffb5003388 */ /* 0x000fe20000000c00 */
        /* <DEDUP_REMOVED lines=9> */
[----:B------:R-:W-:Y:S01]  /*bfb0*/  @P2 STS.128 [R181+0xd000], RZ ;  /* 0x00d000ffb5002388 */ /* 0x000fe20000000c00 */
[--C-:B------:R-:W-:Y:S02]  /*bfc0*/  @!P3 LEA.HI.X R207, R197, R195, R2.reuse, 0x1, P1 ;  /* 0x000000c3c5cfb211 */ /* 0x100fe400008f0c02 */
[----:B------:R-:W-:Y:S01]  /*bfd0*/  IADD3 R0, P5, R179, R197, RZ ;  /* 0x000000c5b3007210 */ /* 0x000fe20007fbe0ff */
[----:B------:R-:W-:Y:S01]  /*bfe0*/  @!PT LDS RZ, [RZ] ;  /* 0x00000000fffff984 */ /* 0x000fe20000000800 */
[----:B------:R-:W-:Y:S01]  /*bff0*/  @!PT LDS RZ, [RZ] ;  /* 0x00000000fffff984 */ /* 0x000fe20000000800 */
[----:B------:R-:W-:Y:S01]  /*c000*/  @!PT LDS RZ, [RZ] ;  /* 0x00000000fffff984 */ /* 0x000fe20000000800 */
[----:B------:R1:W-:Y:S01]  /*c010*/  @!P2 LDGSTS.E.BYPASS.LTC128B.128 [R181+0xd000], [R118.64+0x80] ;  /* 0x0d00008076b5afae */ /* 0x0003e2000b901d46 */
[-CC-:B------:R-:W-:Y:S02]  /*c020*/  @!P2 LEA.HI.X R205, R197, R195.reuse, R2.reuse, 0x1, P0 ;  /* 0x000000c3c5cda211 */ /* 0x180fe400000f0c02 */
[-C--:B------:R-:W-:Y:S01]  /*c030*/  @!P3 LEA R210, P1, R0, R196.reuse, 0x1 ;  /* 0x000000c400d2b211 */ /* 0x080fe200078208ff */
        /* <DEDUP_REMOVED lines=16> */
[----:B------:R-:W-:Y:S01]  /*c140*/  ISETP.GT.AND P0, PT, R182, R175, PT ;  /* 0x000000afb600720c */ /* 0x000fe20003f04270 */
        /* <DEDUP_REMOVED lines=200> */
[----:B------:R-:W-:Y:S04]  /*cdd0*/  IADD3 R120, R116, -0x80, RZ ;  /* 0xffffff8074787810 */ /* 0x000fe80007ffe0ff */
        /* <DEDUP_REMOVED lines=20> */
[----:B------:R-:W-:Y:S01]  /*cf20*/  @!P0 IADD3 R118, R118, 0x1, RZ ;  /* 0x0000000176768810 */ /* 0x000fe20007ffe0ff */
[--C-:B------:R-:W-:Y:S05]  /*cf30*/  @!P0 IMAD.IADD R121, R121, 0x1, -R2.reuse ;  /* 0x0000000179798824 */ /* 0x100fea00078e0a02 */
[-C--:B------:R-:W-:Y:S01]  /*cf40*/  ISETP.GE.U32.AND P5, PT, R121, R2.reuse, PT ;  /* 0x000000027900720c */ /* 0x080fe20003fa6070 */
[----:B------:R-:W-:Y:S01]  /*cf50*/  @!P1 IMAD.IADD R123, R123, 0x1, -R2 ;  /* 0x000000017b7b9824 */ /* 0x000fe200078e0a02 */
[----:B------:R-:W-:Y:S02]  /*cf60*/  @!P1 IADD3 R0, R0, 0x1, RZ ;  /* 0x0000000100009810 */ /* 0x000fe40007ffe0ff */
[----:B------:R-:W-:Y:S02]  /*cf70*/  ISETP.GE.AND P1, PT, R120, RZ, PT ;  /* 0x000000ff7800720c */ /* 0x000fe40003f26270 */
[----:B------:R-:W-:Y:S07]  /*cf80*/  ISETP.GE.U32.AND P0, PT, R123, R2, PT ;  /* 0x000000027b00720c */ /* 0x000fee0003f06070 */
[----:B------:R-:W-:Y:S02]  /*cf90*/  @P5 IADD3 R118, R118, 0x1, RZ ;  /* 0x0000000176765810 */ /* 0x000fe40007ffe0ff */
[----:B------:R-:W-:Y:S02]  /*cfa0*/  ISETP.GE.AND P5, PT, R116, RZ, PT ;  /* 0x000000ff7400720c */ /* 0x000fe40003fa6270 */
[----:B------:R-:W-:Y:S02]  /*cfb0*/  @!P1 IADD3 R118, -R118, RZ, RZ ;  /* 0x000000ff76769210 */ /* 0x000fe40007ffe1ff */
        /* <DEDUP_REMOVED lines=17> */
[----:B------:R-:W-:Y:S05]  /*d0d0*/  IMAD R0, R119, c[0x0][0x19c], R0 ;  /* 0x0000670077007a24 */ /* 0x000fea00078e0200 */
[----:B------:R-:W-:Y:S01]  /*d0e0*/  IADD3 R123, R123, R0, RZ ;  /* 0x000000007b7b7210 */ /* 0x000fe20007ffe0ff */
[----:B--2---:R-:W-:Y:S04]  /*d0f0*/  IMAD.IADD R121, R2, 0x1, -R121 ;  /* 0x0000000102797824 */ /* 0x004fe800078e0a79 */
[C---:B------:R-:W-:Y:S01]  /*d100*/  IMAD.WIDE.U32 R122, R121.reuse, c[0x0][0x180], R122 ;  /* 0x00006000797a7a25 */ /* 0x040fe200078e007a */
[----:B------:R-:W-:Y:S03]  /*d110*/  SHF.R.S32.HI R2, RZ, 0x1f, R121 ;  /* 0x0000001fff027819 */ /* 0x000fe60000011479 */
[----:B------:R-:W-:Y:S02]  /*d120*/  IMAD.MOV.U32 R0, RZ, RZ, R122 ;  /* 0x000000ffff007224 */ /* 0x000fe400078e007a */
[----:B------:R-:W-:Y:S04]  /*d130*/  IMAD R2, R2, c[0x0][0x180], RZ ;  /* 0x0000600002027a24 */ /* 0x000fe800078e02ff */
[----:B------:R-:W-:Y:S04]  /*d140*/  IMAD R2, R121, c[0x0][0x184], R2 ;  /* 0x0000610079027a24 */ /* 0x000fe800078e0202 */
[----:B------:R-:W-:Y:S02]  /*d150*/  IMAD.IADD R2, R123, 0x1, R2 ;  /* 0x000000017b027824 */ /* 0x000fe400078e0202 */
.L_x_1272:
        /* <DEDUP_REMOVED lines=91> */
.L_x_1271:
        /* <DEDUP_REMOVED lines=86> */
[----:B------:R-:W-:Y:S01]  /*dc70*/  ISETP.GT.AND P0, PT, R182, R175, PT ;  /* 0x000000afb600720c */ /* 0x000fe20003f04270 */
        /* <DEDUP_REMOVED lines=24> */
[----:B------:R-:W-:Y:S02]  /*de00*/  FMUL.FTZ R81, R116, R81 ;  /* 0x0000005174517220 */ /* 0x000fe40000410000 */
[C---:B---3--:R-:W-:Y:S02]  /*de10*/  FMUL.FTZ R10, R3.reuse, R114 ;  /* 0x00000072030a7220 */ /* 0x048fe40000410000 */
[C---:B------:R-:W-:Y:S02]  /*de20*/  FMUL.FTZ R11, R3.reuse, R115 ;  /* 0x00000073030b7220 */ /* 0x040fe40000410000 */
[C---:B------:R-:W-:Y:S01]  /*de30*/  FMUL.FTZ R70, R3.reuse, R70 ;  /* 0x0000004603467220 */ /* 0x040fe20000410000 */
[----:B------:R-:W3:Y:S01]  /*de40*/  MUFU.EX2 R137, R137 ;  /* 0x0000008900897308 */ /* 0x000ee20000000800 */
        /* <DEDUP_REMOVED lines=26> */
[----:B------:R-:W-:Y:S02]  /*dff0*/  FMUL.FTZ R97, R116, R97 ;  /* 0x0000006174617220 */ /* 0x000fe40000410000 */
[C---:B------:R-:W-:Y:S01]  /*e000*/  FMUL.FTZ R98, R3.reuse, R98 ;  /* 0x0000006203627220 */ /* 0x040fe20000410000 */
[----:B--2---:R-:W-:Y:S01]  /*e010*/  F2FP.BF16.PACK_AB R114, R128, R131 ;  /* 0x000000838072723e */ /* 0x004fe200000010ff */
[C---:B------:R-:W-:Y:S02]  /*e020*/  FMUL.FTZ R99, R3.reuse, R99 ;  /* 0x0000006303637220 */ /* 0x040fe40000410000 */
[C---:B------:R-:W-:Y:S02]  /*e030*/  FMUL.FTZ R12, R116.reuse, R108 ;  /* 0x0000006c740c7220 */ /* 0x040fe40000410000 */
[----:B------:R-:W-:Y:S01]  /*e040*/  FMUL.FTZ R13, R116, R109 ;  /* 0x0000006d740d7220 */ /* 0x000fe20000410000 */
[----:B------:R-:W-:Y:S01]  /*e050*/  MUFU.EX2 R130, R130 ;  /* 0x0000008200827308 */ /* 0x000fe20000000800 */
[----:B------:R-:W-:Y:S02]  /*e060*/  FMUL.FTZ R14, R3, R110 ;  /* 0x0000006e030e7220 */ /* 0x000fe40000410000 */
[--C-:B------:R-:W-:Y:S02]  /*e070*/  FFMA.FTZ R6, R15, c[0x0][0x23c], -R5.reuse ;  /* 0x00008f000f067a23 */ /* 0x100fe40000010805 */
[----:B------:R-:W-:Y:S02]  /*e080*/  FMUL.FTZ R15, R3, R111 ;  /* 0x0000006f030f7220 */ /* 0x000fe40000410000 */
[----:B------:R-:W-:Y:S01]  /*e090*/  LDSM.16.MT88.4 R108, [R170+0x9400] ;  /* 0x00940000aa6c783b */ /* 0x000fe20000004200 */
        /* <DEDUP_REMOVED lines=10> */
[--C-:B------:R-:W-:Y:S02]  /*e140*/  FFMA.FTZ R141, R33, c[0x0][0x23c], -R134.reuse ;  /* 0x00008f00218d7a23 */ /* 0x100fe40000010886 */
[--C-:B------:R-:W-:Y:S01]  /*e150*/  FFMA.FTZ R142, R34, c[0x0][0x23c], -R5.reuse ;  /* 0x00008f00228e7a23 */ /* 0x100fe20000010805 */
[C---:B------:R-:W-:Y:S01]  /*e160*/  HMMA.16816.F32.BF16 R68, R112.reuse, R122, R68 ;  /* 0x0000007a7044723c */ /* 0x040fe20000041844 */
[----:B------:R-:W3:Y:S02]  /*e170*/  LDSM.16.MT88.4 R120, [R170+0xb000] ;  /* 0x00b00000aa78783b */ /* 0x000ee40000004200 */
[----:B------:R-:W-:Y:S01]  /*e180*/  MUFU.EX2 R139, R139 ;  /* 0x0000008b008b7308 */ /* 0x000fe20000000800 */
[--C-:B------:R-:W-:Y:S02]  /*e190*/  FFMA.FTZ R143, R35, c[0x0][0x23c], -R5.reuse ;  /* 0x00008f00238f7a23 */ /* 0x100fe40000010805 */
[--C-:B------:R-:W-:Y:S02]  /*e1a0*/  FFMA.FTZ R147, R38, c[0x0][0x23c], -R5.reuse ;  /* 0x00008f0026937a23 */ /* 0x100fe40000010805 */
[C---:B-1----:R-:W-:Y:S04]  /*e1b0*/  HMMA.16816.F32.BF16 R72, R112.reuse, R124, R72 ;  /* 0x0000007c7048723c */ /* 0x042fe80000041848 */
[--C-:B------:R-:W-:Y:S01]  /*e1c0*/  FFMA.FTZ R148, R39, c[0x0][0x23c], -R5.reuse ;  /* 0x00008f0027947a23 */ /* 0x100fe20000010805 */
[----:B------:R-:W-:Y:S01]  /*e1d0*/  MUFU.EX2 R140, R140 ;  /* 0x0000008c008c7308 */ /* 0x000fe20000000800 */
[----:B------:R-:W-:Y:S02]  /*e1e0*/  FFMA.FTZ R151, R43, c[0x0][0x23c], -R5 ;  /* 0x00008f002b977a23 */ /* 0x000fe40000010805 */
[C---:B------:R-:W-:Y:S01]  /*e1f0*/  HMMA.16816.F32.BF16 R76, R112.reuse, R126, R76 ;  /* 0x0000007e704c723c */ /* 0x040fe2000004184c */
[----:B------:R-:W1:Y:S03]  /*e200*/  LDSM.16.MT88.4 R124, [R168+0xb000] ;  /* 0x00b00000a87c783b */ /* 0x000e660000004200 */
[C---:B------:R-:W-:Y:S01]  /*e210*/  FMUL.FTZ R100, R116.reuse, R100 ;  /* 0x0000006474647220 */ /* 0x040fe20000410000 */
[----:B--2---:R-:W-:Y:S01]  /*e220*/  F2FP.BF16.PACK_AB R16, R133, R130 ;  /* 0x000000828510723e */ /* 0x004fe200000010ff */
[C---:B------:R-:W-:Y:S01]  /*e230*/  FMUL.FTZ R101, R116.reuse, R101 ;  /* 0x0000006574657220 */ /* 0x040fe20000410000 */
[----:B------:R-:W-:Y:S01]  /*e240*/  MUFU.EX2 R142, R142 ;  /* 0x0000008e008e7308 */ /* 0x000fe20000000800 */
[C---:B------:R-:W-:Y:S04]  /*e250*/  FMUL.FTZ R102, R3.reuse, R102 ;  /* 0x0000006603667220 */ /* 0x040fe80000410000 */
[C---:B------:R-:W-:Y:S02]  /*e260*/  FMUL.FTZ R103, R3.reuse, R103 ;  /* 0x0000006703677220 */ /* 0x040fe40000410000 */
[C---:B------:R-:W-:Y:S02]  /*e270*/  FMUL.FTZ R104, R116.reuse, R104 ;  /* 0x0000006874687220 */ /* 0x040fe40000410000 */
[C---:B------:R-:W-:Y:S01]  /*e280*/  FMUL.FTZ R105, R116.reuse, R105 ;  /* 0x0000006974697220 */ /* 0x040fe20000410000 */
[----:B------:R-:W2:Y:S01]  /*e290*/  MUFU.EX2 R6, R6 ;  /* 0x0000000600067308 */ /* 0x000ea20000000800 */
[C---:B------:R-:W-:Y:S02]  /*e2a0*/  FMUL.FTZ R106, R3.reuse, R106 ;  /* 0x0000006a036a7220 */ /* 0x040fe40000410000 */
[----:B------:R-:W-:Y:S02]  /*e2b0*/  FMUL.FTZ R107, R3, R107 ;  /* 0x0000006b036b7220 */ /* 0x000fe40000410000 */
[----:B------:R-:W-:Y:S02]  /*e2c0*/  FFMA.FTZ R145, R116, R193, R145 ;  /* 0x000000c174917223 */ /* 0x000fe40000010091 */
[----:B------:R-:W-:Y:S01]  /*e2d0*/  FFMA.FTZ R116, R37, c[0x0][0x23c], -R134 ;  /* 0x00008f0025747a23 */ /* 0x000fe20000010886 */
[C---:B---3--:R-:W-:Y:S02]  /*e2e0*/  HMMA.16816.F32.BF16 R80, R112.reuse, R120, R80 ;  /* 0x000000787050723c */ /* 0x048fe40000041850 */
[----:B------:R-:W-:Y:S01]  /*e2f0*/  MUFU.EX2 R7, R7 ;  /* 0x0000000700077308 */ /* 0x000fe20000000800 */
[----:B------:R-:W-:Y:S02]  /*e300*/  FFMA.FTZ R144, R3, R194, R144 ;  /* 0x000000c203907223 */ /* 0x000fe40000010090 */
[--C-:B------:R-:W-:Y:S02]  /*e310*/  FFMA.FTZ R3, R36, c[0x0][0x23c], -R134.reuse ;  /* 0x00008f0024037a23 */ /* 0x100fe40000010886 */
[----:B------:R-:W-:Y:S01]  /*e320*/  LDSM.16.MT88.4 R36, [R168+0xc400] ;  /* 0x00c40000a824783b */ /* 0x000fe20000004200 */
[C---:B------:R-:W-:Y:S04]  /*e330*/  HMMA.16816.F32.BF16 R84, R112.reuse, R122, R84 ;  /* 0x0000007a7054723c */ /* 0x040fe80000041854 */
[--C-:B------:R-:W-:Y:S01]  /*e340*/  FFMA.FTZ R146, R40, c[0x0][0x23c], -R134.reuse ;  /* 0x00008f0028927a23 */ /* 0x100fe20000010886 */
[----:B------:R-:W3:Y:S01]  /*e350*/  MUFU.EX2 R118, R118 ;  /* 0x0000007600767308 */ /* 0x000ee20000000800 */
[--C-:B------:R-:W-:Y:S01]  /*e360*/  FFMA.FTZ R40, R52, c[0x0][0x23c], -R134.reuse ;  /* 0x00008f0034287a23 */ /* 0x100fe20000010886 */
[----:B------:R-:W4:Y:S01]  /*e370*/  LDSM.16.MT88.4 R120, [R170+0xd000] ;  /* 0x00d00000aa78783b */ /* 0x000f220000004200 */
[C---:B-1----:R-:W-:Y:S04]  /*e380*/  HMMA.16816.F32.BF16 R88, R112.reuse, R124, R88 ;  /* 0x0000007c7058723c */ /* 0x042fe80000041858 */
[----:B--2---:R-:W-:Y:S01]  /*e390*/  F2FP.BF16.PACK_AB R17, R6, R135 ;  /* 0x000000870611723e */ /* 0x004fe200000010ff */
[--C-:B------:R-:W-:Y:S02]  /*e3a0*/  FFMA.FTZ R52, R53, c[0x0][0x23c], -R134.reuse ;  /* 0x00008f0035347a23 */ /* 0x100fe40000010886 */
[----:B------:R1:W-:Y:S01]  /*e3b0*/  MUFU.EX2 R53, R40 ;  /* 0x0000002800357308 */ /* 0x0003e20000000800 */
[C---:B------:R-:W-:Y:S01]  /*e3c0*/  HMMA.16816.F32.BF16 R92, R112.reuse, R126, R92 ;  /* 0x0000007e705c723c */ /* 0x040fe2000004185c */
[----:B------:R-:W2:Y:S03]  /*e3d0*/  LDSM.16.MT88.4 R124, [R168+0xd000] ;  /* 0x00d00000a87c783b */ /* 0x000ea60000004200 */
[----:B------:R-:W-:Y:S02]  /*e3e0*/  FFMA.FTZ R149, R41, c[0x0][0x23c], -R134 ;  /* 0x00008f0029957a23 */ /* 0x000fe40000010886 */
[----:B------:R-:W-:Y:S02]  /*e3f0*/  FFMA.FTZ R150, R42, c[0x0][0x23c], -R5 ;  /* 0x00008f002a967a23 */ /* 0x000fe40000010805 */
[----:B------:R-:W-:Y:S01]  /*e400*/  FADD.FTZ R136, R136, R145 ;  /* 0x0000009188887221 */ /* 0x000fe20000010000 */
[----:B------:R-:W-:Y:S03]  /*e410*/  MUFU.EX2 R119, R119 ;  /* 0x0000007700777308 */ /* 0x000fe60000000800 */
[----:B------:R-:W-:Y:S01]  /*e420*/  FADD.FTZ R41, R131, R136 ;  /* 0x0000008883297221 */ /* 0x000fe20000010000 */
[----:B---3--:R-:W-:Y:S01]  /*e430*/  F2FP.BF16.PACK_AB R18, R118, R7 ;  /* 0x000000077612723e */ /* 0x008fe200000010ff */
[----:B------:R-:W-:Y:S02]  /*e440*/  FADD.FTZ R137, R137, R144 ;  /* 0x0000009089897221 */ /* 0x000fe40000010000 */
[----:B------:R-:W-:Y:S02]  /*e450*/  FADD.FTZ R41, R128, R41 ;  /* 0x0000002980297221 */ /* 0x000fe40000010000 */
[----:B------:R-:W-:Y:S01]  /*e460*/  FADD.FTZ R42, R132, R137 ;  /* 0x00000089842a7221 */ /* 0x000fe20000010000 */
[----:B------:R-:W-:Y:S01]  /*e470*/  MUFU.EX2 R138, R138 ;  /* 0x0000008a008a7308 */ /* 0x000fe20000000800 */
[----:B------:R-:W-:Y:S02]  /*e480*/  FADD.FTZ R130, R130, R41 ;  /* 0x0000002982827221 */ /* 0x000fe40000010000 */
[----:B------:R-:W-:Y:S02]  /*e490*/  FADD.FTZ R42, R129, R42 ;  /* 0x0000002a812a7221 */ /* 0x000fe40000010000 */
[----:B------:R-:W-:Y:S02]  /*e4a0*/  FFMA.FTZ R44, R44, c[0x0][0x23c], -R134 ;  /* 0x00008f002c2c7a23 */ /* 0x000fe40000010886 */
[----:B------:R-:W-:Y:S02]  /*e4b0*/  FADD.FTZ R135, R135, R42 ;  /* 0x0000002a87877221 */ /* 0x000fe40000010000 */
[----:B-1----:R-:W-:Y:S01]  /*e4c0*/  LDSM.16.MT88.4 R40, [R170+0xe800] ;  /* 0x00e80000aa28783b */ /* 0x002fe20000004200 */
[----:B------:R-:W-:Y:S01]  /*e4d0*/  MUFU.EX2 R141, R141 ;  /* 0x0000008d008d7308 */ /* 0x000fe20000000800 */
[--C-:B------:R-:W-:Y:S01]  /*e4e0*/  FFMA.FTZ R45, R45, c[0x0][0x23c], -R134.reuse ;  /* 0x00008f002d2d7a23 */ /* 0x100fe20000010886 */
[C---:B----4-:R-:W-:Y:S03]  /*e4f0*/  HMMA.16816.F32.BF16 R96, R112.reuse, R120, R96 ;  /* 0x000000787060723c */ /* 0x050fe60000041860 */
[--C-:B------:R-:W-:Y:S02]  /*e500*/  FFMA.FTZ R48, R48, c[0x0][0x23c], -R134.reuse ;  /* 0x00008f0030307a23 */ /* 0x100fe40000010886 */
[--C-:B------:R-:W-:Y:S02]  /*e510*/  FFMA.FTZ R49, R49, c[0x0][0x23c], -R134.reuse ;  /* 0x00008f0031317a23 */ /* 0x100fe40000010886 */
[--C-:B------:R-:W-:Y:S01]  /*e520*/  FFMA.FTZ R120, R19, c[0x0][0x23c], -R5.reuse ;  /* 0x00008f0013787a23 */ /* 0x100fe20000010805 */
[C---:B------:R-:W-:Y:S01]  /*e530*/  HMMA.16816.F32.BF16 R12, R112.reuse, R122, R12 ;  /* 0x0000007a700c723c */ /* 0x040fe2000004180c */
[----:B------:R-:W-:Y:S03]  /*e540*/  MUFU.EX2 R143, R143 ;  /* 0x0000008f008f7308 */ /* 0x000fe60000000800 */
[--C-:B------:R-:W-:Y:S02]  /*e550*/  FFMA.FTZ R121, R24, c[0x0][0x23c], -R134.reuse ;  /* 0x00008f0018797a23 */ /* 0x100fe40000010886 */
[--C-:B------:R-:W-:Y:S02]  /*e560*/  FFMA.FTZ R46, R46, c[0x0][0x23c], -R5.reuse ;  /* 0x00008f002e2e7a23 */ /* 0x100fe40000010805 */
[C---:B--2---:R-:W-:Y:S03]  /*e570*/  HMMA.16816.F32.BF16 R100, R112.reuse, R124, R100 ;  /* 0x0000007c7064723c */ /* 0x044fe60000041864 */
[----:B------:R-:W1:Y:S01]  /*e580*/  MUFU.EX2 R120, R120 ;  /* 0x0000007800787308 */ /* 0x000e620000000800 */
[--C-:B------:R-:W-:Y:S02]  /*e590*/  FFMA.FTZ R123, R21, c[0x0][0x23c], -R134.reuse ;  /* 0x00008f00157b7a23 */ /* 0x100fe40000010886 */
[--C-:B------:R-:W-:Y:S02]  /*e5a0*/  FFMA.FTZ R122, R23, c[0x0][0x23c], -R5.reuse ;  /* 0x00008f00177a7a23 */ /* 0x100fe40000010805 */
[----:B------:R-:W-:Y:S01]  /*e5b0*/  HMMA.16816.F32.BF16 R104, R112, R126, R104 ;  /* 0x0000007e7068723c */ /* 0x000fe20000041868 */
[----:B------:R-:W2:Y:S03]  /*e5c0*/  LDSM.16.MT88.4 R112, [R168+0x9400] ;  /* 0x00940000a870783b */ /* 0x000ea60000004200 */
[--C-:B------:R-:W-:Y:S01]  /*e5d0*/  FFMA.FTZ R124, R20, c[0x0][0x23c], -R134.reuse ;  /* 0x00008f00147c7a23 */ /* 0x100fe20000010886 */
[----:B------:R-:W-:Y:S01]  /*e5e0*/  MUFU.EX2 R121, R121 ;  /* 0x0000007900797308 */ /* 0x000fe20000000800 */
[--C-:B------:R-:W-:Y:S02]  /*e5f0*/  FFMA.FTZ R125, R22, c[0x0][0x23c], -R5.reuse ;  /* 0x00008f00167d7a23 */ /* 0x100fe40000010805 */
[--C-:B------:R-:W-:Y:S01]  /*e600*/  FFMA.FTZ R127, R28, c[0x0][0x23c], -R134.reuse ;  /* 0x00008f001c7f7a23 */ /* 0x100fe20000010886 */
[----:B------:R-:W-:Y:S03]  /*e610*/  LDSM.16.MT88.4 R20, [R170+0x9800] ;  /* 0x00980000aa14783b */ /* 0x000fe60000004200 */
[--C-:B------:R-:W-:Y:S02]  /*e620*/  FFMA.FTZ R126, R32, c[0x0][0x23c], -R134.reuse ;  /* 0x00008f00207e7a23 */ /* 0x100fe40000010886 */
[--C-:B------:R-:W-:Y:S01]  /*e630*/  FFMA.FTZ R47, R47, c[0x0][0x23c], -R5.reuse ;  /* 0x00008f002f2f7a23 */ /* 0x100fe20000010805 */
[----:B------:R-:W-:Y:S01]  /*e640*/  MUFU.EX2 R124, R124 ;  /* 0x0000007c007c7308 */ /* 0x000fe20000000800 */
[--C-:B------:R-:W-:Y:S01]  /*e650*/  FFMA.FTZ R50, R50, c[0x0][0x23c], -R5.reuse ;  /* 0x00008f0032327a23 */ /* 0x100fe20000010805 */
[----:B------:R-:W-:Y:S01]  /*e660*/  LDSM.16.MT88.4 R28, [R170+0xbc00] ;  /* 0x00bc0000aa1c783b */ /* 0x000fe20000004200 */
[--C-:B------:R-:W-:Y:S01]  /*e670*/  FFMA.FTZ R51, R51, c[0x0][0x23c], -R5.reuse ;  /* 0x00008f0033337a23 */ /* 0x100fe20000010805 */
[----:B-1----:R-:W-:Y:S01]  /*e680*/  F2FP.BF16.PACK_AB R19, R120, R119 ;  /* 0x000000777813723e */ /* 0x002fe200000010ff */
[--C-:B------:R-:W-:Y:S02]  /*e690*/  FFMA.FTZ R56, R56, c[0x0][0x23c], -R134.reuse ;  /* 0x00008f0038387a23 */ /* 0x100fe40000010886 */
[--C-:B------:R-:W-:Y:S02]  /*e6a0*/  FFMA.FTZ R57, R57, c[0x0][0x23c], -R134.reuse ;  /* 0x00008f0039397a23 */ /* 0x100fe40000010886 */
[--C-:B------:R-:W-:Y:S01]  /*e6b0*/  FFMA.FTZ R54, R54, c[0x0][0x23c], -R5.reuse ;  /* 0x00008f0036367a23 */ /* 0x100fe20000010805 */
[----:B------:R-:W-:Y:S01]  /*e6c0*/  LDSM.16.MT88.4 R32, [R168+0xc000] ;  /* 0x00c00000a820783b */ /* 0x000fe20000004200 */
[C---:B------:R-:W-:Y:S01]  /*e6d0*/  HMMA.16816.F32.BF16 R8, R16.reuse, R108, R8 ;  /* 0x0000006c1008723c */ /* 0x040fe20000041808 */
[----:B------:R-:W1:Y:S04]  /*e6e0*/  MUFU.EX2 R123, R123 ;  /* 0x0000007b007b7308 */ /* 0x000e680000000800 */
[--C-:B------:R-:W-:Y:S02]  /*e6f0*/  FFMA.FTZ R55, R55, c[0x0][0x23c], -R5.reuse ;  /* 0x00008f0037377a23 */ /* 0x100fe40000010805 */
[--C-:B------:R-:W-:Y:S01]  /*e700*/  FFMA.FTZ R58, R58, c[0x0][0x23c], -R5.reuse ;  /* 0x00008f003a3a7a23 */ /* 0x100fe20000010805 */
[C---:B------:R-:W-:Y:S01]  /*e710*/  HMMA.16816.F32.BF16 R68, R16.reuse, R110, R68 ;  /* 0x0000006e1044723c */ /* 0x040fe20000041844 */
[----:B------:R-:W3:Y:S02]  /*e720*/  LDSM.16.MT88.4 R108, [R170+0xb400] ;  /* 0x00b40000aa6c783b */ /* 0x000ee40000004200 */
[----:B------:R-:W-:Y:S01]  /*e730*/  MUFU.EX2 R125, R125 ;  /* 0x0000007d007d7308 */ /* 0x000fe20000000800 */
[--C-:B------:R-:W-:Y:S02]  /*e740*/  FFMA.FTZ R59, R59, c[0x0][0x23c], -R5.reuse ;  /* 0x00008f003b3b7a23 */ /* 0x100fe40000010805 */
[--C-:B------:R-:W-:Y:S02]  /*e750*/  FFMA.FTZ R60, R60, c[0x0][0x23c], -R134.reuse ;  /* 0x00008f003c3c7a23 */ /* 0x100fe40000010886 */
[C---:B--2---:R-:W-:Y:S04]  /*e760*/  HMMA.16816.F32.BF16 R72, R16.reuse, R112, R72 ;  /* 0x000000701048723c */ /* 0x044fe80000041848 */
[--C-:B------:R-:W-:Y:S01]  /*e770*/  FFMA.FTZ R61, R61, c[0x0][0x23c], -R134.reuse ;  /* 0x00008f003d3d7a23 */ /* 0x100fe20000010886 */
[----:B------:R-:W2:Y:S01]  /*e780*/  MUFU.EX2 R122, R122 ;  /* 0x0000007a007a7308 */ /* 0x000ea20000000800 */
[----:B------:R-:W-:Y:S02]  /*e790*/  FFMA.FTZ R64, R64, c[0x0][0x23c], -R134 ;  /* 0x00008f0040407a23 */ /* 0x000fe40000010886 */
[C---:B------:R-:W-:Y:S01]  /*e7a0*/  HMMA.16816.F32.BF16 R76, R16.reuse, R114, R76 ;  /* 0x00000072104c723c */ /* 0x040fe2000004184c */
[----:B------:R-:W4:Y:S03]  /*e7b0*/  LDSM.16.MT88.4 R112, [R168+0xb400] ;  /* 0x00b40000a870783b */ /* 0x000f260000004200 */
[--C-:B------:R-:W-:Y:S02]  /*e7c0*/  FFMA.FTZ R62, R62, c[0x0][0x23c], -R5.reuse ;  /* 0x00008f003e3e7a23 */ /* 0x100fe40000010805 */
[----:B------:R-:W-:Y:S01]  /*e7d0*/  FFMA.FTZ R63, R63, c[0x0][0x23c], -R5 ;  /* 0x00008f003f3f7a23 */ /* 0x000fe20000010805 */
[----:B------:R-:W-:Y:S01]  /*e7e0*/  MUFU.EX2 R127, R127 ;  /* 0x0000007f007f7308 */ /* 0x000fe20000000800 */
[----:B------:R-:W-:Y:S04]  /*e7f0*/  FADD.FTZ R6, R6, R135 ;  /* 0x0000008706067221 */ /* 0x000fe80000010000 */
[----:B------:R-:W-:Y:S04]  /*e800*/  FADD.FTZ R119, R119, R6 ;  /* 0x0000000677777221 */ /* 0x000fe80000010000 */
[----:B------:R-:W-:Y:S01]  /*e810*/  FADD.FTZ R120, R120, R119 ;  /* 0x0000007778787221 */ /* 0x000fe20000010000 */
        /* <DEDUP_REMOVED lines=8> */
[C---:B------:R-:W-:Y:S01]  /*e8a0*/  HMMA.16816.F32.BF16 R92, R16.reuse, R114, R92 ;  /* 0x00000072105c723c */ /* 0x040fe2000004185c */
[----:B------:R-:W4:Y:S08]  /*e8b0*/  LDSM.16.MT88.4 R112, [R168+0xd400] ;  /* 0x00d40000a870783b */ /* 0x000f300000004200 */
[----:B------:R-:W-:Y:S10]  /*e8c0*/  MUFU.EX2 R148, R148 ;  /* 0x0000009400947308 */ /* 0x000ff40000000800 */
[----:B------:R-:W-:Y:S01]  /*e8d0*/  MUFU.EX2 R146, R146 ;  /* 0x0000009200927308 */ /* 0x000fe20000000800 */
[C---:B---3--:R-:W-:Y:S09]  /*e8e0*/  HMMA.16816.F32.BF16 R96, R16.reuse, R108, R96 ;  /* 0x0000006c1060723c */ /* 0x048ff20000041860 */
[----:B------:R-:W-:Y:S03]  /*e8f0*/  MUFU.EX2 R149, R149 ;  /* 0x0000009500957308 */ /* 0x000fe60000000800 */
[--C-:B------:R-:W-:Y:S01]  /*e900*/  FFMA.FTZ R108, R25, c[0x0][0x23c], -R134.reuse ;  /* 0x00008f00196c7a23 */ /* 0x100fe20000010886 */
[C---:B------:R-:W-:Y:S03]  /*e910*/  HMMA.16816.F32.BF16 R12, R16.reuse, R110, R12 ;  /* 0x0000006e100c723c */ /* 0x040fe6000004180c */
[--C-:B------:R-:W-:Y:S03]  /*e920*/  FFMA.FTZ R109, R26, c[0x0][0x23c], -R5.reuse ;  /* 0x00008f001a6d7a23 */ /* 0x100fe60000010805 */
[----:B------:R-:W3:Y:S01]  /*e930*/  MUFU.EX2 R108, R108 ;  /* 0x0000006c006c7308 */ /* 0x000ee20000000800 */
[----:B------:R-:W-:Y:S01]  /*e940*/  FFMA.FTZ R134, R65, c[0x0][0x23c], -R134 ;  /* 0x00008f0041867a23 */ /* 0x000fe20000010886 */
[C---:B----4-:R-:W-:Y:S04]  /*e950*/  HMMA.16816.F32.BF16 R100, R16.reuse, R112, R100 ;  /* 0x000000701064723c */ /* 0x050fe80000041864 */
[--C-:B------:R-:W-:Y:S02]  /*e960*/  FFMA.FTZ R110, R27, c[0x0][0x23c], -R5.reuse ;  /* 0x00008f001b6e7a23 */ /* 0x100fe40000010805 */
[----:B------:R-:W4:Y:S02]  /*e970*/  LDSM.16.MT88.4 R24, [R168+0x9800] ;  /* 0x00980000a818783b */ /* 0x000f240000004200 */
[----:B------:R-:W-:Y:S01]  /*e980*/  MUFU.EX2 R109, R109 ;  /* 0x0000006d006d7308 */ /* 0x000fe20000000800 */
[----:B------:R-:W-:Y:S03]  /*e990*/  HMMA.16816.F32.BF16 R104, R16, R114, R104 ;  /* 0x000000721068723c */ /* 0x000fe60000041868 */
[--C-:B------:R-:W-:Y:S02]  /*e9a0*/  FFMA.FTZ R65, R66, c[0x0][0x23c], -R5.reuse ;  /* 0x00008f0042417a23 */ /* 0x100fe40000010805 */
[----:B------:R-:W-:Y:S02]  /*e9b0*/  FFMA.FTZ R5, R67, c[0x0][0x23c], -R5 ;  /* 0x00008f0043057a23 */ /* 0x000fe40000010805 */
[----:B-1----:R-:W-:Y:S01]  /*e9c0*/  F2FP.BF16.PACK_AB R16, R123, R124 ;  /* 0x0000007c7b10723e */ /* 0x002fe200000010ff */
[----:B------:R-:W-:Y:S01]  /*e9d0*/  FADD.FTZ R66, R133, R130 ;  /* 0x0000008285427221 */ /* 0x000fe20000010000 */
[----:B------:R-:W1:Y:S03]  /*e9e0*/  MUFU.EX2 R110, R110 ;  /* 0x0000006e006e7308 */ /* 0x000e660000000800 */
[----:B--2---:R-:W-:Y:S01]  /*e9f0*/  F2FP.BF16.PACK_AB R17, R122, R125 ;  /* 0x0000007d7a11723e */ /* 0x004fe200000010ff */
[----:B------:R-:W-:Y:S01]  /*ea00*/  FADD.FTZ R125, R125, R120 ;  /* 0x000000787d7d7221 */ /* 0x000fe20000010000 */
[----:B---3--:R-:W-:Y:S01]  /*ea10*/  F2FP.BF16.PACK_AB R18, R108, R121 ;  /* 0x000000796c12723e */ /* 0x008fe200000010ff */
[----:B------:R-:W-:Y:S02]  /*ea20*/  FADD.FTZ R7, R7, R66 ;  /* 0x0000004207077221 */ /* 0x000fe40000010000 */
[----:B------:R-:W-:Y:S02]  /*ea30*/  FADD.FTZ R122, R122, R125 ;  /* 0x0000007d7a7a7221 */ /* 0x000fe40000010000 */
[----:B------:R-:W-:Y:S01]  /*ea40*/  MUFU.EX2 R150, R150 ;  /* 0x0000009600967308 */ /* 0x000fe20000000800 */
[----:B------:R-:W-:Y:S04]  /*ea50*/  FADD.FTZ R7, R118, R7 ;  /* 0x0000000776077221 */ /* 0x000fe80000010000 */
[----:B------:R-:W-:Y:S04]  /*ea60*/  FADD.FTZ R6, R124, R7 ;  /* 0x000000077c067221 */ /* 0x000fe80000010000 */
[----:B------:R-:W-:Y:S01]  /*ea70*/  FADD.FTZ R6, R123, R6 ;  /* 0x000000067b067221 */ /* 0x000fe20000010000 */
[----:B------:R-:W2:Y:S03]  /*ea80*/  MUFU.EX2 R151, R151 ;  /* 0x0000009700977308 */ /* 0x000ea60000000800 */
[----:B------:R-:W-:Y:S01]  /*ea90*/  FADD.FTZ R121, R121, R6 ;  /* 0x0000000679797221 */ /* 0x000fe20000010000 */
[----:B-1----:R-:W-:Y:S01]  /*eaa0*/  F2FP.BF16.PACK_AB R19, R110, R109 ;  /* 0x0000006d6e13723e */ /* 0x002fe200000010ff */
[----:B------:R-:W-:Y:S02]  /*eab0*/  FADD.FTZ R109, R109, R122 ;  /* 0x0000007a6d6d7221 */ /* 0x000fe40000010000 */
[----:B------:R-:W-:Y:S03]  /*eac0*/  FADD.FTZ R6, R108, R121 ;  /* 0x000000796c067221 */ /* 0x000fe60000010000 */
[----:B------:R-:W-:Y:S01]  /*ead0*/  MUFU.EX2 R44, R44 ;  /* 0x0000002c002c7308 */ /* 0x000fe20000000800 */
[C---:B------:R-:W-:Y:S03]  /*eae0*/  HMMA.16816.F32.BF16 R8, R16.reuse, R20, R8 ;  /* 0x000000141008723c */ /* 0x040fe60000041808 */
[----:B------:R-:W-:Y:S04]  /*eaf0*/  FADD.FTZ R7, R127, R6 ;  /* 0x000000067f077221 */ /* 0x000fe80000010000 */
[----:B------:R-:W-:Y:S01]  /*eb00*/  FADD.FTZ R7, R138, R7 ;  /* 0x000000078a077221 */ /* 0x000fe20000010000 */
[C---:B------:R-:W-:Y:S01]  /*eb10*/  HMMA.16816.F32.BF16 R68, R16.reuse, R22, R68 ;  /* 0x000000161044723c */ /* 0x040fe20000041844 */
[----:B------:R-:W1:Y:S01]  /*eb20*/  LDSM.16.MT88.4 R20, [R170+0xb800] ;  /* 0x00b80000aa14783b */ /* 0x000e620000004200 */
[----:B------:R-:W3:Y:S02]  /*eb30*/  MUFU.EX2 R45, R45 ;  /* 0x0000002d002d7308 */ /* 0x000ee40000000800 */
[----:B------:R-:W-:Y:S04]  /*eb40*/  FADD.FTZ R6, R126, R7 ;  /* 0x000000077e067221 */ /* 0x000fe80000010000 */
[C---:B----4-:R-:W-:Y:S04]  /*eb50*/  HMMA.16816.F32.BF16 R72, R16.reuse, R24, R72 ;  /* 0x000000181048723c */ /* 0x050fe80000041848 */
[----:B------:R-:W-:Y:S01]  /*eb60*/  MUFU.EX2 R46, R46 ;  /* 0x0000002e002e7308 */ /* 0x000fe20000000800 */
[C---:B------:R-:W-:Y:S03]  /*eb70*/  FADD.FTZ R6, R141.reuse, R6 ;  /* 0x000000068d067221 */ /* 0x040fe60000010000 */
[C---:B------:R-:W-:Y:S01]  /*eb80*/  HMMA.16816.F32.BF16 R76, R16.reuse, R26, R76 ;  /* 0x0000001a104c723c */ /* 0x040fe2000004184c */
[----:B------:R-:W4:Y:S05]  /*eb90*/  LDSM.16.MT88.4 R24, [R168+0xb800] ;  /* 0x00b80000a818783b */ /* 0x000f2a0000004200 */
[----:B------:R-:W5:Y:S10]  /*eba0*/  MUFU.EX2 R47, R47 ;  /* 0x0000002f002f7308 */ /* 0x000f740000000800 */
[----:B------:R-:W-:Y:S01]  /*ebb0*/  MUFU.EX2 R48, R48 ;  /* 0x0000003000307308 */ /* 0x000fe20000000800 */
[C---:B-1----:R-:W-:Y:S09]  /*ebc0*/  HMMA.16816.F32.BF16 R80, R16.reuse, R20, R80 ;  /* 0x000000141050723c */ /* 0x042ff20000041850 */
[----:B------:R-:W1:Y:S01]  /*ebd0*/  MUFU.EX2 R49, R49 ;  /* 0x0000003100317308 */ /* 0x000e620000000800 */
[C---:B------:R-:W-:Y:S01]  /*ebe0*/  HMMA.16816.F32.BF16 R84, R16.reuse, R22, R84 ;  /* 0x000000161054723c */ /* 0x040fe20000041854 */
[----:B------:R-:W1:Y:S08]  /*ebf0*/  LDSM.16.MT88.4 R20, [R170+0xd800] ;  /* 0x00d80000aa14783b */ /* 0x000e700000004200 */
[----:B------:R-:W-:Y:S01]  /*ec00*/  MUFU.EX2 R50, R50 ;  /* 0x0000003200327308 */ /* 0x000fe20000000800 */
[C---:B----4-:R-:W-:Y:S09]  /*ec10*/  HMMA.16816.F32.BF16 R88, R16.reuse, R24, R88 ;  /* 0x000000181058723c */ /* 0x050ff20000041858 */
[----:B------:R-:W4:Y:S01]  /*ec20*/  MUFU.EX2 R51, R51 ;  /* 0x0000003300337308 */ /* 0x000f220000000800 */
        /* <DEDUP_REMOVED lines=16> */
[----:B------:R-:W-:Y:S02]  /*ed30*/  F2FP.BF16.PACK_AB R18, R141, R126 ;  /* 0x0000007e8d12723e */ /* 0x000fe400000010ff */
[----:B------:R-:W-:Y:S03]  /*ed40*/  F2FP.BF16.PACK_AB R19, R143, R142 ;  /* 0x0000008e8f13723e */ /* 0x000fe600000010ff */
[----:B------:R-:W3:Y:S04]  /*ed50*/  MUFU.EX2 R59, R59 ;  /* 0x0000003b003b7308 */ /* 0x000ee80000000800 */
[C---:B-1----:R-:W-:Y:S06]  /*ed60*/  HMMA.16816.F32.BF16 R8, R16.reuse, R20, R8 ;  /* 0x000000141008723c */ /* 0x042fec0000041808 */
[----:B------:R-:W-:Y:S02]  /*ed70*/  MUFU.EX2 R60, R60 ;  /* 0x0000003c003c7308 */ /* 0x000fe40000000800 */
        /* <DEDUP_REMOVED lines=28> */
[----:B------:R-:W-:Y:S03]  /*ef40*/  F2FP.BF16.PACK_AB R19, R151, R150 ;  /* 0x000000969713723e */ /* 0x000fe600000010ff */
[----:B------:R-:W-:Y:S04]  /*ef50*/  FADD.FTZ R146, R146, R3 ;  /* 0x0000000392927221 */ /* 0x000fe80000010000 */
[C---:B-1----:R-:W-:Y:S03]  /*ef60*/  HMMA.16816.F32.BF16 R8, R16.reuse, R20, R8 ;  /* 0x000000141008723c */ /* 0x042fe60000041808 */
[----:B------:R-:W-:Y:S05]  /*ef70*/  FADD.FTZ R149, R149, R146 ;  /* 0x0000009295957221 */ /* 0x000fea0000010000 */
        /* <DEDUP_REMOVED lines=17> */
[----:B------:R-:W-:Y:S01]  /*f090*/  F2FP.BF16.PACK_AB R16, R45, R44 ;  /* 0x0000002c2d10723e */ /* 0x000fe200000010ff */
[----:B------:R-:W-:Y:S01]  /*f0a0*/  FADD.FTZ R44, R44, R149 ;  /* 0x000000952c2c7221 */ /* 0x000fe20000010000 */
[----:B-----5:R-:W-:Y:S03]  /*f0b0*/  F2FP.BF16.PACK_AB R17, R47, R46 ;  /* 0x0000002e2f11723e */ /* 0x020fe600000010ff */
[----:B------:R-:W-:Y:S01]  /*f0c0*/  F2FP.BF16.PACK_AB R18, R49, R48 ;  /* 0x000000303112723e */ /* 0x000fe200000010ff */
[----:B------:R-:W-:Y:S01]  /*f0d0*/  FADD.FTZ R45, R45, R44 ;  /* 0x0000002c2d2d7221 */ /* 0x000fe20000010000 */
[----:B----4-:R-:W-:Y:S03]  /*f0e0*/  F2FP.BF16.PACK_AB R19, R51, R50 ;  /* 0x000000323313723e */ /* 0x010fe600000010ff */
[----:B------:R-:W-:Y:S04]  /*f0f0*/  FADD.FTZ R6, R48, R45 ;  /* 0x0000002d30067221 */ /* 0x000fe80000010000 */
[C---:B---3--:R-:W-:Y:S03]  /*f100*/  HMMA.16816.F32.BF16 R8, R16.reuse, R28, R8 ;  /* 0x0000001c1008723c */ /* 0x048fe60000041808 */
[----:B------:R-:W-:Y:S04]  /*f110*/  FADD.FTZ R6, R49, R6 ;  /* 0x0000000631067221 */ /* 0x000fe80000010000 */
[----:B------:R-:W-:Y:S01]  /*f120*/  FADD.FTZ R3, R53, R6 ;  /* 0x0000000635037221 */ /* 0x000fe20000010000 */
[C---:B------:R-:W-:Y:S01]  /*f130*/  HMMA.16816.F32.BF16 R68, R16.reuse, R30, R68 ;  /* 0x0000001e1044723c */ /* 0x040fe20000041844 */
[----:B------:R-:W3:Y:S03]  /*f140*/  LDSM.16.MT88.4 R28, [R168+0xe400] ;  /* 0x00e40000a81c783b */ /* 0x000ee60000004200 */
[C---:B------:R-:W-:Y:S04]  /*f150*/  FADD.FTZ R3, R52.reuse, R3 ;  /* 0x0000000334037221 */ /* 0x040fe80000010000 */
        /* <DEDUP_REMOVED lines=17> */
[----:B------:R-:W-:Y:S01]  /*f270*/  F2FP.BF16.PACK_AB R18, R57, R56 ;  /* 0x000000383912723e */ /* 0x000fe200000010ff */
[----:B------:R-:W-:Y:S01]  /*f280*/  FADD.FTZ R56, R56, R3 ;  /* 0x0000000338387221 */ /* 0x000fe20000010000 */
[----:B------:R-:W-:Y:S02]  /*f290*/  F2FP.BF16.PACK_AB R19, R59, R58 ;  /* 0x0000003a3b13723e */ /* 0x000fe400000010ff */
[----:B------:R-:W-:Y:S01]  /*f2a0*/  MOV R3, R0 ;  /* 0x0000000000037202 */ /* 0x000fe20000000f00 */
[----:B------:R-:W-:Y:S04]  /*f2b0*/  FADD.FTZ R57, R57, R56 ;  /* 0x0000003839397221 */ /* 0x000fe80000010000 */
        /* <DEDUP_REMOVED lines=21> */
[----:B-----5:R-:W-:Y:S03]  /*f410*/  F2FP.BF16.PACK_AB R19, R5, R36 ;  /* 0x000000240513723e */ /* 0x020fe600000010ff */
[----:B------:R-:W-:Y:S04]  /*f420*/  FADD.FTZ R64, R64, R61 ;  /* 0x0000003d40407221 */ /* 0x000fe80000010000 */
[C---:B-1----:R-:W-:Y:S01]  /*f430*/  HMMA.16816.F32.BF16 R112, R16.reuse, R20, R8 ;  /* 0x000000141070723c */ /* 0x042fe20000041808 */
[----:B------:R-:W1:Y:S02]  /*f440*/  LDSM.16.MT88.4 R8, [R168+0xcc00] ;  /* 0x00cc0000a808783b */ /* 0x000e640000004200 */
[----:B------:R-:W-:Y:S04]  /*f450*/  FADD.FTZ R193, R193, R64 ;  /* 0x00000040c1c17221 */ /* 0x000fe80000010000 */
[----:B------:R-:W-:Y:S01]  /*f460*/  FADD.FTZ R20, R110, R109 ;  /* 0x0000006d6e147221 */ /* 0x000fe20000010000 */
[C---:B------:R-:W-:Y:S01]  /*f470*/  HMMA.16816.F32.BF16 R68, R16.reuse, R22, R68 ;  /* 0x000000161044723c */ /* 0x040fe20000041844 */
[----:B------:R-:W3:Y:S03]  /*f480*/  LDSM.16.MT88.4 R108, [R170+0xec00] ;  /* 0x00ec0000aa6c783b */ /* 0x000ee60000004200 */
[----:B------:R-:W-:Y:S04]  /*f490*/  FADD.FTZ R21, R139, R20 ;  /* 0x000000148b157221 */ /* 0x000fe80000010000 */
[C---:B--2---:R-:W-:Y:S04]  /*f4a0*/  HMMA.16816.F32.BF16 R72, R16.reuse, R24, R72 ;  /* 0x000000181048723c */ /* 0x044fe80000041848 */
[----:B------:R-:W-:Y:S04]  /*f4b0*/  FADD.FTZ R21, R140, R21 ;  /* 0x000000158c157221 */ /* 0x000fe80000010000 */
[C---:B------:R-:W-:Y:S04]  /*f4c0*/  HMMA.16816.F32.BF16 R76, R16.reuse, R26, R76 ;  /* 0x0000001a104c723c */ /* 0x040fe8000004184c */
[----:B------:R-:W-:Y:S02]  /*f4d0*/  FADD.FTZ R24, R142, R21 ;  /* 0x000000158e187221 */ /* 0x000fe40000010000 */
[----:B------:R-:W2:Y:S02]  /*f4e0*/  LDSM.16.MT88.4 R20, [R168+0xec00] ;  /* 0x00ec0000a814783b */ /* 0x000ea40000004200 */
[C---:B----4-:R-:W-:Y:S04]  /*f4f0*/  HMMA.16816.F32.BF16 R80, R16.reuse, R32, R80 ;  /* 0x000000201050723c */ /* 0x050fe80000041850 */
[----:B------:R-:W-:Y:S04]  /*f500*/  FADD.FTZ R24, R143, R24 ;  /* 0x000000188f187221 */ /* 0x000fe80000010000 */
[C---:B------:R-:W-:Y:S04]  /*f510*/  HMMA.16816.F32.BF16 R84, R16.reuse, R34, R84 ;  /* 0x000000221054723c */ /* 0x040fe80000041854 */
[----:B------:R-:W-:Y:S04]  /*f520*/  FADD.FTZ R7, R147, R24 ;  /* 0x0000001893077221 */ /* 0x000fe80000010000 */
[C---:B-1----:R-:W-:Y:S04]  /*f530*/  HMMA.16816.F32.BF16 R88, R16.reuse, R8, R88 ;  /* 0x000000081058723c */ /* 0x042fe80000041858 */
[----:B------:R-:W-:Y:S04]  /*f540*/  FADD.FTZ R7, R148, R7 ;  /* 0x0000000794077221 */ /* 0x000fe80000010000 */
[C---:B------:R-:W-:Y:S04]  /*f550*/  HMMA.16816.F32.BF16 R92, R16.reuse, R10, R92 ;  /* 0x0000000a105c723c */ /* 0x040fe8000004185c */
[----:B------:R-:W-:Y:S04]  /*f560*/  FADD.FTZ R150, R150, R7 ;  /* 0x0000000796967221 */ /* 0x000fe80000010000 */
[C---:B---3--:R-:W-:Y:S04]  /*f570*/  HMMA.16816.F32.BF16 R96, R16.reuse, R108, R96 ;  /* 0x0000006c1060723c */ /* 0x048fe80000041860 */
[----:B------:R-:W-:Y:S04]  /*f580*/  FADD.FTZ R151, R151, R150 ;  /* 0x0000009697977221 */ /* 0x000fe80000010000 */
[C---:B------:R-:W-:Y:S04]  /*f590*/  HMMA.16816.F32.BF16 R108, R16.reuse, R110, R12 ;  /* 0x0000006e106c723c */ /* 0x040fe8000004180c */
[----:B------:R-:W-:Y:S04]  /*f5a0*/  FADD.FTZ R46, R46, R151 ;  /* 0x000000972e2e7221 */ /* 0x000fe80000010000 */
[----:B------:R-:W-:Y:S01]  /*f5b0*/  FADD.FTZ R47, R47, R46 ;  /* 0x0000002e2f2f7221 */ /* 0x000fe20000010000 */
[C---:B--2---:R-:W-:Y:S03]  /*f5c0*/  HMMA.16816.F32.BF16 R100, R16.reuse, R20, R100 ;  /* 0x000000141064723c */ /* 0x044fe60000041864 */
[----:B------:R-:W-:Y:S04]  /*f5d0*/  FADD.FTZ R50, R50, R47 ;  /* 0x0000002f32327221 */ /* 0x000fe80000010000 */
[----:B------:R-:W-:Y:S01]  /*f5e0*/  FADD.FTZ R51, R51, R50 ;  /* 0x0000003233337221 */ /* 0x000fe20000010000 */
[----:B------:R-:W-:Y:S04]  /*f5f0*/  HMMA.16816.F32.BF16 R104, R16, R22, R104 ;  /* 0x000000161068723c */ /* 0x000fe80000041868 */
[----:B------:R-:W-:Y:S04]  /*f600*/  FADD.FTZ R54, R54, R51 ;  /* 0x0000003336367221 */ /* 0x000fe80000010000 */
[----:B------:R-:W-:Y:S04]  /*f610*/  FADD.FTZ R55, R55, R54 ;  /* 0x0000003637377221 */ /* 0x000fe80000010000 */
[----:B------:R-:W-:Y:S04]  /*f620*/  FADD.FTZ R58, R58, R55 ;  /* 0x000000373a3a7221 */ /* 0x000fe80000010000 */
[----:B------:R-:W-:Y:S04]  /*f630*/  FADD.FTZ R59, R59, R58 ;  /* 0x0000003a3b3b7221 */ /* 0x000fe80000010000 */
[----:B------:R-:W-:Y:S04]  /*f640*/  FADD.FTZ R62, R62, R59 ;  /* 0x0000003b3e3e7221 */ /* 0x000fe80000010000 */
[----:B------:R-:W-:Y:S04]  /*f650*/  FADD.FTZ R63, R63, R62 ;  /* 0x0000003e3f3f7221 */ /* 0x000fe80000010000 */
[----:B------:R-:W-:Y:S04]  /*f660*/  FADD.FTZ R36, R36, R63 ;  /* 0x0000003f24247221 */ /* 0x000fe80000010000 */
[----:B------:R-:W-:Y:S01]  /*f670*/  FADD.FTZ R194, R5, R36 ;  /* 0x0000002405c27221 */ /* 0x000fe20000010000 */
[----:B------:R-:W-:-:S05]  /*f680*/  @P0 BRA `(.L_x_1273) ;  /* 0xffffc31000000947 */ /* 0x000fca000383ffff */
.L_x_1269:
[----:B------:R-:W1:Y:S01]  /*f690*/  SHFL.BFLY PT, R8, R193, 0x2, 0x1f ;  /* 0x0c401f00c1087f89 */ /* 0x000e6200000e0000 */
[----:B------:R-:W-:Y:S01]  /*f6a0*/  MOV R7, 0x3f800000 ;  /* 0x3f80000000077802 */ /* 0x000fe20000000f00 */
[----:B------:R-:W-:Y:S01]  /*f6b0*/  BSSY B0, `(.L_x_1274) ;  /* 0x00000c2000007945 */ /* 0x000fe20003800000 */
[----:B------:R-:W-:Y:S01]  /*f6c0*/  MOV R6, 0x3f800000 ;  /* 0x3f80000000067802 */ /* 0x000fe20000000f00 */
[----:B------:R-:W2:Y:S04]  /*f6d0*/  SHFL.BFLY PT, R9, R194, 0x2, 0x1f ;  /* 0x0c401f00c2097f89 */ /* 0x000ea800000e0000 */
[----:B------:R-:W3:Y:S04]  /*f6e0*/  S2R R3, SR_TID.X ;  /* 0x0000000000037919 */ /* 0x000ee80000002100 */
[----:B------:R-:W-:Y:S01]  /*f6f0*/  BAR.SYNC.DEFER_BLOCKING 0x0 ;  /* 0x0000000000007b1d */ /* 0x000fe20000010000 */
[----:B-1----:R-:W-:-:S02]  /*f700*/  FADD.FTZ R8, R8, R193 ;  /* 0x000000c108087221 */ /* 0x002fc40000010000 */
[----:B--2---:R-:W-:-:S03]  /*f710*/  FADD.FTZ R9, R9, R194 ;  /* 0x000000c209097221 */ /* 0x004fc60000010000 */
[----:B------:R-:W1:Y:S04]  /*f720*/  SHFL.BFLY PT, R5, R8, 0x1, 0x1f ;  /* 0x0c201f0008057f89 */ /* 0x000e6800000e0000 */
[----:B------:R-:W2:Y:S01]  /*f730*/  SHFL.BFLY PT, R4, R9, 0x1, 0x1f ;  /* 0x0c201f0009047f89 */ /* 0x000ea200000e0000 */
[----:B-1----:R-:W-:Y:S01]  /*f740*/  FADD.FTZ R5, R8, R5 ;  /* 0x0000000508057221 */ /* 0x002fe20000010000 */
[----:B---3--:R-:W-:Y:S01]  /*f750*/  SHF.R.S32.HI R8, RZ, 0x1f, R3 ;  /* 0x0000001fff087819 */ /* 0x008fe20000011403 */
[----:B--2---:R-:W-:-:S03]  /*f760*/  FADD.FTZ R4, R9, R4 ;  /* 0x0000000409047221 */ /* 0x004fc60000010000 */
[CC--:B------:R-:W-:Y:S02]  /*f770*/  LEA.HI R10, R8.reuse, R3.reuse, RZ, 0x3 ;  /* 0x00000003080a7211 */ /* 0x0c0fe400078f18ff */
[----:B------:R-:W-:Y:S02]  /*f780*/  LEA.HI R9, R8, R3, RZ, 0x2 ;  /* 0x0000000308097211 */ /* 0x000fe400078f10ff */
[----:B------:R-:W-:Y:S02]  /*f790*/  SHF.R.S32.HI R11, RZ, 0x3, R10 ;  /* 0x00000003ff0b7819 */ /* 0x000fe4000001140a */
[----:B------:R-:W-:Y:S02]  /*f7a0*/  SHF.R.S32.HI R12, RZ, 0x2, R9 ;  /* 0x00000002ff0c7819 */ /* 0x000fe40000011409 */
[----:B------:R-:W-:Y:S02]  /*f7b0*/  LEA.HI R14, R10, R11, RZ, 0x1 ;  /* 0x0000000b0a0e7211 */ /* 0x000fe400078f08ff */
[----:B------:R-:W-:-:S02]  /*f7c0*/  LEA.HI R13, R8, R3, RZ, 0x6 ;  /* 0x00000003080d7211 */ /* 0x000fc400078f30ff */
[----:B------:R-:W-:Y:S02]  /*f7d0*/  SHF.R.S32.HI R15, RZ, 0x1f, R12 ;  /* 0x0000001fff0f7819 */ /* 0x000fe4000001140c */
[----:B------:R-:W-:Y:S02]  /*f7e0*/  LOP3.LUT R14, R14, 0xfffffffe, RZ, 0xc0, !PT ;  /* 0xfffffffe0e0e7812 */ /* 0x000fe400078ec0ff */
[----:B------:R-:W-:Y:S02]  /*f7f0*/  SHF.L.U32 R13, R13, 0x2, RZ ;  /* 0x000000020d0d7819 */ /* 0x000fe400000006ff */
[----:B------:R-:W-:Y:S01]  /*f800*/  LEA.HI R15, R15, R12, RZ, 0x3 ;  /* 0x0000000c0f0f7211 */ /* 0x000fe200078f18ff */
[----:B------:R-:W-:Y:S01]  /*f810*/  IMAD.IADD R14, R11, 0x1, -R14 ;  /* 0x000000010b0e7824 */ /* 0x000fe200078e0a0e */
[----:B------:R-:W-:Y:S02]  /*f820*/  LOP3.LUT R13, R13, 0x3fffff00, RZ, 0xc0, !PT ;  /* 0x3fffff000d0d7812 */ /* 0x000fe400078ec0ff */
[----:B------:R-:W-:-:S02]  /*f830*/  LOP3.LUT R15, R15, 0xfffffff8, RZ, 0xc0, !PT ;  /* 0xfffffff80f0f7812 */ /* 0x000fc400078ec0ff */
[----:B------:R-:W-:Y:S02]  /*f840*/  LEA R14, R14, R13, 0x5 ;  /* 0x0000000d0e0e7211 */ /* 0x000fe400078e28ff */
[----:B------:R-:W-:Y:S02]  /*f850*/  IADD3 R19, R12, -R15, RZ ;  /* 0x8000000f0c137210 */ /* 0x000fe40007ffe0ff */
[CC--:B------:R-:W-:Y:S02]  /*f860*/  LEA.HI R12, R8.reuse, R3.reuse, RZ, 0x5 ;  /* 0x00000003080c7211 */ /* 0x0c0fe400078f28ff */
[----:B------:R-:W-:Y:S02]  /*f870*/  LEA.HI R13, R8, R3, RZ, 0x4 ;  /* 0x00000003080d7211 */ /* 0x000fe400078f20ff */
[----:B------:R-:W-:Y:S02]  /*f880*/  LOP3.LUT R8, R10, 0xfffffff8, RZ, 0xc0, !PT ;  /* 0xfffffff80a087812 */ /* 0x000fe400078ec0ff */
[----:B------:R-:W-:-:S02]  /*f890*/  FSETP.NE.FTZ.AND P3, PT, R5, RZ, PT ;  /* 0x000000ff0500720b */ /* 0x000fc40003f75000 */
[----:B------:R-:W-:Y:S01]  /*f8a0*/  LOP3.LUT R16, R9, 0xfffffffc, RZ, 0xc0, !PT ;  /* 0xfffffffc09107812 */ /* 0x000fe200078ec0ff */
[----:B------:R-:W-:Y:S01]  /*f8b0*/  IMAD.IADD R9, R3, 0x1, -R8 ;  /* 0x0000000103097824 */ /* 0x000fe200078e0a08 */
[----:B------:R-:W-:Y:S02]  /*f8c0*/  LEA.HI R15, R19, R19, RZ, 0x1 ;  /* 0x00000013130f7211 */ /* 0x000fe400078f08ff */
[----:B------:R-:W-:Y:S02]  /*f8d0*/  SHF.R.S32.HI R8, RZ, 0x5, R12 ;  /* 0x00000005ff087819 */ /* 0x000fe4000001140c */
[----:B------:R-:W-:Y:S02]  /*f8e0*/  LOP3.LUT R10, R15, 0x1fffffe, RZ, 0xc0, !PT ;  /* 0x01fffffe0f0a7812 */ /* 0x000fe400078ec0ff */
[----:B------:R-:W-:Y:S02]  /*f8f0*/  IADD3 R17, -R16, R3, RZ ;  /* 0x0000000310117210 */ /* 0x000fe40007ffe1ff */
[----:B------:R-:W-:Y:S01]  /*f900*/  LEA.HI R16, R9, R9, RZ, 0x1 ;  /* 0x0000000909107211 */ /* 0x000fe200078f08ff */
[----:B------:R-:W1:Y:S01]  /*f910*/  @P3 MUFU.RCP R7, R5 ;  /* 0x0000000500073308 */ /* 0x000e620000001000 */
[----:B------:R-:W-:-:S02]  /*f920*/  FSETP.NE.FTZ.AND P2, PT, R4, RZ, PT ;  /* 0x000000ff0400720b */ /* 0x000fc40003f55000 */
[----:B------:R-:W-:Y:S01]  /*f930*/  IADD3 R19, R19, -R10, RZ ;  /* 0x8000000a13137210 */ /* 0x000fe20007ffe0ff */
[----:B------:R-:W-:Y:S01]  /*f940*/  IMAD R10, R8, 0x100, R17 ;  /* 0x00000100080a7824 */ /* 0x000fe200078e0211 */
[----:B------:R-:W-:Y:S02]  /*f950*/  SHF.R.S32.HI R15, RZ, 0x1, R15 ;  /* 0x00000001ff0f7819 */ /* 0x000fe4000001140f */
[----:B------:R-:W-:Y:S01]  /*f960*/  SHF.R.S32.HI R18, RZ, 0x1, R16 ;  /* 0x00000001ff127819 */ /* 0x000fe20000011410 */
[----:B------:R-:W-:Y:S01]  /*f970*/  @P3 MUFU.LG2 R5, R5 ;  /* 0x0000000500053308 */ /* 0x000fe20000000c00 */
[----:B------:R-:W-:Y:S02]  /*f980*/  LOP3.LUT R16, R16, 0xfffffffe, RZ, 0xc0, !PT ;  /* 0xfffffffe10107812 */ /* 0x000fe400078ec0ff */
[----:B------:R-:W-:Y:S02]  /*f990*/  SHF.L.U32 R17, R15, 0x6, RZ ;  /* 0x000000060f117819 */ /* 0x000fe400000006ff */
[----:B------:R-:W-:Y:S01]  /*f9a0*/  LEA R10, R19, R10, 0x4 ;  /* 0x0000000a130a7211 */ /* 0x000fe200078e20ff */
[----:B------:R-:W-:Y:S01]  /*f9b0*/  IMAD.IADD R19, R9, 0x1, -R16 ;  /* 0x0000000109137824 */ /* 0x000fe200078e0a10 */
[----:B------:R-:W-:Y:S01]  /*f9c0*/  SHF.R.S32.HI R13, RZ, 0x4, R13 ;  /* 0x00000004ff0d7819 */ /* 0x000fe2000001140d */
[----:B------:R-:W2:Y:S01]  /*f9d0*/  @P2 MUFU.RCP R6, R4 ;  /* 0x0000000400062308 */ /* 0x000ea20000001000 */
[----:B------:R-:W-:Y:S01]  /*f9e0*/  LOP3.LUT R17, R17, 0xc0, RZ, 0xc0, !PT ;  /* 0x000000c011117812 */ /* 0x000fe200078ec0ff */
[----:B-1----:R-:W-:Y:S01]  /*f9f0*/  FMUL.FTZ R112, R7, R112 ;  /* 0x0000007007707220 */ /* 0x002fe20000410000 */
[----:B------:R-:W-:Y:S01]  /*fa00*/  LOP3.LUT R16, R15, 0x1, RZ, 0xc0, !PT ;  /* 0x000000010f107812 */ /* 0x000fe200078ec0ff */
[----:B------:R-:W-:Y:S01]  /*fa10*/  FMUL.FTZ R113, R7, R113 ;  /* 0x0000007107717220 */ /* 0x000fe20000410000 */
[----:B------:R-:W-:Y:S01]  /*fa20*/  SHF.L.U32 R13, R13, 0x6, RZ ;  /* 0x000000060d0d7819 */ /* 0x000fe200000006ff */
[----:B------:R-:W-:Y:S01]  /*fa30*/  FMUL.FTZ R68, R7, R68 ;  /* 0x0000004407447220 */ /* 0x000fe20000410000 */
[----:B------:R-:W-:Y:S01]  /*fa40*/  LEA.HI R17, R17, R17, RZ, 0x1d ;  /* 0x0000001111117211 */ /* 0x000fe200078fe8ff */
[C---:B------:R-:W-:Y:S01]  /*fa50*/  FMUL.FTZ R69, R7.reuse, R69 ;  /* 0x0000004507457220 */ /* 0x040fe20000410000 */
[----:B------:R-:W-:Y:S01]  /*fa60*/  ISETP.NE.U32.AND P1, PT, R16, 0x1, PT ;  /* 0x000000011000780c */ /* 0x000fe20003f25070 */
[----:B------:R-:W-:Y:S01]  /*fa70*/  FMUL.FTZ R72, R7, R72 ;  /* 0x0000004807487220 */ /* 0x000fe20000410000 */
[----:B------:R-:W-:Y:S01]  /*fa80*/  LOP3.LUT R13, R13, 0xc0, RZ, 0xc0, !PT ;  /* 0x000000c00d0d7812 */ /* 0x000fe200078ec0ff */
[C---:B------:R-:W-:Y:S01]  /*fa90*/  FMUL.FTZ R73, R7.reuse, R73 ;  /* 0x0000004907497220 */ /* 0x040fe20000410000 */
[----:B------:R-:W-:Y:S01]  /*faa0*/  SHF.L.U32 R18, R18, 0x3, RZ ;  /* 0x0000000312127819 */ /* 0x000fe200000006ff */
[C---:B------:R-:W-:Y:S01]  /*fab0*/  FMUL.FTZ R76, R7.reuse, R76 ;  /* 0x0000004c074c7220 */ /* 0x040fe20000410000 */
[----:B------:R-:W-:Y:S01]  /*fac0*/  LEA R10, R10, R17, 0x1 ;  /* 0x000000110a0a7211 */ /* 0x000fe200078e08ff */
[----:B------:R-:W-:Y:S01]  /*fad0*/  FMUL.FTZ R77, R7, R77 ;  /* 0x0000004d074d7220 */ /* 0x000fe20000410000 */
[----:B------:R-:W-:Y:S01]  /*fae0*/  LOP3.LUT P0, RZ, R15, 0x2, RZ, 0xc0, !PT ;  /* 0x000000020fff7812 */ /* 0x000fe2000780c0ff */
[----:B------:R-:W-:Y:S01]  /*faf0*/  FMUL.FTZ R80, R7, R80 ;  /* 0x0000005007507220 */ /* 0x000fe20000410000 */
[----:B------:R-:W-:Y:S01]  /*fb00*/  LOP3.LUT R18, R13, 0x18, R18, 0xf8, !PT ;  /* 0x000000180d127812 */ /* 0x000fe200078ef812 */
[C---:B------:R-:W-:Y:S01]  /*fb10*/  FMUL.FTZ R81, R7.reuse, R81 ;  /* 0x0000005107517220 */ /* 0x040fe20000410000 */
[----:B------:R-:W-:Y:S01]  /*fb20*/  SHF.L.U32 R15, R10, 0x2, RZ ;  /* 0x000000020a0f7819 */ /* 0x000fe200000006ff */
[C---:B------:R-:W-:Y:S01]  /*fb30*/  FMUL.FTZ R84, R7.reuse, R84 ;  /* 0x0000005407547220 */ /* 0x040fe20000410000 */
[----:B------:R-:W-:Y:S01]  /*fb40*/  SHF.R.U32.HI R13, RZ, 0x3, R13 ;  /* 0x00000003ff0d7819 */ /* 0x000fe2000001160d */
[----:B------:R-:W-:Y:S01]  /*fb50*/  FMUL.FTZ R85, R7, R85 ;  /* 0x0000005507557220 */ /* 0x000fe20000410000 */
[----:B------:R-:W-:Y:S01]  /*fb60*/  LEA R14, R19, R14, 0x2 ;  /* 0x0000000e130e7211 */ /* 0x000fe200078e10ff */
[----:B------:R-:W-:Y:S01]  /*fb70*/  FMUL.FTZ R88, R7, R88 ;  /* 0x0000005807587220 */ /* 0x000fe20000410000 */
[----:B------:R-:W-:Y:S01]  /*fb80*/  IADD3 R16, R15, -0x20, RZ ;  /* 0xffffffe00f107810 */ /* 0x000fe20007ffe0ff */
[C---:B------:R-:W-:Y:S01]  /*fb90*/  FMUL.FTZ R89, R7.reuse, R89 ;  /* 0x0000005907597220 */ /* 0x040fe20000410000 */
[----:B------:R-:W-:Y:S01]  /*fba0*/  LOP3.LUT R13, R18, R13, RZ, 0x3c, !PT ;  /* 0x0000000d120d7212 */ /* 0x000fe200078e3cff */
[----:B------:R-:W-:Y:S01]  /*fbb0*/  FMUL.FTZ R92, R7, R92 ;  /* 0x0000005c075c7220 */ /* 0x000fe20000410000 */
[----:B------:R-:W-:Y:S01]  /*fbc0*/  @P1 IADD3 R16, R15, 0x20, RZ ;  /* 0x000000200f101810 */ /* 0x000fe20007ffe0ff */
[C---:B------:R-:W-:Y:S01]  /*fbd0*/  FMUL.FTZ R93, R7.reuse, R93 ;  /* 0x0000005d075d7220 */ /* 0x040fe20000410000 */
[----:B------:R-:W-:Y:S01]  /*fbe0*/  STS.64 [R10.X4], R112 ;  /* 0x000000700a007388 */ /* 0x000fe20000004a00 */
[C---:B------:R-:W-:Y:S01]  /*fbf0*/  FMUL.FTZ R96, R7.reuse, R96 ;  /* 0x0000006007607220 */ /* 0x040fe20000410000 */
[----:B------:R-:W-:Y:S01]  /*fc00*/  LOP3.LUT R12, R12, 0xffffffe0, RZ, 0xc0, !PT ;  /* 0xffffffe00c0c7812 */ /* 0x000fe200078ec0ff */
[C---:B------:R-:W-:Y:S01]  /*fc10*/  FMUL.FTZ R97, R7.reuse, R97 ;  /* 0x0000006107617220 */ /* 0x040fe20000410000 */
[----:B------:R-:W1:Y:S01]  /*fc20*/  @P2 MUFU.LG2 R4, R4 ;  /* 0x0000000400042308 */ /* 0x000e620000000c00 */
[C---:B------:R-:W-:Y:S01]  /*fc30*/  FMUL.FTZ R108, R7.reuse, R108 ;  /* 0x0000006c076c7220 */ /* 0x040fe20000410000 */
[----:B------:R-:W-:Y:S01]  /*fc40*/  IADD3 R12, -R12, R3, RZ ;  /* 0x000000030c0c7210 */ /* 0x000fe20007ffe1ff */
[C---:B------:R-:W-:Y:S01]  /*fc50*/  FMUL.FTZ R109, R7.reuse, R109 ;  /* 0x0000006d076d7220 */ /* 0x040fe20000410000 */
[----:B------:R-:W-:Y:S01]  /*fc60*/  MOV R3, 0xff800000 ;  /* 0xff80000000037802 */ /* 0x000fe20000000f00 */
[----:B------:R-:W-:-:S02]  /*fc70*/  FMUL.FTZ R100, R7, R100 ;  /* 0x0000006407647220 */ /* 0x000fc40000410000 */
[C---:B------:R-:W-:Y:S02]  /*fc80*/  FMUL.FTZ R101, R7.reuse, R101 ;  /* 0x0000006507657220 */ /* 0x040fe40000410000 */
[C---:B------:R-:W-:Y:S02]  /*fc90*/  FMUL.FTZ R104, R7.reuse, R104 ;  /* 0x0000006807687220 */ /* 0x040fe40000410000 */
[----:B------:R-:W-:Y:S02]  /*fca0*/  FMUL.FTZ R105, R7, R105 ;  /* 0x0000006907697220 */ /* 0x000fe40000410000 */
[----:B------:R-:W-:Y:S02]  /*fcb0*/  IMAD.MOV.U32 R7, RZ, RZ, 0x40 ;  /* 0x00000040ff077424 */ /* 0x000fe400078e00ff */
[C---:B--2---:R-:W-:Y:S02]  /*fcc0*/  FMUL.FTZ R115, R6.reuse, R115 ;  /* 0x0000007306737220 */ /* 0x044fe40000410000 */
[C---:B------:R-:W-:Y:S01]  /*fcd0*/  FMUL.FTZ R114, R6.reuse, R114 ;  /* 0x0000007206727220 */ /* 0x040fe20000410000 */
[----:B------:R-:W-:Y:S01]  /*fce0*/  SEL R7, R7, 0xffffffc0, !P0 ;  /* 0xffffffc007077807 */ /* 0x000fe20004000000 */
[----:B------:R-:W-:Y:S01]  /*fcf0*/  FMUL.FTZ R71, R6, R71 ;  /* 0x0000004706477220 */ /* 0x000fe20000410000 */
[----:B------:R-:W-:Y:S01]  /*fd00*/  LOP3.LUT P0, RZ, R12, 0x3, RZ, 0xc0, !PT ;  /* 0x000000030cff7812 */ /* 0x000fe2000780c0ff */
[C---:B------:R-:W-:Y:S01]  /*fd10*/  FMUL.FTZ R70, R6.reuse, R70 ;  /* 0x0000004606467220 */ /* 0x040fe20000410000 */
[----:B------:R-:W-:Y:S01]  /*fd20*/  IADD3 R15, R15, R7, RZ ;  /* 0x000000070f0f7210 */ /* 0x000fe20007ffe0ff */
[C---:B------:R-:W-:Y:S01]  /*fd30*/  FMUL.FTZ R75, R6.reuse, R75 ;  /* 0x0000004b064b7220 */ /* 0x040fe20000410000 */
[----:B------:R-:W-:Y:S01]  /*fd40*/  IADD3 R17, R7, R16, RZ ;  /* 0x0000001007117210 */ /* 0x000fe20007ffe0ff */
[C---:B------:R-:W-:Y:S01]  /*fd50*/  FMUL.FTZ R74, R6.reuse, R74 ;  /* 0x0000004a064a7220 */ /* 0x040fe20000410000 */
[----:B------:R-:W2:Y:S01]  /*fd60*/  S2R R7, SR_CTAID.Y ;  /* 0x0000000000077919 */ /* 0x000ea20000002600 */
[----:B------:R-:W-:-:S02]  /*fd70*/  FMUL.FTZ R79, R6, R79 ;  /* 0x0000004f064f7220 */ /* 0x000fc40000410000 */
[C---:B------:R-:W-:Y:S01]  /*fd80*/  FMUL.FTZ R78, R6.reuse, R78 ;  /* 0x0000004e064e7220 */ /* 0x040fe20000410000 */
[----:B------:R-:W-:Y:S01]  /*fd90*/  STS.64 [R10.X4+0x400], R114 ;  /* 0x000400720a007388 */ /* 0x000fe20000004a00 */
[C---:B------:R-:W-:Y:S02]  /*fda0*/  FMUL.FTZ R83, R6.reuse, R83 ;  /* 0x0000005306537220 */ /* 0x040fe40000410000 */
[C---:B------:R-:W-:Y:S01]  /*fdb0*/  FMUL.FTZ R82, R6.reuse, R82 ;  /* 0x0000005206527220 */ /* 0x040fe20000410000 */
[----:B------:R-:W-:Y:S01]  /*fdc0*/  STS.64 [R16], R68 ;  /* 0x0000004410007388 */ /* 0x000fe20000000a00 */
[C---:B------:R-:W-:Y:S02]  /*fdd0*/  FMUL.FTZ R87, R6.reuse, R87 ;  /* 0x0000005706577220 */ /* 0x040fe40000410000 */
[C---:B------:R-:W-:Y:S01]  /*fde0*/  FMUL.FTZ R86, R6.reuse, R86 ;  /* 0x0000005606567220 */ /* 0x040fe20000410000 */
[----:B------:R-:W-:Y:S01]  /*fdf0*/  STS.64 [R16+0x400], R70 ;  /* 0x0004004610007388 */ /* 0x000fe20000000a00 */
[----:B------:R-:W-:-:S02]  /*fe00*/  FMUL.FTZ R91, R6, R91 ;  /* 0x0000005b065b7220 */ /* 0x000fc40000410000 */
[C---:B------:R-:W-:Y:S01]  /*fe10*/  FMUL.FTZ R90, R6.reuse, R90 ;  /* 0x0000005a065a7220 */ /* 0x040fe20000410000 */
[----:B------:R-:W-:Y:S01]  /*fe20*/  STS.64 [R15], R72 ;  /* 0x000000480f007388 */ /* 0x000fe20000000a00 */
[C---:B------:R-:W-:Y:S02]  /*fe30*/  FMUL.FTZ R95, R6.reuse, R95 ;  /* 0x0000005f065f7220 */ /* 0x040fe40000410000 */
[C---:B------:R-:W-:Y:S01]  /*fe40*/  FMUL.FTZ R94, R6.reuse, R94 ;  /* 0x0000005e065e7220 */ /* 0x040fe20000410000 */
[----:B------:R-:W-:Y:S01]  /*fe50*/  STS.64 [R15+0x400], R74 ;  /* 0x0004004a0f007388 */ /* 0x000fe20000000a00 */
[C---:B------:R-:W-:Y:S02]  /*fe60*/  FMUL.FTZ R99, R6.reuse, R99 ;  /* 0x0000006306637220 */ /* 0x040fe40000410000 */
[C---:B------:R-:W-:Y:S01]  /*fe70*/  FMUL.FTZ R98, R6.reuse, R98 ;  /* 0x0000006206627220 */ /* 0x040fe20000410000 */
[----:B------:R-:W-:Y:S01]  /*fe80*/  STS.64 [R17], R76 ;  /* 0x0000004c11007388 */ /* 0x000fe20000000a00 */
[----:B------:R-:W-:-:S02]  /*fe90*/  FMUL.FTZ R111, R6, R111 ;  /* 0x0000006f066f7220 */ /* 0x000fc40000410000 */
[C---:B------:R-:W-:Y:S01]  /*fea0*/  FMUL.FTZ R110, R6.reuse, R110 ;  /* 0x0000006e066e7220 */ /* 0x040fe20000410000 */
[----:B------:R-:W-:Y:S01]  /*feb0*/  STS.64 [R17+0x400], R78 ;  /* 0x0004004e11007388 */ /* 0x000fe20000000a00 */
[C---:B------:R-:W-:Y:S02]  /*fec0*/  FMUL.FTZ R103, R6.reuse, R103 ;  /* 0x0000006706677220 */ /* 0x040fe40000410000 */
[C---:B------:R-:W-:Y:S01]  /*fed0*/  FMUL.FTZ R102, R6.reuse, R102 ;  /* 0x0000006606667220 */ /* 0x040fe20000410000 */
[----:B------:R-:W-:Y:S01]  /*fee0*/  STS.64 [R10.X4+0x2000], R80 ;  /* 0x002000500a007388 */ /* 0x000fe20000004a00 */
[C---:B------:R-:W-:Y:S02]  /*fef0*/  FMUL.FTZ R107, R6.reuse, R107 ;  /* 0x0000006b066b7220 */ /* 0x040fe40000410000 */
[----:B------:R-:W-:Y:S01]  /*ff00*/  FMUL.FTZ R106, R6, R106 ;  /* 0x0000006a066a7220 */ /* 0x000fe20000410000 */
[----:B------:R-:W-:Y:S01]  /*ff10*/  IADD3 R6, R14, R13, RZ ;  /* 0x0000000d0e067210 */ /* 0x000fe20007ffe0ff */
[----:B------:R-:W-:Y:S01]  /*ff20*/  STS.64 [R10.X4+0x2400], R82 ;  /* 0x002400520a007388 */ /* 0x000fe20000004a00 */
[----:B--2---:R-:W-:-:S02]  /*ff30*/  IMAD R7, R7, c[0x0][0x210], R186 ;  /* 0x0000840007077a24 */ /* 0x004fc400078e02ba */
[----:B------:R-:W-:Y:S01]  /*ff40*/  @P3 FMUL.FTZ R5, R5, 0.69314718246459960938 ;  /* 0x3f31721805053820 */ /* 0x000fe20000410000 */
[----:B------:R-:W2:Y:S03]  /*ff50*/  S2R R14, SR_CTAID.Z ;  /* 0x00000000000e7919 */ /* 0x000ea60000002700 */
[----:B------:R-:W-:Y:S01]  /*ff60*/  @P3 FFMA.FTZ R3, R2, c[0x0][0x238], R5 ;  /* 0x00008e0002033a23 */ /* 0x000fe20000010005 */
[----:B------:R-:W3:Y:S04]  /*ff70*/  S2R R13, SR_CTAID.X ;  /* 0x00000000000d7919 */ /* 0x000ee80000002500 */
[----:B------:R-:W-:Y:S04]  /*ff80*/  STS.64 [R16+0x2000], R84 ;  /* 0x0020005410007388 */ /* 0x000fe80000000a00 */
[----:B------:R-:W-:Y:S04]  /*ff90*/  STS.64 [R16+0x2400], R86 ;  /* 0x0024005610007388 */ /* 0x000fe80000000a00 */
[----:B------:R-:W-:Y:S04]  /*ffa0*/  STS.64 [R15+0x2000], R88 ;  /* 0x002000580f007388 */ /* 0x000fe80000000a00 */
[----:B------:R-:W-:Y:S04]  /*ffb0*/  STS.64 [R15+0x2400], R90 ;  /* 0x0024005a0f007388 */ /* 0x000fe80000000a00 */
[----:B------:R-:W-:Y:S04]  /*ffc0*/  STS.64 [R17+0x2000], R92 ;  /* 0x0020005c11007388 */ /* 0x000fe80000000a00 */
[----:B------:R-:W-:Y:S01]  /*ffd0*/  STS.64 [R17+0x2400], R94 ;  /* 0x0024005e11007388 */ /* 0x000fe20000000a00 */
[----:B---3--:R-:W-:-:S03]  /*ffe0*/  SHF.L.U32 R13, R13, 0x6, RZ ;  /* 0x000000060d0d7819 */ /* 0x008fc600000006ff */
[----:B------:R-:W-:Y:S04]  /*fff0*/  STS.64 [R10.X4+0x4000], R96 ;  /* 0x004000600a007388 */ /* 0x000fe80000004a00 */
[----:B------:R-:W-:Y:S04]  /*10000*/  STS.64 [R10.X4+0x4400], R98 ;  /* 0x004400620a007388 */ /* 0x000fe80000004a00 */
[----:B------:R-:W-:Y:S04]  /*10010*/  STS.64 [R16+0x4000], R108 ;  /* 0x0040006c10007388 */ /* 0x000fe80000000a00 */
[----:B------:R-:W-:Y:S04]  /*10020*/  STS.64 [R16+0x4400], R110 ;  /* 0x0044006e10007388 */ /* 0x000fe80000000a00 */
[----:B------:R-:W-:Y:S04]  /*10030*/  STS.64 [R15+0x4000], R100 ;  /* 0x004000640f007388 */ /* 0x000fe80000000a00 */
[----:B------:R3:W-:Y:S04]  /*10040*/  STS.64 [R15+0x4400], R102 ;  /* 0x004400660f007388 */ /* 0x0007e80000000a00 */
[----:B------:R-:W-:Y:S04]  /*10050*/  STS.64 [R17+0x4000], R104 ;  /* 0x0040006811007388 */ /* 0x000fe80000000a00 */
[----:B------:R-:W-:Y:S04]  /*10060*/  STS.64 [R17+0x4400], R106 ;  /* 0x0044006a11007388 */ /* 0x000fe80000000a00 */
[----:B------:R-:W-:Y:S01]  /*10070*/  BAR.SYNC.DEFER_BLOCKING 0x0 ;  /* 0x0000000000007b1d */ /* 0x000fe20000010000 */
[----:B---3--:R-:W-:-:S04]  /*10080*/  IMAD.MOV R15, RZ, RZ, -R186 ;  /* 0x000000ffff0f7224 */ /* 0x008fc800078e0aba */
[----:B--2---:R-:W-:-:S04]  /*10090*/  IMAD R14, R15, c[0x0][0x1c0], R14 ;  /* 0x000070000f0e7a24 */ /* 0x004fc800078e020e */
[----:B------:R-:W-:Y:S01]  /*100a0*/  IMAD R14, R7, c[0x0][0x1c0], R14 ;  /* 0x00007000070e7a24 */ /* 0x000fe200078e020e */
[----:B------:R-:W-:Y:S01]  /*100b0*/  SHF.R.S32.HI R7, RZ, 0x1f, R8 ;  /* 0x0000001fff077819 */ /* 0x000fe20000011408 */
[----:B------:R-:W2:Y:S02]  /*100c0*/  LDS.128 R56, [R6.X4] ;  /* 0x0000000006387984 */ /* 0x000ea40000004c00 */
[----:B------:R-:W-:Y:S01]  /*100d0*/  IMAD R13, R14, c[0x0][0x214], R13 ;  /* 0x000085000e0d7a24 */ /* 0x000fe200078e020d */
[----:B------:R-:W-:Y:S01]  /*100e0*/  LEA.HI R7, R7, R8, RZ, 0x2 ;  /* 0x0000000807077211 */ /* 0x000fe200078f10ff */
[----:B------:R-:W3:Y:S01]  /*100f0*/  LDS.128 R52, [R6.X4+0x800] ;  /* 0x0008000006347984 */ /* 0x000ee20000004c00 */
[----:B------:R-:W-:Y:S01]  /*10100*/  SHF.L.U32 R14, R9, 0x2, RZ ;  /* 0x00000002090e7819 */ /* 0x000fe200000006ff */
[----:B-1----:R-:W-:Y:S01]  /*10110*/  @P2 FMUL.FTZ R9, R4, 0.69314718246459960938 ;  /* 0x3f31721804092820 */ /* 0x002fe20000410000 */
[----:B------:R-:W-:Y:S01]  /*10120*/  LOP3.LUT R7, R7, 0xffffffc, RZ, 0xc0, !PT ;  /* 0x0ffffffc07077812 */ /* 0x000fe200078ec0ff */
[----:B------:R-:W1:Y:S01]  /*10130*/  LDS.128 R48, [R6.X4+0x1000] ;  /* 0x0010000006307984 */ /* 0x000e620000004c00 */
[----:B------:R-:W-:-:S02]  /*10140*/  SHF.R.S32.HI R15, RZ, 0x1f, R14 ;  /* 0x0000001fff0f7819 */ /* 0x000fc4000001140e */
[----:B------:R-:W-:Y:S01]  /*10150*/  IADD3 R7, R8, -R7, RZ ;  /* 0x8000000708077210 */ /* 0x000fe20007ffe0ff */
[----:B------:R-:W4:Y:S03]  /*10160*/  LDS.128 R44, [R6.X4+0x1800] ;  /* 0x00180000062c7984 */ /* 0x000f260000004c00 */
[----:B------:R-:W-:Y:S01]  /*10170*/  LEA R7, R7, R180, 0x4 ;  /* 0x000000b407077211 */ /* 0x000fe200078e20ff */
[----:B------:R-:W1:Y:S04]  /*10180*/  LDS.128 R40, [R6.X4+0x2000] ;  /* 0x0020000006287984 */ /* 0x000e680000004c00 */
[----:B------:R-:W1:Y:S04]  /*10190*/  LDS.128 R36, [R6.X4+0x2800] ;  /* 0x0028000006247984 */ /* 0x000e680000004c00 */
[----:B------:R-:W1:Y:S04]  /*101a0*/  LDS.128 R32, [R6.X4+0x3000] ;  /* 0x0030000006207984 */ /* 0x000e680000004c00 */
[----:B------:R-:W1:Y:S04]  /*101b0*/  LDS.128 R28, [R6.X4+0x3800] ;  /* 0x00380000061c7984 */ /* 0x000e680000004c00 */
[----:B------:R-:W1:Y:S04]  /*101c0*/  LDS.128 R24, [R6.X4+0x4000] ;  /* 0x0040000006187984 */ /* 0x000e680000004c00 */
[----:B------:R-:W1:Y:S04]  /*101d0*/  LDS.128 R20, [R6.X4+0x4800] ;  /* 0x0048000006147984 */ /* 0x000e680000004c00 */
[----:B------:R-:W1:Y:S04]  /*101e0*/  LDS.128 R16, [R6.X4+0x5000] ;  /* 0x0050000006107984 */ /* 0x000e680000004c00 */
[----:B------:R5:W1:Y:S02]  /*101f0*/  LDS.128 R60, [R6.X4+0x5800] ;  /* 0x00580000063c7984 */ /* 0x000a640000004c00 */
[----:B-----5:R-:W-:-:S02]  /*10200*/  IMAD.MOV.U32 R6, RZ, RZ, -0x800000 ;  /* 0xff800000ff067424 */ /* 0x020fc400078e00ff */
[----:B------:R-:W-:Y:S01]  /*10210*/  @P2 FFMA.FTZ R6, R0, c[0x0][0x238], R9 ;  /* 0x00008e0000062a23 */ /* 0x000fe20000010009 */
[----:B------:R-:W-:Y:S05]  /*10220*/  @P0 BRA `(.L_x_1275) ;  /* 0x000000a000000947 */ /* 0x000fea0003800000 */
[----:B--234-:R-:W-:Y:S02]  /*10230*/  IADD3 R5, R7, 0x8, RZ ;  /* 0x0000000807057810 */ /* 0x01cfe40007ffe0ff */
[----:B------:R-:W-:Y:S02]  /*10240*/  SHF.R.S32.HI R2, RZ, 0x1f, R7 ;  /* 0x0000001fff027819 */ /* 0x000fe40000011407 */
[----:B------:R-:W-:Y:S02]  /*10250*/  IADD3 R0, P0, R13, R7, RZ ;  /* 0x000000070d007210 */ /* 0x000fe40007f1e0ff */
[-C--:B------:R-:W-:Y:S02]  /*10260*/  ISETP.GE.AND P2, PT, R7, R174.reuse, PT ;  /* 0x000000ae0700720c */ /* 0x080fe40003f46270 */
[----:B------:R-:W-:Y:S02]  /*10270*/  ISETP.GE.AND P1, PT, R5, R174, PT ;  /* 0x000000ae0500720c */ /* 0x000fe40003f26270 */
[----:B------:R-:W-:-:S02]  /*10280*/  LEA.HI.X.SX32 R5, R13, R2, 0x1, P0 ;  /* 0x000000020d057211 */ /* 0x000fc400000f0eff */
[----:B------:R-:W-:-:S04]  /*10290*/  LEA R4, P0, R0, c[0x0][0x208], 0x2 ;  /* 0x0000820000047a11 */ /* 0x000fc800078010ff */
[----:B------:R-:W-:-:S05]  /*102a0*/  LEA.HI.X R5, R0, c[0x0][0x20c], R5, 0x2, P0 ;  /* 0x0000830000057a11 */ /* 0x000fca00000f1405 */
[----:B------:R2:W-:Y:S04]  /*102b0*/  @!P2 STG.E [R4.64], R3 ;  /* 0x000000030400a986 */ /* 0x0005e8000c101906 */
[----:B------:R2:W-:Y:S02]  /*102c0*/  @!P1 STG.E [R4.64+0x20], R6 ;  /* 0x0000200604009986 */ /* 0x0005e4000c101906 */
.L_x_1275:
[----:B--234-:R-:W-:Y:S05]  /*102d0*/  BSYNC B0 ;  /* 0x0000000000007941 */ /* 0x01cfea0003800000 */
.L_x_1274:
[C---:B------:R-:W-:Y:S01]  /*102e0*/  IMAD.WIDE R4, R11.reuse, 0x60, R14 ;  /* 0x000000600b047825 */ /* 0x040fe200078e020e */
[----:B------:R-:W-:Y:S01]  /*102f0*/  ISETP.GE.AND P1, PT, R11, R174, PT ;  /* 0x000000ae0b00720c */ /* 0x000fe20003f26270 */
[----:B------:R-:W-:Y:S01]  /*10300*/  BSSY B0, `(.L_x_1276) ;  /* 0x0000010000007945 */ /* 0x000fe20003800000 */
[----:B------:R-:W-:Y:S01]  /*10310*/  IADD3 R2, R14, 0x20, RZ ;  /* 0x000000200e027810 */ /* 0x000fe20007ffe0ff */
[----:B------:R-:W-:-:S05]  /*10320*/  IMAD R0, R13, c[0x0][0x22c], RZ ;  /* 0x00008b000d007a24 */ /* 0x000fca00078e02ff */
[----:B------:R-:W-:-:S04]  /*10330*/  IADD3 R3, P0, R0, R4, RZ ;  /* 0x0000000400037210 */ /* 0x000fc80007f1e0ff */
[----:B------:R-:W-:Y:S02]  /*10340*/  LEA.HI.X.SX32 R0, R0, R5, 0x1, P0 ;  /* 0x0000000500007211 */ /* 0x000fe400000f0eff */
[----:B------:R-:W-:-:S04]  /*10350*/  LEA R4, P0, R3, c[0x0][0x1d8], 0x2 ;  /* 0x0000760003047a11 */ /* 0x000fc800078010ff */
[----:B------:R-:W-:Y:S02]  /*10360*/  LEA.HI.X R5, R3, c[0x0][0x1dc], R0, 0x2, P0 ;  /* 0x0000770003057a11 */ /* 0x000fe400000f1400 */
[----:B------:R-:W-:Y:S01]  /*10370*/  IADD3 R0, R14, 0x40, RZ ;  /* 0x000000400e007810 */ /* 0x000fe20007ffe0ff */
[----:B------:R-:W-:Y:S05]  /*10380*/  @P1 BRA `(.L_x_1277) ;  /* 0x0000007000001947 */ /* 0x000fea0003800000 */
[----:B------:R-:W-:Y:S02]  /*10390*/  ISETP.GE.AND P1, PT, R2, c[0x0][0x220], PT ;  /* 0x0000880002007a0c */ /* 0x000fe40003f26270 */
[----:B------:R-:W-:Y:S02]  /*103a0*/  ISETP.GE.AND P0, PT, R0, c[0x0][0x220], PT ;  /* 0x0000880000007a0c */ /* 0x000fe40003f06270 */
[----:B------:R-:W-:-:S09]  /*103b0*/  ISETP.GE.AND P2, PT, R14, c[0x0][0x220], PT ;  /* 0x000088000e007a0c */ /* 0x000fd20003f46270 */
[----:B-1----:R1:W-:Y:S04]  /*103c0*/  @!P1 STG.E.128 [R4.64+0x80], R40 ;  /* 0x0000802804009986 */ /* 0x0023e8000c101d06 */
[----:B------:R1:W-:Y:S04]  /*103d0*/  @!P0 STG.E.128 [R4.64+0x100], R24 ;  /* 0x0001001804008986 */ /* 0x0003e8000c101d06 */
[----:B------:R1:W-:Y:S04]  /*103e0*/  @!P2 STG.E.64 [R4.64], R56 ;  /* 0x000000380400a986 */ /* 0x0003e8000c101b06 */
[----:B------:R1:W-:Y:S02]  /*103f0*/  @!P2 STG.E.64 [R4.64+0x8], R58 ;  /* 0x0000083a0400a986 */ /* 0x0003e4000c101b06 */
.L_x_1277:
[----:B------:R-:W-:Y:S05]  /*10400*/  BSYNC B0 ;  /* 0x0000000000007941 */ /* 0x000fea0003800000 */
.L_x_1276:
[----:B------:R-:W-:Y:S01]  /*10410*/  IADD3 R3, R11, 0x10, RZ ;  /* 0x000000100b037810 */ /* 0x000fe20007ffe0ff */
[----:B------:R-:W-:Y:S03]  /*10420*/  BSSY B0, `(.L_x_1278) ;  /* 0x0000009000007945 */ /* 0x000fe60003800000 */
[----:B------:R-:W-:-:S13]  /*10430*/  ISETP.GE.AND P0, PT, R3, R174, PT ;  /* 0x000000ae0300720c */ /* 0x000fda0003f06270 */
[----:B------:R-:W-:Y:S05]  /*10440*/  @P0 BRA `(.L_x_1279) ;  /* 0x0000006000000947 */ /* 0x000fea0003800000 */
[----:B------:R-:W-:Y:S02]  /*10450*/  ISETP.GE.AND P2, PT, R14, c[0x0][0x220], PT ;  /* 0x000088000e007a0c */ /* 0x000fe40003f46270 */
[----:B------:R-:W-:Y:S02]  /*10460*/  ISETP.GE.AND P1, PT, R2, c[0x0][0x220], PT ;  /* 0x0000880002007a0c */ /* 0x000fe40003f26270 */
[----:B------:R-:W-:-:S09]  /*10470*/  ISETP.GE.AND P0, PT, R0, c[0x0][0x220], PT ;  /* 0x0000880000007a0c */ /* 0x000fd20003f06270 */
[----:B------:R2:W-:Y:S04]  /*10480*/  @!P2 STG.E.128 [R4.64+0x1800], R52 ;  /* 0x001800340400a986 */ /* 0x0005e8000c101d06 */
[----:B-1----:R2:W-:Y:S04]  /*10490*/  @!P1 STG.E.128 [R4.64+0x1880], R36 ;  /* 0x0018802404009986 */ /* 0x0025e8000c101d06 */
[----:B------:R2:W-:Y:S02]  /*104a0*/  @!P0 STG.E.128 [R4.64+0x1900], R20 ;  /* 0x0019001404008986 */ /* 0x0005e4000c101d06 */
.L_x_1279:
[----:B------:R-:W-:Y:S05]  /*104b0*/  BSYNC B0 ;  /* 0x0000000000007941 */ /* 0x000fea0003800000 */
.L_x_1278:
[----:B------:R-:W-:Y:S01]  /*104c0*/  IADD3 R3, R11, 0x20, RZ ;  /* 0x000000200b037810 */ /* 0x000fe20007ffe0ff */
[----:B------:R-:W-:Y:S03]  /*104d0*/  BSSY B0, `(.L_x_1280) ;  /* 0x0000009000007945 */ /* 0x000fe60003800000 */
[----:B------:R-:W-:-:S13]  /*104e0*/  ISETP.GE.AND P0, PT, R3, R174, PT ;  /* 0x000000ae0300720c */ /* 0x000fda0003f06270 */
[----:B------:R-:W-:Y:S05]  /*104f0*/  @P0 BRA `(.L_x_1281) ;  /* 0x0000006000000947 */ /* 0x000fea0003800000 */
[----:B------:R-:W-:Y:S02]  /*10500*/  ISETP.GE.AND P2, PT, R14, c[0x0][0x220], PT ;  /* 0x000088000e007a0c */ /* 0x000fe40003f46270 */
[----:B------:R-:W-:Y:S02]  /*10510*/  ISETP.GE.AND P1, PT, R2, c[0x0][0x220], PT ;  /* 0x0000880002007a0c */ /* 0x000fe40003f26270 */
[----:B------:R-:W-:-:S09]  /*10520*/  ISETP.GE.AND P0, PT, R0, c[0x0][0x220], PT ;  /* 0x0000880000007a0c */ /* 0x000fd20003f06270 */
[----:B-1----:R1:W-:Y:S04]  /*10530*/  @!P2 STG.E.128 [R4.64+0x3000], R48 ;  /* 0x003000300400a986 */ /* 0x0023e8000c101d06 */
[----:B------:R1:W-:Y:S04]  /*10540*/  @!P1 STG.E.128 [R4.64+0x3080], R32 ;  /* 0x0030802004009986 */ /* 0x0003e8000c101d06 */
[----:B------:R1:W-:Y:S02]  /*10550*/  @!P0 STG.E.128 [R4.64+0x3100], R16 ;  /* 0x0031001004008986 */ /* 0x0003e4000c101d06 */
.L_x_1281:
[----:B------:R-:W-:Y:S05]  /*10560*/  BSYNC B0 ;  /* 0x0000000000007941 */ /* 0x000fea0003800000 */
.L_x_1280:
[----:B------:R-:W-:-:S04]  /*10570*/  IADD3 R11, R11, 0x30, RZ ;  /* 0x000000300b0b7810 */ /* 0x000fc80007ffe0ff */
[----:B------:R-:W-:-:S13]  /*10580*/  ISETP.GE.AND P0, PT, R11, R174, PT ;  /* 0x000000ae0b00720c */ /* 0x000fda0003f06270 */
[----:B------:R-:W-:Y:S05]  /*10590*/  @P0 EXIT ;  /* 0x000000000000094d */ /* 0x000fea0003800000 */
[----:B------:R-:W-:Y:S02]  /*105a0*/  ISETP.GE.AND P0, PT, R2, c[0x0][0x220], PT ;  /* 0x0000880002007a0c */ /* 0x000fe40003f06270 */
[----:B------:R-:W-:-:S11]  /*105b0*/  ISETP.GE.AND P1, PT, R14, c[0x0][0x220], PT ;  /* 0x000088000e007a0c */ /* 0x000fd60003f26270 */
[----:B-1----:R1:W-:Y:S01]  /*105c0*/  @!P0 STG.E.128 [R4.64+0x4880], R28 ;  /* 0x0048801c04008986 */ /* 0x0023e2000c101d06 */
[----:B------:R-:W-:-:S03]  /*105d0*/  ISETP.GE.AND P0, PT, R0, c[0x0][0x220], PT ;  /* 0x0000880000007a0c */ /* 0x000fc60003f06270 */
[----:B------:R1:W-:Y:S10]  /*105e0*/  @!P1 STG.E.128 [R4.64+0x4800], R44 ;  /* 0x0048002c04009986 */ /* 0x0003f4000c101d06 */
[----:B------:R-:W-:Y:S05]  /*105f0*/  @P0 EXIT ;  /* 0x000000000000094d */ /* 0x000fea0003800000 */
[----:B------:R-:W-:Y:S01]  /*10600*/  STG.E.128 [R4.64+0x4900], R60 ;  /* 0x0049003c04007986 */ /* 0x000fe2000c101d06 */
[----:B------:R-:W-:Y:S05]  /*10610*/  EXIT ;  /* 0x000000000000794d */ /* 0x000fea0003800000 */
.L_x_1282:
        /* <DEDUP_REMOVED lines=14> */
.L_x_6322:


//--------------------- .text._ZN5flash24flash_fwd_splitkv_kernelI23Flash_fwd_kernel_traitsILi96ELi64ELi128ELi4ELb0ELb0EN7cutlass10bfloat16_tE19Flash_kernel_traitsILi96ELi64ELi128ELi4ES3_EELb1ELb0ELb0ELb0ELb0ELb1ELb1ELb0EEEvNS_16Flash_fwd_paramsE --------------------------
	.section	.text._ZN5flash24flash_fwd_splitkv_kernelI23Flash_fwd_kernel_traitsILi96ELi64ELi128ELi4ELb0ELb0EN7cutlass10bfloat16_tE19Flash_kernel_traitsILi96ELi64ELi128ELi4ES3_EELb1ELb0ELb0ELb0ELb0ELb1ELb1ELb0EEEvNS_16Flash_fwd_paramsE,"ax",@progbits
	.sectioninfo	@"SHI_REGISTERS=255"
	.align	128
        .global         _ZN5flash24flash_fwd_splitkv_kernelI23Flash_fwd_kernel_traitsILi96ELi64ELi128ELi4ELb0ELb0EN7cutlass10bfloat16_tE19Flash_kernel_traitsILi96ELi64ELi128ELi4ES3_EELb1ELb0ELb0ELb0ELb0ELb1ELb1ELb0EEEvNS_16Flash_fwd_paramsE
        .type           _ZN5flash24flash_fwd_splitkv_kernelI23Flash_fwd_kernel_traitsILi96ELi64ELi128ELi4ELb0ELb0EN7cutlass10bfloat16_tE19Flash_kernel_traitsILi96ELi64ELi128ELi4ES3_EELb1ELb0ELb0ELb0ELb0ELb1ELb1ELb0EEEvNS_16Flash_fwd_paramsE,@function
        .size           _ZN5flash24flash_fwd_splitkv_kernelI23Flash_fwd_kernel_traitsILi96ELi64ELi128ELi4ELb0ELb0EN7cutlass10bfloat16_tE19Flash_kernel_traitsILi96ELi64ELi128ELi4ES3_EELb1ELb0ELb0ELb0ELb0ELb1ELb1ELb0EEEvNS_16Flash_fwd_paramsE,(.L_x_6323 - _ZN5flash24flash_fwd_splitkv_kernelI23Flash_fwd_kernel_traitsILi96ELi64ELi128ELi4ELb0ELb0EN7cutlass10bfloat16_tE19Flash_kernel_traitsILi96ELi64ELi128ELi4ES3_EELb1ELb0ELb0ELb0ELb0ELb1ELb1ELb0EEEvNS_16Flash_fwd_paramsE)
        .other          _ZN5flash24flash_fwd_splitkv_kernelI23Flash_fwd_kernel_traitsILi96ELi64ELi128ELi4ELb0ELb0EN7cutlass10bfloat16_tE19Flash_kernel_traitsILi96ELi64ELi128ELi4ES3_EELb1ELb0ELb0ELb0ELb0ELb1ELb1ELb0EEEvNS_16Flash_fwd_paramsE,@"STO_CUDA_ENTRY STV_DEFAULT"
_ZN5flash24flash_fwd_splitkv_kernelI23Flash_fwd_kernel_traitsILi96ELi64ELi128ELi4ELb0ELb0EN7cutlass10bfloat16_tE19Flash_kernel_traitsILi96ELi64ELi128ELi4ES3_EELb1ELb0ELb0ELb0ELb0ELb1ELb1ELb0EEEvNS_16Flash_fwd_paramsE:
.text._ZN5flash24flash_fwd_splitkv_kernelI23Flash_fwd_kernel_traitsILi96ELi64ELi128ELi4ELb0ELb0EN7cutlass10bfloat16_tE19Flash_kernel_traitsILi96ELi64ELi128ELi4ES3_EELb1ELb0ELb0ELb0ELb0ELb1ELb1ELb0EEEvNS_16Flash_fwd_paramsE:
        /* <DEDUP_REMOVED lines=34> */
[----:B------:R1:W2:Y:S04]  /*0220*/  @P2 LDG.E R7, [R16.64] ;  /* 0x0000000610072981 */ /* 0x0002a8000c1e1900 */
[----:B------:R1:W2:Y:S01]  /*0230*/  @P2 LDG.E R0, [R16.64+0x4] ;  /* 0x0000040610002981 */ /* 0x0002a2000c1e1900 */
[----:B------:R-:W-:-:S04]  /*0240*/  MOV R3, RZ ;  /* 0x000000ff00037202 */ /* 0x000fc80000000f00 */
[----:B------:R3:W5:Y:S02]  /*0250*/  @!P1 LDG.E R6, [R10.64] ;  /* 0x000000060a069981 */ /* 0x000764000c1e1900 */
[----:B------:R-:W-:Y:S02]  /*0260*/  @P0 IMAD.WIDE R14, R180, R5, c[0x0][0x250] ;  /* 0x00009400b40e0625 */ /* 0x000fe400078e0205 */
[----:B------:R-:W4:Y:S04]  /*0270*/  S2R R23, SR_CTAID.X ;  /* 0x0000000000177919 */ /* 0x000f280000002500 */
[----:B------:R3:W5:Y:S01]  /*0280*/  @P0 LDG.E R3, [R14.64] ;  /* 0x000000060e030981 */ /* 0x000762000c1e1900 */
[----:B------:R-:W-:-:S03]  /*0290*/  ISETP.NE.U32.AND P0, PT, RZ, c[0x0][0x248], PT ;  /* 0x00009200ff007a0c */ /* 0x000fc60003f05070 */
[----:B------:R-:W2:Y:S01]  /*02a0*/  S2R R9, SR_CTAID.Y ;  /* 0x0000000000097919 */ /* 0x000ea20000002600 */
[----:B------:R-:W-:Y:S01]  /*02b0*/  ISETP.NE.AND.EX P0, PT, RZ, c[0x0][0x24c], PT, P0 ;  /* 0x00009300ff007a0c */ /* 0x000fe20003f05300 */
[----:B-1----:R-:W-:-:S04]  /*02c0*/  IMAD.MOV R16, RZ, RZ, -R180 ;  /* 0x000000ffff107224 */ /* 0x002fc800078e0ab4 */
[----:B------:R-:W-:Y:S01]  /*02d0*/  IMAD R16, R16, c[0x0][0x1c0], R13 ;  /* 0x0000700010107a24 */ /* 0x000fe200078e020d */
[----:B--2---:R-:W-:Y:S01]  /*02e0*/  @P2 IADD3 R131, R0, -R7, RZ ;  /* 0x8000000700832210 */ /* 0x004fe20007ffe0ff */
[----:B------:R-:W-:-:S06]  /*02f0*/  @!P2 IMAD.MOV.U32 R131, RZ, RZ, c[0x0][0x214] ;  /* 0x00008500ff83a624 */ /* 0x000fcc00078e00ff */
[----:B------:R-:W-:Y:S05]  /*0300*/  @!P0 BRA `(.L_x_1283) ;  /* 0x0000004000008947 */ /* 0x000fea0003800000 */
[----:B---34-:R-:W2:Y:S02]  /*0310*/  @P3 LDG.E R13, [R10.64+0x4] ;  /* 0x000004060a0d3981 */ /* 0x018ea4000c1e1900 */
[----:B--2--5:R-:W-:-:S06]  /*0320*/  @P3 IADD3 R2, R13, -R6, RZ ;  /* 0x800000060d023210 */ /* 0x024fcc0007ffe0ff */
[----:B------:R1:W5:Y:S01]  /*0330*/  @!P3 LDG.E R2, [R10.64] ;  /* 0x000000060a02b981 */ /* 0x000362000c1e1900 */
[----:B------:R-:W-:Y:S05]  /*0340*/  BRA `(.L_x_1284) ;  /* 0x0000001000007947 */ /* 0x000fea0003800000 */
.L_x_1283:
[----:B---34-:R-:W-:Y:S02]  /*0350*/  MOV R2, c[0x0][0x218] ;  /* 0x0000860000027a02 */ /* 0x018fe40000000f00 */
.L_x_1284:
        /* <DEDUP_REMOVED lines=86> */
.L_x_1287:
[----:B------:R-:W-:Y:S05]  /*08c0*/  BSYNC B0 ;  /* 0x0000000000007941 */ /* 0x000fea0003800000 */
.L_x_1286:
        /* <DEDUP_REMOVED lines=10> */
.L_x_1289:
[----:B------:R-:W-:Y:S05]  /*0970*/  BSYNC B0 ;  /* 0x0000000000007941 */ /* 0x000fea0003800000 */
.L_x_1288:
        /* <DEDUP_REMOVED lines=10> */
.L_x_1291:
[----:B------:R-:W-:Y:S05]  /*0a20*/  BSYNC B0 ;  /* 0x0000000000007941 */ /* 0x000fea0003800000 */
.L_x_1290:
        /* <DEDUP_REMOVED lines=10> */
.L_x_1293:
[----:B------:R-:W-:Y:S05]  /*0ad0*/  BSYNC B0 ;  /* 0x0000000000007941 */ /* 0x000fea0003800000 */
.L_x_1292:
        /* <DEDUP_REMOVED lines=20> */
.L_x_1285:
        /* <DEDUP_REMOVED lines=92> */
.L_x_1294:
        /* <DEDUP_REMOVED lines=17> */
.L_x_1296:
        /* <DEDUP_REMOVED lines=50> */
.L_x_1295:
        /* <DEDUP_REMOVED lines=118> */
.L_x_1298:
[----:B------:R-:W-:Y:S05]  /*1d70*/  BSYNC B0 ;  /* 0x0000000000007941 */ /* 0x000fea0003800000 */
.L_x_1297:
        /* <DEDUP_REMOVED lines=36> */
.L_x_1300:
[----:B------:R-:W-:Y:S05]  /*1fc0*/  BSYNC B0 ;  /* 0x0000000000007941 */ /* 0x000fea0003800000 */
.L_x_1299:
        /* <DEDUP_REMOVED lines=33> */
.L_x_1302:
[----:B------:R-:W-:Y:S05]  /*21e0*/  BSYNC B0 ;  /* 0x0000000000007941 */ /* 0x000fea0003800000 */
.L_x_1301:
        /* <DEDUP_REMOVED lines=34> */
.L_x_1304:
[----:B------:R-:W-:Y:S05]  /*2410*/  BSYNC B0 ;  /* 0x0000000000007941 */ /* 0x000fea0003800000 */
.L_x_1303:
[----:B------:R-:W-:Y:S01]  /*2420*/  IADD3 R8, R18, 0x40, RZ ;  /* 0x0000004012087810 */ /* 0x000fe20007ffe0ff */
[----:B------:R-:W-:Y:S03]  /*2430*/  BSSY B0, `(.L_x_1305) ;  /* 0x000001f000007945 */ /* 0x000fe60003800000 */
[----:B------:R-:W-:-:S13]  /*2440*/  ISETP.GE.AND P0, PT, R8, R3, PT ;  /* 0x000000030800720c */ /* 0x000fda0003f06270 */
[----:B------:R-:W-:Y:S05]  /*2450*/  @P0 BRA `(.L_x_1306) ;  /* 0x000001c000000947 */ /* 0x000fea0003800000 */
[----:B------:R-:W-:Y:S01]  /*2460*/  ISETP.GE.AND P3, PT, R179, c[0x0][0x220], PT ;  /* 0x00008800b3007a0c */ /* 0x000fe20003f66270 */
[----:B--2---:R-:W-:Y:S01]  /*2470*/  IMAD.MOV.U32 R16, RZ, RZ, c[0x0][0x19c] ;  /* 0x00006700ff107624 */ /* 0x004fe200078e00ff */
[----:B------:R-:W-:Y:S02]  /*2480*/  ISETP.GE.AND P2, PT, R178, c[0x0][0x220], PT ;  /* 0x00008800b2007a0c */ /* 0x000fe40003f46270 */
[----:B------:R-:W-:Y:S02]  /*2490*/  LEA R12, P1, R117, R136, 0x6 ;  /* 0x00000088750c7211 */ /* 0x000fe400078230ff */
[----:B------:R-:W-:Y:S02]  /*24a0*/  ISETP.GE.AND P0, PT, R177, c[0x0][0x220], PT ;  /* 0x00008800b1007a0c */ /* 0x000fe40003f06270 */
[----:B------:R-:W-:-:S05]  /*24b0*/  LEA.HI.X R11, R117, R137, R16, 0x6, P1 ;  /* 0x00000089750b7211 */ /* 0x000fca00008f3410 */
        /* <DEDUP_REMOVED lines=22> */
.L_x_1306:
[----:B------:R-:W-:Y:S05]  /*2620*/  BSYNC B0 ;  /* 0x0000000000007941 */ /* 0x000fea0003800000 */
.L_x_1305:
        /* <DEDUP_REMOVED lines=33> */
.L_x_1308:
[----:B------:R-:W-:Y:S05]  /*2840*/  BSYNC B0 ;  /* 0x0000000000007941 */ /* 0x000fea0003800000 */
.L_x_1307:
        /* <DEDUP_REMOVED lines=42> */
.L_x_1310:
[----:B------:R-:W-:Y:S05]  /*2af0*/  BSYNC B0 ;  /* 0x0000000000007941 */ /* 0x000fea0003800000 */
.L_x_1309:
        /* <DEDUP_REMOVED lines=12> */
[CC--:B--2---:R-:W-:Y:S01]  /*2bc0*/  @!P3 LEA R16, P4, R173.reuse, R190.reuse, 0x1 ;  /* 0x000000bead10b211 */ /* 0x0c4fe200078808ff */
        /* <DEDUP_REMOVED lines=21> */
.L_x_1312:
[----:B------:R-:W-:Y:S05]  /*2d20*/  BSYNC B0 ;  /* 0x0000000000007941 */ /* 0x000fea0003800000 */
.L_x_1311:
        /* <DEDUP_REMOVED lines=34> */
.L_x_1314:
[----:B------:R-:W-:Y:S05]  /*2f50*/  BSYNC B0 ;  /* 0x0000000000007941 */ /* 0x000fea0003800000 */
.L_x_1313:
        /* <DEDUP_REMOVED lines=19> */
[----:B--2---:R-:W-:Y:S01]  /*3090*/  @!P1 IMAD.WIDE.U32 R14, R121, 0xc0, R188 ;  /* 0x000000c0790e9825 */ /* 0x004fe200078e00bc */
        /* <DEDUP_REMOVED lines=23> */
.L_x_1316:
[----:B------:R-:W-:Y:S05]  /*3210*/  BSYNC B0 ;  /* 0x0000000000007941 */ /* 0x000fea0003800000 */
.L_x_1315:
[----:B-1----:R-:W-:Y:S01]  /*3220*/  LOP3.LUT R12, R10, 0x7fffffe, RZ, 0xc0, !PT ;  /* 0x07fffffe0a0c7812 */ /* 0x002fe200078ec0ff */
[----:B------:R-:W-:Y:S01]  /*3230*/  IMAD.SHL.U32 R6, R6, 0x40, RZ ;  /* 0x0000004006067824 */ /* 0x000fe200078e00ff */
[----:B--2---:R-:W-:Y:S01]  /*3240*/  LEA.HI R9, R5, R5, RZ, 0x1 ;  /* 0x0000000505097211 */ /* 0x004fe200078f08ff */
        /* <DEDUP_REMOVED lines=23> */
[----:B------:R-:W-:Y:S01]  /*33c0*/  IMAD R167, R127, 0x20, R6 ;  /* 0x000000207fa77824 */ /* 0x000fe200078e0206 */
[----:B------:R-:W-:-:S02]  /*33d0*/  LOP3.LUT R0, R8, R9, RZ, 0x3c, !PT ;  /* 0x0000000908007212 */ /* 0x000fc400078e3cff */
[----:B------:R-:W-:Y:S01]  /*33e0*/  SEL R5, R5, 0xffffffe0, !P0 ;  /* 0xffffffe005057807 */ /* 0x000fe20004000000 */
[----:B------:R-:W-:Y:S02]  /*33f0*/  IMAD.U32 R166, R166, 0x20, R7 ;  /* 0x00000020a6a67824 */ /* 0x000fe400078e0007 */
[----:B------:R-:W-:Y:S02]  /*3400*/  IMAD.IADD R167, R0, 0x1, R167 ;  /* 0x0000000100a77824 */ /* 0x000fe400078e02a7 */
[----:B------:R-:W-:Y:S02]  /*3410*/  IMAD.SHL.U32 R166, R166, 0x2, RZ ;  /* 0x00000002a6a67824 */ /* 0x000fe400078e00ff */
[----:B------:R-:W-:Y:S02]  /*3420*/  IMAD.SHL.U32 R167, R167, 0x2, RZ ;  /* 0x00000002a7a77824 */ /* 0x000fe400078e00ff */
[----:B------:R-:W-:Y:S01]  /*3430*/  IMAD.IADD R118, R166, 0x1, R5 ;  /* 0x00000001a6767824 */ /* 0x000fe200078e0205 */
[----:B------:R-:W-:Y:S01]  /*3440*/  LDSM.16.M88.4 R76, [R166+0x3c00] ;  /* 0x003c0000a64c783b */ /* 0x000fe20000000200 */
[----:B------:R-:W-:-:S03]  /*3450*/  IMAD R165, R3, 0x2, R167 ;  /* 0x0000000203a57824 */ /* 0x000fc600078e02a7 */
[----:B------:R-:W1:Y:S04]  /*3460*/  LDSM.16.M88.4 R44, [R167] ;  /* 0x00000000a72c783b */ /* 0x000e680000000200 */
[----:B------:R-:W2:Y:S04]  /*3470*/  LDSM.16.M88.4 R24, [R166+0x3000] ;  /* 0x00300000a618783b */ /* 0x000ea80000000200 */
[----:B------:R-:W5:Y:S04]  /*3480*/  LDSM.16.M88.4 R32, [R166+0x3400] ;  /* 0x00340000a620783b */ /* 0x000f680000000200 */
[----:B------:R-:W3:Y:S04]  /*3490*/  LDSM.16.M88.4 R52, [R166+0x4800] ;  /* 0x00480000a634783b */ /* 0x000ee80000000200 */
[----:B------:R-:W-:Y:S04]  /*34a0*/  LDSM.16.M88.4 R12, [R118+0x3000] ;  /* 0x00300000760c783b */ /* 0x000fe80000000200 */
[----:B------:R-:W4:Y:S04]  /*34b0*/  LDSM.16.M88.4 R4, [R165] ;  /* 0x00000000a504783b */ /* 0x000f280000000200 */
[----:B------:R-:W3:Y:S04]  /*34c0*/  LDSM.16.M88.4 R28, [R118+0x3c00] ;  /* 0x003c0000761c783b */ /* 0x000ee80000000200 */
[----:B------:R-:W3:Y:S04]  /*34d0*/  LDSM.16.M88.4 R68, [R166+0x4000] ;  /* 0x00400000a644783b */ /* 0x000ee80000000200 */
[----:B------:R-:W3:Y:S04]  /*34e0*/  LDSM.16.M88.4 R84, [R166+0x3800] ;  /* 0x00380000a654783b */ /* 0x000ee80000000200 */
[----:B------:R-:W3:Y:S04]  /*34f0*/  LDSM.16.M88.4 R60, [R166+0x4400] ;  /* 0x00440000a63c783b */ /* 0x000ee80000000200 */
[----:B------:R-:W3:Y:S01]  /*3500*/  LDSM.16.M88.4 R20, [R166+0x4c00] ;  /* 0x004c0000a614783b */ /* 0x000ee20000000200 */
[C---:B-1----:R-:W-:Y:S03]  /*3510*/  HMMA.16816.F32.BF16 R80, R44.reuse, R76, RZ ;  /* 0x0000004c2c50723c */ /* 0x042fe600000418ff */
[----:B------:R-:W1:Y:S04]  /*3520*/  LDSM.16.M88.4 R112, [R118+0x3400] ;  /* 0x003400007670783b */ /* 0x000e680000000200 */
[----:B------:R-:W-:Y:S01]  /*3530*/  LDSM.16.M88.4 R100, [R166+0x5000] ;  /* 0x00500000a664783b */ /* 0x000fe20000000200 */
[C---:B--2---:R-:W-:Y:S03]  /*3540*/  HMMA.16816.F32.BF16 R16, R44.reuse, R24, RZ ;  /* 0x000000182c10723c */ /* 0x044fe600000418ff */
[----:B------:R-:W2:Y:S04]  /*3550*/  LDSM.16.M88.4 R108, [R167+0x1000] ;  /* 0x00100000a76c783b */ /* 0x000ea80000000200 */
[----:B------:R-:W1:Y:S01]  /*3560*/  LDSM.16.M88.4 R40, [R118+0x4800] ;  /* 0x004800007628783b */ /* 0x000e620000000200 */
[C---:B------:R-:W-:Y:S03]  /*3570*/  HMMA.16816.F32.BF16 R76, R44.reuse, R78, RZ ;  /* 0x0000004e2c4c723c */ /* 0x040fe600000418ff */
[----:B------:R-:W1:Y:S04]  /*3580*/  LDSM.16.M88.4 R8, [R118+0x4000] ;  /* 0x004000007608783b */ /* 0x000e680000000200 */
[----:B------:R-:W1:Y:S01]  /*3590*/  LDSM.16.M88.4 R104, [R118+0x3800] ;  /* 0x003800007668783b */ /* 0x000e620000000200 */
[C---:B------:R-:W-:Y:S03]  /*35a0*/  HMMA.16816.F32.BF16 R24, R44.reuse, R26, RZ ;  /* 0x0000001a2c18723c */ /* 0x040fe600000418ff */
[----:B------:R-:W-:Y:S04]  /*35b0*/  LDSM.16.M88.4 R92, [R118+0x5000] ;  /* 0x00500000765c783b */ /* 0x000fe80000000200 */
[----:B------:R-:W-:Y:S01]  /*35c0*/  LDSM.16.M88.4 R96, [R118+0x4400] ;  /* 0x004400007660783b */ /* 0x000fe20000000200 */
[C---:B-----5:R-:W-:Y:S08]  /*35d0*/  HMMA.16816.F32.BF16 R36, R44.reuse, R32, RZ ;  /* 0x000000202c24723c */ /* 0x060ff000000418ff */
[C---:B---3--:R-:W-:Y:S08]  /*35e0*/  HMMA.16816.F32.BF16 R56, R44.reuse, R52, RZ ;  /* 0x000000342c38723c */ /* 0x048ff000000418ff */
[C---:B------:R-:W-:Y:S08]  /*35f0*/  HMMA.16816.F32.BF16 R32, R44.reuse, R34, RZ ;  /* 0x000000222c20723c */ /* 0x040ff000000418ff */
[----:B------:R-:W-:Y:S08]  /*3600*/  HMMA.16816.F32.BF16 R52, R44, R54, RZ ;  /* 0x000000362c34723c */ /* 0x000ff000000418ff */
[C---:B----4-:R-:W-:Y:S08]  /*3610*/  HMMA.16816.F32.BF16 R16, R4.reuse, R12, R16 ;  /* 0x0000000c0410723c */ /* 0x050ff00000041810 */
[C---:B------:R-:W-:Y:S08]  /*3620*/  HMMA.16816.F32.BF16 R80, R4.reuse, R28, R80 ;  /* 0x0000001c0450723c */ /* 0x040ff00000041850 */
[C---:B------:R-:W-:Y:S01]  /*3630*/  HMMA.16816.F32.BF16 R76, R4.reuse, R30, R76 ;  /* 0x0000001e044c723c */ /* 0x040fe2000004184c */
[----:B------:R-:W3:Y:S07]  /*3640*/  LDSM.16.M88.4 R28, [R166+0x5400] ;  /* 0x00540000a61c783b */ /* 0x000eee0000000200 */
[----:B------:R-:W-:Y:S01]  /*3650*/  HMMA.16816.F32.BF16 R24, R4, R14, R24 ;  /* 0x0000000e0418723c */ /* 0x000fe20000041818 */
[----:B------:R-:W4:Y:S07]  /*3660*/  LDSM.16.M88.4 R12, [R165+0x1000] ;  /* 0x00100000a50c783b */ /* 0x000f2e0000000200 */
        /* <DEDUP_REMOVED lines=8> */
[----:B------:R-:W5:Y:S07]  /*36f0*/  LDSM.16.M88.4 R20, [R118+0x4c00] ;  /* 0x004c00007614783b */ /* 0x000f6e0000000200 */
[C---:B-1----:R-:W-:Y:S08]  /*3700*/  HMMA.16816.F32.BF16 R36, R4.reuse, R112, R36 ;  /* 0x000000700424723c */ /* 0x042ff00000041824 */
[----:B------:R-:W-:Y:S01]  /*3710*/  HMMA.16816.F32.BF16 R32, R4, R114, R32 ;  /* 0x000000720420723c */ /* 0x000fe20000041820 */
[----:B------:R-:W-:Y:S07]  /*3720*/  LDSM.16.M88.4 R112, [R166+0x7000] ;  /* 0x00700000a670783b */ /* 0x000fee0000000200 */
[----:B--2---:R-:W-:Y:S08]  /*3730*/  HMMA.16816.F32.BF16 R16, R108, R100, R16 ;  /* 0x000000646c10723c */ /* 0x004ff00000041810 */
[C---:B------:R-:W-:Y:S08]  /*3740*/  HMMA.16816.F32.BF16 R56, R4.reuse, R40, R56 ;  /* 0x000000280438723c */ /* 0x040ff00000041838 */
[----:B------:R-:W-:Y:S01]  /*3750*/  HMMA.16816.F32.BF16 R52, R4, R42, R52 ;  /* 0x0000002a0434723c */ /* 0x000fe20000041834 */
[----:B------:R-:W1:Y:S07]  /*3760*/  LDSM.16.M88.4 R40, [R118+0x5400] ;  /* 0x005400007628783b */ /* 0x000e6e0000000200 */
[----:B------:R-:W-:Y:S01]  /*3770*/  HMMA.16816.F32.BF16 R24, R108, R102, R24 ;  /* 0x000000666c18723c */ /* 0x000fe20000041818 */
[----:B------:R-:W2:Y:S07]  /*3780*/  LDSM.16.M88.4 R100, [R166+0x5c00] ;  /* 0x005c0000a664783b */ /* 0x000eae0000000200 */
[C---:B------:R-:W-:Y:S08]  /*3790*/  HMMA.16816.F32.BF16 R72, R4.reuse, R8, R72 ;  /* 0x000000080448723c */ /* 0x040ff00000041848 */
[C---:B------:R-:W-:Y:S01]  /*37a0*/  HMMA.16816.F32.BF16 R68, R4.reuse, R10, R68 ;  /* 0x0000000a0444723c */ /* 0x040fe20000041844 */
[----:B------:R-:W1:Y:S07]  /*37b0*/  LDSM.16.M88.4 R8, [R167+0x2000] ;  /* 0x00200000a708783b */ /* 0x000e6e0000000200 */
[C---:B------:R-:W-:Y:S08]  /*37c0*/  HMMA.16816.F32.BF16 R88, R4.reuse, R104, R88 ;  /* 0x000000680458723c */ /* 0x040ff00000041858 */
[----:B------:R-:W-:Y:S01]  /*37d0*/  HMMA.16816.F32.BF16 R84, R4, R106, R84 ;  /* 0x0000006a0454723c */ /* 0x000fe20000041854 */
[----:B------:R-:W1:Y:S07]  /*37e0*/  LDSM.16.M88.4 R104, [R166+0x5800] ;  /* 0x00580000a668783b */ /* 0x000e6e0000000200 */
[----:B---3--:R-:W-:Y:S08]  /*37f0*/  HMMA.16816.F32.BF16 R36, R108, R28, R36 ;  /* 0x0000001c6c24723c */ /* 0x008ff00000041824 */
[----:B----4-:R-:W-:Y:S08]  /*3800*/  HMMA.16816.F32.BF16 R16, R12, R92, R16 ;  /* 0x0000005c0c10723c */ /* 0x010ff00000041810 */
[----:B------:R-:W-:Y:S01]  /*3810*/  HMMA.16816.F32.BF16 R32, R108, R30, R32 ;  /* 0x0000001e6c20723c */ /* 0x000fe20000041820 */
[----:B------:R-:W3:Y:S07]  /*3820*/  LDSM.16.M88.4 R28, [R166+0x7400] ;  /* 0x00740000a61c783b */ /* 0x000eee0000000200 */
[----:B------:R-:W-:Y:S01]  /*3830*/  HMMA.16816.F32.BF16 R24, R12, R94, R24 ;  /* 0x0000005e0c18723c */ /* 0x000fe20000041818 */
[----:B------:R-:W-:Y:S07]  /*3840*/  LDSM.16.M88.4 R92, [R166+0x6400] ;  /* 0x00640000a65c783b */ /* 0x000fee0000000200 */
[C---:B------:R-:W-:Y:S08]  /*3850*/  HMMA.16816.F32.BF16 R64, R4.reuse, R96, R64 ;  /* 0x000000600440723c */ /* 0x040ff00000041840 */
[C---:B------:R-:W-:Y:S01]  /*3860*/  HMMA.16816.F32.BF16 R60, R4.reuse, R98, R60 ;  /* 0x00000062043c723c */ /* 0x040fe2000004183c */
[----:B------:R-:W-:Y:S07]  /*3870*/  LDSM.16.M88.4 R96, [R166+0x6000] ;  /* 0x00600000a660783b */ /* 0x000fee0000000200 */
[C---:B-----5:R-:W-:Y:S08]  /*3880*/  HMMA.16816.F32.BF16 R48, R4.reuse, R20, R48 ;  /* 0x000000140430723c */ /* 0x060ff00000041830 */
[----:B------:R-:W-:Y:S01]  /*3890*/  HMMA.16816.F32.BF16 R44, R4, R22, R44 ;  /* 0x00000016042c723c */ /* 0x000fe2000004182c */
[----:B------:R-:W-:Y:S04]  /*38a0*/  LDSM.16.M88.4 R20, [R118+0x7000] ;  /* 0x007000007614783b */ /* 0x000fe80000000200 */
[----:B------:R-:W4:Y:S03]  /*38b0*/  LDSM.16.M88.4 R4, [R165+0x2000] ;  /* 0x00200000a504783b */ /* 0x000f260000000200 */
[----:B-1----:R-:W-:Y:S08]  /*38c0*/  HMMA.16816.F32.BF16 R36, R12, R40, R36 ;  /* 0x000000280c24723c */ /* 0x002ff00000041824 */
[----:B--2---:R-:W-:Y:S08]  /*38d0*/  HMMA.16816.F32.BF16 R80, R108, R100, R80 ;  /* 0x000000646c50723c */ /* 0x004ff00000041850 */
[----:B------:R-:W-:Y:S08]  /*38e0*/  HMMA.16816.F32.BF16 R16, R8, R112, R16 ;  /* 0x000000700810723c */ /* 0x000ff00000041810 */
[C---:B------:R-:W-:Y:S01]  /*38f0*/  HMMA.16816.F32.BF16 R100, R108.reuse, R102, R76 ;  /* 0x000000666c64723c */ /* 0x040fe2000004184c */
[----:B------:R-:W1:Y:S07]  /*3900*/  LDSM.16.M88.4 R76, [R118+0x7400] ;  /* 0x00740000764c783b */ /* 0x000e6e0000000200 */
[C---:B------:R-:W-:Y:S08]  /*3910*/  HMMA.16816.F32.BF16 R88, R108.reuse, R104, R88 ;  /* 0x000000686c58723c */ /* 0x040ff00000041858 */
[----:B------:R-:W-:Y:S01]  /*3920*/  HMMA.16816.F32.BF16 R84, R108, R106, R84 ;  /* 0x0000006a6c54723c */ /* 0x000fe20000041854 */
[----:B------:R-:W2:Y:S07]  /*3930*/  LDSM.16.M88.4 R104, [R118+0x5800] ;  /* 0x005800007668783b */ /* 0x000eae0000000200 */
[C---:B------:R-:W-:Y:S08]  /*3940*/  HMMA.16816.F32.BF16 R24, R8.reuse, R114, R24 ;  /* 0x000000720818723c */ /* 0x040ff00000041818 */
[----:B---3--:R-:W-:Y:S08]  /*3950*/  HMMA.16816.F32.BF16 R36, R8, R28, R36 ;  /* 0x0000001c0824723c */ /* 0x008ff00000041824 */
[----:B------:R-:W-:Y:S08]  /*3960*/  HMMA.16816.F32.BF16 R32, R12, R42, R32 ;  /* 0x0000002a0c20723c */ /* 0x000ff00000041820 */
[C---:B----4-:R-:W-:Y:S08]  /*3970*/  HMMA.16816.F32.BF16 R16, R4.reuse, R20, R16 ;  /* 0x000000140410723c */ /* 0x050ff00000041810 */
[C---:B------:R-:W-:Y:S01]  /*3980*/  HMMA.16816.F32.BF16 R24, R4.reuse, R22, R24 ;  /* 0x000000160418723c */ /* 0x040fe20000041818 */
[----:B------:R-:W3:Y:S07]  /*3990*/  LDSM.16.M88.4 R20, [R166+0x7800] ;  /* 0x00780000a614783b */ /* 0x000eee0000000200 */
[----:B-1----:R-:W-:Y:S08]  /*39a0*/  HMMA.16816.F32.BF16 R36, R4, R76, R36 ;  /* 0x0000004c0424723c */ /* 0x002ff00000041824 */
[----:B------:R-:W-:Y:S01]  /*39b0*/  HMMA.16816.F32.BF16 R32, R8, R30, R32 ;  /* 0x0000001e0820723c */ /* 0x000fe20000041820 */
[----:B------:R-:W-:Y:S01]  /*39c0*/  FMUL.FTZ R16, R16, c[0x0][0x2ec] ;  /* 0x0000bb0010107a20 */ /* 0x000fe20000410000 */
[----:B------:R-:W-:Y:S01]  /*39d0*/  LDSM.16.M88.4 R28, [R166+0x6c00] ;  /* 0x006c0000a61c783b */ /* 0x000fe20000000200 */
[----:B------:R-:W-:-:S02]  /*39e0*/  FMUL.FTZ R17, R17, c[0x0][0x2ec] ;  /* 0x0000bb0011117a20 */ /* 0x000fc40000410000 */
[----:B------:R-:W-:Y:S01]  /*39f0*/  FMUL.FTZ R18, R18, c[0x0][0x2ec] ;  /* 0x0000bb0012127a20 */ /* 0x000fe20000410000 */
[----:B------:R-:W-:Y:S01]  /*3a00*/  MUFU.TANH R40, R16 ;  /* 0x0000001000287308 */ /* 0x000fe20000002400 */
[----:B------:R-:W-:Y:S01]  /*3a10*/  FMUL.FTZ R43, R19, c[0x0][0x2ec] ;  /* 0x0000bb00132b7a20 */ /* 0x000fe20000410000 */
[----:B--2---:R-:W-:Y:S01]  /*3a20*/  HMMA.16816.F32.BF16 R88, R12, R104, R88 ;  /* 0x000000680c58723c */ /* 0x004fe20000041858 */
[----:B------:R-:W-:Y:S02]  /*3a30*/  FMUL.FTZ R76, R24, c[0x0][0x2ec] ;  /* 0x0000bb00184c7a20 */ /* 0x000fe40000410000 */
[----:B------:R-:W-:-:S03]  /*3a40*/  FMUL.FTZ R77, R25, c[0x0][0x2ec] ;  /* 0x0000bb00194d7a20 */ /* 0x000fc60000410000 */
[----:B------:R-:W1:Y:S02]  /*3a50*/  MUFU.TANH R42, R17 ;  /* 0x00000011002a7308 */ /* 0x000e640000002400 */
[----:B------:R-:W-:Y:S01]  /*3a60*/  HMMA.16816.F32.BF16 R84, R12, R106, R84 ;  /* 0x0000006a0c54723c */ /* 0x000fe20000041854 */
[----:B------:R-:W-:Y:S02]  /*3a70*/  FMUL.FTZ R36, R36, c[0x0][0x2ec] ;  /* 0x0000bb0024247a20 */ /* 0x000fe40000410000 */
[----:B------:R-:W-:-:S03]  /*3a80*/  FMUL.FTZ R37, R37, c[0x0][0x2ec] ;  /* 0x0000bb0025257a20 */ /* 0x000fc60000410000 */
[----:B------:R2:W-:Y:S02]  /*3a90*/  MUFU.TANH R41, R18 ;  /* 0x0000001200297308 */ /* 0x0005e40000002400 */
[C---:B------:R-:W-:Y:S06]  /*3aa0*/  HMMA.16816.F32.BF16 R64, R108.reuse, R92, R64 ;  /* 0x0000005c6c40723c */ /* 0x040fec0000041840 */
[----:B------:R-:W-:Y:S01]  /*3ab0*/  MUFU.TANH R43, R43 ;  /* 0x0000002b002b7308 */ /* 0x000fe20000002400 */
[----:B------:R-:W-:Y:S01]  /*3ac0*/  FMUL.FTZ R92, R26, c[0x0][0x2ec] ;  /* 0x0000bb001a5c7a20 */ /* 0x000fe20000410000 */
[----:B------:R-:W-:Y:S01]  /*3ad0*/  HMMA.16816.F32.BF16 R72, R108, R96, R72 ;  /* 0x000000606c48723c */ /* 0x000fe20000041848 */
[----:B------:R-:W-:-:S02]  /*3ae0*/  FMUL.FTZ R93, R27, c[0x0][0x2ec] ;  /* 0x0000bb001b5d7a20 */ /* 0x000fc40000410000 */
[----:B------:R-:W4:Y:S03]  /*3af0*/  LDSM.16.M88.4 R24, [R118+0x5c00] ;  /* 0x005c00007618783b */ /* 0x000f260000000200 */
[----:B------:R-:W-:Y:S01]  /*3b00*/  MUFU.TANH R76, R76 ;  /* 0x0000004c004c7308 */ /* 0x000fe20000002400 */
[----:B--2---:R-:W2:Y:S01]  /*3b10*/  LDSM.16.M88.4 R16, [R118+0x7800] ;  /* 0x007800007610783b */ /* 0x004ea20000000200 */
[C---:B------:R-:W-:Y:S03]  /*3b20*/  HMMA.16816.F32.BF16 R68, R108.reuse, R98, R68 ;  /* 0x000000626c44723c */ /* 0x040fe60000041844 */
[----:B------:R-:W5:Y:S03]  /*3b30*/  LDSM.16.M88.4 R96, [R166+0x6800] ;  /* 0x00680000a660783b */ /* 0x000f660000000200 */
[----:B------:R-:W-:Y:S02]  /*3b40*/  MUFU.TANH R92, R92 ;  /* 0x0000005c005c7308 */ /* 0x000fe40000002400 */
[----:B------:R-:W-:Y:S06]  /*3b50*/  HMMA.16816.F32.BF16 R60, R108, R94, R60 ;  /* 0x0000005e6c3c723c */ /* 0x000fec000004183c */
[----:B------:R-:W-:Y:S01]  /*3b60*/  MUFU.TANH R94, R36 ;  /* 0x00000024005e7308 */ /* 0x000fe20000002400 */
[----:B------:R-:W-:Y:S01]  /*3b70*/  FMUL.FTZ R95, R39, c[0x0][0x2ec] ;  /* 0x0000bb00275f7a20 */ /* 0x000fe20000410000 */
[----:B------:R-:W-:Y:S06]  /*3b80*/  HMMA.16816.F32.BF16 R32, R4, R78, R32 ;  /* 0x0000004e0420723c */ /* 0x000fec0000041820 */
[----:B------:R1:W-:Y:S01]  /*3b90*/  MUFU.TANH R78, R37 ;  /* 0x00000025004e7308 */ /* 0x0003e20000002400 */
[----:B------:R-:W-:Y:S01]  /*3ba0*/  FMUL.FTZ R79, R38, c[0x0][0x2ec] ;  /* 0x0000bb00264f7a20 */ /* 0x000fe20000410000 */
[C---:B---3--:R-:W-:Y:S06]  /*3bb0*/  HMMA.16816.F32.BF16 R88, R8.reuse, R20, R88 ;  /* 0x000000140858723c */ /* 0x048fec0000041858 */
[----:B------:R-:W3:Y:S02]  /*3bc0*/  MUFU.TANH R77, R77 ;  /* 0x0000004d004d7308 */ /* 0x000ee40000002400 */
[----:B------:R-:W-:Y:S01]  /*3bd0*/  HMMA.16816.F32.BF16 R84, R8, R22, R84 ;  /* 0x000000160854723c */ /* 0x000fe20000041854 */
[----:B------:R-:W-:Y:S04]  /*3be0*/  LDSM.16.M88.4 R20, [R166+0x7c00] ;  /* 0x007c0000a614783b */ /* 0x000fe80000000200 */
[----:B-1----:R-:W1:Y:S01]  /*3bf0*/  LDSM.16.M88.4 R36, [R118+0x6000] ;  /* 0x006000007624783b */ /* 0x002e620000000200 */
[----:B------:R-:W1:Y:S02]  /*3c00*/  MUFU.TANH R93, R93 ;  /* 0x0000005d005d7308 */ /* 0x000e640000002400 */
[----:B----4-:R-:W-:Y:S01]  /*3c10*/  HMMA.16816.F32.BF16 R80, R12, R24, R80 ;  /* 0x000000180c50723c */ /* 0x010fe20000041850 */
[----:B------:R-:W-:-:S02]  /*3c20*/  FMUL.FTZ R32, R32, c[0x0][0x2ec] ;  /* 0x0000bb0020207a20 */ /* 0x000fc40000410000 */
[----:B------:R-:W-:Y:S02]  /*3c30*/  FMUL.FTZ R33, R33, c[0x0][0x2ec] ;  /* 0x0000bb0021217a20 */ /* 0x000fe40000410000 */
[----:B------:R-:W-:Y:S02]  /*3c40*/  FMUL.FTZ R34, R34, c[0x0][0x2ec] ;  /* 0x0000bb0022227a20 */ /* 0x000fe40000410000 */
[----:B------:R-:W-:Y:S01]  /*3c50*/  FMUL.FTZ R35, R35, c[0x0][0x2ec] ;  /* 0x0000bb0023237a20 */ /* 0x000fe20000410000 */
[C---:B--2---:R-:W-:Y:S01]  /*3c60*/  HMMA.16816.F32.BF16 R88, R4.reuse, R16, R88 ;  /* 0x000000100458723c */ /* 0x044fe20000041858 */
[----:B------:R-:W2:Y:S07]  /*3c70*/  MUFU.TANH R79, R79 ;  /* 0x0000004f004f7308 */ /* 0x000eae0000002400 */
[----:B------:R-:W-:Y:S01]  /*3c80*/  HMMA.16816.F32.BF16 R84, R4, R18, R84 ;  /* 0x000000120454723c */ /* 0x000fe20000041854 */
[----:B------:R-:W4:Y:S01]  /*3c90*/  LDSM.16.M88.4 R16, [R166+0x8000] ;  /* 0x00800000a610783b */ /* 0x000f220000000200 */
[----:B------:R-:W1:Y:S06]  /*3ca0*/  MUFU.TANH R95, R95 ;  /* 0x0000005f005f7308 */ /* 0x000e6c0000002400 */
[----:B------:R-:W-:Y:S01]  /*3cb0*/  HMMA.16816.F32.BF16 R100, R12, R26, R100 ;  /* 0x0000001a0c64723c */ /* 0x000fe20000041864 */
[----:B------:R-:W2:Y:S07]  /*3cc0*/  LDSM.16.M88.4 R24, [R118+0x7c00] ;  /* 0x007c00007618783b */ /* 0x000eae0000000200 */
[----:B-----5:R-:W-:Y:S01]  /*3cd0*/  HMMA.16816.F32.BF16 R56, R108, R96, R56 ;  /* 0x000000606c38723c */ /* 0x020fe20000041838 */
[----:B------:R-:W5:Y:S01]  /*3ce0*/  MUFU.TANH R97, R32 ;  /* 0x0000002000617308 */ /* 0x000f620000002400 */
[----:B------:R-:W-:-:S02]  /*3cf0*/  FMUL.FTZ R209, R89, c[0x0][0x2ec] ;  /* 0x0000bb0059d17a20 */ /* 0x000fc40000410000 */
[----:B------:R-:W-:Y:S02]  /*3d00*/  FMUL.FTZ R91, R91, c[0x0][0x2ec] ;  /* 0x0000bb005b5b7a20 */ /* 0x000fe40000410000 */
[----:B------:R-:W-:Y:S02]  /*3d10*/  FMUL.FTZ R88, R88, c[0x0][0x2ec] ;  /* 0x0000bb0058587a20 */ /* 0x000fe40000410000 */
[----:B------:R-:W-:Y:S01]  /*3d20*/  HMMA.16816.F32.BF16 R52, R108, R98, R52 ;  /* 0x000000626c34723c */ /* 0x000fe20000041834 */
[----:B------:R-:W-:Y:S01]  /*3d30*/  MUFU.TANH R96, R33 ;  /* 0x0000002100607308 */ /* 0x000fe20000002400 */
[----:B------:R-:W-:Y:S02]  /*3d40*/  FMUL.FTZ R84, R84, c[0x0][0x2ec] ;  /* 0x0000bb0054547a20 */ /* 0x000fe40000410000 */
[----:B------:R-:W-:Y:S02]  /*3d50*/  FMUL.FTZ R86, R86, c[0x0][0x2ec] ;  /* 0x0000bb0056567a20 */ /* 0x000fe40000410000 */
[----:B------:R-:W-:-:S02]  /*3d60*/  FMUL.FTZ R89, R90, c[0x0][0x2ec] ;  /* 0x0000bb005a597a20 */ /* 0x000fc40000410000 */
[----:B-1----:R-:W-:Y:S01]  /*3d70*/  HMMA.16816.F32.BF16 R72, R12, R36, R72 ;  /* 0x000000240c48723c */ /* 0x002fe20000041848 */
[----:B------:R-:W1:Y:S01]  /*3d80*/  MUFU.TANH R99, R34 ;  /* 0x0000002200637308 */ /* 0x000e620000002400 */
[----:B------:R-:W-:Y:S02]  /*3d90*/  FMUL.FTZ R85, R85, c[0x0][0x2ec] ;  /* 0x0000bb0055557a20 */ /* 0x000fe40000410000 */
[----:B------:R-:W-:-:S04]  /*3da0*/  FMUL.FTZ R87, R87, c[0x0][0x2ec] ;  /* 0x0000bb0057577a20 */ /* 0x000fc80000410000 */
[----:B------:R-:W-:Y:S01]  /*3db0*/  HMMA.16816.F32.BF16 R68, R12, R38, R68 ;  /* 0x000000260c44723c */ /* 0x000fe20000041844 */
[----:B------:R1:W1:Y:S07]  /*3dc0*/  MUFU.TANH R98, R35 ;  /* 0x0000002300627308 */ /* 0x00026e0000002400 */
[C---:B------:R-:W-:Y:S01]  /*3dd0*/  HMMA.16816.F32.BF16 R80, R8.reuse, R20, R80 ;  /* 0x000000140850723c */ /* 0x040fe20000041850 */
[----:B------:R-:W2:Y:S07]  /*3de0*/  MUFU.TANH R209, R209 ;  /* 0x000000d100d17308 */ /* 0x000eae0000002400 */
[C---:B------:R-:W-:Y:S01]  /*3df0*/  HMMA.16816.F32.BF16 R100, R8.reuse, R22, R100 ;  /* 0x000000160864723c */ /* 0x040fe20000041864 */
[----:B-1----:R-:W1:Y:S01]  /*3e00*/  LDSM.16.M88.4 R32, [R118+0x6400] ;  /* 0x006400007620783b */ /* 0x002e620000000200 */
[----:B------:R-:W1:Y:S03]  /*3e10*/  MUFU.TANH R203, R91 ;  /* 0x0000005b00cb7308 */ /* 0x000e660000002400 */
[----:B------:R-:W1:Y:S03]  /*3e20*/  LDSM.16.M88.4 R20, [R118+0x8000] ;  /* 0x008000007614783b */ /* 0x000e660000000200 */
[C---:B----4-:R-:W-:Y:S02]  /*3e30*/  HMMA.16816.F32.BF16 R72, R8.reuse, R16, R72 ;  /* 0x000000100848723c */ /* 0x050fe40000041848 */
[----:B------:R-:W4:Y:S06]  /*3e40*/  MUFU.TANH R207, R84 ;  /* 0x0000005400cf7308 */ /* 0x000f2c0000002400 */
[----:B------:R-:W-:Y:S01]  /*3e50*/  HMMA.16816.F32.BF16 R68, R8, R18, R68 ;  /* 0x000000120844723c */ /* 0x000fe20000041844 */
[----:B------:R-:W3:Y:S01]  /*3e60*/  LDSM.16.M88.4 R16, [R166+0x8400] ;  /* 0x00840000a610783b */ /* 0x000ee20000000200 */
[----:B------:R-:W1:Y:S06]  /*3e70*/  MUFU.TANH R201, R86 ;  /* 0x0000005600c97308 */ /* 0x000e6c0000002400 */
[C---:B--2---:R-:W-:Y:S02]  /*3e80*/  HMMA.16816.F32.BF16 R80, R4.reuse, R24, R80 ;  /* 0x000000180450723c */ /* 0x044fe40000041850 */
[----:B------:R-:W2:Y:S06]  /*3e90*/  MUFU.TANH R88, R88 ;  /* 0x0000005800587308 */ /* 0x000eac0000002400 */
[----:B------:R-:W-:Y:S01]  /*3ea0*/  HMMA.16816.F32.BF16 R100, R4, R26, R100 ;  /* 0x0000001a0464723c */ /* 0x000fe20000041864 */
[----:B------:R-:W2:Y:S01]  /*3eb0*/  LDSM.16.M88.4 R24, [R118+0x6800] ;  /* 0x006800007618783b */ /* 0x000ea20000000200 */
[----:B------:R-:W2:Y:S06]  /*3ec0*/  MUFU.TANH R89, R89 ;  /* 0x0000005900597308 */ /* 0x000eac0000002400 */
[----:B------:R-:W-:Y:S02]  /*3ed0*/  HMMA.16816.F32.BF16 R48, R108, R28, R48 ;  /* 0x0000001c6c30723c */ /* 0x000fe40000041830 */
[----:B------:R-:W2:Y:S06]  /*3ee0*/  MUFU.TANH R211, R85 ;  /* 0x0000005500d37308 */ /* 0x000eac0000002400 */
[----:B-1----:R-:W-:Y:S01]  /*3ef0*/  HMMA.16816.F32.BF16 R64, R12, R32, R64 ;  /* 0x000000200c40723c */ /* 0x002fe20000041840 */
[----:B------:R-:W-:Y:S01]  /*3f00*/  FMUL.FTZ R80, R80, c[0x0][0x2ec] ;  /* 0x0000bb0050507a20 */ /* 0x000fe20000410000 */
[----:B------:R-:W-:Y:S01]  /*3f10*/  MUFU.TANH R205, R87 ;  /* 0x0000005700cd7308 */ /* 0x000fe20000002400 */
[----:B------:R-:W-:-:S02]  /*3f20*/  FMUL.FTZ R82, R82, c[0x0][0x2ec] ;  /* 0x0000bb0052527a20 */ /* 0x000fc40000410000 */
[----:B------:R-:W-:Y:S02]  /*3f30*/  FMUL.FTZ R81, R81, c[0x0][0x2ec] ;  /* 0x0000bb0051517a20 */ /* 0x000fe40000410000 */
[----:B------:R-:W-:Y:S01]  /*3f40*/  FMUL.FTZ R83, R83, c[0x0][0x2ec] ;  /* 0x0000bb0053537a20 */ /* 0x000fe20000410000 */
[----:B------:R-:W-:Y:S01]  /*3f50*/  HMMA.16816.F32.BF16 R60, R12, R34, R60 ;  /* 0x000000220c3c723c */ /* 0x000fe2000004183c */
[----:B------:R-:W1:Y:S01]  /*3f60*/  LDSM.16.M88.4 R32, [R118+0x8400] ;  /* 0x008400007620783b */ /* 0x000e620000000200 */
[----:B------:R-:W1:Y:S01]  /*3f70*/  MUFU.TANH R193, R80 ;  /* 0x0000005000c17308 */ /* 0x000e620000002400 */
[----:B------:R-:W-:Y:S02]  /*3f80*/  FMUL.FTZ R100, R100, c[0x0][0x2ec] ;  /* 0x0000bb0064647a20 */ /* 0x000fe40000410000 */
[----:B------:R-:W-:Y:S02]  /*3f90*/  FMUL.FTZ R101, R101, c[0x0][0x2ec] ;  /* 0x0000bb0065657a20 */ /* 0x000fe40000410000 */
[----:B------:R-:W-:Y:S01]  /*3fa0*/  FMUL.FTZ R103, R103, c[0x0][0x2ec] ;  /* 0x0000bb0067677a20 */ /* 0x000fe20000410000 */
[C---:B------:R-:W-:Y:S01]  /*3fb0*/  HMMA.16816.F32.BF16 R72, R4.reuse, R20, R72 ;  /* 0x000000140448723c */ /* 0x040fe20000041848 */
[----:B------:R-:W-:Y:S01]  /*3fc0*/  FMUL.FTZ R102, R102, c[0x0][0x2ec] ;  /* 0x0000bb0066667a20 */ /* 0x000fe20000410000 */
[----:B------:R-:W1:Y:S06]  /*3fd0*/  MUFU.TANH R185, R82 ;  /* 0x0000005200b97308 */ /* 0x000e6c0000002400 */
[----:B------:R-:W-:Y:S01]  /*3fe0*/  HMMA.16816.F32.BF16 R68, R4, R22, R68 ;  /* 0x000000160444723c */ /* 0x000fe20000041844 */
[----:B------:R-:W1:Y:S01]  /*3ff0*/  LDSM.16.M88.4 R20, [R166+0x8800] ;  /* 0x00880000a614783b */ /* 0x000e620000000200 */
[----:B------:R-:W1:Y:S06]  /*4000*/  MUFU.TANH R197, R81 ;  /* 0x0000005100c57308 */ /* 0x000e6c0000002400 */
[----:B------:R-:W-:Y:S01]  /*4010*/  HMMA.16816.F32.BF16 R44, R108, R30, R44 ;  /* 0x0000001e6c2c723c */ /* 0x000fe2000004182c */
[----:B------:R-:W4:Y:S01]  /*4020*/  LDSM.16.M88.4 R28, [R118+0x6c00] ;  /* 0x006c0000761c783b */ /* 0x000f220000000200 */
[----:B------:R-:W1:Y:S06]  /*4030*/  MUFU.TANH R191, R83 ;  /* 0x0000005300bf7308 */ /* 0x000e6c0000002400 */
[----:B---3--:R-:W-:Y:S01]  /*4040*/  HMMA.16816.F32.BF16 R64, R8, R16, R64 ;  /* 0x000000100840723c */ /* 0x008fe20000041840 */
[----:B------:R-:W-:Y:S01]  /*4050*/  FMUL.FTZ R73, R73, c[0x0][0x2ec] ;  /* 0x0000bb0049497a20 */ /* 0x000fe20000410000 */
[----:B------:R-:W3:Y:S01]  /*4060*/  MUFU.TANH R195, R100 ;  /* 0x0000006400c37308 */ /* 0x000ee20000002400 */
[----:B------:R-:W-:-:S02]  /*4070*/  FMUL.FTZ R72, R72, c[0x0][0x2ec] ;  /* 0x0000bb0048487a20 */ /* 0x000fc40000410000 */
[----:B------:R-:W-:Y:S02]  /*4080*/  FMUL.FTZ R74, R74, c[0x0][0x2ec] ;  /* 0x0000bb004a4a7a20 */ /* 0x000fe40000410000 */
[----:B------:R-:W-:Y:S01]  /*4090*/  IADD3 R16, R129, 0x1, R174 ;  /* 0x0000000181107810 */ /* 0x000fe20007ffe0ae */
[----:B--2---:R-:W-:Y:S01]  /*40a0*/  HMMA.16816.F32.BF16 R56, R12, R24, R56 ;  /* 0x000000180c38723c */ /* 0x004fe20000041838 */
[----:B------:R-:W-:Y:S01]  /*40b0*/  FMUL.FTZ R69, R69, c[0x0][0x2ec] ;  /* 0x0000bb0045457a20 */ /* 0x000fe20000410000 */
[----:B------:R-:W-:Y:S01]  /*40c0*/  MUFU.TANH R163, R73 ;  /* 0x0000004900a37308 */ /* 0x000fe20000002400 */
[----:B------:R-:W-:Y:S01]  /*40d0*/  IADD3 R16, R116, R16, -R131 ;  /* 0x0000001074107210 */ /* 0x000fe20007ffe883 */
[----:B------:R-:W-:Y:S02]  /*40e0*/  FMUL.FTZ R157, R71, c[0x0][0x2ec] ;  /* 0x0000bb00479d7a20 */ /* 0x000fe40000410000 */
[----:B------:R-:W-:Y:S01]  /*40f0*/  FMUL.FTZ R68, R68, c[0x0][0x2ec] ;  /* 0x0000bb0044447a20 */ /* 0x000fe20000410000 */
[----:B------:R-:W-:Y:S01]  /*4100*/  IADD3 R17, R16, c[0x0][0x2e8], RZ ;  /* 0x0000ba0010117a10 */ /* 0x000fe20007ffe0ff */
[----:B------:R-:W-:Y:S01]  /*4110*/  IMAD.IADD R24, R123, 0x1, R138 ;  /* 0x000000017b187824 */ /* 0x000fe200078e028a */
[----:B------:R-:W-:Y:S01]  /*4120*/  HMMA.16816.F32.BF16 R60, R8, R18, R60 ;  /* 0x00000012083c723c */ /* 0x000fe2000004183c */
[----:B------:R2:W-:Y:S01]  /*4130*/  MUFU.TANH R161, R69 ;  /* 0x0000004500a17308 */ /* 0x0005e20000002400 */
[----:B------:R-:W-:Y:S01]  /*4140*/  IADD3 R139, R17, 0x8, RZ ;  /* 0x00000008118b7810 */ /* 0x000fe20007ffe0ff */
[----:B------:R-:W-:Y:S01]  /*4150*/  FMUL.FTZ R70, R70, c[0x0][0x2ec] ;  /* 0x0000bb0046467a20 */ /* 0x000fe20000410000 */
[----:B------:R-:W-:Y:S01]  /*4160*/  IADD3 R16, R24, 0x1, RZ ;  /* 0x0000000118107810 */ /* 0x000fe20007ffe0ff */
[----:B------:R-:W-:Y:S01]  /*4170*/  FMUL.FTZ R75, R75, c[0x0][0x2ec] ;  /* 0x0000bb004b4b7a20 */ /* 0x000fe20000410000 */
[----:B------:R-:W-:-:S02]  /*4180*/  IMNMX R140, R17, R116, PT ;  /* 0x00000074118c7217 */ /* 0x000fc40003800200 */
[----:B------:R-:W-:Y:S01]  /*4190*/  IMNMX R139, R139, R116, PT ;  /* 0x000000748b8b7217 */ /* 0x000fe20003800200 */
[----:B-1----:R-:W-:Y:S01]  /*41a0*/  HMMA.16816.F32.BF16 R64, R4, R32, R64 ;  /* 0x000000200440723c */ /* 0x002fe20000041840 */
[C---:B------:R-:W-:Y:S01]  /*41b0*/  ISETP.GE.AND P4, PT, R16.reuse, R140, PT ;  /* 0x0000008c1000720c */ /* 0x040fe20003f86270 */
[----:B------:R-:W1:Y:S01]  /*41c0*/  MUFU.TANH R199, R101 ;  /* 0x0000006500c77308 */ /* 0x000e620000002400 */
[----:B------:R-:W-:Y:S02]  /*41d0*/  ISETP.GE.AND P2, PT, R16, R139, PT ;  /* 0x0000008b1000720c */ /* 0x000fe40003f46270 */
[----:B------:R-:W-:-:S03]  /*41e0*/  IADD3 R16, R24, 0x9, RZ ;  /* 0x0000000918107810 */ /* 0x000fc60007ffe0ff */
[----:B------:R-:W-:Y:S01]  /*41f0*/  HMMA.16816.F32.BF16 R52, R12, R26, R52 ;  /* 0x0000001a0c34723c */ /* 0x000fe20000041834 */
[CC--:B------:R-:W-:Y:S01]  /*4200*/  ISETP.GE.AND P5, PT, R16.reuse, R140.reuse, PT ;  /* 0x0000008c1000720c */ /* 0x0c0fe20003fa6270 */
[----:B------:R-:W1:Y:S01]  /*4210*/  MUFU.TANH R187, R103 ;  /* 0x0000006700bb7308 */ /* 0x000e620000002400 */
[-C--:B------:R-:W-:Y:S02]  /*4220*/  ISETP.GE.AND P1, PT, R16, R139.reuse, PT ;  /* 0x0000008b1000720c */ /* 0x080fe40003f26270 */
[----:B------:R-:W1:Y:S01]  /*4230*/  LDSM.16.M88.4 R16, [R118+0x8800] ;  /* 0x008800007610783b */ /* 0x000e620000000200 */
[----:B--2---:R-:W-:Y:S01]  /*4240*/  FSEL R69, R42, -INF , !P4 ;  /* 0xff8000002a457808 */ /* 0x004fe20006000000 */
[----:B------:R-:W-:Y:S01]  /*4250*/  IMAD R27, R127, 0x20, R2 ;  /* 0x000000207f1b7824 */ /* 0x000fe200078e0202 */
[----:B------:R-:W-:Y:S01]  /*4260*/  IADD3 R2, R24, 0x8, RZ ;  /* 0x0000000818027810 */ /* 0x000fe20007ffe0ff */
[----:B------:R-:W-:Y:S01]  /*4270*/  HMMA.16816.F32.BF16 R56, R8, R20, R56 ;  /* 0x000000140838723c */ /* 0x000fe20000041838 */
[----:B------:R-:W-:Y:S01]  /*4280*/  FSEL R77, R77, -INF , !P5 ;  /* 0xff8000004d4d7808 */ /* 0x000fe20006800000 */
[----:B------:R-:W2:Y:S01]  /*4290*/  MUFU.TANH R155, R72 ;  /* 0x00000048009b7308 */ /* 0x000ea20000002400 */
[----:B------:R-:W-:Y:S01]  /*42a0*/  ISETP.GE.AND P3, PT, R2, R140, PT ;  /* 0x0000008c0200720c */ /* 0x000fe20003f66270 */
[----:B------:R-:W-:Y:S01]  /*42b0*/  IMAD.IADD R164, R0, 0x1, R27 ;  /* 0x0000000100a47824 */ /* 0x000fe200078e021b */
[----:B------:R-:W-:-:S02]  /*42c0*/  ISETP.GE.AND P0, PT, R2, R139, PT ;  /* 0x0000008b0200720c */ /* 0x000fc40003f06270 */
[C---:B------:R-:W-:Y:S01]  /*42d0*/  IADD3 R2, R24.reuse, 0x10, RZ ;  /* 0x0000001018027810 */ /* 0x040fe20007ffe0ff */
[----:B----4-:R-:W-:Y:S01]  /*42e0*/  HMMA.16816.F32.BF16 R48, R12, R28, R48 ;  /* 0x0000001c0c30723c */ /* 0x010fe20000041830 */
[----:B------:R-:W-:Y:S01]  /*42f0*/  IADD3 R20, R24, 0x11, RZ ;  /* 0x0000001118147810 */ /* 0x000fe20007ffe0ff */
[----:B------:R-:W-:Y:S01]  /*4300*/  FMUL.FTZ R131, R67, c[0x0][0x2ec] ;  /* 0x0000bb0043837a20 */ /* 0x000fe20000410000 */
[----:B------:R-:W-:Y:S01]  /*4310*/  FSEL R71, R76, -INF , !P3 ;  /* 0xff8000004c477808 */ /* 0x000fe20005800000 */
[----:B------:R-:W-:Y:S01]  /*4320*/  FMUL.FTZ R65, R65, c[0x0][0x2ec] ;  /* 0x0000bb0041417a20 */ /* 0x000fe20000410000 */
[----:B------:R-:W-:Y:S01]  /*4330*/  FSEL R33, R92, -INF , !P0 ;  /* 0xff8000005c217808 */ /* 0x000fe20004000000 */
[----:B------:R-:W4:Y:S01]  /*4340*/  MUFU.TANH R153, R74 ;  /* 0x0000004a00997308 */ /* 0x000f220000002400 */
[----:B------:R-:W-:Y:S01]  /*4350*/  FSEL R29, R43, -INF , !P2 ;  /* 0xff8000002b1d7808 */ /* 0x000fe20005000000 */
[----:B------:R-:W-:Y:S01]  /*4360*/  HMMA.16816.F32.BF16 R60, R4, R34, R60 ;  /* 0x00000022043c723c */ /* 0x000fe2000004183c */
[-C--:B------:R-:W-:Y:S01]  /*4370*/  ISETP.GE.AND P4, PT, R2, R140.reuse, PT ;  /* 0x0000008c0200720c */ /* 0x080fe20003f86270 */
[----:B------:R-:W-:Y:S01]  /*4380*/  FMUL.FTZ R64, R64, c[0x0][0x2ec] ;  /* 0x0000bb0040407a20 */ /* 0x000fe20000410000 */
[-C--:B------:R-:W-:Y:S01]  /*4390*/  ISETP.GE.AND P2, PT, R2, R139.reuse, PT ;  /* 0x0000008b0200720c */ /* 0x080fe20003f46270 */
[----:B------:R-:W-:Y:S01]  /*43a0*/  FMUL.FTZ R25, R66, c[0x0][0x2ec] ;  /* 0x0000bb0042197a20 */ /* 0x000fe20000410000 */
[C---:B------:R-:W-:Y:S01]  /*43b0*/  ISETP.GE.AND P3, PT, R20.reuse, R140, PT ;  /* 0x0000008c1400720c */ /* 0x040fe20003f66270 */
[----:B------:R1:W-:Y:S01]  /*43c0*/  MUFU.TANH R141, R65 ;  /* 0x00000041008d7308 */ /* 0x0003e20000002400 */
[----:B------:R-:W-:Y:S01]  /*43d0*/  ISETP.GE.AND P0, PT, R20, R139, PT ;  /* 0x0000008b1400720c */ /* 0x000fe20003f06270 */
[----:B------:R-:W-:Y:S01]  /*43e0*/  HMMA.16816.F32.BF16 R52, R8, R22, R52 ;  /* 0x000000160834723c */ /* 0x000fe20000041834 */
[----:B------:R-:W-:-:S02]  /*43f0*/  IADD3 R21, R24, 0x18, RZ ;  /* 0x0000001818157810 */ /* 0x000fc40007ffe0ff */
[----:B------:R-:W-:Y:S02]  /*4400*/  IADD3 R20, R24, 0x19, RZ ;  /* 0x0000001918147810 */ /* 0x000fe40007ffe0ff */
[----:B------:R-:W-:Y:S01]  /*4410*/  FSEL R93, R93, -INF , !P1 ;  /* 0xff8000005d5d7808 */ /* 0x000fe20004800000 */
[----:B------:R-:W2:Y:S01]  /*4420*/  MUFU.TANH R151, R68 ;  /* 0x0000004400977308 */ /* 0x000ea20000002400 */
[----:B------:R-:W-:Y:S01]  /*4430*/  FSEL R35, R94, -INF , !P4 ;  /* 0xff8000005e237808 */ /* 0x000fe20006000000 */
[----:B------:R-:W-:Y:S01]  /*4440*/  HMMA.16816.F32.BF16 R44, R12, R30, R44 ;  /* 0x0000001e0c2c723c */ /* 0x000fe2000004182c */
[----:B------:R-:W-:Y:S02]  /*4450*/  FSEL R79, R79, -INF , !P2 ;  /* 0xff8000004f4f7808 */ /* 0x000fe40005000000 */
[CC--:B------:R-:W-:Y:S02]  /*4460*/  ISETP.GE.AND P5, PT, R21.reuse, R140.reuse, PT ;  /* 0x0000008c1500720c */ /* 0x0c0fe40003fa6270 */
[-C--:B------:R-:W-:Y:S01]  /*4470*/  ISETP.GE.AND P1, PT, R21, R139.reuse, PT ;  /* 0x0000008b1500720c */ /* 0x080fe20003f26270 */
[----:B------:R-:W2:Y:S01]  /*4480*/  MUFU.TANH R149, R70 ;  /* 0x0000004600957308 */ /* 0x000ea20000002400 */
[CC--:B------:R-:W-:Y:S01]  /*4490*/  ISETP.GE.AND P4, PT, R20.reuse, R140.reuse, PT ;  /* 0x0000008c1400720c */ /* 0x0c0fe20003f86270 */
[C---:B-1----:R-:W-:Y:S01]  /*44a0*/  HMMA.16816.F32.BF16 R56, R4.reuse, R16, R56 ;  /* 0x000000100438723c */ /* 0x042fe20000041838 */
[----:B------:R-:W-:Y:S01]  /*44b0*/  ISETP.GE.AND P2, PT, R20, R139, PT ;  /* 0x0000008b1400720c */ /* 0x000fe20003f46270 */
[----:B------:R-:W-:Y:S01]  /*44c0*/  FMUL.FTZ R60, R60, c[0x0][0x2ec] ;  /* 0x0000bb003c3c7a20 */ /* 0x000fe20000410000 */
[----:B------:R-:W-:Y:S01]  /*44d0*/  IADD3 R21, R24, 0x20, RZ ;  /* 0x0000002018157810 */ /* 0x000fe20007ffe0ff */
[----:B------:R-:W-:Y:S01]  /*44e0*/  FMUL.FTZ R62, R62, c[0x0][0x2ec] ;  /* 0x0000bb003e3e7a20 */ /* 0x000fe20000410000 */
[----:B------:R-:W-:Y:S01]  /*44f0*/  IADD3 R20, R24, 0x21, RZ ;  /* 0x0000002118147810 */ /* 0x000fe20007ffe0ff */
[----:B------:R-:W1:Y:S01]  /*4500*/  MUFU.TANH R157, R157 ;  /* 0x0000009d009d7308 */ /* 0x000e620000002400 */
[----:B------:R-:W-:Y:S01]  /*4510*/  FSEL R67, R78, -INF , !P3 ;  /* 0xff8000004e437808 */ /* 0x000fe20005800000 */
[----:B------:R-:W-:Y:S01]  /*4520*/  HMMA.16816.F32.BF16 R52, R4, R18, R52 ;  /* 0x000000120434723c */ /* 0x000fe20000041834 */
[----:B------:R-:W-:Y:S01]  /*4530*/  FSEL R95, R95, -INF , !P0 ;  /* 0xff8000005f5f7808 */ /* 0x000fe20004000000 */
[----:B------:R-:W-:Y:S01]  /*4540*/  FMUL.FTZ R61, R61, c[0x0][0x2ec] ;  /* 0x0000bb003d3d7a20 */ /* 0x000fe20000410000 */
[----:B-----5:R-:W-:Y:S01]  /*4550*/  FSEL R97, R97, -INF , !P5 ;  /* 0xff80000061617808 */ /* 0x020fe20006800000 */
[----:B------:R-:W-:Y:S01]  /*4560*/  FMUL.FTZ R63, R63, c[0x0][0x2ec] ;  /* 0x0000bb003f3f7a20 */ /* 0x000fe20000410000 */
[----:B------:R-:W-:Y:S01]  /*4570*/  FSEL R99, R99, -INF , !P1 ;  /* 0xff80000063637808 */ /* 0x000fe20004800000 */
[----:B------:R-:W5:Y:S01]  /*4580*/  MUFU.TANH R2, R64 ;  /* 0x0000004000027308 */ /* 0x000f620000002400 */
[----:B------:R-:W-:-:S02]  /*4590*/  ISETP.GE.AND P3, PT, R21, R140, PT ;  /* 0x0000008c1500720c */ /* 0x000fc40003f66270 */
[-C--:B------:R-:W-:Y:S02]  /*45a0*/  ISETP.GE.AND P0, PT, R21, R139.reuse, PT ;  /* 0x0000008b1500720c */ /* 0x080fe40003f06270 */
[CC--:B------:R-:W-:Y:S02]  /*45b0*/  ISETP.GE.AND P5, PT, R20.reuse, R140.reuse, PT ;  /* 0x0000008c1400720c */ /* 0x0c0fe40003fa6270 */
[-C--:B------:R-:W-:Y:S01]  /*45c0*/  ISETP.GE.AND P1, PT, R20, R139.reuse, PT ;  /* 0x0000008b1400720c */ /* 0x080fe20003f26270 */
[----:B------:R-:W1:Y:S01]  /*45d0*/  MUFU.TANH R131, R131 ;  /* 0x0000008300837308 */ /* 0x000e620000002400 */
[----:B------:R-:W1:Y:S01]  /*45e0*/  LDSM.16.M88.4 R20, [R166+0x8c00] ;  /* 0x008c0000a614783b */ /* 0x000e620000000200 */
[----:B------:R-:W-:Y:S01]  /*45f0*/  IADD3 R17, R24, 0x28, RZ ;  /* 0x0000002818117810 */ /* 0x000fe20007ffe0ff */
[----:B------:R-:W-:Y:S01]  /*4600*/  FMUL.FTZ R18, R58, c[0x0][0x2ec] ;  /* 0x0000bb003a127a20 */ /* 0x000fe20000410000 */
[----:B------:R-:W-:Y:S01]  /*4610*/  FSEL R65, R96, -INF , !P4 ;  /* 0xff80000060417808 */ /* 0x000fe20006000000 */
[----:B------:R-:W-:Y:S01]  /*4620*/  FMUL.FTZ R56, R56, c[0x0][0x2ec] ;  /* 0x0000bb0038387a20 */ /* 0x000fe20000410000 */
[----:B------:R-:W-:Y:S01]  /*4630*/  FSEL R73, R98, -INF , !P2 ;  /* 0xff80000062497808 */ /* 0x000fe20005000000 */
[----:B------:R-:W-:Y:S01]  /*4640*/  FMUL.FTZ R57, R57, c[0x0][0x2ec] ;  /* 0x0000bb0039397a20 */ /* 0x000fe20000410000 */
[C---:B------:R-:W-:Y:S01]  /*4650*/  ISETP.GE.AND P4, PT, R17.reuse, R140, PT ;  /* 0x0000008c1100720c */ /* 0x040fe20003f86270 */
[----:B------:R-:W1:Y:S01]  /*4660*/  MUFU.TANH R135, R60 ;  /* 0x0000003c00877308 */ /* 0x000e620000002400 */
[----:B------:R-:W-:Y:S01]  /*4670*/  ISETP.GE.AND P2, PT, R17, R139, PT ;  /* 0x0000008b1100720c */ /* 0x000fe20003f46270 */
[----:B------:R-:W-:Y:S01]  /*4680*/  FMUL.FTZ R59, R59, c[0x0][0x2ec] ;  /* 0x0000bb003b3b7a20 */ /* 0x000fe20000410000 */
[----:B------:R-:W-:Y:S01]  /*4690*/  IADD3 R13, R24, 0x30, RZ ;  /* 0x00000030180d7810 */ /* 0x000fe20007ffe0ff */
[----:B------:R-:W-:Y:S01]  /*46a0*/  FMUL.FTZ R52, R52, c[0x0][0x2ec] ;  /* 0x0000bb0034347a20 */ /* 0x000fe20000410000 */
[----:B------:R-:W-:Y:S01]  /*46b0*/  IADD3 R12, R24, 0x31, RZ ;  /* 0x00000031180c7810 */ /* 0x000fe20007ffe0ff */
[----:B------:R-:W-:Y:S01]  /*46c0*/  FMUL.FTZ R54, R54, c[0x0][0x2ec] ;  /* 0x0000bb0036367a20 */ /* 0x000fe20000410000 */
[----:B------:R-:W-:Y:S01]  /*46d0*/  FSEL R209, R209, -INF , !P5 ;  /* 0xff800000d1d17808 */ /* 0x000fe20006800000 */
[----:B------:R-:W1:Y:S01]  /*46e0*/  MUFU.TANH R129, R62 ;  /* 0x0000003e00817308 */ /* 0x000e620000002400 */
[----:B------:R-:W-:-:S02]  /*46f0*/  FSEL R203, R203, -INF , !P1 ;  /* 0xff800000cbcb7808 */ /* 0x000fc40004800000 */
[----:B------:R-:W-:Y:S02]  /*4700*/  FSEL R207, R207, -INF , !P4 ;  /* 0xff800000cfcf7808 */ /* 0x000fe40006000000 */
[----:B------:R-:W-:Y:S02]  /*4710*/  FSEL R201, R201, -INF , !P2 ;  /* 0xff800000c9c97808 */ /* 0x000fe40005000000 */
[CC--:B------:R-:W-:Y:S01]  /*4720*/  ISETP.GE.AND P5, PT, R13.reuse, R140.reuse, PT ;  /* 0x0000008c0d00720c */ /* 0x0c0fe20003fa6270 */
[----:B------:R-:W-:Y:S01]  /*4730*/  MUFU.TANH R133, R61 ;  /* 0x0000003d00857308 */ /* 0x000fe20000002400 */
[-C--:B------:R-:W-:Y:S02]  /*4740*/  ISETP.GE.AND P1, PT, R13, R139.reuse, PT ;  /* 0x0000008b0d00720c */ /* 0x080fe40003f26270 */
[C---:B------:R-:W-:Y:S02]  /*4750*/  ISETP.GE.AND P4, PT, R12.reuse, R140, PT ;  /* 0x0000008c0c00720c */ /* 0x040fe40003f86270 */
[----:B------:R-:W-:-:S02]  /*4760*/  ISETP.GE.AND P2, PT, R12, R139, PT ;  /* 0x0000008b0c00720c */ /* 0x000fc40003f46270 */
[----:B------:R-:W2:Y:S01]  /*4770*/  LDSM.16.M88.4 R12, [R118+0x8c00] ;  /* 0x008c0000760c783b */ /* 0x000ea20000000200 */
[----:B------:R-:W-:Y:S01]  /*4780*/  IADD3 R16, R24, 0x29, RZ ;  /* 0x0000002918107810 */ /* 0x000fe20007ffe0ff */
[----:B------:R-:W2:Y:S01]  /*4790*/  MUFU.TANH R181, R102 ;  /* 0x0000006600b57308 */ /* 0x000ea20000002400 */
[----:B------:R-:W-:Y:S01]  /*47a0*/  FSEL R39, R88, -INF , !P3 ;  /* 0xff80000058277808 */ /* 0x000fe20005800000 */
[----:B------:R-:W-:-:S04]  /*47b0*/  DEPBAR.LE SB0, 0x0 ;  /* 0x000080000000791a */ /* 0x000fc80000000000 */
[----:B------:R-:W-:Y:S01]  /*47c0*/  FSEL R37, R89, -INF , !P0 ;  /* 0xff80000059257808 */ /* 0x000fe20004000000 */
[C---:B-1----:R-:W-:Y:S01]  /*47d0*/  HMMA.16816.F32.BF16 R44, R8.reuse, R22, R44 ;  /* 0x00000016082c723c */ /* 0x042fe2000004182c */
[C---:B------:R-:W-:Y:S01]  /*47e0*/  ISETP.GE.AND P3, PT, R16.reuse, R140, PT ;  /* 0x0000008c1000720c */ /* 0x040fe20003f66270 */
[----:B------:R-:W1:Y:S01]  /*47f0*/  MUFU.TANH R61, R56 ;  /* 0x00000038003d7308 */ /* 0x000e620000002400 */
[----:B------:R-:W-:Y:S02]  /*4800*/  ISETP.GE.AND P0, PT, R16, R139, PT ;  /* 0x0000008b1000720c */ /* 0x000fe40003f06270 */
[C---:B------:R-:W-:Y:S02]  /*4810*/  IADD3 R16, R24.reuse, 0x38, RZ ;  /* 0x0000003818107810 */ /* 0x040fe40007ffe0ff */
[----:B------:R-:W-:Y:S01]  /*4820*/  IADD3 R17, R24, 0x39, RZ ;  /* 0x0000003918117810 */ /* 0x000fe20007ffe0ff */
[----:B------:R-:W-:Y:S01]  /*4830*/  HMMA.16816.F32.BF16 R48, R8, R20, R48 ;  /* 0x000000140830723c */ /* 0x000fe20000041830 */
[----:B------:R-:W-:Y:S01]  /*4840*/  FSEL R211, R211, -INF , !P3 ;  /* 0xff800000d3d37808 */ /* 0x000fe20005800000 */
[----:B------:R-:W1:Y:S01]  /*4850*/  MUFU.TANH R18, R18 ;  /* 0x0000001200127308 */ /* 0x000e620000002400 */
[----:B------:R-:W-:Y:S01]  /*4860*/  FSEL R193, R193, -INF , !P5 ;  /* 0xff800000c1c17808 */ /* 0x000fe20006800000 */
[----:B------:R-:W-:Y:S01]  /*4870*/  FMUL.FTZ R22, R55, c[0x0][0x2ec] ;  /* 0x0000bb0037167a20 */ /* 0x000fe20000410000 */
[----:B------:R-:W-:-:S02]  /*4880*/  FSEL R185, R185, -INF , !P1 ;  /* 0xff800000b9b97808 */ /* 0x000fc40004800000 */
[-C--:B------:R-:W-:Y:S02]  /*4890*/  ISETP.GE.AND P3, PT, R16, R140.reuse, PT ;  /* 0x0000008c1000720c */ /* 0x080fe40003f66270 */
[C---:B------:R-:W-:Y:S01]  /*48a0*/  ISETP.GE.AND P5, PT, R17.reuse, R140, PT ;  /* 0x0000008c1100720c */ /* 0x040fe20003fa6270 */
[----:B------:R-:W1:Y:S01]  /*48b0*/  MUFU.TANH R159, R75 ;  /* 0x0000004b009f7308 */ /* 0x000e620000002400 */
[----:B------:R-:W-:Y:S02]  /*48c0*/  ISETP.GE.AND P1, PT, R17, R139, PT ;  /* 0x0000008b1100720c */ /* 0x000fe40003f26270 */
[C---:B------:R-:W-:Y:S02]  /*48d0*/  IADD3 R19, R24.reuse, 0x40, RZ ;  /* 0x0000004018137810 */ /* 0x040fe40007ffe0ff */
[C---:B------:R-:W-:Y:S02]  /*48e0*/  IADD3 R17, R24.reuse, 0x41, RZ ;  /* 0x0000004118117810 */ /* 0x040fe40007ffe0ff */
[----:B------:R-:W-:Y:S01]  /*48f0*/  IADD3 R10, R24, 0x48, RZ ;  /* 0x00000048180a7810 */ /* 0x000fe20007ffe0ff */
[----:B------:R-:W-:Y:S01]  /*4900*/  MUFU.TANH R8, R59 ;  /* 0x0000003b00087308 */ /* 0x000fe20000002400 */
[----:B------:R-:W-:-:S02]  /*4910*/  FSEL R197, R197, -INF , !P4 ;  /* 0xff800000c5c57808 */ /* 0x000fc40006000000 */
[----:B------:R-:W-:Y:S01]  /*4920*/  FSEL R191, R191, -INF , !P2 ;  /* 0xff800000bfbf7808 */ /* 0x000fe20005000000 */
[C---:B--2---:R-:W-:Y:S01]  /*4930*/  HMMA.16816.F32.BF16 R44, R4.reuse, R14, R44 ;  /* 0x0000000e042c723c */ /* 0x044fe2000004182c */
[C---:B------:R-:W-:Y:S02]  /*4940*/  ISETP.GE.AND P4, PT, R19.reuse, R140, PT ;  /* 0x0000008c1300720c */ /* 0x040fe40003f86270 */
[----:B------:R-:W-:Y:S01]  /*4950*/  ISETP.GE.AND P2, PT, R19, R139, PT ;  /* 0x0000008b1300720c */ /* 0x000fe20003f46270 */
[----:B------:R-:W-:Y:S01]  /*4960*/  MUFU.TANH R25, R25 ;  /* 0x0000001900197308 */ /* 0x000fe20000002400 */
[----:B---3--:R-:W-:Y:S02]  /*4970*/  FSEL R195, R195, -INF , !P3 ;  /* 0xff800000c3c37808 */ /* 0x008fe40005800000 */
[----:B------:R-:W-:Y:S01]  /*4980*/  FSEL R199, R199, -INF , !P5 ;  /* 0xff800000c7c77808 */ /* 0x000fe20006800000 */
[----:B------:R-:W-:Y:S01]  /*4990*/  HMMA.16816.F32.BF16 R48, R4, R12, R48 ;  /* 0x0000000c0430723c */ /* 0x000fe20000041830 */
[----:B------:R-:W-:-:S02]  /*49a0*/  FSEL R187, R187, -INF , !P1 ;  /* 0xff800000bbbb7808 */ /* 0x000fc40004800000 */
[-C--:B------:R-:W-:Y:S01]  /*49b0*/  ISETP.GE.AND P3, PT, R17, R140.reuse, PT ;  /* 0x0000008c1100720c */ /* 0x080fe20003f66270 */
[----:B------:R-:W-:Y:S01]  /*49c0*/  MUFU.TANH R22, R22 ;  /* 0x0000001600167308 */ /* 0x000fe20000002400 */
[----:B------:R-:W-:Y:S02]  /*49d0*/  IADD3 R9, R24, 0x49, RZ ;  /* 0x0000004918097810 */ /* 0x000fe40007ffe0ff */
[C---:B------:R-:W-:Y:S02]  /*49e0*/  ISETP.GE.AND P5, PT, R10.reuse, R140, PT ;  /* 0x0000008c0a00720c */ /* 0x040fe40003fa6270 */
[----:B------:R-:W-:Y:S02]  /*49f0*/  ISETP.GE.AND P1, PT, R10, R139, PT ;  /* 0x0000008b0a00720c */ /* 0x000fe40003f26270 */
[----:B------:R-:W-:Y:S01]  /*4a00*/  IADD3 R10, R24, 0x50, RZ ;  /* 0x00000050180a7810 */ /* 0x000fe20007ffe0ff */
[----:B------:R-:W-:Y:S01]  /*4a10*/  MUFU.TANH R127, R63 ;  /* 0x0000003f007f7308 */ /* 0x000fe20000002400 */
[----:B------:R-:W-:-:S02]  /*4a20*/  FSEL R155, R155, -INF , !P4 ;  /* 0xff8000009b9b7808 */ /* 0x000fc40006000000 */
[----:B----4-:R-:W-:Y:S01]  /*4a30*/  FSEL R153, R153, -INF , !P2 ;  /* 0xff80000099997808 */ /* 0x010fe20005000000 */
[----:B------:R-:W-:Y:S01]  /*4a40*/  FMUL.FTZ R23, R44, c[0x0][0x2ec] ;  /* 0x0000bb002c177a20 */ /* 0x000fe20000410000 */
[-C--:B------:R-:W-:Y:S01]  /*4a50*/  ISETP.GE.AND P4, PT, R9, R140.reuse, PT ;  /* 0x0000008c0900720c */ /* 0x080fe20003f86270 */
[----:B------:R-:W-:Y:S01]  /*4a60*/  FMUL.FTZ R45, R45, c[0x0][0x2ec] ;  /* 0x0000bb002d2d7a20 */ /* 0x000fe20000410000 */
[-C--:B------:R-:W-:Y:S01]  /*4a70*/  ISETP.GE.AND P2, PT, R9, R139.reuse, PT ;  /* 0x0000008b0900720c */ /* 0x080fe20003f46270 */
[----:B------:R-:W-:Y:S01]  /*4a80*/  FMUL.FTZ R9, R53, c[0x0][0x2ec] ;  /* 0x0000bb0035097a20 */ /* 0x000fe20000410000 */
[----:B------:R-:W-:Y:S01]  /*4a90*/  FSEL R163, R163, -INF , !P3 ;  /* 0xff800000a3a37808 */ /* 0x000fe20005800000 */
[----:B------:R-:W-:Y:S01]  /*4aa0*/  MUFU.TANH R23, R23 ;  /* 0x0000001700177308 */ /* 0x000fe20000002400 */
[----:B------:R-:W-:Y:S01]  /*4ab0*/  FSEL R205, R205, -INF , !P0 ;  /* 0xff800000cdcd7808 */ /* 0x000fe20004000000 */
[----:B------:R-:W-:Y:S01]  /*4ac0*/  FMUL.FTZ R20, R51, c[0x0][0x2ec] ;  /* 0x0000bb0033147a20 */ /* 0x000fe20000410000 */
[----:B------:R-:W-:Y:S01]  /*4ad0*/  IADD3 R11, R24, 0x51, RZ ;  /* 0x00000051180b7810 */ /* 0x000fe20007ffe0ff */
[----:B------:R-:W-:Y:S01]  /*4ae0*/  FMUL.FTZ R21, R50, c[0x0][0x2ec] ;  /* 0x0000bb0032157a20 */ /* 0x000fe20000410000 */
[----:B------:R-:W-:Y:S01]  /*4af0*/  ISETP.GE.AND P3, PT, R10, R140, PT ;  /* 0x0000008c0a00720c */ /* 0x000fe20003f66270 */
[----:B------:R-:W-:Y:S01]  /*4b00*/  FMUL.FTZ R48, R48, c[0x0][0x2ec] ;  /* 0x0000bb0030307a20 */ /* 0x000fe20000410000 */
[----:B------:R-:W-:Y:S01]  /*4b10*/  IADD3 R12, R24, 0x58, RZ ;  /* 0x00000058180c7810 */ /* 0x000fe20007ffe0ff */
[----:B------:R-:W-:Y:S01]  /*4b20*/  MUFU.TANH R9, R9 ;  /* 0x0000000900097308 */ /* 0x000fe20000002400 */
[----:B------:R-:W-:Y:S01]  /*4b30*/  ISETP.GE.AND P0, PT, R16, R139, PT ;  /* 0x0000008b1000720c */ /* 0x000fe20003f06270 */
[----:B------:R-:W-:Y:S01]  /*4b40*/  FMUL.FTZ R49, R49, c[0x0][0x2ec] ;  /* 0x0000bb0031317a20 */ /* 0x000fe20000410000 */
[----:B------:R-:W-:Y:S01]  /*4b50*/  FSEL R151, R151, -INF , !P5 ;  /* 0xff80000097977808 */ /* 0x000fe20006800000 */
[----:B------:R-:W-:Y:S01]  /*4b60*/  FMUL.FTZ R43, R46, c[0x0][0x2ec] ;  /* 0x0000bb002e2b7a20 */ /* 0x000fe20000410000 */
[----:B------:R-:W-:-:S02]  /*4b70*/  FSEL R149, R149, -INF , !P1 ;  /* 0xff80000095957808 */ /* 0x000fc40004800000 */
[----:B------:R-:W-:Y:S01]  /*4b80*/  FSEL R161, R161, -INF , !P4 ;  /* 0xff800000a1a17808 */ /* 0x000fe20006000000 */
[----:B------:R-:W2:Y:S01]  /*4b90*/  MUFU.TANH R16, R57 ;  /* 0x0000003900107308 */ /* 0x000ea20000002400 */
[----:B------:R-:W-:Y:S02]  /*4ba0*/  FSEL R157, R157, -INF , !P2 ;  /* 0xff8000009d9d7808 */ /* 0x000fe40005000000 */
[CC--:B------:R-:W-:Y:S02]  /*4bb0*/  ISETP.GE.AND P5, PT, R11.reuse, R140.reuse, PT ;  /* 0x0000008c0b00720c */ /* 0x0c0fe40003fa6270 */
[-C--:B------:R-:W-:Y:S02]  /*4bc0*/  ISETP.GE.AND P1, PT, R11, R139.reuse, PT ;  /* 0x0000008b0b00720c */ /* 0x080fe40003f26270 */
[C---:B------:R-:W-:Y:S01]  /*4bd0*/  ISETP.GE.AND P4, PT, R12.reuse, R140, PT ;  /* 0x0000008c0c00720c */ /* 0x040fe20003f86270 */
[----:B------:R-:W3:Y:S01]  /*4be0*/  MUFU.TANH R57, R52 ;  /* 0x0000003400397308 */ /* 0x000ee20000002400 */
[----:B------:R-:W-:-:S02]  /*4bf0*/  ISETP.GE.AND P2, PT, R12, R139, PT ;  /* 0x0000008b0c00720c */ /* 0x000fc40003f46270 */
[----:B-----5:R-:W-:Y:S02]  /*4c00*/  FSEL R19, R2, -INF , !P3 ;  /* 0xff80000002137808 */ /* 0x020fe40005800000 */
[C---:B------:R-:W-:Y:S02]  /*4c10*/  IADD3 R2, R24.reuse, 0x60, RZ ;  /* 0x0000006018027810 */ /* 0x040fe40007ffe0ff */
[----:B------:R-:W-:Y:S01]  /*4c20*/  IADD3 R4, R24, 0x61, RZ ;  /* 0x0000006118047810 */ /* 0x000fe20007ffe0ff */
[----:B------:R-:W-:Y:S01]  /*4c30*/  MUFU.TANH R21, R21 ;  /* 0x0000001500157308 */ /* 0x000fe20000002400 */
[----:B------:R-:W-:Y:S02]  /*4c40*/  FSEL R141, R141, -INF , !P5 ;  /* 0xff8000008d8d7808 */ /* 0x000fe40006800000 */
[----:B------:R-:W-:Y:S02]  /*4c50*/  FSEL R131, R131, -INF , !P1 ;  /* 0xff80000083837808 */ /* 0x000fe40004800000 */
[----:B------:R-:W-:-:S02]  /*4c60*/  FSEL R135, R135, -INF , !P4 ;  /* 0xff80000087877808 */ /* 0x000fc40006000000 */
[----:B------:R-:W-:Y:S01]  /*4c70*/  FSEL R129, R129, -INF , !P2 ;  /* 0xff80000081817808 */ /* 0x000fe20005000000 */
[----:B------:R-:W-:Y:S01]  /*4c80*/  MUFU.TANH R20, R20 ;  /* 0x0000001400147308 */ /* 0x000fe20000002400 */
[CC--:B------:R-:W-:Y:S02]  /*4c90*/  ISETP.GE.AND P5, PT, R2.reuse, R140.reuse, PT ;  /* 0x0000008c0200720c */ /* 0x0c0fe40003fa6270 */
[-C--:B------:R-:W-:Y:S02]  /*4ca0*/  ISETP.GE.AND P1, PT, R2, R139.reuse, PT ;  /* 0x0000008b0200720c */ /* 0x080fe40003f26270 */
[C---:B------:R-:W-:Y:S02]  /*4cb0*/  ISETP.GE.AND P4, PT, R4.reuse, R140, PT ;  /* 0x0000008c0400720c */ /* 0x040fe40003f86270 */
[----:B------:R-:W-:Y:S01]  /*4cc0*/  ISETP.GE.AND P2, PT, R4, R139, PT ;  /* 0x0000008b0400720c */ /* 0x000fe20003f46270 */
[----:B------:R-:W-:Y:S01]  /*4cd0*/  MUFU.TANH R2, R49 ;  /* 0x0000003100027308 */ /* 0x000fe20000002400 */
[----:B------:R-:W-:-:S02]  /*4ce0*/  IADD3 R4, R24, 0x69, RZ ;  /* 0x0000006918047810 */ /* 0x000fc40007ffe0ff */
[----:B------:R-:W-:Y:S02]  /*4cf0*/  FSEL R181, R181, -INF , !P0 ;  /* 0xff800000b5b57808 */ /* 0x000fe40004000000 */
[----:B-1----:R-:W-:Y:S02]  /*4d00*/  FSEL R61, R61, -INF , !P5 ;  /* 0xff8000003d3d7808 */ /* 0x002fe40006800000 */
[----:B------:R-:W-:Y:S01]  /*4d10*/  FSEL R53, R18, -INF , !P1 ;  /* 0xff80000012357808 */ /* 0x000fe20004800000 */
[----:B------:R-:W-:Y:S01]  /*4d20*/  MUFU.TANH R45, R45 ;  /* 0x0000002d002d7308 */ /* 0x000fe20000002400 */
[-C--:B------:R-:W-:Y:S02]  /*4d30*/  ISETP.GE.AND P0, PT, R17, R139.reuse, PT ;  /* 0x0000008b1100720c */ /* 0x080fe40003f06270 */
[C---:B------:R-:W-:Y:S02]  /*4d40*/  ISETP.GE.AND P5, PT, R4.reuse, R140, PT ;  /* 0x0000008c0400720c */ /* 0x040fe40003fa6270 */
[----:B------:R-:W-:-:S02]  /*4d50*/  ISETP.GE.AND P1, PT, R4, R139, PT ;  /* 0x0000008b0400720c */ /* 0x000fc40003f26270 */
[----:B------:R-:W-:Y:S01]  /*4d60*/  IADD3 R4, R24, 0x70, RZ ;  /* 0x0000007018047810 */ /* 0x000fe20007ffe0ff */
[----:B------:R-:W-:Y:S01]  /*4d70*/  MUFU.TANH R43, R43 ;  /* 0x0000002b002b7308 */ /* 0x000fe20000002400 */
[----:B------:R-:W-:Y:S02]  /*4d80*/  FSEL R159, R159, -INF , !P0 ;  /* 0xff8000009f9f7808 */ /* 0x000fe40004000000 */
[----:B--2---:R-:W-:Y:S02]  /*4d90*/  FSEL R59, R16, -INF , !P4 ;  /* 0xff800000103b7808 */ /* 0x004fe40006000000 */
[----:B------:R-:W-:Y:S01]  /*4da0*/  FSEL R51, R8, -INF , !P2 ;  /* 0xff80000008337808 */ /* 0x000fe20005000000 */
[----:B------:R-:W-:Y:S01]  /*4db0*/  BAR.SYNC.DEFER_BLOCKING 0x0 ;  /* 0x0000000000007b1d */ /* 0x000fe20000010000 */
[----:B------:R-:W-:Y:S02]  /*4dc0*/  ISETP.GE.AND P0, PT, R10, R139, PT ;  /* 0x0000008b0a00720c */ /* 0x000fe40003f06270 */
[----:B------:R-:W-:-:S02]  /*4dd0*/  ISETP.GE.AND P4, PT, R4, R140, PT ;  /* 0x0000008c0400720c */ /* 0x000fc40003f86270 */
[----:B------:R-:W-:Y:S01]  /*4de0*/  ISETP.GE.AND P2, PT, R4, R139, PT ;  /* 0x0000008b0400720c */ /* 0x000fe20003f46270 */
[----:B------:R-:W1:Y:S01]  /*4df0*/  MUFU.TANH R10, R54 ;  /* 0x00000036000a7308 */ /* 0x000e620000002400 */
[----:B------:R-:W-:Y:S02]  /*4e00*/  IADD3 R4, R24, 0x78, RZ ;  /* 0x0000007818047810 */ /* 0x000fe40007ffe0ff */
[----:B------:R-:W-:Y:S02]  /*4e10*/  FSEL R17, R25, -INF , !P0 ;  /* 0xff80000019117808 */ /* 0x000fe40004000000 */
[----:B------:R-:W-:Y:S02]  /*4e20*/  FSEL R55, R9, -INF , !P5 ;  /* 0xff80000009377808 */ /* 0x000fe40006800000 */
[----:B------:R-:W-:Y:S01]  /*4e30*/  FSEL R22, R22, -INF , !P1 ;  /* 0xff80000016167808 */ /* 0x000fe20004800000 */
[----:B------:R-:W2:Y:S01]  /*4e40*/  MUFU.TANH R25, R48 ;  /* 0x0000003000197308 */ /* 0x000ea20000002400 */
[----:B------:R-:W-:-:S02]  /*4e50*/  IADD3 R11, R24, 0x59, RZ ;  /* 0x00000059180b7810 */ /* 0x000fc40007ffe0ff */
[CC--:B------:R-:W-:Y:S02]  /*4e60*/  ISETP.GE.AND P5, PT, R4.reuse, R140.reuse, PT ;  /* 0x0000008c0400720c */ /* 0x0c0fe40003fa6270 */
[-C--:B------:R-:W-:Y:S01]  /*4e70*/  ISETP.GE.AND P1, PT, R4, R139.reuse, PT ;  /* 0x0000008b0400720c */ /* 0x080fe20003f26270 */
[----:B------:R-:W-:Y:S01]  /*4e80*/  FMUL.FTZ R4, R47, c[0x0][0x2ec] ;  /* 0x0000bb002f047a20 */ /* 0x000fe20000410000 */
[C---:B------:R-:W-:Y:S02]  /*4e90*/  ISETP.GE.AND P3, PT, R11.reuse, R140, PT ;  /* 0x0000008c0b00720c */ /* 0x040fe40003f66270 */
[----:B------:R-:W-:Y:S02]  /*4ea0*/  ISETP.GE.AND P0, PT, R11, R139, PT ;  /* 0x0000008b0b00720c */ /* 0x000fe40003f06270 */
[----:B------:R-:W-:Y:S01]  /*4eb0*/  IADD3 R5, R24, 0x68, RZ ;  /* 0x0000006818057810 */ /* 0x000fe20007ffe0ff */
[----:B------:R-:W4:Y:S01]  /*4ec0*/  MUFU.TANH R4, R4 ;  /* 0x0000000400047308 */ /* 0x000f220000002400 */
[----:B------:R-:W-:-:S02]  /*4ed0*/  FSEL R23, R23, -INF , !P5 ;  /* 0xff80000017177808 */ /* 0x000fc40006800000 */
[----:B------:R-:W-:Y:S02]  /*4ee0*/  FSEL R133, R133, -INF , !P3 ;  /* 0xff80000085857808 */ /* 0x000fe40005800000 */
[----:B------:R-:W-:Y:S02]  /*4ef0*/  FSEL R127, R127, -INF , !P0 ;  /* 0xff8000007f7f7808 */ /* 0x000fe40004000000 */
[----:B------:R-:W-:Y:S02]  /*4f00*/  ISETP.GT.AND P5, PT, R176, R169, PT ;  /* 0x000000a9b000720c */ /* 0x000fe40003fa4270 */
[C---:B------:R-:W-:Y:S02]  /*4f10*/  ISETP.GE.AND P3, PT, R5.reuse, R140, PT ;  /* 0x0000008c0500720c */ /* 0x040fe40003f66270 */
[----:B------:R-:W-:Y:S02]  /*4f20*/  ISETP.GE.AND P0, PT, R5, R139, PT ;  /* 0x0000008b0500720c */ /* 0x000fe40003f06270 */
[----:B------:R-:W-:-:S02]  /*4f30*/  IADD3 R5, R24, 0x71, RZ ;  /* 0x0000007118057810 */ /* 0x000fc40007ffe0ff */
[----:B---3--:R-:W-:Y:S02]  /*4f40*/  FSEL R57, R57, -INF , !P3 ;  /* 0xff80000039397808 */ /* 0x008fe40005800000 */
[----:B-1----:R-:W-:Y:S02]  /*4f50*/  FSEL R49, R10, -INF , !P0 ;  /* 0xff8000000a317808 */ /* 0x002fe40004000000 */
[C---:B------:R-:W-:Y:S02]  /*4f60*/  ISETP.GE.AND P3, PT, R5.reuse, R140, PT ;  /* 0x0000008c0500720c */ /* 0x040fe40003f66270 */
[----:B------:R-:W-:Y:S02]  /*4f70*/  ISETP.GE.AND P0, PT, R5, R139, PT ;  /* 0x0000008b0500720c */ /* 0x000fe40003f06270 */
[----:B------:R-:W-:Y:S02]  /*4f80*/  IADD3 R5, R24, 0x79, RZ ;  /* 0x0000007918057810 */ /* 0x000fe40007ffe0ff */
[----:B--2---:R-:W-:-:S02]  /*4f90*/  FSEL R25, R25, -INF , !P4 ;  /* 0xff80000019197808 */ /* 0x004fc40006000000 */
[----:B------:R-:W-:Y:S02]  /*4fa0*/  FSEL R21, R21, -INF , !P2 ;  /* 0xff80000015157808 */ /* 0x000fe40005000000 */
[CC--:B------:R-:W-:Y:S02]  /*4fb0*/  ISETP.GE.AND P4, PT, R24.reuse, R140.reuse, PT ;  /* 0x0000008c1800720c */ /* 0x0c0fe40003f86270 */
[----:B------:R-:W-:Y:S02]  /*4fc0*/  ISETP.GE.AND P2, PT, R24, R139, PT ;  /* 0x0000008b1800720c */ /* 0x000fe40003f46270 */
[----:B------:R-:W-:Y:S02]  /*4fd0*/  FSEL R24, R2, -INF , !P3 ;  /* 0xff80000002187808 */ /* 0x000fe40005800000 */
[----:B------:R-:W-:Y:S02]  /*4fe0*/  FSEL R20, R20, -INF , !P0 ;  /* 0xff80000014147808 */ /* 0x000fe40004000000 */
[----:B------:R-:W-:-:S02]  /*4ff0*/  ISETP.GE.AND P3, PT, R5, R140, PT ;  /* 0x0000008c0500720c */ /* 0x000fc40003f66270 */
[----:B------:R-:W-:Y:S02]  /*5000*/  ISETP.GE.AND P0, PT, R5, R139, PT ;  /* 0x0000008b0500720c */ /* 0x000fe40003f06270 */
[----:B------:R-:W-:Y:S02]  /*5010*/  FSEL R43, R43, -INF , !P1 ;  /* 0xff8000002b2b7808 */ /* 0x000fe40004800000 */
[----:B------:R-:W-:Y:S02]  /*5020*/  FSEL R40, R40, -INF , !P4 ;  /* 0xff80000028287808 */ /* 0x000fe40006000000 */
[----:B------:R-:W-:Y:S02]  /*5030*/  FSEL R41, R41, -INF , !P2 ;  /* 0xff80000029297808 */ /* 0x000fe40005000000 */
[----:B------:R-:W-:Y:S02]  /*5040*/  FSEL R45, R45, -INF , !P3 ;  /* 0xff8000002d2d7808 */ /* 0x000fe40005800000 */
[----:B----4-:R-:W-:Y:S01]  /*5050*/  FSEL R27, R4, -INF , !P0 ;  /* 0xff800000041b7808 */ /* 0x010fe20004000000 */
[----:B------:R-:W-:Y:S05]  /*5060*/  @!P5 BRA `(.L_x_1317) ;  /* 0x00000b900000d947 */ /* 0x000fea0003800000 */
[----:B------:R-:W-:Y:S05]  /*5070*/  @!P6 BRA `(.L_x_1318) ;  /* 0x000003900000e947 */ /* 0x000fea0003800000 */
[----:B------:R-:W1:Y:S01]  /*5080*/  I2F.RP R0, R119 ;  /* 0x0000007700007306 */ /* 0x000e620000209400 */
[----:B------:R-:W-:-:S02]  /*5090*/  IADD3 R7, R123, -0x80, RZ ;  /* 0xffffff807b077810 */ /* 0x000fc40007ffe0ff */
[----:B------:R-:W-:Y:S02]  /*50a0*/  IABS R5, R123 ;  /* 0x0000007b00057213 */ /* 0x000fe40000000000 */
        /* <DEDUP_REMOVED lines=50> */
[----:B------:R-:W-:-:S04]  /*53d0*/  IMAD R5, R4, c[0x0][0x184], R5 ;  /* 0x0000610004057a24 */ /* 0x000fc800078e0205 */
[----:B------:R-:W-:Y:S01]  /*53e0*/  IMAD.IADD R6, R9, 0x1, R5 ;  /* 0x0000000109067824 */ /* 0x000fe200078e0205 */
[----:B------:R-:W-:Y:S01]  /*53f0*/  MOV R9, R8 ;  /* 0x0000000800097202 */ /* 0x000fe20000000f00 */
[----:B------:R-:W-:Y:S05]  /*5400*/  BRA `(.L_x_1319) ;  /* 0x0000002000007947 */ /* 0x000fea0003800000 */
.L_x_1318:
[----:B------:R-:W-:-:S04]  /*5410*/  LEA R9, -R117, RZ, 0x7 ;  /* 0x000000ff75097211 */ /* 0x000fc800078e39ff */
[----:B------:R-:W-:Y:S02]  /*5420*/  SHF.R.S32.HI R6, RZ, 0x1f, R9 ;  /* 0x0000001fff067819 */ /* 0x000fe40000011409 */
.L_x_1319:
        /* <DEDUP_REMOVED lines=121> */
.L_x_1321:
[----:B------:R-:W-:Y:S05]  /*5bc0*/  BSYNC B0 ;  /* 0x0000000000007941 */ /* 0x000fea0003800000 */
.L_x_1320:
[----:B------:R-:W0:Y:S01]  /*5bd0*/  LDGDEPBAR ;  /* 0x00000000000079af */ /* 0x000e220000000000 */
[----:B------:R-:W-:-:S04]  /*5be0*/  IADD3 R136, P0, R9, R136, RZ ;  /* 0x0000008809887210 */ /* 0x000fc80007f1e0ff */
[----:B------:R-:W-:Y:S02]  /*5bf0*/  IADD3.X R137, R6, R137, RZ, P0, !PT ;  /* 0x0000008906897210 */ /* 0x000fe400007fe4ff */
.L_x_1317:
        /* <DEDUP_REMOVED lines=51> */
[----:B------:R-:W-:Y:S02]  /*5f30*/  SHF.L.U32 R164, R164, 0x1, RZ ;  /* 0x00000001a4a47819 */ /* 0x000fe400000006ff */
[----:B------:R-:W-:Y:S02]  /*5f40*/  FMNMX.FTZ R0, R55, R0, !PT ;  /* 0x0000000037007209 */ /* 0x000fe40007810000 */
[----:B------:R-:W-:Y:S01]  /*5f50*/  LEA R116, R3, R164, 0x1 ;  /* 0x000000a403747211 */ /* 0x000fe200078e08ff */
[----:B-1----:R-:W-:Y:S01]  /*5f60*/  LDSM.16.MT88.4 R12, [R164+0xb400] ;  /* 0x00b40000a40c783b */ /* 0x002fe20000004200 */
        /* <DEDUP_REMOVED lines=10> */
[----:B------:R-:W-:Y:S03]  /*6010*/  LDSM.16.MT88.4 R100, [R116+0x9000] ;  /* 0x009000007464783b */ /* 0x000fe60000004200 */
[----:B------:R-:W-:Y:S01]  /*6020*/  FMNMX.FTZ R4, R20, R5, !PT ;  /* 0x0000000514047209 */ /* 0x000fe20007810000 */
[----:B------:R-:W1:Y:S03]  /*6030*/  SHFL.BFLY PT, R7, R0, 0x2, 0x1f ;  /* 0x0c401f0000077f89 */ /* 0x000e6600000e0000 */
        /* <DEDUP_REMOVED lines=10> */
[----:B------:R-:W-:Y:S02]  /*60e0*/  FSEL R48, R48, RZ, P0 ;  /* 0x000000ff30307208 */ /* 0x000fe40000000000 */
[----:B--2---:R-:W-:-:S03]  /*60f0*/  FMNMX.FTZ R0, R5, R0, !PT ;  /* 0x0000000005007209 */ /* 0x004fc60007810000 */
[--C-:B------:R-:W-:Y:S01]  /*6100*/  FFMA.FTZ R145, R40, c[0x0][0x23c], -R48.reuse ;  /* 0x00008f0028917a23 */ /* 0x100fe20000010830 */
[C---:B------:R-:W-:Y:S01]  /*6110*/  FSETP.NEU.FTZ.AND P0, PT, R0.reuse, -INF , PT ;  /* 0xff8000000000780b */ /* 0x040fe20003f1d000 */
[----:B------:R-:W-:Y:S02]  /*6120*/  FMUL.FTZ R46, R0, c[0x0][0x23c] ;  /* 0x00008f00002e7a20 */ /* 0x000fe40000410000 */
[--C-:B------:R-:W-:Y:S02]  /*6130*/  FFMA.FTZ R16, R69, c[0x0][0x23c], -R48.reuse ;  /* 0x00008f0045107a23 */ /* 0x100fe40000010830 */
[--C-:B------:R-:W-:Y:S01]  /*6140*/  FFMA.FTZ R143, R71, c[0x0][0x23c], -R48.reuse ;  /* 0x00008f00478f7a23 */ /* 0x100fe20000010830 */
[----:B------:R-:W-:Y:S01]  /*6150*/  FSEL R46, R46, RZ, P0 ;  /* 0x000000ff2e2e7208 */ /* 0x000fe20000000000 */
[--C-:B------:R-:W-:Y:S01]  /*6160*/  FFMA.FTZ R54, R77, c[0x0][0x23c], -R48.reuse ;  /* 0x00008f004d367a23 */ /* 0x100fe20000010830 */
[----:B------:R-:W-:Y:S01]  /*6170*/  MUFU.EX2 R145, R145 ;  /* 0x0000009100917308 */ /* 0x000fe20000000800 */
[----:B------:R-:W-:Y:S01]  /*6180*/  FFMA.FTZ R47, R67, c[0x0][0x23c], -R48 ;  /* 0x00008f00432f7a23 */ /* 0x000fe20000010830 */
[----:B------:R-:W-:Y:S01]  /*6190*/  LEA R186, P0, R136, c[0x0][0x168], 0x1 ;  /* 0x00005a0088ba7a11 */ /* 0x000fe200078008ff */
[----:B------:R-:W-:-:S02]  /*61a0*/  FFMA.FTZ R147, R41, c[0x0][0x23c], -R46 ;  /* 0x00008f0029937a23 */ /* 0x000fc4000001082e */
[--C-:B------:R-:W-:Y:S02]  /*61b0*/  FFMA.FTZ R18, R29, c[0x0][0x23c], -R46.reuse ;  /* 0x00008f001d127a23 */ /* 0x100fe4000001082e */
[--C-:B------:R-:W-:Y:S01]  /*61c0*/  FFMA.FTZ R123, R33, c[0x0][0x23c], -R46.reuse ;  /* 0x00008f00217b7a23 */ /* 0x100fe2000001082e */
[----:B------:R-:W1:Y:S01]  /*61d0*/  MUFU.EX2 R16, R16 ;  /* 0x0000001000107308 */ /* 0x000e620000000800 */
[--C-:B------:R-:W-:Y:S01]  /*61e0*/  FFMA.FTZ R56, R93, c[0x0][0x23c], -R46.reuse ;  /* 0x00008f005d387a23 */ /* 0x100fe2000001082e */
[----:B------:R-:W-:Y:S01]  /*61f0*/  LDSM.16.MT88.4 R28, [R116+0x9400] ;  /* 0x00940000741c783b */ /* 0x000fe20000004200 */
[----:B------:R-:W-:Y:S02]  /*6200*/  FFMA.FTZ R50, R95, c[0x0][0x23c], -R46 ;  /* 0x00008f005f327a23 */ /* 0x000fe4000001082e */
[--C-:B------:R-:W-:Y:S01]  /*6210*/  FFMA.FTZ R26, R65, c[0x0][0x23c], -R48.reuse ;  /* 0x00008f00411a7a23 */ /* 0x100fe20000010830 */
[----:B------:R-:W2:Y:S01]  /*6220*/  LDSM.16.MT88.4 R92, [R164+0xb000] ;  /* 0x00b00000a45c783b */ /* 0x000ea20000004200 */
[--C-:B------:R-:W-:Y:S01]  /*6230*/  FFMA.FTZ R52, R35, c[0x0][0x23c], -R48.reuse ;  /* 0x00008f0023347a23 */ /* 0x100fe20000010830 */
[----:B------:R-:W-:Y:S01]  /*6240*/  MUFU.EX2 R143, R143 ;  /* 0x0000008f008f7308 */ /* 0x000fe20000000800 */
[----:B------:R-:W-:Y:S01]  /*6250*/  FFMA.FTZ R67, R97, c[0x0][0x23c], -R48 ;  /* 0x00008f0061437a23 */ /* 0x000fe20000010830 */
[----:B------:R-:W-:Y:S01]  /*6260*/  LDSM.16.MT88.4 R32, [R164+0x9400] ;  /* 0x00940000a420783b */ /* 0x000fe20000004200 */
[----:B------:R-:W-:-:S02]  /*6270*/  FFMA.FTZ R65, R79, c[0x0][0x23c], -R46 ;  /* 0x00008f004f417a23 */ /* 0x000fc4000001082e */
[--C-:B------:R-:W-:Y:S01]  /*6280*/  FFMA.FTZ R63, R99, c[0x0][0x23c], -R46.reuse ;  /* 0x00008f00633f7a23 */ /* 0x100fe2000001082e */
[----:B------:R-:W3:Y:S01]  /*6290*/  LDSM.16.MT88.4 R76, [R164+0xd000] ;  /* 0x00d00000a44c783b */ /* 0x000ee20000004200 */
[----:B------:R-:W-:Y:S01]  /*62a0*/  FFMA.FTZ R42, R73, c[0x0][0x23c], -R46 ;  /* 0x00008f00492a7a23 */ /* 0x000fe2000001082e */
[----:B------:R-:W4:Y:S01]  /*62b0*/  MUFU.EX2 R54, R54 ;  /* 0x0000003600367308 */ /* 0x000f220000000800 */
[----:B-1----:R-:W-:Y:S01]  /*62c0*/  F2FP.BF16.PACK_AB R68, R16, R145 ;  /* 0x000000911044723e */ /* 0x002fe200000010ff */
[----:B------:R-:W-:Y:S02]  /*62d0*/  FFMA.FTZ R44, R39, c[0x0][0x23c], -R48 ;  /* 0x00008f00272c7a23 */ /* 0x000fe40000010830 */
[----:B------:R-:W-:Y:S02]  /*62e0*/  FFMA.FTZ R40, R37, c[0x0][0x23c], -R46 ;  /* 0x00008f0025287a23 */ /* 0x000fe4000001082e */
[--C-:B------:R-:W-:Y:S02]  /*62f0*/  FFMA.FTZ R41, R209, c[0x0][0x23c], -R48.reuse ;  /* 0x00008f00d1297a23 */ /* 0x100fe40000010830 */
[----:B------:R-:W-:Y:S01]  /*6300*/  MUFU.EX2 R147, R147 ;  /* 0x0000009300937308 */ /* 0x000fe20000000800 */
[----:B------:R-:W-:-:S02]  /*6310*/  FFMA.FTZ R39, R207, c[0x0][0x23c], -R48 ;  /* 0x00008f00cf277a23 */ /* 0x000fc40000010830 */
[----:B------:R-:W-:Y:S02]  /*6320*/  FFMA.FTZ R36, R211, c[0x0][0x23c], -R48 ;  /* 0x00008f00d3247a23 */ /* 0x000fe40000010830 */
[--C-:B------:R-:W-:Y:S02]  /*6330*/  FFMA.FTZ R37, R203, c[0x0][0x23c], -R46.reuse ;  /* 0x00008f00cb257a23 */ /* 0x100fe4000001082e */
[--C-:B------:R-:W-:Y:S01]  /*6340*/  FFMA.FTZ R38, R201, c[0x0][0x23c], -R46.reuse ;  /* 0x00008f00c9267a23 */ /* 0x100fe2000001082e */
[----:B------:R-:W1:Y:S01]  /*6350*/  MUFU.EX2 R18, R18 ;  /* 0x0000001200127308 */ /* 0x000e620000000800 */
[----:B----4-:R-:W-:Y:S01]  /*6360*/  F2FP.BF16.PACK_AB R70, R54, R143 ;  /* 0x0000008f3646723e */ /* 0x010fe200000010ff */
        /* <DEDUP_REMOVED lines=8> */
[----:B------:R-:W4:Y:S01]  /*63f0*/  MUFU.EX2 R56, R56 ;  /* 0x0000003800387308 */ /* 0x000f220000000800 */
[----:B-1----:R-:W-:Y:S01]  /*6400*/  F2FP.BF16.PACK_AB R69, R18, R147 ;  /* 0x000000931245723e */ /* 0x002fe200000010ff */
[----:B------:R-:W-:-:S02]  /*6410*/  FFMA.FTZ R149, R149, c[0x0][0x23c], -R46 ;  /* 0x00008f0095957a23 */ /* 0x000fc4000001082e */
[----:B------:R-:W-:Y:S02]  /*6420*/  FFMA.FTZ R58, R157, c[0x0][0x23c], -R46 ;  /* 0x00008f009d3a7a23 */ /* 0x000fe4000001082e */
[--C-:B------:R-:W-:Y:S02]  /*6430*/  FFMA.FTZ R66, R135, c[0x0][0x23c], -R48.reuse ;  /* 0x00008f0087427a23 */ /* 0x100fe40000010830 */
[----:B------:R-:W-:Y:S01]  /*6440*/  MUFU.EX2 R52, R52 ;  /* 0x0000003400347308 */ /* 0x000fe20000000800 */
[--C-:B------:R-:W-:Y:S02]  /*6450*/  FFMA.FTZ R126, R19, c[0x0][0x23c], -R48.reuse ;  /* 0x00008f00137e7a23 */ /* 0x100fe40000010830 */
[--C-:B------:R-:W-:Y:S02]  /*6460*/  FFMA.FTZ R141, R141, c[0x0][0x23c], -R48.reuse ;  /* 0x00008f008d8d7a23 */ /* 0x100fe40000010830 */
[----:B------:R-:W-:Y:S02]  /*6470*/  FFMA.FTZ R133, R133, c[0x0][0x23c], -R48 ;  /* 0x00008f0085857a23 */ /* 0x000fe40000010830 */
[--C-:B------:R-:W-:Y:S01]  /*6480*/  FFMA.FTZ R135, R17, c[0x0][0x23c], -R46.reuse ;  /* 0x00008f0011877a23 */ /* 0x100fe2000001082e */
[----:B----4-:R-:W-:Y:S01]  /*6490*/  F2FP.BF16.PACK_AB R71, R56, R123 ;  /* 0x0000007b3847723e */ /* 0x010fe200000010ff */
[----:B------:R-:W1:Y:S01]  /*64a0*/  MUFU.EX2 R47, R47 ;  /* 0x0000002f002f7308 */ /* 0x000e620000000800 */
[----:B------:R-:W-:-:S02]  /*64b0*/  FFMA.FTZ R128, R131, c[0x0][0x23c], -R46 ;  /* 0x00008f0083807a23 */ /* 0x000fc4000001082e */
[--C-:B------:R-:W-:Y:S02]  /*64c0*/  FFMA.FTZ R130, R129, c[0x0][0x23c], -R46.reuse ;  /* 0x00008f0081827a23 */ /* 0x100fe4000001082e */
[----:B------:R-:W-:Y:S01]  /*64d0*/  FFMA.FTZ R127, R127, c[0x0][0x23c], -R46 ;  /* 0x00008f007f7f7a23 */ /* 0x000fe2000001082e */
[C---:B------:R-:W-:Y:S01]  /*64e0*/  HMMA.16816.F32.BF16 R88, R68.reuse, R84, RZ ;  /* 0x000000544458723c */ /* 0x040fe200000418ff */
[----:B------:R-:W-:Y:S01]  /*64f0*/  FADD.FTZ R16, R145, R16 ;  /* 0x0000001091107221 */ /* 0x000fe20000010000 */
[----:B------:R-:W-:Y:S01]  /*6500*/  MUFU.EX2 R67, R67 ;  /* 0x0000004300437308 */ /* 0x000fe20000000800 */
[----:B------:R-:W-:Y:S02]  /*6510*/  FFMA.FTZ R59, R59, c[0x0][0x23c], -R48 ;  /* 0x00008f003b3b7a23 */ /* 0x000fe40000010830 */
[----:B------:R-:W-:Y:S02]  /*6520*/  FADD.FTZ R143, R143, R16 ;  /* 0x000000108f8f7221 */ /* 0x000fe40000010000 */
[--C-:B------:R-:W-:Y:S01]  /*6530*/  FFMA.FTZ R55, R55, c[0x0][0x23c], -R48.reuse ;  /* 0x00008f0037377a23 */ /* 0x100fe20000010830 */
[----:B------:R-:W-:Y:S01]  /*6540*/  HMMA.16816.F32.BF16 R84, R68, R86, RZ ;  /* 0x000000564454723c */ /* 0x000fe200000418ff */
[----:B------:R-:W-:Y:S01]  /*6550*/  FADD.FTZ R143, R54, R143 ;  /* 0x0000008f368f7221 */ /* 0x000fe20000010000 */
[----:B------:R-:W4:Y:S01]  /*6560*/  MUFU.EX2 R26, R26 ;  /* 0x0000001a001a7308 */ /* 0x000f220000000800 */
[----:B-1----:R-:W-:Y:S01]  /*6570*/  F2FP.BF16.PACK_AB R4, R47, R52 ;  /* 0x000000342f04723e */ /* 0x002fe200000010ff */
[----:B------:R-:W-:-:S02]  /*6580*/  FFMA.FTZ R54, R61, c[0x0][0x23c], -R48 ;  /* 0x00008f003d367a23 */ /* 0x000fc40000010830 */
[----:B------:R-:W-:Y:S02]  /*6590*/  FADD.FTZ R134, R52, R143 ;  /* 0x0000008f34867221 */ /* 0x000fe40000010000 */
[C---:B--2---:R-:W-:Y:S01]  /*65a0*/  HMMA.16816.F32.BF16 R96, R68.reuse, R92, RZ ;  /* 0x0000005c4460723c */ /* 0x044fe200000418ff */
[----:B------:R-:W-:Y:S01]  /*65b0*/  FFMA.FTZ R52, R57, c[0x0][0x23c], -R48 ;  /* 0x00008f0039347a23 */ /* 0x000fe20000010830 */
[----:B------:R-:W-:Y:S01]  /*65c0*/  MUFU.EX2 R65, R65 ;  /* 0x0000004100417308 */ /* 0x000fe20000000800 */
[----:B------:R-:W-:Y:S02]  /*65d0*/  FADD.FTZ R134, R47, R134 ;  /* 0x000000862f867221 */ /* 0x000fe40000010000 */
[--C-:B------:R-:W-:Y:S02]  /*65e0*/  FFMA.FTZ R132, R53, c[0x0][0x23c], -R46.reuse ;  /* 0x00008f0035847a23 */ /* 0x100fe4000001082e */
[--C-:B------:R-:W-:Y:S01]  /*65f0*/  FFMA.FTZ R47, R22, c[0x0][0x23c], -R46.reuse ;  /* 0x00008f00162f7a23 */ /* 0x100fe2000001082e */
[----:B------:R-:W-:Y:S01]  /*6600*/  HMMA.16816.F32.BF16 R92, R68, R94, RZ ;  /* 0x0000005e445c723c */ /* 0x000fe200000418ff */
[----:B------:R-:W-:Y:S01]  /*6610*/  FFMA.FTZ R51, R51, c[0x0][0x23c], -R46 ;  /* 0x00008f0033337a23 */ /* 0x000fe2000001082e */
[----:B------:R-:W1:Y:S01]  /*6620*/  MUFU.EX2 R50, R50 ;  /* 0x0000003200327308 */ /* 0x000e620000000800 */
[----:B----4-:R-:W-:Y:S01]  /*6630*/  F2FP.BF16.PACK_AB R6, R26, R67 ;  /* 0x000000431a06723e */ /* 0x010fe200000010ff */
[----:B------:R-:W-:-:S02]  /*6640*/  FFMA.FTZ R61, R25, c[0x0][0x23c], -R48 ;  /* 0x00008f00193d7a23 */ /* 0x000fc40000010830 */
[--C-:B------:R-:W-:Y:S02]  /*6650*/  FFMA.FTZ R57, R24, c[0x0][0x23c], -R48.reuse ;  /* 0x00008f0018397a23 */ /* 0x100fe40000010830 */
[C---:B---3--:R-:W-:Y:S01]  /*6660*/  HMMA.16816.F32.BF16 R80, R68.reuse, R76, RZ ;  /* 0x0000004c4450723c */ /* 0x048fe200000418ff */
[--C-:B------:R-:W-:Y:S01]  /*6670*/  FFMA.FTZ R53, R23, c[0x0][0x23c], -R48.reuse ;  /* 0x00008f0017357a23 */ /* 0x100fe20000010830 */
[----:B------:R-:W-:Y:S01]  /*6680*/  MUFU.EX2 R63, R63 ;  /* 0x0000003f003f7308 */ /* 0x000fe20000000800 */
[----:B------:R-:W-:Y:S02]  /*6690*/  FFMA.FTZ R188, R45, c[0x0][0x23c], -R48 ;  /* 0x00008f002dbc7a23 */ /* 0x000fe40000010830 */
[--C-:B------:R-:W-:Y:S02]  /*66a0*/  FFMA.FTZ R45, R20, c[0x0][0x23c], -R46.reuse ;  /* 0x00008f00142d7a23 */ /* 0x100fe4000001082e */
[----:B------:R-:W-:Y:S01]  /*66b0*/  FFMA.FTZ R43, R43, c[0x0][0x23c], -R46 ;  /* 0x00008f002b2b7a23 */ /* 0x000fe2000001082e */
[----:B------:R-:W-:Y:S02]  /*66c0*/  HMMA.16816.F32.BF16 R76, R68, R78, RZ ;  /* 0x0000004e444c723c */ /* 0x000fe400000418ff */
[----:B------:R-:W2:Y:S01]  /*66d0*/  MUFU.EX2 R42, R42 ;  /* 0x0000002a002a7308 */ /* 0x000ea20000000800 */
[----:B-1----:R-:W-:-:S05]  /*66e0*/  F2FP.BF16.PACK_AB R5, R50, R65 ;  /* 0x000000413205723e */ /* 0x002fca00000010ff */
[C---:B------:R-:W-:Y:S02]  /*66f0*/  HMMA.16816.F32.BF16 R112, R68.reuse, R108, RZ ;  /* 0x0000006c4470723c */ /* 0x040fe400000418ff */
[----:B------:R-:W-:Y:S06]  /*6700*/  MUFU.EX2 R44, R44 ;  /* 0x0000002c002c7308 */ /* 0x000fec0000000800 */
[C---:B------:R-:W-:Y:S01]  /*6710*/  HMMA.16816.F32.BF16 R104, R68.reuse, R100, RZ ;  /* 0x000000644468723c */ /* 0x040fe200000418ff */
[----:B--2---:R-:W-:Y:S01]  /*6720*/  F2FP.BF16.PACK_AB R7, R42, R63 ;  /* 0x0000003f2a07723e */ /* 0x004fe200000010ff */
        /* <DEDUP_REMOVED lines=17> */
[----:B------:R-:W-:Y:S01]  /*6840*/  FFMA.FTZ R33, R205, c[0x0][0x23c], -R46 ;  /* 0x00008f00cd217a23 */ /* 0x000fe2000001082e */
[C---:B------:R-:W-:Y:S01]  /*6850*/  HMMA.16816.F32.BF16 R108, R4.reuse, R34, R108 ;  /* 0x00000022046c723c */ /* 0x040fe2000004186c */
[--C-:B------:R-:W-:Y:S01]  /*6860*/  FFMA.FTZ R32, R197, c[0x0][0x23c], -R48.reuse ;  /* 0x00008f00c5207a23 */ /* 0x100fe20000010830 */
[----:B------:R-:W-:Y:S05]  /*6870*/  MUFU.EX2 R64, R64 ;  /* 0x0000004000407308 */ /* 0x000fea0000000800 */
[----:B------:R-:W-:Y:S01]  /*6880*/  FFMA.FTZ R35, R193, c[0x0][0x23c], -R48 ;  /* 0x00008f00c1237a23 */ /* 0x000fe20000010830 */
[C---:B--2---:R-:W-:Y:S01]  /*6890*/  HMMA.16816.F32.BF16 R80, R4.reuse, R8, R80 ;  /* 0x000000080450723c */ /* 0x044fe20000041850 */
[----:B------:R-:W-:Y:S01]  /*68a0*/  FFMA.FTZ R34, R185, c[0x0][0x23c], -R46 ;  /* 0x00008f00b9227a23 */ /* 0x000fe2000001082e */
[----:B------:R-:W-:Y:S01]  /*68b0*/  LEA.HI.X R185, R136, c[0x0][0x16c], R137, 0x1, P0 ;  /* 0x00005b0088b97a11 */ /* 0x000fe200000f0c89 */
[----:B------:R-:W2:Y:S05]  /*68c0*/  MUFU.EX2 R33, R33 ;  /* 0x0000002100217308 */ /* 0x000eaa0000000800 */
[----:B------:R-:W-:Y:S01]  /*68d0*/  HMMA.16816.F32.BF16 R76, R4, R10, R76 ;  /* 0x0000000a044c723c */ /* 0x000fe2000004184c */
[----:B------:R-:W5:Y:S02]  /*68e0*/  LDSM.16.MT88.4 R8, [R116+0xd400] ;  /* 0x00d400007408783b */ /* 0x000f640000004200 */
[----:B------:R-:W-:Y:S05]  /*68f0*/  MUFU.EX2 R35, R35 ;  /* 0x0000002300237308 */ /* 0x000fea0000000800 */
[C---:B----4-:R-:W-:Y:S03]  /*6900*/  HMMA.16816.F32.BF16 R72, R68.reuse, R12, RZ ;  /* 0x0000000c4448723c */ /* 0x050fe600000418ff */
[----:B------:R-:W4:Y:S05]  /*6910*/  MUFU.EX2 R32, R32 ;  /* 0x0000002000207308 */ /* 0x000f2a0000000800 */
[----:B------:R-:W-:Y:S01]  /*6920*/  HMMA.16816.F32.BF16 R68, R68, R14, RZ ;  /* 0x0000000e4444723c */ /* 0x000fe200000418ff */
[----:B------:R-:W-:Y:S02]  /*6930*/  LDSM.16.MT88.4 R12, [R116+0xa400] ;  /* 0x00a40000740c783b */ /* 0x000fe40000004200 */
[----:B------:R-:W-:Y:S05]  /*6940*/  MUFU.EX2 R34, R34 ;  /* 0x0000002200227308 */ /* 0x000fea0000000800 */
[C---:B------:R-:W-:Y:S03]  /*6950*/  HMMA.16816.F32.BF16 R104, R4.reuse, R28, R104 ;  /* 0x0000001c0468723c */ /* 0x040fe60000041868 */
[----:B------:R-:W-:Y:S04]  /*6960*/  MUFU.EX2 R151, R151 ;  /* 0x0000009700977308 */ /* 0x000fe80000000800 */
[----:B------:R-:W-:Y:S01]  /*6970*/  FFMA.FTZ R28, R199, c[0x0][0x23c], -R48 ;  /* 0x00008f00c71c7a23 */ /* 0x000fe20000010830 */
[----:B------:R-:W-:Y:S01]  /*6980*/  HMMA.16816.F32.BF16 R100, R4, R30, R100 ;  /* 0x0000001e0464723c */ /* 0x000fe20000041864 */
[----:B------:R-:W-:-:S02]  /*6990*/  FFMA.FTZ R29, R191, c[0x0][0x23c], -R46 ;  /* 0x00008f00bf1d7a23 */ /* 0x000fc4000001082e */
[----:B------:R-:W-:Y:S04]  /*69a0*/  MUFU.EX2 R62, R62 ;  /* 0x0000003e003e7308 */ /* 0x000fe80000000800 */
[----:B------:R-:W-:Y:S01]  /*69b0*/  FFMA.FTZ R31, R195, c[0x0][0x23c], -R48 ;  /* 0x00008f00c31f7a23 */ /* 0x000fe20000010830 */
[C---:B-----5:R-:W-:Y:S01]  /*69c0*/  HMMA.16816.F32.BF16 R72, R4.reuse, R8, R72 ;  /* 0x000000080448723c */ /* 0x060fe20000041848 */
[--C-:B------:R-:W-:Y:S02]  /*69d0*/  FFMA.FTZ R30, R181, c[0x0][0x23c], -R46.reuse ;  /* 0x00008f00b51e7a23 */ /* 0x100fe4000001082e */
[----:B------:R-:W-:Y:S01]  /*69e0*/  MUFU.EX2 R28, R28 ;  /* 0x0000001c001c7308 */ /* 0x000fe20000000800 */
[----:B------:R-:W-:Y:S02]  /*69f0*/  FFMA.FTZ R48, R21, c[0x0][0x23c], -R46 ;  /* 0x00008f0015307a23 */ /* 0x000fe4000001082e */
[----:B------:R-:W-:Y:S02]  /*6a00*/  LDSM.16.MT88.4 R20, [R164+0xc800] ;  /* 0x00c80000a414783b */ /* 0x000fe40000004200 */
[----:B------:R-:W-:Y:S02]  /*6a10*/  HMMA.16816.F32.BF16 R68, R4, R10, R68 ;  /* 0x0000000a0444723c */ /* 0x000fe40000041844 */
[----:B------:R-:W5:Y:S01]  /*6a20*/  LDSM.16.MT88.4 R8, [R164+0x9800] ;  /* 0x00980000a408783b */ /* 0x000f620000004200 */
[----:B------:R-:W-:Y:S04]  /*6a30*/  MUFU.EX2 R31, R31 ;  /* 0x0000001f001f7308 */ /* 0x000fe80000000800 */
[----:B-1----:R-:W-:-:S02]  /*6a40*/  F2FP.BF16.PACK_AB R4, R41, R44 ;  /* 0x0000002c2904723e */ /* 0x002fc400000010ff */
[----:B---3--:R-:W-:Y:S02]  /*6a50*/  F2FP.BF16.PACK_AB R5, R37, R40 ;  /* 0x000000282505723e */ /* 0x008fe400000010ff */
[----:B------:R-:W1:Y:S01]  /*6a60*/  MUFU.EX2 R29, R29 ;  /* 0x0000001d001d7308 */ /* 0x000e620000000800 */
[----:B------:R-:W-:Y:S02]  /*6a70*/  F2FP.BF16.PACK_AB R6, R36, R39 ;  /* 0x000000272406723e */ /* 0x000fe400000010ff */
[----:B--2---:R-:W-:-:S05]  /*6a80*/  F2FP.BF16.PACK_AB R7, R33, R38 ;  /* 0x000000262107723e */ /* 0x004fca00000010ff */
[----:B------:R-:W2:Y:S08]  /*6a90*/  MUFU.EX2 R30, R30 ;  /* 0x0000001e001e7308 */ /* 0x000eb00000000800 */
[----:B------:R-:W-:Y:S08]  /*6aa0*/  MUFU.EX2 R153, R153 ;  /* 0x0000009900997308 */ /* 0x000ff00000000800 */
[----:B------:R-:W3:Y:S01]  /*6ab0*/  MUFU.EX2 R60, R60 ;  /* 0x0000003c003c7308 */ /* 0x000ee20000000800 */
[C---:B-----5:R-:W-:Y:S07]  /*6ac0*/  HMMA.16816.F32.BF16 R112, R4.reuse, R8, R112 ;  /* 0x000000080470723c */ /* 0x060fee0000041870 */
[----:B------:R-:W-:Y:S01]  /*6ad0*/  MUFU.EX2 R149, R149 ;  /* 0x0000009500957308 */ /* 0x000fe20000000800 */
[C---:B------:R-:W-:Y:S01]  /*6ae0*/  HMMA.16816.F32.BF16 R108, R4.reuse, R10, R108 ;  /* 0x0000000a046c723c */ /* 0x040fe2000004186c */
[----:B------:R-:W5:Y:S06]  /*6af0*/  LDSM.16.MT88.4 R8, [R116+0x9800] ;  /* 0x009800007408783b */ /* 0x000f6c0000004200 */
[----:B------:R-:W1:Y:S08]  /*6b00*/  MUFU.EX2 R58, R58 ;  /* 0x0000003a003a7308 */ /* 0x000e700000000800 */
[----:B------:R-:W-:Y:S08]  /*6b10*/  MUFU.EX2 R126, R126 ;  /* 0x0000007e007e7308 */ /* 0x000ff00000000800 */
[----:B------:R-:W-:Y:S08]  /*6b20*/  MUFU.EX2 R141, R141 ;  /* 0x0000008d008d7308 */ /* 0x000ff00000000800 */
[----:B------:R-:W-:Y:S08]  /*6b30*/  MUFU.EX2 R66, R66 ;  /* 0x0000004200427308 */ /* 0x000ff00000000800 */
        /* <DEDUP_REMOVED lines=15> */
[----:B------:R-:W-:Y:S08]  /*6c30*/  MUFU.EX2 R132, R132 ;  /* 0x0000008400847308 */ /* 0x000ff00000000800 */
[----:B------:R-:W-:Y:S08]  /*6c40*/  MUFU.EX2 R47, R47 ;  /* 0x0000002f002f7308 */ /* 0x000ff00000000800 */
[----:B------:R-:W-:Y:S08]  /*6c50*/  MUFU.EX2 R188, R188 ;  /* 0x000000bc00bc7308 */ /* 0x000ff00000000800 */
[----:B------:R-:W-:Y:S01]  /*6c60*/  MUFU.EX2 R45, R45 ;  /* 0x0000002d002d7308 */ /* 0x000fe20000000800 */
[C---:B-----5:R-:W-:Y:S07]  /*6c70*/  HMMA.16816.F32.BF16 R88, R4.reuse, R8, R88 ;  /* 0x000000080458723c */ /* 0x060fee0000041858 */
[----:B------:R-:W-:Y:S01]  /*6c80*/  MUFU.EX2 R43, R43 ;  /* 0x0000002b002b7308 */ /* 0x000fe20000000800 */
        /* <DEDUP_REMOVED lines=30> */
[----:B------:R-:W-:-:S02]  /*6e70*/  F2FP.BF16.PACK_AB R4, R64, R155 ;  /* 0x0000009b4004723e */ /* 0x000fc400000010ff */
[----:B---3--:R-:W-:Y:S02]  /*6e80*/  F2FP.BF16.PACK_AB R5, R60, R153 ;  /* 0x000000993c05723e */ /* 0x008fe400000010ff */
        /* <DEDUP_REMOVED lines=21> */
[----:B------:R-:W-:Y:S01]  /*6fe0*/  F2FP.BF16.PACK_AB R5, R128, R135 ;  /* 0x000000878005723e */ /* 0x000fe200000010ff */
[----:B------:R-:W2:Y:S01]  /*6ff0*/  LDSM.16.MT88.4 R16, [R164+0xa400] ;  /* 0x00a40000a410783b */ /* 0x000ea20000004200 */
[----:B------:R-:W-:Y:S01]  /*7000*/  F2FP.BF16.PACK_AB R6, R133, R66 ;  /* 0x000000428506723e */ /* 0x000fe200000010ff */
[----:B------:R-:W-:Y:S01]  /*7010*/  FADD.FTZ R123, R123, R4 ;  /* 0x000000047b7b7221 */ /* 0x000fe20000010000 */
[----:B------:R-:W-:-:S02]  /*7020*/  F2FP.BF16.PACK_AB R4, R141, R126 ;  /* 0x0000007e8d04723e */ /* 0x000fc400000010ff */
[----:B------:R-:W-:Y:S01]  /*7030*/  F2FP.BF16.PACK_AB R7, R127, R130 ;  /* 0x000000827f07723e */ /* 0x000fe200000010ff */
[----:B------:R-:W-:-:S04]  /*7040*/  FADD.FTZ R56, R56, R123 ;  /* 0x0000007b38387221 */ /* 0x000fc80000010000 */
[----:B------:R-:W-:Y:S02]  /*7050*/  FADD.FTZ R65, R65, R56 ;  /* 0x0000003841417221 */ /* 0x000fe40000010000 */
[----:B------:R-:W-:Y:S02]  /*7060*/  HMMA.16816.F32.BF16 R104, R4, R12, R104 ;  /* 0x0000000c0468723c */ /* 0x000fe40000041868 */
[----:B------:R-:W-:-:S04]  /*7070*/  FADD.FTZ R50, R50, R65 ;  /* 0x0000004132327221 */ /* 0x000fc80000010000 */
[----:B------:R-:W-:Y:S02]  /*7080*/  FADD.FTZ R63, R63, R50 ;  /* 0x000000323f3f7221 */ /* 0x000fe40000010000 */
[----:B------:R-:W-:Y:S01]  /*7090*/  HMMA.16816.F32.BF16 R100, R4, R14, R100 ;  /* 0x0000000e0464723c */ /* 0x000fe20000041864 */
[----:B------:R-:W3:Y:S01]  /*70a0*/  LDSM.16.MT88.4 R12, [R116+0xe400] ;  /* 0x00e40000740c783b */ /* 0x000ee20000004200 */
[----:B------:R-:W-:-:S04]  /*70b0*/  FADD.FTZ R63, R42, R63 ;  /* 0x0000003f2a3f7221 */ /* 0x000fc80000010000 */
        /* <DEDUP_REMOVED lines=16> */
[----:B---3--:R-:W-:Y:S03]  /*71c0*/  HMMA.16816.F32.BF16 R72, R4, R12, R72 ;  /* 0x0000000c0448723c */ /* 0x008fe60000041848 */
[----:B------:R-:W-:-:S04]  /*71d0*/  FADD.FTZ R149, R149, R60 ;  /* 0x0000003c95957221 */ /* 0x000fc80000010000 */
[----:B------:R-:W-:Y:S02]  /*71e0*/  FADD.FTZ R58, R58, R149 ;  /* 0x000000953a3a7221 */ /* 0x000fe40000010000 */
[--C-:B------:R-:W-:Y:S01]  /*71f0*/  FFMA.FTZ R12, R49, c[0x0][0x23c], -R46.reuse ;  /* 0x00008f00310c7a23 */ /* 0x100fe2000001082e */
[----:B------:R-:W-:Y:S01]  /*7200*/  HMMA.16816.F32.BF16 R68, R4, R14, R68 ;  /* 0x0000000e0444723c */ /* 0x000fe20000041844 */
[----:B------:R3:W4:Y:S01]  /*7210*/  MUFU.EX2 R49, R51 ;  /* 0x0000003300317308 */ /* 0x0007220000000800 */
[----:B------:R-:W-:Y:S02]  /*7220*/  FFMA.FTZ R46, R27, c[0x0][0x23c], -R46 ;  /* 0x00008f001b2e7a23 */ /* 0x000fe4000001082e */
[----:B------:R-:W-:-:S04]  /*7230*/  FADD.FTZ R135, R135, R58 ;  /* 0x0000003a87877221 */ /* 0x000fc80000010000 */
[----:B-1----:R-:W-:Y:S01]  /*7240*/  HMMA.16816.F32.BF16 R80, R4, R8, R80 ;  /* 0x000000080450723c */ /* 0x002fe20000041850 */
[----:B------:R1:W5:Y:S01]  /*7250*/  MUFU.EX2 R56, R12 ;  /* 0x0000000c00387308 */ /* 0x0003620000000800 */
[----:B------:R-:W-:-:S04]  /*7260*/  FADD.FTZ R135, R128, R135 ;  /* 0x0000008780877221 */ /* 0x000fc80000010000 */
[----:B------:R-:W-:Y:S02]  /*7270*/  FADD.FTZ R130, R130, R135 ;  /* 0x0000008782827221 */ /* 0x000fe40000010000 */
[C---:B------:R-:W-:Y:S01]  /*7280*/  HMMA.16816.F32.BF16 R76, R4.reuse, R10, R76 ;  /* 0x0000000a044c723c */ /* 0x040fe2000004184c */
[----:B------:R-:W5:Y:S01]  /*7290*/  LDSM.16.MT88.4 R8, [R164+0xa800] ;  /* 0x00a80000a408783b */ /* 0x000f620000004200 */
[----:B---3--:R-:W-:Y:S01]  /*72a0*/  FADD.FTZ R51, R67, R134 ;  /* 0x0000008643337221 */ /* 0x008fe20000010000 */
[----:B------:R-:W-:Y:S01]  /*72b0*/  MUFU.EX2 R46, R46 ;  /* 0x0000002e002e7308 */ /* 0x000fe20000000800 */
[----:B------:R-:W-:Y:S02]  /*72c0*/  FADD.FTZ R127, R127, R130 ;  /* 0x000000827f7f7221 */ /* 0x000fe40000010000 */
[----:B------:R-:W-:Y:S02]  /*72d0*/  FADD.FTZ R51, R26, R51 ;  /* 0x000000331a337221 */ /* 0x000fe40000010000 */
[----:B--2---:R-:W-:Y:S01]  /*72e0*/  HMMA.16816.F32.BF16 R88, R4, R16, R88 ;  /* 0x000000100458723c */ /* 0x004fe20000041858 */
[----:B-1----:R-:W1:Y:S01]  /*72f0*/  LDSM.16.MT88.4 R12, [R116+0xc800] ;  /* 0x00c80000740c783b */ /* 0x002e620000004200 */
[----:B------:R-:W-:-:S03]  /*7300*/  FADD.FTZ R44, R44, R51 ;  /* 0x000000332c2c7221 */ /* 0x000fc60000010000 */
[----:B------:R-:W2:Y:S01]  /*7310*/  LDSM.16.MT88.4 R24, [R116+0xa800] ;  /* 0x00a800007418783b */ /* 0x000ea20000004200 */
[----:B------:R-:W-:Y:S02]  /*7320*/  FADD.FTZ R44, R41, R44 ;  /* 0x0000002c292c7221 */ /* 0x000fe40000010000 */
[----:B------:R-:W-:Y:S01]  /*7330*/  HMMA.16816.F32.BF16 R84, R4, R18, R84 ;  /* 0x000000120454723c */ /* 0x000fe20000041854 */
[----:B------:R-:W-:Y:S01]  /*7340*/  LDSM.16.MT88.4 R16, [R116+0xe800] ;  /* 0x00e800007410783b */ /* 0x000fe20000004200 */
[----:B------:R-:W-:-:S04]  /*7350*/  FADD.FTZ R39, R39, R44 ;  /* 0x0000002c27277221 */ /* 0x000fc80000010000 */
[----:B------:R-:W-:Y:S01]  /*7360*/  FADD.FTZ R36, R36, R39 ;  /* 0x0000002724247221 */ /* 0x000fe20000010000 */
[----:B------:R-:W-:Y:S02]  /*7370*/  F2FP.BF16.PACK_AB R4, R59, R54 ;  /* 0x000000363b04723e */ /* 0x000fe400000010ff */
[----:B----4-:R-:W-:Y:S01]  /*7380*/  F2FP.BF16.PACK_AB R5, R49, R132 ;  /* 0x000000843105723e */ /* 0x010fe200000010ff */
[----:B------:R-:W-:Y:S01]  /*7390*/  FADD.FTZ R35, R35, R36 ;  /* 0x0000002423237221 */ /* 0x000fe20000010000 */
[----:B------:R-:W-:Y:S01]  /*73a0*/  F2FP.BF16.PACK_AB R6, R55, R52 ;  /* 0x000000343706723e */ /* 0x000fe200000010ff */
[----:B------:R-:W-:Y:S01]  /*73b0*/  FADD.FTZ R132, R132, R127 ;  /* 0x0000007f84847221 */ /* 0x000fe20000010000 */
[----:B-----5:R-:W-:Y:S01]  /*73c0*/  F2FP.BF16.PACK_AB R7, R47, R56 ;  /* 0x000000382f07723e */ /* 0x020fe200000010ff */
[----:B------:R-:W-:Y:S02]  /*73d0*/  FADD.FTZ R32, R32, R35 ;  /* 0x0000002320207221 */ /* 0x000fe40000010000 */
[----:B------:R-:W-:-:S02]  /*73e0*/  FADD.FTZ R49, R49, R132 ;  /* 0x0000008431317221 */ /* 0x000fc40000010000 */
[----:B------:R-:W-:Y:S02]  /*73f0*/  FADD.FTZ R31, R31, R32 ;  /* 0x000000201f1f7221 */ /* 0x000fe40000010000 */
[C---:B------:R-:W-:Y:S01]  /*7400*/  HMMA.16816.F32.BF16 R96, R4.reuse, R20, R96 ;  /* 0x000000140460723c */ /* 0x040fe20000041860 */
[----:B------:R-:W-:Y:S02]  /*7410*/  FADD.FTZ R56, R56, R49 ;  /* 0x0000003138387221 */ /* 0x000fe40000010000 */
[----:B------:R-:W-:Y:S02]  /*7420*/  FADD.FTZ R28, R28, R31 ;  /* 0x0000001f1c1c7221 */ /* 0x000fe40000010000 */
[----:B------:R-:W-:Y:S02]  /*7430*/  FADD.FTZ R47, R47, R56 ;  /* 0x000000382f2f7221 */ /* 0x000fe40000010000 */
[----:B------:R-:W-:Y:S01]  /*7440*/  FADD.FTZ R155, R155, R28 ;  /* 0x0000001c9b9b7221 */ /* 0x000fe20000010000 */
[----:B------:R-:W-:Y:S03]  /*7450*/  HMMA.16816.F32.BF16 R112, R4, R8, R112 ;  /* 0x000000080470723c */ /* 0x000fe60000041870 */
[----:B------:R-:W-:-:S04]  /*7460*/  FADD.FTZ R64, R64, R155 ;  /* 0x0000009b40407221 */ /* 0x000fc80000010000 */
[----:B------:R-:W-:Y:S01]  /*7470*/  FADD.FTZ R3, R151, R64 ;  /* 0x0000004097037221 */ /* 0x000fe20000010000 */
[----:B------:R-:W-:Y:S01]  /*7480*/  HMMA.16816.F32.BF16 R108, R4, R10, R108 ;  /* 0x0000000a046c723c */ /* 0x000fe2000004186c */
[----:B------:R-:W3:Y:S02]  /*7490*/  LDSM.16.MT88.4 R8, [R164+0xe800] ;  /* 0x00e80000a408783b */ /* 0x000ee40000004200 */
        /* <DEDUP_REMOVED lines=9> */
[----:B--2---:R-:W-:Y:S01]  /*7530*/  HMMA.16816.F32.BF16 R104, R4, R24, R104 ;  /* 0x000000180468723c */ /* 0x004fe20000041868 */
[----:B------:R-:W-:Y:S02]  /*7540*/  MUFU.EX2 R24, R61 ;  /* 0x0000003d00187308 */ /* 0x000fe40000000800 */
[----:B------:R-:W-:-:S04]  /*7550*/  FADD.FTZ R59, R59, R54 ;  /* 0x000000363b3b7221 */ /* 0x000fc80000010000 */
[----:B------:R-:W-:Y:S01]  /*7560*/  FADD.FTZ R52, R52, R59 ;  /* 0x0000003b34347221 */ /* 0x000fe20000010000 */
[----:B------:R-:W-:Y:S01]  /*7570*/  HMMA.16816.F32.BF16 R100, R4, R26, R100 ;  /* 0x0000001a0464723c */ /* 0x000fe20000041864 */
[----:B------:R-:W2:Y:S02]  /*7580*/  MUFU.EX2 R27, R57 ;  /* 0x00000039001b7308 */ /* 0x000ea40000000800 */
[----:B------:R-:W-:-:S05]  /*7590*/  FADD.FTZ R55, R55, R52 ;  /* 0x0000003437377221 */ /* 0x000fca0000010000 */
[C---:B------:R-:W-:Y:S01]  /*75a0*/  HMMA.16816.F32.BF16 R92, R4.reuse, R22, R92 ;  /* 0x00000016045c723c */ /* 0x040fe2000004185c */
[----:B------:R-:W-:Y:S01]  /*75b0*/  MUFU.EX2 R25, R53 ;  /* 0x0000003500197308 */ /* 0x000fe20000000800 */
[----:B------:R-:W-:Y:S06]  /*75c0*/  LDSM.16.MT88.4 R20, [R164+0xac00] ;  /* 0x00ac0000a414783b */ /* 0x000fec0000004200 */
[C---:B---3--:R-:W-:Y:S01]  /*75d0*/  HMMA.16816.F32.BF16 R80, R4.reuse, R8, R80 ;  /* 0x000000080450723c */ /* 0x048fe20000041850 */
[----:B------:R-:W3:Y:S07]  /*75e0*/  MUFU.EX2 R26, R48 ;  /* 0x00000030001a7308 */ /* 0x000eee0000000800 */
[C---:B------:R-:W-:Y:S01]  /*75f0*/  HMMA.16816.F32.BF16 R76, R4.reuse, R10, R76 ;  /* 0x0000000a044c723c */ /* 0x040fe2000004184c */
[----:B------:R-:W4:Y:S07]  /*7600*/  LDSM.16.MT88.4 R8, [R164+0xcc00] ;  /* 0x00cc0000a408783b */ /* 0x000f2e0000004200 */
[C---:B------:R-:W-:Y:S08]  /*7610*/  HMMA.16816.F32.BF16 R72, R4.reuse, R16, R72 ;  /* 0x000000100448723c */ /* 0x040ff00000041848 */
[----:B------:R-:W-:Y:S01]  /*7620*/  HMMA.16816.F32.BF16 R68, R4, R18, R68 ;  /* 0x000000120444723c */ /* 0x000fe20000041844 */
[----:B------:R-:W5:Y:S06]  /*7630*/  LDSM.16.MT88.4 R16, [R116+0xcc00] ;  /* 0x00cc00007410783b */ /* 0x000f6c0000004200 */
[----:B--2---:R-:W-:Y:S01]  /*7640*/  F2FP.BF16.PACK_AB R4, R27, R24 ;  /* 0x000000181b04723e */ /* 0x004fe200000010ff */
[----:B------:R-:W-:Y:S01]  /*7650*/  FADD.FTZ R24, R24, R55 ;  /* 0x0000003718187221 */ /* 0x000fe20000010000 */
[----:B---3--:R-:W-:Y:S01]  /*7660*/  F2FP.BF16.PACK_AB R5, R45, R26 ;  /* 0x0000001a2d05723e */ /* 0x008fe200000010ff */
[----:B------:R-:W-:Y:S01]  /*7670*/  FADD.FTZ R26, R26, R47 ;  /* 0x0000002f1a1a7221 */ /* 0x000fe20000010000 */
[----:B------:R-:W-:Y:S01]  /*7680*/  F2FP.BF16.PACK_AB R6, R188, R25 ;  /* 0x00000019bc06723e */ /* 0x000fe200000010ff */
[----:B------:R-:W-:Y:S01]  /*7690*/  FADD.FTZ R24, R27, R24 ;  /* 0x000000181b187221 */ /* 0x000fe20000010000 */
[----:B------:R-:W-:Y:S01]  /*76a0*/  F2FP.BF16.PACK_AB R7, R46, R43 ;  /* 0x0000002b2e07723e */ /* 0x000fe200000010ff */
[----:B------:R-:W-:-:S02]  /*76b0*/  FADD.FTZ R26, R45, R26 ;  /* 0x0000001a2d1a7221 */ /* 0x000fc40000010000 */
[----:B------:R-:W-:Y:S02]  /*76c0*/  FADD.FTZ R25, R25, R24 ;  /* 0x0000001819197221 */ /* 0x000fe40000010000 */
[----:B------:R-:W-:Y:S02]  /*76d0*/  FADD.FTZ R43, R43, R26 ;  /* 0x0000001a2b2b7221 */ /* 0x000fe40000010000 */
[----:B-1----:R-:W-:Y:S01]  /*76e0*/  HMMA.16816.F32.BF16 R104, R4, R12, R104 ;  /* 0x0000000c0468723c */ /* 0x002fe20000041868 */
[----:B------:R-:W-:Y:S02]  /*76f0*/  FADD.FTZ R188, R188, R25 ;  /* 0x00000019bcbc7221 */ /* 0x000fe40000010000 */
[----:B------:R-:W-:-:S05]  /*7700*/  FADD.FTZ R187, R46, R43 ;  /* 0x0000002b2ebb7221 */ /* 0x000fca0000010000 */
[C---:B------:R-:W-:Y:S01]  /*7710*/  HMMA.16816.F32.BF16 R100, R4.reuse, R14, R100 ;  /* 0x0000000e0464723c */ /* 0x040fe20000041864 */
[----:B------:R-:W1:Y:S07]  /*7720*/  LDSM.16.MT88.4 R12, [R164+0xec00] ;  /* 0x00ec0000a40c783b */ /* 0x000e6e0000004200 */
[C---:B----4-:R-:W-:Y:S08]  /*7730*/  HMMA.16816.F32.BF16 R96, R4.reuse, R8, R96 ;  /* 0x000000080460723c */ /* 0x050ff00000041860 */
[C---:B------:R-:W-:Y:S01]  /*7740*/  HMMA.16816.F32.BF16 R92, R4.reuse, R10, R92 ;  /* 0x0000000a045c723c */ /* 0x040fe2000004185c */
[----:B------:R-:W2:Y:S07]  /*7750*/  LDSM.16.MT88.4 R8, [R116+0xec00] ;  /* 0x00ec00007408783b */ /* 0x000eae0000004200 */
[C---:B------:R-:W-:Y:S08]  /*7760*/  HMMA.16816.F32.BF16 R112, R4.reuse, R20, R112 ;  /* 0x000000140470723c */ /* 0x040ff00000041870 */
[C---:B------:R-:W-:Y:S08]  /*7770*/  HMMA.16816.F32.BF16 R108, R4.reuse, R22, R108 ;  /* 0x00000016046c723c */ /* 0x040ff0000004186c */
[C---:B-----5:R-:W-:Y:S08]  /*7780*/  HMMA.16816.F32.BF16 R88, R4.reuse, R16, R88 ;  /* 0x000000100458723c */ /* 0x060ff00000041858 */
[C---:B------:R-:W-:Y:S08]  /*7790*/  HMMA.16816.F32.BF16 R84, R4.reuse, R18, R84 ;  /* 0x000000120454723c */ /* 0x040ff00000041854 */
[C---:B-1----:R-:W-:Y:S08]  /*77a0*/  HMMA.16816.F32.BF16 R80, R4.reuse, R12, R80 ;  /* 0x0000000c0450723c */ /* 0x042ff00000041850 */
[C---:B------:R-:W-:Y:S08]  /*77b0*/  HMMA.16816.F32.BF16 R76, R4.reuse, R14, R76 ;  /* 0x0000000e044c723c */ /* 0x040ff0000004184c */
[C---:B--2---:R-:W-:Y:S08]  /*77c0*/  HMMA.16816.F32.BF16 R72, R4.reuse, R8, R72 ;  /* 0x000000080448723c */ /* 0x044ff00000041848 */
        /* <DEDUP_REMOVED lines=64> */
.L_x_1323:
[----:B------:R-:W-:-:S04]  /*7bd0*/  LEA R8, -R121, RZ, 0x7 ;  /* 0x000000ff79087211 */ /* 0x000fc800078e39ff */
[----:B------:R-:W-:Y:S02]  /*7be0*/  SHF.R.S32.HI R5, RZ, 0x1f, R8 ;  /* 0x0000001fff057819 */ /* 0x000fe40000011408 */
.L_x_1324:
        /* <DEDUP_REMOVED lines=75> */
[C---:B------:R-:W-:Y:S01]  /*80a0*/  @!P2 LEA R26, P0, R124.reuse, c[0x0][0x170], 0x1 ;  /* 0x00005c007c1aaa11 */ /* 0x040fe200078008ff */
[----:B------:R-:W-:Y:S01]  /*80b0*/  @!PT LDS RZ, [RZ] ;  /* 0x00000000fffff984 */ /* 0x000fe20000000800 */
[----:B------:R-:W-:Y:S01]  /*80c0*/  @!PT LDS RZ, [RZ] ;  /* 0x00000000fffff984 */ /* 0x000fe20000000800 */
[----:B------:R-:W-:Y:S01]  /*80d0*/  @!PT LDS RZ, [RZ] ;  /* 0x00000000fffff984 */ /* 0x000fe20000000800 */
[----:B------:R3:W-:Y:S01]  /*80e0*/  @!P2 LDGSTS.E.BYPASS.LTC128B.128 [R175+0xd800], [R8.64+0x80] ;  /* 0x0d80008008afafae */ /* 0x0007e2000b901d46 */
[----:B------:R-:W-:Y:S01]  /*80f0*/  @!P3 LEA.HI.X R29, R3, c[0x0][0x174], R4, 0x1, P1 ;  /* 0x00005d00031dba11 */ /* 0x000fe200008f0c04 */
[----:B------:R-:W-:Y:S01]  /*8100*/  IMAD.MOV.U32 R189, RZ, RZ, R143 ;  /* 0x000000ffffbd7224 */ /* 0x000fe200078e008f */
[----:B------:R-:W-:Y:S01]  /*8110*/  @!P2 LEA.HI.X R27, R124, c[0x0][0x174], R5, 0x1, P0 ;  /* 0x00005d007c1baa11 */ /* 0x000fe200000f0c05 */
        /* <DEDUP_REMOVED lines=164> */
[----:B------:R-:W2:Y:S01]  /*8b60*/  LDSM.16.M88.4 R124, [R118+0x7800] ;  /* 0x00780000767c783b */ /* 0x000ea20000000200 */
[----:B------:R-:W-:-:S02]  /*8b70*/  FMUL.FTZ R58, R58, c[0x0][0x2ec] ;  /* 0x0000bb003a3a7a20 */ /* 0x000fc40000410000 */
[----:B------:R-:W-:-:S04]  /*8b80*/  FMUL.FTZ R134, R59, c[0x0][0x2ec] ;  /* 0x0000bb003b867a20 */ /* 0x000fc80000410000 */
[----:B------:R-:W-:Y:S02]  /*8b90*/  FMUL.FTZ R59, R52, c[0x0][0x2ec] ;  /* 0x0000bb00343b7a20 */ /* 0x000fe40000410000 */
[----:B------:R-:W-:Y:S01]  /*8ba0*/  FMUL.FTZ R52, R53, c[0x0][0x2ec] ;  /* 0x0000bb0035347a20 */ /* 0x000fe20000410000 */
[----:B------:R-:W-:Y:S01]  /*8bb0*/  MUFU.TANH R134, R134 ;  /* 0x0000008600867308 */ /* 0x000fe20000002400 */
[----:B------:R-:W-:Y:S02]  /*8bc0*/  FMUL.FTZ R53, R54, c[0x0][0x2ec] ;  /* 0x0000bb0036357a20 */ /* 0x000fe40000410000 */
[----:B------:R-:W-:Y:S02]  /*8bd0*/  FMUL.FTZ R55, R55, c[0x0][0x2ec] ;  /* 0x0000bb0037377a20 */ /* 0x000fe40000410000 */
[----:B------:R-:W-:Y:S02]  /*8be0*/  FMUL.FTZ R3, R66, c[0x0][0x2ec] ;  /* 0x0000bb0042037a20 */ /* 0x000fe40000410000 */
[----:B------:R-:W-:Y:S01]  /*8bf0*/  FMUL.FTZ R65, R65, c[0x0][0x2ec] ;  /* 0x0000bb0041417a20 */ /* 0x000fe20000410000 */
[----:B------:R-:W-:Y:S01]  /*8c00*/  MUFU.TANH R66, R58 ;  /* 0x0000003a00427308 */ /* 0x000fe20000002400 */
[----:B------:R-:W-:-:S04]  /*8c10*/  FMUL.FTZ R67, R67, c[0x0][0x2ec] ;  /* 0x0000bb0043437a20 */ /* 0x000fc80000410000 */
[----:B------:R-:W-:Y:S01]  /*8c20*/  FMUL.FTZ R63, R63, c[0x0][0x2ec] ;  /* 0x0000bb003f3f7a20 */ /* 0x000fe20000410000 */
[C---:B-1----:R-:W-:Y:S02]  /*8c30*/  HMMA.16816.F32.BF16 R40, R128.reuse, R120, R40 ;  /* 0x000000788028723c */ /* 0x042fe40000041828 */
[----:B------:R-:W-:Y:S06]  /*8c40*/  MUFU.TANH R59, R59 ;  /* 0x0000003b003b7308 */ /* 0x000fec0000002400 */
[C---:B------:R-:W-:Y:S01]  /*8c50*/  HMMA.16816.F32.BF16 R36, R128.reuse, R122, R36 ;  /* 0x0000007a8024723c */ /* 0x040fe20000041824 */
[----:B------:R-:W1:Y:S01]  /*8c60*/  LDSM.16.M88.4 R120, [R118+0x8400] ;  /* 0x008400007678783b */ /* 0x000e620000000200 */
[----:B------:R-:W-:Y:S06]  /*8c70*/  MUFU.TANH R53, R53 ;  /* 0x0000003500357308 */ /* 0x000fec0000002400 */
[C---:B--2---:R-:W-:Y:S02]  /*8c80*/  HMMA.16816.F32.BF16 R48, R128.reuse, R124, R48 ;  /* 0x0000007c8030723c */ /* 0x044fe40000041830 */
[----:B------:R-:W-:Y:S06]  /*8c90*/  MUFU.TANH R65, R65 ;  /* 0x0000004100417308 */ /* 0x000fec0000002400 */
[----:B------:R-:W-:Y:S01]  /*8ca0*/  HMMA.16816.F32.BF16 R44, R128, R126, R44 ;  /* 0x0000007e802c723c */ /* 0x000fe2000004182c */
[----:B------:R-:W2:Y:S01]  /*8cb0*/  LDSM.16.M88.4 R124, [R118+0x8000] ;  /* 0x00800000767c783b */ /* 0x000ea20000000200 */
[----:B------:R-:W-:Y:S01]  /*8cc0*/  FMUL.FTZ R41, R41, c[0x0][0x2ec] ;  /* 0x0000bb0029297a20 */ /* 0x000fe20000410000 */
[----:B------:R-:W-:Y:S01]  /*8cd0*/  MUFU.TANH R67, R67 ;  /* 0x0000004300437308 */ /* 0x000fe20000002400 */
[----:B------:R-:W-:-:S02]  /*8ce0*/  FMUL.FTZ R40, R40, c[0x0][0x2ec] ;  /* 0x0000bb0028287a20 */ /* 0x000fc40000410000 */
[----:B------:R-:W-:Y:S02]  /*8cf0*/  FMUL.FTZ R42, R42, c[0x0][0x2ec] ;  /* 0x0000bb002a2a7a20 */ /* 0x000fe40000410000 */
[----:B------:R-:W-:Y:S02]  /*8d00*/  FMUL.FTZ R37, R37, c[0x0][0x2ec] ;  /* 0x0000bb0025257a20 */ /* 0x000fe40000410000 */
[----:B------:R-:W-:Y:S01]  /*8d10*/  FMUL.FTZ R36, R36, c[0x0][0x2ec] ;  /* 0x0000bb0024247a20 */ /* 0x000fe20000410000 */
[----:B------:R3:W-:Y:S01]  /*8d20*/  MUFU.TANH R197, R41 ;  /* 0x0000002900c57308 */ /* 0x0007e20000002400 */
[----:B------:R-:W-:Y:S02]  /*8d30*/  FMUL.FTZ R38, R38, c[0x0][0x2ec] ;  /* 0x0000bb0026267a20 */ /* 0x000fe40000410000 */
[----:B------:R-:W-:Y:S02]  /*8d40*/  FMUL.FTZ R202, R39, c[0x0][0x2ec] ;  /* 0x0000bb0027ca7a20 */ /* 0x000fe40000410000 */
[----:B------:R-:W-:-:S02]  /*8d50*/  FMUL.FTZ R48, R48, c[0x0][0x2ec] ;  /* 0x0000bb0030307a20 */ /* 0x000fc40000410000 */
[----:B------:R-:W-:Y:S01]  /*8d60*/  FMUL.FTZ R50, R50, c[0x0][0x2ec] ;  /* 0x0000bb0032327a20 */ /* 0x000fe20000410000 */
[----:B------:R-:W-:Y:S01]  /*8d70*/  MUFU.TANH R195, R37 ;  /* 0x0000002500c37308 */ /* 0x000fe20000002400 */
[----:B------:R-:W-:Y:S02]  /*8d80*/  FMUL.FTZ R49, R49, c[0x0][0x2ec] ;  /* 0x0000bb0031317a20 */ /* 0x000fe40000410000 */
[----:B------:R-:W-:Y:S02]  /*8d90*/  FMUL.FTZ R51, R51, c[0x0][0x2ec] ;  /* 0x0000bb0033337a20 */ /* 0x000fe40000410000 */
[----:B------:R-:W-:Y:S01]  /*8da0*/  FMUL.FTZ R44, R44, c[0x0][0x2ec] ;  /* 0x0000bb002c2c7a20 */ /* 0x000fe20000410000 */
[----:B-1----:R-:W-:Y:S01]  /*8db0*/  HMMA.16816.F32.BF16 R24, R128, R120, R24 ;  /* 0x000000788018723c */ /* 0x002fe20000041818 */
[----:B------:R-:W-:Y:S01]  /*8dc0*/  FMUL.FTZ R46, R46, c[0x0][0x2ec] ;  /* 0x0000bb002e2e7a20 */ /* 0x000fe20000410000 */
[----:B------:R-:W-:Y:S01]  /*8dd0*/  MUFU.TANH R132, R50 ;  /* 0x0000003200847308 */ /* 0x000fe20000002400 */
[----:B---3--:R-:W-:-:S02]  /*8de0*/  IMAD.SHL.U32 R41, R176, 0x80, RZ ;  /* 0x00000080b0297824 */ /* 0x008fc400078e00ff */
[----:B------:R-:W-:Y:S02]  /*8df0*/  FMUL.FTZ R45, R45, c[0x0][0x2ec] ;  /* 0x0000bb002d2d7a20 */ /* 0x000fe40000410000 */
[----:B------:R-:W-:Y:S01]  /*8e00*/  FMUL.FTZ R47, R47, c[0x0][0x2ec] ;  /* 0x0000bb002f2f7a20 */ /* 0x000fe20000410000 */
[----:B------:R-:W-:Y:S01]  /*8e10*/  HMMA.16816.F32.BF16 R20, R128, R122, R20 ;  /* 0x0000007a8014723c */ /* 0x000fe20000041814 */
[----:B------:R-:W1:Y:S01]  /*8e20*/  LDSM.16.M88.4 R120, [R118+0x8c00] ;  /* 0x008c00007678783b */ /* 0x000e620000000200 */
[----:B------:R-:W-:Y:S01]  /*8e30*/  MUFU.TANH R193, R40 ;  /* 0x0000002800c17308 */ /* 0x000fe20000002400 */
[----:B------:R-:W-:-:S05]  /*8e40*/  FMUL.FTZ R43, R43, c[0x0][0x2ec] ;  /* 0x0000bb002b2b7a20 */ /* 0x000fca0000410000 */
[C---:B--2---:R-:W-:Y:S02]  /*8e50*/  HMMA.16816.F32.BF16 R32, R128.reuse, R124, R32 ;  /* 0x0000007c8020723c */ /* 0x044fe40000041820 */
[----:B------:R-:W-:Y:S06]  /*8e60*/  MUFU.TANH R198, R42 ;  /* 0x0000002a00c67308 */ /* 0x000fec0000002400 */
[----:B------:R-:W-:Y:S01]  /*8e70*/  HMMA.16816.F32.BF16 R28, R128, R126, R28 ;  /* 0x0000007e801c723c */ /* 0x000fe2000004181c */
[----:B------:R-:W2:Y:S01]  /*8e80*/  LDSM.16.M88.4 R124, [R118+0x8800] ;  /* 0x00880000767c783b */ /* 0x000ea20000000200 */
[----:B------:R-:W-:Y:S01]  /*8e90*/  FMUL.FTZ R141, R24, c[0x0][0x2ec] ;  /* 0x0000bb00188d7a20 */ /* 0x000fe20000410000 */
[----:B------:R-:W-:Y:S01]  /*8ea0*/  LOP3.LUT R24, R41, 0x28, R138, 0xfe, !PT ;  /* 0x0000002829187812 */ /* 0x000fe200078efe8a */
[----:B------:R-:W-:Y:S01]  /*8eb0*/  MUFU.TANH R191, R36 ;  /* 0x0000002400bf7308 */ /* 0x000fe20000002400 */
[----:B------:R-:W-:Y:S01]  /*8ec0*/  FMUL.FTZ R26, R26, c[0x0][0x2ec] ;  /* 0x0000bb001a1a7a20 */ /* 0x000fe20000410000 */
[----:B------:R-:W-:-:S04]  /*8ed0*/  DEPBAR.LE SB0, 0x0 ;  /* 0x000080000000791a */ /* 0x000fc80000000000 */
[----:B------:R-:W-:Y:S01]  /*8ee0*/  FMUL.FTZ R145, R20, c[0x0][0x2ec] ;  /* 0x0000bb0014917a20 */ /* 0x000fe20000410000 */
[--C-:B------:R-:W-:Y:S01]  /*8ef0*/  LOP3.LUT R20, R41, 0x38, R138.reuse, 0xfe, !PT ;  /* 0x0000003829147812 */ /* 0x100fe200078efe8a */
[----:B------:R-:W-:Y:S01]  /*8f00*/  MUFU.TANH R194, R38 ;  /* 0x0000002600c27308 */ /* 0x000fe20000002400 */
[----:B------:R-:W-:Y:S02]  /*8f10*/  FMUL.FTZ R22, R22, c[0x0][0x2ec] ;  /* 0x0000bb0016167a20 */ /* 0x000fe40000410000 */
[----:B------:R-:W-:Y:S02]  /*8f20*/  FMUL.FTZ R25, R25, c[0x0][0x2ec] ;  /* 0x0000bb0019197a20 */ /* 0x000fe40000410000 */
[----:B------:R-:W-:Y:S01]  /*8f30*/  FMUL.FTZ R153, R32, c[0x0][0x2ec] ;  /* 0x0000bb0020997a20 */ /* 0x000fe20000410000 */
[--C-:B------:R-:W-:Y:S01]  /*8f40*/  LOP3.LUT R32, R41, 0x8, R138.reuse, 0xfe, !PT ;  /* 0x0000000829207812 */ /* 0x100fe200078efe8a */
[----:B------:R-:W-:Y:S01]  /*8f50*/  FMUL.FTZ R34, R34, c[0x0][0x2ec] ;  /* 0x0000bb0022227a20 */ /* 0x000fe20000410000 */
[----:B------:R-:W-:Y:S01]  /*8f60*/  MUFU.TANH R141, R141 ;  /* 0x0000008d008d7308 */ /* 0x000fe20000002400 */
[----:B------:R-:W-:Y:S01]  /*8f70*/  FMUL.FTZ R181, R33, c[0x0][0x2ec] ;  /* 0x0000bb0021b57a20 */ /* 0x000fe20000410000 */
[CC--:B------:R-:W-:Y:S01]  /*8f80*/  ISETP.GE.AND P0, PT, R32.reuse, R140.reuse, PT ;  /* 0x0000008c2000720c */ /* 0x0c0fe20003f06270 */
[----:B------:R-:W-:Y:S01]  /*8f90*/  FMUL.FTZ R35, R35, c[0x0][0x2ec] ;  /* 0x0000bb0023237a20 */ /* 0x000fe20000410000 */
[----:B------:R-:W-:Y:S01]  /*8fa0*/  ISETP.GE.AND P5, PT, R32, R139, PT ;  /* 0x0000008b2000720c */ /* 0x000fe20003fa6270 */
[C---:B-1----:R-:W-:Y:S01]  /*8fb0*/  HMMA.16816.F32.BF16 R8, R128.reuse, R120, R8 ;  /* 0x000000788008723c */ /* 0x042fe20000041808 */
[C-C-:B------:R-:W-:Y:S01]  /*8fc0*/  LOP3.LUT R32, R41.reuse, 0x10, R138.reuse, 0xfe, !PT ;  /* 0x0000001029207812 */ /* 0x140fe200078efe8a */
[----:B------:R-:W-:Y:S01]  /*8fd0*/  FMUL.FTZ R150, R30, c[0x0][0x2ec] ;  /* 0x0000bb001e967a20 */ /* 0x000fe20000410000 */
[----:B------:R-:W-:Y:S01]  /*8fe0*/  LOP3.LUT R30, R41, 0x20, R138, 0xfe, !PT ;  /* 0x00000020291e7812 */ /* 0x000fe200078efe8a */
[----:B------:R-:W-:Y:S01]  /*8ff0*/  FMUL.FTZ R155, R28, c[0x0][0x2ec] ;  /* 0x0000bb001c9b7a20 */ /* 0x000fe20000410000 */
[----:B------:R-:W-:Y:S01]  /*9000*/  ISETP.GE.AND P1, PT, R32, R140, PT ;  /* 0x0000008c2000720c */ /* 0x000fe20003f26270 */
[----:B------:R-:W-:Y:S01]  /*9010*/  MUFU.TANH R153, R153 ;  /* 0x0000009900997308 */ /* 0x000fe20000002400 */
[----:B------:R-:W-:Y:S01]  /*9020*/  FMUL.FTZ R121, R64, c[0x0][0x2ec] ;  /* 0x0000bb0040797a20 */ /* 0x000fe20000410000 */
[----:B------:R-:W-:Y:S01]  /*9030*/  HMMA.16816.F32.BF16 R4, R128, R122, R4 ;  /* 0x0000007a8004723c */ /* 0x000fe20000041804 */
[----:B------:R-:W-:-:S02]  /*9040*/  FMUL.FTZ R64, R60, c[0x0][0x2ec] ;  /* 0x0000bb003c407a20 */ /* 0x000fc40000410000 */
[----:B------:R-:W-:Y:S02]  /*9050*/  FMUL.FTZ R60, R61, c[0x0][0x2ec] ;  /* 0x0000bb003d3c7a20 */ /* 0x000fe40000410000 */
[----:B------:R-:W-:Y:S01]  /*9060*/  FMUL.FTZ R61, R62, c[0x0][0x2ec] ;  /* 0x0000bb003e3d7a20 */ /* 0x000fe20000410000 */
[----:B------:R-:W-:Y:S01]  /*9070*/  MUFU.TANH R154, R34 ;  /* 0x00000022009a7308 */ /* 0x000fe20000002400 */
[----:B------:R-:W-:Y:S01]  /*9080*/  FMUL.FTZ R62, R56, c[0x0][0x2ec] ;  /* 0x0000bb00383e7a20 */ /* 0x000fe20000410000 */
[C---:B--2---:R-:W-:Y:S01]  /*9090*/  HMMA.16816.F32.BF16 R16, R128.reuse, R124, R16 ;  /* 0x0000007c8010723c */ /* 0x044fe20000041810 */
[----:B------:R-:W-:Y:S02]  /*90a0*/  FMUL.FTZ R56, R57, c[0x0][0x2ec] ;  /* 0x0000bb0039387a20 */ /* 0x000fe40000410000 */
[----:B------:R-:W-:Y:S02]  /*90b0*/  FMUL.FTZ R29, R29, c[0x0][0x2ec] ;  /* 0x0000bb001d1d7a20 */ /* 0x000fe40000410000 */
[----:B------:R-:W-:Y:S01]  /*90c0*/  FMUL.FTZ R31, R31, c[0x0][0x2ec] ;  /* 0x0000bb001f1f7a20 */ /* 0x000fe20000410000 */
[----:B------:R-:W1:Y:S01]  /*90d0*/  MUFU.TANH R64, R64 ;  /* 0x0000004000407308 */ /* 0x000e620000002400 */
[----:B------:R-:W-:Y:S01]  /*90e0*/  FMUL.FTZ R27, R27, c[0x0][0x2ec] ;  /* 0x0000bb001b1b7a20 */ /* 0x000fe20000410000 */
[----:B------:R-:W-:Y:S01]  /*90f0*/  HMMA.16816.F32.BF16 R12, R128, R126, R12 ;  /* 0x0000007e800c723c */ /* 0x000fe2000004180c */
[----:B------:R-:W-:Y:S01]  /*9100*/  FMUL.FTZ R151, R8, c[0x0][0x2ec] ;  /* 0x0000bb0008977a20 */ /* 0x000fe20000410000 */
[----:B------:R-:W-:Y:S01]  /*9110*/  LOP3.LUT R8, R41, 0x68, R138, 0xfe, !PT ;  /* 0x0000006829087812 */ /* 0x000fe200078efe8a */
[----:B------:R-:W-:-:S02]  /*9120*/  FMUL.FTZ R10, R10, c[0x0][0x2ec] ;  /* 0x0000bb000a0a7a20 */ /* 0x000fc40000410000 */
[----:B------:R-:W-:Y:S01]  /*9130*/  FMUL.FTZ R21, R21, c[0x0][0x2ec] ;  /* 0x0000bb0015157a20 */ /* 0x000fe20000410000 */
[----:B------:R-:W2:Y:S01]  /*9140*/  MUFU.TANH R61, R61 ;  /* 0x0000003d003d7308 */ /* 0x000ea20000002400 */
[----:B------:R-:W-:Y:S02]  /*9150*/  FMUL.FTZ R23, R23, c[0x0][0x2ec] ;  /* 0x0000bb0017177a20 */ /* 0x000fe40000410000 */
[----:B------:R-:W-:Y:S01]  /*9160*/  FMUL.FTZ R152, R4, c[0x0][0x2ec] ;  /* 0x0000bb0004987a20 */ /* 0x000fe20000410000 */
[--C-:B------:R-:W-:Y:S01]  /*9170*/  LOP3.LUT R4, R41, 0x78, R138.reuse, 0xfe, !PT ;  /* 0x0000007829047812 */ /* 0x100fe200078efe8a */
[----:B------:R-:W-:Y:S02]  /*9180*/  FMUL.FTZ R6, R6, c[0x0][0x2ec] ;  /* 0x0000bb0006067a20 */ /* 0x000fe40000410000 */
[----:B------:R-:W-:Y:S01]  /*9190*/  FMUL.FTZ R162, R9, c[0x0][0x2ec] ;  /* 0x0000bb0009a27a20 */ /* 0x000fe20000410000 */
[----:B------:R-:W3:Y:S01]  /*91a0*/  MUFU.TANH R62, R62 ;  /* 0x0000003e003e7308 */ /* 0x000ee20000002400 */
[----:B-1----:R-:W-:Y:S01]  /*91b0*/  FSEL R37, R64, -INF , !P0 ;  /* 0xff80000040257808 */ /* 0x002fe20004000000 */
[----:B------:R-:W-:Y:S01]  /*91c0*/  FMUL.FTZ R147, R16, c[0x0][0x2ec] ;  /* 0x0000bb0010937a20 */ /* 0x000fe20000410000 */
[-C--:B------:R-:W-:Y:S01]  /*91d0*/  ISETP.GE.AND P0, PT, R32, R139.reuse, PT ;  /* 0x0000008b2000720c */ /* 0x080fe20003f06270 */
[----:B------:R-:W-:Y:S01]  /*91e0*/  FMUL.FTZ R18, R18, c[0x0][0x2ec] ;  /* 0x0000bb0012127a20 */ /* 0x000fe20000410000 */
[----:B------:R-:W-:Y:S01]  /*91f0*/  LOP3.LUT R32, R41, 0x18, R138, 0xfe, !PT ;  /* 0x0000001829207812 */ /* 0x000fe200078efe8a */
[----:B------:R-:W-:Y:S01]  /*9200*/  FMUL.FTZ R17, R17, c[0x0][0x2ec] ;  /* 0x0000bb0011117a20 */ /* 0x000fe20000410000 */
[----:B------:R-:W-:Y:S01]  /*9210*/  FSEL R66, R66, -INF , !P0 ;  /* 0xff80000042427808 */ /* 0x000fe20004000000 */
[----:B------:R-:W1:Y:S01]  /*9220*/  MUFU.TANH R129, R48 ;  /* 0x0000003000817308 */ /* 0x000e620000002400 */
[----:B--2---:R-:W-:Y:S01]  /*9230*/  FSEL R28, R61, -INF , !P5 ;  /* 0xff8000003d1c7808 */ /* 0x004fe20006800000 */
[----:B------:R-:W-:Y:S01]  /*9240*/  FMUL.FTZ R149, R12, c[0x0][0x2ec] ;  /* 0x0000bb000c957a20 */ /* 0x000fe20000410000 */
[-C--:B------:R-:W-:Y:S01]  /*9250*/  ISETP.GE.AND P5, PT, R32, R140.reuse, PT ;  /* 0x0000008c2000720c */ /* 0x080fe20003fa6270 */
[----:B------:R-:W-:Y:S01]  /*9260*/  FMUL.FTZ R14, R14, c[0x0][0x2ec] ;  /* 0x0000bb000e0e7a20 */ /* 0x000fe20000410000 */
[-C--:B------:R-:W-:Y:S01]  /*9270*/  ISETP.GE.AND P0, PT, R30, R140.reuse, PT ;  /* 0x0000008c1e00720c */ /* 0x080fe20003f06270 */
[----:B------:R-:W-:Y:S01]  /*9280*/  FMUL.FTZ R19, R19, c[0x0][0x2ec] ;  /* 0x0000bb0013137a20 */ /* 0x000fe20000410000 */
[----:B------:R-:W-:Y:S01]  /*9290*/  FSEL R59, R59, -INF , !P5 ;  /* 0xff8000003b3b7808 */ /* 0x000fe20006800000 */
[----:B------:R-:W2:Y:S01]  /*92a0*/  MUFU.TANH R127, R44 ;  /* 0x0000002c007f7308 */ /* 0x000ea20000002400 */
[----:B---3--:R-:W-:Y:S01]  /*92b0*/  FSEL R61, R62, -INF , !P1 ;  /* 0xff8000003e3d7808 */ /* 0x008fe20004800000 */
[----:B------:R-:W-:Y:S01]  /*92c0*/  FMUL.FTZ R13, R13, c[0x0][0x2ec] ;  /* 0x0000bb000d0d7a20 */ /* 0x000fe20000410000 */
[-C--:B------:R-:W-:Y:S01]  /*92d0*/  ISETP.GE.AND P1, PT, R32, R139.reuse, PT ;  /* 0x0000008b2000720c */ /* 0x080fe20003f26270 */
[----:B------:R-:W-:Y:S01]  /*92e0*/  FMUL.FTZ R15, R15, c[0x0][0x2ec] ;  /* 0x0000bb000f0f7a20 */ /* 0x000fe20000410000 */
[-C--:B------:R-:W-:Y:S01]  /*92f0*/  ISETP.GE.AND P5, PT, R30, R139.reuse, PT ;  /* 0x0000008b1e00720c */ /* 0x080fe20003fa6270 */
[----:B------:R-:W-:Y:S01]  /*9300*/  FMUL.FTZ R11, R11, c[0x0][0x2ec] ;  /* 0x0000bb000b0b7a20 */ /* 0x000fe20000410000 */
[----:B------:R-:W-:Y:S01]  /*9310*/  FSEL R64, R53, -INF , !P1 ;  /* 0xff80000035407808 */ /* 0x000fe20004800000 */
[----:B------:R-:W3:Y:S01]  /*9320*/  MUFU.TANH R128, R46 ;  /* 0x0000002e00807308 */ /* 0x000ee20000002400 */
[----:B-1----:R-:W-:Y:S01]  /*9330*/  FSEL R129, R129, -INF , !P0 ;  /* 0xff80000081817808 */ /* 0x002fe20004000000 */
[----:B------:R-:W-:Y:S01]  /*9340*/  FMUL.FTZ R5, R5, c[0x0][0x2ec] ;  /* 0x0000bb0005057a20 */ /* 0x000fe20000410000 */
[C---:B------:R-:W-:Y:S01]  /*9350*/  ISETP.GE.AND P1, PT, R24.reuse, R140, PT ;  /* 0x0000008c1800720c */ /* 0x040fe20003f26270 */
[----:B------:R-:W-:Y:S01]  /*9360*/  FMUL.FTZ R7, R7, c[0x0][0x2ec] ;  /* 0x0000bb0007077a20 */ /* 0x000fe20000410000 */
[----:B------:R-:W-:-:S02]  /*9370*/  ISETP.GE.AND P0, PT, R24, R139, PT ;  /* 0x0000008b1800720c */ /* 0x000fc40003f06270 */
[----:B------:R-:W-:Y:S01]  /*9380*/  LOP3.LUT R24, R41, 0x30, R138, 0xfe, !PT ;  /* 0x0000003029187812 */ /* 0x000fe200078efe8a */
[----:B------:R-:W1:Y:S01]  /*9390*/  MUFU.TANH R155, R155 ;  /* 0x0000009b009b7308 */ /* 0x000e620000002400 */
[----:B------:R-:W-:Y:S02]  /*93a0*/  FSEL R132, R132, -INF , !P5 ;  /* 0xff80000084847808 */ /* 0x000fe40006800000 */
[----:B------:R-:W-:Y:S02]  /*93b0*/  ISETP.GE.AND P5, PT, R24, R140, PT ;  /* 0x0000008c1800720c */ /* 0x000fe40003fa6270 */
[----:B--2---:R-:W-:Y:S02]  /*93c0*/  FSEL R127, R127, -INF , !P1 ;  /* 0xff8000007f7f7808 */ /* 0x004fe40004800000 */
[----:B------:R-:W-:Y:S01]  /*93d0*/  FSEL R193, R193, -INF , !P5 ;  /* 0xff800000c1c17808 */ /* 0x000fe20006800000 */
[----:B------:R-:W2:Y:S01]  /*93e0*/  MUFU.TANH R150, R150 ;  /* 0x0000009600967308 */ /* 0x000ea20000002400 */
[----:B---3--:R-:W-:-:S02]  /*93f0*/  FSEL R128, R128, -INF , !P0 ;  /* 0xff80000080807808 */ /* 0x008fc40004000000 */
[-C--:B------:R-:W-:Y:S02]  /*9400*/  ISETP.GE.AND P1, PT, R24, R139.reuse, PT ;  /* 0x0000008b1800720c */ /* 0x080fe40003f26270 */
[CC--:B------:R-:W-:Y:S02]  /*9410*/  ISETP.GE.AND P0, PT, R20.reuse, R140.reuse, PT ;  /* 0x0000008c1400720c */ /* 0x0c0fe40003f06270 */
[----:B------:R-:W-:Y:S01]  /*9420*/  ISETP.GE.AND P5, PT, R20, R139, PT ;  /* 0x0000008b1400720c */ /* 0x000fe20003fa6270 */
[----:B------:R-:W3:Y:S01]  /*9430*/  MUFU.TANH R146, R26 ;  /* 0x0000001a00927308 */ /* 0x000ee20000002400 */
[----:B------:R-:W-:Y:S02]  /*9440*/  LOP3.LUT R20, R41, 0x40, R138, 0xfe, !PT ;  /* 0x0000004029147812 */ /* 0x000fe400078efe8a */
[----:B------:R-:W-:Y:S02]  /*9450*/  FSEL R198, R198, -INF , !P1 ;  /* 0xff800000c6c67808 */ /* 0x000fe40004800000 */
[----:B------:R-:W-:-:S02]  /*9460*/  ISETP.GE.AND P1, PT, R20, R140, PT ;  /* 0x0000008c1400720c */ /* 0x000fc40003f26270 */
[----:B------:R-:W-:Y:S01]  /*9470*/  LOP3.LUT R16, R41, 0x48, R138, 0xfe, !PT ;  /* 0x0000004829107812 */ /* 0x000fe200078efe8a */
[----:B------:R-:W4:Y:S01]  /*9480*/  MUFU.TANH R145, R145 ;  /* 0x0000009100917308 */ /* 0x000f220000002400 */
[----:B------:R-:W-:Y:S02]  /*9490*/  FSEL R191, R191, -INF , !P0 ;  /* 0xff800000bfbf7808 */ /* 0x000fe40004000000 */
[----:B------:R-:W-:Y:S02]  /*94a0*/  FSEL R194, R194, -INF , !P5 ;  /* 0xff800000c2c27808 */ /* 0x000fe40006800000 */
[----:B------:R-:W-:Y:S02]  /*94b0*/  FSEL R153, R153, -INF , !P1 ;  /* 0xff80000099997808 */ /* 0x000fe40004800000 */
[----:B------:R-:W-:Y:S01]  /*94c0*/  ISETP.GE.AND P0, PT, R20, R139, PT ;  /* 0x0000008b1400720c */ /* 0x000fe20003f06270 */
[----:B------:R-:W5:Y:S01]  /*94d0*/  MUFU.TANH R144, R22 ;  /* 0x0000001600907308 */ /* 0x000f620000002400 */
[----:B------:R-:W-:-:S02]  /*94e0*/  ISETP.GE.AND P5, PT, R16, R140, PT ;  /* 0x0000008c1000720c */ /* 0x000fc40003fa6270 */
[----:B------:R-:W-:Y:S02]  /*94f0*/  ISETP.GE.AND P1, PT, R16, R139, PT ;  /* 0x0000008b1000720c */ /* 0x000fe40003f26270 */
[C-C-:B------:R-:W-:Y:S02]  /*9500*/  LOP3.LUT R16, R41.reuse, 0x50, R138.reuse, 0xfe, !PT ;  /* 0x0000005029107812 */ /* 0x140fe400078efe8a */
[----:B------:R-:W-:Y:S01]  /*9510*/  FSEL R154, R154, -INF , !P0 ;  /* 0xff8000009a9a7808 */ /* 0x000fe20004000000 */
[----:B------:R-:W3:Y:S01]  /*9520*/  MUFU.TANH R147, R147 ;  /* 0x0000009300937308 */ /* 0x000ee20000002400 */
[----:B------:R-:W-:Y:S02]  /*9530*/  ISETP.GE.AND P0, PT, R16, R140, PT ;  /* 0x0000008c1000720c */ /* 0x000fe40003f06270 */
[----:B------:R-:W-:Y:S02]  /*9540*/  LOP3.LUT R12, R41, 0x58, R138, 0xfe, !PT ;  /* 0x00000058290c7812 */ /* 0x000fe400078efe8a */
[----:B-1----:R-:W-:-:S02]  /*9550*/  FSEL R155, R155, -INF , !P5 ;  /* 0xff8000009b9b7808 */ /* 0x002fc40006800000 */
[----:B--2---:R-:W-:Y:S01]  /*9560*/  FSEL R150, R150, -INF , !P1 ;  /* 0xff80000096967808 */ /* 0x004fe20004800000 */
[----:B------:R-:W1:Y:S01]  /*9570*/  MUFU.TANH R122, R18 ;  /* 0x00000012007a7308 */ /* 0x000e620000002400 */
[----:B------:R-:W-:Y:S02]  /*9580*/  FSEL R141, R141, -INF , !P0 ;  /* 0xff8000008d8d7808 */ /* 0x000fe40004000000 */
[-C--:B------:R-:W-:Y:S02]  /*9590*/  ISETP.GE.AND P5, PT, R16, R139.reuse, PT ;  /* 0x0000008b1000720c */ /* 0x080fe40003fa6270 */
[C---:B------:R-:W-:Y:S02]  /*95a0*/  ISETP.GE.AND P1, PT, R12.reuse, R140, PT ;  /* 0x0000008c0c00720c */ /* 0x040fe40003f26270 */
[----:B------:R-:W-:Y:S01]  /*95b0*/  ISETP.GE.AND P0, PT, R12, R139, PT ;  /* 0x0000008b0c00720c */ /* 0x000fe20003f06270 */
[----:B------:R-:W2:Y:S01]  /*95c0*/  MUFU.TANH R149, R149 ;  /* 0x0000009500957308 */ /* 0x000ea20000002400 */
[----:B------:R-:W-:-:S02]  /*95d0*/  LOP3.LUT R12, R41, 0x60, R138, 0xfe, !PT ;  /* 0x00000060290c7812 */ /* 0x000fc400078efe8a */
[----:B---3--:R-:W-:Y:S02]  /*95e0*/  FSEL R146, R146, -INF , !P5 ;  /* 0xff80000092927808 */ /* 0x008fe40006800000 */
[----:B------:R-:W-:Y:S02]  /*95f0*/  ISETP.GE.AND P5, PT, R12, R140, PT ;  /* 0x0000008c0c00720c */ /* 0x000fe40003fa6270 */
[----:B----4-:R-:W-:Y:S01]  /*9600*/  FSEL R145, R145, -INF , !P1 ;  /* 0xff80000091917808 */ /* 0x010fe20004800000 */
[----:B------:R-:W3:Y:S01]  /*9610*/  MUFU.TANH R62, R14 ;  /* 0x0000000e003e7308 */ /* 0x000ee20000002400 */
[----:B-----5:R-:W-:Y:S02]  /*9620*/  FSEL R144, R144, -INF , !P0 ;  /* 0xff80000090907808 */ /* 0x020fe40004000000 */
[----:B------:R-:W-:Y:S02]  /*9630*/  FSEL R147, R147, -INF , !P5 ;  /* 0xff80000093937808 */ /* 0x000fe40006800000 */
[----:B------:R-:W-:-:S02]  /*9640*/  ISETP.GE.AND P1, PT, R12, R139, PT ;  /* 0x0000008b0c00720c */ /* 0x000fc40003f26270 */
[CC--:B------:R-:W-:Y:S01]  /*9650*/  ISETP.GE.AND P0, PT, R8.reuse, R140.reuse, PT ;  /* 0x0000008c0800720c */ /* 0x0c0fe20003f06270 */
[----:B------:R-:W4:Y:S01]  /*9660*/  MUFU.TANH R151, R151 ;  /* 0x0000009700977308 */ /* 0x000f220000002400 */
[----:B------:R-:W-:Y:S02]  /*9670*/  ISETP.GE.AND P5, PT, R8, R139, PT ;  /* 0x0000008b0800720c */ /* 0x000fe40003fa6270 */
[----:B------:R-:W-:Y:S02]  /*9680*/  LOP3.LUT R8, R41, 0x70, R138, 0xfe, !PT ;  /* 0x0000007029087812 */ /* 0x000fe400078efe8a */
[----:B-1----:R-:W-:Y:S02]  /*9690*/  FSEL R122, R122, -INF , !P1 ;  /* 0xff8000007a7a7808 */ /* 0x002fe40004800000 */
[----:B------:R-:W-:Y:S01]  /*96a0*/  ISETP.GE.AND P1, PT, R8, R140, PT ;  /* 0x0000008c0800720c */ /* 0x000fe20003f26270 */
[----:B------:R-:W1:Y:S01]  /*96b0*/  MUFU.TANH R57, R10 ;  /* 0x0000000a00397308 */ /* 0x000e620000002400 */
[----:B--2---:R-:W-:-:S02]  /*96c0*/  FSEL R149, R149, -INF , !P0 ;  /* 0xff80000095957808 */ /* 0x004fc40004000000 */
[-C--:B------:R-:W-:Y:S02]  /*96d0*/  ISETP.GE.AND P0, PT, R8, R139.reuse, PT ;  /* 0x0000008b0800720c */ /* 0x080fe40003f06270 */
[----:B------:R-:W-:Y:S02]  /*96e0*/  LOP3.LUT R8, R41, R138, RZ, 0xfc, !PT ;  /* 0x0000008a29087212 */ /* 0x000fe400078efcff */
[----:B---3--:R-:W-:Y:S01]  /*96f0*/  FSEL R62, R62, -INF , !P5 ;  /* 0xff8000003e3e7808 */ /* 0x008fe20006800000 */
[----:B------:R-:W2:Y:S01]  /*9700*/  MUFU.TANH R152, R152 ;  /* 0x0000009800987308 */ /* 0x000ea20000002400 */
[----:B----4-:R-:W-:Y:S02]  /*9710*/  FSEL R151, R151, -INF , !P1 ;  /* 0xff80000097977808 */ /* 0x010fe40004800000 */
[C---:B------:R-:W-:Y:S02]  /*9720*/  ISETP.GE.AND P5, PT, R4.reuse, R140, PT ;  /* 0x0000008c0400720c */ /* 0x040fe40003fa6270 */
[----:B------:R-:W-:-:S02]  /*9730*/  ISETP.GE.AND P1, PT, R4, R139, PT ;  /* 0x0000008b0400720c */ /* 0x000fc40003f26270 */
[----:B------:R-:W-:Y:S01]  /*9740*/  IADD3 R4, R8, 0x1, RZ ;  /* 0x0000000108047810 */ /* 0x000fe20007ffe0ff */
[----:B------:R-:W3:Y:S01]  /*9750*/  MUFU.TANH R58, R6 ;  /* 0x00000006003a7308 */ /* 0x000ee20000002400 */
[----:B-1----:R-:W-:Y:S02]  /*9760*/  FSEL R57, R57, -INF , !P0 ;  /* 0xff80000039397808 */ /* 0x002fe40004000000 */
[----:B------:R-:W-:Y:S02]  /*9770*/  ISETP.GE.AND P0, PT, R4, R140, PT ;  /* 0x0000008c0400720c */ /* 0x000fe40003f06270 */
[----:B------:R-:W-:Y:S02]  /*9780*/  IADD3 R10, R8, 0x19, RZ ;  /* 0x00000019080a7810 */ /* 0x000fe40007ffe0ff */
[----:B------:R-:W-:Y:S01]  /*9790*/  FSEL R39, R65, -INF , !P0 ;  /* 0xff80000041277808 */ /* 0x000fe20004000000 */
[----:B------:R-:W1:Y:S01]  /*97a0*/  MUFU.TANH R60, R60 ;  /* 0x0000003c003c7308 */ /* 0x000e620000002400 */
[----:B--2---:R-:W-:-:S02]  /*97b0*/  FSEL R152, R152, -INF , !P5 ;  /* 0xff80000098987808 */ /* 0x004fc40006800000 */
[-C--:B------:R-:W-:Y:S02]  /*97c0*/  ISETP.GE.AND P5, PT, R4, R139.reuse, PT ;  /* 0x0000008b0400720c */ /* 0x080fe40003fa6270 */
[C---:B------:R-:W-:Y:S02]  /*97d0*/  IADD3 R4, R8.reuse, 0x9, RZ ;  /* 0x0000000908047810 */ /* 0x040fe40007ffe0ff */
[----:B------:R-:W-:Y:S01]  /*97e0*/  IADD3 R9, R8, 0x69, RZ ;  /* 0x0000006908097810 */ /* 0x000fe20007ffe0ff */
[----:B------:R-:W2:Y:S01]  /*97f0*/  MUFU.TANH R63, R63 ;  /* 0x0000003f003f7308 */ /* 0x000ea20000002400 */
[----:B---3--:R-:W-:Y:S02]  /*9800*/  FSEL R58, R58, -INF , !P1 ;  /* 0xff8000003a3a7808 */ /* 0x008fe40004800000 */
[C---:B------:R-:W-:Y:S02]  /*9810*/  ISETP.GE.AND P1, PT, R4.reuse, R140, PT ;  /* 0x0000008c0400720c */ /* 0x040fe40003f26270 */
[----:B------:R-:W-:-:S02]  /*9820*/  ISETP.GE.AND P0, PT, R4, R139, PT ;  /* 0x0000008b0400720c */ /* 0x000fc40003f06270 */
[----:B------:R-:W-:Y:S01]  /*9830*/  IADD3 R4, R8, 0x11, RZ ;  /* 0x0000001108047810 */ /* 0x000fe20007ffe0ff */
[----:B------:R-:W3:Y:S01]  /*9840*/  MUFU.TANH R56, R56 ;  /* 0x0000003800387308 */ /* 0x000ee20000002400 */
[----:B------:R-:W-:Y:S02]  /*9850*/  FSEL R6, R67, -INF , !P5 ;  /* 0xff80000043067808 */ /* 0x000fe40006800000 */
[----:B------:R-:W-:Y:S02]  /*9860*/  ISETP.GE.AND P5, PT, R4, R140, PT ;  /* 0x0000008c0400720c */ /* 0x000fe40003fa6270 */
[----:B-1----:R-:W-:Y:S02]  /*9870*/  FSEL R33, R60, -INF , !P1 ;  /* 0xff8000003c217808 */ /* 0x002fe40004800000 */
[----:B------:R-:W-:Y:S01]  /*9880*/  ISETP.GE.AND P1, PT, R4, R139, PT ;  /* 0x0000008b0400720c */ /* 0x000fe20003f26270 */
[----:B------:R-:W1:Y:S01]  /*9890*/  MUFU.TANH R52, R52 ;  /* 0x0000003400347308 */ /* 0x000e620000002400 */
[----:B--2---:R-:W-:-:S02]  /*98a0*/  FSEL R4, R63, -INF , !P0 ;  /* 0xff8000003f047808 */ /* 0x004fc40004000000 */
[----:B------:R-:W-:Y:S02]  /*98b0*/  ISETP.GE.AND P0, PT, R10, R140, PT ;  /* 0x0000008c0a00720c */ /* 0x000fe40003f06270 */
[----:B------:R-:W-:-:S03]  /*98c0*/  FSEL R134, R134, -INF , !P1 ;  /* 0xff80000086867808 */ /* 0x000fc60004800000 */
[----:B------:R-:W2:Y:S01]  /*98d0*/  MUFU.TANH R130, R55 ;  /* 0x0000003700827308 */ /* 0x000ea20000002400 */
[----:B---3--:R-:W-:Y:S02]  /*98e0*/  FSEL R65, R56, -INF , !P5 ;  /* 0xff80000038417808 */ /* 0x008fe40006800000 */
[----:B------:R-:W-:Y:S02]  /*98f0*/  ISETP.GE.AND P5, PT, R10, R139, PT ;  /* 0x0000008b0a00720c */ /* 0x000fe40003fa6270 */
[----:B------:R-:W-:-:S03]  /*9900*/  IADD3 R10, R8, 0x21, RZ ;  /* 0x00000021080a7810 */ /* 0x000fc60007ffe0ff */
[----:B------:R-:W3:Y:S01]  /*9910*/  MUFU.TANH R133, R49 ;  /* 0x0000003100857308 */ /* 0x000ee20000002400 */
[----:B-1----:R-:W-:Y:S02]  /*9920*/  FSEL R63, R52, -INF , !P0 ;  /* 0xff800000343f7808 */ /* 0x002fe40004000000 */
[CC--:B------:R-:W-:Y:S02]  /*9930*/  ISETP.GE.AND P1, PT, R10.reuse, R140.reuse, PT ;  /* 0x0000008c0a00720c */ /* 0x0c0fe40003f26270 */
[----:B------:R-:W-:Y:S02]  /*9940*/  ISETP.GE.AND P0, PT, R10, R139, PT ;  /* 0x0000008b0a00720c */ /* 0x000fe40003f06270 */
[----:B------:R-:W-:Y:S01]  /*9950*/  IADD3 R10, R8, 0x29, RZ ;  /* 0x00000029080a7810 */ /* 0x000fe20007ffe0ff */
[----:B------:R-:W1:Y:S01]  /*9960*/  MUFU.TANH R200, R51 ;  /* 0x0000003300c87308 */ /* 0x000e620000002400 */
[----:B--2---:R-:W-:Y:S02]  /*9970*/  FSEL R130, R130, -INF , !P5 ;  /* 0xff80000082827808 */ /* 0x004fe40006800000 */
[----:B------:R-:W-:-:S05]  /*9980*/  ISETP.GE.AND P5, PT, R10, R140, PT ;  /* 0x0000008c0a00720c */ /* 0x000fca0003fa6270 */
[----:B------:R-:W2:Y:S01]  /*9990*/  MUFU.TANH R131, R45 ;  /* 0x0000002d00837308 */ /* 0x000ea20000002400 */
[----:B---3--:R-:W-:Y:S02]  /*99a0*/  FSEL R133, R133, -INF , !P1 ;  /* 0xff80000085857808 */ /* 0x008fe40004800000 */
[----:B------:R-:W-:Y:S02]  /*99b0*/  ISETP.GE.AND P1, PT, R10, R139, PT ;  /* 0x0000008b0a00720c */ /* 0x000fe40003f26270 */
[----:B------:R-:W-:-:S03]  /*99c0*/  IADD3 R10, R8, 0x31, RZ ;  /* 0x00000031080a7810 */ /* 0x000fc60007ffe0ff */
[----:B------:R-:W3:Y:S01]  /*99d0*/  MUFU.TANH R196, R47 ;  /* 0x0000002f00c47308 */ /* 0x000ee20000002400 */
[----:B-1----:R-:W-:Y:S02]  /*99e0*/  FSEL R200, R200, -INF , !P0 ;  /* 0xff800000c8c87808 */ /* 0x002fe40004000000 */
[----:B------:R-:W-:-:S04]  /*99f0*/  ISETP.GE.AND P0, PT, R10, R140, PT ;  /* 0x0000008c0a00720c */ /* 0x000fc80003f06270 */
[----:B------:R-:W-:Y:S01]  /*9a00*/  FSEL R197, R197, -INF , !P0 ;  /* 0xff800000c5c57808 */ /* 0x000fe20004000000 */
[----:B------:R-:W1:Y:S01]  /*9a10*/  MUFU.TANH R204, R43 ;  /* 0x0000002b00cc7308 */ /* 0x000e620000002400 */
[----:B--2---:R-:W-:Y:S02]  /*9a20*/  FSEL R131, R131, -INF , !P5 ;  /* 0xff80000083837808 */ /* 0x004fe40006800000 */
[----:B------:R-:W-:Y:S02]  /*9a30*/  ISETP.GE.AND P5, PT, R10, R139, PT ;  /* 0x0000008b0a00720c */ /* 0x000fe40003fa6270 */
[----:B------:R-:W-:-:S03]  /*9a40*/  IADD3 R10, R8, 0x39, RZ ;  /* 0x00000039080a7810 */ /* 0x000fc60007ffe0ff */
[----:B------:R-:W2:Y:S01]  /*9a50*/  MUFU.TANH R202, R202 ;  /* 0x000000ca00ca7308 */ /* 0x000ea20000002400 */
[----:B---3--:R-:W-:Y:S02]  /*9a60*/  FSEL R196, R196, -INF , !P1 ;  /* 0xff800000c4c47808 */ /* 0x008fe40004800000 */
[C---:B------:R-:W-:Y:S02]  /*9a70*/  ISETP.GE.AND P1, PT, R10.reuse, R140, PT ;  /* 0x0000008c0a00720c */ /* 0x040fe40003f26270 */
[----:B------:R-:W-:Y:S02]  /*9a80*/  ISETP.GE.AND P0, PT, R10, R139, PT ;  /* 0x0000008b0a00720c */ /* 0x000fe40003f06270 */
[----:B------:R-:W-:Y:S01]  /*9a90*/  IADD3 R10, R8, 0x41, RZ ;  /* 0x00000041080a7810 */ /* 0x000fe20007ffe0ff */
[----:B------:R-:W3:Y:S01]  /*9aa0*/  MUFU.TANH R181, R181 ;  /* 0x000000b500b57308 */ /* 0x000ee20000002400 */
[----:B-1----:R-:W-:Y:S02]  /*9ab0*/  FSEL R204, R204, -INF , !P5 ;  /* 0xff800000cccc7808 */ /* 0x002fe40006800000 */
[----:B------:R-:W-:-:S02]  /*9ac0*/  FSEL R195, R195, -INF , !P1 ;  /* 0xff800000c3c37808 */ /* 0x000fc40004800000 */
[CC--:B------:R-:W-:Y:S02]  /*9ad0*/  ISETP.GE.AND P5, PT, R10.reuse, R140.reuse, PT ;  /* 0x0000008c0a00720c */ /* 0x0c0fe40003fa6270 */
[----:B------:R-:W-:Y:S01]  /*9ae0*/  ISETP.GE.AND P1, PT, R10, R139, PT ;  /* 0x0000008b0a00720c */ /* 0x000fe20003f26270 */
[----:B------:R-:W1:Y:S01]  /*9af0*/  MUFU.TANH R156, R35 ;  /* 0x00000023009c7308 */ /* 0x000e620000002400 */
[----:B------:R-:W-:Y:S02]  /*9b00*/  IADD3 R10, R8, 0x49, RZ ;  /* 0x00000049080a7810 */ /* 0x000fe40007ffe0ff */
[----:B--2---:R-:W-:Y:S02]  /*9b10*/  FSEL R202, R202, -INF , !P0 ;  /* 0xff800000caca7808 */ /* 0x004fe40004000000 */
[----:B------:R-:W-:-:S03]  /*9b20*/  ISETP.GE.AND P0, PT, R10, R140, PT ;  /* 0x0000008c0a00720c */ /* 0x000fc60003f06270 */
[----:B------:R-:W2:Y:S01]  /*9b30*/  MUFU.TANH R163, R29 ;  /* 0x0000001d00a37308 */ /* 0x000ea20000002400 */
[----:B---3--:R-:W-:Y:S02]  /*9b40*/  FSEL R181, R181, -INF , !P5 ;  /* 0xff800000b5b57808 */ /* 0x008fe40006800000 */
[----:B------:R-:W-:Y:S02]  /*9b50*/  ISETP.GE.AND P5, PT, R10, R139, PT ;  /* 0x0000008b0a00720c */ /* 0x000fe40003fa6270 */
[----:B------:R-:W-:-:S03]  /*9b60*/  IADD3 R10, R8, 0x51, RZ ;  /* 0x00000051080a7810 */ /* 0x000fc60007ffe0ff */
[----:B------:R-:W3:Y:S01]  /*9b70*/  MUFU.TANH R158, R31 ;  /* 0x0000001f009e7308 */ /* 0x000ee20000002400 */
[----:B-1----:R-:W-:Y:S02]  /*9b80*/  FSEL R156, R156, -INF , !P1 ;  /* 0xff8000009c9c7808 */ /* 0x002fe40004800000 */
[----:B------:R-:W-:-:S05]  /*9b90*/  ISETP.GE.AND P1, PT, R10, R140, PT ;  /* 0x0000008c0a00720c */ /* 0x000fca0003f26270 */
[----:B------:R-:W1:Y:S01]  /*9ba0*/  MUFU.TANH R157, R25 ;  /* 0x00000019009d7308 */ /* 0x000e620000002400 */
[----:B--2---:R-:W-:Y:S02]  /*9bb0*/  FSEL R163, R163, -INF , !P0 ;  /* 0xff800000a3a37808 */ /* 0x004fe40004000000 */
[----:B------:R-:W-:Y:S02]  /*9bc0*/  ISETP.GE.AND P0, PT, R10, R139, PT ;  /* 0x0000008b0a00720c */ /* 0x000fe40003f06270 */
[----:B------:R-:W-:-:S03]  /*9bd0*/  IADD3 R10, R8, 0x59, RZ ;  /* 0x00000059080a7810 */ /* 0x000fc60007ffe0ff */
[----:B------:R-:W2:Y:S01]  /*9be0*/  MUFU.TANH R138, R27 ;  /* 0x0000001b008a7308 */ /* 0x000ea20000002400 */
[----:B---3--:R-:W-:Y:S02]  /*9bf0*/  FSEL R158, R158, -INF , !P5 ;  /* 0xff8000009e9e7808 */ /* 0x008fe40006800000 */
[----:B------:R-:W-:-:S05]  /*9c00*/  ISETP.GE.AND P5, PT, R10, R140, PT ;  /* 0x0000008c0a00720c */ /* 0x000fca0003fa6270 */
[----:B------:R-:W3:Y:S01]  /*9c10*/  MUFU.TANH R159, R21 ;  /* 0x00000015009f7308 */ /* 0x000ee20000002400 */
[----:B-1----:R-:W-:Y:S02]  /*9c20*/  FSEL R157, R157, -INF , !P1 ;  /* 0xff8000009d9d7808 */ /* 0x002fe40004800000 */
[----:B------:R-:W-:Y:S02]  /*9c30*/  ISETP.GE.AND P1, PT, R10, R139, PT ;  /* 0x0000008b0a00720c */ /* 0x000fe40003f26270 */
[----:B------:R-:W-:-:S03]  /*9c40*/  IADD3 R10, R8, 0x61, RZ ;  /* 0x00000061080a7810 */ /* 0x000fc60007ffe0ff */
        /* <DEDUP_REMOVED lines=19> */
[----:B------:R-:W-:-:S05]  /*9d80*/  ISETP.GE.AND P1, PT, R9, R139, PT ;  /* 0x0000008b0900720c */ /* 0x000fca0003f26270 */
[----:B------:R-:W1:Y:S01]  /*9d90*/  MUFU.TANH R121, R121 ;  /* 0x0000007900797308 */ /* 0x000e620000002400 */
[----:B--2---:R-:W-:Y:S01]  /*9da0*/  FSEL R124, R124, -INF , !P0 ;  /* 0xff8000007c7c7808 */ /* 0x004fe20004000000 */
[----:B------:R-:W-:Y:S01]  /*9db0*/  BAR.SYNC.DEFER_BLOCKING 0x0 ;  /* 0x0000000000007b1d */ /* 0x000fe20000010000 */
[----:B------:R-:W-:-:S05]  /*9dc0*/  ISETP.GE.AND P0, PT, R8, R140, PT ;  /* 0x0000008c0800720c */ /* 0x000fca0003f06270 */
[----:B------:R-:W2:Y:S01]  /*9dd0*/  MUFU.TANH R120, R11 ;  /* 0x0000000b00787308 */ /* 0x000ea20000002400 */
[----:B---3--:R-:W-:Y:S02]  /*9de0*/  FSEL R162, R162, -INF , !P5 ;  /* 0xff800000a2a27808 */ /* 0x008fe40006800000 */
[----:B------:R-:W-:-:S05]  /*9df0*/  ISETP.GE.AND P5, PT, R10, R140, PT ;  /* 0x0000008c0a00720c */ /* 0x000fca0003fa6270 */
[----:B------:R-:W3:Y:S01]  /*9e00*/  MUFU.TANH R5, R5 ;  /* 0x0000000500057308 */ /* 0x000ee20000002400 */
[----:B-1----:R-:W-:Y:S02]  /*9e10*/  FSEL R9, R121, -INF , !P0 ;  /* 0xff80000079097808 */ /* 0x002fe40004000000 */
[----:B------:R-:W-:Y:S02]  /*9e20*/  ISETP.GE.AND P0, PT, R10, R139, PT ;  /* 0x0000008b0a00720c */ /* 0x000fe40003f06270 */
[----:B--2---:R-:W-:-:S03]  /*9e30*/  FSEL R120, R120, -INF , !P1 ;  /* 0xff80000078787808 */ /* 0x004fc60004800000 */
[----:B------:R-:W1:Y:S01]  /*9e40*/  MUFU.TANH R3, R3 ;  /* 0x0000000300037308 */ /* 0x000e620000002400 */
[----:B------:R-:W-:Y:S02]  /*9e50*/  ISETP.GE.AND P1, PT, R8, R139, PT ;  /* 0x0000008b0800720c */ /* 0x000fe40003f26270 */
[----:B---3--:R-:W-:-:S05]  /*9e60*/  FSEL R139, R5, -INF , !P5 ;  /* 0xff800000058b7808 */ /* 0x008fca0006800000 */
[----:B------:R-:W2:Y:S01]  /*9e70*/  MUFU.TANH R7, R7 ;  /* 0x0000000700077308 */ /* 0x000ea20000002400 */
[----:B------:R-:W-:Y:S02]  /*9e80*/  ISETP.GT.AND P5, PT, R176, R169, PT ;  /* 0x000000a9b000720c */ /* 0x000fe40003fa4270 */
[----:B-1----:R-:W-:Y:S02]  /*9e90*/  FSEL R5, R3, -INF , !P1 ;  /* 0xff80000003057808 */ /* 0x002fe40004800000 */
[----:B--2---:R-:W-:-:S09]  /*9ea0*/  FSEL R121, R7, -INF , !P0 ;  /* 0xff80000007797808 */ /* 0x004fd20004000000 */
[----:B------:R-:W-:Y:S05]  /*9eb0*/  @!P5 BRA `(.L_x_1325) ;  /* 0x00000ae00000d947 */ /* 0x000fea0003800000 */
[----:B------:R-:W-:Y:S05]  /*9ec0*/  @!P6 BRA `(.L_x_1326) ;  /* 0x000003900000e947 */ /* 0x000fea0003800000 */
[----:B------:R-:W1:Y:S01]  /*9ed0*/  I2F.RP R8, R119 ;  /* 0x0000007700087306 */ /* 0x000e620000209400 */
[----:B------:R-:W-:Y:S01]  /*9ee0*/  IMAD.MOV.U32 R12, RZ, RZ, RZ ;  /* 0x000000ffff0c7224 */ /* 0x000fe200078e00ff */
[----:B------:R-:W-:Y:S02]  /*9ef0*/  IABS R10, R41 ;  /* 0x00000029000a7213 */ /* 0x000fe40000000000 */
[C---:B------:R-:W-:Y:S02]  /*9f00*/  IADD3 R11, R41.reuse, -0x80, RZ ;  /* 0xffffff80290b7810 */ /* 0x040fe40007ffe0ff */
[----:B------:R-:W-:Y:S02]  /*9f10*/  LOP3.LUT R41, R41, c[0x0][0x2d0], RZ, 0x3c, !PT ;  /* 0x0000b40029297a12 */ /* 0x000fe400078e3cff */
[----:B-1----:R-:W1:Y:S02]  /*9f20*/  MUFU.RCP R13, R8 ;  /* 0x00000008000d7308 */ /* 0x002e640000001000 */
[----:B-1----:R-:W-:-:S06]  /*9f30*/  IADD3 R13, R13, 0xffffffe, RZ ;  /* 0x0ffffffe0d0d7810 */ /* 0x002fcc0007ffe0ff */
[----:B------:R-:W1:Y:S02]  /*9f40*/  F2I.FTZ.U32.TRUNC.NTZ R13, R13 ;  /* 0x0000000d000d7305 */ /* 0x000e64000021f000 */
[----:B-1----:R-:W-:-:S04]  /*9f50*/  IMAD.MOV R3, RZ, RZ, -R13 ;  /* 0x000000ffff037224 */ /* 0x002fc800078e0a0d */
[----:B------:R-:W-:Y:S01]  /*9f60*/  IMAD R7, R3, R119, RZ ;  /* 0x0000007703077224 */ /* 0x000fe200078e02ff */
[----:B------:R-:W-:Y:S02]  /*9f70*/  IABS R3, R11 ;  /* 0x0000000b00037213 */ /* 0x000fe40000000000 */
[----:B------:R-:W-:Y:S01]  /*9f80*/  LOP3.LUT R11, R11, c[0x0][0x2d0], RZ, 0x3c, !PT ;  /* 0x0000b4000b0b7a12 */ /* 0x000fe200078e3cff */
[----:B------:R-:W-:-:S06]  /*9f90*/  IMAD.HI.U32 R7, R13, R7, R12 ;  /* 0x000000070d077227 */ /* 0x000fcc00078e000c */
[----:B------:R-:W-:-:S04]  /*9fa0*/  IMAD.HI.U32 R12, R7, R10, RZ ;  /* 0x0000000a070c7227 */ /* 0x000fc800078e00ff */
[----:B------:R-:W-:Y:S01]  /*9fb0*/  IMAD.HI.U32 R7, R7, R3, RZ ;  /* 0x0000000307077227 */ /* 0x000fe200078e00ff */
[----:B------:R-:W-:-:S05]  /*9fc0*/  IADD3 R8, -R12, RZ, RZ ;  /* 0x000000ff0c087210 */ /* 0x000fca0007ffe1ff */
[----:B------:R-:W-:Y:S02]  /*9fd0*/  IMAD R8, R119, R8, R10 ;  /* 0x0000000877087224 */ /* 0x000fe400078e020a */
[----:B------:R-:W-:-:S03]  /*9fe0*/  IMAD.MOV R10, RZ, RZ, -R7 ;  /* 0x000000ffff0a7224 */ /* 0x000fc600078e0a07 */
[C---:B------:R-:W-:Y:S01]  /*9ff0*/  ISETP.GT.U32.AND P1, PT, R119.reuse, R8, PT ;  /* 0x000000087700720c */ /* 0x040fe20003f24070 */
[----:B------:R-:W-:-:S05]  /*a000*/  IMAD R10, R119, R10, R3 ;  /* 0x0000000a770a7224 */ /* 0x000fca00078e0203 */
[----:B------:R-:W-:-:S07]  /*a010*/  ISETP.GT.U32.AND P0, PT, R119, R10, PT ;  /* 0x0000000a7700720c */ /* 0x000fce0003f04070 */
[----:B------:R-:W-:Y:S01]  /*a020*/  @!P1 IMAD.IADD R8, R8, 0x1, -R119 ;  /* 0x0000000108089824 */ /* 0x000fe200078e0a77 */
[----:B------:R-:W-:-:S04]  /*a030*/  @!P1 IADD3 R12, R12, 0x1, RZ ;  /* 0x000000010c0c9810 */ /* 0x000fc80007ffe0ff */
[-C--:B------:R-:W-:Y:S02]  /*a040*/  ISETP.GE.U32.AND P1, PT, R8, R119.reuse, PT ;  /* 0x000000770800720c */ /* 0x080fe40003f26070 */
[----:B------:R-:W-:Y:S02]  /*a050*/  @!P0 IADD3 R10, R10, -R119, RZ ;  /* 0x800000770a0a8210 */ /* 0x000fe40007ffe0ff */
[----:B------:R-:W-:Y:S02]  /*a060*/  @!P0 IADD3 R7, R7, 0x1, RZ ;  /* 0x0000000107078810 */ /* 0x000fe40007ffe0ff */
[----:B------:R-:W-:Y:S02]  /*a070*/  ISETP.GE.AND P0, PT, R41, RZ, PT ;  /* 0x000000ff2900720c */ /* 0x000fe40003f06270 */
[----:B------:R-:W-:-:S05]  /*a080*/  LOP3.LUT R8, RZ, c[0x0][0x2d0], RZ, 0x33, !PT ;  /* 0x0000b400ff087a12 */ /* 0x000fca00078e33ff */
[----:B------:R-:W-:Y:S02]  /*a090*/  @P1 IADD3 R12, R12, 0x1, RZ ;  /* 0x000000010c0c1810 */ /* 0x000fe40007ffe0ff */
[----:B------:R-:W-:-:S04]  /*a0a0*/  ISETP.GE.U32.AND P1, PT, R10, R119, PT ;  /* 0x000000770a00720c */ /* 0x000fc80003f26070 */
[----:B------:R-:W-:Y:S01]  /*a0b0*/  @!P0 IMAD.MOV R12, RZ, RZ, -R12 ;  /* 0x000000ffff0c8224 */ /* 0x000fe200078e0a0c */
[----:B------:R-:W-:-:S04]  /*a0c0*/  ISETP.NE.AND P0, PT, RZ, c[0x0][0x2d0], PT ;  /* 0x0000b400ff007a0c */ /* 0x000fc80003f05270 */
[----:B------:R-:W-:-:S04]  /*a0d0*/  SEL R3, R8, R12, !P0 ;  /* 0x0000000c08037207 */ /* 0x000fc80004000000 */
[----:B------:R-:W-:Y:S01]  /*a0e0*/  @P1 IADD3 R7, R7, 0x1, RZ ;  /* 0x0000000107071810 */ /* 0x000fe20007ffe0ff */
[----:B------:R-:W-:Y:S01]  /*a0f0*/  IMAD.WIDE R16, R3, 0x4, R182 ;  /* 0x0000000403107825 */ /* 0x000fe200078e02b6 */
[----:B------:R-:W-:-:S13]  /*a100*/  ISETP.GE.AND P1, PT, R11, RZ, PT ;  /* 0x000000ff0b00720c */ /* 0x000fda0003f26270 */
[----:B------:R-:W-:-:S05]  /*a110*/  @!P1 IMAD.MOV R7, RZ, RZ, -R7 ;  /* 0x000000ffff079224 */ /* 0x000fca00078e0a07 */
[----:B------:R-:W-:Y:S02]  /*a120*/  SEL R8, R8, R7, !P0 ;  /* 0x0000000708087207 */ /* 0x000fe40004000000 */
[----:B------:R-:W2:Y:S03]  /*a130*/  LDG.E R7, [R16.64] ;  /* 0x0000000610077981 */ /* 0x000ea6000c1e1900 */
        /* <DEDUP_REMOVED lines=18> */
.L_x_1326:
[----:B------:R-:W-:-:S04]  /*a260*/  LEA R117, -R117, RZ, 0x7 ;  /* 0x000000ff75757211 */ /* 0x000fc800078e39ff */
[----:B------:R-:W-:Y:S02]  /*a270*/  SHF.R.S32.HI R12, RZ, 0x1f, R117 ;  /* 0x0000001fff0c7819 */ /* 0x000fe40000011475 */
.L_x_1327:
        /* <DEDUP_REMOVED lines=56> */
[----:B----4-:R-:W-:Y:S02]  /*a600*/  IADD3.X R10, R170, R12, R170, P1, P0 ;  /* 0x0000000caa0a7210 */ /* 0x010fe40000fe04aa */
[----:B------:R-:W-:Y:S01]  /*a610*/  @!P3 IADD3 R8, P0, R136, R7, RZ ;  /* 0x000000078808b210 */ /* 0x000fe20007f1e0ff */
[----:B------:R1:W-:Y:S01]  /*a620*/  @P4 STS.128 [R175+0x4000], RZ ;  /* 0x004000ffaf004388 */ /* 0x0003e20000000c00 */
[----:B------:R-:W-:-:S03]  /*a630*/  @!P4 LEA R20, P1, R7, R186, 0x1 ;  /* 0x000000ba0714c211 */ /* 0x000fc600078208ff */
        /* <DEDUP_REMOVED lines=50> */
.L_x_1329:
[----:B------:R-:W-:Y:S05]  /*a960*/  BSYNC B0 ;  /* 0x0000000000007941 */ /* 0x000fea0003800000 */
.L_x_1328:
[----:B------:R-:W0:Y:S01]  /*a970*/  LDGDEPBAR ;  /* 0x00000000000079af */ /* 0x000e220000000000 */
[----:B------:R-:W-:-:S04]  /*a980*/  LEA R186, P0, R117, R186, 0x1 ;  /* 0x000000ba75ba7211 */ /* 0x000fc800078008ff */
[----:B------:R-:W-:Y:S02]  /*a990*/  LEA.HI.X R185, R117, R185, R12, 0x1, P0 ;  /* 0x000000b975b97211 */ /* 0x000fe400000f0c0c */
.L_x_1325:
        /* <DEDUP_REMOVED lines=76> */
[----:B------:R-:W-:Y:S01]  /*ae60*/  FMUL.FTZ R184, R56, c[0x0][0x23c] ;  /* 0x00008f0038b87a20 */ /* 0x000fe20000410000 */
[----:B--2---:R-:W-:Y:S02]  /*ae70*/  FMNMX.FTZ R3, R8, R3, !PT ;  /* 0x0000000308037209 */ /* 0x004fe40007810000 */
[----:B------:R-:W-:Y:S02]  /*ae80*/  FSEL R201, R56, RZ, P1 ;  /* 0x000000ff38c97208 */ /* 0x000fe40000800000 */
[----:B------:R-:W-:Y:S01]  /*ae90*/  FSEL R184, R184, RZ, P1 ;  /* 0x000000ffb8b87208 */ /* 0x000fe20000800000 */
[C---:B------:R-:W-:Y:S01]  /*aea0*/  FMUL.FTZ R119, R3.reuse, c[0x0][0x23c] ;  /* 0x00008f0003777a20 */ /* 0x040fe20000410000 */
[----:B------:R-:W-:Y:S01]  /*aeb0*/  FSETP.NEU.FTZ.AND P0, PT, R3, -INF , PT ;  /* 0xff8000000300780b */ /* 0x000fe20003f1d000 */
[----:B------:R-:W-:Y:S02]  /*aec0*/  FADD.FTZ R201, R2, -R201 ;  /* 0x800000c902c97221 */ /* 0x000fe40000010000 */
[--C-:B------:R-:W-:Y:S01]  /*aed0*/  FFMA.FTZ R199, R9, c[0x0][0x23c], -R184.reuse ;  /* 0x00008f0009c77a23 */ /* 0x100fe200000108b8 */
[----:B------:R-:W-:Y:S01]  /*aee0*/  FSEL R143, R3, RZ, P0 ;  /* 0x000000ff038f7208 */ /* 0x000fe20000000000 */
[--C-:B------:R-:W-:Y:S01]  /*aef0*/  FFMA.FTZ R125, R33, c[0x0][0x23c], -R184.reuse ;  /* 0x00008f00217d7a23 */ /* 0x100fe200000108b8 */
[----:B------:R-:W1:Y:S01]  /*af00*/  LDSM.16.MT88.4 R8, [R164+0x9000] ;  /* 0x00900000a408783b */ /* 0x000e620000004200 */
[----:B------:R-:W-:Y:S01]  /*af10*/  FSEL R119, R119, RZ, P0 ;  /* 0x000000ff77777208 */ /* 0x000fe20000000000 */
[----:B------:R-:W-:Y:S01]  /*af20*/  FFMA.FTZ R135, R39, c[0x0][0x23c], -R184 ;  /* 0x00008f0027877a23 */ /* 0x000fe200000108b8 */
[----:B------:R-:W-:Y:S01]  /*af30*/  MUFU.EX2 R199, R199 ;  /* 0x000000c700c77308 */ /* 0x000fe20000000800 */
[----:B------:R-:W2:Y:S01]  /*af40*/  LDSM.16.MT88.4 R32, [R116+0xb000] ;  /* 0x00b000007420783b */ /* 0x000ea20000004200 */
[----:B------:R-:W-:-:S02]  /*af50*/  FADD.FTZ R143, R0, -R143 ;  /* 0x8000008f008f7221 */ /* 0x000fc40000010000 */
[----:B------:R-:W-:Y:S02]  /*af60*/  FFMA.FTZ R140, R37, c[0x0][0x23c], -R184 ;  /* 0x00008f00258c7a23 */ /* 0x000fe400000108b8 */
[--C-:B------:R-:W-:Y:S02]  /*af70*/  FFMA.FTZ R192, R5, c[0x0][0x23c], -R119.reuse ;  /* 0x00008f0005c07a23 */ /* 0x100fe40000010877 */
[--C-:B------:R-:W-:Y:S01]  /*af80*/  FFMA.FTZ R137, R6, c[0x0][0x23c], -R119.reuse ;  /* 0x00008f0006897a23 */ /* 0x100fe20000010877 */
[----:B------:R-:W3:Y:S01]  /*af90*/  MUFU.EX2 R135, R135 ;  /* 0x0000008700877308 */ /* 0x000ee20000000800 */
[----:B------:R-:W-:Y:S02]  /*afa0*/  FMUL.FTZ R201, R201, c[0x0][0x23c] ;  /* 0x00008f00c9c97a20 */ /* 0x000fe40000410000 */
[----:B------:R-:W-:Y:S02]  /*afb0*/  FMUL.FTZ R143, R143, c[0x0][0x23c] ;  /* 0x00008f008f8f7a20 */ /* 0x000fe40000410000 */
[----:B------:R-:W-:-:S02]  /*afc0*/  FFMA.FTZ R142, R28, c[0x0][0x23c], -R119 ;  /* 0x00008f001c8e7a23 */ /* 0x000fc40000010877 */
[--C-:B------:R-:W-:Y:S01]  /*afd0*/  FFMA.FTZ R123, R4, c[0x0][0x23c], -R119.reuse ;  /* 0x00008f00047b7a23 */ /* 0x100fe20000010877 */
[----:B------:R-:W-:Y:S01]  /*afe0*/  MUFU.EX2 R140, R140 ;  /* 0x0000008c008c7308 */ /* 0x000fe20000000800 */
[--C-:B------:R-:W-:Y:S02]  /*aff0*/  FFMA.FTZ R136, R61, c[0x0][0x23c], -R184.reuse ;  /* 0x00008f003d887a23 */ /* 0x100fe400000108b8 */
[--C-:B------:R-:W-:Y:S02]  /*b000*/  FFMA.FTZ R61, R59, c[0x0][0x23c], -R184.reuse ;  /* 0x00008f003b3d7a23 */ /* 0x100fe400000108b8 */
[--C-:B------:R-:W-:Y:S02]  /*b010*/  FFMA.FTZ R60, R63, c[0x0][0x23c], -R184.reuse ;  /* 0x00008f003f3c7a23 */ /* 0x100fe400000108b8 */
[----:B------:R-:W-:Y:S01]  /*b020*/  FFMA.FTZ R117, R65, c[0x0][0x23c], -R184 ;  /* 0x00008f0041757a23 */ /* 0x000fe200000108b8 */
[----:B------:R-:W4:Y:S01]  /*b030*/  MUFU.EX2 R125, R125 ;  /* 0x0000007d007d7308 */ /* 0x000f220000000800 */
[----:B---3--:R-:W-:Y:S01]  /*b040*/  F2FP.BF16.PACK_AB R48, R135, R199 ;  /* 0x000000c78730723e */ /* 0x008fe200000010ff */
[----:B------:R-:W-:-:S02]  /*b050*/  FFMA.FTZ R63, R66, c[0x0][0x23c], -R119 ;  /* 0x00008f00423f7a23 */ /* 0x000fc40000010877 */
[--C-:B------:R-:W-:Y:S02]  /*b060*/  FFMA.FTZ R59, R64, c[0x0][0x23c], -R119.reuse ;  /* 0x00008f00403b7a23 */ /* 0x100fe40000010877 */
[----:B------:R-:W3:Y:S01]  /*b070*/  LDSM.16.MT88.4 R64, [R116+0x9400] ;  /* 0x009400007440783b */ /* 0x000ee20000004200 */
[--C-:B------:R-:W-:Y:S01]  /*b080*/  FFMA.FTZ R2, R134, c[0x0][0x23c], -R119.reuse ;  /* 0x00008f0086027a23 */ /* 0x100fe20000010877 */
[----:B------:R-:W-:Y:S01]  /*b090*/  MUFU.EX2 R192, R192 ;  /* 0x000000c000c07308 */ /* 0x000fe20000000800 */
[----:B------:R-:W-:Y:S02]  /*b0a0*/  FFMA.FTZ R0, R130, c[0x0][0x23c], -R119 ;  /* 0x00008f0082007a23 */ /* 0x000fe40000010877 */
[--C-:B------:R-:W-:Y:S02]  /*b0b0*/  FFMA.FTZ R134, R129, c[0x0][0x23c], -R184.reuse ;  /* 0x00008f0081867a23 */ /* 0x100fe400000108b8 */
[--C-:B------:R-:W-:Y:S02]  /*b0c0*/  FFMA.FTZ R130, R127, c[0x0][0x23c], -R184.reuse ;  /* 0x00008f007f827a23 */ /* 0x100fe400000108b8 */
[--C-:B------:R-:W-:Y:S01]  /*b0d0*/  FFMA.FTZ R129, R131, c[0x0][0x23c], -R184.reuse ;  /* 0x00008f0083817a23 */ /* 0x100fe200000108b8 */
[----:B------:R-:W5:Y:S01]  /*b0e0*/  MUFU.EX2 R137, R137 ;  /* 0x0000008900897308 */ /* 0x000f620000000800 */
[----:B----4-:R-:W-:Y:S01]  /*b0f0*/  F2FP.BF16.PACK_AB R50, R125, R140 ;  /* 0x0000008c7d32723e */ /* 0x010fe200000010ff */
[----:B------:R-:W-:-:S02]  /*b100*/  FFMA.FTZ R133, R133, c[0x0][0x23c], -R184 ;  /* 0x00008f0085857a23 */ /* 0x000fc400000108b8 */
[--C-:B------:R-:W-:Y:S02]  /*b110*/  FFMA.FTZ R132, R132, c[0x0][0x23c], -R119.reuse ;  /* 0x00008f0084847a23 */ /* 0x100fe40000010877 */
[--C-:B------:R-:W-:Y:S02]  /*b120*/  FFMA.FTZ R131, R200, c[0x0][0x23c], -R119.reuse ;  /* 0x00008f00c8837a23 */ /* 0x100fe40000010877 */
[----:B------:R-:W4:Y:S01]  /*b130*/  MUFU.EX2 R201, R201 ;  /* 0x000000c900c97308 */ /* 0x000f220000000800 */
[--C-:B------:R-:W-:Y:S02]  /*b140*/  FFMA.FTZ R128, R128, c[0x0][0x23c], -R119.reuse ;  /* 0x00008f0080807a23 */ /* 0x100fe40000010877 */
[----:B------:R-:W-:Y:S02]  /*b150*/  FFMA.FTZ R127, R196, c[0x0][0x23c], -R119 ;  /* 0x00008f00c47f7a23 */ /* 0x000fe40000010877 */
[--C-:B------:R-:W-:Y:S02]  /*b160*/  FFMA.FTZ R200, R193, c[0x0][0x23c], -R184.reuse ;  /* 0x00008f00c1c87a23 */ /* 0x100fe400000108b8 */
[--C-:B------:R-:W-:Y:S01]  /*b170*/  FFMA.FTZ R196, R191, c[0x0][0x23c], -R184.reuse ;  /* 0x00008f00bfc47a23 */ /* 0x100fe200000108b8 */
[----:B------:R-:W1:Y:S01]  /*b180*/  MUFU.EX2 R143, R143 ;  /* 0x0000008f008f7308 */ /* 0x000e620000000800 */
[----:B-----5:R-:W-:Y:S01]  /*b190*/  F2FP.BF16.PACK_AB R49, R137, R192 ;  /* 0x000000c08931723e */ /* 0x020fe200000010ff */
[----:B------:R-:W-:-:S02]  /*b1a0*/  FFMA.FTZ R193, R195, c[0x0][0x23c], -R184 ;  /* 0x00008f00c3c17a23 */ /* 0x000fc400000108b8 */
[----:B------:R-:W-:Y:S02]  /*b1b0*/  FFMA.FTZ R197, R197, c[0x0][0x23c], -R184 ;  /* 0x00008f00c5c57a23 */ /* 0x000fe400000108b8 */
[----:B------:R-:W-:Y:S02]  /*b1c0*/  FFMA.FTZ R198, R198, c[0x0][0x23c], -R119 ;  /* 0x00008f00c6c67a23 */ /* 0x000fe40000010877 */
[----:B------:R-:W-:Y:S01]  /*b1d0*/  MUFU.EX2 R142, R142 ;  /* 0x0000008e008e7308 */ /* 0x000fe20000000800 */
[-C--:B----4-:R-:W-:Y:S02]  /*b1e0*/  FMUL.FTZ R4, R112, R201.reuse ;  /* 0x000000c970047220 */ /* 0x090fe40000410000 */
[-C--:B------:R-:W-:Y:S02]  /*b1f0*/  FMUL.FTZ R5, R113, R201.reuse ;  /* 0x000000c971057220 */ /* 0x080fe40000410000 */
[-C--:B------:R-:W-:Y:S02]  /*b200*/  FMUL.FTZ R12, R104, R201.reuse ;  /* 0x000000c9680c7220 */ /* 0x080fe40000410000 */
[----:B------:R-:W-:Y:S01]  /*b210*/  FMUL.FTZ R13, R105, R201 ;  /* 0x000000c9690d7220 */ /* 0x000fe20000410000 */
[----:B------:R-:W4:Y:S01]  /*b220*/  MUFU.EX2 R123, R123 ;  /* 0x0000007b007b7308 */ /* 0x000f220000000800 */
[----:B-1----:R-:W-:-:S02]  /*b230*/  FMUL.FTZ R6, R114, R143 ;  /* 0x0000008f72067220 */ /* 0x002fc40000410000 */
        /* <DEDUP_REMOVED lines=8> */
[----:B----4-:R-:W-:Y:S01]  /*b2c0*/  F2FP.BF16.PACK_AB R51, R123, R142 ;  /* 0x0000008e7b33723e */ /* 0x010fe200000010ff */
        /* <DEDUP_REMOVED lines=23> */
[C---:B--2---:R-:W-:Y:S01]  /*b440*/  HMMA.16816.F32.BF16 R28, R48.reuse, R32, R28 ;  /* 0x00000020301c723c */ /* 0x044fe2000004181c */
[-C--:B------:R-:W-:Y:S01]  /*b450*/  FMUL.FTZ R92, R92, R201.reuse ;  /* 0x000000c95c5c7220 */ /* 0x080fe20000410000 */
[----:B------:R-:W2:Y:S01]  /*b460*/  MUFU.EX2 R2, R2 ;  /* 0x0000000200027308 */ /* 0x000ea20000000800 */
        /* <DEDUP_REMOVED lines=37> */
[----:B------:R-:W-:Y:S01]  /*b6c0*/  FFMA.FTZ R192, R187, R143, R192 ;  /* 0x0000008fbbc07223 */ /* 0x000fe200000100c0 */
[C---:B------:R-:W-:Y:S01]  /*b6d0*/  HMMA.16816.F32.BF16 R40, R48.reuse, R42, R76 ;  /* 0x0000002a3028723c */ /* 0x040fe2000004184c */
[----:B------:R-:W-:Y:S02]  /*b6e0*/  FFMA.FTZ R143, R150, c[0x0][0x23c], -R119 ;  /* 0x00008f00968f7a23 */ /* 0x000fe40000010877 */
[--C-:B------:R-:W-:Y:S01]  /*b6f0*/  FFMA.FTZ R181, R181, c[0x0][0x23c], -R184.reuse ;  /* 0x00008f00b5b57a23 */ /* 0x100fe200000108b8 */
[----:B------:R-:W-:Y:S01]  /*b700*/  MUFU.EX2 R129, R129 ;  /* 0x0000008100817308 */ /* 0x000fe20000000800 */
[--C-:B------:R-:W-:Y:S02]  /*b710*/  FFMA.FTZ R202, R163, c[0x0][0x23c], -R184.reuse ;  /* 0x00008f00a3ca7a23 */ /* 0x100fe400000108b8 */
[----:B------:R-:W-:Y:S01]  /*b720*/  FFMA.FTZ R76, R188, R201, R199 ;  /* 0x000000c9bc4c7223 */ /* 0x000fe200000100c7 */
[----:B------:R-:W-:Y:S01]  /*b730*/  HMMA.16816.F32.BF16 R44, R48, R52, R44 ;  /* 0x00000034302c723c */ /* 0x000fe2000004182c */
[----:B------:R-:W-:-:S02]  /*b740*/  FFMA.FTZ R188, R153, c[0x0][0x23c], -R184 ;  /* 0x00008f0099bc7a23 */ /* 0x000fc400000108b8 */
[----:B------:R-:W-:Y:S01]  /*b750*/  FFMA.FTZ R153, R155, c[0x0][0x23c], -R184 ;  /* 0x00008f009b997a23 */ /* 0x000fe200000108b8 */
[----:B------:R-:W-:Y:S01]  /*b760*/  MUFU.EX2 R132, R132 ;  /* 0x0000008400847308 */ /* 0x000fe20000000800 */
[--C-:B------:R-:W-:Y:S02]  /*b770*/  FFMA.FTZ R154, R154, c[0x0][0x23c], -R119.reuse ;  /* 0x00008f009a9a7a23 */ /* 0x100fe40000010877 */
[----:B-1----:R-:W-:Y:S01]  /*b780*/  F2FP.BF16.PACK_AB R52, R117, R136 ;  /* 0x000000887534723e */ /* 0x002fe200000010ff */
[----:B------:R-:W-:Y:S01]  /*b790*/  HMMA.16816.F32.BF16 R48, R48, R54, R68 ;  /* 0x000000363030723c */ /* 0x000fe20000041844 */
[----:B------:R-:W1:Y:S01]  /*b7a0*/  LDSM.16.MT88.4 R68, [R164+0x9400] ;  /* 0x00940000a444783b */ /* 0x000e620000004200 */
[----:B--2---:R-:W-:Y:S01]  /*b7b0*/  F2FP.BF16.PACK_AB R53, R2, R63 ;  /* 0x0000003f0235723e */ /* 0x004fe200000010ff */
[--C-:B------:R-:W-:Y:S01]  /*b7c0*/  FFMA.FTZ R155, R156, c[0x0][0x23c], -R119.reuse ;  /* 0x00008f009c9b7a23 */ /* 0x100fe20000010877 */
[----:B------:R-:W2:Y:S01]  /*b7d0*/  MUFU.EX2 R131, R131 ;  /* 0x0000008300837308 */ /* 0x000ea20000000800 */
        /* <DEDUP_REMOVED lines=12> */
[----:B------:R-:W-:Y:S01]  /*b8a0*/  LDSM.16.MT88.4 R76, [R164+0xe400] ;  /* 0x00e40000a44c783b */ /* 0x000fe20000004200 */
[--C-:B------:R-:W-:Y:S02]  /*b8b0*/  FFMA.FTZ R147, R147, c[0x0][0x23c], -R184.reuse ;  /* 0x00008f0093937a23 */ /* 0x100fe400000108b8 */
[----:B------:R-:W-:Y:S01]  /*b8c0*/  HMMA.16816.F32.BF16 R16, R52, R66, R16 ;  /* 0x000000423410723c */ /* 0x000fe20000041810 */
[----:B------:R-:W4:Y:S01]  /*b8d0*/  LDSM.16.MT88.4 R64, [R116+0xd400] ;  /* 0x00d400007440783b */ /* 0x000f220000004200 */
[--C-:B------:R-:W-:Y:S02]  /*b8e0*/  FFMA.FTZ R160, R160, c[0x0][0x23c], -R184.reuse ;  /* 0x00008f00a0a07a23 */ /* 0x100fe400000108b8 */
[----:B------:R-:W-:Y:S01]  /*b8f0*/  MUFU.EX2 R200, R200 ;  /* 0x000000c800c87308 */ /* 0x000fe20000000800 */
[----:B------:R-:W-:-:S02]  /*b900*/  FFMA.FTZ R149, R149, c[0x0][0x23c], -R184 ;  /* 0x00008f0095957a23 */ /* 0x000fc400000108b8 */
[----:B------:R-:W-:Y:S01]  /*b910*/  FFMA.FTZ R161, R161, c[0x0][0x23c], -R184 ;  /* 0x00008f00a1a17a23 */ /* 0x000fe200000108b8 */
[C---:B-----5:R-:W-:Y:S01]  /*b920*/  HMMA.16816.F32.BF16 R20, R52.reuse, R72, R20 ;  /* 0x000000483414723c */ /* 0x060fe20000041814 */
[----:B------:R-:W-:Y:S02]  /*b930*/  FADD.FTZ R137, R137, R192 ;  /* 0x000000c089897221 */ /* 0x000fe40000010000 */
[----:B------:R-:W-:Y:S01]  /*b940*/  FADD.FTZ R140, R140, R135 ;  /* 0x000000878c8c7221 */ /* 0x000fe20000010000 */
[----:B------:R-:W5:Y:S01]  /*b950*/  MUFU.EX2 R197, R197 ;  /* 0x000000c500c57308 */ /* 0x000f620000000800 */
[----:B------:R-:W-:Y:S02]  /*b960*/  FADD.FTZ R142, R142, R137 ;  /* 0x000000898e8e7221 */ /* 0x000fe40000010000 */
[----:B------:R-:W-:Y:S01]  /*b970*/  FADD.FTZ R125, R125, R140 ;  /* 0x0000008c7d7d7221 */ /* 0x000fe20000010000 */
[----:B------:R-:W-:Y:S01]  /*b980*/  HMMA.16816.F32.BF16 R24, R52, R74, R24 ;  /* 0x0000004a3418723c */ /* 0x000fe20000041818 */
[----:B------:R-:W2:Y:S01]  /*b990*/  LDSM.16.MT88.4 R72, [R164+0xd400] ;  /* 0x00d40000a448783b */ /* 0x000ea20000004200 */
[----:B------:R-:W-:-:S02]  /*b9a0*/  FADD.FTZ R142, R123, R142 ;  /* 0x0000008e7b8e7221 */ /* 0x000fc40000010000 */
[----:B------:R-:W-:Y:S01]  /*b9b0*/  MUFU.EX2 R196, R196 ;  /* 0x000000c400c47308 */ /* 0x000fe20000000800 */
[----:B------:R-:W-:Y:S02]  /*b9c0*/  FADD.FTZ R136, R136, R125 ;  /* 0x0000007d88887221 */ /* 0x000fe40000010000 */
[----:B------:R-:W-:Y:S01]  /*b9d0*/  FADD.FTZ R63, R63, R142 ;  /* 0x0000008e3f3f7221 */ /* 0x000fe20000010000 */
[C---:B-1----:R-:W-:Y:S01]  /*b9e0*/  HMMA.16816.F32.BF16 R4, R52.reuse, R68, R4 ;  /* 0x000000443404723c */ /* 0x042fe20000041804 */
[----:B------:R-:W-:Y:S02]  /*b9f0*/  FADD.FTZ R136, R117, R136 ;  /* 0x0000008875887221 */ /* 0x000fe40000010000 */
[----:B------:R-:W-:Y:S01]  /*ba00*/  FADD.FTZ R2, R2, R63 ;  /* 0x0000003f02027221 */ /* 0x000fe20000010000 */
[----:B------:R-:W-:Y:S01]  /*ba10*/  MUFU.EX2 R193, R193 ;  /* 0x000000c100c17308 */ /* 0x000fe20000000800 */
[--C-:B------:R-:W-:Y:S02]  /*ba20*/  FFMA.FTZ R151, R151, c[0x0][0x23c], -R184.reuse ;  /* 0x00008f0097977a23 */ /* 0x100fe400000108b8 */
[--C-:B------:R-:W-:Y:S01]  /*ba30*/  FFMA.FTZ R162, R162, c[0x0][0x23c], -R184.reuse ;  /* 0x00008f00a2a27a23 */ /* 0x100fe200000108b8 */
[----:B------:R-:W-:Y:S01]  /*ba40*/  HMMA.16816.F32.BF16 R8, R52, R70, R8 ;  /* 0x000000463408723c */ /* 0x000fe20000041808 */
[----:B------:R-:W1:Y:S01]  /*ba50*/  LDSM.16.MT88.4 R68, [R116+0xb400] ;  /* 0x00b400007444783b */ /* 0x000e620000004200 */
[----:B------:R-:W-:-:S02]  /*ba60*/  FFMA.FTZ R152, R152, c[0x0][0x23c], -R184 ;  /* 0x00008f0098987a23 */ /* 0x000fc400000108b8 */
[----:B------:R-:W-:Y:S01]  /*ba70*/  MUFU.EX2 R198, R198 ;  /* 0x000000c600c67308 */ /* 0x000fe20000000800 */
[----:B------:R-:W-:Y:S02]  /*ba80*/  FFMA.FTZ R139, R139, c[0x0][0x23c], -R184 ;  /* 0x00008f008b8b7a23 */ /* 0x000fe400000108b8 */
[--C-:B------:R-:W-:Y:S01]  /*ba90*/  FFMA.FTZ R187, R121, c[0x0][0x23c], -R119.reuse ;  /* 0x00008f0079bb7a23 */ /* 0x100fe20000010877 */
[----:B----4-:R-:W-:Y:S01]  /*baa0*/  HMMA.16816.F32.BF16 R44, R52, R64, R44 ;  /* 0x00000040342c723c */ /* 0x010fe2000004182c */
[----:B------:R-:W-:-:S03]  /*bab0*/  FFMA.FTZ R57, R57, c[0x0][0x23c], -R119 ;  /* 0x00008f0039397a23 */ /* 0x000fc60000010877 */
[----:B------:R-:W4:Y:S01]  /*bac0*/  MUFU.EX2 R195, R195 ;  /* 0x000000c300c37308 */ /* 0x000f220000000800 */
[--C-:B------:R-:W-:Y:S02]  /*bad0*/  FFMA.FTZ R120, R120, c[0x0][0x23c], -R119.reuse ;  /* 0x00008f0078787a23 */ /* 0x100fe40000010877 */
[----:B------:R-:W-:Y:S01]  /*bae0*/  FFMA.FTZ R58, R58, c[0x0][0x23c], -R119 ;  /* 0x00008f003a3a7a23 */ /* 0x000fe20000010877 */
[C---:B------:R-:W-:Y:S01]  /*baf0*/  HMMA.16816.F32.BF16 R48, R52.reuse, R66, R48 ;  /* 0x000000423430723c */ /* 0x040fe20000041830 */
[----:B------:R-:W3:Y:S03]  /*bb00*/  LDSM.16.MT88.4 R64, [R116+0x9800] ;  /* 0x009800007440783b */ /* 0x000ee60000004200 */
[----:B------:R-:W-:Y:S04]  /*bb10*/  MUFU.EX2 R194, R194 ;  /* 0x000000c200c27308 */ /* 0x000fe80000000800 */
[C---:B--2---:R-:W-:Y:S04]  /*bb20*/  HMMA.16816.F32.BF16 R36, R52.reuse, R72, R36 ;  /* 0x000000483424723c */ /* 0x044fe80000041824 */
[----:B------:R-:W2:Y:S04]  /*bb30*/  MUFU.EX2 R191, R191 ;  /* 0x000000bf00bf7308 */ /* 0x000ea80000000800 */
[C---:B------:R-:W-:Y:S01]  /*bb40*/  HMMA.16816.F32.BF16 R40, R52.reuse, R74, R40 ;  /* 0x0000004a3428723c */ /* 0x040fe20000041828 */
[----:B------:R-:W2:Y:S03]  /*bb50*/  LDSM.16.MT88.4 R72, [R164+0xb800] ;  /* 0x00b80000a448783b */ /* 0x000ea60000004200 */
[----:B------:R-:W-:Y:S04]  /*bb60*/  MUFU.EX2 R188, R188 ;  /* 0x000000bc00bc7308 */ /* 0x000fe80000000800 */
[C---:B-1----:R-:W-:Y:S04]  /*bb70*/  HMMA.16816.F32.BF16 R28, R52.reuse, R68, R28 ;  /* 0x00000044341c723c */ /* 0x042fe8000004181c */
[----:B------:R-:W1:Y:S04]  /*bb80*/  MUFU.EX2 R181, R181 ;  /* 0x000000b500b57308 */ /* 0x000e680000000800 */
[----:B------:R-:W-:Y:S01]  /*bb90*/  HMMA.16816.F32.BF16 R32, R52, R70, R32 ;  /* 0x000000463420723c */ /* 0x000fe20000041820 */
[----:B------:R-:W1:Y:S03]  /*bba0*/  LDSM.16.MT88.4 R68, [R164+0x9800] ;  /* 0x00980000a444783b */ /* 0x000e660000004200 */
[----:B------:R-:W-:Y:S03]  /*bbb0*/  MUFU.EX2 R153, R153 ;  /* 0x0000009900997308 */ /* 0x000fe60000000800 */
[----:B------:R-:W-:-:S02]  /*bbc0*/  F2FP.BF16.PACK_AB R52, R133, R134 ;  /* 0x000000868534723e */ /* 0x000fc400000010ff */
[----:B------:R-:W-:Y:S02]  /*bbd0*/  F2FP.BF16.PACK_AB R53, R131, R132 ;  /* 0x000000848335723e */ /* 0x000fe400000010ff */
[----:B------:R-:W-:Y:S01]  /*bbe0*/  F2FP.BF16.PACK_AB R54, R129, R130 ;  /* 0x000000828136723e */ /* 0x000fe200000010ff */
[----:B------:R-:W-:Y:S01]  /*bbf0*/  MUFU.EX2 R202, R202 ;  /* 0x000000ca00ca7308 */ /* 0x000fe20000000800 */
[----:B---3--:R-:W-:-:S07]  /*bc00*/  F2FP.BF16.PACK_AB R55, R127, R128 ;  /* 0x000000807f37723e */ /* 0x008fce00000010ff */
[C---:B------:R-:W-:Y:S01]  /*bc10*/  HMMA.16816.F32.BF16 R12, R52.reuse, R64, R12 ;  /* 0x00000040340c723c */ /* 0x040fe2000004180c */
[----:B------:R-:W-:Y:S07]  /*bc20*/  MUFU.EX2 R154, R154 ;  /* 0x0000009a009a7308 */ /* 0x000fee0000000800 */
[C---:B------:R-:W-:Y:S01]  /*bc30*/  HMMA.16816.F32.BF16 R16, R52.reuse, R66, R16 ;  /* 0x000000423410723c */ /* 0x040fe20000041810 */
[----:B------:R-:W3:Y:S01]  /*bc40*/  LDSM.16.MT88.4 R64, [R116+0xd800] ;  /* 0x00d800007440783b */ /* 0x000ee20000004200 */
[----:B------:R-:W3:Y:S06]  /*bc50*/  MUFU.EX2 R155, R155 ;  /* 0x0000009b009b7308 */ /* 0x000eec0000000800 */
[C---:B--2---:R-:W-:Y:S02]  /*bc60*/  HMMA.16816.F32.BF16 R20, R52.reuse, R72, R20 ;  /* 0x000000483414723c */ /* 0x044fe40000041814 */
[----:B------:R-:W-:Y:S06]  /*bc70*/  MUFU.EX2 R143, R143 ;  /* 0x0000008f008f7308 */ /* 0x000fec0000000800 */
[C---:B-1----:R-:W-:Y:S02]  /*bc80*/  HMMA.16816.F32.BF16 R4, R52.reuse, R68, R4 ;  /* 0x000000443404723c */ /* 0x042fe40000041804 */
        /* <DEDUP_REMOVED lines=19> */
[----:B-----5:R-:W-:-:S02]  /*bdc0*/  F2FP.BF16.PACK_AB R52, R197, R200 ;  /* 0x000000c8c534723e */ /* 0x020fc400000010ff */
[----:B----4-:R-:W-:Y:S02]  /*bdd0*/  F2FP.BF16.PACK_AB R53, R195, R198 ;  /* 0x000000c6c335723e */ /* 0x010fe400000010ff */
[----:B------:R-:W-:Y:S02]  /*bde0*/  F2FP.BF16.PACK_AB R54, R193, R196 ;  /* 0x000000c4c136723e */ /* 0x000fe400000010ff */
[----:B------:R-:W-:-:S07]  /*bdf0*/  F2FP.BF16.PACK_AB R55, R191, R194 ;  /* 0x000000c2bf37723e */ /* 0x000fce00000010ff */
[C---:B---3--:R-:W-:Y:S08]  /*be00*/  HMMA.16816.F32.BF16 R20, R52.reuse, R64, R20 ;  /* 0x000000403414723c */ /* 0x048ff00000041814 */
        /* <DEDUP_REMOVED lines=68> */
[----:B------:R-:W-:Y:S06]  /*c250*/  MUFU.EX2 R31, R161 ;  /* 0x000000a1001f7308 */ /* 0x000fec0000000800 */
[C---:B------:R-:W-:Y:S01]  /*c260*/  HMMA.16816.F32.BF16 R100, R4.reuse, R102, R16 ;  /* 0x000000660464723c */ /* 0x040fe20000041810 */
[----:B------:R-:W-:Y:S01]  /*c270*/  LDSM.16.MT88.4 R16, [R116+0xc800] ;  /* 0x00c800007410783b */ /* 0x000fe20000004200 */
[----:B------:R-:W-:Y:S06]  /*c280*/  MUFU.EX2 R32, R32 ;  /* 0x0000002000207308 */ /* 0x000fec0000000800 */
[C---:B------:R-:W-:Y:S01]  /*c290*/  HMMA.16816.F32.BF16 R92, R4.reuse, R94, R24 ;  /* 0x0000005e045c723c */ /* 0x040fe20000041818 */
[----:B------:R-:W4:Y:S01]  /*c2a0*/  LDSM.16.MT88.4 R24, [R116+0xa800] ;  /* 0x00a800007418783b */ /* 0x000f220000004200 */
[----:B------:R-:W5:Y:S06]  /*c2b0*/  MUFU.EX2 R35, R35 ;  /* 0x0000002300237308 */ /* 0x000f6c0000000800 */
[C---:B------:R-:W-:Y:S02]  /*c2c0*/  HMMA.16816.F32.BF16 R76, R4.reuse, R78, R40 ;  /* 0x0000004e044c723c */ /* 0x040fe40000041828 */
[----:B------:R-:W-:Y:S06]  /*c2d0*/  MUFU.EX2 R33, R33 ;  /* 0x0000002100217308 */ /* 0x000fec0000000800 */
[C---:B-1----:R-:W-:Y:S02]  /*c2e0*/  HMMA.16816.F32.BF16 R72, R4.reuse, R8, R44 ;  /* 0x000000080448723c */ /* 0x042fe4000004182c */
[----:B------:R-:W1:Y:S06]  /*c2f0*/  MUFU.EX2 R34, R34 ;  /* 0x0000002200227308 */ /* 0x000e6c0000000800 */
[----:B------:R-:W-:Y:S01]  /*c300*/  HMMA.16816.F32.BF16 R68, R4, R10, R68 ;  /* 0x0000000a0444723c */ /* 0x000fe20000041844 */
[----:B------:R-:W4:Y:S06]  /*c310*/  LDSM.16.MT88.4 R8, [R164+0xe800] ;  /* 0x00e80000a408783b */ /* 0x000f2c0000004200 */
[----:B---3--:R-:W-:-:S02]  /*c320*/  F2FP.BF16.PACK_AB R4, R29, R30 ;  /* 0x0000001e1d04723e */ /* 0x008fc400000010ff */
[----:B-----5:R-:W-:Y:S02]  /*c330*/  F2FP.BF16.PACK_AB R5, R35, R32 ;  /* 0x000000202305723e */ /* 0x020fe400000010ff */
[----:B------:R-:W-:Y:S02]  /*c340*/  F2FP.BF16.PACK_AB R6, R31, R28 ;  /* 0x0000001c1f06723e */ /* 0x000fe400000010ff */
[----:B-1----:R-:W-:-:S07]  /*c350*/  F2FP.BF16.PACK_AB R7, R34, R33 ;  /* 0x000000212207723e */ /* 0x002fce00000010ff */
[C---:B--2---:R-:W-:Y:S08]  /*c360*/  HMMA.16816.F32.BF16 R112, R4.reuse, R12, R112 ;  /* 0x0000000c0470723c */ /* 0x044ff00000041870 */
[C---:B------:R-:W-:Y:S01]  /*c370*/  HMMA.16816.F32.BF16 R108, R4.reuse, R14, R108 ;  /* 0x0000000e046c723c */ /* 0x040fe2000004186c */
[----:B------:R-:W1:Y:S07]  /*c380*/  LDSM.16.MT88.4 R12, [R116+0xe800] ;  /* 0x00e80000740c783b */ /* 0x000e6e0000004200 */
[C---:B----4-:R-:W-:Y:S01]  /*c390*/  HMMA.16816.F32.BF16 R100, R4.reuse, R26, R100 ;  /* 0x0000001a0464723c */ /* 0x050fe20000041864 */
[----:B------:R-:W2:Y:S06]  /*c3a0*/  MUFU.EX2 R26, R58 ;  /* 0x0000003a001a7308 */ /* 0x000eac0000000800 */
        /* <DEDUP_REMOVED lines=15> */
[----:B-1----:R-:W-:Y:S03]  /*c4a0*/  HMMA.16816.F32.BF16 R72, R4, R12, R72 ;  /* 0x0000000c0448723c */ /* 0x002fe60000041848 */
        /* <DEDUP_REMOVED lines=8> */
[----:B------:R-:W1:Y:S02]  /*c530*/  LDSM.16.MT88.4 R20, [R164+0xac00] ;  /* 0x00ac0000a414783b */ /* 0x000e640000004200 */
[----:B------:R-:W-:-:S04]  /*c540*/  FADD.FTZ R133, R133, R134 ;  /* 0x0000008685857221 */ /* 0x000fc80000010000 */
[----:B------:R-:W-:Y:S01]  /*c550*/  FADD.FTZ R130, R130, R133 ;  /* 0x0000008582827221 */ /* 0x000fe20000010000 */
[----:B------:R-:W-:Y:S01]  /*c560*/  HMMA.16816.F32.BF16 R68, R4, R14, R68 ;  /* 0x0000000e0444723c */ /* 0x000fe20000041844 */
[----:B------:R-:W5:Y:S02]  /*c570*/  LDSM.16.MT88.4 R12, [R116+0xcc00] ;  /* 0x00cc0000740c783b */ /* 0x000f640000004200 */
[----:B------:R-:W-:-:S04]  /*c580*/  FADD.FTZ R129, R129, R130 ;  /* 0x0000008281817221 */ /* 0x000fc80000010000 */
[----:B------:R-:W-:Y:S01]  /*c590*/  FADD.FTZ R200, R200, R129 ;  /* 0x00000081c8c87221 */ /* 0x000fe20000010000 */
[----:B------:R-:W-:Y:S01]  /*c5a0*/  HMMA.16816.F32.BF16 R104, R4, R24, R104 ;  /* 0x000000180468723c */ /* 0x000fe20000041868 */
[----:B------:R-:W-:Y:S02]  /*c5b0*/  MUFU.EX2 R25, R57 ;  /* 0x0000003900197308 */ /* 0x000fe40000000800 */
[----:B------:R-:W-:-:S04]  /*c5c0*/  FADD.FTZ R197, R197, R200 ;  /* 0x000000c8c5c57221 */ /* 0x000fc80000010000 */
[----:B------:R-:W-:Y:S01]  /*c5d0*/  FADD.FTZ R196, R196, R197 ;  /* 0x000000c5c4c47221 */ /* 0x000fe20000010000 */
[----:B------:R-:W-:Y:S01]  /*c5e0*/  F2FP.BF16.PACK_AB R4, R162, R151 ;  /* 0x00000097a204723e */ /* 0x000fe200000010ff */
[----:B------:R-:W1:Y:S01]  /*c5f0*/  MUFU.EX2 R24, R120 ;  /* 0x0000007800187308 */ /* 0x000e620000000800 */
[----:B------:R-:W-:Y:S01]  /*c600*/  F2FP.BF16.PACK_AB R6, R139, R152 ;  /* 0x000000988b06723e */ /* 0x000fe200000010ff */
[----:B------:R-:W-:Y:S01]  /*c610*/  FADD.FTZ R193, R193, R196 ;  /* 0x000000c4c1c17221 */ /* 0x000fe20000010000 */
[----:B--2---:R-:W-:-:S03]  /*c620*/  F2FP.BF16.PACK_AB R7, R187, R26 ;  /* 0x0000001abb07723e */ /* 0x004fc600000010ff */
[----:B------:R-:W-:-:S04]  /*c630*/  FADD.FTZ R0, R188, R193 ;  /* 0x000000c1bc007221 */ /* 0x000fc80000010000 */
[----:B------:R-:W-:Y:S01]  /*c640*/  FADD.FTZ R0, R181, R0 ;  /* 0x00000000b5007221 */ /* 0x000fe20000010000 */
[----:B-1----:R-:W-:-:S07]  /*c650*/  F2FP.BF16.PACK_AB R5, R24, R25 ;  /* 0x000000191805723e */ /* 0x002fce00000010ff */
[C---:B---3--:R-:W-:Y:S08]  /*c660*/  HMMA.16816.F32.BF16 R104, R4.reuse, R16, R104 ;  /* 0x000000100468723c */ /* 0x048ff00000041868 */
[C---:B------:R-:W-:Y:S01]  /*c670*/  HMMA.16816.F32.BF16 R100, R4.reuse, R18, R100 ;  /* 0x000000120464723c */ /* 0x040fe20000041864 */
[----:B------:R-:W1:Y:S07]  /*c680*/  LDSM.16.MT88.4 R16, [R164+0xec00] ;  /* 0x00ec0000a410783b */ /* 0x000e6e0000004200 */
[C---:B----4-:R-:W-:Y:S08]  /*c690*/  HMMA.16816.F32.BF16 R96, R4.reuse, R8, R96 ;  /* 0x000000080460723c */ /* 0x050ff00000041860 */
[C---:B------:R-:W-:Y:S01]  /*c6a0*/  HMMA.16816.F32.BF16 R92, R4.reuse, R10, R92 ;  /* 0x0000000a045c723c */ /* 0x040fe2000004185c */
[----:B------:R-:W2:Y:S07]  /*c6b0*/  LDSM.16.MT88.4 R8, [R116+0xec00] ;  /* 0x00ec00007408783b */ /* 0x000eae0000004200 */
[C---:B------:R-:W-:Y:S07]  /*c6c0*/  HMMA.16816.F32.BF16 R112, R4.reuse, R20, R112 ;  /* 0x000000140470723c */ /* 0x040fee0000041870 */
[----:B------:R-:W-:Y:S01]  /*c6d0*/  FADD.FTZ R21, R143, R2 ;  /* 0x000000028f157221 */ /* 0x000fe20000010000 */
[----:B-----5:R-:W-:Y:S01]  /*c6e0*/  HMMA.16816.F32.BF16 R88, R4, R12, R88 ;  /* 0x0000000c0458723c */ /* 0x020fe20000041858 */
[----:B------:R-:W-:-:S02]  /*c6f0*/  MOV R2, R56 ;  /* 0x0000003800027202 */ /* 0x000fc40000000f00 */
        /* <DEDUP_REMOVED lines=34> */
.L_x_1322:
        /* <DEDUP_REMOVED lines=8> */
.L_x_1334:
        /* <DEDUP_REMOVED lines=12> */
[----:B------:R-:W-:Y:S02]  /*ca60*/  IABS R4, R2 ;  /* 0x0000000200047213 */ /* 0x000fe40000000000 */
[C---:B------:R-:W-:Y:S02]  /*ca70*/  IADD3 R9, R2.reuse, 0x80, RZ ;  /* 0x0000008002097810 */ /* 0x040fe40007ffe0ff */
        /* <DEDUP_REMOVED lines=13> */
[C---:B------:R-:W-:Y:S01]  /*cb50*/  IMAD R4, R0.reuse, R3, R4 ;  /* 0x0000000300047224 */ /* 0x040fe200078e0204 */
[----:B------:R-:W-:Y:S01]  /*cb60*/  LOP3.LUT R3, RZ, c[0x0][0x2d0], RZ, 0x33, !PT ;  /* 0x0000b400ff037a12 */ /* 0x000fe200078e33ff */
[C---:B------:R-:W-:Y:S03]  /*cb70*/  IMAD R6, R0.reuse, R5, R6 ;  /* 0x0000000500067224 */ /* 0x040fe600078e0206 */
        /* <DEDUP_REMOVED lines=8> */
[----:B------:R-:W-:Y:S09]  /*cc00*/  ISETP.NE.AND P1, PT, RZ, c[0x0][0x2d0], PT ;  /* 0x0000b400ff007a0c */ /* 0x000ff20003f25270 */
        /* <DEDUP_REMOVED lines=18> */
[----:B------:R-:W-:Y:S04]  /*cd30*/  IMAD R0, R5, c[0x0][0x1a4], R0 ;  /* 0x0000690005007a24 */ /* 0x000fe800078e0200 */
[----:B------:R-:W-:Y:S02]  /*cd40*/  IMAD.IADD R3, R3, 0x1, R0 ;  /* 0x0000000103037824 */ /* 0x000fe400078e0200 */
[----:B--2---:R-:W-:Y:S04]  /*cd50*/  IMAD.IADD R7, R4, 0x1, -R7 ;  /* 0x0000000104077824 */ /* 0x004fe800078e0a07 */
[C---:B------:R-:W-:Y:S01]  /*cd60*/  IMAD.WIDE.U32 R2, R7.reuse, c[0x0][0x188], R2 ;  /* 0x0000620007027a25 */ /* 0x040fe200078e0002 */
[----:B------:R-:W-:Y:S05]  /*cd70*/  SHF.R.S32.HI R4, RZ, 0x1f, R7 ;  /* 0x0000001fff047819 */ /* 0x000fea0000011407 */
[----:B------:R-:W-:Y:S04]  /*cd80*/  IMAD R4, R4, c[0x0][0x188], RZ ;  /* 0x0000620004047a24 */ /* 0x000fe800078e02ff */
[----:B------:R-:W-:Y:S04]  /*cd90*/  IMAD R4, R7, c[0x0][0x18c], R4 ;  /* 0x0000630007047a24 */ /* 0x000fe800078e0204 */
[----:B------:R-:W-:Y:S02]  /*cda0*/  IMAD.IADD R0, R3, 0x1, R4 ;  /* 0x0000000103007824 */ /* 0x000fe400078e0204 */
.L_x_1331:
[----:B------:R-:W-:Y:S02]  /*cdb0*/  ISETP.GE.AND P4, PT, R179, c[0x0][0x220], PT ;  /* 0x00008800b3007a0c */ /* 0x000fe40003f86270 */
[----:B------:R-:W-:Y:S02]  /*cdc0*/  LEA R192, P1, R2, R190, 0x1 ;  /* 0x000000be02c07211 */ /* 0x000fe400078208ff */
[----:B------:R-:W-:Y:S02]  /*cdd0*/  ISETP.GE.AND P3, PT, R178, c[0x0][0x220], PT ;  /* 0x00008800b2007a0c */ /* 0x000fe40003f66270 */
[-C--:B------:R-:W-:Y:S02]  /*cde0*/  LEA.HI.X R193, R2, R189.reuse, R0, 0x1, P1 ;  /* 0x000000bd02c17211 */ /* 0x080fe400008f0c00 */
[----:B------:R-:W-:Y:S02]  /*cdf0*/  ISETP.GE.AND P2, PT, R177, c[0x0][0x220], PT ;  /* 0x00008800b1007a0c */ /* 0x000fe40003f46270 */
[----:B------:R-:W-:Y:S03]  /*ce00*/  IADD3 R191, P0, R173, R2, RZ ;  /* 0x00000002adbf7210 */ /* 0x000fe60007f1e0ff */
[----:B------:R-:W-:Y:S01]  /*ce10*/  @P4 STS.64 [R175+0x9008], RZ ;  /* 0x009008ffaf004388 */ /* 0x000fe20000000a00 */
[C---:B------:R-:W-:Y:S02]  /*ce20*/  @!P4 LEA R198, P5, R191.reuse, R190, 0x1 ;  /* 0x000000bebfc6c211 */ /* 0x040fe400078a08ff */
[C---:B------:R-:W-:Y:S02]  /*ce30*/  IADD3.X R2, R172.reuse, R0, RZ, P0, !PT ;  /* 0x00000000ac027210 */ /* 0x040fe400007fe4ff */
[CC--:B------:R-:W-:Y:S01]  /*ce40*/  @!P3 LEA R196, P1, R191.reuse, R190.reuse, 0x1 ;  /* 0x000000bebfc4b211 */ /* 0x0c0fe200078208ff */
[----:B------:R-:W-:Y:S01]  /*ce50*/  @P4 STS [R175+0x9000], RZ ;  /* 0x009000ffaf004388 */ /* 0x000fe20000000800 */
[CCC-:B------:R-:W-:Y:S02]  /*ce60*/  @!P4 LEA.HI.X R199, R191.reuse, R189.reuse, R2.reuse, 0x1, P5 ;  /* 0x000000bdbfc7c211 */ /* 0x1c0fe400028f0c02 */
[C-C-:B------:R-:W-:Y:S01]  /*ce70*/  @!P3 LEA.HI.X R197, R191.reuse, R189, R2.reuse, 0x1, P1 ;  /* 0x000000bdbfc5b211 */ /* 0x140fe200008f0c02 */
[----:B------:R-:W-:Y:S01]  /*ce80*/  @P4 STS [R175+0x9004], RZ ;  /* 0x009004ffaf004388 */ /* 0x000fe20000000800 */
[----:B------:R-:W-:Y:S02]  /*ce90*/  @!P2 LEA R194, P0, R191, R190, 0x1 ;  /* 0x000000bebfc2a211 */ /* 0x000fe400078008ff */
[----:B------:R-:W-:Y:S01]  /*cea0*/  IADD3 R3, P5, R173, R191, RZ ;  /* 0x000000bfad037210 */ /* 0x000fe20007fbe0ff */
[----:B------:R-:W-:Y:S01]  /*ceb0*/  @!PT LDS RZ, [RZ] ;  /* 0x00000000fffff984 */ /* 0x000fe20000000800 */
[----:B------:R-:W-:Y:S01]  /*cec0*/  @!PT LDS RZ, [RZ] ;  /* 0x00000000fffff984 */ /* 0x000fe20000000800 */
[----:B------:R-:W-:Y:S01]  /*ced0*/  @!PT LDS RZ, [RZ] ;  /* 0x00000000fffff984 */ /* 0x000fe20000000800 */
[----:B------:R1:W-:Y:S01]  /*cee0*/  @!P4 LDGSTS.E.BYPASS.LTC128B.128 [R175+0x9000], [R192.64] ;  /* 0x09000000c0afcfae */ /* 0x0003e2000b901d46 */
[-C--:B------:R-:W-:Y:S02]  /*cef0*/  @!P2 LEA.HI.X R195, R191, R189.reuse, R2, 0x1, P0 ;  /* 0x000000bdbfc3a211 */ /* 0x080fe400000f0c02 */
[C---:B------:R-:W-:Y:S02]  /*cf00*/  IADD3.X R2, R172.reuse, R2, RZ, P5, !PT ;  /* 0x00000002ac027210 */ /* 0x040fe40002ffe4ff */
[CC--:B------:R-:W-:Y:S02]  /*cf10*/  @!P4 LEA R204, P5, R3.reuse, R190.reuse, 0x1 ;  /* 0x000000be03ccc211 */ /* 0x0c0fe400078a08ff */
[CC--:B------:R-:W-:Y:S01]  /*cf20*/  @!P3 LEA R202, P1, R3.reuse, R190.reuse, 0x1 ;  /* 0x000000be03cab211 */ /* 0x0c0fe200078208ff */
[----:B------:R-:W-:Y:S01]  /*cf30*/  @P3 STS.128 [R175+0xb000], RZ ;  /* 0x00b000ffaf003388 */ /* 0x000fe20000000c00 */
[CCC-:B------:R-:W-:Y:S02]  /*cf40*/  @!P4 LEA.HI.X R205, R3.reuse, R189.reuse, R2.reuse, 0x1, P5 ;  /* 0x000000bd03cdc211 */ /* 0x1c0fe400028f0c02 */
[C-C-:B------:R-:W-:Y:S02]  /*cf50*/  @!P3 LEA.HI.X R203, R3.reuse, R189, R2.reuse, 0x1, P1 ;  /* 0x000000bd03cbb211 */ /* 0x140fe400008f0c02 */
[----:B------:R-:W-:Y:S02]  /*cf60*/  @!P2 LEA R200, P0, R3, R190, 0x1 ;  /* 0x000000be03c8a211 */ /* 0x000fe400078008ff */
        /* <DEDUP_REMOVED lines=18> */
[----:B------:R-:W-:Y:S02]  /*d090*/  ISETP.GT.AND P0, PT, R176, R169, PT ;  /* 0x000000a9b000720c */ /* 0x000fe40003f04270 */
        /* <DEDUP_REMOVED lines=183> */
[----:B------:R-:W-:Y:S02]  /*dc10*/  FMUL.FTZ R251, R4, c[0x0][0x2ec] ;  /* 0x0000bb0004fb7a20 */ /* 0x000fe40000410000 */
[----:B------:R-:W2:Y:S01]  /*dc20*/  MUFU.TANH R250, R250 ;  /* 0x000000fa00fa7308 */ /* 0x000ea20000002400 */
[----:B------:R-:W-:Y:S02]  /*dc30*/  FMUL.FTZ R249, R5, c[0x0][0x2ec] ;  /* 0x0000bb0005f97a20 */ /* 0x000fe40000410000 */
[C---:B---3--:R-:W-:Y:S04]  /*dc40*/  HMMA.16816.F32.BF16 R20, R132.reuse, R124, R20 ;  /* 0x0000007c8414723c */ /* 0x048fe80000041814 */
[----:B------:R-:W-:Y:S02]  /*dc50*/  FMUL.FTZ R0, R10, c[0x0][0x2ec] ;  /* 0x0000bb000a007a20 */ /* 0x000fe40000410000 */
[----:B------:R-:W-:Y:S01]  /*dc60*/  FMUL.FTZ R248, R7, c[0x0][0x2ec] ;  /* 0x0000bb0007f87a20 */ /* 0x000fe20000410000 */
[----:B------:R-:W3:Y:S01]  /*dc70*/  MUFU.TANH R251, R251 ;  /* 0x000000fb00fb7308 */ /* 0x000ee20000002400 */
[C---:B------:R-:W-:Y:S01]  /*dc80*/  HMMA.16816.F32.BF16 R24, R132.reuse, R126, R24 ;  /* 0x0000007e8418723c */ /* 0x040fe20000041818 */
[----:B------:R-:W2:Y:S03]  /*dc90*/  LDSM.16.M88.4 R124, [R118+0x8000] ;  /* 0x00800000767c783b */ /* 0x000ea60000000200 */
[----:B------:R-:W-:Y:S02]  /*dca0*/  FMUL.FTZ R247, R8, c[0x0][0x2ec] ;  /* 0x0000bb0008f77a20 */ /* 0x000fe40000410000 */
[----:B------:R-:W-:Y:S02]  /*dcb0*/  FMUL.FTZ R252, R11, c[0x0][0x2ec] ;  /* 0x0000bb000bfc7a20 */ /* 0x000fe40000410000 */
[----:B------:R-:W-:Y:S01]  /*dcc0*/  FMUL.FTZ R245, R12, c[0x0][0x2ec] ;  /* 0x0000bb000cf57a20 */ /* 0x000fe20000410000 */
[----:B------:R2:W2:Y:S03]  /*dcd0*/  MUFU.TANH R6, R0 ;  /* 0x0000000000067308 */ /* 0x0004a60000002400 */
[----:B------:R-:W-:Y:S02]  /*dce0*/  FMUL.FTZ R243, R13, c[0x0][0x2ec] ;  /* 0x0000bb000df37a20 */ /* 0x000fe40000410000 */
[----:B------:R-:W-:Y:S02]  /*dcf0*/  FMUL.FTZ R246, R14, c[0x0][0x2ec] ;  /* 0x0000bb000ef67a20 */ /* 0x000fe40000410000 */
[----:B------:R-:W-:Y:S02]  /*dd00*/  FMUL.FTZ R244, R15, c[0x0][0x2ec] ;  /* 0x0000bb000ff47a20 */ /* 0x000fe40000410000 */
[----:B------:R-:W-:Y:S01]  /*dd10*/  FMUL.FTZ R241, R16, c[0x0][0x2ec] ;  /* 0x0000bb0010f17a20 */ /* 0x000fe20000410000 */
[----:B------:R-:W3:Y:S01]  /*dd20*/  MUFU.TANH R249, R249 ;  /* 0x000000f900f97308 */ /* 0x000ee20000002400 */
[----:B------:R-:W-:Y:S02]  /*dd30*/  FMUL.FTZ R239, R17, c[0x0][0x2ec] ;  /* 0x0000bb0011ef7a20 */ /* 0x000fe40000410000 */
[----:B------:R-:W-:Y:S02]  /*dd40*/  FMUL.FTZ R242, R18, c[0x0][0x2ec] ;  /* 0x0000bb0012f27a20 */ /* 0x000fe40000410000 */
[----:B------:R-:W-:Y:S01]  /*dd50*/  FMUL.FTZ R240, R19, c[0x0][0x2ec] ;  /* 0x0000bb0013f07a20 */ /* 0x000fe20000410000 */
[C---:B-1----:R-:W-:Y:S03]  /*dd60*/  HMMA.16816.F32.BF16 R28, R132.reuse, R120, R28 ;  /* 0x00000078841c723c */ /* 0x042fe6000004181c */
[----:B------:R-:W-:Y:S01]  /*dd70*/  FMUL.FTZ R235, R20, c[0x0][0x2ec] ;  /* 0x0000bb0014eb7a20 */ /* 0x000fe20000410000 */
[----:B------:R-:W1:Y:S01]  /*dd80*/  MUFU.TANH R248, R248 ;  /* 0x000000f800f87308 */ /* 0x000e620000002400 */
[----:B------:R-:W-:Y:S02]  /*dd90*/  FMUL.FTZ R233, R21, c[0x0][0x2ec] ;  /* 0x0000bb0015e97a20 */ /* 0x000fe40000410000 */
[----:B------:R-:W-:Y:S01]  /*dda0*/  FMUL.FTZ R238, R22, c[0x0][0x2ec] ;  /* 0x0000bb0016ee7a20 */ /* 0x000fe20000410000 */
[C---:B------:R-:W-:Y:S01]  /*ddb0*/  HMMA.16816.F32.BF16 R32, R132.reuse, R122, R32 ;  /* 0x0000007a8420723c */ /* 0x040fe20000041820 */
[----:B------:R-:W1:Y:S03]  /*ddc0*/  LDSM.16.M88.4 R120, [R118+0x8400] ;  /* 0x008400007678783b */ /* 0x000e660000000200 */
[----:B------:R-:W-:Y:S02]  /*ddd0*/  FMUL.FTZ R236, R23, c[0x0][0x2ec] ;  /* 0x0000bb0017ec7a20 */ /* 0x000fe40000410000 */
[----:B------:R-:W1:Y:S01]  /*dde0*/  MUFU.TANH R247, R247 ;  /* 0x000000f700f77308 */ /* 0x000e620000002400 */
[----:B------:R-:W-:Y:S01]  /*ddf0*/  FMUL.FTZ R231, R24, c[0x0][0x2ec] ;  /* 0x0000bb0018e77a20 */ /* 0x000fe20000410000 */
[C---:B--2---:R-:W-:Y:S04]  /*de00*/  HMMA.16816.F32.BF16 R36, R132.reuse, R124, R36 ;  /* 0x0000007c8424723c */ /* 0x044fe80000041824 */
[----:B------:R-:W-:Y:S02]  /*de10*/  FMUL.FTZ R237, R25, c[0x0][0x2ec] ;  /* 0x0000bb0019ed7a20 */ /* 0x000fe40000410000 */
[----:B------:R-:W-:Y:S02]  /*de20*/  FMUL.FTZ R234, R26, c[0x0][0x2ec] ;  /* 0x0000bb001aea7a20 */ /* 0x000fe40000410000 */
[----:B------:R-:W2:Y:S01]  /*de30*/  MUFU.TANH R252, R252 ;  /* 0x000000fc00fc7308 */ /* 0x000ea20000002400 */
[C---:B------:R-:W-:Y:S01]  /*de40*/  HMMA.16816.F32.BF16 R40, R132.reuse, R126, R40 ;  /* 0x0000007e8428723c */ /* 0x040fe20000041828 */
[----:B------:R-:W2:Y:S02]  /*de50*/  LDSM.16.M88.4 R124, [R118+0x8800] ;  /* 0x00880000767c783b */ /* 0x000ea40000000200 */
        /* <DEDUP_REMOVED lines=8> */
[----:B------:R-:W3:Y:S01]  /*dee0*/  MUFU.TANH R243, R243 ;  /* 0x000000f300f37308 */ /* 0x000ee20000002400 */
[----:B------:R-:W-:Y:S02]  /*def0*/  FMUL.FTZ R226, R34, c[0x0][0x2ec] ;  /* 0x0000bb0022e27a20 */ /* 0x000fe40000410000 */
[----:B------:R-:W-:Y:S01]  /*df00*/  FMUL.FTZ R224, R35, c[0x0][0x2ec] ;  /* 0x0000bb0023e07a20 */ /* 0x000fe20000410000 */
[C---:B-1----:R-:W-:Y:S03]  /*df10*/  HMMA.16816.F32.BF16 R44, R132.reuse, R120, R44 ;  /* 0x00000078842c723c */ /* 0x042fe6000004182c */
[----:B------:R-:W-:Y:S03]  /*df20*/  FMUL.FTZ R213, R36, c[0x0][0x2ec] ;  /* 0x0000bb0024d57a20 */ /* 0x000fe60000410000 */
[----:B------:R-:W1:Y:S01]  /*df30*/  MUFU.TANH R246, R246 ;  /* 0x000000f600f67308 */ /* 0x000e620000002400 */
[----:B------:R-:W-:Y:S01]  /*df40*/  FMUL.FTZ R211, R37, c[0x0][0x2ec] ;  /* 0x0000bb0025d37a20 */ /* 0x000fe20000410000 */
[C---:B------:R-:W-:Y:S01]  /*df50*/  HMMA.16816.F32.BF16 R48, R132.reuse, R122, R48 ;  /* 0x0000007a8430723c */ /* 0x040fe20000041830 */
[----:B------:R-:W1:Y:S01]  /*df60*/  LDSM.16.M88.4 R120, [R118+0x8c00] ;  /* 0x008c00007678783b */ /* 0x000e620000000200 */
[----:B------:R-:W-:Y:S04]  /*df70*/  DEPBAR.LE SB0, 0x0 ;  /* 0x000080000000791a */ /* 0x000fe80000000000 */
[----:B------:R-:W-:Y:S02]  /*df80*/  FMUL.FTZ R212, R38, c[0x0][0x2ec] ;  /* 0x0000bb0026d47a20 */ /* 0x000fe40000410000 */
[----:B------:R-:W1:Y:S01]  /*df90*/  MUFU.TANH R244, R244 ;  /* 0x000000f400f47308 */ /* 0x000e620000002400 */
[----:B------:R-:W-:Y:S01]  /*dfa0*/  FMUL.FTZ R214, R39, c[0x0][0x2ec] ;  /* 0x0000bb0027d67a20 */ /* 0x000fe20000410000 */
[----:B------:R-:W-:Y:S01]  /*dfb0*/  BAR.SYNC.DEFER_BLOCKING 0x0 ;  /* 0x0000000000007b1d */ /* 0x000fe20000010000 */
[C---:B--2---:R-:W-:Y:S05]  /*dfc0*/  HMMA.16816.F32.BF16 R52, R132.reuse, R124, R52 ;  /* 0x0000007c8434723c */ /* 0x044fea0000041834 */
[----:B-----5:R-:W-:Y:S02]  /*dfd0*/  FMUL.FTZ R205, R40, c[0x0][0x2ec] ;  /* 0x0000bb0028cd7a20 */ /* 0x020fe40000410000 */
[----:B------:R-:W2:Y:S01]  /*dfe0*/  MUFU.TANH R241, R241 ;  /* 0x000000f100f17308 */ /* 0x000ea20000002400 */
[C---:B------:R-:W-:Y:S04]  /*dff0*/  HMMA.16816.F32.BF16 R56, R132.reuse, R126, R56 ;  /* 0x0000007e8438723c */ /* 0x040fe80000041838 */
[----:B------:R-:W-:Y:S02]  /*e000*/  FMUL.FTZ R209, R41, c[0x0][0x2ec] ;  /* 0x0000bb0029d17a20 */ /* 0x000fe40000410000 */
[----:B------:R-:W-:Y:S02]  /*e010*/  FMUL.FTZ R216, R42, c[0x0][0x2ec] ;  /* 0x0000bb002ad87a20 */ /* 0x000fe40000410000 */
[----:B------:R-:W-:Y:S01]  /*e020*/  FMUL.FTZ R210, R43, c[0x0][0x2ec] ;  /* 0x0000bb002bd27a20 */ /* 0x000fe20000410000 */
        /* <DEDUP_REMOVED lines=9> */
[----:B------:R-:W-:Y:S02]  /*e0c0*/  FMUL.FTZ R204, R50, c[0x0][0x2ec] ;  /* 0x0000bb0032cc7a20 */ /* 0x000fe40000410000 */
[----:B------:R-:W-:Y:S01]  /*e0d0*/  FMUL.FTZ R202, R51, c[0x0][0x2ec] ;  /* 0x0000bb0033ca7a20 */ /* 0x000fe20000410000 */
        /* <DEDUP_REMOVED lines=11> */
[----:B----4-:R-:W-:Y:S02]  /*e190*/  FMUL.FTZ R195, R59, c[0x0][0x2ec] ;  /* 0x0000bb003bc37a20 */ /* 0x010fe40000410000 */
[----:B------:R-:W-:Y:S02]  /*e1a0*/  FMUL.FTZ R219, R60, c[0x0][0x2ec] ;  /* 0x0000bb003cdb7a20 */ /* 0x000fe40000410000 */
        /* <DEDUP_REMOVED lines=9> */
[----:B------:R-:W1:Y:S10]  /*e240*/  MUFU.TANH R236, R236 ;  /* 0x000000ec00ec7308 */ /* 0x000e740000002400 */
        /* <DEDUP_REMOVED lines=112> */
.L_x_1333:
        /* <DEDUP_REMOVED lines=91> */
.L_x_1332:
        /* <DEDUP_REMOVED lines=93> */
[----:B------:R-:W-:Y:S01]  /*f4d0*/  ISETP.GT.AND P0, PT, R176, R169, PT ;  /* 0x000000a9b000720c */ /* 0x000fe20003f04270 */
        /* <DEDUP_REMOVED lines=30> */
[C---:B------:R-:W-:Y:S01]  /*f6c0*/  FMUL.FTZ R27, R54.reuse, R95 ;  /* 0x0000005f361b7220 */ /* 0x040fe20000410000 */
[----:B------:R-:W-:Y:S01]  /*f6d0*/  LDSM.16.MT88.4 R100, [R116+0xac00] ;  /* 0x00ac00007464783b */ /* 0x000fe20000004200 */
[----:B------:R-:W-:Y:S01]  /*f6e0*/  FMUL.FTZ R24, R53, R92 ;  /* 0x0000005c35187220 */ /* 0x000fe20000410000 */
[----:B-1----:R-:W-:Y:S01]  /*f6f0*/  F2FP.BF16.PACK_AB R56, R131, R138 ;  /* 0x0000008a8338723e */ /* 0x002fe200000010ff */
[C---:B------:R-:W-:Y:S02]  /*f700*/  FMUL.FTZ R25, R53.reuse, R93 ;  /* 0x0000005d35197220 */ /* 0x040fe40000410000 */
[C---:B------:R-:W-:Y:S02]  /*f710*/  FMUL.FTZ R32, R53.reuse, R84 ;  /* 0x0000005435207220 */ /* 0x040fe40000410000 */
[C---:B------:R-:W-:Y:S01]  /*f720*/  FMUL.FTZ R33, R53.reuse, R85 ;  /* 0x0000005535217220 */ /* 0x040fe20000410000 */
[----:B------:R-:W-:Y:S01]  /*f730*/  MUFU.EX2 R121, R121 ;  /* 0x0000007900797308 */ /* 0x000fe20000000800 */
[C---:B------:R-:W-:Y:S02]  /*f740*/  FMUL.FTZ R34, R54.reuse, R86 ;  /* 0x0000005636227220 */ /* 0x040fe40000410000 */
[C---:B------:R-:W-:Y:S02]  /*f750*/  FMUL.FTZ R35, R54.reuse, R87 ;  /* 0x0000005736237220 */ /* 0x040fe40000410000 */
[C---:B------:R-:W-:Y:S02]  /*f760*/  FMUL.FTZ R40, R53.reuse, R76 ;  /* 0x0000004c35287220 */ /* 0x040fe40000410000 */
[----:B------:R-:W-:Y:S02]  /*f770*/  FMUL.FTZ R41, R53, R77 ;  /* 0x0000004d35297220 */ /* 0x000fe40000410000 */
[C---:B------:R-:W-:Y:S01]  /*f780*/  FMUL.FTZ R42, R54.reuse, R78 ;  /* 0x0000004e362a7220 */ /* 0x040fe20000410000 */
[----:B------:R-:W1:Y:S01]  /*f790*/  MUFU.EX2 R120, R120 ;  /* 0x0000007800787308 */ /* 0x000e620000000800 */
[----:B------:R-:W-:Y:S02]  /*f7a0*/  FMUL.FTZ R43, R54, R79 ;  /* 0x0000004f362b7220 */ /* 0x000fe40000410000 */
[--C-:B------:R-:W-:Y:S01]  /*f7b0*/  FFMA.FTZ R93, R243, c[0x0][0x23c], -R132.reuse ;  /* 0x00008f00f35d7a23 */ /* 0x100fe20000010884 */
[----:B--2---:R-:W-:Y:S01]  /*f7c0*/  F2FP.BF16.PACK_AB R57, R129, R136 ;  /* 0x000000888139723e */ /* 0x004fe200000010ff */
[--C-:B------:R-:W-:Y:S01]  /*f7d0*/  FFMA.FTZ R85, R241, c[0x0][0x23c], -R132.reuse ;  /* 0x00008f00f1557a23 */ /* 0x100fe20000010884 */
[----:B------:R-:W-:Y:S01]  /*f7e0*/  LDSM.16.MT88.4 R76, [R116+0xc400] ;  /* 0x00c40000744c783b */ /* 0x000fe20000004200 */
[--C-:B------:R-:W-:Y:S02]  /*f7f0*/  FFMA.FTZ R86, R239, c[0x0][0x23c], -R132.reuse ;  /* 0x00008f00ef567a23 */ /* 0x100fe40000010884 */
[--C-:B------:R-:W-:Y:S01]  /*f800*/  FFMA.FTZ R84, R244, c[0x0][0x23c], -R55.reuse ;  /* 0x00008f00f4547a23 */ /* 0x100fe20000010837 */
[----:B------:R-:W-:Y:S01]  /*f810*/  MUFU.EX2 R122, R122 ;  /* 0x0000007a007a7308 */ /* 0x000fe20000000800 */
[--C-:B------:R-:W-:Y:S02]  /*f820*/  FFMA.FTZ R87, R242, c[0x0][0x23c], -R55.reuse ;  /* 0x00008f00f2577a23 */ /* 0x100fe40000010837 */
[C---:B------:R-:W-:Y:S02]  /*f830*/  FMUL.FTZ R48, R53.reuse, R68 ;  /* 0x0000004435307220 */ /* 0x040fe40000410000 */
[----:B------:R-:W-:Y:S02]  /*f840*/  FMUL.FTZ R49, R53, R69 ;  /* 0x0000004535317220 */ /* 0x000fe40000410000 */
[C---:B------:R-:W-:Y:S02]  /*f850*/  FMUL.FTZ R50, R54.reuse, R70 ;  /* 0x0000004636327220 */ /* 0x040fe40000410000 */
[----:B------:R-:W-:Y:S01]  /*f860*/  FMUL.FTZ R51, R54, R71 ;  /* 0x0000004736337220 */ /* 0x000fe20000410000 */
[----:B------:R-:W2:Y:S01]  /*f870*/  MUFU.EX2 R117, R117 ;  /* 0x0000007500757308 */ /* 0x000ea20000000800 */
[----:B------:R-:W-:Y:S01]  /*f880*/  LDSM.16.MT88.4 R68, [R164+0xbc00] ;  /* 0x00bc0000a444783b */ /* 0x000fe20000004200 */
[--C-:B------:R-:W-:Y:S01]  /*f890*/  FFMA.FTZ R92, R235, c[0x0][0x23c], -R132.reuse ;  /* 0x00008f00eb5c7a23 */ /* 0x100fe20000010884 */
[----:B-1----:R-:W-:Y:S01]  /*f8a0*/  F2FP.BF16.PACK_AB R58, R120, R121 ;  /* 0x00000079783a723e */ /* 0x002fe200000010ff */
[--C-:B------:R-:W-:Y:S02]  /*f8b0*/  FFMA.FTZ R123, R223, c[0x0][0x23c], -R132.reuse ;  /* 0x00008f00df7b7a23 */ /* 0x100fe40000010884 */
[--C-:B------:R-:W-:Y:S02]  /*f8c0*/  FFMA.FTZ R133, R226, c[0x0][0x23c], -R55.reuse ;  /* 0x00008f00e2857a23 */ /* 0x100fe40000010837 */
[--C-:B------:R-:W-:Y:S02]  /*f8d0*/  FFMA.FTZ R134, R224, c[0x0][0x23c], -R55.reuse ;  /* 0x00008f00e0867a23 */ /* 0x100fe40000010837 */
[----:B------:R-:W-:Y:S01]  /*f8e0*/  MUFU.EX2 R93, R93 ;  /* 0x0000005d005d7308 */ /* 0x000fe20000000800 */
[--C-:B------:R-:W-:Y:S02]  /*f8f0*/  FFMA.FTZ R139, R214, c[0x0][0x23c], -R55.reuse ;  /* 0x00008f00d68b7a23 */ /* 0x100fe40000010837 */
[--C-:B------:R-:W-:Y:S02]  /*f900*/  FFMA.FTZ R141, R216, c[0x0][0x23c], -R55.reuse ;  /* 0x00008f00d88d7a23 */ /* 0x100fe40000010837 */
[--C-:B------:R-:W-:Y:S02]  /*f910*/  FFMA.FTZ R142, R210, c[0x0][0x23c], -R55.reuse ;  /* 0x00008f00d28e7a23 */ /* 0x100fe40000010837 */
[--C-:B------:R-:W-:Y:S02]  /*f920*/  FFMA.FTZ R144, R199, c[0x0][0x23c], -R132.reuse ;  /* 0x00008f00c7907a23 */ /* 0x100fe40000010884 */
[--C-:B------:R-:W-:Y:S01]  /*f930*/  FFMA.FTZ R148, R203, c[0x0][0x23c], -R132.reuse ;  /* 0x00008f00cb947a23 */ /* 0x100fe20000010884 */
[----:B------:R-:W-:Y:S01]  /*f940*/  MUFU.EX2 R85, R85 ;  /* 0x0000005500557308 */ /* 0x000fe20000000800 */
[--C-:B------:R-:W-:Y:S02]  /*f950*/  FFMA.FTZ R143, R206, c[0x0][0x23c], -R55.reuse ;  /* 0x00008f00ce8f7a23 */ /* 0x100fe40000010837 */
[--C-:B------:R-:W-:Y:S01]  /*f960*/  FFMA.FTZ R146, R208, c[0x0][0x23c], -R55.reuse ;  /* 0x00008f00d0927a23 */ /* 0x100fe20000010837 */
[----:B--2---:R-:W-:Y:S01]  /*f970*/  F2FP.BF16.PACK_AB R59, R117, R122 ;  /* 0x0000007a753b723e */ /* 0x004fe200000010ff */
[--C-:B------:R-:W-:Y:S02]  /*f980*/  FFMA.FTZ R145, R204, c[0x0][0x23c], -R55.reuse ;  /* 0x00008f00cc917a23 */ /* 0x100fe40000010837 */
[--C-:B------:R-:W-:Y:S02]  /*f990*/  FFMA.FTZ R150, R202, c[0x0][0x23c], -R55.reuse ;  /* 0x00008f00ca967a23 */ /* 0x100fe40000010837 */
        /* <DEDUP_REMOVED lines=8> */
[--C-:B------:R-:W-:Y:S02]  /*fa20*/  FFMA.FTZ R149, R196, c[0x0][0x23c], -R55.reuse ;  /* 0x00008f00c4957a23 */ /* 0x100fe40000010837 */
[C---:B------:R-:W-:Y:S03]  /*fa30*/  FMUL.FTZ R14, R54.reuse, R106 ;  /* 0x0000006a360e7220 */ /* 0x040fe60000410000 */
[----:B------:R-:W-:Y:S01]  /*fa40*/  MUFU.EX2 R87, R87 ;  /* 0x0000005700577308 */ /* 0x000fe20000000800 */
[----:B------:R-:W-:Y:S02]  /*fa50*/  FMUL.FTZ R15, R54, R107 ;  /* 0x0000006b360f7220 */ /* 0x000fe40000410000 */
[--C-:B------:R-:W-:Y:S02]  /*fa60*/  FFMA.FTZ R154, R195, c[0x0][0x23c], -R55.reuse ;  /* 0x00008f00c39a7a23 */ /* 0x100fe40000010837 */
[--C-:B------:R-:W-:Y:S02]  /*fa70*/  FFMA.FTZ R191, R191, c[0x0][0x23c], -R55.reuse ;  /* 0x00008f00bfbf7a23 */ /* 0x100fe40000010837 */
[--C-:B------:R-:W-:Y:S01]  /*fa80*/  FFMA.FTZ R194, R194, c[0x0][0x23c], -R55.reuse ;  /* 0x00008f00c2c27a23 */ /* 0x100fe20000010837 */
[C---:B------:R-:W-:Y:S02]  /*fa90*/  HMMA.16816.F32.BF16 R12, R56.reuse, R20, R12 ;  /* 0x00000014380c723c */ /* 0x040fe4000004180c */
[----:B------:R-:W-:Y:S01]  /*faa0*/  MUFU.EX2 R92, R92 ;  /* 0x0000005c005c7308 */ /* 0x000fe20000000800 */
[----:B------:R-:W-:Y:S02]  /*fab0*/  FFMA.FTZ R130, R229, c[0x0][0x23c], -R132 ;  /* 0x00008f00e5827a23 */ /* 0x000fe40000010884 */
[C---:B------:R-:W-:Y:S02]  /*fac0*/  FFMA.FTZ R188, R53.reuse, R188, R138 ;  /* 0x000000bc35bc7223 */ /* 0x040fe4000001008a */
[C---:B------:R-:W-:Y:S01]  /*fad0*/  FMUL.FTZ R20, R53.reuse, R96 ;  /* 0x0000006035147220 */ /* 0x040fe20000410000 */
[C---:B------:R-:W-:Y:S04]  /*fae0*/  HMMA.16816.F32.BF16 R16, R56.reuse, R22, R16 ;  /* 0x000000163810723c */ /* 0x040fe80000041810 */
[----:B------:R-:W-:Y:S01]  /*faf0*/  FMUL.FTZ R21, R53, R97 ;  /* 0x0000006135157220 */ /* 0x000fe20000410000 */
[----:B------:R-:W-:Y:S01]  /*fb00*/  MUFU.EX2 R124, R124 ;  /* 0x0000007c007c7308 */ /* 0x000fe20000000800 */
[--C-:B------:R-:W-:Y:S02]  /*fb10*/  FFMA.FTZ R96, R237, c[0x0][0x23c], -R132.reuse ;  /* 0x00008f00ed607a23 */ /* 0x100fe40000010884 */
[C---:B------:R-:W-:Y:S04]  /*fb20*/  FMUL.FTZ R22, R54.reuse, R98 ;  /* 0x0000006236167220 */ /* 0x040fe80000410000 */
[----:B------:R-:W-:Y:S02]  /*fb30*/  FMUL.FTZ R23, R54, R99 ;  /* 0x0000006336177220 */ /* 0x000fe40000410000 */
[----:B------:R-:W-:Y:S01]  /*fb40*/  FFMA.FTZ R99, R233, c[0x0][0x23c], -R132 ;  /* 0x00008f00e9637a23 */ /* 0x000fe20000010884 */
[----:B------:R-:W-:Y:S01]  /*fb50*/  MUFU.EX2 R96, R96 ;  /* 0x0000006000607308 */ /* 0x000fe20000000800 */
[--C-:B------:R-:W-:Y:S02]  /*fb60*/  FFMA.FTZ R98, R238, c[0x0][0x23c], -R55.reuse ;  /* 0x00008f00ee627a23 */ /* 0x100fe40000010837 */
[--C-:B------:R-:W-:Y:S01]  /*fb70*/  FFMA.FTZ R97, R234, c[0x0][0x23c], -R55.reuse ;  /* 0x00008f00ea617a23 */ /* 0x100fe20000010837 */
[C---:B------:R-:W-:Y:S03]  /*fb80*/  HMMA.16816.F32.BF16 R20, R56.reuse, R28, R20 ;  /* 0x0000001c3814723c */ /* 0x040fe60000041814 */
[--C-:B------:R-:W-:Y:S02]  /*fb90*/  FFMA.FTZ R138, R212, c[0x0][0x23c], -R55.reuse ;  /* 0x00008f00d48a7a23 */ /* 0x100fe40000010837 */
[----:B------:R-:W-:Y:S01]  /*fba0*/  FADD.FTZ R188, R131, R188 ;  /* 0x000000bc83bc7221 */ /* 0x000fe20000010000 */
        /* <DEDUP_REMOVED lines=8> */
[----:B------:R-:W-:Y:S02]  /*fc30*/  FFMA.FTZ R90, R245, c[0x0][0x23c], -R132 ;  /* 0x00008f00f55a7a23 */ /* 0x000fe40000010884 */
[--C-:B------:R-:W-:Y:S02]  /*fc40*/  FFMA.FTZ R91, R236, c[0x0][0x23c], -R55.reuse ;  /* 0x00008f00ec5b7a23 */ /* 0x100fe40000010837 */
[----:B------:R-:W-:Y:S01]  /*fc50*/  FADD.FTZ R121, R121, R188 ;  /* 0x000000bc79797221 */ /* 0x000fe20000010000 */
[C---:B------:R-:W-:Y:S01]  /*fc60*/  HMMA.16816.F32.BF16 R28, R56.reuse, R36, R28 ;  /* 0x00000024381c723c */ /* 0x040fe2000004181c */
[----:B------:R-:W1:Y:S02]  /*fc70*/  MUFU.EX2 R90, R90 ;  /* 0x0000005a005a7308 */ /* 0x000e640000000800 */
        /* <DEDUP_REMOVED lines=9> */
[----:B------:R-:W2:Y:S01]  /*fd10*/  MUFU.EX2 R81, R81 ;  /* 0x0000005100517308 */ /* 0x000ea20000000800 */
[--C-:B------:R-:W-:Y:S02]  /*fd20*/  FFMA.FTZ R137, R205, c[0x0][0x23c], -R132.reuse ;  /* 0x00008f00cd897a23 */ /* 0x100fe40000010884 */
[--C-:B------:R-:W-:Y:S02]  /*fd30*/  FFMA.FTZ R140, R209, c[0x0][0x23c], -R132.reuse ;  /* 0x00008f00d18c7a23 */ /* 0x100fe40000010884 */
[--C-:B------:R-:W-:Y:S01]  /*fd40*/  FFMA.FTZ R147, R217, c[0x0][0x23c], -R132.reuse ;  /* 0x00008f00d9937a23 */ /* 0x100fe20000010884 */
[C---:B------:R-:W-:Y:S03]  /*fd50*/  HMMA.16816.F32.BF16 R36, R56.reuse, R44, R36 ;  /* 0x0000002c3824723c */ /* 0x040fe60000041824 */
[--C-:B------:R-:W-:Y:S01]  /*fd60*/  FFMA.FTZ R152, R218, c[0x0][0x23c], -R132.reuse ;  /* 0x00008f00da987a23 */ /* 0x100fe20000010884 */
[----:B------:R-:W-:Y:S01]  /*fd70*/  MUFU.EX2 R128, R128 ;  /* 0x0000008000807308 */ /* 0x000fe20000000800 */
[----:B------:R-:W-:Y:S02]  /*fd80*/  FFMA.FTZ R207, R207, c[0x0][0x23c], -R132 ;  /* 0x00008f00cfcf7a23 */ /* 0x000fe40000010884 */
[C---:B------:R-:W-:Y:S01]  /*fd90*/  FMUL.FTZ R44, R53.reuse, R72 ;  /* 0x00000048352c7220 */ /* 0x040fe20000410000 */
[C---:B------:R-:W-:Y:S04]  /*fda0*/  HMMA.16816.F32.BF16 R40, R56.reuse, R46, R40 ;  /* 0x0000002e3828723c */ /* 0x040fe80000041828 */
[----:B------:R-:W-:Y:S02]  /*fdb0*/  FMUL.FTZ R45, R53, R73 ;  /* 0x00000049352d7220 */ /* 0x000fe40000410000 */
[----:B------:R-:W-:Y:S01]  /*fdc0*/  MUFU.EX2 R127, R127 ;  /* 0x0000007f007f7308 */ /* 0x000fe20000000800 */
[C---:B------:R-:W-:Y:S02]  /*fdd0*/  FMUL.FTZ R46, R54.reuse, R74 ;  /* 0x0000004a362e7220 */ /* 0x040fe40000410000 */
[C---:B------:R-:W-:Y:S02]  /*fde0*/  FMUL.FTZ R47, R54.reuse, R75 ;  /* 0x0000004b362f7220 */ /* 0x040fe40000410000 */
[----:B------:R-:W-:Y:S01]  /*fdf0*/  LDSM.16.MT88.4 R72, [R164+0xc000] ;  /* 0x00c00000a448783b */ /* 0x000fe20000004200 */
[----:B------:R-:W-:Y:S02]  /*fe00*/  FFMA.FTZ R54, R54, R187, R136 ;  /* 0x000000bb36367223 */ /* 0x000fe40000010088 */
[----:B------:R-:W-:Y:S02]  /*fe10*/  FFMA.FTZ R187, R3, c[0x0][0x23c], -R55 ;  /* 0x00008f0003bb7a23 */ /* 0x000fe40000010837 */
[C---:B------:R-:W-:Y:S01]  /*fe20*/  HMMA.16816.F32.BF16 R44, R56.reuse, R60, R44 ;  /* 0x0000003c382c723c */ /* 0x040fe2000004182c */
[----:B------:R-:W-:Y:S02]  /*fe30*/  MUFU.EX2 R126, R126 ;  /* 0x0000007e007e7308 */ /* 0x000fe40000000800 */
[----:B------:R-:W-:Y:S02]  /*fe40*/  FADD.FTZ R53, R129, R54 ;  /* 0x0000003681357221 */ /* 0x000fe40000010000 */
[----:B------:R-:W-:Y:S02]  /*fe50*/  FFMA.FTZ R136, R211, c[0x0][0x23c], -R132 ;  /* 0x00008f00d3887a23 */ /* 0x000fe40000010884 */
[----:B------:R-:W-:Y:S01]  /*fe60*/  FADD.FTZ R54, R122, R53 ;  /* 0x000000357a367221 */ /* 0x000fe20000010000 */
[----:B------:R-:W-:Y:S01]  /*fe70*/  HMMA.16816.F32.BF16 R48, R56, R62, R48 ;  /* 0x0000003e3830723c */ /* 0x000fe20000041830 */
[----:B------:R-:W3:Y:S02]  /*fe80*/  LDSM.16.MT88.4 R60, [R116+0x9400] ;  /* 0x00940000743c783b */ /* 0x000ee40000004200 */
[----:B------:R-:W4:Y:S01]  /*fe90*/  MUFU.EX2 R91, R91 ;  /* 0x0000005b005b7308 */ /* 0x000f220000000800 */
[----:B------:R-:W-:Y:S02]  /*fea0*/  FADD.FTZ R53, R120, R121 ;  /* 0x0000007978357221 */ /* 0x000fe40000010000 */
[----:B------:R-:W-:Y:S01]  /*feb0*/  FADD.FTZ R54, R117, R54 ;  /* 0x0000003675367221 */ /* 0x000fe20000010000 */
[----:B-1----:R-:W-:Y:S01]  /*fec0*/  F2FP.BF16.PACK_AB R56, R93, R90 ;  /* 0x0000005a5d38723e */ /* 0x002fe200000010ff */
[----:B------:R-:W-:Y:S01]  /*fed0*/  FADD.FTZ R80, R90, R53 ;  /* 0x000000355a507221 */ /* 0x000fe20000010000 */
[----:B--2---:R-:W-:Y:S03]  /*fee0*/  F2FP.BF16.PACK_AB R57, R84, R81 ;  /* 0x000000515439723e */ /* 0x004fe600000010ff */
[----:B------:R-:W-:Y:S01]  /*fef0*/  F2FP.BF16.PACK_AB R58, R86, R85 ;  /* 0x00000055563a723e */ /* 0x000fe200000010ff */
[----:B------:R-:W1:Y:S01]  /*ff00*/  MUFU.EX2 R89, R89 ;  /* 0x0000005900597308 */ /* 0x000e620000000800 */
[----:B------:R-:W-:Y:S01]  /*ff10*/  F2FP.BF16.PACK_AB R59, R88, R87 ;  /* 0x00000057583b723e */ /* 0x000fe200000010ff */
[--C-:B------:R-:W-:Y:S02]  /*ff20*/  FFMA.FTZ R121, R200, c[0x0][0x23c], -R55.reuse ;  /* 0x00008f00c8797a23 */ /* 0x100fe40000010837 */
[--C-:B------:R-:W-:Y:S02]  /*ff30*/  FFMA.FTZ R122, R198, c[0x0][0x23c], -R55.reuse ;  /* 0x00008f00c67a7a23 */ /* 0x100fe40000010837 */
[----:B------:R-:W-:Y:S02]  /*ff40*/  FFMA.FTZ R90, R52, c[0x0][0x23c], -R55 ;  /* 0x00008f00345a7a23 */ /* 0x000fe40000010837 */
[C---:B------:R-:W-:Y:S02]  /*ff50*/  HMMA.16816.F32.BF16 R4, R56.reuse, R64, R4 ;  /* 0x000000403804723c */ /* 0x040fe40000041804 */
[----:B------:R-:W-:Y:S01]  /*ff60*/  MUFU.EX2 R125, R125 ;  /* 0x0000007d007d7308 */ /* 0x000fe20000000800 */
[--C-:B------:R-:W-:Y:S02]  /*ff70*/  FFMA.FTZ R215, R215, c[0x0][0x23c], -R132.reuse ;  /* 0x00008f00d7d77a23 */ /* 0x100fe40000010884 */
[--C-:B------:R-:W-:Y:S02]  /*ff80*/  FFMA.FTZ R219, R219, c[0x0][0x23c], -R132.reuse ;  /* 0x00008f00dbdb7a23 */ /* 0x100fe40000010884 */
[--C-:B------:R-:W-:Y:S01]  /*ff90*/  FFMA.FTZ R220, R220, c[0x0][0x23c], -R132.reuse ;  /* 0x00008f00dcdc7a23 */ /* 0x100fe20000010884 */
[C---:B------:R-:W-:Y:S01]  /*ffa0*/  HMMA.16816.F32.BF16 R8, R56.reuse, R66, R8 ;  /* 0x000000423808723c */ /* 0x040fe20000041808 */
[----:B------:R-:W2:Y:S03]  /*ffb0*/  LDSM.16.MT88.4 R64, [R164+0xb400] ;  /* 0x00b40000a440783b */ /* 0x000ea60000004200 */
[----:B------:R-:W-:Y:S01]  /*ffc0*/  MUFU.EX2 R123, R123 ;  /* 0x0000007b007b7308 */ /* 0x000fe20000000800 */
[--C-:B------:R-:W-:Y:S02]  /*ffd0*/  FFMA.FTZ R221, R221, c[0x0][0x23c], -R132.reuse ;  /* 0x00008f00dddd7a23 */ /* 0x100fe40000010884 */
[----:B------:R-:W-:Y:S01]  /*ffe0*/  FFMA.FTZ R132, R222, c[0x0][0x23c], -R132 ;  /* 0x00008f00de847a23 */ /* 0x000fe20000010884 */
[C---:B---3--:R-:W-:Y:S06]  /*fff0*/  HMMA.16816.F32.BF16 R12, R56.reuse, R60, R12 ;  /* 0x0000003c380c723c */ /* 0x048fec000004180c */
[----:B------:R-:W-:Y:S02]  /*10000*/  MUFU.EX2 R133, R133 ;  /* 0x0000008500857308 */ /* 0x000fe40000000800 */
[C---:B------:R-:W-:Y:S01]  /*10010*/  HMMA.16816.F32.BF16 R16, R56.reuse, R62, R16 ;  /* 0x0000003e3810723c */ /* 0x040fe20000041810 */
[----:B------:R-:W3:Y:S07]  /*10020*/  LDSM.16.MT88.4 R60, [R116+0xb400] ;  /* 0x00b40000743c783b */ /* 0x000eee0000004200 */
[----:B------:R-:W-:Y:S10]  /*10030*/  MUFU.EX2 R129, R197 ;  /* 0x000000c500817308 */ /* 0x000ff40000000800 */
[----:B------:R-:W-:Y:S01]  /*10040*/  MUFU.EX2 R144, R144 ;  /* 0x0000009000907308 */ /* 0x000fe20000000800 */
[C---:B--2---:R-:W-:Y:S09]  /*10050*/  HMMA.16816.F32.BF16 R20, R56.reuse, R64, R20 ;  /* 0x000000403814723c */ /* 0x044ff20000041814 */
[----:B------:R-:W-:Y:S01]  /*10060*/  MUFU.EX2 R143, R143 ;  /* 0x0000008f008f7308 */ /* 0x000fe20000000800 */
[C---:B------:R-:W-:Y:S01]  /*10070*/  HMMA.16816.F32.BF16 R24, R56.reuse, R66, R24 ;  /* 0x000000423818723c */ /* 0x040fe20000041818 */
[----:B------:R-:W2:Y:S08]  /*10080*/  LDSM.16.MT88.4 R64, [R164+0xd400] ;  /* 0x00d40000a440783b */ /* 0x000eb00000004200 */
[----:B------:R-:W-:Y:S01]  /*10090*/  MUFU.EX2 R146, R146 ;  /* 0x0000009200927308 */ /* 0x000fe20000000800 */
[C---:B---3--:R-:W-:Y:S09]  /*100a0*/  HMMA.16816.F32.BF16 R28, R56.reuse, R60, R28 ;  /* 0x0000003c381c723c */ /* 0x048ff2000004181c */
[----:B------:R-:W-:Y:S01]  /*100b0*/  MUFU.EX2 R131, R201 ;  /* 0x000000c900837308 */ /* 0x000fe20000000800 */
[C---:B------:R-:W-:Y:S01]  /*100c0*/  HMMA.16816.F32.BF16 R32, R56.reuse, R62, R32 ;  /* 0x0000003e3820723c */ /* 0x040fe20000041820 */
[----:B------:R-:W3:Y:S08]  /*100d0*/  LDSM.16.MT88.4 R60, [R116+0xd400] ;  /* 0x00d40000743c783b */ /* 0x000ef00000004200 */
[----:B------:R-:W-:Y:S10]  /*100e0*/  MUFU.EX2 R148, R148 ;  /* 0x0000009400947308 */ /* 0x000ff40000000800 */
[----:B------:R-:W-:Y:S01]  /*100f0*/  MUFU.EX2 R145, R145 ;  /* 0x0000009100917308 */ /* 0x000fe20000000800 */
[C---:B--2---:R-:W-:Y:S09]  /*10100*/  HMMA.16816.F32.BF16 R36, R56.reuse, R64, R36 ;  /* 0x000000403824723c */ /* 0x044ff20000041824 */
[----:B------:R-:W-:Y:S01]  /*10110*/  MUFU.EX2 R150, R150 ;  /* 0x0000009600967308 */ /* 0x000fe20000000800 */
[C---:B------:R-:W-:Y:S01]  /*10120*/  HMMA.16816.F32.BF16 R40, R56.reuse, R66, R40 ;  /* 0x000000423828723c */ /* 0x040fe20000041828 */
[----:B------:R-:W2:Y:S08]  /*10130*/  LDSM.16.MT88.4 R64, [R164+0x9800] ;  /* 0x00980000a440783b */ /* 0x000eb00000004200 */
[----:B------:R-:W5:Y:S01]  /*10140*/  MUFU.EX2 R97, R97 ;  /* 0x0000006100617308 */ /* 0x000f620000000800 */
[C---:B---3--:R-:W-:Y:S09]  /*10150*/  HMMA.16816.F32.BF16 R44, R56.reuse, R60, R44 ;  /* 0x0000003c382c723c */ /* 0x048ff2000004182c */
[----:B------:R-:W-:Y:S01]  /*10160*/  MUFU.EX2 R130, R130 ;  /* 0x0000008200827308 */ /* 0x000fe20000000800 */
[----:B------:R-:W-:Y:S01]  /*10170*/  HMMA.16816.F32.BF16 R48, R56, R62, R48 ;  /* 0x0000003e3830723c */ /* 0x000fe20000041830 */
[----:B------:R-:W3:Y:S08]  /*10180*/  LDSM.16.MT88.4 R60, [R116+0x9800] ;  /* 0x00980000743c783b */ /* 0x000ef00000004200 */
[----:B------:R-:W-:Y:S03]  /*10190*/  MUFU.EX2 R134, R134 ;  /* 0x0000008600867308 */ /* 0x000fe60000000800 */
[----:B------:R-:W-:Y:S02]  /*101a0*/  F2FP.BF16.PACK_AB R56, R99, R92 ;  /* 0x0000005c6338723e */ /* 0x000fe400000010ff */
[----:B----4-:R-:W-:Y:S02]  /*101b0*/  F2FP.BF16.PACK_AB R57, R91, R98 ;  /* 0x000000625b39723e */ /* 0x010fe400000010ff */
[----:B-1----:R-:W-:Y:S02]  /*101c0*/  F2FP.BF16.PACK_AB R58, R96, R89 ;  /* 0x00000059603a723e */ /* 0x002fe400000010ff */
[----:B-----5:R-:W-:Y:S01]  /*101d0*/  F2FP.BF16.PACK_AB R59, R124, R97 ;  /* 0x000000617c3b723e */ /* 0x020fe200000010ff */
[----:B------:R-:W-:Y:S06]  /*101e0*/  MUFU.EX2 R135, R135 ;  /* 0x0000008700877308 */ /* 0x000fec0000000800 */
[C---:B--2---:R-:W-:Y:S04]  /*101f0*/  HMMA.16816.F32.BF16 R4, R56.reuse, R64, R4 ;  /* 0x000000403804723c */ /* 0x044fe80000041804 */
[----:B------:R-:W-:Y:S04]  /*10200*/  MUFU.EX2 R136, R136 ;  /* 0x0000008800887308 */ /* 0x000fe80000000800 */
[C---:B------:R-:W-:Y:S01]  /*10210*/  HMMA.16816.F32.BF16 R8, R56.reuse, R66, R8 ;  /* 0x000000423808723c */ /* 0x040fe20000041808 */
[----:B------:R-:W1:Y:S05]  /*10220*/  LDSM.16.MT88.4 R64, [R164+0xb800] ;  /* 0x00b80000a440783b */ /* 0x000e6a0000004200 */
[----:B------:R-:W-:Y:S02]  /*10230*/  MUFU.EX2 R138, R138 ;  /* 0x0000008a008a7308 */ /* 0x000fe40000000800 */
[C---:B---3--:R-:W-:Y:S08]  /*10240*/  HMMA.16816.F32.BF16 R12, R56.reuse, R60, R12 ;  /* 0x0000003c380c723c */ /* 0x048ff0000004180c */
        /* <DEDUP_REMOVED lines=14> */
[----:B------:R-:W3:Y:S10]  /*10330*/  MUFU.EX2 R117, R215 ;  /* 0x000000d700757308 */ /* 0x000ef40000000800 */
[----:B------:R-:W-:Y:S01]  /*10340*/  MUFU.EX2 R121, R121 ;  /* 0x0000007900797308 */ /* 0x000fe20000000800 */
[C---:B-1----:R-:W-:Y:S09]  /*10350*/  HMMA.16816.F32.BF16 R36, R56.reuse, R64, R36 ;  /* 0x000000403824723c */ /* 0x042ff20000041824 */
[----:B------:R-:W1:Y:S01]  /*10360*/  MUFU.EX2 R122, R122 ;  /* 0x0000007a007a7308 */ /* 0x000e620000000800 */
[C---:B------:R-:W-:Y:S01]  /*10370*/  HMMA.16816.F32.BF16 R40, R56.reuse, R66, R40 ;  /* 0x000000423828723c */ /* 0x040fe20000041828 */
[----:B------:R-:W4:Y:S02]  /*10380*/  LDSM.16.MT88.4 R64, [R164+0x9c00] ;  /* 0x009c0000a440783b */ /* 0x000f240000004200 */
[----:B---3--:R-:W-:Y:S06]  /*10390*/  F2FP.BF16.PACK_AB R52, R117, R120 ;  /* 0x000000787534723e */ /* 0x008fec00000010ff */
[----:B------:R-:W-:Y:S01]  /*103a0*/  MUFU.EX2 R147, R147 ;  /* 0x0000009300937308 */ /* 0x000fe20000000800 */
[C---:B--2---:R-:W-:Y:S09]  /*103b0*/  HMMA.16816.F32.BF16 R44, R56.reuse, R60, R44 ;  /* 0x0000003c382c723c */ /* 0x044ff2000004182c */
[----:B------:R-:W-:Y:S01]  /*103c0*/  MUFU.EX2 R152, R152 ;  /* 0x0000009800987308 */ /* 0x000fe20000000800 */
[----:B------:R-:W-:Y:S01]  /*103d0*/  HMMA.16816.F32.BF16 R48, R56, R62, R48 ;  /* 0x0000003e3830723c */ /* 0x000fe20000041830 */
[----:B------:R-:W2:Y:S02]  /*103e0*/  LDSM.16.MT88.4 R60, [R116+0x9c00] ;  /* 0x009c0000743c783b */ /* 0x000ea40000004200 */
[----:B-1----:R-:W-:Y:S04]  /*103f0*/  F2FP.BF16.PACK_AB R53, R122, R121 ;  /* 0x000000797a35723e */ /* 0x002fe800000010ff */
[----:B------:R-:W-:Y:S02]  /*10400*/  F2FP.BF16.PACK_AB R56, R127, R128 ;  /* 0x000000807f38723e */ /* 0x000fe400000010ff */
[----:B------:R-:W-:Y:S01]  /*10410*/  F2FP.BF16.PACK_AB R57, R125, R126 ;  /* 0x0000007e7d39723e */ /* 0x000fe200000010ff */
[----:B------:R-:W-:Y:S02]  /*10420*/  MUFU.EX2 R149, R149 ;  /* 0x0000009500957308 */ /* 0x000fe40000000800 */
[----:B------:R-:W-:Y:S02]  /*10430*/  F2FP.BF16.PACK_AB R58, R130, R123 ;  /* 0x0000007b823a723e */ /* 0x000fe400000010ff */
[----:B------:R-:W-:Y:S06]  /*10440*/  F2FP.BF16.PACK_AB R59, R134, R133 ;  /* 0x00000085863b723e */ /* 0x000fec00000010ff */
[----:B------:R-:W1:Y:S01]  /*10450*/  MUFU.EX2 R154, R154 ;  /* 0x0000009a009a7308 */ /* 0x000e620000000800 */
[C---:B----4-:R-:W-:Y:S08]  /*10460*/  HMMA.16816.F32.BF16 R4, R56.reuse, R64, R4 ;  /* 0x000000403804723c */ /* 0x050ff00000041804 */
[C---:B------:R-:W-:Y:S01]  /*10470*/  HMMA.16816.F32.BF16 R8, R56.reuse, R66, R8 ;  /* 0x000000423808723c */ /* 0x040fe20000041808 */
[----:B------:R-:W3:Y:S01]  /*10480*/  LDSM.16.MT88.4 R64, [R116+0xbc00] ;  /* 0x00bc00007440783b */ /* 0x000ee20000004200 */
[----:B------:R-:W-:Y:S06]  /*10490*/  MUFU.EX2 R219, R219 ;  /* 0x000000db00db7308 */ /* 0x000fec0000000800 */
[C---:B--2---:R-:W-:Y:S04]  /*104a0*/  HMMA.16816.F32.BF16 R12, R56.reuse, R60, R12 ;  /* 0x0000003c380c723c */ /* 0x044fe8000004180c */
[----:B------:R-:W-:Y:S01]  /*104b0*/  MUFU.EX2 R220, R220 ;  /* 0x000000dc00dc7308 */ /* 0x000fe20000000800 */
[----:B-1----:R-:W-:Y:S03]  /*104c0*/  F2FP.BF16.PACK_AB R55, R154, R149 ;  /* 0x000000959a37723e */ /* 0x002fe600000010ff */
[C---:B------:R-:W-:Y:S01]  /*104d0*/  HMMA.16816.F32.BF16 R16, R56.reuse, R62, R16 ;  /* 0x0000003e3810723c */ /* 0x040fe20000041810 */
[----:B------:R-:W1:Y:S05]  /*104e0*/  LDSM.16.MT88.4 R60, [R164+0xdc00] ;  /* 0x00dc0000a43c783b */ /* 0x000e6a0000004200 */
[----:B------:R-:W-:Y:S02]  /*104f0*/  MUFU.EX2 R3, R191 ;  /* 0x000000bf00037308 */ /* 0x000fe40000000800 */
[C---:B------:R-:W-:Y:S08]  /*10500*/  HMMA.16816.F32.BF16 R20, R56.reuse, R68, R20 ;  /* 0x000000443814723c */ /* 0x040ff00000041814 */
[----:B------:R-:W-:Y:S01]  /*10510*/  MUFU.EX2 R221, R221 ;  /* 0x000000dd00dd7308 */ /* 0x000fe20000000800 */
[C---:B------:R-:W-:Y:S01]  /*10520*/  HMMA.16816.F32.BF16 R24, R56.reuse, R70, R24 ;  /* 0x000000463818723c */ /* 0x040fe20000041818 */
[----:B------:R-:W2:Y:S08]  /*10530*/  LDSM.16.MT88.4 R68, [R116+0xdc00] ;  /* 0x00dc00007444783b */ /* 0x000eb00000004200 */
[----:B------:R-:W4:Y:S01]  /*10540*/  MUFU.EX2 R132, R132 ;  /* 0x0000008400847308 */ /* 0x000f220000000800 */
[C---:B---3--:R-:W-:Y:S08]  /*10550*/  HMMA.16816.F32.BF16 R28, R56.reuse, R64, R28 ;  /* 0x00000040381c723c */ /* 0x048ff0000004181c */
[C---:B------:R-:W-:Y:S01]  /*10560*/  HMMA.16816.F32.BF16 R32, R56.reuse, R66, R32 ;  /* 0x000000423820723c */ /* 0x040fe20000041820 */
[----:B------:R-:W3:Y:S01]  /*10570*/  LDSM.16.MT88.4 R64, [R164+0xa000] ;  /* 0x00a00000a440783b */ /* 0x000ee20000004200 */
[----:B------:R-:W-:Y:S06]  /*10580*/  MUFU.EX2 R187, R187 ;  /* 0x000000bb00bb7308 */ /* 0x000fec0000000800 */
[C---:B-1----:R-:W-:Y:S08]  /*10590*/  HMMA.16816.F32.BF16 R36, R56.reuse, R60, R36 ;  /* 0x0000003c3824723c */ /* 0x042ff00000041824 */
[C---:B------:R-:W-:Y:S01]  /*105a0*/  HMMA.16816.F32.BF16 R40, R56.reuse, R62, R40 ;  /* 0x0000003e3828723c */ /* 0x040fe20000041828 */
[----:B------:R-:W1:Y:S07]  /*105b0*/  LDSM.16.MT88.4 R60, [R116+0xa000] ;  /* 0x00a00000743c783b */ /* 0x000e6e0000004200 */
[C---:B--2---:R-:W-:Y:S08]  /*105c0*/  HMMA.16816.F32.BF16 R44, R56.reuse, R68, R44 ;  /* 0x00000044382c723c */ /* 0x044ff0000004182c */
[----:B------:R-:W-:Y:S01]  /*105d0*/  HMMA.16816.F32.BF16 R48, R56, R70, R48 ;  /* 0x000000463830723c */ /* 0x000fe20000041830 */
[----:B------:R-:W2:Y:S06]  /*105e0*/  LDSM.16.MT88.4 R68, [R116+0xc000] ;  /* 0x00c000007444783b */ /* 0x000eac0000004200 */
[----:B------:R-:W-:Y:S02]  /*105f0*/  F2FP.BF16.PACK_AB R56, R136, R135 ;  /* 0x000000878838723e */ /* 0x000fe400000010ff */
[----:B------:R-:W-:Y:S03]  /*10600*/  F2FP.BF16.PACK_AB R57, R139, R138 ;  /* 0x0000008a8b39723e */ /* 0x000fe600000010ff */
[----:B------:R-:W-:Y:S02]  /*10610*/  F2FP.BF16.PACK_AB R58, R140, R137 ;  /* 0x000000898c3a723e */ /* 0x000fe400000010ff */
[----:B------:R-:W-:Y:S07]  /*10620*/  F2FP.BF16.PACK_AB R59, R142, R141 ;  /* 0x0000008d8e3b723e */ /* 0x000fee00000010ff */
[C---:B---3--:R-:W-:Y:S08]  /*10630*/  HMMA.16816.F32.BF16 R4, R56.reuse, R64, R4 ;  /* 0x000000403804723c */ /* 0x048ff00000041804 */
        /* <DEDUP_REMOVED lines=8> */
[C---:B--2---:R-:W-:Y:S08]  /*106c0*/  HMMA.16816.F32.BF16 R28, R56.reuse, R68, R28 ;  /* 0x00000044381c723c */ /* 0x044ff0000004181c */
[C---:B------:R-:W-:Y:S01]  /*106d0*/  HMMA.16816.F32.BF16 R32, R56.reuse, R70, R32 ;  /* 0x000000463820723c */ /* 0x040fe20000041820 */
[----:B------:R-:W2:Y:S07]  /*106e0*/  LDSM.16.MT88.4 R68, [R164+0xa400] ;  /* 0x00a40000a444783b */ /* 0x000eae0000004200 */
[C---:B---3--:R-:W-:Y:S08]  /*106f0*/  HMMA.16816.F32.BF16 R36, R56.reuse, R64, R36 ;  /* 0x000000403824723c */ /* 0x048ff00000041824 */
[C---:B------:R-:W-:Y:S01]  /*10700*/  HMMA.16816.F32.BF16 R40, R56.reuse, R66, R40 ;  /* 0x000000423828723c */ /* 0x040fe20000041828 */
[----:B------:R-:W3:Y:S07]  /*10710*/  LDSM.16.MT88.4 R64, [R116+0xa400] ;  /* 0x00a400007440783b */ /* 0x000eee0000004200 */
[C---:B-1----:R-:W-:Y:S08]  /*10720*/  HMMA.16816.F32.BF16 R44, R56.reuse, R60, R44 ;  /* 0x0000003c382c723c */ /* 0x042ff0000004182c */
[----:B------:R-:W-:Y:S01]  /*10730*/  HMMA.16816.F32.BF16 R48, R56, R62, R48 ;  /* 0x0000003e3830723c */ /* 0x000fe20000041830 */
[----:B------:R-:W1:Y:S06]  /*10740*/  LDSM.16.MT88.4 R60, [R164+0xe400] ;  /* 0x00e40000a43c783b */ /* 0x000e6c0000004200 */
[----:B------:R-:W-:Y:S02]  /*10750*/  F2FP.BF16.PACK_AB R56, R144, R129 ;  /* 0x000000819038723e */ /* 0x000fe400000010ff */
[----:B------:R-:W-:Y:S03]  /*10760*/  F2FP.BF16.PACK_AB R57, R146, R143 ;  /* 0x0000008f9239723e */ /* 0x000fe600000010ff */
[----:B------:R-:W-:Y:S02]  /*10770*/  F2FP.BF16.PACK_AB R58, R148, R131 ;  /* 0x00000083943a723e */ /* 0x000fe400000010ff */
[----:B------:R-:W-:Y:S07]  /*10780*/  F2FP.BF16.PACK_AB R59, R150, R145 ;  /* 0x00000091963b723e */ /* 0x000fee00000010ff */
        /* <DEDUP_REMOVED lines=8> */
[----:B------:R-:W5:Y:S07]  /*10810*/  LDSM.16.MT88.4 R72, [R116+0xa800] ;  /* 0x00a800007448783b */ /* 0x000f6e0000004200 */
[C---:B------:R-:W-:Y:S08]  /*10820*/  HMMA.16816.F32.BF16 R28, R56.reuse, R76, R28 ;  /* 0x0000004c381c723c */ /* 0x040ff0000004181c */
[C---:B------:R-:W-:Y:S01]  /*10830*/  HMMA.16816.F32.BF16 R32, R56.reuse, R78, R32 ;  /* 0x0000004e3820723c */ /* 0x040fe20000041820 */
[----:B------:R-:W-:Y:S07]  /*10840*/  LDSM.16.MT88.4 R76, [R116+0xc800] ;  /* 0x00c80000744c783b */ /* 0x000fee0000004200 */
[C---:B-1----:R-:W-:Y:S08]  /*10850*/  HMMA.16816.F32.BF16 R36, R56.reuse, R60, R36 ;  /* 0x0000003c3824723c */ /* 0x042ff00000041824 */
[C---:B------:R-:W-:Y:S01]  /*10860*/  HMMA.16816.F32.BF16 R40, R56.reuse, R62, R40 ;  /* 0x0000003e3828723c */ /* 0x040fe20000041828 */
[----:B------:R-:W1:Y:S07]  /*10870*/  LDSM.16.MT88.4 R60, [R164+0xc800] ;  /* 0x00c80000a43c783b */ /* 0x000e6e0000004200 */
[C---:B--2---:R-:W-:Y:S07]  /*10880*/  HMMA.16816.F32.BF16 R44, R56.reuse, R68, R44 ;  /* 0x00000044382c723c */ /* 0x044fee000004182c */
[----:B------:R-:W-:Y:S01]  /*10890*/  FADD.FTZ R69, R81, R54 ;  /* 0x0000003651457221 */ /* 0x000fe20000010000 */
[----:B------:R-:W-:Y:S01]  /*108a0*/  HMMA.16816.F32.BF16 R48, R56, R70, R48 ;  /* 0x000000463830723c */ /* 0x000fe20000041830 */
[----:B------:R-:W-:Y:S03]  /*108b0*/  LDSM.16.MT88.4 R56, [R116+0xe800] ;  /* 0x00e800007438783b */ /* 0x000fe60000004200 */
[----:B------:R-:W-:Y:S01]  /*108c0*/  F2FP.BF16.PACK_AB R54, R152, R147 ;  /* 0x000000939836723e */ /* 0x000fe200000010ff */
[----:B------:R-:W-:Y:S02]  /*108d0*/  FADD.FTZ R68, R93, R80 ;  /* 0x000000505d447221 */ /* 0x000fe40000010000 */
[----:B------:R-:W-:Y:S01]  /*108e0*/  FADD.FTZ R84, R84, R69 ;  /* 0x0000004554547221 */ /* 0x000fe20000010000 */
[----:B----4-:R-:W-:Y:S01]  /*108f0*/  F2FP.BF16.PACK_AB R70, R132, R221 ;  /* 0x000000dd8446723e */ /* 0x010fe200000010ff */
[----:B------:R-:W2:Y:S02]  /*10900*/  LDSM.16.MT88.4 R80, [R164+0xe800] ;  /* 0x00e80000a450783b */ /* 0x000ea40000004200 */
[C---:B---3--:R-:W-:Y:S01]  /*10910*/  HMMA.16816.F32.BF16 R4, R52.reuse, R64, R4 ;  /* 0x000000403404723c */ /* 0x048fe20000041804 */
[----:B------:R-:W3:Y:S04]  /*10920*/  MUFU.EX2 R64, R194 ;  /* 0x000000c200407308 */ /* 0x000ee80000000800 */
[----:B------:R-:W-:Y:S03]  /*10930*/  FADD.FTZ R87, R87, R84 ;  /* 0x0000005457577221 */ /* 0x000fe60000010000 */
[C---:B------:R-:W-:Y:S04]  /*10940*/  HMMA.16816.F32.BF16 R8, R52.reuse, R66, R8 ;  /* 0x000000423408723c */ /* 0x040fe80000041808 */
[----:B------:R-:W-:Y:S04]  /*10950*/  FADD.FTZ R87, R88, R87 ;  /* 0x0000005758577221 */ /* 0x000fe80000010000 */
[C---:B-----5:R-:W-:Y:S04]  /*10960*/  HMMA.16816.F32.BF16 R12, R52.reuse, R72, R12 ;  /* 0x00000048340c723c */ /* 0x060fe8000004180c */
[----:B------:R-:W-:Y:S04]  /*10970*/  FADD.FTZ R98, R98, R87 ;  /* 0x0000005762627221 */ /* 0x000fe80000010000 */
[C---:B------:R-:W-:Y:S04]  /*10980*/  HMMA.16816.F32.BF16 R16, R52.reuse, R74, R16 ;  /* 0x0000004a3410723c */ /* 0x040fe80000041810 */
[----:B---3--:R-:W-:Y:S01]  /*10990*/  F2FP.BF16.PACK_AB R69, R64, R3 ;  /* 0x000000034045723e */ /* 0x008fe200000010ff */
[----:B------:R-:W-:Y:S03]  /*109a0*/  FADD.FTZ R98, R91, R98 ;  /* 0x000000625b627221 */ /* 0x000fe60000010000 */
[C---:B-1----:R-:W-:Y:S01]  /*109b0*/  HMMA.16816.F32.BF16 R20, R52.reuse, R60, R20 ;  /* 0x0000003c3414723c */ /* 0x042fe20000041814 */
[----:B------:R-:W1:Y:S06]  /*109c0*/  MUFU.EX2 R60, R90 ;  /* 0x0000005a003c7308 */ /* 0x000e6c0000000800 */
[----:B------:R-:W-:Y:S01]  /*109d0*/  FADD.FTZ R61, R85, R68 ;  /* 0x00000044553d7221 */ /* 0x000fe20000010000 */
[C---:B------:R-:W-:Y:S04]  /*109e0*/  HMMA.16816.F32.BF16 R24, R52.reuse, R62, R24 ;  /* 0x0000003e3418723c */ /* 0x040fe80000041818 */
[----:B------:R-:W-:Y:S01]  /*109f0*/  FADD.FTZ R61, R86, R61 ;  /* 0x0000003d563d7221 */ /* 0x000fe20000010000 */
[----:B------:R-:W-:Y:S01]  /*10a00*/  F2FP.BF16.PACK_AB R68, R220, R219 ;  /* 0x000000dbdc44723e */ /* 0x000fe200000010ff */
[----:B------:R-:W-:Y:S02]  /*10a10*/  LDSM.16.MT88.4 R84, [R116+0xcc00] ;  /* 0x00cc00007454783b */ /* 0x000fe40000004200 */
[C---:B------:R-:W-:Y:S08]  /*10a20*/  HMMA.16816.F32.BF16 R28, R52.reuse, R76, R28 ;  /* 0x0000004c341c723c */ /* 0x040ff0000004181c */
[C---:B------:R-:W-:Y:S01]  /*10a30*/  HMMA.16816.F32.BF16 R32, R52.reuse, R78, R32 ;  /* 0x0000004e3420723c */ /* 0x040fe20000041820 */
[----:B------:R-:W-:Y:S03]  /*10a40*/  LDSM.16.MT88.4 R76, [R164+0xec00] ;  /* 0x00ec0000a44c783b */ /* 0x000fe60000004200 */
[----:B-1----:R-:W-:Y:S04]  /*10a50*/  F2FP.BF16.PACK_AB R71, R187, R60 ;  /* 0x0000003cbb47723e */ /* 0x002fe800000010ff */
[C---:B--2---:R-:W-:Y:S08]  /*10a60*/  HMMA.16816.F32.BF16 R36, R52.reuse, R80, R36 ;  /* 0x000000503424723c */ /* 0x044ff00000041824 */
[C---:B------:R-:W-:Y:S08]  /*10a70*/  HMMA.16816.F32.BF16 R40, R52.reuse, R82, R40 ;  /* 0x000000523428723c */ /* 0x040ff00000041828 */
[C---:B------:R-:W-:Y:S07]  /*10a80*/  HMMA.16816.F32.BF16 R44, R52.reuse, R56, R44 ;  /* 0x00000038342c723c */ /* 0x040fee000004182c */
[----:B------:R-:W-:Y:S01]  /*10a90*/  FADD.FTZ R56, R92, R61 ;  /* 0x0000003d5c387221 */ /* 0x000fe20000010000 */
[----:B------:R-:W-:Y:S01]  /*10aa0*/  HMMA.16816.F32.BF16 R48, R52, R58, R48 ;  /* 0x0000003a3430723c */ /* 0x000fe20000041830 */
[----:B------:R-:W1:Y:S03]  /*10ab0*/  LDSM.16.MT88.4 R92, [R164+0xcc00] ;  /* 0x00cc0000a45c783b */ /* 0x000e660000004200 */
[----:B------:R-:W-:Y:S04]  /*10ac0*/  FADD.FTZ R56, R99, R56 ;  /* 0x0000003863387221 */ /* 0x000fe80000010000 */
[C---:B------:R-:W-:Y:S07]  /*10ad0*/  HMMA.16816.F32.BF16 R112, R68.reuse, R108, R4 ;  /* 0x0000006c4470723c */ /* 0x040fee0000041804 */
        /* <DEDUP_REMOVED lines=13> */
[C---:B-1----:R-:W-:Y:S01]  /*10bb0*/  HMMA.16816.F32.BF16 R96, R68.reuse, R92, R20 ;  /* 0x0000005c4460723c */ /* 0x042fe20000041814 */
[----:B------:R-:W1:Y:S02]  /*10bc0*/  LDSM.16.MT88.4 R4, [R116+0xec00] ;  /* 0x00ec00007404783b */ /* 0x000e640000004200 */
        /* <DEDUP_REMOVED lines=27> */
[----:B------:R-:W-:Y:S01]  /*10d80*/  MOV R117, R0 ;  /* 0x0000000000757202 */ /* 0x000fe20000000f00 */
[----:B------:R-:W-:Y:S01]  /*10d90*/  FADD.FTZ R122, R122, R121 ;  /* 0x000000797a7a7221 */ /* 0x000fe20000010000 */
[----:B------:R-:W-:Y:S03]  /*10da0*/  HMMA.16816.F32.BF16 R68, R68, R6, R48 ;  /* 0x000000064444723c */ /* 0x000fe60000041830 */
[----:B------:R-:W-:Y:S02]  /*10db0*/  FADD.FTZ R147, R147, R8 ;  /* 0x0000000893937221 */ /* 0x000fe40000010000 */
[----:B------:R-:W-:Y:S02]  /*10dc0*/  FADD.FTZ R149, R149, R122 ;  /* 0x0000007a95957221 */ /* 0x000fe40000010000 */
[----:B------:R-:W-:Y:S02]  /*10dd0*/  FADD.FTZ R152, R152, R147 ;  /* 0x0000009398987221 */ /* 0x000fe40000010000 */
[----:B------:R-:W-:Y:S03]  /*10de0*/  FADD.FTZ R154, R154, R149 ;  /* 0x000000959a9a7221 */ /* 0x000fe60000010000 */
[----:B------:R-:W-:Y:S02]  /*10df0*/  FADD.FTZ R219, R219, R152 ;  /* 0x00000098dbdb7221 */ /* 0x000fe40000010000 */
        /* <DEDUP_REMOVED lines=8> */
.L_x_1330:
[----:B------:R-:W1:Y:S01]  /*10e80*/  SHFL.BFLY PT, R3, R188, 0x2, 0x1f ;  /* 0x0c401f00bc037f89 */ /* 0x000e6200000e0000 */
[----:B------:R-:W-:Y:S01]  /*10e90*/  MOV R7, 0x3f800000 ;  /* 0x3f80000000077802 */ /* 0x000fe20000000f00 */
[----:B------:R-:W-:Y:S01]  /*10ea0*/  BSSY B0, `(.L_x_1335) ;  /* 0x00000c2000007945 */ /* 0x000fe20003800000 */
[----:B------:R-:W-:Y:S01]  /*10eb0*/  MOV R6, 0x3f800000 ;  /* 0x3f80000000067802 */ /* 0x000fe20000000f00 */
[----:B------:R-:W2:Y:S04]  /*10ec0*/  SHFL.BFLY PT, R4, R187, 0x2, 0x1f ;  /* 0x0c401f00bb047f89 */ /* 0x000ea800000e0000 */
[----:B------:R-:W-:Y:S01]  /*10ed0*/  BAR.SYNC.DEFER_BLOCKING 0x0 ;  /* 0x0000000000007b1d */ /* 0x000fe20000010000 */
[----:B-1----:R-:W-:-:S05]  /*10ee0*/  FADD.FTZ R8, R3, R188 ;  /* 0x000000bc03087221 */ /* 0x002fca0000010000 */
[----:B------:R-:W1:Y:S01]  /*10ef0*/  S2R R3, SR_TID.X ;  /* 0x0000000000037919 */ /* 0x000e620000002100 */
[----:B--2---:R-:W-:-:S03]  /*10f00*/  FADD.FTZ R9, R4, R187 ;  /* 0x000000bb04097221 */ /* 0x004fc60000010000 */
[----:B------:R-:W2:Y:S04]  /*10f10*/  SHFL.BFLY PT, R5, R8, 0x1, 0x1f ;  /* 0x0c201f0008057f89 */ /* 0x000ea800000e0000 */
[----:B------:R-:W3:Y:S01]  /*10f20*/  SHFL.BFLY PT, R4, R9, 0x1, 0x1f ;  /* 0x0c201f0009047f89 */ /* 0x000ee200000e0000 */
[----:B--2---:R-:W-:Y:S01]  /*10f30*/  FADD.FTZ R5, R8, R5 ;  /* 0x0000000508057221 */ /* 0x004fe20000010000 */
[----:B-1----:R-:W-:Y:S01]  /*10f40*/  SHF.R.S32.HI R8, RZ, 0x1f, R3 ;  /* 0x0000001fff087819 */ /* 0x002fe20000011403 */
[----:B---3--:R-:W-:-:S03]  /*10f50*/  FADD.FTZ R4, R9, R4 ;  /* 0x0000000409047221 */ /* 0x008fc60000010000 */
        /* <DEDUP_REMOVED lines=182> */
.L_x_1336:
[----:B--234-:R-:W-:Y:S05]  /*11ac0*/  BSYNC B0 ;  /* 0x0000000000007941 */ /* 0x01cfea0003800000 */
.L_x_1335:
        /* <DEDUP_REMOVED lines=18> */
.L_x_1338:
[----:B------:R-:W-:Y:S05]  /*11bf0*/  BSYNC B0 ;  /* 0x0000000000007941 */ /* 0x000fea0003800000 */
.L_x_1337:
        /* <DEDUP_REMOVED lines=10> */
.L_x_1340:
[----:B------:R-:W-:Y:S05]  /*11ca0*/  BSYNC B0 ;  /* 0x0000000000007941 */ /* 0x000fea0003800000 */
.L_x_1339:
        /* <DEDUP_REMOVED lines=10> */
.L_x_1342:
[----:B------:R-:W-:Y:S05]  /*11d50*/  BSYNC B0 ;  /* 0x0000000000007941 */ /* 0x000fea0003800000 */
.L_x_1341:
        /* <DEDUP_REMOVED lines=11> */
.L_x_1343:
        /* <DEDUP_REMOVED lines=15> */
.L_x_6323:


//--------------------- .text._ZN5flash24flash_fwd_splitkv_kernelI23Flash_fwd_kernel_traitsILi96ELi64ELi128ELi4ELb0ELb0EN7cutlass10bfloat16_tE19Flash_kernel_traitsILi96ELi64ELi128ELi4ES3_EELb1ELb0ELb0ELb0ELb0ELb0ELb1ELb1EEEvNS_16Flash_fwd_paramsE --------------------------
	.section	.text._ZN5flash24flash_fwd_splitkv_kernelI23Flash_fwd_kernel_traitsILi96ELi64ELi128ELi4ELb0ELb0EN7cutlass10bfloat16_tE19Flash_kernel_traitsILi96ELi64ELi128ELi4ES3_EELb1ELb0ELb0ELb0ELb0ELb0ELb1ELb1EEEvNS_16Flash_fwd_paramsE,"ax",@progbits
	.sectioninfo	@"SHI_REGISTERS=213"
	.align	128
        .global         _ZN5flash24flash_fwd_splitkv_kernelI23Flash_fwd_kernel_traitsILi96ELi64ELi128ELi4ELb0ELb0EN7cutlass10bfloat16_tE19Flash_kernel_traitsILi96ELi64ELi128ELi4ES3_EELb1ELb0ELb0ELb0ELb0ELb0ELb1ELb1EEEvNS_16Flash_fwd_paramsE
        .type           _ZN5flash24flash_fwd_splitkv_kernelI23Flash_fwd_kernel_traitsILi96ELi64ELi128ELi4ELb0ELb0EN7cutlass10bfloat16_tE19Flash_kernel_traitsILi96ELi64ELi128ELi4ES3_EELb1ELb0ELb0ELb0ELb0ELb0ELb1ELb1EEEvNS_16Flash_fwd_paramsE,@function
        .size           _ZN5flash24flash_fwd_splitkv_kernelI23Flash_fwd_kernel_traitsILi96ELi64ELi128ELi4ELb0ELb0EN7cutlass10bfloat16_tE19Flash_kernel_traitsILi96ELi64ELi128ELi4ES3_EELb1ELb0ELb0ELb0ELb0ELb0ELb1ELb1EEEvNS_16Flash_fwd_paramsE,(.L_x_6279 - _ZN5flash24flash_fwd_splitkv_kernelI23Flash_fwd_kernel_traitsILi96ELi64ELi128ELi4ELb0ELb0EN7cutlass10bfloat16_tE19Flash_kernel_traitsILi96ELi64ELi128ELi4ES3_EELb1ELb0ELb0ELb0ELb0ELb0ELb1ELb1EEEvNS_16Flash_fwd_paramsE)
        .other          _ZN5flash24flash_fwd_splitkv_kernelI23Flash_fwd_kernel_traitsILi96ELi64ELi128ELi4ELb0ELb0EN7cutlass10bfloat16_tE19Flash_kernel_traitsILi96ELi64ELi128ELi4ES3_EELb1ELb0ELb0ELb0ELb0ELb0ELb1ELb1EEEvNS_16Flash_fwd_paramsE,@"STO_CUDA_ENTRY STV_DEFAULT"
_ZN5flash24flash_fwd_splitkv_kernelI23Flash_fwd_kernel_traitsILi96ELi64ELi128ELi4ELb0ELb0EN7cutlass10bfloat16_tE19Flash_kernel_traitsILi96ELi64ELi128ELi4ES3_EELb1ELb0ELb0ELb0ELb0ELb0ELb1ELb1EEEvNS_16Flash_fwd_paramsE:
.text._ZN5flash24flash_fwd_splitkv_kernelI23Flash_fwd_kernel_traitsILi96ELi64ELi128ELi4ELb0ELb0EN7cutlass10bfloat16_tE19Flash_kernel_traitsILi96ELi64ELi128ELi4ES3_EELb1ELb0ELb0ELb0ELb0ELb0ELb1ELb1EEEvNS_16Flash_fwd_paramsE:
[----:B------:R-:W-:Y:S02]  /*0000*/  MOV R1, c[0x0][0x28] ;  /* 0x00000a0000017a02 */ /* 0x000fe40000000f00 */
[----:B------:R-:W1:Y:S01]  /*0010*/  I2F.U32.RP R4, c[0x0][0x1c0] ;  /* 0x0000700000047b06 */ /* 0x000e620000209000 */
[----:B------:R-:W2:Y:S01]  /*0020*/  S2R R199, SR_CTAID.Z ;  /* 0x0000000000c77919 */ /* 0x000ea20000002700 */
[----:B------:R-:W-:Y:S01]  /*0030*/  IMAD.MOV.U32 R2, RZ, RZ, RZ ;  /* 0x000000ffff027224 */ /* 0x000fe200078e00ff */
[----:B------:R-:W-:Y:S01]  /*0040*/  ISETP.NE.U32.AND P0, PT, RZ, c[0x0][0x1c0], PT ;  /* 0x00007000ff007a0c */ /* 0x000fe20003f05070 */
[----:B------:R-:W3:Y:S01]  /*0050*/  S2UR UR6, SR_CTAID.Y ;  /* 0x00000000000679c3 */ /* 0x000ee20000002600 */
[----:B------:R-:W4:Y:S01]  /*0060*/  S2R R197, SR_CTAID.X ;  /* 0x0000000000c57919 */ /* 0x000f220000002500 */
[----:B------:R-:W-:Y:S01]  /*0070*/  ULDC.64 UR4, c[0x0][0x40] ;  /* 0x0000100000047ab9 */ /* 0x000fe20000000a00 */
[----:B------:R-:W-:Y:S01]  /*0080*/  BSSY B4, `(.L_x_1344) ;  /* 0x0000016000047945 */ /* 0x000fe20003800000 */
[----:B------:R-:W-:Y:S01]  /*0090*/  UIADD3 UR7, UP0, UR4, 0x160, URZ ;  /* 0x0000016004077890 */ /* 0x000fe2000ff1e03f */
[----:B------:R-:W-:-:S03]  /*00a0*/  MOV R198, 0x1e0 ;  /* 0x000001e000c67802 */ /* 0x000fc60000000f00 */
[----:B------:R-:W-:Y:S01]  /*00b0*/  UIADD3.X UR8, URZ, UR5, URZ, UP0, !UPT ;  /* 0x000000053f087290 */ /* 0x000fe200087fe43f */
[----:B-1----:R-:W1:Y:S02]  /*00c0*/  MUFU.RCP R3, R4 ;  /* 0x0000000400037308 */ /* 0x002e640000001000 */
[----:B-1----:R-:W-:-:S06]  /*00d0*/  IADD3 R3, R3, 0xffffffe, RZ ;  /* 0x0ffffffe03037810 */ /* 0x002fcc0007ffe0ff */
[----:B------:R-:W1:Y:S02]  /*00e0*/  F2I.FTZ.U32.TRUNC.NTZ R3, R3 ;  /* 0x0000000300037305 */ /* 0x000e64000021f000 */
[----:B-1----:R-:W-:-:S04]  /*00f0*/  IMAD.MOV R0, RZ, RZ, -R3 ;  /* 0x000000ffff007224 */ /* 0x002fc800078e0a03 */
[----:B------:R-:W-:-:S04]  /*0100*/  IMAD R5, R0, c[0x0][0x1c0], RZ ;  /* 0x0000700000057a24 */ /* 0x000fc800078e02ff */
[----:B------:R-:W-:-:S06]  /*0110*/  IMAD.HI.U32 R2, R3, R5, R2 ;  /* 0x0000000503027227 */ /* 0x000fcc00078e0002 */
[----:B--2---:R-:W-:-:S04]  /*0120*/  IMAD.HI.U32 R201, R2, R199, RZ ;  /* 0x000000c702c97227 */ /* 0x004fc800078e00ff */
[----:B------:R-:W-:-:S04]  /*0130*/  IMAD.MOV R0, RZ, RZ, -R201 ;  /* 0x000000ffff007224 */ /* 0x000fc800078e0ac9 */
[----:B------:R-:W-:-:S05]  /*0140*/  IMAD R0, R0, c[0x0][0x1c0], R199 ;  /* 0x0000700000007a24 */ /* 0x000fca00078e02c7 */
[----:B------:R-:W-:-:S13]  /*0150*/  ISETP.GE.U32.AND P2, PT, R0, c[0x0][0x1c0], PT ;  /* 0x0000700000007a0c */ /* 0x000fda0003f46070 */
[----:B------:R-:W-:Y:S02]  /*0160*/  @P2 IADD3 R0, R0, -c[0x0][0x1c0], RZ ;  /* 0x8000700000002a10 */ /* 0x000fe40007ffe0ff */
[----:B------:R-:W-:Y:S02]  /*0170*/  @P2 IADD3 R201, R201, 0x1, RZ ;  /* 0x00000001c9c92810 */ /* 0x000fe40007ffe0ff */
[----:B------:R-:W-:-:S13]  /*0180*/  ISETP.GE.U32.AND P1, PT, R0, c[0x0][0x1c0], PT ;  /* 0x0000700000007a0c */ /* 0x000fda0003f26070 */
[----:B------:R-:W-:Y:S02]  /*0190*/  @P1 IADD3 R201, R201, 0x1, RZ ;  /* 0x00000001c9c91810 */ /* 0x000fe40007ffe0ff */
[----:B------:R-:W-:-:S05]  /*01a0*/  @!P0 LOP3.LUT R201, RZ, c[0x0][0x1c0], RZ, 0x33, !PT ;  /* 0x00007000ffc98a12 */ /* 0x000fca00078e33ff */
[----:B------:R-:W-:-:S04]  /*01b0*/  IMAD.MOV R0, RZ, RZ, -R201 ;  /* 0x000000ffff007224 */ /* 0x000fc800078e0ac9 */
[----:B------:R-:W-:Y:S02]  /*01c0*/  IMAD R199, R0, c[0x0][0x1c0], R199 ;  /* 0x0000700000c77a24 */ /* 0x000fe400078e02c7 */
[----:B---34-:R-:W-:Y:S05]  /*01d0*/  CALL.REL.NOINC `($_ZN5flash24flash_fwd_splitkv_kernelI23Flash_fwd_kernel_traitsILi96ELi64ELi128ELi4ELb0ELb0EN7cutlass10bfloat16_tE19Flash_kernel_traitsILi96ELi64ELi128ELi4ES3_EELb1ELb0ELb0ELb0ELb0ELb0ELb1ELb1EEEvNS_16Flash_fwd_paramsE$_ZN5flash30compute_attn_1rowblock_splitkvI23Flash_fwd_kernel_traitsILi96ELi64ELi128ELi4ELb0ELb0EN7cutlass10bfloat16_tE19Flash_kernel_traitsILi96ELi64ELi128ELi4ES3_EELb1ELb0ELb0ELb0ELb0ELb0ELb1ELb1ENS_16Flash_fwd_paramsEEEvRKT8_iiiii) ;  /* 0x0000002000007944 */ /* 0x018fea0003c00000 */
[----:B------:R-:W-:Y:S05]  /*01e0*/  BSYNC B4 ;  /* 0x0000000000047941 */ /* 0x000fea0003800000 */
.L_x_1344:
[----:B------:R-:W-:Y:S05]  /*01f0*/  EXIT ;  /* 0x000000000000794d */ /* 0x000fea0003800000 */
        .type           $_ZN5flash24flash_fwd_splitkv_kernelI23Flash_fwd_kernel_traitsILi96ELi64ELi128ELi4ELb0ELb0EN7cutlass10bfloat16_tE19Flash_kernel_traitsILi96ELi64ELi128ELi4ES3_EELb1ELb0ELb0ELb0ELb0ELb0ELb1ELb1EEEvNS_16Flash_fwd_paramsE$_ZN5flash30compute_attn_1rowblock_splitkvI23Flash_fwd_kernel_traitsILi96ELi64ELi128ELi4ELb0ELb0EN7cutlass10bfloat16_tE19Flash_kernel_traitsILi96ELi64ELi128ELi4ES3_EELb1ELb0ELb0ELb0ELb0ELb0ELb1ELb1ENS_16Flash_fwd_paramsEEEvRKT8_iiiii,@function
        .size           $_ZN5flash24flash_fwd_splitkv_kernelI23Flash_fwd_kernel_traitsILi96ELi64ELi128ELi4ELb0ELb0EN7cutlass10bfloat16_tE19Flash_kernel_traitsILi96ELi64ELi128ELi4ES3_EELb1ELb0ELb0ELb0ELb0ELb0ELb1ELb1EEEvNS_16Flash_fwd_paramsE$_ZN5flash30compute_attn_1rowblock_splitkvI23Flash_fwd_kernel_traitsILi96ELi64ELi128ELi4ELb0ELb0EN7cutlass10bfloat16_tE19Flash_kernel_traitsILi96ELi64ELi128ELi4ES3_EELb1ELb0ELb0ELb0ELb0ELb0ELb1ELb1ENS_16Flash_fwd_paramsEEEvRKT8_iiiii,($__internal_16_$__cuda_sm70_shflsync_bfly_p - $_ZN5flash24flash_fwd_splitkv_kernelI23Flash_fwd_kernel_traitsILi96ELi64ELi128ELi4ELb0ELb0EN7cutlass10bfloat16_tE19Flash_kernel_traitsILi96ELi64ELi128ELi4ES3_EELb1ELb0ELb0ELb0ELb0ELb0ELb1ELb1EEEvNS_16Flash_fwd_paramsE$_ZN5flash30compute_attn_1rowblock_splitkvI23Flash_fwd_kernel_traitsILi96ELi64ELi128ELi4ELb0ELb0EN7cutlass10bfloat16_tE19Flash_kernel_traitsILi96ELi64ELi128ELi4ES3_EELb1ELb0ELb0ELb0ELb0ELb0ELb1ELb1ENS_16Flash_fwd_paramsEEEvRKT8_iiiii)
$_ZN5flash24flash_fwd_splitkv_kernelI23Flash_fwd_kernel_traitsILi96ELi64ELi128ELi4ELb0ELb0EN7cutlass10bfloat16_tE19Flash_kernel_traitsILi96ELi64ELi128ELi4ES3_EELb1ELb0ELb0ELb0ELb0ELb0ELb1ELb1EEEvNS_16Flash_fwd_paramsE$_ZN5flash30compute_attn_1rowblock_splitkvI23Flash_fwd_kernel_traitsILi96ELi64ELi128ELi4ELb0ELb0EN7cutlass10bfloat16_tE19Flash_kernel_traitsILi96ELi64ELi128ELi4ES3_EELb1ELb0ELb0ELb0ELb0ELb0ELb1ELb1ENS_16Flash_fwd_paramsEEEvRKT8_iiiii:
[----:B------:R-:W-:Y:S01]  /*0200*/  IMAD.U32 R116, RZ, RZ, UR7 ;  /* 0x00000007ff747e24 */ /* 0x000fe2000f8e00ff */
[----:B------:R-:W-:Y:S01]  /*0210*/  ULDC.64 UR4, c[0x0][0x118] ;  /* 0x0000460000047ab9 */ /* 0x000fe20000000a00 */
[----:B------:R-:W-:-:S05]  /*0220*/  IMAD.U32 R117, RZ, RZ, UR8 ;  /* 0x00000008ff757e24 */ /* 0x000fca000f8e00ff */
        /* <DEDUP_REMOVED lines=17> */
.L_x_1346:
[----:B------:R-:W-:Y:S05]  /*0340*/  BSYNC B0 ;  /* 0x0000000000007941 */ /* 0x000fea0003800000 */
.L_x_1345:
[----:B------:R-:W3:Y:S04]  /*0350*/  LD.E.64 R30, [R116.64+0xf0] ;  /* 0x0000f004741e7980 */ /* 0x000ee8000c101b00 */
[----:B------:R-:W4:Y:S01]  /*0360*/  @P1 LD.E R200, [R6.64+0x4] ;  /* 0x0000040406c81980 */ /* 0x000f22000c101900 */
[----:B------:R-:W-:Y:S01]  /*0370*/  IMAD.MOV.U32 R14, RZ, RZ, RZ ;  /* 0x000000ffff0e7224 */ /* 0x000fe200078e00ff */
[----:B---3--:R-:W-:-:S04]  /*0380*/  ISETP.NE.U32.AND P5, PT, R30, RZ, PT ;  /* 0x000000ff1e00720c */ /* 0x008fc80003fa5070 */
[----:B------:R-:W-:Y:S01]  /*0390*/  ISETP.NE.AND.EX P5, PT, R31, RZ, PT, P5 ;  /* 0x000000ff1f00720c */ /* 0x000fe20003fa5350 */
[----:B------:R-:W-:Y:S01]  /*03a0*/  IMAD.WIDE R30, R201, 0x4, R30 ;  /* 0x00000004c91e7825 */ /* 0x000fe200078e021e */
[----:B----45:R-:W-:-:S06]  /*03b0*/  @P1 IADD3 R200, R200, -R3, RZ ;  /* 0x80000003c8c81210 */ /* 0x030fcc0007ffe0ff */
        /* <DEDUP_REMOVED lines=10> */
.L_x_1348:
[----:B------:R4:W5:Y:S02]  /*0460*/  LD.E R81, [R116.64+0xb8] ;  /* 0x0000b80474517980 */ /* 0x000964000c101900 */
.L_x_1349:
[----:B------:R-:W-:Y:S05]  /*0470*/  BSYNC B0 ;  /* 0x0000000000007941 */ /* 0x000fea0003800000 */
.L_x_1347:
[----:B--2-4-:R-:W2:Y:S01]  /*0480*/  LD.E.64 R4, [R116.64+0xf8] ;  /* 0x0000f80474047980 */ /* 0x014ea2000c101b00 */
        /* <DEDUP_REMOVED lines=9> */
.L_x_1351:
[----:B------:R-:W2:Y:S01]  /*0520*/  LD.E.64 R4, [R116.64+0x108] ;  /* 0x0001080474047980 */ /* 0x000ea2000c101b00 */
[----:B------:R-:W-:Y:S01]  /*0530*/  BSSY B0, `(.L_x_1353) ;  /* 0x0000006000007945 */ /* 0x000fe20003800000 */
[----:B------:R-:W-:Y:S01]  /*0540*/  IMAD.MOV.U32 R0, RZ, RZ, RZ ;  /* 0x000000ffff007224 */ /* 0x000fe200078e00ff */
[----:B--2---:R-:W-:-:S04]  /*0550*/  ISETP.NE.U32.AND P0, PT, R4, RZ, PT ;  /* 0x000000ff0400720c */ /* 0x004fc80003f05070 */
[----:B------:R-:W-:-:S13]  /*0560*/  ISETP.NE.AND.EX P0, PT, R5, RZ, PT, P0 ;  /* 0x000000ff0500720c */ /* 0x000fda0003f05300 */
[----:B------:R-:W-:Y:S05]  /*0570*/  @!P0 BRA `(.L_x_1354) ;  /* 0x0000001000008947 */ /* 0x000fea0003800000 */
[----:B------:R2:W5:Y:S02]  /*0580*/  LD.E R0, [R116.64+0xbc] ;  /* 0x0000bc0474007980 */ /* 0x000564000c101900 */
.L_x_1354:
[----:B------:R-:W-:Y:S05]  /*0590*/  BSYNC B0 ;  /* 0x0000000000007941 */ /* 0x000fea0003800000 */
.L_x_1353:
[----:B-----5:R-:W-:Y:S02]  /*05a0*/  IADD3 R67, R81, R0, RZ ;  /* 0x0000000051437210 */ /* 0x020fe40007ffe0ff */
.L_x_1352:
[----:B------:R-:W-:Y:S05]  /*05b0*/  BSYNC B1 ;  /* 0x0000000000017941 */ /* 0x000fea0003800000 */
.L_x_1350:
[----:B------:R-:W-:Y:S01]  /*05c0*/  IMAD.SHL.U32 R65, R197, 0x40, RZ ;  /* 0x00000040c5417824 */ /* 0x000fe200078e00ff */
[----:B------:R-:W-:Y:S01]  /*05d0*/  MOV R4, R198 ;  /* 0x000000c600047202 */ /* 0x000fe20000000f00 */
[----:B------:R-:W-:-:S03]  /*05e0*/  IMAD.MOV.U32 R5, RZ, RZ, 0x0 ;  /* 0x00000000ff057424 */ /* 0x000fc600078e00ff */
[----:B------:R-:W-:-:S13]  /*05f0*/  ISETP.GT.AND P0, PT, R200, R65, PT ;  /* 0x00000041c800720c */ /* 0x000fda0003f04270 */
[----:B------:R-:W-:Y:S05]  /*0600*/  @!P0 RET.REL.NODEC R4 `(_ZN5flash24flash_fwd_splitkv_kernelI23Flash_fwd_kernel_traitsILi96ELi64ELi128ELi4ELb0ELb0EN7cutlass10bfloat16_tE19Flash_kernel_traitsILi96ELi64ELi128ELi4ES3_EELb1ELb0ELb0ELb0ELb0ELb0ELb1ELb1EEEvNS_16Flash_fwd_paramsE) ;  /* 0xfffff9f004008950 */ /* 0x000fea0003c3ffff */
[----:B------:R-:W4:Y:S04]  /*0610*/  LD.E R0, [R116.64+0xb8] ;  /* 0x0000b80474007980 */ /* 0x000f28000c101900 */
[----:B-1----:R-:W5:Y:S01]  /*0620*/  LD.E R6, [R116.64+0x188] ;  /* 0x0001880474067980 */ /* 0x002f62000c101900 */
[----:B------:R-:W-:-:S03]  /*0630*/  IABS R4, c[0x0][0x10] ;  /* 0x0000040000047a13 */ /* 0x000fc60000000000 */
[----:B------:R-:W1:Y:S01]  /*0640*/  S2R R74, SR_TID.X ;  /* 0x00000000004a7919 */ /* 0x000e620000002100 */
[----:B------:R-:W2:Y:S08]  /*0650*/  I2F.RP R2, R4 ;  /* 0x0000000400027306 */ /* 0x000eb00000209400 */
[----:B--2---:R-:W2:Y:S02]  /*0660*/  MUFU.RCP R8, R2 ;  /* 0x0000000200087308 */ /* 0x004ea40000001000 */
[----:B--2---:R-:W-:-:S06]  /*0670*/  IADD3 R8, R8, 0xffffffe, RZ ;  /* 0x0ffffffe08087810 */ /* 0x004fcc0007ffe0ff */
[----:B------:R-:W2:Y:S02]  /*0680*/  F2I.FTZ.U32.TRUNC.NTZ R9, R8 ;  /* 0x0000000800097305 */ /* 0x000ea4000021f000 */
[----:B--2---:R-:W-:Y:S02]  /*0690*/  IMAD.MOV R5, RZ, RZ, -R9 ;  /* 0x000000ffff057224 */ /* 0x004fe400078e0a09 */
[----:B------:R-:W-:Y:S02]  /*06a0*/  IMAD.MOV.U32 R8, RZ, RZ, RZ ;  /* 0x000000ffff087224 */ /* 0x000fe400078e00ff */
[----:B------:R-:W-:-:S04]  /*06b0*/  IMAD R5, R5, R4, RZ ;  /* 0x0000000405057224 */ /* 0x000fc800078e02ff */
[----:B------:R-:W-:Y:S01]  /*06c0*/  IMAD.HI.U32 R5, R9, R5, R8 ;  /* 0x0000000509057227 */ /* 0x000fe200078e0008 */
[----:B----4-:R-:W-:-:S04]  /*06d0*/  IADD3 R0, R0, 0x7f, RZ ;  /* 0x0000007f00007810 */ /* 0x010fc80007ffe0ff */
[----:B------:R-:W-:-:S04]  /*06e0*/  SHF.R.S32.HI R7, RZ, 0x1f, R0 ;  /* 0x0000001fff077819 */ /* 0x000fc80000011400 */
[----:B------:R-:W-:Y:S02]  /*06f0*/  LEA.HI R7, R7, R0, RZ, 0x7 ;  /* 0x0000000007077211 */ /* 0x000fe400078f38ff */
[----:B------:R-:W-:Y:S02]  /*0700*/  IABS R0, c[0x0][0x10] ;  /* 0x0000040000007a13 */ /* 0x000fe40000000000 */
[----:B------:R-:W-:-:S03]  /*0710*/  LEA.HI.SX32 R7, R7, c[0x0][0x10], 0x19 ;  /* 0x0000040007077a11 */ /* 0x000fc600078fcaff */
[----:B------:R-:W-:Y:S01]  /*0720*/  IMAD.MOV R0, RZ, RZ, -R0 ;  /* 0x000000ffff007224 */ /* 0x000fe200078e0a00 */
[----:B------:R-:W-:-:S04]  /*0730*/  IADD3 R7, R7, -0x1, RZ ;  /* 0xffffffff07077810 */ /* 0x000fc80007ffe0ff */
[----:B------:R-:W-:Y:S02]  /*0740*/  IABS R2, R7 ;  /* 0x0000000700027213 */ /* 0x000fe40000000000 */
[----:B------:R-:W-:-:S03]  /*0750*/  LOP3.LUT R7, R7, c[0x0][0x10], RZ, 0x3c, !PT ;  /* 0x0000040007077a12 */ /* 0x000fc600078e3cff */
[----:B------:R-:W-:Y:S01]  /*0760*/  IMAD.HI.U32 R5, R5, R2, RZ ;  /* 0x0000000205057227 */ /* 0x000fe200078e00ff */
[----:B------:R-:W-:-:S03]  /*0770*/  ISETP.GE.AND P0, PT, R7, RZ, PT ;  /* 0x000000ff0700720c */ /* 0x000fc60003f06270 */
[----:B------:R-:W-:Y:S01]  /*0780*/  IMAD R9, R5, R0, R2 ;  /* 0x0000000005097224 */ /* 0x000fe200078e0202 */
[----:B------:R-:W-:-:S04]  /*0790*/  IADD3 R0, -R200, 0xbf, R65 ;  /* 0x000000bfc8007810 */ /* 0x000fc80007ffe141 */
[----:B------:R-:W-:Y:S02]  /*07a0*/  ISETP.GT.U32.AND P1, PT, R4, R9, PT ;  /* 0x000000090400720c */ /* 0x000fe40003f24070 */
[----:B-----5:R-:W-:-:S04]  /*07b0*/  IADD3 R6, R6, R0, R67 ;  /* 0x0000000006067210 */ /* 0x020fc80007ffe043 */
[----:B------:R-:W-:-:S04]  /*07c0*/  SHF.R.S32.HI R53, RZ, 0x1f, R6 ;  /* 0x0000001fff357819 */ /* 0x000fc80000011406 */
[----:B------:R-:W-:-:S03]  /*07d0*/  LEA.HI R53, R53, R6, RZ, 0x7 ;  /* 0x0000000635357211 */ /* 0x000fc600078f38ff */
[----:B------:R-:W-:Y:S01]  /*07e0*/  @!P1 IMAD.IADD R9, R9, 0x1, -R4 ;  /* 0x0000000109099824 */ /* 0x000fe200078e0a04 */
[----:B------:R-:W-:Y:S02]  /*07f0*/  @!P1 IADD3 R5, R5, 0x1, RZ ;  /* 0x0000000105059810 */ /* 0x000fe40007ffe0ff */
[----:B------:R-:W-:Y:S02]  /*0800*/  ISETP.NE.AND P1, PT, RZ, c[0x0][0x10], PT ;  /* 0x00000400ff007a0c */ /* 0x000fe40003f25270 */
[----:B------:R-:W-:Y:S02]  /*0810*/  ISETP.GE.U32.AND P2, PT, R9, R4, PT ;  /* 0x000000040900720c */ /* 0x000fe40003f46070 */
[----:B------:R-:W-:-:S11]  /*0820*/  SHF.R.S32.HI R53, RZ, 0x7, R53 ;  /* 0x00000007ff357819 */ /* 0x000fd60000011435 */
[----:B------:R-:W-:-:S05]  /*0830*/  @P2 IADD3 R5, R5, 0x1, RZ ;  /* 0x0000000105052810 */ /* 0x000fca0007ffe0ff */
[----:B------:R-:W-:Y:S01]  /*0840*/  IMAD.MOV.U32 R7, RZ, RZ, R5 ;  /* 0x000000ffff077224 */ /* 0x000fe200078e0005 */
[----:B------:R-:W-:-:S03]  /*0850*/  IADD3 R5, R67, 0x7f, RZ ;  /* 0x0000007f43057810 */ /* 0x000fc60007ffe0ff */
[----:B------:R-:W-:Y:S01]  /*0860*/  @!P0 IMAD.MOV R7, RZ, RZ, -R7 ;  /* 0x000000ffff078224 */ /* 0x000fe200078e0a07 */
[----:B------:R-:W-:Y:S02]  /*0870*/  @!P1 LOP3.LUT R7, RZ, c[0x0][0x10], RZ, 0x33, !PT ;  /* 0x00000400ff079a12 */ /* 0x000fe400078e33ff */
[----:B------:R-:W-:-:S03]  /*0880*/  SHF.R.S32.HI R0, RZ, 0x1f, R5 ;  /* 0x0000001fff007819 */ /* 0x000fc60000011405 */
[----:B------:R-:W-:Y:S01]  /*0890*/  IMAD R194, R7, UR6, RZ ;  /* 0x0000000607c27c24 */ /* 0x000fe2000f8e02ff */
[----:B------:R-:W-:-:S03]  /*08a0*/  LEA.HI R5, R0, R5, RZ, 0x7 ;  /* 0x0000000500057211 */ /* 0x000fc600078f38ff */
[----:B------:R-:W-:Y:S01]  /*08b0*/  IMAD.IADD R0, R7, 0x1, R194 ;  /* 0x0000000107007824 */ /* 0x000fe200078e02c2 */
[----:B------:R-:W-:-:S04]  /*08c0*/  SHF.R.S32.HI R5, RZ, 0x7, R5 ;  /* 0x00000007ff057819 */ /* 0x000fc80000011405 */
[----:B------:R-:W-:-:S04]  /*08d0*/  IMNMX R0, R5, R0, PT ;  /* 0x0000000005007217 */ /* 0x000fc80003800200 */
[----:B------:R-:W-:-:S04]  /*08e0*/  IMNMX R53, R0, R53, PT ;  /* 0x0000003500357217 */ /* 0x000fc80003800200 */
[----:B------:R-:W-:-:S13]  /*08f0*/  ISETP.GE.AND P0, PT, R194, R53, PT ;  /* 0x00000035c200720c */ /* 0x000fda0003f06270 */
[----:B------:R-:W-:Y:S05]  /*0900*/  @!P0 BRA `(.L_x_1355) ;  /* 0x000005a000008947 */ /* 0x000fea0003800000 */
[----:B-1----:R-:W2:Y:S04]  /*0910*/  LD.E.64 R2, [R116.64+0xb0] ;  /* 0x0000b00474027980 */ /* 0x002ea8000c101b00 */
[----:B------:R-:W4:Y:S04]  /*0920*/  LD.E R6, [R116.64+0x60] ;  /* 0x0000600474067980 */ /* 0x000f28000c101900 */
[----:B---3--:R-:W3:Y:S04]  /*0930*/  LD.E R0, [R116.64+0xcc] ;  /* 0x0000cc0474007980 */ /* 0x008ee8000c101900 */
[----:B------:R-:W3:Y:S04]  /*0940*/  LD.E.64 R8, [R116.64+0x78] ;  /* 0x0000780474087980 */ /* 0x000ee8000c101b00 */
[----:B------:R1:W5:Y:S04]  /*0950*/  LD.E R4, [R116.64+0xc0] ;  /* 0x0000c00474047980 */ /* 0x000368000c101900 */
[----:B------:R1:W5:Y:S01]  /*0960*/  LD.E.64 R10, [R116.64+0xa8] ;  /* 0x0000a804740a7980 */ /* 0x000362000c101b00 */
[----:B------:R-:W-:Y:S01]  /*0970*/  SHF.R.S32.HI R7, RZ, 0x1f, R74 ;  /* 0x0000001fff077819 */ /* 0x000fe2000001144a */
[----:B------:R-:W-:Y:S03]  /*0980*/  BSSY B0, `(.L_x_1356) ;  /* 0x000001b000007945 */ /* 0x000fe60003800000 */
[----:B------:R-:W-:-:S04]  /*0990*/  LEA.HI R7, R7, R74, RZ, 0x3 ;  /* 0x0000004a07077211 */ /* 0x000fc800078f18ff */
[----:B------:R-:W-:-:S05]  /*09a0*/  LOP3.LUT R5, R7, 0xfffffff8, RZ, 0xc0, !PT ;  /* 0xfffffff807057812 */ /* 0x000fca00078ec0ff */
[----:B------:R-:W-:-:S04]  /*09b0*/  IMAD.IADD R5, R74, 0x1, -R5 ;  /* 0x000000014a057824 */ /* 0x000fc800078e0a05 */
[----:B------:R-:W-:-:S05]  /*09c0*/  IMAD.SHL.U32 R12, R5, 0x4, RZ ;  /* 0x00000004050c7824 */ /* 0x000fca00078e00ff */
[----:B------:R-:W-:Y:S01]  /*09d0*/  SHF.R.S32.HI R13, RZ, 0x1f, R12 ;  /* 0x0000001fff0d7819 */ /* 0x000fe2000001140c */
[----:B--2---:R-:W-:-:S04]  /*09e0*/  IMAD R2, R2, UR6, R201 ;  /* 0x0000000602027c24 */ /* 0x004fc8000f8e02c9 */
[----:B----4-:R-:W-:-:S04]  /*09f0*/  IMAD R2, R2, R6, R199 ;  /* 0x0000000602027224 */ /* 0x010fc800078e02c7 */
[----:B------:R-:W-:Y:S01]  /*0a00*/  IMAD R3, R3, R2, R65 ;  /* 0x0000000203037224 */ /* 0x000fe200078e0241 */
[----:B------:R-:W-:Y:S01]  /*0a10*/  SHF.R.S32.HI R2, RZ, 0x3, R7 ;  /* 0x00000003ff027819 */ /* 0x000fe20000011407 */
[----:B------:R-:W-:Y:S02]  /*0a20*/  IMAD.IADD R65, R200, 0x1, -R65 ;  /* 0x00000001c8417824 */ /* 0x000fe400078e0a41 */
[----:B---3--:R-:W-:Y:S02]  /*0a30*/  IMAD R0, R3, R0, RZ ;  /* 0x0000000003007224 */ /* 0x008fe400078e02ff */
[C---:B------:R-:W-:Y:S01]  /*0a40*/  IMAD.WIDE R14, R2.reuse, 0x60, R12 ;  /* 0x00000060020e7825 */ /* 0x040fe200078e020c */
[----:B------:R-:W-:-:S04]  /*0a50*/  ISETP.GE.AND P1, PT, R2, R65, PT ;  /* 0x000000410200720c */ /* 0x000fc80003f26270 */
[----:B------:R-:W-:-:S04]  /*0a60*/  IADD3 R7, P0, R0, R14, RZ ;  /* 0x0000000e00077210 */ /* 0x000fc80007f1e0ff */
[----:B------:R-:W-:Y:S02]  /*0a70*/  LEA.HI.X.SX32 R0, R0, R15, 0x1, P0 ;  /* 0x0000000f00007211 */ /* 0x000fe400000f0eff */
[----:B------:R-:W-:-:S04]  /*0a80*/  LEA R14, P0, R7, R8, 0x2 ;  /* 0x00000008070e7211 */ /* 0x000fc800078010ff */
[----:B------:R-:W-:Y:S02]  /*0a90*/  LEA.HI.X R15, R7, R9, R0, 0x2, P0 ;  /* 0x00000009070f7211 */ /* 0x000fe400000f1400 */
[C---:B------:R-:W-:Y:S02]  /*0aa0*/  IADD3 R9, R12.reuse, 0x20, RZ ;  /* 0x000000200c097810 */ /* 0x040fe40007ffe0ff */
[----:B------:R-:W-:Y:S01]  /*0ab0*/  IADD3 R7, R12, 0x40, RZ ;  /* 0x000000400c077810 */ /* 0x000fe20007ffe0ff */
[----:B------:R-:W-:Y:S05]  /*0ac0*/  @P1 BRA `(.L_x_1357) ;  /* 0x0000006000001947 */ /* 0x000fea0003800000 */
[-C--:B-1---5:R-:W-:Y:S02]  /*0ad0*/  ISETP.GE.AND P2, PT, R12, R4.reuse, PT ;  /* 0x000000040c00720c */ /* 0x0a2fe40003f46270 */
[-C--:B------:R-:W-:Y:S02]  /*0ae0*/  ISETP.GE.AND P1, PT, R9, R4.reuse, PT ;  /* 0x000000040900720c */ /* 0x080fe40003f26270 */
[----:B------:R-:W-:-:S09]  /*0af0*/  ISETP.GE.AND P0, PT, R7, R4, PT ;  /* 0x000000040700720c */ /* 0x000fd20003f06270 */
[----:B------:R1:W-:Y:S04]  /*0b00*/  @!P2 ST.E.128 [R14.64], RZ ;  /* 0x000000ff0e00a985 */ /* 0x0003e8000c101d04 */
[----:B------:R1:W-:Y:S04]  /*0b10*/  @!P1 ST.E.128 [R14.64+0x80], RZ ;  /* 0x000080ff0e009985 */ /* 0x0003e8000c101d04 */
[----:B------:R1:W-:Y:S02]  /*0b20*/  @!P0 ST.E.128 [R14.64+0x100], RZ ;  /* 0x000100ff0e008985 */ /* 0x0003e4000c101d04 */
.L_x_1357:
[----:B-1----:R-:W-:Y:S05]  /*0b30*/  BSYNC B0 ;  /* 0x0000000000007941 */ /* 0x002fea0003800000 */
.L_x_1356:
[----:B------:R-:W-:Y:S01]  /*0b40*/  IADD3 R8, R2, 0x10, RZ ;  /* 0x0000001002087810 */ /* 0x000fe20007ffe0ff */
[----:B------:R-:W-:Y:S03]  /*0b50*/  BSSY B0, `(.L_x_1358) ;  /* 0x0000009000007945 */ /* 0x000fe60003800000 */
[----:B------:R-:W-:-:S13]  /*0b60*/  ISETP.GE.AND P0, PT, R8, R65, PT ;  /* 0x000000410800720c */ /* 0x000fda0003f06270 */
[----:B------:R-:W-:Y:S05]  /*0b70*/  @P0 BRA `(.L_x_1359) ;  /* 0x0000006000000947 */ /* 0x000fea0003800000 */
[-C--:B-----5:R-:W-:Y:S02]  /*0b80*/  ISETP.GE.AND P2, PT, R12, R4.reuse, PT ;  /* 0x000000040c00720c */ /* 0x0a0fe40003f46270 */
[-C--:B------:R-:W-:Y:S02]  /*0b90*/  ISETP.GE.AND P1, PT, R9, R4.reuse, PT ;  /* 0x000000040900720c */ /* 0x080fe40003f26270 */
[----:B------:R-:W-:-:S09]  /*0ba0*/  ISETP.GE.AND P0, PT, R7, R4, PT ;  /* 0x000000040700720c */ /* 0x000fd20003f06270 */
[----:B------:R1:W-:Y:S04]  /*0bb0*/  @!P2 ST.E.128 [R14.64+0x1800], RZ ;  /* 0x001800ff0e00a985 */ /* 0x0003e8000c101d04 */
[----:B------:R1:W-:Y:S04]  /*0bc0*/  @!P1 ST.E.128 [R14.64+0x1880], RZ ;  /* 0x001880ff0e009985 */ /* 0x0003e8000c101d04 */
[----:B------:R1:W-:Y:S02]  /*0bd0*/  @!P0 ST.E.128 [R14.64+0x1900], RZ ;  /* 0x001900ff0e008985 */ /* 0x0003e4000c101d04 */
.L_x_1359:
[----:B------:R-:W-:Y:S05]  /*0be0*/  BSYNC B0 ;  /* 0x0000000000007941 */ /* 0x000fea0003800000 */
.L_x_1358:
        /* <DEDUP_REMOVED lines=10> */
.L_x_1361:
[----:B------:R-:W-:Y:S05]  /*0c90*/  BSYNC B0 ;  /* 0x0000000000007941 */ /* 0x000fea0003800000 */
.L_x_1360:
        /* <DEDUP_REMOVED lines=10> */
.L_x_1363:
[----:B------:R-:W-:Y:S05]  /*0d40*/  BSYNC B0 ;  /* 0x0000000000007941 */ /* 0x000fea0003800000 */
.L_x_1362:
[----:B------:R-:W-:Y:S01]  /*0d50*/  ISETP.NE.AND P4, PT, R5, RZ, PT ;  /* 0x000000ff0500720c */ /* 0x000fe20003f85270 */
[----:B------:R-:W-:Y:S01]  /*0d60*/  IMAD.MOV.U32 R199, RZ, RZ, 0x0 ;  /* 0x00000000ffc77424 */ /* 0x000fe200078e00ff */
[----:B------:R-:W-:-:S02]  /*0d70*/  SHF.R.S32.HI R5, RZ, 0x1f, R3 ;  /* 0x0000001fff057819 */ /* 0x000fc40000011403 */
[-C--:B------:R-:W-:Y:S02]  /*0d80*/  ISETP.GE.OR P2, PT, R8, R65.reuse, P4 ;  /* 0x000000410800720c */ /* 0x080fe40002746670 */
[-C--:B------:R-:W-:Y:S02]  /*0d90*/  ISETP.GE.OR P3, PT, R2, R65.reuse, P4 ;  /* 0x000000410200720c */ /* 0x080fe40002766670 */
[-C--:B------:R-:W-:Y:S02]  /*0da0*/  ISETP.GE.OR P1, PT, R6, R65.reuse, P4 ;  /* 0x000000410600720c */ /* 0x080fe40002726670 */
[----:B------:R-:W-:Y:S02]  /*0db0*/  IADD3 R3, P0, R3, R2, RZ ;  /* 0x0000000203037210 */ /* 0x000fe40007f1e0ff */
[----:B------:R-:W-:Y:S02]  /*0dc0*/  ISETP.GE.OR P4, PT, R0, R65, P4 ;  /* 0x000000410000720c */ /* 0x000fe40002786670 */
[----:B------:R-:W-:-:S02]  /*0dd0*/  LEA.HI.X.SX32 R5, R2, R5, 0x1, P0 ;  /* 0x0000000502057211 */ /* 0x000fc400000f0eff */
[C---:B-----5:R-:W-:Y:S01]  /*0de0*/  LEA R2, P0, R3.reuse, R10, 0x2 ;  /* 0x0000000a03027211 */ /* 0x060fe200078010ff */
[----:B------:R-:W-:Y:S02]  /*0df0*/  @!P2 IMAD.MOV.U32 R7, RZ, RZ, -0x800000 ;  /* 0xff800000ff07a424 */ /* 0x000fe400078e00ff */
[----:B------:R-:W-:Y:S01]  /*0e00*/  @!P3 IMAD.MOV.U32 R9, RZ, RZ, -0x800000 ;  /* 0xff800000ff09b424 */ /* 0x000fe200078e00ff */
[----:B------:R-:W-:Y:S01]  /*0e10*/  LEA.HI.X R3, R3, R11, R5, 0x2, P0 ;  /* 0x0000000b03037211 */ /* 0x000fe200000f1405 */
[----:B------:R-:W-:-:S04]  /*0e20*/  @!P1 IMAD.MOV.U32 R5, RZ, RZ, -0x800000 ;  /* 0xff800000ff059424 */ /* 0x000fc800078e00ff */
[----:B------:R4:W-:Y:S04]  /*0e30*/  @!P3 ST.E [R2.64], R9 ;  /* 0x000000090200b985 */ /* 0x0009e8000c101904 */
[----:B------:R4:W-:Y:S04]  /*0e40*/  @!P2 ST.E [R2.64+0x40], R7 ;  /* 0x000040070200a985 */ /* 0x0009e8000c101904 */
[----:B------:R4:W-:Y:S01]  /*0e50*/  @!P1 ST.E [R2.64+0x80], R5 ;  /* 0x0000800502009985 */ /* 0x0009e2000c101904 */
[----:B------:R-:W-:Y:S05]  /*0e60*/  @P4 RET.REL.NODEC R198 `(_ZN5flash24flash_fwd_splitkv_kernelI23Flash_fwd_kernel_traitsILi96ELi64ELi128ELi4ELb0ELb0EN7cutlass10bfloat16_tE19Flash_kernel_traitsILi96ELi64ELi128ELi4ES3_EELb1ELb0ELb0ELb0ELb0ELb0ELb1ELb1EEEvNS_16Flash_fwd_paramsE) ;  /* 0xfffff190c6004950 */ /* 0x000fea0003c3ffff */
[----:B----4-:R-:W-:Y:S02]  /*0e70*/  MOV R5, 0xff800000 ;  /* 0xff80000000057802 */ /* 0x010fe40000000f00 */
[----:B------:R-:W-:-:S03]  /*0e80*/  MOV R199, 0x0 ;  /* 0x0000000000c77802 */ /* 0x000fc60000000f00 */
[----:B------:R4:W-:Y:S01]  /*0e90*/  ST.E [R2.64+0xc0], R5 ;  /* 0x0000c00502007985 */ /* 0x0009e2000c101904 */
[----:B------:R-:W-:Y:S05]  /*0ea0*/  RET.REL.NODEC R198 `(_ZN5flash24flash_fwd_splitkv_kernelI23Flash_fwd_kernel_traitsILi96ELi64ELi128ELi4ELb0ELb0EN7cutlass10bfloat16_tE19Flash_kernel_traitsILi96ELi64ELi128ELi4ES3_EELb1ELb0ELb0ELb0ELb0ELb0ELb1ELb1EEEvNS_16Flash_fwd_paramsE) ;  /* 0xfffff150c6007950 */ /* 0x000fea0003c3ffff */
.L_x_1355:
[----:B-1----:R-:W2:Y:S04]  /*0eb0*/  LD.E.64 R8, [R116.64+0x160] ;  /* 0x0001600474087980 */ /* 0x002ea8000c101b00 */
[----:B------:R-:W4:Y:S01]  /*0ec0*/  LD.E.64 R18, [R116.64+0x158] ;  /* 0x0001580474127980 */ /* 0x000f22000c101b00 */
[----:B--2---:R-:W-:-:S04]  /*0ed0*/  ISETP.NE.U32.AND P1, PT, R8, RZ, PT ;  /* 0x000000ff0800720c */ /* 0x004fc80003f25070 */
[----:B------:R-:W-:-:S13]  /*0ee0*/  ISETP.NE.AND.EX P1, PT, R9, RZ, PT, P1 ;  /* 0x000000ff0900720c */ /* 0x000fda0003f25310 */
[----:B------:R-:W2:Y:S01]  /*0ef0*/  @P1 LD.E.64 R10, [R116.64+0x168] ;  /* 0x00016804740a1980 */ /* 0x000ea2000c101b00 */
        /* <DEDUP_REMOVED lines=8> */
[-C--:B--2---:R-:W-:Y:S02]  /*0f80*/  @P1 IMAD R0, R11, R201.reuse, RZ ;  /* 0x000000c90b001224 */ /* 0x084fe400078e02ff */
        /* <DEDUP_REMOVED lines=11> */
[----:B---3--:R-:W2:Y:S01]  /*1040*/  LD.E.64 R18, [R116.64+0x20] ;  /* 0x0000200474127980 */ /* 0x008ea2000c101b00 */
[----:B------:R-:W-:-:S03]  /*1050*/  IABS R4, R5 ;  /* 0x0000000500047213 */ /* 0x000fc60000000000 */
[----:B------:R-:W2:Y:S04]  /*1060*/  LD.E.64 R60, [R116.64+0x38] ;  /* 0x00003804743c7980 */ /* 0x000ea8000c101b00 */
[----:B-----5:R-:W2:Y:S04]  /*1070*/  LD.E.64 R12, [R116.64+0x28] ;  /* 0x00002804740c7980 */ /* 0x020ea8000c101b00 */
[----:B------:R-:W2:Y:S04]  /*1080*/  LD.E.64 R16, [R116.64+0x50] ;  /* 0x0000500474107980 */ /* 0x000ea8000c101b00 */
[----:B------:R1:W5:Y:S01]  /*1090*/  LD.E.64 R62, [R116.64+0x40] ;  /* 0x00004004743e7980 */ /* 0x000362000c101b00 */
[----:B--2---:R-:W-:-:S04]  /*10a0*/  IABS R7, R2 ;  /* 0x0000000200077213 */ /* 0x004fc80000000000 */
[----:B------:R-:W2:Y:S08]  /*10b0*/  I2F.RP R8, R7 ;  /* 0x0000000700087306 */ /* 0x000eb00000209400 */
[----:B--2---:R-:W2:Y:S02]  /*10c0*/  MUFU.RCP R10, R8 ;  /* 0x00000008000a7308 */ /* 0x004ea40000001000 */
[----:B--2---:R-:W-:-:S06]  /*10d0*/  IADD3 R10, R10, 0xffffffe, RZ ;  /* 0x0ffffffe0a0a7810 */ /* 0x004fcc0007ffe0ff */
[----:B------:R-:W2:Y:S02]  /*10e0*/  F2I.FTZ.U32.TRUNC.NTZ R11, R10 ;  /* 0x0000000a000b7305 */ /* 0x000ea4000021f000 */
[----:B--2---:R-:W-:Y:S02]  /*10f0*/  IMAD.MOV R0, RZ, RZ, -R11 ;  /* 0x000000ffff007224 */ /* 0x004fe400078e0a0b */
[----:B------:R-:W-:Y:S02]  /*1100*/  IMAD.MOV.U32 R10, RZ, RZ, RZ ;  /* 0x000000ffff0a7224 */ /* 0x000fe400078e00ff */
[----:B------:R-:W-:Y:S01]  /*1110*/  IMAD R9, R0, R7, RZ ;  /* 0x0000000700097224 */ /* 0x000fe200078e02ff */
[----:B------:R-:W-:-:S03]  /*1120*/  IABS R0, R2 ;  /* 0x0000000200007213 */ /* 0x000fc60000000000 */
[----:B------:R-:W-:Y:S01]  /*1130*/  IMAD.HI.U32 R9, R11, R9, R10 ;  /* 0x000000090b097227 */ /* 0x000fe200078e000a */
[----:B------:R-:W-:Y:S01]  /*1140*/  IADD3 R0, RZ, -R0, RZ ;  /* 0x80000000ff007210 */ /* 0x000fe20007ffe0ff */
[----:B------:R1:W5:Y:S04]  /*1150*/  LD.E.64 R10, [R116.64+0x58] ;  /* 0x00005804740a7980 */ /* 0x000368000c101b00 */
        /* <DEDUP_REMOVED lines=12> */
[----:B------:R-:W-:-:S05]  /*1220*/  IMAD.WIDE R22, R15, 0x4, R202 ;  /* 0x000000040f167825 */ /* 0x000fca00078e02ca */
[----:B------:R2:W3:Y:S01]  /*1230*/  LD.E R4, [R22.64] ;  /* 0x0000000416047980 */ /* 0x0004e2000c101900 */
[----:B----4-:R-:W-:-:S04]  /*1240*/  IABS R9, R6 ;  /* 0x0000000600097213 */ /* 0x010fc80000000000 */
[----:B------:R-:W4:Y:S08]  /*1250*/  I2F.RP R20, R9 ;  /* 0x0000000900147306 */ /* 0x000f300000209400 */
[----:B----4-:R-:W4:Y:S02]  /*1260*/  MUFU.RCP R14, R20 ;  /* 0x00000014000e7308 */ /* 0x010f240000001000 */
[----:B----4-:R-:W-:-:S06]  /*1270*/  IADD3 R14, R14, 0xffffffe, RZ ;  /* 0x0ffffffe0e0e7810 */ /* 0x010fcc0007ffe0ff */
[----:B--2---:R-:W2:Y:S01]  /*1280*/  F2I.FTZ.U32.TRUNC.NTZ R23, R14 ;  /* 0x0000000e00177305 */ /* 0x004ea2000021f000 */
[----:B------:R-:W-:Y:S01]  /*1290*/  IMAD.MOV.U32 R22, RZ, RZ, RZ ;  /* 0x000000ffff167224 */ /* 0x000fe200078e00ff */
[----:B------:R-:W-:Y:S02]  /*12a0*/  IABS R8, R199 ;  /* 0x000000c700087213 */ /* 0x000fe40000000000 */
[----:B--2---:R-:W-:-:S05]  /*12b0*/  IADD3 R0, RZ, -R23, RZ ;  /* 0x80000017ff007210 */ /* 0x004fca0007ffe0ff */
[----:B------:R-:W-:Y:S01]  /*12c0*/  IMAD R7, R0, R9, RZ ;  /* 0x0000000900077224 */ /* 0x000fe200078e02ff */
[----:B------:R-:W-:-:S03]  /*12d0*/  IABS R0, R6 ;  /* 0x0000000600007213 */ /* 0x000fc60000000000 */
[----:B------:R-:W-:-:S04]  /*12e0*/  IMAD.HI.U32 R7, R23, R7, R22 ;  /* 0x0000000717077227 */ /* 0x000fc800078e0016 */
[----:B------:R-:W-:Y:S02]  /*12f0*/  IMAD.MOV R0, RZ, RZ, -R0 ;  /* 0x000000ffff007224 */ /* 0x000fe400078e0a00 */
[----:B------:R-:W-:-:S04]  /*1300*/  IMAD.HI.U32 R7, R7, R8, RZ ;  /* 0x0000000807077227 */ /* 0x000fc800078e00ff */
[----:B------:R-:W-:-:S05]  /*1310*/  IMAD R0, R7, R0, R8 ;  /* 0x0000000007007224 */ /* 0x000fca00078e0208 */
[----:B------:R-:W-:Y:S02]  /*1320*/  ISETP.GT.U32.AND P1, PT, R9, R0, PT ;  /* 0x000000000900720c */ /* 0x000fe40003f24070 */
[----:B------:R-:W-:Y:S01]  /*1330*/  LOP3.LUT R8, R199, R6, RZ, 0x3c, !PT ;  /* 0x00000006c7087212 */ /* 0x000fe200078e3cff */
[----:B------:R-:W-:-:S10]  /*1340*/  IMAD.MOV R15, RZ, RZ, -R15 ;  /* 0x000000ffff0f7224 */ /* 0x000fd400078e0a0f */
[----:B------:R-:W-:-:S04]  /*1350*/  @!P1 IADD3 R0, R0, -R9, RZ ;  /* 0x8000000900009210 */ /* 0x000fc80007ffe0ff */
[----:B------:R-:W-:Y:S02]  /*1360*/  ISETP.GE.U32.AND P2, PT, R0, R9, PT ;  /* 0x000000090000720c */ /* 0x000fe40003f46070 */
[----:B------:R-:W-:Y:S02]  /*1370*/  ISETP.GE.AND P0, PT, R8, RZ, PT ;  /* 0x000000ff0800720c */ /* 0x000fe40003f06270 */
[----:B------:R-:W-:Y:S02]  /*1380*/  @!P1 IADD3 R7, R7, 0x1, RZ ;  /* 0x0000000107079810 */ /* 0x000fe40007ffe0ff */
[----:B------:R-:W-:Y:S01]  /*1390*/  ISETP.NE.AND P1, PT, R6, RZ, PT ;  /* 0x000000ff0600720c */ /* 0x000fe20003f25270 */
[----:B------:R-:W-:-:S04]  /*13a0*/  IMAD R2, R2, R15, R5 ;  /* 0x0000000f02027224 */ /* 0x000fc800078e0205 */
[----:B------:R-:W-:Y:S01]  /*13b0*/  IMAD R8, R61, R2, RZ ;  /* 0x000000023d087224 */ /* 0x000fe200078e02ff */
[----:B------:R-:W-:Y:S02]  /*13c0*/  SHF.R.S32.HI R15, RZ, 0x1f, R2 ;  /* 0x0000001fff0f7819 */ /* 0x000fe40000011402 */
[----:B------:R-:W-:-:S03]  /*13d0*/  @P2 IADD3 R7, R7, 0x1, RZ ;  /* 0x0000000107072810 */ /* 0x000fc60007ffe0ff */
[----:B------:R-:W-:Y:S02]  /*13e0*/  IMAD R8, R60, R15, R8 ;  /* 0x0000000f3c087224 */ /* 0x000fe400078e0208 */
[----:B------:R-:W-:Y:S01]  /*13f0*/  @!P0 IMAD.MOV R7, RZ, RZ, -R7 ;  /* 0x000000ffff078224 */ /* 0x000fe200078e0a07 */
[----:B------:R-:W-:-:S04]  /*1400*/  @!P1 LOP3.LUT R7, RZ, R6, RZ, 0x33, !PT ;  /* 0x00000006ff079212 */ /* 0x000fc800078e33ff */
[----:B------:R-:W-:Y:S02]  /*1410*/  SHF.R.S32.HI R6, RZ, 0x1f, R7 ;  /* 0x0000001fff067819 */ /* 0x000fe40000011407 */
[----:B---3--:R-:W-:Y:S01]  /*1420*/  SHF.R.S32.HI R0, RZ, 0x1f, R4 ;  /* 0x0000001fff007819 */ /* 0x008fe20000011404 */
[----:B------:R-:W-:-:S04]  /*1430*/  IMAD R9, R19, R4, RZ ;  /* 0x0000000413097224 */ /* 0x000fc800078e02ff */
[C---:B------:R-:W-:Y:S02]  /*1440*/  IMAD R9, R18.reuse, R0, R9 ;  /* 0x0000000012097224 */ /* 0x040fe400078e0209 */
[----:B------:R-:W-:-:S05]  /*1450*/  IMAD.WIDE.U32 R18, R18, R4, RZ ;  /* 0x0000000412127225 */ /* 0x000fca00078e00ff */
        /* <DEDUP_REMOVED lines=8> */
[----:B------:R-:W-:-:S03]  /*14e0*/  IMAD.WIDE.U32 R16, R7, R16, R18 ;  /* 0x0000001007107225 */ /* 0x000fc600078e0012 */
[----:B------:R-:W-:Y:S01]  /*14f0*/  IADD3 R27, R21, R9, RZ ;  /* 0x00000009151b7210 */ /* 0x000fe20007ffe0ff */
[----:B------:R-:W-:Y:S01]  /*1500*/  IMAD.MOV.U32 R4, RZ, RZ, R20 ;  /* 0x000000ffff047224 */ /* 0x000fe200078e0014 */
[----:B------:R-:W-:Y:S01]  /*1510*/  MOV R0, R16 ;  /* 0x0000001000007202 */ /* 0x000fe20000000f00 */
[----:B------:R-:W-:Y:S01]  /*1520*/  IMAD.IADD R13, R17, 0x1, R13 ;  /* 0x00000001110d7824 */ /* 0x000fe200078e020d */
[----:B------:R-:W-:Y:S05]  /*1530*/  BRA `(.L_x_1366) ;  /* 0x0000051000007947 */ /* 0x000fea0003800000 */
.L_x_1365:
        /* <DEDUP_REMOVED lines=8> */
[----:B------:R-:W-:-:S02]  /*15c0*/  IMAD.MOV.U32 R24, RZ, RZ, RZ ;  /* 0x000000ffff187224 */ /* 0x000fc400078e00ff */
[----:B------:R-:W-:Y:S01]  /*15d0*/  @P4 IMAD.IADD R8, R14, 0x1, R17 ;  /* 0x000000010e084824 */ /* 0x000fe200078e0211 */
        /* <DEDUP_REMOVED lines=21> */
[----:B---3--:R-:W-:-:S03]  /*1730*/  @!P4 IMAD R5, R23, R13, RZ ;  /* 0x0000000d1705c224 */ /* 0x008fc600078e02ff */
[----:B------:R-:W-:Y:S01]  /*1740*/  ISETP.GE.U32.AND P2, PT, R0, R7, PT ;  /* 0x000000070000720c */ /* 0x000fe20003f46070 */
[----:B------:R-:W-:Y:S01]  /*1750*/  @!P4 IMAD R5, R22, R6, R5 ;  /* 0x000000061605c224 */ /* 0x000fe200078e0205 */
[----:B------:R-:W-:Y:S01]  /*1760*/  LOP3.LUT R0, R199, R4, RZ, 0x3c, !PT ;  /* 0x00000004c7007212 */ /* 0x000fe200078e3cff */
[-C--:B------:R-:W-:Y:S02]  /*1770*/  @P4 IMAD R9, R61, R8.reuse, RZ ;  /* 0x000000083d094224 */ /* 0x080fe400078e02ff */
[----:B------:R-:W-:Y:S01]  /*1780*/  @P4 IMAD.WIDE.U32 R26, R60, R8, RZ ;  /* 0x000000083c1a4225 */ /* 0x000fe200078e00ff */
[----:B------:R-:W-:-:S03]  /*1790*/  ISETP.GE.AND P1, PT, R0, RZ, PT ;  /* 0x000000ff0000720c */ /* 0x000fc60003f26270 */
[----:B------:R-:W-:Y:S01]  /*17a0*/  @!P4 IMAD.WIDE.U32 R22, R22, R13, R24 ;  /* 0x0000000d1616c225 */ /* 0x000fe200078e0018 */
[----:B------:R-:W-:Y:S02]  /*17b0*/  @!P0 IADD3 R2, R2, 0x1, RZ ;  /* 0x0000000102028810 */ /* 0x000fe40007ffe0ff */
[----:B------:R-:W-:Y:S01]  /*17c0*/  ISETP.NE.AND P0, PT, R4, RZ, PT ;  /* 0x000000ff0400720c */ /* 0x000fe20003f05270 */
[----:B------:R-:W-:Y:S01]  /*17d0*/  @P4 IMAD.IADD R9, R27, 0x1, R9 ;  /* 0x000000011b094824 */ /* 0x000fe200078e0209 */
[----:B------:R-:W-:Y:S01]  /*17e0*/  @P4 MOV R12, R26 ;  /* 0x0000001a000c4202 */ /* 0x000fe20000000f00 */
[----:B------:R-:W-:Y:S01]  /*17f0*/  @!P4 IMAD R6, R63, R14, RZ ;  /* 0x0000000e3f06c224 */ /* 0x000fe200078e02ff */
[----:B------:R-:W-:Y:S02]  /*1800*/  @!P4 IADD3 R9, R23, R5, RZ ;  /* 0x000000051709c210 */ /* 0x000fe40007ffe0ff */
[----:B------:R-:W-:Y:S02]  /*1810*/  @!P4 SHF.R.S32.HI R7, RZ, 0x1f, R14 ;  /* 0x0000001fff07c819 */ /* 0x000fe4000001140e */
[----:B------:R-:W-:-:S02]  /*1820*/  LEA R5, R53, 0xffffff80, 0x7 ;  /* 0xffffff8035057811 */ /* 0x000fc400078e38ff */
[----:B------:R-:W-:Y:S02]  /*1830*/  @!P4 MOV R12, R22 ;  /* 0x00000016000cc202 */ /* 0x000fe40000000f00 */
[----:B------:R-:W-:Y:S01]  /*1840*/  @P2 IADD3 R2, R2, 0x1, RZ ;  /* 0x0000000102022810 */ /* 0x000fe20007ffe0ff */
[----:B------:R-:W-:Y:S01]  /*1850*/  @!P4 IMAD R6, R7, R62, R6 ;  /* 0x0000003e0706c224 */ /* 0x000fe200078e0206 */
[----:B------:R-:W-:Y:S01]  /*1860*/  SHF.R.S32.HI R15, RZ, 0x1f, R5 ;  /* 0x0000001fff0f7819 */ /* 0x000fe20000011405 */
[----:B------:R-:W-:Y:S01]  /*1870*/  IMAD R8, R61, R5, RZ ;  /* 0x000000053d087224 */ /* 0x000fe200078e02ff */
[----:B------:R-:W-:Y:S01]  /*1880*/  MOV R25, R9 ;  /* 0x0000000900197202 */ /* 0x000fe20000000f00 */
[----:B------:R-:W-:Y:S01]  /*1890*/  IMAD.MOV.U32 R24, RZ, RZ, R12 ;  /* 0x000000ffff187224 */ /* 0x000fe200078e000c */
[----:B------:R-:W-:Y:S01]  /*18a0*/  MOV R7, R2 ;  /* 0x0000000200077202 */ /* 0x000fe20000000f00 */
[----:B------:R-:W-:Y:S01]  /*18b0*/  @!P4 IMAD.WIDE.U32 R22, R62, R14, RZ ;  /* 0x0000000e3e16c225 */ /* 0x000fe200078e00ff */
[----:B------:R-:W-:-:S02]  /*18c0*/  @P4 IADD3 R14, R14, R17, RZ ;  /* 0x000000110e0e4210 */ /* 0x000fc40007ffe0ff */
[----:B------:R-:W-:Y:S01]  /*18d0*/  @!P4 SHF.R.S32.HI R17, RZ, 0x1f, R13 ;  /* 0x0000001fff11c819 */ /* 0x000fe2000001140d */
[----:B------:R-:W-:Y:S01]  /*18e0*/  IMAD R8, R15, R60, R8 ;  /* 0x0000003c0f087224 */ /* 0x000fe200078e0208 */
[----:B------:R-:W-:Y:S01]  /*18f0*/  @!P1 IADD3 R7, -R7, RZ, RZ ;  /* 0x000000ff07079210 */ /* 0x000fe20007ffe1ff */
[----:B------:R-:W-:Y:S01]  /*1900*/  IMAD.WIDE.U32 R24, R60, R5, R24 ;  /* 0x000000053c187225 */ /* 0x000fe200078e0018 */
[----:B------:R-:W-:-:S03]  /*1910*/  @!P0 LOP3.LUT R7, RZ, R4, RZ, 0x33, !PT ;  /* 0x00000004ff078212 */ /* 0x000fc600078e33ff */
[----:B------:R-:W-:Y:S02]  /*1920*/  @!P4 IMAD R0, R21, R13, RZ ;  /* 0x0000000d1500c224 */ /* 0x000fe400078e02ff */
[----:B------:R-:W-:Y:S01]  /*1930*/  @!P4 IMAD.IADD R23, R23, 0x1, R6 ;  /* 0x000000011717c824 */ /* 0x000fe200078e0206 */
[----:B------:R-:W-:Y:S01]  /*1940*/  IADD3 R9, R25, R8, RZ ;  /* 0x0000000819097210 */ /* 0x000fe20007ffe0ff */
[C---:B------:R-:W-:Y:S01]  /*1950*/  @!P4 IMAD R0, R20.reuse, R17, R0 ;  /* 0x000000111400c224 */ /* 0x040fe200078e0200 */
[----:B------:R-:W-:Y:S01]  /*1960*/  SHF.R.S32.HI R6, RZ, 0x1f, R7 ;  /* 0x0000001fff067819 */ /* 0x000fe20000011407 */
[----:B------:R-:W-:-:S04]  /*1970*/  @!P4 IMAD.WIDE.U32 R20, R20, R13, R22 ;  /* 0x0000000d1414c225 */ /* 0x000fc800078e0016 */
[----:B------:R-:W-:Y:S02]  /*1980*/  IMAD.MOV.U32 R8, RZ, RZ, R24 ;  /* 0x000000ffff087224 */ /* 0x000fe400078e0018 */
[----:B------:R-:W-:Y:S02]  /*1990*/  IMAD R13, R19, R7, RZ ;  /* 0x00000007130d7224 */ /* 0x000fe400078e02ff */
[-C--:B------:R-:W-:Y:S02]  /*19a0*/  @P4 IMAD R27, R63, R14.reuse, RZ ;  /* 0x0000000e3f1b4224 */ /* 0x080fe400078e02ff */
[----:B------:R-:W-:-:S04]  /*19b0*/  @P4 IMAD.WIDE.U32 R24, R62, R14, RZ ;  /* 0x0000000e3e184225 */ /* 0x000fc800078e00ff */
[----:B------:R-:W-:Y:S01]  /*19c0*/  IMAD.WIDE.U32 R8, R18, R7, R8 ;  /* 0x0000000712087225 */ /* 0x000fe200078e0008 */
[----:B------:R-:W-:-:S03]  /*19d0*/  @P4 IADD3 R27, R25, R27, RZ ;  /* 0x0000001b191b4210 */ /* 0x000fc60007ffe0ff */
[----:B------:R-:W-:Y:S01]  /*19e0*/  IMAD R13, R18, R6, R13 ;  /* 0x00000006120d7224 */ /* 0x000fe200078e020d */
[----:B------:R-:W-:Y:S01]  /*19f0*/  @!P4 IADD3 R27, R21, R0, RZ ;  /* 0x00000000151bc210 */ /* 0x000fe20007ffe0ff */
[----:B------:R-:W-:Y:S01]  /*1a00*/  @P4 IMAD.MOV.U32 R4, RZ, RZ, R24 ;  /* 0x000000ffff044224 */ /* 0x000fe200078e0018 */
[----:B------:R-:W-:Y:S01]  /*1a10*/  @!P4 MOV R4, R20 ;  /* 0x000000140004c202 */ /* 0x000fe20000000f00 */
[----:B------:R-:W-:Y:S01]  /*1a20*/  IMAD.MOV.U32 R0, RZ, RZ, R8 ;  /* 0x000000ffff007224 */ /* 0x000fe200078e0008 */
[----:B------:R-:W-:Y:S02]  /*1a30*/  IADD3 R13, R9, R13, RZ ;  /* 0x0000000d090d7210 */ /* 0x000fe40007ffe0ff */
[----:B------:R-:W-:Y:S02]  /*1a40*/  MOV R2, R5 ;  /* 0x0000000500027202 */ /* 0x000fe40000000f00 */
.L_x_1366:
[----:B-1----:R-:W-:Y:S05]  /*1a50*/  BSYNC B0 ;  /* 0x0000000000007941 */ /* 0x002fea0003800000 */
.L_x_1364:
[----:B------:R-:W-:Y:S01]  /*1a60*/  ISETP.NE.AND P2, PT, R3, -0x1, PT ;  /* 0xffffffff0300780c */ /* 0x000fe20003f45270 */
[----:B------:R-:W2:Y:S04]  /*1a70*/  LD.E.64 R20, [R116.64+0x30] ;  /* 0x0000300474147980 */ /* 0x000ea8000c101b00 */
[----:B------:R-:W3:Y:S04]  /*1a80*/  LD.E.64 R24, [R116.64+0x48] ;  /* 0x0000480474187980 */ /* 0x000ee8000c101b00 */
[----:B------:R-:W4:Y:S04]  /*1a90*/  LD.E R83, [R116.64+0xc0] ;  /* 0x0000c00474537980 */ /* 0x000f28000c101900 */
[----:B------:R-:W3:Y:S04]  /*1aa0*/  @!P2 LD.E.64 R22, [R116.64+0x18] ;  /* 0x000018047416a980 */ /* 0x000ee8000c101b00 */
[----:B------:R-:W4:Y:S04]  /*1ab0*/  LD.E.64 R16, [R116.64+0x10] ;  /* 0x0000100474107980 */ /* 0x000f28000c101b00 */
[----:B------:R-:W4:Y:S04]  /*1ac0*/  LD.E.64 R172, [R116.64+0x8] ;  /* 0x0000080474ac7980 */ /* 0x000f28000c101b00 */
[----:B------:R1:W5:Y:S04]  /*1ad0*/  @P5 LD.E R18, [R30.64] ;  /* 0x000000041e125980 */ /* 0x000368000c101900 */
[----:B------:R1:W5:Y:S01]  /*1ae0*/  LD.E.64 R176, [R116.64] ;  /* 0x0000000474b07980 */ /* 0x000362000c101b00 */
[----:B------:R-:W-:-:S04]  /*1af0*/  SHF.R.S32.HI R9, RZ, 0x1f, R74 ;  /* 0x0000001fff097819 */ /* 0x000fc8000001144a */
[CC--:B------:R-:W-:Y:S02]  /*1b00*/  LEA.HI R12, R9.reuse, R74.reuse, RZ, 0x3 ;  /* 0x0000004a090c7211 */ /* 0x0c0fe400078f18ff */
[----:B------:R-:W-:Y:S02]  /*1b10*/  LEA.HI R163, R9, R74, RZ, 0x2 ;  /* 0x0000004a09a37211 */ /* 0x000fe400078f10ff */
[----:B------:R-:W-:Y:S02]  /*1b20*/  SHF.R.S32.HI R19, RZ, 0x3, R12 ;  /* 0x00000003ff137819 */ /* 0x000fe4000001140c */
[----:B------:R-:W-:Y:S02]  /*1b30*/  LOP3.LUT R29, R163, 0xfffffffc, RZ, 0xc0, !PT ;  /* 0xfffffffca31d7812 */ /* 0x000fe400078ec0ff */
[----:B------:R-:W-:Y:S01]  /*1b40*/  LEA.HI R8, R12, R19, RZ, 0x1 ;  /* 0x000000130c087211 */ /* 0x000fe200078f08ff */
[----:B-----5:R-:W-:Y:S02]  /*1b50*/  IMAD R26, R15, R62, RZ ;  /* 0x0000003e0f1a7224 */ /* 0x020fe400078e02ff */
[----:B------:R-:W-:Y:S01]  /*1b60*/  IMAD.IADD R82, R74, 0x1, -R29 ;  /* 0x000000014a527824 */ /* 0x000fe200078e0a1d */
[----:B------:R-:W-:-:S02]  /*1b70*/  LOP3.LUT R8, R8, 0xfffffffe, RZ, 0xc0, !PT ;  /* 0xfffffffe08087812 */ /* 0x000fc400078ec0ff */
[----:B------:R-:W-:Y:S01]  /*1b80*/  LOP3.LUT R15, R12, 0xfffffff8, RZ, 0xc0, !PT ;  /* 0xfffffff80c0f7812 */ /* 0x000fe200078ec0ff */
[----:B------:R-:W-:Y:S02]  /*1b90*/  IMAD.SHL.U32 R14, R82, 0x8, RZ ;  /* 0x00000008520e7824 */ /* 0x000fe400078e00ff */
[C---:B------:R-:W-:Y:S02]  /*1ba0*/  IMAD.IADD R69, R19.reuse, 0x1, -R8 ;  /* 0x0000000113457824 */ /* 0x040fe400078e0a08 */
[----:B------:R-:W-:Y:S01]  /*1bb0*/  IMAD.SHL.U32 R19, R19, 0x40, RZ ;  /* 0x0000004013137824 */ /* 0x000fe200078e00ff */
[----:B------:R-:W-:Y:S01]  /*1bc0*/  IADD3 R28, P0, R14, R4, RZ ;  /* 0x000000040e1c7210 */ /* 0x000fe20007f1e0ff */
[----:B------:R-:W-:Y:S01]  /*1bd0*/  IMAD.IADD R68, R74, 0x1, -R15 ;  /* 0x000000014a447824 */ /* 0x000fe200078e0a0f */
[----:B------:R-:W-:Y:S02]  /*1be0*/  SHF.R.S32.HI R15, RZ, 0x1f, R14 ;  /* 0x0000001fff0f7819 */ /* 0x000fe4000001140e */
[----:B------:R-:W-:-:S02]  /*1bf0*/  SHF.R.S32.HI R170, RZ, 0x2, R163 ;  /* 0x00000002ffaa7819 */ /* 0x000fc400000114a3 */
[----:B------:R-:W-:Y:S01]  /*1c00*/  LOP3.LUT R19, R19, 0xc0, RZ, 0xc0, !PT ;  /* 0x000000c013137812 */ /* 0x000fe200078ec0ff */
[----:B------:R-:W-:Y:S01]  /*1c10*/  IMAD.X R29, R15, 0x1, R27, P0 ;  /* 0x000000010f1d7824 */ /* 0x000fe200000e061b */
[----:B------:R-:W-:Y:S01]  /*1c20*/  LEA.HI R163, R163, R170, RZ, 0x1 ;  /* 0x000000aaa3a37211 */ /* 0x000fe200078f08ff */
[C---:B------:R-:W-:Y:S01]  /*1c30*/  IMAD R26, R2.reuse, R63, R26 ;  /* 0x0000003f021a7224 */ /* 0x040fe200078e021a */
[----:B------:R-:W-:Y:S01]  /*1c40*/  LOP3.LUT R27, R19, 0x18, R14, 0xf8, !PT ;  /* 0x00000018131b7812 */ /* 0x000fe200078ef80e */
[----:B------:R-:W-:Y:S01]  /*1c50*/  IMAD.WIDE.U32 R28, R2, R62, R28 ;  /* 0x0000003e021c7225 */ /* 0x000fe200078e001c */
[----:B------:R-:W-:Y:S02]  /*1c60*/  SHF.R.U32.HI R4, RZ, 0x3, R19 ;  /* 0x00000003ff047819 */ /* 0x000fe40000011613 */
[CC--:B------:R-:W-:Y:S02]  /*1c70*/  LEA.HI R70, R9.reuse, R74.reuse, RZ, 0x4 ;  /* 0x0000004a09467211 */ /* 0x0c0fe400078f20ff */
[----:B------:R-:W-:-:S02]  /*1c80*/  LEA.HI R75, R9, R74, RZ, 0x5 ;  /* 0x0000004a094b7211 */ /* 0x000fc400078f28ff */
[----:B------:R-:W-:Y:S02]  /*1c90*/  LOP3.LUT R163, R163, 0x7fffffe, RZ, 0xc0, !PT ;  /* 0x07fffffea3a37812 */ /* 0x000fe400078ec0ff */
[----:B------:R-:W-:Y:S01]  /*1ca0*/  LOP3.LUT R2, R27, R4, RZ, 0x3c, !PT ;  /* 0x000000041b027212 */ /* 0x000fe200078e3cff */
[----:B------:R-:W-:Y:S01]  /*1cb0*/  IMAD.IADD R27, R29, 0x1, R26 ;  /* 0x000000011d1b7824 */ /* 0x000fe200078e021a */
[----:B------:R-:W-:Y:S01]  /*1cc0*/  LOP3.LUT R73, R70, 0xfffffff0, RZ, 0xc0, !PT ;  /* 0xfffffff046497812 */ /* 0x000fe200078ec0ff */
[----:B------:R-:W-:Y:S01]  /*1cd0*/  IMAD.MOV.U32 R26, RZ, RZ, R28 ;  /* 0x000000ffff1a7224 */ /* 0x000fe200078e001c */
[----:B------:R-:W-:Y:S01]  /*1ce0*/  SHF.R.S32.HI R78, RZ, 0x1f, R201 ;  /* 0x0000001fff4e7819 */ /* 0x000fe200000114c9 */
[----:B------:R-:W-:Y:S01]  /*1cf0*/  IMAD R11, R11, R7, RZ ;  /* 0x000000070b0b7224 */ /* 0x000fe200078e02ff */
[----:B------:R-:W-:Y:S01]  /*1d00*/  SHF.R.S32.HI R64, RZ, 0x5, R75 ;  /* 0x00000005ff407819 */ /* 0x000fe2000001144b */
[----:B------:R-:W-:Y:S02]  /*1d10*/  IMAD.IADD R163, R170, 0x1, -R163 ;  /* 0x00000001aaa37824 */ /* 0x000fe400078e0aa3 */
[----:B------:R-:W-:-:S02]  /*1d20*/  IMAD.IADD R73, R74, 0x1, -R73 ;  /* 0x000000014a497824 */ /* 0x000fc400078e0a49 */
[----:B------:R-:W-:-:S03]  /*1d30*/  IMAD R163, R64, 0x8, R163 ;  /* 0x0000000840a37824 */ /* 0x000fc600078e02a3 */
[----:B------:R-:W-:Y:S01]  /*1d40*/  LEA.HI R72, R73, R73, RZ, 0x1 ;  /* 0x0000004949487211 */ /* 0x000fe200078f08ff */
[----:B------:R-:W-:-:S03]  /*1d50*/  IMAD.U32 R163, R163, 0x20, R2 ;  /* 0x00000020a3a37824 */ /* 0x000fc600078e0002 */
[--C-:B------:R-:W-:Y:S02]  /*1d60*/  SHF.R.S32.HI R2, RZ, 0x1, R72.reuse ;  /* 0x00000001ff027819 */ /* 0x100fe40000011448 */
[----:B------:R-:W-:-:S04]  /*1d70*/  SHF.R.S32.HI R71, RZ, 0x1f, R72 ;  /* 0x0000001fff477819 */ /* 0x000fc80000011448 */
[----:B------:R-:W-:-:S04]  /*1d80*/  LEA.HI R71, R71, R2, RZ, 0x2 ;  /* 0x0000000247477211 */ /* 0x000fc800078f10ff */
[----:B------:R-:W-:Y:S02]  /*1d90*/  LOP3.LUT R71, R71, 0xfffffffc, RZ, 0xc0, !PT ;  /* 0xfffffffc47477812 */ /* 0x000fe400078ec0ff */
[----:B------:R-:W-:-:S03]  /*1da0*/  SHF.R.S32.HI R171, RZ, 0x1f, R170 ;  /* 0x0000001fffab7819 */ /* 0x000fc600000114aa */
[----:B------:R-:W-:Y:S02]  /*1db0*/  IMAD.IADD R71, R2, 0x1, -R71 ;  /* 0x0000000102477824 */ /* 0x000fe400078e0a47 */
[----:B------:R-:W-:-:S04]  /*1dc0*/  IMAD R149, R63, R170, RZ ;  /* 0x000000aa3f957224 */ /* 0x000fc800078e02ff */
[----:B------:R-:W-:Y:S02]  /*1dd0*/  IMAD R149, R171, R62, R149 ;  /* 0x0000003eab957224 */ /* 0x000fe400078e0295 */
[----:B------:R-:W-:Y:S01]  /*1de0*/  IMAD R169, R61, R170, RZ ;  /* 0x000000aa3da97224 */ /* 0x000fe200078e02ff */
[----:B------:R-:W-:-:S03]  /*1df0*/  LEA.HI R66, R68, R68, RZ, 0x1 ;  /* 0x0000004444427211 */ /* 0x000fc600078f08ff */
[----:B------:R-:W-:Y:S01]  /*1e00*/  IMAD R169, R171, R60, R169 ;  /* 0x0000003caba97224 */ /* 0x000fe200078e02a9 */
[----:B------:R-:W-:Y:S01]  /*1e10*/  LOP3.LUT R19, R66, 0xfffffffe, RZ, 0xc0, !PT ;  /* 0xfffffffe42137812 */ /* 0x000fe200078ec0ff */
[----:B------:R-:W-:Y:S01]  /*1e20*/  IMAD.MOV.U32 R52, RZ, RZ, 0x10 ;  /* 0x00000010ff347424 */ /* 0x000fe200078e00ff */
[----:B------:R-:W-:Y:S01]  /*1e30*/  LOP3.LUT R75, R75, 0xffffffe0, RZ, 0xc0, !PT ;  /* 0xffffffe04b4b7812 */ /* 0x000fe200078ec0ff */
[C---:B------:R-:W-:Y:S01]  /*1e40*/  IMAD.SHL.U32 R192, R60.reuse, 0x20, RZ ;  /* 0x000000203cc07824 */ /* 0x040fe200078e00ff */
[----:B------:R-:W-:Y:S01]  /*1e50*/  SHF.L.U64.HI R193, R60, 0x5, R61 ;  /* 0x000000053cc17819 */ /* 0x000fe2000001023d */
[----:B------:R-:W-:Y:S01]  /*1e60*/  IMAD.IADD R68, R68, 0x1, -R19 ;  /* 0x0000000144447824 */ /* 0x000fe200078e0a13 */
[C---:B------:R-:W-:Y:S01]  /*1e70*/  SHF.L.U64.HI R191, R62.reuse, 0x5, R63 ;  /* 0x000000053ebf7819 */ /* 0x040fe2000001023f */
[----:B------:R-:W-:Y:S01]  /*1e80*/  IMAD.SHL.U32 R190, R62, 0x20, RZ ;  /* 0x000000203ebe7824 */ /* 0x000fe200078e00ff */
[----:B------:R-:W-:Y:S01]  /*1e90*/  SHF.R.S32.HI R70, RZ, 0x4, R70 ;  /* 0x00000004ff467819 */ /* 0x000fe20000011446 */
[----:B------:R-:W-:Y:S01]  /*1ea0*/  IMAD.IADD R75, R74, 0x1, -R75 ;  /* 0x000000014a4b7824 */ /* 0x000fe200078e0a4b */
[----:B------:R-:W-:Y:S01]  /*1eb0*/  SHF.R.S32.HI R66, RZ, 0x1, R66 ;  /* 0x00000001ff427819 */ /* 0x000fe20000011442 */
[----:B------:R-:W-:-:S02]  /*1ec0*/  IMAD.SHL.U32 R82, R82, 0x4, RZ ;  /* 0x0000000452527824 */ /* 0x000fc400078e00ff */
[-C--:B--2---:R-:W-:Y:S02]  /*1ed0*/  @P2 IMAD R9, R21, R3.reuse, RZ ;  /* 0x0000000315092224 */ /* 0x084fe400078e02ff */
[----:B-1----:R-:W-:-:S04]  /*1ee0*/  @P2 IMAD.WIDE.U32 R30, R20, R3, RZ ;  /* 0x00000003141e2225 */ /* 0x002fc800078e00ff */
[----:B------:R-:W-:Y:S02]  /*1ef0*/  @P2 IMAD.MOV.U32 R4, RZ, RZ, R30 ;  /* 0x000000ffff042224 */ /* 0x000fe400078e001e */
[-C--:B---3--:R-:W-:Y:S02]  /*1f00*/  @!P2 IMAD R3, R23, R201.reuse, RZ ;  /* 0x000000c91703a224 */ /* 0x088fe400078e02ff */
[----:B------:R-:W-:-:S04]  /*1f10*/  @!P2 IMAD.WIDE.U32 R28, R22, R201, RZ ;  /* 0x000000c9161ca225 */ /* 0x000fc800078e00ff */
[----:B------:R-:W-:Y:S02]  /*1f20*/  @!P2 IMAD R3, R22, R78, R3 ;  /* 0x0000004e1603a224 */ /* 0x000fe400078e0203 */
[----:B------:R-:W-:Y:S02]  /*1f30*/  @!P2 IMAD.MOV.U32 R4, RZ, RZ, R28 ;  /* 0x000000ffff04a224 */ /* 0x000fe400078e001c */
[-C--:B------:R-:W-:Y:S02]  /*1f40*/  IMAD R22, R6, R10.reuse, R11 ;  /* 0x0000000a06167224 */ /* 0x080fe400078e020b */
[----:B------:R-:W-:Y:S01]  /*1f50*/  IMAD.WIDE.U32 R10, R7, R10, R26 ;  /* 0x0000000a070a7225 */ /* 0x000fe200078e001a */
[----:B------:R-:W-:-:S03]  /*1f60*/  IADD3 R8, P0, R14, R4, RZ ;  /* 0x000000040e087210 */ /* 0x000fc60007f1e0ff */
[----:B------:R-:W-:Y:S02]  /*1f70*/  @P2 IMAD.IADD R9, R31, 0x1, R9 ;  /* 0x000000011f092824 */ /* 0x000fe400078e0209 */
[----:B------:R-:W-:Y:S02]  /*1f80*/  @!P2 IMAD.IADD R9, R29, 0x1, R3 ;  /* 0x000000011d09a824 */ /* 0x000fe400078e0203 */
[----:B------:R-:W-:Y:S01]  /*1f90*/  IMAD.IADD R23, R11, 0x1, R22 ;  /* 0x000000010b177824 */ /* 0x000fe200078e0216 */
[----:B------:R-:W-:Y:S01]  /*1fa0*/  IADD3 R11, R14, 0x20, RZ ;  /* 0x000000200e0b7810 */ /* 0x000fe20007ffe0ff */
[----:B------:R-:W-:Y:S01]  /*1fb0*/  IMAD R174, R25, R199, RZ ;  /* 0x000000c719ae7224 */ /* 0x000fe200078e02ff */
[----:B------:R-:W-:Y:S01]  /*1fc0*/  SHF.R.S32.HI R3, RZ, 0x1f, R199 ;  /* 0x0000001fff037819 */ /* 0x000fe200000114c7 */
[----:B------:R-:W-:Y:S01]  /*1fd0*/  IMAD.X R9, R15, 0x1, R9, P0 ;  /* 0x000000010f097824 */ /* 0x000fe200000e0609 */
[----:B----4-:R-:W-:-:S03]  /*1fe0*/  ISETP.GE.AND P0, PT, R11, R83, PT ;  /* 0x000000530b00720c */ /* 0x010fc60003f06270 */
[----:B------:R-:W-:Y:S02]  /*1ff0*/  IMAD R174, R24, R3, R174 ;  /* 0x0000000318ae7224 */ /* 0x000fe400078e02ae */
[----:B------:R-:W-:Y:S01]  /*2000*/  IMAD.WIDE.U32 R24, R199, R24, R8 ;  /* 0x00000018c7187225 */ /* 0x000fe200078e0008 */
[----:B------:R-:W-:Y:S02]  /*2010*/  SEL R9, RZ, 0xffffffff, P0 ;  /* 0xffffffffff097807 */ /* 0x000fe40000000000 */
[----:B------:R-:W-:-:S03]  /*2020*/  ISETP.GE.AND P1, PT, R14, R83, PT ;  /* 0x000000530e00720c */ /* 0x000fc60003f26270 */
[----:B------:R-:W-:Y:S01]  /*2030*/  IMAD.SHL.U32 R9, R9, 0x2, RZ ;  /* 0x0000000209097824 */ /* 0x000fe200078e00ff */
[----:B------:R-:W-:Y:S01]  /*2040*/  SEL R2, RZ, 0x1, P1 ;  /* 0x00000001ff027807 */ /* 0x000fe20000800000 */
[----:B------:R-:W-:Y:S01]  /*2050*/  IMAD.MOV.U32 R22, RZ, RZ, R10 ;  /* 0x000000ffff167224 */ /* 0x000fe200078e000a */
[----:B------:R-:W-:Y:S02]  /*2060*/  IADD3 R10, R14, 0x40, RZ ;  /* 0x000000400e0a7810 */ /* 0x000fe40007ffe0ff */
[----:B------:R-:W-:Y:S01]  /*2070*/  LOP3.LUT R9, R9, 0x2, R2, 0xe2, !PT ;  /* 0x0000000209097812 */ /* 0x000fe200078ee202 */
[----:B------:R-:W-:Y:S01]  /*2080*/  IMAD.WIDE R2, R197, 0x40, R170 ;  /* 0x00000040c5027825 */ /* 0x000fe200078e02aa */
[----:B------:R-:W-:-:S03]  /*2090*/  ISETP.GE.AND P1, PT, R10, R83, PT ;  /* 0x000000530a00720c */ /* 0x000fc60003f26270 */
[----:B------:R-:W-:Y:S02]  /*20a0*/  IMAD.IADD R175, R25, 0x1, R174 ;  /* 0x0000000119af7824 */ /* 0x000fe400078e02ae */
[----:B------:R-:W-:Y:S02]  /*20b0*/  IMAD.MOV.U32 R174, RZ, RZ, R24 ;  /* 0x000000ffffae7224 */ /* 0x000fe400078e0018 */
[-C--:B------:R-:W-:Y:S01]  /*20c0*/  IMAD R3, R3, R20.reuse, RZ ;  /* 0x0000001403037224 */ /* 0x080fe200078e02ff */
[----:B------:R-:W-:Y:S01]  /*20d0*/  SEL R76, RZ, 0x4, P1 ;  /* 0x00000004ff4c7807 */ /* 0x000fe20000800000 */
[----:B------:R-:W-:-:S04]  /*20e0*/  IMAD.WIDE.U32 R174, R2, R20, R174 ;  /* 0x0000001402ae7225 */ /* 0x000fc800078e00ae */
[----:B------:R-:W-:Y:S01]  /*20f0*/  IMAD R3, R2, R21, R3 ;  /* 0x0000001502037224 */ /* 0x000fe200078e0203 */
[----:B------:R-:W-:Y:S01]  /*2100*/  SHF.R.S32.HI R2, RZ, 0x1f, R81 ;  /* 0x0000001fff027819 */ /* 0x000fe20000011451 */
[----:B------:R-:W-:Y:S01]  /*2110*/  IMAD.WIDE.U32 R22, R170, R62, R22 ;  /* 0x0000003eaa167225 */ /* 0x000fe200078e0016 */
[----:B------:R-:W-:Y:S02]  /*2120*/  LOP3.LUT R76, R9, R76, RZ, 0xfc, !PT ;  /* 0x0000004c094c7212 */ /* 0x000fe400078efcff */
[----:B------:R-:W-:Y:S01]  /*2130*/  LEA.HI R9, R2, R81, RZ, 0x7 ;  /* 0x0000005102097211 */ /* 0x000fe200078f38ff */
[----:B------:R-:W-:Y:S01]  /*2140*/  IMAD.IADD R149, R23, 0x1, R149 ;  /* 0x0000000117957824 */ /* 0x000fe200078e0295 */
[C---:B------:R-:W-:Y:S02]  /*2150*/  LEA R148, P0, R22.reuse, R16, 0x1 ;  /* 0x0000001016947211 */ /* 0x040fe400078008ff */
[----:B------:R-:W-:Y:S02]  /*2160*/  SHF.R.S32.HI R9, RZ, 0x7, R9 ;  /* 0x00000007ff097819 */ /* 0x000fe40000011409 */
[----:B------:R-:W-:-:S02]  /*2170*/  LEA.HI.X R149, R22, R17, R149, 0x1, P0 ;  /* 0x0000001116957211 */ /* 0x000fc400000f0c95 */
[----:B------:R-:W-:Y:S02]  /*2180*/  IMNMX R102, R194, R9, !PT ;  /* 0x00000009c2667217 */ /* 0x000fe40007800200 */
[----:B------:R-:W-:Y:S02]  /*2190*/  IADD3 R166, P0, R14, R0, RZ ;  /* 0x000000000ea67210 */ /* 0x000fe40007f1e0ff */
[----:B------:R-:W-:-:S03]  /*21a0*/  ISETP.GT.AND P1, PT, R53, R102, PT ;  /* 0x000000663500720c */ /* 0x000fc60003f24270 */
[----:B------:R-:W-:-:S04]  /*21b0*/  IMAD.X R167, R15, 0x1, R13, P0 ;  /* 0x000000010fa77824 */ /* 0x000fc800000e060d */
[----:B------:R-:W-:Y:S01]  /*21c0*/  IMAD.WIDE.U32 R166, R170, R60, R166 ;  /* 0x0000003caaa67225 */ /* 0x000fe200078e00a6 */
[----:B------:R-:W-:-:S03]  /*21d0*/  LOP3.LUT P2, RZ, R71, 0x2, RZ, 0xc0, !PT ;  /* 0x0000000247ff7812 */ /* 0x000fc6000784c0ff */
[----:B------:R-:W-:Y:S01]  /*21e0*/  IMAD.IADD R169, R167, 0x1, R169 ;  /* 0x00000001a7a97824 */ /* 0x000fe200078e02a9 */
[----:B------:R-:W-:Y:S01]  /*21f0*/  LEA R196, P0, R166, R172, 0x1 ;  /* 0x000000aca6c47211 */ /* 0x000fe200078008ff */
[C---:B------:R-:W-:Y:S01]  /*2200*/  IMAD.SHL.U32 R77, R20.reuse, 0x20, RZ ;  /* 0x00000020144d7824 */ /* 0x040fe200078e00ff */
[----:B------:R-:W-:Y:S01]  /*2210*/  SHF.L.U64.HI R79, R20, 0x5, R21 ;  /* 0x00000005144f7819 */ /* 0x000fe20000010215 */
[----:B------:R-:W-:Y:S01]  /*2220*/  @!P5 IMAD.MOV.U32 R18, RZ, RZ, RZ ;  /* 0x000000ffff12d224 */ /* 0x000fe200078e00ff */
[----:B------:R-:W-:Y:S01]  /*2230*/  SEL R52, R52, 0xfffffff0, !P2 ;  /* 0xfffffff034347807 */ /* 0x000fe20005000000 */
[----:B------:R-:W-:Y:S01]  /*2240*/  IMAD.IADD R80, R175, 0x1, R3 ;  /* 0x00000001af507824 */ /* 0x000fe200078e0203 */
[----:B------:R-:W-:Y:S01]  /*2250*/  LEA.HI.X R195, R166, R173, R169, 0x1, P0 ;  /* 0x000000ada6c37211 */ /* 0x000fe200000f0ca9 */
[----:B------:R-:W-:Y:S05]  /*2260*/  @!P1 BRA `(.L_x_1367) ;  /* 0x00008cc000009947 */ /* 0x000fea0003800000 */
[----:B------:R-:W2:Y:S04]  /*2270*/  LD.E.64 R30, [R116.64+0x120] ;  /* 0x00012004741e7980 */ /* 0x000ea8000c101b00 */
[----:B------:R-:W3:Y:S04]  /*2280*/  LD.E.64 R32, [R116.64+0x118] ;  /* 0x0001180474207980 */ /* 0x000ee8000c101b00 */
[----:B------:R-:W4:Y:S04]  /*2290*/  LD.E.64 R180, [R116.64+0x130] ;  /* 0x0001300474b47980 */ /* 0x000f28000c101b00 */
[----:B------:R-:W5:Y:S04]  /*22a0*/  LD.E.64 R182, [R116.64+0x128] ;  /* 0x0001280474b67980 */ /* 0x000f68000c101b00 */
[----:B------:R-:W4:Y:S04]  /*22b0*/  LD.E.64 R26, [R116.64+0x140] ;  /* 0x00014004741a7980 */ /* 0x000f28000c101b00 */
[----:B------:R-:W4:Y:S04]  /*22c0*/  LD.E.64 R24, [R116.64+0x138] ;  /* 0x0001380474187980 */ /* 0x000f28000c101b00 */
[----:B------:R-:W5:Y:S04]  /*22d0*/  LD.E R16, [R116.64+0xd0] ;  /* 0x0000d00474107980 */ /* 0x000f68000c101900 */
[----:B------:R-:W5:Y:S04]  /*22e0*/  LD.E.64 R20, [R116.64+0x108] ;  /* 0x0001080474147980 */ /* 0x000f68000c101b00 */
[----:B------:R-:W5:Y:S04]  /*22f0*/  LD.E.64 R22, [R116.64+0x110] ;  /* 0x0001100474167980 */ /* 0x000f68000c101b00 */
[----:B------:R-:W5:Y:S04]  /*2300*/  LD.E.64 R12, [R116.64+0x150] ;  /* 0x00015004740c7980 */ /* 0x000f68000c101b00 */
[----:B------:R-:W5:Y:S01]  /*2310*/  LD.E.64 R8, [R116.64+0x148] ;  /* 0x0001480474087980 */ /* 0x000f62000c101b00 */
        /* <DEDUP_REMOVED lines=28> */
[----:B-----5:R-:W-:Y:S02]  /*24e0*/  IMAD R0, R183, R5, RZ ;  /* 0x00000005b7007224 */ /* 0x020fe400078e02ff */
        /* <DEDUP_REMOVED lines=21> */
[----:B------:R-:W-:Y:S02]  /*2640*/  IMAD.IADD R4, R18, 0x1, R5 ;  /* 0x0000000112047824 */ /* 0x000fe400078e0205 */
        /* <DEDUP_REMOVED lines=22> */
[C---:B------:R-:W-:Y:S01]  /*27b0*/  IADD3 R97, P1, R192.reuse, 0x20, RZ ;  /* 0x00000020c0617810 */ /* 0x040fe20007f3e0ff */
        /* <DEDUP_REMOVED lines=20> */
[----:B------:R-:W-:Y:S01]  /*2900*/  IMAD.X R92, R94, 0x1, R193, P0 ;  /* 0x000000015e5c7824 */ /* 0x000fe200000e06c1 */
        /* <DEDUP_REMOVED lines=46> */
.L_x_1461:
        /* <DEDUP_REMOVED lines=9> */
[----:B-1-3--:R-:W-:-:S05]  /*2c80*/  @!P6 BRA `(.L_x_1369) ;  /* 0x000000900000e947 */ /* 0x00afca0003800000 */
        /* <DEDUP_REMOVED lines=9> */
.L_x_1369:
[----:B------:R-:W-:Y:S05]  /*2d20*/  BSYNC B0 ;  /* 0x0000000000007941 */ /* 0x000fea0003800000 */
.L_x_1368:
        /* <DEDUP_REMOVED lines=18> */
.L_x_1371:
[----:B------:R-:W-:Y:S05]  /*2e50*/  BSYNC B0 ;  /* 0x0000000000007941 */ /* 0x000fea0003800000 */
.L_x_1370:
        /* <DEDUP_REMOVED lines=18> */
.L_x_1373:
[----:B------:R-:W-:Y:S05]  /*2f80*/  BSYNC B0 ;  /* 0x0000000000007941 */ /* 0x000fea0003800000 */
.L_x_1372:
        /* <DEDUP_REMOVED lines=18> */
.L_x_1375:
[----:B------:R-:W-:Y:S05]  /*30b0*/  BSYNC B0 ;  /* 0x0000000000007941 */ /* 0x000fea0003800000 */
.L_x_1374:
        /* <DEDUP_REMOVED lines=65> */
.L_x_1382:
[----:B------:R-:W-:Y:S05]  /*34d0*/  BSYNC B0 ;  /* 0x0000000000007941 */ /* 0x000fea0003800000 */
.L_x_1381:
        /* <DEDUP_REMOVED lines=50> */
.L_x_1384:
[----:B------:R-:W-:Y:S05]  /*3800*/  BSYNC B0 ;  /* 0x0000000000007941 */ /* 0x000fea0003800000 */
.L_x_1383:
        /* <DEDUP_REMOVED lines=49> */
.L_x_1380:
[----:B------:R-:W-:Y:S05]  /*3b20*/  BSYNC B1 ;  /* 0x0000000000017941 */ /* 0x000fea0003800000 */
.L_x_1379:
        /* <DEDUP_REMOVED lines=60> */
.L_x_1388:
[----:B------:R-:W-:Y:S05]  /*3ef0*/  BSYNC B0 ;  /* 0x0000000000007941 */ /* 0x000fea0003800000 */
.L_x_1387:
        /* <DEDUP_REMOVED lines=53> */
.L_x_1390:
[----:B------:R-:W-:Y:S05]  /*4250*/  BSYNC B0 ;  /* 0x0000000000007941 */ /* 0x000fea0003800000 */
.L_x_1389:
        /* <DEDUP_REMOVED lines=52> */
.L_x_1386:
[----:B------:R-:W-:Y:S05]  /*45a0*/  BSYNC B1 ;  /* 0x0000000000017941 */ /* 0x000fea0003800000 */
.L_x_1385:
        /* <DEDUP_REMOVED lines=60> */
.L_x_1394:
[----:B------:R-:W-:Y:S05]  /*4970*/  BSYNC B0 ;  /* 0x0000000000007941 */ /* 0x000fea0003800000 */
.L_x_1393:
        /* <DEDUP_REMOVED lines=53> */
.L_x_1396:
[----:B------:R-:W-:Y:S05]  /*4cd0*/  BSYNC B0 ;  /* 0x0000000000007941 */ /* 0x000fea0003800000 */
.L_x_1395:
        /* <DEDUP_REMOVED lines=52> */
.L_x_1392:
[----:B------:R-:W-:Y:S05]  /*5020*/  BSYNC B1 ;  /* 0x0000000000017941 */ /* 0x000fea0003800000 */
.L_x_1391:
        /* <DEDUP_REMOVED lines=62> */
.L_x_1400:
[----:B------:R-:W-:Y:S05]  /*5410*/  BSYNC B0 ;  /* 0x0000000000007941 */ /* 0x000fea0003800000 */
.L_x_1399:
        /* <DEDUP_REMOVED lines=53> */
.L_x_1402:
[----:B------:R-:W-:Y:S05]  /*5770*/  BSYNC B0 ;  /* 0x0000000000007941 */ /* 0x000fea0003800000 */
.L_x_1401:
[----:B------:R-:W-:Y:S11]  /*5780*/  ISETP.GE.AND P0, PT, R10, R127, PT ;  /* 0x0000007f0a00720c */ /* 0x000ff60003f06270 */
[----:B------:R-:W-:Y:S02]  /*5790*/  @!UPT UIADD3 URZ, URZ, URZ, URZ ;  /* 0x0000003f3f3ff290 */ /* 0x000fe4000fffe03f */
[----:B------:R-:W-:-:S05]  /*57a0*/  @P0 BRA `(.L_x_1398) ;  /* 0x0000031000000947 */ /* 0x000fca0003800000 */
[----:B------:R-:W-:Y:S02]  /*57b0*/  ISETP.GE.AND P0, PT, R10, R19, PT ;  /* 0x000000130a00720c */ /* 0x000fe40003f06270 */
[C---:B------:R-:W-:Y:S04]  /*57c0*/  LEA R36, P1, R120.reuse, R128, 0x1 ;  /* 0x0000008078247211 */ /* 0x040fe800078208ff */
[----:B------:R-:W-:Y:S02]  /*57d0*/  LEA.HI.X R37, R120, R129, R115, 0x1, P1 ;  /* 0x0000008178257211 */ /* 0x000fe400008f0c73 */
[C---:B------:R-:W-:Y:S03]  /*57e0*/  LEA R40, P1, R88.reuse, R134, 0x1 ;  /* 0x0000008658287211 */ /* 0x040fe600078208ff */
[----:B-1----:R-:W2:Y:S01]  /*57f0*/  LD.E.128 R20, [R36.64] ;  /* 0x0000000424147980 */ /* 0x002ea2000c101d00 */
[----:B------:R-:W-:Y:S07]  /*5800*/  LEA.HI.X R41, R88, R135, R87, 0x1, P1 ;  /* 0x0000008758297211 */ /* 0x000fee00008f0c57 */
[----:B------:R-:W3:Y:S06]  /*5810*/  @!P0 LD.E.64 R34, [R34.64+0x40] ;  /* 0x0000400422228980 */ /* 0x000eec000c101b00 */
[----:B------:R-:W4:Y:S01]  /*5820*/  @!P0 LD.E.64 R6, [R24.64+0x40] ;  /* 0x0000400418068980 */ /* 0x000f22000c101b00 */
[----:B--2---:R-:W-:Y:S01]  /*5830*/  @!P0 IMAD.U32 R30, R23, 0x10000, RZ ;  /* 0x00010000171e8824 */ /* 0x004fe200078e00ff */
[C---:B------:R-:W-:Y:S02]  /*5840*/  @!P0 LOP3.LUT R19, R20.reuse, 0xffff0000, RZ, 0xc0, !PT ;  /* 0xffff000014138812 */ /* 0x040fe400078ec0ff */
        /* <DEDUP_REMOVED lines=39> */
.L_x_1398:
[----:B------:R-:W-:Y:S05]  /*5ac0*/  BSYNC B1 ;  /* 0x0000000000017941 */ /* 0x000fea0003800000 */
.L_x_1397:
[----:B------:R-:W2:Y:S02]  /*5ad0*/  LD.E R3, [R116.64+0xd0] ;  /* 0x0000d00474037980 */ /* 0x000ea4000c101900 */
[----:B--2---:R-:W-:Y:S05]  /*5ae0*/  IMAD.U32 R3, R3, -0x40, RZ ;  /* 0xffffffc003037824 */ /* 0x004fea00078e00ff */
[C---:B------:R-:W-:Y:S02]  /*5af0*/  LEA R16, P1, R3.reuse, R16, 0x1 ;  /* 0x0000001003107211 */ /* 0x040fe400078208ff */
[C---:B------:R-:W-:Y:S02]  /*5b00*/  LEA R54, P0, R3.reuse, R54, 0x1 ;  /* 0x0000003603367211 */ /* 0x040fe400078008ff */
[C---:B------:R-:W-:Y:S02]  /*5b10*/  LEA.HI.X.SX32 R17, R3.reuse, R17, 0x1, P1 ;  /* 0x0000001103117211 */ /* 0x040fe400008f0eff */
[----:B------:R-:W-:Y:S01]  /*5b20*/  LEA.HI.X.SX32 R55, R3, R55, 0x1, P0 ;  /* 0x0000003703377211 */ /* 0x000fe200000f0eff */
[----:B------:R-:W-:-:S05]  /*5b30*/  BRA `(.L_x_1403) ;  /* 0x00004da000007947 */ /* 0x000fca0003800000 */
.L_x_1378:
        /* <DEDUP_REMOVED lines=35> */
[----:B------:R-:W3:Y:S08]  /*5d70*/  LD.E.128 R20, [R20.64] ;  /* 0x0000000414147980 */ /* 0x000ef0000c101d00 */
        /* <DEDUP_REMOVED lines=9> */
[C---:B---3--:R-:W-:Y:S01]  /*5e10*/  IMAD.U32 R35, R20.reuse, 0x10000, RZ ;  /* 0x0001000014237824 */ /* 0x048fe200078e00ff */
[----:B------:R-:W-:Y:S01]  /*5e20*/  LOP3.LUT R33, R20, 0xffff0000, RZ, 0xc0, !PT ;  /* 0xffff000014217812 */ /* 0x000fe200078ec0ff */
[----:B------:R-:W-:Y:S01]  /*5e30*/  @!P5 FADD.FTZ R28, -R28, -RZ ;  /* 0x800000ff1c1cd221 */ /* 0x000fe20000010100 */
[----:B------:R-:W-:Y:S01]  /*5e40*/  SHF.L.U32 R31, R21, 0x10, RZ ;  /* 0x00000010151f7819 */ /* 0x000fe200000006ff */
[----:B------:R-:W-:Y:S01]  /*5e50*/  FMUL.FTZ R0, R35, R34 ;  /* 0x0000002223007220 */ /* 0x000fe20000410000 */
[----:B------:R-:W-:Y:S01]  /*5e60*/  LOP3.LUT R32, R21, 0xffff0000, RZ, 0xc0, !PT ;  /* 0xffff000015207812 */ /* 0x000fe200078ec0ff */
[----:B------:R-:W-:Y:S01]  /*5e70*/  @!P5 FADD.FTZ R27, -R27, -RZ ;  /* 0x800000ff1b1bd221 */ /* 0x000fe20000010100 */
[----:B------:R-:W-:Y:S01]  /*5e80*/  SHF.L.U32 R24, R187, 0x10, RZ ;  /* 0x00000010bb187819 */ /* 0x000fe200000006ff */
[C---:B----4-:R-:W-:Y:S01]  /*5e90*/  IMAD.U32 R36, R56.reuse, 0x10000, RZ ;  /* 0x0001000038247824 */ /* 0x050fe200078e00ff */
        /* <DEDUP_REMOVED lines=35> */
.L_x_1409:
[----:B------:R-:W-:Y:S05]  /*60d0*/  BSYNC B0 ;  /* 0x0000000000007941 */ /* 0x000fea0003800000 */
.L_x_1408:
[----:B-----5:R2:W-:Y:S02]  /*60e0*/  ST.E.128 [R134.64], R48 ;  /* 0x0000003086007985 */ /* 0x0205e4000c101d04 */
.L_x_1407:
[----:B------:R-:W-:Y:S05]  /*60f0*/  BSYNC B1 ;  /* 0x0000000000017941 */ /* 0x000fea0003800000 */
.L_x_1406:
        /* <DEDUP_REMOVED lines=33> */
[----:B------:R-:W4:Y:S08]  /*6310*/  LD.E.128 R20, [R20.64+0x40] ;  /* 0x0000400414147980 */ /* 0x000f30000c101d00 */
[----:B--2---:R-:W2:Y:S01]  /*6320*/  LD.E.128 R56, [R56.64+0x40] ;  /* 0x0000400438387980 */ /* 0x004ea2000c101d00 */
        /* <DEDUP_REMOVED lines=16> */
[C---:B--2---:R-:W-:Y:S01]  /*6430*/  IMAD.U32 R36, R56.reuse, 0x10000, RZ ;  /* 0x0001000038247824 */ /* 0x044fe200078e00ff */
        /* <DEDUP_REMOVED lines=35> */
.L_x_1413:
[----:B------:R-:W-:Y:S05]  /*6670*/  BSYNC B0 ;  /* 0x0000000000007941 */ /* 0x000fea0003800000 */
.L_x_1412:
[----:B-----5:R3:W-:Y:S02]  /*6680*/  ST.E.128 [R134.64+0x40], R48 ;  /* 0x0000403086007985 */ /* 0x0207e4000c101d04 */
.L_x_1411:
[----:B------:R-:W-:Y:S05]  /*6690*/  BSYNC B1 ;  /* 0x0000000000017941 */ /* 0x000fea0003800000 */
.L_x_1410:
        /* <DEDUP_REMOVED lines=86> */
.L_x_1415:
[----:B------:R-:W-:Y:S05]  /*6c00*/  BSYNC B0 ;  /* 0x0000000000007941 */ /* 0x000fea0003800000 */
.L_x_1414:
[----:B-----5:R3:W-:Y:S02]  /*6c10*/  ST.E.128 [R134.64+0x80], R48 ;  /* 0x0000803086007985 */ /* 0x0207e4000c101d04 */
.L_x_1405:
[----:B------:R-:W-:Y:S05]  /*6c20*/  BSYNC B2 ;  /* 0x0000000000027941 */ /* 0x000fea0003800000 */
.L_x_1404:
        /* <DEDUP_REMOVED lines=10> */
[----:B------:R4:W5:Y:S10]  /*6cd0*/  LD.E.128 R40, [R186.64] ;  /* 0x00000004ba287980 */ /* 0x000974000c101d00 */
[----:B------:R-:W-:-:S05]  /*6ce0*/  @P0 BRA `(.L_x_1421) ;  /* 0x0000052000000947 */ /* 0x000fca0003800000 */
[----:B--23--:R-:W-:Y:S01]  /*6cf0*/  LEA.HI R51, R19, R19, RZ, 0x1 ;  /* 0x0000001313337211 */ /* 0x00cfe200078f08ff */
        /* <DEDUP_REMOVED lines=14> */
[----:B------:R-:W-:Y:S02]  /*6de0*/  LEA R20, P0, R184, R186, 0x1 ;  /* 0x000000bab8147211 */ /* 0x000fe400078008ff */
[----:B------:R-:W-:Y:S02]  /*6df0*/  IADD3 R165, P5, R164, R185, RZ ;  /* 0x000000b9a4a57210 */ /* 0x000fe40007fbe0ff */
[----:B------:R-:W-:Y:S02]  /*6e00*/  LEA.HI.X.SX32 R21, R184, R187, 0x1, P0 ;  /* 0x000000bbb8157211 */ /* 0x000fe400000f0eff */
[----:B------:R-:W-:Y:S02]  /*6e10*/  LEA.HI.X.SX32 R184, R185, R146, 0x1, P5 ;  /* 0x00000092b9b87211 */ /* 0x000fe400028f0eff */
[C---:B----4-:R-:W-:Y:S02]  /*6e20*/  LEA R186, P0, R165.reuse, R130, 0x1 ;  /* 0x00000082a5ba7211 */ /* 0x050fe400078008ff */
        /* <DEDUP_REMOVED lines=40> */
[----:B------:R-:W-:Y:S01]  /*70b0*/  SHF.L.U32 R47, R59, 0x10, RZ ;  /* 0x000000103b2f7819 */ /* 0x000fe200000006ff */
[----:B------:R-:W-:Y:S01]  /*70c0*/  FMUL.FTZ R4, R27, R32 ;  /* 0x000000201b047220 */ /* 0x000fe20000410000 */
[----:B------:R-:W-:Y:S01]  /*70d0*/  LOP3.LUT R50, R59, 0xffff0000, RZ, 0xc0, !PT ;  /* 0xffff00003b327812 */ /* 0x000fe200078ec0ff */
[----:B------:R-:W-:Y:S02]  /*70e0*/  @!P4 FADD.FTZ R22, -R22, -RZ ;  /* 0x800000ff1616c221 */ /* 0x000fe40000010100 */
[----:B------:R-:W-:Y:S02]  /*70f0*/  FFMA.FTZ R2, R39, R36, R2 ;  /* 0x0000002427027223 */ /* 0x000fe40000010002 */
[----:B------:R-:W-:Y:S02]  /*7100*/  @!P4 FADD.FTZ R25, -R25, -RZ ;  /* 0x800000ff1919c221 */ /* 0x000fe40000010100 */
[----:B------:R-:W-:Y:S02]  /*7110*/  FMUL.FTZ R5, R24, R29 ;  /* 0x0000001d18057220 */ /* 0x000fe40000410000 */
[----:B------:R-:W-:Y:S02]  /*7120*/  IMAD.U32 R43, R58, 0x10000, RZ ;  /* 0x000100003a2b7824 */ /* 0x000fe400078e00ff */
[----:B------:R-:W-:Y:S01]  /*7130*/  FFMA.FTZ R3, R38, R40, R3 ;  /* 0x0000002826037223 */ /* 0x000fe20000010003 */
[----:B------:R-:W-:Y:S01]  /*7140*/  F2FP.BF16.PACK_AB R40, R2, R0 ;  /* 0x000000000228723e */ /* 0x000fe200000010ff */
[----:B------:R-:W-:Y:S02]  /*7150*/  @!P4 FADD.FTZ R20, -R20, -RZ ;  /* 0x800000ff1414c221 */ /* 0x000fe40000010100 */
[----:B------:R-:W-:Y:S02]  /*7160*/  FMUL.FTZ R6, R21, R22 ;  /* 0x0000001615067220 */ /* 0x000fe40000410000 */
[----:B------:R-:W-:Y:S02]  /*7170*/  FFMA.FTZ R4, R41, R42, R4 ;  /* 0x0000002a29047223 */ /* 0x000fe40000010004 */
[----:B------:R-:W-:Y:S02]  /*7180*/  FMUL.FTZ R7, R18, R25 ;  /* 0x0000001912077220 */ /* 0x000fe40000410000 */
[----:B------:R-:W-:Y:S01]  /*7190*/  FFMA.FTZ R5, R44, R43, R5 ;  /* 0x0000002b2c057223 */ /* 0x000fe20000010005 */
[----:B------:R-:W-:Y:S01]  /*71a0*/  F2FP.BF16.PACK_AB R41, R4, R3 ;  /* 0x000000030429723e */ /* 0x000fe200000010ff */
[----:B------:R-:W-:Y:S02]  /*71b0*/  FMUL.FTZ R8, R23, R20 ;  /* 0x0000001417087220 */ /* 0x000fe40000410000 */
[----:B------:R-:W-:Y:S02]  /*71c0*/  FFMA.FTZ R6, R45, R46, R6 ;  /* 0x0000002e2d067223 */ /* 0x000fe40000010006 */
[----:B------:R-:W-:Y:S02]  /*71d0*/  FFMA.FTZ R7, R48, R47, R7 ;  /* 0x0000002f30077223 */ /* 0x000fe40000010007 */
[----:B------:R-:W-:Y:S01]  /*71e0*/  FFMA.FTZ R8, R49, R50, R8 ;  /* 0x0000003231087223 */ /* 0x000fe20000010008 */
[----:B------:R-:W-:Y:S04]  /*71f0*/  F2FP.BF16.PACK_AB R42, R6, R5 ;  /* 0x00000005062a723e */ /* 0x000fe800000010ff */
[----:B------:R-:W-:Y:S02]  /*7200*/  F2FP.BF16.PACK_AB R43, R8, R7 ;  /* 0x00000007082b723e */ /* 0x000fe400000010ff */
.L_x_1421:
[----:B------:R-:W-:Y:S05]  /*7210*/  BSYNC B0 ;  /* 0x0000000000007941 */ /* 0x000fea0003800000 */
.L_x_1420:
[C---:B------:R-:W-:Y:S04]  /*7220*/  LEA R2, P0, R192.reuse, R134, 0x1 ;  /* 0x00000086c0027211 */ /* 0x040fe800078008ff */
[----:B------:R-:W-:Y:S05]  /*7230*/  LEA.HI.X R3, R192, R135, R193, 0x1, P0 ;  /* 0x00000087c0037211 */ /* 0x000fea00000f0cc1 */
[----:B-----5:R1:W-:Y:S04]  /*7240*/  ST.E.128 [R2.64], R40 ;  /* 0x0000002802007985 */ /* 0x0203e8000c101d04 */
.L_x_1419:
[----:B------:R-:W-:Y:S05]  /*7250*/  BSYNC B1 ;  /* 0x0000000000017941 */ /* 0x000fea0003800000 */
.L_x_1418:
[----:B------:R-:W-:Y:S01]  /*7260*/  ISETP.GE.AND P0, PT, R11, R127, PT ;  /* 0x0000007f0b00720c */ /* 0x000fe20003f06270 */
[----:B------:R-:W-:Y:S01]  /*7270*/  @!UPT UIADD3 URZ, URZ, URZ, URZ ;  /* 0x0000003f3f3ff290 */ /* 0x000fe2000fffe03f */
[----:B------:R-:W-:Y:S11]  /*7280*/  BSSY B1, `(.L_x_1422) ;  /* 0x000005e000017945 */ /* 0x000ff60003800000 */
[----:B------:R-:W-:-:S05]  /*7290*/  @P0 BRA `(.L_x_1423) ;  /* 0x000005c000000947 */ /* 0x000fca0003800000 */
[C---:B----4-:R-:W-:Y:S01]  /*72a0*/  LEA R186, P0, R103.reuse, R128, 0x1 ;  /* 0x0000008067ba7211 */ /* 0x050fe200078008ff */
[----:B------:R-:W-:Y:S03]  /*72b0*/  BSSY B0, `(.L_x_1424) ;  /* 0x0000057000007945 */ /* 0x000fe60003800000 */
[----:B------:R-:W-:Y:S02]  /*72c0*/  LEA.HI.X R187, R103, R129, R106, 0x1, P0 ;  /* 0x0000008167bb7211 */ /* 0x000fe400000f0c6a */
[----:B------:R-:W-:Y:S03]  /*72d0*/  ISETP.GE.AND P0, PT, R11, R19, PT ;  /* 0x000000130b00720c */ /* 0x000fe60003f06270 */
[----:B-1----:R1:W5:Y:S10]  /*72e0*/  LD.E.128 R40, [R186.64] ;  /* 0x00000004ba287980 */ /* 0x002374000c101d00 */
        /* <DEDUP_REMOVED lines=8> */
[----:B--23--:R-:W-:Y:S01]  /*7370*/  IMAD.U32 R48, R43, 0x10000, RZ ;  /* 0x000100002b307824 */ /* 0x00cfe200078e00ff */
        /* <DEDUP_REMOVED lines=12> */
[C---:B-1----:R-:W-:Y:S02]  /*7440*/  LEA R186, P0, R51.reuse, R130, 0x1 ;  /* 0x0000008233ba7211 */ /* 0x042fe400078008ff */
[----:B------:R-:W-:Y:S01]  /*7450*/  @P4 IADD3 R165, -R188, RZ, RZ ;  /* 0x000000ffbca54210 */ /* 0x000fe20007ffe1ff */
[----:B------:R-:W2:Y:S01]  /*7460*/  LD.E.128 R20, [R20.64] ;  /* 0x0000000414147980 */ /* 0x000ea2000c101d00 */
[----:B------:R-:W-:Y:S02]  /*7470*/  LEA.HI.X R187, R51, R131, R184, 0x1, P0 ;  /* 0x0000008333bb7211 */ /* 0x000fe400000f0cb8 */
[----:B------:R-:W-:Y:S04]  /*7480*/  IADD3 R51, P0, R155, R165, RZ ;  /* 0x000000a59b337210 */ /* 0x000fe80007f1e0ff */
[----:B------:R-:W-:Y:S01]  /*7490*/  LEA.HI.X.SX32 R188, R165, R144, 0x1, P0 ;  /* 0x00000090a5bc7211 */ /* 0x000fe200000f0eff */
[----:B------:R-:W3:Y:S01]  /*74a0*/  LD.E.128 R184, [R186.64] ;  /* 0x00000004bab87980 */ /* 0x000ee2000c101d00 */
        /* <DEDUP_REMOVED lines=20> */
[----:B------:R-:W-:Y:S01]  /*75f0*/  FMUL.FTZ R0, R30, R35 ;  /* 0x000000231e007220 */ /* 0x000fe20000410000 */
[C---:B----4-:R-:W-:Y:S01]  /*7600*/  LOP3.LUT R36, R56.reuse, 0xffff0000, RZ, 0xc0, !PT ;  /* 0xffff000038247812 */ /* 0x050fe200078ec0ff */
[----:B------:R-:W-:Y:S01]  /*7610*/  IMAD.U32 R34, R56, 0x10000, RZ ;  /* 0x0001000038227824 */ /* 0x000fe200078e00ff */
[----:B------:R-:W-:Y:S01]  /*7620*/  SHF.L.U32 R40, R57, 0x10, RZ ;  /* 0x0000001039287819 */ /* 0x000fe200000006ff */
[----:B------:R-:W-:Y:S01]  /*7630*/  @!P4 FADD.FTZ R32, -R32, -RZ ;  /* 0x800000ff2020c221 */ /* 0x000fe20000010100 */
[----:B------:R-:W-:Y:S01]  /*7640*/  LOP3.LUT R20, R187, 0xffff0000, RZ, 0xc0, !PT ;  /* 0xffff0000bb147812 */ /* 0x000fe200078ec0ff */
[----:B------:R-:W-:Y:S01]  /*7650*/  FMUL.FTZ R2, R28, R33 ;  /* 0x000000211c027220 */ /* 0x000fe20000410000 */
[----:B------:R-:W-:Y:S01]  /*7660*/  LOP3.LUT R42, R57, 0xffff0000, RZ, 0xc0, !PT ;  /* 0xffff0000392a7812 */ /* 0x000fe200078ec0ff */
        /* <DEDUP_REMOVED lines=27> */
.L_x_1425:
[----:B------:R-:W-:Y:S05]  /*7820*/  BSYNC B0 ;  /* 0x0000000000007941 */ /* 0x000fea0003800000 */
.L_x_1424:
[C---:B------:R-:W-:Y:S04]  /*7830*/  LEA R2, P0, R97.reuse, R134, 0x1 ;  /* 0x0000008661027211 */ /* 0x040fe800078008ff */
[----:B------:R-:W-:Y:S05]  /*7840*/  LEA.HI.X R3, R97, R135, R98, 0x1, P0 ;  /* 0x0000008761037211 */ /* 0x000fea00000f0c62 */
[----:B-----5:R4:W-:Y:S04]  /*7850*/  ST.E.128 [R2.64], R40 ;  /* 0x0000002802007985 */ /* 0x0209e8000c101d04 */
.L_x_1423:
[----:B------:R-:W-:Y:S05]  /*7860*/  BSYNC B1 ;  /* 0x0000000000017941 */ /* 0x000fea0003800000 */
.L_x_1422:
[----:B------:R-:W-:Y:S11]  /*7870*/  ISETP.GE.AND P0, PT, R10, R127, PT ;  /* 0x0000007f0a00720c */ /* 0x000ff60003f06270 */
[----:B------:R-:W-:Y:S02]  /*7880*/  @!UPT UIADD3 URZ, URZ, URZ, URZ ;  /* 0x0000003f3f3ff290 */ /* 0x000fe4000fffe03f */
[----:B------:R-:W-:-:S05]  /*7890*/  @P0 BRA `(.L_x_1417) ;  /* 0x000005c000000947 */ /* 0x000fca0003800000 */
[C---:B-1--4-:R-:W-:Y:S01]  /*78a0*/  LEA R186, P0, R107.reuse, R128, 0x1 ;  /* 0x000000806bba7211 */ /* 0x052fe200078008ff */
        /* <DEDUP_REMOVED lines=8> */
[----:B------:R-:W-:Y:S01]  /*7930*/  IMAD.MOV.U32 R188, RZ, RZ, RZ ;  /* 0x000000ffffbc7224 */ /* 0x000fe200078e00ff */
[----:B------:R-:W-:Y:S01]  /*7940*/  SHF.R.S32.HI R51, RZ, 0x1, R51 ;  /* 0x00000001ff337819 */ /* 0x000fe20000011433 */
[----:B------:R-:W-:Y:S01]  /*7950*/  IMAD.U32 R37, R40, 0x10000, RZ ;  /* 0x0001000028257824 */ /* 0x000fe200078e00ff */
[----:B------:R-:W-:Y:S01]  /*7960*/  SHF.L.U32 R44, R42, 0x10, RZ ;  /* 0x000000102a2c7819 */ /* 0x000fe200000006ff */
[C---:B------:R-:W-:Y:S01]  /*7970*/  IMAD.U32 R38, R41.reuse, 0x10000, RZ ;  /* 0x0001000029267824 */ /* 0x040fe200078e00ff */
[----:B------:R-:W-:Y:S01]  /*7980*/  ISETP.GE.AND P4, PT, R10, R51, PT ;  /* 0x000000330a00720c */ /* 0x000fe20003f86270 */
[--C-:B------:R-:W-:Y:S01]  /*7990*/  IMAD.MOV.U32 R185, RZ, RZ, R51.reuse ;  /* 0x000000ffffb97224 */ /* 0x100fe200078e0033 */
[----:B------:R-:W-:Y:S01]  /*79a0*/  LOP3.LUT R41, R41, 0xffff0000, RZ, 0xc0, !PT ;  /* 0xffff000029297812 */ /* 0x000fe200078ec0ff */
[C---:B------:R-:W-:Y:S01]  /*79b0*/  IMAD.U32 R48, R43.reuse, 0x10000, RZ ;  /* 0x000100002b307824 */ /* 0x040fe200078e00ff */
[----:B------:R-:W-:Y:S02]  /*79c0*/  LOP3.LUT R45, R42, 0xffff0000, RZ, 0xc0, !PT ;  /* 0xffff00002a2d7812 */ /* 0x000fe400078ec0ff */
[----:B------:R-:W-:Y:S07]  /*79d0*/  LOP3.LUT R49, R43, 0xffff0000, RZ, 0xc0, !PT ;  /* 0xffff00002b317812 */ /* 0x000fee00078ec0ff */
[C---:B------:R-:W-:Y:S01]  /*79e0*/  @P4 IADD3 R185, -R51.reuse, RZ, RZ ;  /* 0x000000ff33b94210 */ /* 0x040fe20007ffe1ff */
[----:B------:R-:W-:Y:S01]  /*79f0*/  @P4 IMAD.MOV R184, RZ, RZ, -R51 ;  /* 0x000000ffffb84224 */ /* 0x000fe200078e0a33 */
[----:B------:R-:W-:Y:S02]  /*7a00*/  @P4 IADD3 R188, -R51, RZ, RZ ;  /* 0x000000ff33bc4210 */ /* 0x000fe40007ffe1ff */
[----:B------:R-:W-:Y:S02]  /*7a10*/  LEA R20, P0, R185, R186, 0x1 ;  /* 0x000000bab9147211 */ /* 0x000fe400078008ff */
[----:B------:R-:W-:Y:S02]  /*7a20*/  IADD3 R165, P5, R153, R184, RZ ;  /* 0x000000b899a57210 */ /* 0x000fe40007fbe0ff */
[----:B------:R-:W-:Y:S02]  /*7a30*/  LEA.HI.X.SX32 R21, R185, R187, 0x1, P0 ;  /* 0x000000bbb9157211 */ /* 0x000fe400000f0eff */
[----:B------:R-:W-:Y:S02]  /*7a40*/  LEA.HI.X.SX32 R184, R184, R142, 0x1, P5 ;  /* 0x0000008eb8b87211 */ /* 0x000fe400028f0eff */
[C---:B-1----:R-:W-:Y:S02]  /*7a50*/  LEA R186, P0, R165.reuse, R130, 0x1 ;  /* 0x00000082a5ba7211 */ /* 0x042fe400078008ff */
[----:B------:R-:W2:Y:S02]  /*7a60*/  LD.E.128 R20, [R20.64] ;  /* 0x0000000414147980 */ /* 0x000ea4000c101d00 */
        /* <DEDUP_REMOVED lines=26> */
[C---:B----4-:R-:W-:Y:S01]  /*7c10*/  IMAD.U32 R34, R56.reuse, 0x10000, RZ ;  /* 0x0001000038227824 */ /* 0x050fe200078e00ff */
[----:B------:R-:W-:Y:S01]  /*7c20*/  LOP3.LUT R36, R56, 0xffff0000, RZ, 0xc0, !PT ;  /* 0xffff000038247812 */ /* 0x000fe200078ec0ff */
[----:B------:R-:W-:Y:S01]  /*7c30*/  @!P4 FADD.FTZ R32, -R32, -RZ ;  /* 0x800000ff2020c221 */ /* 0x000fe20000010100 */
[C---:B------:R-:W-:Y:S01]  /*7c40*/  SHF.L.U32 R40, R57.reuse, 0x10, RZ ;  /* 0x0000001039287819 */ /* 0x040fe200000006ff */
        /* <DEDUP_REMOVED lines=29> */
.L_x_1427:
[----:B------:R-:W-:Y:S05]  /*7e20*/  BSYNC B0 ;  /* 0x0000000000007941 */ /* 0x000fea0003800000 */
.L_x_1426:
[C---:B------:R-:W-:Y:S04]  /*7e30*/  LEA R2, P0, R93.reuse, R134, 0x1 ;  /* 0x000000865d027211 */ /* 0x040fe800078008ff */
[----:B------:R-:W-:Y:S05]  /*7e40*/  LEA.HI.X R3, R93, R135, R94, 0x1, P0 ;  /* 0x000000875d037211 */ /* 0x000fea00000f0c5e */
[----:B-----5:R4:W-:Y:S04]  /*7e50*/  ST.E.128 [R2.64], R40 ;  /* 0x0000002802007985 */ /* 0x0209e8000c101d04 */
.L_x_1417:
[----:B------:R-:W-:Y:S05]  /*7e60*/  BSYNC B2 ;  /* 0x0000000000027941 */ /* 0x000fea0003800000 */
.L_x_1416:
[----:B------:R-:W-:Y:S01]  /*7e70*/  BSSY B2, `(.L_x_1428) ;  /* 0x0000123000027945 */ /* 0x000fe20003800000 */
[----:B------:R-:W-:-:S05]  /*7e80*/  @!P2 BRA `(.L_x_1429) ;  /* 0x000012100000a947 */ /* 0x000fca0003800000 */
[----:B-----5:R-:W-:Y:S01]  /*7e90*/  ISETP.GE.AND P0, PT, R14, R127, PT ;  /* 0x0000007f0e00720c */ /* 0x020fe20003f06270 */
[----:B------:R-:W-:Y:S01]  /*7ea0*/  @!UPT UIADD3 URZ, URZ, URZ, URZ ;  /* 0x0000003f3f3ff290 */ /* 0x000fe2000fffe03f */
[----:B------:R-:W-:Y:S11]  /*7eb0*/  BSSY B1, `(.L_x_1430) ;  /* 0x000005e000017945 */ /* 0x000ff60003800000 */
        /* <DEDUP_REMOVED lines=24> */
[C---:B------:R-:W-:Y:S02]  /*8040*/  LEA R20, P0, R185.reuse, R186, 0x1 ;  /* 0x000000bab9147211 */ /* 0x040fe400078008ff */
        /* <DEDUP_REMOVED lines=64> */
.L_x_1433:
[----:B------:R-:W-:Y:S05]  /*8450*/  BSYNC B0 ;  /* 0x0000000000007941 */ /* 0x000fea0003800000 */
.L_x_1432:
[C---:B------:R-:W-:Y:S04]  /*8460*/  LEA R2, P0, R99.reuse, R134, 0x1 ;  /* 0x0000008663027211 */ /* 0x040fe800078008ff */
[----:B------:R-:W-:Y:S05]  /*8470*/  LEA.HI.X R3, R99, R135, R100, 0x1, P0 ;  /* 0x0000008763037211 */ /* 0x000fea00000f0c64 */
[----:B-----5:R4:W-:Y:S04]  /*8480*/  ST.E.128 [R2.64], R40 ;  /* 0x0000002802007985 */ /* 0x0209e8000c101d04 */
.L_x_1431:
[----:B------:R-:W-:Y:S05]  /*8490*/  BSYNC B1 ;  /* 0x0000000000017941 */ /* 0x000fea0003800000 */
.L_x_1430:
[----:B------:R-:W-:Y:S01]  /*84a0*/  ISETP.GE.AND P0, PT, R11, R127, PT ;  /* 0x0000007f0b00720c */ /* 0x000fe20003f06270 */
        /* <DEDUP_REMOVED lines=91> */
.L_x_1437:
[----:B------:R-:W-:Y:S05]  /*8a60*/  BSYNC B0 ;  /* 0x0000000000007941 */ /* 0x000fea0003800000 */
.L_x_1436:
[C---:B------:R-:W-:Y:S04]  /*8a70*/  LEA R2, P0, R95.reuse, R134, 0x1 ;  /* 0x000000865f027211 */ /* 0x040fe800078008ff */
[----:B------:R-:W-:Y:S05]  /*8a80*/  LEA.HI.X R3, R95, R135, R96, 0x1, P0 ;  /* 0x000000875f037211 */ /* 0x000fea00000f0c60 */
[----:B-----5:R4:W-:Y:S04]  /*8a90*/  ST.E.128 [R2.64], R40 ;  /* 0x0000002802007985 */ /* 0x0209e8000c101d04 */
.L_x_1435:
[----:B------:R-:W-:Y:S05]  /*8aa0*/  BSYNC B1 ;  /* 0x0000000000017941 */ /* 0x000fea0003800000 */
.L_x_1434:
        /* <DEDUP_REMOVED lines=91> */
.L_x_1439:
[----:B------:R-:W-:Y:S05]  /*9060*/  BSYNC B0 ;  /* 0x0000000000007941 */ /* 0x000fea0003800000 */
.L_x_1438:
[C---:B------:R-:W-:Y:S04]  /*9070*/  LEA R2, P0, R91.reuse, R134, 0x1 ;  /* 0x000000865b027211 */ /* 0x040fe800078008ff */
[----:B------:R-:W-:Y:S05]  /*9080*/  LEA.HI.X R3, R91, R135, R92, 0x1, P0 ;  /* 0x000000875b037211 */ /* 0x000fea00000f0c5c */
[----:B-----5:R4:W-:Y:S04]  /*9090*/  ST.E.128 [R2.64], R40 ;  /* 0x0000002802007985 */ /* 0x0209e8000c101d04 */
.L_x_1429:
[----:B------:R-:W-:Y:S05]  /*90a0*/  BSYNC B2 ;  /* 0x0000000000027941 */ /* 0x000fea0003800000 */
.L_x_1428:
[----:B------:R-:W-:Y:S01]  /*90b0*/  BSSY B2, `(.L_x_1440) ;  /* 0x0000125000027945 */ /* 0x000fe20003800000 */
[----:B------:R-:W-:-:S05]  /*90c0*/  @!P1 BRA `(.L_x_1441) ;  /* 0x0000123000009947 */ /* 0x000fca0003800000 */
[----:B-----5:R-:W-:Y:S01]  /*90d0*/  ISETP.GE.AND P0, PT, R14, R127, PT ;  /* 0x0000007f0e00720c */ /* 0x020fe20003f06270 */
[----:B------:R-:W-:Y:S01]  /*90e0*/  @!UPT UIADD3 URZ, URZ, URZ, URZ ;  /* 0x0000003f3f3ff290 */ /* 0x000fe2000fffe03f */
[----:B------:R-:W-:Y:S11]  /*90f0*/  BSSY B1, `(.L_x_1442) ;  /* 0x0000060000017945 */ /* 0x000ff60003800000 */
[----:B------:R-:W-:-:S05]  /*9100*/  @P0 BRA `(.L_x_1443) ;  /* 0x000005e000000947 */ /* 0x000fca0003800000 */
[----:B-1--4-:R-:W-:Y:S01]  /*9110*/  IMAD.WIDE.U32 R186, R182, 0xc0, R128 ;  /* 0x000000c0b6ba7825 */ /* 0x012fe200078e0080 */
[----:B------:R-:W-:Y:S01]  /*9120*/  ISETP.GE.AND P0, PT, R14, R19, PT ;  /* 0x000000130e00720c */ /* 0x000fe20003f06270 */
[----:B------:R-:W-:Y:S02]  /*9130*/  BSSY B0, `(.L_x_1444) ;  /* 0x0000057000007945 */ /* 0x000fe40003800000 */
[----:B------:R-:W-:Y:S05]  /*9140*/  IMAD R0, R183, 0xc0, RZ ;  /* 0x000000c0b7007824 */ /* 0x000fea00078e02ff */
[----:B------:R-:W-:Y:S05]  /*9150*/  IADD3 R187, R187, R0, RZ ;  /* 0x00000000bbbb7210 */ /* 0x000fea0007ffe0ff */
[----:B------:R1:W5:Y:S01]  /*9160*/  LD.E.128 R40, [R186.64] ;  /* 0x00000004ba287980 */ /* 0x000362000c101d00 */
        /* <DEDUP_REMOVED lines=83> */
.L_x_1445:
[----:B------:R-:W-:Y:S05]  /*96a0*/  BSYNC B0 ;  /* 0x0000000000007941 */ /* 0x000fea0003800000 */
.L_x_1444:
[----:B------:R-:W-:Y:S02]  /*96b0*/  IMAD R0, R61, 0xc0, RZ ;  /* 0x000000c03d007824 */ /* 0x000fe400078e02ff */
[----:B------:R-:W-:Y:S05]  /*96c0*/  IMAD.WIDE.U32 R2, R60, 0xc0, R134 ;  /* 0x000000c03c027825 */ /* 0x000fea00078e0086 */
[----:B------:R-:W-:Y:S05]  /*96d0*/  IADD3 R3, R3, R0, RZ ;  /* 0x0000000003037210 */ /* 0x000fea0007ffe0ff */
[----:B-----5:R4:W-:Y:S02]  /*96e0*/  ST.E.128 [R2.64], R40 ;  /* 0x0000002802007985 */ /* 0x0209e4000c101d04 */
.L_x_1443:
[----:B------:R-:W-:Y:S05]  /*96f0*/  BSYNC B1 ;  /* 0x0000000000017941 */ /* 0x000fea0003800000 */
.L_x_1442:
        /* <DEDUP_REMOVED lines=92> */
.L_x_1449:
[----:B------:R-:W-:Y:S05]  /*9cc0*/  BSYNC B0 ;  /* 0x0000000000007941 */ /* 0x000fea0003800000 */
.L_x_1448:
[C---:B------:R-:W-:Y:S04]  /*9cd0*/  LEA R2, P0, R90.reuse, R134, 0x1 ;  /* 0x000000865a027211 */ /* 0x040fe800078008ff */
[----:B------:R-:W-:Y:S05]  /*9ce0*/  LEA.HI.X R3, R90, R135, R89, 0x1, P0 ;  /* 0x000000875a037211 */ /* 0x000fea00000f0c59 */
[----:B-----5:R4:W-:Y:S04]  /*9cf0*/  ST.E.128 [R2.64], R40 ;  /* 0x0000002802007985 */ /* 0x0209e8000c101d04 */
.L_x_1447:
[----:B------:R-:W-:Y:S05]  /*9d00*/  BSYNC B1 ;  /* 0x0000000000017941 */ /* 0x000fea0003800000 */
.L_x_1446:
        /* <DEDUP_REMOVED lines=12> */
[----:B------:R-:W-:Y:S01]  /*9dd0*/  IMAD.MOV.U32 R188, RZ, RZ, RZ ;  /* 0x000000ffffbc7224 */ /* 0x000fe200078e00ff */
[----:B------:R-:W-:Y:S01]  /*9de0*/  SHF.R.S32.HI R127, RZ, 0x1, R127 ;  /* 0x00000001ff7f7819 */ /* 0x000fe2000001147f */
[----:B------:R-:W-:Y:S01]  /*9df0*/  IMAD.U32 R35, R44, 0x10000, RZ ;  /* 0x000100002c237824 */ /* 0x000fe200078e00ff */
[C---:B------:R-:W-:Y:S01]  /*9e00*/  LOP3.LUT R41, R45.reuse, 0xffff0000, RZ, 0xc0, !PT ;  /* 0xffff00002d297812 */ /* 0x040fe200078ec0ff */
[----:B------:R-:W-:Y:S01]  /*9e10*/  IMAD.U32 R38, R45, 0x10000, RZ ;  /* 0x000100002d267824 */ /* 0x000fe200078e00ff */
[----:B------:R-:W-:Y:S01]  /*9e20*/  ISETP.GE.AND P1, PT, R10, R127, PT ;  /* 0x0000007f0a00720c */ /* 0x000fe20003f26270 */
[--C-:B------:R-:W-:Y:S01]  /*9e30*/  IMAD.MOV.U32 R185, RZ, RZ, R127.reuse ;  /* 0x000000ffffb97224 */ /* 0x100fe200078e007f */
[C---:B------:R-:W-:Y:S02]  /*9e40*/  SHF.L.U32 R42, R46.reuse, 0x10, RZ ;  /* 0x000000102e2a7819 */ /* 0x040fe400000006ff */
[----:B------:R-:W-:Y:S01]  /*9e50*/  LOP3.LUT R45, R46, 0xffff0000, RZ, 0xc0, !PT ;  /* 0xffff00002e2d7812 */ /* 0x000fe200078ec0ff */
[C---:B------:R-:W-:Y:S01]  /*9e60*/  IMAD.U32 R46, R47.reuse, 0x10000, RZ ;  /* 0x000100002f2e7824 */ /* 0x040fe200078e00ff */
[----:B--23--:R-:W-:Y:S07]  /*9e70*/  LOP3.LUT R49, R47, 0xffff0000, RZ, 0xc0, !PT ;  /* 0xffff00002f317812 */ /* 0x00cfee00078ec0ff */
[C---:B------:R-:W-:Y:S01]  /*9e80*/  @P1 IADD3 R185, -R127.reuse, RZ, RZ ;  /* 0x000000ff7fb91210 */ /* 0x040fe20007ffe1ff */
[----:B------:R-:W-:Y:S01]  /*9e90*/  @P1 IMAD.MOV R184, RZ, RZ, -R127 ;  /* 0x000000ffffb81224 */ /* 0x000fe200078e0a7f */
[----:B------:R-:W-:Y:S02]  /*9ea0*/  @P1 IADD3 R188, -R127, RZ, RZ ;  /* 0x000000ff7fbc1210 */ /* 0x000fe40007ffe1ff */
[----:B------:R-:W-:Y:S02]  /*9eb0*/  LEA R18, P0, R185, R186, 0x1 ;  /* 0x000000bab9127211 */ /* 0x000fe400078008ff */
[----:B------:R-:W-:Y:S02]  /*9ec0*/  IADD3 R165, P2, R147, R184, RZ ;  /* 0x000000b893a57210 */ /* 0x000fe40007f5e0ff */
[----:B------:R-:W-:Y:S02]  /*9ed0*/  LEA.HI.X.SX32 R19, R185, R187, 0x1, P0 ;  /* 0x000000bbb9137211 */ /* 0x000fe400000f0eff */
[----:B------:R-:W-:Y:S02]  /*9ee0*/  LEA.HI.X.SX32 R184, R184, R138, 0x1, P2 ;  /* 0x0000008ab8b87211 */ /* 0x000fe400010f0eff */
[C---:B-1----:R-:W-:Y:S01]  /*9ef0*/  LEA R186, P0, R165.reuse, R130, 0x1 ;  /* 0x00000082a5ba7211 */ /* 0x042fe200078008ff */
[----:B------:R-:W2:Y:S03]  /*9f00*/  LD.E.128 R20, [R18.64] ;  /* 0x0000000412147980 */ /* 0x000ea6000c101d00 */
        /* <DEDUP_REMOVED lines=59> */
.L_x_1451:
[----:B------:R-:W-:Y:S05]  /*a2c0*/  BSYNC B0 ;  /* 0x0000000000007941 */ /* 0x000fea0003800000 */
.L_x_1450:
[C---:B------:R-:W-:Y:S04]  /*a2d0*/  LEA R2, P0, R88.reuse, R134, 0x1 ;  /* 0x0000008658027211 */ /* 0x040fe800078008ff */
[----:B------:R-:W-:Y:S05]  /*a2e0*/  LEA.HI.X R3, R88, R135, R87, 0x1, P0 ;  /* 0x0000008758037211 */ /* 0x000fea00000f0c57 */
[----:B-----5:R4:W-:Y:S04]  /*a2f0*/  ST.E.128 [R2.64], R44 ;  /* 0x0000002c02007985 */ /* 0x0209e8000c101d04 */
.L_x_1441:
[----:B------:R-:W-:Y:S05]  /*a300*/  BSYNC B2 ;  /* 0x0000000000027941 */ /* 0x000fea0003800000 */
.L_x_1440:
[----:B-1--4-:R-:W4:Y:S02]  /*a310*/  LD.E R3, [R116.64+0xd0] ;  /* 0x0000d00474037980 */ /* 0x012f24000c101900 */
[----:B----4-:R-:W-:Y:S05]  /*a320*/  IMAD.U32 R3, R3, -0x40, RZ ;  /* 0xffffffc003037824 */ /* 0x010fea00078e00ff */
[C---:B------:R-:W-:Y:S02]  /*a330*/  LEA R132, P1, R3.reuse, R132, 0x1 ;  /* 0x0000008403847211 */ /* 0x040fe400078208ff */
[C---:B------:R-:W-:Y:S02]  /*a340*/  LEA R130, P0, R3.reuse, R130, 0x1 ;  /* 0x0000008203827211 */ /* 0x040fe400078008ff */
[C---:B------:R-:W-:Y:S02]  /*a350*/  LEA.HI.X.SX32 R133, R3.reuse, R133, 0x1, P1 ;  /* 0x0000008503857211 */ /* 0x040fe400008f0eff */
[----:B------:R-:W-:Y:S01]  /*a360*/  LEA.HI.X.SX32 R131, R3, R131, 0x1, P0 ;  /* 0x0000008303837211 */ /* 0x000fe200000f0eff */
[----:B------:R-:W-:-:S05]  /*a370*/  BRA `(.L_x_1403) ;  /* 0x0000056000007947 */ /* 0x000fca0003800000 */
.L_x_1377:
        /* <DEDUP_REMOVED lines=11> */
.L_x_1453:
[----:B------:R-:W-:Y:S05]  /*a430*/  BSYNC B0 ;  /* 0x0000000000007941 */ /* 0x000fea0003800000 */
.L_x_1452:
        /* <DEDUP_REMOVED lines=24> */
.L_x_1455:
[----:B------:R-:W-:Y:S05]  /*a5c0*/  BSYNC B0 ;  /* 0x0000000000007941 */ /* 0x000fea0003800000 */
.L_x_1454:
        /* <DEDUP_REMOVED lines=24> */
.L_x_1457:
[----:B------:R-:W-:Y:S05]  /*a750*/  BSYNC B0 ;  /* 0x0000000000007941 */ /* 0x000fea0003800000 */
.L_x_1456:
        /* <DEDUP_REMOVED lines=24> */
.L_x_1403:
[----:B------:R-:W-:Y:S05]  /*a8e0*/  BSYNC B3 ;  /* 0x0000000000037941 */ /* 0x000fea0003800000 */
.L_x_1376:
[----:B------:R-:W4:Y:S01]  /*a8f0*/  LD.E R3, [R116.64+0x128] ;  /* 0x0001280474037980 */ /* 0x000f22000c101900 */
[----:B------:R-:W-:Y:S01]  /*a900*/  BSSY B0, `(.L_x_1458) ;  /* 0x000005e000007945 */ /* 0x000fe20003800000 */
[----:B----4-:R-:W-:Y:S05]  /*a910*/  IMAD.U32 R3, R3, -0x80, RZ ;  /* 0xffffff8003037824 */ /* 0x010fea00078e00ff */
[C---:B--2---:R-:W-:Y:S04]  /*a920*/  LEA R128, P0, R3.reuse, R128, 0x1 ;  /* 0x0000008003807211 */ /* 0x044fe800078008ff */
[----:B------:R-:W-:Y:S01]  /*a930*/  LEA.HI.X.SX32 R129, R3, R129, 0x1, P0 ;  /* 0x0000008103817211 */ /* 0x000fe200000f0eff */
[----:B------:R-:W-:-:S05]  /*a940*/  @!P3 BRA `(.L_x_1459) ;  /* 0x000005100000b947 */ /* 0x000fca0003800000 */
[----:B------:R-:W-:Y:S04]  /*a950*/  IADD3 R3, R9, -0x1, RZ ;  /* 0xffffffff09037810 */ /* 0x000fe80007ffe0ff */
[----:B------:R-:W-:Y:S11]  /*a960*/  ISETP.GT.AND P0, PT, R3, R102, PT ;  /* 0x000000660300720c */ /* 0x000ff60003f04270 */
[----:B------:R-:W-:Y:S02]  /*a970*/  @!UPT UIADD3 URZ, URZ, URZ, URZ ;  /* 0x0000003f3f3ff290 */ /* 0x000fe4000fffe03f */
[----:B------:R-:W-:-:S05]  /*a980*/  @!P0 BRA `(.L_x_1460) ;  /* 0x0000055000008947 */ /* 0x000fca0003800000 */
[----:B-1----:R-:W-:Y:S01]  /*a990*/  IMAD.MOV.U32 R22, RZ, RZ, RZ ;  /* 0x000000ffff167224 */ /* 0x002fe200078e00ff */
[----:B------:R-:W2:Y:S01]  /*a9a0*/  LD.E R2, [R116.64+0x170] ;  /* 0x0001700474027980 */ /* 0x000ea2000c101900 */
[----:B------:R-:W-:Y:S02]  /*a9b0*/  IADD3 R13, R13, -0x100, RZ ;  /* 0xffffff000d0d7810 */ /* 0x000fe40007ffe0ff */
[----:B------:R-:W-:Y:S01]  /*a9c0*/  IABS R8, R12 ;  /* 0x0000000c00087213 */ /* 0x000fe20000000000 */
[----:B------:R-:W4:Y:S01]  /*a9d0*/  LD.E.64 R26, [R116.64+0x40] ;  /* 0x00004004741a7980 */ /* 0x000f22000c101b00 */
[-C--:B------:R-:W-:Y:S05]  /*a9e0*/  IADD3 R0, -R12, R13.reuse, RZ ;  /* 0x0000000d0c007210 */ /* 0x080fea0007ffe1ff */
[----:B---3--:R-:W3:Y:S01]  /*a9f0*/  LD.E.64 R24, [R116.64+0x20] ;  /* 0x0000200474187980 */ /* 0x008ee2000c101b00 */
        /* <DEDUP_REMOVED lines=45> */
[-C--:B----4-:R-:W-:Y:S01]  /*acd0*/  IMAD R18, R27, R0.reuse, RZ ;  /* 0x000000001b127224 */ /* 0x090fe200078e02ff */
[----:B------:R-:W-:Y:S01]  /*ace0*/  SHF.R.S32.HI R7, RZ, 0x1f, R0 ;  /* 0x0000001fff077819 */ /* 0x000fe20000011400 */
[C---:B-1----:R-:W-:Y:S04]  /*acf0*/  IMAD.WIDE.U32 R28, R26.reuse, R0, RZ ;  /* 0x000000001a1c7225 */ /* 0x042fe800078e00ff */
[----:B--2---:R-:W-:Y:S02]  /*ad00*/  IMAD.IADD R19, R5, 0x1, -R8 ;  /* 0x0000000105137824 */ /* 0x004fe400078e0a08 */
[----:B------:R-:W-:Y:S02]  /*ad10*/  IMAD R8, R26, R7, R18 ;  /* 0x000000071a087224 */ /* 0x000fe400078e0212 */
[-C--:B---3--:R-:W-:Y:S01]  /*ad20*/  IMAD R5, R25, R19.reuse, RZ ;  /* 0x0000001319057224 */ /* 0x088fe200078e02ff */
        /* <DEDUP_REMOVED lines=19> */
.L_x_1459:
[----:B-1----:R-:W2:Y:S04]  /*ae60*/  LD.E R5, [R116.64+0x40] ;  /* 0x0000400474057980 */ /* 0x002ea8000c101900 */
[----:B------:R-:W4:Y:S02]  /*ae70*/  LD.E R3, [R116.64+0x38] ;  /* 0x0000380474037980 */ /* 0x000f24000c101900 */
[----:B----4-:R-:W-:Y:S02]  /*ae80*/  IMAD.U32 R3, R3, -0x80, RZ ;  /* 0xffffff8003037824 */ /* 0x010fe400078e00ff */
[----:B--2---:R-:W-:Y:S03]  /*ae90*/  IMAD.U32 R5, R5, -0x80, RZ ;  /* 0xffffff8005057824 */ /* 0x004fe600078e00ff */
[----:B---3--:R-:W-:Y:S02]  /*aea0*/  LEA R134, P0, R3, R134, 0x1 ;  /* 0x0000008603867211 */ /* 0x008fe400078008ff */
[----:B------:R-:W-:Y:S02]  /*aeb0*/  LEA R136, P1, R5, R136, 0x1 ;  /* 0x0000008805887211 */ /* 0x000fe400078208ff */
[----:B------:R-:W-:Y:S02]  /*aec0*/  LEA.HI.X.SX32 R135, R3, R135, 0x1, P0 ;  /* 0x0000008703877211 */ /* 0x000fe400000f0eff */
[----:B------:R-:W-:Y:S04]  /*aed0*/  LEA.HI.X.SX32 R137, R5, R137, 0x1, P1 ;  /* 0x0000008905897211 */ /* 0x000fe800008f0eff */
.L_x_1460:
[----:B------:R-:W-:Y:S05]  /*aee0*/  BSYNC B0 ;  /* 0x0000000000007941 */ /* 0x000fea0003800000 */
.L_x_1458:
[----:B------:R-:W-:Y:S04]  /*aef0*/  IADD3 R9, R9, -0x1, RZ ;  /* 0xffffffff09097810 */ /* 0x000fe80007ffe0ff */
[----:B------:R-:W-:Y:S11]  /*af00*/  ISETP.GT.AND P0, PT, R9, R102, PT ;  /* 0x000000660900720c */ /* 0x000ff60003f04270 */
[----:B------:R-:W-:Y:S02]  /*af10*/  @!UPT UIADD3 URZ, URZ, URZ, URZ ;  /* 0x0000003f3f3ff290 */ /* 0x000fe4000fffe03f */
[----:B------:R-:W-:-:S05]  /*af20*/  @P0 BRA `(.L_x_1461) ;  /* 0xffff7cc000000947 */ /* 0x000fca000383ffff */
.L_x_1367:
        /* <DEDUP_REMOVED lines=8> */
[----:B------:R-:W4:Y:S04]  /*afb0*/  LD.E.U8 R0, [R116.64+0x1b3] ;  /* 0x0001b30474007980 */ /* 0x000f28000c101100 */
[----:B------:R1:W5:Y:S04]  /*afc0*/  LD.E R13, [R116.64+0xc0] ;  /* 0x0000c004740d7980 */ /* 0x000368000c101900 */
[----:B------:R1:W5:Y:S04]  /*afd0*/  LD.E.64 R38, [R116.64+0x148] ;  /* 0x0001480474267980 */ /* 0x000368000c101b00 */
[----:B------:R1:W5:Y:S01]  /*afe0*/  LD.E.64 R36, [R116.64+0x150] ;  /* 0x0001500474247980 */ /* 0x000362000c101b00 */
[----:B--2---:R-:W-:-:S04]  /*aff0*/  ISETP.NE.U32.AND P1, PT, R2, RZ, PT ;  /* 0x000000ff0200720c */ /* 0x004fc80003f25070 */
[----:B------:R-:W-:-:S13]  /*b000*/  ISETP.NE.AND.EX P1, PT, R3, RZ, PT, P1 ;  /* 0x000000ff0300720c */ /* 0x000fda0003f25310 */
[----:B-1----:R-:W-:Y:S01]  /*b010*/  @P1 LEA R4, P0, R201, R2, 0x2 ;  /* 0x00000002c9041211 */ /* 0x002fe200078010ff */
[----:B------:R-:W-:-:S03]  /*b020*/  IMAD.MOV.U32 R2, RZ, RZ, RZ ;  /* 0x000000ffff027224 */ /* 0x000fc600078e00ff */
[----:B------:R-:W-:-:S05]  /*b030*/  @P1 LEA.HI.X R5, R201, R3, R78, 0x2, P0 ;  /* 0x00000003c9051211 */ /* 0x000fca00000f144e */
[----:B------:R1:W2:Y:S01]  /*b040*/  @P1 LD.E R2, [R4.64] ;  /* 0x0000000404021980 */ /* 0x0002a2000c101900 */
[----:B------:R-:W-:-:S04]  /*b050*/  LEA.HI R3, R9, R9, RZ, 0x1 ;  /* 0x0000000909037211 */ /* 0x000fc800078f08ff */
[----:B------:R-:W-:Y:S02]  /*b060*/  SHF.R.S32.HI R3, RZ, 0x1, R3 ;  /* 0x00000001ff037819 */ /* 0x000fe40000011403 */
[----:B----4-:R-:W-:Y:S01]  /*b070*/  ISETP.NE.AND P5, PT, R0, RZ, PT ;  /* 0x000000ff0000720c */ /* 0x010fe20003fa5270 */
[----:B------:R-:W-:Y:S01]  /*b080*/  IMAD.IADD R29, R200, 0x1, -R65 ;  /* 0x00000001c81d7824 */ /* 0x000fe200078e0a41 */
[----:B------:R-:W-:Y:S02]  /*b090*/  IADD3 R77, P0, R77, R174, RZ ;  /* 0x000000ae4d4d7210 */ /* 0x000fe40007f1e0ff */
[----:B------:R-:W-:-:S03]  /*b0a0*/  LEA R42, P1, R174, R176, 0x1 ;  /* 0x000000b0ae2a7211 */ /* 0x000fc600078208ff */
[--C-:B------:R-:W-:Y:S01]  /*b0b0*/  IMAD.X R79, R79, 0x1, R80.reuse, P0 ;  /* 0x000000014f4f7824 */ /* 0x100fe200000e0650 */
[----:B------:R-:W-:Y:S01]  /*b0c0*/  LEA.HI.X R43, R174, R177, R80, 0x1, P1 ;  /* 0x000000b1ae2b7211 */ /* 0x000fe200008f0c50 */
[----:B-1----:R-:W-:-:S04]  /*b0d0*/  IMAD R5, R170, R3, R82 ;  /* 0x00000003aa057224 */ /* 0x002fc800078e0252 */
[----:B------:R-:W-:Y:S01]  /*b0e0*/  IMAD.IADD R33, R82, 0x1, R5 ;  /* 0x0000000152217824 */ /* 0x000fe200078e0205 */
[----:B------:R-:W-:Y:S02]  /*b0f0*/  ISETP.GE.AND P0, PT, R170, R29, PT ;  /* 0x0000001daa00720c */ /* 0x000fe40003f06270 */
[C---:B------:R-:W-:Y:S01]  /*b100*/  LEA R40, P1, R77.reuse, R176, 0x1 ;  /* 0x000000b04d287211 */ /* 0x040fe200078208ff */
[----:B------:R-:W-:Y:S01]  /*b110*/  IMAD.MOV.U32 R35, RZ, RZ, R3 ;  /* 0x000000ffff237224 */ /* 0x000fe200078e0003 */
[----:B------:R-:W-:Y:S02]  /*b120*/  ISETP.GT.AND P0, PT, R74, -0x4, !P0 ;  /* 0xfffffffc4a00780c */ /* 0x000fe40004704270 */
[----:B------:R-:W-:Y:S02]  /*b130*/  LEA.HI.X R41, R77, R177, R79, 0x1, P1 ;  /* 0x000000b14d297211 */ /* 0x000fe400008f0c4f */
[----:B--2---:R-:W-:-:S05]  /*b140*/  IADD3 R2, R2, R81, R65 ;  /* 0x0000005102027210 */ /* 0x004fca0007ffe041 */
        /* <DEDUP_REMOVED lines=8> */
[----:B------:R-:W-:Y:S01]  /*b1d0*/  BSSY B2, `(.L_x_1465) ;  /* 0x00000a2000027945 */ /* 0x000fe20003800000 */
[----:B------:R-:W-:Y:S05]  /*b1e0*/  @!P0 BRA `(.L_x_1466) ;  /* 0x00000a0000008947 */ /* 0x000fea0003800000 */
[----:B-----5:R-:W-:Y:S01]  /*b1f0*/  ISETP.GE.AND P2, PT, R14, R13, PT ;  /* 0x0000000d0e00720c */ /* 0x020fe20003f46270 */
        /* <DEDUP_REMOVED lines=15> */
[----:B------:R-:W4:Y:S04]  /*b2f0*/  LD.E.64 R2, [R32.64] ;  /* 0x0000000420027980 */ /* 0x000f28000c101b00 */
[----:B--2---:R-:W2:Y:S01]  /*b300*/  LD.E.64 R4, [R30.64] ;  /* 0x000000041e047980 */ /* 0x004ea2000c101b00 */
[----:B-----5:R-:W-:Y:S01]  /*b310*/  LOP3.LUT R8, R17, 0xffff0000, RZ, 0xc0, !PT ;  /* 0xffff000011087812 */ /* 0x020fe200078ec0ff */
[----:B------:R-:W-:Y:S01]  /*b320*/  IMAD.U32 R27, R19, 0x10000, RZ ;  /* 0x00010000131b7824 */ /* 0x000fe200078e00ff */
[----:B------:R-:W-:Y:S02]  /*b330*/  SHF.L.U32 R12, R17, 0x10, RZ ;  /* 0x00000010110c7819 */ /* 0x000fe400000006ff */
[C---:B------:R-:W-:Y:S02]  /*b340*/  SHF.L.U32 R17, R16.reuse, 0x10, RZ ;  /* 0x0000001010117819 */ /* 0x040fe400000006ff */
[----:B------:R-:W-:-:S02]  /*b350*/  LOP3.LUT R24, R16, 0xffff0000, RZ, 0xc0, !PT ;  /* 0xffff000010187812 */ /* 0x000fc400078ec0ff */
[----:B------:R-:W-:Y:S02]  /*b360*/  LOP3.LUT R25, R19, 0xffff0000, RZ, 0xc0, !PT ;  /* 0xffff000013197812 */ /* 0x000fe400078ec0ff */
[C---:B------:R-:W-:Y:S02]  /*b370*/  SHF.L.U32 R22, R18.reuse, 0x10, RZ ;  /* 0x0000001012167819 */ /* 0x040fe400000006ff */
[----:B------:R-:W-:Y:S02]  /*b380*/  LOP3.LUT R26, R18, 0xffff0000, RZ, 0xc0, !PT ;  /* 0xffff0000121a7812 */ /* 0x000fe400078ec0ff */
[C---:B----4-:R-:W-:Y:S01]  /*b390*/  LOP3.LUT R21, R2.reuse, 0xffff0000, RZ, 0xc0, !PT ;  /* 0xffff000002157812 */ /* 0x050fe200078ec0ff */
[----:B------:R-:W-:Y:S01]  /*b3a0*/  IMAD.U32 R2, R2, 0x10000, RZ ;  /* 0x0001000002027824 */ /* 0x000fe200078e00ff */
[----:B------:R-:W-:Y:S02]  /*b3b0*/  LOP3.LUT R16, R3, 0xffff0000, RZ, 0xc0, !PT ;  /* 0xffff000003107812 */ /* 0x000fe400078ec0ff */
[----:B--2---:R-:W-:Y:S01]  /*b3c0*/  LOP3.LUT R23, R4, 0xffff0000, RZ, 0xc0, !PT ;  /* 0xffff000004177812 */ /* 0x004fe200078ec0ff */
[----:B------:R-:W-:Y:S01]  /*b3d0*/  FMUL.FTZ R19, R8, R21 ;  /* 0x0000001508137220 */ /* 0x000fe20000410000 */
[----:B------:R-:W-:Y:S01]  /*b3e0*/  LOP3.LUT R20, R5, 0xffff0000, RZ, 0xc0, !PT ;  /* 0xffff000005147812 */ /* 0x000fe200078ec0ff */
[----:B------:R-:W-:Y:S01]  /*b3f0*/  FMUL.FTZ R18, R25, R16 ;  /* 0x0000001019127220 */ /* 0x000fe20000410000 */
[----:B------:R-:W-:Y:S01]  /*b400*/  SHF.L.U32 R4, R4, 0x10, RZ ;  /* 0x0000001004047819 */ /* 0x000fe200000006ff */
[----:B------:R-:W-:Y:S01]  /*b410*/  FMUL.FTZ R8, R8, R23 ;  /* 0x0000001708087220 */ /* 0x000fe20000410000 */
[----:B------:R-:W-:Y:S01]  /*b420*/  SHF.L.U32 R3, R3, 0x10, RZ ;  /* 0x0000001003037819 */ /* 0x000fe200000006ff */
[----:B------:R-:W-:-:S02]  /*b430*/  FMUL.FTZ R25, R25, R20 ;  /* 0x0000001419197220 */ /* 0x000fc40000410000 */
[C---:B------:R-:W-:Y:S02]  /*b440*/  FFMA.FTZ R19, R12.reuse, R23, -R19 ;  /* 0x000000170c137223 */ /* 0x040fe40000010813 */
[----:B------:R-:W-:Y:S02]  /*b450*/  FFMA.FTZ R8, R12, R21, R8 ;  /* 0x000000150c087223 */ /* 0x000fe40000010008 */
[----:B------:R-:W-:Y:S02]  /*b460*/  IMAD.U32 R5, R5, 0x10000, RZ ;  /* 0x0001000005057824 */ /* 0x000fe400078e00ff */
[----:B------:R-:W-:Y:S01]  /*b470*/  FMUL.FTZ R12, R24, R2 ;  /* 0x00000002180c7220 */ /* 0x000fe20000410000 */
        /* <DEDUP_REMOVED lines=8> */
[C---:B------:R-:W-:Y:S01]  /*b500*/  FFMA.FTZ R16, R22.reuse, R5, -R16 ;  /* 0x0000000516107223 */ /* 0x040fe20000010810 */
[----:B------:R-:W-:Y:S01]  /*b510*/  F2FP.BF16.PACK_AB R5, R17, R12 ;  /* 0x0000000c1105723e */ /* 0x000fe200000010ff */
[----:B------:R-:W-:Y:S01]  /*b520*/  FFMA.FTZ R3, R22, R3, R26 ;  /* 0x0000000316037223 */ /* 0x000fe2000001001a */
[----:B------:R-:W-:-:S02]  /*b530*/  F2FP.BF16.PACK_AB R19, R25, R18 ;  /* 0x000000121913723e */ /* 0x000fc400000010ff */
[----:B------:R-:W-:Y:S02]  /*b540*/  MOV R17, R8 ;  /* 0x0000000800117202 */ /* 0x000fe40000000f00 */
[----:B------:R-:W-:Y:S02]  /*b550*/  F2FP.BF16.PACK_AB R18, R3, R16 ;  /* 0x000000100312723e */ /* 0x000fe400000010ff */
[----:B------:R-:W-:Y:S02]  /*b560*/  MOV R16, R5 ;  /* 0x0000000500107202 */ /* 0x000fe40000000f00 */
.L_x_1470:
[----:B------:R-:W-:Y:S05]  /*b570*/  BSYNC B0 ;  /* 0x0000000000007941 */ /* 0x000fea0003800000 */
.L_x_1469:
[----:B-----5:R4:W-:Y:S04]  /*b580*/  STS.64 [R204], R16 ;  /* 0x00000010cc007388 */ /* 0x0209e80000000a00 */
[----:B------:R4:W-:Y:S02]  /*b590*/  STS.64 [R204+0x8], R18 ;  /* 0x00000812cc007388 */ /* 0x0009e40000000a00 */
.L_x_1468:
[----:B------:R-:W-:Y:S05]  /*b5a0*/  BSYNC B1 ;  /* 0x0000000000017941 */ /* 0x000fea0003800000 */
.L_x_1467:
[----:B------:R-:W-:Y:S01]  /*b5b0*/  ISETP.GE.AND P0, PT, R11, R13, PT ;  /* 0x0000000d0b00720c */ /* 0x000fe20003f06270 */
[----:B------:R-:W-:-:S12]  /*b5c0*/  BSSY B1, `(.L_x_1471) ;  /* 0x0000031000017945 */ /* 0x000fd80003800000 */
[----:B------:R1:W-:Y:S01]  /*b5d0*/  @P0 STS.128 [R204+0x1000], RZ ;  /* 0x001000ffcc000388 */ /* 0x0003e20000000c00 */
[----:B------:R-:W-:Y:S05]  /*b5e0*/  @P0 BRA `(.L_x_1472) ;  /* 0x000002e000000947 */ /* 0x000fea0003800000 */
[----:B----4-:R4:W5:Y:S01]  /*b5f0*/  LD.E.128 R16, [R42.64+0x40] ;  /* 0x000040042a107980 */ /* 0x010962000c101d00 */
[----:B------:R-:W-:Y:S01]  /*b600*/  ISETP.GE.AND P0, PT, R11, R9, PT ;  /* 0x000000090b00720c */ /* 0x000fe20003f06270 */
[----:B------:R-:W-:-:S12]  /*b610*/  BSSY B0, `(.L_x_1473) ;  /* 0x000002a000007945 */ /* 0x000fd80003800000 */
[----:B------:R-:W-:Y:S05]  /*b620*/  @P0 BRA `(.L_x_1474) ;  /* 0x0000028000000947 */ /* 0x000fea0003800000 */
[----:B--2---:R-:W2:Y:S04]  /*b630*/  LD.E.64 R2, [R32.64+0x20] ;  /* 0x0000200420027980 */ /* 0x004ea8000c101b00 */
[----:B---3--:R-:W3:Y:S01]  /*b640*/  LD.E.64 R4, [R30.64+0x20] ;  /* 0x000020041e047980 */ /* 0x008ee2000c101b00 */
        /* <DEDUP_REMOVED lines=11> */
[----:B---3--:R-:W-:Y:S01]  /*b700*/  LOP3.LUT R23, R4, 0xffff0000, RZ, 0xc0, !PT ;  /* 0xffff000004177812 */ /* 0x008fe200078ec0ff */
        /* <DEDUP_REMOVED lines=26> */
.L_x_1474:
[----:B------:R-:W-:Y:S05]  /*b8b0*/  BSYNC B0 ;  /* 0x0000000000007941 */ /* 0x000fea0003800000 */
.L_x_1473:
[----:B-----5:R1:W-:Y:S02]  /*b8c0*/  STS.128 [R204+0x1000], R16 ;  /* 0x00100010cc007388 */ /* 0x0203e40000000c00 */
.L_x_1472:
[----:B------:R-:W-:Y:S05]  /*b8d0*/  BSYNC B1 ;  /* 0x0000000000017941 */ /* 0x000fea0003800000 */
.L_x_1471:
[----:B------:R-:W-:-:S13]  /*b8e0*/  ISETP.GE.AND P0, PT, R10, R13, PT ;  /* 0x0000000d0a00720c */ /* 0x000fda0003f06270 */
[----:B------:R1:W-:Y:S01]  /*b8f0*/  @P0 STS.128 [R204+0x2000], RZ ;  /* 0x002000ffcc000388 */ /* 0x0003e20000000c00 */
[----:B------:R-:W-:Y:S05]  /*b900*/  @P0 BRA `(.L_x_1466) ;  /* 0x000002e000000947 */ /* 0x000fea0003800000 */
[----:B-1--4-:R1:W5:Y:S01]  /*b910*/  LD.E.128 R16, [R42.64+0x80] ;  /* 0x000080042a107980 */ /* 0x012362000c101d00 */
[----:B------:R-:W-:Y:S01]  /*b920*/  ISETP.GE.AND P0, PT, R10, R9, PT ;  /* 0x000000090a00720c */ /* 0x000fe20003f06270 */
[----:B------:R-:W-:-:S12]  /*b930*/  BSSY B0, `(.L_x_1475) ;  /* 0x000002a000007945 */ /* 0x000fd80003800000 */
[----:B------:R-:W-:Y:S05]  /*b940*/  @P0 BRA `(.L_x_1476) ;  /* 0x0000028000000947 */ /* 0x000fea0003800000 */
[----:B------:R-:W4:Y:S04]  /*b950*/  LD.E.64 R2, [R32.64+0x40] ;  /* 0x0000400420027980 */ /* 0x000f28000c101b00 */
[----:B--2---:R-:W2:Y:S01]  /*b960*/  LD.E.64 R4, [R30.64+0x40] ;  /* 0x000040041e047980 */ /* 0x004ea2000c101b00 */
        /* <DEDUP_REMOVED lines=38> */
.L_x_1476:
[----:B------:R-:W-:Y:S05]  /*bbd0*/  BSYNC B0 ;  /* 0x0000000000007941 */ /* 0x000fea0003800000 */
.L_x_1475:
[----:B-----5:R4:W-:Y:S02]  /*bbe0*/  STS.128 [R204+0x2000], R16 ;  /* 0x00200010cc007388 */ /* 0x0209e40000000c00 */
.L_x_1466:
[----:B------:R-:W-:Y:S05]  /*bbf0*/  BSYNC B2 ;  /* 0x0000000000027941 */ /* 0x000fea0003800000 */
.L_x_1465:
[----:B------:R-:W-:-:S04]  /*bc00*/  IADD3 R8, R170, 0x20, RZ ;  /* 0x00000020aa087810 */ /* 0x000fc80007ffe0ff */
[----:B------:R-:W-:-:S04]  /*bc10*/  ISETP.GE.AND P0, PT, R8, R29, PT ;  /* 0x0000001d0800720c */ /* 0x000fc80003f06270 */
[----:B------:R-:W-:-:S13]  /*bc20*/  ISETP.LT.OR P0, PT, R74, -0x83, P0 ;  /* 0xffffff7d4a00780c */ /* 0x000fda0000701670 */
[----:B------:R-:W-:Y:S05]  /*bc30*/  @P0 BRA `(.L_x_1477) ;  /* 0x0000307000000947 */ /* 0x000fea0003800000 */
[----:B-----5:R-:W-:Y:S01]  /*bc40*/  ISETP.GE.AND P0, PT, R14, R13, PT ;  /* 0x0000000d0e00720c */ /* 0x020fe20003f06270 */
        /* <DEDUP_REMOVED lines=11> */
[----:B-1--4-:R1:W5:Y:S01]  /*bd00*/  LD.E.128 R16, [R40.64] ;  /* 0x0000000428107980 */ /* 0x012362000c101d00 */
[----:B------:R-:W-:Y:S01]  /*bd10*/  ISETP.GE.AND P0, PT, R14, R9, PT ;  /* 0x000000090e00720c */ /* 0x000fe20003f06270 */
[----:B------:R-:W-:-:S12]  /*bd20*/  BSSY B0, `(.L_x_1480) ;  /* 0x0000029000007945 */ /* 0x000fd80003800000 */
[----:B------:R-:W-:Y:S05]  /*bd30*/  @P0 BRA `(.L_x_1481) ;  /* 0x0000027000000947 */ /* 0x000fea0003800000 */
[----:B------:R-:W4:Y:S04]  /*bd40*/  LD.E.64 R2, [R20.64] ;  /* 0x0000000414027980 */ /* 0x000f28000c101b00 */
[----:B--2---:R-:W2:Y:S01]  /*bd50*/  LD.E.64 R4, [R6.64] ;  /* 0x0000000406047980 */ /* 0x004ea2000c101b00 */
[C---:B-----5:R-:W-:Y:S01]  /*bd60*/  SHF.L.U32 R12, R17.reuse, 0x10, RZ ;  /* 0x00000010110c7819 */ /* 0x060fe200000006ff */
[----:B------:R-:W-:Y:S01]  /*bd70*/  IMAD.U32 R25, R18, 0x10000, RZ ;  /* 0x0001000012197824 */ /* 0x000fe200078e00ff */
[----:B------:R-:W-:Y:S02]  /*bd80*/  LOP3.LUT R0, R17, 0xffff0000, RZ, 0xc0, !PT ;  /* 0xffff000011007812 */ /* 0x000fe400078ec0ff */
[C---:B------:R-:W-:Y:S02]  /*bd90*/  SHF.L.U32 R14, R16.reuse, 0x10, RZ ;  /* 0x00000010100e7819 */ /* 0x040fe400000006ff */
[----:B------:R-:W-:-:S02]  /*bda0*/  LOP3.LUT R26, R16, 0xffff0000, RZ, 0xc0, !PT ;  /* 0xffff0000101a7812 */ /* 0x000fc400078ec0ff */
[C---:B------:R-:W-:Y:S02]  /*bdb0*/  LOP3.LUT R22, R19.reuse, 0xffff0000, RZ, 0xc0, !PT ;  /* 0xffff000013167812 */ /* 0x040fe400078ec0ff */
[----:B------:R-:W-:Y:S02]  /*bdc0*/  SHF.L.U32 R24, R19, 0x10, RZ ;  /* 0x0000001013187819 */ /* 0x000fe400000006ff */
[----:B------:R-:W-:Y:S02]  /*bdd0*/  LOP3.LUT R27, R18, 0xffff0000, RZ, 0xc0, !PT ;  /* 0xffff0000121b7812 */ /* 0x000fe400078ec0ff */
[----:B----4-:R-:W-:Y:S02]  /*bde0*/  LOP3.LUT R17, R2, 0xffff0000, RZ, 0xc0, !PT ;  /* 0xffff000002117812 */ /* 0x010fe400078ec0ff */
[----:B------:R-:W-:Y:S02]  /*bdf0*/  LOP3.LUT R16, R3, 0xffff0000, RZ, 0xc0, !PT ;  /* 0xffff000003107812 */ /* 0x000fe400078ec0ff */
[----:B--2---:R-:W-:Y:S01]  /*be00*/  LOP3.LUT R23, R4, 0xffff0000, RZ, 0xc0, !PT ;  /* 0xffff000004177812 */ /* 0x004fe200078ec0ff */
[----:B------:R-:W-:Y:S01]  /*be10*/  FMUL.FTZ R15, R0, R17 ;  /* 0x00000011000f7220 */ /* 0x000fe20000410000 */
[----:B------:R-:W-:Y:S01]  /*be20*/  LOP3.LUT R19, R5, 0xffff0000, RZ, 0xc0, !PT ;  /* 0xffff000005137812 */ /* 0x000fe200078ec0ff */
[----:B------:R-:W-:-:S02]  /*be30*/  FMUL.FTZ R18, R22, R16 ;  /* 0x0000001016127220 */ /* 0x000fc40000410000 */
[-C--:B------:R-:W-:Y:S02]  /*be40*/  FMUL.FTZ R0, R0, R23.reuse ;  /* 0x0000001700007220 */ /* 0x080fe40000410000 */
[----:B------:R-:W-:Y:S01]  /*be50*/  FFMA.FTZ R15, R12, R23, -R15 ;  /* 0x000000170c0f7223 */ /* 0x000fe2000001080f */
[----:B------:R-:W-:Y:S01]  /*be60*/  SHF.L.U32 R23, R4, 0x10, RZ ;  /* 0x0000001004177819 */ /* 0x000fe200000006ff */
[----:B------:R-:W-:Y:S01]  /*be70*/  FFMA.FTZ R0, R12, R17, R0 ;  /* 0x000000110c007223 */ /* 0x000fe20000010000 */
[----:B------:R-:W-:Y:S01]  /*be80*/  SHF.L.U32 R4, R5, 0x10, RZ ;  /* 0x0000001005047819 */ /* 0x000fe200000006ff */
[-C--:B------:R-:W-:Y:S02]  /*be90*/  FMUL.FTZ R17, R22, R19.reuse ;  /* 0x0000001316117220 */ /* 0x080fe40000410000 */
[----:B------:R-:W-:Y:S01]  /*bea0*/  FFMA.FTZ R18, R24, R19, -R18 ;  /* 0x0000001318127223 */ /* 0x000fe20000010812 */
[----:B------:R-:W-:Y:S01]  /*beb0*/  SHF.L.U32 R19, R2, 0x10, RZ ;  /* 0x0000001002137819 */ /* 0x000fe200000006ff */
[----:B------:R-:W-:Y:S01]  /*bec0*/  IMAD.U32 R2, R3, 0x10000, RZ ;  /* 0x0001000003027824 */ /* 0x000fe200078e00ff */
[----:B------:R-:W-:Y:S01]  /*bed0*/  F2FP.BF16.PACK_AB R0, R0, R15 ;  /* 0x0000000f0000723e */ /* 0x000fe200000010ff */
[----:B------:R-:W-:-:S02]  /*bee0*/  FFMA.FTZ R17, R24, R16, R17 ;  /* 0x0000001018117223 */ /* 0x000fc40000010011 */
[C---:B------:R-:W-:Y:S02]  /*bef0*/  FMUL.FTZ R3, R26.reuse, R19 ;  /* 0x000000131a037220 */ /* 0x040fe40000410000 */
[C---:B------:R-:W-:Y:S02]  /*bf00*/  FMUL.FTZ R5, R27.reuse, R2 ;  /* 0x000000021b057220 */ /* 0x040fe40000410000 */
[-C--:B------:R-:W-:Y:S02]  /*bf10*/  FMUL.FTZ R26, R26, R23.reuse ;  /* 0x000000171a1a7220 */ /* 0x080fe40000410000 */
[----:B------:R-:W-:Y:S02]  /*bf20*/  FMUL.FTZ R27, R27, R4 ;  /* 0x000000041b1b7220 */ /* 0x000fe40000410000 */
[C---:B------:R-:W-:Y:S02]  /*bf30*/  FFMA.FTZ R3, R14.reuse, R23, -R3 ;  /* 0x000000170e037223 */ /* 0x040fe40000010803 */
[----:B------:R-:W-:Y:S01]  /*bf40*/  FFMA.FTZ R26, R14, R19, R26 ;  /* 0x000000130e1a7223 */ /* 0x000fe2000001001a */
[----:B------:R-:W-:Y:S01]  /*bf50*/  F2FP.BF16.PACK_AB R19, R17, R18 ;  /* 0x000000121113723e */ /* 0x000fe200000010ff */
[C---:B------:R-:W-:Y:S01]  /*bf60*/  FFMA.FTZ R5, R25.reuse, R4, -R5 ;  /* 0x0000000419057223 */ /* 0x040fe20000010805 */
[----:B------:R-:W-:Y:S01]  /*bf70*/  MOV R17, R0 ;  /* 0x0000000000117202 */ /* 0x000fe20000000f00 */
[----:B------:R-:W-:Y:S01]  /*bf80*/  FFMA.FTZ R2, R25, R2, R27 ;  /* 0x0000000219027223 */ /* 0x000fe2000001001b */
[----:B------:R-:W-:-:S04]  /*bf90*/  F2FP.BF16.PACK_AB R16, R26, R3 ;  /* 0x000000031a10723e */ /* 0x000fc800000010ff */
[----:B------:R-:W-:Y:S02]  /*bfa0*/  F2FP.BF16.PACK_AB R18, R2, R5 ;  /* 0x000000050212723e */ /* 0x000fe400000010ff */
.L_x_1481:
[----:B------:R-:W-:Y:S05]  /*bfb0*/  BSYNC B0 ;  /* 0x0000000000007941 */ /* 0x000fea0003800000 */
.L_x_1480:
[----:B-----5:R4:W-:Y:S02]  /*bfc0*/  STS.128 [R204+0x800], R16 ;  /* 0x00080010cc007388 */ /* 0x0209e40000000c00 */
.L_x_1479:
[----:B------:R-:W-:Y:S05]  /*bfd0*/  BSYNC B1 ;  /* 0x0000000000017941 */ /* 0x000fea0003800000 */
.L_x_1478:
[----:B------:R-:W-:Y:S01]  /*bfe0*/  ISETP.GE.AND P0, PT, R11, R13, PT ;  /* 0x0000000d0b00720c */ /* 0x000fe20003f06270 */
[----:B------:R-:W-:-:S12]  /*bff0*/  BSSY B1, `(.L_x_1482) ;  /* 0x0000030000017945 */ /* 0x000fd80003800000 */
        /* <DEDUP_REMOVED lines=8> */
[----:B-----5:R-:W-:Y:S01]  /*c080*/  SHF.L.U32 R12, R16, 0x10, RZ ;  /* 0x00000010100c7819 */ /* 0x020fe200000006ff */
[----:B------:R-:W-:Y:S01]  /*c090*/  IMAD.U32 R23, R18, 0x10000, RZ ;  /* 0x0001000012177824 */ /* 0x000fe200078e00ff */
[----:B------:R-:W-:Y:S02]  /*c0a0*/  LOP3.LUT R25, R16, 0xffff0000, RZ, 0xc0, !PT ;  /* 0xffff000010197812 */ /* 0x000fe400078ec0ff */
[----:B------:R-:W-:Y:S02]  /*c0b0*/  LOP3.LUT R0, R17, 0xffff0000, RZ, 0xc0, !PT ;  /* 0xffff000011007812 */ /* 0x000fe400078ec0ff */
[----:B------:R-:W-:-:S02]  /*c0c0*/  SHF.L.U32 R24, R19, 0x10, RZ ;  /* 0x0000001013187819 */ /* 0x000fc400000006ff */
[----:B------:R-:W-:Y:S02]  /*c0d0*/  LOP3.LUT R22, R19, 0xffff0000, RZ, 0xc0, !PT ;  /* 0xffff000013167812 */ /* 0x000fe400078ec0ff */
[----:B------:R-:W-:Y:S02]  /*c0e0*/  SHF.L.U32 R11, R17, 0x10, RZ ;  /* 0x00000010110b7819 */ /* 0x000fe400000006ff */
[----:B------:R-:W-:Y:S02]  /*c0f0*/  LOP3.LUT R26, R18, 0xffff0000, RZ, 0xc0, !PT ;  /* 0xffff0000121a7812 */ /* 0x000fe400078ec0ff */
[----:B----4-:R-:W-:Y:S02]  /*c100*/  LOP3.LUT R16, R2, 0xffff0000, RZ, 0xc0, !PT ;  /* 0xffff000002107812 */ /* 0x010fe400078ec0ff */
[C---:B------:R-:W-:Y:S01]  /*c110*/  LOP3.LUT R15, R3.reuse, 0xffff0000, RZ, 0xc0, !PT ;  /* 0xffff0000030f7812 */ /* 0x040fe200078ec0ff */
[----:B------:R-:W-:Y:S01]  /*c120*/  IMAD.U32 R3, R3, 0x10000, RZ ;  /* 0x0001000003037824 */ /* 0x000fe200078e00ff */
[----:B--2---:R-:W-:Y:S01]  /*c130*/  LOP3.LUT R19, R4, 0xffff0000, RZ, 0xc0, !PT ;  /* 0xffff000004137812 */ /* 0x004fe200078ec0ff */
[----:B------:R-:W-:Y:S01]  /*c140*/  FMUL.FTZ R14, R0, R16 ;  /* 0x00000010000e7220 */ /* 0x000fe20000410000 */
[----:B------:R-:W-:Y:S01]  /*c150*/  LOP3.LUT R17, R5, 0xffff0000, RZ, 0xc0, !PT ;  /* 0xffff000005117812 */ /* 0x000fe200078ec0ff */
[----:B------:R-:W-:Y:S01]  /*c160*/  FMUL.FTZ R18, R22, R15 ;  /* 0x0000000f16127220 */ /* 0x000fe20000410000 */
[----:B------:R-:W-:Y:S01]  /*c170*/  SHF.L.U32 R2, R2, 0x10, RZ ;  /* 0x0000001002027819 */ /* 0x000fe200000006ff */
[-C--:B------:R-:W-:Y:S01]  /*c180*/  FMUL.FTZ R0, R0, R19.reuse ;  /* 0x0000001300007220 */ /* 0x080fe20000410000 */
[----:B------:R-:W-:Y:S01]  /*c190*/  SHF.L.U32 R4, R4, 0x10, RZ ;  /* 0x0000001004047819 */ /* 0x000fe200000006ff */
[----:B------:R-:W-:Y:S01]  /*c1a0*/  FFMA.FTZ R14, R11, R19, -R14 ;  /* 0x000000130b0e7223 */ /* 0x000fe2000001080e */
[----:B------:R-:W-:Y:S01]  /*c1b0*/  SHF.L.U32 R5, R5, 0x10, RZ ;  /* 0x0000001005057819 */ /* 0x000fe200000006ff */
[----:B------:R-:W-:-:S02]  /*c1c0*/  FMUL.FTZ R22, R22, R17 ;  /* 0x0000001116167220 */ /* 0x000fc40000410000 */
[----:B------:R-:W-:Y:S02]  /*c1d0*/  FFMA.FTZ R18, R24, R17, -R18 ;  /* 0x0000001118127223 */ /* 0x000fe40000010812 */
[----:B------:R-:W-:Y:S02]  /*c1e0*/  FFMA.FTZ R11, R11, R16, R0 ;  /* 0x000000100b0b7223 */ /* 0x000fe40000010000 */
[C---:B------:R-:W-:Y:S02]  /*c1f0*/  FMUL.FTZ R17, R25.reuse, R2 ;  /* 0x0000000219117220 */ /* 0x040fe40000410000 */
[----:B------:R-:W-:Y:S01]  /*c200*/  FMUL.FTZ R25, R25, R4 ;  /* 0x0000000419197220 */ /* 0x000fe20000410000 */
[----:B------:R-:W-:Y:S01]  /*c210*/  F2FP.BF16.PACK_AB R11, R11, R14 ;  /* 0x0000000e0b0b723e */ /* 0x000fe200000010ff */
[C---:B------:R-:W-:Y:S02]  /*c220*/  FMUL.FTZ R0, R26.reuse, R3 ;  /* 0x000000031a007220 */ /* 0x040fe40000410000 */
[----:B------:R-:W-:-:S02]  /*c230*/  FMUL.FTZ R26, R26, R5 ;  /* 0x000000051a1a7220 */ /* 0x000fc40000410000 */
[----:B------:R-:W-:Y:S02]  /*c240*/  FFMA.FTZ R15, R24, R15, R22 ;  /* 0x0000000f180f7223 */ /* 0x000fe40000010016 */
[C---:B------:R-:W-:Y:S02]  /*c250*/  FFMA.FTZ R17, R12.reuse, R4, -R17 ;  /* 0x000000040c117223 */ /* 0x040fe40000010811 */
[----:B------:R-:W-:Y:S01]  /*c260*/  FFMA.FTZ R2, R12, R2, R25 ;  /* 0x000000020c027223 */ /* 0x000fe20000010019 */
[----:B------:R-:W-:Y:S01]  /*c270*/  F2FP.BF16.PACK_AB R19, R15, R18 ;  /* 0x000000120f13723e */ /* 0x000fe200000010ff */
[C---:B------:R-:W-:Y:S02]  /*c280*/  FFMA.FTZ R0, R23.reuse, R5, -R0 ;  /* 0x0000000517007223 */ /* 0x040fe40000010800 */
[----:B------:R-:W-:Y:S01]  /*c290*/  FFMA.FTZ R3, R23, R3, R26 ;  /* 0x0000000317037223 */ /* 0x000fe2000001001a */
[----:B------:R-:W-:Y:S02]  /*c2a0*/  F2FP.BF16.PACK_AB R16, R2, R17 ;  /* 0x000000110210723e */ /* 0x000fe400000010ff */
[----:B------:R-:W-:-:S02]  /*c2b0*/  MOV R17, R11 ;  /* 0x0000000b00117202 */ /* 0x000fc40000000f00 */
[----:B------:R-:W-:Y:S02]  /*c2c0*/  F2FP.BF16.PACK_AB R18, R3, R0 ;  /* 0x000000000312723e */ /* 0x000fe400000010ff */
.L_x_1485:
[----:B------:R-:W-:Y:S05]  /*c2d0*/  BSYNC B0 ;  /* 0x0000000000007941 */ /* 0x000fea0003800000 */
.L_x_1484:
[----:B-----5:R4:W-:Y:S02]  /*c2e0*/  STS.128 [R204+0x1800], R16 ;  /* 0x00180010cc007388 */ /* 0x0209e40000000c00 */
.L_x_1483:
[----:B------:R-:W-:Y:S05]  /*c2f0*/  BSYNC B1 ;  /* 0x0000000000017941 */ /* 0x000fea0003800000 */
.L_x_1482:
[----:B------:R-:W-:-:S13]  /*c300*/  ISETP.GE.AND P0, PT, R10, R13, PT ;  /* 0x0000000d0a00720c */ /* 0x000fda0003f06270 */
[----:B------:R1:W-:Y:S01]  /*c310*/  @P0 STS.128 [R204+0x2800], RZ ;  /* 0x002800ffcc000388 */ /* 0x0003e20000000c00 */
[----:B------:R-:W-:Y:S05]  /*c320*/  @P0 BRA `(.L_x_1477) ;  /* 0x0000298000000947 */ /* 0x000fea0003800000 */
[----:B-12-4-:R-:W5:Y:S01]  /*c330*/  LD.E.128 R40, [R40.64+0x80] ;  /* 0x0000800428287980 */ /* 0x016f62000c101d00 */
[----:B------:R-:W-:Y:S01]  /*c340*/  ISETP.GE.AND P0, PT, R10, R9, PT ;  /* 0x000000090a00720c */ /* 0x000fe20003f06270 */
[----:B------:R-:W-:-:S12]  /*c350*/  BSSY B0, `(.L_x_1486) ;  /* 0x0000028000007945 */ /* 0x000fd80003800000 */
[----:B------:R-:W-:Y:S05]  /*c360*/  @P0 BRA `(.L_x_1487) ;  /* 0x0000026000000947 */ /* 0x000fea0003800000 */
[----:B------:R-:W2:Y:S04]  /*c370*/  LD.E.64 R2, [R20.64+0x40] ;  /* 0x0000400414027980 */ /* 0x000ea8000c101b00 */
[----:B------:R-:W4:Y:S01]  /*c380*/  LD.E.64 R4, [R6.64+0x40] ;  /* 0x0000400406047980 */ /* 0x000f22000c101b00 */
[----:B-----5:R-:W-:Y:S01]  /*c390*/  LOP3.LUT R14, R43, 0xffff0000, RZ, 0xc0, !PT ;  /* 0xffff00002b0e7812 */ /* 0x020fe200078ec0ff */
[----:B------:R-:W-:Y:S01]  /*c3a0*/  IMAD.U32 R15, R42, 0x10000, RZ ;  /* 0x000100002a0f7824 */ /* 0x000fe200078e00ff */
[----:B------:R-:W-:Y:S02]  /*c3b0*/  LOP3.LUT R0, R41, 0xffff0000, RZ, 0xc0, !PT ;  /* 0xffff000029007812 */ /* 0x000fe400078ec0ff */
[----:B------:R-:W-:Y:S02]  /*c3c0*/  SHF.L.U32 R16, R43, 0x10, RZ ;  /* 0x000000102b107819 */ /* 0x000fe400000006ff */
[----:B------:R-:W-:-:S02]  /*c3d0*/  SHF.L.U32 R9, R41, 0x10, RZ ;  /* 0x0000001029097819 */ /* 0x000fc400000006ff */
[C---:B------:R-:W-:Y:S02]  /*c3e0*/  SHF.L.U32 R10, R40.reuse, 0x10, RZ ;  /* 0x00000010280a7819 */ /* 0x040fe400000006ff */
[----:B------:R-:W-:Y:S02]  /*c3f0*/  LOP3.LUT R40, R40, 0xffff0000, RZ, 0xc0, !PT ;  /* 0xffff000028287812 */ /* 0x000fe400078ec0ff */
[----:B------:R-:W-:Y:S02]  /*c400*/  LOP3.LUT R42, R42, 0xffff0000, RZ, 0xc0, !PT ;  /* 0xffff00002a2a7812 */ /* 0x000fe400078ec0ff */
[----:B--2---:R-:W-:Y:S02]  /*c410*/  LOP3.LUT R11, R3, 0xffff0000, RZ, 0xc0, !PT ;  /* 0xffff0000030b7812 */ /* 0x004fe400078ec0ff */
[----:B------:R-:W-:Y:S02]  /*c420*/  LOP3.LUT R12, R2, 0xffff0000, RZ, 0xc0, !PT ;  /* 0xffff0000020c7812 */ /* 0x000fe400078ec0ff */
[----:B----4-:R-:W-:Y:S01]  /*c430*/  LOP3.LUT R7, R5, 0xffff0000, RZ, 0xc0, !PT ;  /* 0xffff000005077812 */ /* 0x010fe200078ec0ff */
        /* <DEDUP_REMOVED lines=9> */
[C---:B------:R-:W-:Y:S02]  /*c4d0*/  FFMA.FTZ R6, R9.reuse, R13, -R6 ;  /* 0x0000000d09067223 */ /* 0x040fe40000010806 */
[----:B------:R-:W-:Y:S02]  /*c4e0*/  IMAD.U32 R13, R4, 0x10000, RZ ;  /* 0x00010000040d7824 */ /* 0x000fe400078e00ff */
[----:B------:R-:W-:Y:S02]  /*c4f0*/  FFMA.FTZ R9, R9, R12, R0 ;  /* 0x0000000c09097223 */ /* 0x000fe40000010000 */
[----:B------:R-:W-:Y:S02]  /*c500*/  FMUL.FTZ R0, R40, R7 ;  /* 0x0000000728007220 */ /* 0x000fe40000410000 */
[----:B------:R-:W-:Y:S01]  /*c510*/  FMUL.FTZ R2, R42, R3 ;  /* 0x000000032a027220 */ /* 0x000fe20000410000 */
[----:B------:R-:W-:Y:S01]  /*c520*/  F2FP.BF16.PACK_AB R41, R9, R6 ;  /* 0x000000060929723e */ /* 0x000fe200000010ff */
[----:B------:R-:W-:-:S02]  /*c530*/  FMUL.FTZ R40, R40, R13 ;  /* 0x0000000d28287220 */ /* 0x000fc40000410000 */
[----:B------:R-:W-:Y:S02]  /*c540*/  FMUL.FTZ R42, R42, R5 ;  /* 0x000000052a2a7220 */ /* 0x000fe40000410000 */
[----:B------:R-:W-:Y:S02]  /*c550*/  FFMA.FTZ R14, R16, R11, R14 ;  /* 0x0000000b100e7223 */ /* 0x000fe4000001000e */
[C---:B------:R-:W-:Y:S02]  /*c560*/  FFMA.FTZ R0, R10.reuse, R13, -R0 ;  /* 0x0000000d0a007223 */ /* 0x040fe40000010800 */
[----:B------:R-:W-:Y:S01]  /*c570*/  FFMA.FTZ R7, R10, R7, R40 ;  /* 0x000000070a077223 */ /* 0x000fe20000010028 */
[----:B------:R-:W-:Y:S01]  /*c580*/  F2FP.BF16.PACK_AB R43, R14, R17 ;  /* 0x000000110e2b723e */ /* 0x000fe200000010ff */
[C---:B------:R-:W-:Y:S02]  /*c590*/  FFMA.FTZ R2, R15.reuse, R5, -R2 ;  /* 0x000000050f027223 */ /* 0x040fe40000010802 */
[----:B------:R-:W-:Y:S01]  /*c5a0*/  FFMA.FTZ R3, R15, R3, R42 ;  /* 0x000000030f037223 */ /* 0x000fe2000001002a */
[----:B------:R-:W-:-:S04]  /*c5b0*/  F2FP.BF16.PACK_AB R40, R7, R0 ;  /* 0x000000000728723e */ /* 0x000fc800000010ff */
[----:B------:R-:W-:Y:S02]  /*c5c0*/  F2FP.BF16.PACK_AB R42, R3, R2 ;  /* 0x00000002032a723e */ /* 0x000fe400000010ff */
.L_x_1487:
[----:B------:R-:W-:Y:S05]  /*c5d0*/  BSYNC B0 ;  /* 0x0000000000007941 */ /* 0x000fea0003800000 */
.L_x_1486:
[----:B-----5:R1:W-:Y:S01]  /*c5e0*/  STS.128 [R204+0x2800], R40 ;  /* 0x00280028cc007388 */ /* 0x0203e20000000c00 */
[----:B------:R-:W-:Y:S05]  /*c5f0*/  BRA `(.L_x_1477) ;  /* 0x000026b000007947 */ /* 0x000fea0003800000 */
.L_x_1464:
[----:B------:R-:W-:Y:S01]  /*c600*/  BSSY B2, `(.L_x_1488) ;  /* 0x0000111000027945 */ /* 0x000fe20003800000 */
[----:B------:R-:W-:Y:S05]  /*c610*/  @!P0 BRA `(.L_x_1489) ;  /* 0x000010f000008947 */ /* 0x000fea0003800000 */
[----:B-----5:R-:W-:Y:S01]  /*c620*/  ISETP.GE.AND P0, PT, R14, R13, PT ;  /* 0x0000000d0e00720c */ /* 0x020fe20003f06270 */
        /* <DEDUP_REMOVED lines=19> */
[----:B------:R-:W4:Y:S01]  /*c760*/  LD.E.128 R4, [R4.64] ;  /* 0x0000000404047980 */ /* 0x000f22000c101d00 */
[----:B------:R-:W-:Y:S02]  /*c770*/  @P0 IADD3 R2, -R3, RZ, RZ ;  /* 0x000000ff03020210 */ /* 0x000fe40007ffe1ff */
[----:B------:R-:W-:Y:S02]  /*c780*/  LEA.HI.X R17, R19, R37, R17, 0x1, P1 ;  /* 0x0000002513117211 */ /* 0x000fe400008f0c11 */
[----:B------:R-:W-:-:S04]  /*c790*/  IADD3 R23, P1, R2, R31, RZ ;  /* 0x0000001f02177210 */ /* 0x000fc80007f3e0ff */
[----:B--2---:R-:W2:Y:S01]  /*c7a0*/  LD.E.128 R16, [R16.64] ;  /* 0x0000000410107980 */ /* 0x004ea2000c101d00 */
[----:B------:R-:W-:Y:S02]  /*c7b0*/  LEA.HI.X.SX32 R21, R2, R33, 0x1, P1 ;  /* 0x0000002102157211 */ /* 0x000fe400008f0eff */
[----:B------:R-:W-:-:S04]  /*c7c0*/  LEA R20, P1, R23, R38, 0x1 ;  /* 0x0000002617147211 */ /* 0x000fc800078208ff */
[----:B------:R-:W-:-:S06]  /*c7d0*/  LEA.HI.X R21, R23, R39, R21, 0x1, P1 ;  /* 0x0000002717157211 */ /* 0x000fcc00008f0c15 */
[----:B---3--:R-:W3:Y:S01]  /*c7e0*/  LD.E.128 R20, [R20.64] ;  /* 0x0000000414147980 */ /* 0x008ee2000c101d00 */
        /* <DEDUP_REMOVED lines=8> */
[C---:B----4-:R-:W-:Y:S01]  /*c870*/  IMAD.U32 R27, R4.reuse, 0x10000, RZ ;  /* 0x00010000041b7824 */ /* 0x050fe200078e00ff */
[----:B------:R-:W-:Y:S01]  /*c880*/  LOP3.LUT R26, R4, 0xffff0000, RZ, 0xc0, !PT ;  /* 0xffff0000041a7812 */ /* 0x000fe200078ec0ff */
[----:B------:R-:W-:Y:S01]  /*c890*/  IMAD.U32 R34, R6, 0x10000, RZ ;  /* 0x0001000006227824 */ /* 0x000fe200078e00ff */
[C---:B------:R-:W-:Y:S02]  /*c8a0*/  SHF.L.U32 R4, R5.reuse, 0x10, RZ ;  /* 0x0000001005047819 */ /* 0x040fe400000006ff */
[----:B------:R-:W-:Y:S02]  /*c8b0*/  LOP3.LUT R44, R5, 0xffff0000, RZ, 0xc0, !PT ;  /* 0xffff0000052c7812 */ /* 0x000fe400078ec0ff */
        /* <DEDUP_REMOVED lines=17> */
[----:B---3--:R-:W-:Y:S01]  /*c9d0*/  LOP3.LUT R19, R22, 0xffff0000, RZ, 0xc0, !PT ;  /* 0xffff000016137812 */ /* 0x008fe200078ec0ff */
        /* <DEDUP_REMOVED lines=29> */
.L_x_1493:
[----:B------:R-:W-:Y:S05]  /*cbb0*/  BSYNC B0 ;  /* 0x0000000000007941 */ /* 0x000fea0003800000 */
.L_x_1492:
[----:B-----5:R4:W-:Y:S04]  /*cbc0*/  STS.64 [R204], R24 ;  /* 0x00000018cc007388 */ /* 0x0209e80000000a00 */
[----:B------:R4:W-:Y:S02]  /*cbd0*/  STS.64 [R204+0x8], R26 ;  /* 0x0000081acc007388 */ /* 0x0009e40000000a00 */
.L_x_1491:
[----:B------:R-:W-:Y:S05]  /*cbe0*/  BSYNC B1 ;  /* 0x0000000000017941 */ /* 0x000fea0003800000 */
.L_x_1490:
        /* <DEDUP_REMOVED lines=87> */
.L_x_1497:
[----:B------:R-:W-:Y:S05]  /*d160*/  BSYNC B0 ;  /* 0x0000000000007941 */ /* 0x000fea0003800000 */
.L_x_1496:
[----:B-----5:R1:W-:Y:S02]  /*d170*/  STS.128 [R204+0x1000], R24 ;  /* 0x00100018cc007388 */ /* 0x0203e40000000c00 */
.L_x_1495:
[----:B------:R-:W-:Y:S05]  /*d180*/  BSYNC B1 ;  /* 0x0000000000017941 */ /* 0x000fea0003800000 */
.L_x_1494:
[----:B------:R-:W-:-:S13]  /*d190*/  ISETP.GE.AND P0, PT, R10, R13, PT ;  /* 0x0000000d0a00720c */ /* 0x000fda0003f06270 */
[----:B------:R1:W-:Y:S01]  /*d1a0*/  @P0 STS.128 [R204+0x2000], RZ ;  /* 0x002000ffcc000388 */ /* 0x0003e20000000c00 */
[----:B------:R-:W-:Y:S05]  /*d1b0*/  @P0 BRA `(.L_x_1489) ;  /* 0x0000055000000947 */ /* 0x000fea0003800000 */
[----:B-1--4-:R1:W5:Y:S01]  /*d1c0*/  LD.E.128 R24, [R42.64+0x80] ;  /* 0x000080042a187980 */ /* 0x012362000c101d00 */
        /* <DEDUP_REMOVED lines=12> */
[----:B------:R-:W4:Y:S03]  /*d290*/  LD.E.128 R4, [R4.64+0x80] ;  /* 0x0000800404047980 */ /* 0x000f26000c101d00 */
        /* <DEDUP_REMOVED lines=8> */
[----:B---3--:R-:W3:Y:S01]  /*d320*/  LD.E.128 R20, [R20.64+0x80] ;  /* 0x0000800414147980 */ /* 0x008ee2000c101d00 */
        /* <DEDUP_REMOVED lines=60> */
.L_x_1499:
[----:B------:R-:W-:Y:S05]  /*d6f0*/  BSYNC B0 ;  /* 0x0000000000007941 */ /* 0x000fea0003800000 */
.L_x_1498:
[----:B-----5:R4:W-:Y:S02]  /*d700*/  STS.128 [R204+0x2000], R24 ;  /* 0x00200018cc007388 */ /* 0x0209e40000000c00 */
.L_x_1489:
[----:B------:R-:W-:Y:S05]  /*d710*/  BSYNC B2 ;  /* 0x0000000000027941 */ /* 0x000fea0003800000 */
.L_x_1488:
[----:B------:R-:W-:-:S04]  /*d720*/  IADD3 R8, R170, 0x20, RZ ;  /* 0x00000020aa087810 */ /* 0x000fc80007ffe0ff */
[----:B------:R-:W-:-:S04]  /*d730*/  ISETP.GE.AND P0, PT, R8, R29, PT ;  /* 0x0000001d0800720c */ /* 0x000fc80003f06270 */
[----:B------:R-:W-:-:S13]  /*d740*/  ISETP.LT.OR P0, PT, R74, -0x83, P0 ;  /* 0xffffff7d4a00780c */ /* 0x000fda0000701670 */
[----:B------:R-:W-:Y:S05]  /*d750*/  @P0 BRA `(.L_x_1477) ;  /* 0x0000155000000947 */ /* 0x000fea0003800000 */
[----:B-----5:R-:W-:Y:S01]  /*d760*/  ISETP.GE.AND P0, PT, R14, R13, PT ;  /* 0x0000000d0e00720c */ /* 0x020fe20003f06270 */
        /* <DEDUP_REMOVED lines=18> */
[----:B------:R-:W-:-:S04]  /*d890*/  IMAD.WIDE R16, R15, 0x2, R40 ;  /* 0x000000020f107825 */ /* 0x000fc800078e0228 */
[----:B------:R-:W-:Y:S01]  /*d8a0*/  IMAD.MOV.U32 R15, RZ, RZ, RZ ;  /* 0x000000ffff0f7224 */ /* 0x000fe200078e00ff */
[----:B------:R-:W-:Y:S01]  /*d8b0*/  @P0 IADD3 R15, -R3, RZ, RZ ;  /* 0x000000ff030f0210 */ /* 0x000fe20007ffe1ff */
[----:B--2---:R-:W2:Y:S03]  /*d8c0*/  LD.E.128 R20, [R20.64] ;  /* 0x0000000414147980 */ /* 0x004ea6000c101d00 */
[C---:B-1--4-:R-:W-:Y:S01]  /*d8d0*/  IADD3 R25, P1, R15.reuse, R12, RZ ;  /* 0x0000000c0f197210 */ /* 0x052fe20007f3e0ff */
[----:B------:R-:W4:Y:S03]  /*d8e0*/  LD.E.128 R16, [R16.64] ;  /* 0x0000000410107980 */ /* 0x000f26000c101d00 */
[----:B------:R-:W-:Y:S02]  /*d8f0*/  LEA.HI.X.SX32 R2, R15, R2, 0x1, P1 ;  /* 0x000000020f027211 */ /* 0x000fe400008f0eff */
[----:B------:R-:W-:-:S04]  /*d900*/  LEA R24, P1, R25, R38, 0x1 ;  /* 0x0000002619187211 */ /* 0x000fc800078208ff */
[----:B------:R-:W-:-:S06]  /*d910*/  LEA.HI.X R25, R25, R39, R2, 0x1, P1 ;  /* 0x0000002719197211 */ /* 0x000fcc00008f0c02 */
[----:B---3--:R-:W3:Y:S01]  /*d920*/  LD.E.128 R24, [R24.64] ;  /* 0x0000000418187980 */ /* 0x008ee2000c101d00 */
        /* <DEDUP_REMOVED lines=8> */
[C---:B--2---:R-:W-:Y:S01]  /*d9b0*/  IMAD.U32 R28, R20.reuse, 0x10000, RZ ;  /* 0x00010000141c7824 */ /* 0x044fe200078e00ff */
[----:B------:R-:W-:Y:S01]  /*d9c0*/  LOP3.LUT R20, R20, 0xffff0000, RZ, 0xc0, !PT ;  /* 0xffff000014147812 */ /* 0x000fe200078ec0ff */
[----:B------:R-:W-:Y:S01]  /*d9d0*/  IMAD.U32 R30, R22, 0x10000, RZ ;  /* 0x00010000161e7824 */ /* 0x000fe200078e00ff */
[C---:B------:R-:W-:Y:S01]  /*d9e0*/  SHF.L.U32 R7, R21.reuse, 0x10, RZ ;  /* 0x0000001015077819 */ /* 0x040fe200000006ff */
[----:B----4-:R-:W-:Y:S01]  /*d9f0*/  IMAD.U32 R45, R16, 0x10000, RZ ;  /* 0x00010000102d7824 */ /* 0x010fe200078e00ff */
        /* <DEDUP_REMOVED lines=19> */
[C---:B---3--:R-:W-:Y:S01]  /*db30*/  IMAD.U32 R20, R24.reuse, 0x10000, RZ ;  /* 0x0001000018147824 */ /* 0x048fe200078e00ff */
        /* <DEDUP_REMOVED lines=21> */
[----:B------:R-:W-:Y:S01]  /*dc90*/  FFMA.FTZ R19, R4, R19, R43 ;  /* 0x0000001304137223 */ /* 0x000fe2000001002b */
[----:B------:R-:W-:Y:S01]  /*dca0*/  F2FP.BF16.PACK_AB R15, R5, R18 ;  /* 0x00000012050f723e */ /* 0x000fe200000010ff */
[----:B------:R-:W-:Y:S02]  /*dcb0*/  FFMA.FTZ R14, R14, R23, R47 ;  /* 0x000000170e0e7223 */ /* 0x000fe4000001002f */
[----:B------:R-:W-:Y:S01]  /*dcc0*/  FFMA.FTZ R17, R6, R22, R17 ;  /* 0x0000001606117223 */ /* 0x000fe20000010011 */
[----:B------:R-:W-:Y:S01]  /*dcd0*/  F2FP.BF16.PACK_AB R4, R19, R12 ;  /* 0x0000000c1304723e */ /* 0x000fe200000010ff */
[----:B------:R-:W-:Y:S01]  /*dce0*/  IMAD.MOV.U32 R5, RZ, RZ, R7 ;  /* 0x000000ffff057224 */ /* 0x000fe200078e0007 */
[----:B------:R-:W-:-:S02]  /*dcf0*/  MOV R7, R15 ;  /* 0x0000000f00077202 */ /* 0x000fc40000000f00 */
[----:B------:R-:W-:Y:S02]  /*dd00*/  F2FP.BF16.PACK_AB R6, R17, R14 ;  /* 0x0000000e1106723e */ /* 0x000fe400000010ff */
.L_x_1503:
[----:B------:R-:W-:Y:S05]  /*dd10*/  BSYNC B0 ;  /* 0x0000000000007941 */ /* 0x000fea0003800000 */
.L_x_1502:
[----:B-----5:R1:W-:Y:S02]  /*dd20*/  STS.128 [R204+0x800], R4 ;  /* 0x00080004cc007388 */ /* 0x0203e40000000c00 */
.L_x_1501:
[----:B------:R-:W-:Y:S05]  /*dd30*/  BSYNC B1 ;  /* 0x0000000000017941 */ /* 0x000fea0003800000 */
.L_x_1500:
[----:B------:R-:W-:Y:S01]  /*dd40*/  ISETP.GE.AND P0, PT, R11, R13, PT ;  /* 0x0000000d0b00720c */ /* 0x000fe20003f06270 */
[----:B------:R-:W-:-:S12]  /*dd50*/  BSSY B1, `(.L_x_1504) ;  /* 0x000005b000017945 */ /* 0x000fd80003800000 */
[----:B------:R1:W-:Y:S01]  /*dd60*/  @P0 STS.128 [R204+0x1800], RZ ;  /* 0x001800ffcc000388 */ /* 0x0003e20000000c00 */
[----:B------:R-:W-:Y:S05]  /*dd70*/  @P0 BRA `(.L_x_1505) ;  /* 0x0000058000000947 */ /* 0x000fea0003800000 */
[----:B-1----:R1:W5:Y:S01]  /*dd80*/  LD.E.128 R4, [R40.64+0x40] ;  /* 0x0000400428047980 */ /* 0x002362000c101d00 */
        /* <DEDUP_REMOVED lines=19> */
[----:B--2---:R-:W2:Y:S01]  /*dec0*/  LD.E.128 R20, [R20.64] ;  /* 0x0000000414147980 */ /* 0x004ea2000c101d00 */
[----:B------:R-:W-:Y:S02]  /*ded0*/  LEA.HI.X.SX32 R2, R12, R2, 0x1, P1 ;  /* 0x000000020c027211 */ /* 0x000fe400008f0eff */
[C---:B----4-:R-:W-:Y:S01]  /*dee0*/  LEA R24, P1, R11.reuse, R38, 0x1 ;  /* 0x000000260b187211 */ /* 0x050fe200078208ff */
[----:B------:R-:W4:Y:S03]  /*def0*/  LD.E.128 R16, [R16.64+0x40] ;  /* 0x0000400410107980 */ /* 0x000f26000c101d00 */
        /* <DEDUP_REMOVED lines=17> */
[----:B------:R-:W-:Y:S01]  /*e010*/  LOP3.LUT R21, R22, 0xffff0000, RZ, 0xc0, !PT ;  /* 0xffff000016157812 */ /* 0x000fe200078ec0ff */
[----:B------:R-:W-:Y:S01]  /*e020*/  @!P0 FADD.FTZ R7, -R7, -RZ ;  /* 0x800000ff07078221 */ /* 0x000fe20000010100 */
[C---:B------:R-:W-:Y:S01]  /*e030*/  SHF.L.U32 R20, R23.reuse, 0x10, RZ ;  /* 0x0000001017147819 */ /* 0x040fe200000006ff */
[----:B------:R-:W-:Y:S01]  /*e040*/  @!P0 FADD.FTZ R32, -R32, -RZ ;  /* 0x800000ff20208221 */ /* 0x000fe20000010100 */
[----:B------:R-:W-:Y:S01]  /*e050*/  LOP3.LUT R22, R23, 0xffff0000, RZ, 0xc0, !PT ;  /* 0xffff000017167812 */ /* 0x000fe200078ec0ff */
[C---:B------:R-:W-:Y:S01]  /*e060*/  IMAD.U32 R23, R16.reuse, 0x10000, RZ ;  /* 0x0001000010177824 */ /* 0x040fe200078e00ff */
        /* <DEDUP_REMOVED lines=12> */
[C---:B---3--:R-:W-:Y:S01]  /*e130*/  SHF.L.U32 R16, R25.reuse, 0x10, RZ ;  /* 0x0000001019107819 */ /* 0x048fe200000006ff */
[----:B------:R-:W-:Y:S01]  /*e140*/  FMUL.FTZ R21, R18, R21 ;  /* 0x0000001512157220 */ /* 0x000fe20000410000 */
[----:B------:R-:W-:Y:S01]  /*e150*/  LOP3.LUT R25, R25, 0xffff0000, RZ, 0xc0, !PT ;  /* 0xffff000019197812 */ /* 0x000fe200078ec0ff */
[----:B------:R-:W-:Y:S01]  /*e160*/  FMUL.FTZ R20, R17, R20 ;  /* 0x0000001411147220 */ /* 0x000fe20000410000 */
[----:B------:R-:W-:Y:S01]  /*e170*/  LOP3.LUT R17, R24, 0xffff0000, RZ, 0xc0, !PT ;  /* 0xffff000018117812 */ /* 0x000fe200078ec0ff */
[----:B------:R-:W-:Y:S01]  /*e180*/  FMUL.FTZ R28, R23, R28 ;  /* 0x0000001c171c7220 */ /* 0x000fe20000410000 */
[----:B------:R-:W-:Y:S01]  /*e190*/  LOP3.LUT R23, R26, 0xffff0000, RZ, 0xc0, !PT ;  /* 0xffff00001a177812 */ /* 0x000fe200078ec0ff */
[----:B------:R-:W-:-:S02]  /*e1a0*/  IMAD.U32 R18, R24, 0x10000, RZ ;  /* 0x0001000018127824 */ /* 0x000fc400078e00ff */
[----:B------:R-:W-:Y:S01]  /*e1b0*/  FMUL.FTZ R22, R19, R22 ;  /* 0x0000001613167220 */ /* 0x000fe20000410000 */
[C---:B------:R-:W-:Y:S01]  /*e1c0*/  SHF.L.U32 R19, R27.reuse, 0x10, RZ ;  /* 0x000000101b137819 */ /* 0x040fe200000006ff */
[----:B------:R-:W-:Y:S01]  /*e1d0*/  IMAD.U32 R24, R26, 0x10000, RZ ;  /* 0x000100001a187824 */ /* 0x000fe200078e00ff */
[----:B------:R-:W-:Y:S01]  /*e1e0*/  LOP3.LUT R26, R27, 0xffff0000, RZ, 0xc0, !PT ;  /* 0xffff00001b1a7812 */ /* 0x000fe200078ec0ff */
[----:B------:R-:W-:Y:S02]  /*e1f0*/  FMUL.FTZ R45, R45, R32 ;  /* 0x000000202d2d7220 */ /* 0x000fe40000410000 */
[----:B------:R-:W-:Y:S02]  /*e200*/  FMUL.FTZ R15, R34, R15 ;  /* 0x0000000f220f7220 */ /* 0x000fe40000410000 */
[----:B------:R-:W-:Y:S02]  /*e210*/  FMUL.FTZ R43, R43, R30 ;  /* 0x0000001e2b2b7220 */ /* 0x000fe40000410000 */
[----:B------:R-:W-:-:S02]  /*e220*/  FFMA.FTZ R7, R14, R16, R7 ;  /* 0x000000100e077223 */ /* 0x000fc40000010007 */
[----:B------:R-:W-:Y:S02]  /*e230*/  FFMA.FTZ R2, R2, R25, R45 ;  /* 0x0000001902027223 */ /* 0x000fe4000001002d */
[----:B------:R-:W-:Y:S02]  /*e240*/  FFMA.FTZ R11, R11, R18, R28 ;  /* 0x000000120b0b7223 */ /* 0x000fe4000001001c */
[----:B------:R-:W-:Y:S02]  /*e250*/  FFMA.FTZ R4, R4, R17, R15 ;  /* 0x0000001104047223 */ /* 0x000fe4000001000f */
[----:B------:R-:W-:Y:S02]  /*e260*/  FFMA.FTZ R12, R12, R24, R43 ;  /* 0x000000180c0c7223 */ /* 0x000fe4000001002b */
[----:B------:R-:W-:Y:S01]  /*e270*/  FFMA.FTZ R21, R6, R23, R21 ;  /* 0x0000001706157223 */ /* 0x000fe20000010015 */
[----:B------:R-:W-:Y:S01]  /*e280*/  F2FP.BF16.PACK_AB R4, R4, R11 ;  /* 0x0000000b0404723e */ /* 0x000fe200000010ff */
[----:B------:R-:W-:-:S02]  /*e290*/  FFMA.FTZ R19, R29, R19, R20 ;  /* 0x000000131d137223 */ /* 0x000fc40000010014 */
[----:B------:R-:W-:Y:S01]  /*e2a0*/  FFMA.FTZ R22, R5, R26, R22 ;  /* 0x0000001a05167223 */ /* 0x000fe20000010016 */
[----:B------:R-:W-:Y:S02]  /*e2b0*/  F2FP.BF16.PACK_AB R5, R2, R7 ;  /* 0x000000070205723e */ /* 0x000fe400000010ff */
[----:B------:R-:W-:Y:S02]  /*e2c0*/  F2FP.BF16.PACK_AB R6, R21, R12 ;  /* 0x0000000c1506723e */ /* 0x000fe400000010ff */
[----:B------:R-:W-:Y:S02]  /*e2d0*/  F2FP.BF16.PACK_AB R7, R22, R19 ;  /* 0x000000131607723e */ /* 0x000fe400000010ff */
.L_x_1507:
[----:B------:R-:W-:Y:S05]  /*e2e0*/  BSYNC B0 ;  /* 0x0000000000007941 */ /* 0x000fea0003800000 */
.L_x_1506:
[----:B-----5:R1:W-:Y:S02]  /*e2f0*/  STS.128 [R204+0x1800], R4 ;  /* 0x00180004cc007388 */ /* 0x0203e40000000c00 */
.L_x_1505:
[----:B------:R-:W-:Y:S05]  /*e300*/  BSYNC B1 ;  /* 0x0000000000017941 */ /* 0x000fea0003800000 */
.L_x_1504:
        /* <DEDUP_REMOVED lines=30> */
[C---:B-----5:R-:W-:Y:S01]  /*e4f0*/  SHF.L.U32 R3, R4.reuse, 0x10, RZ ;  /* 0x0000001004037819 */ /* 0x060fe200000006ff */
[C---:B------:R-:W-:Y:S01]  /*e500*/  IMAD.U32 R10, R5.reuse, 0x10000, RZ ;  /* 0x00010000050a7824 */ /* 0x040fe200078e00ff */
[----:B------:R-:W-:Y:S01]  /*e510*/  LOP3.LUT R2, R4, 0xffff0000, RZ, 0xc0, !PT ;  /* 0xffff000004027812 */ /* 0x000fe200078ec0ff */
[C---:B------:R-:W-:Y:S01]  /*e520*/  IMAD.U32 R9, R6.reuse, 0x10000, RZ ;  /* 0x0001000006097824 */ /* 0x040fe200078e00ff */
[----:B------:R-:W-:Y:S02]  /*e530*/  LOP3.LUT R0, R5, 0xffff0000, RZ, 0xc0, !PT ;  /* 0xffff000005007812 */ /* 0x000fe400078ec0ff */
[----:B------:R-:W-:Y:S02]  /*e540*/  LOP3.LUT R5, R6, 0xffff0000, RZ, 0xc0, !PT ;  /* 0xffff000006057812 */ /* 0x000fe400078ec0ff */
[C---:B------:R-:W-:Y:S02]  /*e550*/  LOP3.LUT R4, R7.reuse, 0xffff0000, RZ, 0xc0, !PT ;  /* 0xffff000007047812 */ /* 0x040fe400078ec0ff */
[----:B------:R-:W-:Y:S01]  /*e560*/  SHF.L.U32 R24, R7, 0x10, RZ ;  /* 0x0000001007187819 */ /* 0x000fe200000006ff */
[C---:B--2---:R-:W-:Y:S01]  /*e570*/  IMAD.U32 R11, R12.reuse, 0x10000, RZ ;  /* 0x000100000c0b7824 */ /* 0x044fe200078e00ff */
[----:B------:R-:W-:Y:S01]  /*e580*/  LOP3.LUT R7, R12, 0xffff0000, RZ, 0xc0, !PT ;  /* 0xffff00000c077812 */ /* 0x000fe200078ec0ff */
[C---:B------:R-:W-:Y:S01]  /*e590*/  IMAD.U32 R6, R13.reuse, 0x10000, RZ ;  /* 0x000100000d067824 */ /* 0x040fe200078e00ff */
[----:B------:R-:W-:Y:S01]  /*e5a0*/  LOP3.LUT R26, R13, 0xffff0000, RZ, 0xc0, !PT ;  /* 0xffff00000d1a7812 */ /* 0x000fe200078ec0ff */
[----:B------:R-:W-:Y:S01]  /*e5b0*/  IMAD.U32 R12, R15, 0x10000, RZ ;  /* 0x000100000f0c7824 */ /* 0x000fe200078e00ff */
[----:B------:R-:W-:-:S02]  /*e5c0*/  SHF.L.U32 R25, R14, 0x10, RZ ;  /* 0x000000100e197819 */ /* 0x000fc400000006ff */
[----:B------:R-:W-:Y:S02]  /*e5d0*/  LOP3.LUT R13, R14, 0xffff0000, RZ, 0xc0, !PT ;  /* 0xffff00000e0d7812 */ /* 0x000fe400078ec0ff */
[----:B------:R-:W-:Y:S01]  /*e5e0*/  LOP3.LUT R27, R15, 0xffff0000, RZ, 0xc0, !PT ;  /* 0xffff00000f1b7812 */ /* 0x000fe200078ec0ff */
[----:B---3--:R-:W-:Y:S01]  /*e5f0*/  IMAD.U32 R15, R17, 0x10000, RZ ;  /* 0x00010000110f7824 */ /* 0x008fe200078e00ff */
[C---:B------:R-:W-:Y:S02]  /*e600*/  SHF.L.U32 R28, R16.reuse, 0x10, RZ ;  /* 0x00000010101c7819 */ /* 0x040fe400000006ff */
[----:B------:R-:W-:Y:S01]  /*e610*/  LOP3.LUT R14, R16, 0xffff0000, RZ, 0xc0, !PT ;  /* 0xffff0000100e7812 */ /* 0x000fe200078ec0ff */
[----:B------:R-:W-:Y:S01]  /*e620*/  @!P0 FADD.FTZ R15, -R15, -RZ ;  /* 0x800000ff0f0f8221 */ /* 0x000fe20000010100 */
[----:B------:R-:W-:Y:S01]  /*e630*/  LOP3.LUT R29, R17, 0xffff0000, RZ, 0xc0, !PT ;  /* 0xffff0000111d7812 */ /* 0x000fe200078ec0ff */
[----:B------:R-:W-:Y:S01]  /*e640*/  IMAD.U32 R17, R19, 0x10000, RZ ;  /* 0x0001000013117824 */ /* 0x000fe200078e00ff */
[----:B------:R-:W-:Y:S01]  /*e650*/  SHF.L.U32 R30, R18, 0x10, RZ ;  /* 0x00000010121e7819 */ /* 0x000fe200000006ff */
[----:B------:R-:W-:Y:S01]  /*e660*/  @!P0 FADD.FTZ R28, -R28, -RZ ;  /* 0x800000ff1c1c8221 */ /* 0x000fe20000010100 */
[----:B------:R-:W-:Y:S01]  /*e670*/  LOP3.LUT R16, R18, 0xffff0000, RZ, 0xc0, !PT ;  /* 0xffff000012107812 */ /* 0x000fe200078ec0ff */
[----:B------:R-:W-:Y:S01]  /*e680*/  @!P0 FADD.FTZ R17, -R17, -RZ ;  /* 0x800000ff11118221 */ /* 0x000fe20000010100 */
[----:B------:R-:W-:Y:S01]  /*e690*/  LOP3.LUT R18, R19, 0xffff0000, RZ, 0xc0, !PT ;  /* 0xffff000013127812 */ /* 0x000fe200078ec0ff */
[----:B------:R-:W-:-:S02]  /*e6a0*/  @!P0 FADD.FTZ R14, -R14, -RZ ;  /* 0x800000ff0e0e8221 */ /* 0x000fc40000010100 */
[----:B------:R-:W-:Y:S02]  /*e6b0*/  FMUL.FTZ R28, R11, R28 ;  /* 0x0000001c0b1c7220 */ /* 0x000fe40000410000 */
[----:B------:R-:W-:Y:S01]  /*e6c0*/  @!P0 FADD.FTZ R18, -R18, -RZ ;  /* 0x800000ff12128221 */ /* 0x000fe20000010100 */
[----:B----4-:R-:W-:Y:S01]  /*e6d0*/  LOP3.LUT R11, R20, 0xffff0000, RZ, 0xc0, !PT ;  /* 0xffff0000140b7812 */ /* 0x010fe200078ec0ff */
[----:B------:R-:W-:Y:S02]  /*e6e0*/  @!P0 FADD.FTZ R16, -R16, -RZ ;  /* 0x800000ff10108221 */ /* 0x000fe40000010100 */
[----:B------:R-:W-:Y:S01]  /*e6f0*/  FMUL.FTZ R17, R12, R17 ;  /* 0x000000110c117220 */ /* 0x000fe20000410000 */
[----:B------:R-:W-:Y:S01]  /*e700*/  SHF.L.U32 R12, R20, 0x10, RZ ;  /* 0x00000010140c7819 */ /* 0x000fe200000006ff */
[----:B------:R-:W-:Y:S01]  /*e710*/  @!P0 FADD.FTZ R29, -R29, -RZ ;  /* 0x800000ff1d1d8221 */ /* 0x000fe20000010100 */
[----:B------:R-:W-:Y:S01]  /*e720*/  LOP3.LUT R20, R21, 0xffff0000, RZ, 0xc0, !PT ;  /* 0xffff000015147812 */ /* 0x000fe200078ec0ff */
[----:B------:R-:W-:Y:S01]  /*e730*/  FMUL.FTZ R7, R7, R14 ;  /* 0x0000000e07077220 */ /* 0x000fe20000410000 */
[----:B------:R-:W-:Y:S01]  /*e740*/  LOP3.LUT R14, R22, 0xffff0000, RZ, 0xc0, !PT ;  /* 0xffff0000160e7812 */ /* 0x000fe200078ec0ff */
[----:B------:R-:W-:-:S02]  /*e750*/  @!P0 FADD.FTZ R30, -R30, -RZ ;  /* 0x800000ff1e1e8221 */ /* 0x000fc40000010100 */
[----:B------:R-:W-:Y:S01]  /*e760*/  FMUL.FTZ R27, R27, R18 ;  /* 0x000000121b1b7220 */ /* 0x000fe20000410000 */
[----:B------:R-:W-:Y:S01]  /*e770*/  SHF.L.U32 R18, R22, 0x10, RZ ;  /* 0x0000001016127819 */ /* 0x000fe200000006ff */
[----:B------:R-:W-:Y:S01]  /*e780*/  FMUL.FTZ R15, R6, R15 ;  /* 0x0000000f060f7220 */ /* 0x000fe20000410000 */
[----:B------:R-:W-:Y:S01]  /*e790*/  LOP3.LUT R22, R23, 0xffff0000, RZ, 0xc0, !PT ;  /* 0xffff000017167812 */ /* 0x000fe200078ec0ff */
[----:B------:R-:W-:Y:S02]  /*e7a0*/  FMUL.FTZ R16, R13, R16 ;  /* 0x000000100d107220 */ /* 0x000fe40000410000 */
[----:B------:R-:W-:Y:S02]  /*e7b0*/  FMUL.FTZ R29, R26, R29 ;  /* 0x0000001d1a1d7220 */ /* 0x000fe40000410000 */
[----:B------:R-:W-:Y:S02]  /*e7c0*/  IMAD.U32 R6, R21, 0x10000, RZ ;  /* 0x0001000015067824 */ /* 0x000fe400078e00ff */
[----:B------:R-:W-:-:S02]  /*e7d0*/  IMAD.U32 R13, R23, 0x10000, RZ ;  /* 0x00010000170d7824 */ /* 0x000fc400078e00ff */
        /* <DEDUP_REMOVED lines=8> */
[----:B------:R-:W-:Y:S02]  /*e860*/  FFMA.FTZ R9, R9, R18, R30 ;  /* 0x0000001209097223 */ /* 0x000fe4000001001e */
[----:B------:R-:W-:Y:S01]  /*e870*/  FFMA.FTZ R14, R5, R14, R16 ;  /* 0x0000000e050e7223 */ /* 0x000fe20000010010 */
[----:B------:R-:W-:Y:S02]  /*e880*/  F2FP.BF16.PACK_AB R5, R29, R6 ;  /* 0x000000061d05723e */ /* 0x000fe400000010ff */
[----:B------:R-:W-:Y:S02]  /*e890*/  F2FP.BF16.PACK_AB R7, R4, R13 ;  /* 0x0000000d0407723e */ /* 0x000fe400000010ff */
[----:B------:R-:W-:Y:S02]  /*e8a0*/  F2FP.BF16.PACK_AB R6, R14, R9 ;  /* 0x000000090e06723e */ /* 0x000fe400000010ff */
[----:B------:R-:W-:-:S02]  /*e8b0*/  MOV R4, R2 ;  /* 0x0000000200047202 */ /* 0x000fc40000000f00 */
.L_x_1509:
[----:B------:R-:W-:Y:S05]  /*e8c0*/  BSYNC B0 ;  /* 0x0000000000007941 */ /* 0x000fea0003800000 */
.L_x_1508:
[----:B-----5:R1:W-:Y:S01]  /*e8d0*/  STS.128 [R204+0x2800], R4 ;  /* 0x00280004cc007388 */ /* 0x0203e20000000c00 */
[----:B------:R-:W-:Y:S05]  /*e8e0*/  BRA `(.L_x_1477) ;  /* 0x000003c000007947 */ /* 0x000fea0003800000 */
.L_x_1463:
[----:B------:R-:W-:Y:S01]  /*e8f0*/  IMAD.IADD R3, R200, 0x1, -R65 ;  /* 0x00000001c8037824 */ /* 0x000fe200078e0a41 */
[----:B------:R-:W-:Y:S01]  /*e900*/  BSSY B0, `(.L_x_1510) ;  /* 0x000001e000007945 */ /* 0x000fe20003800000 */
[----:B------:R-:W-:-:S02]  /*e910*/  ISETP.GE.AND P1, PT, R11, R83, PT ;  /* 0x000000530b00720c */ /* 0x000fc40003f26270 */
[----:B------:R-:W-:Y:S02]  /*e920*/  ISETP.GE.AND P0, PT, R10, R83, PT ;  /* 0x000000530a00720c */ /* 0x000fe40003f06270 */
[----:B------:R-:W-:-:S13]  /*e930*/  ISETP.GE.AND P2, PT, R170, R3, PT ;  /* 0x00000003aa00720c */ /* 0x000fda0003f46270 */
[----:B------:R-:W-:Y:S05]  /*e940*/  @P2 BRA `(.L_x_1511) ;  /* 0x0000019000002947 */ /* 0x000fea0003800000 */
[----:B------:R-:W-:Y:S02]  /*e950*/  ISETP.GE.AND P5, PT, R14, R83, PT ;  /* 0x000000530e00720c */ /* 0x000fe40003fa6270 */
[----:B-1----:R-:W-:-:S04]  /*e960*/  @!P1 LEA R4, P2, R174, R176, 0x1 ;  /* 0x000000b0ae049211 */ /* 0x002fc800078408ff */
        /* <DEDUP_REMOVED lines=23> */
.L_x_1511:
[----:B------:R-:W-:Y:S05]  /*eae0*/  BSYNC B0 ;  /* 0x0000000000007941 */ /* 0x000fea0003800000 */
.L_x_1510:
[----:B------:R-:W-:-:S04]  /*eaf0*/  IADD3 R8, R170, 0x20, RZ ;  /* 0x00000020aa087810 */ /* 0x000fc80007ffe0ff */
[----:B------:R-:W-:-:S13]  /*eb00*/  ISETP.GE.AND P2, PT, R8, R3, PT ;  /* 0x000000030800720c */ /* 0x000fda0003f46270 */
[----:B------:R-:W-:Y:S05]  /*eb10*/  @P2 BRA `(.L_x_1477) ;  /* 0x0000019000002947 */ /* 0x000fea0003800000 */
[----:B------:R-:W-:Y:S02]  /*eb20*/  ISETP.GE.AND P4, PT, R14, R83, PT ;  /* 0x000000530e00720c */ /* 0x000fe40003f86270 */
[----:B------:R-:W-:-:S05]  /*eb30*/  IADD3 R77, P2, R77, R174, RZ ;  /* 0x000000ae4d4d7210 */ /* 0x000fca0007f5e0ff */
[----:B------:R-:W-:Y:S01]  /*eb40*/  IMAD.X R79, R79, 0x1, R80, P2 ;  /* 0x000000014f4f7824 */ /* 0x000fe200010e0650 */
[----:B------:R-:W-:-:S04]  /*eb50*/  @!P1 LEA R2, P2, R77, R176, 0x1 ;  /* 0x000000b04d029211 */ /* 0x000fc800078408ff */
        /* <DEDUP_REMOVED lines=21> */
.L_x_1477:
[----:B------:R-:W-:Y:S05]  /*ecb0*/  BSYNC B3 ;  /* 0x0000000000037941 */ /* 0x000fea0003800000 */
.L_x_1462:
        /* <DEDUP_REMOVED lines=34> */
.L_x_1514:
[----:B------:R2:W-:Y:S02]  /*eee0*/  STS.128 [R204+0x7000], RZ ;  /* 0x007000ffcc007388 */ /* 0x0005e40000000c00 */
.L_x_1513:
[----:B------:R-:W-:Y:S05]  /*eef0*/  BSYNC B0 ;  /* 0x0000000000007941 */ /* 0x000fea0003800000 */
.L_x_1512:
        /* <DEDUP_REMOVED lines=8> */
[C---:B------:R-:W-:Y:S02]  /*ef80*/  @P0 LEA R10, P2, R7.reuse, R172, 0x1 ;  /* 0x000000ac070a0211 */ /* 0x040fe400078408ff */
[C---:B------:R-:W-:Y:S02]  /*ef90*/  @!P1 LEA R12, P4, R192.reuse, R196, 0x1 ;  /* 0x000000c4c00c9211 */ /* 0x040fe400078808ff */
[----:B------:R-:W-:Y:S02]  /*efa0*/  @P0 LEA.HI.X R11, R7, R173, R5, 0x1, P2 ;  /* 0x000000ad070b0211 */ /* 0x000fe400010f0c05 */
[----:B-----5:R-:W-:-:S05]  /*efb0*/  @!P1 LEA.HI.X R13, R192, R195, R193, 0x1, P4 ;  /* 0x000000c3c00d9211 */ /* 0x020fca00020f0cc1 */
        /* <DEDUP_REMOVED lines=19> */
.L_x_1517:
[----:B------:R1:W-:Y:S02]  /*f0f0*/  STS.128 [R204+0x7800], RZ ;  /* 0x007800ffcc007388 */ /* 0x0003e40000000c00 */
.L_x_1516:
[----:B------:R-:W-:Y:S05]  /*f100*/  BSYNC B0 ;  /* 0x0000000000007941 */ /* 0x000fea0003800000 */
.L_x_1515:
        /* <DEDUP_REMOVED lines=9> */
[C-C-:B------:R-:W-:Y:S02]  /*f1a0*/  SHF.L.U64.HI R4, R60.reuse, 0x6, R61.reuse ;  /* 0x000000063c047819 */ /* 0x140fe4000001023d */
[----:B------:R-:W-:-:S05]  /*f1b0*/  LEA.HI.X R5, R60, R169, R61, 0x6, P2 ;  /* 0x000000a93c057211 */ /* 0x000fca00010f343d */
        /* <DEDUP_REMOVED lines=23> */
.L_x_1520:
[----:B------:R1:W-:Y:S02]  /*f330*/  STS.128 [R204+0x8000], RZ ;  /* 0x008000ffcc007388 */ /* 0x0003e40000000c00 */
.L_x_1519:
[----:B------:R-:W-:Y:S05]  /*f340*/  BSYNC B0 ;  /* 0x0000000000007941 */ /* 0x000fea0003800000 */
.L_x_1518:
[----:B-1----:R-:W-:Y:S01]  /*f350*/  IADD3 R4, R170, 0x60, RZ ;  /* 0x00000060aa047810 */ /* 0x002fe20007ffe0ff */
        /* <DEDUP_REMOVED lines=9> */
[----:B------:R-:W-:-:S04]  /*f3f0*/  IMAD.WIDE.U32 R168, R60, 0x60, R168 ;  /* 0x000000603ca87825 */ /* 0x000fc800078e00a8 */
[----:B------:R-:W-:-:S04]  /*f400*/  IMAD.IADD R5, R169, 0x1, R2 ;  /* 0x00000001a9057824 */ /* 0x000fc800078e0202 */
[CC--:B------:R-:W-:Y:S02]  /*f410*/  @P2 LEA R12, P5, R168.reuse, R172.reuse, 0x1 ;  /* 0x000000aca80c2211 */ /* 0x0c0fe400078a08ff */
[----:B------:R-:W-:Y:S01]  /*f420*/  @!P4 MOV R11, R195 ;  /* 0x000000c3000bc202 */ /* 0x000fe20000000f00 */
[----:B------:R-:W-:Y:S01]  /*f430*/  @!P4 IMAD.MOV.U32 R10, RZ, RZ, R196 ;  /* 0x000000ffff0ac224 */ /* 0x000fe200078e00c4 */
[C---:B------:R-:W-:Y:S01]  /*f440*/  @P1 LEA R14, P0, R168.reuse, R172, 0x1 ;  /* 0x000000aca80e1211 */ /* 0x040fe200078008ff */
[----:B------:R-:W-:Y:S01]  /*f450*/  @!P4 IMAD R61, R61, 0xc0, RZ ;  /* 0x000000c03d3dc824 */ /* 0x000fe200078e02ff */
[-C--:B-----5:R-:W-:Y:S01]  /*f460*/  @P2 LEA.HI.X R13, R168, R173.reuse, R5, 0x1, P5 ;  /* 0x000000ada80d2211 */ /* 0x0a0fe200028f0c05 */
[----:B------:R-:W-:Y:S01]  /*f470*/  @!P4 IMAD.WIDE.U32 R10, R60, 0xc0, R10 ;  /* 0x000000c03c0ac825 */ /* 0x000fe200078e000a */
[----:B------:R-:W-:-:S04]  /*f480*/  @P1 LEA.HI.X R15, R168, R173, R5, 0x1, P0 ;  /* 0x000000ada80f1211 */ /* 0x000fc800000f0c05 */
[----:B------:R-:W-:-:S05]  /*f490*/  @!P4 IADD3 R11, R61, R11, RZ ;  /* 0x0000000b3d0bc210 */ /* 0x000fca0007ffe0ff */
        /* <DEDUP_REMOVED lines=15> */
.L_x_1522:
[----:B------:R-:W-:Y:S05]  /*f590*/  BSYNC B0 ;  /* 0x0000000000007941 */ /* 0x000fea0003800000 */
.L_x_1521:
[----:B------:R-:W0:Y:S04]  /*f5a0*/  LDGDEPBAR ;  /* 0x00000000000079af */ /* 0x000e280000000000 */
[----:B------:R1:W5:Y:S01]  /*f5b0*/  LD.E R2, [R116.64+0x188] ;  /* 0x0001880474027980 */ /* 0x000362000c101900 */
[----:B------:R-:W-:Y:S01]  /*f5c0*/  ISETP.GE.AND P0, PT, R170, R3, PT ;  /* 0x00000003aa00720c */ /* 0x000fe20003f06270 */
[----:B------:R-:W-:Y:S01]  /*f5d0*/  IMAD.SHL.U32 R119, R74, 0x2, RZ ;  /* 0x000000024a777824 */ /* 0x000fe200078e00ff */
[----:B-1----:R-:W-:Y:S01]  /*f5e0*/  SHF.R.S32.HI R10, RZ, 0x1f, R75 ;  /* 0x0000001fff0a7819 */ /* 0x002fe2000001144b */
[----:B------:R-:W-:Y:S03]  /*f5f0*/  BSSY B0, `(.L_x_1523) ;  /* 0x0000024000007945 */ /* 0x000fe60003800000 */
[----:B------:R-:W-:-:S02]  /*f600*/  LEA.HI R10, R10, R75, RZ, 0x2 ;  /* 0x0000004b0a0a7211 */ /* 0x000fc400078f10ff */
[----:B------:R-:W-:Y:S02]  /*f610*/  LOP3.LUT R119, R119, 0x6, RZ, 0xc0, !PT ;  /* 0x0000000677777812 */ /* 0x000fe400078ec0ff */
        /* <DEDUP_REMOVED lines=9> */
[C---:B------:R-:W-:Y:S02]  /*f6b0*/  LOP3.LUT R5, R206.reuse, 0x1, RZ, 0xc0, !PT ;  /* 0x00000001ce057812 */ /* 0x040fe400078ec0ff */
[----:B------:R-:W-:-:S02]  /*f6c0*/  R2P PR, R206, 0x6 ;  /* 0x00000006ce007804 */ /* 0x000fc40000000000 */
        /* <DEDUP_REMOVED lines=21> */
.L_x_1525:
[----:B------:R1:W-:Y:S02]  /*f820*/  STS.128 [R204+0xd000], RZ ;  /* 0x00d000ffcc007388 */ /* 0x0003e40000000c00 */
.L_x_1524:
[----:B------:R-:W-:Y:S05]  /*f830*/  BSYNC B0 ;  /* 0x0000000000007941 */ /* 0x000fea0003800000 */
.L_x_1523:
        /* <DEDUP_REMOVED lines=10> */
[C---:B-1----:R-:W-:Y:S02]  /*f8e0*/  @!P2 LEA R10, P4, R190.reuse, R148, 0x1 ;  /* 0x00000094be0aa211 */ /* 0x042fe400078808ff */
        /* <DEDUP_REMOVED lines=14> */
[----:B-1----:R-:W-:-:S04]  /*f9d0*/  LEA R8, P0, R190, R148, 0x1 ;  /* 0x00000094be087211 */ /* 0x002fc800078008ff */
[----:B------:R-:W-:-:S05]  /*f9e0*/  LEA.HI.X R9, R190, R149, R191, 0x1, P0 ;  /* 0x00000095be097211 */ /* 0x000fca00000f0cbf */
[----:B------:R-:W-:Y:S01]  /*f9f0*/  @!PT LDS RZ, [RZ] ;  /* 0x00000000fffff984 */ /* 0x000fe20000000800 */
[----:B------:R-:W-:Y:S01]  /*fa00*/  @!PT LDS RZ, [RZ] ;  /* 0x00000000fffff984 */ /* 0x000fe20000000800 */
[----:B------:R-:W-:Y:S01]  /*fa10*/  @!PT LDS RZ, [RZ] ;  /* 0x00000000fffff984 */ /* 0x000fe20000000800 */
[----:B------:R1:W-:Y:S01]  /*fa20*/  LDGSTS.E.BYPASS.LTC128B.128 [R204+0xd800], [R8.64+0x80] ;  /* 0x0d80008008cc7fae */ /* 0x0003e2000b901d44 */
[----:B------:R-:W-:Y:S05]  /*fa30*/  BRA `(.L_x_1527) ;  /* 0x0000001000007947 */ /* 0x000fea0003800000 */
.L_x_1528:
[----:B------:R1:W-:Y:S02]  /*fa40*/  STS.128 [R204+0xd800], RZ ;  /* 0x00d800ffcc007388 */ /* 0x0003e40000000c00 */
.L_x_1527:
[----:B------:R-:W-:Y:S05]  /*fa50*/  BSYNC B0 ;  /* 0x0000000000007941 */ /* 0x000fea0003800000 */
.L_x_1526:
        /* <DEDUP_REMOVED lines=11> */
[CC--:B-1----:R-:W-:Y:S02]  /*fb10*/  @P1 LEA R8, P0, R5.reuse, R148.reuse, 0x1 ;  /* 0x0000009405081211 */ /* 0x0c2fe400078008ff */
        /* <DEDUP_REMOVED lines=22> */
.L_x_1531:
[----:B------:R1:W-:Y:S02]  /*fc80*/  STS.128 [R204+0xe000], RZ ;  /* 0x00e000ffcc007388 */ /* 0x0003e40000000c00 */
.L_x_1530:
[----:B------:R-:W-:Y:S05]  /*fc90*/  BSYNC B0 ;  /* 0x0000000000007941 */ /* 0x000fea0003800000 */
.L_x_1529:
        /* <DEDUP_REMOVED lines=9> */
[----:B------:R-:W-:Y:S02]  /*fd30*/  @P1 IMAD R3, R63, 0xc0, RZ ;  /* 0x000000c03f031824 */ /* 0x000fe400078e02ff */
[----:B------:R-:W-:-:S04]  /*fd40*/  @P1 IMAD.WIDE.U32 R6, R62, 0xc0, R148 ;  /* 0x000000c03e061825 */ /* 0x000fc800078e0094 */
[----:B------:R-:W-:Y:S01]  /*fd50*/  @!P0 IMAD R4, R63, 0xc0, RZ ;  /* 0x000000c03f048824 */ /* 0x000fe200078e02ff */
[----:B------:R-:W-:Y:S01]  /*fd60*/  @P1 IADD3 R3, R3, R7, RZ ;  /* 0x0000000703031210 */ /* 0x000fe20007ffe0ff */
[----:B-1----:R-:W-:-:S03]  /*fd70*/  @!P0 IMAD.WIDE.U32 R8, R62, 0xc0, R148 ;  /* 0x000000c03e088825 */ /* 0x002fc600078e0094 */
[----:B------:R-:W-:Y:S02]  /*fd80*/  @P1 MOV R7, R3 ;  /* 0x0000000300071202 */ /* 0x000fe40000000f00 */
        /* <DEDUP_REMOVED lines=13> */
[----:B------:R-:W-:-:S05]  /*fe60*/  IMAD.WIDE.U32 R4, R62, 0xc0, R148 ;  /* 0x000000c03e047825 */ /* 0x000fca00078e0094 */
[----:B------:R-:W-:-:S05]  /*fe70*/  IADD3 R5, R63, R5, RZ ;  /* 0x000000053f057210 */ /* 0x000fca0007ffe0ff */
[----:B------:R-:W-:Y:S01]  /*fe80*/  @!PT LDS RZ, [RZ] ;  /* 0x00000000fffff984 */ /* 0x000fe20000000800 */
[----:B------:R-:W-:Y:S01]  /*fe90*/  @!PT LDS RZ, [RZ] ;  /* 0x00000000fffff984 */ /* 0x000fe20000000800 */
[----:B------:R-:W-:Y:S01]  /*fea0*/  @!PT LDS RZ, [RZ] ;  /* 0x00000000fffff984 */ /* 0x000fe20000000800 */
[----:B------:R1:W-:Y:S01]  /*feb0*/  LDGSTS.E.BYPASS.LTC128B.128 [R204+0xe800], [R4.64+0x80] ;  /* 0x0e80008004cc7fae */ /* 0x0003e2000b901d44 */
[----:B------:R-:W-:Y:S05]  /*fec0*/  BRA `(.L_x_1533) ;  /* 0x0000001000007947 */ /* 0x000fea0003800000 */
.L_x_1534:
[----:B------:R1:W-:Y:S02]  /*fed0*/  STS.128 [R204+0xe800], RZ ;  /* 0x00e800ffcc007388 */ /* 0x0003e40000000c00 */
.L_x_1533:
[----:B------:R-:W-:Y:S05]  /*fee0*/  BSYNC B0 ;  /* 0x0000000000007941 */ /* 0x000fea0003800000 */
.L_x_1532:
[----:B------:R-:W-:Y:S01]  /*fef0*/  LOP3.LUT R72, R72, 0x7fffffe, RZ, 0xc0, !PT ;  /* 0x07fffffe48487812 */ /* 0x000fe200078ec0ff */
[----:B------:R-:W-:Y:S01]  /*ff00*/  IMAD.SHL.U32 R3, R66, 0x40, RZ ;  /* 0x0000004042037824 */ /* 0x000fe200078e00ff */
[----:B-1----:R-:W-:Y:S01]  /*ff10*/  LEA.HI R5, R70, R70, RZ, 0x1 ;  /* 0x0000004646057211 */ /* 0x002fe200078f08ff */
[----:B------:R-:W-:Y:S01]  /*ff20*/  IMAD.SHL.U32 R71, R71, 0x40, RZ ;  /* 0x0000004047477824 */ /* 0x000fe200078e00ff */
[----:B------:R-:W-:Y:S01]  /*ff30*/  SHF.R.S32.HI R4, RZ, 0x1f, R73 ;  /* 0x0000001fff047819 */ /* 0x000fe20000011449 */
[----:B------:R-:W-:Y:S01]  /*ff40*/  IMAD.IADD R55, R73, 0x1, -R72 ;  /* 0x0000000149377824 */ /* 0x000fe200078e0a48 */
[----:B------:R-:W-:Y:S01]  /*ff50*/  LOP3.LUT R5, R5, 0xfffffffe, RZ, 0xc0, !PT ;  /* 0xfffffffe05057812 */ /* 0x000fe200078ec0ff */
[----:B------:R-:W-:Y:S01]  /*ff60*/  IMAD.SHL.U32 R69, R69, 0x8, RZ ;  /* 0x0000000845457824 */ /* 0x000fe200078e00ff */
[----:B------:R-:W-:Y:S01]  /*ff70*/  LEA.HI R73, R4, R73, RZ, 0x3 ;  /* 0x0000004904497211 */ /* 0x000fe200078f18ff */
[----:B------:R-:W0:Y:S01]  /*ff80*/  LDGDEPBAR ;  /* 0x00000000000079af */ /* 0x000e220000000000 */
[----:B------:R-:W-:Y:S01]  /*ff90*/  LOP3.LUT R4, R3, 0xc0, RZ, 0xc0, !PT ;  /* 0x000000c003047812 */ /* 0x000fe200078ec0ff */
[----:B------:R-:W-:Y:S01]  /*ffa0*/  IMAD.IADD R5, R70, 0x1, -R5 ;  /* 0x0000000146057824 */ /* 0x000fe200078e0a05 */
[----:B------:R-:W-:Y:S01]  /*ffb0*/  LOP3.LUT R6, R71, 0xc0, RZ, 0xc0, !PT ;  /* 0x000000c047067812 */ /* 0x000fe200078ec0ff */
[----:B------:R-:W-:Y:S01]  /*ffc0*/  IMAD.SHL.U32 R73, R73, 0x20, RZ ;  /* 0x0000002049497824 */ /* 0x000fe200078e00ff */
[----:B------:R-:W-:Y:S01]  /*ffd0*/  LOP3.LUT R69, R4, 0x8, R69, 0xf8, !PT ;  /* 0x0000000804457812 */ /* 0x000fe200078ef845 */
[C---:B------:R-:W-:Y:S01]  /*ffe0*/  IMAD.SHL.U32 R3, R5.reuse, 0x8, RZ ;  /* 0x0000000805037824 */ /* 0x040fe200078e00ff */
[----:B------:R-:W-:Y:S01]  /*fff0*/  SHF.R.U32.HI R4, RZ, 0x3, R4 ;  /* 0x00000003ff047819 */ /* 0x000fe20000011604 */
[----:B------:R-:W-:Y:S01]  /*10000*/  IMAD R68, R5, 0x8, R68 ;  /* 0x0000000805447824 */ /* 0x000fe200078e0244 */
[----:B------:R-:W-:Y:S01]  /*10010*/  LOP3.LUT R144, R73, 0xffffff00, RZ, 0xc0, !PT ;  /* 0xffffff0049907812 */ /* 0x000fe200078ec0ff */
[----:B------:R-:W-:Y:S01]  /*10020*/  BSSY B1, `(.L_x_1535) ;  /* 0x00001f8000017945 */ /* 0x000fe20003800000 */
[----:B------:R-:W-:-:S02]  /*10030*/  LOP3.LUT R3, R6, 0x8, R3, 0xf8, !PT ;  /* 0x0000000806037812 */ /* 0x000fc400078ef803 */
[----:B------:R-:W-:Y:S01]  /*10040*/  SHF.R.U32.HI R54, RZ, 0x3, R6 ;  /* 0x00000003ff367819 */ /* 0x000fe20000011606 */
[----:B------:R-:W-:Y:S01]  /*10050*/  IMAD R6, R64, 0x200, R144 ;  /* 0x0000020040067824 */ /* 0x000fe200078e0290 */
[----:B------:R-:W-:Y:S02]  /*10060*/  LOP3.LUT R69, R69, R4, RZ, 0x3c, !PT ;  /* 0x0000000445457212 */ /* 0x000fe400078e3cff */
[----:B------:R-:W-:Y:S01]  /*10070*/  LOP3.LUT R54, R3, R54, RZ, 0x3c, !PT ;  /* 0x0000003603367212 */ /* 0x000fe200078e3cff */
[----:B------:R-:W-:Y:S01]  /*10080*/  IMAD R189, R55, 0x20, R6 ;  /* 0x0000002037bd7824 */ /* 0x000fe200078e0206 */
[----:B------:R-:W-:Y:S01]  /*10090*/  LOP3.LUT P0, RZ, R66, 0x2, RZ, 0xc0, !PT ;  /* 0x0000000242ff7812 */ /* 0x000fe2000780c0ff */
[----:B------:R-:W-:Y:S02]  /*100a0*/  IMAD.U32 R188, R68, 0x20, R69 ;  /* 0x0000002044bc7824 */ /* 0x000fe400078e0045 */
[----:B------:R-:W-:Y:S02]  /*100b0*/  IMAD.IADD R189, R54, 0x1, R189 ;  /* 0x0000000136bd7824 */ /* 0x000fe400078e02bd */
[----:B------:R-:W-:-:S02]  /*100c0*/  IMAD.SHL.U32 R188, R188, 0x2, RZ ;  /* 0x00000002bcbc7824 */ /* 0x000fc400078e00ff */
[----:B------:R-:W-:Y:S02]  /*100d0*/  IMAD.SHL.U32 R189, R189, 0x2, RZ ;  /* 0x00000002bdbd7824 */ /* 0x000fe400078e00ff */
[----:B------:R-:W-:Y:S01]  /*100e0*/  IMAD.MOV.U32 R3, RZ, RZ, 0x20 ;  /* 0x00000020ff037424 */ /* 0x000fe200078e00ff */
[----:B------:R-:W-:Y:S01]  /*100f0*/  LDSM.16.M88.4 R56, [R188+0x3000] ;  /* 0x00300000bc38783b */ /* 0x000fe20000000200 */
[----:B------:R-:W-:-:S03]  /*10100*/  IMAD R187, R52, 0x2, R189 ;  /* 0x0000000234bb7824 */ /* 0x000fc600078e02bd */
[----:B------:R-:W1:Y:S01]  /*10110*/  LDSM.16.M88.4 R96, [R189] ;  /* 0x00000000bd60783b */ /* 0x000e620000000200 */
[----:B------:R-:W-:-:S03]  /*10120*/  SEL R3, R3, 0xffffffe0, !P0 ;  /* 0xffffffe003037807 */ /* 0x000fc60004000000 */
[----:B------:R-:W2:Y:S02]  /*10130*/  LDSM.16.M88.4 R44, [R188+0x3400] ;  /* 0x00340000bc2c783b */ /* 0x000ea40000000200 */
[----:B------:R-:W-:Y:S01]  /*10140*/  IMAD.IADD R185, R188, 0x1, R3 ;  /* 0x00000001bcb97824 */ /* 0x000fe200078e0203 */
[----:B------:R-:W-:Y:S01]  /*10150*/  SHF.R.S32.HI R3, RZ, 0x1f, R64 ;  /* 0x0000001fff037819 */ /* 0x000fe20000011440 */
[----:B-----5:R-:W3:Y:S03]  /*10160*/  LDSM.16.M88.4 R36, [R188+0x3800] ;  /* 0x00380000bc24783b */ /* 0x020ee60000000200 */
[----:B------:R-:W-:Y:S01]  /*10170*/  LEA.HI R3, R3, R64, RZ, 0x2 ;  /* 0x0000004003037211 */ /* 0x000fe200078f10ff */
[----:B------:R-:W-:Y:S03]  /*10180*/  LDSM.16.M88.4 R12, [R185+0x3000] ;  /* 0x00300000b90c783b */ /* 0x000fe60000000200 */
[----:B------:R-:W-:Y:S01]  /*10190*/  LOP3.LUT R3, R3, 0xfffffffc, RZ, 0xc0, !PT ;  /* 0xfffffffc03037812 */ /* 0x000fe200078ec0ff */
[----:B------:R-:W4:Y:S04]  /*101a0*/  LDSM.16.M88.4 R4, [R187] ;  /* 0x00000000bb04783b */ /* 0x000f280000000200 */
[----:B------:R-:W3:Y:S01]  /*101b0*/  LDSM.16.M88.4 R28, [R188+0x3c00] ;  /* 0x003c0000bc1c783b */ /* 0x000ee20000000200 */
[----:B------:R-:W-:-:S02]  /*101c0*/  IMAD.IADD R208, R64, 0x1, -R3 ;  /* 0x0000000140d07824 */ /* 0x000fc400078e0a03 */
[----:B------:R-:W-:Y:S01]  /*101d0*/  IMAD R3, R55, 0x20, R144 ;  /* 0x0000002037037824 */ /* 0x000fe200078e0290 */
[----:B------:R-:W3:Y:S03]  /*101e0*/  LDSM.16.M88.4 R20, [R188+0x4000] ;  /* 0x00400000bc14783b */ /* 0x000ee60000000200 */
[----:B------:R-:W-:Y:S01]  /*101f0*/  IMAD.IADD R3, R54, 0x1, R3 ;  /* 0x0000000136037824 */ /* 0x000fe200078e0203 */
[----:B------:R-:W4:Y:S04]  /*10200*/  LDSM.16.M88.4 R112, [R188+0x4400] ;  /* 0x00440000bc70783b */ /* 0x000f280000000200 */
[----:B------:R-:W4:Y:S04]  /*10210*/  LDSM.16.M88.4 R104, [R188+0x4800] ;  /* 0x00480000bc68783b */ /* 0x000f280000000200 */
[----:B----4-:R-:W4:Y:S01]  /*10220*/  LDSM.16.M88.4 R16, [R188+0x4c00] ;  /* 0x004c0000bc10783b */ /* 0x010f220000000200 */
[C---:B-1----:R-:W-:Y:S03]  /*10230*/  HMMA.16816.F32.BF16 R60, R96.reuse, R56, RZ ;  /* 0x00000038603c723c */ /* 0x042fe600000418ff */
[----:B------:R-:W1:Y:S04]  /*10240*/  LDSM.16.M88.4 R68, [R185+0x3400] ;  /* 0x00340000b944783b */ /* 0x000e680000000200 */
[----:B------:R-:W1:Y:S01]  /*10250*/  LDSM.16.M88.4 R8, [R185+0x3800] ;  /* 0x00380000b908783b */ /* 0x000e620000000200 */
[C---:B------:R-:W-:Y:S03]  /*10260*/  HMMA.16816.F32.BF16 R56, R96.reuse, R58, RZ ;  /* 0x0000003a6038723c */ /* 0x040fe600000418ff */
[----:B------:R-:W-:Y:S04]  /*10270*/  LDSM.16.M88.4 R84, [R185+0x4000] ;  /* 0x00400000b954783b */ /* 0x000fe80000000200 */
[----:B------:R-:W-:Y:S01]  /*10280*/  LDSM.16.M88.4 R80, [R185+0x4400] ;  /* 0x00440000b950783b */ /* 0x000fe20000000200 */
[C---:B--23--:R-:W-:Y:S03]  /*10290*/  HMMA.16816.F32.BF16 R48, R96.reuse, R44, RZ ;  /* 0x0000002c6030723c */ /* 0x04cfe600000418ff */
        /* <DEDUP_REMOVED lines=8> */
[----:B------:R-:W-:Y:S03]  /*10320*/  HMMA.16816.F32.BF16 R36, R96, R38, RZ ;  /* 0x000000266024723c */ /* 0x000fe600000418ff */
[----:B------:R-:W-:Y:S04]  /*10330*/  LDSM.16.M88.4 R128, [R185+0x6800] ;  /* 0x00680000b980783b */ /* 0x000fe80000000200 */
[----:B------:R-:W-:Y:S01]  /*10340*/  LDSM.16.M88.4 R88, [R188+0x7400] ;  /* 0x00740000bc58783b */ /* 0x000fe20000000200 */
[C---:B------:R-:W-:Y:S03]  /*10350*/  HMMA.16816.F32.BF16 R60, R4.reuse, R12, R60 ;  /* 0x0000000c043c723c */ /* 0x040fe6000004183c */
[----:B------:R-:W-:Y:S05]  /*10360*/  LDSM.16.M88.4 R140, [R185+0x6000] ;  /* 0x00600000b98c783b */ /* 0x000fea0000000200 */
[----:B------:R-:W-:Y:S01]  /*10370*/  HMMA.16816.F32.BF16 R56, R4, R14, R56 ;  /* 0x0000000e0438723c */ /* 0x000fe20000041838 */
[----:B------:R-:W2:Y:S07]  /*10380*/  LDSM.16.M88.4 R12, [R185+0x4c00] ;  /* 0x004c0000b90c783b */ /* 0x000eae0000000200 */
        /* <DEDUP_REMOVED lines=8> */
[C---:B----4-:R-:W-:Y:S08]  /*10410*/  HMMA.16816.F32.BF16 R100, R96.reuse, R16, RZ ;  /* 0x000000106064723c */ /* 0x050ff000000418ff */
[----:B------:R-:W-:Y:S01]  /*10420*/  HMMA.16816.F32.BF16 R96, R96, R18, RZ ;  /* 0x000000126060723c */ /* 0x000fe200000418ff */
[----:B------:R-:W3:Y:S07]  /*10430*/  LDSM.16.M88.4 R16, [R185+0x3c00] ;  /* 0x003c0000b910783b */ /* 0x000eee0000000200 */
[C---:B-1----:R-:W-:Y:S08]  /*10440*/  HMMA.16816.F32.BF16 R48, R4.reuse, R68, R48 ;  /* 0x000000440430723c */ /* 0x042ff00000041830 */
[C---:B------:R-:W-:Y:S01]  /*10450*/  HMMA.16816.F32.BF16 R44, R4.reuse, R70, R44 ;  /* 0x00000046042c723c */ /* 0x040fe2000004182c */
[----:B------:R-:W-:Y:S07]  /*10460*/  LDSM.16.M88.4 R68, [R189+0x1000] ;  /* 0x00100000bd44783b */ /* 0x000fee0000000200 */
[C---:B------:R-:W-:Y:S08]  /*10470*/  HMMA.16816.F32.BF16 R40, R4.reuse, R8, R40 ;  /* 0x000000080428723c */ /* 0x040ff00000041828 */
        /* <DEDUP_REMOVED lines=10> */
[----:B------:R-:W-:Y:S07]  /*10520*/  LDSM.16.M88.4 R84, [R188+0x7800] ;  /* 0x00780000bc54783b */ /* 0x000fee0000000200 */
[C---:B------:R-:W-:Y:S08]  /*10530*/  HMMA.16816.F32.BF16 R120, R4.reuse, R80, R120 ;  /* 0x000000500478723c */ /* 0x040ff00000041878 */
[C---:B------:R-:W-:Y:S01]  /*10540*/  HMMA.16816.F32.BF16 R112, R4.reuse, R82, R112 ;  /* 0x000000520470723c */ /* 0x040fe20000041870 */
[----:B------:R-:W-:Y:S07]  /*10550*/  LDSM.16.M88.4 R80, [R188+0x6400] ;  /* 0x00640000bc50783b */ /* 0x000fee0000000200 */
[C---:B------:R-:W-:Y:S08]  /*10560*/  HMMA.16816.F32.BF16 R108, R4.reuse, R76, R108 ;  /* 0x0000004c046c723c */ /* 0x040ff0000004186c */
[----:B------:R-:W-:Y:S01]  /*10570*/  HMMA.16816.F32.BF16 R104, R4, R78, R104 ;  /* 0x0000004e0468723c */ /* 0x000fe20000041868 */
[----:B------:R-:W4:Y:S04]  /*10580*/  LDSM.16.M88.4 R4, [R188+0x6000] ;  /* 0x00600000bc04783b */ /* 0x000f280000000200 */
[----:B------:R-:W-:Y:S03]  /*10590*/  LDSM.16.M88.4 R76, [R188+0x6800] ;  /* 0x00680000bc4c783b */ /* 0x000fe60000000200 */
[C---:B-1----:R-:W-:Y:S08]  /*105a0*/  HMMA.16816.F32.BF16 R48, R68.reuse, R8, R48 ;  /* 0x000000084430723c */ /* 0x042ff00000041830 */
[C---:B------:R-:W-:Y:S01]  /*105b0*/  HMMA.16816.F32.BF16 R44, R68.reuse, R10, R44 ;  /* 0x0000000a442c723c */ /* 0x040fe2000004182c */
[----:B------:R-:W1:Y:S07]  /*105c0*/  LDSM.16.M88.4 R8, [R185+0x5000] ;  /* 0x00500000b908783b */ /* 0x000e6e0000000200 */
        /* <DEDUP_REMOVED lines=15> */
[C---:B------:R-:W-:Y:S08]  /*106c0*/  HMMA.16816.F32.BF16 R100, R68.reuse, R72, R100 ;  /* 0x000000484464723c */ /* 0x040ff00000041864 */
[C---:B------:R-:W-:Y:S08]  /*106d0*/  HMMA.16816.F32.BF16 R120, R68.reuse, R80, R120 ;  /* 0x000000504478723c */ /* 0x040ff00000041878 */
[C---:B------:R-:W-:Y:S01]  /*106e0*/  HMMA.16816.F32.BF16 R112, R68.reuse, R82, R112 ;  /* 0x000000524470723c */ /* 0x040fe20000041870 */
[----:B------:R-:W-:Y:S07]  /*106f0*/  LDSM.16.M88.4 R80, [R188+0x7c00] ;  /* 0x007c0000bc50783b */ /* 0x000fee0000000200 */
[----:B------:R-:W-:Y:S01]  /*10700*/  HMMA.16816.F32.BF16 R96, R68, R74, R96 ;  /* 0x0000004a4460723c */ /* 0x000fe20000041860 */
[----:B------:R-:W-:Y:S07]  /*10710*/  LDSM.16.M88.4 R72, [R188+0x8400] ;  /* 0x00840000bc48783b */ /* 0x000fee0000000200 */
[C---:B--2---:R-:W-:Y:S08]  /*10720*/  HMMA.16816.F32.BF16 R40, R136.reuse, R12, R40 ;  /* 0x0000000c8828723c */ /* 0x044ff00000041828 */
[----:B------:R-:W-:Y:S01]  /*10730*/  HMMA.16816.F32.BF16 R36, R136, R14, R36 ;  /* 0x0000000e8824723c */ /* 0x000fe20000041824 */
[----:B------:R-:W2:Y:S07]  /*10740*/  LDSM.16.M88.4 R12, [R188+0x8c00] ;  /* 0x008c0000bc0c783b */ /* 0x000eae0000000200 */
[C---:B------:R-:W-:Y:S08]  /*10750*/  HMMA.16816.F32.BF16 R108, R68.reuse, R76, R108 ;  /* 0x0000004c446c723c */ /* 0x040ff0000004186c */
[----:B------:R-:W-:Y:S01]  /*10760*/  HMMA.16816.F32.BF16 R104, R68, R78, R104 ;  /* 0x0000004e4468723c */ /* 0x000fe20000041868 */
[----:B------:R-:W1:Y:S04]  /*10770*/  LDSM.16.M88.4 R68, [R188+0x8800] ;  /* 0x00880000bc44783b */ /* 0x000e680000000200 */
[----:B------:R-:W-:Y:S03]  /*10780*/  LDSM.16.M88.4 R76, [R188+0x8000] ;  /* 0x00800000bc4c783b */ /* 0x000fe60000000200 */
[C---:B---3--:R-:W-:Y:S08]  /*10790*/  HMMA.16816.F32.BF16 R48, R136.reuse, R16, R48 ;  /* 0x000000108830723c */ /* 0x048ff00000041830 */
[C---:B------:R-:W-:Y:S01]  /*107a0*/  HMMA.16816.F32.BF16 R44, R136.reuse, R18, R44 ;  /* 0x00000012882c723c */ /* 0x040fe2000004182c */
[----:B------:R-:W-:Y:S07]  /*107b0*/  LDSM.16.M88.4 R16, [R185+0x7000] ;  /* 0x00700000b910783b */ /* 0x000fee0000000200 */
[C---:B----4-:R-:W-:Y:S08]  /*107c0*/  HMMA.16816.F32.BF16 R32, R136.reuse, R4, R32 ;  /* 0x000000048820723c */ /* 0x050ff00000041820 */
[C---:B------:R-:W-:Y:S01]  /*107d0*/  HMMA.16816.F32.BF16 R28, R136.reuse, R6, R28 ;  /* 0x00000006881c723c */ /* 0x040fe2000004181c */
[----:B------:R-:W3:Y:S07]  /*107e0*/  LDSM.16.M88.4 R4, [R187+0x2000] ;  /* 0x00200000bb04783b */ /* 0x000eee0000000200 */
[C---:B------:R-:W-:Y:S08]  /*107f0*/  HMMA.16816.F32.BF16 R100, R136.reuse, R124, R100 ;  /* 0x0000007c8864723c */ /* 0x040ff00000041864 */
[C---:B------:R-:W-:Y:S08]  /*10800*/  HMMA.16816.F32.BF16 R120, R136.reuse, R132, R120 ;  /* 0x000000848878723c */ /* 0x040ff00000041878 */
[C---:B------:R-:W-:Y:S08]  /*10810*/  HMMA.16816.F32.BF16 R112, R136.reuse, R134, R112 ;  /* 0x000000868870723c */ /* 0x040ff00000041870 */
[----:B------:R-:W-:Y:S08]  /*10820*/  HMMA.16816.F32.BF16 R96, R136, R126, R96 ;  /* 0x0000007e8860723c */ /* 0x000ff00000041860 */
[----:B-1----:R-:W-:Y:S01]  /*10830*/  HMMA.16816.F32.BF16 R124, R8, R92, R60 ;  /* 0x0000005c087c723c */ /* 0x002fe2000004183c */
[----:B------:R-:W1:Y:S07]  /*10840*/  LDSM.16.M88.4 R60, [R185+0x7400] ;  /* 0x00740000b93c783b */ /* 0x000e6e0000000200 */
[C---:B------:R-:W-:Y:S08]  /*10850*/  HMMA.16816.F32.BF16 R108, R136.reuse, R128, R108 ;  /* 0x00000080886c723c */ /* 0x040ff0000004186c */
[----:B------:R-:W-:Y:S08]  /*10860*/  HMMA.16816.F32.BF16 R104, R136, R130, R104 ;  /* 0x000000828868723c */ /* 0x000ff00000041868 */
[C---:B------:R-:W-:Y:S08]  /*10870*/  HMMA.16816.F32.BF16 R56, R8.reuse, R94, R56 ;  /* 0x0000005e0838723c */ /* 0x040ff00000041838 */
[----:B------:R-:W-:Y:S08]  /*10880*/  HMMA.16816.F32.BF16 R48, R8, R88, R48 ;  /* 0x000000580830723c */ /* 0x000ff00000041830 */
[C---:B------:R-:W-:Y:S08]  /*10890*/  HMMA.16816.F32.BF16 R24, R136.reuse, R140, R24 ;  /* 0x0000008c8818723c */ /* 0x040ff00000041818 */
[----:B------:R-:W-:Y:S08]  /*108a0*/  HMMA.16816.F32.BF16 R20, R136, R142, R20 ;  /* 0x0000008e8814723c */ /* 0x000ff00000041814 */
[C---:B--2---:R-:W-:Y:S07]  /*108b0*/  HMMA.16816.F32.BF16 R100, R8.reuse, R12, R100 ;  /* 0x0000000c0864723c */ /* 0x044fee0000041864 */
[----:B------:R-:W-:Y:S01]  /*108c0*/  IMAD R12, R64, 0x10, R207 ;  /* 0x00000010400c7824 */ /* 0x000fe200078e02cf */
[----:B------:R-:W-:Y:S04]  /*108d0*/  HMMA.16816.F32.BF16 R120, R8, R72, R120 ;  /* 0x000000480878723c */ /* 0x000fe80000041878 */
[----:B------:R-:W-:-:S04]  /*108e0*/  IADD3 R65, R12, 0x1, R65 ;  /* 0x000000010c417810 */ /* 0x000fc80007ffe041 */
[----:B------:R-:W-:Y:S01]  /*108f0*/  HMMA.16816.F32.BF16 R112, R8, R74, R112 ;  /* 0x0000004a0870723c */ /* 0x000fe20000041870 */
[----:B------:R-:W2:Y:S01]  /*10900*/  LDSM.16.M88.4 R72, [R185+0x7800] ;  /* 0x00780000b948783b */ /* 0x000ea20000000200 */
[----:B------:R-:W-:-:S05]  /*10910*/  IADD3 R65, R67, R65, -R200 ;  /* 0x0000004143417210 */ /* 0x000fca0007ffe8c8 */
[----:B------:R-:W-:Y:S01]  /*10920*/  IMAD.IADD R118, R2, 0x1, R65 ;  /* 0x0000000102767824 */ /* 0x000fe200078e0241 */
[----:B------:R-:W-:Y:S01]  /*10930*/  HMMA.16816.F32.BF16 R108, R8, R68, R108 ;  /* 0x00000044086c723c */ /* 0x000fe2000004186c */
[----:B------:R-:W-:-:S05]  /*10940*/  IMAD.IADD R2, R0, 0x1, R119 ;  /* 0x0000000100027824 */ /* 0x000fca00078e0277 */
[C---:B------:R-:W-:Y:S02]  /*10950*/  IADD3 R12, R2.reuse, 0x1, RZ ;  /* 0x00000001020c7810 */ /* 0x040fe40007ffe0ff */
[----:B------:R-:W-:Y:S01]  /*10960*/  HMMA.16816.F32.BF16 R104, R8, R70, R104 ;  /* 0x000000460868723c */ /* 0x000fe20000041868 */
[----:B------:R-:W-:-:S07]  /*10970*/  IADD3 R13, R2, 0x9, RZ ;  /* 0x00000009020d7810 */ /* 0x000fce0007ffe0ff */
[C---:B---3--:R-:W-:Y:S07]  /*10980*/  HMMA.16816.F32.BF16 R68, R4.reuse, R16, R124 ;  /* 0x000000100444723c */ /* 0x048fee000004187c */
[C---:B------:R-:W-:Y:S01]  /*10990*/  IADD3 R16, R118.reuse, 0x8, RZ ;  /* 0x0000000876107810 */ /* 0x040fe20007ffe0ff */
[----:B------:R-:W-:Y:S01]  /*109a0*/  HMMA.16816.F32.BF16 R56, R4, R18, R56 ;  /* 0x000000120438723c */ /* 0x000fe20000041838 */
[-C--:B------:R-:W-:Y:S02]  /*109b0*/  IMNMX R118, R118, R67.reuse, PT ;  /* 0x0000004376767217 */ /* 0x080fe40003800200 */
[----:B------:R-:W-:-:S02]  /*109c0*/  IMNMX R119, R16, R67, PT ;  /* 0x0000004310777217 */ /* 0x000fc40003800200 */
[CC--:B------:R-:W-:Y:S02]  /*109d0*/  ISETP.GE.AND P2, PT, R12.reuse, R118.reuse, PT ;  /* 0x000000760c00720c */ /* 0x0c0fe40003f46270 */
[-C--:B------:R-:W-:Y:S01]  /*109e0*/  ISETP.GE.AND P4, PT, R12, R119.reuse, PT ;  /* 0x000000770c00720c */ /* 0x080fe20003f86270 */
[----:B------:R-:W-:Y:S01]  /*109f0*/  HMMA.16816.F32.BF16 R40, R8, R84, R40 ;  /* 0x000000540828723c */ /* 0x000fe20000041828 */
[----:B------:R-:W-:Y:S02]  /*10a00*/  IADD3 R12, R2, 0x8, RZ ;  /* 0x00000008020c7810 */ /* 0x000fe40007ffe0ff */
[-C--:B------:R-:W-:Y:S02]  /*10a10*/  ISETP.GE.AND P1, PT, R13, R118.reuse, PT ;  /* 0x000000760d00720c */ /* 0x080fe40003f26270 */
[C---:B------:R-:W-:Y:S02]  /*10a20*/  ISETP.GE.AND P0, PT, R12.reuse, R118, PT ;  /* 0x000000760c00720c */ /* 0x040fe40003f06270 */
[----:B------:R-:W-:Y:S01]  /*10a30*/  ISETP.GE.AND P5, PT, R12, R119, PT ;  /* 0x000000770c00720c */ /* 0x000fe20003fa6270 */
[----:B-1----:R-:W-:Y:S01]  /*10a40*/  HMMA.16816.F32.BF16 R48, R4, R60, R48 ;  /* 0x0000003c0430723c */ /* 0x002fe20000041830 */
[----:B------:R-:W-:-:S02]  /*10a50*/  IADD3 R12, R2, 0x10, RZ ;  /* 0x00000010020c7810 */ /* 0x000fc40007ffe0ff */
[----:B------:R-:W-:Y:S02]  /*10a60*/  ISETP.GE.AND P6, PT, R13, R119, PT ;  /* 0x000000770d00720c */ /* 0x000fe40003fc6270 */
[C---:B------:R-:W-:Y:S02]  /*10a70*/  IADD3 R13, R2.reuse, 0x11, RZ ;  /* 0x00000011020d7810 */ /* 0x040fe40007ffe0ff */
[----:B------:R-:W-:Y:S01]  /*10a80*/  IADD3 R16, R2, 0x19, RZ ;  /* 0x0000001902107810 */ /* 0x000fe20007ffe0ff */
[----:B------:R-:W-:Y:S01]  /*10a90*/  HMMA.16816.F32.BF16 R44, R8, R90, R44 ;  /* 0x0000005a082c723c */ /* 0x000fe2000004182c */
[----:B------:R-:W-:Y:S02]  /*10aa0*/  FSEL R55, R58, -INF , !P5 ;  /* 0xff8000003a377808 */ /* 0x000fe40006800000 */
[----:B------:R-:W-:Y:S02]  /*10ab0*/  ISETP.GE.AND P5, PT, R13, R118, PT ;  /* 0x000000760d00720c */ /* 0x000fe40003fa6270 */
[----:B------:R-:W-:-:S02]  /*10ac0*/  IADD3 R17, R2, 0x21, RZ ;  /* 0x0000002102117810 */ /* 0x000fc40007ffe0ff */
[----:B------:R-:W-:Y:S01]  /*10ad0*/  FSEL R90, R69, -INF , !P2 ;  /* 0xff800000455a7808 */ /* 0x000fe20005000000 */
[----:B------:R-:W-:Y:S01]  /*10ae0*/  HMMA.16816.F32.BF16 R36, R8, R86, R36 ;  /* 0x000000560824723c */ /* 0x000fe20000041824 */
[----:B------:R-:W-:Y:S02]  /*10af0*/  ISETP.GE.AND P2, PT, R12, R118, PT ;  /* 0x000000760c00720c */ /* 0x000fe40003f46270 */
[----:B------:R-:W-:-:S05]  /*10b00*/  FSEL R71, R71, -INF , !P4 ;  /* 0xff80000047477808 */ /* 0x000fca0006000000 */
[C---:B------:R-:W-:Y:S07]  /*10b10*/  HMMA.16816.F32.BF16 R32, R8.reuse, R80, R32 ;  /* 0x000000500820723c */ /* 0x040fee0000041820 */
[----:B------:R-:W-:Y:S01]  /*10b20*/  FSEL R80, R57, -INF , !P1 ;  /* 0xff80000039507808 */ /* 0x000fe20004800000 */
[----:B------:R-:W-:Y:S01]  /*10b30*/  HMMA.16816.F32.BF16 R28, R8, R82, R28 ;  /* 0x00000052081c723c */ /* 0x000fe2000004181c */
[----:B------:R-:W-:-:S06]  /*10b40*/  ISETP.GE.AND P1, PT, R13, R119, PT ;  /* 0x000000770d00720c */ /* 0x000fcc0003f26270 */
[----:B------:R-:W-:Y:S01]  /*10b50*/  FSEL R82, R56, -INF , !P0 ;  /* 0xff80000038527808 */ /* 0x000fe20004000000 */
[----:B------:R-:W-:Y:S01]  /*10b60*/  HMMA.16816.F32.BF16 R24, R8, R76, R24 ;  /* 0x0000004c0818723c */ /* 0x000fe20000041818 */
[----:B------:R-:W-:Y:S02]  /*10b70*/  ISETP.GE.AND P0, PT, R12, R119, PT ;  /* 0x000000770c00720c */ /* 0x000fe40003f06270 */
[----:B------:R-:W-:-:S04]  /*10b80*/  IADD3 R12, R2, 0x18, RZ ;  /* 0x00000018020c7810 */ /* 0x000fc80007ffe0ff */
[----:B------:R-:W-:Y:S01]  /*10b90*/  FSEL R77, R50, -INF , !P0 ;  /* 0xff800000324d7808 */ /* 0x000fe20004000000 */
[C---:B------:R-:W-:Y:S01]  /*10ba0*/  HMMA.16816.F32.BF16 R20, R8.reuse, R78, R20 ;  /* 0x0000004e0814723c */ /* 0x040fe20000041814 */
[----:B------:R-:W-:Y:S02]  /*10bb0*/  FSEL R76, R49, -INF , !P5 ;  /* 0xff800000314c7808 */ /* 0x000fe40006800000 */
[C---:B------:R-:W-:Y:S02]  /*10bc0*/  ISETP.GE.AND P0, PT, R16.reuse, R118, PT ;  /* 0x000000761000720c */ /* 0x040fe40003f06270 */
[-C--:B------:R-:W-:Y:S02]  /*10bd0*/  ISETP.GE.AND P5, PT, R16, R119.reuse, PT ;  /* 0x000000771000720c */ /* 0x080fe40003fa6270 */
[----:B------:R-:W-:Y:S01]  /*10be0*/  FSEL R78, R48, -INF , !P2 ;  /* 0xff800000304e7808 */ /* 0x000fe20005000000 */
[----:B------:R-:W-:Y:S01]  /*10bf0*/  HMMA.16816.F32.BF16 R96, R8, R14, R96 ;  /* 0x0000000e0860723c */ /* 0x000fe20000041860 */
[----:B------:R-:W1:Y:S01]  /*10c00*/  LDSM.16.M88.4 R8, [R185+0x7c00] ;  /* 0x007c0000b908783b */ /* 0x000e620000000200 */
[----:B------:R-:W-:-:S02]  /*10c10*/  ISETP.GE.AND P2, PT, R12, R119, PT ;  /* 0x000000770c00720c */ /* 0x000fc40003f46270 */
[----:B------:R-:W-:Y:S02]  /*10c20*/  IADD3 R16, R2, 0x20, RZ ;  /* 0x0000002002107810 */ /* 0x000fe40007ffe0ff */
[----:B------:R-:W-:Y:S02]  /*10c30*/  FSEL R79, R51, -INF , !P1 ;  /* 0xff800000334f7808 */ /* 0x000fe40004800000 */
[----:B--2---:R-:W-:Y:S01]  /*10c40*/  HMMA.16816.F32.BF16 R40, R4, R72, R40 ;  /* 0x000000480428723c */ /* 0x004fe20000041828 */
[----:B------:R-:W-:-:S06]  /*10c50*/  ISETP.GE.AND P1, PT, R16, R118, PT ;  /* 0x000000761000720c */ /* 0x000fcc0003f26270 */
[----:B------:R-:W-:Y:S01]  /*10c60*/  FSEL R72, R59, -INF , !P6 ;  /* 0xff8000003b487808 */ /* 0x000fe20007000000 */
[C---:B------:R-:W-:Y:S01]  /*10c70*/  HMMA.16816.F32.BF16 R44, R4.reuse, R62, R44 ;  /* 0x0000003e042c723c */ /* 0x040fe2000004182c */
[----:B------:R-:W-:Y:S02]  /*10c80*/  ISETP.GE.AND P6, PT, R12, R118, PT ;  /* 0x000000760c00720c */ /* 0x000fe40003fc6270 */
[----:B------:R-:W2:Y:S05]  /*10c90*/  LDSM.16.M88.4 R12, [R185+0x8000] ;  /* 0x00800000b90c783b */ /* 0x000eaa0000000200 */
[----:B------:R-:W-:Y:S08]  /*10ca0*/  HMMA.16816.F32.BF16 R36, R4, R74, R36 ;  /* 0x0000004a0424723c */ /* 0x000ff00000041824 */
[----:B------:R-:W-:-:S08]  /*10cb0*/  FSEL R168, R40, -INF , !P1 ;  /* 0xff80000028a87808 */ /* 0x000fd00004800000 */
[----:B------:R-:W-:Y:S01]  /*10cc0*/  FSEL R86, R44, -INF , !P6 ;  /* 0xff8000002c567808 */ /* 0x000fe20007000000 */
[C---:B-1----:R-:W-:Y:S01]  /*10cd0*/  HMMA.16816.F32.BF16 R32, R4.reuse, R8, R32 ;  /* 0x000000080420723c */ /* 0x042fe20000041820 */
[----:B------:R-:W-:Y:S02]  /*10ce0*/  FSEL R69, R46, -INF , !P2 ;  /* 0xff8000002e457808 */ /* 0x000fe40005000000 */
[----:B------:R-:W-:Y:S02]  /*10cf0*/  ISETP.GE.AND P6, PT, R16, R119, PT ;  /* 0x000000771000720c */ /* 0x000fe40003fc6270 */
[----:B------:R-:W-:Y:S02]  /*10d00*/  ISETP.GE.AND P2, PT, R17, R118, PT ;  /* 0x000000761100720c */ /* 0x000fe40003f46270 */
[C---:B------:R-:W-:Y:S01]  /*10d10*/  IADD3 R16, R2.reuse, 0x28, RZ ;  /* 0x0000002802107810 */ /* 0x040fe20007ffe0ff */
[----:B------:R-:W-:Y:S01]  /*10d20*/  HMMA.16816.F32.BF16 R28, R4, R10, R28 ;  /* 0x0000000a041c723c */ /* 0x000fe2000004181c */
[----:B------:R-:W-:-:S02]  /*10d30*/  IADD3 R8, R2, 0x29, RZ ;  /* 0x0000002902087810 */ /* 0x000fc40007ffe0ff */
[----:B------:R-:W-:Y:S02]  /*10d40*/  FSEL R88, R45, -INF , !P0 ;  /* 0xff8000002d587808 */ /* 0x000fe40004000000 */
[----:B------:R-:W-:Y:S02]  /*10d50*/  FSEL R84, R47, -INF , !P5 ;  /* 0xff8000002f547808 */ /* 0x000fe40006800000 */
[----:B------:R-:W-:Y:S02]  /*10d60*/  FSEL R145, R42, -INF , !P6 ;  /* 0xff8000002a917808 */ /* 0x000fe40007000000 */
[----:B------:R-:W-:Y:S01]  /*10d70*/  FSEL R166, R41, -INF , !P2 ;  /* 0xff80000029a67808 */ /* 0x000fe20005000000 */
[----:B--2---:R-:W-:Y:S01]  /*10d80*/  HMMA.16816.F32.BF16 R24, R4, R12, R24 ;  /* 0x0000000c0418723c */ /* 0x004fe20000041818 */
[----:B------:R-:W-:Y:S02]  /*10d90*/  ISETP.GE.AND P0, PT, R17, R119, PT ;  /* 0x000000771100720c */ /* 0x000fe40003f06270 */
[----:B------:R-:W-:-:S02]  /*10da0*/  ISETP.GE.AND P5, PT, R16, R118, PT ;  /* 0x000000761000720c */ /* 0x000fc40003fa6270 */
[C---:B------:R-:W-:Y:S02]  /*10db0*/  ISETP.GE.AND P6, PT, R8.reuse, R118, PT ;  /* 0x000000760800720c */ /* 0x040fe40003fc6270 */
[-C--:B------:R-:W-:Y:S01]  /*10dc0*/  ISETP.GE.AND P2, PT, R8, R119.reuse, PT ;  /* 0x000000770800720c */ /* 0x080fe20003f46270 */
[----:B------:R-:W-:Y:S01]  /*10dd0*/  HMMA.16816.F32.BF16 R20, R4, R14, R20 ;  /* 0x0000000e0414723c */ /* 0x000fe20000041814 */
[----:B------:R-:W-:Y:S02]  /*10de0*/  ISETP.GE.AND P1, PT, R16, R119, PT ;  /* 0x000000771000720c */ /* 0x000fe40003f26270 */
[----:B------:R-:W-:Y:S01]  /*10df0*/  IADD3 R8, R2, 0x30, RZ ;  /* 0x0000003002087810 */ /* 0x000fe20007ffe0ff */
[----:B------:R-:W1:Y:S01]  /*10e00*/  LDSM.16.M88.4 R16, [R185+0x8400] ;  /* 0x00840000b910783b */ /* 0x000e620000000200 */
[----:B------:R-:W-:Y:S02]  /*10e10*/  FSEL R147, R43, -INF , !P0 ;  /* 0xff8000002b937808 */ /* 0x000fe40004000000 */
[----:B------:R-:W-:-:S02]  /*10e20*/  FSEL R164, R36, -INF , !P5 ;  /* 0xff80000024a47808 */ /* 0x000fc40006800000 */
[CC--:B------:R-:W-:Y:S02]  /*10e30*/  ISETP.GE.AND P0, PT, R8.reuse, R118.reuse, PT ;  /* 0x000000760800720c */ /* 0x0c0fe40003f06270 */
[----:B------:R-:W-:Y:S02]  /*10e40*/  ISETP.GE.AND P5, PT, R8, R119, PT ;  /* 0x000000770800720c */ /* 0x000fe40003fa6270 */
[C---:B------:R-:W-:Y:S02]  /*10e50*/  IADD3 R9, R2.reuse, 0x31, RZ ;  /* 0x0000003102097810 */ /* 0x040fe40007ffe0ff */
[----:B------:R-:W-:Y:S02]  /*10e60*/  IADD3 R8, R2, 0x38, RZ ;  /* 0x0000003802087810 */ /* 0x000fe40007ffe0ff */
[----:B------:R-:W-:Y:S02]  /*10e70*/  FSEL R151, R38, -INF , !P1 ;  /* 0xff80000026977808 */ /* 0x000fe40004800000 */
[----:B------:R-:W-:-:S02]  /*10e80*/  ISETP.GE.AND P1, PT, R9, R118, PT ;  /* 0x000000760900720c */ /* 0x000fc40003f26270 */
[----:B------:R-:W-:Y:S02]  /*10e90*/  FSEL R162, R37, -INF , !P6 ;  /* 0xff80000025a27808 */ /* 0x000fe40007000000 */
[----:B------:R-:W-:Y:S02]  /*10ea0*/  FSEL R137, R39, -INF , !P2 ;  /* 0xff80000027897808 */ /* 0x000fe40005000000 */
[----:B------:R-:W-:Y:S02]  /*10eb0*/  FSEL R66, R32, -INF , !P0 ;  /* 0xff80000020427808 */ /* 0x000fe40004000000 */
[----:B------:R-:W-:Y:S02]  /*10ec0*/  ISETP.GE.AND P6, PT, R9, R119, PT ;  /* 0x000000770900720c */ /* 0x000fe40003fc6270 */
[----:B------:R-:W-:Y:S02]  /*10ed0*/  IADD3 R12, R2, 0x39, RZ ;  /* 0x00000039020c7810 */ /* 0x000fe40007ffe0ff */
[----:B------:R-:W-:-:S02]  /*10ee0*/  ISETP.GE.AND P2, PT, R8, R118, PT ;  /* 0x000000760800720c */ /* 0x000fc40003f46270 */
[-C--:B------:R-:W-:Y:S02]  /*10ef0*/  ISETP.GE.AND P0, PT, R8, R119.reuse, PT ;  /* 0x000000770800720c */ /* 0x080fe40003f06270 */
[----:B------:R-:W2:Y:S01]  /*10f00*/  LDSM.16.M88.4 R8, [R185+0x8800] ;  /* 0x00880000b908783b */ /* 0x000ea20000000200 */
[----:B------:R-:W-:Y:S02]  /*10f10*/  FSEL R63, R34, -INF , !P5 ;  /* 0xff800000223f7808 */ /* 0x000fe40006800000 */
[----:B------:R-:W-:Y:S02]  /*10f20*/  FSEL R160, R33, -INF , !P1 ;  /* 0xff80000021a07808 */ /* 0x000fe40004800000 */
[C---:B------:R-:W-:Y:S02]  /*10f30*/  ISETP.GE.AND P5, PT, R12.reuse, R118, PT ;  /* 0x000000760c00720c */ /* 0x040fe40003fa6270 */
[----:B------:R-:W-:Y:S02]  /*10f40*/  ISETP.GE.AND P1, PT, R12, R119, PT ;  /* 0x000000770c00720c */ /* 0x000fe40003f26270 */
[C---:B------:R-:W-:Y:S01]  /*10f50*/  IADD3 R12, R2.reuse, 0x40, RZ ;  /* 0x00000040020c7810 */ /* 0x040fe20007ffe0ff */
[----:B-1----:R-:W-:Y:S01]  /*10f60*/  HMMA.16816.F32.BF16 R120, R4, R16, R120 ;  /* 0x000000100478723c */ /* 0x002fe20000041878 */
[----:B------:R-:W-:-:S02]  /*10f70*/  IADD3 R13, R2, 0x41, RZ ;  /* 0x00000041020d7810 */ /* 0x000fc40007ffe0ff */
[----:B------:R-:W-:Y:S02]  /*10f80*/  FSEL R64, R35, -INF , !P6 ;  /* 0xff80000023407808 */ /* 0x000fe40007000000 */
[----:B------:R-:W-:Y:S02]  /*10f90*/  FSEL R158, R28, -INF , !P2 ;  /* 0xff8000001c9e7808 */ /* 0x000fe40005000000 */
[----:B------:R-:W-:Y:S01]  /*10fa0*/  FSEL R67, R30, -INF , !P0 ;  /* 0xff8000001e437808 */ /* 0x000fe20004000000 */
[----:B------:R-:W-:Y:S01]  /*10fb0*/  HMMA.16816.F32.BF16 R112, R4, R18, R112 ;  /* 0x000000120470723c */ /* 0x000fe20000041870 */
[----:B------:R-:W-:Y:S02]  /*10fc0*/  FSEL R156, R29, -INF , !P5 ;  /* 0xff8000001d9c7808 */ /* 0x000fe40006800000 */
[C---:B------:R-:W-:Y:S02]  /*10fd0*/  ISETP.GE.AND P6, PT, R12.reuse, R118, PT ;  /* 0x000000760c00720c */ /* 0x040fe40003fc6270 */
[----:B------:R-:W-:-:S02]  /*10fe0*/  ISETP.GE.AND P2, PT, R12, R119, PT ;  /* 0x000000770c00720c */ /* 0x000fc40003f46270 */
[C---:B------:R-:W-:Y:S02]  /*10ff0*/  ISETP.GE.AND P0, PT, R13.reuse, R118, PT ;  /* 0x000000760d00720c */ /* 0x040fe40003f06270 */
[----:B------:R-:W-:Y:S02]  /*11000*/  ISETP.GE.AND P5, PT, R13, R119, PT ;  /* 0x000000770d00720c */ /* 0x000fe40003fa6270 */
[----:B------:R-:W1:Y:S01]  /*11010*/  LDSM.16.M88.4 R12, [R185+0x8c00] ;  /* 0x008c0000b90c783b */ /* 0x000e620000000200 */
[----:B------:R-:W-:Y:S01]  /*11020*/  IADD3 R28, R2, 0x48, RZ ;  /* 0x00000048021c7810 */ /* 0x000fe20007ffe0ff */
[----:B------:R-:W-:-:S04]  /*11030*/  DEPBAR.LE SB0, 0x0 ;  /* 0x000080000000791a */ /* 0x000fc80000000000 */
[----:B------:R-:W-:Y:S02]  /*11040*/  IADD3 R16, R2, 0x49, RZ ;  /* 0x0000004902107810 */ /* 0x000fe40007ffe0ff */
[----:B------:R-:W-:Y:S02]  /*11050*/  FSEL R135, R31, -INF , !P1 ;  /* 0xff8000001f877808 */ /* 0x000fe40004800000 */
[----:B------:R-:W-:Y:S01]  /*11060*/  FSEL R134, R24, -INF , !P6 ;  /* 0xff80000018867808 */ /* 0x000fe20007000000 */
[----:B--2---:R-:W-:Y:S01]  /*11070*/  HMMA.16816.F32.BF16 R108, R4, R8, R108 ;  /* 0x00000008046c723c */ /* 0x004fe2000004186c */
[----:B------:R-:W-:Y:S02]  /*11080*/  FSEL R131, R26, -INF , !P2 ;  /* 0xff8000001a837808 */ /* 0x000fe40005000000 */
[----:B------:R-:W-:Y:S02]  /*11090*/  FSEL R154, R25, -INF , !P0 ;  /* 0xff800000199a7808 */ /* 0x000fe40004000000 */
[----:B------:R-:W-:-:S02]  /*110a0*/  ISETP.GE.AND P1, PT, R28, R118, PT ;  /* 0x000000761c00720c */ /* 0x000fc40003f26270 */
[-C--:B------:R-:W-:Y:S01]  /*110b0*/  ISETP.GE.AND P6, PT, R28, R119.reuse, PT ;  /* 0x000000771c00720c */ /* 0x080fe20003fc6270 */
[----:B------:R-:W-:Y:S01]  /*110c0*/  HMMA.16816.F32.BF16 R104, R4, R10, R104 ;  /* 0x0000000a0468723c */ /* 0x000fe20000041868 */
[C---:B------:R-:W-:Y:S02]  /*110d0*/  ISETP.GE.AND P2, PT, R16.reuse, R118, PT ;  /* 0x000000761000720c */ /* 0x040fe40003f46270 */
[----:B------:R-:W-:Y:S02]  /*110e0*/  ISETP.GE.AND P0, PT, R16, R119, PT ;  /* 0x000000771000720c */ /* 0x000fe40003f06270 */
[C---:B------:R-:W-:Y:S02]  /*110f0*/  IADD3 R16, R2.reuse, 0x50, RZ ;  /* 0x0000005002107810 */ /* 0x040fe40007ffe0ff */
[----:B------:R-:W-:Y:S02]  /*11100*/  IADD3 R17, R2, 0x51, RZ ;  /* 0x0000005102117810 */ /* 0x000fe40007ffe0ff */
[----:B------:R-:W-:-:S02]  /*11110*/  FSEL R132, R27, -INF , !P5 ;  /* 0xff8000001b847808 */ /* 0x000fc40006800000 */
[----:B------:R-:W-:Y:S02]  /*11120*/  FSEL R136, R20, -INF , !P1 ;  /* 0xff80000014887808 */ /* 0x000fe40004800000 */
[----:B------:R-:W-:Y:S02]  /*11130*/  FSEL R133, R22, -INF , !P6 ;  /* 0xff80000016857808 */ /* 0x000fe40007000000 */
[CC--:B------:R-:W-:Y:S02]  /*11140*/  ISETP.GE.AND P5, PT, R16.reuse, R118.reuse, PT ;  /* 0x000000761000720c */ /* 0x0c0fe40003fa6270 */
[----:B------:R-:W-:Y:S02]  /*11150*/  ISETP.GE.AND P1, PT, R16, R119, PT ;  /* 0x000000771000720c */ /* 0x000fe40003f26270 */
[----:B------:R-:W-:Y:S01]  /*11160*/  ISETP.GE.AND P6, PT, R17, R118, PT ;  /* 0x000000761100720c */ /* 0x000fe20003fc6270 */
[----:B-1----:R-:W-:Y:S01]  /*11170*/  HMMA.16816.F32.BF16 R100, R4, R12, R100 ;  /* 0x0000000c0464723c */ /* 0x002fe20000041864 */
[----:B------:R-:W-:-:S02]  /*11180*/  IADD3 R16, R2, 0x58, RZ ;  /* 0x0000005802107810 */ /* 0x000fc40007ffe0ff */
[----:B------:R-:W-:Y:S02]  /*11190*/  IADD3 R8, R2, 0x59, RZ ;  /* 0x0000005902087810 */ /* 0x000fe40007ffe0ff */
[----:B------:R-:W-:Y:S02]  /*111a0*/  FSEL R152, R21, -INF , !P2 ;  /* 0xff80000015987808 */ /* 0x000fe40005000000 */
[----:B------:R-:W-:Y:S01]  /*111b0*/  FSEL R142, R23, -INF , !P0 ;  /* 0xff800000178e7808 */ /* 0x000fe20004000000 */
[----:B------:R-:W-:Y:S01]  /*111c0*/  HMMA.16816.F32.BF16 R96, R4, R14, R96 ;  /* 0x0000000e0460723c */ /* 0x000fe20000041860 */
[----:B------:R-:W-:Y:S02]  /*111d0*/  FSEL R143, R122, -INF , !P1 ;  /* 0xff8000007a8f7808 */ /* 0x000fe40004800000 */
[----:B------:R-:W-:Y:S01]  /*111e0*/  FSEL R146, R121, -INF , !P6 ;  /* 0xff80000079927808 */ /* 0x000fe20007000000 */
[----:B------:R-:W-:Y:S01]  /*111f0*/  BAR.SYNC.DEFER_BLOCKING 0x0 ;  /* 0x0000000000007b1d */ /* 0x000fe20000010000 */
[----:B------:R-:W-:-:S02]  /*11200*/  ISETP.GE.AND P2, PT, R17, R119, PT ;  /* 0x000000771100720c */ /* 0x000fc40003f46270 */
[-C--:B------:R-:W-:Y:S02]  /*11210*/  ISETP.GE.AND P0, PT, R16, R118.reuse, PT ;  /* 0x000000761000720c */ /* 0x080fe40003f06270 */
        /* <DEDUP_REMOVED lines=15> */
[-C--:B------:R-:W-:Y:S02]  /*11310*/  ISETP.GE.AND P6, PT, R8, R119.reuse, PT ;  /* 0x000000770800720c */ /* 0x080fe40003fc6270 */
[----:B------:R-:W-:-:S02]  /*11320*/  ISETP.GE.AND P5, PT, R16, R119, PT ;  /* 0x000000771000720c */ /* 0x000fc40003fa6270 */
[----:B------:R-:W-:Y:S02]  /*11330*/  IADD3 R9, R2, 0x61, RZ ;  /* 0x0000006102097810 */ /* 0x000fe40007ffe0ff */
[----:B------:R-:W-:Y:S02]  /*11340*/  FSEL R65, R102, -INF , !P6 ;  /* 0xff80000066417808 */ /* 0x000fe40007000000 */
[----:B------:R-:W-:Y:S02]  /*11350*/  FSEL R139, R114, -INF , !P5 ;  /* 0xff800000728b7808 */ /* 0x000fe40006800000 */
[----:B------:R-:W-:Y:S02]  /*11360*/  FSEL R140, R113, -INF , !P1 ;  /* 0xff800000718c7808 */ /* 0x000fe40004800000 */
[-C--:B------:R-:W-:Y:S02]  /*11370*/  ISETP.GE.AND P6, PT, R2, R118.reuse, PT ;  /* 0x000000760200720c */ /* 0x080fe40003fc6270 */
[----:B------:R-:W-:-:S02]  /*11380*/  ISETP.GE.AND P5, PT, R9, R118, PT ;  /* 0x000000760900720c */ /* 0x000fc40003fa6270 */
[----:B------:R-:W-:Y:S02]  /*11390*/  ISETP.GE.AND P1, PT, R9, R119, PT ;  /* 0x000000770900720c */ /* 0x000fe40003f26270 */
[----:B------:R-:W-:Y:S02]  /*113a0*/  IADD3 R9, R2, 0x69, RZ ;  /* 0x0000006902097810 */ /* 0x000fe40007ffe0ff */
[----:B------:R-:W-:Y:S02]  /*113b0*/  FSEL R68, R68, -INF , !P6 ;  /* 0xff80000044447808 */ /* 0x000fe40007000000 */
[----:B------:R-:W-:Y:S02]  /*113c0*/  FSEL R129, R110, -INF , !P0 ;  /* 0xff8000006e817808 */ /* 0x000fe40004000000 */
[----:B------:R-:W-:Y:S02]  /*113d0*/  FSEL R128, R109, -INF , !P5 ;  /* 0xff8000006d807808 */ /* 0x000fe40006800000 */
[----:B------:R-:W-:-:S02]  /*113e0*/  FSEL R125, R111, -INF , !P1 ;  /* 0xff8000006f7d7808 */ /* 0x000fc40004800000 */
[----:B------:R-:W-:Y:S02]  /*113f0*/  ISETP.GT.AND P6, PT, R205, R194, PT ;  /* 0x000000c2cd00720c */ /* 0x000fe40003fc4270 */
[CC--:B------:R-:W-:Y:S02]  /*11400*/  ISETP.GE.AND P0, PT, R9.reuse, R118.reuse, PT ;  /* 0x000000760900720c */ /* 0x0c0fe40003f06270 */
[----:B------:R-:W-:Y:S02]  /*11410*/  ISETP.GE.AND P5, PT, R9, R119, PT ;  /* 0x000000770900720c */ /* 0x000fe40003fa6270 */
[----:B------:R-:W-:Y:S02]  /*11420*/  ISETP.GE.AND P1, PT, R8, R118, PT ;  /* 0x000000760800720c */ /* 0x000fe40003f26270 */
[C---:B------:R-:W-:Y:S02]  /*11430*/  IADD3 R8, R2.reuse, 0x71, RZ ;  /* 0x0000007102087810 */ /* 0x040fe40007ffe0ff */
        /* <DEDUP_REMOVED lines=8> */
[-C--:B------:R-:W-:Y:S02]  /*114c0*/  ISETP.GE.AND P1, PT, R4, R119.reuse, PT ;  /* 0x000000770400720c */ /* 0x080fe40003f26270 */
[C---:B------:R-:W-:Y:S02]  /*114d0*/  IADD3 R4, R2.reuse, 0x79, RZ ;  /* 0x0000007902047810 */ /* 0x040fe40007ffe0ff */
[----:B------:R-:W-:Y:S02]  /*114e0*/  FSEL R60, R101, -INF , !P2 ;  /* 0xff800000653c7808 */ /* 0x000fe40005000000 */
[----:B------:R-:W-:Y:S02]  /*114f0*/  FSEL R61, R103, -INF , !P0 ;  /* 0xff800000673d7808 */ /* 0x000fe40004000000 */
[----:B------:R-:W-:-:S02]  /*11500*/  ISETP.GE.AND P2, PT, R2, R119, PT ;  /* 0x000000770200720c */ /* 0x000fc40003f46270 */
[C---:B------:R-:W-:Y:S02]  /*11510*/  ISETP.GE.AND P4, PT, R4.reuse, R118, PT ;  /* 0x000000760400720c */ /* 0x040fe40003f86270 */
[----:B------:R-:W-:Y:S02]  /*11520*/  ISETP.GE.AND P0, PT, R4, R119, PT ;  /* 0x000000770400720c */ /* 0x000fe40003f06270 */
[----:B------:R-:W-:Y:S02]  /*11530*/  FSEL R70, R70, -INF , !P2 ;  /* 0xff80000046467808 */ /* 0x000fe40005000000 */
[----:B------:R-:W-:Y:S02]  /*11540*/  FSEL R58, R96, -INF , !P5 ;  /* 0xff800000603a7808 */ /* 0x000fe40006800000 */
[----:B------:R-:W-:Y:S02]  /*11550*/  FSEL R59, R98, -INF , !P1 ;  /* 0xff800000623b7808 */ /* 0x000fe40004800000 */
[----:B------:R-:W-:-:S02]  /*11560*/  FSEL R54, R97, -INF , !P4 ;  /* 0xff80000061367808 */ /* 0x000fc40006000000 */
[----:B------:R-:W-:Y:S01]  /*11570*/  FSEL R51, R99, -INF , !P0 ;  /* 0xff80000063337808 */ /* 0x000fe20004000000 */
[----:B------:R-:W-:Y:S05]  /*11580*/  @!P6 BRA `(.L_x_1536) ;  /* 0x00000a100000e947 */ /* 0x000fea0003800000 */
[----:B------:R-:W-:Y:S01]  /*11590*/  BSSY B0, `(.L_x_1537) ;  /* 0x0000042000007945 */ /* 0x000fe20003800000 */
[----:B------:R-:W-:Y:S05]  /*115a0*/  @!P3 BRA `(.L_x_1538) ;  /* 0x000003d00000b947 */ /* 0x000fea0003800000 */
[----:B------:R-:W2:Y:S01]  /*115b0*/  LD.E R11, [R116.64+0x170] ;  /* 0x00017004740b7980 */ /* 0x000ea2000c101900 */
[----:B------:R-:W-:Y:S02]  /*115c0*/  IADD3 R8, R0, -0x80, RZ ;  /* 0xffffff8000087810 */ /* 0x000fe40007ffe0ff */
[----:B------:R-:W-:Y:S02]  /*115d0*/  IABS R4, R0 ;  /* 0x0000000000047213 */ /* 0x000fe40000000000 */
[----:B------:R-:W-:Y:S02]  /*115e0*/  IABS R2, R8 ;  /* 0x0000000800027213 */ /* 0x000fe40000000000 */
[-C--:B--2---:R-:W-:Y:S02]  /*115f0*/  IABS R6, R11.reuse ;  /* 0x0000000b00067213 */ /* 0x084fe40000000000 */
[----:B------:R-:W-:-:S02]  /*11600*/  IABS R5, R11 ;  /* 0x0000000b00057213 */ /* 0x000fc40000000000 */
[----:B------:R-:W1:Y:S01]  /*11610*/  I2F.RP R9, R6 ;  /* 0x0000000600097306 */ /* 0x000e620000209400 */
[-C--:B------:R-:W-:Y:S02]  /*11620*/  LOP3.LUT R0, R0, R11.reuse, RZ, 0x3c, !PT ;  /* 0x0000000b00007212 */ /* 0x080fe400078e3cff */
[----:B------:R-:W-:Y:S01]  /*11630*/  IMAD.MOV R5, RZ, RZ, -R5 ;  /* 0x000000ffff057224 */ /* 0x000fe200078e0a05 */
[----:B------:R-:W-:Y:S02]  /*11640*/  LOP3.LUT R8, R8, R11, RZ, 0x3c, !PT ;  /* 0x0000000b08087212 */ /* 0x000fe400078e3cff */
[----:B------:R-:W-:Y:S02]  /*11650*/  ISETP.GE.AND P2, PT, R0, RZ, PT ;  /* 0x000000ff0000720c */ /* 0x000fe40003f46270 */
        /* <DEDUP_REMOVED lines=19> */
[----:B------:R-:W-:Y:S02]  /*11790*/  ISETP.GE.AND P0, PT, R8, RZ, PT ;  /* 0x000000ff0800720c */ /* 0x000fe40003f06270 */
[----:B------:R-:W-:-:S02]  /*117a0*/  @!P1 IADD3 R7, R7, 0x1, RZ ;  /* 0x0000000107079810 */ /* 0x000fc40007ffe0ff */
[----:B------:R-:W-:Y:S02]  /*117b0*/  ISETP.NE.AND P1, PT, R11, RZ, PT ;  /* 0x000000ff0b00720c */ /* 0x000fe40003f25270 */
[----:B------:R-:W-:-:S03]  /*117c0*/  LOP3.LUT R5, RZ, R11, RZ, 0x33, !PT ;  /* 0x0000000bff057212 */ /* 0x000fc600078e33ff */
[----:B------:R-:W-:Y:S02]  /*117d0*/  @P5 IADD3 R9, R9, 0x1, RZ ;  /* 0x0000000109095810 */ /* 0x000fe40007ffe0ff */
[----:B------:R-:W-:-:S03]  /*117e0*/  @P4 IADD3 R7, R7, 0x1, RZ ;  /* 0x0000000107074810 */ /* 0x000fc60007ffe0ff */
[----:B------:R-:W-:Y:S02]  /*117f0*/  @!P2 IMAD.MOV R9, RZ, RZ, -R9 ;  /* 0x000000ffff09a224 */ /* 0x000fe400078e0a09 */
[----:B------:R-:W-:-:S03]  /*11800*/  IMAD.MOV.U32 R2, RZ, RZ, R7 ;  /* 0x000000ffff027224 */ /* 0x000fc600078e0007 */
[----:B------:R-:W-:Y:S01]  /*11810*/  SEL R7, R5, R9, !P1 ;  /* 0x0000000905077207 */ /* 0x000fe20004800000 */
[----:B------:R-:W-:Y:S01]  /*11820*/  @!P0 IMAD.MOV R2, RZ, RZ, -R2 ;  /* 0x000000ffff028224 */ /* 0x000fe200078e0a02 */
[----:B------:R-:W3:Y:S03]  /*11830*/  LD.E.64 R8, [R116.64+0x38] ;  /* 0x0000380474087980 */ /* 0x000ee6000c101b00 */
[----:B------:R-:W-:Y:S01]  /*11840*/  IMAD.WIDE R16, R7, 0x4, R202 ;  /* 0x0000000407107825 */ /* 0x000fe200078e02ca */
[----:B------:R-:W-:-:S04]  /*11850*/  SEL R2, R5, R2, !P1 ;  /* 0x0000000205027207 */ /* 0x000fc80004800000 */
[----:B------:R-:W4:Y:S01]  /*11860*/  LD.E R5, [R16.64] ;  /* 0x0000000410057980 */ /* 0x000f22000c101900 */
[----:B------:R-:W-:-:S05]  /*11870*/  IMAD.WIDE R14, R2, 0x4, R202 ;  /* 0x00000004020e7825 */ /* 0x000fca00078e02ca */
        /* <DEDUP_REMOVED lines=16> */
.L_x_1538:
[----:B------:R-:W2:Y:S02]  /*11980*/  LD.E R5, [R116.64+0x38] ;  /* 0x0000380474057980 */ /* 0x000ea4000c101900 */
[----:B--2---:R-:W-:-:S04]  /*11990*/  LEA R5, -R5, RZ, 0x7 ;  /* 0x000000ff05057211 */ /* 0x004fc800078e39ff */
[----:B------:R-:W-:Y:S02]  /*119a0*/  SHF.R.S32.HI R0, RZ, 0x1f, R5 ;  /* 0x0000001fff007819 */ /* 0x000fe40000011405 */
.L_x_1539:
[----:B------:R-:W-:Y:S05]  /*119b0*/  BSYNC B0 ;  /* 0x0000000000007941 */ /* 0x000fea0003800000 */
.L_x_1537:
        /* <DEDUP_REMOVED lines=24> */
[CCC-:B------:R-:W-:Y:S01]  /*11b40*/  @P5 LEA.HI.X R17, R5.reuse, R195.reuse, R2.reuse, 0x1, P0 ;  /* 0x000000c305115211 */ /* 0x1c0fe200000f0c02 */
[----:B------:R-:W-:Y:S01]  /*11b50*/  @!PT LDS RZ, [RZ] ;  /* 0x00000000fffff984 */ /* 0x000fe20000000800 */
[----:B------:R-:W-:Y:S01]  /*11b60*/  @!PT LDS RZ, [RZ] ;  /* 0x00000000fffff984 */ /* 0x000fe20000000800 */
[----:B------:R-:W-:Y:S01]  /*11b70*/  @!PT LDS RZ, [RZ] ;  /* 0x00000000fffff984 */ /* 0x000fe20000000800 */
[----:B------:R1:W-:Y:S01]  /*11b80*/  @P4 LDGSTS.E.BYPASS.LTC128B.128 [R204+0x5000], [R12.64+0x40] ;  /* 0x050000400ccc4fae */ /* 0x0003e2000b901d44 */
[----:B------:R-:W-:-:S02]  /*11b90*/  @P4 LEA.HI.X R15, R5, R195, R2, 0x1, P1 ;  /* 0x000000c3050f4211 */ /* 0x000fc400008f0c02 */
[C---:B------:R-:W-:Y:S01]  /*11ba0*/  @P2 LEA R4, P0, R5.reuse, R196, 0x1 ;  /* 0x000000c405042211 */ /* 0x040fe200078008ff */
        /* <DEDUP_REMOVED lines=10> */
[----:B------:R1:W-:Y:S03]  /*11c50*/  @!P2 STS.128 [R204+0x7000], RZ ;  /* 0x007000ffcc00a388 */ /* 0x0003e60000000c00 */
[CC--:B------:R-:W-:Y:S01]  /*11c60*/  @P5 LEA.HI.X R21, R0.reuse, R195.reuse, R2, 0x1, P0 ;  /* 0x000000c300155211 */ /* 0x0c0fe200000f0c02 */
[----:B------:R-:W-:Y:S01]  /*11c70*/  @!PT LDS RZ, [RZ] ;  /* 0x00000000fffff984 */ /* 0x000fe20000000800 */
[----:B------:R-:W-:Y:S01]  /*11c80*/  @!PT LDS RZ, [RZ] ;  /* 0x00000000fffff984 */ /* 0x000fe20000000800 */
[----:B------:R-:W-:Y:S01]  /*11c90*/  @!PT LDS RZ, [RZ] ;  /* 0x00000000fffff984 */ /* 0x000fe20000000800 */
[----:B------:R1:W-:Y:S01]  /*11ca0*/  @P5 LDGSTS.E.BYPASS.LTC128B.128 [R204+0x3800], [R10.64] ;  /* 0x038000000acc5fae */ /* 0x0003e2000b901d44 */
[C---:B------:R-:W-:Y:S01]  /*11cb0*/  @P2 LEA R22, P0, R0.reuse, R196, 0x1 ;  /* 0x000000c400162211 */ /* 0x040fe200078008ff */
[----:B------:R-:W-:Y:S01]  /*11cc0*/  IMAD.MOV.U32 R196, RZ, RZ, R12 ;  /* 0x000000ffffc47224 */ /* 0x000fe200078e000c */
[CCC-:B------:R-:W-:Y:S01]  /*11cd0*/  @P4 LEA.HI.X R19, R0.reuse, R195.reuse, R2.reuse, 0x1, P1 ;  /* 0x000000c300134211 */ /* 0x1c0fe200008f0c02 */
[----:B------:R1:W-:Y:S01]  /*11ce0*/  @!P5 STS.128 [R204+0x3800], RZ ;  /* 0x003800ffcc00d388 */ /* 0x0003e20000000c00 */
[----:B------:R-:W-:Y:S01]  /*11cf0*/  @P2 LEA.HI.X R23, R0, R195, R2, 0x1, P0 ;  /* 0x000000c300172211 */ /* 0x000fe200000f0c02 */
[----:B------:R-:W-:-:S02]  /*11d00*/  IMAD.MOV.U32 R195, RZ, RZ, R13 ;  /* 0x000000ffffc37224 */ /* 0x000fc400078e000d */
        /* <DEDUP_REMOVED lines=41> */
.L_x_1536:
[----:B------:R-:W-:Y:S05]  /*11fa0*/  BSYNC B1 ;  /* 0x0000000000017941 */ /* 0x000fea0003800000 */
.L_x_1535:
[----:B------:R-:W2:Y:S01]  /*11fb0*/  LD.E R57, [R116.64+0xdc] ;  /* 0x0000dc0474397980 */ /* 0x000ea2000c101900 */
[----:B------:R-:W-:-:S02]  /*11fc0*/  FMNMX.FTZ R0, R70, R71, !PT ;  /* 0x0000004746007209 */ /* 0x000fc40007810000 */
[----:B------:R-:W-:Y:S02]  /*11fd0*/  SHF.L.U32 R186, R3, 0x1, RZ ;  /* 0x0000000103ba7819 */ /* 0x000fe400000006ff */
[----:B-1----:R-:W-:Y:S02]  /*11fe0*/  FMNMX.FTZ R5, R55, R0, !PT ;  /* 0x0000000037057209 */ /* 0x002fe40007810000 */
[----:B------:R-:W-:Y:S01]  /*11ff0*/  LEA R184, R52, R186, 0x1 ;  /* 0x000000ba34b87211 */ /* 0x000fe200078e08ff */
        /* <DEDUP_REMOVED lines=65> */
[----:B------:R-:W-:-:S03]  /*12410*/  FMNMX.FTZ R5, R60, R5, !PT ;  /* 0x000000053c057209 */ /* 0x000fc60007810000 */
[----:B------:R-:W1:Y:S01]  /*12420*/  SHFL.BFLY PT, R7, R2, 0x2, 0x1f ;  /* 0x0c401f0002077f89 */ /* 0x000e6200000e0000 */
        /* <DEDUP_REMOVED lines=9> */
[----:B---3--:R-:W-:Y:S02]  /*124c0*/  FMNMX.FTZ R2, R5, R2, !PT ;  /* 0x0000000205027209 */ /* 0x008fe40007810000 */
[----:B------:R-:W-:Y:S01]  /*124d0*/  LDSM.16.MT88.4 R4, [R184+0xd000] ;  /* 0x00d00000b804783b */ /* 0x000fe20000004200 */
[----:B--2---:R-:W-:-:S05]  /*124e0*/  FMUL.FTZ R56, R57, R0 ;  /* 0x0000000039387220 */ /* 0x004fca0000410000 */
[----:B------:R-:W-:Y:S02]  /*124f0*/  FSEL R56, R56, RZ, P0 ;  /* 0x000000ff38387208 */ /* 0x000fe40000000000 */
[----:B------:R-:W-:-:S03]  /*12500*/  FSETP.NEU.FTZ.AND P0, PT, R2, -INF , PT ;  /* 0xff8000000200780b */ /* 0x000fc60003f1d000 */
[-CC-:B------:R-:W-:Y:S02]  /*12510*/  FFMA.FTZ R45, R55, R57.reuse, -R56.reuse ;  /* 0x00000039372d7223 */ /* 0x180fe40000010838 */
[----:B------:R-:W-:Y:S02]  /*12520*/  FMUL.FTZ R55, R57, R2 ;  /* 0x0000000239377220 */ /* 0x000fe40000410000 */
[-CC-:B------:R-:W-:Y:S02]  /*12530*/  FFMA.FTZ R44, R72, R57.reuse, -R56.reuse ;  /* 0x00000039482c7223 */ /* 0x180fe40000010838 */
[----:B------:R-:W1:Y:S01]  /*12540*/  LDSM.16.MT88.4 R72, [R184+0x9000] ;  /* 0x00900000b848783b */ /* 0x000e620000004200 */
[----:B------:R-:W-:Y:S01]  /*12550*/  FSEL R55, R55, RZ, P0 ;  /* 0x000000ff37377208 */ /* 0x000fe20000000000 */
[-CC-:B------:R-:W-:Y:S01]  /*12560*/  FFMA.FTZ R50, R70, R57.reuse, -R56.reuse ;  /* 0x0000003946327223 */ /* 0x180fe20000010838 */
[----:B------:R-:W-:Y:S01]  /*12570*/  MUFU.EX2 R45, R45 ;  /* 0x0000002d002d7308 */ /* 0x000fe20000000800 */
[----:B------:R-:W-:-:S02]  /*12580*/  FFMA.FTZ R49, R71, R57, -R56 ;  /* 0x0000003947317223 */ /* 0x000fc40000010838 */
[-CC-:B------:R-:W-:Y:S02]  /*12590*/  FFMA.FTZ R48, R82, R57.reuse, -R55.reuse ;  /* 0x0000003952307223 */ /* 0x180fe40000010837 */
[-CC-:B------:R-:W-:Y:S02]  /*125a0*/  FFMA.FTZ R43, R80, R57.reuse, -R55.reuse ;  /* 0x00000039502b7223 */ /* 0x180fe40000010837 */
[----:B------:R-:W2:Y:S01]  /*125b0*/  LDSM.16.MT88.4 R80, [R186+0xb000] ;  /* 0x00b00000ba50783b */ /* 0x000ea20000004200 */
[-CC-:B------:R-:W-:Y:S01]  /*125c0*/  FFMA.FTZ R47, R68, R57.reuse, -R55.reuse ;  /* 0x00000039442f7223 */ /* 0x180fe20000010837 */
[----:B------:R-:W-:Y:S01]  /*125d0*/  MUFU.EX2 R50, R50 ;  /* 0x0000003200327308 */ /* 0x000fe20000000800 */
[-C--:B------:R-:W-:Y:S02]  /*125e0*/  FFMA.FTZ R46, R90, R57.reuse, -R55 ;  /* 0x000000395a2e7223 */ /* 0x080fe40000010837 */
[-CC-:B------:R-:W-:Y:S02]  /*125f0*/  FFMA.FTZ R42, R77, R57.reuse, -R56.reuse ;  /* 0x000000394d2a7223 */ /* 0x180fe40000010838 */
[----:B------:R-:W-:-:S02]  /*12600*/  FFMA.FTZ R37, R79, R57, -R56 ;  /* 0x000000394f257223 */ /* 0x000fc40000010838 */
[-CC-:B------:R-:W-:Y:S01]  /*12610*/  FFMA.FTZ R38, R69, R57.reuse, -R56.reuse ;  /* 0x0000003945267223 */ /* 0x180fe20000010838 */
[----:B------:R-:W3:Y:S01]  /*12620*/  MUFU.EX2 R49, R49 ;  /* 0x0000003100317308 */ /* 0x000ee20000000800 */
[-CC-:B------:R-:W-:Y:S02]  /*12630*/  FFMA.FTZ R41, R78, R57.reuse, -R55.reuse ;  /* 0x000000394e297223 */ /* 0x180fe40000010837 */
[-CC-:B------:R-:W-:Y:S02]  /*12640*/  FFMA.FTZ R40, R76, R57.reuse, -R55.reuse ;  /* 0x000000394c287223 */ /* 0x180fe40000010837 */
[-CC-:B------:R-:W-:Y:S02]  /*12650*/  FFMA.FTZ R39, R86, R57.reuse, -R55.reuse ;  /* 0x0000003956277223 */ /* 0x180fe40000010837 */
[-C--:B------:R-:W-:Y:S01]  /*12660*/  FFMA.FTZ R36, R88, R57.reuse, -R55 ;  /* 0x0000003958247223 */ /* 0x080fe20000010837 */
[----:B------:R-:W4:Y:S01]  /*12670*/  MUFU.EX2 R44, R44 ;  /* 0x0000002c002c7308 */ /* 0x000f220000000800 */
[----:B------:R-:W-:-:S02]  /*12680*/  FFMA.FTZ R33, R84, R57, -R56 ;  /* 0x0000003954217223 */ /* 0x000fc40000010838 */
[-CC-:B------:R-:W-:Y:S02]  /*12690*/  FFMA.FTZ R34, R145, R57.reuse, -R56.reuse ;  /* 0x0000003991227223 */ /* 0x180fe40000010838 */
[-CC-:B------:R-:W-:Y:S02]  /*126a0*/  FFMA.FTZ R29, R147, R57.reuse, -R56.reuse ;  /* 0x00000039931d7223 */ /* 0x180fe40000010838 */
[-C--:B------:R-:W-:Y:S01]  /*126b0*/  FFMA.FTZ R30, R151, R57.reuse, -R56 ;  /* 0x00000039971e7223 */ /* 0x080fe20000010838 */
[----:B------:R-:W-:Y:S01]  /*126c0*/  MUFU.EX2 R47, R47 ;  /* 0x0000002f002f7308 */ /* 0x000fe20000000800 */
[----:B---3--:R-:W-:Y:S01]  /*126d0*/  F2FP.BF16.PACK_AB R97, R49, R50 ;  /* 0x000000323161723e */ /* 0x008fe200000010ff */
[-CC-:B------:R-:W-:Y:S02]  /*126e0*/  FFMA.FTZ R35, R168, R57.reuse, -R55.reuse ;  /* 0x00000039a8237223 */ /* 0x180fe40000010837 */
[-CC-:B------:R-:W-:Y:S02]  /*126f0*/  FFMA.FTZ R32, R166, R57.reuse, -R55.reuse ;  /* 0x00000039a6207223 */ /* 0x180fe40000010837 */
[----:B------:R-:W-:-:S02]  /*12700*/  FFMA.FTZ R31, R164, R57, -R55 ;  /* 0x00000039a41f7223 */ /* 0x000fc40000010837 */
[----:B------:R-:W3:Y:S01]  /*12710*/  MUFU.EX2 R46, R46 ;  /* 0x0000002e002e7308 */ /* 0x000ee20000000800 */
[----:B----4-:R-:W-:Y:S01]  /*12720*/  F2FP.BF16.PACK_AB R99, R44, R45 ;  /* 0x0000002d2c63723e */ /* 0x010fe200000010ff */
[-C--:B------:R-:W-:Y:S02]  /*12730*/  FFMA.FTZ R28, R162, R57.reuse, -R55 ;  /* 0x00000039a21c7223 */ /* 0x080fe40000010837 */
[-CC-:B------:R-:W-:Y:S02]  /*12740*/  FFMA.FTZ R3, R137, R57.reuse, -R56.reuse ;  /* 0x0000003989037223 */ /* 0x180fe40000010838 */
[-CC-:B------:R-:W-:Y:S02]  /*12750*/  FFMA.FTZ R52, R63, R57.reuse, -R56.reuse ;  /* 0x000000393f347223 */ /* 0x180fe40000010838 */
[----:B------:R-:W-:Y:S01]  /*12760*/  MUFU.EX2 R48, R48 ;  /* 0x0000003000307308 */ /* 0x000fe20000000800 */
[-CC-:B------:R-:W-:Y:S02]  /*12770*/  FFMA.FTZ R63, R64, R57.reuse, -R56.reuse ;  /* 0x00000039403f7223 */ /* 0x180fe40000010838 */
[----:B------:R-:W-:-:S02]  /*12780*/  FFMA.FTZ R64, R67, R57, -R56 ;  /* 0x0000003943407223 */ /* 0x000fc40000010838 */
[-CC-:B------:R-:W-:Y:S02]  /*12790*/  FFMA.FTZ R66, R66, R57.reuse, -R55.reuse ;  /* 0x0000003942427223 */ /* 0x180fe40000010837 */
[--C-:B------:R-:W-:Y:S01]  /*127a0*/  FFMA.FTZ R67, R160, R57, -R55.reuse ;  /* 0x00000039a0437223 */ /* 0x100fe20000010837 */
[----:B------:R-:W4:Y:S01]  /*127b0*/  MUFU.EX2 R43, R43 ;  /* 0x0000002b002b7308 */ /* 0x000f220000000800 */
[----:B---3--:R-:W-:Y:S01]  /*127c0*/  F2FP.BF16.PACK_AB R96, R46, R47 ;  /* 0x0000002f2e60723e */ /* 0x008fe200000010ff */
[-CC-:B------:R-:W-:Y:S02]  /*127d0*/  FFMA.FTZ R120, R158, R57.reuse, -R55.reuse ;  /* 0x000000399e787223 */ /* 0x180fe40000010837 */
[-C--:B------:R-:W-:Y:S02]  /*127e0*/  FFMA.FTZ R121, R156, R57.reuse, -R55 ;  /* 0x000000399c797223 */ /* 0x080fe40000010837 */
[-CC-:B------:R-:W-:Y:S02]  /*127f0*/  FFMA.FTZ R123, R135, R57.reuse, -R56.reuse ;  /* 0x00000039877b7223 */ /* 0x180fe40000010838 */
[----:B------:R-:W-:Y:S01]  /*12800*/  MUFU.EX2 R42, R42 ;  /* 0x0000002a002a7308 */ /* 0x000fe20000000800 */
[----:B------:R-:W-:-:S02]  /*12810*/  FFMA.FTZ R131, R131, R57, -R56 ;  /* 0x0000003983837223 */ /* 0x000fc40000010838 */
[-CC-:B------:R-:W-:Y:S02]  /*12820*/  FFMA.FTZ R132, R132, R57.reuse, -R56.reuse ;  /* 0x0000003984847223 */ /* 0x180fe40000010838 */
[-CC-:B------:R-:W-:Y:S02]  /*12830*/  FFMA.FTZ R133, R133, R57.reuse, -R56.reuse ;  /* 0x0000003985857223 */ /* 0x180fe40000010838 */
[-CC-:B------:R-:W-:Y:S01]  /*12840*/  FFMA.FTZ R134, R134, R57.reuse, -R55.reuse ;  /* 0x0000003986867223 */ /* 0x180fe20000010837 */
[----:B----4-:R-:W-:Y:S01]  /*12850*/  F2FP.BF16.PACK_AB R98, R43, R48 ;  /* 0x000000302b62723e */ /* 0x010fe200000010ff */
[----:B------:R-:W-:Y:S01]  /*12860*/  MUFU.EX2 R37, R37 ;  /* 0x0000002500257308 */ /* 0x000fe20000000800 */
[-CC-:B------:R-:W-:Y:S02]  /*12870*/  FFMA.FTZ R135, R154, R57.reuse, -R55.reuse ;  /* 0x000000399a877223 */ /* 0x180fe40000010837 */
[-CC-:B------:R-:W-:Y:S02]  /*12880*/  FFMA.FTZ R136, R136, R57.reuse, -R55.reuse ;  /* 0x0000003988887223 */ /* 0x180fe40000010837 */
[-C--:B------:R-:W-:Y:S01]  /*12890*/  FFMA.FTZ R137, R152, R57.reuse, -R55 ;  /* 0x0000003998897223 */ /* 0x080fe20000010837 */
[----:B-1----:R-:W-:Y:S01]  /*128a0*/  HMMA.16816.F32.BF16 R68, R96, R72, RZ ;  /* 0x000000486044723c */ /* 0x002fe200000418ff */
        /* <DEDUP_REMOVED lines=8> */
[-CC-:B------:R-:W-:Y:S02]  /*12930*/  FFMA.FTZ R146, R146, R57.reuse, -R55.reuse ;  /* 0x0000003992927223 */ /* 0x180fe40000010837 */
[-CC-:B------:R-:W-:Y:S02]  /*12940*/  FFMA.FTZ R144, R144, R57.reuse, -R55.reuse ;  /* 0x0000003990907223 */ /* 0x180fe40000010837 */
[-C--:B------:R-:W-:Y:S01]  /*12950*/  FFMA.FTZ R145, R140, R57.reuse, -R55 ;  /* 0x000000398c917223 */ /* 0x080fe20000010837 */
[----:B--2---:R-:W-:Y:S01]  /*12960*/  HMMA.16816.F32.BF16 R76, R96, R80, RZ ;  /* 0x00000050604c723c */ /* 0x004fe200000418ff */
[-CC-:B------:R-:W-:Y:S01]  /*12970*/  FFMA.FTZ R138, R138, R57.reuse, -R56.reuse ;  /* 0x000000398a8a7223 */ /* 0x180fe20000010838 */
[----:B------:R-:W1:Y:S01]  /*12980*/  MUFU.EX2 R40, R40 ;  /* 0x0000002800287308 */ /* 0x000e620000000800 */
        /* <DEDUP_REMOVED lines=9> */
[----:B------:R-:W-:Y:S01]  /*12a20*/  HMMA.16816.F32.BF16 R112, R96, R108, RZ ;  /* 0x0000006c6070723c */ /* 0x000fe200000418ff */
[----:B------:R-:W-:Y:S01]  /*12a30*/  FFMA.FTZ R122, R122, R57, -R56 ;  /* 0x000000397a7a7223 */ /* 0x000fe20000010838 */
[----:B------:R-:W2:Y:S01]  /*12a40*/  MUFU.EX2 R36, R36 ;  /* 0x0000002400247308 */ /* 0x000ea20000000800 */
[----:B------:R-:W-:-:S02]  /*12a50*/  FADD.FTZ R50, R50, R49 ;  /* 0x0000003132327221 */ /* 0x000fc40000010000 */
[----:B------:R-:W-:Y:S02]  /*12a60*/  FADD.FTZ R47, R47, R46 ;  /* 0x0000002e2f2f7221 */ /* 0x000fe40000010000 */
[-C--:B------:R-:W-:Y:S01]  /*12a70*/  FFMA.FTZ R210, R54, R57.reuse, -R55 ;  /* 0x0000003936d27223 */ /* 0x080fe20000010837 */
[----:B------:R-:W-:Y:S01]  /*12a80*/  HMMA.16816.F32.BF16 R84, R96, R104, RZ ;  /* 0x000000686054723c */ /* 0x000fe200000418ff */
[----:B------:R-:W-:Y:S01]  /*12a90*/  FADD.FTZ R48, R48, R47 ;  /* 0x0000002f30307221 */ /* 0x000fe20000010000 */
[----:B------:R-:W3:Y:S01]  /*12aa0*/  MUFU.EX2 R33, R33 ;  /* 0x0000002100217308 */ /* 0x000ee20000000800 */
[----:B------:R-:W-:Y:S02]  /*12ab0*/  FFMA.FTZ R209, R51, R57, -R56 ;  /* 0x0000003933d17223 */ /* 0x000fe40000010838 */
[----:B------:R-:W-:-:S03]  /*12ac0*/  FADD.FTZ R48, R43, R48 ;  /* 0x000000302b307221 */ /* 0x000fc60000010000 */
[C---:B------:R-:W-:Y:S02]  /*12ad0*/  HMMA.16816.F32.BF16 R88, R96.reuse, R92, RZ ;  /* 0x0000005c6058723c */ /* 0x040fe400000418ff */
[----:B------:R-:W-:Y:S06]  /*12ae0*/  MUFU.EX2 R34, R34 ;  /* 0x0000002200227308 */ /* 0x000fec0000000800 */
[C---:B------:R-:W-:Y:S02]  /*12af0*/  HMMA.16816.F32.BF16 R108, R96.reuse, R110, RZ ;  /* 0x0000006e606c723c */ /* 0x040fe400000418ff */
[----:B------:R-:W-:Y:S06]  /*12b00*/  MUFU.EX2 R29, R29 ;  /* 0x0000001d001d7308 */ /* 0x000fec0000000800 */
[C---:B------:R-:W-:Y:S02]  /*12b10*/  HMMA.16816.F32.BF16 R104, R96.reuse, R106, RZ ;  /* 0x0000006a6068723c */ /* 0x040fe400000418ff */
[----:B------:R-:W-:Y:S06]  /*12b20*/  MUFU.EX2 R30, R30 ;  /* 0x0000001e001e7308 */ /* 0x000fec0000000800 */
[C---:B------:R-:W-:Y:S02]  /*12b30*/  HMMA.16816.F32.BF16 R92, R96.reuse, R94, RZ ;  /* 0x0000005e605c723c */ /* 0x040fe400000418ff */
[----:B------:R-:W-:Y:S06]  /*12b40*/  MUFU.EX2 R35, R35 ;  /* 0x0000002300237308 */ /* 0x000fec0000000800 */
[C---:B------:R-:W-:Y:S02]  /*12b50*/  HMMA.16816.F32.BF16 R100, R96.reuse, R4, RZ ;  /* 0x000000046064723c */ /* 0x040fe400000418ff */
[----:B------:R-:W4:Y:S05]  /*12b60*/  MUFU.EX2 R32, R32 ;  /* 0x0000002000207308 */ /* 0x000f2a0000000800 */
[----:B-1----:R-:W-:Y:S01]  /*12b70*/  F2FP.BF16.PACK_AB R4, R40, R41 ;  /* 0x000000292804723e */ /* 0x002fe200000010ff */
[----:B------:R-:W-:Y:S01]  /*12b80*/  HMMA.16816.F32.BF16 R96, R96, R6, RZ ;  /* 0x000000066060723c */ /* 0x000fe200000418ff */
[----:B------:R-:W-:Y:S01]  /*12b90*/  F2FP.BF16.PACK_AB R5, R37, R42 ;  /* 0x0000002a2505723e */ /* 0x000fe200000010ff */
[----:B------:R-:W-:Y:S01]  /*12ba0*/  MUFU.EX2 R31, R31 ;  /* 0x0000001f001f7308 */ /* 0x000fe20000000800 */
[----:B------:R-:W-:-:S04]  /*12bb0*/  FADD.FTZ R41, R41, R48 ;  /* 0x0000003029297221 */ /* 0x000fc80000010000 */
[----:B--2---:R-:W-:Y:S01]  /*12bc0*/  F2FP.BF16.PACK_AB R6, R36, R39 ;  /* 0x000000272406723e */ /* 0x004fe200000010ff */
[----:B------:R-:W-:Y:S01]  /*12bd0*/  FADD.FTZ R40, R40, R41 ;  /* 0x0000002928287221 */ /* 0x000fe20000010000 */
[----:B---3--:R-:W-:Y:S01]  /*12be0*/  F2FP.BF16.PACK_AB R7, R33, R38 ;  /* 0x000000262107723e */ /* 0x008fe200000010ff */
[----:B------:R-:W1:Y:S02]  /*12bf0*/  MUFU.EX2 R28, R28 ;  /* 0x0000001c001c7308 */ /* 0x000e640000000800 */
[----:B------:R-:W-:-:S04]  /*12c00*/  FADD.FTZ R39, R39, R40 ;  /* 0x0000002827277221 */ /* 0x000fc80000010000 */
[C---:B------:R-:W-:Y:S01]  /*12c10*/  HMMA.16816.F32.BF16 R68, R4.reuse, R12, R68 ;  /* 0x0000000c0444723c */ /* 0x040fe20000041844 */
[----:B------:R-:W-:Y:S01]  /*12c20*/  FADD.FTZ R36, R36, R39 ;  /* 0x0000002724247221 */ /* 0x000fe20000010000 */
[----:B------:R-:W2:Y:S06]  /*12c30*/  MUFU.EX2 R3, R3 ;  /* 0x0000000300037308 */ /* 0x000eac0000000800 */
[C---:B------:R-:W-:Y:S01]  /*12c40*/  HMMA.16816.F32.BF16 R72, R4.reuse, R14, R72 ;  /* 0x0000000e0448723c */ /* 0x040fe20000041848 */
[----:B------:R-:W3:Y:S01]  /*12c50*/  LDSM.16.MT88.4 R12, [R186+0xd400] ;  /* 0x00d40000ba0c783b */ /* 0x000ee20000004200 */
[----:B------:R-:W-:Y:S06]  /*12c60*/  MUFU.EX2 R52, R52 ;  /* 0x0000003400347308 */ /* 0x000fec0000000800 */
[C---:B------:R-:W-:Y:S02]  /*12c70*/  HMMA.16816.F32.BF16 R76, R4.reuse, R8, R76 ;  /* 0x00000008044c723c */ /* 0x040fe4000004184c */
[----:B------:R-:W-:Y:S06]  /*12c80*/  MUFU.EX2 R63, R63 ;  /* 0x0000003f003f7308 */ /* 0x000fec0000000800 */
[C---:B------:R-:W-:Y:S01]  /*12c90*/  HMMA.16816.F32.BF16 R80, R4.reuse, R10, R80 ;  /* 0x0000000a0450723c */ /* 0x040fe20000041850 */
[----:B------:R-:W5:Y:S01]  /*12ca0*/  LDSM.16.MT88.4 R8, [R184+0x9800] ;  /* 0x00980000b808783b */ /* 0x000f620000004200 */
[----:B------:R-:W-:Y:S06]  /*12cb0*/  MUFU.EX2 R64, R64 ;  /* 0x0000004000407308 */ /* 0x000fec0000000800 */
[C---:B------:R-:W-:Y:S02]  /*12cc0*/  HMMA.16816.F32.BF16 R112, R4.reuse, R16, R112 ;  /* 0x000000100470723c */ /* 0x040fe40000041870 */
[----:B------:R-:W-:Y:S06]  /*12cd0*/  MUFU.EX2 R66, R66 ;  /* 0x0000004200427308 */ /* 0x000fec0000000800 */
[C---:B------:R-:W-:Y:S01]  /*12ce0*/  HMMA.16816.F32.BF16 R108, R4.reuse, R18, R108 ;  /* 0x00000012046c723c */ /* 0x040fe2000004186c */
[----:B------:R-:W-:Y:S01]  /*12cf0*/  LDSM.16.MT88.4 R16, [R186+0x9800] ;  /* 0x00980000ba10783b */ /* 0x000fe20000004200 */
[----:B------:R-:W1:Y:S06]  /*12d00*/  MUFU.EX2 R67, R67 ;  /* 0x0000004300437308 */ /* 0x000e6c0000000800 */
[C---:B------:R-:W-:Y:S02]  /*12d10*/  HMMA.16816.F32.BF16 R84, R4.reuse, R24, R84 ;  /* 0x000000180454723c */ /* 0x040fe40000041854 */
[----:B------:R-:W-:Y:S06]  /*12d20*/  MUFU.EX2 R120, R120 ;  /* 0x0000007800787308 */ /* 0x000fec0000000800 */
[C---:B------:R-:W-:Y:S01]  /*12d30*/  HMMA.16816.F32.BF16 R104, R4.reuse, R26, R104 ;  /* 0x0000001a0468723c */ /* 0x040fe20000041868 */
[----:B------:R-:W-:Y:S01]  /*12d40*/  LDSM.16.MT88.4 R24, [R184+0xb800] ;  /* 0x00b80000b818783b */ /* 0x000fe20000004200 */
[----:B------:R-:W1:Y:S06]  /*12d50*/  MUFU.EX2 R121, R121 ;  /* 0x0000007900797308 */ /* 0x000e6c0000000800 */
[C---:B---3--:R-:W-:Y:S02]  /*12d60*/  HMMA.16816.F32.BF16 R88, R4.reuse, R12, R88 ;  /* 0x0000000c0458723c */ /* 0x048fe40000041858 */
[----:B------:R-:W3:Y:S06]  /*12d70*/  MUFU.EX2 R123, R123 ;  /* 0x0000007b007b7308 */ /* 0x000eec0000000800 */
[C---:B------:R-:W-:Y:S01]  /*12d80*/  HMMA.16816.F32.BF16 R92, R4.reuse, R14, R92 ;  /* 0x0000000e045c723c */ /* 0x040fe2000004185c */
[----:B------:R-:W3:Y:S01]  /*12d90*/  LDSM.16.MT88.4 R12, [R186+0xb800] ;  /* 0x00b80000ba0c783b */ /* 0x000ee20000004200 */
[----:B------:R-:W-:Y:S06]  /*12da0*/  MUFU.EX2 R131, R131 ;  /* 0x0000008300837308 */ /* 0x000fec0000000800 */
[C---:B------:R-:W-:Y:S02]  /*12db0*/  HMMA.16816.F32.BF16 R100, R4.reuse, R20, R100 ;  /* 0x000000140464723c */ /* 0x040fe40000041864 */
[----:B------:R-:W-:Y:S06]  /*12dc0*/  MUFU.EX2 R132, R132 ;  /* 0x0000008400847308 */ /* 0x000fec0000000800 */
[----:B------:R-:W-:Y:S01]  /*12dd0*/  HMMA.16816.F32.BF16 R96, R4, R22, R96 ;  /* 0x000000160460723c */ /* 0x000fe20000041860 */
[----:B------:R-:W-:Y:S01]  /*12de0*/  LDSM.16.MT88.4 R20, [R184+0xd800] ;  /* 0x00d80000b814783b */ /* 0x000fe20000004200 */
[----:B------:R-:W-:Y:S05]  /*12df0*/  MUFU.EX2 R133, R133 ;  /* 0x0000008500857308 */ /* 0x000fea0000000800 */
[----:B----4-:R-:W-:Y:S01]  /*12e00*/  F2FP.BF16.PACK_AB R4, R32, R35 ;  /* 0x000000232004723e */ /* 0x010fe200000010ff */
[----:B------:R-:W-:Y:S01]  /*12e10*/  FADD.FTZ R35, R35, R36 ;  /* 0x0000002423237221 */ /* 0x000fe20000010000 */
[----:B------:R-:W-:Y:S01]  /*12e20*/  F2FP.BF16.PACK_AB R5, R29, R34 ;  /* 0x000000221d05723e */ /* 0x000fe200000010ff */
[----:B------:R-:W-:Y:S01]  /*12e30*/  MUFU.EX2 R134, R134 ;  /* 0x0000008600867308 */ /* 0x000fe20000000800 */
[----:B-1----:R-:W-:Y:S01]  /*12e40*/  F2FP.BF16.PACK_AB R6, R28, R31 ;  /* 0x0000001f1c06723e */ /* 0x002fe200000010ff */
[----:B------:R-:W-:Y:S01]  /*12e50*/  FADD.FTZ R32, R32, R35 ;  /* 0x0000002320207221 */ /* 0x000fe20000010000 */
[----:B--2---:R-:W-:-:S03]  /*12e60*/  F2FP.BF16.PACK_AB R7, R3, R30 ;  /* 0x0000001e0307723e */ /* 0x004fc600000010ff */
[----:B------:R-:W-:Y:S02]  /*12e70*/  FADD.FTZ R31, R31, R32 ;  /* 0x000000201f1f7221 */ /* 0x000fe40000010000 */
[----:B------:R-:W1:Y:S02]  /*12e80*/  MUFU.EX2 R135, R135 ;  /* 0x0000008700877308 */ /* 0x000e640000000800 */
[----:B-----5:R-:W-:Y:S01]  /*12e90*/  HMMA.16816.F32.BF16 R68, R4, R8, R68 ;  /* 0x000000080444723c */ /* 0x020fe20000041844 */
[----:B------:R-:W-:-:S05]  /*12ea0*/  FADD.FTZ R31, R28, R31 ;  /* 0x0000001f1c1f7221 */ /* 0x000fca0000010000 */
[----:B------:R-:W-:Y:S02]  /*12eb0*/  MUFU.EX2 R136, R136 ;  /* 0x0000008800887308 */ /* 0x000fe40000000800 */
[C---:B------:R-:W-:Y:S01]  /*12ec0*/  HMMA.16816.F32.BF16 R72, R4.reuse, R10, R72 ;  /* 0x0000000a0448723c */ /* 0x040fe20000041848 */
[----:B------:R-:W2:Y:S05]  /*12ed0*/  LDSM.16.MT88.4 R8, [R186+0xd800] ;  /* 0x00d80000ba08783b */ /* 0x000eaa0000004200 */
[----:B------:R-:W4:Y:S02]  /*12ee0*/  MUFU.EX2 R137, R137 ;  /* 0x0000008900897308 */ /* 0x000f240000000800 */
[C---:B---3--:R-:W-:Y:S06]  /*12ef0*/  HMMA.16816.F32.BF16 R76, R4.reuse, R12, R76 ;  /* 0x0000000c044c723c */ /* 0x048fec000004184c */
[----:B------:R-:W3:Y:S02]  /*12f00*/  MUFU.EX2 R142, R142 ;  /* 0x0000008e008e7308 */ /* 0x000ee40000000800 */
[C---:B------:R-:W-:Y:S01]  /*12f10*/  HMMA.16816.F32.BF16 R80, R4.reuse, R14, R80 ;  /* 0x0000000e0450723c */ /* 0x040fe20000041850 */
[----:B------:R-:W5:Y:S05]  /*12f20*/  LDSM.16.MT88.4 R12, [R184+0x9c00] ;  /* 0x009c0000b80c783b */ /* 0x000f6a0000004200 */
[----:B------:R-:W-:Y:S02]  /*12f30*/  MUFU.EX2 R143, R143 ;  /* 0x0000008f008f7308 */ /* 0x000fe40000000800 */
[C---:B------:R-:W-:Y:S06]  /*12f40*/  HMMA.16816.F32.BF16 R112, R4.reuse, R16, R112 ;  /* 0x000000100470723c */ /* 0x040fec0000041870 */
[----:B------:R-:W-:Y:S02]  /*12f50*/  MUFU.EX2 R152, R152 ;  /* 0x0000009800987308 */ /* 0x000fe40000000800 */
[C---:B------:R-:W-:Y:S01]  /*12f60*/  HMMA.16816.F32.BF16 R108, R4.reuse, R18, R108 ;  /* 0x00000012046c723c */ /* 0x040fe2000004186c */
[----:B------:R-:W-:Y:S05]  /*12f70*/  LDSM.16.MT88.4 R16, [R186+0x9c00] ;  /* 0x009c0000ba10783b */ /* 0x000fea0000004200 */
[----:B------:R-:W-:Y:S02]  /*12f80*/  MUFU.EX2 R139, R139 ;  /* 0x0000008b008b7308 */ /* 0x000fe40000000800 */
[C---:B------:R-:W-:Y:S06]  /*12f90*/  HMMA.16816.F32.BF16 R84, R4.reuse, R24, R84 ;  /* 0x000000180454723c */ /* 0x040fec0000041854 */
[----:B------:R-:W-:Y:S02]  /*12fa0*/  MUFU.EX2 R141, R141 ;  /* 0x0000008d008d7308 */ /* 0x000fe40000000800 */
[C---:B--2---:R-:W-:Y:S06]  /*12fb0*/  HMMA.16816.F32.BF16 R88, R4.reuse, R8, R88 ;  /* 0x000000080458723c */ /* 0x044fec0000041858 */
[----:B------:R-:W2:Y:S02]  /*12fc0*/  MUFU.EX2 R146, R146 ;  /* 0x0000009200927308 */ /* 0x000ea40000000800 */
[C---:B------:R-:W-:Y:S01]  /*12fd0*/  HMMA.16816.F32.BF16 R92, R4.reuse, R10, R92 ;  /* 0x0000000a045c723c */ /* 0x040fe2000004185c */
[----:B------:R-:W1:Y:S05]  /*12fe0*/  LDSM.16.MT88.4 R8, [R186+0xbc00] ;  /* 0x00bc0000ba08783b */ /* 0x000e6a0000004200 */
[----:B------:R-:W-:Y:S02]  /*12ff0*/  MUFU.EX2 R144, R144 ;  /* 0x0000009000907308 */ /* 0x000fe40000000800 */
[C---:B------:R-:W-:Y:S01]  /*13000*/  HMMA.16816.F32.BF16 R104, R4.reuse, R26, R104 ;  /* 0x0000001a0468723c */ /* 0x040fe20000041868 */
[----:B------:R-:W1:Y:S05]  /*13010*/  LDSM.16.MT88.4 R24, [R184+0xbc00] ;  /* 0x00bc0000b818783b */ /* 0x000e6a0000004200 */
[----:B------:R-:W1:Y:S02]  /*13020*/  MUFU.EX2 R145, R145 ;  /* 0x0000009100917308 */ /* 0x000e640000000800 */
[C---:B------:R-:W-:Y:S06]  /*13030*/  HMMA.16816.F32.BF16 R100, R4.reuse, R20, R100 ;  /* 0x000000140464723c */ /* 0x040fec0000041864 */
[----:B------:R-:W1:Y:S02]  /*13040*/  MUFU.EX2 R138, R138 ;  /* 0x0000008a008a7308 */ /* 0x000e640000000800 */
[----:B------:R-:W-:Y:S01]  /*13050*/  HMMA.16816.F32.BF16 R96, R4, R22, R96 ;  /* 0x000000160460723c */ /* 0x000fe20000041860 */
[----:B------:R-:W-:Y:S05]  /*13060*/  LDSM.16.MT88.4 R20, [R184+0xdc00] ;  /* 0x00dc0000b814783b */ /* 0x000fea0000004200 */
[----:B------:R-:W-:Y:S01]  /*13070*/  MUFU.EX2 R129, R129 ;  /* 0x0000008100817308 */ /* 0x000fe20000000800 */
[----:B------:R-:W-:Y:S01]  /*13080*/  F2FP.BF16.PACK_AB R4, R67, R66 ;  /* 0x000000424304723e */ /* 0x000fe200000010ff */
[----:B------:R-:W-:Y:S01]  /*13090*/  FADD.FTZ R66, R66, R31 ;  /* 0x0000001f42427221 */ /* 0x000fe20000010000 */
[----:B------:R-:W-:-:S02]  /*130a0*/  F2FP.BF16.PACK_AB R5, R63, R52 ;  /* 0x000000343f05723e */ /* 0x000fc400000010ff */
[----:B------:R-:W-:Y:S01]  /*130b0*/  F2FP.BF16.PACK_AB R6, R121, R120 ;  /* 0x000000787906723e */ /* 0x000fe200000010ff */
[----:B------:R-:W-:Y:S01]  /*130c0*/  FADD.FTZ R67, R67, R66 ;  /* 0x0000004243437221 */ /* 0x000fe20000010000 */
[----:B------:R-:W-:Y:S01]  /*130d0*/  F2FP.BF16.PACK_AB R7, R123, R64 ;  /* 0x000000407b07723e */ /* 0x000fe200000010ff */
[----:B------:R-:W-:Y:S02]  /*130e0*/  MUFU.EX2 R140, R140 ;  /* 0x0000008c008c7308 */ /* 0x000fe40000000800 */
[----:B------:R-:W-:-:S04]  /*130f0*/  FADD.FTZ R120, R120, R67 ;  /* 0x0000004378787221 */ /* 0x000fc80000010000 */
[C---:B-----5:R-:W-:Y:S01]  /*13100*/  HMMA.16816.F32.BF16 R68, R4.reuse, R12, R68 ;  /* 0x0000000c0444723c */ /* 0x060fe20000041844 */
[----:B------:R-:W-:Y:S01]  /*13110*/  FADD.FTZ R121, R121, R120 ;  /* 0x0000007879797221 */ /* 0x000fe20000010000 */
[----:B------:R-:W-:Y:S06]  /*13120*/  MUFU.EX2 R125, R125 ;  /* 0x0000007d007d7308 */ /* 0x000fec0000000800 */
[C---:B------:R-:W-:Y:S01]  /*13130*/  HMMA.16816.F32.BF16 R72, R4.reuse, R14, R72 ;  /* 0x0000000e0448723c */ /* 0x040fe20000041848 */
[----:B------:R-:W5:Y:S01]  /*13140*/  LDSM.16.MT88.4 R12, [R186+0xdc00] ;  /* 0x00dc0000ba0c783b */ /* 0x000f620000004200 */
[----:B------:R-:W-:Y:S06]  /*13150*/  MUFU.EX2 R127, R127 ;  /* 0x0000007f007f7308 */ /* 0x000fec0000000800 */
[C---:B-1----:R-:W-:Y:S02]  /*13160*/  HMMA.16816.F32.BF16 R76, R4.reuse, R8, R76 ;  /* 0x00000008044c723c */ /* 0x042fe4000004184c */
[----:B------:R-:W1:Y:S06]  /*13170*/  MUFU.EX2 R128, R128 ;  /* 0x0000008000807308 */ /* 0x000e6c0000000800 */
[C---:B------:R-:W-:Y:S01]  /*13180*/  HMMA.16816.F32.BF16 R80, R4.reuse, R10, R80 ;  /* 0x0000000a0450723c */ /* 0x040fe20000041850 */
[----:B------:R-:W1:Y:S01]  /*13190*/  LDSM.16.MT88.4 R8, [R184+0xa000] ;  /* 0x00a00000b808783b */ /* 0x000e620000004200 */
[----:B------:R-:W-:Y:S06]  /*131a0*/  MUFU.EX2 R126, R126 ;  /* 0x0000007e007e7308 */ /* 0x000fec0000000800 */
[C---:B------:R-:W-:Y:S02]  /*131b0*/  HMMA.16816.F32.BF16 R112, R4.reuse, R16, R112 ;  /* 0x000000100470723c */ /* 0x040fe40000041870 */
[----:B------:R-:W1:Y:S06]  /*131c0*/  MUFU.EX2 R147, R147 ;  /* 0x0000009300937308 */ /* 0x000e6c0000000800 */
[C---:B------:R-:W-:Y:S01]  /*131d0*/  HMMA.16816.F32.BF16 R108, R4.reuse, R18, R108 ;  /* 0x00000012046c723c */ /* 0x040fe2000004186c */
[----:B------:R-:W1:Y:S01]  /*131e0*/  LDSM.16.MT88.4 R16, [R186+0xa000] ;  /* 0x00a00000ba10783b */ /* 0x000e620000004200 */
[----:B------:R-:W1:Y:S06]  /*131f0*/  MUFU.EX2 R122, R122 ;  /* 0x0000007a007a7308 */ /* 0x000e6c0000000800 */
[C---:B------:R-:W-:Y:S02]  /*13200*/  HMMA.16816.F32.BF16 R84, R4.reuse, R24, R84 ;  /* 0x000000180454723c */ /* 0x040fe40000041854 */
[----:B------:R-:W-:Y:S06]  /*13210*/  MUFU.EX2 R210, R210 ;  /* 0x000000d200d27308 */ /* 0x000fec0000000800 */
[C---:B------:R-:W-:Y:S01]  /*13220*/  HMMA.16816.F32.BF16 R104, R4.reuse, R26, R104 ;  /* 0x0000001a0468723c */ /* 0x040fe20000041868 */
[----:B------:R-:W-:Y:S01]  /*13230*/  LDSM.16.MT88.4 R24, [R184+0xc000] ;  /* 0x00c00000b818783b */ /* 0x000fe20000004200 */
[----:B------:R-:W-:Y:S06]  /*13240*/  MUFU.EX2 R209, R209 ;  /* 0x000000d100d17308 */ /* 0x000fec0000000800 */
[C---:B-----5:R-:W-:Y:S08]  /*13250*/  HMMA.16816.F32.BF16 R88, R4.reuse, R12, R88 ;  /* 0x0000000c0458723c */ /* 0x060ff00000041858 */
[C---:B------:R-:W-:Y:S01]  /*13260*/  HMMA.16816.F32.BF16 R92, R4.reuse, R14, R92 ;  /* 0x0000000e045c723c */ /* 0x040fe2000004185c */
[----:B------:R-:W5:Y:S07]  /*13270*/  LDSM.16.MT88.4 R12, [R186+0xc000] ;  /* 0x00c00000ba0c783b */ /* 0x000f6e0000004200 */
[C---:B------:R-:W-:Y:S08]  /*13280*/  HMMA.16816.F32.BF16 R100, R4.reuse, R20, R100 ;  /* 0x000000140464723c */ /* 0x040ff00000041864 */
[----:B------:R-:W-:Y:S01]  /*13290*/  HMMA.16816.F32.BF16 R96, R4, R22, R96 ;  /* 0x000000160460723c */ /* 0x000fe20000041860 */
[----:B------:R-:W-:Y:S06]  /*132a0*/  LDSM.16.MT88.4 R20, [R184+0xe000] ;  /* 0x00e00000b814783b */ /* 0x000fec0000004200 */
[----:B------:R-:W-:Y:S01]  /*132b0*/  F2FP.BF16.PACK_AB R4, R135, R134 ;  /* 0x000000868704723e */ /* 0x000fe200000010ff */
[----:B------:R-:W-:Y:S01]  /*132c0*/  FADD.FTZ R134, R134, R121 ;  /* 0x0000007986867221 */ /* 0x000fe20000010000 */
[----:B------:R-:W-:-:S02]  /*132d0*/  F2FP.BF16.PACK_AB R5, R132, R131 ;  /* 0x000000838405723e */ /* 0x000fc400000010ff */
[----:B----4-:R-:W-:Y:S01]  /*132e0*/  F2FP.BF16.PACK_AB R6, R137, R136 ;  /* 0x000000888906723e */ /* 0x010fe200000010ff */
[----:B------:R-:W-:Y:S01]  /*132f0*/  FADD.FTZ R135, R135, R134 ;  /* 0x0000008687877221 */ /* 0x000fe20000010000 */
[----:B---3--:R-:W-:-:S03]  /*13300*/  F2FP.BF16.PACK_AB R7, R142, R133 ;  /* 0x000000858e07723e */ /* 0x008fc600000010ff */
[----:B------:R-:W-:-:S04]  /*13310*/  FADD.FTZ R136, R136, R135 ;  /* 0x0000008788887221 */ /* 0x000fc80000010000 */
[----:B-1----:R-:W-:Y:S01]  /*13320*/  HMMA.16816.F32.BF16 R68, R4, R8, R68 ;  /* 0x000000080444723c */ /* 0x002fe20000041844 */
[----:B------:R-:W-:-:S07]  /*13330*/  FADD.FTZ R136, R137, R136 ;  /* 0x0000008889887221 */ /* 0x000fce0000010000 */
[C---:B------:R-:W-:Y:S01]  /*13340*/  HMMA.16816.F32.BF16 R72, R4.reuse, R10, R72 ;  /* 0x0000000a0448723c */ /* 0x040fe20000041848 */
[----:B------:R-:W1:Y:S07]  /*13350*/  LDSM.16.MT88.4 R8, [R186+0xe000] ;  /* 0x00e00000ba08783b */ /* 0x000e6e0000004200 */
[C---:B------:R-:W-:Y:S08]  /*13360*/  HMMA.16816.F32.BF16 R112, R4.reuse, R16, R112 ;  /* 0x000000100470723c */ /* 0x040ff00000041870 */
[C---:B------:R-:W-:Y:S01]  /*13370*/  HMMA.16816.F32.BF16 R108, R4.reuse, R18, R108 ;  /* 0x00000012046c723c */ /* 0x040fe2000004186c */
[----:B------:R-:W3:Y:S07]  /*13380*/  LDSM.16.MT88.4 R16, [R186+0xa400] ;  /* 0x00a40000ba10783b */ /* 0x000eee0000004200 */
[C---:B-----5:R-:W-:Y:S08]  /*13390*/  HMMA.16816.F32.BF16 R76, R4.reuse, R12, R76 ;  /* 0x0000000c044c723c */ /* 0x060ff0000004184c */
[C---:B------:R-:W-:Y:S01]  /*133a0*/  HMMA.16816.F32.BF16 R80, R4.reuse, R14, R80 ;  /* 0x0000000e0450723c */ /* 0x040fe20000041850 */
[----:B------:R-:W4:Y:S07]  /*133b0*/  LDSM.16.MT88.4 R12, [R184+0xa400] ;  /* 0x00a40000b80c783b */ /* 0x000f2e0000004200 */
[C---:B------:R-:W-:Y:S08]  /*133c0*/  HMMA.16816.F32.BF16 R84, R4.reuse, R24, R84 ;  /* 0x000000180454723c */ /* 0x040ff00000041854 */
[C---:B-1----:R-:W-:Y:S08]  /*133d0*/  HMMA.16816.F32.BF16 R88, R4.reuse, R8, R88 ;  /* 0x000000080458723c */ /* 0x042ff00000041858 */
[C---:B------:R-:W-:Y:S01]  /*133e0*/  HMMA.16816.F32.BF16 R92, R4.reuse, R10, R92 ;  /* 0x0000000a045c723c */ /* 0x040fe2000004185c */
[----:B------:R-:W1:Y:S07]  /*133f0*/  LDSM.16.MT88.4 R8, [R186+0xc400] ;  /* 0x00c40000ba08783b */ /* 0x000e6e0000004200 */
[C---:B------:R-:W-:Y:S01]  /*13400*/  HMMA.16816.F32.BF16 R104, R4.reuse, R26, R104 ;  /* 0x0000001a0468723c */ /* 0x040fe20000041868 */
[----:B------:R-:W-:Y:S07]  /*13410*/  LDSM.16.MT88.4 R24, [R186+0xe400] ;  /* 0x00e40000ba18783b */ /* 0x000fee0000004200 */
[C---:B------:R-:W-:Y:S08]  /*13420*/  HMMA.16816.F32.BF16 R100, R4.reuse, R20, R100 ;  /* 0x000000140464723c */ /* 0x040ff00000041864 */
[----:B------:R-:W-:Y:S01]  /*13430*/  HMMA.16816.F32.BF16 R96, R4, R22, R96 ;  /* 0x000000160460723c */ /* 0x000fe20000041860 */
[----:B------:R-:W5:Y:S06]  /*13440*/  LDSM.16.MT88.4 R20, [R184+0xc400] ;  /* 0x00c40000b814783b */ /* 0x000f6c0000004200 */
[----:B--2---:R-:W-:Y:S01]  /*13450*/  F2FP.BF16.PACK_AB R4, R146, R141 ;  /* 0x0000008d9204723e */ /* 0x004fe200000010ff */
[----:B------:R-:W-:Y:S01]  /*13460*/  FADD.FTZ R141, R141, R136 ;  /* 0x000000888d8d7221 */ /* 0x000fe20000010000 */
[----:B------:R-:W-:-:S02]  /*13470*/  F2FP.BF16.PACK_AB R5, R152, R143 ;  /* 0x0000008f9805723e */ /* 0x000fc400000010ff */
[----:B------:R-:W-:Y:S01]  /*13480*/  F2FP.BF16.PACK_AB R6, R145, R144 ;  /* 0x000000909106723e */ /* 0x000fe200000010ff */
[----:B------:R-:W-:Y:S01]  /*13490*/  FADD.FTZ R141, R146, R141 ;  /* 0x0000008d928d7221 */ /* 0x000fe20000010000 */
[----:B------:R-:W-:-:S03]  /*134a0*/  F2FP.BF16.PACK_AB R7, R138, R139 ;  /* 0x0000008b8a07723e */ /* 0x000fc600000010ff */
[----:B------:R-:W-:-:S04]  /*134b0*/  FADD.FTZ R144, R144, R141 ;  /* 0x0000008d90907221 */ /* 0x000fc80000010000 */
[----:B---3--:R-:W-:Y:S01]  /*134c0*/  HMMA.16816.F32.BF16 R112, R4, R16, R112 ;  /* 0x000000100470723c */ /* 0x008fe20000041870 */
[----:B------:R-:W-:-:S07]  /*134d0*/  FADD.FTZ R144, R145, R144 ;  /* 0x0000009091907221 */ /* 0x000fce0000010000 */
[C---:B------:R-:W-:Y:S01]  /*134e0*/  HMMA.16816.F32.BF16 R108, R4.reuse, R18, R108 ;  /* 0x00000012046c723c */ /* 0x040fe2000004186c */
[----:B------:R-:W2:Y:S07]  /*134f0*/  LDSM.16.MT88.4 R16, [R184+0xe400] ;  /* 0x00e40000b810783b */ /* 0x000eae0000004200 */
[C---:B----4-:R-:W-:Y:S08]  /*13500*/  HMMA.16816.F32.BF16 R68, R4.reuse, R12, R68 ;  /* 0x0000000c0444723c */ /* 0x050ff00000041844 */
[C---:B------:R-:W-:Y:S01]  /*13510*/  HMMA.16816.F32.BF16 R72, R4.reuse, R14, R72 ;  /* 0x0000000e0448723c */ /* 0x040fe20000041848 */
[----:B------:R-:W3:Y:S07]  /*13520*/  LDSM.16.MT88.4 R12, [R186+0xa800] ;  /* 0x00a80000ba0c783b */ /* 0x000eee0000004200 */
[C---:B-1----:R-:W-:Y:S08]  /*13530*/  HMMA.16816.F32.BF16 R76, R4.reuse, R8, R76 ;  /* 0x00000008044c723c */ /* 0x042ff0000004184c */
[C---:B------:R-:W-:Y:S01]  /*13540*/  HMMA.16816.F32.BF16 R80, R4.reuse, R10, R80 ;  /* 0x0000000a0450723c */ /* 0x040fe20000041850 */
[----:B------:R-:W1:Y:S07]  /*13550*/  LDSM.16.MT88.4 R8, [R184+0xa800] ;  /* 0x00a80000b808783b */ /* 0x000e6e0000004200 */
[C---:B-----5:R-:W-:Y:S08]  /*13560*/  HMMA.16816.F32.BF16 R84, R4.reuse, R20, R84 ;  /* 0x000000140454723c */ /* 0x060ff00000041854 */
[C---:B------:R-:W-:Y:S01]  /*13570*/  HMMA.16816.F32.BF16 R104, R4.reuse, R22, R104 ;  /* 0x000000160468723c */ /* 0x040fe20000041868 */
[----:B------:R-:W-:Y:S07]  /*13580*/  LDSM.16.MT88.4 R20, [R186+0xc800] ;  /* 0x00c80000ba14783b */ /* 0x000fee0000004200 */
[C---:B------:R-:W-:Y:S07]  /*13590*/  HMMA.16816.F32.BF16 R88, R4.reuse, R24, R88 ;  /* 0x000000180458723c */ /* 0x040fee0000041858 */
[-CC-:B------:R-:W-:Y:S01]  /*135a0*/  FFMA.FTZ R24, R65, R57.reuse, -R56.reuse ;  /* 0x0000003941187223 */ /* 0x180fe20000010838 */
[----:B------:R-:W-:Y:S01]  /*135b0*/  HMMA.16816.F32.BF16 R92, R4, R26, R92 ;  /* 0x0000001a045c723c */ /* 0x000fe2000004185c */
[----:B------:R-:W-:-:S04]  /*135c0*/  FFMA.FTZ R25, R61, R57, -R56 ;  /* 0x000000393d197223 */ /* 0x000fc80000010838 */
[----:B------:R-:W-:Y:S02]  /*135d0*/  MUFU.EX2 R24, R24 ;  /* 0x0000001800187308 */ /* 0x000fe40000000800 */
[----:B------:R-:W-:Y:S01]  /*135e0*/  FADD.FTZ R27, R45, R50 ;  /* 0x000000322d1b7221 */ /* 0x000fe20000010000 */
[C---:B--2---:R-:W-:Y:S03]  /*135f0*/  HMMA.16816.F32.BF16 R100, R4.reuse, R16, R100 ;  /* 0x000000100464723c */ /* 0x044fe60000041864 */
[----:B------:R-:W-:Y:S02]  /*13600*/  FADD.FTZ R27, R44, R27 ;  /* 0x0000001b2c1b7221 */ /* 0x000fe40000010000 */
[----:B------:R-:W2:Y:S02]  /*13610*/  MUFU.EX2 R25, R25 ;  /* 0x0000001900197308 */ /* 0x000ea40000000800 */
[----:B------:R-:W-:Y:S01]  /*13620*/  FADD.FTZ R42, R42, R27 ;  /* 0x0000001b2a2a7221 */ /* 0x000fe20000010000 */
[----:B------:R-:W-:Y:S01]  /*13630*/  HMMA.16816.F32.BF16 R96, R4, R18, R96 ;  /* 0x000000120460723c */ /* 0x000fe20000041860 */
[----:B------:R-:W4:Y:S02]  /*13640*/  LDSM.16.MT88.4 R16, [R184+0xc800] ;  /* 0x00c80000b810783b */ /* 0x000f240000004200 */
[----:B------:R-:W-:-:S04]  /*13650*/  FADD.FTZ R37, R37, R42 ;  /* 0x0000002a25257221 */ /* 0x000fc80000010000 */
[----:B------:R-:W-:Y:S01]  /*13660*/  F2FP.BF16.PACK_AB R4, R128, R127 ;  /* 0x0000007f8004723e */ /* 0x000fe200000010ff */
[----:B------:R-:W-:Y:S01]  /*13670*/  FADD.FTZ R38, R38, R37 ;  /* 0x0000002526267221 */ /* 0x000fe20000010000 */
[----:B------:R-:W-:Y:S01]  /*13680*/  F2FP.BF16.PACK_AB R5, R140, R129 ;  /* 0x000000818c05723e */ /* 0x000fe200000010ff */
[----:B------:R-:W-:Y:S01]  /*13690*/  FADD.FTZ R127, R127, R144 ;  /* 0x000000907f7f7221 */ /* 0x000fe20000010000 */
[----:B------:R-:W-:Y:S01]  /*136a0*/  F2FP.BF16.PACK_AB R6, R147, R126 ;  /* 0x0000007e9306723e */ /* 0x000fe200000010ff */
[----:B------:R-:W-:Y:S01]  /*136b0*/  FADD.FTZ R33, R33, R38 ;  /* 0x0000002621217221 */ /* 0x000fe20000010000 */
[----:B------:R-:W-:Y:S01]  /*136c0*/  F2FP.BF16.PACK_AB R7, R122, R125 ;  /* 0x0000007d7a07723e */ /* 0x000fe200000010ff */
[----:B------:R-:W-:Y:S02]  /*136d0*/  FADD.FTZ R127, R128, R127 ;  /* 0x0000007f807f7221 */ /* 0x000fe40000010000 */
[----:B------:R-:W-:Y:S02]  /*136e0*/  FADD.FTZ R34, R34, R33 ;  /* 0x0000002122227221 */ /* 0x000fe40000010000 */
[----:B------:R-:W-:-:S02]  /*136f0*/  FADD.FTZ R126, R126, R127 ;  /* 0x0000007f7e7e7221 */ /* 0x000fc40000010000 */
[----:B---3--:R-:W-:Y:S01]  /*13700*/  HMMA.16816.F32.BF16 R112, R4, R12, R112 ;  /* 0x0000000c0470723c */ /* 0x008fe20000041870 */
[----:B------:R-:W-:Y:S02]  /*13710*/  FADD.FTZ R29, R29, R34 ;  /* 0x000000221d1d7221 */ /* 0x000fe40000010000 */
[----:B------:R-:W-:Y:S02]  /*13720*/  FADD.FTZ R126, R147, R126 ;  /* 0x0000007e937e7221 */ /* 0x000fe40000010000 */
[----:B------:R-:W-:-:S03]  /*13730*/  FADD.FTZ R30, R30, R29 ;  /* 0x0000001d1e1e7221 */ /* 0x000fc60000010000 */
[----:B------:R-:W-:Y:S01]  /*13740*/  HMMA.16816.F32.BF16 R108, R4, R14, R108 ;  /* 0x0000000e046c723c */ /* 0x000fe2000004186c */
[----:B------:R-:W3:Y:S01]  /*13750*/  LDSM.16.MT88.4 R12, [R186+0xe800] ;  /* 0x00e80000ba0c783b */ /* 0x000ee20000004200 */
        /* <DEDUP_REMOVED lines=9> */
[----:B----4-:R-:W-:Y:S02]  /*137f0*/  HMMA.16816.F32.BF16 R84, R4, R16, R84 ;  /* 0x000000100454723c */ /* 0x010fe40000041854 */
[----:B------:R-:W-:-:S04]  /*13800*/  FADD.FTZ R132, R132, R131 ;  /* 0x0000008384847221 */ /* 0x000fc80000010000 */
[----:B------:R-:W-:Y:S02]  /*13810*/  FADD.FTZ R133, R133, R132 ;  /* 0x0000008485857221 */ /* 0x000fe40000010000 */
[----:B------:R-:W-:Y:S01]  /*13820*/  HMMA.16816.F32.BF16 R104, R4, R18, R104 ;  /* 0x000000120468723c */ /* 0x000fe20000041868 */
[----:B------:R-:W4:Y:S01]  /*13830*/  LDSM.16.MT88.4 R16, [R186+0xac00] ;  /* 0x00ac0000ba10783b */ /* 0x000f220000004200 */
[----:B------:R-:W-:-:S04]  /*13840*/  FADD.FTZ R142, R142, R133 ;  /* 0x000000858e8e7221 */ /* 0x000fc80000010000 */
[----:B------:R-:W-:Y:S02]  /*13850*/  FADD.FTZ R143, R143, R142 ;  /* 0x0000008e8f8f7221 */ /* 0x000fe40000010000 */
[----:B------:R-:W-:Y:S02]  /*13860*/  HMMA.16816.F32.BF16 R76, R4, R20, R76 ;  /* 0x00000014044c723c */ /* 0x000fe4000004184c */
[----:B------:R-:W-:-:S04]  /*13870*/  FADD.FTZ R152, R152, R143 ;  /* 0x0000008f98987221 */ /* 0x000fc80000010000 */
[----:B------:R-:W-:Y:S02]  /*13880*/  FADD.FTZ R139, R139, R152 ;  /* 0x000000988b8b7221 */ /* 0x000fe40000010000 */
[C---:B---3--:R-:W-:Y:S01]  /*13890*/  HMMA.16816.F32.BF16 R88, R4.reuse, R12, R88 ;  /* 0x0000000c0458723c */ /* 0x048fe20000041858 */
[-C--:B------:R-:W-:Y:S02]  /*138a0*/  FFMA.FTZ R20, R59, R57.reuse, -R56 ;  /* 0x000000393b147223 */ /* 0x080fe40000010838 */
[----:B------:R-:W-:Y:S02]  /*138b0*/  FFMA.FTZ R21, R62, R57, -R55 ;  /* 0x000000393e157223 */ /* 0x000fe40000010837 */
[----:B------:R-:W-:Y:S02]  /*138c0*/  FADD.FTZ R138, R138, R139 ;  /* 0x0000008b8a8a7221 */ /* 0x000fe40000010000 */
[----:B------:R-:W3:Y:S01]  /*138d0*/  MUFU.EX2 R20, R20 ;  /* 0x0000001400147308 */ /* 0x000ee20000000800 */
[----:B------:R-:W-:Y:S01]  /*138e0*/  HMMA.16816.F32.BF16 R92, R4, R14, R92 ;  /* 0x0000000e045c723c */ /* 0x000fe2000004185c */
[----:B------:R-:W5:Y:S01]  /*138f0*/  LDSM.16.MT88.4 R12, [R184+0xac00] ;  /* 0x00ac0000b80c783b */ /* 0x000f620000004200 */
[----:B------:R-:W-:-:S04]  /*13900*/  FADD.FTZ R129, R129, R138 ;  /* 0x0000008a81817221 */ /* 0x000fc80000010000 */
[----:B------:R-:W-:Y:S01]  /*13910*/  FADD.FTZ R140, R140, R129 ;  /* 0x000000818c8c7221 */ /* 0x000fe20000010000 */
[----:B------:R-:W-:Y:S01]  /*13920*/  MUFU.EX2 R21, R21 ;  /* 0x0000001500157308 */ /* 0x000fe20000000800 */
[----:B-1----:R-:W-:Y:S02]  /*13930*/  HMMA.16816.F32.BF16 R100, R4, R8, R100 ;  /* 0x000000080464723c */ /* 0x002fe40000041864 */
[----:B------:R-:W-:-:S04]  /*13940*/  FADD.FTZ R125, R125, R140 ;  /* 0x0000008c7d7d7221 */ /* 0x000fc80000010000 */
[----:B------:R-:W-:Y:S02]  /*13950*/  FADD.FTZ R125, R122, R125 ;  /* 0x0000007d7a7d7221 */ /* 0x000fe40000010000 */
[C---:B------:R-:W-:Y:S01]  /*13960*/  HMMA.16816.F32.BF16 R96, R4.reuse, R10, R96 ;  /* 0x0000000a0460723c */ /* 0x040fe20000041860 */
[----:B------:R-:W1:Y:S07]  /*13970*/  LDSM.16.MT88.4 R8, [R186+0xcc00] ;  /* 0x00cc0000ba08783b */ /* 0x000e6e0000004200 */
[----:B------:R-:W-:Y:S07]  /*13980*/  HMMA.16816.F32.BF16 R80, R4, R22, R80 ;  /* 0x000000160450723c */ /* 0x000fee0000041850 */
[-CC-:B------:R-:W-:Y:S01]  /*13990*/  FFMA.FTZ R22, R60, R57.reuse, -R55.reuse ;  /* 0x000000393c167223 */ /* 0x180fe20000010837 */
[----:B--2---:R-:W-:Y:S01]  /*139a0*/  F2FP.BF16.PACK_AB R5, R25, R24 ;  /* 0x000000181905723e */ /* 0x004fe200000010ff */
[----:B------:R-:W-:Y:S01]  /*139b0*/  FFMA.FTZ R23, R58, R57, -R55 ;  /* 0x000000393a177223 */ /* 0x000fe20000010837 */
[----:B---3--:R-:W-:Y:S01]  /*139c0*/  F2FP.BF16.PACK_AB R7, R209, R20 ;  /* 0x00000014d107723e */ /* 0x008fe200000010ff */
[----:B------:R-:W-:-:S02]  /*139d0*/  FADD.FTZ R24, R24, R125 ;  /* 0x0000007d18187221 */ /* 0x000fc40000010000 */
[----:B------:R-:W2:Y:S02]  /*139e0*/  MUFU.EX2 R22, R22 ;  /* 0x0000001600167308 */ /* 0x000ea40000000800 */
[----:B------:R-:W-:-:S04]  /*139f0*/  FADD.FTZ R25, R25, R24 ;  /* 0x0000001819197221 */ /* 0x000fc80000010000 */
[----:B------:R-:W-:Y:S02]  /*13a00*/  FADD.FTZ R20, R20, R25 ;  /* 0x0000001914147221 */ /* 0x000fe40000010000 */
[----:B------:R-:W3:Y:S02]  /*13a10*/  MUFU.EX2 R23, R23 ;  /* 0x0000001700177308 */ /* 0x000ee40000000800 */
[----:B------:R-:W-:Y:S01]  /*13a20*/  FADD.FTZ R209, R209, R20 ;  /* 0x00000014d1d17221 */ /* 0x000fe20000010000 */
[----:B--2---:R-:W-:Y:S01]  /*13a30*/  F2FP.BF16.PACK_AB R4, R22, R21 ;  /* 0x000000151604723e */ /* 0x004fe200000010ff */
[----:B------:R-:W-:-:S04]  /*13a40*/  FADD.FTZ R21, R21, R126 ;  /* 0x0000007e15157221 */ /* 0x000fc80000010000 */
[----:B------:R-:W-:Y:S01]  /*13a50*/  FADD.FTZ R22, R22, R21 ;  /* 0x0000001516167221 */ /* 0x000fe20000010000 */
[----:B---3--:R-:W-:-:S03]  /*13a60*/  F2FP.BF16.PACK_AB R6, R210, R23 ;  /* 0x00000017d206723e */ /* 0x008fc600000010ff */
[----:B------:R-:W-:-:S04]  /*13a70*/  FADD.FTZ R23, R23, R22 ;  /* 0x0000001617177221 */ /* 0x000fc80000010000 */
[----:B------:R-:W-:Y:S01]  /*13a80*/  FADD.FTZ R210, R210, R23 ;  /* 0x00000017d2d27221 */ /* 0x000fe20000010000 */
[C---:B----4-:R-:W-:Y:S08]  /*13a90*/  HMMA.16816.F32.BF16 R112, R4.reuse, R16, R112 ;  /* 0x000000100470723c */ /* 0x050ff00000041870 */
[C---:B------:R-:W-:Y:S01]  /*13aa0*/  HMMA.16816.F32.BF16 R108, R4.reuse, R18, R108 ;  /* 0x00000012046c723c */ /* 0x040fe2000004186c */
[----:B------:R-:W2:Y:S07]  /*13ab0*/  LDSM.16.MT88.4 R16, [R184+0xcc00] ;  /* 0x00cc0000b810783b */ /* 0x000eae0000004200 */
[C---:B-----5:R-:W-:Y:S08]  /*13ac0*/  HMMA.16816.F32.BF16 R68, R4.reuse, R12, R68 ;  /* 0x0000000c0444723c */ /* 0x060ff00000041844 */
[C---:B------:R-:W-:Y:S01]  /*13ad0*/  HMMA.16816.F32.BF16 R72, R4.reuse, R14, R72 ;  /* 0x0000000e0448723c */ /* 0x040fe20000041848 */
[----:B------:R-:W3:Y:S07]  /*13ae0*/  LDSM.16.MT88.4 R12, [R186+0xec00] ;  /* 0x00ec0000ba0c783b */ /* 0x000eee0000004200 */
[C---:B-1----:R-:W-:Y:S08]  /*13af0*/  HMMA.16816.F32.BF16 R76, R4.reuse, R8, R76 ;  /* 0x00000008044c723c */ /* 0x042ff0000004184c */
[C---:B------:R-:W-:Y:S01]  /*13b00*/  HMMA.16816.F32.BF16 R80, R4.reuse, R10, R80 ;  /* 0x0000000a0450723c */ /* 0x040fe20000041850 */
[----:B------:R-:W1:Y:S07]  /*13b10*/  LDSM.16.MT88.4 R8, [R184+0xec00] ;  /* 0x00ec0000b808783b */ /* 0x000e6e0000004200 */
[C---:B--2---:R-:W-:Y:S08]  /*13b20*/  HMMA.16816.F32.BF16 R84, R4.reuse, R16, R84 ;  /* 0x000000100454723c */ /* 0x044ff00000041854 */
[C---:B------:R-:W-:Y:S08]  /*13b30*/  HMMA.16816.F32.BF16 R104, R4.reuse, R18, R104 ;  /* 0x000000120468723c */ /* 0x040ff00000041868 */
[C---:B---3--:R-:W-:Y:S08]  /*13b40*/  HMMA.16816.F32.BF16 R88, R4.reuse, R12, R88 ;  /* 0x0000000c0458723c */ /* 0x048ff00000041858 */
[C---:B------:R-:W-:Y:S08]  /*13b50*/  HMMA.16816.F32.BF16 R92, R4.reuse, R14, R92 ;  /* 0x0000000e045c723c */ /* 0x040ff0000004185c */
[C---:B-1----:R-:W-:Y:S08]  /*13b60*/  HMMA.16816.F32.BF16 R100, R4.reuse, R8, R100 ;  /* 0x000000080464723c */ /* 0x042ff00000041864 */
[----:B------:R-:W-:Y:S01]  /*13b70*/  HMMA.16816.F32.BF16 R96, R4, R10, R96 ;  /* 0x0000000a0460723c */ /* 0x000fe20000041860 */
[----:B------:R-:W-:Y:S07]  /*13b80*/  @!UPT UIADD3 URZ, URZ, URZ, URZ ;  /* 0x0000003f3f3ff290 */ /* 0x000fee000fffe03f */
[----:B------:R-:W-:Y:S11]  /*13b90*/  @!P6 BRA `(.L_x_1540) ;  /* 0x000048f00000e947 */ /* 0x000ff60003800000 */
[----:B------:R-:W-:-:S04]  /*13ba0*/  DEPBAR.LE SB0, 0x0 ;  /* 0x000080000000791a */ /* 0x000fc80000000000 */
[----:B------:R-:W-:Y:S01]  /*13bb0*/  WARPSYNC 0xffffffff ;  /* 0xffffffff00007948 */ /* 0x000fe20003800000 */
[----:B------:R-:W-:Y:S01]  /*13bc0*/  BSSY B0, `(.L_x_1541) ;  /* 0x0000048000007945 */ /* 0x000fe20003800000 */
[----:B------:R-:W-:Y:S01]  /*13bd0*/  IADD3 R205, R53, -0x2, RZ ;  /* 0xfffffffe35cd7810 */ /* 0x000fe20007ffe0ff */
[----:B------:R-:W-:Y:S06]  /*13be0*/  BAR.SYNC.DEFER_BLOCKING 0x0 ;  /* 0x0000000000007b1d */ /* 0x000fec0000010000 */
[----:B------:R-:W-:Y:S05]  /*13bf0*/  @!P3 BRA `(.L_x_1542) ;  /* 0x000003f00000b947 */ /* 0x000fea0003800000 */
[----:B------:R-:W-:Y:S02]  /*13c00*/  IMAD.U32 R116, RZ, RZ, UR7 ;  /* 0x00000007ff747e24 */ /* 0x000fe4000f8e00ff */
[----:B------:R-:W-:-:S05]  /*13c10*/  IMAD.U32 R117, RZ, RZ, UR8 ;  /* 0x00000008ff757e24 */ /* 0x000fca000f8e00ff */
[----:B------:R-:W2:Y:S01]  /*13c20*/  LD.E R10, [R116.64+0x170] ;  /* 0x00017004740a7980 */ /* 0x000ea2000c101900 */
[----:B------:R-:W-:-:S04]  /*13c30*/  SHF.L.U32 R3, R205, 0x7, RZ ;  /* 0x00000007cd037819 */ /* 0x000fc800000006ff */
[C---:B------:R-:W-:Y:S02]  /*13c40*/  IADD3 R11, R3.reuse, 0x80, RZ ;  /* 0x00000080030b7810 */ /* 0x040fe40007ffe0ff */
[----:B------:R-:W-:Y:S02]  /*13c50*/  IABS R4, R3 ;  /* 0x0000000300047213 */ /* 0x000fe40000000000 */
[-C--:B--2---:R-:W-:Y:S02]  /*13c60*/  IABS R7, R10.reuse ;  /* 0x0000000a00077213 */ /* 0x084fe40000000000 */
[-C--:B------:R-:W-:Y:S02]  /*13c70*/  IABS R5, R10.reuse ;  /* 0x0000000a00057213 */ /* 0x080fe40000000000 */
[----:B------:R-:W1:Y:S01]  /*13c80*/  I2F.RP R12, R7 ;  /* 0x00000007000c7306 */ /* 0x000e620000209400 */
[----:B------:R-:W-:Y:S02]  /*13c90*/  LOP3.LUT R3, R3, R10, RZ, 0x3c, !PT ;  /* 0x0000000a03037212 */ /* 0x000fe400078e3cff */
[----:B------:R-:W-:-:S02]  /*13ca0*/  IMAD.MOV R5, RZ, RZ, -R5 ;  /* 0x000000ffff057224 */ /* 0x000fc400078e0a05 */
[----:B------:R-:W-:Y:S02]  /*13cb0*/  ISETP.GE.AND P0, PT, R3, RZ, PT ;  /* 0x000000ff0300720c */ /* 0x000fe40003f06270 */
[----:B------:R-:W-:Y:S01]  /*13cc0*/  LOP3.LUT R3, RZ, R10, RZ, 0x33, !PT ;  /* 0x0000000aff037212 */ /* 0x000fe200078e33ff */
        /* <DEDUP_REMOVED lines=50> */
.L_x_1542:
[----:B------:R-:W-:Y:S01]  /*13ff0*/  IMAD.U32 R116, RZ, RZ, UR7 ;  /* 0x00000007ff747e24 */ /* 0x000fe2000f8e00ff */
[----:B------:R-:W-:-:S05]  /*14000*/  MOV R117, UR8 ;  /* 0x0000000800757c02 */ /* 0x000fca0008000f00 */
[----:B------:R-:W2:Y:S02]  /*14010*/  LD.E R3, [R116.64+0x40] ;  /* 0x0000400474037980 */ /* 0x000ea4000c101900 */
[----:B--2---:R-:W-:-:S05]  /*14020*/  IMAD.U32 R3, R3, -0x80, RZ ;  /* 0xffffff8003037824 */ /* 0x004fca00078e00ff */
[----:B------:R-:W-:Y:S02]  /*14030*/  SHF.R.S32.HI R4, RZ, 0x1f, R3 ;  /* 0x0000001fff047819 */ /* 0x000fe40000011403 */
.L_x_1543:
[----:B------:R-:W-:Y:S05]  /*14040*/  BSYNC B0 ;  /* 0x0000000000007941 */ /* 0x000fea0003800000 */
.L_x_1541:
        /* <DEDUP_REMOVED lines=103> */
[----:B--2---:R-:W2:Y:S04]  /*146c0*/  LDSM.16.M88.4 R4, [R188+0x4000] ;  /* 0x00400000bc04783b */ /* 0x004ea80000000200 */
[----:B------:R-:W2:Y:S04]  /*146d0*/  LDSM.16.M88.4 R28, [R188+0x3400] ;  /* 0x00340000bc1c783b */ /* 0x000ea80000000200 */
[----:B---3--:R-:W5:Y:S04]  /*146e0*/  LDSM.16.M88.4 R12, [R188+0x3c00] ;  /* 0x003c0000bc0c783b */ /* 0x008f680000000200 */
[----:B------:R-:W3:Y:S04]  /*146f0*/  LDSM.16.M88.4 R136, [R188+0x4400] ;  /* 0x00440000bc88783b */ /* 0x000ee80000000200 */
[----:B------:R-:W2:Y:S04]  /*14700*/  LDSM.16.M88.4 R128, [R188+0x4800] ;  /* 0x00480000bc80783b */ /* 0x000ea80000000200 */
[----:B------:R-:W3:Y:S04]  /*14710*/  LDSM.16.M88.4 R52, [R188+0x4c00] ;  /* 0x004c0000bc34783b */ /* 0x000ee80000000200 */
[----:B------:R-:W-:Y:S04]  /*14720*/  LDSM.16.M88.4 R60, [R187] ;  /* 0x00000000bb3c783b */ /* 0x000fe80000000200 */
[----:B------:R-:W3:Y:S04]  /*14730*/  LDSM.16.M88.4 R48, [R185+0x3000] ;  /* 0x00300000b930783b */ /* 0x000ee80000000200 */
[----:B------:R-:W3:Y:S01]  /*14740*/  LDSM.16.M88.4 R64, [R185+0x3800] ;  /* 0x00380000b940783b */ /* 0x000ee20000000200 */
[C---:B-1----:R-:W-:Y:S03]  /*14750*/  HMMA.16816.F32.BF16 R40, R120.reuse, R36, RZ ;  /* 0x000000247828723c */ /* 0x042fe600000418ff */
[----:B------:R-:W1:Y:S04]  /*14760*/  LDSM.16.M88.4 R44, [R185+0x4000] ;  /* 0x00400000b92c783b */ /* 0x000e680000000200 */
[----:B------:R-:W1:Y:S01]  /*14770*/  LDSM.16.M88.4 R144, [R185+0x3400] ;  /* 0x00340000b990783b */ /* 0x000e620000000200 */
[C---:B------:R-:W-:Y:S03]  /*14780*/  HMMA.16816.F32.BF16 R36, R120.reuse, R38, RZ ;  /* 0x000000267824723c */ /* 0x040fe600000418ff */
[----:B------:R-:W-:Y:S04]  /*14790*/  LDSM.16.M88.4 R56, [R185+0x3c00] ;  /* 0x003c0000b938783b */ /* 0x000fe80000000200 */
[----:B------:R-:W-:Y:S01]  /*147a0*/  LDSM.16.M88.4 R152, [R188+0x6000] ;  /* 0x00600000bc98783b */ /* 0x000fe20000000200 */
[C---:B----4-:R-:W-:Y:S03]  /*147b0*/  HMMA.16816.F32.BF16 R24, R120.reuse, R20, RZ ;  /* 0x000000147818723c */ /* 0x050fe600000418ff */
[----:B------:R-:W-:Y:S04]  /*147c0*/  LDSM.16.M88.4 R148, [R188+0x6800] ;  /* 0x00680000bc94783b */ /* 0x000fe80000000200 */
[----:B------:R-:W-:Y:S01]  /*147d0*/  LDSM.16.M88.4 R156, [R187+0x1000] ;  /* 0x00100000bb9c783b */ /* 0x000fe20000000200 */
[C---:B--2---:R-:W-:Y:S03]  /*147e0*/  HMMA.16816.F32.BF16 R8, R120.reuse, R4, RZ ;  /* 0x000000047808723c */ /* 0x044fe600000418ff */
[----:B------:R-:W0:Y:S05]  /*147f0*/  LDGDEPBAR ;  /* 0x00000000000079af */ /* 0x000e2a0000000000 */
[C---:B------:R-:W-:Y:S08]  /*14800*/  HMMA.16816.F32.BF16 R20, R120.reuse, R22, RZ ;  /* 0x000000167814723c */ /* 0x040ff000000418ff */
[C---:B------:R-:W-:Y:S08]  /*14810*/  HMMA.16816.F32.BF16 R4, R120.reuse, R6, RZ ;  /* 0x000000067804723c */ /* 0x040ff000000418ff */
[C---:B------:R-:W-:Y:S08]  /*14820*/  HMMA.16816.F32.BF16 R32, R120.reuse, R28, RZ ;  /* 0x0000001c7820723c */ /* 0x040ff000000418ff */
[C---:B-----5:R-:W-:Y:S08]  /*14830*/  HMMA.16816.F32.BF16 R16, R120.reuse, R12, RZ ;  /* 0x0000000c7810723c */ /* 0x060ff000000418ff */
[C---:B---3--:R-:W-:Y:S08]  /*14840*/  HMMA.16816.F32.BF16 R140, R120.reuse, R136, RZ ;  /* 0x00000088788c723c */ /* 0x048ff000000418ff */
        /* <DEDUP_REMOVED lines=11> */
[C---:B------:R-:W-:Y:S08]  /*14900*/  HMMA.16816.F32.BF16 R24, R60.reuse, R64, R24 ;  /* 0x000000403c18723c */ /* 0x040ff00000041818 */
[C---:B------:R-:W-:Y:S01]  /*14910*/  HMMA.16816.F32.BF16 R20, R60.reuse, R66, R20 ;  /* 0x000000423c14723c */ /* 0x040fe20000041814 */
[----:B------:R-:W-:Y:S07]  /*14920*/  LDSM.16.M88.4 R64, [R189+0x1000] ;  /* 0x00100000bd40783b */ /* 0x000fee0000000200 */
[C---:B-1----:R-:W-:Y:S08]  /*14930*/  HMMA.16816.F32.BF16 R8, R60.reuse, R44, R8 ;  /* 0x0000002c3c08723c */ /* 0x042ff00000041808 */
[C---:B------:R-:W-:Y:S01]  /*14940*/  HMMA.16816.F32.BF16 R4, R60.reuse, R46, R4 ;  /* 0x0000002e3c04723c */ /* 0x040fe20000041804 */
[----:B------:R-:W1:Y:S07]  /*14950*/  LDSM.16.M88.4 R44, [R188+0x5000] ;  /* 0x00500000bc2c783b */ /* 0x000e6e0000000200 */
[C---:B------:R-:W-:Y:S08]  /*14960*/  HMMA.16816.F32.BF16 R32, R60.reuse, R144, R32 ;  /* 0x000000903c20723c */ /* 0x040ff00000041820 */
[C---:B------:R-:W-:Y:S01]  /*14970*/  HMMA.16816.F32.BF16 R28, R60.reuse, R146, R28 ;  /* 0x000000923c1c723c */ /* 0x040fe2000004181c */
[----:B------:R-:W4:Y:S07]  /*14980*/  LDSM.16.M88.4 R144, [R185+0x4c00] ;  /* 0x004c0000b990783b */ /* 0x000f2e0000000200 */
[C---:B--2---:R-:W-:Y:S08]  /*14990*/  HMMA.16816.F32.BF16 R140, R60.reuse, R52, R140 ;  /* 0x000000343c8c723c */ /* 0x044ff0000004188c */
[C---:B------:R-:W-:Y:S01]  /*149a0*/  HMMA.16816.F32.BF16 R136, R60.reuse, R54, R136 ;  /* 0x000000363c88723c */ /* 0x040fe20000041888 */
[----:B------:R-:W2:Y:S07]  /*149b0*/  LDSM.16.M88.4 R52, [R188+0x5800] ;  /* 0x00580000bc34783b */ /* 0x000eae0000000200 */
[C---:B---3--:R-:W-:Y:S08]  /*149c0*/  HMMA.16816.F32.BF16 R132, R60.reuse, R48, R132 ;  /* 0x000000303c84723c */ /* 0x048ff00000041884 */
[C---:B------:R-:W-:Y:S01]  /*149d0*/  HMMA.16816.F32.BF16 R128, R60.reuse, R50, R128 ;  /* 0x000000323c80723c */ /* 0x040fe20000041880 */
[----:B------:R-:W3:Y:S07]  /*149e0*/  LDSM.16.M88.4 R48, [R188+0x5c00] ;  /* 0x005c0000bc30783b */ /* 0x000eee0000000200 */
[C---:B------:R-:W-:Y:S08]  /*149f0*/  HMMA.16816.F32.BF16 R16, R60.reuse, R56, R16 ;  /* 0x000000383c10723c */ /* 0x040ff00000041810 */
[----:B------:R-:W-:Y:S01]  /*14a00*/  HMMA.16816.F32.BF16 R12, R60, R58, R12 ;  /* 0x0000003a3c0c723c */ /* 0x000fe2000004180c */
[----:B------:R-:W5:Y:S07]  /*14a10*/  LDSM.16.M88.4 R56, [R188+0x5400] ;  /* 0x00540000bc38783b */ /* 0x000f6e0000000200 */
[C---:B-1----:R-:W-:Y:S08]  /*14a20*/  HMMA.16816.F32.BF16 R40, R64.reuse, R44, R40 ;  /* 0x0000002c4028723c */ /* 0x042ff00000041828 */
[----:B------:R-:W-:Y:S01]  /*14a30*/  HMMA.16816.F32.BF16 R36, R64, R46, R36 ;  /* 0x0000002e4024723c */ /* 0x000fe20000041824 */
[----:B------:R-:W1:Y:S07]  /*14a40*/  LDSM.16.M88.4 R44, [R188+0x6400] ;  /* 0x00640000bc2c783b */ /* 0x000e6e0000000200 */
[C---:B----4-:R-:W-:Y:S08]  /*14a50*/  HMMA.16816.F32.BF16 R124, R60.reuse, R144, R124 ;  /* 0x000000903c7c723c */ /* 0x050ff0000004187c */
[----:B------:R-:W-:Y:S01]  /*14a60*/  HMMA.16816.F32.BF16 R120, R60, R146, R120 ;  /* 0x000000923c78723c */ /* 0x000fe20000041878 */
[----:B------:R-:W4:Y:S04]  /*14a70*/  LDSM.16.M88.4 R144, [R188+0x6c00] ;  /* 0x006c0000bc90783b */ /* 0x000f280000000200 */
[----:B------:R-:W-:Y:S03]  /*14a80*/  LDSM.16.M88.4 R60, [R185+0x5000] ;  /* 0x00500000b93c783b */ /* 0x000fe60000000200 */
[C---:B--2---:R-:W-:Y:S08]  /*14a90*/  HMMA.16816.F32.BF16 R24, R64.reuse, R52, R24 ;  /* 0x000000344018723c */ /* 0x044ff00000041818 */
[C---:B------:R-:W-:Y:S01]  /*14aa0*/  HMMA.16816.F32.BF16 R20, R64.reuse, R54, R20 ;  /* 0x000000364014723c */ /* 0x040fe20000041814 */
[----:B------:R-:W2:Y:S07]  /*14ab0*/  LDSM.16.M88.4 R52, [R185+0x5800] ;  /* 0x00580000b934783b */ /* 0x000eae0000000200 */
[C---:B---3--:R-:W-:Y:S08]  /*14ac0*/  HMMA.16816.F32.BF16 R16, R64.reuse, R48, R16 ;  /* 0x000000304010723c */ /* 0x048ff00000041810 */
[C---:B------:R-:W-:Y:S01]  /*14ad0*/  HMMA.16816.F32.BF16 R12, R64.reuse, R50, R12 ;  /* 0x00000032400c723c */ /* 0x040fe2000004180c */
[----:B------:R-:W3:Y:S07]  /*14ae0*/  LDSM.16.M88.4 R48, [R185+0x5c00] ;  /* 0x005c0000b930783b */ /* 0x000eee0000000200 */
[C---:B-----5:R-:W-:Y:S08]  /*14af0*/  HMMA.16816.F32.BF16 R32, R64.reuse, R56, R32 ;  /* 0x000000384020723c */ /* 0x060ff00000041820 */
[C---:B------:R-:W-:Y:S01]  /*14b00*/  HMMA.16816.F32.BF16 R28, R64.reuse, R58, R28 ;  /* 0x0000003a401c723c */ /* 0x040fe2000004181c */
[----:B------:R-:W5:Y:S07]  /*14b10*/  LDSM.16.M88.4 R56, [R185+0x5400] ;  /* 0x00540000b938783b */ /* 0x000f6e0000000200 */
[C---:B-1----:R-:W-:Y:S08]  /*14b20*/  HMMA.16816.F32.BF16 R140, R64.reuse, R44, R140 ;  /* 0x0000002c408c723c */ /* 0x042ff0000004188c */
[C---:B------:R-:W-:Y:S01]  /*14b30*/  HMMA.16816.F32.BF16 R136, R64.reuse, R46, R136 ;  /* 0x0000002e4088723c */ /* 0x040fe20000041888 */
[----:B------:R-:W1:Y:S07]  /*14b40*/  LDSM.16.M88.4 R44, [R185+0x6000] ;  /* 0x00600000b92c783b */ /* 0x000e6e0000000200 */
[C---:B----4-:R-:W-:Y:S08]  /*14b50*/  HMMA.16816.F32.BF16 R124, R64.reuse, R144, R124 ;  /* 0x00000090407c723c */ /* 0x050ff0000004187c */
[C---:B------:R-:W-:Y:S01]  /*14b60*/  HMMA.16816.F32.BF16 R120, R64.reuse, R146, R120 ;  /* 0x000000924078723c */ /* 0x040fe20000041878 */
[----:B------:R-:W4:Y:S07]  /*14b70*/  LDSM.16.M88.4 R144, [R185+0x6c00] ;  /* 0x006c0000b990783b */ /* 0x000f2e0000000200 */
[C---:B------:R-:W-:Y:S08]  /*14b80*/  HMMA.16816.F32.BF16 R8, R64.reuse, R152, R8 ;  /* 0x000000984008723c */ /* 0x040ff00000041808 */
[C---:B------:R-:W-:Y:S01]  /*14b90*/  HMMA.16816.F32.BF16 R4, R64.reuse, R154, R4 ;  /* 0x0000009a4004723c */ /* 0x040fe20000041804 */
[----:B------:R-:W1:Y:S07]  /*14ba0*/  LDSM.16.M88.4 R152, [R185+0x6400] ;  /* 0x00640000b998783b */ /* 0x000e6e0000000200 */
[C---:B------:R-:W-:Y:S08]  /*14bb0*/  HMMA.16816.F32.BF16 R132, R64.reuse, R148, R132 ;  /* 0x000000944084723c */ /* 0x040ff00000041884 */
[----:B------:R-:W-:Y:S01]  /*14bc0*/  HMMA.16816.F32.BF16 R128, R64, R150, R128 ;  /* 0x000000964080723c */ /* 0x000fe20000041880 */
[----:B------:R-:W1:Y:S04]  /*14bd0*/  LDSM.16.M88.4 R148, [R185+0x6800] ;  /* 0x00680000b994783b */ /* 0x000e680000000200 */
        /* <DEDUP_REMOVED lines=13> */
[C---:B------:R-:W-:Y:S08]  /*14cb0*/  HMMA.16816.F32.BF16 R40, R156.reuse, R60, R40 ;  /* 0x0000003c9c28723c */ /* 0x040ff00000041828 */
        /* <DEDUP_REMOVED lines=10> */
[----:B------:R-:W1:Y:S07]  /*14d60*/  LDSM.16.M88.4 R148, [R188+0x8c00] ;  /* 0x008c0000bc94783b */ /* 0x000e6e0000000200 */
[C---:B--2---:R-:W-:Y:S08]  /*14d70*/  HMMA.16816.F32.BF16 R24, R64.reuse, R52, R24 ;  /* 0x000000344018723c */ /* 0x044ff00000041818 */
[C---:B------:R-:W-:Y:S01]  /*14d80*/  HMMA.16816.F32.BF16 R20, R64.reuse, R54, R20 ;  /* 0x000000364014723c */ /* 0x040fe20000041814 */
[----:B------:R-:W-:Y:S07]  /*14d90*/  LDSM.16.M88.4 R52, [R185+0x7400] ;  /* 0x00740000b934783b */ /* 0x000fee0000000200 */
[C---:B---3--:R-:W-:Y:S08]  /*14da0*/  HMMA.16816.F32.BF16 R16, R64.reuse, R48, R16 ;  /* 0x000000304010723c */ /* 0x048ff00000041810 */
[C---:B------:R-:W-:Y:S01]  /*14db0*/  HMMA.16816.F32.BF16 R12, R64.reuse, R50, R12 ;  /* 0x00000032400c723c */ /* 0x040fe2000004180c */
[----:B------:R-:W2:Y:S07]  /*14dc0*/  LDSM.16.M88.4 R48, [R187+0x2000] ;  /* 0x00200000bb30783b */ /* 0x000eae0000000200 */
[C---:B-----5:R-:W-:Y:S08]  /*14dd0*/  HMMA.16816.F32.BF16 R32, R64.reuse, R56, R32 ;  /* 0x000000384020723c */ /* 0x060ff00000041820 */
[C---:B------:R-:W-:Y:S01]  /*14de0*/  HMMA.16816.F32.BF16 R28, R64.reuse, R58, R28 ;  /* 0x0000003a401c723c */ /* 0x040fe2000004181c */
[----:B------:R-:W3:Y:S07]  /*14df0*/  LDSM.16.M88.4 R56, [R185+0x7800] ;  /* 0x00780000b938783b */ /* 0x000eee0000000200 */
[C---:B-1----:R-:W-:Y:S08]  /*14e00*/  HMMA.16816.F32.BF16 R8, R64.reuse, R44, R8 ;  /* 0x0000002c4008723c */ /* 0x042ff00000041808 */
[C---:B------:R-:W-:Y:S01]  /*14e10*/  HMMA.16816.F32.BF16 R4, R64.reuse, R46, R4 ;  /* 0x0000002e4004723c */ /* 0x040fe20000041804 */
[----:B------:R-:W1:Y:S07]  /*14e20*/  LDSM.16.M88.4 R44, [R185+0x7000] ;  /* 0x00700000b92c783b */ /* 0x000e6e0000000200 */
[C---:B------:R-:W-:Y:S08]  /*14e30*/  HMMA.16816.F32.BF16 R40, R64.reuse, R60, R40 ;  /* 0x0000003c4028723c */ /* 0x040ff00000041828 */
[C---:B------:R-:W-:Y:S01]  /*14e40*/  HMMA.16816.F32.BF16 R36, R64.reuse, R62, R36 ;  /* 0x0000003e4024723c */ /* 0x040fe20000041824 */
[----:B------:R-:W5:Y:S07]  /*14e50*/  LDSM.16.M88.4 R60, [R185+0x7c00] ;  /* 0x007c0000b93c783b */ /* 0x000f6e0000000200 */
[C---:B----4-:R-:W-:Y:S08]  /*14e60*/  HMMA.16816.F32.BF16 R132, R64.reuse, R144, R132 ;  /* 0x000000904084723c */ /* 0x050ff00000041884 */
[C---:B------:R-:W-:Y:S01]  /*14e70*/  HMMA.16816.F32.BF16 R128, R64.reuse, R146, R128 ;  /* 0x000000924080723c */ /* 0x040fe20000041880 */
[----:B------:R-:W4:Y:S07]  /*14e80*/  LDSM.16.M88.4 R144, [R185+0x8000] ;  /* 0x00800000b990783b */ /* 0x000f2e0000000200 */
[C---:B------:R-:W-:Y:S08]  /*14e90*/  HMMA.16816.F32.BF16 R140, R64.reuse, R152, R140 ;  /* 0x00000098408c723c */ /* 0x040ff0000004188c */
[C---:B------:R-:W-:Y:S08]  /*14ea0*/  HMMA.16816.F32.BF16 R136, R64.reuse, R154, R136 ;  /* 0x0000009a4088723c */ /* 0x040ff00000041888 */
[C---:B------:R-:W-:Y:S07]  /*14eb0*/  HMMA.16816.F32.BF16 R124, R64.reuse, R148, R124 ;  /* 0x00000094407c723c */ /* 0x040fee000004187c */
[----:B------:R-:W-:Y:S01]  /*14ec0*/  IMAD.MOV.U32 R148, RZ, RZ, R160 ;  /* 0x000000ffff947224 */ /* 0x000fe200078e00a0 */
[----:B------:R-:W-:Y:S01]  /*14ed0*/  HMMA.16816.F32.BF16 R120, R64, R150, R120 ;  /* 0x000000964078723c */ /* 0x000fe20000041878 */
[----:B------:R-:W4:Y:S01]  /*14ee0*/  LDSM.16.M88.4 R64, [R185+0x8400] ;  /* 0x00840000b940783b */ /* 0x000f220000000200 */
[----:B------:R-:W-:-:S06]  /*14ef0*/  IMAD.MOV.U32 R149, RZ, RZ, R161 ;  /* 0x000000ffff957224 */ /* 0x000fcc00078e00a1 */
[C---:B--2---:R-:W-:Y:S08]  /*14f00*/  HMMA.16816.F32.BF16 R32, R48.reuse, R52, R32 ;  /* 0x000000343020723c */ /* 0x044ff00000041820 */
[C---:B------:R-:W-:Y:S01]  /*14f10*/  HMMA.16816.F32.BF16 R28, R48.reuse, R54, R28 ;  /* 0x00000036301c723c */ /* 0x040fe2000004181c */
[----:B------:R-:W2:Y:S07]  /*14f20*/  LDSM.16.M88.4 R52, [R185+0x8800] ;  /* 0x00880000b934783b */ /* 0x000eae0000000200 */
[C---:B---3--:R-:W-:Y:S08]  /*14f30*/  HMMA.16816.F32.BF16 R24, R48.reuse, R56, R24 ;  /* 0x000000383018723c */ /* 0x048ff00000041818 */
[----:B------:R-:W-:Y:S01]  /*14f40*/  HMMA.16816.F32.BF16 R20, R48, R58, R20 ;  /* 0x0000003a3014723c */ /* 0x000fe20000041814 */
[----:B------:R-:W3:Y:S01]  /*14f50*/  LDSM.16.M88.4 R56, [R185+0x8c00] ;  /* 0x008c0000b938783b */ /* 0x000ee20000000200 */
[----:B------:R-:W-:-:S06]  /*14f60*/  DEPBAR.LE SB0, 0x0 ;  /* 0x000080000000791a */ /* 0x000fcc0000000000 */
[C---:B-1----:R-:W-:Y:S07]  /*14f70*/  HMMA.16816.F32.BF16 R36, R48.reuse, R46, R36 ;  /* 0x0000002e3024723c */ /* 0x042fee0000041824 */
[----:B------:R-:W-:Y:S01]  /*14f80*/  IMAD.SHL.U32 R46, R205, 0x80, RZ ;  /* 0x00000080cd2e7824 */ /* 0x000fe200078e00ff */
[----:B-----5:R-:W-:Y:S04]  /*14f90*/  HMMA.16816.F32.BF16 R16, R48, R60, R16 ;  /* 0x0000003c3010723c */ /* 0x020fe80000041810 */
[----:B------:R-:W-:-:S03]  /*14fa0*/  LOP3.LUT R47, R46, 0x10, R3, 0xfe, !PT ;  /* 0x000000102e2f7812 */ /* 0x000fc600078efe03 */
[--C-:B------:R-:W-:Y:S01]  /*14fb0*/  LOP3.LUT R60, R46, 0x8, R3.reuse, 0xfe, !PT ;  /* 0x000000082e3c7812 */ /* 0x100fe200078efe03 */
[C---:B------:R-:W-:Y:S01]  /*14fc0*/  HMMA.16816.F32.BF16 R12, R48.reuse, R62, R12 ;  /* 0x0000003e300c723c */ /* 0x040fe2000004180c */
[CC--:B------:R-:W-:Y:S02]  /*14fd0*/  ISETP.GE.AND P6, PT, R47.reuse, R118.reuse, PT ;  /* 0x000000762f00720c */ /* 0x0c0fe40003fc6270 */
[C---:B------:R-:W-:Y:S02]  /*14fe0*/  ISETP.GE.AND P0, PT, R60.reuse, R118, PT ;  /* 0x000000763c00720c */ /* 0x040fe40003f06270 */
[-C--:B------:R-:W-:Y:S02]  /*14ff0*/  ISETP.GE.AND P1, PT, R60, R119.reuse, PT ;  /* 0x000000773c00720c */ /* 0x080fe40003f26270 */
[----:B------:R-:W-:Y:S01]  /*15000*/  LOP3.LUT R60, R46, 0x18, R3, 0xfe, !PT ;  /* 0x000000182e3c7812 */ /* 0x000fe200078efe03 */
[----:B----4-:R-:W-:Y:S01]  /*15010*/  HMMA.16816.F32.BF16 R8, R48, R144, R8 ;  /* 0x000000903008723c */ /* 0x010fe20000041808 */
[----:B------:R-:W-:-:S02]  /*15020*/  ISETP.GE.AND P2, PT, R47, R119, PT ;  /* 0x000000772f00720c */ /* 0x000fc40003f46270 */
[----:B------:R-:W-:Y:S02]  /*15030*/  LOP3.LUT R61, R46, 0x20, R3, 0xfe, !PT ;  /* 0x000000202e3d7812 */ /* 0x000fe400078efe03 */
[----:B------:R-:W-:Y:S02]  /*15040*/  FSEL R47, R36, -INF , !P0 ;  /* 0xff800000242f7808 */ /* 0x000fe40004000000 */
[----:B------:R-:W-:Y:S01]  /*15050*/  FSEL R38, R38, -INF , !P1 ;  /* 0xff80000026267808 */ /* 0x000fe20004800000 */
[----:B------:R-:W-:Y:S01]  /*15060*/  HMMA.16816.F32.BF16 R4, R48, R146, R4 ;  /* 0x000000923004723c */ /* 0x000fe20000041804 */
[C---:B------:R-:W-:Y:S02]  /*15070*/  ISETP.GE.AND P0, PT, R60.reuse, R118, PT ;  /* 0x000000763c00720c */ /* 0x040fe40003f06270 */
[----:B------:R-:W-:Y:S02]  /*15080*/  ISETP.GE.AND P1, PT, R60, R119, PT ;  /* 0x000000773c00720c */ /* 0x000fe40003f26270 */
[----:B------:R-:W-:-:S02]  /*15090*/  FSEL R34, R34, -INF , !P2 ;  /* 0xff80000022227808 */ /* 0x000fc40005000000 */
[C---:B------:R-:W-:Y:S01]  /*150a0*/  ISETP.GE.AND P2, PT, R61.reuse, R119, PT ;  /* 0x000000773d00720c */ /* 0x040fe20003f46270 */
[C---:B------:R-:W-:Y:S01]  /*150b0*/  HMMA.16816.F32.BF16 R140, R48.reuse, R64, R140 ;  /* 0x00000040308c723c */ /* 0x040fe2000004188c */
[--C-:B------:R-:W-:Y:S02]  /*150c0*/  LOP3.LUT R36, R46, 0x30, R3.reuse, 0xfe, !PT ;  /* 0x000000302e247812 */ /* 0x100fe400078efe03 */
[----:B------:R-:W-:Y:S02]  /*150d0*/  FSEL R174, R26, -INF , !P2 ;  /* 0xff8000001aae7808 */ /* 0x000fe40005000000 */
[----:B------:R-:W-:Y:S02]  /*150e0*/  LOP3.LUT R26, R46, 0x40, R3, 0xfe, !PT ;  /* 0x000000402e1a7812 */ /* 0x000fe400078efe03 */
[----:B------:R-:W-:Y:S01]  /*150f0*/  FSEL R65, R32, -INF , !P6 ;  /* 0xff80000020417808 */ /* 0x000fe20007000000 */
[----:B------:R-:W-:Y:S01]  /*15100*/  HMMA.16816.F32.BF16 R136, R48, R66, R136 ;  /* 0x000000423088723c */ /* 0x000fe20000041888 */
[----:B------:R-:W-:-:S02]  /*15110*/  ISETP.GE.AND P6, PT, R61, R118, PT ;  /* 0x000000763d00720c */ /* 0x000fc40003fc6270 */
[--C-:B------:R-:W-:Y:S02]  /*15120*/  LOP3.LUT R32, R46, 0x28, R3.reuse, 0xfe, !PT ;  /* 0x000000282e207812 */ /* 0x100fe400078efe03 */
[----:B------:R-:W-:Y:S02]  /*15130*/  FSEL R179, R24, -INF , !P6 ;  /* 0xff80000018b37808 */ /* 0x000fe40007000000 */
[----:B------:R-:W-:Y:S01]  /*15140*/  ISETP.GE.AND P6, PT, R36, R118, PT ;  /* 0x000000762400720c */ /* 0x000fe20003fc6270 */
[----:B--2---:R-:W-:Y:S01]  /*15150*/  HMMA.16816.F32.BF16 R132, R48, R52, R132 ;  /* 0x000000343084723c */ /* 0x004fe20000041884 */
[----:B------:R-:W-:Y:S02]  /*15160*/  LOP3.LUT R24, R46, 0x38, R3, 0xfe, !PT ;  /* 0x000000382e187812 */ /* 0x000fe400078efe03 */
[----:B------:R-:W-:Y:S02]  /*15170*/  FSEL R171, R16, -INF , !P6 ;  /* 0xff80000010ab7808 */ /* 0x000fe40007000000 */
[----:B------:R-:W-:-:S02]  /*15180*/  ISETP.GE.AND P2, PT, R36, R119, PT ;  /* 0x000000772400720c */ /* 0x000fc40003f46270 */
[----:B------:R-:W-:Y:S01]  /*15190*/  FSEL R53, R28, -INF , !P0 ;  /* 0xff8000001c357808 */ /* 0x000fe20004000000 */
[C---:B------:R-:W-:Y:S01]  /*151a0*/  HMMA.16816.F32.BF16 R128, R48.reuse, R54, R128 ;  /* 0x000000363080723c */ /* 0x040fe20000041880 */
[----:B------:R-:W-:Y:S02]  /*151b0*/  FSEL R52, R30, -INF , !P1 ;  /* 0xff8000001e347808 */ /* 0x000fe40004800000 */
[CC--:B------:R-:W-:Y:S02]  /*151c0*/  ISETP.GE.AND P0, PT, R32.reuse, R118.reuse, PT ;  /* 0x000000762000720c */ /* 0x0c0fe40003f06270 */
[----:B------:R-:W-:Y:S02]  /*151d0*/  ISETP.GE.AND P1, PT, R32, R119, PT ;  /* 0x000000772000720c */ /* 0x000fe40003f26270 */
[----:B------:R-:W-:Y:S01]  /*151e0*/  FSEL R177, R20, -INF , !P0 ;  /* 0xff80000014b17808 */ /* 0x000fe20004000000 */
[----:B---3--:R-:W-:Y:S01]  /*151f0*/  HMMA.16816.F32.BF16 R124, R48, R56, R124 ;  /* 0x00000038307c723c */ /* 0x008fe2000004187c */
[----:B------:R-:W-:Y:S01]  /*15200*/  FSEL R176, R22, -INF , !P1 ;  /* 0xff80000016b07808 */ /* 0x000fe20004800000 */
[----:B------:R-:W-:Y:S01]  /*15210*/  BAR.SYNC.DEFER_BLOCKING 0x0 ;  /* 0x0000000000007b1d */ /* 0x000fe20000010000 */
[----:B------:R-:W-:-:S02]  /*15220*/  ISETP.GE.AND P0, PT, R24, R118, PT ;  /* 0x000000761800720c */ /* 0x000fc40003f06270 */
[----:B------:R-:W-:Y:S02]  /*15230*/  ISETP.GE.AND P1, PT, R24, R119, PT ;  /* 0x000000771800720c */ /* 0x000fe40003f26270 */
[-C--:B------:R-:W-:Y:S01]  /*15240*/  ISETP.GE.AND P6, PT, R26, R118.reuse, PT ;  /* 0x000000761a00720c */ /* 0x080fe20003fc6270 */
[C---:B------:R-:W-:Y:S01]  /*15250*/  HMMA.16816.F32.BF16 R120, R48.reuse, R58, R120 ;  /* 0x0000003a3078723c */ /* 0x040fe20000041878 */
[----:B------:R-:W-:Y:S02]  /*15260*/  LOP3.LUT R16, R46, 0x48, R3, 0xfe, !PT ;  /* 0x000000482e107812 */ /* 0x000fe400078efe03 */
[----:B------:R-:W-:Y:S02]  /*15270*/  FSEL R169, R12, -INF , !P0 ;  /* 0xff8000000ca97808 */ /* 0x000fe40004000000 */
[----:B------:R-:W-:Y:S02]  /*15280*/  FSEL R168, R14, -INF , !P1 ;  /* 0xff8000000ea87808 */ /* 0x000fe40004800000 */
[----:B------:R-:W-:Y:S01]  /*15290*/  FSEL R166, R18, -INF , !P2 ;  /* 0xff80000012a67808 */ /* 0x000fe20005000000 */
[----:B------:R-:W-:Y:S01]  /*152a0*/  HMMA.16816.F32.BF16 R40, R48, R44, R40 ;  /* 0x0000002c3028723c */ /* 0x000fe20000041828 */
[----:B------:R-:W-:-:S02]  /*152b0*/  ISETP.GE.AND P0, PT, R16, R118, PT ;  /* 0x000000761000720c */ /* 0x000fc40003f06270 */
[-C--:B------:R-:W-:Y:S02]  /*152c0*/  ISETP.GE.AND P1, PT, R16, R119.reuse, PT ;  /* 0x000000771000720c */ /* 0x080fe40003f26270 */
[----:B------:R-:W-:Y:S02]  /*152d0*/  FSEL R163, R8, -INF , !P6 ;  /* 0xff80000008a37808 */ /* 0x000fe40007000000 */
[----:B------:R-:W-:Y:S02]  /*152e0*/  ISETP.GE.AND P2, PT, R26, R119, PT ;  /* 0x000000771a00720c */ /* 0x000fe40003f46270 */
[C-C-:B------:R-:W-:Y:S02]  /*152f0*/  LOP3.LUT R18, R46.reuse, 0x50, R3.reuse, 0xfe, !PT ;  /* 0x000000502e127812 */ /* 0x140fe400078efe03 */
[----:B------:R-:W-:Y:S02]  /*15300*/  LOP3.LUT R8, R46, 0x58, R3, 0xfe, !PT ;  /* 0x000000582e087812 */ /* 0x000fe400078efe03 */
[----:B------:R-:W-:-:S02]  /*15310*/  FSEL R159, R4, -INF , !P0 ;  /* 0xff800000049f7808 */ /* 0x000fc40004000000 */
[----:B------:R-:W-:Y:S02]  /*15320*/  FSEL R158, R6, -INF , !P1 ;  /* 0xff800000069e7808 */ /* 0x000fe40004800000 */
[-C--:B------:R-:W-:Y:S02]  /*15330*/  ISETP.GE.AND P6, PT, R18, R118.reuse, PT ;  /* 0x000000761200720c */ /* 0x080fe40003fc6270 */
[----:B------:R-:W-:Y:S02]  /*15340*/  FSEL R156, R10, -INF , !P2 ;  /* 0xff8000000a9c7808 */ /* 0x000fe40005000000 */
[C---:B------:R-:W-:Y:S02]  /*15350*/  ISETP.GE.AND P0, PT, R8.reuse, R118, PT ;  /* 0x000000760800720c */ /* 0x040fe40003f06270 */
[-C--:B------:R-:W-:Y:S02]  /*15360*/  ISETP.GE.AND P1, PT, R8, R119.reuse, PT ;  /* 0x000000770800720c */ /* 0x080fe40003f26270 */
[----:B------:R-:W-:-:S02]  /*15370*/  ISETP.GE.AND P2, PT, R18, R119, PT ;  /* 0x000000771200720c */ /* 0x000fc40003f46270 */
[C-C-:B------:R-:W-:Y:S02]  /*15380*/  LOP3.LUT R10, R46.reuse, 0x60, R3.reuse, 0xfe, !PT ;  /* 0x000000602e0a7812 */ /* 0x140fe400078efe03 */
[----:B------:R-:W-:Y:S02]  /*15390*/  LOP3.LUT R4, R46, 0x68, R3, 0xfe, !PT ;  /* 0x000000682e047812 */ /* 0x000fe400078efe03 */
[----:B------:R-:W-:Y:S02]  /*153a0*/  FSEL R153, R140, -INF , !P6 ;  /* 0xff8000008c997808 */ /* 0x000fe40007000000 */
[----:B------:R-:W-:Y:S02]  /*153b0*/  FSEL R151, R136, -INF , !P0 ;  /* 0xff80000088977808 */ /* 0x000fe40004000000 */
[----:B------:R-:W-:Y:S02]  /*153c0*/  FSEL R152, R138, -INF , !P1 ;  /* 0xff8000008a987808 */ /* 0x000fe40004800000 */
[----:B------:R-:W-:-:S02]  /*153d0*/  ISETP.GE.AND P6, PT, R10, R118, PT ;  /* 0x000000760a00720c */ /* 0x000fc40003fc6270 */
[----:B------:R-:W-:Y:S02]  /*153e0*/  FSEL R146, R142, -INF , !P2 ;  /* 0xff8000008e927808 */ /* 0x000fe40005000000 */
[C---:B------:R-:W-:Y:S02]  /*153f0*/  ISETP.GE.AND P0, PT, R4.reuse, R118, PT ;  /* 0x000000760400720c */ /* 0x040fe40003f06270 */
[-C--:B------:R-:W-:Y:S02]  /*15400*/  ISETP.GE.AND P1, PT, R4, R119.reuse, PT ;  /* 0x000000770400720c */ /* 0x080fe40003f26270 */
[----:B------:R-:W-:Y:S02]  /*15410*/  ISETP.GE.AND P2, PT, R10, R119, PT ;  /* 0x000000770a00720c */ /* 0x000fe40003f46270 */
[C---:B------:R-:W-:Y:S02]  /*15420*/  LOP3.LUT R6, R46.reuse, 0x70, R3, 0xfe, !PT ;  /* 0x000000702e067812 */ /* 0x040fe400078efe03 */
[----:B------:R-:W-:-:S02]  /*15430*/  LOP3.LUT R4, R46, R3, RZ, 0xfc, !PT ;  /* 0x000000032e047212 */ /* 0x000fc400078efcff */
[----:B------:R-:W-:Y:S02]  /*15440*/  LOP3.LUT R3, R46, 0x78, R3, 0xfe, !PT ;  /* 0x000000782e037812 */ /* 0x000fe400078efe03 */
[----:B------:R-:W-:Y:S02]  /*15450*/  FSEL R147, R132, -INF , !P6 ;  /* 0xff80000084937808 */ /* 0x000fe40007000000 */
[----:B------:R-:W-:Y:S02]  /*15460*/  ISETP.GE.AND P6, PT, R6, R118, PT ;  /* 0x000000760600720c */ /* 0x000fe40003fc6270 */
[----:B------:R-:W-:Y:S02]  /*15470*/  FSEL R142, R134, -INF , !P2 ;  /* 0xff800000868e7808 */ /* 0x000fe40005000000 */
[----:B------:R-:W-:Y:S02]  /*15480*/  FSEL R145, R128, -INF , !P0 ;  /* 0xff80000080917808 */ /* 0x000fe40004000000 */
[----:B------:R-:W-:-:S02]  /*15490*/  ISETP.GE.AND P2, PT, R6, R119, PT ;  /* 0x000000770600720c */ /* 0x000fc40003f46270 */
[C---:B------:R-:W-:Y:S02]  /*154a0*/  ISETP.GE.AND P0, PT, R3.reuse, R118, PT ;  /* 0x000000760300720c */ /* 0x040fe40003f06270 */
[----:B------:R-:W-:Y:S02]  /*154b0*/  IADD3 R8, R4, 0x1, RZ ;  /* 0x0000000104087810 */ /* 0x000fe40007ffe0ff */
[----:B------:R-:W-:Y:S02]  /*154c0*/  FSEL R140, R130, -INF , !P1 ;  /* 0xff800000828c7808 */ /* 0x000fe40004800000 */
[----:B------:R-:W-:Y:S02]  /*154d0*/  IADD3 R6, R4, 0x9, RZ ;  /* 0x0000000904067810 */ /* 0x000fe40007ffe0ff */
[----:B------:R-:W-:Y:S02]  /*154e0*/  ISETP.GE.AND P1, PT, R3, R119, PT ;  /* 0x000000770300720c */ /* 0x000fe40003f26270 */
[----:B------:R-:W-:-:S02]  /*154f0*/  FSEL R3, R124, -INF , !P6 ;  /* 0xff8000007c037808 */ /* 0x000fc40007000000 */
[-C--:B------:R-:W-:Y:S02]  /*15500*/  ISETP.GE.AND P6, PT, R8, R118.reuse, PT ;  /* 0x000000760800720c */ /* 0x080fe40003fc6270 */
[----:B------:R-:W-:Y:S02]  /*15510*/  FSEL R126, R126, -INF , !P2 ;  /* 0xff8000007e7e7808 */ /* 0x000fe40005000000 */
[----:B------:R-:W-:Y:S02]  /*15520*/  FSEL R120, R120, -INF , !P0 ;  /* 0xff80000078787808 */ /* 0x000fe40004000000 */
[----:B------:R-:W-:Y:S02]  /*15530*/  ISETP.GE.AND P2, PT, R8, R119, PT ;  /* 0x000000770800720c */ /* 0x000fe40003f46270 */
[----:B------:R-:W-:Y:S02]  /*15540*/  ISETP.GE.AND P0, PT, R6, R118, PT ;  /* 0x000000760600720c */ /* 0x000fe40003f06270 */
[----:B------:R-:W-:-:S02]  /*15550*/  IADD3 R8, R4, 0x11, RZ ;  /* 0x0000001104087810 */ /* 0x000fc40007ffe0ff */
[----:B------:R-:W-:Y:S02]  /*15560*/  FSEL R41, R41, -INF , !P6 ;  /* 0xff80000029297808 */ /* 0x000fe40007000000 */
[----:B------:R-:W-:Y:S02]  /*15570*/  ISETP.GE.AND P6, PT, R6, R119, PT ;  /* 0x000000770600720c */ /* 0x000fe40003fc6270 */
[----:B------:R-:W-:Y:S02]  /*15580*/  FSEL R43, R43, -INF , !P2 ;  /* 0xff8000002b2b7808 */ /* 0x000fe40005000000 */
[----:B------:R-:W-:Y:S02]  /*15590*/  FSEL R37, R37, -INF , !P0 ;  /* 0xff80000025257808 */ /* 0x000fe40004000000 */
[----:B------:R-:W-:Y:S02]  /*155a0*/  IADD3 R6, R4, 0x19, RZ ;  /* 0x0000001904067810 */ /* 0x000fe40007ffe0ff */
[----:B------:R-:W-:-:S02]  /*155b0*/  ISETP.GE.AND P2, PT, R8, R118, PT ;  /* 0x000000760800720c */ /* 0x000fc40003f46270 */
[----:B------:R-:W-:Y:S02]  /*155c0*/  ISETP.GE.AND P0, PT, R8, R119, PT ;  /* 0x000000770800720c */ /* 0x000fe40003f06270 */
[----:B------:R-:W-:Y:S02]  /*155d0*/  IADD3 R8, R4, 0x21, RZ ;  /* 0x0000002104087810 */ /* 0x000fe40007ffe0ff */
[----:B------:R-:W-:Y:S02]  /*155e0*/  FSEL R39, R39, -INF , !P6 ;  /* 0xff80000027277808 */ /* 0x000fe40007000000 */
[----:B------:R-:W-:Y:S02]  /*155f0*/  ISETP.GE.AND P6, PT, R6, R118, PT ;  /* 0x000000760600720c */ /* 0x000fe40003fc6270 */
[----:B------:R-:W-:Y:S02]  /*15600*/  FSEL R51, R33, -INF , !P2 ;  /* 0xff80000021337808 */ /* 0x000fe40005000000 */
[----:B------:R-:W-:-:S02]  /*15610*/  FSEL R35, R35, -INF , !P0 ;  /* 0xff80000023237808 */ /* 0x000fc40004000000 */
[-C--:B------:R-:W-:Y:S02]  /*15620*/  ISETP.GE.AND P2, PT, R6, R119.reuse, PT ;  /* 0x000000770600720c */ /* 0x080fe40003f46270 */
[----:B------:R-:W-:Y:S02]  /*15630*/  ISETP.GE.AND P0, PT, R8, R118, PT ;  /* 0x000000760800720c */ /* 0x000fe40003f06270 */
[----:B------:R-:W-:Y:S02]  /*15640*/  IADD3 R6, R4, 0x29, RZ ;  /* 0x0000002904067810 */ /* 0x000fe40007ffe0ff */
[----:B------:R-:W-:Y:S02]  /*15650*/  FSEL R49, R29, -INF , !P6 ;  /* 0xff8000001d317808 */ /* 0x000fe40007000000 */
[----:B------:R-:W-:Y:S02]  /*15660*/  ISETP.GE.AND P6, PT, R8, R119, PT ;  /* 0x000000770800720c */ /* 0x000fe40003fc6270 */
[----:B------:R-:W-:-:S02]  /*15670*/  FSEL R56, R31, -INF , !P2 ;  /* 0xff8000001f387808 */ /* 0x000fc40005000000 */
[----:B------:R-:W-:Y:S02]  /*15680*/  FSEL R183, R25, -INF , !P0 ;  /* 0xff80000019b77808 */ /* 0x000fe40004000000 */
[----:B------:R-:W-:Y:S02]  /*15690*/  IADD3 R8, R4, 0x31, RZ ;  /* 0x0000003104087810 */ /* 0x000fe40007ffe0ff */
[C---:B------:R-:W-:Y:S02]  /*156a0*/  ISETP.GE.AND P2, PT, R6.reuse, R118, PT ;  /* 0x000000760600720c */ /* 0x040fe40003f46270 */
[----:B------:R-:W-:Y:S02]  /*156b0*/  ISETP.GE.AND P0, PT, R6, R119, PT ;  /* 0x000000770600720c */ /* 0x000fe40003f06270 */
[----:B------:R-:W-:Y:S02]  /*156c0*/  IADD3 R6, R4, 0x39, RZ ;  /* 0x0000003904067810 */ /* 0x000fe40007ffe0ff */
[----:B------:R-:W-:-:S02]  /*156d0*/  FSEL R180, R27, -INF , !P6 ;  /* 0xff8000001bb47808 */ /* 0x000fc40007000000 */
[CC--:B------:R-:W-:Y:S02]  /*156e0*/  ISETP.GE.AND P6, PT, R8.reuse, R118.reuse, PT ;  /* 0x000000760800720c */ /* 0x0c0fe40003fc6270 */
        /* <DEDUP_REMOVED lines=36> */
[-C--:B------:R-:W-:Y:S02]  /*15930*/  ISETP.GE.AND P6, PT, R6, R119.reuse, PT ;  /* 0x000000770600720c */ /* 0x080fe40003fc6270 */
[----:B------:R-:W-:Y:S02]  /*15940*/  FSEL R144, R135, -INF , !P2 ;  /* 0xff80000087907808 */ /* 0x000fe40005000000 */
[----:B------:R-:W-:Y:S02]  /*15950*/  FSEL R141, R129, -INF , !P0 ;  /* 0xff800000818d7808 */ /* 0x000fe40004000000 */
[C---:B------:R-:W-:Y:S02]  /*15960*/  ISETP.GE.AND P2, PT, R5.reuse, R118, PT ;  /* 0x000000760500720c */ /* 0x040fe40003f46270 */
[----:B------:R-:W-:-:S02]  /*15970*/  ISETP.GE.AND P0, PT, R5, R119, PT ;  /* 0x000000770500720c */ /* 0x000fc40003f06270 */
[C---:B------:R-:W-:Y:S02]  /*15980*/  IADD3 R5, R4.reuse, 0x79, RZ ;  /* 0x0000007904057810 */ /* 0x040fe40007ffe0ff */
[----:B------:R-:W-:Y:S02]  /*15990*/  FSEL R138, R131, -INF , !P6 ;  /* 0xff800000838a7808 */ /* 0x000fe40007000000 */
[-C--:B------:R-:W-:Y:S02]  /*159a0*/  ISETP.GE.AND P6, PT, R4, R118.reuse, PT ;  /* 0x000000760400720c */ /* 0x080fe40003fc6270 */
[----:B------:R-:W-:Y:S02]  /*159b0*/  FSEL R125, R125, -INF , !P2 ;  /* 0xff8000007d7d7808 */ /* 0x000fe40005000000 */
[----:B------:R-:W-:Y:S02]  /*159c0*/  ISETP.GE.AND P2, PT, R5, R118, PT ;  /* 0x000000760500720c */ /* 0x000fe40003f46270 */
[----:B------:R-:W-:-:S02]  /*159d0*/  FSEL R118, R127, -INF , !P0 ;  /* 0xff8000007f767808 */ /* 0x000fc40004000000 */
[-C--:B------:R-:W-:Y:S02]  /*159e0*/  ISETP.GE.AND P0, PT, R5, R119.reuse, PT ;  /* 0x000000770500720c */ /* 0x080fe40003f06270 */
[----:B------:R-:W-:Y:S02]  /*159f0*/  FSEL R5, R40, -INF , !P6 ;  /* 0xff80000028057808 */ /* 0x000fe40007000000 */
[----:B------:R-:W-:Y:S02]  /*15a00*/  ISETP.GT.AND P6, PT, R205, R194, PT ;  /* 0x000000c2cd00720c */ /* 0x000fe40003fc4270 */
[----:B------:R-:W-:Y:S02]  /*15a10*/  FSEL R122, R122, -INF , !P1 ;  /* 0xff8000007a7a7808 */ /* 0x000fe40004800000 */
[----:B------:R-:W-:Y:S02]  /*15a20*/  ISETP.GE.AND P1, PT, R4, R119, PT ;  /* 0x000000770400720c */ /* 0x000fe40003f26270 */
[----:B------:R-:W-:-:S02]  /*15a30*/  FSEL R119, R121, -INF , !P2 ;  /* 0xff80000079777808 */ /* 0x000fc40005000000 */
[----:B------:R-:W-:Y:S02]  /*15a40*/  FSEL R7, R42, -INF , !P1 ;  /* 0xff8000002a077808 */ /* 0x000fe40004800000 */
[----:B------:R-:W-:-:S03]  /*15a50*/  FSEL R123, R123, -INF , !P0 ;  /* 0xff8000007b7b7808 */ /* 0x000fc60004000000 */
        /* <DEDUP_REMOVED lines=28> */
[----:B------:R-:W-:-:S04]  /*15c20*/  @!P2 IADD3 R11, R11, 0x1, RZ ;  /* 0x000000010b0ba810 */ /* 0x000fc80007ffe0ff */
[-C--:B------:R-:W-:Y:S02]  /*15c30*/  ISETP.GE.U32.AND P1, PT, R9, R8.reuse, PT ;  /* 0x000000080900720c */ /* 0x080fe40003f26070 */
[-C--:B------:R-:W-:Y:S02]  /*15c40*/  @!P0 IADD3 R17, R17, -R8.reuse, RZ ;  /* 0x8000000811118210 */ /* 0x080fe40007ffe0ff */
[----:B------:R-:W-:Y:S02]  /*15c50*/  @!P0 IADD3 R15, R15, 0x1, RZ ;  /* 0x000000010f0f8810 */ /* 0x000fe40007ffe0ff */
[----:B------:R-:W-:Y:S02]  /*15c60*/  ISETP.GE.U32.AND P2, PT, R17, R8, PT ;  /* 0x000000081100720c */ /* 0x000fe40003f46070 */
[----:B------:R-:W-:Y:S01]  /*15c70*/  ISETP.GE.AND P0, PT, R10, RZ, PT ;  /* 0x000000ff0a00720c */ /* 0x000fe20003f06270 */
[----:B------:R-:W2:Y:S04]  /*15c80*/  LD.E.64 R16, [R116.64+0x20] ;  /* 0x0000200474107980 */ /* 0x000ea8000c101b00 */
[----:B------:R-:W-:-:S02]  /*15c90*/  @P1 IADD3 R11, R11, 0x1, RZ ;  /* 0x000000010b0b1810 */ /* 0x000fc40007ffe0ff */
[----:B------:R-:W-:-:S04]  /*15ca0*/  ISETP.GE.AND P1, PT, R46, RZ, PT ;  /* 0x000000ff2e00720c */ /* 0x000fc80003f26270 */
[----:B------:R-:W-:Y:S02]  /*15cb0*/  @P2 IADD3 R15, R15, 0x1, RZ ;  /* 0x000000010f0f2810 */ /* 0x000fe40007ffe0ff */
[----:B------:R-:W-:-:S03]  /*15cc0*/  ISETP.NE.AND P2, PT, R13, RZ, PT ;  /* 0x000000ff0d00720c */ /* 0x000fc60003f45270 */
[----:B------:R-:W-:-:S04]  /*15cd0*/  @!P0 IMAD.MOV R15, RZ, RZ, -R15 ;  /* 0x000000ffff0f8224 */ /* 0x000fc800078e0a0f */
[----:B------:R-:W-:-:S05]  /*15ce0*/  @!P1 IMAD.MOV R11, RZ, RZ, -R11 ;  /* 0x000000ffff0b9224 */ /* 0x000fca00078e0a0b */
        /* <DEDUP_REMOVED lines=22> */
.L_x_1547:
[----:B------:R-:W2:Y:S02]  /*15e50*/  LD.E R13, [R116.64+0x38] ;  /* 0x00003804740d7980 */ /* 0x000ea4000c101900 */
[----:B--2---:R-:W-:-:S04]  /*15e60*/  LEA R13, -R13, RZ, 0x7 ;  /* 0x000000ff0d0d7211 */ /* 0x004fc800078e39ff */
[----:B------:R-:W-:Y:S02]  /*15e70*/  SHF.R.S32.HI R8, RZ, 0x1f, R13 ;  /* 0x0000001fff087819 */ /* 0x000fe4000001140d */
.L_x_1548:
[----:B------:R-:W-:Y:S05]  /*15e80*/  BSYNC B0 ;  /* 0x0000000000007941 */ /* 0x000fea0003800000 */
.L_x_1546:
[----:B------:R-:W-:Y:S02]  /*15e90*/  LOP3.LUT R4, R206, 0x1, RZ, 0xc0, !PT ;  /* 0x00000001ce047812 */ /* 0x000fe400078ec0ff */
[C---:B------:R-:W-:Y:S02]  /*15ea0*/  @P5 IADD3 R11, P0, R13.reuse, R192, RZ ;  /* 0x000000c00d0b5210 */ /* 0x040fe40007f1e0ff */
[CC--:B------:R-:W-:Y:S02]  /*15eb0*/  LEA R20, P1, R13.reuse, R196.reuse, 0x1 ;  /* 0x000000c40d147211 */ /* 0x0c0fe400078208ff */
[----:B------:R-:W-:Y:S01]  /*15ec0*/  ISETP.NE.U32.AND P2, PT, R4, 0x1, PT ;  /* 0x000000010400780c */ /* 0x000fe20003f45070 */
[----:B------:R-:W-:Y:S01]  /*15ed0*/  @P5 IMAD.X R4, R8, 0x1, R193, P0 ;  /* 0x0000000108045824 */ /* 0x000fe200000e06c1 */
[----:B------:R-:W-:Y:S02]  /*15ee0*/  LEA.HI.X R21, R13, R195, R8, 0x1, P1 ;  /* 0x000000c30d157211 */ /* 0x000fe400008f0c08 */
[----:B------:R-:W-:-:S02]  /*15ef0*/  @P5 LEA R16, P1, R11, R196, 0x1 ;  /* 0x000000c40b105211 */ /* 0x000fc400078208ff */
[----:B------:R-:W-:Y:S02]  /*15f00*/  @P4 IADD3 R9, P0, R13, R192, RZ ;  /* 0x000000c00d094210 */ /* 0x000fe40007f1e0ff */
[----:B------:R-:W-:-:S03]  /*15f10*/  @P5 LEA.HI.X R17, R11, R195, R4, 0x1, P1 ;  /* 0x000000c30b115211 */ /* 0x000fc600008f0c04 */
[----:B------:R-:W-:Y:S01]  /*15f20*/  @P4 IMAD.X R4, R8, 0x1, R193, P0 ;  /* 0x0000000108044824 */ /* 0x000fe200000e06c1 */
[----:B------:R-:W-:Y:S01]  /*15f30*/  IADD3 R11, P1, P0, R192, R192, R13 ;  /* 0x000000c0c00b7210 */ /* 0x000fe2000783e00d */
[----:B------:R-:W-:Y:S01]  /*15f40*/  @!PT LDS RZ, [RZ] ;  /* 0x00000000fffff984 */ /* 0x000fe20000000800 */
[----:B------:R-:W-:Y:S01]  /*15f50*/  @!PT LDS RZ, [RZ] ;  /* 0x00000000fffff984 */ /* 0x000fe20000000800 */
[----:B------:R-:W-:Y:S01]  /*15f60*/  @!PT LDS RZ, [RZ] ;  /* 0x00000000fffff984 */ /* 0x000fe20000000800 */
[----:B------:R1:W-:Y:S03]  /*15f70*/  @!P2 LDGSTS.E.BYPASS.LTC128B.128 [R204+0x3000], [R20.64] ;  /* 0x0300000014ccafae */ /* 0x0003e6000b901d44 */
[----:B------:R-:W-:Y:S01]  /*15f80*/  IADD3.X R6, R193, R193, R8, P1, P0 ;  /* 0x000000c1c1067210 */ /* 0x000fe20000fe0408 */
[----:B------:R1:W-:Y:S01]  /*15f90*/  @P2 STS [R204+0x3000], RZ ;  /* 0x003000ffcc002388 */ /* 0x0003e20000000800 */
[-C--:B------:R-:W-:Y:S02]  /*15fa0*/  @P4 LEA R14, P1, R9, R196.reuse, 0x1 ;  /* 0x000000c4090e4211 */ /* 0x080fe400078208ff */
[-C--:B------:R-:W-:Y:S01]  /*15fb0*/  @!P2 LEA R18, P0, R11, R196.reuse, 0x1 ;  /* 0x000000c40b12a211 */ /* 0x080fe200078008ff */
[----:B------:R1:W-:Y:S01]  /*15fc0*/  @P2 STS [R204+0x3004], RZ ;  /* 0x003004ffcc002388 */ /* 0x0003e20000000800 */
[-C--:B------:R-:W-:Y:S01]  /*15fd0*/  @P4 LEA.HI.X R15, R9, R195.reuse, R4, 0x1, P1 ;  /* 0x000000c3090f4211 */ /* 0x080fe200008f0c04 */
[----:B------:R-:W-:Y:S01]  /*15fe0*/  @P5 IMAD.MOV.U32 R9, RZ, RZ, R21 ;  /* 0x000000ffff095224 */ /* 0x000fe200078e0015 */
[C---:B------:R-:W-:Y:S01]  /*15ff0*/  @P5 LEA R22, P1, R11.reuse, R196, 0x1 ;  /* 0x000000c40b165211 */ /* 0x040fe200078208ff */
[----:B------:R1:W-:Y:S01]  /*16000*/  @P2 STS.64 [R204+0x3008], RZ ;  /* 0x003008ffcc002388 */ /* 0x0003e20000000a00 */
[----:B------:R-:W-:-:S02]  /*16010*/  @!P2 LEA.HI.X R19, R11, R195, R6, 0x1, P0 ;  /* 0x000000c30b13a211 */ /* 0x000fc400000f0c06 */
[CCC-:B------:R-:W-:Y:S02]  /*16020*/  @P5 LEA.HI.X R23, R11.reuse, R195.reuse, R6.reuse, 0x1, P1 ;  /* 0x000000c30b175211 */ /* 0x1c0fe400008f0c06 */
[C---:B------:R-:W-:Y:S02]  /*16030*/  @P4 LEA R10, P0, R11.reuse, R196, 0x1 ;  /* 0x000000c40b0a4211 */ /* 0x040fe400078008ff */
[CC--:B------:R-:W-:Y:S02]  /*16040*/  IADD3 R4, P1, R11.reuse, R192.reuse, RZ ;  /* 0x000000c00b047210 */ /* 0x0c0fe40007f3e0ff */
[----:B------:R-:W-:Y:S02]  /*16050*/  @P4 LEA.HI.X R11, R11, R195, R6, 0x1, P0 ;  /* 0x000000c30b0b4211 */ /* 0x000fe400000f0c06 */
[----:B------:R-:W-:Y:S01]  /*16060*/  @!P2 IADD3 R13, P0, R13, R192, RZ ;  /* 0x000000c00d0da210 */ /* 0x000fe20007f1e0ff */
[----:B------:R-:W-:Y:S01]  /*16070*/  IMAD.X R6, R6, 0x1, R193, P1 ;  /* 0x0000000106067824 */ /* 0x000fe200008e06c1 */
[----:B------:R-:W-:-:S03]  /*16080*/  @P5 LEA R26, P1, R4, R196, 0x1 ;  /* 0x000000c4041a5211 */ /* 0x000fc600078208ff */
[----:B------:R-:W-:Y:S01]  /*16090*/  @!P2 IMAD.X R8, R8, 0x1, R193, P0 ;  /* 0x000000010808a824 */ /* 0x000fe200000e06c1 */
[CC--:B------:R-:W-:Y:S02]  /*160a0*/  @P5 LEA.HI.X R27, R4.reuse, R195.reuse, R6, 0x1, P1 ;  /* 0x000000c3041b5211 */ /* 0x0c0fe400008f0c06 */
[CC--:B------:R-:W-:Y:S02]  /*160b0*/  @!P2 LEA R12, P1, R13.reuse, R196.reuse, 0x1 ;  /* 0x000000c40d0ca211 */ /* 0x0c0fe400078208ff */
[CC--:B------:R-:W-:Y:S02]  /*160c0*/  @!P2 LEA R28, P0, R4.reuse, R196.reuse, 0x1 ;  /* 0x000000c4041ca211 */ /* 0x0c0fe400078008ff */
[-C--:B------:R-:W-:Y:S01]  /*160d0*/  @!P2 LEA.HI.X R13, R13, R195.reuse, R8, 0x1, P1 ;  /* 0x000000c30d0da211 */ /* 0x080fe200008f0c08 */
[----:B------:R-:W-:Y:S01]  /*160e0*/  @P5 IMAD.MOV.U32 R8, RZ, RZ, R20 ;  /* 0x000000ffff085224 */ /* 0x000fe200078e0014 */
[CC--:B------:R-:W-:Y:S02]  /*160f0*/  @!P2 LEA.HI.X R29, R4.reuse, R195.reuse, R6, 0x1, P0 ;  /* 0x000000c3041da211 */ /* 0x0c0fe400000f0c06 */
[C---:B------:R-:W-:Y:S01]  /*16100*/  @P4 LEA R24, P0, R4.reuse, R196, 0x1 ;  /* 0x000000c404184211 */ /* 0x040fe200078008ff */
[----:B------:R-:W-:Y:S01]  /*16110*/  IMAD.MOV.U32 R196, RZ, RZ, R20 ;  /* 0x000000ffffc47224 */ /* 0x000fe200078e0014 */
[----:B------:R-:W-:Y:S01]  /*16120*/  @!PT LDS RZ, [RZ] ;  /* 0x00000000fffff984 */ /* 0x000fe20000000800 */
[----:B------:R-:W-:Y:S01]  /*16130*/  @!PT LDS RZ, [RZ] ;  /* 0x00000000fffff984 */ /* 0x000fe20000000800 */
[----:B------:R-:W-:Y:S01]  /*16140*/  @!PT LDS RZ, [RZ] ;  /* 0x00000000fffff984 */ /* 0x000fe20000000800 */
[----:B------:R2:W-:Y:S02]  /*16150*/  @P5 LDGSTS.E.BYPASS.LTC128B.128 [R204+0x5000], [R8.64+0x40] ;  /* 0x0500004008cc5fae */ /* 0x0005e4000b901d44 */
[----:B------:R-:W-:Y:S01]  /*16160*/  @P4 LEA.HI.X R25, R4, R195, R6, 0x1, P0 ;  /* 0x000000c304194211 */ /* 0x000fe200000f0c06 */
[----:B------:R-:W-:Y:S01]  /*16170*/  IMAD.MOV.U32 R195, RZ, RZ, R21 ;  /* 0x000000ffffc37224 */ /* 0x000fe200078e0015 */
        /* <DEDUP_REMOVED lines=54> */
.L_x_1545:
[----:B------:R-:W-:Y:S05]  /*164e0*/  BSYNC B1 ;  /* 0x0000000000017941 */ /* 0x000fea0003800000 */
.L_x_1544:
        /* <DEDUP_REMOVED lines=96> */
[-C--:B------:R-:W-:Y:S01]  /*16af0*/  FFMA.FTZ R137, R37, R136.reuse, -R134 ;  /* 0x0000008825897223 */ /* 0x080fe20000010886 */
[----:B------:R-:W-:Y:S01]  /*16b00*/  LDSM.16.MT88.4 R44, [R186+0xd000] ;  /* 0x00d00000ba2c783b */ /* 0x000fe20000004200 */
[C---:B------:R-:W-:Y:S02]  /*16b10*/  FMUL.FTZ R0, R136.reuse, R5 ;  /* 0x0000000588007220 */ /* 0x040fe40000410000 */
[----:B------:R-:W-:Y:S01]  /*16b20*/  FMUL.FTZ R139, R136, R7 ;  /* 0x00000007888b7220 */ /* 0x000fe20000410000 */
[----:B------:R-:W-:Y:S01]  /*16b30*/  MUFU.EX2 R124, R124 ;  /* 0x0000007c007c7308 */ /* 0x000fe20000000800 */
[----:B------:R-:W2:Y:S01]  /*16b40*/  LDSM.16.MT88.4 R36, [R184+0xb000] ;  /* 0x00b00000b824783b */ /* 0x000ea20000004200 */
[----:B------:R-:W-:-:S02]  /*16b50*/  FFMA.FTZ R2, R34, R136, -R129 ;  /* 0x0000008822027223 */ /* 0x000fc40000010881 */
[-CC-:B------:R-:W-:Y:S02]  /*16b60*/  FFMA.FTZ R160, R165, R136.reuse, -R134.reuse ;  /* 0x00000088a5a07223 */ /* 0x180fe40000010886 */
[--C-:B------:R-:W-:Y:S02]  /*16b70*/  FFMA.FTZ R161, R164, R136, -R129.reuse ;  /* 0x00000088a4a17223 */ /* 0x100fe40000010881 */
[----:B------:R-:W3:Y:S01]  /*16b80*/  MUFU.EX2 R121, R121 ;  /* 0x0000007900797308 */ /* 0x000ee20000000800 */
[----:B-1----:R-:W-:Y:S01]  /*16b90*/  F2FP.BF16.PACK_AB R5, R127, R128 ;  /* 0x000000807f05723e */ /* 0x002fe200000010ff */
[-CC-:B------:R-:W-:Y:S02]  /*16ba0*/  FFMA.FTZ R159, R159, R136.reuse, -R134.reuse ;  /* 0x000000889f9f7223 */ /* 0x180fe40000010886 */
[-C--:B------:R-:W-:Y:S02]  /*16bb0*/  FFMA.FTZ R165, R162, R136.reuse, -R129 ;  /* 0x00000088a2a57223 */ /* 0x080fe40000010881 */
[----:B------:R-:W-:-:S02]  /*16bc0*/  FFMA.FTZ R162, R155, R136, -R134 ;  /* 0x000000889ba27223 */ /* 0x000fc40000010886 */
[----:B------:R-:W-:Y:S01]  /*16bd0*/  MUFU.EX2 R132, R132 ;  /* 0x0000008400847308 */ /* 0x000fe20000000800 */
[-CC-:B------:R-:W-:Y:S02]  /*16be0*/  FFMA.FTZ R146, R146, R136.reuse, -R129.reuse ;  /* 0x0000008892927223 */ /* 0x180fe40000010881 */
[-CC-:B------:R-:W-:Y:S02]  /*16bf0*/  FFMA.FTZ R152, R152, R136.reuse, -R129.reuse ;  /* 0x0000008898987223 */ /* 0x180fe40000010881 */
[-CC-:B------:R-:W-:Y:S02]  /*16c00*/  FFMA.FTZ R153, R153, R136.reuse, -R134.reuse ;  /* 0x0000008899997223 */ /* 0x180fe40000010886 */
[----:B------:R-:W-:Y:S01]  /*16c10*/  FFMA.FTZ R151, R151, R136, -R134 ;  /* 0x0000008897977223 */ /* 0x000fe20000010886 */
        /* <DEDUP_REMOVED lines=9> */
[--C-:B------:R-:W-:Y:S01]  /*16cb0*/  FFMA.FTZ R141, R138, R136, -R129.reuse ;  /* 0x000000888a8d7223 */ /* 0x100fe20000010881 */
[----:B------:R-:W3:Y:S01]  /*16cc0*/  MUFU.EX2 R137, R137 ;  /* 0x0000008900897308 */ /* 0x000ee20000000800 */
[----:B-1----:R-:W-:Y:S01]  /*16cd0*/  F2FP.BF16.PACK_AB R4, R131, R132 ;  /* 0x000000848304723e */ /* 0x002fe200000010ff */
[----:B------:R-:W-:-:S02]  /*16ce0*/  FFMA.FTZ R126, R126, R136, -R129 ;  /* 0x000000887e7e7223 */ /* 0x000fc40000010881 */
[----:B------:R-:W-:-:S04]  /*16cf0*/  FFMA.FTZ R3, R3, R136, -R134 ;  /* 0x0000008803037223 */ /* 0x000fc80000010886 */
        /* <DEDUP_REMOVED lines=12> */
[-C--:B------:R-:W-:Y:S02]  /*16dc0*/  FMUL.FTZ R81, R81, R139.reuse ;  /* 0x0000008b51517220 */ /* 0x080fe40000410000 */
[-CC-:B------:R-:W-:Y:S01]  /*16dd0*/  FFMA.FTZ R78, R65, R136.reuse, -R134.reuse ;  /* 0x00000088414e7223 */ /* 0x180fe20000010886 */
[C---:B------:R-:W-:Y:S01]  /*16de0*/  HMMA.16816.F32.BF16 R24, R4.reuse, R28, R24 ;  /* 0x0000001c0418723c */ /* 0x040fe20000041818 */
[----:B------:R-:W-:Y:S01]  /*16df0*/  FFMA.FTZ R79, R49, R136, -R134 ;  /* 0x00000088314f7223 */ /* 0x000fe20000010886 */
[----:B------:R-:W1:Y:S01]  /*16e00*/  LDSM.16.MT88.4 R64, [R186+0x9400] ;  /* 0x00940000ba40783b */ /* 0x000e620000004200 */
        /* <DEDUP_REMOVED lines=8> */
[----:B------:R-:W-:Y:S02]  /*16e90*/  FMUL.FTZ R19, R71, R0 ;  /* 0x0000000047137220 */ /* 0x000fe40000410000 */
[-C--:B------:R-:W-:Y:S01]  /*16ea0*/  FFMA.FTZ R81, R51, R136.reuse, -R134 ;  /* 0x0000008833517223 */ /* 0x080fe20000010886 */
[----:B------:R-:W-:Y:S01]  /*16eb0*/  HMMA.16816.F32.BF16 R8, R4, R12, R8 ;  /* 0x0000000c0408723c */ /* 0x000fe20000041808 */
[----:B------:R-:W3:Y:S01]  /*16ec0*/  LDSM.16.MT88.4 R48, [R184+0x9400] ;  /* 0x00940000b830783b */ /* 0x000ee20000004200 */
[----:B------:R-:W-:Y:S02]  /*16ed0*/  FFMA.FTZ R83, R56, R136, -R129 ;  /* 0x0000008838537223 */ /* 0x000fe40000010881 */
[-C--:B------:R-:W-:Y:S01]  /*16ee0*/  FMUL.FTZ R16, R68, R139.reuse ;  /* 0x0000008b44107220 */ /* 0x080fe20000410000 */
[----:B------:R-:W4:Y:S01]  /*16ef0*/  LDSM.16.MT88.4 R56, [R186+0xb400] ;  /* 0x00b40000ba38783b */ /* 0x000f220000004200 */
[----:B------:R-:W-:Y:S01]  /*16f00*/  FMUL.FTZ R17, R69, R139 ;  /* 0x0000008b45117220 */ /* 0x000fe20000410000 */
[----:B------:R-:W5:Y:S01]  /*16f10*/  MUFU.EX2 R81, R81 ;  /* 0x0000005100517308 */ /* 0x000f620000000800 */
[-C--:B------:R-:W-:Y:S01]  /*16f20*/  FMUL.FTZ R110, R110, R0.reuse ;  /* 0x000000006e6e7220 */ /* 0x080fe20000410000 */
[----:B------:R-:W1:Y:S01]  /*16f30*/  LDSM.16.MT88.4 R68, [R186+0xd400] ;  /* 0x00d40000ba44783b */ /* 0x000e620000004200 */
[----:B------:R-:W-:-:S02]  /*16f40*/  FMUL.FTZ R111, R111, R0 ;  /* 0x000000006f6f7220 */ /* 0x000fc40000410000 */
[-C--:B------:R-:W-:Y:S01]  /*16f50*/  FMUL.FTZ R108, R108, R139.reuse ;  /* 0x0000008b6c6c7220 */ /* 0x080fe20000410000 */
[C---:B------:R-:W-:Y:S01]  /*16f60*/  HMMA.16816.F32.BF16 R16, R4.reuse, R20, R16 ;  /* 0x000000140410723c */ /* 0x040fe20000041810 */
[-C--:B------:R-:W-:Y:S01]  /*16f70*/  FMUL.FTZ R109, R109, R139.reuse ;  /* 0x0000008b6d6d7220 */ /* 0x080fe20000410000 */
[----:B------:R-:W-:Y:S01]  /*16f80*/  MUFU.EX2 R79, R79 ;  /* 0x0000004f004f7308 */ /* 0x000fe20000000800 */
[-C--:B------:R-:W-:Y:S02]  /*16f90*/  FMUL.FTZ R74, R74, R0.reuse ;  /* 0x000000004a4a7220 */ /* 0x080fe40000410000 */
[----:B------:R-:W-:Y:S02]  /*16fa0*/  FMUL.FTZ R75, R75, R0 ;  /* 0x000000004b4b7220 */ /* 0x000fe40000410000 */
[-C--:B------:R-:W-:Y:S01]  /*16fb0*/  FMUL.FTZ R72, R72, R139.reuse ;  /* 0x0000008b48487220 */ /* 0x080fe20000410000 */
[----:B------:R-:W-:Y:S01]  /*16fc0*/  HMMA.16816.F32.BF16 R12, R4, R14, R108 ;  /* 0x0000000e040c723c */ /* 0x000fe2000004186c */
[----:B------:R-:W-:Y:S01]  /*16fd0*/  FMUL.FTZ R73, R73, R139 ;  /* 0x0000008b49497220 */ /* 0x000fe20000410000 */
[----:B------:R-:W-:Y:S01]  /*16fe0*/  MUFU.EX2 R83, R83 ;  /* 0x0000005300537308 */ /* 0x000fe20000000800 */
[-CC-:B------:R-:W-:Y:S01]  /*16ff0*/  FFMA.FTZ R77, R35, R136.reuse, -R129.reuse ;  /* 0x00000088234d7223 */ /* 0x180fe20000010881 */
[----:B------:R-:W-:Y:S01]  /*17000*/  LDSM.16.MT88.4 R108, [R186+0xac00] ;  /* 0x00ac0000ba6c783b */ /* 0x000fe20000004200 */
[----:B------:R-:W-:-:S02]  /*17010*/  FFMA.FTZ R76, R52, R136, -R129 ;  /* 0x00000088344c7223 */ /* 0x000fc40000010881 */
[----:B------:R-:W-:Y:S01]  /*17020*/  FFMA.FTZ R80, R53, R136, -R134 ;  /* 0x0000008835507223 */ /* 0x000fe20000010886 */
[----:B------:R-:W-:Y:S01]  /*17030*/  HMMA.16816.F32.BF16 R20, R4, R22, R72 ;  /* 0x000000160414723c */ /* 0x000fe20000041848 */
[-C--:B------:R-:W-:Y:S01]  /*17040*/  FMUL.FTZ R34, R86, R0.reuse ;  /* 0x0000000056227220 */ /* 0x080fe20000410000 */
[----:B------:R-:W1:Y:S01]  /*17050*/  MUFU.EX2 R77, R77 ;  /* 0x0000004d004d7308 */ /* 0x000e620000000800 */
[-C--:B------:R-:W-:Y:S01]  /*17060*/  FMUL.FTZ R35, R87, R0.reuse ;  /* 0x0000000057237220 */ /* 0x080fe20000410000 */
[----:B------:R-:W-:Y:S01]  /*17070*/  LDSM.16.MT88.4 R72, [R184+0x9800] ;  /* 0x00980000b848783b */ /* 0x000fe20000004200 */
[-C--:B------:R-:W-:Y:S02]  /*17080*/  FMUL.FTZ R32, R84, R139.reuse ;  /* 0x0000008b54207220 */ /* 0x080fe40000410000 */
[----:B------:R-:W-:Y:S02]  /*17090*/  FMUL.FTZ R33, R85, R139 ;  /* 0x0000008b55217220 */ /* 0x000fe40000410000 */
[-C--:B------:R-:W-:Y:S01]  /*170a0*/  FMUL.FTZ R42, R90, R0.reuse ;  /* 0x000000005a2a7220 */ /* 0x080fe20000410000 */
[----:B------:R-:W-:Y:S01]  /*170b0*/  MUFU.EX2 R76, R76 ;  /* 0x0000004c004c7308 */ /* 0x000fe20000000800 */
[----:B------:R-:W-:-:S02]  /*170c0*/  FMUL.FTZ R43, R91, R0 ;  /* 0x000000005b2b7220 */ /* 0x000fc40000410000 */
[-C--:B------:R-:W-:Y:S01]  /*170d0*/  FMUL.FTZ R40, R88, R139.reuse ;  /* 0x0000008b58287220 */ /* 0x080fe20000410000 */
[C---:B--2---:R-:W-:Y:S01]  /*170e0*/  HMMA.16816.F32.BF16 R32, R4.reuse, R36, R32 ;  /* 0x000000240420723c */ /* 0x044fe20000041820 */
[-C--:B------:R-:W-:Y:S02]  /*170f0*/  FMUL.FTZ R41, R89, R139.reuse ;  /* 0x0000008b59297220 */ /* 0x080fe40000410000 */
[-C--:B------:R-:W-:Y:S01]  /*17100*/  FMUL.FTZ R106, R106, R0.reuse ;  /* 0x000000006a6a7220 */ /* 0x080fe20000410000 */
[----:B------:R-:W2:Y:S01]  /*17110*/  MUFU.EX2 R80, R80 ;  /* 0x0000005000507308 */ /* 0x000ea20000000800 */
        /* <DEDUP_REMOVED lines=12> */
[----:B------:R-:W-:Y:S01]  /*171e0*/  MUFU.EX2 R165, R165 ;  /* 0x000000a500a57308 */ /* 0x000fe20000000800 */
        /* <DEDUP_REMOVED lines=10> */
[-CC-:B------:R-:W-:Y:S01]  /*17290*/  FFMA.FTZ R82, R174, R136.reuse, -R129.reuse ;  /* 0x00000088ae527223 */ /* 0x180fe20000010881 */
[----:B------:R-:W-:Y:S01]  /*172a0*/  MUFU.EX2 R152, R152 ;  /* 0x0000009800987308 */ /* 0x000fe20000000800 */
[--C-:B------:R-:W-:Y:S02]  /*172b0*/  FFMA.FTZ R85, R180, R136, -R129.reuse ;  /* 0x00000088b4557223 */ /* 0x100fe40000010881 */
[----:B-----5:R-:W-:Y:S01]  /*172c0*/  F2FP.BF16.PACK_AB R60, R81, R78 ;  /* 0x0000004e513c723e */ /* 0x020fe200000010ff */
[----:B------:R-:W-:Y:S01]  /*172d0*/  HMMA.16816.F32.BF16 R4, R4, R62, R96 ;  /* 0x0000003e0404723c */ /* 0x000fe20000041860 */
[----:B-1----:R-:W-:Y:S01]  /*172e0*/  F2FP.BF16.PACK_AB R61, R77, R2 ;  /* 0x000000024d3d723e */ /* 0x002fe200000010ff */
[-C--:B------:R-:W-:Y:S02]  /*172f0*/  FFMA.FTZ R84, R176, R136.reuse, -R129 ;  /* 0x00000088b0547223 */ /* 0x080fe40000010881 */
[-CC-:B------:R-:W-:Y:S01]  /*17300*/  FFMA.FTZ R86, R179, R136.reuse, -R134.reuse ;  /* 0x00000088b3567223 */ /* 0x180fe20000010886 */
[----:B------:R-:W-:Y:S01]  /*17310*/  MUFU.EX2 R82, R82 ;  /* 0x0000005200527308 */ /* 0x000fe20000000800 */
[--C-:B------:R-:W-:Y:S01]  /*17320*/  FFMA.FTZ R87, R183, R136, -R134.reuse ;  /* 0x00000088b7577223 */ /* 0x100fe20000010886 */
[----:B--2---:R-:W-:Y:S01]  /*17330*/  F2FP.BF16.PACK_AB R62, R79, R80 ;  /* 0x000000504f3e723e */ /* 0x004fe200000010ff */
[--C-:B------:R-:W-:Y:S01]  /*17340*/  FFMA.FTZ R88, R177, R136, -R134.reuse ;  /* 0x00000088b1587223 */ /* 0x100fe20000010886 */
[----:B------:R-:W-:Y:S01]  /*17350*/  F2FP.BF16.PACK_AB R63, R83, R76 ;  /* 0x0000004c533f723e */ /* 0x000fe200000010ff */
[----:B------:R-:W-:-:S02]  /*17360*/  FFMA.FTZ R89, R181, R136, -R134 ;  /* 0x00000088b5597223 */ /* 0x000fc40000010886 */
[-CC-:B------:R-:W-:Y:S01]  /*17370*/  FFMA.FTZ R91, R178, R136.reuse, -R129.reuse ;  /* 0x00000088b25b7223 */ /* 0x180fe20000010881 */
[----:B------:R-:W-:Y:S01]  /*17380*/  MUFU.EX2 R85, R85 ;  /* 0x0000005500557308 */ /* 0x000fe20000000800 */
[-CC-:B------:R-:W-:Y:S02]  /*17390*/  FFMA.FTZ R90, R166, R136.reuse, -R129.reuse ;  /* 0x00000088a65a7223 */ /* 0x180fe40000010881 */
[----:B------:R-:W-:Y:S01]  /*173a0*/  HMMA.16816.F32.BF16 R8, R60, R64, R8 ;  /* 0x000000403c08723c */ /* 0x000fe20000041808 */
[-CC-:B------:R-:W-:Y:S02]  /*173b0*/  FFMA.FTZ R93, R172, R136.reuse, -R129.reuse ;  /* 0x00000088ac5d7223 */ /* 0x180fe40000010881 */
[-C--:B------:R-:W-:Y:S02]  /*173c0*/  FFMA.FTZ R92, R168, R136.reuse, -R129 ;  /* 0x00000088a85c7223 */ /* 0x080fe40000010881 */
[----:B------:R-:W-:Y:S01]  /*173d0*/  MUFU.EX2 R84, R84 ;  /* 0x0000005400547308 */ /* 0x000fe20000000800 */
[----:B------:R-:W-:-:S02]  /*173e0*/  FFMA.FTZ R94, R171, R136, -R134 ;  /* 0x00000088ab5e7223 */ /* 0x000fc40000010886 */
[C---:B------:R-:W-:Y:S01]  /*173f0*/  HMMA.16816.F32.BF16 R12, R60.reuse, R66, R12 ;  /* 0x000000423c0c723c */ /* 0x040fe2000004180c */
[----:B------:R-:W1:Y:S01]  /*17400*/  LDSM.16.MT88.4 R64, [R184+0xb400] ;  /* 0x00b40000b840783b */ /* 0x000e620000004200 */
[-CC-:B------:R-:W-:Y:S02]  /*17410*/  FFMA.FTZ R95, R175, R136.reuse, -R134.reuse ;  /* 0x00000088af5f7223 */ /* 0x180fe40000010886 */
[-CC-:B------:R-:W-:Y:S01]  /*17420*/  FFMA.FTZ R100, R169, R136.reuse, -R134.reuse ;  /* 0x00000088a9647223 */ /* 0x180fe20000010886 */
[----:B------:R-:W-:Y:S01]  /*17430*/  MUFU.EX2 R86, R86 ;  /* 0x0000005600567308 */ /* 0x000fe20000000800 */
[-C--:B------:R-:W-:Y:S02]  /*17440*/  FFMA.FTZ R101, R173, R136.reuse, -R134 ;  /* 0x00000088ad657223 */ /* 0x080fe40000010886 */
[----:B---3--:R-:W-:Y:S01]  /*17450*/  HMMA.16816.F32.BF16 R16, R60, R48, R16 ;  /* 0x000000303c10723c */ /* 0x008fe20000041810 */
[-CC-:B------:R-:W-:Y:S02]  /*17460*/  FFMA.FTZ R103, R170, R136.reuse, -R129.reuse ;  /* 0x00000088aa677223 */ /* 0x180fe40000010881 */
[----:B------:R-:W-:-:S02]  /*17470*/  FFMA.FTZ R102, R156, R136, -R129 ;  /* 0x000000889c667223 */ /* 0x000fc40000010881 */
[----:B------:R-:W2:Y:S01]  /*17480*/  MUFU.EX2 R87, R87 ;  /* 0x0000005700577308 */ /* 0x000ea20000000800 */
[-CC-:B------:R-:W-:Y:S02]  /*17490*/  FFMA.FTZ R156, R158, R136.reuse, -R129.reuse ;  /* 0x000000889e9c7223 */ /* 0x180fe40000010881 */
[C---:B------:R-:W-:Y:S01]  /*174a0*/  HMMA.16816.F32.BF16 R20, R60.reuse, R50, R20 ;  /* 0x000000323c14723c */ /* 0x040fe20000041814 */
[----:B------:R-:W3:Y:S01]  /*174b0*/  LDSM.16.MT88.4 R48, [R184+0xd400] ;  /* 0x00d40000b830783b */ /* 0x000ee20000004200 */
[-CC-:B------:R-:W-:Y:S02]  /*174c0*/  FFMA.FTZ R158, R163, R136.reuse, -R134.reuse ;  /* 0x00000088a39e7223 */ /* 0x180fe40000010886 */
[-CC-:B------:R-:W-:Y:S01]  /*174d0*/  FFMA.FTZ R163, R167, R136.reuse, -R134.reuse ;  /* 0x00000088a7a37223 */ /* 0x180fe20000010886 */
[----:B------:R-:W-:Y:S01]  /*174e0*/  MUFU.EX2 R88, R88 ;  /* 0x0000005800587308 */ /* 0x000fe20000000800 */
[-C--:B------:R-:W-:Y:S02]  /*174f0*/  FFMA.FTZ R167, R154, R136.reuse, -R129 ;  /* 0x000000889aa77223 */ /* 0x080fe40000010881 */
[----:B----4-:R-:W-:Y:S01]  /*17500*/  HMMA.16816.F32.BF16 R24, R60, R56, R24 ;  /* 0x000000383c18723c */ /* 0x010fe20000041818 */
[----:B------:R-:W-:-:S02]  /*17510*/  FFMA.FTZ R154, R157, R136, -R134 ;  /* 0x000000889d9a7223 */ /* 0x000fc40000010886 */
[-C--:B------:R-:W-:Y:S02]  /*17520*/  FFMA.FTZ R157, R144, R136.reuse, -R129 ;  /* 0x00000088909d7223 */ /* 0x080fe40000010881 */
[----:B------:R-:W4:Y:S01]  /*17530*/  MUFU.EX2 R89, R89 ;  /* 0x0000005900597308 */ /* 0x000f220000000800 */
[----:B------:R-:W-:Y:S02]  /*17540*/  FFMA.FTZ R144, R147, R136, -R134 ;  /* 0x0000008893907223 */ /* 0x000fe40000010886 */
[----:B------:R-:W-:Y:S01]  /*17550*/  HMMA.16816.F32.BF16 R28, R60, R58, R28 ;  /* 0x0000003a3c1c723c */ /* 0x000fe2000004181c */
[----:B------:R-:W5:Y:S01]  /*17560*/  LDSM.16.MT88.4 R56, [R186+0x9800] ;  /* 0x00980000ba38783b */ /* 0x000f620000004200 */
[----:B------:R-:W-:Y:S02]  /*17570*/  FFMA.FTZ R0, R209, R0, R128 ;  /* 0x00000000d1007223 */ /* 0x000fe40000010080 */
[----:B------:R-:W-:Y:S01]  /*17580*/  FFMA.FTZ R132, R210, R139, R132 ;  /* 0x0000008bd2847223 */ /* 0x000fe20000010084 */
[----:B------:R-:W2:Y:S01]  /*17590*/  MUFU.EX2 R91, R91 ;  /* 0x0000005b005b7308 */ /* 0x000ea20000000800 */
[----:B------:R-:W-:-:S02]  /*175a0*/  FADD.FTZ R127, R127, R0 ;  /* 0x000000007f7f7221 */ /* 0x000fc40000010000 */
[C---:B------:R-:W-:Y:S01]  /*175b0*/  HMMA.16816.F32.BF16 R40, R60.reuse, R68, R40 ;  /* 0x000000443c28723c */ /* 0x040fe20000041828 */
[----:B------:R-:W-:Y:S02]  /*175c0*/  FADD.FTZ R131, R131, R132 ;  /* 0x0000008483837221 */ /* 0x000fe40000010000 */
[----:B------:R-:W-:Y:S02]  /*175d0*/  FADD.FTZ R124, R124, R127 ;  /* 0x0000007f7c7c7221 */ /* 0x000fe40000010000 */
[----:B------:R-:W-:Y:S01]  /*175e0*/  MUFU.EX2 R90, R90 ;  /* 0x0000005a005a7308 */ /* 0x000fe20000000800 */
[----:B------:R-:W-:Y:S02]  /*175f0*/  FADD.FTZ R130, R130, R131 ;  /* 0x0000008382827221 */ /* 0x000fe40000010000 */
[----:B-1----:R-:W-:Y:S01]  /*17600*/  HMMA.16816.F32.BF16 R32, R60, R64, R32 ;  /* 0x000000403c20723c */ /* 0x002fe20000041820 */
[----:B------:R-:W-:Y:S02]  /*17610*/  FADD.FTZ R121, R121, R124 ;  /* 0x0000007c79797221 */ /* 0x000fe40000010000 */
[----:B------:R-:W-:-:S02]  /*17620*/  FADD.FTZ R137, R137, R130 ;  /* 0x0000008289897221 */ /* 0x000fc40000010000 */
[----:B------:R-:W-:Y:S01]  /*17630*/  MUFU.EX2 R93, R93 ;  /* 0x0000005d005d7308 */ /* 0x000fe20000000800 */
[-C--:B------:R-:W-:Y:S02]  /*17640*/  FFMA.FTZ R147, R118, R136.reuse, -R129 ;  /* 0x0000008876937223 */ /* 0x080fe40000010881 */
[C---:B------:R-:W-:Y:S01]  /*17650*/  HMMA.16816.F32.BF16 R36, R60.reuse, R66, R36 ;  /* 0x000000423c24723c */ /* 0x040fe20000041824 */
[----:B------:R-:W1:Y:S01]  /*17660*/  LDSM.16.MT88.4 R64, [R186+0xb800] ;  /* 0x00b80000ba40783b */ /* 0x000e620000004200 */
[----:B------:R-:W-:Y:S02]  /*17670*/  FADD.FTZ R2, R2, R121 ;  /* 0x0000007902027221 */ /* 0x000fe40000010000 */
[----:B------:R-:W-:Y:S01]  /*17680*/  FADD.FTZ R78, R78, R137 ;  /* 0x000000894e4e7221 */ /* 0x000fe20000010000 */
[----:B------:R-:W-:Y:S01]  /*17690*/  MUFU.EX2 R92, R92 ;  /* 0x0000005c005c7308 */ /* 0x000fe20000000800 */
[-C--:B------:R-:W-:Y:S02]  /*176a0*/  FFMA.FTZ R118, R119, R136.reuse, -R134 ;  /* 0x0000008877767223 */ /* 0x080fe40000010886 */
[----:B---3--:R-:W-:Y:S01]  /*176b0*/  HMMA.16816.F32.BF16 R52, R60, R48, R52 ;  /* 0x000000303c34723c */ /* 0x008fe20000041834 */
[----:B------:R-:W-:-:S02]  /*176c0*/  FFMA.FTZ R209, R123, R136, -R129 ;  /* 0x000000887bd17223 */ /* 0x000fc40000010881 */
[----:B------:R-:W-:Y:S01]  /*176d0*/  FADD.FTZ R77, R77, R2 ;  /* 0x000000024d4d7221 */ /* 0x000fe20000010000 */
[----:B------:R-:W-:Y:S01]  /*176e0*/  MOV R2, R135 ;  /* 0x0000008700027202 */ /* 0x000fe20000000f00 */
[----:B------:R-:W-:Y:S01]  /*176f0*/  MUFU.EX2 R94, R94 ;  /* 0x0000005e005e7308 */ /* 0x000fe20000000800 */
[----:B------:R-:W-:Y:S01]  /*17700*/  FADD.FTZ R81, R81, R78 ;  /* 0x0000004e51517221 */ /* 0x000fe20000010000 */
[----:B--2---:R-:W-:Y:S01]  /*17710*/  F2FP.BF16.PACK_AB R48, R87, R86 ;  /* 0x000000565730723e */ /* 0x004fe200000010ff */
[C---:B------:R-:W-:Y:S01]  /*17720*/  HMMA.16816.F32.BF16 R4, R60.reuse, R50, R4 ;  /* 0x000000323c04723c */ /* 0x040fe20000041804 */
[----:B------:R-:W-:Y:S01]  /*17730*/  F2FP.BF16.PACK_AB R49, R85, R82 ;  /* 0x000000525531723e */ /* 0x000fe200000010ff */
[----:B------:R-:W-:Y:S02]  /*17740*/  FADD.FTZ R76, R76, R77 ;  /* 0x0000004d4c4c7221 */ /* 0x000fe40000010000 */
[----:B------:R-:W-:Y:S01]  /*17750*/  FADD.FTZ R80, R80, R81 ;  /* 0x0000005150507221 */ /* 0x000fe20000010000 */
[----:B------:R-:W2:Y:S01]  /*17760*/  MUFU.EX2 R95, R95 ;  /* 0x0000005f005f7308 */ /* 0x000ea20000000800 */
[----:B------:R-:W-:Y:S01]  /*17770*/  FADD.FTZ R83, R83, R76 ;  /* 0x0000004c53537221 */ /* 0x000fe20000010000 */
[----:B----4-:R-:W-:Y:S01]  /*17780*/  F2FP.BF16.PACK_AB R50, R89, R88 ;  /* 0x000000585932723e */ /* 0x010fe200000010ff */
[----:B------:R-:W-:Y:S01]  /*17790*/  HMMA.16816.F32.BF16 R44, R60, R70, R44 ;  /* 0x000000463c2c723c */ /* 0x000fe2000004182c */
[----:B------:R-:W-:Y:S01]  /*177a0*/  F2FP.BF16.PACK_AB R51, R91, R84 ;  /* 0x000000545b33723e */ /* 0x000fe200000010ff */
[----:B------:R-:W3:Y:S01]  /*177b0*/  LDSM.16.MT88.4 R60, [R184+0xd800] ;  /* 0x00d80000b83c783b */ /* 0x000ee20000004200 */
[----:B------:R-:W-:-:S02]  /*177c0*/  FADD.FTZ R79, R79, R80 ;  /* 0x000000504f4f7221 */ /* 0x000fc40000010000 */
[----:B------:R-:W-:Y:S01]  /*177d0*/  MUFU.EX2 R100, R100 ;  /* 0x0000006400647308 */ /* 0x000fe20000000800 */
[----:B------:R-:W-:Y:S01]  /*177e0*/  LDSM.16.MT88.4 R68, [R186+0xd800] ;  /* 0x00d80000ba44783b */ /* 0x000fe20000004200 */
[----:B------:R-:W-:Y:S01]  /*177f0*/  FADD.FTZ R82, R82, R83 ;  /* 0x0000005352527221 */ /* 0x000fe20000010000 */
[C---:B-----5:R-:W-:Y:S01]  /*17800*/  HMMA.16816.F32.BF16 R8, R48.reuse, R56, R8 ;  /* 0x000000383008723c */ /* 0x060fe20000041808 */
[----:B------:R-:W-:Y:S02]  /*17810*/  FADD.FTZ R86, R86, R79 ;  /* 0x0000004f56567221 */ /* 0x000fe40000010000 */
[----:B------:R-:W-:Y:S02]  /*17820*/  FADD.FTZ R85, R85, R82 ;  /* 0x0000005255557221 */ /* 0x000fe40000010000 */
[----:B------:R-:W4:Y:S01]  /*17830*/  MUFU.EX2 R101, R101 ;  /* 0x0000006500657308 */ /* 0x000f220000000800 */
[----:B------:R-:W-:Y:S02]  /*17840*/  FADD.FTZ R87, R87, R86 ;  /* 0x0000005657577221 */ /* 0x000fe40000010000 */
[----:B------:R-:W-:Y:S01]  /*17850*/  HMMA.16816.F32.BF16 R12, R48, R58, R12 ;  /* 0x0000003a300c723c */ /* 0x000fe2000004180c */
[----:B------:R-:W5:Y:S01]  /*17860*/  LDSM.16.MT88.4 R56, [R184+0xb800] ;  /* 0x00b80000b838783b */ /* 0x000f620000004200 */
[----:B------:R-:W-:-:S02]  /*17870*/  FADD.FTZ R84, R84, R85 ;  /* 0x0000005554547221 */ /* 0x000fc40000010000 */
[----:B------:R-:W-:Y:S01]  /*17880*/  FADD.FTZ R88, R88, R87 ;  /* 0x0000005758587221 */ /* 0x000fe20000010000 */
[----:B------:R-:W2:Y:S01]  /*17890*/  MUFU.EX2 R103, R103 ;  /* 0x0000006700677308 */ /* 0x000ea20000000800 */
[----:B------:R-:W-:Y:S02]  /*178a0*/  FADD.FTZ R91, R91, R84 ;  /* 0x000000545b5b7221 */ /* 0x000fe40000010000 */
[----:B-1----:R-:W-:Y:S01]  /*178b0*/  HMMA.16816.F32.BF16 R24, R48, R64, R24 ;  /* 0x000000403018723c */ /* 0x002fe20000041818 */
[----:B------:R-:W-:-:S04]  /*178c0*/  FADD.FTZ R89, R89, R88 ;  /* 0x0000005859597221 */ /* 0x000fc80000010000 */
[----:B------:R-:W-:Y:S03]  /*178d0*/  MUFU.EX2 R102, R102 ;  /* 0x0000006600667308 */ /* 0x000fe60000000800 */
[C---:B------:R-:W-:Y:S01]  /*178e0*/  HMMA.16816.F32.BF16 R28, R48.reuse, R66, R28 ;  /* 0x00000042301c723c */ /* 0x040fe2000004181c */
[----:B------:R-:W1:Y:S04]  /*178f0*/  LDSM.16.MT88.4 R64, [R186+0x9c00] ;  /* 0x009c0000ba40783b */ /* 0x000e680000004200 */
[----:B------:R-:W-:Y:S03]  /*17900*/  MUFU.EX2 R156, R156 ;  /* 0x0000009c009c7308 */ /* 0x000fe60000000800 */
[C---:B------:R-:W-:Y:S05]  /*17910*/  HMMA.16816.F32.BF16 R16, R48.reuse, R72, R16 ;  /* 0x000000483010723c */ /* 0x040fea0000041810 */
[----:B------:R-:W1:Y:S03]  /*17920*/  MUFU.EX2 R158, R158 ;  /* 0x0000009e009e7308 */ /* 0x000e660000000800 */
[C---:B---3--:R-:W-:Y:S05]  /*17930*/  HMMA.16816.F32.BF16 R52, R48.reuse, R60, R52 ;  /* 0x0000003c3034723c */ /* 0x048fea0000041834 */
[----:B------:R-:W3:Y:S03]  /*17940*/  MUFU.EX2 R163, R163 ;  /* 0x000000a300a37308 */ /* 0x000ee60000000800 */
[C---:B------:R-:W-:Y:S01]  /*17950*/  HMMA.16816.F32.BF16 R4, R48.reuse, R62, R4 ;  /* 0x0000003e3004723c */ /* 0x040fe20000041804 */
[----:B------:R-:W-:Y:S04]  /*17960*/  LDSM.16.MT88.4 R60, [R184+0xbc00] ;  /* 0x00bc0000b83c783b */ /* 0x000fe80000004200 */
[----:B------:R-:W-:Y:S03]  /*17970*/  MUFU.EX2 R167, R167 ;  /* 0x000000a700a77308 */ /* 0x000fe60000000800 */
[C---:B-----5:R-:W-:Y:S05]  /*17980*/  HMMA.16816.F32.BF16 R32, R48.reuse, R56, R32 ;  /* 0x000000383020723c */ /* 0x060fea0000041820 */
[----:B------:R-:W-:Y:S03]  /*17990*/  MUFU.EX2 R153, R153 ;  /* 0x0000009900997308 */ /* 0x000fe60000000800 */
[C---:B------:R-:W-:Y:S01]  /*179a0*/  HMMA.16816.F32.BF16 R36, R48.reuse, R58, R36 ;  /* 0x0000003a3024723c */ /* 0x040fe20000041824 */
[----:B------:R-:W5:Y:S04]  /*179b0*/  LDSM.16.MT88.4 R56, [R186+0xbc00] ;  /* 0x00bc0000ba38783b */ /* 0x000f680000004200 */
[----:B------:R-:W-:Y:S03]  /*179c0*/  MUFU.EX2 R154, R154 ;  /* 0x0000009a009a7308 */ /* 0x000fe60000000800 */
[C---:B------:R-:W-:Y:S01]  /*179d0*/  HMMA.16816.F32.BF16 R20, R48.reuse, R74, R20 ;  /* 0x0000004a3014723c */ /* 0x040fe20000041814 */
[----:B------:R-:W3:Y:S04]  /*179e0*/  LDSM.16.MT88.4 R72, [R184+0x9c00] ;  /* 0x009c0000b848783b */ /* 0x000ee80000004200 */
[----:B------:R-:W-:Y:S03]  /*179f0*/  MUFU.EX2 R151, R151 ;  /* 0x0000009700977308 */ /* 0x000fe60000000800 */
[C---:B------:R-:W-:Y:S05]  /*17a00*/  HMMA.16816.F32.BF16 R40, R48.reuse, R68, R40 ;  /* 0x000000443028723c */ /* 0x040fea0000041828 */
[----:B------:R-:W-:Y:S03]  /*17a10*/  MUFU.EX2 R162, R162 ;  /* 0x000000a200a27308 */ /* 0x000fe60000000800 */
[----:B------:R-:W-:Y:S01]  /*17a20*/  HMMA.16816.F32.BF16 R44, R48, R70, R44 ;  /* 0x00000046302c723c */ /* 0x000fe2000004182c */
[----:B------:R-:W5:Y:S04]  /*17a30*/  LDSM.16.MT88.4 R68, [R186+0xdc00] ;  /* 0x00dc0000ba44783b */ /* 0x000f680000004200 */
[----:B------:R-:W-:Y:S02]  /*17a40*/  MUFU.EX2 R155, R155 ;  /* 0x0000009b009b7308 */ /* 0x000fe40000000800 */
[----:B--2---:R-:W-:Y:S01]  /*17a50*/  F2FP.BF16.PACK_AB R48, R95, R94 ;  /* 0x0000005e5f30723e */ /* 0x004fe200000010ff */
[----:B------:R-:W-:Y:S01]  /*17a60*/  FADD.FTZ R94, R94, R89 ;  /* 0x000000595e5e7221 */ /* 0x000fe20000010000 */
[----:B------:R-:W-:Y:S01]  /*17a70*/  F2FP.BF16.PACK_AB R49, R93, R90 ;  /* 0x0000005a5d31723e */ /* 0x000fe200000010ff */
[----:B------:R-:W-:Y:S01]  /*17a80*/  FADD.FTZ R90, R90, R91 ;  /* 0x0000005b5a5a7221 */ /* 0x000fe20000010000 */
[----:B----4-:R-:W-:Y:S01]  /*17a90*/  F2FP.BF16.PACK_AB R50, R101, R100 ;  /* 0x000000646532723e */ /* 0x010fe200000010ff */
[----:B------:R-:W-:Y:S01]  /*17aa0*/  FADD.FTZ R95, R95, R94 ;  /* 0x0000005e5f5f7221 */ /* 0x000fe20000010000 */
[----:B------:R-:W-:Y:S01]  /*17ab0*/  F2FP.BF16.PACK_AB R51, R103, R92 ;  /* 0x0000005c6733723e */ /* 0x000fe200000010ff */
[----:B------:R-:W-:Y:S01]  /*17ac0*/  MUFU.EX2 R142, R142 ;  /* 0x0000008e008e7308 */ /* 0x000fe20000000800 */
[----:B------:R-:W-:-:S02]  /*17ad0*/  FADD.FTZ R93, R93, R90 ;  /* 0x0000005a5d5d7221 */ /* 0x000fc40000010000 */
[----:B------:R-:W-:Y:S02]  /*17ae0*/  FADD.FTZ R100, R100, R95 ;  /* 0x0000005f64647221 */ /* 0x000fe40000010000 */
[----:B------:R-:W-:Y:S01]  /*17af0*/  FADD.FTZ R92, R92, R93 ;  /* 0x0000005d5c5c7221 */ /* 0x000fe20000010000 */
[----:B-1----:R-:W-:Y:S01]  /*17b00*/  HMMA.16816.F32.BF16 R8, R48, R64, R8 ;  /* 0x000000403008723c */ /* 0x002fe20000041808 */
[----:B------:R-:W-:Y:S01]  /*17b10*/  FADD.FTZ R101, R101, R100 ;  /* 0x0000006465657221 */ /* 0x000fe20000010000 */
[----:B------:R-:W-:Y:S01]  /*17b20*/  MUFU.EX2 R157, R157 ;  /* 0x0000009d009d7308 */ /* 0x000fe20000000800 */
[----:B------:R-:W-:Y:S02]  /*17b30*/  FADD.FTZ R103, R103, R92 ;  /* 0x0000005c67677221 */ /* 0x000fe40000010000 */
[----:B------:R-:W-:-:S03]  /*17b40*/  FADD.FTZ R0, R158, R101 ;  /* 0x000000659e007221 */ /* 0x000fc60000010000 */
[----:B------:R-:W-:Y:S01]  /*17b50*/  HMMA.16816.F32.BF16 R12, R48, R66, R12 ;  /* 0x00000042300c723c */ /* 0x000fe2000004180c */
[----:B------:R-:W1:Y:S01]  /*17b60*/  LDSM.16.MT88.4 R64, [R184+0xdc00] ;  /* 0x00dc0000b840783b */ /* 0x000e620000004200 */
[----:B------:R-:W-:Y:S01]  /*17b70*/  MUFU.EX2 R140, R140 ;  /* 0x0000008c008c7308 */ /* 0x000fe20000000800 */
[----:B---3--:R-:W-:-:S05]  /*17b80*/  FADD.FTZ R0, R163, R0 ;  /* 0x00000000a3007221 */ /* 0x008fca0000010000 */
[C---:B-----5:R-:W-:Y:S02]  /*17b90*/  HMMA.16816.F32.BF16 R24, R48.reuse, R56, R24 ;  /* 0x000000383018723c */ /* 0x060fe40000041818 */
[----:B------:R-:W-:Y:S06]  /*17ba0*/  MUFU.EX2 R144, R144 ;  /* 0x0000009000907308 */ /* 0x000fec0000000800 */
[C---:B------:R-:W-:Y:S01]  /*17bb0*/  HMMA.16816.F32.BF16 R28, R48.reuse, R58, R28 ;  /* 0x0000003a301c723c */ /* 0x040fe2000004181c */
[----:B------:R-:W2:Y:S01]  /*17bc0*/  LDSM.16.MT88.4 R56, [R186+0xa000] ;  /* 0x00a00000ba38783b */ /* 0x000ea20000004200 */
[----:B------:R-:W-:Y:S06]  /*17bd0*/  MUFU.EX2 R143, R143 ;  /* 0x0000008f008f7308 */ /* 0x000fec0000000800 */
[C---:B------:R-:W-:Y:S02]  /*17be0*/  HMMA.16816.F32.BF16 R32, R48.reuse, R60, R32 ;  /* 0x0000003c3020723c */ /* 0x040fe40000041820 */
[----:B------:R-:W-:Y:S06]  /*17bf0*/  MUFU.EX2 R145, R145 ;  /* 0x0000009100917308 */ /* 0x000fec0000000800 */
[C---:B------:R-:W-:Y:S01]  /*17c00*/  HMMA.16816.F32.BF16 R36, R48.reuse, R62, R36 ;  /* 0x0000003e3024723c */ /* 0x040fe20000041824 */
[----:B------:R-:W3:Y:S01]  /*17c10*/  LDSM.16.MT88.4 R60, [R186+0xc000] ;  /* 0x00c00000ba3c783b */ /* 0x000ee20000004200 */
[----:B------:R-:W-:Y:S06]  /*17c20*/  MUFU.EX2 R150, R150 ;  /* 0x0000009600967308 */ /* 0x000fec0000000800 */
[C---:B------:R-:W-:Y:S02]  /*17c30*/  HMMA.16816.F32.BF16 R16, R48.reuse, R72, R16 ;  /* 0x000000483010723c */ /* 0x040fe40000041810 */
[----:B------:R-:W-:Y:S06]  /*17c40*/  MUFU.EX2 R141, R141 ;  /* 0x0000008d008d7308 */ /* 0x000fec0000000800 */
[C---:B------:R-:W-:Y:S01]  /*17c50*/  HMMA.16816.F32.BF16 R20, R48.reuse, R74, R20 ;  /* 0x0000004a3014723c */ /* 0x040fe20000041814 */
[----:B------:R-:W4:Y:S01]  /*17c60*/  LDSM.16.MT88.4 R72, [R184+0xa000] ;  /* 0x00a00000b848783b */ /* 0x000f220000004200 */
[----:B------:R-:W-:Y:S06]  /*17c70*/  MUFU.EX2 R126, R126 ;  /* 0x0000007e007e7308 */ /* 0x000fec0000000800 */
[C---:B------:R-:W-:Y:S02]  /*17c80*/  HMMA.16816.F32.BF16 R40, R48.reuse, R68, R40 ;  /* 0x000000443028723c */ /* 0x040fe40000041828 */
[----:B------:R-:W5:Y:S06]  /*17c90*/  MUFU.EX2 R147, R147 ;  /* 0x0000009300937308 */ /* 0x000f6c0000000800 */
[C---:B------:R-:W-:Y:S01]  /*17ca0*/  HMMA.16816.F32.BF16 R44, R48.reuse, R70, R44 ;  /* 0x00000046302c723c */ /* 0x040fe2000004182c */
[----:B------:R-:W3:Y:S01]  /*17cb0*/  LDSM.16.MT88.4 R68, [R186+0xe000] ;  /* 0x00e00000ba44783b */ /* 0x000ee20000004200 */
[----:B------:R-:W-:Y:S06]  /*17cc0*/  MUFU.EX2 R3, R3 ;  /* 0x0000000300037308 */ /* 0x000fec0000000800 */
[----:B-1----:R-:W-:Y:S02]  /*17cd0*/  HMMA.16816.F32.BF16 R52, R48, R64, R52 ;  /* 0x000000403034723c */ /* 0x002fe40000041834 */
[----:B------:R-:W-:Y:S01]  /*17ce0*/  MUFU.EX2 R118, R118 ;  /* 0x0000007600767308 */ /* 0x000fe20000000800 */
[----:B-----5:R-:W-:-:S05]  /*17cf0*/  F2FP.BF16.PACK_AB R97, R147, R126 ;  /* 0x0000007e9361723e */ /* 0x020fca00000010ff */
[----:B------:R-:W-:Y:S01]  /*17d00*/  HMMA.16816.F32.BF16 R4, R48, R66, R4 ;  /* 0x000000423004723c */ /* 0x000fe20000041804 */
[----:B------:R-:W-:Y:S01]  /*17d10*/  LDSM.16.MT88.4 R64, [R184+0xe000] ;  /* 0x00e00000b840783b */ /* 0x000fe20000004200 */
[----:B------:R-:W-:Y:S05]  /*17d20*/  MUFU.EX2 R209, R209 ;  /* 0x000000d100d17308 */ /* 0x000fea0000000800 */
[----:B------:R-:W-:Y:S02]  /*17d30*/  F2FP.BF16.PACK_AB R48, R163, R158 ;  /* 0x0000009ea330723e */ /* 0x000fe400000010ff */
[----:B------:R-:W-:Y:S01]  /*17d40*/  F2FP.BF16.PACK_AB R49, R161, R102 ;  /* 0x00000066a131723e */ /* 0x000fe200000010ff */
[----:B------:R-:W-:Y:S01]  /*17d50*/  FADD.FTZ R102, R102, R103 ;  /* 0x0000006766667221 */ /* 0x000fe20000010000 */
[----:B------:R-:W-:Y:S01]  /*17d60*/  F2FP.BF16.PACK_AB R50, R160, R159 ;  /* 0x0000009fa032723e */ /* 0x000fe200000010ff */
[----:B------:R-:W-:Y:S01]  /*17d70*/  FADD.FTZ R159, R159, R0 ;  /* 0x000000009f9f7221 */ /* 0x000fe20000010000 */
[----:B------:R-:W-:Y:S01]  /*17d80*/  F2FP.BF16.PACK_AB R51, R165, R156 ;  /* 0x0000009ca533723e */ /* 0x000fe200000010ff */
[----:B------:R-:W-:-:S02]  /*17d90*/  FADD.FTZ R161, R161, R102 ;  /* 0x00000066a1a17221 */ /* 0x000fc40000010000 */
[----:B------:R-:W-:Y:S02]  /*17da0*/  FADD.FTZ R160, R160, R159 ;  /* 0x0000009fa0a07221 */ /* 0x000fe40000010000 */
[----:B------:R-:W-:Y:S02]  /*17db0*/  FADD.FTZ R156, R156, R161 ;  /* 0x000000a19c9c7221 */ /* 0x000fe40000010000 */
[----:B--2---:R-:W-:Y:S02]  /*17dc0*/  HMMA.16816.F32.BF16 R8, R48, R56, R8 ;  /* 0x000000383008723c */ /* 0x004fe40000041808 */
[----:B------:R-:W-:-:S06]  /*17dd0*/  FADD.FTZ R165, R165, R156 ;  /* 0x0000009ca5a57221 */ /* 0x000fcc0000010000 */
[C---:B------:R-:W-:Y:S01]  /*17de0*/  HMMA.16816.F32.BF16 R12, R48.reuse, R58, R12 ;  /* 0x0000003a300c723c */ /* 0x040fe2000004180c */
[----:B------:R-:W1:Y:S07]  /*17df0*/  LDSM.16.MT88.4 R56, [R184+0xc000] ;  /* 0x00c00000b838783b */ /* 0x000e6e0000004200 */
[C---:B---3--:R-:W-:Y:S08]  /*17e00*/  HMMA.16816.F32.BF16 R24, R48.reuse, R60, R24 ;  /* 0x0000003c3018723c */ /* 0x048ff00000041818 */
[C---:B------:R-:W-:Y:S01]  /*17e10*/  HMMA.16816.F32.BF16 R28, R48.reuse, R62, R28 ;  /* 0x0000003e301c723c */ /* 0x040fe2000004181c */
[----:B------:R-:W2:Y:S07]  /*17e20*/  LDSM.16.MT88.4 R60, [R186+0xa400] ;  /* 0x00a40000ba3c783b */ /* 0x000eae0000004200 */
[C---:B----4-:R-:W-:Y:S08]  /*17e30*/  HMMA.16816.F32.BF16 R16, R48.reuse, R72, R16 ;  /* 0x000000483010723c */ /* 0x050ff00000041810 */
[C---:B------:R-:W-:Y:S01]  /*17e40*/  HMMA.16816.F32.BF16 R20, R48.reuse, R74, R20 ;  /* 0x0000004a3014723c */ /* 0x040fe20000041814 */
[----:B------:R-:W3:Y:S07]  /*17e50*/  LDSM.16.MT88.4 R72, [R184+0xa400] ;  /* 0x00a40000b848783b */ /* 0x000eee0000004200 */
        /* <DEDUP_REMOVED lines=8> */
[----:B------:R-:W4:Y:S06]  /*17ee0*/  LDSM.16.MT88.4 R64, [R184+0xe400] ;  /* 0x00e40000b840783b */ /* 0x000f2c0000004200 */
[----:B------:R-:W-:Y:S01]  /*17ef0*/  F2FP.BF16.PACK_AB R48, R154, R153 ;  /* 0x000000999a30723e */ /* 0x000fe200000010ff */
[----:B------:R-:W-:Y:S01]  /*17f00*/  FADD.FTZ R153, R153, R160 ;  /* 0x000000a099997221 */ /* 0x000fe20000010000 */
[----:B------:R-:W-:Y:S01]  /*17f10*/  F2FP.BF16.PACK_AB R49, R167, R146 ;  /* 0x00000092a731723e */ /* 0x000fe200000010ff */
[----:B------:R-:W-:Y:S01]  /*17f20*/  FADD.FTZ R146, R146, R165 ;  /* 0x000000a592927221 */ /* 0x000fe20000010000 */
[----:B------:R-:W-:Y:S01]  /*17f30*/  F2FP.BF16.PACK_AB R50, R162, R151 ;  /* 0x00000097a232723e */ /* 0x000fe200000010ff */
[----:B------:R-:W-:Y:S01]  /*17f40*/  FADD.FTZ R154, R154, R153 ;  /* 0x000000999a9a7221 */ /* 0x000fe20000010000 */
[----:B------:R-:W-:Y:S01]  /*17f50*/  F2FP.BF16.PACK_AB R51, R155, R152 ;  /* 0x000000989b33723e */ /* 0x000fe200000010ff */
[----:B------:R-:W-:-:S04]  /*17f60*/  FADD.FTZ R167, R167, R146 ;  /* 0x00000092a7a77221 */ /* 0x000fc80000010000 */
[----:B------:R-:W-:Y:S02]  /*17f70*/  FADD.FTZ R152, R152, R167 ;  /* 0x000000a798987221 */ /* 0x000fe40000010000 */
[----:B--2---:R-:W-:Y:S02]  /*17f80*/  HMMA.16816.F32.BF16 R8, R48, R60, R8 ;  /* 0x0000003c3008723c */ /* 0x004fe40000041808 */
[----:B------:R-:W-:-:S06]  /*17f90*/  FADD.FTZ R155, R155, R152 ;  /* 0x000000989b9b7221 */ /* 0x000fcc0000010000 */
        /* <DEDUP_REMOVED lines=8> */
[C---:B----4-:R-:W-:Y:S07]  /*18020*/  HMMA.16816.F32.BF16 R52, R48.reuse, R64, R52 ;  /* 0x000000403034723c */ /* 0x050fee0000041834 */
[----:B------:R-:W-:Y:S01]  /*18030*/  F2FP.BF16.PACK_AB R64, R143, R144 ;  /* 0x000000908f40723e */ /* 0x000fe200000010ff */
[----:B--2---:R-:W-:Y:S01]  /*18040*/  HMMA.16816.F32.BF16 R32, R48, R60, R32 ;  /* 0x0000003c3020723c */ /* 0x004fe20000041820 */
[----:B------:R-:W-:Y:S01]  /*18050*/  F2FP.BF16.PACK_AB R65, R157, R142 ;  /* 0x0000008e9d41723e */ /* 0x000fe200000010ff */
[----:B------:R-:W-:-:S04]  /*18060*/  FADD.FTZ R142, R142, R155 ;  /* 0x0000009b8e8e7221 */ /* 0x000fc80000010000 */
[----:B------:R-:W-:Y:S02]  /*18070*/  FADD.FTZ R157, R157, R142 ;  /* 0x0000008e9d9d7221 */ /* 0x000fe40000010000 */
[C---:B------:R-:W-:Y:S01]  /*18080*/  HMMA.16816.F32.BF16 R36, R48.reuse, R62, R36 ;  /* 0x0000003e3024723c */ /* 0x040fe20000041824 */
[----:B------:R-:W1:Y:S07]  /*18090*/  LDSM.16.MT88.4 R60, [R186+0xc800] ;  /* 0x00c80000ba3c783b */ /* 0x000e6e0000004200 */
[C---:B------:R-:W-:Y:S07]  /*180a0*/  HMMA.16816.F32.BF16 R4, R48.reuse, R66, R4 ;  /* 0x000000423004723c */ /* 0x040fee0000041804 */
[----:B------:R-:W-:Y:S01]  /*180b0*/  F2FP.BF16.PACK_AB R66, R150, R145 ;  /* 0x000000919642723e */ /* 0x000fe200000010ff */
[----:B------:R-:W-:Y:S01]  /*180c0*/  HMMA.16816.F32.BF16 R40, R48, R68, R40 ;  /* 0x000000443028723c */ /* 0x000fe20000041828 */
[----:B------:R-:W-:Y:S01]  /*180d0*/  F2FP.BF16.PACK_AB R67, R141, R140 ;  /* 0x0000008c8d43723e */ /* 0x000fe200000010ff */
[----:B------:R-:W-:-:S04]  /*180e0*/  FADD.FTZ R140, R140, R157 ;  /* 0x0000009d8c8c7221 */ /* 0x000fc80000010000 */
[----:B------:R-:W-:Y:S02]  /*180f0*/  FADD.FTZ R141, R141, R140 ;  /* 0x0000008c8d8d7221 */ /* 0x000fe40000010000 */
[----:B------:R-:W-:Y:S01]  /*18100*/  HMMA.16816.F32.BF16 R44, R48, R70, R44 ;  /* 0x00000046302c723c */ /* 0x000fe2000004182c */
[----:B------:R-:W2:Y:S01]  /*18110*/  LDSM.16.MT88.4 R68, [R186+0xe800] ;  /* 0x00e80000ba44783b */ /* 0x000ea20000004200 */
[----:B------:R-:W-:-:S03]  /*18120*/  FADD.FTZ R126, R126, R141 ;  /* 0x0000008d7e7e7221 */ /* 0x000fc60000010000 */
[----:B------:R-:W4:Y:S01]  /*18130*/  LDSM.16.MT88.4 R48, [R184+0xc800] ;  /* 0x00c80000b830783b */ /* 0x000f220000004200 */
[----:B------:R-:W-:Y:S02]  /*18140*/  FADD.FTZ R147, R147, R126 ;  /* 0x0000007e93937221 */ /* 0x000fe40000010000 */
[C---:B---3--:R-:W-:Y:S08]  /*18150*/  HMMA.16816.F32.BF16 R8, R64.reuse, R72, R8 ;  /* 0x000000484008723c */ /* 0x048ff00000041808 */
[C---:B------:R-:W-:Y:S01]  /*18160*/  HMMA.16816.F32.BF16 R12, R64.reuse, R74, R12 ;  /* 0x0000004a400c723c */ /* 0x040fe2000004180c */
[----:B------:R-:W-:Y:S07]  /*18170*/  LDSM.16.MT88.4 R72, [R184+0xac00] ;  /* 0x00ac0000b848783b */ /* 0x000fee0000004200 */
[C---:B-1----:R-:W-:Y:S07]  /*18180*/  HMMA.16816.F32.BF16 R24, R64.reuse, R60, R24 ;  /* 0x0000003c4018723c */ /* 0x042fee0000041818 */
[-C--:B------:R-:W-:Y:S01]  /*18190*/  FFMA.FTZ R60, R122, R136.reuse, -R129 ;  /* 0x000000887a3c7223 */ /* 0x080fe20000010881 */
[----:B------:R-:W-:Y:S01]  /*181a0*/  HMMA.16816.F32.BF16 R28, R64, R62, R28 ;  /* 0x0000003e401c723c */ /* 0x000fe2000004181c */
[----:B------:R-:W-:-:S04]  /*181b0*/  FFMA.FTZ R61, R120, R136, -R134 ;  /* 0x00000088783d7223 */ /* 0x000fc80000010886 */
[----:B------:R-:W1:Y:S02]  /*181c0*/  MUFU.EX2 R60, R60 ;  /* 0x0000003c003c7308 */ /* 0x000e640000000800 */
[----:B------:R-:W-:Y:S01]  /*181d0*/  FFMA.FTZ R62, R125, R136, -R134 ;  /* 0x000000887d3e7223 */ /* 0x000fe20000010886 */
[C---:B------:R-:W-:Y:S05]  /*181e0*/  HMMA.16816.F32.BF16 R16, R64.reuse, R56, R16 ;  /* 0x000000384010723c */ /* 0x040fea0000041810 */
[----:B------:R-:W3:Y:S03]  /*181f0*/  MUFU.EX2 R62, R62 ;  /* 0x0000003e003e7308 */ /* 0x000ee60000000800 */
[C---:B------:R-:W-:Y:S01]  /*18200*/  HMMA.16816.F32.BF16 R20, R64.reuse, R58, R20 ;  /* 0x0000003a4014723c */ /* 0x040fe20000041814 */
[----:B------:R-:W5:Y:S04]  /*18210*/  LDSM.16.MT88.4 R56, [R184+0xe800] ;  /* 0x00e80000b838783b */ /* 0x000f680000004200 */
[----:B------:R-:W4:Y:S01]  /*18220*/  MUFU.EX2 R61, R61 ;  /* 0x0000003d003d7308 */ /* 0x000f220000000800 */
[C---:B-1----:R-:W-:Y:S01]  /*18230*/  F2FP.BF16.PACK_AB R99, R209.reuse, R60 ;  /* 0x0000003cd163723e */ /* 0x042fe200000010ff */
[----:B------:R-:W-:Y:S01]  /*18240*/  FADD.FTZ R60, R60, R147 ;  /* 0x000000933c3c7221 */ /* 0x000fe20000010000 */
[----:B--2---:R-:W-:Y:S03]  /*18250*/  HMMA.16816.F32.BF16 R40, R64, R68, R40 ;  /* 0x000000444028723c */ /* 0x004fe60000041828 */
[----:B------:R-:W-:Y:S01]  /*18260*/  FADD.FTZ R209, R209, R60 ;  /* 0x0000003cd1d17221 */ /* 0x000fe20000010000 */
[----:B---3--:R-:W-:-:S04]  /*18270*/  F2FP.BF16.PACK_AB R96, R62, R3 ;  /* 0x000000033e60723e */ /* 0x008fc800000010ff */
[----:B----4-:R-:W-:Y:S01]  /*18280*/  HMMA.16816.F32.BF16 R32, R64, R48, R32 ;  /* 0x000000304020723c */ /* 0x010fe20000041820 */
[----:B------:R-:W-:-:S07]  /*18290*/  F2FP.BF16.PACK_AB R98, R118, R61 ;  /* 0x0000003d7662723e */ /* 0x000fce00000010ff */
[----:B------:R-:W-:Y:S01]  /*182a0*/  HMMA.16816.F32.BF16 R36, R64, R50, R36 ;  /* 0x000000324024723c */ /* 0x000fe20000041824 */
[----:B------:R-:W-:Y:S07]  /*182b0*/  LDSM.16.MT88.4 R48, [R186+0xcc00] ;  /* 0x00cc0000ba30783b */ /* 0x000fee0000004200 */
[C---:B------:R-:W-:Y:S01]  /*182c0*/  HMMA.16816.F32.BF16 R112, R96.reuse, R108, R8 ;  /* 0x0000006c6070723c */ /* 0x040fe20000041808 */
[----:B------:R-:W1:Y:S07]  /*182d0*/  LDSM.16.MT88.4 R8, [R186+0xec00] ;  /* 0x00ec0000ba08783b */ /* 0x000e6e0000004200 */
[----:B------:R-:W-:Y:S01]  /*182e0*/  HMMA.16816.F32.BF16 R108, R96, R110, R12 ;  /* 0x0000006e606c723c */ /* 0x000fe2000004180c */
[----:B------:R-:W2:Y:S07]  /*182f0*/  LDSM.16.MT88.4 R12, [R184+0xec00] ;  /* 0x00ec0000b80c783b */ /* 0x000eae0000004200 */
[C---:B------:R-:W-:Y:S08]  /*18300*/  HMMA.16816.F32.BF16 R44, R64.reuse, R70, R44 ;  /* 0x00000046402c723c */ /* 0x040ff0000004182c */
[C---:B-----5:R-:W-:Y:S08]  /*18310*/  HMMA.16816.F32.BF16 R52, R64.reuse, R56, R52 ;  /* 0x000000384034723c */ /* 0x060ff00000041834 */
[----:B------:R-:W-:Y:S08]  /*18320*/  HMMA.16816.F32.BF16 R4, R64, R58, R4 ;  /* 0x0000003a4004723c */ /* 0x000ff00000041804 */
[C---:B------:R-:W-:Y:S08]  /*18330*/  HMMA.16816.F32.BF16 R68, R96.reuse, R72, R16 ;  /* 0x000000486044723c */ /* 0x040ff00000041810 */
[C---:B-1----:R-:W-:Y:S07]  /*18340*/  HMMA.16816.F32.BF16 R88, R96.reuse, R8, R40 ;  /* 0x000000086058723c */ /* 0x042fee0000041828 */
[----:B------:R-:W-:Y:S01]  /*18350*/  FADD.FTZ R9, R151, R154 ;  /* 0x0000009a97097221 */ /* 0x000fe20000010000 */
[----:B------:R-:W-:Y:S03]  /*18360*/  HMMA.16816.F32.BF16 R84, R96, R104, R32 ;  /* 0x000000686054723c */ /* 0x000fe60000041820 */
[----:B------:R-:W-:-:S04]  /*18370*/  FADD.FTZ R9, R162, R9 ;  /* 0x00000009a2097221 */ /* 0x000fc80000010000 */
[----:B------:R-:W-:Y:S01]  /*18380*/  FADD.FTZ R0, R144, R9 ;  /* 0x0000000990007221 */ /* 0x000fe20000010000 */
[----:B------:R-:W-:Y:S03]  /*18390*/  HMMA.16816.F32.BF16 R72, R96, R74, R20 ;  /* 0x0000004a6048723c */ /* 0x000fe60000041814 */
[----:B------:R-:W-:-:S04]  /*183a0*/  FADD.FTZ R0, R143, R0 ;  /* 0x000000008f007221 */ /* 0x000fc80000010000 */
[----:B------:R-:W-:Y:S01]  /*183b0*/  FADD.FTZ R145, R145, R0 ;  /* 0x0000000091917221 */ /* 0x000fe20000010000 */
[----:B------:R-:W-:Y:S01]  /*183c0*/  HMMA.16816.F32.BF16 R76, R96, R48, R24 ;  /* 0x00000030604c723c */ /* 0x000fe20000041818 */
[----:B------:R-:W-:Y:S02]  /*183d0*/  MOV R0, R133 ;  /* 0x0000008500007202 */ /* 0x000fe40000000f00 */
[----:B------:R-:W-:-:S04]  /*183e0*/  FADD.FTZ R150, R150, R145 ;  /* 0x0000009196967221 */ /* 0x000fc80000010000 */
[----:B------:R-:W-:Y:S01]  /*183f0*/  FADD.FTZ R3, R3, R150 ;  /* 0x0000009603037221 */ /* 0x000fe20000010000 */
[----:B------:R-:W-:Y:S03]  /*18400*/  HMMA.16816.F32.BF16 R80, R96, R50, R28 ;  /* 0x000000326050723c */ /* 0x000fe6000004181c */
[----:B------:R-:W-:-:S04]  /*18410*/  FADD.FTZ R62, R62, R3 ;  /* 0x000000033e3e7221 */ /* 0x000fc80000010000 */
[----:B------:R-:W-:Y:S01]  /*18420*/  FADD.FTZ R61, R61, R62 ;  /* 0x0000003e3d3d7221 */ /* 0x000fe20000010000 */
[----:B------:R-:W-:Y:S03]  /*18430*/  HMMA.16816.F32.BF16 R104, R96, R106, R36 ;  /* 0x0000006a6068723c */ /* 0x000fe60000041824 */
[----:B------:R-:W-:-:S05]  /*18440*/  FADD.FTZ R210, R118, R61 ;  /* 0x0000003d76d27221 */ /* 0x000fca0000010000 */
[C---:B------:R-:W-:Y:S08]  /*18450*/  HMMA.16816.F32.BF16 R92, R96.reuse, R10, R44 ;  /* 0x0000000a605c723c */ /* 0x040ff0000004182c */
[C---:B--2---:R-:W-:Y:S08]  /*18460*/  HMMA.16816.F32.BF16 R100, R96.reuse, R12, R52 ;  /* 0x0000000c6064723c */ /* 0x044ff00000041834 */
[----:B------:R-:W-:Y:S11]  /*18470*/  HMMA.16816.F32.BF16 R96, R96, R14, R4 ;  /* 0x0000000e6060723c */ /* 0x000ff60000041804 */
[----:B------:R-:W-:Y:S08]  /*18480*/  @!UPT UIADD3 URZ, URZ, URZ, URZ ;  /* 0x0000003f3f3ff290 */ /* 0x000ff0000fffe03f */
.L_x_1540:
[----:B------:R-:W-:Y:S05]  /*18490*/  @!P6 BRA `(.L_x_1549) ;  /* 0x00003df00000e947 */ /* 0x000fea0003800000 */
[----:B------:R-:W-:Y:S02]  /*184a0*/  MOV R121, R0 ;  /* 0x0000000000797202 */ /* 0x000fe40000000f00 */
[----:B------:R-:W-:-:S02]  /*184b0*/  MOV R3, R2 ;  /* 0x0000000200037202 */ /* 0x000fc40000000f00 */
.L_x_1558:
[----:B------:R-:W-:Y:S04]  /*184c0*/  DEPBAR.LE SB0, 0x0 ;  /* 0x000080000000791a */ /* 0x000fe80000000000 */
[----:B------:R-:W-:Y:S01]  /*184d0*/  WARPSYNC 0xffffffff ;  /* 0xffffffff00007948 */ /* 0x000fe20003800000 */
[----:B------:R-:W-:Y:S01]  /*184e0*/  BAR.SYNC.DEFER_BLOCKING 0x0 ;  /* 0x0000000000007b1d */ /* 0x000fe20000010000 */
[----:B------:R-:W-:Y:S05]  /*184f0*/  IADD3 R205, R205, -0x1, RZ ;  /* 0xffffffffcdcd7810 */ /* 0x000fea0007ffe0ff */
[----:B------:R-:W-:Y:S01]  /*18500*/  BSSY B0, `(.L_x_1550) ;  /* 0x0000044000007945 */ /* 0x000fe20003800000 */
[----:B------:R-:W-:-:S05]  /*18510*/  @!P3 BRA `(.L_x_1551) ;  /* 0x000003f00000b947 */ /* 0x000fca0003800000 */
[----:B------:R-:W2:Y:S04]  /*18520*/  LD.E R9, [R116.64+0x170] ;  /* 0x0001700474097980 */ /* 0x000ea8000c101900 */
[----:B------:R-:W3:Y:S01]  /*18530*/  LD.E.64 R14, [R116.64+0x28] ;  /* 0x00002804740e7980 */ /* 0x000ee2000c101b00 */
[-C--:B--2---:R-:W-:Y:S02]  /*18540*/  IABS R7, R9.reuse ;  /* 0x0000000900077213 */ /* 0x084fe40000000000 */
[-C--:B------:R-:W-:Y:S02]  /*18550*/  IABS R5, R9.reuse ;  /* 0x0000000900057213 */ /* 0x080fe40000000000 */
[----:B------:R-:W1:Y:S03]  /*18560*/  I2F.RP R6, R7 ;  /* 0x0000000700067306 */ /* 0x000e660000209400 */
[----:B------:R-:W-:Y:S07]  /*18570*/  IMAD.MOV R5, RZ, RZ, -R5 ;  /* 0x000000ffff057224 */ /* 0x000fee00078e0a05 */
[----:B-1----:R-:W1:Y:S02]  /*18580*/  MUFU.RCP R0, R6 ;  /* 0x0000000600007308 */ /* 0x002e640000001000 */
[----:B-1----:R-:W-:Y:S01]  /*18590*/  IADD3 R12, R0, 0xffffffe, RZ ;  /* 0x0ffffffe000c7810 */ /* 0x002fe20007ffe0ff */
[----:B------:R-:W-:Y:S07]  /*185a0*/  IMAD.SHL.U32 R0, R205, 0x80, RZ ;  /* 0x00000080cd007824 */ /* 0x000fee00078e00ff */
[----:B------:R-:W1:Y:S01]  /*185b0*/  F2I.FTZ.U32.TRUNC.NTZ R13, R12 ;  /* 0x0000000c000d7305 */ /* 0x000e62000021f000 */
[C---:B------:R-:W-:Y:S02]  /*185c0*/  IADD3 R10, R0.reuse, 0x80, RZ ;  /* 0x00000080000a7810 */ /* 0x040fe40007ffe0ff */
[----:B------:R-:W-:Y:S02]  /*185d0*/  IABS R2, R0 ;  /* 0x0000000000027213 */ /* 0x000fe40000000000 */
        /* <DEDUP_REMOVED lines=51> */
.L_x_1551:
[----:B------:R-:W2:Y:S02]  /*18910*/  LD.E R9, [R116.64+0x40] ;  /* 0x0000400474097980 */ /* 0x000ea4000c101900 */
[----:B--2---:R-:W-:Y:S04]  /*18920*/  LEA R9, -R9, RZ, 0x7 ;  /* 0x000000ff09097211 */ /* 0x004fe800078e39ff */
[----:B------:R-:W-:Y:S02]  /*18930*/  SHF.R.S32.HI R0, RZ, 0x1f, R9 ;  /* 0x0000001fff007819 */ /* 0x000fe40000011409 */
.L_x_1552:
[----:B------:R-:W-:Y:S05]  /*18940*/  BSYNC B0 ;  /* 0x0000000000007941 */ /* 0x000fea0003800000 */
.L_x_1550:
        /* <DEDUP_REMOVED lines=56> */
[----:B------:R-:W-:Y:S03]  /*18cd0*/  ISETP.GT.AND P0, PT, R205, R194, PT ;  /* 0x000000c2cd00720c */ /* 0x000fe60003f04270 */
        /* <DEDUP_REMOVED lines=197> */
[----:B------:R-:W-:Y:S01]  /*19930*/  IADD3 R122, R2, -0x80, RZ ;  /* 0xffffff80027a7810 */ /* 0x000fe20007ffe0ff */
[----:B------:R-:W3:Y:S03]  /*19940*/  LD.E.64 R130, [R116.64+0x20] ;  /* 0x0000200474827980 */ /* 0x000ee6000c101b00 */
        /* <DEDUP_REMOVED lines=59> */
.L_x_1556:
[----:B------:R-:W2:Y:S02]  /*19d00*/  LD.E R125, [R116.64+0x38] ;  /* 0x00003804747d7980 */ /* 0x000ea4000c101900 */
[----:B--2---:R-:W-:Y:S04]  /*19d10*/  LEA R125, -R125, RZ, 0x7 ;  /* 0x000000ff7d7d7211 */ /* 0x004fe800078e39ff */
[----:B------:R-:W-:Y:S02]  /*19d20*/  SHF.R.S32.HI R0, RZ, 0x1f, R125 ;  /* 0x0000001fff007819 */ /* 0x000fe4000001147d */
.L_x_1557:
[----:B------:R-:W-:Y:S05]  /*19d30*/  BSYNC B0 ;  /* 0x0000000000007941 */ /* 0x000fea0003800000 */
.L_x_1555:
        /* <DEDUP_REMOVED lines=91> */
.L_x_1554:
[----:B------:R-:W-:Y:S05]  /*1a2f0*/  BSYNC B1 ;  /* 0x0000000000017941 */ /* 0x000fea0003800000 */
.L_x_1553:
        /* <DEDUP_REMOVED lines=71> */
[----:B------:R-:W-:Y:S01]  /*1a770*/  LDSM.16.MT88.4 R128, [R186+0xb000] ;  /* 0x00b00000ba80783b */ /* 0x000fe20000004200 */
[----:B-1----:R-:W-:Y:S05]  /*1a780*/  FMNMX.FTZ R0, R123, R0, !PT ;  /* 0x000000007b007209 */ /* 0x002fea0007810000 */
[----:B------:R-:W-:Y:S01]  /*1a790*/  FADD.FTZ R120, -R0, R121 ;  /* 0x0000007900787221 */ /* 0x000fe20000010100 */
[----:B---3--:R-:W-:Y:S02]  /*1a7a0*/  FMNMX.FTZ R2, R127, R2, !PT ;  /* 0x000000027f027209 */ /* 0x008fe40007810000 */
[----:B------:R-:W-:Y:S02]  /*1a7b0*/  LDSM.16.MT88.4 R124, [R184+0x9000] ;  /* 0x00900000b87c783b */ /* 0x000fe40000004200 */
        /* <DEDUP_REMOVED lines=9> */
[----:B------:R-:W1:Y:S01]  /*1a850*/  LDSM.16.MT88.4 R120, [R186+0x9000] ;  /* 0x00900000ba78783b */ /* 0x000e620000004200 */
[-CC-:B------:R-:W-:Y:S01]  /*1a860*/  FFMA.FTZ R132, R8, R119.reuse, -R142.reuse ;  /* 0x0000007708847223 */ /* 0x180fe2000001088e */
[----:B------:R-:W2:Y:S01]  /*1a870*/  MUFU.EX2 R118, R118 ;  /* 0x0000007600767308 */ /* 0x000ea20000000800 */
[-C--:B------:R-:W-:Y:S01]  /*1a880*/  FFMA.FTZ R133, R9, R119.reuse, -R142 ;  /* 0x0000007709857223 */ /* 0x080fe2000001088e */
[----:B------:R-:W-:Y:S01]  /*1a890*/  ISETP.GT.AND P0, PT, R205, R194, PT ;  /* 0x000000c2cd00720c */ /* 0x000fe20003f04270 */
[-CC-:B------:R-:W-:Y:S02]  /*1a8a0*/  FFMA.FTZ R136, R10, R119.reuse, -R140.reuse ;  /* 0x000000770a887223 */ /* 0x180fe4000001088c */
[-C--:B------:R-:W-:Y:S02]  /*1a8b0*/  FFMA.FTZ R135, R11, R119.reuse, -R140 ;  /* 0x000000770b877223 */ /* 0x080fe4000001088c */
[-CC-:B------:R-:W-:Y:S02]  /*1a8c0*/  FFMA.FTZ R137, R4, R119.reuse, -R142.reuse ;  /* 0x0000007704897223 */ /* 0x180fe4000001088e */
[-C--:B------:R-:W-:Y:S01]  /*1a8d0*/  FFMA.FTZ R134, R5, R119.reuse, -R142 ;  /* 0x0000007705867223 */ /* 0x080fe2000001088e */
[----:B------:R-:W3:Y:S01]  /*1a8e0*/  MUFU.EX2 R3, R3 ;  /* 0x0000000300037308 */ /* 0x000ee20000000800 */
[-CC-:B------:R-:W-:Y:S02]  /*1a8f0*/  FFMA.FTZ R139, R6, R119.reuse, -R140.reuse ;  /* 0x00000077068b7223 */ /* 0x180fe4000001088c */
[-C--:B------:R-:W-:Y:S02]  /*1a900*/  FFMA.FTZ R138, R7, R119.reuse, -R140 ;  /* 0x00000077078a7223 */ /* 0x080fe4000001088c */
[-CC-:B------:R-:W-:Y:S02]  /*1a910*/  FFMA.FTZ R141, R12, R119.reuse, -R142.reuse ;  /* 0x000000770c8d7223 */ /* 0x180fe4000001088e */
[-CC-:B------:R-:W-:Y:S02]  /*1a920*/  FFMA.FTZ R145, R20, R119.reuse, -R142.reuse ;  /* 0x0000007714917223 */ /* 0x180fe4000001088e */
[-C--:B------:R-:W-:Y:S01]  /*1a930*/  FFMA.FTZ R150, R21, R119.reuse, -R142 ;  /* 0x0000007715967223 */ /* 0x080fe2000001088e */
[----:B------:R-:W-:Y:S01]  /*1a940*/  MUFU.EX2 R137, R137 ;  /* 0x0000008900897308 */ /* 0x000fe20000000800 */
[-CC-:B------:R-:W-:Y:S02]  /*1a950*/  FFMA.FTZ R147, R22, R119.reuse, -R140.reuse ;  /* 0x0000007716937223 */ /* 0x180fe4000001088c */
[----:B------:R-:W-:Y:S02]  /*1a960*/  FFMA.FTZ R152, R23, R119, -R140 ;  /* 0x0000007717987223 */ /* 0x000fe4000001088c */
[C---:B--2---:R-:W-:Y:S01]  /*1a970*/  FMUL.FTZ R6, R118.reuse, R114 ;  /* 0x0000007276067220 */ /* 0x044fe20000410000 */
[----:B------:R-:W-:Y:S01]  /*1a980*/  LDSM.16.MT88.4 R20, [R186+0xd400] ;  /* 0x00d40000ba14783b */ /* 0x000fe20000004200 */
[C---:B------:R-:W-:Y:S02]  /*1a990*/  FMUL.FTZ R7, R118.reuse, R115 ;  /* 0x0000007376077220 */ /* 0x040fe40000410000 */
[C---:B------:R-:W-:Y:S01]  /*1a9a0*/  FMUL.FTZ R10, R118.reuse, R110 ;  /* 0x0000006e760a7220 */ /* 0x040fe20000410000 */
[----:B------:R-:W2:Y:S01]  /*1a9b0*/  MUFU.EX2 R134, R134 ;  /* 0x0000008600867308 */ /* 0x000ea20000000800 */
[C---:B------:R-:W-:Y:S02]  /*1a9c0*/  FMUL.FTZ R11, R118.reuse, R111 ;  /* 0x0000006f760b7220 */ /* 0x040fe40000410000 */
[C---:B------:R-:W-:Y:S02]  /*1a9d0*/  FMUL.FTZ R70, R118.reuse, R70 ;  /* 0x0000004676467220 */ /* 0x040fe40000410000 */
[C---:B---3--:R-:W-:Y:S02]  /*1a9e0*/  FMUL.FTZ R4, R3.reuse, R112 ;  /* 0x0000007003047220 */ /* 0x048fe40000410000 */
[C---:B------:R-:W-:Y:S02]  /*1a9f0*/  FMUL.FTZ R5, R3.reuse, R113 ;  /* 0x0000007103057220 */ /* 0x040fe40000410000 */
[C---:B------:R-:W-:Y:S01]  /*1aa00*/  FMUL.FTZ R8, R3.reuse, R108 ;  /* 0x0000006c03087220 */ /* 0x040fe20000410000 */
[----:B------:R-:W-:Y:S01]  /*1aa10*/  MUFU.EX2 R139, R139 ;  /* 0x0000008b008b7308 */ /* 0x000fe20000000800 */
[C---:B------:R-:W-:Y:S02]  /*1aa20*/  FMUL.FTZ R9, R3.reuse, R109 ;  /* 0x0000006d03097220 */ /* 0x040fe40000410000 */
[C---:B------:R-:W-:Y:S01]  /*1aa30*/  FMUL.FTZ R71, R118.reuse, R71 ;  /* 0x0000004776477220 */ /* 0x040fe20000410000 */
[----:B------:R-:W3:Y:S01]  /*1aa40*/  LDSM.16.MT88.4 R108, [R184+0xb000] ;  /* 0x00b00000b86c783b */ /* 0x000ee20000004200 */
[C---:B------:R-:W-:Y:S02]  /*1aa50*/  FMUL.FTZ R68, R3.reuse, R68 ;  /* 0x0000004403447220 */ /* 0x040fe40000410000 */
[C---:B------:R-:W-:Y:S02]  /*1aa60*/  FMUL.FTZ R69, R3.reuse, R69 ;  /* 0x0000004503457220 */ /* 0x040fe40000410000 */
[C---:B------:R-:W-:Y:S01]  /*1aa70*/  FMUL.FTZ R74, R118.reuse, R74 ;  /* 0x0000004a764a7220 */ /* 0x040fe20000410000 */
[----:B------:R-:W4:Y:S01]  /*1aa80*/  MUFU.EX2 R138, R138 ;  /* 0x0000008a008a7308 */ /* 0x000f220000000800 */
[----:B------:R-:W-:Y:S02]  /*1aa90*/  FMUL.FTZ R75, R118, R75 ;  /* 0x0000004b764b7220 */ /* 0x000fe40000410000 */
        /* <DEDUP_REMOVED lines=11> */
[----:B------:R-:W2:Y:S01]  /*1ab50*/  MUFU.EX2 R133, R133 ;  /* 0x0000008500857308 */ /* 0x000ea20000000800 */
[C---:B------:R-:W-:Y:S02]  /*1ab60*/  FMUL.FTZ R81, R3.reuse, R81 ;  /* 0x0000005103517220 */ /* 0x040fe40000410000 */
[C---:B------:R-:W-:Y:S01]  /*1ab70*/  FMUL.FTZ R12, R3.reuse, R104 ;  /* 0x00000068030c7220 */ /* 0x040fe20000410000 */
[----:B----4-:R-:W-:Y:S01]  /*1ab80*/  F2FP.BF16.PACK_AB R113, R138, R139 ;  /* 0x0000008b8a71723e */ /* 0x010fe200000010ff */
[C---:B------:R-:W-:Y:S02]  /*1ab90*/  FMUL.FTZ R86, R118.reuse, R86 ;  /* 0x0000005676567220 */ /* 0x040fe40000410000 */
[----:B------:R-:W-:Y:S02]  /*1aba0*/  FMUL.FTZ R87, R118, R87 ;  /* 0x0000005776577220 */ /* 0x000fe40000410000 */
[C---:B------:R-:W-:Y:S01]  /*1abb0*/  FMUL.FTZ R84, R3.reuse, R84 ;  /* 0x0000005403547220 */ /* 0x040fe20000410000 */
[----:B------:R-:W-:Y:S01]  /*1abc0*/  MUFU.EX2 R136, R136 ;  /* 0x0000008800887308 */ /* 0x000fe20000000800 */
[----:B------:R-:W-:Y:S02]  /*1abd0*/  FMUL.FTZ R85, R3, R85 ;  /* 0x0000005503557220 */ /* 0x000fe40000410000 */
[-CC-:B------:R-:W-:Y:S02]  /*1abe0*/  FFMA.FTZ R151, R32, R119.reuse, -R142.reuse ;  /* 0x0000007720977223 */ /* 0x180fe4000001088e */
[-C--:B------:R-:W-:Y:S02]  /*1abf0*/  FFMA.FTZ R154, R33, R119.reuse, -R142 ;  /* 0x00000077219a7223 */ /* 0x080fe4000001088e */
[-CC-:B------:R-:W-:Y:S02]  /*1ac00*/  FFMA.FTZ R153, R34, R119.reuse, -R140.reuse ;  /* 0x0000007722997223 */ /* 0x180fe4000001088c */
[-C--:B------:R-:W-:Y:S01]  /*1ac10*/  FFMA.FTZ R156, R35, R119.reuse, -R140 ;  /* 0x00000077239c7223 */ /* 0x080fe2000001088c */
[----:B------:R-:W4:Y:S01]  /*1ac20*/  MUFU.EX2 R135, R135 ;  /* 0x0000008700877308 */ /* 0x000f220000000800 */
[----:B------:R-:W-:Y:S01]  /*1ac30*/  LDSM.16.MT88.4 R32, [R184+0x9c00] ;  /* 0x009c0000b820783b */ /* 0x000fe20000004200 */
[-CC-:B------:R-:W-:Y:S01]  /*1ac40*/  FFMA.FTZ R155, R36, R119.reuse, -R142.reuse ;  /* 0x00000077249b7223 */ /* 0x180fe2000001088e */
[----:B--2---:R-:W-:Y:S01]  /*1ac50*/  F2FP.BF16.PACK_AB R114, R133, R132 ;  /* 0x000000848572723e */ /* 0x004fe200000010ff */
[-C--:B------:R-:W-:Y:S02]  /*1ac60*/  FFMA.FTZ R158, R37, R119.reuse, -R142 ;  /* 0x00000077259e7223 */ /* 0x080fe4000001088e */
[-CC-:B------:R-:W-:Y:S02]  /*1ac70*/  FFMA.FTZ R157, R38, R119.reuse, -R140.reuse ;  /* 0x00000077269d7223 */ /* 0x180fe4000001088c */
[-C--:B------:R-:W-:Y:S02]  /*1ac80*/  FFMA.FTZ R160, R39, R119.reuse, -R140 ;  /* 0x0000007727a07223 */ /* 0x080fe4000001088c */
[----:B------:R-:W-:Y:S01]  /*1ac90*/  MUFU.EX2 R141, R141 ;  /* 0x0000008d008d7308 */ /* 0x000fe20000000800 */
[----:B------:R-:W-:Y:S01]  /*1aca0*/  LDSM.16.MT88.4 R36, [R186+0xc000] ;  /* 0x00c00000ba24783b */ /* 0x000fe20000004200 */
[-CC-:B------:R-:W-:Y:S02]  /*1acb0*/  FFMA.FTZ R159, R40, R119.reuse, -R142.reuse ;  /* 0x00000077289f7223 */ /* 0x180fe4000001088e */
[--C-:B------:R-:W-:Y:S02]  /*1acc0*/  FFMA.FTZ R162, R41, R119, -R142.reuse ;  /* 0x0000007729a27223 */ /* 0x100fe4000001088e */
[C---:B------:R-:W-:Y:S02]  /*1acd0*/  FMUL.FTZ R90, R118.reuse, R90 ;  /* 0x0000005a765a7220 */ /* 0x040fe40000410000 */
[C---:B------:R-:W-:Y:S02]  /*1ace0*/  FMUL.FTZ R91, R118.reuse, R91 ;  /* 0x0000005b765b7220 */ /* 0x040fe40000410000 */
[C---:B------:R-:W-:Y:S01]  /*1acf0*/  FMUL.FTZ R88, R3.reuse, R88 ;  /* 0x0000005803587220 */ /* 0x040fe20000410000 */
[----:B------:R-:W-:Y:S01]  /*1ad00*/  MUFU.EX2 R150, R150 ;  /* 0x0000009600967308 */ /* 0x000fe20000000800 */
[----:B------:R-:W-:Y:S01]  /*1ad10*/  FMUL.FTZ R89, R3, R89 ;  /* 0x0000005903597220 */ /* 0x000fe20000410000 */
[----:B----4-:R-:W-:Y:S01]  /*1ad20*/  F2FP.BF16.PACK_AB R115, R135, R136 ;  /* 0x000000888773723e */ /* 0x010fe200000010ff */
        /* <DEDUP_REMOVED lines=10> */
[----:B------:R-:W-:Y:S02]  /*1add0*/  FMUL.FTZ R99, R118, R99 ;  /* 0x0000006376637220 */ /* 0x000fe40000410000 */
[C---:B------:R-:W-:Y:S02]  /*1ade0*/  FMUL.FTZ R96, R3.reuse, R96 ;  /* 0x0000006003607220 */ /* 0x040fe40000410000 */
[C---:B------:R-:W-:Y:S04]  /*1adf0*/  HMMA.16816.F32.BF16 R68, R112.reuse, R124, R68 ;  /* 0x0000007c7044723c */ /* 0x040fe80000041844 */
[----:B------:R-:W-:Y:S01]  /*1ae00*/  FMUL.FTZ R97, R3, R97 ;  /* 0x0000006103617220 */ /* 0x000fe20000410000 */
[----:B------:R-:W-:Y:S01]  /*1ae10*/  MUFU.EX2 R147, R147 ;  /* 0x0000009300937308 */ /* 0x000fe20000000800 */
[----:B------:R-:W-:Y:S02]  /*1ae20*/  FFMA.FTZ R144, R17, R119, -R142 ;  /* 0x0000007711907223 */ /* 0x000fe4000001088e */
[C---:B------:R-:W-:Y:S01]  /*1ae30*/  HMMA.16816.F32.BF16 R72, R112.reuse, R126, R72 ;  /* 0x0000007e7048723c */ /* 0x040fe20000041848 */
[----:B------:R-:W-:Y:S03]  /*1ae40*/  LDSM.16.MT88.4 R124, [R186+0xb400] ;  /* 0x00b40000ba7c783b */ /* 0x000fe60000004200 */
[----:B------:R-:W-:Y:S02]  /*1ae50*/  FMUL.FTZ R17, R3, R101 ;  /* 0x0000006503117220 */ /* 0x000fe40000410000 */
[-CC-:B------:R-:W-:Y:S01]  /*1ae60*/  FFMA.FTZ R143, R18, R119.reuse, -R140.reuse ;  /* 0x00000077128f7223 */ /* 0x180fe2000001088c */
[----:B------:R-:W-:Y:S01]  /*1ae70*/  MUFU.EX2 R144, R144 ;  /* 0x0000009000907308 */ /* 0x000fe20000000800 */
[C---:B------:R-:W-:Y:S04]  /*1ae80*/  HMMA.16816.F32.BF16 R76, R112.reuse, R128, R76 ;  /* 0x00000080704c723c */ /* 0x040fe8000004184c */
[----:B------:R-:W-:Y:S02]  /*1ae90*/  FMUL.FTZ R18, R118, R102 ;  /* 0x0000006676127220 */ /* 0x000fe40000410000 */
[-C--:B------:R-:W-:Y:S02]  /*1aea0*/  FFMA.FTZ R146, R19, R119.reuse, -R140 ;  /* 0x0000007713927223 */ /* 0x080fe4000001088c */
[C---:B------:R-:W-:Y:S01]  /*1aeb0*/  HMMA.16816.F32.BF16 R80, R112.reuse, R130, R80 ;  /* 0x000000827050723c */ /* 0x040fe20000041850 */
[----:B------:R-:W-:Y:S03]  /*1aec0*/  MUFU.EX2 R143, R143 ;  /* 0x0000008f008f7308 */ /* 0x000fe60000000800 */
[----:B------:R-:W-:Y:S02]  /*1aed0*/  FFMA.FTZ R128, R13, R119, -R142 ;  /* 0x000000770d807223 */ /* 0x000fe4000001088e */
[----:B------:R-:W-:Y:S02]  /*1aee0*/  FMUL.FTZ R13, R3, R105 ;  /* 0x00000069030d7220 */ /* 0x000fe40000410000 */
[C---:B---3--:R-:W-:Y:S03]  /*1aef0*/  HMMA.16816.F32.BF16 R84, R112.reuse, R108, R84 ;  /* 0x0000006c7054723c */ /* 0x048fe60000041854 */
[----:B------:R-:W2:Y:S01]  /*1af00*/  MUFU.EX2 R128, R128 ;  /* 0x0000008000807308 */ /* 0x000ea20000000800 */
[-CC-:B------:R-:W-:Y:S02]  /*1af10*/  FFMA.FTZ R130, R14, R119.reuse, -R140.reuse ;  /* 0x000000770e827223 */ /* 0x180fe4000001088c */
[C---:B------:R-:W-:Y:S02]  /*1af20*/  FMUL.FTZ R14, R118.reuse, R106 ;  /* 0x0000006a760e7220 */ /* 0x040fe40000410000 */
[----:B------:R-:W-:Y:S04]  /*1af30*/  FFMA.FTZ R129, R15, R119, -R140 ;  /* 0x000000770f817223 */ /* 0x000fe8000001088c */
[C---:B------:R-:W-:Y:S01]  /*1af40*/  FMUL.FTZ R15, R118.reuse, R107 ;  /* 0x0000006b760f7220 */ /* 0x040fe20000410000 */
[----:B------:R-:W-:Y:S01]  /*1af50*/  MUFU.EX2 R130, R130 ;  /* 0x0000008200827308 */ /* 0x000fe20000000800 */
[----:B------:R-:W3:Y:S01]  /*1af60*/  LDSM.16.MT88.4 R104, [R184+0xd000] ;  /* 0x00d00000b868783b */ /* 0x000ee20000004200 */
[----:B------:R-:W-:Y:S02]  /*1af70*/  FMUL.FTZ R19, R118, R103 ;  /* 0x0000006776137220 */ /* 0x000fe40000410000 */
[-CC-:B------:R-:W-:Y:S02]  /*1af80*/  FFMA.FTZ R131, R16, R119.reuse, -R142.reuse ;  /* 0x0000007710837223 */ /* 0x180fe4000001088e */
[C---:B------:R-:W-:Y:S03]  /*1af90*/  HMMA.16816.F32.BF16 R12, R112.reuse, R110, R12 ;  /* 0x0000006e700c723c */ /* 0x040fe6000004180c */
[----:B------:R-:W4:Y:S01]  /*1afa0*/  LDSM.16.MT88.4 R108, [R186+0x9400] ;  /* 0x00940000ba6c783b */ /* 0x000f220000004200 */
[----:B------:R-:W5:Y:S01]  /*1afb0*/  MUFU.EX2 R129, R129 ;  /* 0x0000008100817308 */ /* 0x000f620000000800 */
[----:B------:R-:W-:Y:S02]  /*1afc0*/  FMUL.FTZ R16, R3, R100 ;  /* 0x0000006403107220 */ /* 0x000fe40000410000 */
[--C-:B------:R-:W-:Y:S01]  /*1afd0*/  FFMA.FTZ R44, R44, R119, -R142.reuse ;  /* 0x000000772c2c7223 */ /* 0x100fe2000001088e */
[C---:B-1----:R-:W-:Y:S04]  /*1afe0*/  HMMA.16816.F32.BF16 R88, R112.reuse, R120, R88 ;  /* 0x000000787058723c */ /* 0x042fe80000041858 */
[----:B--2---:R-:W-:Y:S01]  /*1aff0*/  F2FP.BF16.PACK_AB R100, R128, R141 ;  /* 0x0000008d8064723e */ /* 0x004fe200000010ff */
[-C--:B------:R-:W-:Y:S01]  /*1b000*/  FFMA.FTZ R45, R45, R119.reuse, -R142 ;  /* 0x000000772d2d7223 */ /* 0x080fe2000001088e */
[----:B------:R-:W1:Y:S01]  /*1b010*/  MUFU.EX2 R131, R131 ;  /* 0x0000008300837308 */ /* 0x000e620000000800 */
[-CC-:B------:R-:W-:Y:S01]  /*1b020*/  FFMA.FTZ R46, R46, R119.reuse, -R140.reuse ;  /* 0x000000772e2e7223 */ /* 0x180fe2000001088c */
[C---:B------:R-:W-:Y:S01]  /*1b030*/  HMMA.16816.F32.BF16 R92, R112.reuse, R122, R92 ;  /* 0x0000007a705c723c */ /* 0x040fe2000004185c */
[----:B------:R-:W2:Y:S03]  /*1b040*/  LDSM.16.MT88.4 R120, [R184+0x9400] ;  /* 0x00940000b878783b */ /* 0x000ea60000004200 */
[-C--:B------:R-:W-:Y:S02]  /*1b050*/  FFMA.FTZ R47, R47, R119.reuse, -R140 ;  /* 0x000000772f2f7223 */ /* 0x080fe4000001088c */
[-CC-:B------:R-:W-:Y:S02]  /*1b060*/  FFMA.FTZ R48, R48, R119.reuse, -R142.reuse ;  /* 0x0000007730307223 */ /* 0x180fe4000001088e */
[----:B------:R-:W4:Y:S01]  /*1b070*/  MUFU.EX2 R146, R146 ;  /* 0x0000009200927308 */ /* 0x000f220000000800 */
[-C--:B------:R-:W-:Y:S03]  /*1b080*/  FFMA.FTZ R49, R49, R119.reuse, -R142 ;  /* 0x0000007731317223 */ /* 0x080fe6000001088e */
[----:B-----5:R-:W-:Y:S01]  /*1b090*/  F2FP.BF16.PACK_AB R101, R129, R130 ;  /* 0x000000828165723e */ /* 0x020fe200000010ff */
[-CC-:B------:R-:W-:Y:S02]  /*1b0a0*/  FFMA.FTZ R50, R50, R119.reuse, -R140.reuse ;  /* 0x0000007732327223 */ /* 0x180fe4000001088c */
[-C--:B------:R-:W-:Y:S02]  /*1b0b0*/  FFMA.FTZ R51, R51, R119.reuse, -R140 ;  /* 0x0000007733337223 */ /* 0x080fe4000001088c */
[--C-:B------:R-:W-:Y:S01]  /*1b0c0*/  FFMA.FTZ R52, R52, R119, -R142.reuse ;  /* 0x0000007734347223 */ /* 0x100fe2000001088e */
[----:B------:R-:W5:Y:S01]  /*1b0d0*/  MUFU.EX2 R152, R152 ;  /* 0x0000009800987308 */ /* 0x000f620000000800 */
[C---:B---3--:R-:W-:Y:S03]  /*1b0e0*/  HMMA.16816.F32.BF16 R16, R112.reuse, R104, R16 ;  /* 0x000000687010723c */ /* 0x048fe60000041810 */
[----:B-1----:R-:W-:Y:S01]  /*1b0f0*/  F2FP.BF16.PACK_AB R102, R144, R131 ;  /* 0x000000839066723e */ /* 0x002fe200000010ff */
[-C--:B------:R-:W-:Y:S02]  /*1b100*/  FFMA.FTZ R53, R53, R119.reuse, -R142 ;  /* 0x0000007735357223 */ /* 0x080fe4000001088e */
[-CC-:B------:R-:W-:Y:S02]  /*1b110*/  FFMA.FTZ R54, R54, R119.reuse, -R140.reuse ;  /* 0x0000007736367223 */ /* 0x180fe4000001088c */
[----:B------:R-:W-:Y:S01]  /*1b120*/  HMMA.16816.F32.BF16 R96, R112, R106, R96 ;  /* 0x0000006a7060723c */ /* 0x000fe20000041860 */
[----:B------:R-:W1:Y:S01]  /*1b130*/  LDSM.16.MT88.4 R104, [R184+0xb400] ;  /* 0x00b40000b868783b */ /* 0x000e620000004200 */
[----:B------:R-:W-:Y:S02]  /*1b140*/  MUFU.EX2 R151, R151 ;  /* 0x0000009700977308 */ /* 0x000fe40000000800 */
[----:B------:R-:W-:Y:S01]  /*1b150*/  FFMA.FTZ R55, R55, R119, -R140 ;  /* 0x0000007737377223 */ /* 0x000fe2000001088c */
[----:B----4-:R-:W-:Y:S01]  /*1b160*/  F2FP.BF16.PACK_AB R103, R146, R143 ;  /* 0x0000008f9267723e */ /* 0x010fe200000010ff */
[-CC-:B------:R-:W-:Y:S02]  /*1b170*/  FFMA.FTZ R56, R56, R119.reuse, -R142.reuse ;  /* 0x0000007738387223 */ /* 0x180fe4000001088e */
[-C--:B------:R-:W-:Y:S01]  /*1b180*/  FFMA.FTZ R57, R57, R119.reuse, -R142 ;  /* 0x0000007739397223 */ /* 0x080fe2000001088e */
[----:B------:R-:W-:Y:S03]  /*1b190*/  LDSM.16.MT88.4 R112, [R184+0xd800] ;  /* 0x00d80000b870783b */ /* 0x000fe60000004200 */
[C---:B------:R-:W-:Y:S01]  /*1b1a0*/  HMMA.16816.F32.BF16 R4, R100.reuse, R108, R4 ;  /* 0x0000006c6404723c */ /* 0x040fe20000041804 */
[----:B------:R-:W-:Y:S04]  /*1b1b0*/  MUFU.EX2 R154, R154 ;  /* 0x0000009a009a7308 */ /* 0x000fe80000000800 */
[-CC-:B------:R-:W-:Y:S02]  /*1b1c0*/  FFMA.FTZ R58, R58, R119.reuse, -R140.reuse ;  /* 0x000000773a3a7223 */ /* 0x180fe4000001088c */
[----:B------:R-:W-:Y:S01]  /*1b1d0*/  FFMA.FTZ R59, R59, R119, -R140 ;  /* 0x000000773b3b7223 */ /* 0x000fe2000001088c */
[C---:B------:R-:W-:Y:S01]  /*1b1e0*/  HMMA.16816.F32.BF16 R8, R100.reuse, R110, R8 ;  /* 0x0000006e6408723c */ /* 0x040fe20000041808 */
[----:B------:R-:W3:Y:S02]  /*1b1f0*/  LDSM.16.MT88.4 R108, [R184+0xd400] ;  /* 0x00d40000b86c783b */ /* 0x000ee40000004200 */
[----:B------:R-:W-:Y:S01]  /*1b200*/  MUFU.EX2 R156, R156 ;  /* 0x0000009c009c7308 */ /* 0x000fe20000000800 */
[----:B------:R-:W-:Y:S02]  /*1b210*/  FFMA.FTZ R137, R3, R210, R137 ;  /* 0x000000d203897223 */ /* 0x000fe40000010089 */
[----:B------:R-:W-:Y:S02]  /*1b220*/  FFMA.FTZ R139, R118, R209, R139 ;  /* 0x000000d1768b7223 */ /* 0x000fe4000001008b */
[C---:B--2---:R-:W-:Y:S04]  /*1b230*/  HMMA.16816.F32.BF16 R68, R100.reuse, R120, R68 ;  /* 0x000000786444723c */ /* 0x044fe80000041844 */
[----:B------:R-:W-:Y:S01]  /*1b240*/  FADD.FTZ R137, R134, R137 ;  /* 0x0000008986897221 */ /* 0x000fe20000010000 */
[----:B------:R-:W-:Y:S01]  /*1b250*/  MUFU.EX2 R155, R155 ;  /* 0x0000009b009b7308 */ /* 0x000fe20000000800 */
[----:B------:R-:W-:Y:S02]  /*1b260*/  FADD.FTZ R139, R138, R139 ;  /* 0x0000008b8a8b7221 */ /* 0x000fe40000010000 */
[C---:B------:R-:W-:Y:S04]  /*1b270*/  HMMA.16816.F32.BF16 R72, R100.reuse, R122, R72 ;  /* 0x0000007a6448723c */ /* 0x040fe80000041848 */
[-CC-:B------:R-:W-:Y:S02]  /*1b280*/  FFMA.FTZ R120, R24, R119.reuse, -R142.reuse ;  /* 0x0000007718787223 */ /* 0x180fe4000001088e */
[-C--:B------:R-:W-:Y:S01]  /*1b290*/  FFMA.FTZ R121, R25, R119.reuse, -R142 ;  /* 0x0000007719797223 */ /* 0x080fe2000001088e */
[----:B------:R-:W-:Y:S01]  /*1b2a0*/  MUFU.EX2 R158, R158 ;  /* 0x0000009e009e7308 */ /* 0x000fe20000000800 */
[C---:B------:R-:W-:Y:S04]  /*1b2b0*/  HMMA.16816.F32.BF16 R76, R100.reuse, R124, R76 ;  /* 0x0000007c644c723c */ /* 0x040fe8000004184c */
[-C--:B------:R-:W-:Y:S02]  /*1b2c0*/  FFMA.FTZ R122, R26, R119.reuse, -R140 ;  /* 0x000000771a7a7223 */ /* 0x080fe4000001088c */
[-C--:B------:R-:W-:Y:S02]  /*1b2d0*/  FFMA.FTZ R123, R28, R119.reuse, -R142 ;  /* 0x000000771c7b7223 */ /* 0x080fe4000001088e */
[C---:B------:R-:W-:Y:S01]  /*1b2e0*/  HMMA.16816.F32.BF16 R80, R100.reuse, R126, R80 ;  /* 0x0000007e6450723c */ /* 0x040fe20000041850 */
[----:B------:R-:W-:Y:S03]  /*1b2f0*/  MUFU.EX2 R120, R120 ;  /* 0x0000007800787308 */ /* 0x000fe60000000800 */
[-C--:B------:R-:W-:Y:S02]  /*1b300*/  FFMA.FTZ R125, R27, R119.reuse, -R140 ;  /* 0x000000771b7d7223 */ /* 0x080fe4000001088c */
[----:B------:R-:W2:Y:S01]  /*1b310*/  LDSM.16.MT88.4 R24, [R186+0x9800] ;  /* 0x00980000ba18783b */ /* 0x000ea20000004200 */
[-C--:B------:R-:W-:Y:S01]  /*1b320*/  FFMA.FTZ R124, R29, R119.reuse, -R142 ;  /* 0x000000771d7c7223 */ /* 0x080fe2000001088e */
[C---:B-1----:R-:W-:Y:S03]  /*1b330*/  HMMA.16816.F32.BF16 R84, R100.reuse, R104, R84 ;  /* 0x000000686454723c */ /* 0x042fe60000041854 */
[----:B------:R-:W1:Y:S01]  /*1b340*/  MUFU.EX2 R121, R121 ;  /* 0x0000007900797308 */ /* 0x000e620000000800 */
[-CC-:B------:R-:W-:Y:S02]  /*1b350*/  FFMA.FTZ R126, R30, R119.reuse, -R140.reuse ;  /* 0x000000771e7e7223 */ /* 0x180fe4000001088c */
[----:B------:R-:W-:Y:S02]  /*1b360*/  FFMA.FTZ R127, R31, R119, -R140 ;  /* 0x000000771f7f7223 */ /* 0x000fe4000001088c */
[C---:B------:R-:W-:Y:S01]  /*1b370*/  HMMA.16816.F32.BF16 R12, R100.reuse, R106, R12 ;  /* 0x0000006a640c723c */ /* 0x040fe2000004180c */
[----:B------:R-:W4:Y:S03]  /*1b380*/  LDSM.16.MT88.4 R104, [R184+0x9800] ;  /* 0x00980000b868783b */ /* 0x000f260000004200 */
[----:B------:R-:W-:Y:S01]  /*1b390*/  FADD.FTZ R136, R136, R139 ;  /* 0x0000008b88887221 */ /* 0x000fe20000010000 */
[----:B------:R-:W-:Y:S03]  /*1b3a0*/  MUFU.EX2 R127, R127 ;  /* 0x0000007f007f7308 */ /* 0x000fe60000000800 */
[C---:B------:R-:W-:Y:S01]  /*1b3b0*/  HMMA.16816.F32.BF16 R88, R100.reuse, R20, R88 ;  /* 0x000000146458723c */ /* 0x040fe20000041858 */
[----:B------:R-:W2:Y:S03]  /*1b3c0*/  LDSM.16.MT88.4 R28, [R186+0xb800] ;  /* 0x00b80000ba1c783b */ /* 0x000ea60000004200 */
[----:B------:R-:W-:Y:S03]  /*1b3d0*/  FADD.FTZ R135, R135, R136 ;  /* 0x0000008887877221 */ /* 0x000fe60000010000 */
[----:B------:R-:W-:Y:S01]  /*1b3e0*/  MUFU.EX2 R122, R122 ;  /* 0x0000007a007a7308 */ /* 0x000fe20000000800 */
[C---:B------:R-:W-:Y:S04]  /*1b3f0*/  HMMA.16816.F32.BF16 R92, R100.reuse, R22, R92 ;  /* 0x00000016645c723c */ /* 0x040fe8000004185c */
[----:B------:R-:W-:Y:S01]  /*1b400*/  F2FP.BF16.PACK_AB R20, R150, R145 ;  /* 0x000000919614723e */ /* 0x000fe200000010ff */
[----:B------:R-:W-:Y:S01]  /*1b410*/  FADD.FTZ R130, R130, R135 ;  /* 0x0000008782827221 */ /* 0x000fe20000010000 */
[----:B-----5:R-:W-:Y:S02]  /*1b420*/  F2FP.BF16.PACK_AB R21, R152, R147 ;  /* 0x000000939815723e */ /* 0x020fe400000010ff */
[C---:B---3--:R-:W-:Y:S01]  /*1b430*/  HMMA.16816.F32.BF16 R16, R100.reuse, R108, R16 ;  /* 0x0000006c6410723c */ /* 0x048fe20000041810 */
[----:B------:R-:W3:Y:S03]  /*1b440*/  MUFU.EX2 R125, R125 ;  /* 0x0000007d007d7308 */ /* 0x000ee60000000800 */
[----:B-1----:R-:W-:Y:S01]  /*1b450*/  F2FP.BF16.PACK_AB R22, R121, R120 ;  /* 0x000000787916723e */ /* 0x002fe200000010ff */
[----:B------:R-:W-:Y:S03]  /*1b460*/  FADD.FTZ R130, R129, R130 ;  /* 0x0000008281827221 */ /* 0x000fe60000010000 */
[----:B------:R-:W-:Y:S01]  /*1b470*/  HMMA.16816.F32.BF16 R96, R100, R110, R96 ;  /* 0x0000006e6460723c */ /* 0x000fe20000041860 */
[----:B------:R-:W1:Y:S02]  /*1b480*/  LDSM.16.MT88.4 R100, [R184+0xb800] ;  /* 0x00b80000b864783b */ /* 0x000e640000004200 */
[----:B------:R-:W-:Y:S01]  /*1b490*/  MUFU.EX2 R123, R123 ;  /* 0x0000007b007b7308 */ /* 0x000fe20000000800 */
[----:B------:R-:W-:Y:S04]  /*1b4a0*/  FADD.FTZ R143, R143, R130 ;  /* 0x000000828f8f7221 */ /* 0x000fe80000010000 */
[----:B------:R-:W-:Y:S01]  /*1b4b0*/  FADD.FTZ R146, R146, R143 ;  /* 0x0000008f92927221 */ /* 0x000fe20000010000 */
[----:B------:R-:W5:Y:S03]  /*1b4c0*/  LDSM.16.MT88.4 R108, [R186+0xd800] ;  /* 0x00d80000ba6c783b */ /* 0x000f660000004200 */
[----:B------:R-:W-:Y:S01]  /*1b4d0*/  FADD.FTZ R3, R147, R146 ;  /* 0x0000009293037221 */ /* 0x000fe20000010000 */
[----:B------:R-:W1:Y:S03]  /*1b4e0*/  MUFU.EX2 R124, R124 ;  /* 0x0000007c007c7308 */ /* 0x000e660000000800 */
[----:B------:R-:W-:Y:S01]  /*1b4f0*/  FADD.FTZ R3, R152, R3 ;  /* 0x0000000398037221 */ /* 0x000fe20000010000 */
[C---:B---3--:R-:W-:Y:S03]  /*1b500*/  F2FP.BF16.PACK_AB R23, R125.reuse, R122 ;  /* 0x0000007a7d17723e */ /* 0x048fe600000010ff */
[----:B------:R-:W-:Y:S03]  /*1b510*/  FADD.FTZ R122, R122, R3 ;  /* 0x000000037a7a7221 */ /* 0x000fe60000010000 */
[----:B------:R-:W3:Y:S01]  /*1b520*/  MUFU.EX2 R126, R126 ;  /* 0x0000007e007e7308 */ /* 0x000ee20000000800 */
[C---:B--2---:R-:W-:Y:S05]  /*1b530*/  HMMA.16816.F32.BF16 R4, R20.reuse, R24, R4 ;  /* 0x000000181404723c */ /* 0x044fea0000041804 */
[----:B------:R-:W-:Y:S03]  /*1b540*/  FADD.FTZ R125, R125, R122 ;  /* 0x0000007a7d7d7221 */ /* 0x000fe60000010000 */
[C---:B------:R-:W-:Y:S01]  /*1b550*/  HMMA.16816.F32.BF16 R8, R20.reuse, R26, R8 ;  /* 0x0000001a1408723c */ /* 0x040fe20000041808 */
[----:B------:R-:W2:Y:S01]  /*1b560*/  LDSM.16.MT88.4 R24, [R186+0x9c00] ;  /* 0x009c0000ba18783b */ /* 0x000ea20000004200 */
[----:B------:R-:W-:Y:S06]  /*1b570*/  MUFU.EX2 R157, R157 ;  /* 0x0000009d009d7308 */ /* 0x000fec0000000800 */
[C---:B----4-:R-:W-:Y:S04]  /*1b580*/  HMMA.16816.F32.BF16 R68, R20.reuse, R104, R68 ;  /* 0x000000681444723c */ /* 0x050fe80000041844 */
[----:B------:R-:W4:Y:S04]  /*1b590*/  MUFU.EX2 R160, R160 ;  /* 0x000000a000a07308 */ /* 0x000f280000000800 */
[C---:B------:R-:W-:Y:S01]  /*1b5a0*/  HMMA.16816.F32.BF16 R72, R20.reuse, R106, R72 ;  /* 0x0000006a1448723c */ /* 0x040fe20000041848 */
[----:B------:R-:W-:Y:S05]  /*1b5b0*/  LDSM.16.MT88.4 R104, [R184+0xcc00] ;  /* 0x00cc0000b868783b */ /* 0x000fea0000004200 */
[----:B------:R-:W-:Y:S02]  /*1b5c0*/  MUFU.EX2 R159, R159 ;  /* 0x0000009f009f7308 */ /* 0x000fe40000000800 */
[C---:B------:R-:W-:Y:S08]  /*1b5d0*/  HMMA.16816.F32.BF16 R76, R20.reuse, R28, R76 ;  /* 0x0000001c144c723c */ /* 0x040ff0000004184c */
[C---:B------:R-:W-:Y:S01]  /*1b5e0*/  HMMA.16816.F32.BF16 R80, R20.reuse, R30, R80 ;  /* 0x0000001e1450723c */ /* 0x040fe20000041850 */
[----:B------:R-:W2:Y:S01]  /*1b5f0*/  LDSM.16.MT88.4 R28, [R186+0xbc00] ;  /* 0x00bc0000ba1c783b */ /* 0x000ea20000004200 */
[----:B------:R-:W2:Y:S06]  /*1b600*/  MUFU.EX2 R162, R162 ;  /* 0x000000a200a27308 */ /* 0x000eac0000000800 */
[C---:B-1----:R-:W-:Y:S04]  /*1b610*/  HMMA.16816.F32.BF16 R84, R20.reuse, R100, R84 ;  /* 0x000000641454723c */ /* 0x042fe80000041854 */
[----:B------:R-:W-:Y:S04]  /*1b620*/  MUFU.EX2 R44, R44 ;  /* 0x0000002c002c7308 */ /* 0x000fe80000000800 */
[C---:B------:R-:W-:Y:S01]  /*1b630*/  HMMA.16816.F32.BF16 R12, R20.reuse, R102, R12 ;  /* 0x00000066140c723c */ /* 0x040fe2000004180c */
[----:B------:R-:W1:Y:S05]  /*1b640*/  LDSM.16.MT88.4 R100, [R184+0xbc00] ;  /* 0x00bc0000b864783b */ /* 0x000e6a0000004200 */
[----:B------:R-:W-:Y:S02]  /*1b650*/  MUFU.EX2 R45, R45 ;  /* 0x0000002d002d7308 */ /* 0x000fe40000000800 */
[C---:B-----5:R-:W-:Y:S08]  /*1b660*/  HMMA.16816.F32.BF16 R88, R20.reuse, R108, R88 ;  /* 0x0000006c1458723c */ /* 0x060ff00000041858 */
[C---:B------:R-:W-:Y:S01]  /*1b670*/  HMMA.16816.F32.BF16 R92, R20.reuse, R110, R92 ;  /* 0x0000006e145c723c */ /* 0x040fe2000004185c */
[----:B------:R-:W-:Y:S01]  /*1b680*/  LDSM.16.MT88.4 R108, [R186+0xac00] ;  /* 0x00ac0000ba6c783b */ /* 0x000fe20000004200 */
[----:B------:R-:W-:Y:S06]  /*1b690*/  MUFU.EX2 R46, R46 ;  /* 0x0000002e002e7308 */ /* 0x000fec0000000800 */
[C---:B------:R-:W-:Y:S04]  /*1b6a0*/  HMMA.16816.F32.BF16 R16, R20.reuse, R112, R16 ;  /* 0x000000701410723c */ /* 0x040fe80000041810 */
[----:B------:R-:W-:Y:S04]  /*1b6b0*/  MUFU.EX2 R47, R47 ;  /* 0x0000002f002f7308 */ /* 0x000fe80000000800 */
[----:B------:R-:W-:Y:S06]  /*1b6c0*/  HMMA.16816.F32.BF16 R96, R20, R114, R96 ;  /* 0x000000721460723c */ /* 0x000fec0000041860 */
[----:B------:R-:W-:Y:S01]  /*1b6d0*/  MUFU.EX2 R48, R48 ;  /* 0x0000003000307308 */ /* 0x000fe20000000800 */
[----:B------:R-:W-:Y:S02]  /*1b6e0*/  F2FP.BF16.PACK_AB R20, R124, R123 ;  /* 0x0000007b7c14723e */ /* 0x000fe400000010ff */
[----:B---3--:R-:W-:Y:S03]  /*1b6f0*/  F2FP.BF16.PACK_AB R21, R127, R126 ;  /* 0x0000007e7f15723e */ /* 0x008fe600000010ff */
[----:B------:R-:W-:Y:S01]  /*1b700*/  F2FP.BF16.PACK_AB R22, R154, R151 ;  /* 0x000000979a16723e */ /* 0x000fe200000010ff */
[----:B------:R-:W-:Y:S01]  /*1b710*/  FADD.FTZ R126, R126, R125 ;  /* 0x0000007d7e7e7221 */ /* 0x000fe20000010000 */
[----:B------:R-:W-:Y:S02]  /*1b720*/  F2FP.BF16.PACK_AB R23, R156, R153 ;  /* 0x000000999c17723e */ /* 0x000fe400000010ff */
[----:B------:R-:W-:Y:S05]  /*1b730*/  MUFU.EX2 R49, R49 ;  /* 0x0000003100317308 */ /* 0x000fea0000000800 */
[C---:B--2---:R-:W-:Y:S05]  /*1b740*/  HMMA.16816.F32.BF16 R4, R20.reuse, R24, R4 ;  /* 0x000000181404723c */ /* 0x044fea0000041804 */
[----:B------:R-:W-:Y:S03]  /*1b750*/  MUFU.EX2 R50, R50 ;  /* 0x0000003200327308 */ /* 0x000fe60000000800 */
[C---:B------:R-:W-:Y:S01]  /*1b760*/  HMMA.16816.F32.BF16 R8, R20.reuse, R26, R8 ;  /* 0x0000001a1408723c */ /* 0x040fe20000041808 */
[----:B------:R-:W2:Y:S06]  /*1b770*/  LDSM.16.MT88.4 R24, [R186+0xdc00] ;  /* 0x00dc0000ba18783b */ /* 0x000eac0000004200 */
[----:B------:R-:W-:Y:S01]  /*1b780*/  MUFU.EX2 R51, R51 ;  /* 0x0000003300337308 */ /* 0x000fe20000000800 */
[C---:B------:R-:W-:Y:S08]  /*1b790*/  HMMA.16816.F32.BF16 R68, R20.reuse, R32, R68 ;  /* 0x000000201444723c */ /* 0x040ff00000041844 */
[C---:B------:R-:W-:Y:S01]  /*1b7a0*/  HMMA.16816.F32.BF16 R72, R20.reuse, R34, R72 ;  /* 0x000000221448723c */ /* 0x040fe20000041848 */
[----:B------:R-:W3:Y:S01]  /*1b7b0*/  LDSM.16.MT88.4 R32, [R184+0xdc00] ;  /* 0x00dc0000b820783b */ /* 0x000ee20000004200 */
[----:B------:R-:W-:Y:S06]  /*1b7c0*/  MUFU.EX2 R52, R52 ;  /* 0x0000003400347308 */ /* 0x000fec0000000800 */
[C---:B------:R-:W-:Y:S04]  /*1b7d0*/  HMMA.16816.F32.BF16 R76, R20.reuse, R28, R76 ;  /* 0x0000001c144c723c */ /* 0x040fe8000004184c */
[----:B------:R-:W-:Y:S04]  /*1b7e0*/  MUFU.EX2 R53, R53 ;  /* 0x0000003500357308 */ /* 0x000fe80000000800 */
[C---:B------:R-:W-:Y:S01]  /*1b7f0*/  HMMA.16816.F32.BF16 R80, R20.reuse, R30, R80 ;  /* 0x0000001e1450723c */ /* 0x040fe20000041850 */
[----:B------:R-:W5:Y:S05]  /*1b800*/  LDSM.16.MT88.4 R28, [R186+0xa000] ;  /* 0x00a00000ba1c783b */ /* 0x000f6a0000004200 */
[----:B------:R-:W-:Y:S02]  /*1b810*/  MUFU.EX2 R54, R54 ;  /* 0x0000003600367308 */ /* 0x000fe40000000800 */
[C---:B-1----:R-:W-:Y:S07]  /*1b820*/  HMMA.16816.F32.BF16 R84, R20.reuse, R100, R84 ;  /* 0x000000641454723c */ /* 0x042fee0000041854 */
[-CC-:B------:R-:W-:Y:S01]  /*1b830*/  FFMA.FTZ R100, R42, R119.reuse, -R140.reuse ;  /* 0x000000772a647223 */ /* 0x180fe2000001088c */
[C---:B------:R-:W-:Y:S01]  /*1b840*/  HMMA.16816.F32.BF16 R12, R20.reuse, R102, R12 ;  /* 0x00000066140c723c */ /* 0x040fe2000004180c */
[----:B------:R-:W-:Y:S03]  /*1b850*/  MUFU.EX2 R55, R55 ;  /* 0x0000003700377308 */ /* 0x000fe60000000800 */
[----:B------:R-:W-:Y:S02]  /*1b860*/  FFMA.FTZ R101, R43, R119, -R140 ;  /* 0x000000772b657223 */ /* 0x000fe4000001088c */
[----:B------:R-:W-:Y:S02]  /*1b870*/  LDSM.16.MT88.4 R40, [R186+0xe000] ;  /* 0x00e00000ba28783b */ /* 0x000fe40000004200 */
[C---:B--2---:R-:W-:Y:S03]  /*1b880*/  HMMA.16816.F32.BF16 R88, R20.reuse, R24, R88 ;  /* 0x000000181458723c */ /* 0x044fe60000041858 */
[----:B------:R-:W-:Y:S05]  /*1b890*/  MUFU.EX2 R100, R100 ;  /* 0x0000006400647308 */ /* 0x000fea0000000800 */
[C---:B------:R-:W-:Y:S01]  /*1b8a0*/  HMMA.16816.F32.BF16 R92, R20.reuse, R26, R92 ;  /* 0x0000001a145c723c */ /* 0x040fe2000004185c */
[----:B------:R-:W1:Y:S04]  /*1b8b0*/  LDSM.16.MT88.4 R24, [R184+0xa000] ;  /* 0x00a00000b818783b */ /* 0x000e680000004200 */
[----:B------:R-:W2:Y:S03]  /*1b8c0*/  MUFU.EX2 R101, R101 ;  /* 0x0000006500657308 */ /* 0x000ea60000000800 */
[C---:B---3--:R-:W-:Y:S07]  /*1b8d0*/  HMMA.16816.F32.BF16 R16, R20.reuse, R32, R16 ;  /* 0x000000201410723c */ /* 0x048fee0000041810 */
[----:B------:R-:W-:Y:S01]  /*1b8e0*/  MUFU.EX2 R56, R56 ;  /* 0x0000003800387308 */ /* 0x000fe20000000800 */
[----:B------:R-:W-:Y:S01]  /*1b8f0*/  HMMA.16816.F32.BF16 R96, R20, R34, R96 ;  /* 0x000000221460723c */ /* 0x000fe20000041860 */
[----:B------:R-:W3:Y:S06]  /*1b900*/  LDSM.16.MT88.4 R32, [R184+0xc000] ;  /* 0x00c00000b820783b */ /* 0x000eec0000004200 */
[----:B------:R-:W-:Y:S02]  /*1b910*/  F2FP.BF16.PACK_AB R20, R158, R155 ;  /* 0x0000009b9e14723e */ /* 0x000fe400000010ff */
[----:B----4-:R-:W-:Y:S01]  /*1b920*/  F2FP.BF16.PACK_AB R21, R160, R157 ;  /* 0x0000009da015723e */ /* 0x010fe200000010ff */
[----:B------:R-:W4:Y:S02]  /*1b930*/  MUFU.EX2 R57, R57 ;  /* 0x0000003900397308 */ /* 0x000f240000000800 */
[----:B------:R-:W-:Y:S02]  /*1b940*/  F2FP.BF16.PACK_AB R22, R162, R159 ;  /* 0x0000009fa216723e */ /* 0x000fe400000010ff */
[----:B--2---:R-:W-:Y:S06]  /*1b950*/  F2FP.BF16.PACK_AB R23, R101, R100 ;  /* 0x000000646517723e */ /* 0x004fec00000010ff */
[----:B------:R-:W-:Y:S01]  /*1b960*/  MUFU.EX2 R58, R58 ;  /* 0x0000003a003a7308 */ /* 0x000fe20000000800 */
[C---:B-----5:R-:W-:Y:S08]  /*1b970*/  HMMA.16816.F32.BF16 R4, R20.reuse, R28, R4 ;  /* 0x0000001c1404723c */ /* 0x060ff00000041804 */
[C---:B------:R-:W-:Y:S01]  /*1b980*/  HMMA.16816.F32.BF16 R8, R20.reuse, R30, R8 ;  /* 0x0000001e1408723c */ /* 0x040fe20000041808 */
[----:B------:R-:W-:Y:S01]  /*1b990*/  LDSM.16.MT88.4 R28, [R186+0xa400] ;  /* 0x00a40000ba1c783b */ /* 0x000fe20000004200 */
[----:B------:R-:W2:Y:S06]  /*1b9a0*/  MUFU.EX2 R59, R59 ;  /* 0x0000003b003b7308 */ /* 0x000eac0000000800 */
[C---:B-1----:R-:W-:Y:S08]  /*1b9b0*/  HMMA.16816.F32.BF16 R68, R20.reuse, R24, R68 ;  /* 0x000000181444723c */ /* 0x042ff00000041844 */
[C---:B------:R-:W-:Y:S01]  /*1b9c0*/  HMMA.16816.F32.BF16 R72, R20.reuse, R26, R72 ;  /* 0x0000001a1448723c */ /* 0x040fe20000041848 */
[----:B------:R-:W1:Y:S07]  /*1b9d0*/  LDSM.16.MT88.4 R24, [R184+0xe000] ;  /* 0x00e00000b818783b */ /* 0x000e6e0000004200 */
[C---:B------:R-:W-:Y:S08]  /*1b9e0*/  HMMA.16816.F32.BF16 R76, R20.reuse, R36, R76 ;  /* 0x00000024144c723c */ /* 0x040ff0000004184c */
[C---:B------:R-:W-:Y:S01]  /*1b9f0*/  HMMA.16816.F32.BF16 R80, R20.reuse, R38, R80 ;  /* 0x000000261450723c */ /* 0x040fe20000041850 */
[----:B------:R-:W-:Y:S07]  /*1ba00*/  LDSM.16.MT88.4 R36, [R184+0xc400] ;  /* 0x00c40000b824783b */ /* 0x000fee0000004200 */
[C---:B---3--:R-:W-:Y:S08]  /*1ba10*/  HMMA.16816.F32.BF16 R84, R20.reuse, R32, R84 ;  /* 0x000000201454723c */ /* 0x048ff00000041854 */
[C---:B------:R-:W-:Y:S01]  /*1ba20*/  HMMA.16816.F32.BF16 R12, R20.reuse, R34, R12 ;  /* 0x00000022140c723c */ /* 0x040fe2000004180c */
[----:B------:R-:W3:Y:S07]  /*1ba30*/  LDSM.16.MT88.4 R32, [R184+0xa400] ;  /* 0x00a40000b820783b */ /* 0x000eee0000004200 */
[C---:B------:R-:W-:Y:S08]  /*1ba40*/  HMMA.16816.F32.BF16 R88, R20.reuse, R40, R88 ;  /* 0x000000281458723c */ /* 0x040ff00000041858 */
[C---:B------:R-:W-:Y:S01]  /*1ba50*/  HMMA.16816.F32.BF16 R92, R20.reuse, R42, R92 ;  /* 0x0000002a145c723c */ /* 0x040fe2000004185c */
[----:B------:R-:W-:Y:S07]  /*1ba60*/  LDSM.16.MT88.4 R40, [R186+0xe400] ;  /* 0x00e40000ba28783b */ /* 0x000fee0000004200 */
[C---:B-1----:R-:W-:Y:S08]  /*1ba70*/  HMMA.16816.F32.BF16 R16, R20.reuse, R24, R16 ;  /* 0x000000181410723c */ /* 0x042ff00000041810 */
[----:B------:R-:W-:Y:S01]  /*1ba80*/  HMMA.16816.F32.BF16 R96, R20, R26, R96 ;  /* 0x0000001a1460723c */ /* 0x000fe20000041860 */
[----:B------:R-:W1:Y:S06]  /*1ba90*/  LDSM.16.MT88.4 R24, [R186+0xc400] ;  /* 0x00c40000ba18783b */ /* 0x000e6c0000004200 */
[----:B------:R-:W-:Y:S02]  /*1baa0*/  F2FP.BF16.PACK_AB R20, R45, R44 ;  /* 0x0000002c2d14723e */ /* 0x000fe400000010ff */
[----:B------:R-:W-:Y:S03]  /*1bab0*/  F2FP.BF16.PACK_AB R21, R47, R46 ;  /* 0x0000002e2f15723e */ /* 0x000fe600000010ff */
[----:B------:R-:W-:Y:S02]  /*1bac0*/  F2FP.BF16.PACK_AB R22, R49, R48 ;  /* 0x000000303116723e */ /* 0x000fe400000010ff */
[----:B------:R-:W-:Y:S07]  /*1bad0*/  F2FP.BF16.PACK_AB R23, R51, R50 ;  /* 0x000000323317723e */ /* 0x000fee00000010ff */
[C---:B------:R-:W-:Y:S08]  /*1bae0*/  HMMA.16816.F32.BF16 R4, R20.reuse, R28, R4 ;  /* 0x0000001c1404723c */ /* 0x040ff00000041804 */
[C---:B------:R-:W-:Y:S01]  /*1baf0*/  HMMA.16816.F32.BF16 R8, R20.reuse, R30, R8 ;  /* 0x0000001e1408723c */ /* 0x040fe20000041808 */
[----:B------:R-:W5:Y:S07]  /*1bb00*/  LDSM.16.MT88.4 R28, [R184+0xe400] ;  /* 0x00e40000b81c783b */ /* 0x000f6e0000004200 */
        /* <DEDUP_REMOVED lines=16> */
[-C--:B------:R-:W-:Y:S03]  /*1bc10*/  FFMA.FTZ R43, R63, R119.reuse, -R140 ;  /* 0x000000773f2b7223 */ /* 0x080fe6000001088c */
[----:B------:R-:W5:Y:S01]  /*1bc20*/  MUFU.EX2 R41, R41 ;  /* 0x0000002900297308 */ /* 0x000f620000000800 */
[----:B------:R-:W-:Y:S01]  /*1bc30*/  HMMA.16816.F32.BF16 R96, R20, R30, R96 ;  /* 0x0000001e1460723c */ /* 0x000fe20000041860 */
[----:B------:R-:W5:Y:S06]  /*1bc40*/  LDSM.16.MT88.4 R28, [R184+0xc800] ;  /* 0x00c80000b81c783b */ /* 0x000f6c0000004200 */
[----:B------:R-:W-:Y:S02]  /*1bc50*/  F2FP.BF16.PACK_AB R20, R53, R52 ;  /* 0x000000343514723e */ /* 0x000fe400000010ff */
[----:B------:R-:W-:Y:S01]  /*1bc60*/  F2FP.BF16.PACK_AB R21, R55, R54 ;  /* 0x000000363715723e */ /* 0x000fe200000010ff */
[----:B------:R-:W-:Y:S02]  /*1bc70*/  MUFU.EX2 R42, R42 ;  /* 0x0000002a002a7308 */ /* 0x000fe40000000800 */
[----:B----4-:R-:W-:Y:S02]  /*1bc80*/  F2FP.BF16.PACK_AB R22, R57, R56 ;  /* 0x000000383916723e */ /* 0x010fe400000010ff */
[----:B--2---:R-:W-:Y:S06]  /*1bc90*/  F2FP.BF16.PACK_AB R23, R59, R58 ;  /* 0x0000003a3b17723e */ /* 0x004fec00000010ff */
[----:B------:R-:W2:Y:S01]  /*1bca0*/  MUFU.EX2 R43, R43 ;  /* 0x0000002b002b7308 */ /* 0x000ea20000000800 */
[C---:B---3--:R-:W-:Y:S08]  /*1bcb0*/  HMMA.16816.F32.BF16 R4, R20.reuse, R32, R4 ;  /* 0x000000201404723c */ /* 0x048ff00000041804 */
[C---:B------:R-:W-:Y:S01]  /*1bcc0*/  HMMA.16816.F32.BF16 R8, R20.reuse, R34, R8 ;  /* 0x000000221408723c */ /* 0x040fe20000041808 */
[----:B------:R-:W3:Y:S07]  /*1bcd0*/  LDSM.16.MT88.4 R32, [R186+0xe800] ;  /* 0x00e80000ba20783b */ /* 0x000eee0000004200 */
[C---:B-1----:R-:W-:Y:S08]  /*1bce0*/  HMMA.16816.F32.BF16 R68, R20.reuse, R24, R68 ;  /* 0x000000181444723c */ /* 0x042ff00000041844 */
        /* <DEDUP_REMOVED lines=13> */
[C---:B---3--:R-:W-:Y:S01]  /*1bdc0*/  HMMA.16816.F32.BF16 R88, R20.reuse, R32, R88 ;  /* 0x000000201458723c */ /* 0x048fe20000041858 */
[----:B------:R-:W-:Y:S06]  /*1bdd0*/  MUFU.EX2 R38, R38 ;  /* 0x0000002600267308 */ /* 0x000fec0000000800 */
[----:B------:R-:W-:Y:S01]  /*1bde0*/  FADD.FTZ R32, R132, R137 ;  /* 0x0000008984207221 */ /* 0x000fe20000010000 */
[C---:B------:R-:W-:Y:S03]  /*1bdf0*/  HMMA.16816.F32.BF16 R92, R20.reuse, R34, R92 ;  /* 0x00000022145c723c */ /* 0x040fe6000004185c */
[----:B------:R-:W3:Y:S01]  /*1be00*/  MUFU.EX2 R33, R140 ;  /* 0x0000008c00217308 */ /* 0x000ee20000000800 */
[----:B------:R-:W-:Y:S04]  /*1be10*/  FADD.FTZ R32, R133, R32 ;  /* 0x0000002085207221 */ /* 0x000fe80000010000 */
[C---:B-1----:R-:W-:Y:S04]  /*1be20*/  HMMA.16816.F32.BF16 R16, R20.reuse, R24, R16 ;  /* 0x000000181410723c */ /* 0x042fe80000041810 */
[----:B------:R-:W-:Y:S04]  /*1be30*/  FADD.FTZ R141, R141, R32 ;  /* 0x000000208d8d7221 */ /* 0x000fe80000010000 */
[----:B------:R-:W-:Y:S01]  /*1be40*/  HMMA.16816.F32.BF16 R96, R20, R26, R96 ;  /* 0x0000001a1460723c */ /* 0x000fe20000041860 */
[----:B------:R-:W1:Y:S03]  /*1be50*/  LDSM.16.MT88.4 R24, [R186+0xcc00] ;  /* 0x00cc0000ba18783b */ /* 0x000e660000004200 */
[----:B------:R-:W-:Y:S03]  /*1be60*/  FADD.FTZ R128, R128, R141 ;  /* 0x0000008d80807221 */ /* 0x000fe60000010000 */
[----:B------:R-:W-:Y:S01]  /*1be70*/  F2FP.BF16.PACK_AB R20, R41, R40 ;  /* 0x000000282914723e */ /* 0x000fe200000010ff */
[----:B------:R-:W-:Y:S01]  /*1be80*/  FADD.FTZ R131, R131, R128 ;  /* 0x0000008083837221 */ /* 0x000fe20000010000 */
[----:B--2---:R-:W-:Y:S03]  /*1be90*/  F2FP.BF16.PACK_AB R21, R43, R42 ;  /* 0x0000002a2b15723e */ /* 0x004fe600000010ff */
[----:B----4-:R-:W-:Y:S01]  /*1bea0*/  F2FP.BF16.PACK_AB R22, R37, R36 ;  /* 0x000000242516723e */ /* 0x010fe200000010ff */
[----:B------:R-:W-:Y:S01]  /*1beb0*/  FADD.FTZ R144, R144, R131 ;  /* 0x0000008390907221 */ /* 0x000fe20000010000 */
[----:B---3--:R-:W-:Y:S07]  /*1bec0*/  F2FP.BF16.PACK_AB R23, R33, R38 ;  /* 0x000000262117723e */ /* 0x008fee00000010ff */
[C---:B------:R-:W-:Y:S07]  /*1bed0*/  HMMA.16816.F32.BF16 R112, R20.reuse, R108, R4 ;  /* 0x0000006c1470723c */ /* 0x040fee0000041804 */
[----:B------:R-:W-:Y:S01]  /*1bee0*/  FADD.FTZ R5, R145, R144 ;  /* 0x0000009091057221 */ /* 0x000fe20000010000 */
[C---:B------:R-:W-:Y:S04]  /*1bef0*/  HMMA.16816.F32.BF16 R108, R20.reuse, R110, R8 ;  /* 0x0000006e146c723c */ /* 0x040fe80000041808 */
[----:B------:R-:W-:Y:S04]  /*1bf00*/  FADD.FTZ R5, R150, R5 ;  /* 0x0000000596057221 */ /* 0x000fe80000010000 */
[----:B------:R-:W-:Y:S01]  /*1bf10*/  FADD.FTZ R8, R120, R5 ;  /* 0x0000000578087221 */ /* 0x000fe20000010000 */
[C---:B-----5:R-:W-:Y:S01]  /*1bf20*/  HMMA.16816.F32.BF16 R68, R20.reuse, R28, R68 ;  /* 0x0000001c1444723c */ /* 0x060fe20000041844 */
[----:B------:R-:W2:Y:S02]  /*1bf30*/  LDSM.16.MT88.4 R4, [R186+0xec00] ;  /* 0x00ec0000ba04783b */ /* 0x000ea40000004200 */
[----:B------:R-:W-:Y:S01]  /*1bf40*/  FADD.FTZ R8, R121, R8 ;  /* 0x0000000879087221 */ /* 0x000fe20000010000 */
[----:B------:R-:W-:Y:S03]  /*1bf50*/  MOV R121, R0 ;  /* 0x0000000000797202 */ /* 0x000fe60000000f00 */
        /* <DEDUP_REMOVED lines=51> */
.L_x_1549:
[----:B------:R1:W5:Y:S01]  /*1c290*/  LD.E R3, [R116.64+0xd8] ;  /* 0x0000d80474037980 */ /* 0x000362000c101900 */
[----:B------:R-:W-:-:S02]  /*1c2a0*/  MOV R8, 0x1f ;  /* 0x0000001f00087802 */ /* 0x000fc40000000f00 */
[----:B------:R-:W-:Y:S01]  /*1c2b0*/  MOV R5, 0xffffffff ;  /* 0xffffffff00057802 */ /* 0x000fe20000000f00 */
[----:B------:R-:W-:Y:S05]  /*1c2c0*/  BRA.DIV ~URZ, `(.L_x_1559) ;  /* 0x000010027f007947 */ /* 0x000fea000b800000 */
[----:B------:R2:W3:Y:S02]  /*1c2d0*/  SHFL.BFLY PT, R10, R210, 0x2, 0x1f ;  /* 0x0c401f00d20a7f89 */ /* 0x0004e400000e0000 */
.L_x_1569:
[----:B---3--:R-:W-:Y:S01]  /*1c2e0*/  FADD.FTZ R9, R10, R210 ;  /* 0x000000d20a097221 */ /* 0x008fe20000010000 */
[----:B------:R-:W-:Y:S05]  /*1c2f0*/  BRA.DIV ~URZ, `(.L_x_1560) ;  /* 0x000010127f007947 */ /* 0x000fea000b800000 */
[----:B------:R-:W3:Y:S04]  /*1c300*/  SHFL.BFLY PT, R6, R209, 0x2, 0x1f ;  /* 0x0c401f00d1067f89 */ /* 0x000ee800000e0000 */
[----:B------:R-:W4:Y:S01]  /*1c310*/  SHFL.BFLY PT, R4, R9, 0x1, 0x1f ;  /* 0x0c201f0009047f89 */ /* 0x000f2200000e0000 */
[----:B---3--:R-:W-:Y:S02]  /*1c320*/  FADD.FTZ R11, R6, R209 ;  /* 0x000000d1060b7221 */ /* 0x008fe40000010000 */
[----:B----4-:R-:W-:-:S03]  /*1c330*/  FADD.FTZ R4, R9, R4 ;  /* 0x0000000409047221 */ /* 0x010fc60000010000 */
[----:B------:R3:W4:Y:S04]  /*1c340*/  SHFL.BFLY PT, R10, R11, 0x1, 0x1f ;  /* 0x0c201f000b0a7f89 */ /* 0x00072800000e0000 */
.L_x_1570:
[----:B------:R-:W1:Y:S01]  /*1c350*/  S2R R5, SR_TID.X ;  /* 0x0000000000057919 */ /* 0x000e620000002100 */
[----:B----4-:R-:W-:Y:S01]  /*1c360*/  FADD.FTZ R6, R10, R11 ;  /* 0x0000000b0a067221 */ /* 0x010fe20000010000 */
[----:B------:R-:W-:Y:S01]  /*1c370*/  FSETP.NE.FTZ.AND P3, PT, R4, RZ, PT ;  /* 0x000000ff0400720b */ /* 0x000fe20003f75000 */
[----:B------:R-:W-:Y:S01]  /*1c380*/  WARPSYNC 0xffffffff ;  /* 0xffffffff00007948 */ /* 0x000fe20003800000 */
[----:B------:R-:W-:Y:S01]  /*1c390*/  MOV R8, 0x3f800000 ;  /* 0x3f80000000087802 */ /* 0x000fe20000000f00 */
[----:B------:R-:W-:Y:S01]  /*1c3a0*/  BAR.SYNC.DEFER_BLOCKING 0x0 ;  /* 0x0000000000007b1d */ /* 0x000fe20000010000 */
[----:B------:R-:W-:Y:S02]  /*1c3b0*/  FSETP.NE.FTZ.AND P2, PT, R6, RZ, PT ;  /* 0x000000ff0600720b */ /* 0x000fe40003f55000 */
[----:B------:R-:W-:-:S07]  /*1c3c0*/  MOV R7, 0x3f800000 ;  /* 0x3f80000000077802 */ /* 0x000fce0000000f00 */
[----:B------:R-:W4:Y:S08]  /*1c3d0*/  @P3 MUFU.RCP R8, R4 ;  /* 0x0000000400083308 */ /* 0x000f300000001000 */
[----:B------:R-:W2:Y:S01]  /*1c3e0*/  @P2 MUFU.RCP R7, R6 ;  /* 0x0000000600072308 */ /* 0x000ea20000001000 */
[----:B-1----:R-:W-:-:S04]  /*1c3f0*/  SHF.R.S32.HI R10, RZ, 0x1f, R5 ;  /* 0x0000001fff0a7819 */ /* 0x002fc80000011405 */
[----:B------:R-:W-:Y:S01]  /*1c400*/  LEA.HI R9, R10, R5, RZ, 0x2 ;  /* 0x000000050a097211 */ /* 0x000fe200078f10ff */
[----:B----4-:R-:W-:-:S03]  /*1c410*/  FMUL.FTZ R112, R8, R112 ;  /* 0x0000007008707220 */ /* 0x010fc60000410000 */
[----:B---3--:R-:W-:Y:S01]  /*1c420*/  SHF.R.S32.HI R11, RZ, 0x2, R9 ;  /* 0x00000002ff0b7819 */ /* 0x008fe20000011409 */
[C---:B------:R-:W-:Y:S01]  /*1c430*/  FMUL.FTZ R113, R8.reuse, R113 ;  /* 0x0000007108717220 */ /* 0x040fe20000410000 */
[----:B------:R-:W-:Y:S01]  /*1c440*/  LOP3.LUT R16, R9, 0xfffffffc, RZ, 0xc0, !PT ;  /* 0xfffffffc09107812 */ /* 0x000fe200078ec0ff */
[C---:B------:R-:W-:Y:S01]  /*1c450*/  FMUL.FTZ R108, R8.reuse, R108 ;  /* 0x0000006c086c7220 */ /* 0x040fe20000410000 */
[----:B------:R-:W-:Y:S01]  /*1c460*/  SHF.R.S32.HI R12, RZ, 0x1f, R11 ;  /* 0x0000001fff0c7819 */ /* 0x000fe2000001140b */
[----:B------:R-:W-:Y:S02]  /*1c470*/  FMUL.FTZ R109, R8, R109 ;  /* 0x0000006d086d7220 */ /* 0x000fe40000410000 */
[----:B------:R-:W-:Y:S01]  /*1c480*/  IMAD.IADD R13, R5, 0x1, -R16 ;  /* 0x00000001050d7824 */ /* 0x000fe200078e0a10 */
[----:B------:R-:W-:Y:S01]  /*1c490*/  LEA.HI R12, R12, R11, RZ, 0x3 ;  /* 0x0000000b0c0c7211 */ /* 0x000fe200078f18ff */
[C---:B------:R-:W-:Y:S02]  /*1c4a0*/  FMUL.FTZ R68, R8.reuse, R68 ;  /* 0x0000004408447220 */ /* 0x040fe40000410000 */
[----:B------:R-:W-:Y:S01]  /*1c4b0*/  FMUL.FTZ R69, R8, R69 ;  /* 0x0000004508457220 */ /* 0x000fe20000410000 */
[----:B------:R-:W-:Y:S01]  /*1c4c0*/  LOP3.LUT R12, R12, 0xfffffff8, RZ, 0xc0, !PT ;  /* 0xfffffff80c0c7812 */ /* 0x000fe200078ec0ff */
[----:B------:R-:W-:-:S02]  /*1c4d0*/  FMUL.FTZ R72, R8, R72 ;  /* 0x0000004808487220 */ /* 0x000fc40000410000 */
[C---:B------:R-:W-:Y:S01]  /*1c4e0*/  FMUL.FTZ R73, R8.reuse, R73 ;  /* 0x0000004908497220 */ /* 0x040fe20000410000 */
[----:B------:R-:W-:Y:S01]  /*1c4f0*/  IADD3 R12, R11, -R12, RZ ;  /* 0x8000000c0b0c7210 */ /* 0x000fe20007ffe0ff */
[----:B------:R-:W-:Y:S01]  /*1c500*/  FMUL.FTZ R76, R8, R76 ;  /* 0x0000004c084c7220 */ /* 0x000fe20000410000 */
[----:B------:R-:W-:Y:S01]  /*1c510*/  LEA.HI R11, R10, R5, RZ, 0x5 ;  /* 0x000000050a0b7211 */ /* 0x000fe200078f28ff */
[----:B------:R-:W-:Y:S01]  /*1c520*/  FMUL.FTZ R77, R8, R77 ;  /* 0x0000004d084d7220 */ /* 0x000fe20000410000 */
[----:B------:R-:W-:Y:S01]  /*1c530*/  LEA.HI R9, R12, R12, RZ, 0x1 ;  /* 0x0000000c0c097211 */ /* 0x000fe200078f08ff */
[C---:B------:R-:W-:Y:S01]  /*1c540*/  FMUL.FTZ R80, R8.reuse, R80 ;  /* 0x0000005008507220 */ /* 0x040fe20000410000 */
[----:B------:R-:W-:Y:S01]  /*1c550*/  SHF.R.S32.HI R14, RZ, 0x5, R11 ;  /* 0x00000005ff0e7819 */ /* 0x000fe2000001140b */
[C---:B------:R-:W-:Y:S01]  /*1c560*/  FMUL.FTZ R81, R8.reuse, R81 ;  /* 0x0000005108517220 */ /* 0x040fe20000410000 */
[----:B------:R-:W-:Y:S01]  /*1c570*/  LOP3.LUT R15, R9, 0x1fffffe, RZ, 0xc0, !PT ;  /* 0x01fffffe090f7812 */ /* 0x000fe200078ec0ff */
[C---:B------:R-:W-:Y:S01]  /*1c580*/  FMUL.FTZ R84, R8.reuse, R84 ;  /* 0x0000005408547220 */ /* 0x040fe20000410000 */
[----:B------:R-:W-:Y:S01]  /*1c590*/  SHF.R.S32.HI R9, RZ, 0x1, R9 ;  /* 0x00000001ff097819 */ /* 0x000fe20000011409 */
[----:B------:R-:W-:Y:S01]  /*1c5a0*/  FMUL.FTZ R85, R8, R85 ;  /* 0x0000005508557220 */ /* 0x000fe20000410000 */
[----:B------:R-:W-:Y:S01]  /*1c5b0*/  LEA R13, R14, R13, 0x8 ;  /* 0x0000000d0e0d7211 */ /* 0x000fe200078e40ff */
[----:B------:R-:W-:Y:S01]  /*1c5c0*/  FMUL.FTZ R104, R8, R104 ;  /* 0x0000006808687220 */ /* 0x000fe20000410000 */
[----:B------:R-:W-:Y:S01]  /*1c5d0*/  IADD3 R12, R12, -R15, RZ ;  /* 0x8000000f0c0c7210 */ /* 0x000fe20007ffe0ff */
[C---:B------:R-:W-:Y:S01]  /*1c5e0*/  FMUL.FTZ R105, R8.reuse, R105 ;  /* 0x0000006908697220 */ /* 0x040fe20000410000 */
[C---:B------:R-:W-:Y:S01]  /*1c5f0*/  SHF.L.U32 R14, R9.reuse, 0x6, RZ ;  /* 0x00000006090e7819 */ /* 0x040fe200000006ff */
[----:B------:R-:W-:Y:S01]  /*1c600*/  FMUL.FTZ R88, R8, R88 ;  /* 0x0000005808587220 */ /* 0x000fe20000410000 */
[C---:B------:R-:W-:Y:S01]  /*1c610*/  LOP3.LUT P0, RZ, R9.reuse, 0x2, RZ, 0xc0, !PT ;  /* 0x0000000209ff7812 */ /* 0x040fe2000780c0ff */
[----:B------:R-:W-:Y:S01]  /*1c620*/  IMAD R12, R12, 0x10, R13 ;  /* 0x000000100c0c7824 */ /* 0x000fe200078e020d */
[----:B------:R-:W-:Y:S01]  /*1c630*/  LOP3.LUT R13, R14, 0xc0, RZ, 0xc0, !PT ;  /* 0x000000c00e0d7812 */ /* 0x000fe200078ec0ff */
[C---:B------:R-:W-:Y:S01]  /*1c640*/  FMUL.FTZ R89, R8.reuse, R89 ;  /* 0x0000005908597220 */ /* 0x040fe20000410000 */
[----:B------:R-:W-:Y:S01]  /*1c650*/  LOP3.LUT R14, R9, 0x1, RZ, 0xc0, !PT ;  /* 0x00000001090e7812 */ /* 0x000fe200078ec0ff */
[C---:B------:R-:W-:Y:S01]  /*1c660*/  FMUL.FTZ R92, R8.reuse, R92 ;  /* 0x0000005c085c7220 */ /* 0x040fe20000410000 */
[----:B------:R-:W-:Y:S01]  /*1c670*/  LEA.HI R13, R13, R13, RZ, 0x1d ;  /* 0x0000000d0d0d7211 */ /* 0x000fe200078fe8ff */
[----:B------:R-:W-:Y:S01]  /*1c680*/  FMUL.FTZ R93, R8, R93 ;  /* 0x0000005d085d7220 */ /* 0x000fe20000410000 */
[----:B------:R-:W-:Y:S01]  /*1c690*/  ISETP.NE.U32.AND P1, PT, R14, 0x1, PT ;  /* 0x000000010e00780c */ /* 0x000fe20003f25070 */
[----:B------:R-:W-:Y:S01]  /*1c6a0*/  FMUL.FTZ R100, R8, R100 ;  /* 0x0000006408647220 */ /* 0x000fe20000410000 */
[----:B------:R-:W-:Y:S01]  /*1c6b0*/  LEA R12, R12, R13, 0x1 ;  /* 0x0000000d0c0c7211 */ /* 0x000fe200078e08ff */
[----:B------:R-:W-:-:S02]  /*1c6c0*/  FMUL.FTZ R101, R8, R101 ;  /* 0x0000006508657220 */ /* 0x000fc40000410000 */
[----:B------:R-:W-:Y:S01]  /*1c6d0*/  FMUL.FTZ R96, R8, R96 ;  /* 0x0000006008607220 */ /* 0x000fe20000410000 */
[----:B------:R-:W-:Y:S01]  /*1c6e0*/  SHF.L.U32 R9, R12, 0x2, RZ ;  /* 0x000000020c097819 */ /* 0x000fe200000006ff */
[----:B------:R-:W-:Y:S01]  /*1c6f0*/  FMUL.FTZ R97, R8, R97 ;  /* 0x0000006108617220 */ /* 0x000fe20000410000 */
[----:B------:R-:W-:Y:S01]  /*1c700*/  MOV R8, 0x40 ;  /* 0x0000004000087802 */ /* 0x000fe20000000f00 */
[C---:B--2---:R-:W-:Y:S01]  /*1c710*/  FMUL.FTZ R115, R7.reuse, R115 ;  /* 0x0000007307737220 */ /* 0x044fe20000410000 */
[----:B------:R-:W-:Y:S01]  /*1c720*/  STS.64 [R12.X4], R112 ;  /* 0x000000700c007388 */ /* 0x000fe20000004a00 */
[C---:B------:R-:W-:Y:S01]  /*1c730*/  FMUL.FTZ R114, R7.reuse, R114 ;  /* 0x0000007207727220 */ /* 0x040fe20000410000 */
[----:B------:R-:W-:Y:S01]  /*1c740*/  SEL R8, R8, 0xffffffc0, !P0 ;  /* 0xffffffc008087807 */ /* 0x000fe20004000000 */
[C---:B------:R-:W-:Y:S02]  /*1c750*/  FMUL.FTZ R111, R7.reuse, R111 ;  /* 0x0000006f076f7220 */ /* 0x040fe40000410000 */
[C---:B------:R-:W-:Y:S01]  /*1c760*/  FMUL.FTZ R110, R7.reuse, R110 ;  /* 0x0000006e076e7220 */ /* 0x040fe20000410000 */
[----:B------:R-:W-:Y:S01]  /*1c770*/  STS.64 [R12.X4+0x400], R114 ;  /* 0x000400720c007388 */ /* 0x000fe20000004a00 */
[----:B------:R-:W-:-:S02]  /*1c780*/  FMUL.FTZ R71, R7, R71 ;  /* 0x0000004707477220 */ /* 0x000fc40000410000 */
[C---:B------:R-:W-:Y:S02]  /*1c790*/  FMUL.FTZ R70, R7.reuse, R70 ;  /* 0x0000004607467220 */ /* 0x040fe40000410000 */
[C---:B------:R-:W-:Y:S02]  /*1c7a0*/  FMUL.FTZ R75, R7.reuse, R75 ;  /* 0x0000004b074b7220 */ /* 0x040fe40000410000 */
[C---:B------:R-:W-:Y:S02]  /*1c7b0*/  FMUL.FTZ R74, R7.reuse, R74 ;  /* 0x0000004a074a7220 */ /* 0x040fe40000410000 */
[C---:B------:R-:W-:Y:S02]  /*1c7c0*/  FMUL.FTZ R79, R7.reuse, R79 ;  /* 0x0000004f074f7220 */ /* 0x040fe40000410000 */
[C---:B------:R-:W-:Y:S02]  /*1c7d0*/  FMUL.FTZ R78, R7.reuse, R78 ;  /* 0x0000004e074e7220 */ /* 0x040fe40000410000 */
        /* <DEDUP_REMOVED lines=13> */
[----:B------:R-:W-:Y:S01]  /*1c8b0*/  FMUL.FTZ R98, R7, R98 ;  /* 0x0000006207627220 */ /* 0x000fe20000410000 */
[C---:B------:R-:W-:Y:S01]  /*1c8c0*/  IADD3 R7, R9.reuse, -0x20, RZ ;  /* 0xffffffe009077810 */ /* 0x040fe20007ffe0ff */
[C---:B------:R-:W-:Y:S01]  /*1c8d0*/  IMAD.IADD R13, R9.reuse, 0x1, R8 ;  /* 0x00000001090d7824 */ /* 0x040fe200078e0208 */
[----:B------:R-:W-:-:S04]  /*1c8e0*/  @P1 IADD3 R7, R9, 0x20, RZ ;  /* 0x0000002009071810 */ /* 0x000fc80007ffe0ff */
[----:B------:R-:W-:Y:S01]  /*1c8f0*/  IADD3 R14, R8, R7, RZ ;  /* 0x00000007080e7210 */ /* 0x000fe20007ffe0ff */
[----:B------:R-:W-:Y:S04]  /*1c900*/  STS.64 [R7], R108 ;  /* 0x0000006c07007388 */ /* 0x000fe80000000a00 */
[----:B------:R-:W-:Y:S04]  /*1c910*/  STS.64 [R7+0x400], R110 ;  /* 0x0004006e07007388 */ /* 0x000fe80000000a00 */
[----:B------:R-:W-:Y:S04]  /*1c920*/  STS.64 [R13], R68 ;  /* 0x000000440d007388 */ /* 0x000fe80000000a00 */
[----:B------:R-:W-:Y:S04]  /*1c930*/  STS.64 [R13+0x400], R70 ;  /* 0x000400460d007388 */ /* 0x000fe80000000a00 */
[----:B------:R-:W-:Y:S04]  /*1c940*/  STS.64 [R14], R72 ;  /* 0x000000480e007388 */ /* 0x000fe80000000a00 */
[----:B------:R-:W-:Y:S04]  /*1c950*/  STS.64 [R14+0x400], R74 ;  /* 0x0004004a0e007388 */ /* 0x000fe80000000a00 */
[----:B------:R-:W-:Y:S04]  /*1c960*/  STS.64 [R12.X4+0x2000], R76 ;  /* 0x0020004c0c007388 */ /* 0x000fe80000004a00 */
[----:B------:R-:W-:Y:S04]  /*1c970*/  STS.64 [R12.X4+0x2400], R78 ;  /* 0x0024004e0c007388 */ /* 0x000fe80000004a00 */
[----:B------:R-:W-:Y:S04]  /*1c980*/  STS.64 [R7+0x2000], R80 ;  /* 0x0020005007007388 */ /* 0x000fe80000000a00 */
[----:B------:R-:W-:Y:S04]  /*1c990*/  STS.64 [R7+0x2400], R82 ;  /* 0x0024005207007388 */ /* 0x000fe80000000a00 */
[----:B------:R-:W-:Y:S04]  /*1c9a0*/  STS.64 [R13+0x2000], R84 ;  /* 0x002000540d007388 */ /* 0x000fe80000000a00 */
[----:B------:R-:W-:Y:S04]  /*1c9b0*/  STS.64 [R13+0x2400], R86 ;  /* 0x002400560d007388 */ /* 0x000fe80000000a00 */
[----:B------:R-:W-:Y:S04]  /*1c9c0*/  STS.64 [R14+0x2000], R104 ;  /* 0x002000680e007388 */ /* 0x000fe80000000a00 */
[----:B------:R-:W-:Y:S04]  /*1c9d0*/  STS.64 [R14+0x2400], R106 ;  /* 0x0024006a0e007388 */ /* 0x000fe80000000a00 */
[----:B------:R-:W-:Y:S04]  /*1c9e0*/  STS.64 [R12.X4+0x4000], R88 ;  /* 0x004000580c007388 */ /* 0x000fe80000004a00 */
[----:B------:R1:W-:Y:S04]  /*1c9f0*/  STS.64 [R12.X4+0x4400], R90 ;  /* 0x0044005a0c007388 */ /* 0x0003e80000004a00 */
[----:B------:R-:W-:Y:S04]  /*1ca00*/  STS.64 [R7+0x4000], R92 ;  /* 0x0040005c07007388 */ /* 0x000fe80000000a00 */
[----:B------:R2:W-:Y:S04]  /*1ca10*/  STS.64 [R7+0x4400], R94 ;  /* 0x0044005e07007388 */ /* 0x0005e80000000a00 */
[----:B------:R-:W-:Y:S04]  /*1ca20*/  STS.64 [R13+0x4000], R100 ;  /* 0x004000640d007388 */ /* 0x000fe80000000a00 */
[----:B------:R-:W-:Y:S04]  /*1ca30*/  STS.64 [R13+0x4400], R102 ;  /* 0x004400660d007388 */ /* 0x000fe80000000a00 */
[----:B------:R-:W-:Y:S04]  /*1ca40*/  STS.64 [R14+0x4000], R96 ;  /* 0x004000600e007388 */ /* 0x000fe80000000a00 */
[----:B------:R3:W-:Y:S04]  /*1ca50*/  STS.64 [R14+0x4400], R98 ;  /* 0x004400620e007388 */ /* 0x0007e80000000a00 */
[----:B------:R-:W4:Y:S04]  /*1ca60*/  LD.E.64 R8, [R116.64+0xb0] ;  /* 0x0000b00474087980 */ /* 0x000f28000c101b00 */
[----:B------:R-:W4:Y:S01]  /*1ca70*/  LD.E R62, [R116.64+0x60] ;  /* 0x00006004743e7980 */ /* 0x000f22000c101900 */
[----:B------:R-:W-:-:S02]  /*1ca80*/  LEA.HI R18, R10, R5, RZ, 0x3 ;  /* 0x000000050a127211 */ /* 0x000fc400078f18ff */
[-C--:B------:R-:W-:Y:S01]  /*1ca90*/  LEA.HI R15, R10, R5.reuse, RZ, 0x4 ;  /* 0x000000050a0f7211 */ /* 0x080fe200078f20ff */
[----:B------:R4:W5:Y:S01]  /*1caa0*/  LD.E R60, [R116.64+0xcc] ;  /* 0x0000cc04743c7980 */ /* 0x000962000c101900 */
[----:B-1----:R-:W-:Y:S02]  /*1cab0*/  LOP3.LUT R12, R18, 0xfffffff8, RZ, 0xc0, !PT ;  /* 0xfffffff8120c7812 */ /* 0x002fe400078ec0ff */
[-C--:B------:R-:W-:Y:S01]  /*1cac0*/  LEA.HI R16, R10, R5.reuse, RZ, 0x6 ;  /* 0x000000050a107211 */ /* 0x080fe200078f30ff */
[----:B------:R1:W5:Y:S01]  /*1cad0*/  LD.E.64 R68, [R116.64+0x78] ;  /* 0x0000780474447980 */ /* 0x000362000c101b00 */
[----:B------:R-:W-:Y:S02]  /*1cae0*/  IADD3 R10, -R12, R5, RZ ;  /* 0x000000050c0a7210 */ /* 0x000fe40007ffe1ff */
[----:B--2---:R-:W-:Y:S01]  /*1caf0*/  SHF.R.S32.HI R7, RZ, 0x3, R18 ;  /* 0x00000003ff077819 */ /* 0x004fe20000011412 */
[----:B------:R1:W5:Y:S01]  /*1cb00*/  LD.E.64 R66, [R116.64+0xa8] ;  /* 0x0000a80474427980 */ /* 0x000362000c101b00 */
[----:B------:R-:W-:Y:S01]  /*1cb10*/  SHF.R.S32.HI R15, RZ, 0x4, R15 ;  /* 0x00000004ff0f7819 */ /* 0x000fe2000001140f */
[----:B------:R-:W2:Y:S01]  /*1cb20*/  @P3 MUFU.LG2 R4, R4 ;  /* 0x0000000400043308 */ /* 0x000ea20000000c00 */
[----:B------:R-:W-:Y:S01]  /*1cb30*/  LEA.HI R18, R18, R7, RZ, 0x1 ;  /* 0x0000000712127211 */ /* 0x000fe200078f08ff */
[----:B------:R-:W-:Y:S01]  /*1cb40*/  BSSY B0, `(.L_x_1561) ;  /* 0x000003c000007945 */ /* 0x000fe20003800000 */
[----:B------:R-:W-:Y:S01]  /*1cb50*/  LOP3.LUT R64, R11, 0xffffffe0, RZ, 0xc0, !PT ;  /* 0xffffffe00b407812 */ /* 0x000fe200078ec0ff */
[----:B------:R-:W-:Y:S01]  /*1cb60*/  IMAD.SHL.U32 R15, R15, 0x40, RZ ;  /* 0x000000400f0f7824 */ /* 0x000fe200078e00ff */
[----:B---3--:R-:W-:-:S02]  /*1cb70*/  LEA.HI R14, R10, R10, RZ, 0x1 ;  /* 0x0000000a0a0e7211 */ /* 0x008fc400078f08ff */
[----:B------:R-:W-:Y:S01]  /*1cb80*/  SHF.L.U32 R16, R16, 0x2, RZ ;  /* 0x0000000210107819 */ /* 0x000fe200000006ff */
[----:B------:R-:W3:Y:S01]  /*1cb90*/  @P2 MUFU.LG2 R6, R6 ;  /* 0x0000000600062308 */ /* 0x000ee20000000c00 */
[----:B------:R-:W-:Y:S02]  /*1cba0*/  SHF.R.S32.HI R12, RZ, 0x1, R14 ;  /* 0x00000001ff0c7819 */ /* 0x000fe4000001140e */
[----:B------:R-:W-:Y:S02]  /*1cbb0*/  LOP3.LUT R18, R18, 0xfffffffe, RZ, 0xc0, !PT ;  /* 0xfffffffe12127812 */ /* 0x000fe400078ec0ff */
[----:B------:R-:W-:Y:S02]  /*1cbc0*/  LOP3.LUT R17, R14, 0xfffffffe, RZ, 0xc0, !PT ;  /* 0xfffffffe0e117812 */ /* 0x000fe400078ec0ff */
[----:B------:R-:W-:Y:S01]  /*1cbd0*/  LOP3.LUT R15, R15, 0xc0, RZ, 0xc0, !PT ;  /* 0x000000c00f0f7812 */ /* 0x000fe200078ec0ff */
[----:B--2---:R-:W-:Y:S01]  /*1cbe0*/  @P3 FMUL.FTZ R4, R4, 0.69314718246459960938 ;  /* 0x3f31721804043820 */ /* 0x004fe20000410000 */
[----:B------:R-:W-:Y:S01]  /*1cbf0*/  SHF.L.U32 R12, R12, 0x3, RZ ;  /* 0x000000030c0c7819 */ /* 0x000fe200000006ff */
[----:B------:R-:W-:Y:S01]  /*1cc00*/  IMAD.IADD R14, R10, 0x1, -R17 ;  /* 0x000000010a0e7824 */ /* 0x000fe200078e0a11 */
[----:B------:R-:W-:Y:S01]  /*1cc10*/  IADD3 R64, -R64, R5, RZ ;  /* 0x0000000540407210 */ /* 0x000fe20007ffe1ff */
[----:B------:R-:W-:Y:S01]  /*1cc20*/  IMAD.MOV.U32 R5, RZ, RZ, -0x800000 ;  /* 0xff800000ff057424 */ /* 0x000fe200078e00ff */
[----:B------:R-:W-:Y:S01]  /*1cc30*/  LOP3.LUT R16, R16, 0x3fffff00, RZ, 0xc0, !PT ;  /* 0x3fffff0010107812 */ /* 0x000fe200078ec0ff */
[----:B-----5:R-:W-:Y:S01]  /*1cc40*/  @P3 FFMA.FTZ R5, R2, R3, R4 ;  /* 0x0000000302053223 */ /* 0x020fe20000010004 */
[----:B------:R-:W-:Y:S01]  /*1cc50*/  IADD3 R13, R7, -R18, RZ ;  /* 0x80000012070d7210 */ /* 0x000fe20007ffe0ff */
[----:B---3--:R-:W-:Y:S01]  /*1cc60*/  @P2 FMUL.FTZ R6, R6, 0.69314718246459960938 ;  /* 0x3f31721806062820 */ /* 0x008fe20000410000 */
[----:B------:R-:W-:Y:S01]  /*1cc70*/  LOP3.LUT R12, R15, 0x18, R12, 0xf8, !PT ;  /* 0x000000180f0c7812 */ /* 0x000fe200078ef80c */
[----:B------:R-:W-:Y:S01]  /*1cc80*/  BAR.SYNC.DEFER_BLOCKING 0x0 ;  /* 0x0000000000007b1d */ /* 0x000fe20000010000 */
[----:B------:R-:W-:-:S02]  /*1cc90*/  LOP3.LUT P0, RZ, R64, 0x3, RZ, 0xc0, !PT ;  /* 0x0000000340ff7812 */ /* 0x000fc4000780c0ff */
[----:B------:R-:W-:Y:S02]  /*1cca0*/  LEA R13, R13, R16, 0x5 ;  /* 0x000000100d0d7211 */ /* 0x000fe400078e28ff */
[----:B------:R-:W-:Y:S02]  /*1ccb0*/  SHF.R.U32.HI R15, RZ, 0x3, R15 ;  /* 0x00000003ff0f7819 */ /* 0x000fe4000001160f */
[----:B------:R-:W-:Y:S02]  /*1ccc0*/  LEA R13, R14, R13, 0x2 ;  /* 0x0000000d0e0d7211 */ /* 0x000fe400078e10ff */
[----:B------:R-:W-:Y:S02]  /*1ccd0*/  LOP3.LUT R12, R12, R15, RZ, 0x3c, !PT ;  /* 0x0000000f0c0c7212 */ /* 0x000fe400078e3cff */
[----:B------:R-:W-:Y:S01]  /*1cce0*/  MOV R11, 0xff800000 ;  /* 0xff800000000b7802 */ /* 0x000fe20000000f00 */
[----:B------:R-:W-:Y:S01]  /*1ccf0*/  @P2 FFMA.FTZ R11, R0, R3, R6 ;  /* 0x00000003000b2223 */ /* 0x000fe20000010006 */
[----:B------:R-:W-:-:S02]  /*1cd00*/  IADD3 R61, R13, R12, RZ ;  /* 0x0000000c0d3d7210 */ /* 0x000fc40007ffe0ff */
[----:B------:R-:W-:-:S03]  /*1cd10*/  LEA R208, R208, R207, 0x4 ;  /* 0x000000cfd0d07211 */ /* 0x000fc600078e20ff */
[----:B------:R-:W2:Y:S04]  /*1cd20*/  LDS.128 R56, [R61.X4] ;  /* 0x000000003d387984 */ /* 0x000ea80000004c00 */
[----:B------:R-:W3:Y:S04]  /*1cd30*/  LDS.128 R52, [R61.X4+0x800] ;  /* 0x000800003d347984 */ /* 0x000ee80000004c00 */
[----:B------:R-:W1:Y:S04]  /*1cd40*/  LDS.128 R48, [R61.X4+0x1000] ;  /* 0x001000003d307984 */ /* 0x000e680000004c00 */
        /* <DEDUP_REMOVED lines=8> */
[----:B------:R1:W1:Y:S01]  /*1cdd0*/  LDS.128 R12, [R61.X4+0x5800] ;  /* 0x005800003d0c7984 */ /* 0x0002620000004c00 */
[----:B----4-:R-:W-:-:S04]  /*1cde0*/  IMAD R8, R8, UR6, R201 ;  /* 0x0000000608087c24 */ /* 0x010fc8000f8e02c9 */
[----:B------:R-:W-:Y:S01]  /*1cdf0*/  IMAD R8, R8, R62, R199 ;  /* 0x0000003e08087224 */ /* 0x000fe200078e02c7 */
[----:B------:R-:W-:Y:S02]  /*1ce00*/  SHF.L.U32 R62, R10, 0x2, RZ ;  /* 0x000000020a3e7819 */ /* 0x000fe400000006ff */
[----:B------:R-:W-:Y:S02]  /*1ce10*/  SHF.L.U32 R10, R197, 0x6, RZ ;  /* 0x00000006c50a7819 */ /* 0x000fe400000006ff */
[----:B------:R-:W-:-:S03]  /*1ce20*/  SHF.R.S32.HI R63, RZ, 0x1f, R62 ;  /* 0x0000001fff3f7819 */ /* 0x000fc6000001143e */
[----:B-1----:R-:W-:Y:S01]  /*1ce30*/  IMAD R61, R9, R8, R10 ;  /* 0x00000008093d7224 */ /* 0x002fe200078e020a */
[----:B------:R-:W-:Y:S05]  /*1ce40*/  @P0 BRA `(.L_x_1562) ;  /* 0x000000b000000947 */ /* 0x000fea0003800000 */
[----:B--23--:R-:W-:Y:S01]  /*1ce50*/  IMAD R3, R197, -0x40, R200 ;  /* 0xffffffc0c5037824 */ /* 0x00cfe200078e02c8 */
[C---:B------:R-:W-:Y:S02]  /*1ce60*/  IADD3 R2, R208.reuse, 0x8, RZ ;  /* 0x00000008d0027810 */ /* 0x040fe40007ffe0ff */
[----:B------:R-:W-:Y:S02]  /*1ce70*/  SHF.R.S32.HI R9, RZ, 0x1f, R61 ;  /* 0x0000001fff097819 */ /* 0x000fe4000001143d */
[----:B------:R-:W-:Y:S02]  /*1ce80*/  IADD3 R0, P0, R61, R208, RZ ;  /* 0x000000d03d007210 */ /* 0x000fe40007f1e0ff */
[-C--:B------:R-:W-:Y:S02]  /*1ce90*/  ISETP.GE.AND P2, PT, R208, R3.reuse, PT ;  /* 0x00000003d000720c */ /* 0x080fe40003f46270 */
[----:B------:R-:W-:-:S02]  /*1cea0*/  ISETP.GE.AND P1, PT, R2, R3, PT ;  /* 0x000000030200720c */ /* 0x000fc40003f26270 */
[----:B------:R-:W-:Y:S02]  /*1ceb0*/  LEA.HI.X.SX32 R9, R208, R9, 0x1, P0 ;  /* 0x00000009d0097211 */ /* 0x000fe400000f0eff */
[----:B------:R-:W-:-:S04]  /*1cec0*/  LEA R2, P0, R0, R66, 0x2 ;  /* 0x0000004200027211 */ /* 0x000fc800078010ff */
[----:B------:R-:W-:-:S05]  /*1ced0*/  LEA.HI.X R3, R0, R67, R9, 0x2, P0 ;  /* 0x0000004300037211 */ /* 0x000fca00000f1409 */
[----:B------:R1:W-:Y:S04]  /*1cee0*/  @!P2 ST.E [R2.64], R5 ;  /* 0x000000050200a985 */ /* 0x0003e8000c101904 */
[----:B------:R1:W-:Y:S02]  /*1cef0*/  @!P1 ST.E [R2.64+0x20], R11 ;  /* 0x0000200b02009985 */ /* 0x0003e4000c101904 */
.L_x_1562:
[----:B--23--:R-:W-:Y:S05]  /*1cf00*/  BSYNC B0 ;  /* 0x0000000000007941 */ /* 0x00cfea0003800000 */
.L_x_1561:
[----:B------:R2:W5:Y:S01]  /*1cf10*/  LD.E R116, [R116.64+0xc0] ;  /* 0x0000c00474747980 */ /* 0x000562000c101900 */
[----:B------:R-:W-:Y:S01]  /*1cf20*/  IMAD R200, R197, -0x40, R200 ;  /* 0xffffffc0c5c87824 */ /* 0x000fe200078e02c8 */
[----:B------:R-:W-:Y:S01]  /*1cf30*/  BSSY B0, `(.L_x_1563) ;  /* 0x0000012000007945 */ /* 0x000fe20003800000 */
[----:B------:R-:W-:Y:S02]  /*1cf40*/  IMAD R60, R61, R60, RZ ;  /* 0x0000003c3d3c7224 */ /* 0x000fe400078e02ff */
[C---:B-1----:R-:W-:Y:S01]  /*1cf50*/  IMAD.WIDE R4, R7.reuse, 0x60, R62 ;  /* 0x0000006007047825 */ /* 0x042fe200078e023e */
[----:B------:R-:W-:-:S04]  /*1cf60*/  ISETP.GE.AND P1, PT, R7, R200, PT ;  /* 0x000000c80700720c */ /* 0x000fc80003f26270 */
[----:B------:R-:W-:-:S04]  /*1cf70*/  IADD3 R3, P0, R4, R60, RZ ;  /* 0x0000003c04037210 */ /* 0x000fc80007f1e0ff */
[----:B------:R-:W-:Y:S02]  /*1cf80*/  LEA.HI.X.SX32 R60, R60, R5, 0x1, P0 ;  /* 0x000000053c3c7211 */ /* 0x000fe400000f0eff */
[----:B------:R-:W-:-:S04]  /*1cf90*/  LEA R8, P0, R3, R68, 0x2 ;  /* 0x0000004403087211 */ /* 0x000fc800078010ff */
[----:B------:R-:W-:Y:S02]  /*1cfa0*/  LEA.HI.X R9, R3, R69, R60, 0x2, P0 ;  /* 0x0000004503097211 */ /* 0x000fe400000f143c */
[----:B------:R-:W-:Y:S01]  /*1cfb0*/  IADD3 R3, R62, 0x20, RZ ;  /* 0x000000203e037810 */ /* 0x000fe20007ffe0ff */
[----:B------:R-:W-:Y:S05]  /*1cfc0*/  @P1 BRA `(.L_x_1564) ;  /* 0x0000008000001947 */ /* 0x000fea0003800000 */
[C---:B------:R-:W-:Y:S02]  /*1cfd0*/  IADD3 R5, R3.reuse, 0x20, RZ ;  /* 0x0000002003057810 */ /* 0x040fe40007ffe0ff */
[-C--:B-----5:R-:W-:Y:S02]  /*1cfe0*/  ISETP.GE.AND P1, PT, R3, R116.reuse, PT ;  /* 0x000000740300720c */ /* 0x0a0fe40003f26270 */
[-C--:B------:R-:W-:Y:S02]  /*1cff0*/  ISETP.GE.AND P2, PT, R62, R116.reuse, PT ;  /* 0x000000743e00720c */ /* 0x080fe40003f46270 */
[----:B------:R-:W-:-:S09]  /*1d000*/  ISETP.GE.AND P0, PT, R5, R116, PT ;  /* 0x000000740500720c */ /* 0x000fd20003f06270 */
[----:B------:R1:W-:Y:S04]  /*1d010*/  @!P1 ST.E.128 [R8.64+0x80], R40 ;  /* 0x0000802808009985 */ /* 0x0003e8000c101d04 */
[----:B------:R1:W-:Y:S04]  /*1d020*/  @!P2 ST.E.64 [R8.64], R56 ;  /* 0x000000380800a985 */ /* 0x0003e8000c101b04 */
[----:B------:R1:W-:Y:S04]  /*1d030*/  @!P2 ST.E.64 [R8.64+0x8], R58 ;  /* 0x0000083a0800a985 */ /* 0x0003e8000c101b04 */
[----:B------:R1:W-:Y:S02]  /*1d040*/  @!P0 ST.E.128 [R8.64+0x100], R24 ;  /* 0x0001001808008985 */ /* 0x0003e4000c101d04 */
.L_x_1564:
[----:B------:R-:W-:Y:S05]  /*1d050*/  BSYNC B0 ;  /* 0x0000000000007941 */ /* 0x000fea0003800000 */
.L_x_1563:
[----:B------:R-:W-:Y:S01]  /*1d060*/  IADD3 R5, R7, 0x10, RZ ;  /* 0x0000001007057810 */ /* 0x000fe20007ffe0ff */
[----:B------:R-:W-:Y:S03]  /*1d070*/  BSSY B0, `(.L_x_1565) ;  /* 0x000000a000007945 */ /* 0x000fe60003800000 */
[----:B------:R-:W-:-:S13]  /*1d080*/  ISETP.GE.AND P0, PT, R5, R200, PT ;  /* 0x000000c80500720c */ /* 0x000fda0003f06270 */
[----:B------:R-:W-:Y:S05]  /*1d090*/  @P0 BRA `(.L_x_1566) ;  /* 0x0000007000000947 */ /* 0x000fea0003800000 */
[C---:B------:R-:W-:Y:S02]  /*1d0a0*/  IADD3 R5, R3.reuse, 0x20, RZ ;  /* 0x0000002003057810 */ /* 0x040fe40007ffe0ff */
[-C--:B-----5:R-:W-:Y:S02]  /*1d0b0*/  ISETP.GE.AND P2, PT, R62, R116.reuse, PT ;  /* 0x000000743e00720c */ /* 0x0a0fe40003f46270 */
[-C--:B------:R-:W-:Y:S02]  /*1d0c0*/  ISETP.GE.AND P1, PT, R3, R116.reuse, PT ;  /* 0x000000740300720c */ /* 0x080fe40003f26270 */
[----:B------:R-:W-:-:S09]  /*1d0d0*/  ISETP.GE.AND P0, PT, R5, R116, PT ;  /* 0x000000740500720c */ /* 0x000fd20003f06270 */
[----:B------:R3:W-:Y:S04]  /*1d0e0*/  @!P2 ST.E.128 [R8.64+0x1800], R52 ;  /* 0x001800340800a985 */ /* 0x0007e8000c101d04 */
[----:B------:R3:W-:Y:S04]  /*1d0f0*/  @!P1 ST.E.128 [R8.64+0x1880], R36 ;  /* 0x0018802408009985 */ /* 0x0007e8000c101d04 */
[----:B------:R3:W-:Y:S02]  /*1d100*/  @!P0 ST.E.128 [R8.64+0x1900], R20 ;  /* 0x0019001408008985 */ /* 0x0007e4000c101d04 */
.L_x_1566:
[----:B------:R-:W-:Y:S05]  /*1d110*/  BSYNC B0 ;  /* 0x0000000000007941 */ /* 0x000fea0003800000 */
.L_x_1565:
        /* <DEDUP_REMOVED lines=11> */
.L_x_1568:
[----:B------:R-:W-:Y:S05]  /*1d1d0*/  BSYNC B0 ;  /* 0x0000000000007941 */ /* 0x000fea0003800000 */
.L_x_1567:
[----:B------:R-:W-:Y:S01]  /*1d1e0*/  IADD3 R7, R7, 0x30, RZ ;  /* 0x0000003007077810 */ /* 0x000fe20007ffe0ff */
[----:B------:R-:W-:-:S03]  /*1d1f0*/  IMAD.MOV.U32 R199, RZ, RZ, 0x0 ;  /* 0x00000000ffc77424 */ /* 0x000fc600078e00ff */
[----:B------:R-:W-:-:S13]  /*1d200*/  ISETP.GE.AND P0, PT, R7, R200, PT ;  /* 0x000000c80700720c */ /* 0x000fda0003f06270 */
[----:B------:R-:W-:Y:S05]  /*1d210*/  @P0 RET.REL.NODEC R198 `(_ZN5flash24flash_fwd_splitkv_kernelI23Flash_fwd_kernel_traitsILi96ELi64ELi128ELi4ELb0ELb0EN7cutlass10bfloat16_tE19Flash_kernel_traitsILi96ELi64ELi128ELi4ES3_EELb1ELb0ELb0ELb0ELb0ELb0ELb1ELb1EEEvNS_16Flash_fwd_paramsE) ;  /* 0xfffe2de0c6000950 */ /* 0x000fea0003c3ffff */
[CC--:B-----5:R-:W-:Y:S01]  /*1d220*/  ISETP.GE.AND P0, PT, R3.reuse, R116.reuse, PT ;  /* 0x000000740300720c */ /* 0x0e0fe20003f06270 */
[----:B------:R-:W-:Y:S01]  /*1d230*/  IMAD.MOV.U32 R199, RZ, RZ, 0x0 ;  /* 0x00000000ffc77424 */ /* 0x000fe200078e00ff */
[----:B------:R-:W-:Y:S02]  /*1d240*/  IADD3 R3, R3, 0x20, RZ ;  /* 0x0000002003037810 */ /* 0x000fe40007ffe0ff */
[----:B------:R-:W-:-:S09]  /*1d250*/  ISETP.GE.AND P1, PT, R62, R116, PT ;  /* 0x000000743e00720c */ /* 0x000fd20003f26270 */
[----:B------:R1:W-:Y:S01]  /*1d260*/  @!P0 ST.E.128 [R8.64+0x4880], R28 ;  /* 0x0048801c08008985 */ /* 0x0003e2000c101d04 */
[----:B------:R-:W-:-:S03]  /*1d270*/  ISETP.GE.AND P0, PT, R3, R116, PT ;  /* 0x000000740300720c */ /* 0x000fc60003f06270 */
[----:B------:R1:W-:Y:S10]  /*1d280*/  @!P1 ST.E.128 [R8.64+0x4800], R44 ;  /* 0x0048002c08009985 */ /* 0x0003f4000c101d04 */
[----:B------:R-:W-:Y:S05]  /*1d290*/  @P0 RET.REL.NODEC R198 `(_ZN5flash24flash_fwd_splitkv_kernelI23Flash_fwd_kernel_traitsILi96ELi64ELi128ELi4ELb0ELb0EN7cutlass10bfloat16_tE19Flash_kernel_traitsILi96ELi64ELi128ELi4ES3_EELb1ELb0ELb0ELb0ELb0ELb0ELb1ELb1EEEvNS_16Flash_fwd_paramsE) ;  /* 0xfffe2d60c6000950 */ /* 0x000fea0003c3ffff */
[----:B------:R-:W-:Y:S01]  /*1d2a0*/  MOV R199, 0x0 ;  /* 0x0000000000c77802 */ /* 0x000fe20000000f00 */
[----:B------:R1:W-:Y:S03]  /*1d2b0*/  ST.E.128 [R8.64+0x4900], R12 ;  /* 0x0049000c08007985 */ /* 0x0003e6000c101d04 */
[----:B------:R-:W-:Y:S05]  /*1d2c0*/  RET.REL.NODEC R198 `(_ZN5flash24flash_fwd_splitkv_kernelI23Flash_fwd_kernel_traitsILi96ELi64ELi128ELi4ELb0ELb0EN7cutlass10bfloat16_tE19Flash_kernel_traitsILi96ELi64ELi128ELi4ES3_EELb1ELb0ELb0ELb0ELb0ELb0ELb1ELb1EEEvNS_16Flash_fwd_paramsE) ;  /* 0xfffe2d30c6007950 */ /* 0x000fea0003c3ffff */
.L_x_1559:
[----:B------:R-:W-:Y:S02]  /*1d2d0*/  MOV R7, 0x2 ;  /* 0x0000000200077802 */ /* 0x000fe40000000f00 */
[----:B------:R-:W-:-:S02]  /*1d2e0*/  MOV R6, 0x1d300 ;  /* 0x0001d30000067802 */ /* 0x000fc40000000f00 */
[----:B-1---5:R-:W-:Y:S05]  /*1d2f0*/  CALL.REL.NOINC `($__internal_16_$__cuda_sm70_shflsync_bfly_p) ;  /* 0x0000010000007944 */ /* 0x022fea0003c00000 */
[----:B-12---:R-:W-:Y:S05]  /*1d300*/  BRA `(.L_x_1569) ;  /* 0xffffefd000007947 */ /* 0x006fea000383ffff */
.L_x_1560:
[----:B--2---:R-:W-:Y:S01]  /*1d310*/  IMAD.MOV.U32 R210, RZ, RZ, R9 ;  /* 0x000000ffffd27224 */ /* 0x004fe200078e0009 */
[----:B------:R-:W-:-:S02]  /*1d320*/  MOV R7, 0x1 ;  /* 0x0000000100077802 */ /* 0x000fc40000000f00 */
[----:B------:R-:W-:Y:S02]  /*1d330*/  MOV R6, 0x1d350 ;  /* 0x0001d35000067802 */ /* 0x000fe40000000f00 */
[----:B-1---5:R-:W-:Y:S05]  /*1d340*/  CALL.REL.NOINC `($__internal_16_$__cuda_sm70_shflsync_bfly_p) ;  /* 0x000000b000007944 */ /* 0x022fea0003c00000 */
[----:B--2---:R-:W-:Y:S01]  /*1d350*/  FADD.FTZ R4, R9, R10 ;  /* 0x0000000a09047221 */ /* 0x004fe20000010000 */
[----:B-1----:R-:W-:Y:S02]  /*1d360*/  MOV R210, R209 ;  /* 0x000000d100d27202 */ /* 0x002fe40000000f00 */
[----:B------:R-:W-:Y:S02]  /*1d370*/  MOV R7, 0x2 ;  /* 0x0000000200077802 */ /* 0x000fe40000000f00 */
[----:B------:R-:W-:Y:S02]  /*1d380*/  MOV R6, 0x1d3a0 ;  /* 0x0001d3a000067802 */ /* 0x000fe40000000f00 */
[----:B------:R-:W-:Y:S05]  /*1d390*/  CALL.REL.NOINC `($__internal_16_$__cuda_sm70_shflsync_bfly_p) ;  /* 0x0000006000007944 */ /* 0x000fea0003c00000 */
[----:B--2---:R-:W-:Y:S01]  /*1d3a0*/  FADD.FTZ R11, R209, R10 ;  /* 0x0000000ad10b7221 */ /* 0x004fe20000010000 */
[----:B-1----:R-:W-:Y:S02]  /*1d3b0*/  MOV R7, 0x1 ;  /* 0x0000000100077802 */ /* 0x002fe40000000f00 */
[----:B------:R-:W-:Y:S02]  /*1d3c0*/  MOV R6, 0x1d3f0 ;  /* 0x0001d3f000067802 */ /* 0x000fe40000000f00 */
[----:B------:R-:W-:-:S02]  /*1d3d0*/  MOV R210, R11 ;  /* 0x0000000b00d27202 */ /* 0x000fc40000000f00 */
[----:B------:R-:W-:Y:S05]  /*1d3e0*/  CALL.REL.NOINC `($__internal_16_$__cuda_sm70_shflsync_bfly_p) ;  /* 0x0000001000007944 */ /* 0x000fea0003c00000 */
[----:B-12---:R-:W-:Y:S05]  /*1d3f0*/  BRA `(.L_x_1570) ;  /* 0xffffef5000007947 */ /* 0x006fea000383ffff */
        .weak           $__internal_16_$__cuda_sm70_shflsync_bfly_p
        .type           $__internal_16_$__cuda_sm70_shflsync_bfly_p,@function
        .size           $__internal_16_$__cuda_sm70_shflsync_bfly_p,(.L_x_6279 - $__internal_16_$__cuda_sm70_shflsync_bfly_p)
$__internal_16_$__cuda_sm70_shflsync_bfly_p:
[----:B------:R-:W-:Y:S01]  /*1d400*/  MOV R12, R6 ;  /* 0x00000006000c7202 */ /* 0x000fe20000000f00 */
[----:B------:R-:W-:Y:S04]  /*1d410*/  WARPSYNC R5 ;  /* 0x0000000500007348 */ /* 0x000fe80003800000 */
[----:B------:R-:W-:Y:S01]  /*1d420*/  MOV R13, 0x0 ;  /* 0x00000000000d7802 */ /* 0x000fe20000000f00 */
[----:B------:R1:W2:Y:S03]  /*1d430*/  SHFL.BFLY PT, R10, R210, R7, R8 ;  /* 0x0c000007d20a7389 */ /* 0x0002a600000e0008 */
[----:B------:R-:W-:Y:S05]  /*1d440*/  RET.REL.NODEC R12 `(_ZN5flash24flash_fwd_splitkv_kernelI23Flash_fwd_kernel_traitsILi96ELi64ELi128ELi4ELb0ELb0EN7cutlass10bfloat16_tE19Flash_kernel_traitsILi96ELi64ELi128ELi4ES3_EELb1ELb0ELb0ELb0ELb0ELb0ELb1ELb1EEEvNS_16Flash_fwd_paramsE) ;  /* 0xfffe2bb00c007950 */ /* 0x000fea0003c3ffff */
.L_x_1571:
        /* <DEDUP_REMOVED lines=11> */
.L_x_6279:


//--------------------- .text._ZN5flash24flash_fwd_splitkv_kernelI23Flash_fwd_kernel_traitsILi96ELi64ELi128ELi4ELb0ELb0EN7cutlass10bfloat16_tE19Flash_kernel_traitsILi96ELi64ELi128ELi4ES3_EELb1ELb0ELb0ELb0ELb0ELb1ELb1ELb1EEEvNS_16Flash_fwd_paramsE --------------------------
	.section	.text._ZN5flash24flash_fwd_splitkv_kernelI23Flash_fwd_kernel_traitsILi96ELi64ELi128ELi4ELb0ELb0EN7cutlass10bfloat16_tE19Flash_kernel_traitsILi96ELi64ELi128ELi4ES3_EELb1ELb0ELb0ELb0ELb0ELb1ELb1ELb1EEEvNS_16Flash_fwd_paramsE,"ax",@progbits
	.sectioninfo	@"SHI_REGISTERS=234"
	.align	128
        .global         _ZN5flash24flash_fwd_splitkv_kernelI23Flash_fwd_kernel_traitsILi96ELi64ELi128ELi4ELb0ELb0EN7cutlass10bfloat16_tE19Flash_kernel_traitsILi96ELi64ELi128ELi4ES3_EELb1ELb0ELb0ELb0ELb0ELb1ELb1ELb1EEEvNS_16Flash_fwd_paramsE
        .type           _ZN5flash24flash_fwd_splitkv_kernelI23Flash_fwd_kernel_traitsILi96ELi64ELi128ELi4ELb0ELb0EN7cutlass10bfloat16_tE19Flash_kernel_traitsILi96ELi64ELi128ELi4ES3_EELb1ELb0ELb0ELb0ELb0ELb1ELb1ELb1EEEvNS_16Flash_fwd_paramsE,@function
        .size           _ZN5flash24flash_fwd_splitkv_kernelI23Flash_fwd_kernel_traitsILi96ELi64ELi128ELi4ELb0ELb0EN7cutlass10bfloat16_tE19Flash_kernel_traitsILi96ELi64ELi128ELi4ES3_EELb1ELb0ELb0ELb0ELb0ELb1ELb1ELb1EEEvNS_16Flash_fwd_paramsE,(.L_x_6281 - _ZN5flash24flash_fwd_splitkv_kernelI23Flash_fwd_kernel_traitsILi96ELi64ELi128ELi4ELb0ELb0EN7cutlass10bfloat16_tE19Flash_kernel_traitsILi96ELi64ELi128ELi4ES3_EELb1ELb0ELb0ELb0ELb0ELb1ELb1ELb1EEEvNS_16Flash_fwd_paramsE)
        .other          _ZN5flash24flash_fwd_splitkv_kernelI23Flash_fwd_kernel_traitsILi96ELi64ELi128ELi4ELb0ELb0EN7cutlass10bfloat16_tE19Flash_kernel_traitsILi96ELi64ELi128ELi4ES3_EELb1ELb0ELb0ELb0ELb0ELb1ELb1ELb1EEEvNS_16Flash_fwd_paramsE,@"STO_CUDA_ENTRY STV_DEFAULT"
_ZN5flash24flash_fwd_splitkv_kernelI23Flash_fwd_kernel_traitsILi96ELi64ELi128ELi4ELb0ELb0EN7cutlass10bfloat16_tE19Flash_kernel_traitsILi96ELi64ELi128ELi4ES3_EELb1ELb0ELb0ELb0ELb0ELb1ELb1ELb1EEEvNS_16Flash_fwd_paramsE:
.text._ZN5flash24flash_fwd_splitkv_kernelI23Flash_fwd_kernel_traitsILi96ELi64ELi128ELi4ELb0ELb0EN7cutlass10bfloat16_tE19Flash_kernel_traitsILi96ELi64ELi128ELi4ES3_EELb1ELb0ELb0ELb0ELb0ELb1ELb1ELb1EEEvNS_16Flash_fwd_paramsE:
        /* <DEDUP_REMOVED lines=29> */
[----:B---34-:R-:W-:Y:S05]  /*01d0*/  CALL.REL.NOINC `($_ZN5flash24flash_fwd_splitkv_kernelI23Flash_fwd_kernel_traitsILi96ELi64ELi128ELi4ELb0ELb0EN7cutlass10bfloat16_tE19Flash_kernel_traitsILi96ELi64ELi128ELi4ES3_EELb1ELb0ELb0ELb0ELb0ELb1ELb1ELb1EEEvNS_16Flash_fwd_paramsE$_ZN5flash30compute_attn_1rowblock_splitkvI23Flash_fwd_kernel_traitsILi96ELi64ELi128ELi4ELb0ELb0EN7cutlass10bfloat16_tE19Flash_kernel_traitsILi96ELi64ELi128ELi4ES3_EELb1ELb0ELb0ELb0ELb0ELb1ELb1ELb1ENS_16Flash_fwd_paramsEEEvRKT8_iiiii) ;  /* 0x0000002000007944 */ /* 0x018fea0003c00000 */
[----:B------:R-:W-:Y:S05]  /*01e0*/  BSYNC B4 ;  /* 0x0000000000047941 */ /* 0x000fea0003800000 */
.L_x_1572:
[----:B------:R-:W-:Y:S05]  /*01f0*/  EXIT ;  /* 0x000000000000794d */ /* 0x000fea0003800000 */
        .type           $_ZN5flash24flash_fwd_splitkv_kernelI23Flash_fwd_kernel_traitsILi96ELi64ELi128ELi4ELb0ELb0EN7cutlass10bfloat16_tE19Flash_kernel_traitsILi96ELi64ELi128ELi4ES3_EELb1ELb0ELb0ELb0ELb0ELb1ELb1ELb1EEEvNS_16Flash_fwd_paramsE$_ZN5flash30compute_attn_1rowblock_splitkvI23Flash_fwd_kernel_traitsILi96ELi64ELi128ELi4ELb0ELb0EN7cutlass10bfloat16_tE19Flash_kernel_traitsILi96ELi64ELi128ELi4ES3_EELb1ELb0ELb0ELb0ELb0ELb1ELb1ELb1ENS_16Flash_fwd_paramsEEEvRKT8_iiiii,@function
        .size           $_ZN5flash24flash_fwd_splitkv_kernelI23Flash_fwd_kernel_traitsILi96ELi64ELi128ELi4ELb0ELb0EN7cutlass10bfloat16_tE19Flash_kernel_traitsILi96ELi64ELi128ELi4ES3_EELb1ELb0ELb0ELb0ELb0ELb1ELb1ELb1EEEvNS_16Flash_fwd_paramsE$_ZN5flash30compute_attn_1rowblock_splitkvI23Flash_fwd_kernel_traitsILi96ELi64ELi128ELi4ELb0ELb0EN7cutlass10bfloat16_tE19Flash_kernel_traitsILi96ELi64ELi128ELi4ES3_EELb1ELb0ELb0ELb0ELb0ELb1ELb1ELb1ENS_16Flash_fwd_paramsEEEvRKT8_iiiii,($__internal_17_$__cuda_sm70_shflsync_bfly_p - $_ZN5flash24flash_fwd_splitkv_kernelI23Flash_fwd_kernel_traitsILi96ELi64ELi128ELi4ELb0ELb0EN7cutlass10bfloat16_tE19Flash_kernel_traitsILi96ELi64ELi128ELi4ES3_EELb1ELb0ELb0ELb0ELb0ELb1ELb1ELb1EEEvNS_16Flash_fwd_paramsE$_ZN5flash30compute_attn_1rowblock_splitkvI23Flash_fwd_kernel_traitsILi96ELi64ELi128ELi4ELb0ELb0EN7cutlass10bfloat16_tE19Flash_kernel_traitsILi96ELi64ELi128ELi4ES3_EELb1ELb0ELb0ELb0ELb0ELb1ELb1ELb1ENS_16Flash_fwd_paramsEEEvRKT8_iiiii)
$_ZN5flash24flash_fwd_splitkv_kernelI23Flash_fwd_kernel_traitsILi96ELi64ELi128ELi4ELb0ELb0EN7cutlass10bfloat16_tE19Flash_kernel_traitsILi96ELi64ELi128ELi4ES3_EELb1ELb0ELb0ELb0ELb0ELb1ELb1ELb1EEEvNS_16Flash_fwd_paramsE$_ZN5flash30compute_attn_1rowblock_splitkvI23Flash_fwd_kernel_traitsILi96ELi64ELi128ELi4ELb0ELb0EN7cutlass10bfloat16_tE19Flash_kernel_traitsILi96ELi64ELi128ELi4ES3_EELb1ELb0ELb0ELb0ELb0ELb1ELb1ELb1ENS_16Flash_fwd_paramsEEEvRKT8_iiiii:
        /* <DEDUP_REMOVED lines=20> */
.L_x_1574:
[----:B------:R-:W-:Y:S05]  /*0340*/  BSYNC B0 ;  /* 0x0000000000007941 */ /* 0x000fea0003800000 */
.L_x_1573:
        /* <DEDUP_REMOVED lines=17> */
.L_x_1576:
[----:B------:R4:W5:Y:S02]  /*0460*/  LD.E R81, [R116.64+0xb8] ;  /* 0x0000b80474517980 */ /* 0x000964000c101900 */
.L_x_1577:
[----:B------:R-:W-:Y:S05]  /*0470*/  BSYNC B0 ;  /* 0x0000000000007941 */ /* 0x000fea0003800000 */
.L_x_1575:
        /* <DEDUP_REMOVED lines=10> */
.L_x_1579:
[----:B------:R-:W2:Y:S01]  /*0520*/  LD.E.64 R4, [R116.64+0x108] ;  /* 0x0001080474047980 */ /* 0x000ea2000c101b00 */
[----:B------:R-:W-:Y:S01]  /*0530*/  BSSY B0, `(.L_x_1581) ;  /* 0x0000006000007945 */ /* 0x000fe20003800000 */
[----:B------:R-:W-:Y:S01]  /*0540*/  IMAD.MOV.U32 R0, RZ, RZ, RZ ;  /* 0x000000ffff007224 */ /* 0x000fe200078e00ff */
[----:B--2---:R-:W-:-:S04]  /*0550*/  ISETP.NE.U32.AND P0, PT, R4, RZ, PT ;  /* 0x000000ff0400720c */ /* 0x004fc80003f05070 */
[----:B------:R-:W-:-:S13]  /*0560*/  ISETP.NE.AND.EX P0, PT, R5, RZ, PT, P0 ;  /* 0x000000ff0500720c */ /* 0x000fda0003f05300 */
[----:B------:R-:W-:Y:S05]  /*0570*/  @!P0 BRA `(.L_x_1582) ;  /* 0x0000001000008947 */ /* 0x000fea0003800000 */
[----:B------:R2:W5:Y:S02]  /*0580*/  LD.E R0, [R116.64+0xbc] ;  /* 0x0000bc0474007980 */ /* 0x000564000c101900 */
.L_x_1582:
[----:B------:R-:W-:Y:S05]  /*0590*/  BSYNC B0 ;  /* 0x0000000000007941 */ /* 0x000fea0003800000 */
.L_x_1581:
[----:B-----5:R-:W-:Y:S02]  /*05a0*/  IADD3 R53, R81, R0, RZ ;  /* 0x0000000051357210 */ /* 0x020fe40007ffe0ff */
.L_x_1580:
[----:B------:R-:W-:Y:S05]  /*05b0*/  BSYNC B1 ;  /* 0x0000000000017941 */ /* 0x000fea0003800000 */
.L_x_1578:
[----:B------:R-:W-:Y:S01]  /*05c0*/  IMAD.SHL.U32 R67, R197, 0x40, RZ ;  /* 0x00000040c5437824 */ /* 0x000fe200078e00ff */
[----:B------:R-:W-:Y:S01]  /*05d0*/  MOV R4, R196 ;  /* 0x000000c400047202 */ /* 0x000fe20000000f00 */
[----:B------:R-:W-:-:S03]  /*05e0*/  IMAD.MOV.U32 R5, RZ, RZ, 0x0 ;  /* 0x00000000ff057424 */ /* 0x000fc600078e00ff */
[----:B------:R-:W-:-:S13]  /*05f0*/  ISETP.GT.AND P0, PT, R198, R67, PT ;  /* 0x00000043c600720c */ /* 0x000fda0003f04270 */
[----:B------:R-:W-:Y:S05]  /*0600*/  @!P0 RET.REL.NODEC R4 `(_ZN5flash24flash_fwd_splitkv_kernelI23Flash_fwd_kernel_traitsILi96ELi64ELi128ELi4ELb0ELb0EN7cutlass10bfloat16_tE19Flash_kernel_traitsILi96ELi64ELi128ELi4ES3_EELb1ELb0ELb0ELb0ELb0ELb1ELb1ELb1EEEvNS_16Flash_fwd_paramsE) ;  /* 0xfffff9f004008950 */ /* 0x000fea0003c3ffff */
        /* <DEDUP_REMOVED lines=22> */
[----:B------:R-:W-:Y:S02]  /*0770*/  ISETP.GE.AND P0, PT, R7, RZ, PT ;  /* 0x000000ff0700720c */ /* 0x000fe40003f06270 */
[----:B------:R-:W-:Y:S01]  /*0780*/  IADD3 R7, -R198, 0xbf, R67 ;  /* 0x000000bfc6077810 */ /* 0x000fe20007ffe143 */
[----:B------:R-:W-:-:S03]  /*0790*/  IMAD R9, R5, R0, R2 ;  /* 0x0000000005097224 */ /* 0x000fc600078e0202 */
[----:B-----5:R-:W-:Y:S02]  /*07a0*/  IADD3 R7, R6, R7, R53 ;  /* 0x0000000706077210 */ /* 0x020fe40007ffe035 */
[----:B------:R-:W-:Y:S02]  /*07b0*/  ISETP.GT.U32.AND P1, PT, R4, R9, PT ;  /* 0x000000090400720c */ /* 0x000fe40003f24070 */
[----:B------:R-:W-:-:S04]  /*07c0*/  SHF.R.S32.HI R64, RZ, 0x1f, R7 ;  /* 0x0000001fff407819 */ /* 0x000fc80000011407 */
[----:B------:R-:W-:-:S04]  /*07d0*/  LEA.HI R64, R64, R7, RZ, 0x7 ;  /* 0x0000000740407211 */ /* 0x000fc800078f38ff */
[----:B------:R-:W-:-:S03]  /*07e0*/  SHF.R.S32.HI R64, RZ, 0x7, R64 ;  /* 0x00000007ff407819 */ /* 0x000fc60000011440 */
        /* <DEDUP_REMOVED lines=52> */
.L_x_1585:
[----:B-1----:R-:W-:Y:S05]  /*0b30*/  BSYNC B0 ;  /* 0x0000000000007941 */ /* 0x002fea0003800000 */
.L_x_1584:
        /* <DEDUP_REMOVED lines=10> */
.L_x_1587:
[----:B------:R-:W-:Y:S05]  /*0be0*/  BSYNC B0 ;  /* 0x0000000000007941 */ /* 0x000fea0003800000 */
.L_x_1586:
        /* <DEDUP_REMOVED lines=10> */
.L_x_1589:
[----:B------:R-:W-:Y:S05]  /*0c90*/  BSYNC B0 ;  /* 0x0000000000007941 */ /* 0x000fea0003800000 */
.L_x_1588:
        /* <DEDUP_REMOVED lines=10> */
.L_x_1591:
[----:B------:R-:W-:Y:S05]  /*0d40*/  BSYNC B0 ;  /* 0x0000000000007941 */ /* 0x000fea0003800000 */
.L_x_1590:
        /* <DEDUP_REMOVED lines=17> */
[----:B------:R-:W-:Y:S05]  /*0e60*/  @P4 RET.REL.NODEC R196 `(_ZN5flash24flash_fwd_splitkv_kernelI23Flash_fwd_kernel_traitsILi96ELi64ELi128ELi4ELb0ELb0EN7cutlass10bfloat16_tE19Flash_kernel_traitsILi96ELi64ELi128ELi4ES3_EELb1ELb0ELb0ELb0ELb0ELb1ELb1ELb1EEEvNS_16Flash_fwd_paramsE) ;  /* 0xfffff190c4004950 */ /* 0x000fea0003c3ffff */
[----:B----4-:R-:W-:Y:S02]  /*0e70*/  MOV R5, 0xff800000 ;  /* 0xff80000000057802 */ /* 0x010fe40000000f00 */
[----:B------:R-:W-:-:S03]  /*0e80*/  MOV R197, 0x0 ;  /* 0x0000000000c57802 */ /* 0x000fc60000000f00 */
[----:B------:R4:W-:Y:S01]  /*0e90*/  ST.E [R2.64+0xc0], R5 ;  /* 0x0000c00502007985 */ /* 0x0009e2000c101904 */
[----:B------:R-:W-:Y:S05]  /*0ea0*/  RET.REL.NODEC R196 `(_ZN5flash24flash_fwd_splitkv_kernelI23Flash_fwd_kernel_traitsILi96ELi64ELi128ELi4ELb0ELb0EN7cutlass10bfloat16_tE19Flash_kernel_traitsILi96ELi64ELi128ELi4ES3_EELb1ELb0ELb0ELb0ELb0ELb1ELb1ELb1EEEvNS_16Flash_fwd_paramsE) ;  /* 0xfffff150c4007950 */ /* 0x000fea0003c3ffff */
.L_x_1583:
        /* <DEDUP_REMOVED lines=105> */
.L_x_1593:
        /* <DEDUP_REMOVED lines=81> */
.L_x_1594:
[----:B-1----:R-:W-:Y:S05]  /*1a50*/  BSYNC B0 ;  /* 0x0000000000007941 */ /* 0x002fea0003800000 */
.L_x_1592:
        /* <DEDUP_REMOVED lines=19> */
[----:B------:R-:W-:Y:S01]  /*1b90*/  IMAD.SHL.U32 R14, R82, 0x8, RZ ;  /* 0x00000008520e7824 */ /* 0x000fe200078e00ff */
[----:B------:R-:W-:Y:S01]  /*1ba0*/  SHF.R.S32.HI R170, RZ, 0x2, R29 ;  /* 0x00000002ffaa7819 */ /* 0x000fe2000001141d */
[C---:B------:R-:W-:Y:S02]  /*1bb0*/  IMAD.IADD R69, R19.reuse, 0x1, -R8 ;  /* 0x0000000113457824 */ /* 0x040fe400078e0a08 */
[----:B------:R-:W-:Y:S01]  /*1bc0*/  IMAD.SHL.U32 R19, R19, 0x40, RZ ;  /* 0x0000004013137824 */ /* 0x000fe200078e00ff */
[----:B------:R-:W-:Y:S01]  /*1bd0*/  LEA.HI R29, R29, R170, RZ, 0x1 ;  /* 0x000000aa1d1d7211 */ /* 0x000fe200078f08ff */
[----:B------:R-:W-:Y:S01]  /*1be0*/  IMAD.IADD R68, R74, 0x1, -R15 ;  /* 0x000000014a447824 */ /* 0x000fe200078e0a0f */
[----:B------:R-:W-:Y:S02]  /*1bf0*/  IADD3 R30, P0, R14, R4, RZ ;  /* 0x000000040e1e7210 */ /* 0x000fe40007f1e0ff */
[----:B------:R-:W-:-:S02]  /*1c00*/  SHF.R.S32.HI R15, RZ, 0x1f, R14 ;  /* 0x0000001fff0f7819 */ /* 0x000fc4000001140e */
[----:B------:R-:W-:Y:S02]  /*1c10*/  LOP3.LUT R29, R29, 0x7fffffe, RZ, 0xc0, !PT ;  /* 0x07fffffe1d1d7812 */ /* 0x000fe400078ec0ff */
[----:B------:R-:W-:Y:S01]  /*1c20*/  LOP3.LUT R19, R19, 0xc0, RZ, 0xc0, !PT ;  /* 0x000000c013137812 */ /* 0x000fe200078ec0ff */
[----:B------:R-:W-:Y:S01]  /*1c30*/  IMAD.X R31, R15, 0x1, R27, P0 ;  /* 0x000000010f1f7824 */ /* 0x000fe200000e061b */
[----:B------:R-:W-:Y:S01]  /*1c40*/  LEA.HI R75, R13, R74, RZ, 0x5 ;  /* 0x0000004a0d4b7211 */ /* 0x000fe200078f28ff */
[----:B------:R-:W-:Y:S01]  /*1c50*/  IMAD.IADD R4, R170, 0x1, -R29 ;  /* 0x00000001aa047824 */ /* 0x000fe200078e0a1d */
[----:B------:R-:W-:Y:S01]  /*1c60*/  LOP3.LUT R27, R19, 0x18, R14, 0xf8, !PT ;  /* 0x00000018131b7812 */ /* 0x000fe200078ef80e */
[C---:B------:R-:W-:Y:S01]  /*1c70*/  IMAD R26, R0.reuse, R63, R26 ;  /* 0x0000003f001a7224 */ /* 0x040fe200078e021a */
[----:B------:R-:W-:Y:S01]  /*1c80*/  SHF.R.U32.HI R8, RZ, 0x3, R19 ;  /* 0x00000003ff087819 */ /* 0x000fe20000011613 */
[----:B------:R-:W-:Y:S01]  /*1c90*/  IMAD.WIDE.U32 R28, R0, R62, R30 ;  /* 0x0000003e001c7225 */ /* 0x000fe200078e001e */
[----:B------:R-:W-:-:S02]  /*1ca0*/  LEA.HI R70, R13, R74, RZ, 0x4 ;  /* 0x0000004a0d467211 */ /* 0x000fc400078f20ff */
[----:B------:R-:W-:Y:S02]  /*1cb0*/  SHF.R.S32.HI R65, RZ, 0x5, R75 ;  /* 0x00000005ff417819 */ /* 0x000fe4000001144b */
[----:B------:R-:W-:Y:S01]  /*1cc0*/  LOP3.LUT R0, R27, R8, RZ, 0x3c, !PT ;  /* 0x000000081b007212 */ /* 0x000fe200078e3cff */
[----:B------:R-:W-:Y:S01]  /*1cd0*/  IMAD.IADD R27, R29, 0x1, R26 ;  /* 0x000000011d1b7824 */ /* 0x000fe200078e021a */
[----:B------:R-:W-:Y:S01]  /*1ce0*/  LOP3.LUT R73, R70, 0xfffffff0, RZ, 0xc0, !PT ;  /* 0xfffffff046497812 */ /* 0x000fe200078ec0ff */
[----:B------:R-:W-:Y:S01]  /*1cf0*/  IMAD.MOV.U32 R26, RZ, RZ, R28 ;  /* 0x000000ffff1a7224 */ /* 0x000fe200078e001c */
[----:B------:R-:W-:Y:S01]  /*1d00*/  SHF.R.S32.HI R78, RZ, 0x1f, R201 ;  /* 0x0000001fff4e7819 */ /* 0x000fe200000114c9 */
[----:B------:R-:W-:Y:S02]  /*1d10*/  IMAD R11, R11, R7, RZ ;  /* 0x000000070b0b7224 */ /* 0x000fe400078e02ff */
[----:B------:R-:W-:Y:S02]  /*1d20*/  IMAD R163, R65, 0x8, R4 ;  /* 0x0000000841a37824 */ /* 0x000fe400078e0204 */
[----:B------:R-:W-:-:S02]  /*1d30*/  IMAD.IADD R73, R74, 0x1, -R73 ;  /* 0x000000014a497824 */ /* 0x000fc400078e0a49 */
[----:B------:R-:W-:-:S03]  /*1d40*/  IMAD.U32 R163, R163, 0x20, R0 ;  /* 0x00000020a3a37824 */ /* 0x000fc600078e0000 */
[----:B------:R-:W-:-:S04]  /*1d50*/  LEA.HI R72, R73, R73, RZ, 0x1 ;  /* 0x0000004949487211 */ /* 0x000fc800078f08ff */
[--C-:B------:R-:W-:Y:S02]  /*1d60*/  SHF.R.S32.HI R0, RZ, 0x1, R72.reuse ;  /* 0x00000001ff007819 */ /* 0x100fe40000011448 */
[----:B------:R-:W-:-:S04]  /*1d70*/  SHF.R.S32.HI R71, RZ, 0x1f, R72 ;  /* 0x0000001fff477819 */ /* 0x000fc80000011448 */
[----:B------:R-:W-:-:S04]  /*1d80*/  LEA.HI R71, R71, R0, RZ, 0x2 ;  /* 0x0000000047477211 */ /* 0x000fc800078f10ff */
[----:B------:R-:W-:-:S05]  /*1d90*/  LOP3.LUT R71, R71, 0xfffffffc, RZ, 0xc0, !PT ;  /* 0xfffffffc47477812 */ /* 0x000fca00078ec0ff */
[----:B------:R-:W-:Y:S01]  /*1da0*/  IMAD.IADD R71, R0, 0x1, -R71 ;  /* 0x0000000100477824 */ /* 0x000fe200078e0a47 */
[----:B------:R-:W-:Y:S01]  /*1db0*/  SHF.R.S32.HI R171, RZ, 0x1f, R170 ;  /* 0x0000001fffab7819 */ /* 0x000fe200000114aa */
        /* <DEDUP_REMOVED lines=18> */
[----:B------:R-:W-:-:S04]  /*1ee0*/  @P2 IMAD.WIDE.U32 R30, R20, R3, RZ ;  /* 0x00000003141e2225 */ /* 0x000fc800078e00ff */
        /* <DEDUP_REMOVED lines=22> */
[----:B------:R-:W-:-:S03]  /*2050*/  IMAD.MOV.U32 R22, RZ, RZ, R10 ;  /* 0x000000ffff167224 */ /* 0x000fc600078e000a */
[----:B------:R-:W-:Y:S02]  /*2060*/  LOP3.LUT R13, R13, 0x2, R0, 0xe2, !PT ;  /* 0x000000020d0d7812 */ /* 0x000fe400078ee200 */
[----:B------:R-:W-:Y:S01]  /*2070*/  SHF.R.S32.HI R0, RZ, 0x1f, R81 ;  /* 0x0000001fff007819 */ /* 0x000fe20000011451 */
[----:B------:R-:W-:-:S03]  /*2080*/  IMAD.WIDE.U32 R22, R170, R62, R22 ;  /* 0x0000003eaa167225 */ /* 0x000fc600078e0016 */
[----:B------:R-:W-:Y:S01]  /*2090*/  LEA.HI R0, R0, R81, RZ, 0x7 ;  /* 0x0000005100007211 */ /* 0x000fe200078f38ff */
[----:B------:R-:W-:Y:S01]  /*20a0*/  IMAD.IADD R137, R23, 0x1, R137 ;  /* 0x0000000117897824 */ /* 0x000fe200078e0289 */
[----:B------:R-:W-:Y:S02]  /*20b0*/  IADD3 R10, R14, 0x40, RZ ;  /* 0x000000400e0a7810 */ /* 0x000fe40007ffe0ff */
[----:B------:R-:W-:Y:S02]  /*20c0*/  LEA R136, P0, R22, R16, 0x1 ;  /* 0x0000001016887211 */ /* 0x000fe400078008ff */
[----:B------:R-:W-:Y:S02]  /*20d0*/  SHF.R.S32.HI R0, RZ, 0x7, R0 ;  /* 0x00000007ff007819 */ /* 0x000fe40000011400 */
[----:B------:R-:W-:Y:S02]  /*20e0*/  ISETP.GE.AND P1, PT, R10, R83, PT ;  /* 0x000000530a00720c */ /* 0x000fe40003f26270 */
[----:B------:R-:W-:-:S02]  /*20f0*/  LEA.HI.X R137, R22, R17, R137, 0x1, P0 ;  /* 0x0000001116897211 */ /* 0x000fc400000f0c89 */
[----:B------:R-:W-:Y:S02]  /*2100*/  IMNMX R101, R193, R0, !PT ;  /* 0x00000000c1657217 */ /* 0x000fe40007800200 */
[----:B------:R-:W-:Y:S02]  /*2110*/  IADD3 R166, P0, R14, R2, RZ ;  /* 0x000000020ea67210 */ /* 0x000fe40007f1e0ff */
[----:B------:R-:W-:Y:S01]  /*2120*/  SEL R76, RZ, 0x4, P1 ;  /* 0x00000004ff4c7807 */ /* 0x000fe20000800000 */
[----:B------:R-:W-:Y:S01]  /*2130*/  IMAD.IADD R175, R25, 0x1, R174 ;  /* 0x0000000119af7824 */ /* 0x000fe200078e02ae */
[----:B------:R-:W-:Y:S01]  /*2140*/  ISETP.GT.AND P1, PT, R64, R101, PT ;  /* 0x000000654000720c */ /* 0x000fe20003f24270 */
[----:B------:R-:W-:Y:S02]  /*2150*/  IMAD.MOV.U32 R174, RZ, RZ, R24 ;  /* 0x000000ffffae7224 */ /* 0x000fe400078e0018 */
[----:B------:R-:W-:Y:S02]  /*2160*/  IMAD.X R167, R15, 0x1, R9, P0 ;  /* 0x000000010fa77824 */ /* 0x000fe400000e0609 */
[----:B------:R-:W-:-:S04]  /*2170*/  IMAD.WIDE R24, R197, 0x40, R170 ;  /* 0x00000040c5187825 */ /* 0x000fc800078e02aa */
[----:B------:R-:W-:-:S04]  /*2180*/  IMAD.WIDE.U32 R166, R170, R60, R166 ;  /* 0x0000003caaa67225 */ /* 0x000fc800078e00a6 */
[----:B------:R-:W-:Y:S01]  /*2190*/  IMAD R3, R25, R20, RZ ;  /* 0x0000001419037224 */ /* 0x000fe200078e02ff */
[----:B------:R-:W-:Y:S01]  /*21a0*/  LOP3.LUT P2, RZ, R71, 0x2, RZ, 0xc0, !PT ;  /* 0x0000000247ff7812 */ /* 0x000fe2000784c0ff */
[----:B------:R-:W-:Y:S01]  /*21b0*/  IMAD.IADD R169, R167, 0x1, R169 ;  /* 0x00000001a7a97824 */ /* 0x000fe200078e02a9 */
[----:B------:R-:W-:Y:S01]  /*21c0*/  LEA R194, P0, R166, R172, 0x1 ;  /* 0x000000aca6c27211 */ /* 0x000fe200078008ff */
[C---:B------:R-:W-:Y:S02]  /*21d0*/  IMAD R3, R24.reuse, R21, R3 ;  /* 0x0000001518037224 */ /* 0x040fe400078e0203 */
[----:B------:R-:W-:Y:S01]  /*21e0*/  IMAD.WIDE.U32 R174, R24, R20, R174 ;  /* 0x0000001418ae7225 */ /* 0x000fe200078e00ae */
[C---:B------:R-:W-:Y:S02]  /*21f0*/  SHF.L.U64.HI R79, R20.reuse, 0x5, R21 ;  /* 0x00000005144f7819 */ /* 0x040fe40000010215 */
[----:B------:R-:W-:Y:S01]  /*2200*/  LOP3.LUT R76, R13, R76, RZ, 0xfc, !PT ;  /* 0x0000004c0d4c7212 */ /* 0x000fe200078efcff */
[----:B------:R-:W-:Y:S01]  /*2210*/  IMAD.SHL.U32 R77, R20, 0x20, RZ ;  /* 0x00000020144d7824 */ /* 0x000fe200078e00ff */
[----:B------:R-:W-:Y:S01]  /*2220*/  SEL R52, R52, 0xfffffff0, !P2 ;  /* 0xfffffff034347807 */ /* 0x000fe20005000000 */
[----:B------:R-:W-:Y:S01]  /*2230*/  @!P5 IMAD.MOV.U32 R18, RZ, RZ, RZ ;  /* 0x000000ffff12d224 */ /* 0x000fe200078e00ff */
[----:B------:R-:W-:Y:S01]  /*2240*/  LEA.HI.X R195, R166, R173, R169, 0x1, P0 ;  /* 0x000000ada6c37211 */ /* 0x000fe200000f0ca9 */
[----:B------:R-:W-:Y:S01]  /*2250*/  IMAD.IADD R80, R175, 0x1, R3 ;  /* 0x00000001af507824 */ /* 0x000fe200078e0203 */
[----:B------:R-:W-:Y:S05]  /*2260*/  @!P1 BRA `(.L_x_1595) ;  /* 0x00008cc000009947 */ /* 0x000fea0003800000 */
[----:B-1----:R-:W2:Y:S04]  /*2270*/  LD.E.64 R30, [R116.64+0x120] ;  /* 0x00012004741e7980 */ /* 0x002ea8000c101b00 */
        /* <DEDUP_REMOVED lines=107> */
[C---:B------:R-:W-:Y:S01]  /*2930*/  IADD3 R108, P0, R103.reuse, 0x40, RZ ;  /* 0x00000040676c7810 */ /* 0x040fe20007f1e0ff */
        /* <DEDUP_REMOVED lines=15> */
[----:B------:R-:W-:Y:S01]  /*2a30*/  IADD3 R115, P1, R113, R104, RZ ;  /* 0x0000006871737210 */ /* 0x000fe20007f3e0ff */
[----:B------:R-:W-:Y:S01]  /*2a40*/  IMAD.X R109, RZ, RZ, R102, P0 ;  /* 0x000000ffff6d7224 */ /* 0x000fe200000e0666 */
[----:B------:R-:W-:Y:S01]  /*2a50*/  IADD3 R107, P4, R104, R103, RZ ;  /* 0x00000067686b7210 */ /* 0x000fe20007f9e0ff */
[----:B------:R-:W-:Y:S01]  /*2a60*/  IMAD.SHL.U32 R156, R3, 0x40, RZ ;  /* 0x00000040039c7824 */ /* 0x000fe200078e00ff */
        /* <DEDUP_REMOVED lines=24> */
.L_x_1689:
        /* <DEDUP_REMOVED lines=19> */
.L_x_1597:
[----:B------:R-:W-:Y:S05]  /*2d20*/  BSYNC B0 ;  /* 0x0000000000007941 */ /* 0x000fea0003800000 */
.L_x_1596:
        /* <DEDUP_REMOVED lines=18> */
.L_x_1599:
[----:B------:R-:W-:Y:S05]  /*2e50*/  BSYNC B0 ;  /* 0x0000000000007941 */ /* 0x000fea0003800000 */
.L_x_1598:
        /* <DEDUP_REMOVED lines=18> */
.L_x_1601:
[----:B------:R-:W-:Y:S05]  /*2f80*/  BSYNC B0 ;  /* 0x0000000000007941 */ /* 0x000fea0003800000 */
.L_x_1600:
        /* <DEDUP_REMOVED lines=18> */
.L_x_1603:
[----:B------:R-:W-:Y:S05]  /*30b0*/  BSYNC B0 ;  /* 0x0000000000007941 */ /* 0x000fea0003800000 */
.L_x_1602:
        /* <DEDUP_REMOVED lines=65> */
.L_x_1610:
[----:B------:R-:W-:Y:S05]  /*34d0*/  BSYNC B0 ;  /* 0x0000000000007941 */ /* 0x000fea0003800000 */
.L_x_1609:
        /* <DEDUP_REMOVED lines=50> */
.L_x_1612:
[----:B------:R-:W-:Y:S05]  /*3800*/  BSYNC B0 ;  /* 0x0000000000007941 */ /* 0x000fea0003800000 */
.L_x_1611:
        /* <DEDUP_REMOVED lines=49> */
.L_x_1608:
[----:B------:R-:W-:Y:S05]  /*3b20*/  BSYNC B1 ;  /* 0x0000000000017941 */ /* 0x000fea0003800000 */
.L_x_1607:
        /* <DEDUP_REMOVED lines=60> */
.L_x_1616:
[----:B------:R-:W-:Y:S05]  /*3ef0*/  BSYNC B0 ;  /* 0x0000000000007941 */ /* 0x000fea0003800000 */
.L_x_1615:
        /* <DEDUP_REMOVED lines=53> */
.L_x_1618:
[----:B------:R-:W-:Y:S05]  /*4250*/  BSYNC B0 ;  /* 0x0000000000007941 */ /* 0x000fea0003800000 */
.L_x_1617:
        /* <DEDUP_REMOVED lines=52> */
.L_x_1614:
[----:B------:R-:W-:Y:S05]  /*45a0*/  BSYNC B1 ;  /* 0x0000000000017941 */ /* 0x000fea0003800000 */
.L_x_1613:
        /* <DEDUP_REMOVED lines=60> */
.L_x_1622:
[----:B------:R-:W-:Y:S05]  /*4970*/  BSYNC B0 ;  /* 0x0000000000007941 */ /* 0x000fea0003800000 */
.L_x_1621:
        /* <DEDUP_REMOVED lines=53> */
.L_x_1624:
[----:B------:R-:W-:Y:S05]  /*4cd0*/  BSYNC B0 ;  /* 0x0000000000007941 */ /* 0x000fea0003800000 */
.L_x_1623:
        /* <DEDUP_REMOVED lines=52> */
.L_x_1620:
[----:B------:R-:W-:Y:S05]  /*5020*/  BSYNC B1 ;  /* 0x0000000000017941 */ /* 0x000fea0003800000 */
.L_x_1619:
        /* <DEDUP_REMOVED lines=62> */
.L_x_1628:
[----:B------:R-:W-:Y:S05]  /*5410*/  BSYNC B0 ;  /* 0x0000000000007941 */ /* 0x000fea0003800000 */
.L_x_1627:
        /* <DEDUP_REMOVED lines=53> */
.L_x_1630:
[----:B------:R-:W-:Y:S05]  /*5770*/  BSYNC B0 ;  /* 0x0000000000007941 */ /* 0x000fea0003800000 */
.L_x_1629:
        /* <DEDUP_REMOVED lines=52> */
.L_x_1626:
[----:B------:R-:W-:Y:S05]  /*5ac0*/  BSYNC B1 ;  /* 0x0000000000017941 */ /* 0x000fea0003800000 */
.L_x_1625:
[----:B------:R-:W2:Y:S02]  /*5ad0*/  LD.E R3, [R116.64+0xd0] ;  /* 0x0000d00474037980 */ /* 0x000ea4000c101900 */
[----:B--2---:R-:W-:Y:S05]  /*5ae0*/  IMAD.U32 R3, R3, -0x40, RZ ;  /* 0xffffffc003037824 */ /* 0x004fea00078e00ff */
[C---:B------:R-:W-:Y:S02]  /*5af0*/  LEA R16, P1, R3.reuse, R16, 0x1 ;  /* 0x0000001003107211 */ /* 0x040fe400078208ff */
[C---:B------:R-:W-:Y:S02]  /*5b00*/  LEA R54, P0, R3.reuse, R54, 0x1 ;  /* 0x0000003603367211 */ /* 0x040fe400078008ff */
[C---:B------:R-:W-:Y:S02]  /*5b10*/  LEA.HI.X.SX32 R17, R3.reuse, R17, 0x1, P1 ;  /* 0x0000001103117211 */ /* 0x040fe400008f0eff */
[----:B------:R-:W-:Y:S01]  /*5b20*/  LEA.HI.X.SX32 R55, R3, R55, 0x1, P0 ;  /* 0x0000003703377211 */ /* 0x000fe200000f0eff */
[----:B------:R-:W-:-:S05]  /*5b30*/  BRA `(.L_x_1631) ;  /* 0x00004da000007947 */ /* 0x000fca0003800000 */
.L_x_1606:
        /* <DEDUP_REMOVED lines=89> */
.L_x_1637:
[----:B------:R-:W-:Y:S05]  /*60d0*/  BSYNC B0 ;  /* 0x0000000000007941 */ /* 0x000fea0003800000 */
.L_x_1636:
[----:B-----5:R2:W-:Y:S02]  /*60e0*/  ST.E.128 [R134.64], R48 ;  /* 0x0000003086007985 */ /* 0x0205e4000c101d04 */
.L_x_1635:
[----:B------:R-:W-:Y:S05]  /*60f0*/  BSYNC B1 ;  /* 0x0000000000017941 */ /* 0x000fea0003800000 */
.L_x_1634:
        /* <DEDUP_REMOVED lines=87> */
.L_x_1641:
[----:B------:R-:W-:Y:S05]  /*6670*/  BSYNC B0 ;  /* 0x0000000000007941 */ /* 0x000fea0003800000 */
.L_x_1640:
[----:B-----5:R3:W-:Y:S02]  /*6680*/  ST.E.128 [R134.64+0x40], R48 ;  /* 0x0000403086007985 */ /* 0x0207e4000c101d04 */
.L_x_1639:
[----:B------:R-:W-:Y:S05]  /*6690*/  BSYNC B1 ;  /* 0x0000000000017941 */ /* 0x000fea0003800000 */
.L_x_1638:
        /* <DEDUP_REMOVED lines=86> */
.L_x_1643:
[----:B------:R-:W-:Y:S05]  /*6c00*/  BSYNC B0 ;  /* 0x0000000000007941 */ /* 0x000fea0003800000 */
.L_x_1642:
[----:B-----5:R3:W-:Y:S02]  /*6c10*/  ST.E.128 [R134.64+0x80], R48 ;  /* 0x0000803086007985 */ /* 0x0207e4000c101d04 */
.L_x_1633:
[----:B------:R-:W-:Y:S05]  /*6c20*/  BSYNC B2 ;  /* 0x0000000000027941 */ /* 0x000fea0003800000 */
.L_x_1632:
        /* <DEDUP_REMOVED lines=94> */
.L_x_1649:
[----:B------:R-:W-:Y:S05]  /*7210*/  BSYNC B0 ;  /* 0x0000000000007941 */ /* 0x000fea0003800000 */
.L_x_1648:
[C---:B------:R-:W-:Y:S04]  /*7220*/  LEA R2, P0, R191.reuse, R134, 0x1 ;  /* 0x00000086bf027211 */ /* 0x040fe800078008ff */
[----:B------:R-:W-:Y:S05]  /*7230*/  LEA.HI.X R3, R191, R135, R192, 0x1, P0 ;  /* 0x00000087bf037211 */ /* 0x000fea00000f0cc0 */
[----:B-----5:R1:W-:Y:S04]  /*7240*/  ST.E.128 [R2.64], R40 ;  /* 0x0000002802007985 */ /* 0x0203e8000c101d04 */
.L_x_1647:
[----:B------:R-:W-:Y:S05]  /*7250*/  BSYNC B1 ;  /* 0x0000000000017941 */ /* 0x000fea0003800000 */
.L_x_1646:
        /* <DEDUP_REMOVED lines=92> */
.L_x_1653:
[----:B------:R-:W-:Y:S05]  /*7820*/  BSYNC B0 ;  /* 0x0000000000007941 */ /* 0x000fea0003800000 */
.L_x_1652:
[C---:B------:R-:W-:Y:S04]  /*7830*/  LEA R2, P0, R98.reuse, R134, 0x1 ;  /* 0x0000008662027211 */ /* 0x040fe800078008ff */
[----:B------:R-:W-:Y:S05]  /*7840*/  LEA.HI.X R3, R98, R135, R97, 0x1, P0 ;  /* 0x0000008762037211 */ /* 0x000fea00000f0c61 */
[----:B-----5:R4:W-:Y:S04]  /*7850*/  ST.E.128 [R2.64], R40 ;  /* 0x0000002802007985 */ /* 0x0209e8000c101d04 */
.L_x_1651:
[----:B------:R-:W-:Y:S05]  /*7860*/  BSYNC B1 ;  /* 0x0000000000017941 */ /* 0x000fea0003800000 */
.L_x_1650:
        /* <DEDUP_REMOVED lines=91> */
.L_x_1655:
[----:B------:R-:W-:Y:S05]  /*7e20*/  BSYNC B0 ;  /* 0x0000000000007941 */ /* 0x000fea0003800000 */
.L_x_1654:
[C---:B------:R-:W-:Y:S04]  /*7e30*/  LEA R2, P0, R94.reuse, R134, 0x1 ;  /* 0x000000865e027211 */ /* 0x040fe800078008ff */
[----:B------:R-:W-:Y:S05]  /*7e40*/  LEA.HI.X R3, R94, R135, R93, 0x1, P0 ;  /* 0x000000875e037211 */ /* 0x000fea00000f0c5d */
[----:B-----5:R4:W-:Y:S04]  /*7e50*/  ST.E.128 [R2.64], R40 ;  /* 0x0000002802007985 */ /* 0x0209e8000c101d04 */
.L_x_1645:
[----:B------:R-:W-:Y:S05]  /*7e60*/  BSYNC B2 ;  /* 0x0000000000027941 */ /* 0x000fea0003800000 */
.L_x_1644:
        /* <DEDUP_REMOVED lines=94> */
.L_x_1661:
[----:B------:R-:W-:Y:S05]  /*8450*/  BSYNC B0 ;  /* 0x0000000000007941 */ /* 0x000fea0003800000 */
.L_x_1660:
[C---:B------:R-:W-:Y:S04]  /*8460*/  LEA R2, P0, R99.reuse, R134, 0x1 ;  /* 0x0000008663027211 */ /* 0x040fe800078008ff */
[----:B------:R-:W-:Y:S05]  /*8470*/  LEA.HI.X R3, R99, R135, R100, 0x1, P0 ;  /* 0x0000008763037211 */ /* 0x000fea00000f0c64 */
[----:B-----5:R4:W-:Y:S04]  /*8480*/  ST.E.128 [R2.64], R40 ;  /* 0x0000002802007985 */ /* 0x0209e8000c101d04 */
.L_x_1659:
[----:B------:R-:W-:Y:S05]  /*8490*/  BSYNC B1 ;  /* 0x0000000000017941 */ /* 0x000fea0003800000 */
.L_x_1658:
        /* <DEDUP_REMOVED lines=92> */
.L_x_1665:
[----:B------:R-:W-:Y:S05]  /*8a60*/  BSYNC B0 ;  /* 0x0000000000007941 */ /* 0x000fea0003800000 */
.L_x_1664:
[C---:B------:R-:W-:Y:S04]  /*8a70*/  LEA R2, P0, R96.reuse, R134, 0x1 ;  /* 0x0000008660027211 */ /* 0x040fe800078008ff */
[----:B------:R-:W-:Y:S05]  /*8a80*/  LEA.HI.X R3, R96, R135, R95, 0x1, P0 ;  /* 0x0000008760037211 */ /* 0x000fea00000f0c5f */
[----:B-----5:R4:W-:Y:S04]  /*8a90*/  ST.E.128 [R2.64], R40 ;  /* 0x0000002802007985 */ /* 0x0209e8000c101d04 */
.L_x_1663:
[----:B------:R-:W-:Y:S05]  /*8aa0*/  BSYNC B1 ;  /* 0x0000000000017941 */ /* 0x000fea0003800000 */
.L_x_1662:
        /* <DEDUP_REMOVED lines=91> */
.L_x_1667:
[----:B------:R-:W-:Y:S05]  /*9060*/  BSYNC B0 ;  /* 0x0000000000007941 */ /* 0x000fea0003800000 */
.L_x_1666:
[C---:B------:R-:W-:Y:S04]  /*9070*/  LEA R2, P0, R92.reuse, R134, 0x1 ;  /* 0x000000865c027211 */ /* 0x040fe800078008ff */
[----:B------:R-:W-:Y:S05]  /*9080*/  LEA.HI.X R3, R92, R135, R91, 0x1, P0 ;  /* 0x000000875c037211 */ /* 0x000fea00000f0c5b */
[----:B-----5:R4:W-:Y:S04]  /*9090*/  ST.E.128 [R2.64], R40 ;  /* 0x0000002802007985 */ /* 0x0209e8000c101d04 */
.L_x_1657:
[----:B------:R-:W-:Y:S05]  /*90a0*/  BSYNC B2 ;  /* 0x0000000000027941 */ /* 0x000fea0003800000 */
.L_x_1656:
        /* <DEDUP_REMOVED lines=95> */
.L_x_1673:
[----:B------:R-:W-:Y:S05]  /*96a0*/  BSYNC B0 ;  /* 0x0000000000007941 */ /* 0x000fea0003800000 */
.L_x_1672:
[----:B------:R-:W-:Y:S02]  /*96b0*/  IMAD R0, R61, 0xc0, RZ ;  /* 0x000000c03d007824 */ /* 0x000fe400078e02ff */
[----:B------:R-:W-:Y:S05]  /*96c0*/  IMAD.WIDE.U32 R2, R60, 0xc0, R134 ;  /* 0x000000c03c027825 */ /* 0x000fea00078e0086 */
[----:B------:R-:W-:Y:S05]  /*96d0*/  IADD3 R3, R3, R0, RZ ;  /* 0x0000000003037210 */ /* 0x000fea0007ffe0ff */
[----:B-----5:R4:W-:Y:S02]  /*96e0*/  ST.E.128 [R2.64], R40 ;  /* 0x0000002802007985 */ /* 0x0209e4000c101d04 */
.L_x_1671:
[----:B------:R-:W-:Y:S05]  /*96f0*/  BSYNC B1 ;  /* 0x0000000000017941 */ /* 0x000fea0003800000 */
.L_x_1670:
        /* <DEDUP_REMOVED lines=92> */
.L_x_1677:
[----:B------:R-:W-:Y:S05]  /*9cc0*/  BSYNC B0 ;  /* 0x0000000000007941 */ /* 0x000fea0003800000 */
.L_x_1676:
[C---:B------:R-:W-:Y:S04]  /*9cd0*/  LEA R2, P0, R90.reuse, R134, 0x1 ;  /* 0x000000865a027211 */ /* 0x040fe800078008ff */
[----:B------:R-:W-:Y:S05]  /*9ce0*/  LEA.HI.X R3, R90, R135, R89, 0x1, P0 ;  /* 0x000000875a037211 */ /* 0x000fea00000f0c59 */
[----:B-----5:R4:W-:Y:S04]  /*9cf0*/  ST.E.128 [R2.64], R40 ;  /* 0x0000002802007985 */ /* 0x0209e8000c101d04 */
.L_x_1675:
[----:B------:R-:W-:Y:S05]  /*9d00*/  BSYNC B1 ;  /* 0x0000000000017941 */ /* 0x000fea0003800000 */
.L_x_1674:
        /* <DEDUP_REMOVED lines=91> */
.L_x_1679:
[----:B------:R-:W-:Y:S05]  /*a2c0*/  BSYNC B0 ;  /* 0x0000000000007941 */ /* 0x000fea0003800000 */
.L_x_1678:
[C---:B------:R-:W-:Y:S04]  /*a2d0*/  LEA R2, P0, R88.reuse, R134, 0x1 ;  /* 0x0000008658027211 */ /* 0x040fe800078008ff */
[----:B------:R-:W-:Y:S05]  /*a2e0*/  LEA.HI.X R3, R88, R135, R87, 0x1, P0 ;  /* 0x0000008758037211 */ /* 0x000fea00000f0c57 */
[----:B-----5:R4:W-:Y:S04]  /*a2f0*/  ST.E.128 [R2.64], R44 ;  /* 0x0000002c02007985 */ /* 0x0209e8000c101d04 */
.L_x_1669:
[----:B------:R-:W-:Y:S05]  /*a300*/  BSYNC B2 ;  /* 0x0000000000027941 */ /* 0x000fea0003800000 */
.L_x_1668:
[----:B-1--4-:R-:W4:Y:S02]  /*a310*/  LD.E R3, [R116.64+0xd0] ;  /* 0x0000d00474037980 */ /* 0x012f24000c101900 */
[----:B----4-:R-:W-:Y:S05]  /*a320*/  IMAD.U32 R3, R3, -0x40, RZ ;  /* 0xffffffc003037824 */ /* 0x010fea00078e00ff */
[C---:B------:R-:W-:Y:S02]  /*a330*/  LEA R132, P1, R3.reuse, R132, 0x1 ;  /* 0x0000008403847211 */ /* 0x040fe400078208ff */
[C---:B------:R-:W-:Y:S02]  /*a340*/  LEA R130, P0, R3.reuse, R130, 0x1 ;  /* 0x0000008203827211 */ /* 0x040fe400078008ff */
[C---:B------:R-:W-:Y:S02]  /*a350*/  LEA.HI.X.SX32 R133, R3.reuse, R133, 0x1, P1 ;  /* 0x0000008503857211 */ /* 0x040fe400008f0eff */
[----:B------:R-:W-:Y:S01]  /*a360*/  LEA.HI.X.SX32 R131, R3, R131, 0x1, P0 ;  /* 0x0000008303837211 */ /* 0x000fe200000f0eff */
[----:B------:R-:W-:-:S05]  /*a370*/  BRA `(.L_x_1631) ;  /* 0x0000056000007947 */ /* 0x000fca0003800000 */
.L_x_1605:
        /* <DEDUP_REMOVED lines=11> */
.L_x_1681:
[----:B------:R-:W-:Y:S05]  /*a430*/  BSYNC B0 ;  /* 0x0000000000007941 */ /* 0x000fea0003800000 */
.L_x_1680:
        /* <DEDUP_REMOVED lines=24> */
.L_x_1683:
[----:B------:R-:W-:Y:S05]  /*a5c0*/  BSYNC B0 ;  /* 0x0000000000007941 */ /* 0x000fea0003800000 */
.L_x_1682:
[----:B------:R-:W-:Y:S01]  /*a5d0*/  BSSY B0, `(.L_x_1684) ;  /* 0x0000018000007945 */ /* 0x000fe20003800000 */
[----:B------:R-:W-:-:S05]  /*a5e0*/  @!P2 BRA `(.L_x_1685) ;  /* 0x000001600000a947 */ /* 0x000fca0003800000 */
[----:B------:R-:W-:Y:S02]  /*a5f0*/  ISETP.NE.AND P4, PT, R162, RZ, PT ;  /* 0x000000ffa200720c */ /* 0x000fe40003f85270 */
[----:B------:R-:W-:Y:S11]  /*a600*/  ISETP.NE.AND P5, PT, R160, RZ, PT ;  /* 0x000000ffa000720c */ /* 0x000ff60003fa5270 */
[----:B-1----:R-:W-:Y:S02]  /*a610*/  @P4 LEA R4, P0, R113, R128, 0x1 ;  /* 0x0000008071044211 */ /* 0x002fe400078008ff */
        /* <DEDUP_REMOVED lines=19> */
.L_x_1685:
[----:B------:R-:W-:Y:S05]  /*a750*/  BSYNC B0 ;  /* 0x0000000000007941 */ /* 0x000fea0003800000 */
.L_x_1684:
        /* <DEDUP_REMOVED lines=24> */
.L_x_1631:
[----:B------:R-:W-:Y:S05]  /*a8e0*/  BSYNC B3 ;  /* 0x0000000000037941 */ /* 0x000fea0003800000 */
.L_x_1604:
        /* <DEDUP_REMOVED lines=87> */
.L_x_1687:
        /* <DEDUP_REMOVED lines=8> */
.L_x_1688:
[----:B------:R-:W-:Y:S05]  /*aee0*/  BSYNC B0 ;  /* 0x0000000000007941 */ /* 0x000fea0003800000 */
.L_x_1686:
[----:B------:R-:W-:Y:S04]  /*aef0*/  IADD3 R9, R9, -0x1, RZ ;  /* 0xffffffff09097810 */ /* 0x000fe80007ffe0ff */
[----:B------:R-:W-:Y:S11]  /*af00*/  ISETP.GT.AND P0, PT, R9, R101, PT ;  /* 0x000000650900720c */ /* 0x000ff60003f04270 */
[----:B------:R-:W-:Y:S02]  /*af10*/  @!UPT UIADD3 URZ, URZ, URZ, URZ ;  /* 0x0000003f3f3ff290 */ /* 0x000fe4000fffe03f */
[----:B------:R-:W-:-:S05]  /*af20*/  @P0 BRA `(.L_x_1689) ;  /* 0xffff7cc000000947 */ /* 0x000fca000383ffff */
.L_x_1595:
[----:B-1----:R-:W-:Y:S01]  /*af30*/  WARPSYNC 0xffffffff ;  /* 0xffffffff00007948 */ /* 0x002fe20003800000 */
        /* <DEDUP_REMOVED lines=16> */
[----:B---3--:R2:W3:Y:S01]  /*b040*/  @P1 LD.E R2, [R4.64] ;  /* 0x0000000404021980 */ /* 0x0084e2000c101900 */
        /* <DEDUP_REMOVED lines=15> */
[----:B---3--:R-:W-:-:S05]  /*b140*/  IADD3 R2, R2, R81, R67 ;  /* 0x0000005102027210 */ /* 0x008fca0007ffe043 */
        /* <DEDUP_REMOVED lines=39> */
[----:B----4-:R-:W-:Y:S01]  /*b3c0*/  LOP3.LUT R23, R4, 0xffff0000, RZ, 0xc0, !PT ;  /* 0xffff000004177812 */ /* 0x010fe200078ec0ff */
        /* <DEDUP_REMOVED lines=26> */
.L_x_1698:
[----:B------:R-:W-:Y:S05]  /*b570*/  BSYNC B0 ;  /* 0x0000000000007941 */ /* 0x000fea0003800000 */
.L_x_1697:
[----:B-----5:R3:W-:Y:S04]  /*b580*/  STS.64 [R200], R16 ;  /* 0x00000010c8007388 */ /* 0x0207e80000000a00 */
[----:B------:R3:W-:Y:S02]  /*b590*/  STS.64 [R200+0x8], R18 ;  /* 0x00000812c8007388 */ /* 0x0007e40000000a00 */
.L_x_1696:
[----:B------:R-:W-:Y:S05]  /*b5a0*/  BSYNC B1 ;  /* 0x0000000000017941 */ /* 0x000fea0003800000 */
.L_x_1695:
        /* <DEDUP_REMOVED lines=48> */
.L_x_1702:
[----:B------:R-:W-:Y:S05]  /*b8b0*/  BSYNC B0 ;  /* 0x0000000000007941 */ /* 0x000fea0003800000 */
.L_x_1701:
[----:B-----5:R1:W-:Y:S02]  /*b8c0*/  STS.128 [R200+0x1000], R16 ;  /* 0x00100010c8007388 */ /* 0x0203e40000000c00 */
.L_x_1700:
[----:B------:R-:W-:Y:S05]  /*b8d0*/  BSYNC B1 ;  /* 0x0000000000017941 */ /* 0x000fea0003800000 */
.L_x_1699:
        /* <DEDUP_REMOVED lines=47> */
.L_x_1704:
[----:B------:R-:W-:Y:S05]  /*bbd0*/  BSYNC B0 ;  /* 0x0000000000007941 */ /* 0x000fea0003800000 */
.L_x_1703:
[----:B-----5:R3:W-:Y:S02]  /*bbe0*/  STS.128 [R200+0x2000], R16 ;  /* 0x00200010c8007388 */ /* 0x0207e40000000c00 */
.L_x_1694:
[----:B------:R-:W-:Y:S05]  /*bbf0*/  BSYNC B2 ;  /* 0x0000000000027941 */ /* 0x000fea0003800000 */
.L_x_1693:
        /* <DEDUP_REMOVED lines=30> */
[----:B---3--:R-:W-:Y:S02]  /*bde0*/  LOP3.LUT R17, R2, 0xffff0000, RZ, 0xc0, !PT ;  /* 0xffff000002117812 */ /* 0x008fe400078ec0ff */
        /* <DEDUP_REMOVED lines=28> */
.L_x_1709:
[----:B------:R-:W-:Y:S05]  /*bfb0*/  BSYNC B0 ;  /* 0x0000000000007941 */ /* 0x000fea0003800000 */
.L_x_1708:
[----:B-----5:R3:W-:Y:S02]  /*bfc0*/  STS.128 [R200+0x800], R16 ;  /* 0x00080010c8007388 */ /* 0x0207e40000000c00 */
.L_x_1707:
[----:B------:R-:W-:Y:S05]  /*bfd0*/  BSYNC B1 ;  /* 0x0000000000017941 */ /* 0x000fea0003800000 */
.L_x_1706:
        /* <DEDUP_REMOVED lines=18> */
[----:B---3--:R-:W-:Y:S02]  /*c100*/  LOP3.LUT R16, R2, 0xffff0000, RZ, 0xc0, !PT ;  /* 0xffff000002107812 */ /* 0x008fe400078ec0ff */
        /* <DEDUP_REMOVED lines=28> */
.L_x_1713:
[----:B------:R-:W-:Y:S05]  /*c2d0*/  BSYNC B0 ;  /* 0x0000000000007941 */ /* 0x000fea0003800000 */
.L_x_1712:
[----:B-----5:R3:W-:Y:S02]  /*c2e0*/  STS.128 [R200+0x1800], R16 ;  /* 0x00180010c8007388 */ /* 0x0207e40000000c00 */
.L_x_1711:
[----:B------:R-:W-:Y:S05]  /*c2f0*/  BSYNC B1 ;  /* 0x0000000000017941 */ /* 0x000fea0003800000 */
.L_x_1710:
        /* <DEDUP_REMOVED lines=45> */
.L_x_1715:
[----:B------:R-:W-:Y:S05]  /*c5d0*/  BSYNC B0 ;  /* 0x0000000000007941 */ /* 0x000fea0003800000 */
.L_x_1714:
[----:B-----5:R1:W-:Y:S01]  /*c5e0*/  STS.128 [R200+0x2800], R40 ;  /* 0x00280028c8007388 */ /* 0x0203e20000000c00 */
[----:B------:R-:W-:Y:S05]  /*c5f0*/  BRA `(.L_x_1705) ;  /* 0x000026b000007947 */ /* 0x000fea0003800000 */
.L_x_1692:
[----:B-1----:R-:W-:Y:S01]  /*c600*/  BSSY B2, `(.L_x_1716) ;  /* 0x0000111000027945 */ /* 0x002fe20003800000 */
        /* <DEDUP_REMOVED lines=90> */
.L_x_1721:
[----:B------:R-:W-:Y:S05]  /*cbb0*/  BSYNC B0 ;  /* 0x0000000000007941 */ /* 0x000fea0003800000 */
.L_x_1720:
[----:B-----5:R3:W-:Y:S04]  /*cbc0*/  STS.64 [R200], R24 ;  /* 0x00000018c8007388 */ /* 0x0207e80000000a00 */
[----:B------:R3:W-:Y:S02]  /*cbd0*/  STS.64 [R200+0x8], R26 ;  /* 0x0000081ac8007388 */ /* 0x0007e40000000a00 */
.L_x_1719:
[----:B------:R-:W-:Y:S05]  /*cbe0*/  BSYNC B1 ;  /* 0x0000000000017941 */ /* 0x000fea0003800000 */
.L_x_1718:
        /* <DEDUP_REMOVED lines=87> */
.L_x_1725:
[----:B------:R-:W-:Y:S05]  /*d160*/  BSYNC B0 ;  /* 0x0000000000007941 */ /* 0x000fea0003800000 */
.L_x_1724:
[----:B-----5:R1:W-:Y:S02]  /*d170*/  STS.128 [R200+0x1000], R24 ;  /* 0x00100018c8007388 */ /* 0x0203e40000000c00 */
.L_x_1723:
[----:B------:R-:W-:Y:S05]  /*d180*/  BSYNC B1 ;  /* 0x0000000000017941 */ /* 0x000fea0003800000 */
.L_x_1722:
        /* <DEDUP_REMOVED lines=86> */
.L_x_1727:
[----:B------:R-:W-:Y:S05]  /*d6f0*/  BSYNC B0 ;  /* 0x0000000000007941 */ /* 0x000fea0003800000 */
.L_x_1726:
[----:B-----5:R3:W-:Y:S02]  /*d700*/  STS.128 [R200+0x2000], R24 ;  /* 0x00200018c8007388 */ /* 0x0207e40000000c00 */
.L_x_1717:
[----:B------:R-:W-:Y:S05]  /*d710*/  BSYNC B2 ;  /* 0x0000000000027941 */ /* 0x000fea0003800000 */
.L_x_1716:
        /* <DEDUP_REMOVED lines=27> */
[C---:B-1-3--:R-:W-:Y:S01]  /*d8d0*/  IADD3 R25, P1, R15.reuse, R12, RZ ;  /* 0x0000000c0f197210 */ /* 0x04afe20007f3e0ff */
[----:B------:R-:W3:Y:S03]  /*d8e0*/  LD.E.128 R16, [R16.64] ;  /* 0x0000000410107980 */ /* 0x000ee6000c101d00 */
        /* <DEDUP_REMOVED lines=16> */
[----:B---3--:R-:W-:Y:S01]  /*d9f0*/  IMAD.U32 R45, R16, 0x10000, RZ ;  /* 0x00010000102d7824 */ /* 0x008fe200078e00ff */
        /* <DEDUP_REMOVED lines=49> */
.L_x_1731:
[----:B------:R-:W-:Y:S05]  /*dd10*/  BSYNC B0 ;  /* 0x0000000000007941 */ /* 0x000fea0003800000 */
.L_x_1730:
[----:B-----5:R1:W-:Y:S02]  /*dd20*/  STS.128 [R200+0x800], R4 ;  /* 0x00080004c8007388 */ /* 0x0203e40000000c00 */
.L_x_1729:
[----:B------:R-:W-:Y:S05]  /*dd30*/  BSYNC B1 ;  /* 0x0000000000017941 */ /* 0x000fea0003800000 */
.L_x_1728:
        /* <DEDUP_REMOVED lines=26> */
[C---:B---3--:R-:W-:Y:S01]  /*dee0*/  LEA R24, P1, R11.reuse, R38, 0x1 ;  /* 0x000000260b187211 */ /* 0x048fe200078208ff */
[----:B------:R-:W3:Y:S03]  /*def0*/  LD.E.128 R16, [R16.64+0x40] ;  /* 0x0000400410107980 */ /* 0x000ee6000c101d00 */
        /* <DEDUP_REMOVED lines=35> */
[C---:B----4-:R-:W-:Y:S01]  /*e130*/  SHF.L.U32 R16, R25.reuse, 0x10, RZ ;  /* 0x0000001019107819 */ /* 0x050fe200000006ff */
        /* <DEDUP_REMOVED lines=26> */
.L_x_1735:
[----:B------:R-:W-:Y:S05]  /*e2e0*/  BSYNC B0 ;  /* 0x0000000000007941 */ /* 0x000fea0003800000 */
.L_x_1734:
[----:B-----5:R1:W-:Y:S02]  /*e2f0*/  STS.128 [R200+0x1800], R4 ;  /* 0x00180004c8007388 */ /* 0x0203e40000000c00 */
.L_x_1733:
[----:B------:R-:W-:Y:S05]  /*e300*/  BSYNC B1 ;  /* 0x0000000000017941 */ /* 0x000fea0003800000 */
.L_x_1732:
        /* <DEDUP_REMOVED lines=91> */
.L_x_1737:
[----:B------:R-:W-:Y:S05]  /*e8c0*/  BSYNC B0 ;  /* 0x0000000000007941 */ /* 0x000fea0003800000 */
.L_x_1736:
[----:B-----5:R1:W-:Y:S01]  /*e8d0*/  STS.128 [R200+0x2800], R4 ;  /* 0x00280004c8007388 */ /* 0x0203e20000000c00 */
[----:B------:R-:W-:Y:S05]  /*e8e0*/  BRA `(.L_x_1705) ;  /* 0x000003c000007947 */ /* 0x000fea0003800000 */
.L_x_1691:
[----:B------:R-:W-:Y:S01]  /*e8f0*/  IMAD.IADD R3, R198, 0x1, -R67 ;  /* 0x00000001c6037824 */ /* 0x000fe200078e0a43 */
[----:B------:R-:W-:Y:S01]  /*e900*/  BSSY B0, `(.L_x_1738) ;  /* 0x000001e000007945 */ /* 0x000fe20003800000 */
[----:B------:R-:W-:-:S02]  /*e910*/  ISETP.GE.AND P1, PT, R11, R83, PT ;  /* 0x000000530b00720c */ /* 0x000fc40003f26270 */
[----:B------:R-:W-:Y:S02]  /*e920*/  ISETP.GE.AND P0, PT, R10, R83, PT ;  /* 0x000000530a00720c */ /* 0x000fe40003f06270 */
[----:B------:R-:W-:-:S13]  /*e930*/  ISETP.GE.AND P2, PT, R170, R3, PT ;  /* 0x00000003aa00720c */ /* 0x000fda0003f46270 */
[----:B------:R-:W-:Y:S05]  /*e940*/  @P2 BRA `(.L_x_1739) ;  /* 0x0000019000002947 */ /* 0x000fea0003800000 */
[----:B------:R-:W-:Y:S02]  /*e950*/  ISETP.GE.AND P5, PT, R14, R83, PT ;  /* 0x000000530e00720c */ /* 0x000fe40003fa6270 */
[----:B------:R-:W-:-:S04]  /*e960*/  @!P1 LEA R4, P2, R174, R176, 0x1 ;  /* 0x000000b0ae049211 */ /* 0x000fc800078408ff */
        /* <DEDUP_REMOVED lines=23> */
.L_x_1739:
[----:B------:R-:W-:Y:S05]  /*eae0*/  BSYNC B0 ;  /* 0x0000000000007941 */ /* 0x000fea0003800000 */
.L_x_1738:
        /* <DEDUP_REMOVED lines=28> */
.L_x_1705:
[----:B------:R-:W-:Y:S05]  /*ecb0*/  BSYNC B3 ;  /* 0x0000000000037941 */ /* 0x000fea0003800000 */
.L_x_1690:
[----:B------:R-:W-:Y:S01]  /*ecc0*/  IADD3 R204, R64, -0x1, RZ ;  /* 0xffffffff40cc7810 */ /* 0x000fe20007ffe0ff */
[----:B------:R-:W-:Y:S01]  /*ecd0*/  BSSY B0, `(.L_x_1740) ;  /* 0x000001e000007945 */ /* 0x000fe20003800000 */
[----:B------:R-:W-:-:S03]  /*ece0*/  LOP3.LUT R205, R76, 0xff, RZ, 0xc0, !PT ;  /* 0x000000ff4ccd7812 */ /* 0x000fc600078ec0ff */
[----:B-12---:R-:W-:-:S04]  /*ecf0*/  IMAD.SHL.U32 R2, R204, 0x80, RZ ;  /* 0x00000080cc027824 */ /* 0x006fc800078e00ff */
[----:B------:R-:W-:-:S05]  /*ed00*/  IMAD.IADD R5, R53, 0x1, -R2 ;  /* 0x0000000135057824 */ /* 0x000fca00078e0a02 */
[----:B------:R-:W-:-:S13]  /*ed10*/  ISETP.GE.AND P0, PT, R170, R5, PT ;  /* 0x00000005aa00720c */ /* 0x000fda0003f06270 */
[----:B------:R-:W-:Y:S05]  /*ed20*/  @P0 BRA `(.L_x_1741) ;  /* 0x0000018000000947 */ /* 0x000fea0003800000 */
[C---:B------:R-:W-:Y:S02]  /*ed30*/  LOP3.LUT R0, R205.reuse, 0x1, RZ, 0xc0, !PT ;  /* 0x00000001cd007812 */ /* 0x040fe400078ec0ff */
        /* <DEDUP_REMOVED lines=22> */
.L_x_1742:
[----:B------:R2:W-:Y:S02]  /*eea0*/  STS.128 [R200+0x7000], RZ ;  /* 0x007000ffc8007388 */ /* 0x0005e40000000c00 */
.L_x_1741:
[----:B------:R-:W-:Y:S05]  /*eeb0*/  BSYNC B0 ;  /* 0x0000000000007941 */ /* 0x000fea0003800000 */
.L_x_1740:
        /* <DEDUP_REMOVED lines=8> */
[----:B------:R-:W-:Y:S02]  /*ef40*/  @P0 LEA R10, P2, R7, R172, 0x1 ;  /* 0x000000ac070a0211 */ /* 0x000fe400078408ff */
[----:B------:R-:W-:Y:S02]  /*ef50*/  @!P1 LEA R12, P4, R191, R194, 0x1 ;  /* 0x000000c2bf0c9211 */ /* 0x000fe400078808ff */
        /* <DEDUP_REMOVED lines=21> */
.L_x_1745:
[----:B------:R1:W-:Y:S02]  /*f0b0*/  STS.128 [R200+0x7800], RZ ;  /* 0x007800ffc8007388 */ /* 0x0003e40000000c00 */
.L_x_1744:
[----:B------:R-:W-:Y:S05]  /*f0c0*/  BSYNC B0 ;  /* 0x0000000000007941 */ /* 0x000fea0003800000 */
.L_x_1743:
[----:B------:R-:W-:Y:S01]  /*f0d0*/  IADD3 R4, R170, 0x40, RZ ;  /* 0x00000040aa047810 */ /* 0x000fe20007ffe0ff */
        /* <DEDUP_REMOVED lines=9> */
[----:B-1----:R-:W-:-:S05]  /*f170*/  LEA.HI.X R7, R60, R169, R61, 0x6, P2 ;  /* 0x000000a93c077211 */ /* 0x002fca00010f343d */
        /* <DEDUP_REMOVED lines=23> */
.L_x_1748:
[----:B------:R1:W-:Y:S02]  /*f2f0*/  STS.128 [R200+0x8000], RZ ;  /* 0x008000ffc8007388 */ /* 0x0003e40000000c00 */
.L_x_1747:
[----:B------:R-:W-:Y:S05]  /*f300*/  BSYNC B0 ;  /* 0x0000000000007941 */ /* 0x000fea0003800000 */
.L_x_1746:
        /* <DEDUP_REMOVED lines=12> */
[-C--:B-1----:R-:W-:Y:S02]  /*f3d0*/  @P2 LEA R10, P5, R168, R172.reuse, 0x1 ;  /* 0x000000aca80a2211 */ /* 0x082fe400078a08ff */
[----:B------:R-:W-:Y:S02]  /*f3e0*/  @!P4 IMAD.WIDE.U32 R6, R60, 0xc0, R194 ;  /* 0x000000c03c06c825 */ /* 0x000fe400078e00c2 */
[C---:B------:R-:W-:Y:S02]  /*f3f0*/  @P1 LEA R12, P0, R168.reuse, R172, 0x1 ;  /* 0x000000aca80c1211 */ /* 0x040fe400078008ff */
[----:B------:R-:W-:Y:S01]  /*f400*/  @!P4 IMAD R61, R61, 0xc0, RZ ;  /* 0x000000c03d3dc824 */ /* 0x000fe200078e02ff */
[CCC-:B------:R-:W-:Y:S02]  /*f410*/  @P2 LEA.HI.X R11, R168.reuse, R173.reuse, R3.reuse, 0x1, P5 ;  /* 0x000000ada80b2211 */ /* 0x1c0fe400028f0c03 */
[----:B-----5:R-:W-:Y:S01]  /*f420*/  @P1 LEA.HI.X R13, R168, R173, R3, 0x1, P0 ;  /* 0x000000ada80d1211 */ /* 0x020fe200000f0c03 */
        /* <DEDUP_REMOVED lines=16> */
.L_x_1750:
[----:B------:R-:W-:Y:S05]  /*f530*/  BSYNC B0 ;  /* 0x0000000000007941 */ /* 0x000fea0003800000 */
.L_x_1749:
        /* <DEDUP_REMOVED lines=40> */
.L_x_1753:
[----:B------:R1:W-:Y:S02]  /*f7c0*/  STS.128 [R200+0xd000], RZ ;  /* 0x00d000ffc8007388 */ /* 0x0003e40000000c00 */
.L_x_1752:
[----:B------:R-:W-:Y:S05]  /*f7d0*/  BSYNC B0 ;  /* 0x0000000000007941 */ /* 0x000fea0003800000 */
.L_x_1751:
[----:B------:R-:W-:Y:S01]  /*f7e0*/  ISETP.GE.AND P0, PT, R8, R5, PT ;  /* 0x000000050800720c */ /* 0x000fe20003f06270 */
[----:B------:R-:W-:-:S12]  /*f7f0*/  BSSY B0, `(.L_x_1754) ;  /* 0x0000020000007945 */ /* 0x000fd80003800000 */
[----:B------:R1:W-:Y:S04]  /*f800*/  @P0 STS.128 [R200+0x9800], RZ ;  /* 0x009800ffc8000388 */ /* 0x0003e80000000c00 */
[----:B------:R1:W-:Y:S04]  /*f810*/  @P0 STS.128 [R200+0xb800], RZ ;  /* 0x00b800ffc8000388 */ /* 0x0003e80000000c00 */
[----:B------:R1:W-:Y:S01]  /*f820*/  @P0 STS.128 [R200+0xd800], RZ ;  /* 0x00d800ffc8000388 */ /* 0x0003e20000000c00 */
[----:B------:R-:W-:Y:S05]  /*f830*/  @P0 BRA `(.L_x_1755) ;  /* 0x000001b000000947 */ /* 0x000fea0003800000 */
[C---:B-1----:R-:W-:Y:S02]  /*f840*/  LOP3.LUT R6, R205.reuse, 0x1, RZ, 0xc0, !PT ;  /* 0x00000001cd067812 */ /* 0x042fe400078ec0ff */
        /* <DEDUP_REMOVED lines=25> */
.L_x_1756:
[----:B------:R1:W-:Y:S02]  /*f9e0*/  STS.128 [R200+0xd800], RZ ;  /* 0x00d800ffc8007388 */ /* 0x0003e40000000c00 */
.L_x_1755:
[----:B------:R-:W-:Y:S05]  /*f9f0*/  BSYNC B0 ;  /* 0x0000000000007941 */ /* 0x000fea0003800000 */
.L_x_1754:
        /* <DEDUP_REMOVED lines=10> */
[----:B-1----:R-:W-:-:S09]  /*faa0*/  SHF.L.U64.HI R6, R62, 0x6, R63 ;  /* 0x000000063e067819 */ /* 0x002fd2000001023f */
        /* <DEDUP_REMOVED lines=23> */
.L_x_1759:
[----:B------:R1:W-:Y:S02]  /*fc20*/  STS.128 [R200+0xe000], RZ ;  /* 0x00e000ffc8007388 */ /* 0x0003e40000000c00 */
.L_x_1758:
[----:B------:R-:W-:Y:S05]  /*fc30*/  BSYNC B0 ;  /* 0x0000000000007941 */ /* 0x000fea0003800000 */
.L_x_1757:
        /* <DEDUP_REMOVED lines=11> */
[----:B-1----:R-:W-:-:S04]  /*fcf0*/  @!P0 IMAD.WIDE.U32 R8, R62, 0xc0, R136 ;  /* 0x000000c03e088825 */ /* 0x002fc800078e0088 */
        /* <DEDUP_REMOVED lines=16> */
[----:B-1----:R-:W-:-:S05]  /*fe00*/  IMAD.WIDE.U32 R4, R62, 0xc0, R136 ;  /* 0x000000c03e047825 */ /* 0x002fca00078e0088 */
[----:B------:R-:W-:-:S05]  /*fe10*/  IADD3 R5, R63, R5, RZ ;  /* 0x000000053f057210 */ /* 0x000fca0007ffe0ff */
[----:B------:R-:W-:Y:S01]  /*fe20*/  @!PT LDS RZ, [RZ] ;  /* 0x00000000fffff984 */ /* 0x000fe20000000800 */
[----:B------:R-:W-:Y:S01]  /*fe30*/  @!PT LDS RZ, [RZ] ;  /* 0x00000000fffff984 */ /* 0x000fe20000000800 */
[----:B------:R-:W-:Y:S01]  /*fe40*/  @!PT LDS RZ, [RZ] ;  /* 0x00000000fffff984 */ /* 0x000fe20000000800 */
[----:B------:R1:W-:Y:S01]  /*fe50*/  LDGSTS.E.BYPASS.LTC128B.128 [R200+0xe800], [R4.64+0x80] ;  /* 0x0e80008004c87fae */ /* 0x0003e2000b901d44 */
[----:B------:R-:W-:Y:S05]  /*fe60*/  BRA `(.L_x_1761) ;  /* 0x0000001000007947 */ /* 0x000fea0003800000 */
.L_x_1762:
[----:B------:R1:W-:Y:S02]  /*fe70*/  STS.128 [R200+0xe800], RZ ;  /* 0x00e800ffc8007388 */ /* 0x0003e40000000c00 */
.L_x_1761:
[----:B------:R-:W-:Y:S05]  /*fe80*/  BSYNC B0 ;  /* 0x0000000000007941 */ /* 0x000fea0003800000 */
.L_x_1760:
[----:B--2---:R-:W2:Y:S01]  /*fe90*/  LD.E R54, [R116.64+0x18c] ;  /* 0x00018c0474367980 */ /* 0x004ea2000c101900 */
[----:B------:R-:W-:Y:S01]  /*fea0*/  LOP3.LUT R118, R72, 0x7fffffe, RZ, 0xc0, !PT ;  /* 0x07fffffe48767812 */ /* 0x000fe200078ec0ff */
[----:B------:R-:W-:Y:S01]  /*feb0*/  IMAD.SHL.U32 R71, R71, 0x40, RZ ;  /* 0x0000004047477824 */ /* 0x000fe200078e00ff */
[----:B-1----:R-:W-:Y:S01]  /*fec0*/  LEA.HI R5, R70, R70, RZ, 0x1 ;  /* 0x0000004646057211 */ /* 0x002fe200078f08ff */
        /* <DEDUP_REMOVED lines=20> */
[----:B------:R-:W-:Y:S02]  /*10010*/  LOP3.LUT R4, R71, 0x8, R4, 0xf8, !PT ;  /* 0x0000000847047812 */ /* 0x000fe400078ef804 */
[----:B------:R-:W-:Y:S01]  /*10020*/  LOP3.LUT R69, R69, R0, RZ, 0x3c, !PT ;  /* 0x0000000045457212 */ /* 0x000fe200078e3cff */
[----:B------:R-:W-:Y:S01]  /*10030*/  IMAD R188, R118, 0x20, R7 ;  /* 0x0000002076bc7824 */ /* 0x000fe200078e0207 */
[----:B------:R-:W-:Y:S01]  /*10040*/  LOP3.LUT R55, R4, R55, RZ, 0x3c, !PT ;  /* 0x0000003704377212 */ /* 0x000fe200078e3cff */
[----:B------:R-:W-:Y:S02]  /*10050*/  IMAD.MOV.U32 R0, RZ, RZ, 0x20 ;  /* 0x00000020ff007424 */ /* 0x000fe400078e00ff */
[----:B------:R-:W-:Y:S02]  /*10060*/  IMAD.U32 R187, R68, 0x20, R69 ;  /* 0x0000002044bb7824 */ /* 0x000fe400078e0045 */
[----:B------:R-:W-:Y:S01]  /*10070*/  IMAD.IADD R188, R55, 0x1, R188 ;  /* 0x0000000137bc7824 */ /* 0x000fe200078e02bc */
[----:B------:R-:W-:Y:S01]  /*10080*/  SEL R0, R0, 0xffffffe0, !P0 ;  /* 0xffffffe000007807 */ /* 0x000fe20004000000 */
[----:B------:R-:W-:-:S02]  /*10090*/  IMAD.SHL.U32 R187, R187, 0x2, RZ ;  /* 0x00000002bbbb7824 */ /* 0x000fc400078e00ff */
[----:B------:R-:W-:Y:S02]  /*100a0*/  IMAD.SHL.U32 R188, R188, 0x2, RZ ;  /* 0x00000002bcbc7824 */ /* 0x000fe400078e00ff */
[----:B------:R-:W-:Y:S01]  /*100b0*/  IMAD.IADD R184, R187, 0x1, R0 ;  /* 0x00000001bbb87824 */ /* 0x000fe200078e0200 */
[----:B---3--:R-:W-:Y:S01]  /*100c0*/  LDSM.16.M88.4 R24, [R187+0x3000] ;  /* 0x00300000bb18783b */ /* 0x008fe20000000200 */
[----:B------:R-:W-:Y:S02]  /*100d0*/  IMAD R186, R52, 0x2, R188 ;  /* 0x0000000234ba7824 */ /* 0x000fe400078e02bc */
[----:B------:R-:W-:Y:S01]  /*100e0*/  IMAD R118, R118, 0x20, R124 ;  /* 0x0000002076767824 */ /* 0x000fe200078e027c */
[----:B------:R-:W1:Y:S03]  /*100f0*/  LDSM.16.M88.4 R68, [R188] ;  /* 0x00000000bc44783b */ /* 0x000e660000000200 */
[----:B------:R-:W-:Y:S01]  /*10100*/  IMAD.IADD R185, R55, 0x1, R118 ;  /* 0x0000000137b97824 */ /* 0x000fe200078e0276 */
[----:B------:R-:W3:Y:S04]  /*10110*/  LDSM.16.M88.4 R48, [R187+0x3400] ;  /* 0x00340000bb30783b */ /* 0x000ee80000000200 */
[----:B------:R-:W4:Y:S04]  /*10120*/  LDSM.16.M88.4 R40, [R187+0x3800] ;  /* 0x00380000bb28783b */ /* 0x000f280000000200 */
[----:B------:R-:W4:Y:S04]  /*10130*/  LDSM.16.M88.4 R32, [R187+0x3c00] ;  /* 0x003c0000bb20783b */ /* 0x000f280000000200 */
[----:B------:R-:W4:Y:S04]  /*10140*/  LDSM.16.M88.4 R92, [R187+0x4000] ;  /* 0x00400000bb5c783b */ /* 0x000f280000000200 */
[----:B------:R-:W4:Y:S04]  /*10150*/  LDSM.16.M88.4 R84, [R187+0x4400] ;  /* 0x00440000bb54783b */ /* 0x000f280000000200 */
[----:B------:R-:W4:Y:S04]  /*10160*/  LDSM.16.M88.4 R76, [R187+0x4800] ;  /* 0x00480000bb4c783b */ /* 0x000f280000000200 */
[----:B------:R-:W4:Y:S04]  /*10170*/  LDSM.16.M88.4 R60, [R187+0x4c00] ;  /* 0x004c0000bb3c783b */ /* 0x000f280000000200 */
[----:B------:R-:W-:Y:S04]  /*10180*/  LDSM.16.M88.4 R120, [R184+0x3000] ;  /* 0x00300000b878783b */ /* 0x000fe80000000200 */
[----:B------:R-:W4:Y:S04]  /*10190*/  LDSM.16.M88.4 R8, [R186] ;  /* 0x00000000ba08783b */ /* 0x000f280000000200 */
[----:B------:R-:W4:Y:S01]  /*101a0*/  LDSM.16.M88.4 R100, [R184+0x3800] ;  /* 0x00380000b864783b */ /* 0x000f220000000200 */
[C---:B-1----:R-:W-:Y:S03]  /*101b0*/  HMMA.16816.F32.BF16 R16, R68.reuse, R24, RZ ;  /* 0x000000184410723c */ /* 0x042fe600000418ff */
[----:B-----5:R-:W1:Y:S04]  /*101c0*/  LDSM.16.M88.4 R12, [R184+0x4400] ;  /* 0x00440000b80c783b */ /* 0x020e680000000200 */
[----:B------:R-:W1:Y:S01]  /*101d0*/  LDSM.16.M88.4 R20, [R184+0x4000] ;  /* 0x00400000b814783b */ /* 0x000e620000000200 */
[C---:B---3--:R-:W-:Y:S03]  /*101e0*/  HMMA.16816.F32.BF16 R56, R68.reuse, R48, RZ ;  /* 0x000000304438723c */ /* 0x048fe600000418ff */
[----:B------:R-:W3:Y:S04]  /*101f0*/  LDSM.16.M88.4 R4, [R184+0x4800] ;  /* 0x00480000b804783b */ /* 0x000ee80000000200 */
[----:B------:R-:W-:Y:S01]  /*10200*/  LDSM.16.M88.4 R112, [R188+0x1000] ;  /* 0x00100000bc70783b */ /* 0x000fe20000000200 */
[C---:B----4-:R-:W-:Y:S03]  /*10210*/  HMMA.16816.F32.BF16 R44, R68.reuse, R40, RZ ;  /* 0x00000028442c723c */ /* 0x050fe600000418ff */
[----:B------:R-:W-:Y:S04]  /*10220*/  LDSM.16.M88.4 R108, [R184+0x3400] ;  /* 0x00340000b86c783b */ /* 0x000fe80000000200 */
[----:B------:R-:W-:Y:S01]  /*10230*/  LDSM.16.M88.4 R28, [R184+0x3c00] ;  /* 0x003c0000b81c783b */ /* 0x000fe20000000200 */
[C---:B------:R-:W-:Y:S03]  /*10240*/  HMMA.16816.F32.BF16 R36, R68.reuse, R32, RZ ;  /* 0x000000204424723c */ /* 0x040fe600000418ff */
[----:B------:R-:W-:Y:S05]  /*10250*/  LDSM.16.M88.4 R104, [R184+0x4c00] ;  /* 0x004c0000b868783b */ /* 0x000fea0000000200 */
        /* <DEDUP_REMOVED lines=12> */
[----:B------:R-:W4:Y:S07]  /*10320*/  LDSM.16.M88.4 R60, [R187+0x5000] ;  /* 0x00500000bb3c783b */ /* 0x000f2e0000000200 */
[C---:B------:R-:W-:Y:S08]  /*10330*/  HMMA.16816.F32.BF16 R16, R8.reuse, R120, R16 ;  /* 0x000000780810723c */ /* 0x040ff00000041810 */
[C---:B------:R-:W-:Y:S08]  /*10340*/  HMMA.16816.F32.BF16 R44, R8.reuse, R100, R44 ;  /* 0x00000064082c723c */ /* 0x040ff0000004182c */
[C---:B------:R-:W-:Y:S01]  /*10350*/  HMMA.16816.F32.BF16 R40, R8.reuse, R102, R40 ;  /* 0x000000660828723c */ /* 0x040fe20000041828 */
[----:B------:R-:W-:Y:S07]  /*10360*/  LDSM.16.M88.4 R100, [R184+0x5000] ;  /* 0x00500000b864783b */ /* 0x000fee0000000200 */
[C---:B-1----:R-:W-:Y:S08]  /*10370*/  HMMA.16816.F32.BF16 R88, R8.reuse, R12, R88 ;  /* 0x0000000c0858723c */ /* 0x042ff00000041858 */
[C---:B------:R-:W-:Y:S01]  /*10380*/  HMMA.16816.F32.BF16 R84, R8.reuse, R14, R84 ;  /* 0x0000000e0854723c */ /* 0x040fe20000041854 */
[----:B------:R-:W1:Y:S07]  /*10390*/  LDSM.16.M88.4 R12, [R186+0x1000] ;  /* 0x00100000ba0c783b */ /* 0x000e6e0000000200 */
[C---:B------:R-:W-:Y:S01]  /*103a0*/  HMMA.16816.F32.BF16 R24, R8.reuse, R122, R24 ;  /* 0x0000007a0818723c */ /* 0x040fe20000041818 */
[----:B------:R-:W-:Y:S07]  /*103b0*/  LDSM.16.M88.4 R120, [R187+0x7000] ;  /* 0x00700000bb78783b */ /* 0x000fee0000000200 */
[C---:B------:R-:W-:Y:S08]  /*103c0*/  HMMA.16816.F32.BF16 R96, R8.reuse, R20, R96 ;  /* 0x000000140860723c */ /* 0x040ff00000041860 */
[C---:B------:R-:W-:Y:S01]  /*103d0*/  HMMA.16816.F32.BF16 R92, R8.reuse, R22, R92 ;  /* 0x00000016085c723c */ /* 0x040fe2000004185c */
[----:B------:R-:W1:Y:S07]  /*103e0*/  LDSM.16.M88.4 R20, [R187+0x5400] ;  /* 0x00540000bb14783b */ /* 0x000e6e0000000200 */
[C---:B---3--:R-:W-:Y:S08]  /*103f0*/  HMMA.16816.F32.BF16 R80, R8.reuse, R4, R80 ;  /* 0x000000040850723c */ /* 0x048ff00000041850 */
[----:B------:R-:W-:Y:S01]  /*10400*/  HMMA.16816.F32.BF16 R76, R8, R6, R76 ;  /* 0x00000006084c723c */ /* 0x000fe2000004184c */
[----:B------:R-:W3:Y:S07]  /*10410*/  LDSM.16.M88.4 R4, [R187+0x5800] ;  /* 0x00580000bb04783b */ /* 0x000eee0000000200 */
[----:B----4-:R-:W-:Y:S08]  /*10420*/  HMMA.16816.F32.BF16 R16, R112, R60, R16 ;  /* 0x0000003c7010723c */ /* 0x010ff00000041810 */
        /* <DEDUP_REMOVED lines=9> */
[----:B------:R-:W2:Y:S03]  /*104c0*/  LDSM.16.M88.4 R104, [R187+0x6400] ;  /* 0x00640000bb68783b */ /* 0x000ea60000000200 */
[----:B------:R-:W-:Y:S01]  /*104d0*/  HMMA.16816.F32.BF16 R24, R112, R62, R24 ;  /* 0x0000003e7018723c */ /* 0x000fe20000041818 */
[----:B------:R-:W2:Y:S07]  /*104e0*/  LDSM.16.M88.4 R60, [R184+0x5400] ;  /* 0x00540000b83c783b */ /* 0x000eae0000000200 */
[----:B-1----:R-:W-:Y:S08]  /*104f0*/  HMMA.16816.F32.BF16 R16, R12, R100, R16 ;  /* 0x000000640c10723c */ /* 0x002ff00000041810 */
[C---:B------:R-:W-:Y:S08]  /*10500*/  HMMA.16816.F32.BF16 R56, R112.reuse, R20, R56 ;  /* 0x000000147038723c */ /* 0x040ff00000041838 */
[C---:B------:R-:W-:Y:S01]  /*10510*/  HMMA.16816.F32.BF16 R48, R112.reuse, R22, R48 ;  /* 0x000000167030723c */ /* 0x040fe20000041830 */
[----:B------:R-:W-:Y:S07]  /*10520*/  LDSM.16.M88.4 R20, [R184+0x7000] ;  /* 0x00700000b814783b */ /* 0x000fee0000000200 */
[C---:B---3--:R-:W-:Y:S08]  /*10530*/  HMMA.16816.F32.BF16 R44, R112.reuse, R4, R44 ;  /* 0x00000004702c723c */ /* 0x048ff0000004182c */
[----:B------:R-:W-:Y:S01]  /*10540*/  HMMA.16816.F32.BF16 R40, R112, R6, R40 ;  /* 0x000000067028723c */ /* 0x000fe20000041828 */
[----:B------:R-:W1:Y:S07]  /*10550*/  LDSM.16.M88.4 R4, [R186+0x2000] ;  /* 0x00200000ba04783b */ /* 0x000e6e0000000200 */
[----:B------:R-:W-:Y:S01]  /*10560*/  HMMA.16816.F32.BF16 R24, R12, R102, R24 ;  /* 0x000000660c18723c */ /* 0x000fe20000041818 */
[----:B------:R-:W3:Y:S07]  /*10570*/  LDSM.16.M88.4 R100, [R187+0x6800] ;  /* 0x00680000bb64783b */ /* 0x000eee0000000200 */
[----:B----4-:R-:W-:Y:S08]  /*10580*/  HMMA.16816.F32.BF16 R16, R8, R120, R16 ;  /* 0x000000780810723c */ /* 0x010ff00000041810 */
[C---:B------:R-:W-:Y:S08]  /*10590*/  HMMA.16816.F32.BF16 R36, R112.reuse, R28, R36 ;  /* 0x0000001c7024723c */ /* 0x040ff00000041824 */
[C---:B------:R-:W-:Y:S01]  /*105a0*/  HMMA.16816.F32.BF16 R32, R112.reuse, R30, R32 ;  /* 0x0000001e7020723c */ /* 0x040fe20000041820 */
[----:B------:R-:W4:Y:S07]  /*105b0*/  LDSM.16.M88.4 R28, [R187+0x7400] ;  /* 0x00740000bb1c783b */ /* 0x000f2e0000000200 */
[C---:B--2---:R-:W-:Y:S08]  /*105c0*/  HMMA.16816.F32.BF16 R88, R112.reuse, R104, R88 ;  /* 0x000000687058723c */ /* 0x044ff00000041858 */
[----:B------:R-:W-:Y:S01]  /*105d0*/  HMMA.16816.F32.BF16 R84, R112, R106, R84 ;  /* 0x0000006a7054723c */ /* 0x000fe20000041854 */
[----:B------:R-:W2:Y:S07]  /*105e0*/  LDSM.16.M88.4 R104, [R184+0x5800] ;  /* 0x00580000b868783b */ /* 0x000eae0000000200 */
[----:B------:R-:W-:Y:S08]  /*105f0*/  HMMA.16816.F32.BF16 R24, R8, R122, R24 ;  /* 0x0000007a0818723c */ /* 0x000ff00000041818 */
[----:B------:R-:W-:Y:S08]  /*10600*/  HMMA.16816.F32.BF16 R56, R12, R60, R56 ;  /* 0x0000003c0c38723c */ /* 0x000ff00000041838 */
[----:B-1----:R-:W-:Y:S08]  /*10610*/  HMMA.16816.F32.BF16 R16, R4, R20, R16 ;  /* 0x000000140410723c */ /* 0x002ff00000041810 */
[C---:B------:R-:W-:Y:S08]  /*10620*/  HMMA.16816.F32.BF16 R96, R112.reuse, R108, R96 ;  /* 0x0000006c7060723c */ /* 0x040ff00000041860 */
[C---:B------:R-:W-:Y:S08]  /*10630*/  HMMA.16816.F32.BF16 R92, R112.reuse, R110, R92 ;  /* 0x0000006e705c723c */ /* 0x040ff0000004185c */
[----:B---3--:R-:W-:Y:S01]  /*10640*/  HMMA.16816.F32.BF16 R108, R112, R100, R80 ;  /* 0x00000064706c723c */ /* 0x008fe20000041850 */
[----:B------:R-:W1:Y:S01]  /*10650*/  LDSM.16.M88.4 R80, [R184+0x7400] ;  /* 0x00740000b850783b */ /* 0x000e620000000200 */
[----:B------:R-:W-:-:S02]  /*10660*/  FMUL.FTZ R0, R16, R54 ;  /* 0x0000003610007220 */ /* 0x000fc40000410000 */
[-C--:B------:R-:W-:Y:S02]  /*10670*/  FMUL.FTZ R60, R17, R54.reuse ;  /* 0x00000036113c7220 */ /* 0x080fe40000410000 */
[-C--:B------:R-:W-:Y:S02]  /*10680*/  FMUL.FTZ R61, R19, R54.reuse ;  /* 0x00000036133d7220 */ /* 0x080fe40000410000 */
[----:B------:R-:W-:Y:S01]  /*10690*/  HMMA.16816.F32.BF16 R24, R4, R22, R24 ;  /* 0x000000160418723c */ /* 0x000fe20000041818 */
[----:B------:R-:W3:Y:S01]  /*106a0*/  LDSM.16.M88.4 R20, [R187+0x7800] ;  /* 0x00780000bb14783b */ /* 0x000ee20000000200 */
[----:B------:R-:W1:Y:S06]  /*106b0*/  MUFU.TANH R60, R60 ;  /* 0x0000003c003c7308 */ /* 0x000e6c0000002400 */
[----:B------:R-:W-:Y:S02]  /*106c0*/  HMMA.16816.F32.BF16 R48, R12, R62, R48 ;  /* 0x0000003e0c30723c */ /* 0x000fe40000041830 */
[----:B------:R-:W1:Y:S05]  /*106d0*/  MUFU.TANH R61, R61 ;  /* 0x0000003d003d7308 */ /* 0x000e6a0000002400 */
[-C--:B------:R-:W-:Y:S01]  /*106e0*/  FMUL.FTZ R63, R18, R54.reuse ;  /* 0x00000036123f7220 */ /* 0x080fe20000410000 */
[----:B----4-:R-:W-:Y:S01]  /*106f0*/  HMMA.16816.F32.BF16 R56, R8, R28, R56 ;  /* 0x0000001c0838723c */ /* 0x010fe20000041838 */
[----:B------:R-:W4:Y:S01]  /*10700*/  LDSM.16.M88.4 R16, [R184+0x5c00] ;  /* 0x005c0000b810783b */ /* 0x000f220000000200 */
[----:B------:R-:W-:Y:S06]  /*10710*/  MUFU.TANH R0, R0 ;  /* 0x0000000000007308 */ /* 0x000fec0000002400 */
[----:B--2---:R-:W-:Y:S01]  /*10720*/  HMMA.16816.F32.BF16 R44, R12, R104, R44 ;  /* 0x000000680c2c723c */ /* 0x004fe2000004182c */
[-C--:B------:R-:W-:Y:S01]  /*10730*/  FMUL.FTZ R24, R24, R54.reuse ;  /* 0x0000003618187220 */ /* 0x080fe20000410000 */
[----:B------:R-:W-:Y:S01]  /*10740*/  MUFU.TANH R63, R63 ;  /* 0x0000003f003f7308 */ /* 0x000fe20000002400 */
[----:B------:R-:W-:-:S05]  /*10750*/  FMUL.FTZ R25, R25, R54 ;  /* 0x0000003619197220 */ /* 0x000fca0000410000 */
[----:B------:R-:W-:Y:S01]  /*10760*/  HMMA.16816.F32.BF16 R104, R12, R106, R40 ;  /* 0x0000006a0c68723c */ /* 0x000fe20000041828 */
[----:B------:R-:W2:Y:S01]  /*10770*/  LDSM.16.M88.4 R40, [R184+0x7800] ;  /* 0x00780000b828783b */ /* 0x000ea20000000200 */
[----:B------:R-:W2:Y:S06]  /*10780*/  MUFU.TANH R62, R24 ;  /* 0x00000018003e7308 */ /* 0x000eac0000002400 */
[----:B-1----:R-:W-:Y:S02]  /*10790*/  HMMA.16816.F32.BF16 R56, R4, R80, R56 ;  /* 0x000000500438723c */ /* 0x002fe40000041838 */
[----:B------:R1:W-:Y:S05]  /*107a0*/  MUFU.TANH R66, R25 ;  /* 0x0000001900427308 */ /* 0x0003ea0000002400 */
[-C--:B------:R-:W-:Y:S01]  /*107b0*/  FMUL.FTZ R80, R26, R54.reuse ;  /* 0x000000361a507220 */ /* 0x080fe20000410000 */
[----:B---3--:R-:W-:Y:S01]  /*107c0*/  HMMA.16816.F32.BF16 R44, R8, R20, R44 ;  /* 0x00000014082c723c */ /* 0x008fe2000004182c */
[----:B------:R-:W-:-:S04]  /*107d0*/  FMUL.FTZ R81, R27, R54 ;  /* 0x000000361b517220 */ /* 0x000fc80000410000 */
[----:B------:R-:W3:Y:S03]  /*107e0*/  MUFU.TANH R80, R80 ;  /* 0x0000005000507308 */ /* 0x000ee60000002400 */
[----:B------:R-:W-:Y:S01]  /*107f0*/  HMMA.16816.F32.BF16 R104, R8, R22, R104 ;  /* 0x000000160868723c */ /* 0x000fe20000041868 */
[----:B------:R-:W-:Y:S04]  /*10800*/  LDSM.16.M88.4 R20, [R184+0x6000] ;  /* 0x00600000b814783b */ /* 0x000fe80000000200 */
[----:B-1----:R-:W1:Y:S01]  /*10810*/  LDSM.16.M88.4 R24, [R187+0x7c00] ;  /* 0x007c0000bb18783b */ /* 0x002e620000000200 */
[----:B------:R-:W-:Y:S02]  /*10820*/  MUFU.TANH R81, R81 ;  /* 0x0000005100517308 */ /* 0x000fe40000002400 */
[----:B----4-:R-:W-:Y:S01]  /*10830*/  HMMA.16816.F32.BF16 R36, R12, R16, R36 ;  /* 0x000000100c24723c */ /* 0x010fe20000041824 */
[----:B------:R-:W-:-:S02]  /*10840*/  FMUL.FTZ R56, R56, R54 ;  /* 0x0000003638387220 */ /* 0x000fc40000410000 */
[-C--:B------:R-:W-:Y:S02]  /*10850*/  FMUL.FTZ R58, R58, R54.reuse ;  /* 0x000000363a3a7220 */ /* 0x080fe40000410000 */
[-C--:B------:R-:W-:Y:S02]  /*10860*/  FMUL.FTZ R57, R57, R54.reuse ;  /* 0x0000003639397220 */ /* 0x080fe40000410000 */
[----:B------:R-:W4:Y:S01]  /*10870*/  MUFU.TANH R56, R56 ;  /* 0x0000003800387308 */ /* 0x000f220000002400 */
[----:B------:R-:W-:Y:S01]  /*10880*/  HMMA.16816.F32.BF16 R32, R12, R18, R32 ;  /* 0x000000120c20723c */ /* 0x000fe20000041820 */
[----:B------:R-:W3:Y:S01]  /*10890*/  LDSM.16.M88.4 R16, [R184+0x7c00] ;  /* 0x007c0000b810783b */ /* 0x000ee20000000200 */
[----:B------:R-:W-:-:S05]  /*108a0*/  FMUL.FTZ R59, R59, R54 ;  /* 0x000000363b3b7220 */ /* 0x000fca0000410000 */
[----:B------:R-:W1:Y:S01]  /*108b0*/  MUFU.TANH R58, R58 ;  /* 0x0000003a003a7308 */ /* 0x000e620000002400 */
[C---:B--2---:R-:W-:Y:S07]  /*108c0*/  HMMA.16816.F32.BF16 R44, R4.reuse, R40, R44 ;  /* 0x00000028042c723c */ /* 0x044fee000004182c */
[----:B------:R-:W2:Y:S01]  /*108d0*/  MUFU.TANH R57, R57 ;  /* 0x0000003900397308 */ /* 0x000ea20000002400 */
[----:B------:R-:W-:Y:S01]  /*108e0*/  HMMA.16816.F32.BF16 R104, R4, R42, R104 ;  /* 0x0000002a0468723c */ /* 0x000fe20000041868 */
[----:B------:R-:W2:Y:S06]  /*108f0*/  LDSM.16.M88.4 R40, [R187+0x8000] ;  /* 0x00800000bb28783b */ /* 0x000eac0000000200 */
[----:B------:R-:W2:Y:S01]  /*10900*/  MUFU.TANH R59, R59 ;  /* 0x0000003b003b7308 */ /* 0x000ea20000002400 */
[C---:B------:R-:W-:Y:S01]  /*10910*/  HMMA.16816.F32.BF16 R48, R8.reuse, R30, R48 ;  /* 0x0000001e0830723c */ /* 0x040fe20000041830 */
[----:B------:R-:W2:Y:S07]  /*10920*/  LDSM.16.M88.4 R28, [R187+0x6c00] ;  /* 0x006c0000bb1c783b */ /* 0x000eae0000000200 */
[----:B-1----:R-:W-:Y:S01]  /*10930*/  HMMA.16816.F32.BF16 R36, R8, R24, R36 ;  /* 0x000000180824723c */ /* 0x002fe20000041824 */
[----:B------:R-:W-:-:S02]  /*10940*/  FMUL.FTZ R162, R45, R54 ;  /* 0x000000362da27220 */ /* 0x000fc40000410000 */
[-C--:B------:R-:W-:Y:S02]  /*10950*/  FMUL.FTZ R45, R46, R54.reuse ;  /* 0x000000362e2d7220 */ /* 0x080fe40000410000 */
[-C--:B------:R-:W-:Y:S02]  /*10960*/  FMUL.FTZ R46, R47, R54.reuse ;  /* 0x000000362f2e7220 */ /* 0x080fe40000410000 */
[----:B------:R-:W-:Y:S01]  /*10970*/  MUFU.TANH R162, R162 ;  /* 0x000000a200a27308 */ /* 0x000fe20000002400 */
[----:B------:R-:W-:Y:S01]  /*10980*/  HMMA.16816.F32.BF16 R32, R8, R26, R32 ;  /* 0x0000001a0820723c */ /* 0x000fe20000041820 */
[----:B------:R-:W1:Y:S01]  /*10990*/  LDSM.16.M88.4 R24, [R184+0x6400] ;  /* 0x00640000b818783b */ /* 0x000e620000000200 */
[-C--:B------:R-:W-:Y:S02]  /*109a0*/  FMUL.FTZ R47, R104, R54.reuse ;  /* 0x00000036682f7220 */ /* 0x080fe40000410000 */
[-C--:B------:R-:W-:Y:S02]  /*109b0*/  FMUL.FTZ R44, R44, R54.reuse ;  /* 0x000000362c2c7220 */ /* 0x080fe40000410000 */
[-C--:B------:R-:W-:Y:S01]  /*109c0*/  FMUL.FTZ R105, R105, R54.reuse ;  /* 0x0000003669697220 */ /* 0x080fe20000410000 */
[----:B------:R-:W-:Y:S01]  /*109d0*/  MUFU.TANH R46, R46 ;  /* 0x0000002e002e7308 */ /* 0x000fe20000002400 */
[C---:B------:R-:W-:Y:S07]  /*109e0*/  HMMA.16816.F32.BF16 R96, R12.reuse, R20, R96 ;  /* 0x000000140c60723c */ /* 0x040fee0000041860 */
[----:B------:R-:W-:Y:S01]  /*109f0*/  MUFU.TANH R47, R47 ;  /* 0x0000002f002f7308 */ /* 0x000fe20000002400 */
[----:B------:R-:W-:Y:S01]  /*10a00*/  HMMA.16816.F32.BF16 R92, R12, R22, R92 ;  /* 0x000000160c5c723c */ /* 0x000fe2000004185c */
[----:B------:R-:W1:Y:S06]  /*10a10*/  LDSM.16.M88.4 R20, [R184+0x8000] ;  /* 0x00800000b814783b */ /* 0x000e6c0000000200 */
[----:B------:R-:W-:Y:S01]  /*10a20*/  MUFU.TANH R44, R44 ;  /* 0x0000002c002c7308 */ /* 0x000fe20000002400 */
[C---:B---3--:R-:W-:Y:S07]  /*10a30*/  HMMA.16816.F32.BF16 R36, R4.reuse, R16, R36 ;  /* 0x000000100424723c */ /* 0x048fee0000041824 */
[----:B------:R-:W-:Y:S01]  /*10a40*/  MUFU.TANH R45, R45 ;  /* 0x0000002d002d7308 */ /* 0x000fe20000002400 */
[----:B------:R-:W-:Y:S01]  /*10a50*/  HMMA.16816.F32.BF16 R32, R4, R18, R32 ;  /* 0x000000120420723c */ /* 0x000fe20000041820 */
[----:B------:R-:W3:Y:S06]  /*10a60*/  LDSM.16.M88.4 R16, [R184+0x6800] ;  /* 0x00680000b810783b */ /* 0x000eec0000000200 */
[----:B------:R-:W-:Y:S01]  /*10a70*/  MUFU.TANH R160, R105 ;  /* 0x0000006900a07308 */ /* 0x000fe20000002400 */
[C---:B--2---:R-:W-:Y:S07]  /*10a80*/  HMMA.16816.F32.BF16 R96, R8.reuse, R40, R96 ;  /* 0x000000280860723c */ /* 0x044fee0000041860 */
[-C--:B------:R-:W-:Y:S01]  /*10a90*/  FMUL.FTZ R40, R107, R54.reuse ;  /* 0x000000366b287220 */ /* 0x080fe20000410000 */
[----:B------:R-:W-:Y:S01]  /*10aa0*/  HMMA.16816.F32.BF16 R92, R8, R42, R92 ;  /* 0x0000002a085c723c */ /* 0x000fe2000004185c */
[----:B------:R-:W-:-:S02]  /*10ab0*/  FMUL.FTZ R36, R36, R54 ;  /* 0x0000003624247220 */ /* 0x000fc40000410000 */
[-C--:B------:R-:W-:Y:S02]  /*10ac0*/  FMUL.FTZ R37, R37, R54.reuse ;  /* 0x0000003625257220 */ /* 0x080fe40000410000 */
[-C--:B------:R-:W-:Y:S01]  /*10ad0*/  FMUL.FTZ R38, R38, R54.reuse ;  /* 0x0000003626267220 */ /* 0x080fe20000410000 */
[----:B------:R-:W-:Y:S01]  /*10ae0*/  MUFU.TANH R158, R36 ;  /* 0x00000024009e7308 */ /* 0x000fe20000002400 */
[-C--:B------:R-:W-:Y:S01]  /*10af0*/  FMUL.FTZ R39, R39, R54.reuse ;  /* 0x0000003627277220 */ /* 0x080fe20000410000 */
[C---:B------:R-:W-:Y:S01]  /*10b00*/  HMMA.16816.F32.BF16 R72, R112.reuse, R28, R72 ;  /* 0x0000001c7048723c */ /* 0x040fe20000041848 */
[----:B------:R-:W-:Y:S02]  /*10b10*/  IMAD.IADD R42, R2, 0x1, R119 ;  /* 0x00000001022a7824 */ /* 0x000fe400078e0277 */
[-C--:B------:R-:W-:Y:S02]  /*10b20*/  FMUL.FTZ R34, R34, R54.reuse ;  /* 0x0000003622227220 */ /* 0x080fe40000410000 */
[-C--:B------:R-:W-:Y:S01]  /*10b30*/  FMUL.FTZ R122, R33, R54.reuse ;  /* 0x00000036217a7220 */ /* 0x080fe20000410000 */
[----:B------:R-:W-:Y:S01]  /*10b40*/  MUFU.TANH R120, R37 ;  /* 0x0000002500787308 */ /* 0x000fe20000002400 */
[-C--:B------:R-:W-:Y:S01]  /*10b50*/  FMUL.FTZ R33, R35, R54.reuse ;  /* 0x0000003623217220 */ /* 0x080fe20000410000 */
[----:B------:R-:W-:Y:S01]  /*10b60*/  HMMA.16816.F32.BF16 R68, R112, R30, R68 ;  /* 0x0000001e7044723c */ /* 0x000fe20000041844 */
[----:B------:R-:W2:Y:S01]  /*10b70*/  LDSM.16.M88.4 R28, [R187+0x8400] ;  /* 0x00840000bb1c783b */ /* 0x000ea20000000200 */
[----:B------:R-:W-:-:S04]  /*10b80*/  FMUL.FTZ R32, R32, R54 ;  /* 0x0000003620207220 */ /* 0x000fc80000410000 */
[----:B------:R-:W-:Y:S02]  /*10b90*/  MUFU.TANH R41, R38 ;  /* 0x0000002600297308 */ /* 0x000fe40000002400 */
[C---:B-1----:R-:W-:Y:S06]  /*10ba0*/  HMMA.16816.F32.BF16 R88, R12.reuse, R24, R88 ;  /* 0x000000180c58723c */ /* 0x042fec0000041858 */
[----:B------:R1:W-:Y:S02]  /*10bb0*/  MUFU.TANH R121, R39 ;  /* 0x0000002700797308 */ /* 0x0003e40000002400 */
[----:B------:R-:W-:Y:S01]  /*10bc0*/  HMMA.16816.F32.BF16 R84, R12, R26, R84 ;  /* 0x0000001a0c54723c */ /* 0x000fe20000041854 */
[----:B------:R-:W2:Y:S05]  /*10bd0*/  LDSM.16.M88.4 R24, [R184+0x6c00] ;  /* 0x006c0000b818783b */ /* 0x000eaa0000000200 */
[----:B------:R-:W-:Y:S02]  /*10be0*/  MUFU.TANH R43, R34 ;  /* 0x00000022002b7308 */ /* 0x000fe40000002400 */
[----:B------:R-:W-:Y:S01]  /*10bf0*/  HMMA.16816.F32.BF16 R76, R112, R102, R76 ;  /* 0x00000066704c723c */ /* 0x000fe2000004184c */
[----:B-1----:R-:W-:Y:S05]  /*10c00*/  LDSM.16.M88.4 R36, [R184+0x8400] ;  /* 0x00840000b824783b */ /* 0x002fea0000000200 */
[----:B------:R-:W-:Y:S02]  /*10c10*/  MUFU.TANH R156, R32 ;  /* 0x00000020009c7308 */ /* 0x000fe40000002400 */
[C---:B------:R-:W-:Y:S06]  /*10c20*/  HMMA.16816.F32.BF16 R96, R4.reuse, R20, R96 ;  /* 0x000000140460723c */ /* 0x040fec0000041860 */
[----:B------:R-:W-:Y:S02]  /*10c30*/  MUFU.TANH R40, R40 ;  /* 0x0000002800287308 */ /* 0x000fe40000002400 */
[C---:B------:R-:W-:Y:S01]  /*10c40*/  HMMA.16816.F32.BF16 R92, R4.reuse, R22, R92 ;  /* 0x00000016045c723c */ /* 0x040fe2000004185c */
[----:B------:R-:W1:Y:S05]  /*10c50*/  LDSM.16.M88.4 R20, [R187+0x8800] ;  /* 0x00880000bb14783b */ /* 0x000e6a0000000200 */
[----:B------:R-:W-:Y:S02]  /*10c60*/  MUFU.TANH R122, R122 ;  /* 0x0000007a007a7308 */ /* 0x000fe40000002400 */
[----:B------:R-:W-:Y:S06]  /*10c70*/  HMMA.16816.F32.BF16 R48, R4, R82, R48 ;  /* 0x000000520430723c */ /* 0x000fec0000041830 */
[----:B------:R-:W-:Y:S02]  /*10c80*/  MUFU.TANH R33, R33 ;  /* 0x0000002100217308 */ /* 0x000fe40000002400 */
[----:B---3--:R-:W-:Y:S01]  /*10c90*/  HMMA.16816.F32.BF16 R76, R12, R18, R76 ;  /* 0x000000120c4c723c */ /* 0x008fe2000004184c */
[----:B------:R-:W-:-:S02]  /*10ca0*/  FMUL.FTZ R96, R96, R54 ;  /* 0x0000003660607220 */ /* 0x000fc40000410000 */
[-C--:B------:R-:W-:Y:S02]  /*10cb0*/  FMUL.FTZ R97, R97, R54.reuse ;  /* 0x0000003661617220 */ /* 0x080fe40000410000 */
[-C--:B------:R-:W-:Y:S02]  /*10cc0*/  FMUL.FTZ R98, R98, R54.reuse ;  /* 0x0000003662627220 */ /* 0x080fe40000410000 */
[----:B------:R-:W-:Y:S01]  /*10cd0*/  IMAD R18, R65, 0x10, R206 ;  /* 0x0000001041127824 */ /* 0x000fe200078e02ce */
[----:B------:R-:W-:Y:S01]  /*10ce0*/  HMMA.16816.F32.BF16 R108, R12, R16, R108 ;  /* 0x000000100c6c723c */ /* 0x000fe2000004186c */
[-C--:B------:R-:W-:Y:S01]  /*10cf0*/  FMUL.FTZ R92, R92, R54.reuse ;  /* 0x000000365c5c7220 */ /* 0x080fe20000410000 */
[----:B------:R-:W-:Y:S01]  /*10d00*/  MUFU.TANH R154, R96 ;  /* 0x00000060009a7308 */ /* 0x000fe20000002400 */
[-C--:B------:R-:W-:Y:S01]  /*10d10*/  FMUL.FTZ R93, R93, R54.reuse ;  /* 0x000000365d5d7220 */ /* 0x080fe20000410000 */
[----:B------:R-:W-:Y:S01]  /*10d20*/  IADD3 R67, R18, 0x1, R67 ;  /* 0x0000000112437810 */ /* 0x000fe20007ffe043 */
[----:B------:R-:W-:-:S02]  /*10d30*/  FMUL.FTZ R94, R94, R54 ;  /* 0x000000365e5e7220 */ /* 0x000fc40000410000 */
[----:B------:R-:W-:Y:S01]  /*10d40*/  SHF.R.S32.HI R16, RZ, 0x1f, R65 ;  /* 0x0000001fff107819 */ /* 0x000fe20000011441 */
[----:B--2---:R-:W-:Y:S01]  /*10d50*/  HMMA.16816.F32.BF16 R88, R8, R28, R88 ;  /* 0x0000001c0858723c */ /* 0x004fe20000041858 */
[-C--:B------:R-:W-:Y:S01]  /*10d60*/  FMUL.FTZ R82, R48, R54.reuse ;  /* 0x0000003630527220 */ /* 0x080fe20000410000 */
[----:B------:R2:W-:Y:S01]  /*10d70*/  MUFU.TANH R152, R92 ;  /* 0x0000005c00987308 */ /* 0x0005e20000002400 */
[----:B------:R-:W-:Y:S01]  /*10d80*/  LEA.HI R16, R16, R65, RZ, 0x2 ;  /* 0x0000004110107211 */ /* 0x000fe200078f10ff */
[-C--:B------:R-:W-:Y:S02]  /*10d90*/  FMUL.FTZ R50, R50, R54.reuse ;  /* 0x0000003632327220 */ /* 0x080fe40000410000 */
[-C--:B------:R-:W-:Y:S01]  /*10da0*/  FMUL.FTZ R48, R49, R54.reuse ;  /* 0x0000003631307220 */ /* 0x080fe20000410000 */
[----:B------:R-:W-:Y:S01]  /*10db0*/  LOP3.LUT R18, R16, 0xfffffffc, RZ, 0xc0, !PT ;  /* 0xfffffffc10127812 */ /* 0x000fe200078ec0ff */
[----:B------:R-:W-:Y:S01]  /*10dc0*/  HMMA.16816.F32.BF16 R72, R12, R24, R72 ;  /* 0x000000180c48723c */ /* 0x000fe20000041848 */
[-C--:B------:R-:W-:Y:S01]  /*10dd0*/  FMUL.FTZ R49, R51, R54.reuse ;  /* 0x0000003633317220 */ /* 0x080fe20000410000 */
[----:B------:R-:W3:Y:S01]  /*10de0*/  MUFU.TANH R82, R82 ;  /* 0x0000005200527308 */ /* 0x000ee20000002400 */
[-C--:B------:R-:W-:Y:S01]  /*10df0*/  FMUL.FTZ R51, R106, R54.reuse ;  /* 0x000000366a337220 */ /* 0x080fe20000410000 */
[C---:B------:R-:W-:Y:S01]  /*10e00*/  IADD3 R28, R42.reuse, 0x28, RZ ;  /* 0x000000282a1c7810 */ /* 0x040fe20007ffe0ff */
[----:B------:R-:W-:Y:S01]  /*10e10*/  IMAD.IADD R207, R65, 0x1, -R18 ;  /* 0x0000000141cf7824 */ /* 0x000fe200078e0a12 */
[----:B------:R-:W-:Y:S01]  /*10e20*/  IADD3 R18, R42, 0x1, RZ ;  /* 0x000000012a127810 */ /* 0x000fe20007ffe0ff */
[-C--:B------:R-:W-:Y:S01]  /*10e30*/  FMUL.FTZ R99, R99, R54.reuse ;  /* 0x0000003663637220 */ /* 0x080fe20000410000 */
[----:B------:R-:W-:Y:S01]  /*10e40*/  IADD3 R24, R53, R67, -R198 ;  /* 0x0000004335187210 */ /* 0x000fe20007ffe8c6 */
[----:B------:R-:W-:Y:S01]  /*10e50*/  HMMA.16816.F32.BF16 R84, R8, R30, R84 ;  /* 0x0000001e0854723c */ /* 0x000fe20000041854 */
[----:B------:R-:W2:Y:S01]  /*10e60*/  MUFU.TANH R50, R50 ;  /* 0x0000003200327308 */ /* 0x000ea20000002400 */
[----:B------:R-:W-:-:S02]  /*10e70*/  FMUL.FTZ R95, R95, R54 ;  /* 0x000000365f5f7220 */ /* 0x000fc40000410000 */
[----:B------:R-:W-:-:S04]  /*10e80*/  IMAD.IADD R16, R3, 0x1, R24 ;  /* 0x0000000103107824 */ /* 0x000fc800078e0218 */
[----:B-1----:R-:W-:Y:S01]  /*10e90*/  HMMA.16816.F32.BF16 R108, R8, R20, R108 ;  /* 0x00000014086c723c */ /* 0x002fe2000004186c */
[C---:B------:R-:W-:Y:S01]  /*10ea0*/  IADD3 R24, R16.reuse, 0x8, RZ ;  /* 0x0000000810187810 */ /* 0x040fe20007ffe0ff */
[----:B------:R1:W-:Y:S01]  /*10eb0*/  MUFU.TANH R140, R93 ;  /* 0x0000005d008c7308 */ /* 0x0003e20000002400 */
[-C--:B------:R-:W-:Y:S02]  /*10ec0*/  IMNMX R3, R16, R53.reuse, PT ;  /* 0x0000003510037217 */ /* 0x080fe40003800200 */
[----:B------:R-:W-:Y:S02]  /*10ed0*/  IMNMX R119, R24, R53, PT ;  /* 0x0000003518777217 */ /* 0x000fe40003800200 */
[----:B------:R-:W-:Y:S01]  /*10ee0*/  IADD3 R16, R42, 0x8, RZ ;  /* 0x000000082a107810 */ /* 0x000fe20007ffe0ff */
[----:B------:R-:W-:Y:S01]  /*10ef0*/  HMMA.16816.F32.BF16 R88, R4, R36, R88 ;  /* 0x000000240458723c */ /* 0x000fe20000041858 */
[C---:B------:R-:W-:Y:S01]  /*10f00*/  ISETP.GE.AND P5, PT, R18.reuse, R3, PT ;  /* 0x000000031200720c */ /* 0x040fe20003fa6270 */
[----:B------:R3:W-:Y:S01]  /*10f10*/  MUFU.TANH R133, R94 ;  /* 0x0000005e00857308 */ /* 0x0007e20000002400 */
[----:B------:R-:W-:-:S02]  /*10f20*/  ISETP.GE.AND P2, PT, R18, R119, PT ;  /* 0x000000771200720c */ /* 0x000fc40003f46270 */
[C---:B------:R-:W-:Y:S02]  /*10f30*/  ISETP.GE.AND P4, PT, R16.reuse, R3, PT ;  /* 0x000000031000720c */ /* 0x040fe40003f86270 */
[----:B------:R-:W-:Y:S01]  /*10f40*/  ISETP.GE.AND P0, PT, R16, R119, PT ;  /* 0x000000771000720c */ /* 0x000fe20003f06270 */
[----:B------:R-:W-:Y:S01]  /*10f50*/  HMMA.16816.F32.BF16 R84, R4, R38, R84 ;  /* 0x000000260454723c */ /* 0x000fe20000041854 */
[C---:B------:R-:W-:Y:S01]  /*10f60*/  IADD3 R24, R42.reuse, 0x10, RZ ;  /* 0x000000102a187810 */ /* 0x040fe20007ffe0ff */
[----:B------:R-:W4:Y:S01]  /*10f70*/  MUFU.TANH R48, R48 ;  /* 0x0000003000307308 */ /* 0x000f220000002400 */
[C---:B------:R-:W-:Y:S02]  /*10f80*/  IADD3 R20, R42.reuse, 0x11, RZ ;  /* 0x000000112a147810 */ /* 0x040fe40007ffe0ff */
[----:B------:R-:W-:Y:S02]  /*10f90*/  IADD3 R18, R42, 0x9, RZ ;  /* 0x000000092a127810 */ /* 0x000fe40007ffe0ff */
[----:B--2---:R-:W-:Y:S01]  /*10fa0*/  FSEL R92, R60, -INF , !P5 ;  /* 0xff8000003c5c7808 */ /* 0x004fe20006800000 */
[----:B------:R-:W-:Y:S01]  /*10fb0*/  HMMA.16816.F32.BF16 R76, R8, R22, R76 ;  /* 0x00000016084c723c */ /* 0x000fe2000004184c */
[----:B-1----:R-:W-:Y:S01]  /*10fc0*/  FSEL R93, R61, -INF , !P2 ;  /* 0xff8000003d5d7808 */ /* 0x002fe20005000000 */
[----:B------:R-:W1:Y:S01]  /*10fd0*/  MUFU.TANH R49, R49 ;  /* 0x0000003100317308 */ /* 0x000e620000002400 */
[----:B---3--:R-:W-:-:S02]  /*10fe0*/  FSEL R94, R62, -INF , !P4 ;  /* 0xff8000003e5e7808 */ /* 0x008fc40006000000 */
[----:B------:R-:W-:Y:S02]  /*10ff0*/  FSEL R83, R80, -INF , !P0 ;  /* 0xff80000050537808 */ /* 0x000fe40004000000 */
[----:B------:R-:W-:Y:S01]  /*11000*/  ISETP.GE.AND P5, PT, R24, R3, PT ;  /* 0x000000031800720c */ /* 0x000fe20003fa6270 */
[-C--:B------:R-:W-:Y:S01]  /*11010*/  FMUL.FTZ R88, R88, R54.reuse ;  /* 0x0000003658587220 */ /* 0x080fe20000410000 */
[----:B------:R-:W-:Y:S01]  /*11020*/  ISETP.GE.AND P2, PT, R24, R119, PT ;  /* 0x000000771800720c */ /* 0x000fe20003f46270 */
[----:B------:R-:W2:Y:S01]  /*11030*/  MUFU.TANH R51, R51 ;  /* 0x0000003300337308 */ /* 0x000ea20000002400 */
[C---:B------:R-:W-:Y:S01]  /*11040*/  ISETP.GE.AND P4, PT, R20.reuse, R3, PT ;  /* 0x000000031400720c */ /* 0x040fe20003f86270 */
[----:B------:R-:W-:Y:S01]  /*11050*/  HMMA.16816.F32.BF16 R68, R12, R26, R68 ;  /* 0x0000001a0c44723c */ /* 0x000fe20000041844 */
[----:B------:R-:W-:Y:S01]  /*11060*/  ISETP.GE.AND P0, PT, R20, R119, PT ;  /* 0x000000771400720c */ /* 0x000fe20003f06270 */
[-C--:B------:R-:W-:Y:S01]  /*11070*/  FMUL.FTZ R89, R89, R54.reuse ;  /* 0x0000003659597220 */ /* 0x080fe20000410000 */
[C---:B------:R-:W-:Y:S01]  /*11080*/  ISETP.GE.AND P6, PT, R18.reuse, R3, PT ;  /* 0x000000031200720c */ /* 0x040fe20003fc6270 */
[-C--:B------:R-:W-:Y:S01]  /*11090*/  FMUL.FTZ R91, R91, R54.reuse ;  /* 0x000000365b5b7220 */ /* 0x080fe20000410000 */
[----:B------:R-:W-:Y:S01]  /*110a0*/  ISETP.GE.AND P1, PT, R18, R119, PT ;  /* 0x000000771200720c */ /* 0x000fe20003f26270 */
[----:B------:R3:W-:Y:S01]  /*110b0*/  MUFU.TANH R150, R88 ;  /* 0x0000005800967308 */ /* 0x0007e20000002400 */
[C---:B------:R-:W-:Y:S01]  /*110c0*/  IADD3 R20, R42.reuse, 0x19, RZ ;  /* 0x000000192a147810 */ /* 0x040fe20007ffe0ff */
[----:B------:R-:W1:Y:S01]  /*110d0*/  LDSM.16.M88.4 R16, [R184+0x8800] ;  /* 0x00880000b810783b */ /* 0x000e620000000200 */
[----:B------:R-:W-:Y:S01]  /*110e0*/  IADD3 R24, R42, 0x18, RZ ;  /* 0x000000182a187810 */ /* 0x000fe20007ffe0ff */
[-C--:B------:R-:W-:Y:S01]  /*110f0*/  FMUL.FTZ R84, R84, R54.reuse ;  /* 0x0000003654547220 */ /* 0x080fe20000410000 */
[----:B----4-:R-:W-:Y:S01]  /*11100*/  FSEL R34, R56, -INF , !P5 ;  /* 0xff80000038227808 */ /* 0x010fe20006800000 */
[-C--:B------:R-:W-:Y:S01]  /*11110*/  FMUL.FTZ R86, R86, R54.reuse ;  /* 0x0000003656567220 */ /* 0x080fe20000410000 */
[----:B------:R-:W-:Y:S01]  /*11120*/  FSEL R35, R58, -INF , !P2 ;  /* 0xff8000003a237808 */ /* 0x000fe20005000000 */
[----:B------:R-:W-:Y:S01]  /*11130*/  MUFU.TANH R138, R97 ;  /* 0x00000061008a7308 */ /* 0x000fe20000002400 */
[----:B------:R-:W-:Y:S01]  /*11140*/  FSEL R38, R66, -INF , !P6 ;  /* 0xff80000042267808 */ /* 0x000fe20007000000 */
[-C--:B------:R-:W-:Y:S01]  /*11150*/  FMUL.FTZ R90, R90, R54.reuse ;  /* 0x000000365a5a7220 */ /* 0x080fe20000410000 */
[----:B------:R-:W-:Y:S01]  /*11160*/  FSEL R81, R81, -INF , !P1 ;  /* 0xff80000051517808 */ /* 0x000fe20004800000 */
[-C--:B------:R-:W-:Y:S01]  /*11170*/  FMUL.FTZ R85, R85, R54.reuse ;  /* 0x0000003655557220 */ /* 0x080fe20000410000 */
[C---:B------:R-:W-:Y:S01]  /*11180*/  ISETP.GE.AND P5, PT, R20.reuse, R3, PT ;  /* 0x000000031400720c */ /* 0x040fe20003fa6270 */
[----:B------:R-:W-:Y:S01]  /*11190*/  FMUL.FTZ R87, R87, R54 ;  /* 0x0000003657577220 */ /* 0x000fe20000410000 */
[----:B------:R-:W-:Y:S01]  /*111a0*/  ISETP.GE.AND P2, PT, R20, R119, PT ;  /* 0x000000771400720c */ /* 0x000fe20003f46270 */
[----:B------:R-:W4:Y:S01]  /*111b0*/  MUFU.TANH R131, R98 ;  /* 0x0000006200837308 */ /* 0x000f220000002400 */
[----:B------:R-:W-:-:S02]  /*111c0*/  ISETP.GE.AND P6, PT, R24, R3, PT ;  /* 0x000000031800720c */ /* 0x000fc40003fc6270 */
[----:B------:R-:W-:Y:S02]  /*111d0*/  ISETP.GE.AND P1, PT, R24, R119, PT ;  /* 0x000000771800720c */ /* 0x000fe40003f26270 */
[C---:B------:R-:W-:Y:S02]  /*111e0*/  IADD3 R22, R42.reuse, 0x20, RZ ;  /* 0x000000202a167810 */ /* 0x040fe40007ffe0ff */
[----:B------:R-:W-:Y:S01]  /*111f0*/  IADD3 R20, R42, 0x21, RZ ;  /* 0x000000212a147810 */ /* 0x000fe20007ffe0ff */
[----:B------:R-:W1:Y:S01]  /*11200*/  MUFU.TANH R134, R99 ;  /* 0x0000006300867308 */ /* 0x000e620000002400 */
[----:B------:R-:W-:Y:S02]  /*11210*/  FSEL R80, R57, -INF , !P4 ;  /* 0xff80000039507808 */ /* 0x000fe40006000000 */
[----:B------:R-:W-:Y:S02]  /*11220*/  FSEL R37, R59, -INF , !P0 ;  /* 0xff8000003b257808 */ /* 0x000fe40004000000 */
[----:B------:R-:W-:-:S02]  /*11230*/  FSEL R82, R82, -INF , !P6 ;  /* 0xff80000052527808 */ /* 0x000fc40007000000 */
[----:B------:R-:W-:Y:S01]  /*11240*/  FSEL R25, R50, -INF , !P1 ;  /* 0xff80000032197808 */ /* 0x000fe20004800000 */
[----:B------:R-:W2:Y:S01]  /*11250*/  MUFU.TANH R142, R95 ;  /* 0x0000005f008e7308 */ /* 0x000ea20000002400 */
[C---:B------:R-:W-:Y:S02]  /*11260*/  ISETP.GE.AND P4, PT, R22.reuse, R3, PT ;  /* 0x000000031600720c */ /* 0x040fe40003f86270 */
[----:B------:R-:W-:Y:S02]  /*11270*/  ISETP.GE.AND P0, PT, R22, R119, PT ;  /* 0x000000771600720c */ /* 0x000fe40003f06270 */
[C---:B------:R-:W-:Y:S02]  /*11280*/  ISETP.GE.AND P6, PT, R20.reuse, R3, PT ;  /* 0x000000031400720c */ /* 0x040fe40003fc6270 */
[----:B------:R-:W-:Y:S01]  /*11290*/  ISETP.GE.AND P1, PT, R20, R119, PT ;  /* 0x000000771400720c */ /* 0x000fe20003f26270 */
[----:B------:R-:W2:Y:S01]  /*112a0*/  MUFU.TANH R148, R89 ;  /* 0x0000005900947308 */ /* 0x000ea20000002400 */
[----:B------:R-:W4:Y:S01]  /*112b0*/  LDSM.16.M88.4 R20, [R187+0x8c00] ;  /* 0x008c0000bb14783b */ /* 0x000f220000000200 */
[----:B---3--:R-:W-:Y:S01]  /*112c0*/  FSEL R88, R48, -INF , !P5 ;  /* 0xff80000030587808 */ /* 0x008fe20006800000 */
[----:B-1----:R-:W-:Y:S01]  /*112d0*/  HMMA.16816.F32.BF16 R108, R4, R16, R108 ;  /* 0x00000010046c723c */ /* 0x002fe2000004186c */
[----:B------:R-:W-:-:S02]  /*112e0*/  FSEL R24, R49, -INF , !P2 ;  /* 0xff80000031187808 */ /* 0x000fc40005000000 */
[C---:B------:R-:W-:Y:S02]  /*112f0*/  ISETP.GE.AND P5, PT, R28.reuse, R3, PT ;  /* 0x000000031c00720c */ /* 0x040fe40003fa6270 */
[----:B------:R-:W-:Y:S01]  /*11300*/  ISETP.GE.AND P2, PT, R28, R119, PT ;  /* 0x000000771c00720c */ /* 0x000fe20003f46270 */
[----:B------:R-:W1:Y:S01]  /*11310*/  MUFU.TANH R145, R91 ;  /* 0x0000005b00917308 */ /* 0x000e620000002400 */
[C---:B------:R-:W-:Y:S01]  /*11320*/  IADD3 R14, R42.reuse, 0x30, RZ ;  /* 0x000000302a0e7810 */ /* 0x040fe20007ffe0ff */
[----:B------:R-:W-:Y:S01]  /*11330*/  HMMA.16816.F32.BF16 R76, R4, R18, R76 ;  /* 0x00000012044c723c */ /* 0x000fe2000004184c */
[----:B------:R-:W-:Y:S02]  /*11340*/  IADD3 R12, R42, 0x31, RZ ;  /* 0x000000312a0c7810 */ /* 0x000fe40007ffe0ff */
[----:B------:R-:W-:Y:S02]  /*11350*/  FSEL R162, R162, -INF , !P6 ;  /* 0xff800000a2a27808 */ /* 0x000fe40007000000 */
[----:B------:R-:W-:Y:S01]  /*11360*/  FSEL R30, R46, -INF , !P1 ;  /* 0xff8000002e1e7808 */ /* 0x000fe20004800000 */
[----:B------:R-:W3:Y:S01]  /*11370*/  MUFU.TANH R146, R84 ;  /* 0x0000005400927308 */ /* 0x000ee20000002400 */
[----:B------:R-:W-:-:S02]  /*11380*/  FSEL R32, R47, -INF , !P5 ;  /* 0xff8000002f207808 */ /* 0x000fc40006800000 */
[----:B--2---:R-:W-:Y:S02]  /*11390*/  FSEL R31, R51, -INF , !P2 ;  /* 0xff800000331f7808 */ /* 0x004fe40005000000 */
[C---:B------:R-:W-:Y:S02]  /*113a0*/  ISETP.GE.AND P6, PT, R14.reuse, R3, PT ;  /* 0x000000030e00720c */ /* 0x040fe40003fc6270 */
[----:B------:R-:W-:Y:S01]  /*113b0*/  ISETP.GE.AND P1, PT, R14, R119, PT ;  /* 0x000000770e00720c */ /* 0x000fe20003f26270 */
[----:B------:R-:W2:Y:S01]  /*113c0*/  MUFU.TANH R143, R86 ;  /* 0x00000056008f7308 */ /* 0x000ea20000002400 */
[----:B------:R-:W-:Y:S01]  /*113d0*/  ISETP.GE.AND P5, PT, R12, R3, PT ;  /* 0x000000030c00720c */ /* 0x000fe20003fa6270 */
[-C--:B------:R-:W-:Y:S01]  /*113e0*/  FMUL.FTZ R108, R108, R54.reuse ;  /* 0x000000366c6c7220 */ /* 0x080fe20000410000 */
[----:B------:R-:W-:Y:S01]  /*113f0*/  ISETP.GE.AND P2, PT, R12, R119, PT ;  /* 0x000000770c00720c */ /* 0x000fe20003f46270 */
[-C--:B------:R-:W-:Y:S01]  /*11400*/  FMUL.FTZ R110, R110, R54.reuse ;  /* 0x000000366e6e7220 */ /* 0x080fe20000410000 */
[----:B------:R-:W1:Y:S01]  /*11410*/  LDSM.16.M88.4 R12, [R184+0x8c00] ;  /* 0x008c0000b80c783b */ /* 0x000e620000000200 */
[----:B------:R-:W-:Y:S01]  /*11420*/  IADD3 R16, R42, 0x29, RZ ;  /* 0x000000292a107810 */ /* 0x000fe20007ffe0ff */
[-C--:B------:R-:W-:Y:S01]  /*11430*/  FMUL.FTZ R109, R109, R54.reuse ;  /* 0x000000366d6d7220 */ /* 0x080fe20000410000 */
[----:B------:R-:W-:Y:S01]  /*11440*/  FSEL R36, R44, -INF , !P4 ;  /* 0xff8000002c247808 */ /* 0x000fe20006000000 */
[----:B------:R-:W1:Y:S01]  /*11450*/  MUFU.TANH R147, R90 ;  /* 0x0000005a00937308 */ /* 0x000e620000002400 */
[----:B------:R-:W-:Y:S01]  /*11460*/  FSEL R29, R45, -INF , !P0 ;  /* 0xff8000002d1d7808 */ /* 0x000fe20004000000 */
[-C--:B------:R-:W-:Y:S01]  /*11470*/  FMUL.FTZ R111, R111, R54.reuse ;  /* 0x000000366f6f7220 */ /* 0x080fe20000410000 */
[C---:B------:R-:W-:Y:S01]  /*11480*/  ISETP.GE.AND P4, PT, R16.reuse, R3, PT ;  /* 0x000000031000720c */ /* 0x040fe20003f86270 */
[-C--:B------:R-:W-:Y:S01]  /*11490*/  FMUL.FTZ R77, R77, R54.reuse ;  /* 0x000000364d4d7220 */ /* 0x080fe20000410000 */
[----:B------:R-:W-:Y:S01]  /*114a0*/  ISETP.GE.AND P0, PT, R16, R119, PT ;  /* 0x000000771000720c */ /* 0x000fe20003f06270 */
[-C--:B------:R-:W-:Y:S01]  /*114b0*/  FMUL.FTZ R76, R76, R54.reuse ;  /* 0x000000364c4c7220 */ /* 0x080fe20000410000 */
[C---:B----4-:R-:W-:Y:S01]  /*114c0*/  HMMA.16816.F32.BF16 R68, R8.reuse, R22, R68 ;  /* 0x000000160844723c */ /* 0x050fe20000041844 */
[C---:B------:R-:W-:Y:S01]  /*114d0*/  IADD3 R18, R42.reuse, 0x38, RZ ;  /* 0x000000382a127810 */ /* 0x040fe20007ffe0ff */
[----:B------:R-:W4:Y:S01]  /*114e0*/  MUFU.TANH R132, R108 ;  /* 0x0000006c00847308 */ /* 0x000f220000002400 */
[----:B------:R-:W-:Y:S01]  /*114f0*/  IADD3 R16, R42, 0x39, RZ ;  /* 0x000000392a107810 */ /* 0x000fe20007ffe0ff */
[-C--:B------:R-:W-:Y:S01]  /*11500*/  FMUL.FTZ R78, R78, R54.reuse ;  /* 0x000000364e4e7220 */ /* 0x080fe20000410000 */
[----:B------:R-:W-:Y:S01]  /*11510*/  FSEL R160, R160, -INF , !P4 ;  /* 0xff800000a0a07808 */ /* 0x000fe20006000000 */
[----:B------:R-:W-:Y:S01]  /*11520*/  FMUL.FTZ R79, R79, R54 ;  /* 0x000000364f4f7220 */ /* 0x000fe20000410000 */
[----:B------:R-:W-:Y:S01]  /*11530*/  FSEL R28, R40, -INF , !P0 ;  /* 0xff800000281c7808 */ /* 0x000fe20004000000 */
[----:B------:R-:W-:Y:S01]  /*11540*/  HMMA.16816.F32.BF16 R72, R8, R20, R72 ;  /* 0x000000140848723c */ /* 0x000fe20000041848 */
[----:B------:R-:W-:Y:S01]  /*11550*/  FSEL R158, R158, -INF , !P6 ;  /* 0xff8000009e9e7808 */ /* 0x000fe20007000000 */
[----:B------:R-:W1:Y:S01]  /*11560*/  MUFU.TANH R129, R110 ;  /* 0x0000006e00817308 */ /* 0x000e620000002400 */
[----:B------:R-:W-:Y:S01]  /*11570*/  FSEL R65, R41, -INF , !P1 ;  /* 0xff80000029417808 */ /* 0x000fe20004800000 */
[----:B------:R-:W-:-:S04]  /*11580*/  DEPBAR.LE SB0, 0x0 ;  /* 0x000080000000791a */ /* 0x000fc80000000000 */
[C---:B------:R-:W-:Y:S02]  /*11590*/  ISETP.GE.AND P4, PT, R18.reuse, R3, PT ;  /* 0x000000031200720c */ /* 0x040fe40003f86270 */
[----:B------:R-:W-:Y:S01]  /*115a0*/  ISETP.GE.AND P0, PT, R18, R119, PT ;  /* 0x000000771200720c */ /* 0x000fe20003f06270 */
[----:B------:R-:W2:Y:S01]  /*115b0*/  MUFU.TANH R144, R85 ;  /* 0x0000005500907308 */ /* 0x000ea20000002400 */
[C---:B------:R-:W-:Y:S02]  /*115c0*/  ISETP.GE.AND P6, PT, R16.reuse, R3, PT ;  /* 0x000000031000720c */ /* 0x040fe40003fc6270 */
[----:B------:R-:W-:Y:S02]  /*115d0*/  ISETP.GE.AND P1, PT, R16, R119, PT ;  /* 0x000000771000720c */ /* 0x000fe40003f26270 */
[C---:B------:R-:W-:Y:S02]  /*115e0*/  IADD3 R18, R42.reuse, 0x40, RZ ;  /* 0x000000402a127810 */ /* 0x040fe40007ffe0ff */
[C---:B------:R-:W-:Y:S01]  /*115f0*/  IADD3 R16, R42.reuse, 0x41, RZ ;  /* 0x000000412a107810 */ /* 0x040fe20007ffe0ff */
[----:B------:R-:W2:Y:S01]  /*11600*/  MUFU.TANH R141, R87 ;  /* 0x00000057008d7308 */ /* 0x000ea20000002400 */
[----:B------:R-:W-:Y:S01]  /*11610*/  IADD3 R10, R42, 0x48, RZ ;  /* 0x000000482a0a7810 */ /* 0x000fe20007ffe0ff */
[----:B-1----:R-:W-:Y:S01]  /*11620*/  HMMA.16816.F32.BF16 R68, R4, R14, R68 ;  /* 0x0000000e0444723c */ /* 0x002fe20000041844 */
[----:B------:R-:W-:-:S02]  /*11630*/  FSEL R120, R120, -INF , !P5 ;  /* 0xff80000078787808 */ /* 0x000fc40006800000 */
[----:B------:R-:W-:Y:S02]  /*11640*/  FSEL R121, R121, -INF , !P2 ;  /* 0xff80000079797808 */ /* 0x000fe40005000000 */
[----:B------:R-:W-:Y:S01]  /*11650*/  FSEL R156, R156, -INF , !P4 ;  /* 0xff8000009c9c7808 */ /* 0x000fe20006000000 */
[----:B------:R-:W1:Y:S01]  /*11660*/  MUFU.TANH R130, R109 ;  /* 0x0000006d00827308 */ /* 0x000e620000002400 */
[----:B------:R-:W-:Y:S01]  /*11670*/  FSEL R67, R43, -INF , !P0 ;  /* 0xff8000002b437808 */ /* 0x000fe20004000000 */
[----:B------:R-:W-:Y:S01]  /*11680*/  HMMA.16816.F32.BF16 R72, R4, R12, R72 ;  /* 0x0000000c0448723c */ /* 0x000fe20000041848 */
[----:B------:R-:W-:Y:S02]  /*11690*/  FSEL R122, R122, -INF , !P6 ;  /* 0xff8000007a7a7808 */ /* 0x000fe40007000000 */
[----:B------:R-:W-:Y:S02]  /*116a0*/  FSEL R124, R33, -INF , !P1 ;  /* 0xff800000217c7808 */ /* 0x000fe40004800000 */
[C---:B------:R-:W-:Y:S01]  /*116b0*/  ISETP.GE.AND P5, PT, R18.reuse, R3, PT ;  /* 0x000000031200720c */ /* 0x040fe20003fa6270 */
[----:B------:R-:W1:Y:S01]  /*116c0*/  MUFU.TANH R127, R111 ;  /* 0x0000006f007f7308 */ /* 0x000e620000002400 */
[----:B------:R-:W-:-:S02]  /*116d0*/  ISETP.GE.AND P2, PT, R18, R119, PT ;  /* 0x000000771200720c */ /* 0x000fc40003f46270 */
[C---:B------:R-:W-:Y:S02]  /*116e0*/  ISETP.GE.AND P4, PT, R16.reuse, R3, PT ;  /* 0x000000031000720c */ /* 0x040fe40003f86270 */
[----:B------:R-:W-:Y:S02]  /*116f0*/  ISETP.GE.AND P0, PT, R16, R119, PT ;  /* 0x000000771000720c */ /* 0x000fe40003f06270 */
[C---:B------:R-:W-:Y:S01]  /*11700*/  ISETP.GE.AND P6, PT, R10.reuse, R3, PT ;  /* 0x000000030a00720c */ /* 0x040fe20003fc6270 */
[----:B------:R-:W1:Y:S01]  /*11710*/  MUFU.TANH R126, R77 ;  /* 0x0000004d007e7308 */ /* 0x000e620000002400 */
[----:B------:R-:W-:Y:S01]  /*11720*/  ISETP.GE.AND P1, PT, R10, R119, PT ;  /* 0x000000770a00720c */ /* 0x000fe20003f26270 */
[-C--:B------:R-:W-:Y:S01]  /*11730*/  FMUL.FTZ R58, R68, R54.reuse ;  /* 0x00000036443a7220 */ /* 0x080fe20000410000 */
[----:B------:R-:W-:Y:S01]  /*11740*/  IADD3 R8, R42, 0x49, RZ ;  /* 0x000000492a087810 */ /* 0x000fe20007ffe0ff */
[-C--:B------:R-:W-:Y:S01]  /*11750*/  FMUL.FTZ R59, R70, R54.reuse ;  /* 0x00000036463b7220 */ /* 0x080fe20000410000 */
[----:B------:R-:W-:Y:S01]  /*11760*/  IADD3 R10, R42, 0x50, RZ ;  /* 0x000000502a0a7810 */ /* 0x000fe20007ffe0ff */
[-C--:B------:R-:W-:Y:S01]  /*11770*/  FMUL.FTZ R53, R71, R54.reuse ;  /* 0x0000003647357220 */ /* 0x080fe20000410000 */
[----:B------:R-:W-:Y:S01]  /*11780*/  FSEL R154, R154, -INF , !P5 ;  /* 0xff8000009a9a7808 */ /* 0x000fe20006800000 */
[----:B------:R-:W1:Y:S01]  /*11790*/  MUFU.TANH R58, R58 ;  /* 0x0000003a003a7308 */ /* 0x000e620000002400 */
[----:B------:R-:W-:Y:S01]  /*117a0*/  FSEL R131, R131, -INF , !P2 ;  /* 0xff80000083837808 */ /* 0x000fe20005000000 */
[-C--:B------:R-:W-:Y:S01]  /*117b0*/  FMUL.FTZ R62, R72, R54.reuse ;  /* 0x00000036483e7220 */ /* 0x080fe20000410000 */
[----:B------:R-:W-:Y:S01]  /*117c0*/  FSEL R138, R138, -INF , !P4 ;  /* 0xff8000008a8a7808 */ /* 0x000fe20006000000 */
[-C--:B------:R-:W-:Y:S01]  /*117d0*/  FMUL.FTZ R60, R73, R54.reuse ;  /* 0x00000036493c7220 */ /* 0x080fe20000410000 */
[----:B------:R-:W-:Y:S01]  /*117e0*/  FSEL R134, R134, -INF , !P0 ;  /* 0xff80000086867808 */ /* 0x000fe20004000000 */
[-C--:B------:R-:W-:Y:S01]  /*117f0*/  FMUL.FTZ R66, R74, R54.reuse ;  /* 0x000000364a427220 */ /* 0x080fe20000410000 */
[C---:B------:R-:W-:Y:S01]  /*11800*/  ISETP.GE.AND P5, PT, R8.reuse, R3, PT ;  /* 0x000000030800720c */ /* 0x040fe20003fa6270 */
[----:B------:R-:W-:Y:S01]  /*11810*/  FMUL.FTZ R61, R75, R54 ;  /* 0x000000364b3d7220 */ /* 0x000fe20000410000 */
[----:B------:R-:W-:Y:S01]  /*11820*/  ISETP.GE.AND P2, PT, R8, R119, PT ;  /* 0x000000770800720c */ /* 0x000fe20003f46270 */
[----:B------:R-:W1:Y:S01]  /*11830*/  MUFU.TANH R128, R76 ;  /* 0x0000004c00807308 */ /* 0x000e620000002400 */
        /* <DEDUP_REMOVED lines=9> */
[----:B------:R-:W1:Y:S01]  /*118d0*/  MUFU.TANH R123, R79 ;  /* 0x0000004f007b7308 */ /* 0x000e620000002400 */
[C---:B------:R-:W-:Y:S02]  /*118e0*/  ISETP.GE.AND P6, PT, R8.reuse, R3, PT ;  /* 0x000000030800720c */ /* 0x040fe40003fc6270 */
[----:B------:R-:W-:Y:S02]  /*118f0*/  ISETP.GE.AND P1, PT, R8, R119, PT ;  /* 0x000000770800720c */ /* 0x000fe40003f26270 */
[C---:B------:R-:W-:Y:S02]  /*11900*/  ISETP.GE.AND P5, PT, R10.reuse, R3, PT ;  /* 0x000000030a00720c */ /* 0x040fe40003fa6270 */
[----:B------:R-:W-:Y:S01]  /*11910*/  ISETP.GE.AND P2, PT, R10, R119, PT ;  /* 0x000000770a00720c */ /* 0x000fe20003f46270 */
[----:B------:R-:W1:Y:S01]  /*11920*/  MUFU.TANH R62, R62 ;  /* 0x0000003e003e7308 */ /* 0x000e620000002400 */
[----:B------:R-:W-:-:S02]  /*11930*/  IADD3 R6, R42, 0x60, RZ ;  /* 0x000000602a067810 */ /* 0x000fc40007ffe0ff */
[C---:B------:R-:W-:Y:S02]  /*11940*/  IADD3 R4, R42.reuse, 0x61, RZ ;  /* 0x000000612a047810 */ /* 0x040fe40007ffe0ff */
[----:B------:R-:W-:Y:S02]  /*11950*/  IADD3 R8, R42, 0x59, RZ ;  /* 0x000000592a087810 */ /* 0x000fe40007ffe0ff */
[----:B------:R-:W-:Y:S01]  /*11960*/  FSEL R148, R148, -INF , !P6 ;  /* 0xff80000094947808 */ /* 0x000fe20007000000 */
[----:B------:R-:W-:Y:S01]  /*11970*/  MUFU.TANH R60, R60 ;  /* 0x0000003c003c7308 */ /* 0x000fe20000002400 */
[----:B------:R-:W-:Y:S02]  /*11980*/  FSEL R145, R145, -INF , !P1 ;  /* 0xff80000091917808 */ /* 0x000fe40004800000 */
[----:B---3--:R-:W-:Y:S02]  /*11990*/  FSEL R146, R146, -INF , !P5 ;  /* 0xff80000092927808 */ /* 0x008fe40006800000 */
[----:B--2---:R-:W-:-:S02]  /*119a0*/  FSEL R143, R143, -INF , !P2 ;  /* 0xff8000008f8f7808 */ /* 0x004fc40005000000 */
[C---:B------:R-:W-:Y:S01]  /*119b0*/  ISETP.GE.AND P6, PT, R6.reuse, R3, PT ;  /* 0x000000030600720c */ /* 0x040fe20003fc6270 */
[----:B------:R-:W2:Y:S01]  /*119c0*/  MUFU.TANH R66, R66 ;  /* 0x0000004200427308 */ /* 0x000ea20000002400 */
[----:B------:R-:W-:Y:S02]  /*119d0*/  ISETP.GE.AND P1, PT, R6, R119, PT ;  /* 0x000000770600720c */ /* 0x000fe40003f26270 */
[C---:B------:R-:W-:Y:S02]  /*119e0*/  ISETP.GE.AND P5, PT, R4.reuse, R3, PT ;  /* 0x000000030400720c */ /* 0x040fe40003fa6270 */
[----:B------:R-:W-:Y:S02]  /*119f0*/  ISETP.GE.AND P2, PT, R4, R119, PT ;  /* 0x000000770400720c */ /* 0x000fe40003f46270 */
[----:B------:R-:W-:Y:S01]  /*11a00*/  IADD3 R4, R42, 0x69, RZ ;  /* 0x000000692a047810 */ /* 0x000fe20007ffe0ff */
[----:B------:R-:W3:Y:S01]  /*11a10*/  MUFU.TANH R61, R61 ;  /* 0x0000003d003d7308 */ /* 0x000ee20000002400 */
[----:B------:R-:W-:-:S02]  /*11a20*/  FSEL R150, R150, -INF , !P4 ;  /* 0xff80000096967808 */ /* 0x000fc40006000000 */
[----:B------:R-:W-:Y:S02]  /*11a30*/  FSEL R147, R147, -INF , !P0 ;  /* 0xff80000093937808 */ /* 0x000fe40004000000 */
[C---:B------:R-:W-:Y:S02]  /*11a40*/  ISETP.GE.AND P4, PT, R8.reuse, R3, PT ;  /* 0x000000030800720c */ /* 0x040fe40003f86270 */
[----:B------:R-:W-:Y:S01]  /*11a50*/  ISETP.GE.AND P0, PT, R8, R119, PT ;  /* 0x000000770800720c */ /* 0x000fe20003f06270 */
[----:B------:R-:W1:Y:S01]  /*11a60*/  MUFU.TANH R59, R59 ;  /* 0x0000003b003b7308 */ /* 0x000e620000002400 */
[----:B------:R-:W-:Y:S02]  /*11a70*/  IADD3 R6, R42, 0x68, RZ ;  /* 0x000000682a067810 */ /* 0x000fe40007ffe0ff */
[----:B----4-:R-:W-:Y:S02]  /*11a80*/  FSEL R132, R132, -INF , !P6 ;  /* 0xff80000084847808 */ /* 0x010fe40007000000 */
[----:B------:R-:W-:-:S02]  /*11a90*/  FSEL R129, R129, -INF , !P1 ;  /* 0xff80000081817808 */ /* 0x000fc40004800000 */
[C---:B------:R-:W-:Y:S01]  /*11aa0*/  ISETP.GE.AND P6, PT, R4.reuse, R3, PT ;  /* 0x000000030400720c */ /* 0x040fe20003fc6270 */
[----:B------:R-:W-:Y:S01]  /*11ab0*/  MUFU.TANH R53, R53 ;  /* 0x0000003500357308 */ /* 0x000fe20000002400 */
[----:B------:R-:W-:Y:S01]  /*11ac0*/  BAR.SYNC.DEFER_BLOCKING 0x0 ;  /* 0x0000000000007b1d */ /* 0x000fe20000010000 */
[----:B------:R-:W-:Y:S02]  /*11ad0*/  ISETP.GE.AND P1, PT, R4, R119, PT ;  /* 0x000000770400720c */ /* 0x000fe40003f26270 */
[----:B------:R-:W-:Y:S02]  /*11ae0*/  IADD3 R4, R42, 0x70, RZ ;  /* 0x000000702a047810 */ /* 0x000fe40007ffe0ff */
[----:B------:R-:W-:Y:S02]  /*11af0*/  FSEL R144, R144, -INF , !P4 ;  /* 0xff80000090907808 */ /* 0x000fe40006000000 */
[----:B------:R-:W-:Y:S02]  /*11b00*/  FSEL R141, R141, -INF , !P0 ;  /* 0xff8000008d8d7808 */ /* 0x000fe40004000000 */
[----:B------:R-:W-:-:S02]  /*11b10*/  ISETP.GE.AND P4, PT, R6, R3, PT ;  /* 0x000000030600720c */ /* 0x000fc40003f86270 */
[----:B------:R-:W-:Y:S02]  /*11b20*/  ISETP.GE.AND P0, PT, R6, R119, PT ;  /* 0x000000770600720c */ /* 0x000fe40003f06270 */
[----:B-1----:R-:W-:Y:S02]  /*11b30*/  FSEL R130, R130, -INF , !P5 ;  /* 0xff80000082827808 */ /* 0x002fe40006800000 */
[----:B------:R-:W-:Y:S02]  /*11b40*/  FSEL R127, R127, -INF , !P2 ;  /* 0xff8000007f7f7808 */ /* 0x000fe40005000000 */
[----:B------:R-:W-:Y:S02]  /*11b50*/  IADD3 R6, R42, 0x78, RZ ;  /* 0x000000782a067810 */ /* 0x000fe40007ffe0ff */
[C---:B------:R-:W-:Y:S02]  /*11b60*/  ISETP.GE.AND P5, PT, R4.reuse, R3, PT ;  /* 0x000000030400720c */ /* 0x040fe40003fa6270 */
[----:B------:R-:W-:Y:S01]  /*11b70*/  ISETP.GE.AND P2, PT, R4, R119, PT ;  /* 0x000000770400720c */ /* 0x000fe20003f46270 */
[----:B------:R-:W-:Y:S01]  /*11b80*/  FMUL.FTZ R4, R69, R54 ;  /* 0x0000003645047220 */ /* 0x000fe20000410000 */
[----:B------:R-:W-:-:S02]  /*11b90*/  FSEL R126, R126, -INF , !P6 ;  /* 0xff8000007e7e7808 */ /* 0x000fc40007000000 */
[----:B------:R-:W-:Y:S02]  /*11ba0*/  ISETP.GE.AND P6, PT, R6, R3, PT ;  /* 0x000000030600720c */ /* 0x000fe40003fc6270 */
[----:B------:R-:W-:Y:S01]  /*11bb0*/  IADD3 R8, R42, 0x71, RZ ;  /* 0x000000712a087810 */ /* 0x000fe20007ffe0ff */
[----:B------:R-:W1:Y:S01]  /*11bc0*/  MUFU.TANH R4, R4 ;  /* 0x0000000400047308 */ /* 0x000e620000002400 */
[----:B------:R-:W-:Y:S02]  /*11bd0*/  FSEL R58, R58, -INF , !P6 ;  /* 0xff8000003a3a7808 */ /* 0x000fe40007000000 */
[----:B------:R-:W-:Y:S02]  /*11be0*/  ISETP.GT.AND P6, PT, R204, R193, PT ;  /* 0x000000c1cc00720c */ /* 0x000fe40003fc4270 */
[----:B------:R-:W-:Y:S02]  /*11bf0*/  FSEL R128, R128, -INF , !P4 ;  /* 0xff80000080807808 */ /* 0x000fe40006000000 */
[----:B------:R-:W-:-:S02]  /*11c00*/  FSEL R125, R125, -INF , !P0 ;  /* 0xff8000007d7d7808 */ /* 0x000fc40004000000 */
[----:B------:R-:W-:Y:S02]  /*11c10*/  FSEL R123, R123, -INF , !P1 ;  /* 0xff8000007b7b7808 */ /* 0x000fe40004800000 */
[C---:B------:R-:W-:Y:S02]  /*11c20*/  ISETP.GE.AND P4, PT, R8.reuse, R3, PT ;  /* 0x000000030800720c */ /* 0x040fe40003f86270 */
[-C--:B------:R-:W-:Y:S02]  /*11c30*/  ISETP.GE.AND P0, PT, R8, R119.reuse, PT ;  /* 0x000000770800720c */ /* 0x080fe40003f06270 */
[----:B------:R-:W-:Y:S02]  /*11c40*/  ISETP.GE.AND P1, PT, R6, R119, PT ;  /* 0x000000770600720c */ /* 0x000fe40003f26270 */
[----:B------:R-:W-:Y:S02]  /*11c50*/  IADD3 R6, R42, 0x79, RZ ;  /* 0x000000792a067810 */ /* 0x000fe40007ffe0ff */
[----:B------:R-:W-:-:S02]  /*11c60*/  FSEL R62, R62, -INF , !P5 ;  /* 0xff8000003e3e7808 */ /* 0x000fc40006800000 */
[----:B--2---:R-:W-:Y:S02]  /*11c70*/  FSEL R66, R66, -INF , !P2 ;  /* 0xff80000042427808 */ /* 0x004fe40005000000 */
[----:B------:R-:W-:Y:S02]  /*11c80*/  FSEL R60, R60, -INF , !P4 ;  /* 0xff8000003c3c7808 */ /* 0x000fe40006000000 */
[----:B---3--:R-:W-:Y:S02]  /*11c90*/  FSEL R61, R61, -INF , !P0 ;  /* 0xff8000003d3d7808 */ /* 0x008fe40004000000 */
[C---:B------:R-:W-:Y:S02]  /*11ca0*/  ISETP.GE.AND P5, PT, R42.reuse, R3, PT ;  /* 0x000000032a00720c */ /* 0x040fe40003fa6270 */
[----:B------:R-:W-:Y:S02]  /*11cb0*/  ISETP.GE.AND P2, PT, R42, R119, PT ;  /* 0x000000772a00720c */ /* 0x000fe40003f46270 */
[----:B------:R-:W-:-:S02]  /*11cc0*/  ISETP.GE.AND P4, PT, R6, R3, PT ;  /* 0x000000030600720c */ /* 0x000fc40003f86270 */
[----:B------:R-:W-:Y:S02]  /*11cd0*/  ISETP.GE.AND P0, PT, R6, R119, PT ;  /* 0x000000770600720c */ /* 0x000fe40003f06270 */
[----:B------:R-:W-:Y:S02]  /*11ce0*/  FSEL R59, R59, -INF , !P1 ;  /* 0xff8000003b3b7808 */ /* 0x000fe40004800000 */
[----:B------:R-:W-:Y:S02]  /*11cf0*/  FSEL R6, R0, -INF , !P5 ;  /* 0xff80000000067808 */ /* 0x000fe40006800000 */
[----:B------:R-:W-:Y:S02]  /*11d00*/  FSEL R8, R63, -INF , !P2 ;  /* 0xff8000003f087808 */ /* 0x000fe40005000000 */
[----:B-1----:R-:W-:Y:S02]  /*11d10*/  FSEL R54, R4, -INF , !P4 ;  /* 0xff80000004367808 */ /* 0x002fe40006000000 */
[----:B------:R-:W-:Y:S01]  /*11d20*/  FSEL R53, R53, -INF , !P0 ;  /* 0xff80000035357808 */ /* 0x000fe20004000000 */
[----:B------:R-:W-:Y:S05]  /*11d30*/  @!P6 BRA `(.L_x_1764) ;  /* 0x00000a000000e947 */ /* 0x000fea0003800000 */
[----:B------:R-:W-:Y:S01]  /*11d40*/  BSSY B0, `(.L_x_1765) ;  /* 0x0000041000007945 */ /* 0x000fe20003800000 */
[----:B------:R-:W-:Y:S05]  /*11d50*/  @!P3 BRA `(.L_x_1766) ;  /* 0x000003c00000b947 */ /* 0x000fea0003800000 */
[----:B------:R-:W2:Y:S01]  /*11d60*/  LD.E R13, [R116.64+0x170] ;  /* 0x00017004740d7980 */ /* 0x000ea2000c101900 */
[----:B------:R-:W-:-:S02]  /*11d70*/  IADD3 R10, R2, -0x80, RZ ;  /* 0xffffff80020a7810 */ /* 0x000fc40007ffe0ff */
[----:B------:R-:W-:Y:S02]  /*11d80*/  IABS R4, R2 ;  /* 0x0000000200047213 */ /* 0x000fe40000000000 */
[-C--:B--2---:R-:W-:Y:S02]  /*11d90*/  IABS R7, R13.reuse ;  /* 0x0000000d00077213 */ /* 0x084fe40000000000 */
[-C--:B------:R-:W-:Y:S02]  /*11da0*/  IABS R5, R13.reuse ;  /* 0x0000000d00057213 */ /* 0x080fe40000000000 */
[----:B------:R-:W1:Y:S01]  /*11db0*/  I2F.RP R11, R7 ;  /* 0x00000007000b7306 */ /* 0x000e620000209400 */
[----:B------:R-:W-:Y:S02]  /*11dc0*/  LOP3.LUT R2, R2, R13, RZ, 0x3c, !PT ;  /* 0x0000000d02027212 */ /* 0x000fe400078e3cff */
[----:B------:R-:W-:Y:S02]  /*11dd0*/  IMAD.MOV R5, RZ, RZ, -R5 ;  /* 0x000000ffff057224 */ /* 0x000fe400078e0a05 */
[----:B------:R-:W-:-:S02]  /*11de0*/  ISETP.GE.AND P2, PT, R2, RZ, PT ;  /* 0x000000ff0200720c */ /* 0x000fc40003f46270 */
        /* <DEDUP_REMOVED lines=24> */
[----:B------:R-:W-:-:S05]  /*11f70*/  ISETP.NE.AND P1, PT, R13, RZ, PT ;  /* 0x000000ff0d00720c */ /* 0x000fca0003f25270 */
[----:B------:R-:W-:Y:S02]  /*11f80*/  @P5 IADD3 R11, R11, 0x1, RZ ;  /* 0x000000010b0b5810 */ /* 0x000fe40007ffe0ff */
[----:B------:R-:W-:-:S03]  /*11f90*/  @P4 IADD3 R9, R9, 0x1, RZ ;  /* 0x0000000109094810 */ /* 0x000fc60007ffe0ff */
[----:B------:R-:W-:Y:S02]  /*11fa0*/  @!P2 IMAD.MOV R11, RZ, RZ, -R11 ;  /* 0x000000ffff0ba224 */ /* 0x000fe400078e0a0b */
[----:B------:R-:W-:-:S03]  /*11fb0*/  @!P0 IMAD.MOV R9, RZ, RZ, -R9 ;  /* 0x000000ffff098224 */ /* 0x000fc600078e0a09 */
[C---:B------:R-:W-:Y:S02]  /*11fc0*/  SEL R7, R2.reuse, R11, !P1 ;  /* 0x0000000b02077207 */ /* 0x040fe40004800000 */
[----:B------:R-:W-:Y:S01]  /*11fd0*/  SEL R2, R2, R9, !P1 ;  /* 0x0000000902027207 */ /* 0x000fe20004800000 */
[----:B------:R-:W3:Y:S02]  /*11fe0*/  LD.E.64 R10, [R116.64+0x38] ;  /* 0x00003804740a7980 */ /* 0x000ee4000c101b00 */
        /* <DEDUP_REMOVED lines=19> */
.L_x_1766:
[----:B------:R-:W2:Y:S02]  /*12120*/  LD.E R2, [R116.64+0x38] ;  /* 0x0000380474027980 */ /* 0x000ea4000c101900 */
[----:B--2---:R-:W-:-:S04]  /*12130*/  LEA R2, -R2, RZ, 0x7 ;  /* 0x000000ff02027211 */ /* 0x004fc800078e39ff */
[----:B------:R-:W-:Y:S02]  /*12140*/  SHF.R.S32.HI R0, RZ, 0x1f, R2 ;  /* 0x0000001fff007819 */ /* 0x000fe40000011402 */
.L_x_1767:
[----:B------:R-:W-:Y:S05]  /*12150*/  BSYNC B0 ;  /* 0x0000000000007941 */ /* 0x000fea0003800000 */
.L_x_1765:
        /* <DEDUP_REMOVED lines=19> */
[-C--:B------:R-:W-:Y:S01]  /*12290*/  @P2 LEA.HI.X R11, R7, R195.reuse, R2, 0x1, P0 ;  /* 0x000000c3070b2211 */ /* 0x080fe200000f0c02 */
[----:B------:R1:W-:Y:S01]  /*122a0*/  @!P5 STS.64 [R200+0x3008], RZ ;  /* 0x003008ffc800d388 */ /* 0x0003e20000000a00 */
[CC--:B------:R-:W-:Y:S01]  /*122b0*/  @P5 LEA R20, P0, R5.reuse, R194.reuse, 0x1 ;  /* 0x000000c205145211 */ /* 0x0c0fe200078008ff */
[----:B------:R-:W-:Y:S01]  /*122c0*/  IMAD.X R2, R2, 0x1, R192, P1 ;  /* 0x0000000102027824 */ /* 0x000fe200008e06c0 */
[C---:B------:R-:W-:Y:S01]  /*122d0*/  @P4 LEA R18, P1, R5.reuse, R194, 0x1 ;  /* 0x000000c205124211 */ /* 0x040fe200078208ff */
[----:B------:R-:W-:Y:S01]  /*122e0*/  @!PT LDS RZ, [RZ] ;  /* 0x00000000fffff984 */ /* 0x000fe20000000800 */
[----:B------:R-:W-:Y:S01]  /*122f0*/  @!PT LDS RZ, [RZ] ;  /* 0x00000000fffff984 */ /* 0x000fe20000000800 */
[----:B------:R-:W-:Y:S01]  /*12300*/  @!PT LDS RZ, [RZ] ;  /* 0x00000000fffff984 */ /* 0x000fe20000000800 */
[----:B------:R1:W-:Y:S03]  /*12310*/  @P4 LDGSTS.E.BYPASS.LTC128B.128 [R200+0x5000], [R16.64+0x40] ;  /* 0x0500004010c84fae */ /* 0x0003e6000b901d44 */
[CCC-:B------:R-:W-:Y:S01]  /*12320*/  @P5 LEA.HI.X R21, R5.reuse, R195.reuse, R2.reuse, 0x1, P0 ;  /* 0x000000c305155211 */ /* 0x1c0fe200000f0c02 */
[----:B------:R1:W-:Y:S01]  /*12330*/  @!P4 STS.128 [R200+0x5000], RZ ;  /* 0x005000ffc800c388 */ /* 0x0003e20000000c00 */
[----:B------:R-:W-:-:S02]  /*12340*/  @P4 LEA.HI.X R19, R5, R195, R2, 0x1, P1 ;  /* 0x000000c305134211 */ /* 0x000fc400008f0c02 */
[CC--:B------:R-:W-:Y:S01]  /*12350*/  @P2 LEA R4, P0, R5.reuse, R194.reuse, 0x1 ;  /* 0x000000c205042211 */ /* 0x0c0fe200078008ff */
[----:B------:R-:W-:Y:S01]  /*12360*/  @!PT LDS RZ, [RZ] ;  /* 0x00000000fffff984 */ /* 0x000fe20000000800 */
[----:B------:R-:W-:Y:S01]  /*12370*/  @!PT LDS RZ, [RZ] ;  /* 0x00000000fffff984 */ /* 0x000fe20000000800 */
[----:B------:R-:W-:Y:S01]  /*12380*/  @!PT LDS RZ, [RZ] ;  /* 0x00000000fffff984 */ /* 0x000fe20000000800 */
[----:B------:R1:W-:Y:S01]  /*12390*/  @P2 LDGSTS.E.BYPASS.LTC128B.128 [R200+0x7000], [R16.64+0x80] ;  /* 0x0700008010c82fae */ /* 0x0003e2000b901d44 */
[C---:B------:R-:W-:Y:S02]  /*123a0*/  IADD3 R0, P1, R5.reuse, R191, RZ ;  /* 0x000000bf05007210 */ /* 0x040fe40007f3e0ff */
[-C--:B------:R-:W-:Y:S01]  /*123b0*/  @P2 LEA.HI.X R5, R5, R195.reuse, R2, 0x1, P0 ;  /* 0x000000c305052211 */ /* 0x080fe200000f0c02 */
[----:B------:R1:W-:Y:S01]  /*123c0*/  @!P2 STS.128 [R200+0x7000], RZ ;  /* 0x007000ffc800a388 */ /* 0x0003e20000000c00 */
[-C--:B------:R-:W-:Y:S01]  /*123d0*/  @P5 LEA R26, P0, R0, R194.reuse, 0x1 ;  /* 0x000000c2001a5211 */ /* 0x080fe200078008ff */
[----:B------:R-:W-:Y:S01]  /*123e0*/  IMAD.X R2, R2, 0x1, R192, P1 ;  /* 0x0000000102027824 */ /* 0x000fe200008e06c0 */
[CC--:B------:R-:W-:Y:S01]  /*123f0*/  @P4 LEA R22, P1, R0.reuse, R194.reuse, 0x1 ;  /* 0x000000c200164211 */ /* 0x0c0fe200078208ff */
[----:B------:R-:W-:Y:S01]  /*12400*/  @!PT LDS RZ, [RZ] ;  /* 0x00000000fffff984 */ /* 0x000fe20000000800 */
[----:B------:R-:W-:Y:S01]  /*12410*/  @!PT LDS RZ, [RZ] ;  /* 0x00000000fffff984 */ /* 0x000fe20000000800 */
[----:B------:R-:W-:Y:S01]  /*12420*/  @!PT LDS RZ, [RZ] ;  /* 0x00000000fffff984 */ /* 0x000fe20000000800 */
[----:B------:R1:W-:Y:S03]  /*12430*/  @P5 LDGSTS.E.BYPASS.LTC128B.128 [R200+0x3800], [R14.64] ;  /* 0x038000000ec85fae */ /* 0x0003e6000b901d44 */
[CC--:B------:R-:W-:Y:S01]  /*12440*/  @P5 LEA.HI.X R27, R0.reuse, R195.reuse, R2, 0x1, P0 ;  /* 0x000000c3001b5211 */ /* 0x0c0fe200000f0c02 */
[----:B------:R1:W-:Y:S01]  /*12450*/  @!P5 STS.128 [R200+0x3800], RZ ;  /* 0x003800ffc800d388 */ /* 0x0003e20000000c00 */
[C---:B------:R-:W-:Y:S01]  /*12460*/  @P2 LEA R40, P0, R0.reuse, R194, 0x1 ;  /* 0x000000c200282211 */ /* 0x040fe200078008ff */
[----:B------:R-:W-:Y:S01]  /*12470*/  IMAD.MOV.U32 R194, RZ, RZ, R16 ;  /* 0x000000ffffc27224 */ /* 0x000fe200078e0010 */
[CCC-:B------:R-:W-:Y:S01]  /*12480*/  @P4 LEA.HI.X R23, R0.reuse, R195.reuse, R2.reuse, 0x1, P1 ;  /* 0x000000c300174211 */ /* 0x1c0fe200008f0c02 */
[----:B------:R-:W-:Y:S01]  /*12490*/  @!PT LDS RZ, [RZ] ;  /* 0x00000000fffff984 */ /* 0x000fe20000000800 */
[----:B------:R-:W-:Y:S01]  /*124a0*/  @!PT LDS RZ, [RZ] ;  /* 0x00000000fffff984 */ /* 0x000fe20000000800 */
[----:B------:R-:W-:Y:S01]  /*124b0*/  @!PT LDS RZ, [RZ] ;  /* 0x00000000fffff984 */ /* 0x000fe20000000800 */
[----:B------:R1:W-:Y:S01]  /*124c0*/  @P4 LDGSTS.E.BYPASS.LTC128B.128 [R200+0x5800], [R12.64+0x40] ;  /* 0x058000400cc84fae */ /* 0x0003e2000b901d44 */
[----:B------:R-:W-:Y:S01]  /*124d0*/  @P2 LEA.HI.X R41, R0, R195, R2, 0x1, P0 ;  /* 0x000000c300292211 */ /* 0x000fe200000f0c02 */
[----:B------:R-:W-:-:S02]  /*124e0*/  IMAD.MOV.U32 R195, RZ, RZ, R17 ;  /* 0x000000ffffc37224 */ /* 0x000fc400078e0011 */
        /* <DEDUP_REMOVED lines=37> */
.L_x_1764:
[----:B------:R-:W-:Y:S05]  /*12740*/  BSYNC B1 ;  /* 0x0000000000017941 */ /* 0x000fea0003800000 */
.L_x_1763:
[----:B------:R-:W2:Y:S01]  /*12750*/  LD.E R57, [R116.64+0xdc] ;  /* 0x0000dc0474397980 */ /* 0x000ea2000c101900 */
[----:B------:R-:W-:-:S02]  /*12760*/  FMNMX.FTZ R0, R8, R93, !PT ;  /* 0x0000005d08007209 */ /* 0x000fc40007810000 */
[----:B-1----:R-:W-:Y:S02]  /*12770*/  FMNMX.FTZ R5, R6, R92, !PT ;  /* 0x0000005c06057209 */ /* 0x002fe40007810000 */
        /* <DEDUP_REMOVED lines=60> */
[----:B------:R-:W-:Y:S01]  /*12b40*/  SHF.L.U32 R185, R185, 0x1, RZ ;  /* 0x00000001b9b97819 */ /* 0x000fe200000006ff */
[----:B------:R-:W1:Y:S03]  /*12b50*/  SHFL.BFLY PT, R7, R2, 0x2, 0x1f ;  /* 0x0c401f0002077f89 */ /* 0x000e6600000e0000 */
[----:B------:R-:W-:Y:S01]  /*12b60*/  LEA R118, R52, R185, 0x1 ;  /* 0x000000b934767211 */ /* 0x000fe200078e08ff */
[----:B------:R-:W3:Y:S04]  /*12b70*/  SHFL.BFLY PT, R5, R4, 0x2, 0x1f ;  /* 0x0c401f0004057f89 */ /* 0x000ee800000e0000 */
[----:B------:R-:W-:Y:S04]  /*12b80*/  LDSM.16.MT88.4 R100, [R118+0x9000] ;  /* 0x009000007664783b */ /* 0x000fe80000004200 */
[----:B------:R-:W-:Y:S04]  /*12b90*/  LDSM.16.MT88.4 R108, [R185+0x9000] ;  /* 0x00900000b96c783b */ /* 0x000fe80000004200 */
[----:B------:R-:W-:Y:S04]  /*12ba0*/  LDSM.16.MT88.4 R84, [R118+0xb000] ;  /* 0x00b000007654783b */ /* 0x000fe80000004200 */
[----:B------:R-:W-:Y:S01]  /*12bb0*/  LDSM.16.MT88.4 R76, [R185+0xd000] ;  /* 0x00d00000b94c783b */ /* 0x000fe20000004200 */
[----:B-1----:R-:W-:-:S03]  /*12bc0*/  FMNMX.FTZ R7, R2, R7, !PT ;  /* 0x0000000702077209 */ /* 0x002fc60007810000 */
[----:B------:R-:W-:Y:S01]  /*12bd0*/  LDSM.16.MT88.4 R12, [R118+0x9400] ;  /* 0x00940000760c783b */ /* 0x000fe20000004200 */
[----:B---3--:R-:W-:-:S03]  /*12be0*/  FMNMX.FTZ R5, R4, R5, !PT ;  /* 0x0000000504057209 */ /* 0x008fc60007810000 */
[----:B------:R-:W1:Y:S04]  /*12bf0*/  SHFL.BFLY PT, R0, R7, 0x1, 0x1f ;  /* 0x0c201f0007007f89 */ /* 0x000e6800000e0000 */
[----:B------:R-:W3:Y:S04]  /*12c00*/  SHFL.BFLY PT, R2, R5, 0x1, 0x1f ;  /* 0x0c201f0005027f89 */ /* 0x000ee800000e0000 */
[----:B------:R-:W-:Y:S04]  /*12c10*/  LDSM.16.MT88.4 R16, [R185+0x9400] ;  /* 0x00940000b910783b */ /* 0x000fe80000004200 */
[----:B------:R-:W-:Y:S01]  /*12c20*/  LDSM.16.MT88.4 R20, [R118+0xd400] ;  /* 0x00d400007614783b */ /* 0x000fe20000004200 */
[----:B-1----:R-:W-:-:S02]  /*12c30*/  FMNMX.FTZ R0, R7, R0, !PT ;  /* 0x0000000007007209 */ /* 0x002fc40007810000 */
[----:B---3--:R-:W-:Y:S02]  /*12c40*/  FMNMX.FTZ R2, R5, R2, !PT ;  /* 0x0000000205027209 */ /* 0x008fe40007810000 */
[----:B------:R-:W-:Y:S01]  /*12c50*/  FSETP.NEU.FTZ.AND P0, PT, R0, -INF , PT ;  /* 0xff8000000000780b */ /* 0x000fe20003f1d000 */
[C---:B--2---:R-:W-:Y:S02]  /*12c60*/  FMUL.FTZ R56, R57.reuse, R0 ;  /* 0x0000000039387220 */ /* 0x044fe40000410000 */
[----:B------:R-:W-:-:S03]  /*12c70*/  FMUL.FTZ R55, R57, R2 ;  /* 0x0000000239377220 */ /* 0x000fc60000410000 */
[----:B------:R-:W-:Y:S02]  /*12c80*/  FSEL R56, R56, RZ, P0 ;  /* 0x000000ff38387208 */ /* 0x000fe40000000000 */
[----:B------:R-:W-:-:S03]  /*12c90*/  FSETP.NEU.FTZ.AND P0, PT, R2, -INF , PT ;  /* 0xff8000000200780b */ /* 0x000fc60003f1d000 */
[-CC-:B------:R-:W-:Y:S01]  /*12ca0*/  FFMA.FTZ R50, R93, R57.reuse, -R56.reuse ;  /* 0x000000395d327223 */ /* 0x180fe20000010838 */
[----:B------:R-:W-:Y:S01]  /*12cb0*/  FSEL R55, R55, RZ, P0 ;  /* 0x000000ff37377208 */ /* 0x000fe20000000000 */
[-CC-:B------:R-:W-:Y:S02]  /*12cc0*/  FFMA.FTZ R51, R8, R57.reuse, -R56.reuse ;  /* 0x0000003908337223 */ /* 0x180fe40000010838 */
[-CC-:B------:R-:W-:Y:S01]  /*12cd0*/  FFMA.FTZ R46, R83, R57.reuse, -R56.reuse ;  /* 0x00000039532e7223 */ /* 0x180fe20000010838 */
[----:B------:R-:W-:Y:S01]  /*12ce0*/  LDSM.16.MT88.4 R8, [R185+0xb400] ;  /* 0x00b40000b908783b */ /* 0x000fe20000004200 */
[-CC-:B------:R-:W-:Y:S01]  /*12cf0*/  FFMA.FTZ R47, R92, R57.reuse, -R55.reuse ;  /* 0x000000395c2f7223 */ /* 0x180fe20000010837 */
[----:B------:R-:W-:Y:S01]  /*12d00*/  MUFU.EX2 R50, R50 ;  /* 0x0000003200327308 */ /* 0x000fe20000000800 */
[-C--:B------:R-:W-:Y:S02]  /*12d10*/  FFMA.FTZ R49, R94, R57.reuse, -R55 ;  /* 0x000000395e317223 */ /* 0x080fe40000010837 */
[----:B------:R-:W1:Y:S01]  /*12d20*/  LDSM.16.MT88.4 R92, [R185+0xb000] ;  /* 0x00b00000b95c783b */ /* 0x000e620000004200 */
[----:B------:R-:W-:-:S02]  /*12d30*/  FFMA.FTZ R45, R81, R57, -R56 ;  /* 0x00000039512d7223 */ /* 0x000fc40000010838 */
[-CC-:B------:R-:W-:Y:S02]  /*12d40*/  FFMA.FTZ R48, R6, R57.reuse, -R55.reuse ;  /* 0x0000003906307223 */ /* 0x180fe40000010837 */
[-CC-:B------:R-:W-:Y:S01]  /*12d50*/  FFMA.FTZ R44, R38, R57.reuse, -R55.reuse ;  /* 0x00000039262c7223 */ /* 0x180fe20000010837 */
[----:B------:R-:W2:Y:S01]  /*12d60*/  LDSM.16.MT88.4 R4, [R118+0xd000] ;  /* 0x00d000007604783b */ /* 0x000ea20000004200 */
[----:B------:R-:W3:Y:S01]  /*12d70*/  MUFU.EX2 R51, R51 ;  /* 0x0000003300337308 */ /* 0x000ee20000000800 */
[-CC-:B------:R-:W-:Y:S02]  /*12d80*/  FFMA.FTZ R38, R37, R57.reuse, -R56.reuse ;  /* 0x0000003925267223 */ /* 0x180fe40000010838 */
[-CC-:B------:R-:W-:Y:S02]  /*12d90*/  FFMA.FTZ R42, R34, R57.reuse, -R55.reuse ;  /* 0x00000039222a7223 */ /* 0x180fe40000010837 */
[-CC-:B------:R-:W-:Y:S02]  /*12da0*/  FFMA.FTZ R43, R35, R57.reuse, -R56.reuse ;  /* 0x00000039232b7223 */ /* 0x180fe40000010838 */
[-C--:B------:R-:W-:Y:S01]  /*12db0*/  FFMA.FTZ R39, R25, R57.reuse, -R56 ;  /* 0x0000003919277223 */ /* 0x080fe20000010838 */
[----:B------:R-:W-:Y:S01]  /*12dc0*/  MUFU.EX2 R46, R46 ;  /* 0x0000002e002e7308 */ /* 0x000fe20000000800 */
[----:B------:R-:W-:-:S02]  /*12dd0*/  FFMA.FTZ R41, R80, R57, -R55 ;  /* 0x0000003950297223 */ /* 0x000fc40000010837 */
[-CC-:B------:R-:W-:Y:S02]  /*12de0*/  FFMA.FTZ R40, R82, R57.reuse, -R55.reuse ;  /* 0x0000003952287223 */ /* 0x180fe40000010837 */
[-C--:B------:R-:W-:Y:S02]  /*12df0*/  FFMA.FTZ R37, R88, R57.reuse, -R55 ;  /* 0x0000003958257223 */ /* 0x080fe40000010837 */
[--C-:B------:R-:W-:Y:S01]  /*12e00*/  FFMA.FTZ R34, R24, R57, -R56.reuse ;  /* 0x0000003918227223 */ /* 0x100fe20000010838 */
[----:B------:R-:W4:Y:S01]  /*12e10*/  MUFU.EX2 R45, R45 ;  /* 0x0000002d002d7308 */ /* 0x000f220000000800 */
[----:B---3--:R-:W-:Y:S01]  /*12e20*/  F2FP.BF16.PACK_AB R69, R50, R51 ;  /* 0x000000333245723e */ /* 0x008fe200000010ff */
[----:B------:R-:W3:Y:S01]  /*12e30*/  LDSM.16.MT88.4 R24, [R118+0xb400] ;  /* 0x00b400007618783b */ /* 0x000ee20000004200 */
[-CC-:B------:R-:W-:Y:S02]  /*12e40*/  FFMA.FTZ R35, R29, R57.reuse, -R56.reuse ;  /* 0x000000391d237223 */ /* 0x180fe40000010838 */
[----:B------:R-:W-:-:S02]  /*12e50*/  FFMA.FTZ R30, R30, R57, -R56 ;  /* 0x000000391e1e7223 */ /* 0x000fc40000010838 */
[-CC-:B------:R-:W-:Y:S01]  /*12e60*/  FFMA.FTZ R31, R31, R57.reuse, -R56.reuse ;  /* 0x000000391f1f7223 */ /* 0x180fe20000010838 */
[----:B------:R-:W-:Y:S01]  /*12e70*/  MUFU.EX2 R48, R48 ;  /* 0x0000003000307308 */ /* 0x000fe20000000800 */
[-CC-:B------:R-:W-:Y:S02]  /*12e80*/  FFMA.FTZ R36, R36, R57.reuse, -R55.reuse ;  /* 0x0000003924247223 */ /* 0x180fe40000010837 */
[-CC-:B------:R-:W-:Y:S02]  /*12e90*/  FFMA.FTZ R33, R162, R57.reuse, -R55.reuse ;  /* 0x00000039a2217223 */ /* 0x180fe40000010837 */
[-CC-:B------:R-:W-:Y:S02]  /*12ea0*/  FFMA.FTZ R32, R32, R57.reuse, -R55.reuse ;  /* 0x0000003920207223 */ /* 0x180fe40000010837 */
[-C--:B------:R-:W-:Y:S01]  /*12eb0*/  FFMA.FTZ R29, R160, R57.reuse, -R55 ;  /* 0x00000039a01d7223 */ /* 0x080fe20000010837 */
[----:B------:R-:W5:Y:S01]  /*12ec0*/  MUFU.EX2 R47, R47 ;  /* 0x0000002f002f7308 */ /* 0x000f620000000800 */
[----:B----4-:R-:W-:Y:S01]  /*12ed0*/  F2FP.BF16.PACK_AB R71, R45, R46 ;  /* 0x0000002e2d47723e */ /* 0x010fe200000010ff */
        /* <DEDUP_REMOVED lines=8> */
[----:B------:R-:W4:Y:S01]  /*12f60*/  MUFU.EX2 R44, R44 ;  /* 0x0000002c002c7308 */ /* 0x000f220000000800 */
[----:B-----5:R-:W-:Y:S01]  /*12f70*/  F2FP.BF16.PACK_AB R68, R47, R48 ;  /* 0x000000302f44723e */ /* 0x020fe200000010ff */
[----:B------:R-:W-:-:S02]  /*12f80*/  FFMA.FTZ R122, R122, R57, -R55 ;  /* 0x000000397a7a7223 */ /* 0x000fc40000010837 */
[-CC-:B------:R-:W-:Y:S02]  /*12f90*/  FFMA.FTZ R124, R124, R57.reuse, -R56.reuse ;  /* 0x000000397c7c7223 */ /* 0x180fe40000010838 */
[-CC-:B------:R-:W-:Y:S02]  /*12fa0*/  FFMA.FTZ R131, R131, R57.reuse, -R56.reuse ;  /* 0x0000003983837223 */ /* 0x180fe40000010838 */
[----:B------:R-:W-:Y:S01]  /*12fb0*/  MUFU.EX2 R43, R43 ;  /* 0x0000002b002b7308 */ /* 0x000fe20000000800 */
[-CC-:B------:R-:W-:Y:S02]  /*12fc0*/  FFMA.FTZ R134, R134, R57.reuse, -R56.reuse ;  /* 0x0000003986867223 */ /* 0x180fe40000010838 */
[-C--:B------:R-:W-:Y:S02]  /*12fd0*/  FFMA.FTZ R133, R133, R57.reuse, -R56 ;  /* 0x0000003985857223 */ /* 0x080fe40000010838 */
[-CC-:B------:R-:W-:Y:S02]  /*12fe0*/  FFMA.FTZ R135, R154, R57.reuse, -R55.reuse ;  /* 0x000000399a877223 */ /* 0x180fe40000010837 */
[--C-:B------:R-:W-:Y:S01]  /*12ff0*/  FFMA.FTZ R138, R138, R57, -R55.reuse ;  /* 0x000000398a8a7223 */ /* 0x100fe20000010837 */
[----:B----4-:R-:W-:Y:S01]  /*13000*/  F2FP.BF16.PACK_AB R70, R44, R49 ;  /* 0x000000312c46723e */ /* 0x010fe200000010ff */
        /* <DEDUP_REMOVED lines=15> */
[-CC-:B------:R-:W-:Y:S01]  /*13100*/  FFMA.FTZ R144, R141, R57.reuse, -R56.reuse ;  /* 0x000000398d907223 */ /* 0x180fe20000010838 */
[C---:B-1----:R-:W-:Y:S01]  /*13110*/  HMMA.16816.F32.BF16 R96, R68.reuse, R92, RZ ;  /* 0x0000005c4460723c */ /* 0x042fe200000418ff */
[-CC-:B------:R-:W-:Y:S01]  /*13120*/  FFMA.FTZ R150, R127, R57.reuse, -R56.reuse ;  /* 0x000000397f967223 */ /* 0x180fe20000010838 */
[----:B------:R-:W1:Y:S01]  /*13130*/  MUFU.EX2 R41, R41 ;  /* 0x0000002900297308 */ /* 0x000e620000000800 */
[-CC-:B------:R-:W-:Y:S02]  /*13140*/  FFMA.FTZ R141, R126, R57.reuse, -R55.reuse ;  /* 0x000000397e8d7223 */ /* 0x180fe40000010837 */
[-CC-:B------:R-:W-:Y:S02]  /*13150*/  FFMA.FTZ R129, R129, R57.reuse, -R56.reuse ;  /* 0x0000003981817223 */ /* 0x180fe40000010838 */
[-C--:B------:R-:W-:Y:S01]  /*13160*/  FFMA.FTZ R125, R125, R57.reuse, -R56 ;  /* 0x000000397d7d7223 */ /* 0x080fe20000010838 */
[----:B------:R-:W-:Y:S01]  /*13170*/  HMMA.16816.F32.BF16 R92, R68, R94, RZ ;  /* 0x0000005e445c723c */ /* 0x000fe200000418ff */
[-CC-:B------:R-:W-:Y:S01]  /*13180*/  FFMA.FTZ R127, R132, R57.reuse, -R55.reuse ;  /* 0x00000039847f7223 */ /* 0x180fe20000010837 */
[----:B------:R-:W-:Y:S01]  /*13190*/  MUFU.EX2 R40, R40 ;  /* 0x0000002800287308 */ /* 0x000fe20000000800 */
[----:B------:R-:W-:-:S02]  /*131a0*/  FFMA.FTZ R130, R130, R57, -R55 ;  /* 0x0000003982827223 */ /* 0x000fc40000010837 */
[-C--:B------:R-:W-:Y:S02]  /*131b0*/  FFMA.FTZ R128, R128, R57.reuse, -R55 ;  /* 0x0000003980807223 */ /* 0x080fe40000010837 */
[-C--:B------:R-:W-:Y:S01]  /*131c0*/  FFMA.FTZ R126, R123, R57.reuse, -R56 ;  /* 0x000000397b7e7223 */ /* 0x080fe20000010838 */
[C---:B------:R-:W-:Y:S01]  /*131d0*/  HMMA.16816.F32.BF16 R112, R68.reuse, R108, RZ ;  /* 0x0000006c4470723c */ /* 0x040fe200000418ff */
[----:B------:R-:W-:Y:S01]  /*131e0*/  FADD.FTZ R51, R51, R50 ;  /* 0x0000003233337221 */ /* 0x000fe20000010000 */
[----:B------:R-:W4:Y:S01]  /*131f0*/  MUFU.EX2 R37, R37 ;  /* 0x0000002500257308 */ /* 0x000f220000000800 */
[----:B------:R-:W-:Y:S02]  /*13200*/  FADD.FTZ R48, R48, R47 ;  /* 0x0000002f30307221 */ /* 0x000fe40000010000 */
[-C--:B------:R-:W-:Y:S02]  /*13210*/  FFMA.FTZ R208, R54, R57.reuse, -R55 ;  /* 0x0000003936d07223 */ /* 0x080fe40000010837 */
[----:B------:R-:W-:Y:S01]  /*13220*/  FADD.FTZ R49, R49, R48 ;  /* 0x0000003031317221 */ /* 0x000fe20000010000 */
[----:B------:R-:W-:Y:S01]  /*13230*/  HMMA.16816.F32.BF16 R88, R68, R84, RZ ;  /* 0x000000544458723c */ /* 0x000fe200000418ff */
[----:B------:R-:W-:Y:S01]  /*13240*/  FFMA.FTZ R209, R53, R57, -R56 ;  /* 0x0000003935d17223 */ /* 0x000fe20000010838 */
[----:B------:R-:W5:Y:S01]  /*13250*/  MUFU.EX2 R34, R34 ;  /* 0x0000002200227308 */ /* 0x000f620000000800 */
[----:B------:R-:W-:-:S05]  /*13260*/  FADD.FTZ R49, R44, R49 ;  /* 0x000000312c317221 */ /* 0x000fca0000010000 */
        /* <DEDUP_REMOVED lines=8> */
[C---:B--2---:R-:W-:Y:S02]  /*132f0*/  HMMA.16816.F32.BF16 R72, R68.reuse, R4, RZ ;  /* 0x000000044448723c */ /* 0x044fe400000418ff */
[----:B------:R-:W2:Y:S05]  /*13300*/  MUFU.EX2 R33, R33 ;  /* 0x0000002100217308 */ /* 0x000eaa0000000800 */
[----:B-1----:R-:W-:Y:S01]  /*13310*/  F2FP.BF16.PACK_AB R4, R41, R42 ;  /* 0x0000002a2904723e */ /* 0x002fe200000010ff */
[----:B------:R-:W-:Y:S01]  /*13320*/  HMMA.16816.F32.BF16 R68, R68, R6, RZ ;  /* 0x000000064444723c */ /* 0x000fe200000418ff */
[----:B------:R-:W-:Y:S01]  /*13330*/  F2FP.BF16.PACK_AB R5, R38, R43 ;  /* 0x0000002b2605723e */ /* 0x000fe200000010ff */
[----:B------:R-:W-:Y:S01]  /*13340*/  MUFU.EX2 R32, R32 ;  /* 0x0000002000207308 */ /* 0x000fe20000000800 */
[----:B------:R-:W-:-:S04]  /*13350*/  FADD.FTZ R42, R42, R49 ;  /* 0x000000312a2a7221 */ /* 0x000fc80000010000 */
[----:B----4-:R-:W-:Y:S01]  /*13360*/  F2FP.BF16.PACK_AB R6, R37, R40 ;  /* 0x000000282506723e */ /* 0x010fe200000010ff */
[----:B------:R-:W-:Y:S01]  /*13370*/  FADD.FTZ R41, R41, R42 ;  /* 0x0000002a29297221 */ /* 0x000fe20000010000 */
[----:B-----5:R-:W-:Y:S01]  /*13380*/  F2FP.BF16.PACK_AB R7, R34, R39 ;  /* 0x000000272207723e */ /* 0x020fe200000010ff */
[----:B------:R-:W1:Y:S02]  /*13390*/  MUFU.EX2 R29, R29 ;  /* 0x0000001d001d7308 */ /* 0x000e640000000800 */
[----:B------:R-:W-:-:S04]  /*133a0*/  FADD.FTZ R40, R40, R41 ;  /* 0x0000002928287221 */ /* 0x000fc80000010000 */
[C---:B------:R-:W-:Y:S01]  /*133b0*/  HMMA.16816.F32.BF16 R104, R4.reuse, R12, R104 ;  /* 0x0000000c0468723c */ /* 0x040fe20000041868 */
[----:B------:R-:W-:Y:S01]  /*133c0*/  FADD.FTZ R37, R37, R40 ;  /* 0x0000002825257221 */ /* 0x000fe20000010000 */
[----:B------:R-:W4:Y:S06]  /*133d0*/  MUFU.EX2 R28, R28 ;  /* 0x0000001c001c7308 */ /* 0x000f2c0000000800 */
[C---:B------:R-:W-:Y:S01]  /*133e0*/  HMMA.16816.F32.BF16 R100, R4.reuse, R14, R100 ;  /* 0x0000000e0464723c */ /* 0x040fe20000041864 */
[----:B------:R-:W5:Y:S01]  /*133f0*/  LDSM.16.MT88.4 R12, [R185+0xd400] ;  /* 0x00d40000b90c783b */ /* 0x000f620000004200 */
[----:B------:R-:W-:Y:S06]  /*13400*/  MUFU.EX2 R52, R52 ;  /* 0x0000003400347308 */ /* 0x000fec0000000800 */
[C---:B------:R-:W-:Y:S02]  /*13410*/  HMMA.16816.F32.BF16 R96, R4.reuse, R8, R96 ;  /* 0x000000080460723c */ /* 0x040fe40000041860 */
[----:B------:R-:W-:Y:S06]  /*13420*/  MUFU.EX2 R63, R63 ;  /* 0x0000003f003f7308 */ /* 0x000fec0000000800 */
[C---:B------:R-:W-:Y:S01]  /*13430*/  HMMA.16816.F32.BF16 R92, R4.reuse, R10, R92 ;  /* 0x0000000a045c723c */ /* 0x040fe2000004185c */
[----:B------:R-:W1:Y:S01]  /*13440*/  LDSM.16.MT88.4 R8, [R118+0x9800] ;  /* 0x009800007608783b */ /* 0x000e620000004200 */
[----:B------:R-:W-:Y:S06]  /*13450*/  MUFU.EX2 R65, R65 ;  /* 0x0000004100417308 */ /* 0x000fec0000000800 */
[C---:B------:R-:W-:Y:S02]  /*13460*/  HMMA.16816.F32.BF16 R112, R4.reuse, R16, R112 ;  /* 0x000000100470723c */ /* 0x040fe40000041870 */
[----:B------:R-:W-:Y:S06]  /*13470*/  MUFU.EX2 R67, R67 ;  /* 0x0000004300437308 */ /* 0x000fec0000000800 */
[C---:B------:R-:W-:Y:S01]  /*13480*/  HMMA.16816.F32.BF16 R108, R4.reuse, R18, R108 ;  /* 0x00000012046c723c */ /* 0x040fe2000004186c */
[----:B------:R-:W-:Y:S01]  /*13490*/  LDSM.16.MT88.4 R16, [R185+0x9800] ;  /* 0x00980000b910783b */ /* 0x000fe20000004200 */
[----:B------:R-:W1:Y:S06]  /*134a0*/  MUFU.EX2 R120, R120 ;  /* 0x0000007800787308 */ /* 0x000e6c0000000800 */
[C---:B---3--:R-:W-:Y:S02]  /*134b0*/  HMMA.16816.F32.BF16 R88, R4.reuse, R24, R88 ;  /* 0x000000180458723c */ /* 0x048fe40000041858 */
[----:B------:R-:W-:Y:S06]  /*134c0*/  MUFU.EX2 R121, R121 ;  /* 0x0000007900797308 */ /* 0x000fec0000000800 */
[C---:B------:R-:W-:Y:S01]  /*134d0*/  HMMA.16816.F32.BF16 R84, R4.reuse, R26, R84 ;  /* 0x0000001a0454723c */ /* 0x040fe20000041854 */
[----:B------:R-:W-:Y:S01]  /*134e0*/  LDSM.16.MT88.4 R24, [R118+0xb800] ;  /* 0x00b800007618783b */ /* 0x000fe20000004200 */
[----:B------:R-:W3:Y:S06]  /*134f0*/  MUFU.EX2 R122, R122 ;  /* 0x0000007a007a7308 */ /* 0x000eec0000000800 */
[C---:B-----5:R-:W-:Y:S02]  /*13500*/  HMMA.16816.F32.BF16 R80, R4.reuse, R12, R80 ;  /* 0x0000000c0450723c */ /* 0x060fe40000041850 */
[----:B------:R-:W5:Y:S06]  /*13510*/  MUFU.EX2 R124, R124 ;  /* 0x0000007c007c7308 */ /* 0x000f6c0000000800 */
        /* <DEDUP_REMOVED lines=8> */
[----:B--2---:R-:W-:Y:S01]  /*135a0*/  F2FP.BF16.PACK_AB R4, R33, R36 ;  /* 0x000000242104723e */ /* 0x004fe200000010ff */
[----:B------:R-:W-:Y:S01]  /*135b0*/  FADD.FTZ R36, R36, R37 ;  /* 0x0000002524247221 */ /* 0x000fe20000010000 */
[----:B------:R-:W-:Y:S01]  /*135c0*/  F2FP.BF16.PACK_AB R5, R30, R35 ;  /* 0x000000231e05723e */ /* 0x000fe200000010ff */
[----:B------:R-:W-:Y:S01]  /*135d0*/  MUFU.EX2 R135, R135 ;  /* 0x0000008700877308 */ /* 0x000fe20000000800 */
[----:B-1----:R-:W-:Y:S01]  /*135e0*/  F2FP.BF16.PACK_AB R6, R29, R32 ;  /* 0x000000201d06723e */ /* 0x002fe200000010ff */
[----:B------:R-:W-:Y:S01]  /*135f0*/  FADD.FTZ R33, R33, R36 ;  /* 0x0000002421217221 */ /* 0x000fe20000010000 */
[----:B----4-:R-:W-:-:S03]  /*13600*/  F2FP.BF16.PACK_AB R7, R28, R31 ;  /* 0x0000001f1c07723e */ /* 0x010fc600000010ff */
[----:B------:R-:W-:Y:S02]  /*13610*/  FADD.FTZ R32, R32, R33 ;  /* 0x0000002120207221 */ /* 0x000fe40000010000 */
[----:B------:R-:W1:Y:S02]  /*13620*/  MUFU.EX2 R138, R138 ;  /* 0x0000008a008a7308 */ /* 0x000e640000000800 */
[----:B------:R-:W-:Y:S01]  /*13630*/  HMMA.16816.F32.BF16 R104, R4, R8, R104 ;  /* 0x000000080468723c */ /* 0x000fe20000041868 */
        /* <DEDUP_REMOVED lines=8> */
[----:B------:R-:W1:Y:S05]  /*136c0*/  LDSM.16.MT88.4 R12, [R118+0x9c00] ;  /* 0x009c0000760c783b */ /* 0x000e6a0000004200 */
        /* <DEDUP_REMOVED lines=14> */
[----:B------:R-:W2:Y:S05]  /*137b0*/  LDSM.16.MT88.4 R24, [R118+0xbc00] ;  /* 0x00bc00007618783b */ /* 0x000eaa0000004200 */
        /* <DEDUP_REMOVED lines=11> */
[----:B-----5:R-:W-:Y:S01]  /*13870*/  F2FP.BF16.PACK_AB R7, R124, R65 ;  /* 0x000000417c07723e */ /* 0x020fe200000010ff */
[----:B------:R-:W-:Y:S02]  /*13880*/  MUFU.EX2 R150, R150 ;  /* 0x0000009600967308 */ /* 0x000fe40000000800 */
[----:B------:R-:W-:-:S04]  /*13890*/  FADD.FTZ R121, R121, R120 ;  /* 0x0000007879797221 */ /* 0x000fc80000010000 */
[C---:B-1----:R-:W-:Y:S01]  /*138a0*/  HMMA.16816.F32.BF16 R104, R4.reuse, R12, R104 ;  /* 0x0000000c0468723c */ /* 0x042fe20000041868 */
[----:B------:R-:W-:Y:S01]  /*138b0*/  FADD.FTZ R122, R122, R121 ;  /* 0x000000797a7a7221 */ /* 0x000fe20000010000 */
[----:B------:R-:W-:Y:S06]  /*138c0*/  MUFU.EX2 R125, R125 ;  /* 0x0000007d007d7308 */ /* 0x000fec0000000800 */
[C---:B------:R-:W-:Y:S01]  /*138d0*/  HMMA.16816.F32.BF16 R100, R4.reuse, R14, R100 ;  /* 0x0000000e0464723c */ /* 0x040fe20000041864 */
[----:B------:R-:W1:Y:S01]  /*138e0*/  LDSM.16.MT88.4 R12, [R185+0xdc00] ;  /* 0x00dc0000b90c783b */ /* 0x000e620000004200 */
[----:B------:R-:W-:Y:S06]  /*138f0*/  MUFU.EX2 R127, R127 ;  /* 0x0000007f007f7308 */ /* 0x000fec0000000800 */
[C---:B------:R-:W-:Y:S02]  /*13900*/  HMMA.16816.F32.BF16 R96, R4.reuse, R8, R96 ;  /* 0x000000080460723c */ /* 0x040fe40000041860 */
[----:B------:R-:W5:Y:S06]  /*13910*/  MUFU.EX2 R130, R130 ;  /* 0x0000008200827308 */ /* 0x000f6c0000000800 */
[C---:B------:R-:W-:Y:S01]  /*13920*/  HMMA.16816.F32.BF16 R92, R4.reuse, R10, R92 ;  /* 0x0000000a045c723c */ /* 0x040fe2000004185c */
[----:B------:R-:W3:Y:S01]  /*13930*/  LDSM.16.MT88.4 R8, [R118+0xa000] ;  /* 0x00a000007608783b */ /* 0x000ee20000004200 */
[----:B------:R-:W-:Y:S06]  /*13940*/  MUFU.EX2 R128, R128 ;  /* 0x0000008000807308 */ /* 0x000fec0000000800 */
[C---:B------:R-:W-:Y:S02]  /*13950*/  HMMA.16816.F32.BF16 R112, R4.reuse, R16, R112 ;  /* 0x000000100470723c */ /* 0x040fe40000041870 */
[----:B------:R-:W1:Y:S06]  /*13960*/  MUFU.EX2 R141, R141 ;  /* 0x0000008d008d7308 */ /* 0x000e6c0000000800 */
[C---:B------:R-:W-:Y:S01]  /*13970*/  HMMA.16816.F32.BF16 R108, R4.reuse, R18, R108 ;  /* 0x00000012046c723c */ /* 0x040fe2000004186c */
[----:B------:R-:W3:Y:S01]  /*13980*/  LDSM.16.MT88.4 R16, [R185+0xa000] ;  /* 0x00a00000b910783b */ /* 0x000ee20000004200 */
[----:B------:R-:W1:Y:S06]  /*13990*/  MUFU.EX2 R126, R126 ;  /* 0x0000007e007e7308 */ /* 0x000e6c0000000800 */
[C---:B--2---:R-:W-:Y:S02]  /*139a0*/  HMMA.16816.F32.BF16 R88, R4.reuse, R24, R88 ;  /* 0x000000180458723c */ /* 0x044fe40000041858 */
        /* <DEDUP_REMOVED lines=17> */
[----:B------:R-:W-:Y:S01]  /*13ac0*/  HMMA.16816.F32.BF16 R104, R4, R8, R104 ;  /* 0x000000080468723c */ /* 0x000fe20000041868 */
[----:B------:R-:W-:-:S07]  /*13ad0*/  FADD.FTZ R140, R140, R139 ;  /* 0x0000008b8c8c7221 */ /* 0x000fce0000010000 */
        /* <DEDUP_REMOVED lines=16> */
[----:B------:R-:W4:Y:S06]  /*13be0*/  LDSM.16.MT88.4 R20, [R118+0xc400] ;  /* 0x00c400007614783b */ /* 0x000f2c0000004200 */
[----:B------:R-:W-:Y:S01]  /*13bf0*/  F2FP.BF16.PACK_AB R4, R148, R145 ;  /* 0x000000919404723e */ /* 0x000fe200000010ff */
        /* <DEDUP_REMOVED lines=16> */
[C---:B----4-:R-:W-:Y:S08]  /*13d00*/  HMMA.16816.F32.BF16 R88, R4.reuse, R20, R88 ;  /* 0x000000140458723c */ /* 0x050ff00000041858 */
        /* <DEDUP_REMOVED lines=8> */
[C---:B---3--:R-:W-:Y:S03]  /*13d90*/  HMMA.16816.F32.BF16 R72, R4.reuse, R16, R72 ;  /* 0x000000100448723c */ /* 0x048fe60000041848 */
[----:B------:R-:W-:Y:S02]  /*13da0*/  FADD.FTZ R26, R45, R26 ;  /* 0x0000001a2d1a7221 */ /* 0x000fe40000010000 */
[----:B------:R-:W3:Y:S02]  /*13db0*/  MUFU.EX2 R25, R25 ;  /* 0x0000001900197308 */ /* 0x000ee40000000800 */
[----:B------:R-:W-:Y:S01]  /*13dc0*/  FADD.FTZ R43, R43, R26 ;  /* 0x0000001a2b2b7221 */ /* 0x000fe20000010000 */
[----:B------:R-:W-:Y:S01]  /*13dd0*/  HMMA.16816.F32.BF16 R68, R4, R18, R68 ;  /* 0x000000120444723c */ /* 0x000fe20000041844 */
[----:B------:R-:W4:Y:S02]  /*13de0*/  LDSM.16.MT88.4 R16, [R118+0xc800] ;  /* 0x00c800007610783b */ /* 0x000f240000004200 */
[----:B------:R-:W-:-:S04]  /*13df0*/  FADD.FTZ R38, R38, R43 ;  /* 0x0000002b26267221 */ /* 0x000fc80000010000 */
[----:B-----5:R-:W-:Y:S01]  /*13e00*/  F2FP.BF16.PACK_AB R4, R130, R127 ;  /* 0x0000007f8204723e */ /* 0x020fe200000010ff */
        /* <DEDUP_REMOVED lines=13> */
[----:B------:R-:W-:Y:S01]  /*13ee0*/  HMMA.16816.F32.BF16 R108, R4, R14, R108 ;  /* 0x0000000e046c723c */ /* 0x000fe2000004186c */
[----:B------:R-:W1:Y:S01]  /*13ef0*/  LDSM.16.MT88.4 R12, [R185+0xe800] ;  /* 0x00e80000b90c783b */ /* 0x000e620000004200 */
[----:B------:R-:W-:-:S04]  /*13f00*/  FADD.FTZ R31, R28, R31 ;  /* 0x0000001f1c1f7221 */ /* 0x000fc80000010000 */
        /* <DEDUP_REMOVED lines=18> */
[C---:B-1----:R-:W-:Y:S01]  /*14030*/  HMMA.16816.F32.BF16 R80, R4.reuse, R12, R80 ;  /* 0x0000000c0450723c */ /* 0x042fe20000041850 */
[-C--:B------:R-:W-:Y:S02]  /*14040*/  FFMA.FTZ R20, R59, R57.reuse, -R56 ;  /* 0x000000393b147223 */ /* 0x080fe40000010838 */
[----:B------:R-:W-:Y:S02]  /*14050*/  FFMA.FTZ R21, R62, R57, -R55 ;  /* 0x000000393e157223 */ /* 0x000fe40000010837 */
[----:B------:R-:W-:Y:S02]  /*14060*/  FADD.FTZ R144, R144, R143 ;  /* 0x0000008f90907221 */ /* 0x000fe40000010000 */
[----:B------:R-:W1:Y:S01]  /*14070*/  MUFU.EX2 R20, R20 ;  /* 0x0000001400147308 */ /* 0x000e620000000800 */
[----:B------:R-:W-:Y:S01]  /*14080*/  HMMA.16816.F32.BF16 R76, R4, R14, R76 ;  /* 0x0000000e044c723c */ /* 0x000fe2000004184c */
[----:B------:R-:W5:Y:S01]  /*14090*/  LDSM.16.MT88.4 R12, [R118+0xac00] ;  /* 0x00ac0000760c783b */ /* 0x000f620000004200 */
[----:B------:R-:W-:-:S04]  /*140a0*/  FADD.FTZ R129, R129, R144 ;  /* 0x0000009081817221 */ /* 0x000fc80000010000 */
[----:B------:R-:W-:Y:S01]  /*140b0*/  FADD.FTZ R150, R150, R129 ;  /* 0x0000008196967221 */ /* 0x000fe20000010000 */
[----:B------:R-:W-:Y:S01]  /*140c0*/  MUFU.EX2 R21, R21 ;  /* 0x0000001500157308 */ /* 0x000fe20000000800 */
[----:B--2---:R-:W-:Y:S02]  /*140d0*/  HMMA.16816.F32.BF16 R72, R4, R8, R72 ;  /* 0x000000080448723c */ /* 0x004fe40000041848 */
[----:B------:R-:W-:-:S04]  /*140e0*/  FADD.FTZ R125, R125, R150 ;  /* 0x000000967d7d7221 */ /* 0x000fc80000010000 */
[----:B------:R-:W-:Y:S02]  /*140f0*/  FADD.FTZ R125, R126, R125 ;  /* 0x0000007d7e7d7221 */ /* 0x000fe40000010000 */
        /* <DEDUP_REMOVED lines=62> */
[----:B------:R-:W-:Y:S02]  /*144e0*/  ISETP.GE.AND P2, PT, R12, RZ, PT ;  /* 0x000000ff0c00720c */ /* 0x000fe40003f46270 */
[----:B------:R-:W2:Y:S01]  /*144f0*/  LD.E.64 R12, [R116.64+0x28] ;  /* 0x00002804740c7980 */ /* 0x000ea2000c101b00 */
[----:B------:R-:W-:-:S04]  /*14500*/  IMAD.HI.U32 R9, R10, R5, RZ ;  /* 0x000000050a097227 */ /* 0x000fc800078e00ff */
[----:B------:R-:W-:-:S04]  /*14510*/  IMAD.HI.U32 R10, R10, R7, RZ ;  /* 0x000000070a0a7227 */ /* 0x000fc800078e00ff */
[-C--:B------:R-:W-:Y:S02]  /*14520*/  IMAD R5, R9, R6.reuse, R5 ;  /* 0x0000000609057224 */ /* 0x080fe400078e0205 */
        /* <DEDUP_REMOVED lines=12> */
[----:B------:R-:W-:Y:S01]  /*145f0*/  @!P0 IMAD.MOV R9, RZ, RZ, -R9 ;  /* 0x000000ffff098224 */ /* 0x000fe200078e0a09 */
[----:B------:R-:W-:-:S04]  /*14600*/  @!P2 IADD3 R10, -R10, RZ, RZ ;  /* 0x000000ff0a0aa210 */ /* 0x000fc80007ffe1ff */
[C---:B------:R-:W-:Y:S02]  /*14610*/  SEL R6, R4.reuse, R9, !P1 ;  /* 0x0000000904067207 */ /* 0x040fe40004800000 */
[----:B------:R-:W-:Y:S01]  /*14620*/  SEL R7, R4, R10, !P1 ;  /* 0x0000000a04077207 */ /* 0x000fe20004800000 */
[----:B------:R-:W3:Y:S02]  /*14630*/  LD.E.64 R8, [R116.64+0x40] ;  /* 0x0000400474087980 */ /* 0x000ee4000c101b00 */
[----:B------:R-:W-:-:S04]  /*14640*/  IMAD.WIDE R16, R6, 0x4, R202 ;  /* 0x0000000406107825 */ /* 0x000fc800078e02ca */
[C---:B------:R-:W-:Y:S01]  /*14650*/  IMAD.WIDE R14, R7.reuse, 0x4, R202 ;  /* 0x00000004070e7825 */ /* 0x040fe200078e02ca */
[----:B------:R-:W4:Y:S04]  /*14660*/  LD.E R4, [R16.64] ;  /* 0x0000000410047980 */ /* 0x000f28000c101900 */
[----:B------:R-:W4:Y:S01]  /*14670*/  LD.E R5, [R14.64] ;  /* 0x000000040e057980 */ /* 0x000f22000c101900 */
[----:B------:R-:W-:-:S04]  /*14680*/  IMAD.IADD R6, R7, 0x1, -R6 ;  /* 0x0000000107067824 */ /* 0x000fc800078e0a06 */
[----:B------:R-:W-:-:S05]  /*14690*/  IMAD R11, R11, R6, -0x80 ;  /* 0xffffff800b0b7424 */ /* 0x000fca00078e0206 */
[----:B------:R-:W-:Y:S01]  /*146a0*/  SHF.R.S32.HI R7, RZ, 0x1f, R11 ;  /* 0x0000001fff077819 */ /* 0x000fe2000001140b */
[-C--:B---3--:R-:W-:Y:S02]  /*146b0*/  IMAD R6, R9, R11.reuse, RZ ;  /* 0x0000000b09067224 */ /* 0x088fe400078e02ff */
[----:B------:R-:W-:-:S04]  /*146c0*/  IMAD.WIDE.U32 R10, R8, R11, RZ ;  /* 0x0000000b080a7225 */ /* 0x000fc800078e00ff */
[----:B------:R-:W-:Y:S02]  /*146d0*/  IMAD R6, R8, R7, R6 ;  /* 0x0000000708067224 */ /* 0x000fe400078e0206 */
[----:B----4-:R-:W-:-:S03]  /*146e0*/  IMAD.IADD R5, R4, 0x1, -R5 ;  /* 0x0000000104057824 */ /* 0x010fc600078e0a05 */
[----:B------:R-:W-:Y:S01]  /*146f0*/  IADD3 R11, R11, R6, RZ ;  /* 0x000000060b0b7210 */ /* 0x000fe20007ffe0ff */
[----:B--2---:R-:W-:Y:S01]  /*14700*/  IMAD R7, R13, R5, RZ ;  /* 0x000000050d077224 */ /* 0x004fe200078e02ff */
[----:B------:R-:W-:-:S03]  /*14710*/  SHF.R.S32.HI R4, RZ, 0x1f, R5 ;  /* 0x0000001fff047819 */ /* 0x000fc60000011405 */
[----:B------:R-:W-:-:S04]  /*14720*/  IMAD.WIDE.U32 R8, R5, R12, R10 ;  /* 0x0000000c05087225 */ /* 0x000fc800078e000a */
[----:B------:R-:W-:-:S04]  /*14730*/  IMAD R4, R12, R4, R7 ;  /* 0x000000040c047224 */ /* 0x000fc800078e0207 */
[----:B------:R-:W-:Y:S01]  /*14740*/  IMAD.IADD R4, R9, 0x1, R4 ;  /* 0x0000000109047824 */ /* 0x000fe200078e0204 */
[----:B------:R-:W-:Y:S05]  /*14750*/  BRA `(.L_x_1771) ;  /* 0x0000003000007947 */ /* 0x000fea0003800000 */
.L_x_1770:
[----:B------:R-:W2:Y:S02]  /*14760*/  LD.E R8, [R116.64+0x40] ;  /* 0x0000400474087980 */ /* 0x000ea4000c101900 */
[----:B--2---:R-:W-:-:S04]  /*14770*/  LEA R8, -R8, RZ, 0x7 ;  /* 0x000000ff08087211 */ /* 0x004fc800078e39ff */
[----:B------:R-:W-:Y:S02]  /*14780*/  SHF.R.S32.HI R4, RZ, 0x1f, R8 ;  /* 0x0000001fff047819 */ /* 0x000fe40000011408 */
.L_x_1771:
[----:B------:R-:W-:Y:S05]  /*14790*/  BSYNC B0 ;  /* 0x0000000000007941 */ /* 0x000fea0003800000 */
.L_x_1769:
[C---:B------:R-:W-:Y:S02]  /*147a0*/  LOP3.LUT P5, RZ, R205.reuse, 0x2, RZ, 0xc0, !PT ;  /* 0x00000002cdff7812 */ /* 0x040fe400078ac0ff */
[C---:B------:R-:W-:Y:S02]  /*147b0*/  LOP3.LUT R5, R205.reuse, 0x1, RZ, 0xc0, !PT ;  /* 0x00000001cd057812 */ /* 0x040fe400078ec0ff */
[----:B------:R-:W-:Y:S02]  /*147c0*/  LOP3.LUT P4, RZ, R205, 0x4, RZ, 0xc0, !PT ;  /* 0x00000004cdff7812 */ /* 0x000fe4000788c0ff */
[----:B------:R-:W-:Y:S02]  /*147d0*/  ISETP.NE.AND P6, PT, R5, RZ, PT ;  /* 0x000000ff0500720c */ /* 0x000fe40003fc5270 */
[C---:B------:R-:W-:Y:S02]  /*147e0*/  IADD3 R7, P0, R8.reuse, R189, RZ ;  /* 0x000000bd08077210 */ /* 0x040fe40007f1e0ff */
[----:B------:R-:W-:-:S02]  /*147f0*/  LEA R174, P1, R8, R136, 0x1 ;  /* 0x0000008808ae7211 */ /* 0x000fc400078208ff */
[C---:B------:R-:W-:Y:S01]  /*14800*/  IADD3 R5, P2, R7.reuse, R189, RZ ;  /* 0x000000bd07057210 */ /* 0x040fe20007f5e0ff */
[----:B------:R-:W-:Y:S01]  /*14810*/  IMAD.X R6, R4, 0x1, R190, P0 ;  /* 0x0000000104067824 */ /* 0x000fe200000e06be */
[CC--:B------:R-:W-:Y:S02]  /*14820*/  @P5 LEA R10, P0, R7.reuse, R136.reuse, 0x1 ;  /* 0x00000088070a5211 */ /* 0x0c0fe400078008ff */
[-C--:B------:R-:W-:Y:S01]  /*14830*/  LEA.HI.X R175, R8, R137.reuse, R4, 0x1, P1 ;  /* 0x0000008908af7211 */ /* 0x080fe200008f0c04 */
[----:B------:R-:W-:Y:S01]  /*14840*/  IMAD.X R4, R6, 0x1, R190, P2 ;  /* 0x0000000106047824 */ /* 0x000fe200010e06be */
[C---:B------:R-:W-:Y:S02]  /*14850*/  @P5 LEA.HI.X R11, R7.reuse, R137, R6, 0x1, P0 ;  /* 0x00000089070b5211 */ /* 0x040fe400000f0c06 */
[CC--:B------:R-:W-:Y:S01]  /*14860*/  @P4 LEA R8, P1, R7.reuse, R136.reuse, 0x1 ;  /* 0x0000008807084211 */ /* 0x0c0fe200078208ff */
[----:B------:R-:W-:Y:S01]  /*14870*/  @!PT LDS RZ, [RZ] ;  /* 0x00000000fffff984 */ /* 0x000fe20000000800 */
[----:B------:R-:W-:Y:S01]  /*14880*/  @!PT LDS RZ, [RZ] ;  /* 0x00000000fffff984 */ /* 0x000fe20000000800 */
[----:B------:R-:W-:Y:S01]  /*14890*/  @!PT LDS RZ, [RZ] ;  /* 0x00000000fffff984 */ /* 0x000fe20000000800 */
[----:B------:R1:W-:Y:S01]  /*148a0*/  @P6 LDGSTS.E.BYPASS.LTC128B.128 [R200+0x9000], [R174.64] ;  /* 0x09000000aec86fae */ /* 0x0003e2000b901d44 */
[----:B------:R-:W-:-:S02]  /*148b0*/  @P6 LEA R14, P0, R7, R136, 0x1 ;  /* 0x00000088070e6211 */ /* 0x000fc400078008ff */
[-C--:B------:R-:W-:Y:S01]  /*148c0*/  @P6 LEA R12, P2, R5, R136.reuse, 0x1 ;  /* 0x00000088050c6211 */ /* 0x080fe200078408ff */
[----:B------:R-:W-:Y:S01]  /*148d0*/  @!P6 STS [R200+0x9000], RZ ;  /* 0x009000ffc800e388 */ /* 0x000fe20000000800 */
[CCC-:B------:R-:W-:Y:S02]  /*148e0*/  @P4 LEA.HI.X R9, R7.reuse, R137.reuse, R6.reuse, 0x1, P1 ;  /* 0x0000008907094211 */ /* 0x1c0fe400008f0c06 */
[-C--:B------:R-:W-:Y:S01]  /*148f0*/  @P6 LEA.HI.X R15, R7, R137.reuse, R6, 0x1, P0 ;  /* 0x00000089070f6211 */ /* 0x080fe200000f0c06 */
[----:B------:R-:W-:Y:S01]  /*14900*/  @!P6 STS [R200+0x9004], RZ ;  /* 0x009004ffc800e388 */ /* 0x000fe20000000800 */
[C---:B------:R-:W-:Y:S02]  /*14910*/  @P6 LEA.HI.X R13, R5.reuse, R137, R4, 0x1, P2 ;  /* 0x00000089050d6211 */ /* 0x040fe400010f0c04 */
[CC--:B------:R-:W-:Y:S01]  /*14920*/  @P5 LEA R18, P1, R5.reuse, R136.reuse, 0x1 ;  /* 0x0000008805125211 */ /* 0x0c0fe200078208ff */
[----:B------:R-:W-:Y:S01]  /*14930*/  @!P6 STS.64 [R200+0x9008], RZ ;  /* 0x009008ffc800e388 */ /* 0x000fe20000000a00 */
[----:B------:R-:W-:-:S02]  /*14940*/  @P4 LEA R16, P0, R5, R136, 0x1 ;  /* 0x0000008805104211 */ /* 0x000fc400078008ff */
[C---:B------:R-:W-:Y:S02]  /*14950*/  IADD3 R6, P2, R5.reuse, R189, RZ ;  /* 0x000000bd05067210 */ /* 0x040fe40007f5e0ff */
[CCC-:B------:R-:W-:Y:S02]  /*14960*/  @P5 LEA.HI.X R19, R5.reuse, R137.reuse, R4.reuse, 0x1, P1 ;  /* 0x0000008905135211 */ /* 0x1c0fe400008f0c04 */
[----:B------:R-:W-:Y:S01]  /*14970*/  @P4 LEA.HI.X R17, R5, R137, R4, 0x1, P0 ;  /* 0x0000008905114211 */ /* 0x000fe200000f0c04 */
[----:B------:R-:W-:Y:S01]  /*14980*/  IMAD.X R4, R4, 0x1, R190, P2 ;  /* 0x0000000104047824 */ /* 0x000fe200010e06be */
[CC--:B------:R-:W-:Y:S01]  /*14990*/  @P6 LEA R22, P2, R6.reuse, R136.reuse, 0x1 ;  /* 0x0000008806166211 */ /* 0x0c0fe200078408ff */
[----:B------:R-:W-:Y:S01]  /*149a0*/  @P5 IMAD.MOV.U32 R5, RZ, RZ, R175 ;  /* 0x000000ffff055224 */ /* 0x000fe200078e00af */
[CC--:B------:R-:W-:Y:S02]  /*149b0*/  @P5 LEA R20, P1, R6.reuse, R136.reuse, 0x1 ;  /* 0x0000008806145211 */ /* 0x0c0fe400078208ff */
[----:B------:R-:W-:-:S02]  /*149c0*/  @P4 LEA R24, P0, R6, R136, 0x1 ;  /* 0x0000008806184211 */ /* 0x000fc400078008ff */
[CCC-:B------:R-:W-:Y:S02]  /*149d0*/  @P6 LEA.HI.X R23, R6.reuse, R137.reuse, R4.reuse, 0x1, P2 ;  /* 0x0000008906176211 */ /* 0x1c0fe400010f0c04 */
[CCC-:B------:R-:W-:Y:S02]  /*149e0*/  @P5 LEA.HI.X R21, R6.reuse, R137.reuse, R4.reuse, 0x1, P1 ;  /* 0x0000008906155211 */ /* 0x1c0fe400008f0c04 */
[----:B------:R-:W-:Y:S01]  /*149f0*/  @P4 LEA.HI.X R25, R6, R137, R4, 0x1, P0 ;  /* 0x0000008906194211 */ /* 0x000fe200000f0c04 */
        /* <DEDUP_REMOVED lines=59> */
[----:B------:R-:W-:Y:S03]  /*14db0*/  BSSY B1, `(.L_x_1772) ;  /* 0x0000268000017945 */ /* 0x000fe60003800000 */
[----:B------:R-:W-:Y:S04]  /*14dc0*/  LDSM.16.M88.4 R64, [R188] ;  /* 0x00000000bc40783b */ /* 0x000fe80000000200 */
[----:B------:R-:W2:Y:S04]  /*14dd0*/  LDSM.16.M88.4 R36, [R187+0x3800] ;  /* 0x00380000bb24783b */ /* 0x000ea80000000200 */
[----:B---3--:R-:W3:Y:S04]  /*14de0*/  LDSM.16.M88.4 R12, [R187+0x3000] ;  /* 0x00300000bb0c783b */ /* 0x008ee80000000200 */
[----:B------:R-:W3:Y:S04]  /*14df0*/  LDSM.16.M88.4 R44, [R187+0x3400] ;  /* 0x00340000bb2c783b */ /* 0x000ee80000000200 */
[----:B------:R-:W3:Y:S04]  /*14e00*/  LDSM.16.M88.4 R28, [R187+0x3c00] ;  /* 0x003c0000bb1c783b */ /* 0x000ee80000000200 */
[----:B-1----:R-:W-:Y:S04]  /*14e10*/  LDSM.16.M88.4 R24, [R186] ;  /* 0x00000000ba18783b */ /* 0x002fe80000000200 */
[----:B------:R-:W1:Y:S04]  /*14e20*/  LDSM.16.M88.4 R52, [R184+0x3800] ;  /* 0x00380000b834783b */ /* 0x000e680000000200 */
[----:B----4-:R-:W4:Y:S04]  /*14e30*/  LDSM.16.M88.4 R8, [R184+0x3000] ;  /* 0x00300000b808783b */ /* 0x010f280000000200 */
[----:B--2---:R-:W2:Y:S04]  /*14e40*/  LDSM.16.M88.4 R4, [R184+0x3400] ;  /* 0x00340000b804783b */ /* 0x004ea80000000200 */
[----:B------:R-:W1:Y:S04]  /*14e50*/  LDSM.16.M88.4 R140, [R187+0x4000] ;  /* 0x00400000bb8c783b */ /* 0x000e680000000200 */
[----:B------:R-:W1:Y:S04]  /*14e60*/  LDSM.16.M88.4 R132, [R187+0x4400] ;  /* 0x00440000bb84783b */ /* 0x000e680000000200 */
[----:B------:R-:W1:Y:S01]  /*14e70*/  LDSM.16.M88.4 R124, [R187+0x4800] ;  /* 0x00480000bb7c783b */ /* 0x000e620000000200 */
        /* <DEDUP_REMOVED lines=15> */
[C---:B------:R-:W-:Y:S08]  /*14f70*/  HMMA.16816.F32.BF16 R44, R64.reuse, R46, RZ ;  /* 0x0000002e402c723c */ /* 0x040ff000000418ff */
[C---:B------:R-:W-:Y:S08]  /*14f80*/  HMMA.16816.F32.BF16 R32, R64.reuse, R28, RZ ;  /* 0x0000001c4020723c */ /* 0x040ff000000418ff */
[----:B------:R-:W-:Y:S08]  /*14f90*/  HMMA.16816.F32.BF16 R28, R64, R30, RZ ;  /* 0x0000001e401c723c */ /* 0x000ff000000418ff */
[C---:B-1----:R-:W-:Y:S08]  /*14fa0*/  HMMA.16816.F32.BF16 R40, R24.reuse, R52, R40 ;  /* 0x000000341828723c */ /* 0x042ff00000041828 */
[C---:B------:R-:W-:Y:S01]  /*14fb0*/  HMMA.16816.F32.BF16 R36, R24.reuse, R54, R36 ;  /* 0x000000361824723c */ /* 0x040fe20000041824 */
[----:B------:R-:W-:Y:S07]  /*14fc0*/  LDSM.16.M88.4 R52, [R184+0x4c00] ;  /* 0x004c0000b834783b */ /* 0x000fee0000000200 */
[C---:B----4-:R-:W-:Y:S08]  /*14fd0*/  HMMA.16816.F32.BF16 R16, R24.reuse, R8, R16 ;  /* 0x000000081810723c */ /* 0x050ff00000041810 */
[C---:B------:R-:W-:Y:S01]  /*14fe0*/  HMMA.16816.F32.BF16 R12, R24.reuse, R10, R12 ;  /* 0x0000000a180c723c */ /* 0x040fe2000004180c */
[----:B------:R-:W1:Y:S07]  /*14ff0*/  LDSM.16.M88.4 R8, [R184+0x4000] ;  /* 0x00400000b808783b */ /* 0x000e6e0000000200 */
[C---:B--2---:R-:W-:Y:S08]  /*15000*/  HMMA.16816.F32.BF16 R48, R24.reuse, R4, R48 ;  /* 0x000000041830723c */ /* 0x044ff00000041830 */
[----:B------:R-:W-:Y:S01]  /*15010*/  HMMA.16816.F32.BF16 R44, R24, R6, R44 ;  /* 0x00000006182c723c */ /* 0x000fe2000004182c */
[----:B------:R-:W2:Y:S07]  /*15020*/  LDSM.16.M88.4 R4, [R184+0x4400] ;  /* 0x00440000b804783b */ /* 0x000eae0000000200 */
[C---:B------:R-:W-:Y:S08]  /*15030*/  HMMA.16816.F32.BF16 R144, R64.reuse, R140, RZ ;  /* 0x0000008c4090723c */ /* 0x040ff000000418ff */
[C---:B------:R-:W-:Y:S08]  /*15040*/  HMMA.16816.F32.BF16 R136, R64.reuse, R132, RZ ;  /* 0x000000844088723c */ /* 0x040ff000000418ff */
[----:B------:R-:W-:Y:S08]  /*15050*/  HMMA.16816.F32.BF16 R128, R64, R124, RZ ;  /* 0x0000007c4080723c */ /* 0x000ff000000418ff */
[C---:B------:R-:W-:Y:S08]  /*15060*/  HMMA.16816.F32.BF16 R32, R24.reuse, R20, R32 ;  /* 0x000000141820723c */ /* 0x040ff00000041820 */
[----:B------:R-:W-:Y:S01]  /*15070*/  HMMA.16816.F32.BF16 R28, R24, R22, R28 ;  /* 0x00000016181c723c */ /* 0x000fe2000004181c */
[----:B------:R-:W3:Y:S07]  /*15080*/  LDSM.16.M88.4 R20, [R187+0x5000] ;  /* 0x00500000bb14783b */ /* 0x000eee0000000200 */
[C---:B------:R-:W-:Y:S08]  /*15090*/  HMMA.16816.F32.BF16 R140, R64.reuse, R142, RZ ;  /* 0x0000008e408c723c */ /* 0x040ff000000418ff */
[C---:B------:R-:W-:Y:S08]  /*150a0*/  HMMA.16816.F32.BF16 R132, R64.reuse, R134, RZ ;  /* 0x000000864084723c */ /* 0x040ff000000418ff */
[C---:B------:R-:W-:Y:S08]  /*150b0*/  HMMA.16816.F32.BF16 R124, R64.reuse, R126, RZ ;  /* 0x0000007e407c723c */ /* 0x040ff000000418ff */
[C---:B------:R-:W-:Y:S08]  /*150c0*/  HMMA.16816.F32.BF16 R120, R64.reuse, R56, RZ ;  /* 0x000000384078723c */ /* 0x040ff000000418ff */
[----:B------:R-:W-:Y:S01]  /*150d0*/  HMMA.16816.F32.BF16 R64, R64, R58, RZ ;  /* 0x0000003a4040723c */ /* 0x000fe200000418ff */
[----:B------:R-:W4:Y:S07]  /*150e0*/  LDSM.16.M88.4 R56, [R184+0x4800] ;  /* 0x00480000b838783b */ /* 0x000f2e0000000200 */
[C---:B-1----:R-:W-:Y:S08]  /*150f0*/  HMMA.16816.F32.BF16 R144, R24.reuse, R8, R144 ;  /* 0x000000081890723c */ /* 0x042ff00000041890 */
[C---:B------:R-:W-:Y:S08]  /*15100*/  HMMA.16816.F32.BF16 R120, R24.reuse, R52, R120 ;  /* 0x000000341878723c */ /* 0x040ff00000041878 */
[C---:B------:R-:W-:Y:S01]  /*15110*/  HMMA.16816.F32.BF16 R64, R24.reuse, R54, R64 ;  /* 0x000000361840723c */ /* 0x040fe20000041840 */
[----:B------:R-:W1:Y:S07]  /*15120*/  LDSM.16.M88.4 R52, [R187+0x5c00] ;  /* 0x005c0000bb34783b */ /* 0x000e6e0000000200 */
[C---:B------:R-:W-:Y:S01]  /*15130*/  HMMA.16816.F32.BF16 R140, R24.reuse, R10, R140 ;  /* 0x0000000a188c723c */ /* 0x040fe2000004188c */
[----:B------:R-:W1:Y:S07]  /*15140*/  LDSM.16.M88.4 R8, [R187+0x5400] ;  /* 0x00540000bb08783b */ /* 0x000e6e0000000200 */
[C---:B--2---:R-:W-:Y:S08]  /*15150*/  HMMA.16816.F32.BF16 R136, R24.reuse, R4, R136 ;  /* 0x000000041888723c */ /* 0x044ff00000041888 */
[----:B------:R-:W-:Y:S01]  /*15160*/  HMMA.16816.F32.BF16 R132, R24, R6, R132 ;  /* 0x000000061884723c */ /* 0x000fe20000041884 */
[----:B------:R-:W2:Y:S07]  /*15170*/  LDSM.16.M88.4 R4, [R187+0x5800] ;  /* 0x00580000bb04783b */ /* 0x000eae0000000200 */
[----:B---3--:R-:W-:Y:S08]  /*15180*/  HMMA.16816.F32.BF16 R16, R164, R20, R16 ;  /* 0x00000014a410723c */ /* 0x008ff00000041810 */
[C---:B----4-:R-:W-:Y:S08]  /*15190*/  HMMA.16816.F32.BF16 R128, R24.reuse, R56, R128 ;  /* 0x000000381880723c */ /* 0x050ff00000041880 */
[----:B------:R-:W-:Y:S01]  /*151a0*/  HMMA.16816.F32.BF16 R124, R24, R58, R124 ;  /* 0x0000003a187c723c */ /* 0x000fe2000004187c */
[----:B------:R-:W-:Y:S04]  /*151b0*/  LDSM.16.M88.4 R24, [R188+0x2000] ;  /* 0x00200000bc18783b */ /* 0x000fe80000000200 */
[----:B------:R-:W-:Y:S03]  /*151c0*/  LDSM.16.M88.4 R56, [R184+0x5400] ;  /* 0x00540000b838783b */ /* 0x000fe60000000200 */
[----:B------:R-:W-:Y:S01]  /*151d0*/  HMMA.16816.F32.BF16 R12, R164, R22, R12 ;  /* 0x00000016a40c723c */ /* 0x000fe2000004180c */
[----:B------:R-:W3:Y:S07]  /*151e0*/  LDSM.16.M88.4 R20, [R187+0x7000] ;  /* 0x00700000bb14783b */ /* 0x000eee0000000200 */
[----:B------:R-:W-:Y:S08]  /*151f0*/  HMMA.16816.F32.BF16 R16, R60, R168, R16 ;  /* 0x000000a83c10723c */ /* 0x000ff00000041810 */
        /* <DEDUP_REMOVED lines=9> */
[C---:B------:R-:W-:Y:S08]  /*15290*/  HMMA.16816.F32.BF16 R136, R164.reuse, R156, R136 ;  /* 0x0000009ca488723c */ /* 0x040ff00000041888 */
[----:B------:R-:W-:Y:S08]  /*152a0*/  HMMA.16816.F32.BF16 R132, R164, R158, R132 ;  /* 0x0000009ea484723c */ /* 0x000ff00000041884 */
[----:B------:R-:W-:Y:S08]  /*152b0*/  HMMA.16816.F32.BF16 R12, R60, R170, R12 ;  /* 0x000000aa3c0c723c */ /* 0x000ff0000004180c */
[----:B------:R-:W-:Y:S01]  /*152c0*/  HMMA.16816.F32.BF16 R156, R164, R152, R128 ;  /* 0x00000098a49c723c */ /* 0x000fe20000041880 */
[----:B------:R-:W4:Y:S07]  /*152d0*/  LDSM.16.M88.4 R128, [R187+0x7400] ;  /* 0x00740000bb80783b */ /* 0x000f2e0000000200 */
[----:B---3--:R-:W-:Y:S08]  /*152e0*/  HMMA.16816.F32.BF16 R16, R24, R20, R16 ;  /* 0x000000141810723c */ /* 0x008ff00000041810 */
[C---:B------:R-:W-:Y:S08]  /*152f0*/  HMMA.16816.F32.BF16 R48, R60.reuse, R56, R48 ;  /* 0x000000383c30723c */ /* 0x040ff00000041830 */
[----:B------:R-:W-:Y:S08]  /*15300*/  HMMA.16816.F32.BF16 R44, R60, R58, R44 ;  /* 0x0000003a3c2c723c */ /* 0x000ff0000004182c */
[----:B------:R-:W-:Y:S01]  /*15310*/  HMMA.16816.F32.BF16 R12, R24, R22, R12 ;  /* 0x00000016180c723c */ /* 0x000fe2000004180c */
[----:B------:R-:W-:Y:S07]  /*15320*/  LDSM.16.M88.4 R20, [R184+0x5c00] ;  /* 0x005c0000b814783b */ /* 0x000fee0000000200 */
[----:B-1----:R-:W-:Y:S01]  /*15330*/  HMMA.16816.F32.BF16 R56, R60, R52, R40 ;  /* 0x000000343c38723c */ /* 0x002fe20000041828 */
[----:B------:R-:W1:Y:S07]  /*15340*/  LDSM.16.M88.4 R40, [R184+0x7400] ;  /* 0x00740000b828783b */ /* 0x000e6e0000000200 */
[----:B--2---:R-:W-:Y:S08]  /*15350*/  HMMA.16816.F32.BF16 R16, R8, R4, R16 ;  /* 0x000000040810723c */ /* 0x004ff00000041810 */
[C---:B----4-:R-:W-:Y:S08]  /*15360*/  HMMA.16816.F32.BF16 R48, R24.reuse, R128, R48 ;  /* 0x000000801830723c */ /* 0x050ff00000041830 */
[----:B------:R-:W-:Y:S08]  /*15370*/  HMMA.16816.F32.BF16 R44, R24, R130, R44 ;  /* 0x00000082182c723c */ /* 0x000ff0000004182c */
[----:B------:R-:W-:Y:S01]  /*15380*/  HMMA.16816.F32.BF16 R12, R8, R6, R12 ;  /* 0x00000006080c723c */ /* 0x000fe2000004180c */
[----:B------:R-:W2:Y:S01]  /*15390*/  LDSM.16.M88.4 R4, [R187+0x7800] ;  /* 0x00780000bb04783b */ /* 0x000ea20000000200 */
[----:B-----5:R-:W-:-:S02]  /*153a0*/  FMUL.FTZ R52, R16, R172 ;  /* 0x000000ac10347220 */ /* 0x020fc40000410000 */
[-C--:B------:R-:W-:Y:S02]  /*153b0*/  FMUL.FTZ R128, R17, R172.reuse ;  /* 0x000000ac11807220 */ /* 0x080fe40000410000 */
[-C--:B------:R-:W-:Y:S02]  /*153c0*/  FMUL.FTZ R53, R18, R172.reuse ;  /* 0x000000ac12357220 */ /* 0x080fe40000410000 */
[----:B------:R-:W-:Y:S01]  /*153d0*/  HMMA.16816.F32.BF16 R36, R60, R54, R36 ;  /* 0x000000363c24723c */ /* 0x000fe20000041824 */
[----:B------:R-:W-:Y:S06]  /*153e0*/  MUFU.TANH R52, R52 ;  /* 0x0000003400347308 */ /* 0x000fec0000002400 */
[-C--:B------:R-:W-:Y:S01]  /*153f0*/  FMUL.FTZ R54, R19, R172.reuse ;  /* 0x000000ac13367220 */ /* 0x080fe20000410000 */
[C---:B-1----:R-:W-:Y:S01]  /*15400*/  HMMA.16816.F32.BF16 R48, R8.reuse, R40, R48 ;  /* 0x000000280830723c */ /* 0x042fe20000041830 */
[----:B------:R-:W1:Y:S01]  /*15410*/  LDSM.16.M88.4 R16, [R184+0x6000] ;  /* 0x00600000b810783b */ /* 0x000e620000000200 */
[----:B------:R-:W-:Y:S06]  /*15420*/  MUFU.TANH R128, R128 ;  /* 0x0000008000807308 */ /* 0x000fec0000002400 */
[----:B------:R-:W-:Y:S01]  /*15430*/  HMMA.16816.F32.BF16 R44, R8, R42, R44 ;  /* 0x0000002a082c723c */ /* 0x000fe2000004182c */
[----:B------:R-:W3:Y:S01]  /*15440*/  LDSM.16.M88.4 R40, [R187+0x7c00] ;  /* 0x007c0000bb28783b */ /* 0x000ee20000000200 */
[-C--:B------:R-:W-:Y:S01]  /*15450*/  FMUL.FTZ R130, R12, R172.reuse ;  /* 0x000000ac0c827220 */ /* 0x080fe20000410000 */
[----:B------:R-:W-:Y:S01]  /*15460*/  MUFU.TANH R54, R54 ;  /* 0x0000003600367308 */ /* 0x000fe20000002400 */
[----:B------:R-:W-:-:S02]  /*15470*/  FMUL.FTZ R55, R13, R172 ;  /* 0x000000ac0d377220 */ /* 0x000fc40000410000 */
[-C--:B------:R-:W-:Y:S02]  /*15480*/  FMUL.FTZ R131, R14, R172.reuse ;  /* 0x000000ac0e837220 */ /* 0x080fe40000410000 */
[C---:B------:R-:W-:Y:S01]  /*15490*/  HMMA.16816.F32.BF16 R144, R164.reuse, R160, R144 ;  /* 0x000000a0a490723c */ /* 0x040fe20000041890 */
[-C--:B------:R-:W-:Y:S02]  /*154a0*/  FMUL.FTZ R129, R15, R172.reuse ;  /* 0x000000ac0f817220 */ /* 0x080fe40000410000 */
[----:B------:R-:W-:Y:S01]  /*154b0*/  LDSM.16.M88.4 R12, [R184+0x6400] ;  /* 0x00640000b80c783b */ /* 0x000fe20000000200 */
[----:B------:R-:W-:Y:S04]  /*154c0*/  MUFU.TANH R130, R130 ;  /* 0x0000008200827308 */ /* 0x000fe80000002400 */
[----:B------:R-:W-:Y:S01]  /*154d0*/  HMMA.16816.F32.BF16 R140, R164, R162, R140 ;  /* 0x000000a2a48c723c */ /* 0x000fe2000004188c */
[----:B------:R-:W-:-:S03]  /*154e0*/  FMUL.FTZ R50, R50, R172 ;  /* 0x000000ac32327220 */ /* 0x000fc60000410000 */
[----:B------:R-:W4:Y:S04]  /*154f0*/  MUFU.TANH R131, R131 ;  /* 0x0000008300837308 */ /* 0x000f280000002400 */
[----:B------:R-:W-:Y:S01]  /*15500*/  HMMA.16816.F32.BF16 R32, R60, R20, R32 ;  /* 0x000000143c20723c */ /* 0x000fe20000041820 */
[----:B------:R-:W-:-:S03]  /*15510*/  FMUL.FTZ R46, R46, R172 ;  /* 0x000000ac2e2e7220 */ /* 0x000fc60000410000 */
[----:B------:R-:W-:Y:S04]  /*15520*/  MUFU.TANH R50, R50 ;  /* 0x0000003200327308 */ /* 0x000fe80000002400 */
[----:B------:R-:W-:Y:S01]  /*15530*/  HMMA.16816.F32.BF16 R28, R60, R22, R28 ;  /* 0x000000163c1c723c */ /* 0x000fe2000004181c */
[----:B------:R-:W5:Y:S03]  /*15540*/  LDSM.16.M88.4 R20, [R184+0x7800] ;  /* 0x00780000b814783b */ /* 0x000f660000000200 */
[----:B------:R-:W1:Y:S04]  /*15550*/  MUFU.TANH R46, R46 ;  /* 0x0000002e002e7308 */ /* 0x000e680000002400 */
[C---:B--2---:R-:W-:Y:S04]  /*15560*/  HMMA.16816.F32.BF16 R56, R24.reuse, R4, R56 ;  /* 0x000000041838723c */ /* 0x044fe80000041838 */
[----:B------:R-:W-:Y:S04]  /*15570*/  MUFU.TANH R55, R55 ;  /* 0x0000003700377308 */ /* 0x000fe80000002400 */
[----:B------:R-:W-:Y:S01]  /*15580*/  HMMA.16816.F32.BF16 R36, R24, R6, R36 ;  /* 0x000000061824723c */ /* 0x000fe20000041824 */
[----:B------:R-:W2:Y:S03]  /*15590*/  LDSM.16.M88.4 R4, [R184+0x7c00] ;  /* 0x007c0000b804783b */ /* 0x000ea60000000200 */
[----:B------:R-:W-:Y:S04]  /*155a0*/  MUFU.TANH R129, R129 ;  /* 0x0000008100817308 */ /* 0x000fe80000002400 */
[C---:B-1----:R-:W-:Y:S04]  /*155b0*/  HMMA.16816.F32.BF16 R144, R60.reuse, R16, R144 ;  /* 0x000000103c90723c */ /* 0x042fe80000041890 */
[----:B------:R-:W-:Y:S04]  /*155c0*/  MUFU.TANH R53, R53 ;  /* 0x0000003500357308 */ /* 0x000fe80000002400 */
[----:B------:R-:W-:Y:S01]  /*155d0*/  HMMA.16816.F32.BF16 R140, R60, R18, R140 ;  /* 0x000000123c8c723c */ /* 0x000fe2000004188c */
[----:B------:R-:W1:Y:S07]  /*155e0*/  LDSM.16.M88.4 R16, [R184+0x6800] ;  /* 0x00680000b810783b */ /* 0x000e6e0000000200 */
[C---:B---3--:R-:W-:Y:S08]  /*155f0*/  HMMA.16816.F32.BF16 R32, R24.reuse, R40, R32 ;  /* 0x000000281820723c */ /* 0x048ff00000041820 */
[----:B------:R-:W-:Y:S01]  /*15600*/  HMMA.16816.F32.BF16 R28, R24, R42, R28 ;  /* 0x0000002a181c723c */ /* 0x000fe2000004181c */
[----:B------:R-:W-:Y:S07]  /*15610*/  LDSM.16.M88.4 R40, [R184+0x8000] ;  /* 0x00800000b828783b */ /* 0x000fee0000000200 */
[----:B------:R-:W-:Y:S08]  /*15620*/  HMMA.16816.F32.BF16 R124, R164, R154, R124 ;  /* 0x0000009aa47c723c */ /* 0x000ff0000004187c */
[C---:B-----5:R-:W-:Y:S08]  /*15630*/  HMMA.16816.F32.BF16 R56, R8.reuse, R20, R56 ;  /* 0x000000140838723c */ /* 0x060ff00000041838 */
[C---:B------:R-:W-:Y:S01]  /*15640*/  HMMA.16816.F32.BF16 R36, R8.reuse, R22, R36 ;  /* 0x000000160824723c */ /* 0x040fe20000041824 */
[----:B------:R-:W3:Y:S07]  /*15650*/  LDSM.16.M88.4 R20, [R187+0x8000] ;  /* 0x00800000bb14783b */ /* 0x000eee0000000200 */
[C---:B--2---:R-:W-:Y:S08]  /*15660*/  HMMA.16816.F32.BF16 R32, R8.reuse, R4, R32 ;  /* 0x000000040820723c */ /* 0x044ff00000041820 */
[----:B------:R-:W-:Y:S01]  /*15670*/  HMMA.16816.F32.BF16 R28, R8, R6, R28 ;  /* 0x00000006081c723c */ /* 0x000fe2000004181c */
[----:B------:R-:W2:Y:S01]  /*15680*/  LDSM.16.M88.4 R4, [R187+0x8800] ;  /* 0x00880000bb04783b */ /* 0x000ea20000000200 */
[----:B------:R-:W-:-:S02]  /*15690*/  FMUL.FTZ R56, R56, R172 ;  /* 0x000000ac38387220 */ /* 0x000fc40000410000 */
[-C--:B------:R-:W-:Y:S02]  /*156a0*/  FMUL.FTZ R58, R58, R172.reuse ;  /* 0x000000ac3a3a7220 */ /* 0x080fe40000410000 */
[----:B------:R-:W-:Y:S01]  /*156b0*/  MUFU.TANH R177, R56 ;  /* 0x0000003800b17308 */ /* 0x000fe20000002400 */
[-C--:B------:R-:W-:Y:S01]  /*156c0*/  FMUL.FTZ R57, R57, R172.reuse ;  /* 0x000000ac39397220 */ /* 0x080fe20000410000 */
[C---:B-1----:R-:W-:Y:S01]  /*156d0*/  HMMA.16816.F32.BF16 R156, R60.reuse, R16, R156 ;  /* 0x000000103c9c723c */ /* 0x042fe2000004189c */
[-C--:B------:R-:W-:Y:S02]  /*156e0*/  FMUL.FTZ R36, R36, R172.reuse ;  /* 0x000000ac24247220 */ /* 0x080fe40000410000 */
[-C--:B------:R-:W-:Y:S02]  /*156f0*/  FMUL.FTZ R38, R38, R172.reuse ;  /* 0x000000ac26267220 */ /* 0x080fe40000410000 */
[-C--:B------:R-:W-:Y:S01]  /*15700*/  FMUL.FTZ R59, R59, R172.reuse ;  /* 0x000000ac3b3b7220 */ /* 0x080fe20000410000 */
[----:B------:R-:W-:Y:S01]  /*15710*/  MUFU.TANH R180, R58 ;  /* 0x0000003a00b47308 */ /* 0x000fe20000002400 */
[-C--:B------:R-:W-:Y:S01]  /*15720*/  FMUL.FTZ R37, R37, R172.reuse ;  /* 0x000000ac25257220 */ /* 0x080fe20000410000 */
[----:B------:R-:W-:Y:S01]  /*15730*/  HMMA.16816.F32.BF16 R124, R60, R18, R124 ;  /* 0x000000123c7c723c */ /* 0x000fe2000004187c */
[----:B------:R-:W1:Y:S01]  /*15740*/  LDSM.16.M88.4 R16, [R187+0x8400] ;  /* 0x00840000bb10783b */ /* 0x000e620000000200 */
[----:B------:R-:W-:-:S02]  /*15750*/  FMUL.FTZ R168, R32, R172 ;  /* 0x000000ac20a87220 */ /* 0x000fc40000410000 */
[-C--:B------:R-:W-:Y:S02]  /*15760*/  FMUL.FTZ R34, R34, R172.reuse ;  /* 0x000000ac22227220 */ /* 0x080fe40000410000 */
[-C--:B------:R-:W-:Y:S01]  /*15770*/  FMUL.FTZ R32, R33, R172.reuse ;  /* 0x000000ac21207220 */ /* 0x080fe20000410000 */
[----:B------:R-:W-:Y:S01]  /*15780*/  MUFU.TANH R176, R36 ;  /* 0x0000002400b07308 */ /* 0x000fe20000002400 */
[C---:B------:R-:W-:Y:S01]  /*15790*/  HMMA.16816.F32.BF16 R136, R60.reuse, R12, R136 ;  /* 0x0000000c3c88723c */ /* 0x040fe20000041888 */
[-C--:B------:R-:W-:Y:S02]  /*157a0*/  FMUL.FTZ R33, R28, R172.reuse ;  /* 0x000000ac1c217220 */ /* 0x080fe40000410000 */
[-C--:B------:R-:W-:Y:S02]  /*157b0*/  FMUL.FTZ R30, R30, R172.reuse ;  /* 0x000000ac1e1e7220 */ /* 0x080fe40000410000 */
[-C--:B------:R-:W-:Y:S02]  /*157c0*/  FMUL.FTZ R39, R39, R172.reuse ;  /* 0x000000ac27277220 */ /* 0x080fe40000410000 */
[----:B------:R-:W-:Y:S01]  /*157d0*/  MUFU.TANH R181, R38 ;  /* 0x0000002600b57308 */ /* 0x000fe20000002400 */
[----:B------:R-:W-:Y:S01]  /*157e0*/  HMMA.16816.F32.BF16 R132, R60, R14, R132 ;  /* 0x0000000e3c84723c */ /* 0x000fe20000041884 */
[----:B------:R-:W5:Y:S01]  /*157f0*/  LDSM.16.M88.4 R12, [R184+0x6c00] ;  /* 0x006c0000b80c783b */ /* 0x000f620000000200 */
[----:B------:R-:W-:-:S02]  /*15800*/  FMUL.FTZ R28, R31, R172 ;  /* 0x000000ac1f1c7220 */ /* 0x000fc40000410000 */
[-C--:B------:R-:W-:Y:S02]  /*15810*/  FMUL.FTZ R35, R35, R172.reuse ;  /* 0x000000ac23237220 */ /* 0x080fe40000410000 */
[-C--:B------:R-:W-:Y:S01]  /*15820*/  FMUL.FTZ R29, R29, R172.reuse ;  /* 0x000000ac1d1d7220 */ /* 0x080fe20000410000 */
[----:B------:R-:W-:Y:S01]  /*15830*/  MUFU.TANH R168, R168 ;  /* 0x000000a800a87308 */ /* 0x000fe20000002400 */
[C---:B------:R-:W-:Y:S07]  /*15840*/  HMMA.16816.F32.BF16 R120, R164.reuse, R148, R120 ;  /* 0x00000094a478723c */ /* 0x040fee0000041878 */
[-C--:B------:R-:W-:Y:S01]  /*15850*/  FMUL.FTZ R148, R48, R172.reuse ;  /* 0x000000ac30947220 */ /* 0x080fe20000410000 */
[----:B------:R-:W-:Y:S01]  /*15860*/  HMMA.16816.F32.BF16 R64, R164, R150, R64 ;  /* 0x00000096a440723c */ /* 0x000fe20000041840 */
[-C--:B------:R-:W-:Y:S01]  /*15870*/  FMUL.FTZ R48, R49, R172.reuse ;  /* 0x000000ac31307220 */ /* 0x080fe20000410000 */
[----:B------:R-:W-:Y:S01]  /*15880*/  MUFU.TANH R170, R34 ;  /* 0x0000002200aa7308 */ /* 0x000fe20000002400 */
[----:B------:R-:W-:-:S02]  /*15890*/  FMUL.FTZ R49, R51, R172 ;  /* 0x000000ac33317220 */ /* 0x000fc40000410000 */
[-C--:B------:R-:W-:Y:S02]  /*158a0*/  FMUL.FTZ R51, R44, R172.reuse ;  /* 0x000000ac2c337220 */ /* 0x080fe40000410000 */
[-C--:B------:R-:W-:Y:S01]  /*158b0*/  FMUL.FTZ R44, R45, R172.reuse ;  /* 0x000000ac2d2c7220 */ /* 0x080fe20000410000 */
[C---:B---3--:R-:W-:Y:S01]  /*158c0*/  HMMA.16816.F32.BF16 R144, R24.reuse, R20, R144 ;  /* 0x000000141890723c */ /* 0x048fe20000041890 */
[----:B------:R-:W-:Y:S01]  /*158d0*/  FMUL.FTZ R45, R47, R172 ;  /* 0x000000ac2f2d7220 */ /* 0x000fe20000410000 */
[----:B------:R-:W3:Y:S06]  /*158e0*/  MUFU.TANH R148, R148 ;  /* 0x0000009400947308 */ /* 0x000eec0000002400 */
[C---:B------:R-:W-:Y:S01]  /*158f0*/  HMMA.16816.F32.BF16 R140, R24.reuse, R22, R140 ;  /* 0x00000016188c723c */ /* 0x040fe2000004188c */
[----:B------:R-:W3:Y:S01]  /*15900*/  LDSM.16.M88.4 R20, [R184+0x8400] ;  /* 0x00840000b814783b */ /* 0x000ee20000000200 */
[----:B------:R-:W3:Y:S06]  /*15910*/  MUFU.TANH R51, R51 ;  /* 0x0000003300337308 */ /* 0x000eec0000002400 */
[C---:B--2---:R-:W-:Y:S01]  /*15920*/  HMMA.16816.F32.BF16 R156, R24.reuse, R4, R156 ;  /* 0x00000004189c723c */ /* 0x044fe2000004189c */
[----:B------:R-:W2:Y:S01]  /*15930*/  S2R R4, SR_TID.X ;  /* 0x0000000000047919 */ /* 0x000ea20000002100 */
[----:B------:R-:W2:Y:S06]  /*15940*/  MUFU.TANH R33, R33 ;  /* 0x0000002100217308 */ /* 0x000eac0000002400 */
[----:B-1----:R-:W-:Y:S02]  /*15950*/  HMMA.16816.F32.BF16 R136, R24, R16, R136 ;  /* 0x000000101888723c */ /* 0x002fe40000041888 */
[----:B------:R-:W1:Y:S06]  /*15960*/  MUFU.TANH R171, R30 ;  /* 0x0000001e00ab7308 */ /* 0x000e6c0000002400 */
[C---:B-----5:R-:W-:Y:S02]  /*15970*/  HMMA.16816.F32.BF16 R120, R60.reuse, R12, R120 ;  /* 0x0000000c3c78723c */ /* 0x060fe40000041878 */
[----:B------:R-:W-:Y:S06]  /*15980*/  MUFU.TANH R48, R48 ;  /* 0x0000003000307308 */ /* 0x000fec0000002400 */
[----:B------:R-:W-:Y:S01]  /*15990*/  HMMA.16816.F32.BF16 R64, R60, R14, R64 ;  /* 0x0000000e3c40723c */ /* 0x000fe20000041840 */
[----:B------:R-:W5:Y:S01]  /*159a0*/  LDSM.16.M88.4 R12, [R187+0x8c00] ;  /* 0x008c0000bb0c783b */ /* 0x000f620000000200 */
[----:B--2---:R-:W-:Y:S01]  /*159b0*/  IMAD.SHL.U32 R4, R4, 0x2, RZ ;  /* 0x0000000204047824 */ /* 0x004fe200078e00ff */
[----:B------:R-:W-:Y:S05]  /*159c0*/  MUFU.TANH R49, R49 ;  /* 0x0000003100317308 */ /* 0x000fea0000002400 */
[----:B------:R-:W-:Y:S01]  /*159d0*/  HMMA.16816.F32.BF16 R132, R24, R18, R132 ;  /* 0x000000121884723c */ /* 0x000fe20000041884 */
[----:B------:R-:W2:Y:S02]  /*159e0*/  LDSM.16.M88.4 R16, [R184+0x8800] ;  /* 0x00880000b810783b */ /* 0x000ea40000000200 */
[----:B------:R-:W-:Y:S05]  /*159f0*/  MUFU.TANH R44, R44 ;  /* 0x0000002c002c7308 */ /* 0x000fea0000002400 */
[----:B---3--:R-:W-:Y:S03]  /*15a00*/  HMMA.16816.F32.BF16 R136, R8, R20, R136 ;  /* 0x000000140888723c */ /* 0x008fe60000041888 */
[----:B------:R-:W-:Y:S04]  /*15a10*/  MUFU.TANH R45, R45 ;  /* 0x0000002d002d7308 */ /* 0x000fe80000002400 */
[----:B------:R-:W-:Y:S01]  /*15a20*/  LOP3.LUT R21, R4, 0x6, RZ, 0xc0, !PT ;  /* 0x0000000604157812 */ /* 0x000fe200078ec0ff */
[----:B------:R-:W-:Y:S01]  /*15a30*/  HMMA.16816.F32.BF16 R124, R24, R6, R124 ;  /* 0x00000006187c723c */ /* 0x000fe2000004187c */
[----:B------:R-:W3:Y:S01]  /*15a40*/  LDSM.16.M88.4 R4, [R184+0x8c00] ;  /* 0x008c0000b804783b */ /* 0x000ee20000000200 */
[----:B------:R-:W-:Y:S01]  /*15a50*/  IMAD.SHL.U32 R20, R204, 0x80, RZ ;  /* 0x00000080cc147824 */ /* 0x000fe200078e00ff */
[----:B------:R-:W-:Y:S01]  /*15a60*/  MUFU.TANH R182, R57 ;  /* 0x0000003900b67308 */ /* 0x000fe20000002400 */
[----:B------:R-:W-:-:S04]  /*15a70*/  DEPBAR.LE SB0, 0x0 ;  /* 0x000080000000791a */ /* 0x000fc80000000000 */
[C---:B------:R-:W-:Y:S03]  /*15a80*/  HMMA.16816.F32.BF16 R144, R8.reuse, R40, R144 ;  /* 0x000000280890723c */ /* 0x040fe60000041890 */
[----:B------:R-:W-:Y:S05]  /*15a90*/  MUFU.TANH R183, R59 ;  /* 0x0000003b00b77308 */ /* 0x000fea0000002400 */
[----:B------:R-:W-:Y:S01]  /*15aa0*/  HMMA.16816.F32.BF16 R140, R8, R42, R140 ;  /* 0x0000002a088c723c */ /* 0x000fe2000004188c */
[-C--:B------:R-:W-:Y:S02]  /*15ab0*/  FMUL.FTZ R136, R136, R172.reuse ;  /* 0x000000ac88887220 */ /* 0x080fe40000410000 */
[-C--:B------:R-:W-:Y:S01]  /*15ac0*/  FMUL.FTZ R138, R138, R172.reuse ;  /* 0x000000ac8a8a7220 */ /* 0x080fe20000410000 */
[----:B------:R-:W-:Y:S01]  /*15ad0*/  MUFU.TANH R179, R37 ;  /* 0x0000002500b37308 */ /* 0x000fe20000002400 */
[----:B------:R-:W-:-:S02]  /*15ae0*/  FMUL.FTZ R137, R137, R172 ;  /* 0x000000ac89897220 */ /* 0x000fc40000410000 */
[-C--:B------:R-:W-:Y:S01]  /*15af0*/  FMUL.FTZ R139, R139, R172.reuse ;  /* 0x000000ac8b8b7220 */ /* 0x080fe20000410000 */
[C---:B-----5:R-:W-:Y:S04]  /*15b00*/  HMMA.16816.F32.BF16 R120, R24.reuse, R12, R120 ;  /* 0x0000000c1878723c */ /* 0x060fe80000041878 */
[----:B------:R5:W-:Y:S03]  /*15b10*/  MUFU.TANH R152, R136 ;  /* 0x0000008800987308 */ /* 0x000be60000002400 */
[----:B------:R-:W-:Y:S01]  /*15b20*/  LOP3.LUT R12, R20, 0x8, R21, 0xfe, !PT ;  /* 0x00000008140c7812 */ /* 0x000fe200078efe15 */
[----:B------:R-:W-:Y:S01]  /*15b30*/  HMMA.16816.F32.BF16 R64, R24, R14, R64 ;  /* 0x0000000e1840723c */ /* 0x000fe20000041840 */
[----:B------:R-:W-:-:S02]  /*15b40*/  FMUL.FTZ R144, R144, R172 ;  /* 0x000000ac90907220 */ /* 0x000fc40000410000 */
[----:B------:R-:W-:Y:S01]  /*15b50*/  ISETP.GE.AND P6, PT, R12, R3, PT ;  /* 0x000000030c00720c */ /* 0x000fe20003fc6270 */
[-C--:B------:R-:W-:Y:S01]  /*15b60*/  FMUL.FTZ R146, R146, R172.reuse ;  /* 0x000000ac92927220 */ /* 0x080fe20000410000 */
[-C--:B------:R-:W-:Y:S01]  /*15b70*/  ISETP.GE.AND P1, PT, R12, R119.reuse, PT ;  /* 0x000000770c00720c */ /* 0x080fe20003f26270 */
[-C--:B------:R-:W-:Y:S01]  /*15b80*/  FMUL.FTZ R145, R145, R172.reuse ;  /* 0x000000ac91917220 */ /* 0x080fe20000410000 */
[C-C-:B------:R-:W-:Y:S01]  /*15b90*/  LOP3.LUT R14, R20.reuse, 0x18, R21.reuse, 0xfe, !PT ;  /* 0x00000018140e7812 */ /* 0x140fe200078efe15 */
[C---:B--2---:R-:W-:Y:S01]  /*15ba0*/  HMMA.16816.F32.BF16 R156, R8.reuse, R16, R156 ;  /* 0x00000010089c723c */ /* 0x044fe2000004189c */
[--C-:B------:R-:W-:Y:S01]  /*15bb0*/  LOP3.LUT R12, R20, 0x20, R21.reuse, 0xfe, !PT ;  /* 0x00000020140c7812 */ /* 0x100fe200078efe15 */
[----:B------:R-:W2:Y:S01]  /*15bc0*/  MUFU.TANH R164, R144 ;  /* 0x0000009000a47308 */ /* 0x000ea20000002400 */
[----:B----4-:R-:W-:Y:S01]  /*15bd0*/  FSEL R131, R131, -INF , !P1 ;  /* 0xff80000083837808 */ /* 0x010fe20004800000 */
[-C--:B------:R-:W-:Y:S01]  /*15be0*/  FMUL.FTZ R140, R140, R172.reuse ;  /* 0x000000ac8c8c7220 */ /* 0x080fe20000410000 */
[----:B------:R-:W-:Y:S01]  /*15bf0*/  ISETP.GE.AND P1, PT, R14, R119, PT ;  /* 0x000000770e00720c */ /* 0x000fe20003f26270 */
[-C--:B------:R-:W-:Y:S01]  /*15c00*/  FMUL.FTZ R142, R142, R172.reuse ;  /* 0x000000ac8e8e7220 */ /* 0x080fe20000410000 */
[--C-:B------:R-:W-:Y:S01]  /*15c10*/  LOP3.LUT R16, R20, 0x10, R21.reuse, 0xfe, !PT ;  /* 0x0000001014107812 */ /* 0x100fe200078efe15 */
[C---:B------:R-:W-:Y:S01]  /*15c20*/  HMMA.16816.F32.BF16 R132, R8.reuse, R22, R132 ;  /* 0x000000160884723c */ /* 0x040fe20000041884 */
[----:B------:R-:W-:Y:S01]  /*15c30*/  FSEL R41, R46, -INF , !P1 ;  /* 0xff8000002e297808 */ /* 0x000fe20004800000 */
[----:B------:R-:W4:Y:S01]  /*15c40*/  MUFU.TANH R163, R146 ;  /* 0x0000009200a37308 */ /* 0x000f220000002400 */
[C---:B------:R-:W-:Y:S01]  /*15c50*/  ISETP.GE.AND P2, PT, R16.reuse, R3, PT ;  /* 0x000000031000720c */ /* 0x040fe20003f46270 */
[-C--:B------:R-:W-:Y:S01]  /*15c60*/  FMUL.FTZ R147, R147, R172.reuse ;  /* 0x000000ac93937220 */ /* 0x080fe20000410000 */
[----:B------:R-:W-:Y:S01]  /*15c70*/  ISETP.GE.AND P0, PT, R16, R119, PT ;  /* 0x000000771000720c */ /* 0x000fe20003f06270 */
[-C--:B------:R-:W-:Y:S01]  /*15c80*/  FMUL.FTZ R141, R141, R172.reuse ;  /* 0x000000ac8d8d7220 */ /* 0x080fe20000410000 */
[----:B------:R-:W-:Y:S01]  /*15c90*/  FSEL R16, R130, -INF , !P6 ;  /* 0xff80000082107808 */ /* 0x000fe20007000000 */
[C---:B------:R-:W-:Y:S01]  /*15ca0*/  HMMA.16816.F32.BF16 R124, R8.reuse, R18, R124 ;  /* 0x00000012087c723c */ /* 0x040fe2000004187c */
[----:B------:R-:W-:Y:S01]  /*15cb0*/  FSEL R40, R148, -INF , !P2 ;  /* 0xff80000094287808 */ /* 0x000fe20005000000 */
[----:B------:R1:W-:Y:S01]  /*15cc0*/  MUFU.TANH R167, R145 ;  /* 0x0000009100a77308 */ /* 0x0003e20000002400 */
[----:B------:R-:W-:Y:S01]  /*15cd0*/  FSEL R50, R50, -INF , !P0 ;  /* 0xff80000032327808 */ /* 0x000fe20004000000 */
[-C--:B------:R-:W-:Y:S01]  /*15ce0*/  FMUL.FTZ R143, R143, R172.reuse ;  /* 0x000000ac8f8f7220 */ /* 0x080fe20000410000 */
[-C--:B------:R-:W-:Y:S01]  /*15cf0*/  ISETP.GE.AND P6, PT, R14, R3.reuse, PT ;  /* 0x000000030e00720c */ /* 0x080fe20003fc6270 */
[----:B-----5:R-:W-:Y:S01]  /*15d00*/  IMAD.MOV.U32 R136, RZ, RZ, R174 ;  /* 0x000000ffff887224 */ /* 0x020fe200078e00ae */
[C---:B------:R-:W-:Y:S01]  /*15d10*/  ISETP.GE.AND P2, PT, R12.reuse, R3, PT ;  /* 0x000000030c00720c */ /* 0x040fe20003f46270 */
[----:B---3--:R-:W-:Y:S01]  /*15d20*/  HMMA.16816.F32.BF16 R64, R8, R6, R64 ;  /* 0x000000060840723c */ /* 0x008fe20000041840 */
[----:B------:R-:W-:Y:S01]  /*15d30*/  ISETP.GE.AND P0, PT, R12, R119, PT ;  /* 0x000000770c00720c */ /* 0x000fe20003f06270 */
[----:B------:R-:W-:Y:S01]  /*15d40*/  FMUL.FTZ R148, R158, R172 ;  /* 0x000000ac9e947220 */ /* 0x000fe20000410000 */
[C-C-:B------:R-:W-:Y:S01]  /*15d50*/  LOP3.LUT R14, R20.reuse, 0x28, R21.reuse, 0xfe, !PT ;  /* 0x00000028140e7812 */ /* 0x140fe200078efe15 */
[----:B------:R-:W3:Y:S01]  /*15d60*/  MUFU.TANH R161, R140 ;  /* 0x0000008c00a17308 */ /* 0x000ee20000002400 */
[----:B------:R-:W-:-:S02]  /*15d70*/  LOP3.LUT R12, R20, 0x30, R21, 0xfe, !PT ;  /* 0x00000030140c7812 */ /* 0x000fc400078efe15 */
[----:B------:R-:W-:Y:S01]  /*15d80*/  FSEL R51, R51, -INF , !P6 ;  /* 0xff80000033337808 */ /* 0x000fe20007000000 */
[-C--:B------:R-:W-:Y:S01]  /*15d90*/  FMUL.FTZ R132, R132, R172.reuse ;  /* 0x000000ac84847220 */ /* 0x080fe20000410000 */
[----:B------:R-:W-:Y:S01]  /*15da0*/  FSEL R177, R177, -INF , !P2 ;  /* 0xff800000b1b17808 */ /* 0x000fe20005000000 */
[-C--:B-1----:R-:W-:Y:S01]  /*15db0*/  FMUL.FTZ R145, R156, R172.reuse ;  /* 0x000000ac9c917220 */ /* 0x082fe20000410000 */
[----:B------:R-:W-:Y:S01]  /*15dc0*/  FSEL R180, R180, -INF , !P0 ;  /* 0xff800000b4b47808 */ /* 0x000fe20004000000 */
[----:B------:R-:W1:Y:S01]  /*15dd0*/  MUFU.TANH R165, R142 ;  /* 0x0000008e00a57308 */ /* 0x000e620000002400 */
[----:B------:R-:W-:Y:S01]  /*15de0*/  ISETP.GE.AND P6, PT, R14, R3, PT ;  /* 0x000000030e00720c */ /* 0x000fe20003fc6270 */
[-C--:B------:R-:W-:Y:S01]  /*15df0*/  FMUL.FTZ R134, R134, R172.reuse ;  /* 0x000000ac86867220 */ /* 0x080fe20000410000 */
[----:B------:R-:W-:Y:S01]  /*15e00*/  ISETP.GE.AND P1, PT, R14, R119, PT ;  /* 0x000000770e00720c */ /* 0x000fe20003f26270 */
[-C--:B------:R-:W-:Y:S01]  /*15e10*/  FMUL.FTZ R124, R124, R172.reuse ;  /* 0x000000ac7c7c7220 */ /* 0x080fe20000410000 */
[----:B------:R-:W-:Y:S01]  /*15e20*/  ISETP.GE.AND P2, PT, R12, R3, PT ;  /* 0x000000030c00720c */ /* 0x000fe20003f46270 */
[-C--:B------:R-:W-:Y:S01]  /*15e30*/  FMUL.FTZ R126, R126, R172.reuse ;  /* 0x000000ac7e7e7220 */ /* 0x080fe20000410000 */
[----:B------:R-:W-:Y:S01]  /*15e40*/  ISETP.GE.AND P0, PT, R12, R119, PT ;  /* 0x000000770c00720c */ /* 0x000fe20003f06270 */
[----:B------:R-:W5:Y:S01]  /*15e50*/  MUFU.TANH R155, R138 ;  /* 0x0000008a009b7308 */ /* 0x000f620000002400 */
[----:B------:R-:W-:Y:S01]  /*15e60*/  HMMA.16816.F32.BF16 R12, R8, R4, R120 ;  /* 0x00000004080c723c */ /* 0x000fe20000041878 */
[--C-:B------:R-:W-:Y:S01]  /*15e70*/  LOP3.LUT R18, R20, 0x38, R21.reuse, 0xfe, !PT ;  /* 0x0000003814127812 */ /* 0x100fe200078efe15 */
[-C--:B------:R-:W-:Y:S01]  /*15e80*/  FMUL.FTZ R133, R133, R172.reuse ;  /* 0x000000ac85857220 */ /* 0x080fe20000410000 */
[----:B------:R-:W-:Y:S01]  /*15e90*/  FSEL R176, R176, -INF , !P6 ;  /* 0xff800000b0b07808 */ /* 0x000fe20007000000 */
[-C--:B------:R-:W-:Y:S01]  /*15ea0*/  FMUL.FTZ R64, R64, R172.reuse ;  /* 0x000000ac40407220 */ /* 0x080fe20000410000 */
[----:B------:R-:W-:Y:S01]  /*15eb0*/  FSEL R181, R181, -INF , !P1 ;  /* 0xff800000b5b57808 */ /* 0x000fe20004800000 */
[-C--:B------:R-:W-:Y:S01]  /*15ec0*/  FMUL.FTZ R66, R66, R172.reuse ;  /* 0x000000ac42427220 */ /* 0x080fe20000410000 */
[--C-:B------:R-:W-:Y:S01]  /*15ed0*/  LOP3.LUT R4, R20, 0x40, R21.reuse, 0xfe, !PT ;  /* 0x0000004014047812 */ /* 0x100fe200078efe15 */
[----:B------:R-:W1:Y:S01]  /*15ee0*/  MUFU.TANH R150, R132 ;  /* 0x0000008400967308 */ /* 0x000e620000002400 */
[----:B------:R-:W-:Y:S01]  /*15ef0*/  FSEL R168, R168, -INF , !P2 ;  /* 0xff800000a8a87808 */ /* 0x000fe20005000000 */
[-C--:B------:R-:W-:Y:S01]  /*15f00*/  FMUL.FTZ R125, R125, R172.reuse ;  /* 0x000000ac7d7d7220 */ /* 0x080fe20000410000 */
[----:B------:R-:W-:Y:S01]  /*15f10*/  FSEL R170, R170, -INF , !P0 ;  /* 0xff800000aaaa7808 */ /* 0x000fe20004000000 */
[-C--:B------:R-:W-:Y:S01]  /*15f20*/  FMUL.FTZ R135, R135, R172.reuse ;  /* 0x000000ac87877220 */ /* 0x080fe20000410000 */
[C---:B------:R-:W-:Y:S01]  /*15f30*/  ISETP.GE.AND P6, PT, R18.reuse, R3, PT ;  /* 0x000000031200720c */ /* 0x040fe20003fc6270 */
[-C--:B------:R-:W-:Y:S01]  /*15f40*/  FMUL.FTZ R127, R127, R172.reuse ;  /* 0x000000ac7f7f7220 */ /* 0x080fe20000410000 */
[----:B------:R-:W-:Y:S01]  /*15f50*/  ISETP.GE.AND P1, PT, R18, R119, PT ;  /* 0x000000771200720c */ /* 0x000fe20003f26270 */
[----:B------:R-:W1:Y:S01]  /*15f60*/  MUFU.TANH R154, R134 ;  /* 0x00000086009a7308 */ /* 0x000e620000002400 */
[C---:B------:R-:W-:Y:S01]  /*15f70*/  ISETP.GE.AND P2, PT, R4.reuse, R3, PT ;  /* 0x000000030400720c */ /* 0x040fe20003f46270 */
[-C--:B------:R-:W-:Y:S01]  /*15f80*/  FMUL.FTZ R9, R67, R172.reuse ;  /* 0x000000ac43097220 */ /* 0x080fe20000410000 */
[----:B------:R-:W-:Y:S01]  /*15f90*/  ISETP.GE.AND P0, PT, R4, R119, PT ;  /* 0x000000770400720c */ /* 0x000fe20003f06270 */
[----:B------:R-:W-:Y:S01]  /*15fa0*/  FMUL.FTZ R65, R65, R172 ;  /* 0x000000ac41417220 */ /* 0x000fe20000410000 */
[----:B------:R-:W-:-:S02]  /*15fb0*/  LOP3.LUT R6, R20, 0x48, R21, 0xfe, !PT ;  /* 0x0000004814067812 */ /* 0x000fc400078efe15 */
[----:B------:R-:W-:Y:S01]  /*15fc0*/  LOP3.LUT R4, R20, 0x50, R21, 0xfe, !PT ;  /* 0x0000005014047812 */ /* 0x000fe200078efe15 */
[----:B------:R-:W1:Y:S01]  /*15fd0*/  MUFU.TANH R145, R145 ;  /* 0x0000009100917308 */ /* 0x000e620000002400 */
[----:B------:R-:W-:Y:S01]  /*15fe0*/  FSEL R158, R33, -INF , !P6 ;  /* 0xff800000219e7808 */ /* 0x000fe20007000000 */
[-C--:B------:R-:W-:Y:S01]  /*15ff0*/  FMUL.FTZ R12, R12, R172.reuse ;  /* 0x000000ac0c0c7220 */ /* 0x080fe20000410000 */
[----:B------:R-:W-:Y:S01]  /*16000*/  FSEL R171, R171, -INF , !P1 ;  /* 0xff800000abab7808 */ /* 0x000fe20004800000 */
[-C--:B------:R-:W-:Y:S01]  /*16010*/  FMUL.FTZ R14, R14, R172.reuse ;  /* 0x000000ac0e0e7220 */ /* 0x080fe20000410000 */
[----:B--2---:R-:W-:Y:S01]  /*16020*/  FSEL R164, R164, -INF , !P2 ;  /* 0xff800000a4a47808 */ /* 0x004fe20005000000 */
[-C--:B------:R-:W-:Y:S01]  /*16030*/  FMUL.FTZ R13, R13, R172.reuse ;  /* 0x000000ac0d0d7220 */ /* 0x080fe20000410000 */
[----:B----4-:R-:W-:Y:S01]  /*16040*/  FSEL R163, R163, -INF , !P0 ;  /* 0xff800000a3a37808 */ /* 0x010fe20004000000 */
[----:B------:R-:W2:Y:S01]  /*16050*/  MUFU.TANH R148, R148 ;  /* 0x0000009400947308 */ /* 0x000ea20000002400 */
[C---:B------:R-:W-:Y:S01]  /*16060*/  ISETP.GE.AND P6, PT, R6.reuse, R3, PT ;  /* 0x000000030600720c */ /* 0x040fe20003fc6270 */
[----:B------:R-:W-:Y:S01]  /*16070*/  FMUL.FTZ R7, R15, R172 ;  /* 0x000000ac0f077220 */ /* 0x000fe20000410000 */
[----:B------:R-:W-:-:S02]  /*16080*/  ISETP.GE.AND P1, PT, R6, R119, PT ;  /* 0x000000770600720c */ /* 0x000fc40003f26270 */
[C---:B------:R-:W-:Y:S02]  /*16090*/  ISETP.GE.AND P2, PT, R4.reuse, R3, PT ;  /* 0x000000030400720c */ /* 0x040fe40003f46270 */
[----:B------:R-:W-:Y:S01]  /*160a0*/  ISETP.GE.AND P0, PT, R4, R119, PT ;  /* 0x000000770400720c */ /* 0x000fe20003f06270 */
[----:B------:R-:W4:Y:S01]  /*160b0*/  MUFU.TANH R144, R124 ;  /* 0x0000007c00907308 */ /* 0x000f220000002400 */
[C-C-:B------:R-:W-:Y:S02]  /*160c0*/  LOP3.LUT R6, R20.reuse, 0x58, R21.reuse, 0xfe, !PT ;  /* 0x0000005814067812 */ /* 0x140fe400078efe15 */
[----:B------:R-:W-:Y:S02]  /*160d0*/  LOP3.LUT R4, R20, 0x60, R21, 0xfe, !PT ;  /* 0x0000006014047812 */ /* 0x000fe400078efe15 */
[----:B---3--:R-:W-:Y:S02]  /*160e0*/  FSEL R161, R161, -INF , !P6 ;  /* 0xff800000a1a17808 */ /* 0x008fe40007000000 */
[----:B-1----:R-:W-:Y:S01]  /*160f0*/  FSEL R165, R165, -INF , !P1 ;  /* 0xff800000a5a57808 */ /* 0x002fe20004800000 */
[----:B------:R-:W1:Y:S01]  /*16100*/  MUFU.TANH R146, R126 ;  /* 0x0000007e00927308 */ /* 0x000e620000002400 */
[----:B------:R-:W-:-:S02]  /*16110*/  FSEL R152, R152, -INF , !P2 ;  /* 0xff80000098987808 */ /* 0x000fc40005000000 */
[----:B-----5:R-:W-:Y:S02]  /*16120*/  FSEL R155, R155, -INF , !P0 ;  /* 0xff8000009b9b7808 */ /* 0x020fe40004000000 */
[C---:B------:R-:W-:Y:S02]  /*16130*/  ISETP.GE.AND P6, PT, R6.reuse, R3, PT ;  /* 0x000000030600720c */ /* 0x040fe40003fc6270 */
[----:B------:R-:W-:Y:S01]  /*16140*/  ISETP.GE.AND P1, PT, R6, R119, PT ;  /* 0x000000770600720c */ /* 0x000fe20003f26270 */
[----:B------:R-:W3:Y:S01]  /*16150*/  MUFU.TANH R123, R12 ;  /* 0x0000000c007b7308 */ /* 0x000ee20000002400 */
[C---:B------:R-:W-:Y:S02]  /*16160*/  ISETP.GE.AND P2, PT, R4.reuse, R3, PT ;  /* 0x000000030400720c */ /* 0x040fe40003f46270 */
[----:B------:R-:W-:Y:S02]  /*16170*/  ISETP.GE.AND P0, PT, R4, R119, PT ;  /* 0x000000770400720c */ /* 0x000fe40003f06270 */
[----:B------:R-:W-:-:S02]  /*16180*/  LOP3.LUT R6, R20, 0x68, R21, 0xfe, !PT ;  /* 0x0000006814067812 */ /* 0x000fc400078efe15 */
[----:B------:R-:W-:Y:S01]  /*16190*/  LOP3.LUT R4, R20, 0x70, R21, 0xfe, !PT ;  /* 0x0000007014047812 */ /* 0x000fe200078efe15 */
[----:B------:R-:W5:Y:S01]  /*161a0*/  MUFU.TANH R121, R14 ;  /* 0x0000000e00797308 */ /* 0x000f620000002400 */
[----:B------:R-:W-:Y:S02]  /*161b0*/  FSEL R150, R150, -INF , !P6 ;  /* 0xff80000096967808 */ /* 0x000fe40007000000 */
[----:B------:R-:W-:Y:S02]  /*161c0*/  FSEL R154, R154, -INF , !P1 ;  /* 0xff8000009a9a7808 */ /* 0x000fe40004800000 */
[----:B------:R-:W-:Y:S02]  /*161d0*/  FSEL R145, R145, -INF , !P2 ;  /* 0xff80000091917808 */ /* 0x000fe40005000000 */
[----:B--2---:R-:W-:Y:S01]  /*161e0*/  FSEL R148, R148, -INF , !P0 ;  /* 0xff80000094947808 */ /* 0x004fe20004000000 */
[----:B------:R-:W2:Y:S01]  /*161f0*/  MUFU.TANH R122, R64 ;  /* 0x00000040007a7308 */ /* 0x000ea20000002400 */
[----:B------:R-:W-:-:S02]  /*16200*/  ISETP.GE.AND P6, PT, R6, R3, PT ;  /* 0x000000030600720c */ /* 0x000fc40003fc6270 */
[----:B------:R-:W-:Y:S02]  /*16210*/  ISETP.GE.AND P1, PT, R6, R119, PT ;  /* 0x000000770600720c */ /* 0x000fe40003f26270 */
[C---:B------:R-:W-:Y:S02]  /*16220*/  ISETP.GE.AND P2, PT, R4.reuse, R3, PT ;  /* 0x000000030400720c */ /* 0x040fe40003f46270 */
[----:B------:R-:W-:Y:S01]  /*16230*/  ISETP.GE.AND P0, PT, R4, R119, PT ;  /* 0x000000770400720c */ /* 0x000fe20003f06270 */
[----:B------:R-:W2:Y:S01]  /*16240*/  MUFU.TANH R120, R66 ;  /* 0x0000004200787308 */ /* 0x000ea20000002400 */
[C---:B------:R-:W-:Y:S02]  /*16250*/  LOP3.LUT R4, R20.reuse, 0x78, R21, 0xfe, !PT ;  /* 0x0000007814047812 */ /* 0x040fe400078efe15 */
[----:B------:R-:W-:Y:S02]  /*16260*/  LOP3.LUT R8, R20, R21, RZ, 0xfc, !PT ;  /* 0x0000001514087212 */ /* 0x000fe400078efcff */
[----:B----4-:R-:W-:-:S02]  /*16270*/  FSEL R144, R144, -INF , !P6 ;  /* 0xff80000090907808 */ /* 0x010fc40007000000 */
[----:B-1----:R-:W-:Y:S01]  /*16280*/  FSEL R146, R146, -INF , !P1 ;  /* 0xff80000092927808 */ /* 0x002fe20004800000 */
[----:B------:R-:W1:Y:S01]  /*16290*/  MUFU.TANH R178, R39 ;  /* 0x0000002700b27308 */ /* 0x000e620000002400 */
[C---:B------:R-:W-:Y:S02]  /*162a0*/  ISETP.GE.AND P6, PT, R4.reuse, R3, PT ;  /* 0x000000030400720c */ /* 0x040fe40003fc6270 */
[----:B------:R-:W-:Y:S02]  /*162b0*/  ISETP.GE.AND P1, PT, R4, R119, PT ;  /* 0x000000770400720c */ /* 0x000fe40003f26270 */
[----:B------:R-:W-:Y:S02]  /*162c0*/  IADD3 R4, R8, 0x1, RZ ;  /* 0x0000000108047810 */ /* 0x000fe40007ffe0ff */
[----:B---3--:R-:W-:Y:S01]  /*162d0*/  FSEL R123, R123, -INF , !P2 ;  /* 0xff8000007b7b7808 */ /* 0x008fe20005000000 */
[----:B------:R-:W3:Y:S01]  /*162e0*/  MUFU.TANH R32, R32 ;  /* 0x0000002000207308 */ /* 0x000ee20000002400 */
[----:B-----5:R-:W-:-:S02]  /*162f0*/  FSEL R121, R121, -INF , !P0 ;  /* 0xff80000079797808 */ /* 0x020fc40004000000 */
[C---:B------:R-:W-:Y:S02]  /*16300*/  ISETP.GE.AND P2, PT, R4.reuse, R3, PT ;  /* 0x000000030400720c */ /* 0x040fe40003f46270 */
[----:B------:R-:W-:Y:S02]  /*16310*/  ISETP.GE.AND P0, PT, R4, R119, PT ;  /* 0x000000770400720c */ /* 0x000fe40003f06270 */
[C---:B------:R-:W-:Y:S01]  /*16320*/  IADD3 R4, R8.reuse, 0x9, RZ ;  /* 0x0000000908047810 */ /* 0x040fe20007ffe0ff */
[----:B------:R-:W4:Y:S01]  /*16330*/  MUFU.TANH R173, R35 ;  /* 0x0000002300ad7308 */ /* 0x000f220000002400 */
[----:B------:R-:W-:Y:S02]  /*16340*/  IADD3 R10, R8, 0x11, RZ ;  /* 0x00000011080a7810 */ /* 0x000fe40007ffe0ff */
[----:B--2---:R-:W-:Y:S02]  /*16350*/  FSEL R122, R122, -INF , !P6 ;  /* 0xff8000007a7a7808 */ /* 0x004fe40007000000 */
[----:B------:R-:W-:-:S02]  /*16360*/  FSEL R120, R120, -INF , !P1 ;  /* 0xff80000078787808 */ /* 0x000fc40004800000 */
[C---:B------:R-:W-:Y:S01]  /*16370*/  ISETP.GE.AND P6, PT, R4.reuse, R3, PT ;  /* 0x000000030400720c */ /* 0x040fe20003fc6270 */
[----:B------:R-:W2:Y:S01]  /*16380*/  MUFU.TANH R169, R29 ;  /* 0x0000001d00a97308 */ /* 0x000ea20000002400 */
[----:B------:R-:W-:Y:S02]  /*16390*/  ISETP.GE.AND P1, PT, R4, R119, PT ;  /* 0x000000770400720c */ /* 0x000fe40003f26270 */
[----:B------:R-:W-:Y:S02]  /*163a0*/  FSEL R4, R128, -INF , !P2 ;  /* 0xff80000080047808 */ /* 0x000fe40005000000 */
[----:B------:R-:W-:Y:S02]  /*163b0*/  FSEL R6, R54, -INF , !P0 ;  /* 0xff80000036067808 */ /* 0x000fe40004000000 */
[C---:B------:R-:W-:Y:S01]  /*163c0*/  ISETP.GE.AND P2, PT, R10.reuse, R3, PT ;  /* 0x000000030a00720c */ /* 0x040fe20003f46270 */
[----:B------:R-:W5:Y:S01]  /*163d0*/  MUFU.TANH R28, R28 ;  /* 0x0000001c001c7308 */ /* 0x000f620000002400 */
[----:B------:R-:W-:-:S02]  /*163e0*/  ISETP.GE.AND P0, PT, R10, R119, PT ;  /* 0x000000770a00720c */ /* 0x000fc40003f06270 */
[C---:B------:R-:W-:Y:S02]  /*163f0*/  IADD3 R12, R8.reuse, 0x19, RZ ;  /* 0x00000019080c7810 */ /* 0x040fe40007ffe0ff */
[----:B------:R-:W-:Y:S02]  /*16400*/  IADD3 R10, R8, 0x21, RZ ;  /* 0x00000021080a7810 */ /* 0x000fe40007ffe0ff */
[----:B------:R-:W-:Y:S01]  /*16410*/  FSEL R55, R55, -INF , !P6 ;  /* 0xff80000037377808 */ /* 0x000fe20007000000 */
[----:B------:R1:W1:Y:S01]  /*16420*/  MUFU.TANH R166, R147 ;  /* 0x0000009300a67308 */ /* 0x0002620000002400 */
[----:B------:R-:W-:Y:S02]  /*16430*/  FSEL R5, R129, -INF , !P1 ;  /* 0xff80000081057808 */ /* 0x000fe40004800000 */
[----:B------:R-:W-:Y:S02]  /*16440*/  FSEL R48, R48, -INF , !P2 ;  /* 0xff80000030307808 */ /* 0x000fe40005000000 */
[----:B------:R-:W-:-:S02]  /*16450*/  FSEL R49, R49, -INF , !P0 ;  /* 0xff80000031317808 */ /* 0x000fc40004000000 */
[C---:B------:R-:W-:Y:S01]  /*16460*/  ISETP.GE.AND P6, PT, R12.reuse, R3, PT ;  /* 0x000000030c00720c */ /* 0x040fe20003fc6270 */
[----:B------:R-:W2:Y:S01]  /*16470*/  MUFU.TANH R162, R141 ;  /* 0x0000008d00a27308 */ /* 0x000ea20000002400 */
[----:B------:R-:W-:Y:S02]  /*16480*/  ISETP.GE.AND P1, PT, R12, R119, PT ;  /* 0x000000770c00720c */ /* 0x000fe40003f26270 */
[C---:B------:R-:W-:Y:S02]  /*16490*/  ISETP.GE.AND P2, PT, R10.reuse, R3, PT ;  /* 0x000000030a00720c */ /* 0x040fe40003f46270 */
[----:B------:R-:W-:Y:S02]  /*164a0*/  ISETP.GE.AND P0, PT, R10, R119, PT ;  /* 0x000000770a00720c */ /* 0x000fe40003f06270 */
[----:B------:R-:W-:Y:S01]  /*164b0*/  IADD3 R10, R8, 0x29, RZ ;  /* 0x00000029080a7810 */ /* 0x000fe20007ffe0ff */
[----:B------:R2:W2:Y:S01]  /*164c0*/  MUFU.TANH R160, R143 ;  /* 0x0000008f00a07308 */ /* 0x0004a20000002400 */
[----:B------:R-:W-:Y:S01]  /*164d0*/  FSEL R54, R44, -INF , !P6 ;  /* 0xff8000002c367808 */ /* 0x000fe20007000000 */
[----:B-1----:R-:W-:Y:S01]  /*164e0*/  FMUL.FTZ R147, R159, R172 ;  /* 0x000000ac9f937220 */ /* 0x002fe20000410000 */
[----:B------:R-:W-:-:S02]  /*164f0*/  FSEL R56, R45, -INF , !P1 ;  /* 0xff8000002d387808 */ /* 0x000fc40004800000 */
[C---:B------:R-:W-:Y:S02]  /*16500*/  ISETP.GE.AND P6, PT, R10.reuse, R3, PT ;  /* 0x000000030a00720c */ /* 0x040fe40003fc6270 */
[----:B------:R-:W-:Y:S01]  /*16510*/  ISETP.GE.AND P1, PT, R10, R119, PT ;  /* 0x000000770a00720c */ /* 0x000fe20003f26270 */
[----:B------:R1:W1:Y:S01]  /*16520*/  MUFU.TANH R153, R137 ;  /* 0x0000008900997308 */ /* 0x0002620000002400 */
[C---:B------:R-:W-:Y:S02]  /*16530*/  IADD3 R12, R8.reuse, 0x31, RZ ;  /* 0x00000031080c7810 */ /* 0x040fe40007ffe0ff */
[----:B------:R-:W-:Y:S02]  /*16540*/  IADD3 R10, R8, 0x39, RZ ;  /* 0x00000039080a7810 */ /* 0x000fe40007ffe0ff */
[----:B------:R-:W-:Y:S02]  /*16550*/  FSEL R182, R182, -INF , !P2 ;  /* 0xff800000b6b67808 */ /* 0x000fe40005000000 */
[----:B------:R-:W-:Y:S01]  /*16560*/  FSEL R183, R183, -INF , !P0 ;  /* 0xff800000b7b77808 */ /* 0x000fe20004000000 */
[----:B--2---:R-:W-:Y:S01]  /*16570*/  FMUL.FTZ R143, R157, R172 ;  /* 0x000000ac9d8f7220 */ /* 0x004fe20000410000 */
[----:B------:R-:W2:Y:S01]  /*16580*/  MUFU.TANH R156, R139 ;  /* 0x0000008b009c7308 */ /* 0x000ea20000002400 */
[----:B------:R-:W-:-:S02]  /*16590*/  FSEL R179, R179, -INF , !P6 ;  /* 0xff800000b3b37808 */ /* 0x000fc40007000000 */
[----:B------:R-:W-:Y:S02]  /*165a0*/  FSEL R178, R178, -INF , !P1 ;  /* 0xff800000b2b27808 */ /* 0x000fe40004800000 */
[C---:B------:R-:W-:Y:S02]  /*165b0*/  ISETP.GE.AND P2, PT, R12.reuse, R3, PT ;  /* 0x000000030c00720c */ /* 0x040fe40003f46270 */
[----:B------:R-:W-:Y:S01]  /*165c0*/  ISETP.GE.AND P0, PT, R12, R119, PT ;  /* 0x000000770c00720c */ /* 0x000fe20003f06270 */
[----:B------:R-:W2:Y:S01]  /*165d0*/  MUFU.TANH R151, R133 ;  /* 0x0000008500977308 */ /* 0x000ea20000002400 */
[C---:B------:R-:W-:Y:S01]  /*165e0*/  ISETP.GE.AND P6, PT, R10.reuse, R3, PT ;  /* 0x000000030a00720c */ /* 0x040fe20003fc6270 */
[----:B-1----:R-:W-:Y:S01]  /*165f0*/  IMAD.MOV.U32 R137, RZ, RZ, R175 ;  /* 0x000000ffff897224 */ /* 0x002fe200078e00af */
[----:B------:R-:W-:Y:S02]  /*16600*/  ISETP.GE.AND P1, PT, R10, R119, PT ;  /* 0x000000770a00720c */ /* 0x000fe40003f26270 */
[----:B------:R-:W-:-:S02]  /*16610*/  IADD3 R12, R8, 0x41, RZ ;  /* 0x00000041080c7810 */ /* 0x000fc40007ffe0ff */
[----:B------:R-:W-:Y:S01]  /*16620*/  IADD3 R10, R8, 0x49, RZ ;  /* 0x00000049080a7810 */ /* 0x000fe20007ffe0ff */
[----:B------:R-:W1:Y:S01]  /*16630*/  MUFU.TANH R143, R143 ;  /* 0x0000008f008f7308 */ /* 0x000e620000002400 */
[----:B---3--:R-:W-:Y:S02]  /*16640*/  FSEL R157, R32, -INF , !P2 ;  /* 0xff800000209d7808 */ /* 0x008fe40005000000 */
[----:B----4-:R-:W-:Y:S02]  /*16650*/  FSEL R173, R173, -INF , !P0 ;  /* 0xff800000adad7808 */ /* 0x010fe40004000000 */
[----:B------:R-:W-:Y:S02]  /*16660*/  FSEL R169, R169, -INF , !P6 ;  /* 0xff800000a9a97808 */ /* 0x000fe40007000000 */
[----:B-----5:R-:W-:Y:S01]  /*16670*/  FSEL R159, R28, -INF , !P1 ;  /* 0xff8000001c9f7808 */ /* 0x020fe20004800000 */
[----:B------:R-:W3:Y:S01]  /*16680*/  MUFU.TANH R147, R147 ;  /* 0x0000009300937308 */ /* 0x000ee20000002400 */
[----:B------:R-:W-:-:S02]  /*16690*/  ISETP.GE.AND P2, PT, R12, R3, PT ;  /* 0x000000030c00720c */ /* 0x000fc40003f46270 */
[----:B------:R-:W-:Y:S02]  /*166a0*/  ISETP.GE.AND P0, PT, R12, R119, PT ;  /* 0x000000770c00720c */ /* 0x000fe40003f06270 */
[C---:B------:R-:W-:Y:S02]  /*166b0*/  ISETP.GE.AND P6, PT, R10.reuse, R3, PT ;  /* 0x000000030a00720c */ /* 0x040fe40003fc6270 */
[----:B------:R-:W-:Y:S01]  /*166c0*/  ISETP.GE.AND P1, PT, R10, R119, PT ;  /* 0x000000770a00720c */ /* 0x000fe20003f26270 */
[----:B------:R-:W4:Y:S01]  /*166d0*/  MUFU.TANH R142, R125 ;  /* 0x0000007d008e7308 */ /* 0x000f220000002400 */
[C---:B------:R-:W-:Y:S02]  /*166e0*/  IADD3 R12, R8.reuse, 0x51, RZ ;  /* 0x00000051080c7810 */ /* 0x040fe40007ffe0ff */
[----:B------:R-:W-:Y:S02]  /*166f0*/  IADD3 R10, R8, 0x59, RZ ;  /* 0x00000059080a7810 */ /* 0x000fe40007ffe0ff */
[----:B------:R-:W-:-:S02]  /*16700*/  FSEL R167, R167, -INF , !P2 ;  /* 0xff800000a7a77808 */ /* 0x000fc40005000000 */
[----:B------:R-:W-:Y:S01]  /*16710*/  FSEL R166, R166, -INF , !P0 ;  /* 0xff800000a6a67808 */ /* 0x000fe20004000000 */
[----:B------:R-:W5:Y:S01]  /*16720*/  MUFU.TANH R124, R13 ;  /* 0x0000000d007c7308 */ /* 0x000f620000002400 */
[----:B------:R-:W-:Y:S02]  /*16730*/  FSEL R162, R162, -INF , !P6 ;  /* 0xff800000a2a27808 */ /* 0x000fe40007000000 */
[----:B------:R-:W-:Y:S02]  /*16740*/  FSEL R160, R160, -INF , !P1 ;  /* 0xff800000a0a07808 */ /* 0x000fe40004800000 */
[C---:B------:R-:W-:Y:S02]  /*16750*/  ISETP.GE.AND P2, PT, R12.reuse, R3, PT ;  /* 0x000000030c00720c */ /* 0x040fe40003f46270 */
[----:B------:R-:W-:Y:S01]  /*16760*/  ISETP.GE.AND P0, PT, R12, R119, PT ;  /* 0x000000770c00720c */ /* 0x000fe20003f06270 */
[----:B------:R-:W1:Y:S01]  /*16770*/  MUFU.TANH R7, R7 ;  /* 0x0000000700077308 */ /* 0x000e620000002400 */
[----:B------:R-:W-:-:S02]  /*16780*/  ISETP.GE.AND P6, PT, R10, R3, PT ;  /* 0x000000030a00720c */ /* 0x000fc40003fc6270 */
[----:B------:R-:W-:Y:S02]  /*16790*/  ISETP.GE.AND P1, PT, R10, R119, PT ;  /* 0x000000770a00720c */ /* 0x000fe40003f26270 */
[----:B------:R-:W-:Y:S02]  /*167a0*/  IADD3 R10, R8, 0x61, RZ ;  /* 0x00000061080a7810 */ /* 0x000fe40007ffe0ff */
[----:B------:R-:W-:Y:S01]  /*167b0*/  FSEL R153, R153, -INF , !P2 ;  /* 0xff80000099997808 */ /* 0x000fe20005000000 */
[----:B------:R-:W3:Y:S01]  /*167c0*/  MUFU.TANH R149, R135 ;  /* 0x0000008700957308 */ /* 0x000ee20000002400 */
[----:B--2---:R-:W-:Y:S02]  /*167d0*/  FSEL R156, R156, -INF , !P0 ;  /* 0xff8000009c9c7808 */ /* 0x004fe40004000000 */
[----:B------:R-:W-:Y:S01]  /*167e0*/  IADD3 R12, R8, 0x69, RZ ;  /* 0x00000069080c7810 */ /* 0x000fe20007ffe0ff */
[----:B------:R-:W-:Y:S01]  /*167f0*/  BAR.SYNC.DEFER_BLOCKING 0x0 ;  /* 0x0000000000007b1d */ /* 0x000fe20000010000 */
[----:B------:R-:W-:-:S02]  /*16800*/  ISETP.GE.AND P2, PT, R10, R3, PT ;  /* 0x000000030a00720c */ /* 0x000fc40003f46270 */
[----:B------:R-:W-:Y:S02]  /*16810*/  ISETP.GE.AND P0, PT, R10, R119, PT ;  /* 0x000000770a00720c */ /* 0x000fe40003f06270 */
[----:B------:R-:W-:Y:S01]  /*16820*/  IADD3 R10, R8, 0x71, RZ ;  /* 0x00000071080a7810 */ /* 0x000fe20007ffe0ff */
[----:B------:R-:W2:Y:S01]  /*16830*/  MUFU.TANH R141, R127 ;  /* 0x0000007f008d7308 */ /* 0x000ea20000002400 */
[----:B------:R-:W-:Y:S02]  /*16840*/  FSEL R151, R151, -INF , !P6 ;  /* 0xff80000097977808 */ /* 0x000fe40007000000 */
[-C--:B------:R-:W-:Y:S02]  /*16850*/  ISETP.GE.AND P6, PT, R12, R3.reuse, PT ;  /* 0x000000030c00720c */ /* 0x080fe40003fc6270 */
[----:B-1----:R-:W-:Y:S02]  /*16860*/  FSEL R143, R143, -INF , !P2 ;  /* 0xff8000008f8f7808 */ /* 0x002fe40005000000 */
[----:B---3--:R-:W-:Y:S01]  /*16870*/  FSEL R147, R147, -INF , !P0 ;  /* 0xff80000093937808 */ /* 0x008fe20004000000 */
[----:B------:R-:W1:Y:S01]  /*16880*/  MUFU.TANH R125, R65 ;  /* 0x00000041007d7308 */ /* 0x000e620000002400 */
[----:B------:R-:W-:-:S02]  /*16890*/  ISETP.GE.AND P2, PT, R10, R3, PT ;  /* 0x000000030a00720c */ /* 0x000fc40003f46270 */
[----:B------:R-:W-:Y:S02]  /*168a0*/  ISETP.GE.AND P0, PT, R10, R119, PT ;  /* 0x000000770a00720c */ /* 0x000fe40003f06270 */
[----:B------:R-:W-:Y:S02]  /*168b0*/  IADD3 R10, R8, 0x79, RZ ;  /* 0x00000079080a7810 */ /* 0x000fe40007ffe0ff */
[----:B----4-:R-:W-:Y:S01]  /*168c0*/  FSEL R142, R142, -INF , !P6 ;  /* 0xff8000008e8e7808 */ /* 0x010fe20007000000 */
[----:B------:R-:W3:Y:S01]  /*168d0*/  MUFU.TANH R9, R9 ;  /* 0x0000000900097308 */ /* 0x000ee20000002400 */
[-C--:B------:R-:W-:Y:S02]  /*168e0*/  ISETP.GE.AND P6, PT, R8, R3.reuse, PT ;  /* 0x000000030800720c */ /* 0x080fe40003fc6270 */
[----:B-----5:R-:W-:Y:S02]  /*168f0*/  FSEL R124, R124, -INF , !P2 ;  /* 0xff8000007c7c7808 */ /* 0x020fe40005000000 */
[----:B------:R-:W-:-:S02]  /*16900*/  ISETP.GE.AND P2, PT, R10, R3, PT ;  /* 0x000000030a00720c */ /* 0x000fc40003f46270 */
[----:B------:R-:W-:Y:S02]  /*16910*/  FSEL R3, R7, -INF , !P0 ;  /* 0xff80000007037808 */ /* 0x000fe40004000000 */
[----:B------:R-:W-:Y:S02]  /*16920*/  FSEL R7, R52, -INF , !P6 ;  /* 0xff80000034077808 */ /* 0x000fe40007000000 */
[----:B------:R-:W-:Y:S02]  /*16930*/  ISETP.GT.AND P6, PT, R204, R193, PT ;  /* 0x000000c1cc00720c */ /* 0x000fe40003fc4270 */
[----:B------:R-:W-:Y:S02]  /*16940*/  FSEL R149, R149, -INF , !P1 ;  /* 0xff80000095957808 */ /* 0x000fe40004800000 */
[-C--:B------:R-:W-:Y:S02]  /*16950*/  ISETP.GE.AND P1, PT, R12, R119.reuse, PT ;  /* 0x000000770c00720c */ /* 0x080fe40003f26270 */
[----:B------:R-:W-:-:S02]  /*16960*/  ISETP.GE.AND P0, PT, R10, R119, PT ;  /* 0x000000770a00720c */ /* 0x000fc40003f06270 */
[----:B--2---:R-:W-:Y:S02]  /*16970*/  FSEL R141, R141, -INF , !P1 ;  /* 0xff8000008d8d7808 */ /* 0x004fe40004800000 */
[----:B------:R-:W-:Y:S02]  /*16980*/  ISETP.GE.AND P1, PT, R8, R119, PT ;  /* 0x000000770800720c */ /* 0x000fe40003f26270 */
[----:B-1----:R-:W-:Y:S02]  /*16990*/  FSEL R125, R125, -INF , !P2 ;  /* 0xff8000007d7d7808 */ /* 0x002fe40005000000 */
[----:B------:R-:W-:Y:S02]  /*169a0*/  FSEL R53, R53, -INF , !P1 ;  /* 0xff80000035357808 */ /* 0x000fe40004800000 */
[----:B---3--:R-:W-:Y:S01]  /*169b0*/  FSEL R119, R9, -INF , !P0 ;  /* 0xff80000009777808 */ /* 0x008fe20004000000 */
[----:B------:R-:W-:Y:S05]  /*169c0*/  @!P6 BRA `(.L_x_1773) ;  /* 0x00000a600000e947 */ /* 0x000fea0003800000 */
[----:B------:R-:W-:Y:S01]  /*169d0*/  BSSY B0, `(.L_x_1774) ;  /* 0x0000040000007945 */ /* 0x000fe20003800000 */
[----:B------:R-:W-:Y:S05]  /*169e0*/  @!P3 BRA `(.L_x_1775) ;  /* 0x000003b00000b947 */ /* 0x000fea0003800000 */
[----:B------:R-:W2:Y:S01]  /*169f0*/  LD.E R17, [R116.64+0x170] ;  /* 0x0001700474117980 */ /* 0x000ea2000c101900 */
[----:B------:R-:W-:Y:S01]  /*16a00*/  IMAD.MOV.U32 R12, RZ, RZ, RZ ;  /* 0x000000ffff0c7224 */ /* 0x000fe200078e00ff */
[----:B------:R-:W-:-:S02]  /*16a10*/  IABS R10, R20 ;  /* 0x00000014000a7213 */ /* 0x000fc40000000000 */
        /* <DEDUP_REMOVED lines=11> */
[-C--:B------:R-:W-:Y:S02]  /*16ad0*/  LOP3.LUT R20, R20, R17.reuse, RZ, 0x3c, !PT ;  /* 0x0000001114147212 */ /* 0x080fe400078e3cff */
[----:B------:R-:W-:Y:S01]  /*16ae0*/  IABS R8, R12 ;  /* 0x0000000c00087213 */ /* 0x000fe20000000000 */
[----:B------:R-:W-:Y:S01]  /*16af0*/  IMAD.HI.U32 R13, R15, R10, RZ ;  /* 0x0000000a0f0d7227 */ /* 0x000fe200078e00ff */
[----:B------:R-:W-:-:S03]  /*16b00*/  LOP3.LUT R12, R12, R17, RZ, 0x3c, !PT ;  /* 0x000000110c0c7212 */ /* 0x000fc600078e3cff */
[----:B------:R-:W-:Y:S02]  /*16b10*/  IMAD R10, R13, R9, R10 ;  /* 0x000000090d0a7224 */ /* 0x000fe400078e020a */
[----:B------:R-:W-:-:S03]  /*16b20*/  IMAD.HI.U32 R15, R15, R8, RZ ;  /* 0x000000080f0f7227 */ /* 0x000fc600078e00ff */
[----:B------:R-:W-:Y:S01]  /*16b30*/  ISETP.GT.U32.AND P2, PT, R11, R10, PT ;  /* 0x0000000a0b00720c */ /* 0x000fe20003f44070 */
        /* <DEDUP_REMOVED lines=9> */
[----:B------:R-:W-:-:S05]  /*16bd0*/  LOP3.LUT R10, RZ, R17, RZ, 0x33, !PT ;  /* 0x00000011ff0a7212 */ /* 0x000fca00078e33ff */
[----:B------:R-:W-:Y:S02]  /*16be0*/  @P1 IADD3 R13, R13, 0x1, RZ ;  /* 0x000000010d0d1810 */ /* 0x000fe40007ffe0ff */
[----:B------:R-:W-:-:S04]  /*16bf0*/  ISETP.GE.AND P1, PT, R20, RZ, PT ;  /* 0x000000ff1400720c */ /* 0x000fc80003f26270 */
[----:B------:R-:W-:Y:S02]  /*16c00*/  @P2 IADD3 R15, R15, 0x1, RZ ;  /* 0x000000010f0f2810 */ /* 0x000fe40007ffe0ff */
[----:B------:R-:W-:-:S03]  /*16c10*/  ISETP.NE.AND P2, PT, R17, RZ, PT ;  /* 0x000000ff1100720c */ /* 0x000fc60003f45270 */
[----:B------:R-:W-:-:S04]  /*16c20*/  @!P0 IMAD.MOV R15, RZ, RZ, -R15 ;  /* 0x000000ffff0f8224 */ /* 0x000fc800078e0a0f */
[----:B------:R-:W-:-:S04]  /*16c30*/  @!P1 IADD3 R13, -R13, RZ, RZ ;  /* 0x000000ff0d0d9210 */ /* 0x000fc80007ffe1ff */
[C---:B------:R-:W-:Y:S02]  /*16c40*/  SEL R11, R10.reuse, R13, !P2 ;  /* 0x0000000d0a0b7207 */ /* 0x040fe40005000000 */
[----:B------:R-:W-:Y:S01]  /*16c50*/  SEL R10, R10, R15, !P2 ;  /* 0x0000000f0a0a7207 */ /* 0x000fe20005000000 */
[----:B------:R-:W2:Y:S02]  /*16c60*/  LD.E.64 R12, [R116.64+0x38] ;  /* 0x00003804740c7980 */ /* 0x000ea4000c101b00 */
[C-C-:B------:R-:W-:Y:S02]  /*16c70*/  IMAD.WIDE R22, R11.reuse, 0x4, R202.reuse ;  /* 0x000000040b167825 */ /* 0x140fe400078e02ca */
[----:B------:R-:W3:Y:S02]  /*16c80*/  LD.E.64 R14, [R116.64+0x20] ;  /* 0x00002004740e7980 */ /* 0x000ee4000c101b00 */
[----:B------:R-:W-:Y:S02]  /*16c90*/  IMAD.WIDE R20, R10, 0x4, R202 ;  /* 0x000000040a147825 */ /* 0x000fe400078e02ca */
[----:B------:R-:W4:Y:S04]  /*16ca0*/  LD.E R9, [R22.64] ;  /* 0x0000000416097980 */ /* 0x000f28000c101900 */
[----:B------:R-:W4:Y:S01]  /*16cb0*/  LD.E R8, [R20.64] ;  /* 0x0000000414087980 */ /* 0x000f22000c101900 */
[----:B------:R-:W-:-:S04]  /*16cc0*/  IMAD.IADD R10, R11, 0x1, -R10 ;  /* 0x000000010b0a7824 */ /* 0x000fc800078e0a0a */
[----:B------:R-:W-:-:S05]  /*16cd0*/  IMAD R17, R17, R10, -0x80 ;  /* 0xffffff8011117424 */ /* 0x000fca00078e020a */
[----:B------:R-:W-:Y:S01]  /*16ce0*/  SHF.R.S32.HI R11, RZ, 0x1f, R17 ;  /* 0x0000001fff0b7819 */ /* 0x000fe20000011411 */
[-C--:B--2---:R-:W-:Y:S02]  /*16cf0*/  IMAD R10, R13, R17.reuse, RZ ;  /* 0x000000110d0a7224 */ /* 0x084fe400078e02ff */
[----:B------:R-:W-:-:S04]  /*16d00*/  IMAD.WIDE.U32 R18, R12, R17, RZ ;  /* 0x000000110c127225 */ /* 0x000fc800078e00ff */
[----:B------:R-:W-:Y:S02]  /*16d10*/  IMAD R10, R12, R11, R10 ;  /* 0x0000000b0c0a7224 */ /* 0x000fe400078e020a */
[----:B----4-:R-:W-:-:S03]  /*16d20*/  IMAD.IADD R9, R8, 0x1, -R9 ;  /* 0x0000000108097824 */ /* 0x010fc600078e0a09 */
[----:B------:R-:W-:Y:S01]  /*16d30*/  IADD3 R19, R19, R10, RZ ;  /* 0x0000000a13137210 */ /* 0x000fe20007ffe0ff */
[----:B---3--:R-:W-:Y:S01]  /*16d40*/  IMAD R11, R15, R9, RZ ;  /* 0x000000090f0b7224 */ /* 0x008fe200078e02ff */
[----:B------:R-:W-:-:S03]  /*16d50*/  SHF.R.S32.HI R8, RZ, 0x1f, R9 ;  /* 0x0000001fff087819 */ /* 0x000fc60000011409 */
[----:B------:R-:W-:-:S04]  /*16d60*/  IMAD.WIDE.U32 R12, R9, R14, R18 ;  /* 0x0000000e090c7225 */ /* 0x000fc800078e0012 */
[----:B------:R-:W-:-:S04]  /*16d70*/  IMAD R8, R14, R8, R11 ;  /* 0x000000080e087224 */ /* 0x000fc800078e020b */
[----:B------:R-:W-:Y:S01]  /*16d80*/  IMAD.IADD R13, R13, 0x1, R8 ;  /* 0x000000010d0d7824 */ /* 0x000fe200078e0208 */
[----:B------:R-:W-:Y:S05]  /*16d90*/  BRA `(.L_x_1776) ;  /* 0x0000003000007947 */ /* 0x000fea0003800000 */
.L_x_1775:
[----:B------:R-:W2:Y:S02]  /*16da0*/  LD.E R12, [R116.64+0x38] ;  /* 0x00003804740c7980 */ /* 0x000ea4000c101900 */
[----:B--2---:R-:W-:-:S04]  /*16db0*/  LEA R12, -R12, RZ, 0x7 ;  /* 0x000000ff0c0c7211 */ /* 0x004fc800078e39ff */
[----:B------:R-:W-:Y:S02]  /*16dc0*/  SHF.R.S32.HI R13, RZ, 0x1f, R12 ;  /* 0x0000001fff0d7819 */ /* 0x000fe4000001140c */
.L_x_1776:
[----:B------:R-:W-:Y:S05]  /*16dd0*/  BSYNC B0 ;  /* 0x0000000000007941 */ /* 0x000fea0003800000 */
.L_x_1774:
[----:B------:R-:W-:Y:S02]  /*16de0*/  LOP3.LUT R8, R205, 0x1, RZ, 0xc0, !PT ;  /* 0x00000001cd087812 */ /* 0x000fe400078ec0ff */
[C---:B------:R-:W-:Y:S02]  /*16df0*/  @P5 IADD3 R11, P0, R12.reuse, R191, RZ ;  /* 0x000000bf0c0b5210 */ /* 0x040fe40007f1e0ff */
[-C--:B------:R-:W-:Y:S02]  /*16e00*/  LEA R22, P1, R12, R194.reuse, 0x1 ;  /* 0x000000c20c167211 */ /* 0x080fe400078208ff */
        /* <DEDUP_REMOVED lines=19> */
[C---:B------:R-:W-:Y:S01]  /*16f40*/  @!P2 LEA.HI.X R21, R11.reuse, R195, R10, 0x1, P0 ;  /* 0x000000c30b15a211 */ /* 0x040fe200000f0c0a */
[----:B------:R1:W-:Y:S01]  /*16f50*/  @P2 STS.64 [R200+0x3008], RZ ;  /* 0x003008ffc8002388 */ /* 0x0003e20000000a00 */
[----:B------:R-:W-:-:S02]  /*16f60*/  @P5 LEA R26, P1, R11, R194, 0x1 ;  /* 0x000000c20b1a5211 */ /* 0x000fc400078208ff */
[C---:B------:R-:W-:Y:S02]  /*16f70*/  @P4 LEA R24, P0, R11.reuse, R194, 0x1 ;  /* 0x000000c20b184211 */ /* 0x040fe400078008ff */
[CCC-:B------:R-:W-:Y:S02]  /*16f80*/  @P5 LEA.HI.X R27, R11.reuse, R195.reuse, R10.reuse, 0x1, P1 ;  /* 0x000000c30b1b5211 */ /* 0x1c0fe400008f0c0a */
[C---:B------:R-:W-:Y:S02]  /*16f90*/  @P4 LEA.HI.X R25, R11.reuse, R195, R10, 0x1, P0 ;  /* 0x000000c30b194211 */ /* 0x040fe400000f0c0a */
[-C--:B------:R-:W-:Y:S02]  /*16fa0*/  IADD3 R8, P1, R11, R191.reuse, RZ ;  /* 0x000000bf0b087210 */ /* 0x080fe40007f3e0ff */
[----:B------:R-:W-:-:S03]  /*16fb0*/  @!P2 IADD3 R12, P0, R12, R191, RZ ;  /* 0x000000bf0c0ca210 */ /* 0x000fc60007f1e0ff */
[--C-:B------:R-:W-:Y:S01]  /*16fc0*/  IMAD.X R10, R10, 0x1, R192.reuse, P1 ;  /* 0x000000010a0a7824 */ /* 0x100fe200008e06c0 */
[CC--:B------:R-:W-:Y:S01]  /*16fd0*/  @P5 LEA R30, P1, R8.reuse, R194.reuse, 0x1 ;  /* 0x000000c2081e5211 */ /* 0x0c0fe200078208ff */
[----:B------:R-:W-:Y:S01]  /*16fe0*/  @!P2 IMAD.X R13, R13, 0x1, R192, P0 ;  /* 0x000000010d0da824 */ /* 0x000fe200000e06c0 */
[CC--:B------:R-:W-:Y:S02]  /*16ff0*/  @!P2 LEA R32, P0, R8.reuse, R194.reuse, 0x1 ;  /* 0x000000c20820a211 */ /* 0x0c0fe400078008ff */
[CCC-:B------:R-:W-:Y:S02]  /*17000*/  @P5 LEA.HI.X R31, R8.reuse, R195.reuse, R10.reuse, 0x1, P1 ;  /* 0x000000c3081f5211 */ /* 0x1c0fe400008f0c0a */
[CC--:B------:R-:W-:Y:S02]  /*17010*/  @!P2 LEA.HI.X R33, R8.reuse, R195.reuse, R10, 0x1, P0 ;  /* 0x000000c30821a211 */ /* 0x0c0fe400000f0c0a */
[-C--:B------:R-:W-:Y:S02]  /*17020*/  @P4 LEA R28, P0, R8, R194.reuse, 0x1 ;  /* 0x000000c2081c4211 */ /* 0x080fe400078008ff */
[----:B------:R-:W-:Y:S01]  /*17030*/  @!P2 LEA R34, P1, R12, R194, 0x1 ;  /* 0x000000c20c22a211 */ /* 0x000fe200078208ff */
[----:B------:R-:W-:Y:S01]  /*17040*/  IMAD.MOV.U32 R194, RZ, RZ, R22 ;  /* 0x000000ffffc27224 */ /* 0x000fe200078e0016 */
[-C--:B------:R-:W-:Y:S01]  /*17050*/  @P4 LEA.HI.X R29, R8, R195.reuse, R10, 0x1, P0 ;  /* 0x000000c3081d4211 */ /* 0x080fe200000f0c0a */
[----:B------:R-:W-:Y:S01]  /*17060*/  @P5 IMAD.MOV.U32 R8, RZ, RZ, R22 ;  /* 0x000000ffff085224 */ /* 0x000fe200078e0016 */
[----:B------:R-:W-:Y:S01]  /*17070*/  @!P2 LEA.HI.X R35, R12, R195, R13, 0x1, P1 ;  /* 0x000000c30c23a211 */ /* 0x000fe200008f0c0d */
        /* <DEDUP_REMOVED lines=59> */
.L_x_1773:
[----:B------:R-:W-:Y:S05]  /*17430*/  BSYNC B1 ;  /* 0x0000000000017941 */ /* 0x000fea0003800000 */
.L_x_1772:
[----:B------:R-:W2:Y:S01]  /*17440*/  LD.E R139, [R116.64+0xdc] ;  /* 0x0000dc04748b7980 */ /* 0x000ea2000c101900 */
[----:B-1----:R-:W-:-:S03]  /*17450*/  FMNMX.FTZ R9, R0, R53, !PT ;  /* 0x0000003500097209 */ /* 0x002fc60007810000 */
[----:B------:R-:W-:Y:S01]  /*17460*/  LDSM.16.MT88.4 R28, [R185+0xb000] ;  /* 0x00b00000b91c783b */ /* 0x000fe20000004200 */
[----:B------:R-:W-:-:S03]  /*17470*/  FMNMX.FTZ R8, R6, R9, !PT ;  /* 0x0000000906087209 */ /* 0x000fc60007810000 */
[----:B------:R-:W-:Y:S01]  /*17480*/  LDSM.16.MT88.4 R36, [R118+0xb000] ;  /* 0x00b000007624783b */ /* 0x000fe20000004200 */
        /* <DEDUP_REMOVED lines=81> */
[-C--:B------:R-:W-:Y:S01]  /*179a0*/  FFMA.FTZ R126, R5, R139.reuse, -R130 ;  /* 0x0000008b057e7223 */ /* 0x080fe20000010882 */
[----:B------:R-:W-:Y:S01]  /*179b0*/  FSEL R5, R135, RZ, P0 ;  /* 0x000000ff87057208 */ /* 0x000fe20000000000 */
[-C--:B------:R-:W-:Y:S02]  /*179c0*/  FFMA.FTZ R132, R4, R139.reuse, -R134 ;  /* 0x0000008b04847223 */ /* 0x080fe40000010886 */
[-CC-:B------:R-:W-:Y:S02]  /*179d0*/  FFMA.FTZ R127, R131, R139.reuse, -R130.reuse ;  /* 0x0000008b837f7223 */ /* 0x180fe40000010882 */
[----:B------:R-:W-:Y:S01]  /*179e0*/  FADD.FTZ R4, R0, -R5 ;  /* 0x8000000500047221 */ /* 0x000fe20000010000 */
[----:B------:R-:W-:Y:S01]  /*179f0*/  FSEL R5, R138, RZ, P1 ;  /* 0x000000ff8a057208 */ /* 0x000fe20000800000 */
[----:B------:R-:W-:Y:S01]  /*17a00*/  FFMA.FTZ R129, R53, R139, -R130 ;  /* 0x0000008b35817223 */ /* 0x000fe20000010882 */
[----:B------:R-:W-:Y:S01]  /*17a10*/  MUFU.EX2 R126, R126 ;  /* 0x0000007e007e7308 */ /* 0x000fe20000000800 */
[----:B------:R-:W-:-:S02]  /*17a20*/  FMUL.FTZ R9, R139, R4 ;  /* 0x000000048b097220 */ /* 0x000fc40000410000 */
[----:B------:R-:W-:Y:S02]  /*17a30*/  FADD.FTZ R4, R2, -R5 ;  /* 0x8000000502047221 */ /* 0x000fe40000010000 */
[-C--:B------:R-:W-:Y:S02]  /*17a40*/  FFMA.FTZ R128, R6, R139.reuse, -R130 ;  /* 0x0000008b06807223 */ /* 0x080fe40000010882 */
[-CC-:B------:R-:W-:Y:S01]  /*17a50*/  FFMA.FTZ R133, R7, R139.reuse, -R134.reuse ;  /* 0x0000008b07857223 */ /* 0x180fe20000010886 */
[----:B------:R-:W-:Y:S01]  /*17a60*/  MUFU.EX2 R129, R129 ;  /* 0x0000008100817308 */ /* 0x000fe20000000800 */
[-CC-:B------:R-:W-:Y:S02]  /*17a70*/  FFMA.FTZ R131, R16, R139.reuse, -R134.reuse ;  /* 0x0000008b10837223 */ /* 0x180fe40000010886 */
[----:B------:R-:W-:Y:S02]  /*17a80*/  FFMA.FTZ R0, R55, R139, -R134 ;  /* 0x0000008b37007223 */ /* 0x000fe40000010886 */
[----:B------:R-:W-:-:S02]  /*17a90*/  FMUL.FTZ R140, R139, R4 ;  /* 0x000000048b8c7220 */ /* 0x000fc40000410000 */
[-C--:B------:R-:W-:Y:S01]  /*17aa0*/  FFMA.FTZ R49, R49, R139.reuse, -R130 ;  /* 0x0000008b31317223 */ /* 0x080fe20000010882 */
[----:B------:R-:W1:Y:S01]  /*17ab0*/  MUFU.EX2 R128, R128 ;  /* 0x0000008000807308 */ /* 0x000e620000000800 */
[-C--:B------:R-:W-:Y:S02]  /*17ac0*/  FFMA.FTZ R57, R51, R139.reuse, -R134 ;  /* 0x0000008b33397223 */ /* 0x080fe40000010886 */
[-CC-:B------:R-:W-:Y:S02]  /*17ad0*/  FFMA.FTZ R159, R159, R139.reuse, -R130.reuse ;  /* 0x0000008b9f9f7223 */ /* 0x180fe40000010882 */
[-CC-:B------:R-:W-:Y:S02]  /*17ae0*/  FFMA.FTZ R163, R163, R139.reuse, -R130.reuse ;  /* 0x0000008ba3a37223 */ /* 0x180fe40000010882 */
[-CC-:B------:R-:W-:Y:S01]  /*17af0*/  FFMA.FTZ R166, R166, R139.reuse, -R130.reuse ;  /* 0x0000008ba6a67223 */ /* 0x180fe20000010882 */
[----:B------:R-:W2:Y:S01]  /*17b00*/  MUFU.EX2 R127, R127 ;  /* 0x0000007f007f7308 */ /* 0x000ea20000000800 */
[----:B------:R-:W-:-:S02]  /*17b10*/  FFMA.FTZ R165, R165, R139, -R130 ;  /* 0x0000008ba5a57223 */ /* 0x000fc40000010882 */
[-CC-:B------:R-:W-:Y:S02]  /*17b20*/  FFMA.FTZ R164, R164, R139.reuse, -R134.reuse ;  /* 0x0000008ba4a47223 */ /* 0x180fe40000010886 */
[-CC-:B------:R-:W-:Y:S02]  /*17b30*/  FFMA.FTZ R167, R167, R139.reuse, -R134.reuse ;  /* 0x0000008ba7a77223 */ /* 0x180fe40000010886 */
[--C-:B------:R-:W-:Y:S01]  /*17b40*/  FFMA.FTZ R161, R161, R139, -R134.reuse ;  /* 0x0000008ba1a17223 */ /* 0x100fe20000010886 */
[----:B------:R-:W-:Y:S01]  /*17b50*/  MUFU.EX2 R133, R133 ;  /* 0x0000008500857308 */ /* 0x000fe20000000800 */
[----:B-1----:R-:W-:Y:S01]  /*17b60*/  F2FP.BF16.PACK_AB R5, R128, R129 ;  /* 0x000000818005723e */ /* 0x002fe200000010ff */
[-C--:B------:R-:W-:Y:S02]  /*17b70*/  FFMA.FTZ R162, R162, R139.reuse, -R134 ;  /* 0x0000008ba2a27223 */ /* 0x080fe40000010886 */
[-CC-:B------:R-:W-:Y:S02]  /*17b80*/  FFMA.FTZ R160, R160, R139.reuse, -R130.reuse ;  /* 0x0000008ba0a07223 */ /* 0x180fe40000010882 */
[----:B------:R-:W-:-:S02]  /*17b90*/  FFMA.FTZ R155, R155, R139, -R130 ;  /* 0x0000008b9b9b7223 */ /* 0x000fc40000010882 */
[----:B------:R-:W1:Y:S01]  /*17ba0*/  MUFU.EX2 R132, R132 ;  /* 0x0000008400847308 */ /* 0x000e620000000800 */
[----:B--2---:R-:W-:Y:S01]  /*17bb0*/  F2FP.BF16.PACK_AB R7, R126, R127 ;  /* 0x0000007f7e07723e */ /* 0x004fe200000010ff */
[-CC-:B------:R-:W-:Y:S02]  /*17bc0*/  FFMA.FTZ R156, R156, R139.reuse, -R130.reuse ;  /* 0x0000008b9c9c7223 */ /* 0x180fe40000010882 */
[-C--:B------:R-:W-:Y:S02]  /*17bd0*/  FFMA.FTZ R154, R154, R139.reuse, -R130 ;  /* 0x0000008b9a9a7223 */ /* 0x080fe40000010882 */
[-CC-:B------:R-:W-:Y:S02]  /*17be0*/  FFMA.FTZ R152, R152, R139.reuse, -R134.reuse ;  /* 0x0000008b98987223 */ /* 0x180fe40000010886 */
[----:B------:R-:W-:Y:S01]  /*17bf0*/  MUFU.EX2 R131, R131 ;  /* 0x0000008300837308 */ /* 0x000fe20000000800 */
[-CC-:B------:R-:W-:Y:S02]  /*17c00*/  FFMA.FTZ R153, R153, R139.reuse, -R134.reuse ;  /* 0x0000008b99997223 */ /* 0x180fe40000010886 */
[----:B------:R-:W-:-:S02]  /*17c10*/  FFMA.FTZ R150, R150, R139, -R134 ;  /* 0x0000008b96967223 */ /* 0x000fc40000010886 */
[-C--:B------:R-:W-:Y:S02]  /*17c20*/  FFMA.FTZ R151, R151, R139.reuse, -R134 ;  /* 0x0000008b97977223 */ /* 0x080fe40000010886 */
[--C-:B------:R-:W-:Y:S01]  /*17c30*/  FFMA.FTZ R149, R149, R139, -R130.reuse ;  /* 0x0000008b95957223 */ /* 0x100fe20000010882 */
[----:B------:R-:W2:Y:S01]  /*17c40*/  MUFU.EX2 R0, R0 ;  /* 0x0000000000007308 */ /* 0x000ea20000000800 */
[----:B-1----:R-:W-:Y:S01]  /*17c50*/  F2FP.BF16.PACK_AB R4, R132, R133 ;  /* 0x000000858404723e */ /* 0x002fe200000010ff */
[-CC-:B------:R-:W-:Y:S02]  /*17c60*/  FFMA.FTZ R148, R148, R139.reuse, -R130.reuse ;  /* 0x0000008b94947223 */ /* 0x180fe40000010882 */
[-CC-:B------:R-:W-:Y:S02]  /*17c70*/  FFMA.FTZ R147, R147, R139.reuse, -R130.reuse ;  /* 0x0000008b93937223 */ /* 0x180fe40000010882 */
[-C--:B------:R-:W-:Y:S02]  /*17c80*/  FFMA.FTZ R146, R146, R139.reuse, -R130 ;  /* 0x0000008b92927223 */ /* 0x080fe40000010882 */
[----:B------:R-:W1:Y:S01]  /*17c90*/  MUFU.EX2 R2, R9 ;  /* 0x0000000900027308 */ /* 0x000e620000000800 */
[----:B------:R-:W-:-:S02]  /*17ca0*/  FFMA.FTZ R145, R145, R139, -R134 ;  /* 0x0000008b91917223 */ /* 0x000fc40000010886 */
[-C--:B------:R-:W-:Y:S02]  /*17cb0*/  FFMA.FTZ R142, R142, R139.reuse, -R134 ;  /* 0x0000008b8e8e7223 */ /* 0x080fe40000010886 */
[-CC-:B------:R-:W-:Y:S02]  /*17cc0*/  FFMA.FTZ R141, R141, R139.reuse, -R130.reuse ;  /* 0x0000008b8d8d7223 */ /* 0x180fe40000010882 */
[----:B------:R-:W-:Y:S01]  /*17cd0*/  FFMA.FTZ R121, R121, R139, -R130 ;  /* 0x0000008b79797223 */ /* 0x000fe20000010882 */
[----:B------:R-:W3:Y:S01]  /*17ce0*/  MUFU.EX2 R140, R140 ;  /* 0x0000008c008c7308 */ /* 0x000ee20000000800 */
[----:B--2---:R-:W-:Y:S01]  /*17cf0*/  F2FP.BF16.PACK_AB R6, R0, R131 ;  /* 0x000000830006723e */ /* 0x004fe200000010ff */
[----:B-1----:R-:W-:-:S06]  /*17d00*/  FMUL.FTZ R26, R98, R2 ;  /* 0x00000002621a7220 */ /* 0x002fcc0000410000 */
[----:B------:R-:W-:Y:S01]  /*17d10*/  MUFU.EX2 R159, R159 ;  /* 0x0000009f009f7308 */ /* 0x000fe20000000800 */
[-C--:B------:R-:W-:Y:S02]  /*17d20*/  FMUL.FTZ R27, R99, R2.reuse ;  /* 0x00000002631b7220 */ /* 0x080fe40000410000 */
[-C--:B------:R-:W-:Y:S02]  /*17d30*/  FMUL.FTZ R94, R94, R2.reuse ;  /* 0x000000025e5e7220 */ /* 0x080fe40000410000 */
[----:B------:R-:W-:Y:S02]  /*17d40*/  FMUL.FTZ R95, R95, R2 ;  /* 0x000000025f5f7220 */ /* 0x000fe40000410000 */
[-C--:B---3--:R-:W-:Y:S01]  /*17d50*/  FMUL.FTZ R24, R96, R140.reuse ;  /* 0x0000008c60187220 */ /* 0x088fe20000410000 */
[----:B------:R-:W-:Y:S01]  /*17d60*/  MUFU.EX2 R163, R163 ;  /* 0x000000a300a37308 */ /* 0x000fe20000000800 */
[-C--:B------:R-:W-:Y:S02]  /*17d70*/  FMUL.FTZ R25, R97, R140.reuse ;  /* 0x0000008c61197220 */ /* 0x080fe40000410000 */
[----:B------:R-:W-:-:S02]  /*17d80*/  FMUL.FTZ R92, R92, R140 ;  /* 0x0000008c5c5c7220 */ /* 0x000fc40000410000 */
[----:B------:R-:W-:Y:S02]  /*17d90*/  FMUL.FTZ R93, R93, R140 ;  /* 0x0000008c5d5d7220 */ /* 0x000fe40000410000 */
[-C--:B------:R-:W-:Y:S01]  /*17da0*/  FMUL.FTZ R34, R90, R2.reuse ;  /* 0x000000025a227220 */ /* 0x080fe20000410000 */
[C---:B------:R-:W-:Y:S01]  /*17db0*/  HMMA.16816.F32.BF16 R24, R4.reuse, R28, R24 ;  /* 0x0000001c0418723c */ /* 0x040fe20000041818 */
[----:B------:R-:W-:Y:S01]  /*17dc0*/  FMUL.FTZ R35, R91, R2 ;  /* 0x000000025b237220 */ /* 0x000fe20000410000 */
[----:B------:R-:W-:Y:S01]  /*17dd0*/  MUFU.EX2 R166, R166 ;  /* 0x000000a600a67308 */ /* 0x000fe20000000800 */
[-C--:B------:R-:W-:Y:S02]  /*17de0*/  FMUL.FTZ R32, R88, R140.reuse ;  /* 0x0000008c58207220 */ /* 0x080fe40000410000 */
[----:B------:R-:W-:Y:S02]  /*17df0*/  FMUL.FTZ R33, R89, R140 ;  /* 0x0000008c59217220 */ /* 0x000fe40000410000 */
[-C--:B------:R-:W-:Y:S01]  /*17e00*/  FMUL.FTZ R86, R86, R2.reuse ;  /* 0x0000000256567220 */ /* 0x080fe20000410000 */
[----:B------:R-:W-:Y:S01]  /*17e10*/  HMMA.16816.F32.BF16 R28, R4, R30, R92 ;  /* 0x0000001e041c723c */ /* 0x000fe2000004185c */
[----:B------:R-:W-:Y:S01]  /*17e20*/  FMUL.FTZ R87, R87, R2 ;  /* 0x0000000257577220 */ /* 0x000fe20000410000 */
[----:B------:R1:W-:Y:S01]  /*17e30*/  MUFU.EX2 R93, R49 ;  /* 0x00000031005d7308 */ /* 0x0003e20000000800 */
[----:B------:R-:W-:-:S02]  /*17e40*/  FMUL.FTZ R84, R84, R140 ;  /* 0x0000008c54547220 */ /* 0x000fc40000410000 */
[-C--:B------:R-:W-:Y:S02]  /*17e50*/  FMUL.FTZ R85, R85, R140.reuse ;  /* 0x0000008c55557220 */ /* 0x080fe40000410000 */
[-CC-:B------:R-:W-:Y:S01]  /*17e60*/  FFMA.FTZ R88, R41, R139.reuse, -R130.reuse ;  /* 0x0000008b29587223 */ /* 0x180fe20000010882 */
[C---:B------:R-:W-:Y:S01]  /*17e70*/  HMMA.16816.F32.BF16 R32, R4.reuse, R36, R32 ;  /* 0x000000240420723c */ /* 0x040fe20000041820 */
[----:B------:R-:W-:Y:S01]  /*17e80*/  FMUL.FTZ R41, R81, R140 ;  /* 0x0000008c51297220 */ /* 0x000fe20000410000 */
[----:B------:R-:W-:Y:S01]  /*17e90*/  MUFU.EX2 R165, R165 ;  /* 0x000000a500a57308 */ /* 0x000fe20000000800 */
[-C--:B------:R-:W-:Y:S02]  /*17ea0*/  FFMA.FTZ R96, R50, R139.reuse, -R130 ;  /* 0x0000008b32607223 */ /* 0x080fe40000010882 */
[-C--:B------:R-:W-:Y:S02]  /*17eb0*/  FMUL.FTZ R42, R82, R2.reuse ;  /* 0x00000002522a7220 */ /* 0x080fe40000410000 */
[----:B------:R-:W-:Y:S01]  /*17ec0*/  FMUL.FTZ R43, R83, R2 ;  /* 0x00000002532b7220 */ /* 0x000fe20000410000 */
[----:B------:R-:W-:Y:S01]  /*17ed0*/  HMMA.16816.F32.BF16 R36, R4, R38, R84 ;  /* 0x000000260424723c */ /* 0x000fe20000041854 */
[-CC-:B------:R-:W-:Y:S01]  /*17ee0*/  FFMA.FTZ R81, R48, R139.reuse, -R134.reuse ;  /* 0x0000008b30517223 */ /* 0x180fe20000010886 */
[----:B------:R-:W-:Y:S01]  /*17ef0*/  MUFU.EX2 R96, R96 ;  /* 0x0000006000607308 */ /* 0x000fe20000000800 */
[----:B-1----:R-:W-:-:S02]  /*17f00*/  FFMA.FTZ R49, R40, R139, -R134 ;  /* 0x0000008b28317223 */ /* 0x002fc40000010886 */
[----:B------:R-:W-:Y:S02]  /*17f10*/  FMUL.FTZ R40, R80, R140 ;  /* 0x0000008c50287220 */ /* 0x000fe40000410000 */
[-C--:B------:R-:W-:Y:S02]  /*17f20*/  FMUL.FTZ R50, R78, R2.reuse ;  /* 0x000000024e327220 */ /* 0x080fe40000410000 */
[----:B------:R-:W-:Y:S01]  /*17f30*/  FMUL.FTZ R51, R79, R2 ;  /* 0x000000024f337220 */ /* 0x000fe20000410000 */
[----:B------:R1:W-:Y:S01]  /*17f40*/  MUFU.EX2 R84, R49 ;  /* 0x0000003100547308 */ /* 0x0003e20000000800 */
[----:B------:R-:W-:Y:S01]  /*17f50*/  FMUL.FTZ R48, R76, R140 ;  /* 0x0000008c4c307220 */ /* 0x000fe20000410000 */
[----:B------:R-:W-:Y:S01]  /*17f60*/  HMMA.16816.F32.BF16 R40, R4, R44, R40 ;  /* 0x0000002c0428723c */ /* 0x000fe20000041828 */
[----:B------:R-:W-:Y:S02]  /*17f70*/  FFMA.FTZ R79, R56, R139, -R130 ;  /* 0x0000008b384f7223 */ /* 0x000fe40000010882 */
[----:B------:R-:W-:-:S02]  /*17f80*/  FMUL.FTZ R10, R114, R2 ;  /* 0x00000002720a7220 */ /* 0x000fc40000410000 */
[----:B------:R-:W-:Y:S01]  /*17f90*/  FMUL.FTZ R11, R115, R2 ;  /* 0x00000002730b7220 */ /* 0x000fe20000410000 */
[----:B------:R-:W-:Y:S01]  /*17fa0*/  MUFU.EX2 R88, R88 ;  /* 0x0000005800587308 */ /* 0x000fe20000000800 */
[-C--:B------:R-:W-:Y:S02]  /*17fb0*/  FMUL.FTZ R8, R112, R140.reuse ;  /* 0x0000008c70087220 */ /* 0x080fe40000410000 */
[----:B------:R-:W-:Y:S02]  /*17fc0*/  FMUL.FTZ R9, R113, R140 ;  /* 0x0000008c71097220 */ /* 0x000fe40000410000 */
[-C--:B------:R-:W-:Y:S02]  /*17fd0*/  FMUL.FTZ R18, R106, R2.reuse ;  /* 0x000000026a127220 */ /* 0x080fe40000410000 */
[----:B------:R-:W-:Y:S01]  /*17fe0*/  FMUL.FTZ R19, R107, R2 ;  /* 0x000000026b137220 */ /* 0x000fe20000410000 */
[----:B------:R-:W2:Y:S01]  /*17ff0*/  MUFU.EX2 R81, R81 ;  /* 0x0000005100517308 */ /* 0x000ea20000000800 */
[-C--:B-1----:R-:W-:Y:S01]  /*18000*/  FMUL.FTZ R49, R77, R140.reuse ;  /* 0x0000008c4d317220 */ /* 0x082fe20000410000 */
[----:B------:R-:W-:Y:S01]  /*18010*/  HMMA.16816.F32.BF16 R8, R4, R12, R8 ;  /* 0x0000000c0408723c */ /* 0x000fe20000041808 */
[----:B------:R-:W-:-:S02]  /*18020*/  FMUL.FTZ R16, R104, R140 ;  /* 0x0000008c68107220 */ /* 0x000fc40000410000 */
[----:B------:R-:W-:Y:S02]  /*18030*/  FMUL.FTZ R17, R105, R140 ;  /* 0x0000008c69117220 */ /* 0x000fe40000410000 */
[-C--:B------:R-:W-:Y:S01]  /*18040*/  FMUL.FTZ R110, R110, R2.reuse ;  /* 0x000000026e6e7220 */ /* 0x080fe20000410000 */
[----:B------:R1:W-:Y:S01]  /*18050*/  MUFU.EX2 R77, R57 ;  /* 0x00000039004d7308 */ /* 0x0003e20000000800 */
[----:B------:R-:W-:Y:S01]  /*18060*/  FMUL.FTZ R111, R111, R2 ;  /* 0x000000026f6f7220 */ /* 0x000fe20000410000 */
[C---:B------:R-:W-:Y:S01]  /*18070*/  HMMA.16816.F32.BF16 R44, R4.reuse, R46, R48 ;  /* 0x0000002e042c723c */ /* 0x040fe20000041830 */
[----:B------:R-:W3:Y:S01]  /*18080*/  LDSM.16.MT88.4 R48, [R118+0x9400] ;  /* 0x009400007630783b */ /* 0x000ee20000004200 */
[-C--:B------:R-:W-:Y:S02]  /*18090*/  FMUL.FTZ R108, R108, R140.reuse ;  /* 0x0000008c6c6c7220 */ /* 0x080fe40000410000 */
[----:B------:R-:W-:Y:S02]  /*180a0*/  FMUL.FTZ R109, R109, R140 ;  /* 0x0000008c6d6d7220 */ /* 0x000fe40000410000 */
[-C--:B------:R-:W-:Y:S01]  /*180b0*/  FMUL.FTZ R102, R102, R2.reuse ;  /* 0x0000000266667220 */ /* 0x080fe20000410000 */
[----:B------:R-:W-:Y:S01]  /*180c0*/  MUFU.EX2 R79, R79 ;  /* 0x0000004f004f7308 */ /* 0x000fe20000000800 */
[----:B------:R-:W-:Y:S01]  /*180d0*/  FMUL.FTZ R103, R103, R2 ;  /* 0x0000000267677220 */ /* 0x000fe20000410000 */
[----:B------:R-:W-:Y:S01]  /*180e0*/  HMMA.16816.F32.BF16 R16, R4, R20, R16 ;  /* 0x000000140410723c */ /* 0x000fe20000041810 */
[----:B------:R-:W-:-:S02]  /*180f0*/  FMUL.FTZ R100, R100, R140 ;  /* 0x0000008c64647220 */ /* 0x000fc40000410000 */
[----:B------:R-:W-:Y:S01]  /*18100*/  FMUL.FTZ R101, R101, R140 ;  /* 0x0000008c65657220 */ /* 0x000fe20000410000 */
[----:B-1----:R-:W1:Y:S01]  /*18110*/  LDSM.16.MT88.4 R56, [R185+0xb400] ;  /* 0x00b40000b938783b */ /* 0x002e620000004200 */
[----:B------:R-:W-:Y:S01]  /*18120*/  FFMA.FTZ R76, R54, R139, -R134 ;  /* 0x0000008b364c7223 */ /* 0x000fe20000010886 */
[----:B------:R-:W-:Y:S02]  /*18130*/  MUFU.EX2 R164, R164 ;  /* 0x000000a400a47308 */ /* 0x000fe40000000800 */
[C---:B------:R-:W-:Y:S01]  /*18140*/  HMMA.16816.F32.BF16 R12, R4.reuse, R14, R108 ;  /* 0x0000000e040c723c */ /* 0x040fe2000004186c */
[-C--:B------:R-:W-:Y:S01]  /*18150*/  FMUL.FTZ R54, R74, R2.reuse ;  /* 0x000000024a367220 */ /* 0x080fe20000410000 */
[----:B------:R-:W-:Y:S01]  /*18160*/  LDSM.16.MT88.4 R108, [R185+0xac00] ;  /* 0x00ac0000b96c783b */ /* 0x000fe20000004200 */
[----:B------:R-:W-:Y:S02]  /*18170*/  FMUL.FTZ R55, R75, R2 ;  /* 0x000000024b377220 */ /* 0x000fe40000410000 */
[-C--:B------:R-:W-:Y:S01]  /*18180*/  FMUL.FTZ R52, R72, R140.reuse ;  /* 0x0000008c48347220 */ /* 0x080fe20000410000 */
[----:B------:R-:W4:Y:S02]  /*18190*/  MUFU.EX2 R76, R76 ;  /* 0x0000004c004c7308 */ /* 0x000f240000000800 */
[----:B------:R-:W-:Y:S01]  /*181a0*/  HMMA.16816.F32.BF16 R20, R4, R22, R100 ;  /* 0x000000160414723c */ /* 0x000fe20000041864 */
[----:B------:R-:W-:Y:S01]  /*181b0*/  FMUL.FTZ R53, R73, R140 ;  /* 0x0000008c49357220 */ /* 0x000fe20000410000 */
[----:B------:R-:W-:Y:S01]  /*181c0*/  LDSM.16.MT88.4 R100, [R118+0xac00] ;  /* 0x00ac00007664783b */ /* 0x000fe20000004200 */
[----:B------:R-:W-:-:S02]  /*181d0*/  FMUL.FTZ R70, R70, R2 ;  /* 0x0000000246467220 */ /* 0x000fc40000410000 */
[----:B------:R-:W-:Y:S01]  /*181e0*/  FMUL.FTZ R71, R71, R2 ;  /* 0x0000000247477220 */ /* 0x000fe20000410000 */
[----:B------:R-:W-:Y:S01]  /*181f0*/  LDSM.16.MT88.4 R72, [R118+0x9800] ;  /* 0x009800007648783b */ /* 0x000fe20000004200 */
[-C--:B------:R-:W-:Y:S01]  /*18200*/  FMUL.FTZ R68, R68, R140.reuse ;  /* 0x0000008c44447220 */ /* 0x080fe20000410000 */
[C---:B------:R-:W-:Y:S01]  /*18210*/  HMMA.16816.F32.BF16 R52, R4.reuse, R60, R52 ;  /* 0x0000003c0434723c */ /* 0x040fe20000041834 */
[----:B------:R-:W-:Y:S01]  /*18220*/  FMUL.FTZ R69, R69, R140 ;  /* 0x0000008c45457220 */ /* 0x000fe20000410000 */
[----:B------:R-:W-:Y:S01]  /*18230*/  MUFU.EX2 R167, R167 ;  /* 0x000000a700a77308 */ /* 0x000fe20000000800 */
[-CC-:B------:R-:W-:Y:S02]  /*18240*/  FFMA.FTZ R78, R180, R139.reuse, -R130.reuse ;  /* 0x0000008bb44e7223 */ /* 0x180fe40000010882 */
[-CC-:B------:R-:W-:Y:S02]  /*18250*/  FFMA.FTZ R83, R183, R139.reuse, -R130.reuse ;  /* 0x0000008bb7537223 */ /* 0x180fe40000010882 */
[----:B--2---:R-:W-:Y:S01]  /*18260*/  F2FP.BF16.PACK_AB R60, R81, R84 ;  /* 0x00000054513c723e */ /* 0x004fe200000010ff */
[----:B------:R-:W-:Y:S01]  /*18270*/  HMMA.16816.F32.BF16 R4, R4, R62, R68 ;  /* 0x0000003e0404723c */ /* 0x000fe20000041844 */
[----:B------:R-:W-:Y:S01]  /*18280*/  F2FP.BF16.PACK_AB R61, R93, R96 ;  /* 0x000000605d3d723e */ /* 0x000fe200000010ff */
[-C--:B------:R-:W-:Y:S01]  /*18290*/  FFMA.FTZ R80, R181, R139.reuse, -R130 ;  /* 0x0000008bb5507223 */ /* 0x080fe20000010882 */
[----:B------:R-:W-:Y:S01]  /*182a0*/  MUFU.EX2 R78, R78 ;  /* 0x0000004e004e7308 */ /* 0x000fe20000000800 */
[-CC-:B------:R-:W-:Y:S01]  /*182b0*/  FFMA.FTZ R82, R177, R139.reuse, -R134.reuse ;  /* 0x0000008bb1527223 */ /* 0x180fe20000010886 */
[----:B------:R-:W2:Y:S01]  /*182c0*/  LDSM.16.MT88.4 R68, [R185+0xd400] ;  /* 0x00d40000b944783b */ /* 0x000ea20000004200 */
[--C-:B------:R-:W-:Y:S01]  /*182d0*/  FFMA.FTZ R85, R182, R139, -R134.reuse ;  /* 0x0000008bb6557223 */ /* 0x100fe20000010886 */
[----:B----4-:R-:W-:Y:S01]  /*182e0*/  F2FP.BF16.PACK_AB R62, R76, R77 ;  /* 0x0000004d4c3e723e */ /* 0x010fe200000010ff */
[-CC-:B------:R-:W-:Y:S01]  /*182f0*/  FFMA.FTZ R86, R176, R139.reuse, -R134.reuse ;  /* 0x0000008bb0567223 */ /* 0x180fe20000010886 */
[----:B------:R-:W-:Y:S01]  /*18300*/  F2FP.BF16.PACK_AB R63, R79, R88 ;  /* 0x000000584f3f723e */ /* 0x000fe200000010ff */
[-C--:B------:R-:W-:Y:S01]  /*18310*/  FFMA.FTZ R87, R179, R139.reuse, -R134 ;  /* 0x0000008bb3577223 */ /* 0x080fe20000010886 */
[----:B------:R-:W-:Y:S01]  /*18320*/  MUFU.EX2 R83, R83 ;  /* 0x0000005300537308 */ /* 0x000fe20000000800 */
[----:B------:R-:W-:-:S02]  /*18330*/  FFMA.FTZ R89, R178, R139, -R130 ;  /* 0x0000008bb2597223 */ /* 0x000fc40000010882 */
[-CC-:B------:R-:W-:Y:S02]  /*18340*/  FFMA.FTZ R95, R157, R139.reuse, -R134.reuse ;  /* 0x0000008b9d5f7223 */ /* 0x180fe40000010886 */
[C---:B------:R-:W-:Y:S01]  /*18350*/  HMMA.16816.F32.BF16 R8, R60.reuse, R64, R8 ;  /* 0x000000403c08723c */ /* 0x040fe20000041808 */
[-C--:B------:R-:W-:Y:S02]  /*18360*/  FFMA.FTZ R157, R158, R139.reuse, -R134 ;  /* 0x0000008b9e9d7223 */ /* 0x080fe40000010886 */
[----:B------:R-:W-:Y:S01]  /*18370*/  MUFU.EX2 R80, R80 ;  /* 0x0000005000507308 */ /* 0x000fe20000000800 */
[-CC-:B------:R-:W-:Y:S02]  /*18380*/  FFMA.FTZ R90, R170, R139.reuse, -R130.reuse ;  /* 0x0000008baa5a7223 */ /* 0x180fe40000010882 */
[-CC-:B------:R-:W-:Y:S02]  /*18390*/  FFMA.FTZ R91, R173, R139.reuse, -R130.reuse ;  /* 0x0000008bad5b7223 */ /* 0x180fe40000010882 */
[----:B------:R-:W-:Y:S01]  /*183a0*/  HMMA.16816.F32.BF16 R12, R60, R66, R12 ;  /* 0x000000423c0c723c */ /* 0x000fe2000004180c */
[----:B------:R-:W4:Y:S01]  /*183b0*/  LDSM.16.MT88.4 R64, [R118+0xb400] ;  /* 0x00b400007640783b */ /* 0x000f220000004200 */
[-C--:B------:R-:W-:Y:S01]  /*183c0*/  FFMA.FTZ R92, R171, R139.reuse, -R130 ;  /* 0x0000008bab5c7223 */ /* 0x080fe20000010882 */
[----:B------:R-:W-:Y:S01]  /*183d0*/  MUFU.EX2 R82, R82 ;  /* 0x0000005200527308 */ /* 0x000fe20000000800 */
[----:B------:R-:W-:-:S02]  /*183e0*/  FFMA.FTZ R94, R168, R139, -R134 ;  /* 0x0000008ba85e7223 */ /* 0x000fc40000010886 */
[-CC-:B------:R-:W-:Y:S02]  /*183f0*/  FFMA.FTZ R158, R169, R139.reuse, -R134.reuse ;  /* 0x0000008ba99e7223 */ /* 0x180fe40000010886 */
[C---:B---3--:R-:W-:Y:S01]  /*18400*/  HMMA.16816.F32.BF16 R16, R60.reuse, R48, R16 ;  /* 0x000000303c10723c */ /* 0x048fe20000041810 */
[-CC-:B------:R-:W-:Y:S02]  /*18410*/  FFMA.FTZ R168, R143, R139.reuse, -R134.reuse ;  /* 0x0000008b8fa87223 */ /* 0x180fe40000010886 */
[----:B------:R-:W3:Y:S01]  /*18420*/  MUFU.EX2 R85, R85 ;  /* 0x0000005500557308 */ /* 0x000ee20000000800 */
[-C--:B------:R-:W-:Y:S02]  /*18430*/  FFMA.FTZ R143, R144, R139.reuse, -R134 ;  /* 0x0000008b908f7223 */ /* 0x080fe40000010886 */
[----:B------:R-:W-:Y:S02]  /*18440*/  FFMA.FTZ R129, R209, R2, R129 ;  /* 0x00000002d1817223 */ /* 0x000fe40000010081 */
[----:B------:R-:W-:Y:S01]  /*18450*/  HMMA.16816.F32.BF16 R20, R60, R50, R20 ;  /* 0x000000323c14723c */ /* 0x000fe20000041814 */
[----:B------:R-:W5:Y:S01]  /*18460*/  LDSM.16.MT88.4 R48, [R118+0xd400] ;  /* 0x00d400007630783b */ /* 0x000f620000004200 */
[----:B------:R-:W-:Y:S01]  /*18470*/  FFMA.FTZ R144, R3, R139, -R130 ;  /* 0x0000008b03907223 */ /* 0x000fe20000010882 */
[----:B------:R-:W-:Y:S01]  /*18480*/  MUFU.EX2 R86, R86 ;  /* 0x0000005600567308 */ /* 0x000fe20000000800 */
[----:B------:R-:W-:-:S02]  /*18490*/  FFMA.FTZ R133, R208, R140, R133 ;  /* 0x0000008cd0857223 */ /* 0x000fc40000010085 */
[-CC-:B------:R-:W-:Y:S02]  /*184a0*/  FFMA.FTZ R3, R120, R139.reuse, -R130.reuse ;  /* 0x0000008b78037223 */ /* 0x180fe40000010882 */
[C---:B-1----:R-:W-:Y:S01]  /*184b0*/  HMMA.16816.F32.BF16 R24, R60.reuse, R56, R24 ;  /* 0x000000383c18723c */ /* 0x042fe20000041818 */
[----:B------:R-:W-:Y:S02]  /*184c0*/  FFMA.FTZ R2, R119, R139, -R130 ;  /* 0x0000008b77027223 */ /* 0x000fe40000010882 */
[----:B------:R-:W1:Y:S01]  /*184d0*/  MUFU.EX2 R87, R87 ;  /* 0x0000005700577308 */ /* 0x000e620000000800 */
[----:B------:R-:W-:Y:S02]  /*184e0*/  FADD.FTZ R128, R128, R129 ;  /* 0x0000008180807221 */ /* 0x000fe40000010000 */
[----:B------:R-:W-:Y:S02]  /*184f0*/  FADD.FTZ R132, R132, R133 ;  /* 0x0000008584847221 */ /* 0x000fe40000010000 */
[----:B------:R-:W-:Y:S01]  /*18500*/  HMMA.16816.F32.BF16 R28, R60, R58, R28 ;  /* 0x0000003a3c1c723c */ /* 0x000fe2000004181c */
[----:B------:R-:W1:Y:S01]  /*18510*/  LDSM.16.MT88.4 R56, [R185+0x9800] ;  /* 0x00980000b938783b */ /* 0x000e620000004200 */
[----:B------:R-:W-:Y:S01]  /*18520*/  FADD.FTZ R127, R127, R128 ;  /* 0x000000807f7f7221 */ /* 0x000fe20000010000 */
[----:B------:R-:W1:Y:S03]  /*18530*/  MUFU.EX2 R89, R89 ;  /* 0x0000005900597308 */ /* 0x000e660000000800 */
[----:B------:R-:W-:-:S02]  /*18540*/  FADD.FTZ R127, R126, R127 ;  /* 0x0000007f7e7f7221 */ /* 0x000fc40000010000 */
[C---:B--2---:R-:W-:Y:S02]  /*18550*/  HMMA.16816.F32.BF16 R40, R60.reuse, R68, R40 ;  /* 0x000000443c28723c */ /* 0x044fe40000041828 */
[----:B------:R-:W-:Y:S01]  /*18560*/  FADD.FTZ R96, R96, R127 ;  /* 0x0000007f60607221 */ /* 0x000fe20000010000 */
[----:B------:R-:W-:Y:S03]  /*18570*/  MUFU.EX2 R90, R90 ;  /* 0x0000005a005a7308 */ /* 0x000fe60000000800 */
[----:B------:R-:W-:Y:S02]  /*18580*/  FADD.FTZ R93, R93, R96 ;  /* 0x000000605d5d7221 */ /* 0x000fe40000010000 */
[----:B----4-:R-:W-:Y:S02]  /*18590*/  HMMA.16816.F32.BF16 R32, R60, R64, R32 ;  /* 0x000000403c20723c */ /* 0x010fe40000041820 */
[----:B------:R-:W-:Y:S01]  /*185a0*/  FADD.FTZ R88, R88, R93 ;  /* 0x0000005d58587221 */ /* 0x000fe20000010000 */
[----:B------:R-:W-:Y:S03]  /*185b0*/  MUFU.EX2 R91, R91 ;  /* 0x0000005b005b7308 */ /* 0x000fe60000000800 */
[----:B------:R-:W-:-:S02]  /*185c0*/  FADD.FTZ R79, R79, R88 ;  /* 0x000000584f4f7221 */ /* 0x000fc40000010000 */
[C---:B------:R-:W-:Y:S01]  /*185d0*/  HMMA.16816.F32.BF16 R36, R60.reuse, R66, R36 ;  /* 0x000000423c24723c */ /* 0x040fe20000041824 */
[----:B------:R-:W2:Y:S02]  /*185e0*/  LDSM.16.MT88.4 R64, [R185+0xb800] ;  /* 0x00b80000b940783b */ /* 0x000ea40000004200 */
[----:B------:R-:W-:Y:S05]  /*185f0*/  MUFU.EX2 R92, R92 ;  /* 0x0000005c005c7308 */ /* 0x000fea0000000800 */
[C---:B-----5:R-:W-:Y:S03]  /*18600*/  HMMA.16816.F32.BF16 R52, R60.reuse, R48, R52 ;  /* 0x000000303c34723c */ /* 0x060fe60000041834 */
[----:B------:R-:W-:Y:S04]  /*18610*/  MUFU.EX2 R94, R94 ;  /* 0x0000005e005e7308 */ /* 0x000fe80000000800 */
[----:B---3--:R-:W-:Y:S01]  /*18620*/  F2FP.BF16.PACK_AB R48, R85, R82 ;  /* 0x000000525530723e */ /* 0x008fe200000010ff */
[C---:B------:R-:W-:Y:S01]  /*18630*/  HMMA.16816.F32.BF16 R4, R60.reuse, R50, R4 ;  /* 0x000000323c04723c */ /* 0x040fe20000041804 */
[C---:B------:R-:W-:Y:S01]  /*18640*/  F2FP.BF16.PACK_AB R49, R83.reuse, R78 ;  /* 0x0000004e5331723e */ /* 0x040fe200000010ff */
[----:B------:R-:W-:Y:S01]  /*18650*/  FADD.FTZ R78, R78, R79 ;  /* 0x0000004f4e4e7221 */ /* 0x000fe20000010000 */
[----:B------:R-:W3:Y:S03]  /*18660*/  MUFU.EX2 R95, R95 ;  /* 0x0000005f005f7308 */ /* 0x000ee60000000800 */
[----:B------:R-:W-:Y:S01]  /*18670*/  FADD.FTZ R83, R83, R78 ;  /* 0x0000004e53537221 */ /* 0x000fe20000010000 */
[----:B-1----:R-:W-:Y:S01]  /*18680*/  F2FP.BF16.PACK_AB R50, R87, R86 ;  /* 0x000000565732723e */ /* 0x002fe200000010ff */
[----:B------:R-:W-:Y:S01]  /*18690*/  HMMA.16816.F32.BF16 R44, R60, R70, R44 ;  /* 0x000000463c2c723c */ /* 0x000fe2000004182c */
[----:B------:R-:W-:Y:S01]  /*186a0*/  F2FP.BF16.PACK_AB R51, R89, R80 ;  /* 0x000000505933723e */ /* 0x000fe200000010ff */
[----:B------:R-:W1:Y:S01]  /*186b0*/  LDSM.16.MT88.4 R68, [R185+0xd800] ;  /* 0x00d80000b944783b */ /* 0x000e620000004200 */
[----:B------:R-:W-:Y:S01]  /*186c0*/  MUFU.EX2 R157, R157 ;  /* 0x0000009d009d7308 */ /* 0x000fe20000000800 */
[----:B------:R-:W-:-:S02]  /*186d0*/  FADD.FTZ R80, R80, R83 ;  /* 0x0000005350507221 */ /* 0x000fc40000010000 */
[----:B------:R-:W-:Y:S02]  /*186e0*/  LDSM.16.MT88.4 R60, [R118+0xd800] ;  /* 0x00d80000763c783b */ /* 0x000fe40000004200 */
[C---:B------:R-:W-:Y:S01]  /*186f0*/  HMMA.16816.F32.BF16 R8, R48.reuse, R56, R8 ;  /* 0x000000383008723c */ /* 0x040fe20000041808 */
[----:B------:R-:W-:Y:S02]  /*18700*/  FADD.FTZ R89, R89, R80 ;  /* 0x0000005059597221 */ /* 0x000fe40000010000 */
[----:B------:R-:W4:Y:S05]  /*18710*/  MUFU.EX2 R158, R158 ;  /* 0x0000009e009e7308 */ /* 0x000f2a0000000800 */
[C---:B------:R-:W-:Y:S01]  /*18720*/  HMMA.16816.F32.BF16 R12, R48.reuse, R58, R12 ;  /* 0x0000003a300c723c */ /* 0x040fe2000004180c */
[----:B------:R-:W5:Y:S02]  /*18730*/  LDSM.16.MT88.4 R56, [R118+0xb800] ;  /* 0x00b800007638783b */ /* 0x000f640000004200 */
[----:B------:R-:W-:Y:S05]  /*18740*/  MUFU.EX2 R161, R161 ;  /* 0x000000a100a17308 */ /* 0x000fea0000000800 */
[C---:B--2---:R-:W-:Y:S03]  /*18750*/  HMMA.16816.F32.BF16 R24, R48.reuse, R64, R24 ;  /* 0x000000403018723c */ /* 0x044fe60000041818 */
[----:B------:R-:W2:Y:S05]  /*18760*/  MUFU.EX2 R162, R162 ;  /* 0x000000a200a27308 */ /* 0x000eaa0000000800 */
[C---:B------:R-:W-:Y:S01]  /*18770*/  HMMA.16816.F32.BF16 R28, R48.reuse, R66, R28 ;  /* 0x00000042301c723c */ /* 0x040fe2000004181c */
[----:B------:R-:W2:Y:S02]  /*18780*/  LDSM.16.MT88.4 R64, [R185+0x9c00] ;  /* 0x009c0000b940783b */ /* 0x000ea40000004200 */
[----:B------:R-:W1:Y:S05]  /*18790*/  MUFU.EX2 R160, R160 ;  /* 0x000000a000a07308 */ /* 0x000e6a0000000800 */
        /* <DEDUP_REMOVED lines=8> */
[----:B------:R-:W-:Y:S05]  /*18820*/  MUFU.EX2 R152, R152 ;  /* 0x0000009800987308 */ /* 0x000fea0000000800 */
[C---:B------:R-:W-:Y:S01]  /*18830*/  HMMA.16816.F32.BF16 R36, R48.reuse, R58, R36 ;  /* 0x0000003a3024723c */ /* 0x040fe20000041824 */
[----:B------:R-:W1:Y:S02]  /*18840*/  LDSM.16.MT88.4 R56, [R185+0xbc00] ;  /* 0x00bc0000b938783b */ /* 0x000e640000004200 */
[----:B------:R-:W5:Y:S05]  /*18850*/  MUFU.EX2 R153, R153 ;  /* 0x0000009900997308 */ /* 0x000f6a0000000800 */
[C---:B------:R-:W-:Y:S01]  /*18860*/  HMMA.16816.F32.BF16 R44, R48.reuse, R70, R44 ;  /* 0x00000046302c723c */ /* 0x040fe2000004182c */
[----:B------:R-:W-:Y:S02]  /*18870*/  LDSM.16.MT88.4 R68, [R185+0xdc00] ;  /* 0x00dc0000b944783b */ /* 0x000fe40000004200 */
[----:B------:R-:W-:Y:S05]  /*18880*/  MUFU.EX2 R150, R150 ;  /* 0x0000009600967308 */ /* 0x000fea0000000800 */
[C---:B------:R-:W-:Y:S03]  /*18890*/  HMMA.16816.F32.BF16 R52, R48.reuse, R60, R52 ;  /* 0x0000003c3034723c */ /* 0x040fe60000041834 */
[----:B------:R-:W1:Y:S05]  /*188a0*/  MUFU.EX2 R151, R151 ;  /* 0x0000009700977308 */ /* 0x000e6a0000000800 */
[----:B------:R-:W-:Y:S01]  /*188b0*/  HMMA.16816.F32.BF16 R4, R48, R62, R4 ;  /* 0x0000003e3004723c */ /* 0x000fe20000041804 */
[----:B------:R-:W5:Y:S02]  /*188c0*/  LDSM.16.MT88.4 R60, [R118+0xbc00] ;  /* 0x00bc0000763c783b */ /* 0x000f640000004200 */
[----:B------:R-:W1:Y:S04]  /*188d0*/  MUFU.EX2 R149, R149 ;  /* 0x0000009500957308 */ /* 0x000e680000000800 */
[----:B---3--:R-:W-:-:S02]  /*188e0*/  F2FP.BF16.PACK_AB R48, R95, R94 ;  /* 0x0000005e5f30723e */ /* 0x008fc400000010ff */
        /* <DEDUP_REMOVED lines=16> */
[----:B------:R-:W3:Y:S06]  /*189f0*/  MUFU.EX2 R168, R168 ;  /* 0x000000a800a87308 */ /* 0x000eec0000000800 */
[C---:B------:R-:W-:Y:S02]  /*18a00*/  HMMA.16816.F32.BF16 R16, R48.reuse, R72, R16 ;  /* 0x000000483010723c */ /* 0x040fe40000041810 */
[----:B------:R-:W-:Y:S06]  /*18a10*/  MUFU.EX2 R143, R143 ;  /* 0x0000008f008f7308 */ /* 0x000fec0000000800 */
[C---:B------:R-:W-:Y:S01]  /*18a20*/  HMMA.16816.F32.BF16 R20, R48.reuse, R74, R20 ;  /* 0x0000004a3014723c */ /* 0x040fe20000041814 */
[----:B------:R-:W-:Y:S01]  /*18a30*/  LDSM.16.MT88.4 R72, [R118+0xa000] ;  /* 0x00a000007648783b */ /* 0x000fe20000004200 */
[----:B------:R-:W4:Y:S06]  /*18a40*/  MUFU.EX2 R142, R142 ;  /* 0x0000008e008e7308 */ /* 0x000f2c0000000800 */
[C---:B-----5:R-:W-:Y:S02]  /*18a50*/  HMMA.16816.F32.BF16 R32, R48.reuse, R60, R32 ;  /* 0x0000003c3020723c */ /* 0x060fe40000041820 */
[----:B------:R-:W5:Y:S06]  /*18a60*/  MUFU.EX2 R141, R141 ;  /* 0x0000008d008d7308 */ /* 0x000f6c0000000800 */
[C---:B------:R-:W-:Y:S01]  /*18a70*/  HMMA.16816.F32.BF16 R36, R48.reuse, R62, R36 ;  /* 0x0000003e3024723c */ /* 0x040fe20000041824 */
[----:B------:R-:W1:Y:S01]  /*18a80*/  LDSM.16.MT88.4 R60, [R185+0xc000] ;  /* 0x00c00000b93c783b */ /* 0x000e620000004200 */
[----:B------:R-:W-:Y:S06]  /*18a90*/  MUFU.EX2 R121, R121 ;  /* 0x0000007900797308 */ /* 0x000fec0000000800 */
[C---:B------:R-:W-:Y:S02]  /*18aa0*/  HMMA.16816.F32.BF16 R40, R48.reuse, R68, R40 ;  /* 0x000000443028723c */ /* 0x040fe40000041828 */
[----:B------:R-:W-:Y:S06]  /*18ab0*/  MUFU.EX2 R144, R144 ;  /* 0x0000009000907308 */ /* 0x000fec0000000800 */
[C---:B------:R-:W-:Y:S01]  /*18ac0*/  HMMA.16816.F32.BF16 R44, R48.reuse, R70, R44 ;  /* 0x00000046302c723c */ /* 0x040fe2000004182c */
[----:B------:R-:W3:Y:S01]  /*18ad0*/  LDSM.16.MT88.4 R68, [R185+0xe000] ;  /* 0x00e00000b944783b */ /* 0x000ee20000004200 */
[----:B------:R-:W-:Y:S06]  /*18ae0*/  MUFU.EX2 R3, R3 ;  /* 0x0000000300037308 */ /* 0x000fec0000000800 */
[C---:B--2---:R-:W-:Y:S02]  /*18af0*/  HMMA.16816.F32.BF16 R52, R48.reuse, R64, R52 ;  /* 0x000000403034723c */ /* 0x044fe40000041834 */
[----:B------:R-:W-:Y:S06]  /*18b00*/  MUFU.EX2 R2, R2 ;  /* 0x0000000200027308 */ /* 0x000fec0000000800 */
[----:B------:R-:W-:Y:S01]  /*18b10*/  HMMA.16816.F32.BF16 R4, R48, R66, R4 ;  /* 0x000000423004723c */ /* 0x000fe20000041804 */
[----:B------:R-:W-:Y:S06]  /*18b20*/  LDSM.16.MT88.4 R64, [R118+0xe000] ;  /* 0x00e000007640783b */ /* 0x000fec0000004200 */
[----:B------:R-:W-:-:S02]  /*18b30*/  F2FP.BF16.PACK_AB R48, R167, R164 ;  /* 0x000000a4a730723e */ /* 0x000fc400000010ff */
[----:B------:R-:W-:Y:S02]  /*18b40*/  F2FP.BF16.PACK_AB R49, R166, R163 ;  /* 0x000000a3a631723e */ /* 0x000fe400000010ff */
[----:B------:R-:W-:Y:S02]  /*18b50*/  F2FP.BF16.PACK_AB R50, R162, R161 ;  /* 0x000000a1a232723e */ /* 0x000fe400000010ff */
[----:B------:R-:W-:-:S07]  /*18b60*/  F2FP.BF16.PACK_AB R51, R160, R165 ;  /* 0x000000a5a033723e */ /* 0x000fce00000010ff */
[C---:B-1----:R-:W-:Y:S08]  /*18b70*/  HMMA.16816.F32.BF16 R8, R48.reuse, R56, R8 ;  /* 0x000000383008723c */ /* 0x042ff00000041808 */
[C---:B------:R-:W-:Y:S01]  /*18b80*/  HMMA.16816.F32.BF16 R12, R48.reuse, R58, R12 ;  /* 0x0000003a300c723c */ /* 0x040fe2000004180c */
[----:B------:R-:W1:Y:S07]  /*18b90*/  LDSM.16.MT88.4 R56, [R118+0xc000] ;  /* 0x00c000007638783b */ /* 0x000e6e0000004200 */
[C---:B------:R-:W-:Y:S08]  /*18ba0*/  HMMA.16816.F32.BF16 R24, R48.reuse, R60, R24 ;  /* 0x0000003c3018723c */ /* 0x040ff00000041818 */
[C---:B------:R-:W-:Y:S01]  /*18bb0*/  HMMA.16816.F32.BF16 R28, R48.reuse, R62, R28 ;  /* 0x0000003e301c723c */ /* 0x040fe2000004181c */
[----:B------:R-:W2:Y:S07]  /*18bc0*/  LDSM.16.MT88.4 R60, [R185+0xa400] ;  /* 0x00a40000b93c783b */ /* 0x000eae0000004200 */
[C---:B------:R-:W-:Y:S08]  /*18bd0*/  HMMA.16816.F32.BF16 R16, R48.reuse, R72, R16 ;  /* 0x000000483010723c */ /* 0x040ff00000041810 */
[C---:B------:R-:W-:Y:S01]  /*18be0*/  HMMA.16816.F32.BF16 R20, R48.reuse, R74, R20 ;  /* 0x0000004a3014723c */ /* 0x040fe20000041814 */
[----:B------:R-:W-:Y:S07]  /*18bf0*/  LDSM.16.MT88.4 R72, [R118+0xa400] ;  /* 0x00a400007648783b */ /* 0x000fee0000004200 */
[C---:B---3--:R-:W-:Y:S08]  /*18c00*/  HMMA.16816.F32.BF16 R40, R48.reuse, R68, R40 ;  /* 0x000000443028723c */ /* 0x048ff00000041828 */
[C---:B-1----:R-:W-:Y:S08]  /*18c10*/  HMMA.16816.F32.BF16 R32, R48.reuse, R56, R32 ;  /* 0x000000383020723c */ /* 0x042ff00000041820 */
[C---:B------:R-:W-:Y:S01]  /*18c20*/  HMMA.16816.F32.BF16 R36, R48.reuse, R58, R36 ;  /* 0x0000003a3024723c */ /* 0x040fe20000041824 */
[----:B------:R-:W1:Y:S07]  /*18c30*/  LDSM.16.MT88.4 R56, [R185+0xc400] ;  /* 0x00c40000b938783b */ /* 0x000e6e0000004200 */
        /* <DEDUP_REMOVED lines=9> */
[C---:B--2---:R-:W-:Y:S08]  /*18cd0*/  HMMA.16816.F32.BF16 R8, R48.reuse, R60, R8 ;  /* 0x0000003c3008723c */ /* 0x044ff00000041808 */
[C---:B------:R-:W-:Y:S01]  /*18ce0*/  HMMA.16816.F32.BF16 R12, R48.reuse, R62, R12 ;  /* 0x0000003e300c723c */ /* 0x040fe2000004180c */
[----:B------:R-:W2:Y:S07]  /*18cf0*/  LDSM.16.MT88.4 R60, [R118+0xc400] ;  /* 0x00c40000763c783b */ /* 0x000eae0000004200 */
[C---:B-1----:R-:W-:Y:S08]  /*18d00*/  HMMA.16816.F32.BF16 R24, R48.reuse, R56, R24 ;  /* 0x000000383018723c */ /* 0x042ff00000041818 */
[C---:B------:R-:W-:Y:S01]  /*18d10*/  HMMA.16816.F32.BF16 R28, R48.reuse, R58, R28 ;  /* 0x0000003a301c723c */ /* 0x040fe2000004181c */
[----:B------:R-:W1:Y:S07]  /*18d20*/  LDSM.16.MT88.4 R56, [R118+0xa800] ;  /* 0x00a800007638783b */ /* 0x000e6e0000004200 */
[C---:B------:R-:W-:Y:S08]  /*18d30*/  HMMA.16816.F32.BF16 R16, R48.reuse, R72, R16 ;  /* 0x000000483010723c */ /* 0x040ff00000041810 */
[C---:B------:R-:W-:Y:S01]  /*18d40*/  HMMA.16816.F32.BF16 R20, R48.reuse, R74, R20 ;  /* 0x0000004a3014723c */ /* 0x040fe20000041814 */
[----:B------:R-:W1:Y:S07]  /*18d50*/  LDSM.16.MT88.4 R72, [R185+0xa800] ;  /* 0x00a80000b948783b */ /* 0x000e6e0000004200 */
[C---:B---3--:R-:W-:Y:S07]  /*18d60*/  HMMA.16816.F32.BF16 R52, R48.reuse, R64, R52 ;  /* 0x000000403034723c */ /* 0x048fee0000041834 */
[----:B------:R-:W-:Y:S01]  /*18d70*/  F2FP.BF16.PACK_AB R64, R168, R145 ;  /* 0x00000091a840723e */ /* 0x000fe200000010ff */
[----:B------:R-:W-:Y:S01]  /*18d80*/  HMMA.16816.F32.BF16 R4, R48, R66, R4 ;  /* 0x000000423004723c */ /* 0x000fe20000041804 */
[----:B------:R-:W-:-:S06]  /*18d90*/  F2FP.BF16.PACK_AB R65, R147, R148 ;  /* 0x000000949341723e */ /* 0x000fcc00000010ff */
[----:B----4-:R-:W-:Y:S01]  /*18da0*/  F2FP.BF16.PACK_AB R66, R142, R143 ;  /* 0x0000008f8e42723e */ /* 0x010fe200000010ff */
[----:B--2---:R-:W-:Y:S01]  /*18db0*/  HMMA.16816.F32.BF16 R32, R48, R60, R32 ;  /* 0x0000003c3020723c */ /* 0x004fe20000041820 */
[----:B-----5:R-:W-:-:S07]  /*18dc0*/  F2FP.BF16.PACK_AB R67, R141, R146 ;  /* 0x000000928d43723e */ /* 0x020fce00000010ff */
[----:B------:R-:W-:Y:S01]  /*18dd0*/  HMMA.16816.F32.BF16 R36, R48, R62, R36 ;  /* 0x0000003e3024723c */ /* 0x000fe20000041824 */
[----:B------:R-:W2:Y:S07]  /*18de0*/  LDSM.16.MT88.4 R60, [R185+0xc800] ;  /* 0x00c80000b93c783b */ /* 0x000eae0000004200 */
[C---:B-1----:R-:W-:Y:S08]  /*18df0*/  HMMA.16816.F32.BF16 R16, R64.reuse, R56, R16 ;  /* 0x000000384010723c */ /* 0x042ff00000041810 */
[----:B------:R-:W-:Y:S01]  /*18e00*/  HMMA.16816.F32.BF16 R20, R64, R58, R20 ;  /* 0x0000003a4014723c */ /* 0x000fe20000041814 */
[----:B------:R-:W1:Y:S07]  /*18e10*/  LDSM.16.MT88.4 R56, [R118+0xe800] ;  /* 0x00e800007638783b */ /* 0x000e6e0000004200 */
[C---:B------:R-:W-:Y:S08]  /*18e20*/  HMMA.16816.F32.BF16 R40, R48.reuse, R68, R40 ;  /* 0x000000443028723c */ /* 0x040ff00000041828 */
[----:B------:R-:W-:Y:S01]  /*18e30*/  HMMA.16816.F32.BF16 R44, R48, R70, R44 ;  /* 0x00000046302c723c */ /* 0x000fe2000004182c */
[----:B------:R-:W3:Y:S04]  /*18e40*/  LDSM.16.MT88.4 R68, [R185+0xe800] ;  /* 0x00e80000b944783b */ /* 0x000ee80000004200 */
[----:B------:R-:W4:Y:S03]  /*18e50*/  LDSM.16.MT88.4 R48, [R118+0xc800] ;  /* 0x00c800007630783b */ /* 0x000f260000004200 */
[C---:B------:R-:W-:Y:S08]  /*18e60*/  HMMA.16816.F32.BF16 R8, R64.reuse, R72, R8 ;  /* 0x000000484008723c */ /* 0x040ff00000041808 */
[C---:B--2---:R-:W-:Y:S07]  /*18e70*/  HMMA.16816.F32.BF16 R24, R64.reuse, R60, R24 ;  /* 0x0000003c4018723c */ /* 0x044fee0000041818 */
[-CC-:B------:R-:W-:Y:S01]  /*18e80*/  FFMA.FTZ R60, R123, R139.reuse, -R134.reuse ;  /* 0x0000008b7b3c7223 */ /* 0x180fe20000010886 */
[----:B------:R-:W-:Y:S01]  /*18e90*/  HMMA.16816.F32.BF16 R28, R64, R62, R28 ;  /* 0x0000003e401c723c */ /* 0x000fe2000004181c */
[----:B------:R-:W-:-:S04]  /*18ea0*/  FFMA.FTZ R61, R124, R139, -R134 ;  /* 0x0000008b7c3d7223 */ /* 0x000fc80000010886 */
[----:B------:R-:W-:Y:S02]  /*18eb0*/  MUFU.EX2 R60, R60 ;  /* 0x0000003c003c7308 */ /* 0x000fe40000000800 */
[-CC-:B------:R-:W-:Y:S01]  /*18ec0*/  FFMA.FTZ R62, R122, R139.reuse, -R134.reuse ;  /* 0x0000008b7a3e7223 */ /* 0x180fe20000010886 */
[----:B-1----:R-:W-:Y:S01]  /*18ed0*/  HMMA.16816.F32.BF16 R52, R64, R56, R52 ;  /* 0x000000384034723c */ /* 0x002fe20000041834 */
[----:B------:R-:W-:-:S04]  /*18ee0*/  FFMA.FTZ R63, R125, R139, -R134 ;  /* 0x0000008b7d3f7223 */ /* 0x000fc80000010886 */
[----:B------:R-:W1:Y:S02]  /*18ef0*/  MUFU.EX2 R61, R61 ;  /* 0x0000003d003d7308 */ /* 0x000e640000000800 */
[----:B------:R-:W-:Y:S01]  /*18f00*/  FADD.FTZ R57, R131, R132 ;  /* 0x0000008483397221 */ /* 0x000fe20000010000 */
[C---:B------:R-:W-:Y:S03]  /*18f10*/  HMMA.16816.F32.BF16 R12, R64.reuse, R74, R12 ;  /* 0x0000004a400c723c */ /* 0x040fe6000004180c */
[----:B------:R-:W-:Y:S02]  /*18f20*/  FADD.FTZ R57, R0, R57 ;  /* 0x0000003900397221 */ /* 0x000fe40000010000 */
[----:B------:R-:W-:Y:S02]  /*18f30*/  MUFU.EX2 R62, R62 ;  /* 0x0000003e003e7308 */ /* 0x000fe40000000800 */
[----:B------:R-:W-:Y:S01]  /*18f40*/  FADD.FTZ R0, R84, R57 ;  /* 0x0000003954007221 */ /* 0x000fe20000010000 */
[----:B---3--:R-:W-:Y:S03]  /*18f50*/  HMMA.16816.F32.BF16 R40, R64, R68, R40 ;  /* 0x000000444028723c */ /* 0x008fe60000041828 */
[----:B------:R-:W-:-:S02]  /*18f60*/  FADD.FTZ R0, R81, R0 ;  /* 0x0000000051007221 */ /* 0x000fc40000010000 */
[----:B------:R-:W2:Y:S02]  /*18f70*/  MUFU.EX2 R63, R63 ;  /* 0x0000003f003f7308 */ /* 0x000ea40000000800 */
[----:B-1----:R-:W-:Y:S01]  /*18f80*/  F2FP.BF16.PACK_AB R68, R61, R60 ;  /* 0x0000003c3d44723e */ /* 0x002fe200000010ff */
[----:B------:R-:W-:Y:S01]  /*18f90*/  HMMA.16816.F32.BF16 R44, R64, R70, R44 ;  /* 0x00000046402c723c */ /* 0x000fe2000004182c */
[----:B------:R-:W-:Y:S01]  /*18fa0*/  F2FP.BF16.PACK_AB R69, R144, R121 ;  /* 0x000000799045723e */ /* 0x000fe200000010ff */
[----:B------:R-:W-:-:S04]  /*18fb0*/  FADD.FTZ R57, R77, R0 ;  /* 0x000000004d397221 */ /* 0x000fc80000010000 */
[----:B------:R-:W-:Y:S01]  /*18fc0*/  FADD.FTZ R57, R76, R57 ;  /* 0x000000394c397221 */ /* 0x000fe20000010000 */
[----:B------:R-:W-:Y:S01]  /*18fd0*/  F2FP.BF16.PACK_AB R71, R2, R3 ;  /* 0x000000030247723e */ /* 0x000fe200000010ff */
[----:B----4-:R-:W-:Y:S01]  /*18fe0*/  HMMA.16816.F32.BF16 R32, R64, R48, R32 ;  /* 0x000000304020723c */ /* 0x010fe20000041820 */
[----:B------:R-:W1:Y:S01]  /*18ff0*/  LDSM.16.MT88.4 R76, [R185+0xec00] ;  /* 0x00ec0000b94c783b */ /* 0x000e620000004200 */
[----:B------:R-:W-:Y:S01]  /*19000*/  FADD.FTZ R82, R82, R57 ;  /* 0x0000003952527221 */ /* 0x000fe20000010000 */
[----:B--2---:R-:W-:-:S03]  /*19010*/  F2FP.BF16.PACK_AB R70, R63, R62 ;  /* 0x0000003e3f46723e */ /* 0x004fc600000010ff */
[----:B------:R-:W-:Y:S02]  /*19020*/  FADD.FTZ R85, R85, R82 ;  /* 0x0000005255557221 */ /* 0x000fe40000010000 */
[----:B------:R-:W-:Y:S01]  /*19030*/  HMMA.16816.F32.BF16 R36, R64, R50, R36 ;  /* 0x000000324024723c */ /* 0x000fe20000041824 */
[----:B------:R-:W-:Y:S01]  /*19040*/  LDSM.16.MT88.4 R48, [R185+0xcc00] ;  /* 0x00cc0000b930783b */ /* 0x000fe20000004200 */
[----:B------:R-:W-:-:S04]  /*19050*/  FADD.FTZ R86, R86, R85 ;  /* 0x0000005556567221 */ /* 0x000fc80000010000 */
[----:B------:R-:W-:Y:S02]  /*19060*/  FADD.FTZ R87, R87, R86 ;  /* 0x0000005657577221 */ /* 0x000fe40000010000 */
[----:B------:R-:W-:Y:S01]  /*19070*/  HMMA.16816.F32.BF16 R112, R68, R108, R8 ;  /* 0x0000006c4470723c */ /* 0x000fe20000041808 */
[----:B------:R-:W2:Y:S01]  /*19080*/  LDSM.16.MT88.4 R8, [R118+0xcc00] ;  /* 0x00cc00007608783b */ /* 0x000ea20000004200 */
[----:B------:R-:W-:-:S04]  /*19090*/  FADD.FTZ R0, R94, R87 ;  /* 0x000000575e007221 */ /* 0x000fc80000010000 */
[----:B------:R-:W-:Y:S02]  /*190a0*/  FADD.FTZ R0, R95, R0 ;  /* 0x000000005f007221 */ /* 0x000fe40000010000 */
        /* <DEDUP_REMOVED lines=8> */
[----:B------:R-:W-:Y:S01]  /*19130*/  HMMA.16816.F32.BF16 R4, R64, R58, R4 ;  /* 0x0000003a4004723c */ /* 0x000fe20000041804 */
[----:B------:R-:W-:Y:S02]  /*19140*/  FADD.FTZ R166, R166, R163 ;  /* 0x000000a3a6a67221 */ /* 0x000fe40000010000 */
[----:B------:R-:W-:Y:S02]  /*19150*/  FADD.FTZ R0, R167, R0 ;  /* 0x00000000a7007221 */ /* 0x000fe40000010000 */
[----:B------:R-:W-:-:S03]  /*19160*/  FADD.FTZ R165, R165, R166 ;  /* 0x000000a6a5a57221 */ /* 0x000fc60000010000 */
[----:B-1----:R-:W-:Y:S01]  /*19170*/  HMMA.16816.F32.BF16 R80, R68, R76, R40 ;  /* 0x0000004c4450723c */ /* 0x002fe20000041828 */
[----:B------:R-:W-:-:S04]  /*19180*/  FADD.FTZ R160, R160, R165 ;  /* 0x000000a5a0a07221 */ /* 0x000fc80000010000 */
[----:B------:R-:W-:-:S03]  /*19190*/  FADD.FTZ R155, R155, R160 ;  /* 0x000000a09b9b7221 */ /* 0x000fc60000010000 */
[C---:B------:R-:W-:Y:S08]  /*191a0*/  HMMA.16816.F32.BF16 R100, R68.reuse, R102, R20 ;  /* 0x000000664464723c */ /* 0x040ff00000041814 */
[C---:B--2---:R-:W-:Y:S07]  /*191b0*/  HMMA.16816.F32.BF16 R88, R68.reuse, R8, R32 ;  /* 0x000000084458723c */ /* 0x044fee0000041820 */
        /* <DEDUP_REMOVED lines=22> */
[----:B------:R-:W-:Y:S01]  /*19320*/  FADD.FTZ R121, R121, R0 ;  /* 0x0000000079797221 */ /* 0x000fe20000010000 */
[----:B------:R-:W-:Y:S01]  /*19330*/  MOV R0, R135 ;  /* 0x0000008700007202 */ /* 0x000fe20000000f00 */
[----:B------:R-:W-:Y:S01]  /*19340*/  FADD.FTZ R60, R60, R9 ;  /* 0x000000093c3c7221 */ /* 0x000fe20000010000 */
[----:B------:R-:W-:Y:S01]  /*19350*/  HMMA.16816.F32.BF16 R68, R68, R14, R4 ;  /* 0x0000000e4444723c */ /* 0x000fe20000041804 */
[----:B------:R-:W-:-:S02]  /*19360*/  FADD.FTZ R144, R144, R121 ;  /* 0x0000007990907221 */ /* 0x000fc40000010000 */
[----:B------:R-:W-:Y:S02]  /*19370*/  FADD.FTZ R61, R61, R60 ;  /* 0x0000003c3d3d7221 */ /* 0x000fe40000010000 */
[----:B------:R-:W-:Y:S02]  /*19380*/  FADD.FTZ R3, R3, R144 ;  /* 0x0000009003037221 */ /* 0x000fe40000010000 */
[----:B------:R-:W-:Y:S02]  /*19390*/  FADD.FTZ R62, R62, R61 ;  /* 0x0000003d3e3e7221 */ /* 0x000fe40000010000 */
[----:B------:R-:W-:Y:S01]  /*193a0*/  FADD.FTZ R209, R2, R3 ;  /* 0x0000000302d17221 */ /* 0x000fe20000010000 */
[----:B------:R-:W-:Y:S01]  /*193b0*/  MOV R2, R138 ;  /* 0x0000008a00027202 */ /* 0x000fe20000000f00 */
[----:B------:R-:W-:-:S08]  /*193c0*/  FADD.FTZ R208, R63, R62 ;  /* 0x0000003e3fd07221 */ /* 0x000fd00000010000 */
.L_x_1768:
[----:B------:R-:W-:Y:S05]  /*193d0*/  @!P6 BRA `(.L_x_1777) ;  /* 0x000045f00000e947 */ /* 0x000fea0003800000 */
[----:B------:R-:W-:Y:S02]  /*193e0*/  MOV R119, R0 ;  /* 0x0000000000777202 */ /* 0x000fe40000000f00 */
[----:B------:R-:W-:-:S02]  /*193f0*/  MOV R3, R2 ;  /* 0x0000000200037202 */ /* 0x000fc40000000f00 */
.L_x_1786:
        /* <DEDUP_REMOVED lines=69> */
.L_x_1779:
[----:B------:R-:W2:Y:S02]  /*19850*/  LD.E R4, [R116.64+0x40] ;  /* 0x0000400474047980 */ /* 0x000ea4000c101900 */
[----:B--2---:R-:W-:Y:S04]  /*19860*/  LEA R4, -R4, RZ, 0x7 ;  /* 0x000000ff04047211 */ /* 0x004fe800078e39ff */
[----:B------:R-:W-:Y:S02]  /*19870*/  SHF.R.S32.HI R0, RZ, 0x1f, R4 ;  /* 0x0000001fff007819 */ /* 0x000fe40000011404 */
.L_x_1780:
[----:B------:R-:W-:Y:S05]  /*19880*/  BSYNC B0 ;  /* 0x0000000000007941 */ /* 0x000fea0003800000 */
.L_x_1778:
        /* <DEDUP_REMOVED lines=47> */
[----:B------:R-:W-:Y:S03]  /*19b80*/  ISETP.GT.AND P0, PT, R204, R193, PT ;  /* 0x000000c1cc00720c */ /* 0x000fe60003f04270 */
        /* <DEDUP_REMOVED lines=339> */
[----:B------:R-:W2:Y:S01]  /*1b0c0*/  I2F.RP R6, R7 ;  /* 0x0000000700067306 */ /* 0x000ea20000209400 */
[----:B------:R-:W-:Y:S02]  /*1b0d0*/  LOP3.LUT R8, R8, R11, RZ, 0x3c, !PT ;  /* 0x0000000b08087212 */ /* 0x000fe400078e3cff */
[----:B------:R-:W-:Y:S07]  /*1b0e0*/  IMAD.MOV R5, RZ, RZ, -R5 ;  /* 0x000000ffff057224 */ /* 0x000fee00078e0a05 */
[----:B--2---:R-:W2:Y:S02]  /*1b0f0*/  MUFU.RCP R0, R6 ;  /* 0x0000000600007308 */ /* 0x004ea40000001000 */
[----:B--2---:R-:W-:Y:S08]  /*1b100*/  IADD3 R12, R0, 0xffffffe, RZ ;  /* 0x0ffffffe000c7810 */ /* 0x004ff00007ffe0ff */
[----:B------:R-:W2:Y:S02]  /*1b110*/  F2I.FTZ.U32.TRUNC.NTZ R13, R12 ;  /* 0x0000000c000d7305 */ /* 0x000ea4000021f000 */
[--C-:B--2---:R-:W-:Y:S02]  /*1b120*/  IMAD.MOV R0, RZ, RZ, -R13.reuse ;  /* 0x000000ffff007224 */ /* 0x104fe400078e0a0d */
        /* <DEDUP_REMOVED lines=49> */
.L_x_1784:
[----:B------:R-:W2:Y:S02]  /*1b440*/  LD.E R4, [R116.64+0x38] ;  /* 0x0000380474047980 */ /* 0x000ea4000c101900 */
[----:B--2---:R-:W-:Y:S04]  /*1b450*/  LEA R4, -R4, RZ, 0x7 ;  /* 0x000000ff04047211 */ /* 0x004fe800078e39ff */
[----:B------:R-:W-:Y:S02]  /*1b460*/  SHF.R.S32.HI R0, RZ, 0x1f, R4 ;  /* 0x0000001fff007819 */ /* 0x000fe40000011404 */
.L_x_1785:
[----:B------:R-:W-:Y:S05]  /*1b470*/  BSYNC B0 ;  /* 0x0000000000007941 */ /* 0x000fea0003800000 */
.L_x_1783:
        /* <DEDUP_REMOVED lines=91> */
.L_x_1782:
[----:B--234-:R-:W-:Y:S05]  /*1ba30*/  BSYNC B1 ;  /* 0x0000000000017941 */ /* 0x01cfea0003800000 */
.L_x_1781:
        /* <DEDUP_REMOVED lines=91> */
[----:B------:R-:W-:Y:S01]  /*1bff0*/  FFMA.FTZ R59, R227, R53, -R128 ;  /* 0x00000035e33b7223 */ /* 0x000fe20000010880 */
[----:B------:R-:W-:Y:S01]  /*1c000*/  ISETP.GT.AND P0, PT, R204, R193, PT ;  /* 0x000000c1cc00720c */ /* 0x000fe20003f04270 */
[-CC-:B------:R-:W-:Y:S02]  /*1c010*/  FFMA.FTZ R124, R226, R53.reuse, -R126.reuse ;  /* 0x00000035e27c7223 */ /* 0x180fe4000001087e */
[-C--:B------:R-:W-:Y:S02]  /*1c020*/  FFMA.FTZ R119, R225, R53.reuse, -R126 ;  /* 0x00000035e1777223 */ /* 0x080fe4000001087e */
[-CC-:B------:R-:W-:Y:S02]  /*1c030*/  FFMA.FTZ R58, R224, R53.reuse, -R128.reuse ;  /* 0x00000035e03a7223 */ /* 0x180fe40000010880 */
[-C--:B------:R-:W-:Y:S01]  /*1c040*/  FFMA.FTZ R57, R231, R53.reuse, -R128 ;  /* 0x00000035e7397223 */ /* 0x080fe20000010880 */
[----:B------:R-:W2:Y:S01]  /*1c050*/  MUFU.EX2 R3, R3 ;  /* 0x0000000300037308 */ /* 0x000ea20000000800 */
[-CC-:B------:R-:W-:Y:S02]  /*1c060*/  FFMA.FTZ R120, R230, R53.reuse, -R126.reuse ;  /* 0x00000035e6787223 */ /* 0x180fe4000001087e */
[-CC-:B------:R-:W-:Y:S02]  /*1c070*/  FFMA.FTZ R55, R229, R53.reuse, -R126.reuse ;  /* 0x00000035e5377223 */ /* 0x180fe4000001087e */
[-C--:B------:R-:W-:Y:S02]  /*1c080*/  FFMA.FTZ R221, R221, R53.reuse, -R126 ;  /* 0x00000035dddd7223 */ /* 0x080fe4000001087e */
[-CC-:B------:R-:W-:Y:S02]  /*1c090*/  FFMA.FTZ R121, R183, R53.reuse, -R128.reuse ;  /* 0x00000035b7797223 */ /* 0x180fe40000010880 */
[-C--:B------:R-:W-:Y:S01]  /*1c0a0*/  FFMA.FTZ R130, R182, R53.reuse, -R128 ;  /* 0x00000035b6827223 */ /* 0x080fe20000010880 */
[----:B------:R-:W-:Y:S01]  /*1c0b0*/  MUFU.EX2 R122, R122 ;  /* 0x0000007a007a7308 */ /* 0x000fe20000000800 */
[-CC-:B------:R-:W-:Y:S02]  /*1c0c0*/  FFMA.FTZ R123, R181, R53.reuse, -R126.reuse ;  /* 0x00000035b57b7223 */ /* 0x180fe4000001087e */
[----:B------:R-:W-:Y:S02]  /*1c0d0*/  FFMA.FTZ R132, R180, R53, -R126 ;  /* 0x00000035b4847223 */ /* 0x000fe4000001087e */
        /* <DEDUP_REMOVED lines=30> */
[C---:B------:R-:W-:Y:S01]  /*1c2c0*/  FMUL.FTZ R40, R3.reuse, R76 ;  /* 0x0000004c03287220 */ /* 0x040fe20000410000 */
[----:B------:R-:W1:Y:S01]  /*1c2d0*/  MUFU.EX2 R57, R57 ;  /* 0x0000003900397308 */ /* 0x000e620000000800 */
[----:B------:R-:W-:Y:S02]  /*1c2e0*/  FMUL.FTZ R41, R3, R77 ;  /* 0x0000004d03297220 */ /* 0x000fe40000410000 */
        /* <DEDUP_REMOVED lines=12> */
[-C--:B------:R-:W-:Y:S02]  /*1c3b0*/  FFMA.FTZ R87, R216, R53.reuse, -R126 ;  /* 0x00000035d8577223 */ /* 0x080fe4000001087e */
        /* <DEDUP_REMOVED lines=20> */
[--C-:B------:R-:W-:Y:S02]  /*1c500*/  FFMA.FTZ R161, R161, R53, -R126.reuse ;  /* 0x00000035a1a17223 */ /* 0x100fe4000001087e */
[C---:B------:R-:W-:Y:S01]  /*1c510*/  FMUL.FTZ R12, R3.reuse, R104 ;  /* 0x00000068030c7220 */ /* 0x040fe20000410000 */
[C---:B------:R-:W-:Y:S01]  /*1c520*/  HMMA.16816.F32.BF16 R8, R60.reuse, R14, R8 ;  /* 0x0000000e3c08723c */ /* 0x040fe20000041808 */
[----:B------:R-:W2:Y:S03]  /*1c530*/  MUFU.EX2 R87, R87 ;  /* 0x0000005700577308 */ /* 0x000ea60000000800 */
[----:B------:R-:W-:Y:S02]  /*1c540*/  FMUL.FTZ R13, R3, R105 ;  /* 0x00000069030d7220 */ /* 0x000fe40000410000 */
[----:B------:R-:W-:Y:S02]  /*1c550*/  FFMA.FTZ R160, R160, R53, -R126 ;  /* 0x00000035a0a07223 */ /* 0x000fe4000001087e */
[C---:B------:R-:W-:Y:S03]  /*1c560*/  FMUL.FTZ R14, R52.reuse, R106 ;  /* 0x0000006a340e7220 */ /* 0x040fe60000410000 */
[----:B------:R-:W-:Y:S01]  /*1c570*/  MUFU.EX2 R121, R121 ;  /* 0x0000007900797308 */ /* 0x000fe20000000800 */
[----:B------:R-:W-:Y:S02]  /*1c580*/  FMUL.FTZ R15, R52, R107 ;  /* 0x0000006b340f7220 */ /* 0x000fe40000410000 */
[-CC-:B------:R-:W-:Y:S02]  /*1c590*/  FFMA.FTZ R159, R159, R53.reuse, -R128.reuse ;  /* 0x000000359f9f7223 */ /* 0x180fe40000010880 */
        /* <DEDUP_REMOVED lines=10> */
[----:B------:R-:W-:Y:S02]  /*1c640*/  FFMA.FTZ R96, R223, R53, -R128 ;  /* 0x00000035df607223 */ /* 0x000fe40000010880 */
[C---:B------:R-:W-:Y:S04]  /*1c650*/  FMUL.FTZ R22, R52.reuse, R98 ;  /* 0x0000006234167220 */ /* 0x040fe80000410000 */
[----:B------:R-:W-:Y:S02]  /*1c660*/  FMUL.FTZ R23, R52, R99 ;  /* 0x0000006334177220 */ /* 0x000fe40000410000 */
[-C--:B------:R-:W-:Y:S01]  /*1c670*/  FFMA.FTZ R99, R213, R53.reuse, -R126 ;  /* 0x00000035d5637223 */ /* 0x080fe2000001087e */
[----:B------:R-:W-:Y:S01]  /*1c680*/  MUFU.EX2 R96, R96 ;  /* 0x0000006000607308 */ /* 0x000fe20000000800 */
[-C--:B------:R-:W-:Y:S02]  /*1c690*/  FFMA.FTZ R97, R222, R53.reuse, -R128 ;  /* 0x00000035de617223 */ /* 0x080fe40000010880 */
[-C--:B------:R-:W-:Y:S01]  /*1c6a0*/  FFMA.FTZ R98, R212, R53.reuse, -R126 ;  /* 0x00000035d4627223 */ /* 0x080fe2000001087e */
[C---:B------:R-:W-:Y:S03]  /*1c6b0*/  HMMA.16816.F32.BF16 R20, R60.reuse, R28, R20 ;  /* 0x0000001c3c14723c */ /* 0x040fe60000041814 */
[-C--:B------:R-:W-:Y:S02]  /*1c6c0*/  FFMA.FTZ R154, R154, R53.reuse, -R128 ;  /* 0x000000359a9a7223 */ /* 0x080fe40000010880 */
[--C-:B------:R-:W-:Y:S01]  /*1c6d0*/  FFMA.FTZ R153, R153, R53, -R126.reuse ;  /* 0x0000003599997223 */ /* 0x100fe2000001087e */
[----:B------:R-:W-:Y:S01]  /*1c6e0*/  MUFU.EX2 R99, R99 ;  /* 0x0000006300637308 */ /* 0x000fe20000000800 */
[C---:B------:R-:W-:Y:S01]  /*1c6f0*/  FMUL.FTZ R28, R3.reuse, R88 ;  /* 0x00000058031c7220 */ /* 0x040fe20000410000 */
[C---:B------:R-:W-:Y:S04]  /*1c700*/  HMMA.16816.F32.BF16 R24, R60.reuse, R30, R24 ;  /* 0x0000001e3c18723c */ /* 0x040fe80000041818 */
[----:B------:R-:W-:Y:S02]  /*1c710*/  FMUL.FTZ R29, R3, R89 ;  /* 0x00000059031d7220 */ /* 0x000fe40000410000 */
[----:B------:R-:W-:Y:S02]  /*1c720*/  FFMA.FTZ R88, R220, R53, -R126 ;  /* 0x00000035dc587223 */ /* 0x000fe4000001087e */
[C---:B------:R-:W-:Y:S01]  /*1c730*/  FMUL.FTZ R30, R52.reuse, R90 ;  /* 0x0000005a341e7220 */ /* 0x040fe20000410000 */
[----:B------:R-:W4:Y:S03]  /*1c740*/  MUFU.EX2 R97, R97 ;  /* 0x0000006100617308 */ /* 0x000f260000000800 */
        /* <DEDUP_REMOVED lines=10> */
[----:B------:R-:W-:Y:S01]  /*1c7f0*/  MUFU.EX2 R91, R221 ;  /* 0x000000dd005b7308 */ /* 0x000fe20000000800 */
[----:B------:R-:W-:Y:S02]  /*1c800*/  FMUL.FTZ R37, R3, R81 ;  /* 0x0000005103257220 */ /* 0x000fe40000410000 */
[--C-:B------:R-:W-:Y:S02]  /*1c810*/  FFMA.FTZ R149, R149, R53, -R126.reuse ;  /* 0x0000003595957223 */ /* 0x100fe4000001087e */
[C---:B------:R-:W-:Y:S04]  /*1c820*/  FMUL.FTZ R38, R52.reuse, R82 ;  /* 0x0000005234267220 */ /* 0x040fe80000410000 */
[----:B------:R-:W-:Y:S01]  /*1c830*/  FMUL.FTZ R39, R52, R83 ;  /* 0x0000005334277220 */ /* 0x000fe20000410000 */
[----:B------:R-:W5:Y:S01]  /*1c840*/  MUFU.EX2 R88, R88 ;  /* 0x0000005800587308 */ /* 0x000f620000000800 */
        /* <DEDUP_REMOVED lines=10> */
[----:B------:R-:W1:Y:S01]  /*1c8f0*/  MUFU.EX2 R98, R98 ;  /* 0x0000006200627308 */ /* 0x000e620000000800 */
        /* <DEDUP_REMOVED lines=46> */
[----:B------:R-:W-:Y:S05]  /*1cbe0*/  MUFU.EX2 R131, R131 ;  /* 0x0000008300837308 */ /* 0x000fea0000000800 */
[C---:B------:R-:W-:Y:S05]  /*1cbf0*/  HMMA.16816.F32.BF16 R28, R60.reuse, R68, R28 ;  /* 0x000000443c1c723c */ /* 0x040fea000004181c */
        /* <DEDUP_REMOVED lines=15> */
[----:B------:R-:W-:Y:S02]  /*1ccf0*/  F2FP.BF16.PACK_AB R62, R130, R121 ;  /* 0x00000079823e723e */ /* 0x000fe400000010ff */
[----:B------:R-:W-:Y:S02]  /*1cd00*/  F2FP.BF16.PACK_AB R63, R132, R123 ;  /* 0x0000007b843f723e */ /* 0x000fe400000010ff */
[----:B------:R-:W-:Y:S05]  /*1cd10*/  MUFU.EX2 R164, R164 ;  /* 0x000000a400a47308 */ /* 0x000fea0000000800 */
        /* <DEDUP_REMOVED lines=139> */
[----:B------:R-:W-:Y:S02]  /*1d5d0*/  FADD.FTZ R4, R87, R4 ;  /* 0x0000000457047221 */ /* 0x000fe40000010000 */
[----:B------:R-:W-:Y:S01]  /*1d5e0*/  FADD.FTZ R6, R85, R6 ;  /* 0x0000000655067221 */ /* 0x000fe20000010000 */
[C---:B------:R-:W-:Y:S01]  /*1d5f0*/  HMMA.16816.F32.BF16 R104, R68.reuse, R100, R12 ;  /* 0x000000644468723c */ /* 0x040fe2000004180c */
[----:B------:R-:W1:Y:S02]  /*1d600*/  LDSM.16.MT88.4 R84, [R118+0xcc00] ;  /* 0x00cc00007654783b */ /* 0x000e640000004200 */
[----:B------:R-:W-:Y:S02]  /*1d610*/  FADD.FTZ R99, R99, R4 ;  /* 0x0000000463637221 */ /* 0x000fe40000010000 */
[----:B------:R-:W-:Y:S02]  /*1d620*/  FADD.FTZ R89, R89, R6 ;  /* 0x0000000659597221 */ /* 0x000fe40000010000 */
[----:B------:R-:W-:Y:S01]  /*1d630*/  FADD.FTZ R98, R98, R99 ;  /* 0x0000006362627221 */ /* 0x000fe20000010000 */
[C---:B------:R-:W-:Y:S01]  /*1d640*/  HMMA.16816.F32.BF16 R100, R68.reuse, R102, R16 ;  /* 0x000000664464723c */ /* 0x040fe20000041810 */
[----:B------:R-:W2:Y:S03]  /*1d650*/  LDSM.16.MT88.4 R4, [R118+0xec00] ;  /* 0x00ec00007604783b */ /* 0x000ea60000004200 */
        /* <DEDUP_REMOVED lines=10> */
[----:B------:R-:W-:Y:S04]  /*1d700*/  FADD.FTZ R134, R134, R125 ;  /* 0x0000007d86867221 */ /* 0x000fe80000010000 */
        /* <DEDUP_REMOVED lines=36> */
[----:B------:R-:W-:Y:S01]  /*1d950*/  MOV R3, R2 ;  /* 0x0000000200037202 */ /* 0x000fe20000000f00 */
[----:B------:R-:W-:Y:S02]  /*1d960*/  FADD.FTZ R141, R148, R141 ;  /* 0x0000008d948d7221 */ /* 0x000fe40000010000 */
[----:B------:R-:W-:Y:S02]  /*1d970*/  FADD.FTZ R143, R143, R142 ;  /* 0x0000008e8f8f7221 */ /* 0x000fe40000010000 */
[----:B------:R-:W-:Y:S02]  /*1d980*/  FADD.FTZ R56, R56, R141 ;  /* 0x0000008d38387221 */ /* 0x000fe40000010000 */
[----:B------:R-:W-:Y:S02]  /*1d990*/  FADD.FTZ R64, R64, R143 ;  /* 0x0000008f40407221 */ /* 0x000fe40000010000 */
[----:B------:R-:W-:Y:S02]  /*1d9a0*/  FADD.FTZ R209, R67, R56 ;  /* 0x0000003843d17221 */ /* 0x000fe40000010000 */
[----:B------:R-:W-:Y:S01]  /*1d9b0*/  FADD.FTZ R208, R65, R64 ;  /* 0x0000004041d07221 */ /* 0x000fe20000010000 */
[----:B------:R-:W-:-:S05]  /*1d9c0*/  @P0 BRA `(.L_x_1786) ;  /* 0xffffba3000000947 */ /* 0x000fca000383ffff */
.L_x_1777:
[----:B------:R1:W5:Y:S01]  /*1d9d0*/  LD.E R3, [R116.64+0xd8] ;  /* 0x0000d80474037980 */ /* 0x000362000c101900 */
[----:B------:R-:W-:-:S02]  /*1d9e0*/  MOV R8, 0x1f ;  /* 0x0000001f00087802 */ /* 0x000fc40000000f00 */
[----:B------:R-:W-:Y:S01]  /*1d9f0*/  MOV R5, 0xffffffff ;  /* 0xffffffff00057802 */ /* 0x000fe20000000f00 */
[----:B------:R-:W-:Y:S05]  /*1da00*/  BRA.DIV ~URZ, `(.L_x_1787) ;  /* 0x000010027f007947 */ /* 0x000fea000b800000 */
[----:B------:R2:W3:Y:S02]  /*1da10*/  SHFL.BFLY PT, R10, R208, 0x2, 0x1f ;  /* 0x0c401f00d00a7f89 */ /* 0x0004e400000e0000 */
.L_x_1797:
[----:B---3--:R-:W-:Y:S01]  /*1da20*/  FADD.FTZ R9, R10, R208 ;  /* 0x000000d00a097221 */ /* 0x008fe20000010000 */
[----:B------:R-:W-:Y:S05]  /*1da30*/  BRA.DIV ~URZ, `(.L_x_1788) ;  /* 0x000010127f007947 */ /* 0x000fea000b800000 */
[----:B------:R-:W3:Y:S04]  /*1da40*/  SHFL.BFLY PT, R6, R209, 0x2, 0x1f ;  /* 0x0c401f00d1067f89 */ /* 0x000ee800000e0000 */
[----:B------:R-:W4:Y:S01]  /*1da50*/  SHFL.BFLY PT, R4, R9, 0x1, 0x1f ;  /* 0x0c201f0009047f89 */ /* 0x000f2200000e0000 */
[----:B---3--:R-:W-:Y:S02]  /*1da60*/  FADD.FTZ R11, R6, R209 ;  /* 0x000000d1060b7221 */ /* 0x008fe40000010000 */
[----:B----4-:R-:W-:-:S03]  /*1da70*/  FADD.FTZ R4, R9, R4 ;  /* 0x0000000409047221 */ /* 0x010fc60000010000 */
[----:B------:R3:W4:Y:S04]  /*1da80*/  SHFL.BFLY PT, R10, R11, 0x1, 0x1f ;  /* 0x0c201f000b0a7f89 */ /* 0x00072800000e0000 */
.L_x_1798:
        /* <DEDUP_REMOVED lines=128> */
[----:B------:R-:W-:Y:S01]  /*1e290*/  SHF.L.U32 R16, R16, 0x2, RZ ;  /* 0x0000000210107819 */ /* 0x000fe200000006ff */
[----:B------:R-:W-:Y:S01]  /*1e2a0*/  IMAD.SHL.U32 R15, R15, 0x40, RZ ;  /* 0x000000400f0f7824 */ /* 0x000fe200078e00ff */
[----:B---3--:R-:W-:-:S02]  /*1e2b0*/  LEA.HI R14, R10, R10, RZ, 0x1 ;  /* 0x0000000a0a0e7211 */ /* 0x008fc400078f08ff */
[----:B------:R-:W-:Y:S01]  /*1e2c0*/  LOP3.LUT R18, R18, 0xfffffffe, RZ, 0xc0, !PT ;  /* 0xfffffffe12127812 */ /* 0x000fe200078ec0ff */
[----:B------:R-:W3:Y:S01]  /*1e2d0*/  @P2 MUFU.LG2 R6, R6 ;  /* 0x0000000600062308 */ /* 0x000ee20000000c00 */
[----:B------:R-:W-:Y:S02]  /*1e2e0*/  SHF.R.S32.HI R12, RZ, 0x1, R14 ;  /* 0x00000001ff0c7819 */ /* 0x000fe4000001140e */
[----:B------:R-:W-:Y:S02]  /*1e2f0*/  LOP3.LUT R17, R14, 0xfffffffe, RZ, 0xc0, !PT ;  /* 0xfffffffe0e117812 */ /* 0x000fe400078ec0ff */
[----:B------:R-:W-:Y:S02]  /*1e300*/  LOP3.LUT R15, R15, 0xc0, RZ, 0xc0, !PT ;  /* 0x000000c00f0f7812 */ /* 0x000fe400078ec0ff */
[----:B------:R-:W-:Y:S01]  /*1e310*/  SHF.L.U32 R12, R12, 0x3, RZ ;  /* 0x000000030c0c7819 */ /* 0x000fe200000006ff */
[----:B------:R-:W-:Y:S01]  /*1e320*/  IMAD.IADD R14, R10, 0x1, -R17 ;  /* 0x000000010a0e7824 */ /* 0x000fe200078e0a11 */
[----:B------:R-:W-:Y:S01]  /*1e330*/  LOP3.LUT R16, R16, 0x3fffff00, RZ, 0xc0, !PT ;  /* 0x3fffff0010107812 */ /* 0x000fe200078ec0ff */
[----:B--2---:R-:W-:Y:S01]  /*1e340*/  @P3 FMUL.FTZ R4, R4, 0.69314718246459960938 ;  /* 0x3f31721804043820 */ /* 0x004fe20000410000 */
[----:B------:R-:W-:-:S02]  /*1e350*/  IADD3 R13, R7, -R18, RZ ;  /* 0x80000012070d7210 */ /* 0x000fc40007ffe0ff */
[----:B------:R-:W-:Y:S02]  /*1e360*/  LOP3.LUT R12, R15, 0x18, R12, 0xf8, !PT ;  /* 0x000000180f0c7812 */ /* 0x000fe400078ef80c */
[----:B------:R-:W-:Y:S01]  /*1e370*/  LEA R13, R13, R16, 0x5 ;  /* 0x000000100d0d7211 */ /* 0x000fe200078e28ff */
[----:B---3--:R-:W-:Y:S01]  /*1e380*/  @P2 FMUL.FTZ R6, R6, 0.69314718246459960938 ;  /* 0x3f31721806062820 */ /* 0x008fe20000410000 */
[----:B------:R-:W-:Y:S02]  /*1e390*/  SHF.R.U32.HI R15, RZ, 0x3, R15 ;  /* 0x00000003ff0f7819 */ /* 0x000fe4000001160f */
[----:B------:R-:W-:Y:S02]  /*1e3a0*/  LEA R13, R14, R13, 0x2 ;  /* 0x0000000d0e0d7211 */ /* 0x000fe400078e10ff */
[----:B------:R-:W-:Y:S02]  /*1e3b0*/  LOP3.LUT R12, R12, R15, RZ, 0x3c, !PT ;  /* 0x0000000f0c0c7212 */ /* 0x000fe400078e3cff */
[----:B------:R-:W-:-:S02]  /*1e3c0*/  LOP3.LUT R64, R11, 0xffffffe0, RZ, 0xc0, !PT ;  /* 0xffffffe00b407812 */ /* 0x000fc400078ec0ff */
[----:B------:R-:W-:Y:S01]  /*1e3d0*/  IADD3 R61, R13, R12, RZ ;  /* 0x0000000c0d3d7210 */ /* 0x000fe20007ffe0ff */
[----:B------:R-:W-:Y:S01]  /*1e3e0*/  BAR.SYNC.DEFER_BLOCKING 0x0 ;  /* 0x0000000000007b1d */ /* 0x000fe20000010000 */
[----:B------:R-:W-:Y:S01]  /*1e3f0*/  IADD3 R64, -R64, R5, RZ ;  /* 0x0000000540407210 */ /* 0x000fe20007ffe1ff */
[----:B------:R-:W-:Y:S01]  /*1e400*/  IMAD.MOV.U32 R5, RZ, RZ, -0x800000 ;  /* 0xff800000ff057424 */ /* 0x000fe200078e00ff */
[----:B------:R-:W-:Y:S01]  /*1e410*/  MOV R11, 0xff800000 ;  /* 0xff800000000b7802 */ /* 0x000fe20000000f00 */
[-C--:B-----5:R-:W-:Y:S01]  /*1e420*/  @P3 FFMA.FTZ R5, R2, R3.reuse, R4 ;  /* 0x0000000302053223 */ /* 0x0a0fe20000010004 */
[----:B------:R-:W-:Y:S01]  /*1e430*/  LOP3.LUT P0, RZ, R64, 0x3, RZ, 0xc0, !PT ;  /* 0x0000000340ff7812 */ /* 0x000fe2000780c0ff */
[----:B------:R-:W-:Y:S01]  /*1e440*/  @P2 FFMA.FTZ R11, R0, R3, R6 ;  /* 0x00000003000b2223 */ /* 0x000fe20000010006 */
[----:B------:R-:W-:Y:S01]  /*1e450*/  LEA R207, R207, R206, 0x4 ;  /* 0x000000cecfcf7211 */ /* 0x000fe200078e20ff */
[----:B------:R1:W2:Y:S04]  /*1e460*/  LDS.128 R56, [R61.X4] ;  /* 0x000000003d387984 */ /* 0x0002a80000004c00 */
[----:B------:R1:W3:Y:S04]  /*1e470*/  LDS.128 R52, [R61.X4+0x800] ;  /* 0x000800003d347984 */ /* 0x0002e80000004c00 */
[----:B------:R1:W1:Y:S04]  /*1e480*/  LDS.128 R48, [R61.X4+0x1000] ;  /* 0x001000003d307984 */ /* 0x0002680000004c00 */
        /* <DEDUP_REMOVED lines=8> */
[----:B------:R1:W1:Y:S01]  /*1e510*/  LDS.128 R12, [R61.X4+0x5800] ;  /* 0x005800003d0c7984 */ /* 0x0002620000004c00 */
[----:B----4-:R-:W-:-:S04]  /*1e520*/  IMAD R8, R8, UR6, R201 ;  /* 0x0000000608087c24 */ /* 0x010fc8000f8e02c9 */
[----:B------:R-:W-:Y:S01]  /*1e530*/  IMAD R8, R8, R62, R199 ;  /* 0x0000003e08087224 */ /* 0x000fe200078e02c7 */
[----:B------:R-:W-:Y:S02]  /*1e540*/  SHF.L.U32 R62, R10, 0x2, RZ ;  /* 0x000000020a3e7819 */ /* 0x000fe400000006ff */
[----:B------:R-:W-:Y:S02]  /*1e550*/  SHF.L.U32 R10, R197, 0x6, RZ ;  /* 0x00000006c50a7819 */ /* 0x000fe400000006ff */
[----:B------:R-:W-:-:S03]  /*1e560*/  SHF.R.S32.HI R63, RZ, 0x1f, R62 ;  /* 0x0000001fff3f7819 */ /* 0x000fc6000001143e */
[----:B------:R-:W-:Y:S01]  /*1e570*/  IMAD R8, R9, R8, R10 ;  /* 0x0000000809087224 */ /* 0x000fe200078e020a */
[----:B------:R-:W-:Y:S05]  /*1e580*/  @P0 BRA `(.L_x_1790) ;  /* 0x000000b000000947 */ /* 0x000fea0003800000 */
[----:B-123--:R-:W-:Y:S01]  /*1e590*/  IMAD R0, R197, -0x40, R198 ;  /* 0xffffffc0c5007824 */ /* 0x00efe200078e02c6 */
        /* <DEDUP_REMOVED lines=10> */
.L_x_1790:
[----:B-123--:R-:W-:Y:S05]  /*1e640*/  BSYNC B0 ;  /* 0x0000000000007941 */ /* 0x00efea0003800000 */
.L_x_1789:
[----:B------:R1:W5:Y:S01]  /*1e650*/  LD.E R116, [R116.64+0xc0] ;  /* 0x0000c00474747980 */ /* 0x000362000c101900 */
[----:B------:R-:W-:Y:S01]  /*1e660*/  IMAD R198, R197, -0x40, R198 ;  /* 0xffffffc0c5c67824 */ /* 0x000fe200078e02c6 */
[----:B------:R-:W-:Y:S01]  /*1e670*/  BSSY B0, `(.L_x_1791) ;  /* 0x0000012000007945 */ /* 0x000fe20003800000 */
[----:B------:R-:W-:Y:S02]  /*1e680*/  IMAD R60, R8, R60, RZ ;  /* 0x0000003c083c7224 */ /* 0x000fe400078e02ff */
[C---:B------:R-:W-:Y:S01]  /*1e690*/  IMAD.WIDE R4, R7.reuse, 0x60, R62 ;  /* 0x0000006007047825 */ /* 0x040fe200078e023e */
        /* <DEDUP_REMOVED lines=15> */
.L_x_1792:
[----:B------:R-:W-:Y:S05]  /*1e790*/  BSYNC B0 ;  /* 0x0000000000007941 */ /* 0x000fea0003800000 */
.L_x_1791:
        /* <DEDUP_REMOVED lines=11> */
.L_x_1794:
[----:B------:R-:W-:Y:S05]  /*1e850*/  BSYNC B0 ;  /* 0x0000000000007941 */ /* 0x000fea0003800000 */
.L_x_1793:
        /* <DEDUP_REMOVED lines=11> */
.L_x_1796:
[----:B------:R-:W-:Y:S05]  /*1e910*/  BSYNC B0 ;  /* 0x0000000000007941 */ /* 0x000fea0003800000 */
.L_x_1795:
[----:B------:R-:W-:Y:S01]  /*1e920*/  IADD3 R7, R7, 0x30, RZ ;  /* 0x0000003007077810 */ /* 0x000fe20007ffe0ff */
[----:B------:R-:W-:-:S03]  /*1e930*/  IMAD.MOV.U32 R197, RZ, RZ, 0x0 ;  /* 0x00000000ffc57424 */ /* 0x000fc600078e00ff */
[----:B------:R-:W-:-:S13]  /*1e940*/  ISETP.GE.AND P0, PT, R7, R198, PT ;  /* 0x000000c60700720c */ /* 0x000fda0003f06270 */
[----:B------:R-:W-:Y:S05]  /*1e950*/  @P0 RET.REL.NODEC R196 `(_ZN5flash24flash_fwd_splitkv_kernelI23Flash_fwd_kernel_traitsILi96ELi64ELi128ELi4ELb0ELb0EN7cutlass10bfloat16_tE19Flash_kernel_traitsILi96ELi64ELi128ELi4ES3_EELb1ELb0ELb0ELb0ELb0ELb1ELb1ELb1EEEvNS_16Flash_fwd_paramsE) ;  /* 0xfffe16a0c4000950 */ /* 0x000fea0003c3ffff */
[CC--:B-----5:R-:W-:Y:S01]  /*1e960*/  ISETP.GE.AND P0, PT, R3.reuse, R116.reuse, PT ;  /* 0x000000740300720c */ /* 0x0e0fe20003f06270 */
[----:B------:R-:W-:Y:S01]  /*1e970*/  IMAD.MOV.U32 R197, RZ, RZ, 0x0 ;  /* 0x00000000ffc57424 */ /* 0x000fe200078e00ff */
[----:B------:R-:W-:Y:S02]  /*1e980*/  IADD3 R3, R3, 0x20, RZ ;  /* 0x0000002003037810 */ /* 0x000fe40007ffe0ff */
[----:B------:R-:W-:-:S09]  /*1e990*/  ISETP.GE.AND P1, PT, R62, R116, PT ;  /* 0x000000743e00720c */ /* 0x000fd20003f26270 */
[----:B------:R1:W-:Y:S01]  /*1e9a0*/  @!P0 ST.E.128 [R8.64+0x4880], R28 ;  /* 0x0048801c08008985 */ /* 0x0003e2000c101d04 */
[----:B------:R-:W-:-:S03]  /*1e9b0*/  ISETP.GE.AND P0, PT, R3, R116, PT ;  /* 0x000000740300720c */ /* 0x000fc60003f06270 */
[----:B------:R1:W-:Y:S10]  /*1e9c0*/  @!P1 ST.E.128 [R8.64+0x4800], R44 ;  /* 0x0048002c08009985 */ /* 0x0003f4000c101d04 */
[----:B------:R-:W-:Y:S05]  /*1e9d0*/  @P0 RET.REL.NODEC R196 `(_ZN5flash24flash_fwd_splitkv_kernelI23Flash_fwd_kernel_traitsILi96ELi64ELi128ELi4ELb0ELb0EN7cutlass10bfloat16_tE19Flash_kernel_traitsILi96ELi64ELi128ELi4ES3_EELb1ELb0ELb0ELb0ELb0ELb1ELb1ELb1EEEvNS_16Flash_fwd_paramsE) ;  /* 0xfffe1620c4000950 */ /* 0x000fea0003c3ffff */
[----:B------:R-:W-:Y:S01]  /*1e9e0*/  MOV R197, 0x0 ;  /* 0x0000000000c57802 */ /* 0x000fe20000000f00 */
[----:B------:R1:W-:Y:S03]  /*1e9f0*/  ST.E.128 [R8.64+0x4900], R12 ;  /* 0x0049000c08007985 */ /* 0x0003e6000c101d04 */
[----:B------:R-:W-:Y:S05]  /*1ea00*/  RET.REL.NODEC R196 `(_ZN5flash24flash_fwd_splitkv_kernelI23Flash_fwd_kernel_traitsILi96ELi64ELi128ELi4ELb0ELb0EN7cutlass10bfloat16_tE19Flash_kernel_traitsILi96ELi64ELi128ELi4ES3_EELb1ELb0ELb0ELb0ELb0ELb1ELb1ELb1EEEvNS_16Flash_fwd_paramsE) ;  /* 0xfffe15f0c4007950 */ /* 0x000fea0003c3ffff */
.L_x_1787:
[----:B------:R-:W-:Y:S02]  /*1ea10*/  MOV R7, 0x2 ;  /* 0x0000000200077802 */ /* 0x000fe40000000f00 */
[----:B------:R-:W-:-:S02]  /*1ea20*/  MOV R6, 0x1ea40 ;  /* 0x0001ea4000067802 */ /* 0x000fc40000000f00 */
[----:B-1---5:R-:W-:Y:S05]  /*1ea30*/  CALL.REL.NOINC `($__internal_17_$__cuda_sm70_shflsync_bfly_p) ;  /* 0x0000010000007944 */ /* 0x022fea0003c00000 */
[----:B-12---:R-:W-:Y:S05]  /*1ea40*/  BRA `(.L_x_1797) ;  /* 0xffffefd000007947 */ /* 0x006fea000383ffff */
.L_x_1788:
[----:B--2---:R-:W-:Y:S01]  /*1ea50*/  IMAD.MOV.U32 R208, RZ, RZ, R9 ;  /* 0x000000ffffd07224 */ /* 0x004fe200078e0009 */
[----:B------:R-:W-:-:S02]  /*1ea60*/  MOV R7, 0x1 ;  /* 0x0000000100077802 */ /* 0x000fc40000000f00 */
[----:B------:R-:W-:Y:S02]  /*1ea70*/  MOV R6, 0x1ea90 ;  /* 0x0001ea9000067802 */ /* 0x000fe40000000f00 */
[----:B-1---5:R-:W-:Y:S05]  /*1ea80*/  CALL.REL.NOINC `($__internal_17_$__cuda_sm70_shflsync_bfly_p) ;  /* 0x000000b000007944 */ /* 0x022fea0003c00000 */
[----:B--2---:R-:W-:Y:S01]  /*1ea90*/  FADD.FTZ R4, R9, R10 ;  /* 0x0000000a09047221 */ /* 0x004fe20000010000 */
[----:B-1----:R-:W-:Y:S02]  /*1eaa0*/  MOV R208, R209 ;  /* 0x000000d100d07202 */ /* 0x002fe40000000f00 */
[----:B------:R-:W-:Y:S02]  /*1eab0*/  MOV R7, 0x2 ;  /* 0x0000000200077802 */ /* 0x000fe40000000f00 */
[----:B------:R-:W-:Y:S02]  /*1eac0*/  MOV R6, 0x1eae0 ;  /* 0x0001eae000067802 */ /* 0x000fe40000000f00 */
[----:B------:R-:W-:Y:S05]  /*1ead0*/  CALL.REL.NOINC `($__internal_17_$__cuda_sm70_shflsync_bfly_p) ;  /* 0x0000006000007944 */ /* 0x000fea0003c00000 */
[----:B--2---:R-:W-:Y:S01]  /*1eae0*/  FADD.FTZ R11, R209, R10 ;  /* 0x0000000ad10b7221 */ /* 0x004fe20000010000 */
[----:B-1----:R-:W-:Y:S02]  /*1eaf0*/  MOV R7, 0x1 ;  /* 0x0000000100077802 */ /* 0x002fe40000000f00 */
[----:B------:R-:W-:Y:S02]  /*1eb00*/  MOV R6, 0x1eb30 ;  /* 0x0001eb3000067802 */ /* 0x000fe40000000f00 */
[----:B------:R-:W-:-:S02]  /*1eb10*/  MOV R208, R11 ;  /* 0x0000000b00d07202 */ /* 0x000fc40000000f00 */
[----:B------:R-:W-:Y:S05]  /*1eb20*/  CALL.REL.NOINC `($__internal_17_$__cuda_sm70_shflsync_bfly_p) ;  /* 0x0000001000007944 */ /* 0x000fea0003c00000 */
[----:B-12---:R-:W-:Y:S05]  /*1eb30*/  BRA `(.L_x_1798) ;  /* 0xffffef5000007947 */ /* 0x006fea000383ffff */
        .weak           $__internal_17_$__cuda_sm70_shflsync_bfly_p
        .type           $__internal_17_$__cuda_sm70_shflsync_bfly_p,@function
        .size           $__internal_17_$__cuda_sm70_shflsync_bfly_p,(.L_x_6281 - $__internal_17_$__cuda_sm70_shflsync_bfly_p)
$__internal_17_$__cuda_sm70_shflsync_bfly_p:
[----:B------:R-:W-:Y:S01]  /*1eb40*/  MOV R12, R6 ;  /* 0x00000006000c7202 */ /* 0x000fe20000000f00 */
[----:B------:R-:W-:Y:S04]  /*1eb50*/  WARPSYNC R5 ;  /* 0x0000000500007348 */ /* 0x000fe80003800000 */
[----:B------:R-:W-:Y:S01]  /*1eb60*/  MOV R13, 0x0 ;  /* 0x00000000000d7802 */ /* 0x000fe20000000f00 */
[----:B------:R1:W2:Y:S03]  /*1eb70*/  SHFL.BFLY PT, R10, R208, R7, R8 ;  /* 0x0c000007d00a7389 */ /* 0x0002a600000e0008 */
[----:B------:R-:W-:Y:S05]  /*1eb80*/  RET.REL.NODEC R12 `(_ZN5flash24flash_fwd_splitkv_kernelI23Flash_fwd_kernel_traitsILi96ELi64ELi128ELi4ELb0ELb0EN7cutlass10bfloat16_tE19Flash_kernel_traitsILi96ELi64ELi128ELi4ES3_EELb1ELb0ELb0ELb0ELb0ELb1ELb1ELb1EEEvNS_16Flash_fwd_paramsE) ;  /* 0xfffe14700c007950 */ /* 0x000fea0003c3ffff */
.L_x_1799:
        /* <DEDUP_REMOVED lines=15> */
.L_x_6281:


//--------------------- .text._ZN5flash24flash_fwd_splitkv_kernelI23Flash_fwd_kernel_traitsILi96ELi64ELi128ELi4ELb0ELb0EN7cutlass10bfloat16_tE19Flash_kernel_traitsILi96ELi64ELi128ELi4ES3_EELb1ELb0ELb0ELb1ELb1ELb0ELb0ELb0EEEvNS_16Flash_fwd_paramsE --------------------------
	.section	.text._ZN5flash24flash_fwd_splitkv_kernelI23Flash_fwd_kernel_traitsILi96ELi64ELi128ELi4ELb0ELb0EN7cutlass10bfloat16_tE19Flash_kernel_traitsILi96ELi64ELi128ELi4ES3_EELb1ELb0ELb0ELb1ELb1ELb0ELb0ELb0EEEvNS_16Flash_fwd_paramsE,"ax",@progbits
	.sectioninfo	@"SHI_REGISTERS=204"
	.align	128
        .global         _ZN5flash24flash_fwd_splitkv_kernelI23Flash_fwd_kernel_traitsILi96ELi64ELi128ELi4ELb0ELb0EN7cutlass10bfloat16_tE19Flash_kernel_traitsILi96ELi64ELi128ELi4ES3_EELb1ELb0ELb0ELb1ELb1ELb0ELb0ELb0EEEvNS_16Flash_fwd_paramsE
        .type           _ZN5flash24flash_fwd_splitkv_kernelI23Flash_fwd_kernel_traitsILi96ELi64ELi128ELi4ELb0ELb0EN7cutlass10bfloat16_tE19Flash_kernel_traitsILi96ELi64ELi128ELi4ES3_EELb1ELb0ELb0ELb1ELb1ELb0ELb0ELb0EEEvNS_16Flash_fwd_paramsE,@function
        .size           _ZN5flash24flash_fwd_splitkv_kernelI23Flash_fwd_kernel_traitsILi96ELi64ELi128ELi4ELb0ELb0EN7cutlass10bfloat16_tE19Flash_kernel_traitsILi96ELi64ELi128ELi4ES3_EELb1ELb0ELb0ELb1ELb1ELb0ELb0ELb0EEEvNS_16Flash_fwd_paramsE,(.L_x_6326 - _ZN5flash24flash_fwd_splitkv_kernelI23Flash_fwd_kernel_traitsILi96ELi64ELi128ELi4ELb0ELb0EN7cutlass10bfloat16_tE19Flash_kernel_traitsILi96ELi64ELi128ELi4ES3_EELb1ELb0ELb0ELb1ELb1ELb0ELb0ELb0EEEvNS_16Flash_fwd_paramsE)
        .other          _ZN5flash24flash_fwd_splitkv_kernelI23Flash_fwd_kernel_traitsILi96ELi64ELi128ELi4ELb0ELb0EN7cutlass10bfloat16_tE19Flash_kernel_traitsILi96ELi64ELi128ELi4ES3_EELb1ELb0ELb0ELb1ELb1ELb0ELb0ELb0EEEvNS_16Flash_fwd_paramsE,@"STO_CUDA_ENTRY STV_DEFAULT"
_ZN5flash24flash_fwd_splitkv_kernelI23Flash_fwd_kernel_traitsILi96ELi64ELi128ELi4ELb0ELb0EN7cutlass10bfloat16_tE19Flash_kernel_traitsILi96ELi64ELi128ELi4ES3_EELb1ELb0ELb0ELb1ELb1ELb0ELb0ELb0EEEvNS_16Flash_fwd_paramsE:
.text._ZN5flash24flash_fwd_splitkv_kernelI23Flash_fwd_kernel_traitsILi96ELi64ELi128ELi4ELb0ELb0EN7cutlass10bfloat16_tE19Flash_kernel_traitsILi96ELi64ELi128ELi4ES3_EELb1ELb0ELb0ELb1ELb1ELb0ELb0ELb0EEEvNS_16Flash_fwd_paramsE:
[----:B------:R-:W-:Y:S02]  /*0000*/  MOV R1, c[0x0][0x28] ;  /* 0x00000a0000017a02 */ /* 0x000fe40000000f00 */
[----:B------:R-:W1:Y:S01]  /*0010*/  S2R R27, SR_CTAID.Y ;  /* 0x00000000001b7919 */ /* 0x000e620000002600 */
[----:B------:R-:W-:Y:S01]  /*0020*/  ISETP.NE.U32.AND P0, PT, RZ, c[0x0][0x250], PT ;  /* 0x00009400ff007a0c */ /* 0x000fe20003f05070 */
[----:B------:R-:W-:Y:S01]  /*0030*/  IMAD.MOV.U32 R20, RZ, RZ, RZ ;  /* 0x000000ffff147224 */ /* 0x000fe200078e00ff */
[----:B------:R-:W-:Y:S01]  /*0040*/  ISETP.NE.U32.AND P2, PT, RZ, c[0x0][0x258], PT ;  /* 0x00009600ff007a0c */ /* 0x000fe20003f45070 */
[----:B------:R-:W-:Y:S01]  /*0050*/  ULDC.64 UR12, c[0x0][0x118] ;  /* 0x00004600000c7ab9 */ /* 0x000fe20000000a00 */
[----:B------:R-:W-:Y:S02]  /*0060*/  ISETP.NE.AND.EX P0, PT, RZ, c[0x0][0x254], PT, P0 ;  /* 0x00009500ff007a0c */ /* 0x000fe40003f05300 */
[----:B------:R-:W-:-:S11]  /*0070*/  ISETP.NE.AND.EX P2, PT, RZ, c[0x0][0x25c], PT, P2 ;  /* 0x00009700ff007a0c */ /* 0x000fd60003f45320 */
[----:B------:R-:W-:Y:S02]  /*0080*/  @P0 IMAD.MOV.U32 R2, RZ, RZ, 0x4 ;  /* 0x00000004ff020424 */ /* 0x000fe400078e00ff */
[----:B------:R-:W-:Y:S02]  /*0090*/  @P2 IMAD.MOV.U32 R0, RZ, RZ, 0x4 ;  /* 0x00000004ff002424 */ /* 0x000fe400078e00ff */
[----:B-1----:R-:W-:-:S04]  /*00a0*/  @P0 IMAD.WIDE R4, R27, R2, c[0x0][0x250] ;  /* 0x000094001b040625 */ /* 0x002fc800078e0202 */
[----:B------:R-:W-:Y:S01]  /*00b0*/  @P2 IMAD.WIDE R6, R27, R0, c[0x0][0x258] ;  /* 0x000096001b062625 */ /* 0x000fe200078e0200 */
[----:B------:R-:W2:Y:S04]  /*00c0*/  @P0 LDG.E R20, [R4.64] ;  /* 0x0000000c04140981 */ /* 0x000ea8000c1e1900 */
[----:B------:R-:W2:Y:S01]  /*00d0*/  @P2 LDG.E R121, [R6.64] ;  /* 0x0000000c06792981 */ /* 0x000ea2000c1e1900 */
[----:B------:R-:W-:-:S03]  /*00e0*/  @!P2 ISETP.NE.U32.AND P1, PT, RZ, c[0x0][0x268], PT ;  /* 0x00009a00ff00aa0c */ /* 0x000fc60003f25070 */
[----:B------:R-:W1:Y:S01]  /*00f0*/  S2R R23, SR_CTAID.X ;  /* 0x0000000000177919 */ /* 0x000e620000002500 */
[----:B------:R-:W-:-:S04]  /*0100*/  @!P2 ISETP.NE.AND.EX P1, PT, RZ, c[0x0][0x26c], PT, P1 ;  /* 0x00009b00ff00aa0c */ /* 0x000fc80003f25310 */
[----:B------:R-:W-:Y:S01]  /*0110*/  @!P2 SEL R3, RZ, c[0x0][0x21c], !P1 ;  /* 0x00008700ff03aa07 */ /* 0x000fe20004800000 */
[----:B-1----:R-:W-:-:S05]  /*0120*/  IMAD.SHL.U32 R125, R23, 0x40, RZ ;  /* 0x00000040177d7824 */ /* 0x002fca00078e00ff */
[----:B------:R-:W-:Y:S01]  /*0130*/  ISETP.GE.AND P0, PT, R125, c[0x0][0x214], PT ;  /* 0x000085007d007a0c */ /* 0x000fe20003f06270 */
[--C-:B--2---:R-:W-:Y:S01]  /*0140*/  @P2 IMAD.IADD R121, R121, 0x1, -R20.reuse ;  /* 0x0000000179792824 */ /* 0x104fe200078e0a14 */
[----:B------:R-:W-:-:S11]  /*0150*/  @!P2 IADD3 R121, R3, c[0x0][0x218], -R20 ;  /* 0x000086000379aa10 */ /* 0x000fd60007ffe814 */
[----:B------:R-:W-:Y:S05]  /*0160*/  @P0 EXIT ;  /* 0x000000000000094d */ /* 0x000fea0003800000 */
[----:B------:R-:W-:Y:S01]  /*0170*/  UMOV UR5, 0x7f ;  /* 0x0000007f00057882 */ /* 0x000fe20000000000 */
[----:B------:R-:W-:Y:S01]  /*0180*/  IADD3 R2, R125, 0xbf, RZ ;  /* 0x000000bf7d027810 */ /* 0x000fe20007ffe0ff */
[----:B------:R-:W-:Y:S01]  /*0190*/  ULDC UR4, c[0x0][0x218] ;  /* 0x0000860000047ab9 */ /* 0x000fe20000000800 */
[C---:B------:R-:W-:Y:S01]  /*01a0*/  IADD3 R3, R121.reuse, 0x7f, RZ ;  /* 0x0000007f79037810 */ /* 0x040fe20007ffe0ff */
[----:B------:R-:W-:Y:S01]  /*01b0*/  UIADD3 UR5, UR5, UR4, URZ ;  /* 0x0000000405057290 */ /* 0x000fe2000fffe03f */
[----:B------:R-:W-:Y:S01]  /*01c0*/  IADD3 R2, R121, -c[0x0][0x214], R2 ;  /* 0x8000850079027a10 */ /* 0x000fe20007ffe002 */
[----:B------:R-:W1:Y:S01]  /*01d0*/  S2R R18, SR_CTAID.Z ;  /* 0x0000000000127919 */ /* 0x000e620000002700 */
[----:B------:R-:W-:Y:S01]  /*01e0*/  SHF.R.S32.HI R0, RZ, 0x1f, R3 ;  /* 0x0000001fff007819 */ /* 0x000fe20000011403 */
[----:B------:R-:W-:Y:S01]  /*01f0*/  USHF.R.S32.HI UR4, URZ, 0x1f, UR5 ;  /* 0x0000001f3f047899 */ /* 0x000fe20008011405 */
[----:B------:R-:W-:Y:S01]  /*0200*/  IADD3 R2, R2, c[0x0][0x2e8], RZ ;  /* 0x0000ba0002027a10 */ /* 0x000fe20007ffe0ff */
[----:B------:R-:W2:Y:S01]  /*0210*/  S2R R122, SR_TID.X ;  /* 0x00000000007a7919 */ /* 0x000ea20000002100 */
[----:B------:R-:W-:Y:S01]  /*0220*/  LEA.HI R0, R0, R3, RZ, 0x7 ;  /* 0x0000000300007211 */ /* 0x000fe200078f38ff */
[----:B------:R-:W-:Y:S01]  /*0230*/  ULEA.HI UR4, UR4, UR5, URZ, 0x7 ;  /* 0x0000000504047291 */ /* 0x000fe2000f8f383f */
[----:B------:R-:W-:-:S02]  /*0240*/  SHF.R.S32.HI R5, RZ, 0x1f, R2 ;  /* 0x0000001fff057819 */ /* 0x000fc40000011402 */
[----:B------:R-:W-:Y:S01]  /*0250*/  SHF.R.S32.HI R0, RZ, 0x7, R0 ;  /* 0x00000007ff007819 */ /* 0x000fe20000011400 */
[----:B------:R-:W-:Y:S01]  /*0260*/  USHF.R.S32.HI UR4, URZ, 0x7, UR4 ;  /* 0x000000073f047899 */ /* 0x000fe20008011404 */
[----:B------:R-:W-:-:S04]  /*0270*/  LEA.HI R5, R5, R2, RZ, 0x7 ;  /* 0x0000000205057211 */ /* 0x000fc800078f38ff */
[----:B------:R-:W-:Y:S02]  /*0280*/  SHF.R.S32.HI R5, RZ, 0x7, R5 ;  /* 0x00000007ff057819 */ /* 0x000fe40000011405 */
[----:B------:R-:W-:-:S04]  /*0290*/  IMNMX R0, R0, UR4, PT ;  /* 0x0000000400007c17 */ /* 0x000fc8000b800200 */
[----:B------:R-:W-:-:S04]  /*02a0*/  IMNMX R5, R0, R5, PT ;  /* 0x0000000500057217 */ /* 0x000fc80003800200 */
[----:B------:R-:W-:-:S13]  /*02b0*/  ISETP.GT.AND P0, PT, R5, RZ, PT ;  /* 0x000000ff0500720c */ /* 0x000fda0003f04270 */
[----:B------:R-:W-:Y:S05]  /*02c0*/  @P0 BRA `(.L_x_1800) ;  /* 0x000003a000000947 */ /* 0x000fea0003800000 */
[----:B-12---:R-:W-:Y:S02]  /*02d0*/  SHF.R.S32.HI R3, RZ, 0x1f, R122 ;  /* 0x0000001fff037819 */ /* 0x006fe4000001147a */
[----:B------:R-:W-:Y:S02]  /*02e0*/  SHF.R.S32.HI R6, RZ, 0x1f, R125 ;  /* 0x0000001fff067819 */ /* 0x000fe4000001147d */
[----:B------:R-:W-:Y:S02]  /*02f0*/  LEA.HI R2, R3, R122, RZ, 0x2 ;  /* 0x0000007a03027211 */ /* 0x000fe400078f10ff */
[----:B------:R-:W-:Y:S01]  /*0300*/  SHF.R.S32.HI R0, RZ, 0x1f, R27 ;  /* 0x0000001fff007819 */ /* 0x000fe2000001141b */
[----:B------:R-:W-:Y:S01]  /*0310*/  IMAD R6, R6, c[0x0][0x1e8], RZ ;  /* 0x00007a0006067a24 */ /* 0x000fe200078e02ff */
[----:B------:R-:W-:Y:S02]  /*0320*/  LOP3.LUT R3, R2, 0x1ffffffc, RZ, 0xc0, !PT ;  /* 0x1ffffffc02037812 */ /* 0x000fe400078ec0ff */
[----:B------:R-:W-:Y:S01]  /*0330*/  SHF.R.S32.HI R2, RZ, 0x2, R2 ;  /* 0x00000002ff027819 */ /* 0x000fe20000011402 */
[----:B------:R-:W-:Y:S01]  /*0340*/  IMAD R0, R0, c[0x0][0x1e0], RZ ;  /* 0x0000780000007a24 */ /* 0x000fe200078e02ff */
[C---:B------:R-:W-:Y:S01]  /*0350*/  LOP3.LUT P3, RZ, R122.reuse, 0x3, RZ, 0xc0, !PT ;  /* 0x000000037aff7812 */ /* 0x040fe2000786c0ff */
[----:B------:R-:W-:-:S02]  /*0360*/  IMAD.IADD R4, R122, 0x1, -R3 ;  /* 0x000000017a047824 */ /* 0x000fc400078e0a03 */
[----:B------:R-:W-:Y:S02]  /*0370*/  IMAD R3, R125, c[0x0][0x1ec], R6 ;  /* 0x00007b007d037a24 */ /* 0x000fe400078e0206 */
[----:B------:R-:W-:Y:S02]  /*0380*/  IMAD.SHL.U32 R4, R4, 0x8, RZ ;  /* 0x0000000804047824 */ /* 0x000fe400078e00ff */
[----:B------:R-:W-:Y:S01]  /*0390*/  IMAD R7, R27, c[0x0][0x1e4], R0 ;  /* 0x000079001b077a24 */ /* 0x000fe200078e0200 */
[----:B------:R-:W-:Y:S02]  /*03a0*/  SHF.R.S32.HI R0, RZ, 0x1f, R2 ;  /* 0x0000001fff007819 */ /* 0x000fe40000011402 */
[----:B------:R-:W-:-:S05]  /*03b0*/  SHF.R.S32.HI R5, RZ, 0x1f, R4 ;  /* 0x0000001fff057819 */ /* 0x000fca0000011404 */
[----:B------:R-:W-:-:S04]  /*03c0*/  IMAD.WIDE.U32 R4, R125, c[0x0][0x1e8], R4 ;  /* 0x00007a007d047a25 */ /* 0x000fc800078e0004 */
[----:B------:R-:W-:Y:S01]  /*03d0*/  IMAD.IADD R5, R5, 0x1, R3 ;  /* 0x0000000105057824 */ /* 0x000fe200078e0203 */
[----:B------:R-:W-:-:S03]  /*03e0*/  SHF.R.S32.HI R3, RZ, 0x1f, R18 ;  /* 0x0000001fff037819 */ /* 0x000fc60000011412 */
[----:B------:R-:W-:-:S04]  /*03f0*/  IMAD.WIDE.U32 R4, R27, c[0x0][0x1e0], R4 ;  /* 0x000078001b047a25 */ /* 0x000fc800078e0004 */
[----:B------:R-:W-:Y:S01]  /*0400*/  IMAD R3, R3, c[0x0][0x1f0], RZ ;  /* 0x00007c0003037a24 */ /* 0x000fe200078e02ff */
[----:B------:R-:W-:Y:S01]  /*0410*/  IADD3 R5, R5, R7, RZ ;  /* 0x0000000705057210 */ /* 0x000fe20007ffe0ff */
[----:B------:R-:W-:Y:S02]  /*0420*/  IMAD R7, R0, c[0x0][0x1e8], RZ ;  /* 0x00007a0000077a24 */ /* 0x000fe400078e02ff */
[C---:B------:R-:W-:Y:S02]  /*0430*/  IMAD R3, R18.reuse, c[0x0][0x1f4], R3 ;  /* 0x00007d0012037a24 */ /* 0x040fe400078e0203 */
[----:B------:R-:W-:-:S04]  /*0440*/  IMAD.WIDE.U32 R4, R18, c[0x0][0x1f0], R4 ;  /* 0x00007c0012047a25 */ /* 0x000fc800078e0004 */
[----:B------:R-:W-:Y:S02]  /*0450*/  IMAD R18, R27, c[0x0][0x1c0], R18 ;  /* 0x000070001b127a24 */ /* 0x000fe400078e0212 */
[----:B------:R-:W-:Y:S02]  /*0460*/  IMAD.IADD R9, R5, 0x1, R3 ;  /* 0x0000000105097824 */ /* 0x000fe400078e0203 */
[----:B------:R-:W-:Y:S01]  /*0470*/  IMAD.MOV.U32 R8, RZ, RZ, R4 ;  /* 0x000000ffff087224 */ /* 0x000fe200078e0004 */
[----:B------:R-:W-:Y:S01]  /*0480*/  MOV R4, 0x40 ;  /* 0x0000004000047802 */ /* 0x000fe20000000f00 */
[----:B------:R-:W-:Y:S01]  /*0490*/  IMAD R5, R18, c[0x0][0x214], R125 ;  /* 0x0000850012057a24 */ /* 0x000fe200078e027d */
[----:B------:R-:W-:Y:S01]  /*04a0*/  IADD3 R125, -R125, c[0x0][0x214], RZ ;  /* 0x000085007d7d7a10 */ /* 0x000fe20007ffe1ff */
[C---:B------:R-:W-:Y:S02]  /*04b0*/  IMAD R3, R2.reuse, c[0x0][0x1ec], R7 ;  /* 0x00007b0002037a24 */ /* 0x040fe400078e0207 */
[C---:B------:R-:W-:Y:S01]  /*04c0*/  IMAD.WIDE.U32 R6, R2.reuse, c[0x0][0x1e8], R8 ;  /* 0x00007a0002067a25 */ /* 0x040fe200078e0008 */
[----:B------:R-:W-:-:S02]  /*04d0*/  ISETP.GE.OR P2, PT, R2, R125, P3 ;  /* 0x0000007d0200720c */ /* 0x000fc40001f46670 */
[----:B------:R-:W-:Y:S01]  /*04e0*/  IADD3 R8, P1, R5, R2, RZ ;  /* 0x0000000205087210 */ /* 0x000fe20007f3e0ff */
[----:B------:R-:W-:Y:S01]  /*04f0*/  IMAD.IADD R3, R7, 0x1, R3 ;  /* 0x0000000107037824 */ /* 0x000fe200078e0203 */
[----:B------:R-:W-:Y:S01]  /*0500*/  LEA R10, P0, R6, c[0x0][0x1d0], 0x1 ;  /* 0x00007400060a7a11 */ /* 0x000fe200078008ff */
[----:B------:R-:W-:Y:S01]  /*0510*/  IMAD.WIDE.U32 R12, R4, c[0x0][0x1e8], RZ ;  /* 0x00007a00040c7a25 */ /* 0x000fe200078e00ff */
[----:B------:R-:W-:Y:S02]  /*0520*/  IADD3 R2, R2, 0x20, RZ ;  /* 0x0000002002027810 */ /* 0x000fe40007ffe0ff */
[----:B------:R-:W-:Y:S01]  /*0530*/  LEA.HI.X R11, R6, c[0x0][0x1d4], R3, 0x1, P0 ;  /* 0x00007500060b7a11 */ /* 0x000fe200000f0c03 */
[----:B------:R-:W-:Y:S01]  /*0540*/  IMAD R3, R4, c[0x0][0x1ec], RZ ;  /* 0x00007b0004037a24 */ /* 0x000fe200078e02ff */
[----:B------:R-:W-:Y:S02]  /*0550*/  ISETP.GE.OR P3, PT, R2, R125, P3 ;  /* 0x0000007d0200720c */ /* 0x000fe40001f66670 */
[----:B------:R-:W-:Y:S01]  /*0560*/  LEA.HI.X.SX32 R5, R5, R0, 0x1, P1 ;  /* 0x0000000005057211 */ /* 0x000fe200008f0eff */
[----:B------:R1:W-:Y:S01]  /*0570*/  STG.E.128 [R10.64], RZ ;  /* 0x000000ff0a007986 */ /* 0x0003e2000c101d0c */
[----:B------:R-:W-:-:S02]  /*0580*/  IADD3 R6, P1, R12, R10, RZ ;  /* 0x0000000a0c067210 */ /* 0x000fc40007f3e0ff */
[C---:B------:R-:W-:Y:S01]  /*0590*/  LEA R4, P0, R8.reuse, c[0x0][0x200], 0x2 ;  /* 0x0000800008047a11 */ /* 0x040fe200078010ff */
[----:B------:R1:W-:Y:S01]  /*05a0*/  STG.E.128 [R10.64+0x40], RZ ;  /* 0x000040ff0a007986 */ /* 0x0003e2000c101d0c */
[----:B------:R-:W-:Y:S02]  /*05b0*/  IADD3.X R7, R11, R13, R3, P1, !PT ;  /* 0x0000000d0b077210 */ /* 0x000fe40000ffe403 */
[----:B------:R-:W-:Y:S01]  /*05c0*/  LEA.HI.X R5, R8, c[0x0][0x204], R5, 0x2, P0 ;  /* 0x0000810008057a11 */ /* 0x000fe200000f1405 */
[----:B------:R1:W-:Y:S01]  /*05d0*/  STG.E.128 [R10.64+0x80], RZ ;  /* 0x000080ff0a007986 */ /* 0x0003e2000c101d0c */
[----:B------:R-:W-:-:S03]  /*05e0*/  @!P2 MOV R3, 0x7f800000 ;  /* 0x7f8000000003a802 */ /* 0x000fc60000000f00 */
[----:B------:R1:W-:Y:S04]  /*05f0*/  STG.E.128 [R6.64], RZ ;  /* 0x000000ff06007986 */ /* 0x0003e8000c101d0c */
[----:B------:R1:W-:Y:S04]  /*0600*/  STG.E.128 [R6.64+0x40], RZ ;  /* 0x000040ff06007986 */ /* 0x0003e8000c101d0c */
[----:B------:R1:W-:Y:S04]  /*0610*/  STG.E.128 [R6.64+0x80], RZ ;  /* 0x000080ff06007986 */ /* 0x0003e8000c101d0c */
[----:B------:R1:W-:Y:S01]  /*0620*/  @!P2 STG.E [R4.64], R3 ;  /* 0x000000030400a986 */ /* 0x0003e2000c10190c */
[----:B------:R-:W-:Y:S05]  /*0630*/  @P3 EXIT ;  /* 0x000000000000394d */ /* 0x000fea0003800000 */
[----:B-1----:R-:W-:-:S05]  /*0640*/  MOV R3, 0x7f800000 ;  /* 0x7f80000000037802 */ /* 0x002fca0000000f00 */
[----:B------:R-:W-:Y:S01]  /*0650*/  STG.E [R4.64+0x80], R3 ;  /* 0x0000800304007986 */ /* 0x000fe2000c10190c */
[----:B------:R-:W-:Y:S05]  /*0660*/  EXIT ;  /* 0x000000000000794d */ /* 0x000fea0003800000 */
.L_x_1800:
[----:B-12---:R-:W-:Y:S01]  /*0670*/  ISETP.NE.U32.AND P0, PT, RZ, c[0x0][0x2b8], PT ;  /* 0x0000ae00ff007a0c */ /* 0x006fe20003f05070 */
[----:B------:R-:W-:-:S03]  /*0680*/  IMAD.MOV.U32 R0, RZ, RZ, R27 ;  /* 0x000000ffff007224 */ /* 0x000fc600078e001b */
[----:B------:R-:W-:-:S13]  /*0690*/  ISETP.NE.AND.EX P0, PT, RZ, c[0x0][0x2bc], PT, P0 ;  /* 0x0000af00ff007a0c */ /* 0x000fda0003f05300 */
[----:B------:R-:W-:-:S04]  /*06a0*/  @P0 IMAD.MOV.U32 R2, RZ, RZ, 0x4 ;  /* 0x00000004ff020424 */ /* 0x000fc800078e00ff */
[----:B------:R-:W-:-:S05]  /*06b0*/  @P0 IMAD.WIDE R2, R27, R2, c[0x0][0x2b8] ;  /* 0x0000ae001b020625 */ /* 0x000fca00078e0202 */
[----:B------:R1:W5:Y:S01]  /*06c0*/  @P0 LDG.E R0, [R2.64] ;  /* 0x0000000c02000981 */ /* 0x000362000c1e1900 */
[----:B------:R-:W-:Y:S01]  /*06d0*/  ISETP.NE.U32.AND P0, PT, RZ, c[0x0][0x2c0], PT ;  /* 0x0000b000ff007a0c */ /* 0x000fe20003f05070 */
[----:B------:R-:W-:Y:S01]  /*06e0*/  CS2R R184, SRZ ;  /* 0x0000000000b87805 */ /* 0x000fe2000001ff00 */
[----:B------:R-:W-:Y:S02]  /*06f0*/  PLOP3.LUT P6, PT, PT, PT, PT, 0x80, 0x0 ;  /* 0x000000000000781c */ /* 0x000fe40003fcf070 */
[----:B------:R-:W-:-:S13]  /*0700*/  ISETP.NE.AND.EX P0, PT, RZ, c[0x0][0x2c4], PT, P0 ;  /* 0x0000b100ff007a0c */ /* 0x000fda0003f05300 */
[----:B------:R-:W-:Y:S05]  /*0710*/  @!P0 BRA `(.L_x_1801) ;  /* 0x0000008000008947 */ /* 0x000fea0003800000 */
[----:B-1----:R-:W-:Y:S01]  /*0720*/  SHF.R.S32.HI R2, RZ, 0x1f, R27 ;  /* 0x0000001fff027819 */ /* 0x002fe2000001141b */
[----:B------:R-:W-:Y:S01]  /*0730*/  IMAD.WIDE.U32 R6, R27, c[0x0][0x2c8], RZ ;  /* 0x0000b2001b067a25 */ /* 0x000fe200078e00ff */
[----:B------:R-:W-:-:S03]  /*0740*/  PLOP3.LUT P6, PT, PT, PT, PT, 0x8, 0x0 ;  /* 0x000000000000781c */ /* 0x000fc60003fce170 */
[----:B------:R-:W-:Y:S01]  /*0750*/  IMAD R2, R2, c[0x0][0x2c8], RZ ;  /* 0x0000b20002027a24 */ /* 0x000fe200078e02ff */
[----:B------:R-:W-:-:S03]  /*0760*/  LEA R184, P0, R6, c[0x0][0x2c0], 0x2 ;  /* 0x0000b00006b87a11 */ /* 0x000fc600078010ff */
[----:B------:R-:W-:-:S05]  /*0770*/  IMAD R2, R27, c[0x0][0x2cc], R2 ;  /* 0x0000b3001b027a24 */ /* 0x000fca00078e0202 */
[----:B------:R-:W-:-:S04]  /*0780*/  IADD3 R3, R7, R2, RZ ;  /* 0x0000000207037210 */ /* 0x000fc80007ffe0ff */
[----:B------:R-:W-:Y:S02]  /*0790*/  LEA.HI.X R185, R6, c[0x0][0x2c4], R3, 0x2, P0 ;  /* 0x0000b10006b97a11 */ /* 0x000fe400000f1403 */
.L_x_1801:
[----:B-1----:R-:W-:Y:S01]  /*07a0*/  IABS R2, c[0x0][0x2d0] ;  /* 0x0000b40000027a13 */ /* 0x002fe20000000000 */
[----:B------:R-:W-:Y:S05]  /*07b0*/  @P6 BRA `(.L_x_1802) ;  /* 0x0000048000006947 */ /* 0x000fea0003800000 */
[----:B------:R-:W1:Y:S01]  /*07c0*/  I2F.RP R4, R2 ;  /* 0x0000000200047306 */ /* 0x000e620000209400 */
        /* <DEDUP_REMOVED lines=60> */
[C---:B------:R-:W-:Y:S02]  /*0b90*/  IMAD R15, R16.reuse, c[0x0][0x18c], R15 ;  /* 0x00006300100f7a24 */ /* 0x040fe400078e020f */
[----:B------:R-:W-:Y:S01]  /*0ba0*/  IMAD.WIDE.U32 R16, R16, c[0x0][0x188], RZ ;  /* 0x0000620010107a25 */ /* 0x000fe200078e00ff */
[----:B------:R-:W-:-:S03]  /*0bb0*/  IADD3 R7, R7, R3, RZ ;  /* 0x0000000307077210 */ /* 0x000fc60007ffe0ff */
[----:B------:R-:W-:Y:S01]  /*0bc0*/  IMAD R3, R11, c[0x0][0x19c], R0 ;  /* 0x000067000b037a24 */ /* 0x000fe200078e0200 */
[----:B------:R-:W-:Y:S01]  /*0bd0*/  IADD3 R15, R17, R15, RZ ;  /* 0x0000000f110f7210 */ /* 0x000fe20007ffe0ff */
[----:B------:R-:W-:-:S04]  /*0be0*/  IMAD.WIDE.U32 R6, R11, c[0x0][0x198], R6 ;  /* 0x000066000b067a25 */ /* 0x000fc800078e0006 */
[----:B------:R-:W-:-:S04]  /*0bf0*/  IMAD.IADD R7, R7, 0x1, R3 ;  /* 0x0000000107077824 */ /* 0x000fc800078e0203 */
[----:B------:R-:W-:-:S04]  /*0c00*/  IMAD.WIDE.U32 R6, R12, c[0x0][0x1b0], R6 ;  /* 0x00006c000c067a25 */ /* 0x000fc800078e0006 */
[----:B------:R-:W-:Y:S01]  /*0c10*/  IMAD.IADD R13, R7, 0x1, R13 ;  /* 0x00000001070d7824 */ /* 0x000fe200078e020d */
[----:B------:R-:W-:Y:S01]  /*0c20*/  MOV R14, R6 ;  /* 0x00000006000e7202 */ /* 0x000fe20000000f00 */
[----:B------:R-:W-:Y:S05]  /*0c30*/  BRA `(.L_x_1803) ;  /* 0x0000036000007947 */ /* 0x000fea0003800000 */
.L_x_1802:
[----:B------:R-:W-:Y:S02]  /*0c40*/  IABS R6, c[0x0][0x1c8] ;  /* 0x0000720000067a13 */ /* 0x000fe40000000000 */
[----:B------:R-:W-:Y:S02]  /*0c50*/  LEA R11, R5, 0xffffff80, 0x7 ;  /* 0xffffff80050b7811 */ /* 0x000fe400078e38ff */
[----:B------:R-:W1:Y:S01]  /*0c60*/  I2F.RP R7, R6 ;  /* 0x0000000600077306 */ /* 0x000e620000209400 */
[----:B-----5:R-:W-:Y:S02]  /*0c70*/  SHF.R.S32.HI R15, RZ, 0x1f, R0 ;  /* 0x0000001fff0f7819 */ /* 0x020fe40000011400 */
[----:B------:R-:W-:-:S05]  /*0c80*/  IADD3 R16, P1, R20, R11, RZ ;  /* 0x0000000b14107210 */ /* 0x000fca0007f3e0ff */
[----:B-1----:R-:W1:Y:S02]  /*0c90*/  MUFU.RCP R8, R7 ;  /* 0x0000000700087308 */ /* 0x002e640000001000 */
[----:B-1----:R-:W-:-:S06]  /*0ca0*/  IADD3 R8, R8, 0xffffffe, RZ ;  /* 0x0ffffffe08087810 */ /* 0x002fcc0007ffe0ff */
[----:B------:R-:W1:Y:S02]  /*0cb0*/  F2I.FTZ.U32.TRUNC.NTZ R9, R8 ;  /* 0x0000000800097305 */ /* 0x000e64000021f000 */
[----:B-1----:R-:W-:Y:S01]  /*0cc0*/  IADD3 R3, RZ, -R9, RZ ;  /* 0x80000009ff037210 */ /* 0x002fe20007ffe0ff */
[----:B------:R-:W-:-:S04]  /*0cd0*/  IMAD.MOV.U32 R8, RZ, RZ, RZ ;  /* 0x000000ffff087224 */ /* 0x000fc800078e00ff */
[----:B------:R-:W-:Y:S01]  /*0ce0*/  IMAD R4, R3, R6, RZ ;  /* 0x0000000603047224 */ /* 0x000fe200078e02ff */
[----:B------:R-:W-:-:S03]  /*0cf0*/  IABS R3, R18 ;  /* 0x0000001200037213 */ /* 0x000fc60000000000 */
[----:B------:R-:W-:Y:S01]  /*0d00*/  IMAD.HI.U32 R9, R9, R4, R8 ;  /* 0x0000000409097227 */ /* 0x000fe200078e0008 */
[----:B------:R-:W-:-:S05]  /*0d10*/  MOV R4, R3 ;  /* 0x0000000300047202 */ /* 0x000fca0000000f00 */
[----:B------:R-:W-:Y:S01]  /*0d20*/  IMAD.HI.U32 R12, R9, R4, RZ ;  /* 0x00000004090c7227 */ /* 0x000fe200078e00ff */
[----:B------:R-:W-:-:S03]  /*0d30*/  SHF.R.S32.HI R9, RZ, 0x1f, R11 ;  /* 0x0000001fff097819 */ /* 0x000fc6000001140b */
[----:B------:R-:W-:-:S04]  /*0d40*/  IMAD.MOV R3, RZ, RZ, -R12 ;  /* 0x000000ffff037224 */ /* 0x000fc800078e0a0c */
[----:B------:R-:W-:Y:S01]  /*0d50*/  IMAD R3, R6, R3, R4 ;  /* 0x0000000306037224 */ /* 0x000fe200078e0204 */
[----:B------:R-:W-:-:S04]  /*0d60*/  SHF.R.S32.HI R4, RZ, 0x1f, R20 ;  /* 0x0000001fff047819 */ /* 0x000fc80000011414 */
[----:B------:R-:W-:Y:S01]  /*0d70*/  ISETP.GT.U32.AND P0, PT, R6, R3, PT ;  /* 0x000000030600720c */ /* 0x000fe20003f04070 */
[----:B------:R-:W-:-:S04]  /*0d80*/  IMAD.X R7, R4, 0x1, R9, P1 ;  /* 0x0000000104077824 */ /* 0x000fc800008e0609 */
[----:B------:R-:W-:-:S08]  /*0d90*/  IMAD R7, R7, c[0x0][0x198], RZ ;  /* 0x0000660007077a24 */ /* 0x000fd000078e02ff */
[-C--:B------:R-:W-:Y:S02]  /*0da0*/  @!P0 IADD3 R3, R3, -R6.reuse, RZ ;  /* 0x8000000603038210 */ /* 0x080fe40007ffe0ff */
[----:B------:R-:W-:Y:S02]  /*0db0*/  @!P0 IADD3 R12, R12, 0x1, RZ ;  /* 0x000000010c0c8810 */ /* 0x000fe40007ffe0ff */
[----:B------:R-:W-:Y:S02]  /*0dc0*/  ISETP.GE.U32.AND P2, PT, R3, R6, PT ;  /* 0x000000060300720c */ /* 0x000fe40003f46070 */
[----:B------:R-:W-:Y:S02]  /*0dd0*/  LOP3.LUT R3, R18, c[0x0][0x1c8], RZ, 0x3c, !PT ;  /* 0x0000720012037a12 */ /* 0x000fe400078e3cff */
[----:B------:R-:W-:Y:S02]  /*0de0*/  ISETP.NE.AND P0, PT, RZ, c[0x0][0x1c8], PT ;  /* 0x00007200ff007a0c */ /* 0x000fe40003f05270 */
[----:B------:R-:W-:Y:S01]  /*0df0*/  ISETP.GE.AND P1, PT, R3, RZ, PT ;  /* 0x000000ff0300720c */ /* 0x000fe20003f26270 */
[----:B------:R-:W-:-:S02]  /*0e00*/  IMAD R3, R16, c[0x0][0x19c], R7 ;  /* 0x0000670010037a24 */ /* 0x000fc400078e0207 */
[----:B------:R-:W-:-:S04]  /*0e10*/  IMAD.WIDE.U32 R16, R16, c[0x0][0x198], RZ ;  /* 0x0000660010107a25 */ /* 0x000fc800078e00ff */
[----:B------:R-:W-:Y:S01]  /*0e20*/  @P2 IADD3 R12, R12, 0x1, RZ ;  /* 0x000000010c0c2810 */ /* 0x000fe20007ffe0ff */
[----:B------:R-:W-:Y:S01]  /*0e30*/  IMAD R7, R4, c[0x0][0x1a0], RZ ;  /* 0x0000680004077a24 */ /* 0x000fe200078e02ff */
[----:B------:R-:W-:Y:S01]  /*0e40*/  IADD3 R17, R17, R3, RZ ;  /* 0x0000000311117210 */ /* 0x000fe20007ffe0ff */
[----:B------:R-:W-:Y:S02]  /*0e50*/  IMAD R3, R15, c[0x0][0x180], RZ ;  /* 0x000060000f037a24 */ /* 0x000fe400078e02ff */
[C---:B------:R-:W-:Y:S02]  /*0e60*/  IMAD R6, R20.reuse, c[0x0][0x1a4], R7 ;  /* 0x0000690014067a24 */ /* 0x040fe400078e0207 */
[----:B------:R-:W-:Y:S01]  /*0e70*/  @!P1 IMAD.MOV R12, RZ, RZ, -R12 ;  /* 0x000000ffff0c9224 */ /* 0x000fe200078e0a0c */
[----:B------:R-:W-:Y:S01]  /*0e80*/  @!P0 LOP3.LUT R12, RZ, c[0x0][0x1c8], RZ, 0x33, !PT ;  /* 0x00007200ff0c8a12 */ /* 0x000fe200078e33ff */
[----:B------:R-:W-:-:S03]  /*0e90*/  IMAD.WIDE.U32 R20, R20, c[0x0][0x1a0], RZ ;  /* 0x0000680014147a25 */ /* 0x000fc600078e00ff */
[----:B------:R-:W-:Y:S01]  /*0ea0*/  SHF.R.S32.HI R10, RZ, 0x1f, R12 ;  /* 0x0000001fff0a7819 */ /* 0x000fe2000001140c */
[C---:B------:R-:W-:Y:S01]  /*0eb0*/  IMAD R3, R0.reuse, c[0x0][0x184], R3 ;  /* 0x0000610000037a24 */ /* 0x040fe200078e0203 */
[----:B------:R-:W-:Y:S01]  /*0ec0*/  IADD3 R7, R21, R6, RZ ;  /* 0x0000000615077210 */ /* 0x000fe20007ffe0ff */
[----:B------:R-:W-:Y:S01]  /*0ed0*/  IMAD.WIDE.U32 R16, R0, c[0x0][0x180], R16 ;  /* 0x0000600000107a25 */ /* 0x000fe200078e0010 */
[----:B------:R-:W-:-:S03]  /*0ee0*/  MOV R6, R20 ;  /* 0x0000001400067202 */ /* 0x000fc60000000f00 */
[----:B------:R-:W-:Y:S02]  /*0ef0*/  IMAD.IADD R17, R17, 0x1, R3 ;  /* 0x0000000111117824 */ /* 0x000fe400078e0203 */
[----:B------:R-:W-:Y:S02]  /*0f00*/  IMAD R15, R15, c[0x0][0x188], RZ ;  /* 0x000062000f0f7a24 */ /* 0x000fe400078e02ff */
[----:B------:R-:W-:Y:S02]  /*0f10*/  IMAD R3, R10, c[0x0][0x1b0], RZ ;  /* 0x00006c000a037a24 */ /* 0x000fe400078e02ff */
[----:B------:R-:W-:-:S04]  /*0f20*/  IMAD.WIDE.U32 R20, R0, c[0x0][0x188], R6 ;  /* 0x0000620000147a25 */ /* 0x000fc800078e0006 */
[----:B------:R-:W-:Y:S02]  /*0f30*/  IMAD R15, R0, c[0x0][0x18c], R15 ;  /* 0x00006300000f7a24 */ /* 0x000fe400078e020f */
[----:B------:R-:W-:-:S03]  /*0f40*/  IMAD.WIDE.U32 R6, R12, c[0x0][0x1b0], R16 ;  /* 0x00006c000c067a25 */ /* 0x000fc600078e0010 */
[----:B------:R-:W-:Y:S01]  /*0f50*/  IADD3 R15, R21, R15, RZ ;  /* 0x0000000f150f7210 */ /* 0x000fe20007ffe0ff */
[----:B------:R-:W-:Y:S01]  /*0f60*/  IMAD R3, R12, c[0x0][0x1b4], R3 ;  /* 0x00006d000c037a24 */ /* 0x000fe200078e0203 */
[----:B------:R-:W-:Y:S01]  /*0f70*/  MOV R14, R6 ;  /* 0x00000006000e7202 */ /* 0x000fe20000000f00 */
[----:B------:R-:W-:-:S03]  /*0f80*/  IMAD.MOV.U32 R16, RZ, RZ, R20 ;  /* 0x000000ffff107224 */ /* 0x000fc600078e0014 */
[----:B------:R-:W-:Y:S02]  /*0f90*/  IADD3 R13, R7, R3, RZ ;  /* 0x00000003070d7210 */ /* 0x000fe40007ffe0ff */
.L_x_1803:
[----:B------:R-:W-:Y:S01]  /*0fa0*/  SHF.R.S32.HI R123, RZ, 0x1f, R122 ;  /* 0x0000001fff7b7819 */ /* 0x000fe2000001147a */
[----:B------:R-:W-:Y:S01]  /*0fb0*/  ULDC.64 UR6, c[0x0][0x198] ;  /* 0x0000660000067ab9 */ /* 0x000fe20000000a00 */
[----:B------:R-:W-:Y:S01]  /*0fc0*/  SHF.R.S32.HI R0, RZ, 0x1f, R27 ;  /* 0x0000001fff007819 */ /* 0x000fe2000001141b */
[----:B------:R-:W-:Y:S01]  /*0fd0*/  USHF.L.U32 UR9, UR6, 0x6, URZ ;  /* 0x0000000606097899 */ /* 0x000fe2000800063f */
[CC--:B------:R-:W-:Y:S01]  /*0fe0*/  LEA.HI R17, R123.reuse, R122.reuse, RZ, 0x2 ;  /* 0x0000007a7b117211 */ /* 0x0c0fe200078f10ff */
[----:B------:R-:W-:Y:S01]  /*0ff0*/  UMOV UR8, 0x6 ;  /* 0x0000000600087882 */ /* 0x000fe20000000000 */
[CC--:B------:R-:W-:Y:S01]  /*1000*/  LEA.HI R8, R123.reuse, R122.reuse, RZ, 0x3 ;  /* 0x0000007a7b087211 */ /* 0x0c0fe200078f18ff */
[----:B------:R-:W-:Y:S01]  /*1010*/  IMAD R0, R0, c[0x0][0x178], RZ ;  /* 0x00005e0000007a24 */ /* 0x000fe200078e02ff */
[----:B------:R-:W-:Y:S01]  /*1020*/  LEA.HI R25, R123, R122, RZ, 0x4 ;  /* 0x0000007a7b197211 */ /* 0x000fe200078f20ff */
[----:B------:R-:W-:Y:S01]  /*1030*/  USHF.L.U64.HI UR7, UR6, UR8, UR7 ;  /* 0x0000000806077299 */ /* 0x000fe20008010207 */
[----:B------:R-:W-:Y:S01]  /*1040*/  LOP3.LUT R3, R17, 0xfffffffc, RZ, 0xc0, !PT ;  /* 0xfffffffc11037812 */ /* 0x000fe200078ec0ff */
[----:B------:R-:W-:Y:S01]  /*1050*/  ULDC.64 UR4, c[0x0][0x1a0] ;  /* 0x0000680000047ab9 */ /* 0x000fe20000000a00 */
[----:B------:R-:W-:Y:S01]  /*1060*/  SHF.R.S32.HI R19, RZ, 0x3, R8 ;  /* 0x00000003ff137819 */ /* 0x000fe20000011408 */
[----:B------:R-:W-:Y:S01]  /*1070*/  USHF.L.U32 UR10, UR4, 0x6, URZ ;  /* 0x00000006040a7899 */ /* 0x000fe2000800063f */
[----:B------:R-:W-:Y:S01]  /*1080*/  SHF.R.S32.HI R4, RZ, 0x4, R25 ;  /* 0x00000004ff047819 */ /* 0x000fe20000011419 */
[----:B------:R-:W-:Y:S01]  /*1090*/  IMAD.IADD R180, R122, 0x1, -R3 ;  /* 0x000000017ab47824 */ /* 0x000fe200078e0a03 */
[----:B------:R-:W-:Y:S01]  /*10a0*/  LOP3.LUT R21, R8, 0xfffffff8, RZ, 0xc0, !PT ;  /* 0xfffffff808157812 */ /* 0x000fe200078ec0ff */
[----:B------:R-:W-:Y:S01]  /*10b0*/  IMAD.SHL.U32 R19, R19, 0x40, RZ ;  /* 0x0000004013137824 */ /* 0x000fe200078e00ff */
[C---:B------:R-:W-:Y:S01]  /*10c0*/  LEA.HI R7, R25.reuse, R4, RZ, 0x1 ;  /* 0x0000000419077211 */ /* 0x040fe200078f08ff */
[----:B------:R-:W-:Y:S01]  /*10d0*/  IMAD.SHL.U32 R180, R180, 0x8, RZ ;  /* 0x00000008b4b47824 */ /* 0x000fe200078e00ff */
[----:B------:R-:W-:Y:S01]  /*10e0*/  LOP3.LUT R25, R25, 0xfffffff0, RZ, 0xc0, !PT ;  /* 0xfffffff019197812 */ /* 0x000fe200078ec0ff */
[C---:B------:R-:W-:Y:S01]  /*10f0*/  IMAD.IADD R21, R122.reuse, 0x1, -R21 ;  /* 0x000000017a157824 */ /* 0x040fe200078e0a15 */
[----:B------:R-:W-:Y:S01]  /*1100*/  LOP3.LUT R19, R19, 0xc0, RZ, 0xc0, !PT ;  /* 0x000000c013137812 */ /* 0x000fe200078ec0ff */
[----:B------:R-:W-:Y:S01]  /*1110*/  USHF.L.U64.HI UR5, UR4, UR8, UR5 ;  /* 0x0000000804057299 */ /* 0x000fe20008010205 */
[--C-:B------:R-:W-:Y:S01]  /*1120*/  SHF.R.S32.HI R181, RZ, 0x1f, R180.reuse ;  /* 0x0000001fffb57819 */ /* 0x100fe200000114b4 */
[----:B------:R-:W-:Y:S01]  /*1130*/  IMAD.IADD R25, R122, 0x1, -R25 ;  /* 0x000000017a197824 */ /* 0x000fe200078e0a19 */
[----:B------:R-:W-:-:S02]  /*1140*/  LOP3.LUT R3, R19, 0x18, R180, 0xf8, !PT ;  /* 0x0000001813037812 */ /* 0x000fc400078ef8b4 */
[----:B------:R-:W-:Y:S02]  /*1150*/  SHF.R.U32.HI R20, RZ, 0x3, R19 ;  /* 0x00000003ff147819 */ /* 0x000fe40000011613 */
[----:B------:R-:W-:Y:S02]  /*1160*/  LEA.HI R19, R25, R25, RZ, 0x1 ;  /* 0x0000001919137211 */ /* 0x000fe400078f08ff */
[----:B------:R-:W-:Y:S02]  /*1170*/  LOP3.LUT R7, R7, 0xfffffffe, RZ, 0xc0, !PT ;  /* 0xfffffffe07077812 */ /* 0x000fe400078ec0ff */
[----:B------:R-:W-:Y:S01]  /*1180*/  LOP3.LUT R20, R3, R20, RZ, 0x3c, !PT ;  /* 0x0000001403147212 */ /* 0x000fe200078e3cff */
[----:B------:R-:W-:Y:S01]  /*1190*/  IMAD R3, R27, c[0x0][0x17c], R0 ;  /* 0x00005f001b037a24 */ /* 0x000fe200078e0200 */
[----:B------:R-:W-:Y:S01]  /*11a0*/  LOP3.LUT R120, R19, 0x7fffffe, RZ, 0xc0, !PT ;  /* 0x07fffffe13787812 */ /* 0x000fe200078ec0ff */
[----:B------:R-:W-:Y:S01]  /*11b0*/  IMAD.WIDE.U32 R26, R27, c[0x0][0x178], R180 ;  /* 0x00005e001b1a7a25 */ /* 0x000fe200078e00b4 */
[----:B------:R-:W-:-:S02]  /*11c0*/  SHF.R.S32.HI R6, RZ, 0x1f, R25 ;  /* 0x0000001fff067819 */ /* 0x000fc40000011419 */
[----:B------:R-:W-:Y:S01]  /*11d0*/  IADD3 R24, P0, R180, R16, RZ ;  /* 0x00000010b4187210 */ /* 0x000fe20007f1e0ff */
[----:B------:R-:W-:Y:S01]  /*11e0*/  IMAD.IADD R7, R4, 0x1, -R7 ;  /* 0x0000000104077824 */ /* 0x000fe200078e0a07 */
[----:B------:R-:W-:Y:S01]  /*11f0*/  SHF.R.S32.HI R182, RZ, 0x2, R17 ;  /* 0x00000002ffb67819 */ /* 0x000fe20000011411 */
[----:B------:R-:W-:Y:S01]  /*1200*/  IMAD.IADD R27, R27, 0x1, R3 ;  /* 0x000000011b1b7824 */ /* 0x000fe200078e0203 */
[----:B------:R-:W-:Y:S01]  /*1210*/  LEA.HI R4, R21, R21, RZ, 0x1 ;  /* 0x0000001515047211 */ /* 0x000fe200078f08ff */
[----:B------:R-:W-:Y:S01]  /*1220*/  IMAD.IADD R120, R25, 0x1, -R120 ;  /* 0x0000000119787824 */ /* 0x000fe200078e0a78 */
[----:B------:R-:W-:Y:S01]  /*1230*/  LEA.HI R6, R6, R25, RZ, 0x3 ;  /* 0x0000001906067211 */ /* 0x000fe200078f18ff */
[----:B------:R-:W-:Y:S01]  /*1240*/  IMAD.X R25, R181, 0x1, R15, P0 ;  /* 0x00000001b5197824 */ /* 0x000fe200000e060f */
[----:B------:R-:W-:Y:S01]  /*1250*/  SHF.R.S32.HI R3, RZ, 0x1f, R18 ;  /* 0x0000001fff037819 */ /* 0x000fe20000011412 */
[----:B------:R-:W-:Y:S01]  /*1260*/  IMAD.WIDE.U32 R26, R18, c[0x0][0x1a8], R26 ;  /* 0x00006a00121a7a25 */ /* 0x000fe200078e001a */
[----:B------:R-:W-:-:S02]  /*1270*/  SHF.R.S32.HI R183, RZ, 0x1f, R182 ;  /* 0x0000001fffb77819 */ /* 0x000fc400000114b6 */
[----:B------:R-:W-:Y:S01]  /*1280*/  IADD3 R28, P0, R180, R14, RZ ;  /* 0x0000000eb41c7210 */ /* 0x000fe20007f1e0ff */
[----:B------:R-:W-:Y:S01]  /*1290*/  IMAD R3, R3, c[0x0][0x1a8], RZ ;  /* 0x00006a0003037a24 */ /* 0x000fe200078e02ff */
[----:B------:R-:W-:Y:S01]  /*12a0*/  LOP3.LUT R0, R4, 0x3fffffe, RZ, 0xc0, !PT ;  /* 0x03fffffe04007812 */ /* 0x000fe200078ec0ff */
[----:B------:R-:W-:Y:S01]  /*12b0*/  IMAD R15, R183, c[0x0][0x198], RZ ;  /* 0x00006600b70f7a24 */ /* 0x000fe200078e02ff */
[----:B------:R-:W-:Y:S01]  /*12c0*/  LEA.HI R17, R17, R182, RZ, 0x1 ;  /* 0x000000b611117211 */ /* 0x000fe200078f08ff */
[----:B------:R-:W-:Y:S01]  /*12d0*/  IMAD.X R29, R181, 0x1, R13, P0 ;  /* 0x00000001b51d7824 */ /* 0x000fe200000e060d */
[----:B------:R-:W-:Y:S01]  /*12e0*/  IADD3 R11, P2, R182, R11, RZ ;  /* 0x0000000bb60b7210 */ /* 0x000fe20007f5e0ff */
[----:B------:R-:W-:Y:S01]  /*12f0*/  IMAD.WIDE R22, R23, 0x40, R182 ;  /* 0x0000004017167825 */ /* 0x000fe200078e02b6 */
[----:B------:R-:W-:Y:S02]  /*1300*/  LEA.HI R123, R123, R122, RZ, 0x5 ;  /* 0x0000007a7b7b7211 */ /* 0x000fe400078f28ff */
[----:B------:R-:W-:Y:S01]  /*1310*/  LOP3.LUT R17, R17, 0x7fffffe, RZ, 0xc0, !PT ;  /* 0x07fffffe11117812 */ /* 0x000fe200078ec0ff */
[----:B------:R-:W-:Y:S01]  /*1320*/  IMAD.IADD R0, R21, 0x1, -R0 ;  /* 0x0000000115007824 */ /* 0x000fe200078e0a00 */
[----:B------:R-:W-:Y:S01]  /*1330*/  SHF.R.S32.HI R124, RZ, 0x5, R123 ;  /* 0x00000005ff7c7819 */ /* 0x000fe2000001147b */
[----:B------:R-:W-:Y:S01]  /*1340*/  IMAD R21, R10, c[0x0][0x1b8], RZ ;  /* 0x00006e000a157a24 */ /* 0x000fe200078e02ff */
[----:B------:R-:W-:Y:S01]  /*1350*/  SHF.R.S32.HI R10, RZ, 0x1, R19 ;  /* 0x00000001ff0a7819 */ /* 0x000fe20000011413 */
[----:B------:R-:W-:Y:S01]  /*1360*/  IMAD R3, R18, c[0x0][0x1ac], R3 ;  /* 0x00006b0012037a24 */ /* 0x000fe200078e0203 */
[----:B------:R-:W-:Y:S01]  /*1370*/  SHF.R.S32.HI R19, RZ, 0x1f, R19 ;  /* 0x0000001fff137819 */ /* 0x000fe20000011413 */
[C---:B------:R-:W-:Y:S01]  /*1380*/  IMAD R15, R182.reuse, c[0x0][0x19c], R15 ;  /* 0x00006700b60f7a24 */ /* 0x040fe200078e020f */
[----:B------:R-:W-:Y:S01]  /*1390*/  SHF.R.S32.HI R4, RZ, 0x1, R4 ;  /* 0x00000001ff047819 */ /* 0x000fe20000011404 */
[----:B------:R-:W-:Y:S01]  /*13a0*/  IMAD.WIDE.U32 R28, R182, c[0x0][0x198], R28 ;  /* 0x00006600b61c7a25 */ /* 0x000fe200078e001c */
[----:B------:R-:W-:-:S02]  /*13b0*/  LEA.HI R19, R19, R10, RZ, 0x2 ;  /* 0x0000000a13137211 */ /* 0x000fc400078f10ff */
[----:B------:R-:W-:Y:S01]  /*13c0*/  SHF.R.S32.HI R189, RZ, 0x1f, R123 ;  /* 0x0000001fffbd7819 */ /* 0x000fe2000001147b */
[----:B------:R-:W-:Y:S01]  /*13d0*/  IMAD R13, R23, c[0x0][0x190], RZ ;  /* 0x00006400170d7a24 */ /* 0x000fe200078e02ff */
[----:B------:R-:W-:Y:S01]  /*13e0*/  LEA R190, P0, R28, c[0x0][0x168], 0x1 ;  /* 0x00005a001cbe7a11 */ /* 0x000fe200078008ff */
[----:B------:R-:W-:Y:S01]  /*13f0*/  IMAD.IADD R27, R27, 0x1, R3 ;  /* 0x000000011b1b7824 */ /* 0x000fe200078e0203 */
[----:B------:R-:W-:Y:S01]  /*1400*/  LOP3.LUT R19, R19, 0xfffffffc, RZ, 0xc0, !PT ;  /* 0xfffffffc13137812 */ /* 0x000fe200078ec0ff */
[----:B------:R-:W-:Y:S01]  /*1410*/  IMAD.IADD R15, R29, 0x1, R15 ;  /* 0x000000011d0f7824 */ /* 0x000fe200078e020f */
[----:B------:R-:W-:Y:S01]  /*1420*/  LEA.HI R189, R189, R124, RZ, 0x2 ;  /* 0x0000007cbdbd7211 */ /* 0x000fe200078f10ff */
[C---:B------:R-:W-:Y:S02]  /*1430*/  IMAD R13, R22.reuse, c[0x0][0x194], R13 ;  /* 0x00006500160d7a24 */ /* 0x040fe400078e020d */
[----:B------:R-:W-:Y:S01]  /*1440*/  IMAD.WIDE.U32 R22, R22, c[0x0][0x190], R26 ;  /* 0x0000640016167a25 */ /* 0x000fe200078e001a */
[----:B------:R-:W-:-:S02]  /*1450*/  LEA.HI.X R191, R28, c[0x0][0x16c], R15, 0x1, P0 ;  /* 0x00005b001cbf7a11 */ /* 0x000fc400000f0c0f */
[----:B------:R-:W-:Y:S01]  /*1460*/  LOP3.LUT R189, R189, 0xfffffffc, RZ, 0xc0, !PT ;  /* 0xfffffffcbdbd7812 */ /* 0x000fe200078ec0ff */
[----:B------:R-:W-:Y:S02]  /*1470*/  IMAD.X R9, R183, 0x1, R9, P2 ;  /* 0x00000001b7097824 */ /* 0x000fe400010e0609 */
[----:B------:R-:W-:Y:S02]  /*1480*/  IMAD.IADD R17, R182, 0x1, -R17 ;  /* 0x00000001b6117824 */ /* 0x000fe400078e0a11 */
[C---:B------:R-:W-:Y:S02]  /*1490*/  IMAD R21, R12.reuse, c[0x0][0x1bc], R21 ;  /* 0x00006f000c157a24 */ /* 0x040fe400078e0215 */
[----:B------:R-:W-:Y:S01]  /*14a0*/  IMAD.WIDE.U32 R24, R12, c[0x0][0x1b8], R24 ;  /* 0x00006e000c187a25 */ /* 0x000fe200078e0018 */
[----:B------:R-:W-:-:S03]  /*14b0*/  LEA R12, P1, R22, c[0x0][0x160], 0x1 ;  /* 0x00005800160c7a11 */ /* 0x000fc600078208ff */
[----:B------:R-:W-:Y:S02]  /*14c0*/  IMAD.IADD R13, R23, 0x1, R13 ;  /* 0x00000001170d7824 */ /* 0x000fe400078e020d */
[----:B------:R-:W-:Y:S02]  /*14d0*/  IMAD.MOV.U32 R15, RZ, RZ, c[0x0][0x190] ;  /* 0x00006400ff0f7624 */ /* 0x000fe400078e00ff */
[----:B------:R-:W-:Y:S01]  /*14e0*/  IMAD R14, R9, c[0x0][0x1a0], RZ ;  /* 0x00006800090e7a24 */ /* 0x000fe200078e02ff */
[----:B------:R-:W-:Y:S01]  /*14f0*/  LEA.HI.X R13, R22, c[0x0][0x164], R13, 0x1, P1 ;  /* 0x00005900160d7a11 */ /* 0x000fe200008f0c0d */
[----:B------:R-:W-:Y:S02]  /*1500*/  IMAD R17, R124, 0x8, R17 ;  /* 0x000000087c117824 */ /* 0x000fe400078e0211 */
[----:B------:R-:W-:Y:S02]  /*1510*/  IMAD.IADD R3, R10, 0x1, -R19 ;  /* 0x000000010a037824 */ /* 0x000fe400078e0a13 */
[----:B------:R-:W-:-:S02]  /*1520*/  IMAD.MOV.U32 R10, RZ, RZ, c[0x0][0x194] ;  /* 0x00006500ff0a7624 */ /* 0x000fc400078e00ff */
[----:B------:R-:W-:Y:S01]  /*1530*/  IMAD R9, R11, c[0x0][0x1a4], R14 ;  /* 0x000069000b097a24 */ /* 0x000fe200078e020e */
[----:B------:R-:W-:Y:S01]  /*1540*/  LEA R14, P0, R15, R12, 0x6 ;  /* 0x0000000c0f0e7211 */ /* 0x000fe200078030ff */
[----:B------:R-:W-:Y:S01]  /*1550*/  IMAD.U32 R17, R17, 0x20, R20 ;  /* 0x0000002011117824 */ /* 0x000fe200078e0014 */
[----:B------:R-:W-:Y:S01]  /*1560*/  LOP3.LUT P1, RZ, R3, 0x2, RZ, 0xc0, !PT ;  /* 0x0000000203ff7812 */ /* 0x000fe2000782c0ff */
[----:B------:R-:W-:Y:S01]  /*1570*/  IMAD.IADD R25, R25, 0x1, R21 ;  /* 0x0000000119197824 */ /* 0x000fe200078e0215 */
[----:B------:R-:W-:Y:S01]  /*1580*/  LEA.HI.X R15, R15, R13, R10, 0x6, P0 ;  /* 0x0000000d0f0f7211 */ /* 0x000fe200000f340a */
[----:B------:R-:W-:Y:S01]  /*1590*/  IMAD.SHL.U32 R178, R17, 0x2, RZ ;  /* 0x0000000211b27824 */ /* 0x000fe200078e00ff */
[----:B------:R-:W-:Y:S01]  /*15a0*/  IADD3 R16, P0, R190, UR9, RZ ;  /* 0x00000009be107c10 */ /* 0x000fe2000ff1e0ff */
[----:B------:R-:W-:Y:S02]  /*15b0*/  IMAD.SHL.U32 R10, R4, 0x40, RZ ;  /* 0x00000040040a7824 */ /* 0x000fe400078e00ff */
[----:B------:R-:W-:Y:S01]  /*15c0*/  IMAD.WIDE.U32 R24, R11, c[0x0][0x1a0], R24 ;  /* 0x000068000b187a25 */ /* 0x000fe200078e0018 */
[----:B------:R-:W-:Y:S01]  /*15d0*/  @!PT LDS RZ, [RZ] ;  /* 0x00000000fffff984 */ /* 0x000fe20000000800 */
[----:B------:R-:W-:Y:S01]  /*15e0*/  @!PT LDS RZ, [RZ] ;  /* 0x00000000fffff984 */ /* 0x000fe20000000800 */
[----:B------:R-:W-:Y:S01]  /*15f0*/  @!PT LDS RZ, [RZ] ;  /* 0x00000000fffff984 */ /* 0x000fe20000000800 */
[----:B------:R1:W-:Y:S01]  /*1600*/  LDGSTS.E.BYPASS.LTC128B.128 [R178], [R12.64] ;  /* 0x000000000cb27fae */ /* 0x0003e2000b901d4c */
[----:B------:R-:W-:-:S02]  /*1610*/  IADD3.X R17, R191, UR7, RZ, P0, !PT ;  /* 0x00000007bf117c10 */ /* 0x000fc400087fe4ff */
[----:B------:R-:W-:Y:S01]  /*1620*/  IADD3 R18, P0, R16, UR9, RZ ;  /* 0x0000000910127c10 */ /* 0x000fe2000ff1e0ff */
[----:B------:R1:W-:Y:S01]  /*1630*/  LDGSTS.E.BYPASS.LTC128B.128 [R178+0x1000], [R12.64+0x40] ;  /* 0x010000400cb27fae */ /* 0x0003e2000b901d4c */
[----:B------:R-:W-:Y:S02]  /*1640*/  IMAD.IADD R9, R25, 0x1, R9 ;  /* 0x0000000119097824 */ /* 0x000fe400078e0209 */
[----:B------:R-:W-:Y:S01]  /*1650*/  IADD3.X R19, R17, UR7, RZ, P0, !PT ;  /* 0x0000000711137c10 */ /* 0x000fe200087fe4ff */
[----:B------:R1:W-:Y:S01]  /*1660*/  LDGSTS.E.BYPASS.LTC128B.128 [R178+0x2000], [R12.64+0x80] ;  /* 0x020000800cb27fae */ /* 0x0003e2000b901d4c */
[C---:B------:R-:W-:Y:S02]  /*1670*/  IMAD R125, R124.reuse, 0x10, R125 ;  /* 0x000000107c7d7824 */ /* 0x040fe400078e027d */
[----:B------:R-:W-:Y:S01]  /*1680*/  IMAD.IADD R189, R124, 0x1, -R189 ;  /* 0x000000017cbd7824 */ /* 0x000fe200078e0abd */
[----:B------:R2:W-:Y:S04]  /*1690*/  LDGSTS.E.BYPASS.LTC128B.128 [R178+0x800], [R14.64] ;  /* 0x008000000eb27fae */ /* 0x0005e8000b901d4c */
[----:B------:R2:W-:Y:S04]  /*16a0*/  LDGSTS.E.BYPASS.LTC128B.128 [R178+0x1800], [R14.64+0x40] ;  /* 0x018000400eb27fae */ /* 0x0005e8000b901d4c */
[----:B------:R2:W-:Y:S04]  /*16b0*/  LDGSTS.E.BYPASS.LTC128B.128 [R178+0x2800], [R14.64+0x80] ;  /* 0x028000800eb27fae */ /* 0x0005e8000b901d4c */
[----:B------:R3:W-:Y:S04]  /*16c0*/  LDGSTS.E.BYPASS.LTC128B.128 [R178+0x3000], [R190.64] ;  /* 0x03000000beb27fae */ /* 0x0007e8000b901d4c */
[----:B------:R3:W-:Y:S04]  /*16d0*/  LDGSTS.E.BYPASS.LTC128B.128 [R178+0x5000], [R190.64+0x40] ;  /* 0x05000040beb27fae */ /* 0x0007e8000b901d4c */
[----:B------:R3:W-:Y:S01]  /*16e0*/  LDGSTS.E.BYPASS.LTC128B.128 [R178+0x7000], [R190.64+0x80] ;  /* 0x07000080beb27fae */ /* 0x0007e2000b901d4c */
[----:B-1----:R-:W-:-:S03]  /*16f0*/  LOP3.LUT R13, R10, 0xc0, RZ, 0xc0, !PT ;  /* 0x000000c00a0d7812 */ /* 0x002fc600078ec0ff */
[----:B------:R1:W-:Y:S01]  /*1700*/  LDGSTS.E.BYPASS.LTC128B.128 [R178+0x3800], [R16.64] ;  /* 0x0380000010b27fae */ /* 0x0003e2000b901d4c */
[----:B------:R-:W-:Y:S01]  /*1710*/  IMAD.SHL.U32 R10, R3, 0x40, RZ ;  /* 0x00000040030a7824 */ /* 0x000fe200078e00ff */
[----:B------:R-:W-:Y:S02]  /*1720*/  LOP3.LUT R11, R13, 0x8, R8, 0xf8, !PT ;  /* 0x000000080d0b7812 */ /* 0x000fe400078ef808 */
[----:B------:R1:W-:Y:S01]  /*1730*/  LDGSTS.E.BYPASS.LTC128B.128 [R178+0x5800], [R16.64+0x40] ;  /* 0x0580004010b27fae */ /* 0x0003e2000b901d4c */
[----:B------:R-:W-:-:S03]  /*1740*/  SHF.R.U32.HI R8, RZ, 0x3, R13 ;  /* 0x00000003ff087819 */ /* 0x000fc6000001160d */
[----:B------:R1:W-:Y:S01]  /*1750*/  LDGSTS.E.BYPASS.LTC128B.128 [R178+0x7800], [R16.64+0x80] ;  /* 0x0780008010b27fae */ /* 0x0003e2000b901d4c */
[----:B------:R-:W-:Y:S01]  /*1760*/  LOP3.LUT R8, R11, R8, RZ, 0x3c, !PT ;  /* 0x000000080b087212 */ /* 0x000fe200078e3cff */
[----:B------:R-:W-:Y:S01]  /*1770*/  IMAD.SHL.U32 R11, R7, 0x8, RZ ;  /* 0x00000008070b7824 */ /* 0x000fe200078e00ff */
[----:B--2---:R-:W-:Y:S01]  /*1780*/  IADD3 R14, P0, R18, UR9, RZ ;  /* 0x00000009120e7c10 */ /* 0x004fe2000ff1e0ff */
[----:B------:R1:W-:Y:S03]  /*1790*/  LDGSTS.E.BYPASS.LTC128B.128 [R178+0x4000], [R18.64] ;  /* 0x0400000012b27fae */ /* 0x0003e6000b901d4c */
[----:B------:R-:W-:Y:S01]  /*17a0*/  IADD3.X R15, R19, UR7, RZ, P0, !PT ;  /* 0x00000007130f7c10 */ /* 0x000fe200087fe4ff */
[----:B------:R1:W-:Y:S01]  /*17b0*/  LDGSTS.E.BYPASS.LTC128B.128 [R178+0x6000], [R18.64+0x40] ;  /* 0x0600004012b27fae */ /* 0x0003e2000b901d4c */
[----:B------:R-:W-:-:S03]  /*17c0*/  LEA R186, P0, R24, c[0x0][0x170], 0x1 ;  /* 0x00005c0018ba7a11 */ /* 0x000fc600078008ff */
[----:B------:R1:W-:Y:S01]  /*17d0*/  LDGSTS.E.BYPASS.LTC128B.128 [R178+0x8000], [R18.64+0x80] ;  /* 0x0800008012b27fae */ /* 0x0003e2000b901d4c */
[----:B------:R-:W-:Y:S01]  /*17e0*/  LEA.HI.X R187, R24, c[0x0][0x174], R9, 0x1, P0 ;  /* 0x00005d0018bb7a11 */ /* 0x000fe200000f0c09 */
[----:B------:R-:W-:Y:S01]  /*17f0*/  IMAD R9, R7, 0x8, R0 ;  /* 0x0000000807097824 */ /* 0x000fe200078e0200 */
[----:B------:R-:W-:Y:S01]  /*1800*/  LOP3.LUT R0, R10, 0xc0, RZ, 0xc0, !PT ;  /* 0x000000c00a007812 */ /* 0x000fe200078ec0ff */
[----:B------:R2:W-:Y:S01]  /*1810*/  LDGSTS.E.BYPASS.LTC128B.128 [R178+0x4800], [R14.64] ;  /* 0x048000000eb27fae */ /* 0x0005e2000b901d4c */
[----:B------:R-:W-:Y:S01]  /*1820*/  IMAD.SHL.U32 R7, R6, 0x20, RZ ;  /* 0x0000002006077824 */ /* 0x000fe200078e00ff */
[----:B------:R-:W-:Y:S01]  /*1830*/  IADD3 R10, P0, R186, UR10, RZ ;  /* 0x0000000aba0a7c10 */ /* 0x000fe2000ff1e0ff */
[----:B------:R-:W-:Y:S01]  /*1840*/  IMAD.MOV.U32 R179, RZ, RZ, R187 ;  /* 0x000000ffffb37224 */ /* 0x000fe200078e00bb */
[----:B------:R2:W-:Y:S01]  /*1850*/  LDGSTS.E.BYPASS.LTC128B.128 [R178+0x6800], [R14.64+0x40] ;  /* 0x068000400eb27fae */ /* 0x0005e2000b901d4c */
[----:B------:R-:W-:Y:S02]  /*1860*/  LOP3.LUT R11, R0, 0x8, R11, 0xf8, !PT ;  /* 0x00000008000b7812 */ /* 0x000fe400078ef80b */
[----:B------:R-:W-:Y:S01]  /*1870*/  SHF.R.U32.HI R6, RZ, 0x3, R0 ;  /* 0x00000003ff067819 */ /* 0x000fe20000011600 */
[----:B------:R2:W-:Y:S01]  /*1880*/  LDGSTS.E.BYPASS.LTC128B.128 [R178+0x8800], [R14.64+0x80] ;  /* 0x088000800eb27fae */ /* 0x0005e2000b901d4c */
[----:B------:R-:W-:Y:S01]  /*1890*/  LOP3.LUT R7, R7, 0xffffff00, RZ, 0xc0, !PT ;  /* 0xffffff0007077812 */ /* 0x000fe200078ec0ff */
[----:B------:R-:W-:Y:S01]  /*18a0*/  IMAD.U32 R0, R9, 0x20, R8 ;  /* 0x0000002009007824 */ /* 0x000fe200078e0008 */
[----:B------:R-:W-:Y:S01]  /*18b0*/  LOP3.LUT R6, R11, R6, RZ, 0x3c, !PT ;  /* 0x000000060b067212 */ /* 0x000fe200078e3cff */
[----:B------:R-:W0:Y:S01]  /*18c0*/  LDGDEPBAR ;  /* 0x00000000000079af */ /* 0x000e220000000000 */
[----:B------:R-:W-:Y:S01]  /*18d0*/  IADD3.X R11, R187, UR5, RZ, P0, !PT ;  /* 0x00000005bb0b7c10 */ /* 0x000fe200087fe4ff */
[----:B------:R-:W-:Y:S01]  /*18e0*/  IMAD R177, R124, 0x200, R7 ;  /* 0x000002007cb17824 */ /* 0x000fe200078e0207 */
[----:B------:R-:W-:Y:S01]  /*18f0*/  IADD3 R8, P0, R10, UR10, RZ ;  /* 0x0000000a0a087c10 */ /* 0x000fe2000ff1e0ff */
[C---:B------:R-:W-:Y:S01]  /*1900*/  IMAD.SHL.U32 R126, R0.reuse, 0x2, RZ ;  /* 0x00000002007e7824 */ /* 0x040fe200078e00ff */
[----:B------:R-:W-:Y:S01]  /*1910*/  LEA R176, R0, 0x3000, 0x1 ;  /* 0x0000300000b07811 */ /* 0x000fe200078e08ff */
[----:B------:R-:W-:Y:S01]  /*1920*/  IMAD R177, R120, 0x20, R177 ;  /* 0x0000002078b17824 */ /* 0x000fe200078e02b1 */
[----:B------:R-:W-:-:S02]  /*1930*/  IADD3.X R9, R11, UR5, RZ, P0, !PT ;  /* 0x000000050b097c10 */ /* 0x000fc400087fe4ff */
[----:B------:R-:W-:Y:S01]  /*1940*/  IADD3 R12, P0, R8, UR10, RZ ;  /* 0x0000000a080c7c10 */ /* 0x000fe2000ff1e0ff */
[----:B------:R-:W-:-:S03]  /*1950*/  IMAD.IADD R177, R6, 0x1, R177 ;  /* 0x0000000106b17824 */ /* 0x000fc600078e02b1 */
[----:B------:R-:W-:Y:S01]  /*1960*/  IADD3.X R13, R9, UR5, RZ, P0, !PT ;  /* 0x00000005090d7c10 */ /* 0x000fe200087fe4ff */
[----:B------:R-:W-:Y:S01]  /*1970*/  IMAD.SHL.U32 R177, R177, 0x2, RZ ;  /* 0x00000002b1b17824 */ /* 0x000fe200078e00ff */
[----:B------:R-:W-:Y:S01]  /*1980*/  LOP3.LUT P0, RZ, R4, 0x2, RZ, 0xc0, !PT ;  /* 0x0000000204ff7812 */ /* 0x000fe2000780c0ff */
[----:B------:R-:W-:-:S05]  /*1990*/  IMAD.MOV.U32 R4, RZ, RZ, 0x20 ;  /* 0x00000020ff047424 */ /* 0x000fca00078e00ff */
[C---:B------:R-:W-:Y:S02]  /*19a0*/  SEL R3, R4.reuse, 0xffffffe0, !P0 ;  /* 0xffffffe004037807 */ /* 0x040fe40004000000 */
[----:B------:R-:W-:Y:S01]  /*19b0*/  SEL R4, R4, 0xffffffe0, !P1 ;  /* 0xffffffe004047807 */ /* 0x000fe20004800000 */
[----:B------:R-:W-:-:S04]  /*19c0*/  DEPBAR.LE SB0, 0x0 ;  /* 0x000080000000791a */ /* 0x000fc80000000000 */
[----:B------:R-:W-:Y:S01]  /*19d0*/  BAR.SYNC.DEFER_BLOCKING 0x0 ;  /* 0x0000000000007b1d */ /* 0x000fe20000010000 */
[----:B------:R-:W-:Y:S02]  /*19e0*/  IMAD.IADD R175, R177, 0x1, R4 ;  /* 0x00000001b1af7824 */ /* 0x000fe400078e0204 */
[----:B------:R-:W-:Y:S01]  /*19f0*/  IMAD.IADD R174, R176, 0x1, R3 ;  /* 0x00000001b0ae7824 */ /* 0x000fe200078e0203 */
[----:B------:R-:W-:-:S05]  /*1a00*/  LOP3.LUT R3, R123, 0xffffffe0, RZ, 0xc0, !PT ;  /* 0xffffffe07b037812 */ /* 0x000fca00078ec0ff */
[----:B------:R-:W-:-:S05]  /*1a10*/  IMAD.IADD R0, R122, 0x1, -R3 ;  /* 0x000000017a007824 */ /* 0x000fca00078e0a03 */
[----:B------:R-:W-:-:S04]  /*1a20*/  SHF.R.S32.HI R3, RZ, 0x1f, R0 ;  /* 0x0000001fff037819 */ /* 0x000fc80000011400 */
[----:B------:R-:W-:-:S04]  /*1a30*/  LEA.HI R188, R3, R0, RZ, 0x2 ;  /* 0x0000000003bc7211 */ /* 0x000fc800078f10ff */
[----:B------:R-:W-:Y:S01]  /*1a40*/  SHF.R.S32.HI R188, RZ, 0x2, R188 ;  /* 0x00000002ffbc7819 */ /* 0x000fe200000114bc */
[----:B------:R-:W-:Y:S01]  /*1a50*/  @!PT LDS RZ, [RZ] ;  /* 0x00000000fffff984 */ /* 0x000fe20000000800 */
[----:B------:R-:W-:Y:S01]  /*1a60*/  @!PT LDS RZ, [RZ] ;  /* 0x00000000fffff984 */ /* 0x000fe20000000800 */
[----:B------:R-:W-:Y:S01]  /*1a70*/  @!PT LDS RZ, [RZ] ;  /* 0x00000000fffff984 */ /* 0x000fe20000000800 */
[----:B------:R3:W-:Y:S03]  /*1a80*/  LDGSTS.E.BYPASS.LTC128B.128 [R178+0x9000], [R186.64] ;  /* 0x09000000bab27fae */ /* 0x0007e6000b901d4c */
[----:B------:R-:W-:Y:S01]  /*1a90*/  IADD3 R0, R125, 0x1, R188 ;  /* 0x000000017d007810 */ /* 0x000fe20007ffe0bc */
[----:B------:R3:W-:Y:S03]  /*1aa0*/  LDGSTS.E.BYPASS.LTC128B.128 [R178+0xb000], [R186.64+0x40] ;  /* 0x0b000040bab27fae */ /* 0x0007e6000b901d4c */
[----:B------:R-:W-:Y:S01]  /*1ab0*/  IADD3 R0, R121, -c[0x0][0x214], R0 ;  /* 0x8000850079007a10 */ /* 0x000fe20007ffe000 */
[----:B------:R3:W-:Y:S04]  /*1ac0*/  LDGSTS.E.BYPASS.LTC128B.128 [R178+0xd000], [R186.64+0x80] ;  /* 0x0d000080bab27fae */ /* 0x0007e8000b901d4c */
[----:B------:R4:W-:Y:S04]  /*1ad0*/  LDGSTS.E.BYPASS.LTC128B.128 [R178+0x9800], [R10.64] ;  /* 0x098000000ab27fae */ /* 0x0009e8000b901d4c */
[----:B------:R4:W-:Y:S04]  /*1ae0*/  LDGSTS.E.BYPASS.LTC128B.128 [R178+0xb800], [R10.64+0x40] ;  /* 0x0b8000400ab27fae */ /* 0x0009e8000b901d4c */
[----:B------:R4:W-:Y:S04]  /*1af0*/  LDGSTS.E.BYPASS.LTC128B.128 [R178+0xd800], [R10.64+0x80] ;  /* 0x0d8000800ab27fae */ /* 0x0009e8000b901d4c */
[----:B------:R4:W-:Y:S04]  /*1b00*/  LDGSTS.E.BYPASS.LTC128B.128 [R178+0xa000], [R8.64] ;  /* 0x0a00000008b27fae */ /* 0x0009e8000b901d4c */
[----:B------:R4:W-:Y:S04]  /*1b10*/  LDGSTS.E.BYPASS.LTC128B.128 [R178+0xc000], [R8.64+0x40] ;  /* 0x0c00004008b27fae */ /* 0x0009e8000b901d4c */
[----:B------:R4:W-:Y:S04]  /*1b20*/  LDGSTS.E.BYPASS.LTC128B.128 [R178+0xe000], [R8.64+0x80] ;  /* 0x0e00008008b27fae */ /* 0x0009e8000b901d4c */
[----:B------:R2:W-:Y:S04]  /*1b30*/  LDGSTS.E.BYPASS.LTC128B.128 [R178+0xa800], [R12.64] ;  /* 0x0a8000000cb27fae */ /* 0x0005e8000b901d4c */
[----:B------:R2:W-:Y:S04]  /*1b40*/  LDGSTS.E.BYPASS.LTC128B.128 [R178+0xc800], [R12.64+0x40] ;  /* 0x0c8000400cb27fae */ /* 0x0005e8000b901d4c */
[----:B------:R2:W-:Y:S04]  /*1b50*/  LDGSTS.E.BYPASS.LTC128B.128 [R178+0xe800], [R12.64+0x80] ;  /* 0x0e8000800cb27fae */ /* 0x0005e8000b901d4c */
[----:B------:R-:W-:Y:S04]  /*1b60*/  LDSM.16.M88.4 R92, [R177] ;  /* 0x00000000b15c783b */ /* 0x000fe80000000200 */
[----:B------:R-:W5:Y:S04]  /*1b70*/  LDSM.16.M88.4 R48, [R126+0x3000] ;  /* 0x003000007e30783b */ /* 0x000f680000000200 */
[----:B------:R-:W2:Y:S04]  /*1b80*/  LDSM.16.M88.4 R40, [R126+0x3400] ;  /* 0x003400007e28783b */ /* 0x000ea80000000200 */
[----:B------:R-:W2:Y:S04]  /*1b90*/  LDSM.16.M88.4 R32, [R126+0x3800] ;  /* 0x003800007e20783b */ /* 0x000ea80000000200 */
[----:B------:R-:W3:Y:S04]  /*1ba0*/  LDSM.16.M88.4 R24, [R126+0x3c00] ;  /* 0x003c00007e18783b */ /* 0x000ee80000000200 */
[----:B-1----:R-:W1:Y:S04]  /*1bb0*/  LDSM.16.M88.4 R16, [R126+0x4000] ;  /* 0x004000007e10783b */ /* 0x002e680000000200 */
[----:B----4-:R-:W4:Y:S04]  /*1bc0*/  LDSM.16.M88.4 R8, [R126+0x4400] ;  /* 0x004400007e08783b */ /* 0x010f280000000200 */
[----:B------:R-:W1:Y:S04]  /*1bd0*/  LDSM.16.M88.4 R100, [R126+0x4800] ;  /* 0x004800007e64783b */ /* 0x000e680000000200 */
[----:B------:R-:W1:Y:S04]  /*1be0*/  LDSM.16.M88.4 R60, [R126+0x4c00] ;  /* 0x004c00007e3c783b */ /* 0x000e680000000200 */
[----:B------:R-:W-:Y:S04]  /*1bf0*/  LDSM.16.M88.4 R56, [R175] ;  /* 0x00000000af38783b */ /* 0x000fe80000000200 */
[----:B------:R-:W4:Y:S01]  /*1c00*/  LDSM.16.M88.4 R72, [R174] ;  /* 0x00000000ae48783b */ /* 0x000f220000000200 */
[C---:B-----5:R-:W-:Y:S03]  /*1c10*/  HMMA.16816.F32.BF16 R52, R92.reuse, R48, RZ ;  /* 0x000000305c34723c */ /* 0x060fe600000418ff */
[----:B------:R-:W5:Y:S04]  /*1c20*/  LDSM.16.M88.4 R68, [R174+0x400] ;  /* 0x00040000ae44783b */ /* 0x000f680000000200 */
[----:B------:R-:W5:Y:S01]  /*1c30*/  LDSM.16.M88.4 R64, [R174+0x800] ;  /* 0x00080000ae40783b */ /* 0x000f620000000200 */
[C---:B--2---:R-:W-:Y:S03]  /*1c40*/  HMMA.16816.F32.BF16 R44, R92.reuse, R40, RZ ;  /* 0x000000285c2c723c */ /* 0x044fe600000418ff */
        /* <DEDUP_REMOVED lines=8> */
[C---:B-1----:R-:W-:Y:S03]  /*1cd0*/  HMMA.16816.F32.BF16 R20, R92.reuse, R16, RZ ;  /* 0x000000105c14723c */ /* 0x042fe600000418ff */
[----:B------:R-:W-:Y:S04]  /*1ce0*/  LDSM.16.M88.4 R116, [R175+0x1000] ;  /* 0x00100000af74783b */ /* 0x000fe80000000200 */
[----:B------:R-:W0:Y:S01]  /*1cf0*/  LDGDEPBAR ;  /* 0x00000000000079af */ /* 0x000e220000000000 */
        /* <DEDUP_REMOVED lines=15> */
[C---:B-----5:R-:W-:Y:S08]  /*1df0*/  HMMA.16816.F32.BF16 R44, R56.reuse, R68, R44 ;  /* 0x00000044382c723c */ /* 0x060ff0000004182c */
[C---:B------:R-:W-:Y:S01]  /*1e00*/  HMMA.16816.F32.BF16 R40, R56.reuse, R70, R40 ;  /* 0x000000463828723c */ /* 0x040fe20000041828 */
[----:B------:R-:W-:Y:S07]  /*1e10*/  LDSM.16.M88.4 R68, [R126+0x5800] ;  /* 0x005800007e44783b */ /* 0x000fee0000000200 */
[C---:B------:R-:W-:Y:S08]  /*1e20*/  HMMA.16816.F32.BF16 R36, R56.reuse, R64, R36 ;  /* 0x000000403824723c */ /* 0x040ff00000041824 */
[C---:B-1----:R-:W-:Y:S08]  /*1e30*/  HMMA.16816.F32.BF16 R104, R56.reuse, R60, R104 ;  /* 0x0000003c3868723c */ /* 0x042ff00000041868 */
[C---:B------:R-:W-:Y:S01]  /*1e40*/  HMMA.16816.F32.BF16 R100, R56.reuse, R62, R100 ;  /* 0x0000003e3864723c */ /* 0x040fe20000041864 */
[----:B------:R-:W1:Y:S07]  /*1e50*/  LDSM.16.M88.4 R60, [R126+0x6000] ;  /* 0x006000007e3c783b */ /* 0x000e6e0000000200 */
        /* <DEDUP_REMOVED lines=14> */
[----:B------:R-:W5:Y:S03]  /*1f40*/  LDSM.16.M88.4 R84, [R126+0x6c00] ;  /* 0x006c00007e54783b */ /* 0x000f660000000200 */
        /* <DEDUP_REMOVED lines=20> */
[----:B------:R-:W-:Y:S07]  /*2090*/  LDSM.16.M88.4 R88, [R177+0x2000] ;  /* 0x00200000b158783b */ /* 0x000fee0000000200 */
[C---:B-----5:R-:W-:Y:S08]  /*20a0*/  HMMA.16816.F32.BF16 R96, R80.reuse, R84, R96 ;  /* 0x000000545060723c */ /* 0x060ff00000041860 */
[----:B------:R-:W-:Y:S01]  /*20b0*/  HMMA.16816.F32.BF16 R92, R80, R86, R92 ;  /* 0x00000056505c723c */ /* 0x000fe2000004185c */
[----:B------:R-:W5:Y:S04]  /*20c0*/  LDSM.16.M88.4 R84, [R126+0x7000] ;  /* 0x007000007e54783b */ /* 0x000f680000000200 */
[----:B------:R-:W3:Y:S03]  /*20d0*/  LDSM.16.M88.4 R80, [R126+0x7400] ;  /* 0x007400007e50783b */ /* 0x000ee60000000200 */
[C---:B------:R-:W-:Y:S08]  /*20e0*/  HMMA.16816.F32.BF16 R52, R116.reuse, R76, R52 ;  /* 0x0000004c7434723c */ /* 0x040ff00000041834 */
[C---:B------:R-:W-:Y:S01]  /*20f0*/  HMMA.16816.F32.BF16 R48, R116.reuse, R78, R48 ;  /* 0x0000004e7430723c */ /* 0x040fe20000041830 */
[----:B------:R-:W-:Y:S07]  /*2100*/  LDSM.16.M88.4 R76, [R126+0x7800] ;  /* 0x007800007e4c783b */ /* 0x000fee0000000200 */
[C---:B--2---:R-:W-:Y:S08]  /*2110*/  HMMA.16816.F32.BF16 R44, R116.reuse, R72, R44 ;  /* 0x00000048742c723c */ /* 0x044ff0000004182c */
[C---:B------:R-:W-:Y:S01]  /*2120*/  HMMA.16816.F32.BF16 R40, R116.reuse, R74, R40 ;  /* 0x0000004a7428723c */ /* 0x040fe20000041828 */
[----:B------:R-:W-:Y:S07]  /*2130*/  LDSM.16.M88.4 R72, [R126+0x7c00] ;  /* 0x007c00007e48783b */ /* 0x000fee0000000200 */
[C---:B-1----:R-:W-:Y:S08]  /*2140*/  HMMA.16816.F32.BF16 R20, R116.reuse, R60, R20 ;  /* 0x0000003c7414723c */ /* 0x042ff00000041814 */
[C---:B------:R-:W-:Y:S01]  /*2150*/  HMMA.16816.F32.BF16 R16, R116.reuse, R62, R16 ;  /* 0x0000003e7410723c */ /* 0x040fe20000041810 */
[----:B------:R-:W1:Y:S07]  /*2160*/  LDSM.16.M88.4 R60, [R126+0x8800] ;  /* 0x008800007e3c783b */ /* 0x000e6e0000000200 */
[C---:B------:R-:W-:Y:S08]  /*2170*/  HMMA.16816.F32.BF16 R36, R116.reuse, R68, R36 ;  /* 0x000000447424723c */ /* 0x040ff00000041824 */
[C---:B------:R-:W-:Y:S01]  /*2180*/  HMMA.16816.F32.BF16 R32, R116.reuse, R70, R32 ;  /* 0x000000467420723c */ /* 0x040fe20000041820 */
[----:B------:R-:W2:Y:S07]  /*2190*/  LDSM.16.M88.4 R68, [R126+0x8000] ;  /* 0x008000007e44783b */ /* 0x000eae0000000200 */
[C---:B---3--:R-:W-:Y:S08]  /*21a0*/  HMMA.16816.F32.BF16 R28, R116.reuse, R64, R28 ;  /* 0x00000040741c723c */ /* 0x048ff0000004181c */
[C---:B------:R-:W-:Y:S01]  /*21b0*/  HMMA.16816.F32.BF16 R24, R116.reuse, R66, R24 ;  /* 0x000000427418723c */ /* 0x040fe20000041818 */
[----:B------:R-:W3:Y:S07]  /*21c0*/  LDSM.16.M88.4 R64, [R126+0x8400] ;  /* 0x008400007e40783b */ /* 0x000eee0000000200 */
[C---:B------:R-:W-:Y:S08]  /*21d0*/  HMMA.16816.F32.BF16 R104, R116.reuse, R112, R104 ;  /* 0x000000707468723c */ /* 0x040ff00000041868 */
[C---:B------:R-:W-:Y:S08]  /*21e0*/  HMMA.16816.F32.BF16 R100, R116.reuse, R114, R100 ;  /* 0x000000727464723c */ /* 0x040ff00000041864 */
[C---:B----4-:R-:W-:Y:S08]  /*21f0*/  HMMA.16816.F32.BF16 R12, R116.reuse, R56, R12 ;  /* 0x00000038740c723c */ /* 0x050ff0000004180c */
[----:B------:R-:W-:Y:S01]  /*2200*/  HMMA.16816.F32.BF16 R8, R116, R58, R8 ;  /* 0x0000003a7408723c */ /* 0x000fe20000041808 */
[----:B------:R-:W4:Y:S07]  /*2210*/  LDSM.16.M88.4 R56, [R126+0x8c00] ;  /* 0x008c00007e38783b */ /* 0x000f2e0000000200 */
[C---:B-----5:R-:W-:Y:S08]  /*2220*/  HMMA.16816.F32.BF16 R52, R88.reuse, R84, R52 ;  /* 0x000000545834723c */ /* 0x060ff00000041834 */
[C---:B------:R-:W-:Y:S01]  /*2230*/  HMMA.16816.F32.BF16 R48, R88.reuse, R86, R48 ;  /* 0x000000565830723c */ /* 0x040fe20000041830 */
[----:B------:R-:W-:Y:S07]  /*2240*/  LDSM.16.M88.4 R84, [R174+0x4000] ;  /* 0x00400000ae54783b */ /* 0x000fee0000000200 */
[C---:B------:R-:W-:Y:S08]  /*2250*/  HMMA.16816.F32.BF16 R44, R88.reuse, R80, R44 ;  /* 0x00000050582c723c */ /* 0x040ff0000004182c */
[----:B------:R-:W-:Y:S01]  /*2260*/  HMMA.16816.F32.BF16 R40, R88, R82, R40 ;  /* 0x000000525828723c */ /* 0x000fe20000041828 */
[----:B------:R-:W5:Y:S07]  /*2270*/  LDSM.16.M88.4 R80, [R175+0x2000] ;  /* 0x00200000af50783b */ /* 0x000f6e0000000200 */
[C---:B------:R-:W-:Y:S08]  /*2280*/  HMMA.16816.F32.BF16 R96, R116.reuse, R108, R96 ;  /* 0x0000006c7460723c */ /* 0x040ff00000041860 */
[----:B------:R-:W-:Y:S08]  /*2290*/  HMMA.16816.F32.BF16 R92, R116, R110, R92 ;  /* 0x0000006e745c723c */ /* 0x000ff0000004185c */
[C---:B-1----:R-:W-:Y:S08]  /*22a0*/  HMMA.16816.F32.BF16 R104, R88.reuse, R60, R104 ;  /* 0x0000003c5868723c */ /* 0x042ff00000041868 */
[C---:B------:R-:W-:Y:S01]  /*22b0*/  HMMA.16816.F32.BF16 R100, R88.reuse, R62, R100 ;  /* 0x0000003e5864723c */ /* 0x040fe20000041864 */
[----:B------:R-:W1:Y:S07]  /*22c0*/  LDSM.16.M88.4 R60, [R174+0x4400] ;  /* 0x00440000ae3c783b */ /* 0x000e6e0000000200 */
[C---:B--2---:R-:W-:Y:S07]  /*22d0*/  HMMA.16816.F32.BF16 R16, R88.reuse, R70, R16 ;  /* 0x000000465810723c */ /* 0x044fee0000041810 */
[----:B------:R-:W-:Y:S01]  /*22e0*/  IADD3 R70, R0, c[0x0][0x2e8], RZ ;  /* 0x0000ba0000467a10 */ /* 0x000fe20007ffe0ff */
[----:B------:R-:W-:Y:S01]  /*22f0*/  IMAD.SHL.U32 R71, R122, 0x2, RZ ;  /* 0x000000027a477824 */ /* 0x000fe200078e00ff */
[----:B---3--:R-:W-:Y:S01]  /*2300*/  HMMA.16816.F32.BF16 R12, R88, R64, R12 ;  /* 0x00000040580c723c */ /* 0x008fe2000004180c */
[----:B------:R-:W-:-:S05]  /*2310*/  IMAD.SHL.U32 R0, R5, 0x80, RZ ;  /* 0x0000008005007824 */ /* 0x000fca00078e00ff */
[----:B------:R-:W-:Y:S02]  /*2320*/  LOP3.LUT R71, R0, 0x6, R71, 0xf8, !PT ;  /* 0x0000000600477812 */ /* 0x000fe400078ef847 */
[----:B------:R-:W-:Y:S01]  /*2330*/  IADD3 R64, R70, 0x8, RZ ;  /* 0x0000000846407810 */ /* 0x000fe20007ffe0ff */
[C---:B------:R-:W-:Y:S01]  /*2340*/  HMMA.16816.F32.BF16 R8, R88.reuse, R66, R8 ;  /* 0x000000425808723c */ /* 0x040fe20000041808 */
[C---:B------:R-:W-:Y:S02]  /*2350*/  IADD3 R65, R71.reuse, -0x7f, RZ ;  /* 0xffffff8147417810 */ /* 0x040fe40007ffe0ff */
[-C--:B------:R-:W-:Y:S02]  /*2360*/  IMNMX R3, R64, R121.reuse, PT ;  /* 0x0000007940037217 */ /* 0x080fe40003800200 */
[----:B------:R-:W-:Y:S02]  /*2370*/  IADD3 R64, R71, -0x80, RZ ;  /* 0xffffff8047407810 */ /* 0x000fe40007ffe0ff */
[----:B------:R-:W-:Y:S01]  /*2380*/  IMNMX R70, R70, R121, PT ;  /* 0x0000007946467217 */ /* 0x000fe20003800200 */
[----:B----4-:R-:W-:Y:S01]  /*2390*/  HMMA.16816.F32.BF16 R96, R88, R56, R96 ;  /* 0x000000385860723c */ /* 0x010fe20000041860 */
[----:B------:R-:W-:-:S02]  /*23a0*/  ISETP.GE.AND P2, PT, R64, R3, PT ;  /* 0x000000034000720c */ /* 0x000fc40003f46270 */
[-C--:B------:R-:W-:Y:S02]  /*23b0*/  ISETP.GE.AND P5, PT, R64, R70.reuse, PT ;  /* 0x000000464000720c */ /* 0x080fe40003fa6270 */
[C---:B------:R-:W-:Y:S02]  /*23c0*/  ISETP.GE.AND P4, PT, R65.reuse, R70, PT ;  /* 0x000000464100720c */ /* 0x040fe40003f86270 */
[----:B------:R-:W-:Y:S01]  /*23d0*/  ISETP.GE.AND P1, PT, R65, R3, PT ;  /* 0x000000034100720c */ /* 0x000fe20003f26270 */
[----:B------:R-:W-:Y:S01]  /*23e0*/  HMMA.16816.F32.BF16 R92, R88, R58, R92 ;  /* 0x0000003a585c723c */ /* 0x000fe2000004185c */
[----:B------:R-:W2:Y:S04]  /*23f0*/  LDSM.16.M88.4 R64, [R174+0x4c00] ;  /* 0x004c0000ae40783b */ /* 0x000ea80000000200 */
[----:B------:R-:W3:Y:S03]  /*2400*/  LDSM.16.M88.4 R56, [R174+0x4800] ;  /* 0x00480000ae38783b */ /* 0x000ee60000000200 */
[C---:B-----5:R-:W-:Y:S08]  /*2410*/  HMMA.16816.F32.BF16 R52, R80.reuse, R84, R52 ;  /* 0x000000545034723c */ /* 0x060ff00000041834 */
[----:B------:R-:W-:Y:S08]  /*2420*/  HMMA.16816.F32.BF16 R48, R80, R86, R48 ;  /* 0x000000565030723c */ /* 0x000ff00000041830 */
[C---:B------:R-:W-:Y:S08]  /*2430*/  HMMA.16816.F32.BF16 R28, R88.reuse, R72, R28 ;  /* 0x00000048581c723c */ /* 0x040ff0000004181c */
[----:B------:R-:W-:Y:S01]  /*2440*/  HMMA.16816.F32.BF16 R36, R88, R76, R36 ;  /* 0x0000004c5824723c */ /* 0x000fe20000041824 */
[----:B------:R-:W-:-:S06]  /*2450*/  FSEL R73, R55, -INF , !P1 ;  /* 0xff80000037497808 */ /* 0x000fcc0004800000 */
[----:B------:R-:W-:Y:S01]  /*2460*/  FSEL R76, R53, -INF , !P4 ;  /* 0xff800000354c7808 */ /* 0x000fe20006000000 */
[----:B------:R-:W-:Y:S07]  /*2470*/  HMMA.16816.F32.BF16 R32, R88, R78, R32 ;  /* 0x0000004e5820723c */ /* 0x000fee0000041820 */
[----:B------:R-:W-:Y:S01]  /*2480*/  IMAD R79, R120, 0x20, R7 ;  /* 0x00000020784f7824 */ /* 0x000fe200078e0207 */
[----:B-1----:R-:W-:Y:S01]  /*2490*/  HMMA.16816.F32.BF16 R44, R80, R60, R44 ;  /* 0x0000003c502c723c */ /* 0x002fe2000004182c */
[----:B------:R-:W-:-:S04]  /*24a0*/  IADD3 R7, R71, -0x78, RZ ;  /* 0xffffff8847077810 */ /* 0x000fc80007ffe0ff */
[----:B------:R-:W-:Y:S02]  /*24b0*/  ISETP.GE.AND P3, PT, R7, R70, PT ;  /* 0x000000460700720c */ /* 0x000fe40003f66270 */
[----:B------:R-:W-:Y:S01]  /*24c0*/  IADD3 R60, R71, -0x77, RZ ;  /* 0xffffff89473c7810 */ /* 0x000fe20007ffe0ff */
[----:B------:R-:W-:Y:S01]  /*24d0*/  HMMA.16816.F32.BF16 R20, R88, R68, R20 ;  /* 0x000000445814723c */ /* 0x000fe20000041814 */
[----:B------:R-:W-:Y:S02]  /*24e0*/  ISETP.GE.AND P0, PT, R7, R3, PT ;  /* 0x000000030700720c */ /* 0x000fe40003f06270 */
[----:B------:R-:W-:-:S04]  /*24f0*/  IADD3 R7, R71, -0x6f, RZ ;  /* 0xffffff9147077810 */ /* 0x000fc80007ffe0ff */
[----:B------:R-:W-:Y:S01]  /*2500*/  FSEL R68, R52, -INF , !P5 ;  /* 0xff80000034447808 */ /* 0x000fe20006800000 */
[----:B------:R-:W-:Y:S01]  /*2510*/  HMMA.16816.F32.BF16 R24, R88, R74, R24 ;  /* 0x0000004a5818723c */ /* 0x000fe20000041818 */
[----:B------:R-:W-:Y:S02]  /*2520*/  FSEL R69, R54, -INF , !P2 ;  /* 0xff80000036457808 */ /* 0x000fe40005000000 */
[C---:B------:R-:W-:Y:S02]  /*2530*/  ISETP.GE.AND P5, PT, R60.reuse, R70, PT ;  /* 0x000000463c00720c */ /* 0x040fe40003fa6270 */
[----:B------:R-:W-:Y:S02]  /*2540*/  ISETP.GE.AND P2, PT, R60, R3, PT ;  /* 0x000000033c00720c */ /* 0x000fe40003f46270 */
[----:B------:R-:W-:Y:S01]  /*2550*/  FSEL R74, R48, -INF , !P3 ;  /* 0xff800000304a7808 */ /* 0x000fe20005800000 */
[----:B------:R-:W-:Y:S01]  /*2560*/  HMMA.16816.F32.BF16 R40, R80, R62, R40 ;  /* 0x0000003e5028723c */ /* 0x000fe20000041828 */
[----:B------:R-:W-:-:S02]  /*2570*/  FSEL R75, R50, -INF , !P0 ;  /* 0xff800000324b7808 */ /* 0x000fc40004000000 */
[----:B------:R-:W-:Y:S02]  /*2580*/  FSEL R78, R49, -INF , !P5 ;  /* 0xff800000314e7808 */ /* 0x000fe40006800000 */
[----:B------:R-:W-:Y:S02]  /*2590*/  FSEL R77, R51, -INF , !P2 ;  /* 0xff800000334d7808 */ /* 0x000fe40005000000 */
[----:B------:R-:W1:Y:S01]  /*25a0*/  LDSM.16.M88.4 R48, [R174+0x5000] ;  /* 0x00500000ae30783b */ /* 0x000e620000000200 */
[----:B--2---:R-:W-:Y:S01]  /*25b0*/  HMMA.16816.F32.BF16 R128, R80, R64, R28 ;  /* 0x000000405080723c */ /* 0x004fe2000004181c */
[----:B------:R-:W-:Y:S02]  /*25c0*/  IADD3 R52, R71, -0x70, RZ ;  /* 0xffffff9047347810 */ /* 0x000fe40007ffe0ff */
[----:B------:R-:W2:Y:S01]  /*25d0*/  LDSM.16.M88.4 R28, [R174+0x5400] ;  /* 0x00540000ae1c783b */ /* 0x000ea20000000200 */
[-C--:B------:R-:W-:Y:S02]  /*25e0*/  ISETP.GE.AND P3, PT, R7, R70.reuse, PT ;  /* 0x000000460700720c */ /* 0x080fe40003f66270 */
[----:B------:R-:W-:-:S02]  /*25f0*/  ISETP.GE.AND P4, PT, R52, R70, PT ;  /* 0x000000463400720c */ /* 0x000fc40003f86270 */
[C---:B---3--:R-:W-:Y:S01]  /*2600*/  HMMA.16816.F32.BF16 R36, R80.reuse, R56, R36 ;  /* 0x000000385024723c */ /* 0x048fe20000041824 */
[-C--:B------:R-:W-:Y:S02]  /*2610*/  ISETP.GE.AND P1, PT, R52, R3.reuse, PT ;  /* 0x000000033400720c */ /* 0x080fe40003f26270 */
[----:B------:R-:W-:Y:S02]  /*2620*/  ISETP.GE.AND P0, PT, R7, R3, PT ;  /* 0x000000030700720c */ /* 0x000fe40003f06270 */
[C---:B------:R-:W-:Y:S02]  /*2630*/  IADD3 R52, R71.reuse, -0x68, RZ ;  /* 0xffffff9847347810 */ /* 0x040fe40007ffe0ff */
[----:B------:R-:W-:Y:S01]  /*2640*/  IADD3 R7, R71, -0x67, RZ ;  /* 0xffffff9947077810 */ /* 0x000fe20007ffe0ff */
[----:B------:R-:W-:Y:S01]  /*2650*/  HMMA.16816.F32.BF16 R32, R80, R58, R32 ;  /* 0x0000003a5020723c */ /* 0x000fe20000041820 */
[----:B------:R-:W-:Y:S02]  /*2660*/  FSEL R72, R44, -INF , !P4 ;  /* 0xff8000002c487808 */ /* 0x000fe40006000000 */
[----:B------:R-:W-:-:S02]  /*2670*/  FSEL R89, R46, -INF , !P1 ;  /* 0xff8000002e597808 */ /* 0x000fc40004800000 */
[CC--:B------:R-:W-:Y:S02]  /*2680*/  ISETP.GE.AND P5, PT, R52.reuse, R70.reuse, PT ;  /* 0x000000463400720c */ /* 0x0c0fe40003fa6270 */
[-C--:B------:R-:W-:Y:S01]  /*2690*/  ISETP.GE.AND P2, PT, R52, R3.reuse, PT ;  /* 0x000000033400720c */ /* 0x080fe20003f46270 */
[----:B------:R-:W-:Y:S01]  /*26a0*/  HMMA.16816.F32.BF16 R24, R80, R66, R24 ;  /* 0x000000425018723c */ /* 0x000fe20000041818 */
[C---:B------:R-:W-:Y:S02]  /*26b0*/  ISETP.GE.AND P4, PT, R7.reuse, R70, PT ;  /* 0x000000460700720c */ /* 0x040fe40003f86270 */
[----:B------:R-:W-:Y:S02]  /*26c0*/  ISETP.GE.AND P1, PT, R7, R3, PT ;  /* 0x000000030700720c */ /* 0x000fe40003f26270 */
[C---:B------:R-:W-:Y:S02]  /*26d0*/  IADD3 R7, R71.reuse, -0x5f, RZ ;  /* 0xffffffa147077810 */ /* 0x040fe40007ffe0ff */
[----:B------:R-:W-:-:S02]  /*26e0*/  IADD3 R44, R71, -0x60, RZ ;  /* 0xffffffa0472c7810 */ /* 0x000fc40007ffe0ff */
[----:B------:R-:W-:Y:S02]  /*26f0*/  FSEL R90, R40, -INF , !P5 ;  /* 0xff800000285a7808 */ /* 0x000fe40006800000 */
[----:B------:R-:W-:Y:S02]  /*2700*/  FSEL R143, R42, -INF , !P2 ;  /* 0xff8000002a8f7808 */ /* 0x000fe40005000000 */
[C---:B------:R-:W-:Y:S02]  /*2710*/  ISETP.GE.AND P5, PT, R7.reuse, R70, PT ;  /* 0x000000460700720c */ /* 0x040fe40003fa6270 */
[----:B------:R-:W-:Y:S01]  /*2720*/  ISETP.GE.AND P2, PT, R7, R3, PT ;  /* 0x000000030700720c */ /* 0x000fe20003f46270 */
[----:B-1----:R-:W-:Y:S01]  /*2730*/  HMMA.16816.F32.BF16 R136, R80, R48, R20 ;  /* 0x000000305088723c */ /* 0x002fe20000041814 */
[----:B------:R-:W-:Y:S01]  /*2740*/  FSEL R147, R47, -INF , !P0 ;  /* 0xff8000002f937808 */ /* 0x000fe20004000000 */
[----:B------:R-:W1:Y:S01]  /*2750*/  LDSM.16.M88.4 R20, [R174+0x5800] ;  /* 0x00580000ae14783b */ /* 0x000e620000000200 */
[----:B------:R-:W-:-:S02]  /*2760*/  IADD3 R7, R71, -0x58, RZ ;  /* 0xffffffa847077810 */ /* 0x000fc40007ffe0ff */
[CC--:B------:R-:W-:Y:S02]  /*2770*/  ISETP.GE.AND P0, PT, R44.reuse, R3.reuse, PT ;  /* 0x000000032c00720c */ /* 0x0c0fe40003f06270 */
[----:B------:R-:W-:Y:S01]  /*2780*/  FSEL R88, R41, -INF , !P4 ;  /* 0xff80000029587808 */ /* 0x000fe20006000000 */
[C---:B------:R-:W-:Y:S01]  /*2790*/  HMMA.16816.F32.BF16 R16, R80.reuse, R50, R16 ;  /* 0x000000325010723c */ /* 0x040fe20000041810 */
[----:B------:R-:W-:Y:S02]  /*27a0*/  FSEL R145, R43, -INF , !P1 ;  /* 0xff8000002b917808 */ /* 0x000fe40004800000 */
[----:B------:R-:W-:Y:S02]  /*27b0*/  FSEL R148, R45, -INF , !P3 ;  /* 0xff8000002d947808 */ /* 0x000fe40005800000 */
[CC--:B------:R-:W-:Y:S02]  /*27c0*/  ISETP.GE.AND P4, PT, R7.reuse, R70.reuse, PT ;  /* 0x000000460700720c */ /* 0x0c0fe40003f86270 */
[----:B------:R-:W-:Y:S01]  /*27d0*/  ISETP.GE.AND P1, PT, R7, R3, PT ;  /* 0x000000030700720c */ /* 0x000fe20003f26270 */
[----:B--2---:R-:W-:Y:S01]  /*27e0*/  HMMA.16816.F32.BF16 R8, R80, R30, R8 ;  /* 0x0000001e5008723c */ /* 0x004fe20000041808 */
[----:B------:R-:W-:-:S02]  /*27f0*/  ISETP.GE.AND P3, PT, R44, R70, PT ;  /* 0x000000462c00720c */ /* 0x000fc40003f66270 */
[----:B------:R-:W-:Y:S02]  /*2800*/  FSEL R7, R38, -INF , !P0 ;  /* 0xff80000026077808 */ /* 0x000fe40004000000 */
[C---:B------:R-:W-:Y:S02]  /*2810*/  IADD3 R40, R71.reuse, -0x57, RZ ;  /* 0xffffffa947287810 */ /* 0x040fe40007ffe0ff */
[----:B------:R-:W-:Y:S02]  /*2820*/  IADD3 R38, R71, -0x50, RZ ;  /* 0xffffffb047267810 */ /* 0x000fe40007ffe0ff */
[----:B------:R-:W-:Y:S02]  /*2830*/  FSEL R140, R36, -INF , !P3 ;  /* 0xff800000248c7808 */ /* 0x000fe40005800000 */
[----:B------:R-:W-:Y:S02]  /*2840*/  FSEL R142, R37, -INF , !P5 ;  /* 0xff800000258e7808 */ /* 0x000fe40006800000 */
[----:B------:R-:W-:-:S02]  /*2850*/  FSEL R141, R39, -INF , !P2 ;  /* 0xff800000278d7808 */ /* 0x000fc40005000000 */
[CC--:B------:R-:W-:Y:S02]  /*2860*/  ISETP.GE.AND P3, PT, R40.reuse, R70.reuse, PT ;  /* 0x000000462800720c */ /* 0x0c0fe40003f66270 */
[-C--:B------:R-:W-:Y:S02]  /*2870*/  ISETP.GE.AND P0, PT, R40, R3.reuse, PT ;  /* 0x000000032800720c */ /* 0x080fe40003f06270 */
[C---:B------:R-:W-:Y:S02]  /*2880*/  ISETP.GE.AND P5, PT, R38.reuse, R70, PT ;  /* 0x000000462600720c */ /* 0x040fe40003fa6270 */
[----:B------:R-:W-:Y:S02]  /*2890*/  ISETP.GE.AND P2, PT, R38, R3, PT ;  /* 0x000000032600720c */ /* 0x000fe40003f46270 */
[----:B------:R-:W-:Y:S02]  /*28a0*/  FSEL R144, R32, -INF , !P4 ;  /* 0xff80000020907808 */ /* 0x000fe40006000000 */
[----:B------:R-:W-:Y:S01]  /*28b0*/  FSEL R57, R34, -INF , !P1 ;  /* 0xff80000022397808 */ /* 0x000fe20004800000 */
[----:B-1----:R-:W-:Y:S01]  /*28c0*/  HMMA.16816.F32.BF16 R100, R80, R22, R100 ;  /* 0x000000165064723c */ /* 0x002fe20000041864 */
[----:B------:R-:W-:-:S02]  /*28d0*/  IADD3 R36, R71, -0x4f, RZ ;  /* 0xffffffb147247810 */ /* 0x000fc40007ffe0ff */
[C---:B------:R-:W-:Y:S02]  /*28e0*/  IADD3 R34, R71.reuse, -0x48, RZ ;  /* 0xffffffb847227810 */ /* 0x040fe40007ffe0ff */
[----:B------:R-:W-:Y:S02]  /*28f0*/  IADD3 R32, R71, -0x47, RZ ;  /* 0xffffffb947207810 */ /* 0x000fe40007ffe0ff */
[----:B------:R-:W-:Y:S01]  /*2900*/  FSEL R146, R33, -INF , !P3 ;  /* 0xff80000021927808 */ /* 0x000fe20005800000 */
[----:B------:R-:W-:Y:S01]  /*2910*/  HMMA.16816.F32.BF16 R104, R80, R20, R104 ;  /* 0x000000145068723c */ /* 0x000fe20000041868 */
[----:B------:R-:W-:Y:S02]  /*2920*/  FSEL R67, R35, -INF , !P0 ;  /* 0xff80000023437808 */ /* 0x000fe40004000000 */
[----:B------:R-:W-:Y:S02]  /*2930*/  FSEL R56, R128, -INF , !P5 ;  /* 0xff80000080387808 */ /* 0x000fe40006800000 */
[----:B------:R-:W-:-:S02]  /*2940*/  FSEL R117, R130, -INF , !P2 ;  /* 0xff80000082757808 */ /* 0x000fc40005000000 */
[CC--:B------:R-:W-:Y:S02]  /*2950*/  ISETP.GE.AND P4, PT, R36.reuse, R70.reuse, PT ;  /* 0x000000462400720c */ /* 0x0c0fe40003f86270 */
[-C--:B------:R-:W-:Y:S02]  /*2960*/  ISETP.GE.AND P1, PT, R36, R3.reuse, PT ;  /* 0x000000032400720c */ /* 0x080fe40003f26270 */
[CC--:B------:R-:W-:Y:S02]  /*2970*/  ISETP.GE.AND P3, PT, R34.reuse, R70.reuse, PT ;  /* 0x000000462200720c */ /* 0x0c0fe40003f66270 */
[-C--:B------:R-:W-:Y:S02]  /*2980*/  ISETP.GE.AND P0, PT, R34, R3.reuse, PT ;  /* 0x000000032200720c */ /* 0x080fe40003f06270 */
[C---:B------:R-:W-:Y:S02]  /*2990*/  ISETP.GE.AND P5, PT, R32.reuse, R70, PT ;  /* 0x000000462000720c */ /* 0x040fe40003fa6270 */
[----:B------:R-:W-:-:S02]  /*29a0*/  ISETP.GE.AND P2, PT, R32, R3, PT ;  /* 0x000000032000720c */ /* 0x000fc40003f46270 */
[C---:B------:R-:W-:Y:S02]  /*29b0*/  IADD3 R33, R71.reuse, -0x40, RZ ;  /* 0xffffffc047217810 */ /* 0x040fe40007ffe0ff */
[----:B------:R-:W-:Y:S02]  /*29c0*/  IADD3 R32, R71, -0x3f, RZ ;  /* 0xffffffc147207810 */ /* 0x000fe40007ffe0ff */
        /* <DEDUP_REMOVED lines=8> */
[----:B------:R-:W-:Y:S01]  /*2a50*/  HMMA.16816.F32.BF16 R32, R80, R28, R12 ;  /* 0x0000001c5020723c */ /* 0x000fe2000004180c */
[----:B------:R-:W1:Y:S01]  /*2a60*/  LDSM.16.M88.4 R12, [R174+0x5c00] ;  /* 0x005c0000ae0c783b */ /* 0x000e620000000200 */
[----:B------:R-:W-:Y:S01]  /*2a70*/  IADD3 R26, R71, -0x38, RZ ;  /* 0xffffffc8471a7810 */ /* 0x000fe20007ffe0ff */
[----:B------:R-:W-:-:S04]  /*2a80*/  DEPBAR.LE SB0, 0x0 ;  /* 0x000080000000791a */ /* 0x000fc80000000000 */
[----:B------:R-:W-:Y:S02]  /*2a90*/  FSEL R129, R27, -INF , !P2 ;  /* 0xff8000001b817808 */ /* 0x000fe40005000000 */
[----:B------:R-:W-:Y:S02]  /*2aa0*/  IADD3 R24, R71, -0x37, RZ ;  /* 0xffffffc947187810 */ /* 0x000fe40007ffe0ff */
[----:B------:R-:W-:Y:S02]  /*2ab0*/  ISETP.GE.AND P2, PT, R26, R3, PT ;  /* 0x000000031a00720c */ /* 0x000fe40003f46270 */
[----:B------:R-:W-:Y:S02]  /*2ac0*/  FSEL R120, R25, -INF , !P5 ;  /* 0xff80000019787808 */ /* 0x000fe40006800000 */
[----:B------:R-:W-:Y:S02]  /*2ad0*/  FSEL R136, R136, -INF , !P4 ;  /* 0xff80000088887808 */ /* 0x000fe40006000000 */
[----:B------:R-:W-:-:S02]  /*2ae0*/  ISETP.GE.AND P5, PT, R26, R70, PT ;  /* 0x000000461a00720c */ /* 0x000fc40003fa6270 */
[----:B------:R-:W-:Y:S02]  /*2af0*/  ISETP.GE.AND P4, PT, R24, R70, PT ;  /* 0x000000461800720c */ /* 0x000fe40003f86270 */
[C---:B------:R-:W-:Y:S02]  /*2b00*/  IADD3 R25, R71.reuse, -0x30, RZ ;  /* 0xffffffd047197810 */ /* 0x040fe40007ffe0ff */
[----:B------:R-:W-:Y:S02]  /*2b10*/  FSEL R135, R18, -INF , !P2 ;  /* 0xff80000012877808 */ /* 0x000fe40005000000 */
[----:B------:R-:W-:Y:S02]  /*2b20*/  IADD3 R18, R71, -0x28, RZ ;  /* 0xffffffd847127810 */ /* 0x000fe40007ffe0ff */
[----:B------:R-:W-:Y:S02]  /*2b30*/  FSEL R133, R138, -INF , !P1 ;  /* 0xff8000008a857808 */ /* 0x000fe40004800000 */
[----:B------:R-:W-:Y:S01]  /*2b40*/  FSEL R139, R139, -INF , !P0 ;  /* 0xff8000008b8b7808 */ /* 0x000fe20004000000 */
[----:B------:R-:W-:Y:S01]  /*2b50*/  BAR.SYNC.DEFER_BLOCKING 0x0 ;  /* 0x0000000000007b1d */ /* 0x000fe20000010000 */
[----:B------:R-:W-:-:S02]  /*2b60*/  ISETP.GE.AND P0, PT, R25, R3, PT ;  /* 0x000000031900720c */ /* 0x000fc40003f06270 */
[----:B------:R-:W-:Y:S02]  /*2b70*/  FSEL R138, R16, -INF , !P5 ;  /* 0xff800000108a7808 */ /* 0x000fe40006800000 */
[----:B------:R-:W-:Y:S02]  /*2b80*/  FSEL R132, R17, -INF , !P4 ;  /* 0xff80000011847808 */ /* 0x000fe40006000000 */
[----:B------:R-:W-:Y:S02]  /*2b90*/  IADD3 R16, R71, -0x27, RZ ;  /* 0xffffffd947107810 */ /* 0x000fe40007ffe0ff */
[----:B------:R-:W-:Y:S01]  /*2ba0*/  ISETP.GE.AND P4, PT, R18, R70, PT ;  /* 0x000000461200720c */ /* 0x000fe20003f86270 */
[----:B-1----:R-:W-:Y:S01]  /*2bb0*/  HMMA.16816.F32.BF16 R96, R80, R12, R96 ;  /* 0x0000000c5060723c */ /* 0x002fe20000041860 */
[----:B------:R-:W-:Y:S02]  /*2bc0*/  FSEL R127, R34, -INF , !P0 ;  /* 0xff800000227f7808 */ /* 0x000fe40004000000 */
[----:B------:R-:W-:-:S02]  /*2bd0*/  FSEL R130, R137, -INF , !P3 ;  /* 0xff80000089827808 */ /* 0x000fc40005800000 */
[----:B------:R-:W-:Y:S02]  /*2be0*/  ISETP.GE.AND P0, PT, R16, R3, PT ;  /* 0x000000031000720c */ /* 0x000fe40003f06270 */
[----:B------:R-:W-:Y:S01]  /*2bf0*/  FSEL R134, R8, -INF , !P4 ;  /* 0xff80000008867808 */ /* 0x000fe20006000000 */
[----:B------:R-:W-:Y:S01]  /*2c00*/  HMMA.16816.F32.BF16 R92, R80, R14, R92 ;  /* 0x0000000e505c723c */ /* 0x000fe2000004185c */
[----:B------:R-:W-:Y:S02]  /*2c10*/  ISETP.GE.AND P3, PT, R25, R70, PT ;  /* 0x000000461900720c */ /* 0x000fe40003f66270 */
[----:B------:R-:W-:Y:S02]  /*2c20*/  IADD3 R8, R71, -0x18, RZ ;  /* 0xffffffe847087810 */ /* 0x000fe40007ffe0ff */
[----:B------:R-:W-:Y:S02]  /*2c30*/  FSEL R121, R11, -INF , !P0 ;  /* 0xff8000000b797808 */ /* 0x000fe40004000000 */
[----:B------:R-:W-:-:S02]  /*2c40*/  FSEL R128, R32, -INF , !P3 ;  /* 0xff80000020807808 */ /* 0x000fc40005800000 */
[-C--:B------:R-:W-:Y:S02]  /*2c50*/  ISETP.GE.AND P0, PT, R8, R3.reuse, PT ;  /* 0x000000030800720c */ /* 0x080fe40003f06270 */
[----:B------:R-:W-:Y:S02]  /*2c60*/  ISETP.GE.AND P1, PT, R24, R3, PT ;  /* 0x000000031800720c */ /* 0x000fe40003f26270 */
[----:B------:R-:W-:Y:S02]  /*2c70*/  ISETP.GE.AND P3, PT, R16, R70, PT ;  /* 0x000000461000720c */ /* 0x000fe40003f66270 */
[----:B------:R-:W-:Y:S02]  /*2c80*/  IADD3 R11, R71, -0x17, RZ ;  /* 0xffffffe9470b7810 */ /* 0x000fe40007ffe0ff */
[----:B------:R-:W-:Y:S02]  /*2c90*/  FSEL R61, R102, -INF , !P0 ;  /* 0xff800000663d7808 */ /* 0x000fe40004000000 */
[----:B------:R-:W-:-:S02]  /*2ca0*/  FSEL R137, R19, -INF , !P1 ;  /* 0xff80000013897808 */ /* 0x000fc40004800000 */
[----:B------:R-:W-:Y:S02]  /*2cb0*/  FSEL R124, R9, -INF , !P3 ;  /* 0xff800000097c7808 */ /* 0x000fe40005800000 */
[-C--:B------:R-:W-:Y:S02]  /*2cc0*/  ISETP.GE.AND P0, PT, R11, R3.reuse, PT ;  /* 0x000000030b00720c */ /* 0x080fe40003f06270 */
[----:B------:R-:W-:Y:S02]  /*2cd0*/  ISETP.GE.AND P1, PT, R18, R3, PT ;  /* 0x000000031200720c */ /* 0x000fe40003f26270 */
[C---:B------:R-:W-:Y:S02]  /*2ce0*/  IADD3 R9, R71.reuse, -0xf, RZ ;  /* 0xfffffff147097810 */ /* 0x040fe40007ffe0ff */
[C---:B------:R-:W-:Y:S02]  /*2cf0*/  IADD3 R24, R71.reuse, -0x2f, RZ ;  /* 0xffffffd147187810 */ /* 0x040fe40007ffe0ff */
[----:B------:R-:W-:-:S02]  /*2d00*/  IADD3 R16, R71, -0x1f, RZ ;  /* 0xffffffe147107810 */ /* 0x000fc40007ffe0ff */
[----:B------:R-:W-:Y:S02]  /*2d10*/  FSEL R59, R103, -INF , !P0 ;  /* 0xff800000673b7808 */ /* 0x000fe40004000000 */
[----:B------:R-:W-:Y:S02]  /*2d20*/  FSEL R123, R10, -INF , !P1 ;  /* 0xff8000000a7b7808 */ /* 0x000fe40004800000 */
[-C--:B------:R-:W-:Y:S02]  /*2d30*/  ISETP.GE.AND P0, PT, R9, R3.reuse, PT ;  /* 0x000000030900720c */ /* 0x080fe40003f06270 */
[-C--:B------:R-:W-:Y:S02]  /*2d40*/  ISETP.GE.AND P2, PT, R24, R3.reuse, PT ;  /* 0x000000031800720c */ /* 0x080fe40003f46270 */
[----:B------:R-:W-:Y:S02]  /*2d50*/  ISETP.GE.AND P1, PT, R16, R3, PT ;  /* 0x000000031000720c */ /* 0x000fe40003f26270 */
[----:B------:R-:W-:-:S02]  /*2d60*/  IADD3 R17, R71, -0x20, RZ ;  /* 0xffffffe047117810 */ /* 0x000fc40007ffe0ff */
[----:B------:R-:W-:Y:S02]  /*2d70*/  FSEL R51, R99, -INF , !P0 ;  /* 0xff80000063337808 */ /* 0x000fe40004000000 */
[----:B------:R-:W-:Y:S02]  /*2d80*/  FSEL R125, R35, -INF , !P2 ;  /* 0xff800000237d7808 */ /* 0x000fe40005000000 */
[----:B------:R-:W-:Y:S02]  /*2d90*/  FSEL R63, R107, -INF , !P1 ;  /* 0xff8000006b3f7808 */ /* 0x000fe40004800000 */
[----:B------:R-:W-:Y:S02]  /*2da0*/  ISETP.GE.AND P0, PT, R5, 0x2, PT ;  /* 0x000000020500780c */ /* 0x000fe40003f06270 */
[----:B------:R-:W-:Y:S02]  /*2db0*/  ISETP.GE.AND P5, PT, R24, R70, PT ;  /* 0x000000461800720c */ /* 0x000fe40003fa6270 */
[----:B------:R-:W-:-:S02]  /*2dc0*/  ISETP.GE.AND P2, PT, R17, R3, PT ;  /* 0x000000031100720c */ /* 0x000fc40003f46270 */
[-C--:B------:R-:W-:Y:S02]  /*2dd0*/  ISETP.GE.AND P1, PT, R11, R70.reuse, PT ;  /* 0x000000460b00720c */ /* 0x080fe40003f26270 */
[----:B------:R-:W-:Y:S02]  /*2de0*/  IADD3 R10, R71, -0x10, RZ ;  /* 0xfffffff0470a7810 */ /* 0x000fe40007ffe0ff */
[----:B------:R-:W-:Y:S02]  /*2df0*/  FSEL R126, R33, -INF , !P5 ;  /* 0xff800000217e7808 */ /* 0x000fe40006800000 */
[----:B------:R-:W-:Y:S02]  /*2e00*/  ISETP.GE.AND P3, PT, R8, R70, PT ;  /* 0x000000460800720c */ /* 0x000fe40003f66270 */
[----:B------:R-:W-:Y:S02]  /*2e10*/  FSEL R65, R106, -INF , !P2 ;  /* 0xff8000006a417808 */ /* 0x000fe40005000000 */
[----:B------:R-:W-:-:S02]  /*2e20*/  FSEL R62, R101, -INF , !P1 ;  /* 0xff800000653e7808 */ /* 0x000fc40004800000 */
[-C--:B------:R-:W-:Y:S02]  /*2e30*/  ISETP.GE.AND P5, PT, R17, R70.reuse, PT ;  /* 0x000000461100720c */ /* 0x080fe40003fa6270 */
[-C--:B------:R-:W-:Y:S02]  /*2e40*/  ISETP.GE.AND P4, PT, R16, R70.reuse, PT ;  /* 0x000000461000720c */ /* 0x080fe40003f86270 */
[C---:B------:R-:W-:Y:S02]  /*2e50*/  IADD3 R8, R71.reuse, -0x8, RZ ;  /* 0xfffffff847087810 */ /* 0x040fe40007ffe0ff */
[C---:B------:R-:W-:Y:S02]  /*2e60*/  ISETP.GE.AND P2, PT, R10.reuse, R70, PT ;  /* 0x000000460a00720c */ /* 0x040fe40003f46270 */
[----:B------:R-:W-:Y:S02]  /*2e70*/  ISETP.GE.AND P1, PT, R10, R3, PT ;  /* 0x000000030a00720c */ /* 0x000fe40003f26270 */
[----:B------:R-:W-:-:S02]  /*2e80*/  IADD3 R71, R71, -0x7, RZ ;  /* 0xfffffff947477810 */ /* 0x000fc40007ffe0ff */
[----:B------:R-:W-:Y:S02]  /*2e90*/  FSEL R116, R104, -INF , !P5 ;  /* 0xff80000068747808 */ /* 0x000fe40006800000 */
[----:B------:R-:W-:Y:S02]  /*2ea0*/  FSEL R66, R105, -INF , !P4 ;  /* 0xff80000069427808 */ /* 0x000fe40006000000 */
[----:B------:R-:W-:Y:S02]  /*2eb0*/  FSEL R64, R100, -INF , !P3 ;  /* 0xff80000064407808 */ /* 0x000fe40005800000 */
[----:B------:R-:W-:Y:S02]  /*2ec0*/  FSEL R60, R96, -INF , !P2 ;  /* 0xff800000603c7808 */ /* 0x000fe40005000000 */
[----:B------:R-:W-:Y:S02]  /*2ed0*/  FSEL R53, R98, -INF , !P1 ;  /* 0xff80000062357808 */ /* 0x000fe40004800000 */
[----:B------:R-:W-:-:S02]  /*2ee0*/  ISETP.GE.AND P5, PT, R9, R70, PT ;  /* 0x000000460900720c */ /* 0x000fc40003fa6270 */
[CC--:B------:R-:W-:Y:S02]  /*2ef0*/  ISETP.GE.AND P4, PT, R8.reuse, R70.reuse, PT ;  /* 0x000000460800720c */ /* 0x0c0fe40003f86270 */
[C---:B------:R-:W-:Y:S02]  /*2f00*/  ISETP.GE.AND P3, PT, R71.reuse, R70, PT ;  /* 0x000000464700720c */ /* 0x040fe40003f66270 */
[-C--:B------:R-:W-:Y:S02]  /*2f10*/  ISETP.GE.AND P2, PT, R8, R3.reuse, PT ;  /* 0x000000030800720c */ /* 0x080fe40003f46270 */
[----:B------:R-:W-:Y:S01]  /*2f20*/  ISETP.GE.AND P1, PT, R71, R3, PT ;  /* 0x000000034700720c */ /* 0x000fe20003f26270 */
[----:B------:R-:W-:Y:S01]  /*2f30*/  IMAD.IADD R3, R6, 0x1, R79 ;  /* 0x0000000106037824 */ /* 0x000fe200078e024f */
[----:B------:R-:W-:Y:S02]  /*2f40*/  FSEL R58, R97, -INF , !P5 ;  /* 0xff800000613a7808 */ /* 0x000fe40006800000 */
[----:B------:R-:W-:-:S02]  /*2f50*/  FSEL R54, R92, -INF , !P4 ;  /* 0xff8000005c367808 */ /* 0x000fc40006000000 */
[----:B------:R-:W-:Y:S02]  /*2f60*/  FSEL R52, R93, -INF , !P3 ;  /* 0xff8000005d347808 */ /* 0x000fe40005800000 */
[----:B------:R-:W-:Y:S02]  /*2f70*/  FSEL R49, R94, -INF , !P2 ;  /* 0xff8000005e317808 */ /* 0x000fe40005000000 */
[----:B------:R-:W-:Y:S01]  /*2f80*/  FSEL R48, R95, -INF , !P1 ;  /* 0xff8000005f307808 */ /* 0x000fe20004800000 */
[----:B------:R-:W-:Y:S05]  /*2f90*/  @!P0 BRA `(.L_x_1804) ;  /* 0x0000057000008947 */ /* 0x000fea0003800000 */
[----:B------:R-:W-:Y:S05]  /*2fa0*/  @P6 BRA `(.L_x_1805) ;  /* 0x000003a000006947 */ /* 0x000fea0003800000 */
[----:B------:R-:W1:Y:S01]  /*2fb0*/  I2F.RP R13, R2 ;  /* 0x00000002000d7306 */ /* 0x000e620000209400 */
[C---:B------:R-:W-:Y:S02]  /*2fc0*/  IADD3 R12, R0.reuse, -0x100, RZ ;  /* 0xffffff00000c7810 */ /* 0x040fe40007ffe0ff */
        /* <DEDUP_REMOVED lines=17> */
[C---:B------:R-:W-:Y:S01]  /*30e0*/  IMAD R9, R2.reuse, R9, R0 ;  /* 0x0000000902097224 */ /* 0x040fe200078e0200 */
[----:B------:R-:W-:Y:S01]  /*30f0*/  LOP3.LUT R0, RZ, c[0x0][0x2d0], RZ, 0x33, !PT ;  /* 0x0000b400ff007a12 */ /* 0x000fe200078e33ff */
[----:B------:R-:W-:-:S03]  /*3100*/  IMAD R11, R2, R11, R8 ;  /* 0x0000000b020b7224 */ /* 0x000fc600078e0208 */
[C---:B------:R-:W-:Y:S02]  /*3110*/  ISETP.GT.U32.AND P2, PT, R2.reuse, R9, PT ;  /* 0x000000090200720c */ /* 0x040fe40003f44070 */
[----:B------:R-:W-:-:S11]  /*3120*/  ISETP.GT.U32.AND P1, PT, R2, R11, PT ;  /* 0x0000000b0200720c */ /* 0x000fd60003f24070 */
[--C-:B------:R-:W-:Y:S01]  /*3130*/  @!P2 IMAD.IADD R9, R9, 0x1, -R2.reuse ;  /* 0x000000010909a824 */ /* 0x100fe200078e0a02 */
[----:B------:R-:W-:Y:S01]  /*3140*/  @!P2 IADD3 R10, R10, 0x1, RZ ;  /* 0x000000010a0aa810 */ /* 0x000fe20007ffe0ff */
[----:B------:R-:W-:Y:S01]  /*3150*/  @!P1 IMAD.IADD R11, R11, 0x1, -R2 ;  /* 0x000000010b0b9824 */ /* 0x000fe200078e0a02 */
[----:B------:R-:W-:Y:S02]  /*3160*/  @!P1 IADD3 R13, R13, 0x1, RZ ;  /* 0x000000010d0d9810 */ /* 0x000fe40007ffe0ff */
[-C--:B------:R-:W-:Y:S02]  /*3170*/  ISETP.GE.U32.AND P4, PT, R9, R2.reuse, PT ;  /* 0x000000020900720c */ /* 0x080fe40003f86070 */
[----:B------:R-:W-:Y:S02]  /*3180*/  ISETP.GE.U32.AND P5, PT, R11, R2, PT ;  /* 0x000000020b00720c */ /* 0x000fe40003fa6070 */
[----:B------:R-:W-:Y:S02]  /*3190*/  ISETP.GE.AND P1, PT, R12, RZ, PT ;  /* 0x000000ff0c00720c */ /* 0x000fe40003f26270 */
[----:B------:R-:W-:-:S07]  /*31a0*/  ISETP.NE.AND P2, PT, RZ, c[0x0][0x2d0], PT ;  /* 0x0000b400ff007a0c */ /* 0x000fce0003f45270 */
        /* <DEDUP_REMOVED lines=10> */
[----:B------:R-:W-:Y:S01]  /*3250*/  IMAD.IADD R0, R9, 0x1, -R0 ;  /* 0x0000000109007824 */ /* 0x000fe200078e0a00 */
[----:B------:R-:W-:-:S05]  /*3260*/  MOV R9, c[0x0][0x2d0] ;  /* 0x0000b40000097a02 */ /* 0x000fca0000000f00 */
[----:B------:R-:W-:-:S05]  /*3270*/  IMAD R9, R0, R9, -0x80 ;  /* 0xffffff8000097424 */ /* 0x000fca00078e0209 */
[----:B------:R-:W-:-:S05]  /*3280*/  SHF.R.S32.HI R0, RZ, 0x1f, R9 ;  /* 0x0000001fff007819 */ /* 0x000fca0000011409 */
[----:B------:R-:W-:-:S04]  /*3290*/  IMAD R0, R0, c[0x0][0x198], RZ ;  /* 0x0000660000007a24 */ /* 0x000fc800078e02ff */
[C---:B------:R-:W-:Y:S02]  /*32a0*/  IMAD R0, R9.reuse, c[0x0][0x19c], R0 ;  /* 0x0000670009007a24 */ /* 0x040fe400078e0200 */
[----:B--2---:R-:W-:Y:S02]  /*32b0*/  IMAD.IADD R6, R6, 0x1, -R11 ;  /* 0x0000000106067824 */ /* 0x004fe400078e0a0b */
[----:B------:R-:W-:-:S03]  /*32c0*/  IMAD.WIDE.U32 R10, R9, c[0x0][0x198], RZ ;  /* 0x00006600090a7a25 */ /* 0x000fc600078e00ff */
[----:B------:R-:W-:Y:S01]  /*32d0*/  SHF.R.S32.HI R2, RZ, 0x1f, R6 ;  /* 0x0000001fff027819 */ /* 0x000fe20000011406 */
[----:B------:R-:W-:-:S04]  /*32e0*/  IMAD.IADD R11, R11, 0x1, R0 ;  /* 0x000000010b0b7824 */ /* 0x000fc800078e0200 */
[----:B------:R-:W-:Y:S02]  /*32f0*/  IMAD R9, R2, c[0x0][0x180], RZ ;  /* 0x0000600002097a24 */ /* 0x000fe400078e02ff */
[----:B------:R-:W-:-:S04]  /*3300*/  IMAD.WIDE.U32 R10, R6, c[0x0][0x180], R10 ;  /* 0x00006000060a7a25 */ /* 0x000fc800078e000a */
[----:B------:R-:W-:Y:S02]  /*3310*/  IMAD R9, R6, c[0x0][0x184], R9 ;  /* 0x0000610006097a24 */ /* 0x000fe400078e0209 */
[----:B------:R-:W-:-:S03]  /*3320*/  IMAD.MOV.U32 R0, RZ, RZ, R10 ;  /* 0x000000ffff007224 */ /* 0x000fc600078e000a */
[----:B------:R-:W-:Y:S01]  /*3330*/  IADD3 R9, R11, R9, RZ ;  /* 0x000000090b097210 */ /* 0x000fe20007ffe0ff */
[----:B------:R-:W-:Y:S05]  /*3340*/  BRA `(.L_x_1806) ;  /* 0x0000004000007947 */ /* 0x000fea0003800000 */
.L_x_1805:
[----:B------:R-:W-:-:S04]  /*3350*/  ULEA UR6, -UR6, URZ, 0x7 ;  /* 0x0000003f06067291 */ /* 0x000fc8000f8e393f */
[----:B------:R-:W-:Y:S02]  /*3360*/  USHF.R.S32.HI UR4, URZ, 0x1f, UR6 ;  /* 0x0000001f3f047899 */ /* 0x000fe40008011406 */
[----:B------:R-:W-:-:S04]  /*3370*/  MOV R0, UR6 ;  /* 0x0000000600007c02 */ /* 0x000fc80008000f00 */
[----:B------:R-:W-:Y:S02]  /*3380*/  MOV R9, UR4 ;  /* 0x0000000400097c02 */ /* 0x000fe40008000f00 */
.L_x_1806:
[----:B------:R-:W-:-:S04]  /*3390*/  LEA R190, P1, R0, R190, 0x1 ;  /* 0x000000be00be7211 */ /* 0x000fc800078208ff */
[----:B------:R-:W-:Y:S02]  /*33a0*/  LEA.HI.X R191, R0, R191, R9, 0x1, P1 ;  /* 0x000000bf00bf7211 */ /* 0x000fe400008f0c09 */
[----:B------:R-:W-:-:S03]  /*33b0*/  IADD3 R12, P1, R190, UR9, RZ ;  /* 0x00000009be0c7c10 */ /* 0x000fc6000ff3e0ff */
[----:B------:R-:W-:Y:S01]  /*33c0*/  @!PT LDS RZ, [RZ] ;  /* 0x00000000fffff984 */ /* 0x000fe20000000800 */
[----:B------:R-:W-:Y:S01]  /*33d0*/  @!PT LDS RZ, [RZ] ;  /* 0x00000000fffff984 */ /* 0x000fe20000000800 */
[----:B------:R-:W-:Y:S01]  /*33e0*/  @!PT LDS RZ, [RZ] ;  /* 0x00000000fffff984 */ /* 0x000fe20000000800 */
[----:B------:R1:W-:Y:S01]  /*33f0*/  LDGSTS.E.BYPASS.LTC128B.128 [R178+0x3000], [R190.64] ;  /* 0x03000000beb27fae */ /* 0x0003e2000b901d4c */
[----:B------:R-:W-:Y:S02]  /*3400*/  IADD3.X R13, R191, UR7, RZ, P1, !PT ;  /* 0x00000007bf0d7c10 */ /* 0x000fe40008ffe4ff */
[----:B------:R-:W-:Y:S01]  /*3410*/  IADD3 R10, P1, R12, UR9, RZ ;  /* 0x000000090c0a7c10 */ /* 0x000fe2000ff3e0ff */
[----:B------:R1:W-:Y:S03]  /*3420*/  LDGSTS.E.BYPASS.LTC128B.128 [R178+0x5000], [R190.64+0x40] ;  /* 0x05000040beb27fae */ /* 0x0003e6000b901d4c */
[----:B------:R-:W-:Y:S01]  /*3430*/  IADD3.X R11, R13, UR7, RZ, P1, !PT ;  /* 0x000000070d0b7c10 */ /* 0x000fe20008ffe4ff */
[----:B------:R1:W-:Y:S01]  /*3440*/  LDGSTS.E.BYPASS.LTC128B.128 [R178+0x7000], [R190.64+0x80] ;  /* 0x07000080beb27fae */ /* 0x0003e2000b901d4c */
[----:B------:R-:W-:-:S03]  /*3450*/  IADD3 R8, P1, R10, UR9, RZ ;  /* 0x000000090a087c10 */ /* 0x000fc6000ff3e0ff */
[----:B------:R1:W-:Y:S01]  /*3460*/  LDGSTS.E.BYPASS.LTC128B.128 [R178+0x3800], [R12.64] ;  /* 0x038000000cb27fae */ /* 0x0003e2000b901d4c */
[----:B------:R-:W-:-:S03]  /*3470*/  IADD3.X R9, R11, UR7, RZ, P1, !PT ;  /* 0x000000070b097c10 */ /* 0x000fc60008ffe4ff */
        /* <DEDUP_REMOVED lines=8> */
[----:B------:R-:W0:Y:S02]  /*3500*/  LDGDEPBAR ;  /* 0x00000000000079af */ /* 0x000e240000000000 */
.L_x_1804:
[----:B-1----:R-:W-:Y:S02]  /*3510*/  FMNMX.FTZ R9, R68, R76, !PT ;  /* 0x0000004c44097209 */ /* 0x002fe40007810000 */
        /* <DEDUP_REMOVED lines=60> */
[----:B------:R-:W-:Y:S01]  /*38e0*/  FMNMX.FTZ R9, R49, R2, !PT ;  /* 0x0000000231097209 */ /* 0x000fe20007810000 */
[----:B------:R-:W-:Y:S01]  /*38f0*/  LDSM.16.MT88.4 R84, [R173+0xb000] ;  /* 0x00b00000ad54783b */ /* 0x000fe20000004200 */
[----:B------:R-:W-:-:S02]  /*3900*/  IADD3 R172, R4, R173, RZ ;  /* 0x000000ad04ac7210 */ /* 0x000fc40007ffe0ff */
[----:B------:R-:W-:Y:S01]  /*3910*/  FMNMX.FTZ R6, R48, R9, !PT ;  /* 0x0000000930067209 */ /* 0x000fe20007810000 */
[----:B------:R-:W1:Y:S04]  /*3920*/  SHFL.BFLY PT, R11, R0, 0x2, 0x1f ;  /* 0x0c401f00000b7f89 */ /* 0x000e6800000e0000 */
[----:B------:R-:W2:Y:S04]  /*3930*/  SHFL.BFLY PT, R9, R6, 0x2, 0x1f ;  /* 0x0c401f0006097f89 */ /* 0x000ea800000e0000 */
[----:B------:R-:W-:Y:S04]  /*3940*/  LDSM.16.MT88.4 R108, [R172+0xb000] ;  /* 0x00b00000ac6c783b */ /* 0x000fe80000004200 */
[----:B------:R-:W-:Y:S04]  /*3950*/  LDSM.16.MT88.4 R96, [R173+0xd000] ;  /* 0x00d00000ad60783b */ /* 0x000fe80000004200 */
[----:B------:R-:W-:Y:S04]  /*3960*/  LDSM.16.MT88.4 R12, [R172+0x9400] ;  /* 0x00940000ac0c783b */ /* 0x000fe80000004200 */
[----:B------:R-:W-:Y:S01]  /*3970*/  LDSM.16.MT88.4 R24, [R173+0x9400] ;  /* 0x00940000ad18783b */ /* 0x000fe20000004200 */
[----:B-1----:R-:W-:-:S03]  /*3980*/  FMNMX.FTZ R11, R0, R11, !PT ;  /* 0x0000000b000b7209 */ /* 0x002fc60007810000 */
[----:B------:R-:W-:Y:S01]  /*3990*/  LDSM.16.MT88.4 R20, [R173+0xb400] ;  /* 0x00b40000ad14783b */ /* 0x000fe20000004200 */
[----:B--2---:R-:W-:-:S03]  /*39a0*/  FMNMX.FTZ R9, R6, R9, !PT ;  /* 0x0000000906097209 */ /* 0x004fc60007810000 */
[----:B------:R-:W1:Y:S04]  /*39b0*/  SHFL.BFLY PT, R2, R11, 0x1, 0x1f ;  /* 0x0c201f000b027f89 */ /* 0x000e6800000e0000 */
[----:B------:R-:W2:Y:S04]  /*39c0*/  SHFL.BFLY PT, R0, R9, 0x1, 0x1f ;  /* 0x0c201f0009007f89 */ /* 0x000ea800000e0000 */
[----:B------:R-:W-:Y:S01]  /*39d0*/  LDSM.16.MT88.4 R16, [R172+0xb400] ;  /* 0x00b40000ac10783b */ /* 0x000fe20000004200 */
[----:B-1----:R-:W-:Y:S02]  /*39e0*/  FMNMX.FTZ R2, R11, R2, !PT ;  /* 0x000000020b027209 */ /* 0x002fe40007810000 */
[----:B--2---:R-:W-:-:S03]  /*39f0*/  FMNMX.FTZ R0, R9, R0, !PT ;  /* 0x0000000009007209 */ /* 0x004fc60007810000 */
[C---:B------:R-:W-:Y:S01]  /*3a00*/  FMUL.FTZ R55, R2.reuse, c[0x0][0x23c] ;  /* 0x00008f0002377a20 */ /* 0x040fe20000410000 */
[----:B------:R-:W-:Y:S01]  /*3a10*/  FSETP.NEU.FTZ.AND P1, PT, R2, -INF , PT ;  /* 0xff8000000200780b */ /* 0x000fe20003f3d000 */
[----:B------:R-:W-:Y:S01]  /*3a20*/  LDSM.16.MT88.4 R8, [R172+0xd000] ;  /* 0x00d00000ac08783b */ /* 0x000fe20000004200 */
[C---:B------:R-:W-:Y:S02]  /*3a30*/  FMUL.FTZ R50, R0.reuse, c[0x0][0x23c] ;  /* 0x00008f0000327a20 */ /* 0x040fe40000410000 */
[----:B------:R-:W-:Y:S02]  /*3a40*/  FSEL R55, R55, RZ, P1 ;  /* 0x000000ff37377208 */ /* 0x000fe40000800000 */
[----:B------:R-:W-:-:S03]  /*3a50*/  FSETP.NEU.FTZ.AND P1, PT, R0, -INF , PT ;  /* 0xff8000000000780b */ /* 0x000fc60003f3d000 */
[--C-:B------:R-:W-:Y:S01]  /*3a60*/  FFMA.FTZ R46, R76, c[0x0][0x23c], -R55.reuse ;  /* 0x00008f004c2e7a23 */ /* 0x100fe20000010837 */
[----:B------:R-:W-:Y:S01]  /*3a70*/  FSEL R50, R50, RZ, P1 ;  /* 0x000000ff32327208 */ /* 0x000fe20000800000 */
[--C-:B------:R-:W-:Y:S02]  /*3a80*/  FFMA.FTZ R40, R78, c[0x0][0x23c], -R55.reuse ;  /* 0x00008f004e287a23 */ /* 0x100fe40000010837 */
[--C-:B------:R-:W-:Y:S02]  /*3a90*/  FFMA.FTZ R47, R68, c[0x0][0x23c], -R55.reuse ;  /* 0x00008f00442f7a23 */ /* 0x100fe40000010837 */
[--C-:B------:R-:W-:Y:S01]  /*3aa0*/  FFMA.FTZ R43, R77, c[0x0][0x23c], -R50.reuse ;  /* 0x00008f004d2b7a23 */ /* 0x100fe20000010832 */
[----:B------:R-:W-:Y:S01]  /*3ab0*/  MUFU.EX2 R46, R46 ;  /* 0x0000002e002e7308 */ /* 0x000fe20000000800 */
[----:B------:R-:W1:Y:S01]  /*3ac0*/  LDSM.16.MT88.4 R76, [R172+0x9000] ;  /* 0x00900000ac4c783b */ /* 0x000e620000004200 */
[----:B------:R-:W-:Y:S02]  /*3ad0*/  FFMA.FTZ R41, R74, c[0x0][0x23c], -R55 ;  /* 0x00008f004a297a23 */ /* 0x000fe40000010837 */
[----:B------:R-:W-:-:S02]  /*3ae0*/  FFMA.FTZ R45, R69, c[0x0][0x23c], -R50 ;  /* 0x00008f00452d7a23 */ /* 0x000fc40000010832 */
[--C-:B------:R-:W-:Y:S01]  /*3af0*/  FFMA.FTZ R44, R73, c[0x0][0x23c], -R50.reuse ;  /* 0x00008f00492c7a23 */ /* 0x100fe20000010832 */
[----:B------:R-:W2:Y:S01]  /*3b00*/  LDSM.16.MT88.4 R68, [R173+0x9000] ;  /* 0x00900000ad44783b */ /* 0x000ea20000004200 */
[--C-:B------:R-:W-:Y:S01]  /*3b10*/  FFMA.FTZ R42, R75, c[0x0][0x23c], -R50.reuse ;  /* 0x00008f004b2a7a23 */ /* 0x100fe20000010832 */
[----:B------:R-:W3:Y:S01]  /*3b20*/  MUFU.EX2 R47, R47 ;  /* 0x0000002f002f7308 */ /* 0x000ee20000000800 */
[--C-:B------:R-:W-:Y:S02]  /*3b30*/  FFMA.FTZ R39, R72, c[0x0][0x23c], -R55.reuse ;  /* 0x00008f0048277a23 */ /* 0x100fe40000010837 */
[--C-:B------:R-:W-:Y:S02]  /*3b40*/  FFMA.FTZ R36, R148, c[0x0][0x23c], -R55.reuse ;  /* 0x00008f0094247a23 */ /* 0x100fe40000010837 */
[--C-:B------:R-:W-:Y:S02]  /*3b50*/  FFMA.FTZ R37, R90, c[0x0][0x23c], -R55.reuse ;  /* 0x00008f005a257a23 */ /* 0x100fe40000010837 */
[----:B------:R-:W-:Y:S01]  /*3b60*/  FFMA.FTZ R32, R88, c[0x0][0x23c], -R55 ;  /* 0x00008f0058207a23 */ /* 0x000fe20000010837 */
[----:B------:R-:W-:Y:S01]  /*3b70*/  MUFU.EX2 R41, R41 ;  /* 0x0000002900297308 */ /* 0x000fe20000000800 */
[----:B------:R-:W-:-:S02]  /*3b80*/  FFMA.FTZ R38, R89, c[0x0][0x23c], -R50 ;  /* 0x00008f0059267a23 */ /* 0x000fc40000010832 */
[--C-:B------:R-:W-:Y:S02]  /*3b90*/  FFMA.FTZ R35, R147, c[0x0][0x23c], -R50.reuse ;  /* 0x00008f0093237a23 */ /* 0x100fe40000010832 */
[--C-:B------:R-:W-:Y:S02]  /*3ba0*/  FFMA.FTZ R34, R143, c[0x0][0x23c], -R50.reuse ;  /* 0x00008f008f227a23 */ /* 0x100fe40000010832 */
[--C-:B------:R-:W-:Y:S01]  /*3bb0*/  FFMA.FTZ R31, R145, c[0x0][0x23c], -R50.reuse ;  /* 0x00008f00911f7a23 */ /* 0x100fe20000010832 */
[----:B------:R-:W4:Y:S01]  /*3bc0*/  MUFU.EX2 R40, R40 ;  /* 0x0000002800287308 */ /* 0x000f220000000800 */
[----:B---3--:R-:W-:Y:S01]  /*3bd0*/  F2FP.BF16.PACK_AB R100, R46, R47 ;  /* 0x0000002f2e64723e */ /* 0x008fe200000010ff */
        /* <DEDUP_REMOVED lines=8> */
[----:B------:R-:W3:Y:S01]  /*3c60*/  MUFU.EX2 R44, R44 ;  /* 0x0000002c002c7308 */ /* 0x000ee20000000800 */
[----:B----4-:R-:W-:Y:S01]  /*3c70*/  F2FP.BF16.PACK_AB R102, R40, R41 ;  /* 0x000000292866723e */ /* 0x010fe200000010ff */
[----:B------:R-:W-:-:S02]  /*3c80*/  FFMA.FTZ R3, R67, c[0x0][0x23c], -R50 ;  /* 0x00008f0043037a23 */ /* 0x000fc40000010832 */
[--C-:B------:R-:W-:Y:S02]  /*3c90*/  FFMA.FTZ R67, R118, c[0x0][0x23c], -R55.reuse ;  /* 0x00008f0076437a23 */ /* 0x100fe40000010837 */
[--C-:B------:R-:W-:Y:S02]  /*3ca0*/  FFMA.FTZ R57, R56, c[0x0][0x23c], -R55.reuse ;  /* 0x00008f0038397a23 */ /* 0x100fe40000010837 */
[----:B------:R-:W-:Y:S01]  /*3cb0*/  MUFU.EX2 R42, R42 ;  /* 0x0000002a002a7308 */ /* 0x000fe20000000800 */
[--C-:B------:R-:W-:Y:S02]  /*3cc0*/  FFMA.FTZ R118, R120, c[0x0][0x23c], -R55.reuse ;  /* 0x00008f0078767a23 */ /* 0x100fe40000010837 */
[----:B------:R-:W-:Y:S02]  /*3cd0*/  FFMA.FTZ R56, R122, c[0x0][0x23c], -R55 ;  /* 0x00008f007a387a23 */ /* 0x000fe40000010837 */
[--C-:B------:R-:W-:Y:S02]  /*3ce0*/  FFMA.FTZ R120, R119, c[0x0][0x23c], -R50.reuse ;  /* 0x00008f0077787a23 */ /* 0x100fe40000010832 */
[--C-:B------:R-:W-:Y:S01]  /*3cf0*/  FFMA.FTZ R117, R117, c[0x0][0x23c], -R50.reuse ;  /* 0x00008f0075757a23 */ /* 0x100fe20000010832 */
[----:B------:R-:W4:Y:S01]  /*3d00*/  MUFU.EX2 R43, R43 ;  /* 0x0000002b002b7308 */ /* 0x000f220000000800 */
[----:B---3--:R-:W-:Y:S01]  /*3d10*/  F2FP.BF16.PACK_AB R101, R44, R45 ;  /* 0x0000002d2c65723e */ /* 0x008fe200000010ff */
[----:B------:R-:W-:-:S02]  /*3d20*/  FFMA.FTZ R122, R131, c[0x0][0x23c], -R50 ;  /* 0x00008f00837a7a23 */ /* 0x000fc40000010832 */
[--C-:B------:R-:W-:Y:S02]  /*3d30*/  FFMA.FTZ R119, R129, c[0x0][0x23c], -R50.reuse ;  /* 0x00008f0081777a23 */ /* 0x100fe40000010832 */
[--C-:B------:R-:W-:Y:S02]  /*3d40*/  FFMA.FTZ R131, R136, c[0x0][0x23c], -R55.reuse ;  /* 0x00008f0088837a23 */ /* 0x100fe40000010837 */
[----:B------:R-:W-:Y:S01]  /*3d50*/  MUFU.EX2 R39, R39 ;  /* 0x0000002700277308 */ /* 0x000fe20000000800 */
[--C-:B------:R-:W-:Y:S02]  /*3d60*/  FFMA.FTZ R129, R138, c[0x0][0x23c], -R55.reuse ;  /* 0x00008f008a817a23 */ /* 0x100fe40000010837 */
[--C-:B------:R-:W-:Y:S02]  /*3d70*/  FFMA.FTZ R130, R130, c[0x0][0x23c], -R55.reuse ;  /* 0x00008f0082827a23 */ /* 0x100fe40000010837 */
[----:B------:R-:W-:Y:S02]  /*3d80*/  FFMA.FTZ R132, R132, c[0x0][0x23c], -R55 ;  /* 0x00008f0084847a23 */ /* 0x000fe40000010837 */
[--C-:B------:R-:W-:Y:S01]  /*3d90*/  FFMA.FTZ R133, R133, c[0x0][0x23c], -R50.reuse ;  /* 0x00008f0085857a23 */ /* 0x100fe20000010832 */
[----:B----4-:R-:W-:Y:S01]  /*3da0*/  F2FP.BF16.PACK_AB R103, R43, R42 ;  /* 0x0000002a2b67723e */ /* 0x010fe200000010ff */
[----:B------:R-:W3:Y:S01]  /*3db0*/  MUFU.EX2 R36, R36 ;  /* 0x0000002400247308 */ /* 0x000ee20000000800 */
[----:B------:R-:W-:-:S02]  /*3dc0*/  FFMA.FTZ R136, R139, c[0x0][0x23c], -R50 ;  /* 0x00008f008b887a23 */ /* 0x000fc40000010832 */
[--C-:B------:R-:W-:Y:S02]  /*3dd0*/  FFMA.FTZ R135, R135, c[0x0][0x23c], -R50.reuse ;  /* 0x00008f0087877a23 */ /* 0x100fe40000010832 */
[--C-:B------:R-:W-:Y:S01]  /*3de0*/  FFMA.FTZ R138, R137, c[0x0][0x23c], -R50.reuse ;  /* 0x00008f00898a7a23 */ /* 0x100fe20000010832 */
[C---:B-1----:R-:W-:Y:S01]  /*3df0*/  HMMA.16816.F32.BF16 R72, R100.reuse, R76, RZ ;  /* 0x0000004c6448723c */ /* 0x042fe200000418ff */
[--C-:B------:R-:W-:Y:S01]  /*3e00*/  FFMA.FTZ R137, R128, c[0x0][0x23c], -R55.reuse ;  /* 0x00008f0080897a23 */ /* 0x100fe20000010837 */
[----:B------:R-:W-:Y:S01]  /*3e10*/  MUFU.EX2 R37, R37 ;  /* 0x0000002500257308 */ /* 0x000fe20000000800 */
[--C-:B------:R-:W-:Y:S02]  /*3e20*/  FFMA.FTZ R139, R134, c[0x0][0x23c], -R55.reuse ;  /* 0x00008f00868b7a23 */ /* 0x100fe40000010837 */
[--C-:B------:R-:W-:Y:S02]  /*3e30*/  FFMA.FTZ R126, R126, c[0x0][0x23c], -R55.reuse ;  /* 0x00008f007e7e7a23 */ /* 0x100fe40000010837 */
[----:B------:R-:W-:Y:S01]  /*3e40*/  FFMA.FTZ R124, R124, c[0x0][0x23c], -R55 ;  /* 0x00008f007c7c7a23 */ /* 0x000fe20000010837 */
[----:B------:R-:W-:Y:S01]  /*3e50*/  HMMA.16816.F32.BF16 R76, R100, R78, RZ ;  /* 0x0000004e644c723c */ /* 0x000fe200000418ff */
[--C-:B------:R-:W-:Y:S01]  /*3e60*/  FFMA.FTZ R127, R127, c[0x0][0x23c], -R50.reuse ;  /* 0x00008f007f7f7a23 */ /* 0x100fe20000010832 */
[----:B------:R-:W-:Y:S01]  /*3e70*/  MUFU.EX2 R32, R32 ;  /* 0x0000002000207308 */ /* 0x000fe20000000800 */
[----:B------:R-:W-:-:S02]  /*3e80*/  FFMA.FTZ R128, R125, c[0x0][0x23c], -R50 ;  /* 0x00008f007d807a23 */ /* 0x000fc40000010832 */
[--C-:B------:R-:W-:Y:S02]  /*3e90*/  FFMA.FTZ R134, R123, c[0x0][0x23c], -R50.reuse ;  /* 0x00008f007b867a23 */ /* 0x100fe40000010832 */
[--C-:B------:R-:W-:Y:S01]  /*3ea0*/  FFMA.FTZ R121, R121, c[0x0][0x23c], -R50.reuse ;  /* 0x00008f0079797a23 */ /* 0x100fe20000010832 */
[C---:B--2---:R-:W-:Y:S01]  /*3eb0*/  HMMA.16816.F32.BF16 R112, R100.reuse, R68, RZ ;  /* 0x000000446470723c */ /* 0x044fe200000418ff */
[--C-:B------:R-:W-:Y:S01]  /*3ec0*/  FFMA.FTZ R123, R116, c[0x0][0x23c], -R55.reuse ;  /* 0x00008f00747b7a23 */ /* 0x100fe20000010837 */
[----:B------:R-:W-:Y:S01]  /*3ed0*/  MUFU.EX2 R38, R38 ;  /* 0x0000002600267308 */ /* 0x000fe20000000800 */
[--C-:B------:R-:W-:Y:S02]  /*3ee0*/  FFMA.FTZ R125, R62, c[0x0][0x23c], -R55.reuse ;  /* 0x00008f003e7d7a23 */ /* 0x100fe40000010837 */
[--C-:B------:R-:W-:Y:S02]  /*3ef0*/  FFMA.FTZ R66, R66, c[0x0][0x23c], -R55.reuse ;  /* 0x00008f0042427a23 */ /* 0x100fe40000010837 */
[----:B------:R-:W-:Y:S01]  /*3f00*/  FFMA.FTZ R64, R64, c[0x0][0x23c], -R55 ;  /* 0x00008f0040407a23 */ /* 0x000fe20000010837 */
[----:B------:R-:W-:Y:S01]  /*3f10*/  HMMA.16816.F32.BF16 R80, R100, R84, RZ ;  /* 0x000000546450723c */ /* 0x000fe200000418ff */
[--C-:B------:R-:W-:Y:S01]  /*3f20*/  FFMA.FTZ R62, R65, c[0x0][0x23c], -R50.reuse ;  /* 0x00008f00413e7a23 */ /* 0x100fe20000010832 */
[----:B------:R-:W1:Y:S01]  /*3f30*/  MUFU.EX2 R35, R35 ;  /* 0x0000002300237308 */ /* 0x000e620000000800 */
[----:B------:R-:W-:-:S02]  /*3f40*/  FFMA.FTZ R63, R63, c[0x0][0x23c], -R50 ;  /* 0x00008f003f3f7a23 */ /* 0x000fc40000010832 */
[--C-:B------:R-:W-:Y:S02]  /*3f50*/  FFMA.FTZ R116, R61, c[0x0][0x23c], -R50.reuse ;  /* 0x00008f003d747a23 */ /* 0x100fe40000010832 */
[----:B------:R-:W-:Y:S01]  /*3f60*/  FFMA.FTZ R59, R59, c[0x0][0x23c], -R50 ;  /* 0x00008f003b3b7a23 */ /* 0x000fe20000010832 */
        /* <DEDUP_REMOVED lines=8> */
[----:B------:R-:W2:Y:S01]  /*3ff0*/  MUFU.EX2 R31, R31 ;  /* 0x0000001f001f7308 */ /* 0x000ea20000000800 */
[----:B------:R-:W-:-:S02]  /*4000*/  FADD.FTZ R43, R43, R42 ;  /* 0x0000002a2b2b7221 */ /* 0x000fc40000010000 */
[----:B------:R-:W-:Y:S02]  /*4010*/  FFMA.FTZ R195, R52, c[0x0][0x23c], -R55 ;  /* 0x00008f0034c37a23 */ /* 0x000fe40000010837 */
[--C-:B------:R-:W-:Y:S01]  /*4020*/  FFMA.FTZ R52, R51, c[0x0][0x23c], -R50.reuse ;  /* 0x00008f0033347a23 */ /* 0x100fe20000010832 */
[----:B------:R-:W-:Y:S01]  /*4030*/  HMMA.16816.F32.BF16 R68, R100, R70, RZ ;  /* 0x000000466444723c */ /* 0x000fe200000418ff */
[--C-:B------:R-:W-:Y:S01]  /*4040*/  FFMA.FTZ R49, R49, c[0x0][0x23c], -R50.reuse ;  /* 0x00008f0031317a23 */ /* 0x100fe20000010832 */
[----:B------:R-:W-:Y:S01]  /*4050*/  MUFU.EX2 R33, R33 ;  /* 0x0000002100217308 */ /* 0x000fe20000000800 */
[----:B------:R-:W-:-:S05]  /*4060*/  FFMA.FTZ R196, R48, c[0x0][0x23c], -R50 ;  /* 0x00008f0030c47a23 */ /* 0x000fca0000010832 */
[C---:B------:R-:W-:Y:S02]  /*4070*/  HMMA.16816.F32.BF16 R84, R100.reuse, R86, RZ ;  /* 0x000000566454723c */ /* 0x040fe400000418ff */
[----:B------:R-:W4:Y:S06]  /*4080*/  MUFU.EX2 R28, R28 ;  /* 0x0000001c001c7308 */ /* 0x000f2c0000000800 */
[C---:B------:R-:W-:Y:S02]  /*4090*/  HMMA.16816.F32.BF16 R108, R100.reuse, R110, RZ ;  /* 0x0000006e646c723c */ /* 0x040fe400000418ff */
[----:B------:R-:W-:Y:S06]  /*40a0*/  MUFU.EX2 R29, R29 ;  /* 0x0000001d001d7308 */ /* 0x000fec0000000800 */
[C---:B------:R-:W-:Y:S02]  /*40b0*/  HMMA.16816.F32.BF16 R96, R100.reuse, R98, RZ ;  /* 0x000000626460723c */ /* 0x040fe400000418ff */
[----:B------:R-:W-:Y:S06]  /*40c0*/  MUFU.EX2 R4, R4 ;  /* 0x0000000400047308 */ /* 0x000fec0000000800 */
[C---:B------:R-:W-:Y:S02]  /*40d0*/  HMMA.16816.F32.BF16 R104, R100.reuse, R8, RZ ;  /* 0x000000086468723c */ /* 0x040fe400000418ff */
[----:B------:R-:W-:Y:S05]  /*40e0*/  MUFU.EX2 R30, R30 ;  /* 0x0000001e001e7308 */ /* 0x000fea0000000800 */
[----:B---3--:R-:W-:Y:S01]  /*40f0*/  F2FP.BF16.PACK_AB R8, R36, R39 ;  /* 0x000000272408723e */ /* 0x008fe200000010ff */
[----:B------:R-:W-:Y:S01]  /*4100*/  HMMA.16816.F32.BF16 R100, R100, R10, RZ ;  /* 0x0000000a6464723c */ /* 0x000fe200000418ff */
[----:B-1----:R-:W-:Y:S01]  /*4110*/  F2FP.BF16.PACK_AB R9, R35, R38 ;  /* 0x000000262309723e */ /* 0x002fe200000010ff */
[----:B------:R-:W1:Y:S01]  /*4120*/  MUFU.EX2 R7, R7 ;  /* 0x0000000700077308 */ /* 0x000e620000000800 */
[----:B------:R-:W-:-:S02]  /*4130*/  FADD.FTZ R39, R39, R40 ;  /* 0x0000002827277221 */ /* 0x000fc40000010000 */
[----:B------:R-:W-:Y:S02]  /*4140*/  FADD.FTZ R38, R38, R43 ;  /* 0x0000002b26267221 */ /* 0x000fe40000010000 */
[----:B------:R-:W-:Y:S01]  /*4150*/  F2FP.BF16.PACK_AB R10, R32, R37 ;  /* 0x00000025200a723e */ /* 0x000fe200000010ff */
[----:B------:R-:W-:Y:S01]  /*4160*/  FADD.FTZ R36, R36, R39 ;  /* 0x0000002724247221 */ /* 0x000fe20000010000 */
[----:B--2---:R-:W-:Y:S01]  /*4170*/  F2FP.BF16.PACK_AB R11, R31, R34 ;  /* 0x000000221f0b723e */ /* 0x004fe200000010ff */
[----:B------:R-:W-:Y:S01]  /*4180*/  MUFU.EX2 R6, R6 ;  /* 0x0000000600067308 */ /* 0x000fe20000000800 */
[----:B------:R-:W-:Y:S02]  /*4190*/  FADD.FTZ R35, R35, R38 ;  /* 0x0000002623237221 */ /* 0x000fe40000010000 */
[----:B------:R-:W-:Y:S02]  /*41a0*/  FADD.FTZ R37, R37, R36 ;  /* 0x0000002425257221 */ /* 0x000fe40000010000 */
[----:B------:R-:W-:Y:S01]  /*41b0*/  FADD.FTZ R34, R34, R35 ;  /* 0x0000002322227221 */ /* 0x000fe20000010000 */
[----:B------:R-:W-:Y:S01]  /*41c0*/  HMMA.16816.F32.BF16 R72, R8, R12, R72 ;  /* 0x0000000c0848723c */ /* 0x000fe20000041848 */
        /* <DEDUP_REMOVED lines=11> */
[C---:B------:R-:W-:Y:S02]  /*4280*/  HMMA.16816.F32.BF16 R80, R8.reuse, R20, R80 ;  /* 0x000000140850723c */ /* 0x040fe40000041850 */
[----:B------:R-:W-:Y:S06]  /*4290*/  MUFU.EX2 R118, R118 ;  /* 0x0000007600767308 */ /* 0x000fec0000000800 */
[C---:B------:R-:W-:Y:S01]  /*42a0*/  HMMA.16816.F32.BF16 R84, R8.reuse, R22, R84 ;  /* 0x000000160854723c */ /* 0x040fe20000041854 */
[----:B------:R-:W-:Y:S01]  /*42b0*/  LDSM.16.MT88.4 R20, [R173+0x9800] ;  /* 0x00980000ad14783b */ /* 0x000fe20000004200 */
[----:B------:R-:W-:Y:S06]  /*42c0*/  MUFU.EX2 R117, R117 ;  /* 0x0000007500757308 */ /* 0x000fec0000000800 */
[C---:B------:R-:W-:Y:S02]  /*42d0*/  HMMA.16816.F32.BF16 R88, R8.reuse, R16, R88 ;  /* 0x000000100858723c */ /* 0x040fe40000041858 */
[----:B------:R-:W1:Y:S06]  /*42e0*/  MUFU.EX2 R122, R122 ;  /* 0x0000007a007a7308 */ /* 0x000e6c0000000800 */
[C---:B---3--:R-:W-:Y:S02]  /*42f0*/  HMMA.16816.F32.BF16 R92, R8.reuse, R12, R92 ;  /* 0x0000000c085c723c */ /* 0x048fe4000004185c */
[----:B------:R-:W-:Y:S06]  /*4300*/  MUFU.EX2 R120, R120 ;  /* 0x0000007800787308 */ /* 0x000fec0000000800 */
[C---:B------:R-:W-:Y:S01]  /*4310*/  HMMA.16816.F32.BF16 R96, R8.reuse, R14, R96 ;  /* 0x0000000e0860723c */ /* 0x040fe20000041860 */
[----:B------:R-:W3:Y:S01]  /*4320*/  LDSM.16.MT88.4 R12, [R173+0xb800] ;  /* 0x00b80000ad0c783b */ /* 0x000ee20000004200 */
[----:B------:R-:W2:Y:S06]  /*4330*/  MUFU.EX2 R119, R119 ;  /* 0x0000007700777308 */ /* 0x000eac0000000800 */
[C---:B------:R-:W-:Y:S01]  /*4340*/  HMMA.16816.F32.BF16 R108, R8.reuse, R18, R108 ;  /* 0x00000012086c723c */ /* 0x040fe2000004186c */
[----:B------:R-:W5:Y:S01]  /*4350*/  LDSM.16.MT88.4 R16, [R172+0x9800] ;  /* 0x00980000ac10783b */ /* 0x000f620000004200 */
[----:B------:R-:W-:Y:S06]  /*4360*/  MUFU.EX2 R131, R131 ;  /* 0x0000008300837308 */ /* 0x000fec0000000800 */
[C---:B-1----:R-:W-:Y:S02]  /*4370*/  HMMA.16816.F32.BF16 R104, R8.reuse, R24, R104 ;  /* 0x000000180868723c */ /* 0x042fe40000041868 */
[----:B------:R-:W1:Y:S06]  /*4380*/  MUFU.EX2 R130, R130 ;  /* 0x0000008200827308 */ /* 0x000e6c0000000800 */
[----:B------:R-:W-:Y:S01]  /*4390*/  HMMA.16816.F32.BF16 R100, R8, R26, R100 ;  /* 0x0000001a0864723c */ /* 0x000fe20000041864 */
[----:B------:R-:W-:Y:S01]  /*43a0*/  LDSM.16.MT88.4 R24, [R173+0x9c00] ;  /* 0x009c0000ad18783b */ /* 0x000fe20000004200 */
[----:B------:R-:W-:Y:S05]  /*43b0*/  MUFU.EX2 R129, R129 ;  /* 0x0000008100817308 */ /* 0x000fea0000000800 */
[----:B----4-:R-:W-:Y:S01]  /*43c0*/  F2FP.BF16.PACK_AB R8, R28, R33 ;  /* 0x000000211c08723e */ /* 0x010fe200000010ff */
[----:B------:R-:W-:Y:S01]  /*43d0*/  FADD.FTZ R33, R33, R32 ;  /* 0x0000002021217221 */ /* 0x000fe20000010000 */
[----:B------:R-:W-:Y:S01]  /*43e0*/  F2FP.BF16.PACK_AB R9, R7, R30 ;  /* 0x0000001e0709723e */ /* 0x000fe200000010ff */
[----:B------:R-:W-:Y:S01]  /*43f0*/  MUFU.EX2 R132, R132 ;  /* 0x0000008400847308 */ /* 0x000fe20000000800 */
[----:B------:R-:W-:Y:S01]  /*4400*/  F2FP.BF16.PACK_AB R10, R4, R29 ;  /* 0x0000001d040a723e */ /* 0x000fe200000010ff */
[----:B------:R-:W-:Y:S01]  /*4410*/  FADD.FTZ R30, R30, R31 ;  /* 0x0000001f1e1e7221 */ /* 0x000fe20000010000 */
[----:B--2---:R-:W-:Y:S01]  /*4420*/  F2FP.BF16.PACK_AB R11, R3, R6 ;  /* 0x00000006030b723e */ /* 0x004fe200000010ff */
[----:B------:R-:W-:-:S02]  /*4430*/  FADD.FTZ R28, R28, R33 ;  /* 0x000000211c1c7221 */ /* 0x000fc40000010000 */
[----:B------:R-:W-:Y:S02]  /*4440*/  FADD.FTZ R7, R7, R30 ;  /* 0x0000001e07077221 */ /* 0x000fe40000010000 */
[----:B------:R-:W-:Y:S01]  /*4450*/  MUFU.EX2 R133, R133 ;  /* 0x0000008500857308 */ /* 0x000fe20000000800 */
[----:B------:R-:W-:Y:S01]  /*4460*/  FADD.FTZ R29, R29, R28 ;  /* 0x0000001c1d1d7221 */ /* 0x000fe20000010000 */
[C---:B---3--:R-:W-:Y:S01]  /*4470*/  HMMA.16816.F32.BF16 R80, R8.reuse, R12, R80 ;  /* 0x0000000c0850723c */ /* 0x048fe20000041850 */
[----:B------:R-:W-:Y:S02]  /*4480*/  FADD.FTZ R6, R6, R7 ;  /* 0x0000000706067221 */ /* 0x000fe40000010000 */
[----:B------:R-:W-:Y:S02]  /*4490*/  FADD.FTZ R4, R4, R29 ;  /* 0x0000001d04047221 */ /* 0x000fe40000010000 */
[----:B------:R-:W-:Y:S01]  /*44a0*/  FADD.FTZ R6, R3, R6 ;  /* 0x0000000603067221 */ /* 0x000fe20000010000 */
[----:B------:R-:W2:Y:S02]  /*44b0*/  MUFU.EX2 R136, R136 ;  /* 0x0000008800887308 */ /* 0x000ea40000000800 */
[C---:B------:R-:W-:Y:S01]  /*44c0*/  HMMA.16816.F32.BF16 R84, R8.reuse, R14, R84 ;  /* 0x0000000e0854723c */ /* 0x040fe20000041854 */
[----:B------:R-:W3:Y:S05]  /*44d0*/  LDSM.16.MT88.4 R12, [R172+0xd800] ;  /* 0x00d80000ac0c783b */ /* 0x000eea0000004200 */
[----:B------:R-:W-:Y:S02]  /*44e0*/  MUFU.EX2 R135, R135 ;  /* 0x0000008700877308 */ /* 0x000fe40000000800 */
[C---:B------:R-:W-:Y:S06]  /*44f0*/  HMMA.16816.F32.BF16 R112, R8.reuse, R20, R112 ;  /* 0x000000140870723c */ /* 0x040fec0000041870 */
[----:B------:R-:W4:Y:S02]  /*4500*/  MUFU.EX2 R138, R138 ;  /* 0x0000008a008a7308 */ /* 0x000f240000000800 */
[C---:B------:R-:W-:Y:S01]  /*4510*/  HMMA.16816.F32.BF16 R68, R8.reuse, R22, R68 ;  /* 0x000000160844723c */ /* 0x040fe20000041844 */
[----:B------:R-:W1:Y:S05]  /*4520*/  LDSM.16.MT88.4 R20, [R172+0xb800] ;  /* 0x00b80000ac14783b */ /* 0x000e6a0000004200 */
[----:B------:R-:W-:Y:S02]  /*4530*/  MUFU.EX2 R137, R137 ;  /* 0x0000008900897308 */ /* 0x000fe40000000800 */
[C---:B-----5:R-:W-:Y:S06]  /*4540*/  HMMA.16816.F32.BF16 R72, R8.reuse, R16, R72 ;  /* 0x000000100848723c */ /* 0x060fec0000041848 */
[----:B------:R-:W5:Y:S02]  /*4550*/  MUFU.EX2 R126, R126 ;  /* 0x0000007e007e7308 */ /* 0x000f640000000800 */
[C---:B------:R-:W-:Y:S01]  /*4560*/  HMMA.16816.F32.BF16 R76, R8.reuse, R18, R76 ;  /* 0x00000012084c723c */ /* 0x040fe2000004184c */
[----:B------:R-:W2:Y:S05]  /*4570*/  LDSM.16.MT88.4 R16, [R173+0xd800] ;  /* 0x00d80000ad10783b */ /* 0x000eaa0000004200 */
[----:B------:R-:W-:Y:S02]  /*4580*/  MUFU.EX2 R139, R139 ;  /* 0x0000008b008b7308 */ /* 0x000fe40000000800 */
[C---:B---3--:R-:W-:Y:S06]  /*4590*/  HMMA.16816.F32.BF16 R104, R8.reuse, R12, R104 ;  /* 0x0000000c0868723c */ /* 0x048fec0000041868 */
[----:B------:R-:W-:Y:S02]  /*45a0*/  MUFU.EX2 R124, R124 ;  /* 0x0000007c007c7308 */ /* 0x000fe40000000800 */
[C---:B------:R-:W-:Y:S01]  /*45b0*/  HMMA.16816.F32.BF16 R100, R8.reuse, R14, R100 ;  /* 0x0000000e0864723c */ /* 0x040fe20000041864 */
[----:B------:R-:W3:Y:S05]  /*45c0*/  LDSM.16.MT88.4 R12, [R173+0xbc00] ;  /* 0x00bc0000ad0c783b */ /* 0x000eea0000004200 */
[----:B------:R-:W-:Y:S02]  /*45d0*/  MUFU.EX2 R127, R127 ;  /* 0x0000007f007f7308 */ /* 0x000fe40000000800 */
[C---:B-1----:R-:W-:Y:S06]  /*45e0*/  HMMA.16816.F32.BF16 R88, R8.reuse, R20, R88 ;  /* 0x000000140858723c */ /* 0x042fec0000041858 */
[----:B------:R-:W1:Y:S02]  /*45f0*/  MUFU.EX2 R128, R128 ;  /* 0x0000008000807308 */ /* 0x000e640000000800 */
[C---:B------:R-:W-:Y:S01]  /*4600*/  HMMA.16816.F32.BF16 R108, R8.reuse, R22, R108 ;  /* 0x00000016086c723c */ /* 0x040fe2000004186c */
[----:B------:R-:W-:Y:S05]  /*4610*/  LDSM.16.MT88.4 R20, [R172+0xbc00] ;  /* 0x00bc0000ac14783b */ /* 0x000fea0000004200 */
[----:B------:R-:W-:Y:S02]  /*4620*/  MUFU.EX2 R134, R134 ;  /* 0x0000008600867308 */ /* 0x000fe40000000800 */
[C---:B--2---:R-:W-:Y:S06]  /*4630*/  HMMA.16816.F32.BF16 R92, R8.reuse, R16, R92 ;  /* 0x00000010085c723c */ /* 0x044fec000004185c */
[----:B------:R-:W2:Y:S02]  /*4640*/  MUFU.EX2 R121, R121 ;  /* 0x0000007900797308 */ /* 0x000ea40000000800 */
[----:B------:R-:W-:Y:S01]  /*4650*/  HMMA.16816.F32.BF16 R96, R8, R18, R96 ;  /* 0x000000120860723c */ /* 0x000fe20000041860 */
[----:B------:R-:W1:Y:S05]  /*4660*/  LDSM.16.MT88.4 R16, [R172+0x9c00] ;  /* 0x009c0000ac10783b */ /* 0x000e6a0000004200 */
[----:B------:R-:W-:Y:S01]  /*4670*/  MUFU.EX2 R123, R123 ;  /* 0x0000007b007b7308 */ /* 0x000fe20000000800 */
[----:B------:R-:W-:Y:S01]  /*4680*/  F2FP.BF16.PACK_AB R8, R56, R57 ;  /* 0x000000393808723e */ /* 0x000fe200000010ff */
[----:B------:R-:W-:Y:S01]  /*4690*/  FADD.FTZ R57, R57, R4 ;  /* 0x0000000439397221 */ /* 0x000fe20000010000 */
[----:B------:R-:W-:Y:S01]  /*46a0*/  F2FP.BF16.PACK_AB R9, R122, R117 ;  /* 0x000000757a09723e */ /* 0x000fe200000010ff */
[----:B------:R-:W-:Y:S01]  /*46b0*/  FADD.FTZ R117, R117, R6 ;  /* 0x0000000675757221 */ /* 0x000fe20000010000 */
[----:B------:R-:W-:Y:S01]  /*46c0*/  F2FP.BF16.PACK_AB R10, R118, R67 ;  /* 0x00000043760a723e */ /* 0x000fe200000010ff */
[----:B------:R-:W-:Y:S01]  /*46d0*/  FADD.FTZ R56, R56, R57 ;  /* 0x0000003938387221 */ /* 0x000fe20000010000 */
[----:B------:R-:W-:Y:S01]  /*46e0*/  F2FP.BF16.PACK_AB R11, R119, R120 ;  /* 0x00000078770b723e */ /* 0x000fe200000010ff */
[----:B------:R-:W1:Y:S01]  /*46f0*/  MUFU.EX2 R66, R66 ;  /* 0x0000004200427308 */ /* 0x000e620000000800 */
[----:B------:R-:W-:-:S02]  /*4700*/  FADD.FTZ R117, R122, R117 ;  /* 0x000000757a757221 */ /* 0x000fc40000010000 */
[----:B------:R-:W-:Y:S02]  /*4710*/  FADD.FTZ R67, R67, R56 ;  /* 0x0000003843437221 */ /* 0x000fe40000010000 */
[----:B------:R-:W-:Y:S01]  /*4720*/  FADD.FTZ R120, R120, R117 ;  /* 0x0000007578787221 */ /* 0x000fe20000010000 */
[----:B---3--:R-:W-:Y:S01]  /*4730*/  HMMA.16816.F32.BF16 R80, R8, R12, R80 ;  /* 0x0000000c0850723c */ /* 0x008fe20000041850 */
[----:B------:R-:W-:Y:S01]  /*4740*/  FADD.FTZ R118, R118, R67 ;  /* 0x0000004376767221 */ /* 0x000fe20000010000 */
[----:B------:R-:W-:Y:S01]  /*4750*/  MUFU.EX2 R64, R64 ;  /* 0x0000004000407308 */ /* 0x000fe20000000800 */
[----:B------:R-:W-:-:S05]  /*4760*/  FADD.FTZ R120, R119, R120 ;  /* 0x0000007877787221 */ /* 0x000fca0000010000 */
[C---:B------:R-:W-:Y:S01]  /*4770*/  HMMA.16816.F32.BF16 R84, R8.reuse, R14, R84 ;  /* 0x0000000e0854723c */ /* 0x040fe20000041854 */
[----:B------:R-:W3:Y:S01]  /*4780*/  LDSM.16.MT88.4 R12, [R172+0xdc00] ;  /* 0x00dc0000ac0c783b */ /* 0x000ee20000004200 */
[----:B------:R-:W-:Y:S06]  /*4790*/  MUFU.EX2 R125, R125 ;  /* 0x0000007d007d7308 */ /* 0x000fec0000000800 */
[C---:B------:R-:W-:Y:S02]  /*47a0*/  HMMA.16816.F32.BF16 R112, R8.reuse, R24, R112 ;  /* 0x000000180870723c */ /* 0x040fe40000041870 */
[----:B------:R-:W-:Y:S06]  /*47b0*/  MUFU.EX2 R62, R62 ;  /* 0x0000003e003e7308 */ /* 0x000fec0000000800 */
[C---:B-1----:R-:W-:Y:S02]  /*47c0*/  HMMA.16816.F32.BF16 R72, R8.reuse, R16, R72 ;  /* 0x000000100848723c */ /* 0x042fe40000041848 */
[----:B------:R-:W1:Y:S06]  /*47d0*/  MUFU.EX2 R63, R63 ;  /* 0x0000003f003f7308 */ /* 0x000e6c0000000800 */
[C---:B------:R-:W-:Y:S01]  /*47e0*/  HMMA.16816.F32.BF16 R76, R8.reuse, R18, R76 ;  /* 0x00000012084c723c */ /* 0x040fe2000004184c */
[----:B------:R-:W1:Y:S01]  /*47f0*/  LDSM.16.MT88.4 R16, [R173+0xdc00] ;  /* 0x00dc0000ad10783b */ /* 0x000e620000004200 */
[----:B------:R-:W-:Y:S06]  /*4800*/  MUFU.EX2 R116, R116 ;  /* 0x0000007400747308 */ /* 0x000fec0000000800 */
[C---:B------:R-:W-:Y:S01]  /*4810*/  HMMA.16816.F32.BF16 R68, R8.reuse, R26, R68 ;  /* 0x0000001a0844723c */ /* 0x040fe20000041844 */
[----:B------:R-:W-:Y:S01]  /*4820*/  LDSM.16.MT88.4 R24, [R173+0xa000] ;  /* 0x00a00000ad18783b */ /* 0x000fe20000004200 */
[----:B------:R-:W1:Y:S06]  /*4830*/  MUFU.EX2 R59, R59 ;  /* 0x0000003b003b7308 */ /* 0x000e6c0000000800 */
[C---:B------:R-:W-:Y:S02]  /*4840*/  HMMA.16816.F32.BF16 R88, R8.reuse, R20, R88 ;  /* 0x000000140858723c */ /* 0x040fe40000041858 */
[----:B------:R-:W-:Y:S06]  /*4850*/  MUFU.EX2 R195, R195 ;  /* 0x000000c300c37308 */ /* 0x000fec0000000800 */
[C---:B---3--:R-:W-:Y:S02]  /*4860*/  HMMA.16816.F32.BF16 R104, R8.reuse, R12, R104 ;  /* 0x0000000c0868723c */ /* 0x048fe40000041868 */
[----:B------:R-:W-:Y:S06]  /*4870*/  MUFU.EX2 R52, R52 ;  /* 0x0000003400347308 */ /* 0x000fec0000000800 */
[C---:B------:R-:W-:Y:S01]  /*4880*/  HMMA.16816.F32.BF16 R100, R8.reuse, R14, R100 ;  /* 0x0000000e0864723c */ /* 0x040fe20000041864 */
[----:B------:R-:W3:Y:S01]  /*4890*/  LDSM.16.MT88.4 R12, [R172+0xa000] ;  /* 0x00a00000ac0c783b */ /* 0x000ee20000004200 */
[----:B------:R-:W-:Y:S06]  /*48a0*/  MUFU.EX2 R49, R49 ;  /* 0x0000003100317308 */ /* 0x000fec0000000800 */
[C---:B------:R-:W-:Y:S01]  /*48b0*/  HMMA.16816.F32.BF16 R108, R8.reuse, R22, R108 ;  /* 0x00000016086c723c */ /* 0x040fe2000004186c */
[----:B------:R-:W-:Y:S01]  /*48c0*/  LDSM.16.MT88.4 R20, [R173+0xc000] ;  /* 0x00c00000ad14783b */ /* 0x000fe20000004200 */
[----:B------:R-:W-:Y:S06]  /*48d0*/  MUFU.EX2 R196, R196 ;  /* 0x000000c400c47308 */ /* 0x000fec0000000800 */
[C---:B-1----:R-:W-:Y:S08]  /*48e0*/  HMMA.16816.F32.BF16 R92, R8.reuse, R16, R92 ;  /* 0x00000010085c723c */ /* 0x042ff0000004185c */
[----:B------:R-:W-:Y:S01]  /*48f0*/  HMMA.16816.F32.BF16 R96, R8, R18, R96 ;  /* 0x000000120860723c */ /* 0x000fe20000041860 */
[----:B------:R-:W1:Y:S06]  /*4900*/  LDSM.16.MT88.4 R16, [R172+0xc000] ;  /* 0x00c00000ac10783b */ /* 0x000e6c0000004200 */
[----:B------:R-:W-:Y:S01]  /*4910*/  F2FP.BF16.PACK_AB R8, R130, R131 ;  /* 0x000000838208723e */ /* 0x000fe200000010ff */
[----:B------:R-:W-:Y:S01]  /*4920*/  FADD.FTZ R131, R131, R118 ;  /* 0x0000007683837221 */ /* 0x000fe20000010000 */
[----:B------:R-:W-:Y:S01]  /*4930*/  F2FP.BF16.PACK_AB R9, R136, R133 ;  /* 0x000000858809723e */ /* 0x000fe200000010ff */
[----:B------:R-:W-:Y:S01]  /*4940*/  FADD.FTZ R133, R133, R120 ;  /* 0x0000007885857221 */ /* 0x000fe20000010000 */
[----:B------:R-:W-:Y:S01]  /*4950*/  F2FP.BF16.PACK_AB R10, R132, R129 ;  /* 0x00000081840a723e */ /* 0x000fe200000010ff */
[----:B------:R-:W-:Y:S01]  /*4960*/  FADD.FTZ R130, R130, R131 ;  /* 0x0000008382827221 */ /* 0x000fe20000010000 */
[----:B----4-:R-:W-:Y:S01]  /*4970*/  F2FP.BF16.PACK_AB R11, R138, R135 ;  /* 0x000000878a0b723e */ /* 0x010fe200000010ff */
[----:B------:R-:W-:-:S02]  /*4980*/  FADD.FTZ R136, R136, R133 ;  /* 0x0000008588887221 */ /* 0x000fc40000010000 */
[----:B------:R-:W-:Y:S02]  /*4990*/  FADD.FTZ R129, R129, R130 ;  /* 0x0000008281817221 */ /* 0x000fe40000010000 */
[----:B------:R-:W-:Y:S02]  /*49a0*/  FADD.FTZ R135, R135, R136 ;  /* 0x0000008887877221 */ /* 0x000fe40000010000 */
[----:B---3--:R-:W-:Y:S01]  /*49b0*/  HMMA.16816.F32.BF16 R72, R8, R12, R72 ;  /* 0x0000000c0848723c */ /* 0x008fe20000041848 */
[----:B------:R-:W-:Y:S02]  /*49c0*/  FADD.FTZ R132, R132, R129 ;  /* 0x0000008184847221 */ /* 0x000fe40000010000 */
[----:B------:R-:W-:-:S05]  /*49d0*/  FADD.FTZ R138, R138, R135 ;  /* 0x000000878a8a7221 */ /* 0x000fca0000010000 */
[C---:B------:R-:W-:Y:S01]  /*49e0*/  HMMA.16816.F32.BF16 R76, R8.reuse, R14, R76 ;  /* 0x0000000e084c723c */ /* 0x040fe2000004184c */
[----:B------:R-:W3:Y:S07]  /*49f0*/  LDSM.16.MT88.4 R12, [R173+0xe000] ;  /* 0x00e00000ad0c783b */ /* 0x000eee0000004200 */
[C---:B------:R-:W-:Y:S08]  /*4a00*/  HMMA.16816.F32.BF16 R112, R8.reuse, R24, R112 ;  /* 0x000000180870723c */ /* 0x040ff00000041870 */
[C---:B------:R-:W-:Y:S01]  /*4a10*/  HMMA.16816.F32.BF16 R68, R8.reuse, R26, R68 ;  /* 0x0000001a0844723c */ /* 0x040fe20000041844 */
[----:B------:R-:W4:Y:S07]  /*4a20*/  LDSM.16.MT88.4 R24, [R172+0xe000] ;  /* 0x00e00000ac18783b */ /* 0x000f2e0000004200 */
[C---:B-1----:R-:W-:Y:S08]  /*4a30*/  HMMA.16816.F32.BF16 R88, R8.reuse, R16, R88 ;  /* 0x000000100858723c */ /* 0x042ff00000041858 */
[C---:B------:R-:W-:Y:S01]  /*4a40*/  HMMA.16816.F32.BF16 R108, R8.reuse, R18, R108 ;  /* 0x00000012086c723c */ /* 0x040fe2000004186c */
[----:B------:R-:W1:Y:S07]  /*4a50*/  LDSM.16.MT88.4 R16, [R172+0xa400] ;  /* 0x00a40000ac10783b */ /* 0x000e6e0000004200 */
[C---:B------:R-:W-:Y:S08]  /*4a60*/  HMMA.16816.F32.BF16 R80, R8.reuse, R20, R80 ;  /* 0x000000140850723c */ /* 0x040ff00000041850 */
[C---:B---3--:R-:W-:Y:S08]  /*4a70*/  HMMA.16816.F32.BF16 R92, R8.reuse, R12, R92 ;  /* 0x0000000c085c723c */ /* 0x048ff0000004185c */
[C---:B------:R-:W-:Y:S01]  /*4a80*/  HMMA.16816.F32.BF16 R96, R8.reuse, R14, R96 ;  /* 0x0000000e0860723c */ /* 0x040fe20000041860 */
[----:B------:R-:W3:Y:S07]  /*4a90*/  LDSM.16.MT88.4 R12, [R173+0xc400] ;  /* 0x00c40000ad0c783b */ /* 0x000eee0000004200 */
[C---:B------:R-:W-:Y:S01]  /*4aa0*/  HMMA.16816.F32.BF16 R84, R8.reuse, R22, R84 ;  /* 0x000000160854723c */ /* 0x040fe20000041854 */
[----:B------:R-:W3:Y:S07]  /*4ab0*/  LDSM.16.MT88.4 R20, [R173+0xa400] ;  /* 0x00a40000ad14783b */ /* 0x000eee0000004200 */
[C---:B----4-:R-:W-:Y:S08]  /*4ac0*/  HMMA.16816.F32.BF16 R104, R8.reuse, R24, R104 ;  /* 0x000000180868723c */ /* 0x050ff00000041868 */
[----:B------:R-:W-:Y:S01]  /*4ad0*/  HMMA.16816.F32.BF16 R100, R8, R26, R100 ;  /* 0x0000001a0864723c */ /* 0x000fe20000041864 */
[----:B------:R-:W-:Y:S06]  /*4ae0*/  LDSM.16.MT88.4 R24, [R173+0xa800] ;  /* 0x00a80000ad18783b */ /* 0x000fec0000004200 */
[----:B-----5:R-:W-:Y:S01]  /*4af0*/  F2FP.BF16.PACK_AB R8, R126, R137 ;  /* 0x000000897e08723e */ /* 0x020fe200000010ff */
[----:B------:R-:W-:Y:S01]  /*4b00*/  FADD.FTZ R137, R137, R132 ;  /* 0x0000008489897221 */ /* 0x000fe20000010000 */
[----:B------:R-:W-:Y:S01]  /*4b10*/  F2FP.BF16.PACK_AB R9, R128, R127 ;  /* 0x0000007f8009723e */ /* 0x000fe200000010ff */
[----:B------:R-:W-:Y:S01]  /*4b20*/  FADD.FTZ R127, R127, R138 ;  /* 0x0000008a7f7f7221 */ /* 0x000fe20000010000 */
[----:B------:R-:W-:Y:S01]  /*4b30*/  F2FP.BF16.PACK_AB R10, R124, R139 ;  /* 0x0000008b7c0a723e */ /* 0x000fe200000010ff */
[----:B------:R-:W-:Y:S01]  /*4b40*/  FADD.FTZ R126, R126, R137 ;  /* 0x000000897e7e7221 */ /* 0x000fe20000010000 */
[----:B--2---:R-:W-:Y:S01]  /*4b50*/  F2FP.BF16.PACK_AB R11, R121, R134 ;  /* 0x00000086790b723e */ /* 0x004fe200000010ff */
        /* <DEDUP_REMOVED lines=8> */
[C---:B---3--:R-:W-:Y:S08]  /*4be0*/  HMMA.16816.F32.BF16 R80, R8.reuse, R12, R80 ;  /* 0x0000000c0850723c */ /* 0x048ff00000041850 */
        /* <DEDUP_REMOVED lines=36> */
[--C-:B------:R-:W-:Y:S01]  /*4e30*/  FFMA.FTZ R24, R60, c[0x0][0x23c], -R55.reuse ;  /* 0x00008f003c187a23 */ /* 0x100fe20000010837 */
[----:B-1----:R-:W-:Y:S01]  /*4e40*/  HMMA.16816.F32.BF16 R92, R8, R16, R92 ;  /* 0x00000010085c723c */ /* 0x002fe2000004185c */
[----:B------:R-:W-:-:S04]  /*4e50*/  FFMA.FTZ R25, R58, c[0x0][0x23c], -R55 ;  /* 0x00008f003a197a23 */ /* 0x000fc80000010837 */
[----:B------:R-:W-:Y:S03]  /*4e60*/  MUFU.EX2 R24, R24 ;  /* 0x0000001800187308 */ /* 0x000fe60000000800 */
[C---:B------:R-:W-:Y:S01]  /*4e70*/  HMMA.16816.F32.BF16 R96, R8.reuse, R18, R96 ;  /* 0x000000120860723c */ /* 0x040fe20000041860 */
[----:B------:R-:W1:Y:S04]  /*4e80*/  LDSM.16.MT88.4 R16, [R172+0xac00] ;  /* 0x00ac0000ac10783b */ /* 0x000e680000004200 */
[----:B------:R-:W4:Y:S03]  /*4e90*/  MUFU.EX2 R25, R25 ;  /* 0x0000001900197308 */ /* 0x000f260000000800 */
[C---:B--2---:R-:W-:Y:S08]  /*4ea0*/  HMMA.16816.F32.BF16 R104, R8.reuse, R12, R104 ;  /* 0x0000000c0868723c */ /* 0x044ff00000041868 */
[C---:B------:R-:W-:Y:S01]  /*4eb0*/  HMMA.16816.F32.BF16 R100, R8.reuse, R14, R100 ;  /* 0x0000000e0864723c */ /* 0x040fe20000041864 */
[----:B------:R-:W2:Y:S07]  /*4ec0*/  LDSM.16.MT88.4 R12, [R173+0xcc00] ;  /* 0x00cc0000ad0c783b */ /* 0x000eae0000004200 */
[----:B------:R-:W-:Y:S07]  /*4ed0*/  HMMA.16816.F32.BF16 R68, R8, R26, R68 ;  /* 0x0000001a0844723c */ /* 0x000fee0000041844 */
[----:B------:R-:W-:Y:S01]  /*4ee0*/  FFMA.FTZ R26, R54, c[0x0][0x23c], -R55 ;  /* 0x00008f00361a7a23 */ /* 0x000fe20000010837 */
[----:B----4-:R-:W-:Y:S01]  /*4ef0*/  F2FP.BF16.PACK_AB R8, R25, R24 ;  /* 0x000000181908723e */ /* 0x010fe200000010ff */
[----:B------:R-:W-:Y:S01]  /*4f00*/  FFMA.FTZ R27, R53, c[0x0][0x23c], -R50 ;  /* 0x00008f00351b7a23 */ /* 0x000fe20000010832 */
[----:B------:R-:W-:Y:S01]  /*4f10*/  F2FP.BF16.PACK_AB R11, R196, R49 ;  /* 0x00000031c40b723e */ /* 0x000fe200000010ff */
[----:B------:R-:W-:-:S02]  /*4f20*/  FADD.FTZ R24, R24, R125 ;  /* 0x0000007d18187221 */ /* 0x000fc40000010000 */
[----:B------:R-:W4:Y:S02]  /*4f30*/  MUFU.EX2 R26, R26 ;  /* 0x0000001a001a7308 */ /* 0x000f240000000800 */
[----:B------:R-:W-:-:S06]  /*4f40*/  FADD.FTZ R25, R25, R24 ;  /* 0x0000001819197221 */ /* 0x000fcc0000010000 */
[----:B------:R-:W5:Y:S01]  /*4f50*/  MUFU.EX2 R27, R27 ;  /* 0x0000001b001b7308 */ /* 0x000f620000000800 */
[----:B----4-:R-:W-:Y:S01]  /*4f60*/  F2FP.BF16.PACK_AB R10, R195, R26 ;  /* 0x0000001ac30a723e */ /* 0x010fe200000010ff */
[----:B------:R-:W-:-:S04]  /*4f70*/  FADD.FTZ R26, R26, R25 ;  /* 0x000000191a1a7221 */ /* 0x000fc80000010000 */
[----:B------:R-:W-:Y:S01]  /*4f80*/  FADD.FTZ R195, R195, R26 ;  /* 0x0000001ac3c37221 */ /* 0x000fe20000010000 */
[----:B-----5:R-:W-:Y:S01]  /*4f90*/  F2FP.BF16.PACK_AB R9, R52, R27 ;  /* 0x0000001b3409723e */ /* 0x020fe200000010ff */
[----:B------:R-:W-:-:S04]  /*4fa0*/  FADD.FTZ R27, R27, R116 ;  /* 0x000000741b1b7221 */ /* 0x000fc80000010000 */
[----:B------:R-:W-:Y:S02]  /*4fb0*/  FADD.FTZ R52, R52, R27 ;  /* 0x0000001b34347221 */ /* 0x000fe40000010000 */
[----:B---3--:R-:W-:Y:S02]  /*4fc0*/  HMMA.16816.F32.BF16 R112, R8, R20, R112 ;  /* 0x000000140870723c */ /* 0x008fe40000041870 */
[----:B------:R-:W-:-:S04]  /*4fd0*/  FADD.FTZ R49, R49, R52 ;  /* 0x0000003431317221 */ /* 0x000fc80000010000 */
[----:B------:R-:W-:Y:S02]  /*4fe0*/  FADD.FTZ R196, R196, R49 ;  /* 0x00000031c4c47221 */ /* 0x000fe40000010000 */
        /* <DEDUP_REMOVED lines=9> */
[C---:B------:R-:W-:Y:S08]  /*5080*/  HMMA.16816.F32.BF16 R108, R8.reuse, R22, R108 ;  /* 0x00000016086c723c */ /* 0x040ff0000004186c */
[C---:B-1----:R-:W-:Y:S08]  /*5090*/  HMMA.16816.F32.BF16 R92, R8.reuse, R16, R92 ;  /* 0x00000010085c723c */ /* 0x042ff0000004185c */
[C---:B------:R-:W-:Y:S08]  /*50a0*/  HMMA.16816.F32.BF16 R96, R8.reuse, R18, R96 ;  /* 0x000000120860723c */ /* 0x040ff00000041860 */
[C---:B--2---:R-:W-:Y:S08]  /*50b0*/  HMMA.16816.F32.BF16 R104, R8.reuse, R12, R104 ;  /* 0x0000000c0868723c */ /* 0x044ff00000041868 */
[----:B------:R-:W-:Y:S01]  /*50c0*/  HMMA.16816.F32.BF16 R100, R8, R14, R100 ;  /* 0x0000000e0864723c */ /* 0x000fe20000041864 */
[----:B------:R-:W-:Y:S07]  /*50d0*/  @!P0 BRA `(.L_x_1807) ;  /* 0x000034e000008947 */ /* 0x000fee0003800000 */
[----:B------:R-:W-:Y:S01]  /*50e0*/  ULDC UR4, c[0x0][0x1a0] ;  /* 0x0000680000047ab9 */ /* 0x000fe20000000800 */
[----:B------:R-:W-:Y:S01]  /*50f0*/  IADD3 R194, R5, -0x2, RZ ;  /* 0xfffffffe05c27810 */ /* 0x000fe20007ffe0ff */
[----:B------:R-:W-:Y:S01]  /*5100*/  ULEA UR4, -UR4, URZ, 0x7 ;  /* 0x0000003f04047291 */ /* 0x000fe2000f8e393f */
[----:B------:R-:W-:-:S02]  /*5110*/  IMAD.MOV.U32 R3, RZ, RZ, R0 ;  /* 0x000000ffff037224 */ /* 0x000fc400078e0000 */
[----:B------:R-:W-:Y:S01]  /*5120*/  IMAD.MOV.U32 R117, RZ, RZ, R2 ;  /* 0x000000ffff757224 */ /* 0x000fe200078e0002 */
[----:B------:R-:W-:Y:S02]  /*5130*/  USHF.R.S32.HI UR6, URZ, 0x1f, UR4 ;  /* 0x0000001f3f067899 */ /* 0x000fe40008011404 */
[----:B------:R-:W-:-:S04]  /*5140*/  MOV R193, UR4 ;  /* 0x0000000400c17c02 */ /* 0x000fc80008000f00 */
[----:B------:R-:W-:-:S04]  /*5150*/  MOV R192, UR6 ;  /* 0x0000000600c07c02 */ /* 0x000fc80008000f00 */
.L_x_1811:
[----:B------:R-:W-:Y:S01]  /*5160*/  MOV R8, R193 ;  /* 0x000000c100087202 */ /* 0x000fe20000000f00 */
[----:B------:R-:W-:Y:S04]  /*5170*/  DEPBAR.LE SB0, 0x0 ;  /* 0x000080000000791a */ /* 0x000fe80000000000 */
[----:B------:R-:W-:Y:S01]  /*5180*/  BAR.SYNC.DEFER_BLOCKING 0x0 ;  /* 0x0000000000007b1d */ /* 0x000fe20000010000 */
[----:B------:R-:W-:Y:S05]  /*5190*/  MOV R0, R192 ;  /* 0x000000c000007202 */ /* 0x000fea0000000f00 */
[----:B------:R-:W-:-:S05]  /*51a0*/  @P6 BRA `(.L_x_1808) ;  /* 0x000003b000006947 */ /* 0x000fca0003800000 */
        /* <DEDUP_REMOVED lines=31> */
[----:B------:R-:W-:Y:S02]  /*53a0*/  ISETP.NE.AND P1, PT, RZ, c[0x0][0x2d0], PT ;  /* 0x0000b400ff007a0c */ /* 0x000fe40003f25270 */
[----:B------:R-:W-:Y:S07]  /*53b0*/  LOP3.LUT R0, RZ, c[0x0][0x2d0], RZ, 0x33, !PT ;  /* 0x0000b400ff007a12 */ /* 0x000fee00078e33ff */
[----:B------:R-:W-:Y:S02]  /*53c0*/  @P5 IADD3 R9, R9, 0x1, RZ ;  /* 0x0000000109095810 */ /* 0x000fe40007ffe0ff */
[----:B------:R-:W-:Y:S03]  /*53d0*/  @P4 IADD3 R8, R8, 0x1, RZ ;  /* 0x0000000108084810 */ /* 0x000fe60007ffe0ff */
[----:B------:R-:W-:Y:S02]  /*53e0*/  @!P2 IMAD.MOV R9, RZ, RZ, -R9 ;  /* 0x000000ffff09a224 */ /* 0x000fe400078e0a09 */
[----:B------:R-:W-:Y:S03]  /*53f0*/  @!P0 IMAD.MOV R8, RZ, RZ, -R8 ;  /* 0x000000ffff088224 */ /* 0x000fe600078e0a08 */
        /* <DEDUP_REMOVED lines=14> */
[----:B------:R-:W-:Y:S04]  /*54e0*/  IMAD R0, R5, c[0x0][0x1a4], R0 ;  /* 0x0000690005007a24 */ /* 0x000fe800078e0200 */
[----:B------:R-:W-:Y:S02]  /*54f0*/  IMAD.IADD R9, R9, 0x1, R0 ;  /* 0x0000000109097824 */ /* 0x000fe400078e0200 */
[----:B--2---:R-:W-:Y:S04]  /*5500*/  IMAD.IADD R2, R2, 0x1, -R7 ;  /* 0x0000000102027824 */ /* 0x004fe800078e0a07 */
[----:B------:R-:W-:Y:S01]  /*5510*/  IMAD.WIDE.U32 R8, R2, c[0x0][0x188], R8 ;  /* 0x0000620002087a25 */ /* 0x000fe200078e0008 */
[----:B------:R-:W-:Y:S05]  /*5520*/  SHF.R.S32.HI R4, RZ, 0x1f, R2 ;  /* 0x0000001fff047819 */ /* 0x000fea0000011402 */
[----:B------:R-:W-:Y:S04]  /*5530*/  IMAD R5, R4, c[0x0][0x188], RZ ;  /* 0x0000620004057a24 */ /* 0x000fe800078e02ff */
[----:B------:R-:W-:Y:S04]  /*5540*/  IMAD R5, R2, c[0x0][0x18c], R5 ;  /* 0x0000630002057a24 */ /* 0x000fe800078e0205 */
[----:B------:R-:W-:Y:S02]  /*5550*/  IMAD.IADD R0, R9, 0x1, R5 ;  /* 0x0000000109007824 */ /* 0x000fe400078e0205 */
.L_x_1808:
[C---:B------:R-:W-:Y:S04]  /*5560*/  LEA R186, P0, R8.reuse, R186, 0x1 ;  /* 0x000000ba08ba7211 */ /* 0x040fe800078008ff */
[----:B------:R-:W-:Y:S02]  /*5570*/  LEA.HI.X R179, R8, R179, R0, 0x1, P0 ;  /* 0x000000b308b37211 */ /* 0x000fe400000f0c00 */
[----:B------:R-:W-:Y:S03]  /*5580*/  IADD3 R200, P0, R186, UR10, RZ ;  /* 0x0000000abac87c10 */ /* 0x000fe6000ff1e0ff */
[----:B------:R-:W-:Y:S01]  /*5590*/  IMAD.MOV.U32 R187, RZ, RZ, R179 ;  /* 0x000000ffffbb7224 */ /* 0x000fe200078e00b3 */
[----:B------:R-:W-:Y:S02]  /*55a0*/  IADD3.X R201, R179, UR5, RZ, P0, !PT ;  /* 0x00000005b3c97c10 */ /* 0x000fe400087fe4ff */
[----:B------:R-:W-:Y:S02]  /*55b0*/  IADD3 R198, P0, R200, UR10, RZ ;  /* 0x0000000ac8c67c10 */ /* 0x000fe4000ff1e0ff */
[----:B------:R-:W-:Y:S01]  /*55c0*/  @!PT LDS RZ, [RZ] ;  /* 0x00000000fffff984 */ /* 0x000fe20000000800 */
[----:B------:R-:W-:Y:S01]  /*55d0*/  @!PT LDS RZ, [RZ] ;  /* 0x00000000fffff984 */ /* 0x000fe20000000800 */
[----:B------:R-:W-:Y:S01]  /*55e0*/  @!PT LDS RZ, [RZ] ;  /* 0x00000000fffff984 */ /* 0x000fe20000000800 */
[----:B------:R1:W-:Y:S02]  /*55f0*/  LDGSTS.E.BYPASS.LTC128B.128 [R178+0x9000], [R186.64] ;  /* 0x09000000bab27fae */ /* 0x0003e4000b901d4c */
[----:B------:R-:W-:Y:S02]  /*5600*/  IADD3.X R199, R201, UR5, RZ, P0, !PT ;  /* 0x00000005c9c77c10 */ /* 0x000fe400087fe4ff */
[----:B------:R1:W-:Y:S01]  /*5610*/  LDGSTS.E.BYPASS.LTC128B.128 [R178+0xb000], [R186.64+0x40] ;  /* 0x0b000040bab27fae */ /* 0x0003e2000b901d4c */
[----:B------:R-:W-:Y:S03]  /*5620*/  IADD3 R118, P0, R198, UR10, RZ ;  /* 0x0000000ac6767c10 */ /* 0x000fe6000ff1e0ff */
[----:B------:R1:W-:Y:S01]  /*5630*/  LDGSTS.E.BYPASS.LTC128B.128 [R178+0xd000], [R186.64+0x80] ;  /* 0x0d000080bab27fae */ /* 0x0003e2000b901d4c */
[----:B------:R-:W-:Y:S02]  /*5640*/  IADD3.X R119, R199, UR5, RZ, P0, !PT ;  /* 0x00000005c7777c10 */ /* 0x000fe400087fe4ff */
[----:B------:R-:W-:Y:S01]  /*5650*/  ISETP.GE.AND P0, PT, R194, 0x1, PT ;  /* 0x00000001c200780c */ /* 0x000fe20003f06270 */
        /* <DEDUP_REMOVED lines=10> */
[----:B------:R-:W2:Y:S04]  /*5700*/  LDSM.16.M88.4 R124, [R176] ;  /* 0x00000000b07c783b */ /* 0x000ea80000000200 */
[----:B------:R-:W3:Y:S04]  /*5710*/  LDSM.16.M88.4 R128, [R176+0x400] ;  /* 0x00040000b080783b */ /* 0x000ee80000000200 */
[----:B------:R-:W4:Y:S04]  /*5720*/  LDSM.16.M88.4 R132, [R176+0x800] ;  /* 0x00080000b084783b */ /* 0x000f280000000200 */
[----:B------:R-:W0:Y:S04]  /*5730*/  LDGDEPBAR ;  /* 0x00000000000079af */ /* 0x000e280000000000 */
[----:B------:R-:W5:Y:S04]  /*5740*/  LDSM.16.M88.4 R136, [R176+0xc00] ;  /* 0x000c0000b088783b */ /* 0x000f680000000200 */
[----:B------:R-:W1:Y:S04]  /*5750*/  LDSM.16.M88.4 R140, [R176+0x1000] ;  /* 0x00100000b08c783b */ /* 0x000e680000000200 */
[----:B------:R-:W1:Y:S04]  /*5760*/  LDSM.16.M88.4 R144, [R176+0x1400] ;  /* 0x00140000b090783b */ /* 0x000e680000000200 */
[----:B------:R-:W1:Y:S04]  /*5770*/  LDSM.16.M88.4 R148, [R176+0x1800] ;  /* 0x00180000b094783b */ /* 0x000e680000000200 */
[----:B------:R-:W1:Y:S04]  /*5780*/  LDSM.16.M88.4 R152, [R176+0x1c00] ;  /* 0x001c0000b098783b */ /* 0x000e680000000200 */
[----:B------:R-:W-:Y:S01]  /*5790*/  LDSM.16.M88.4 R156, [R175] ;  /* 0x00000000af9c783b */ /* 0x000fe20000000200 */
[C---:B--2---:R-:W-:Y:S03]  /*57a0*/  HMMA.16816.F32.BF16 R4, R120.reuse, R124, RZ ;  /* 0x0000007c7804723c */ /* 0x044fe600000418ff */
[----:B------:R-:W2:Y:S04]  /*57b0*/  LDSM.16.M88.4 R160, [R174] ;  /* 0x00000000aea0783b */ /* 0x000ea80000000200 */
[----:B------:R-:W1:Y:S01]  /*57c0*/  LDSM.16.M88.4 R164, [R174+0x400] ;  /* 0x00040000aea4783b */ /* 0x000e620000000200 */
[C---:B------:R-:W-:Y:S03]  /*57d0*/  HMMA.16816.F32.BF16 R8, R120.reuse, R126, RZ ;  /* 0x0000007e7808723c */ /* 0x040fe600000418ff */
[----:B------:R-:W1:Y:S04]  /*57e0*/  LDSM.16.M88.4 R168, [R174+0x800] ;  /* 0x00080000aea8783b */ /* 0x000e680000000200 */
[----:B------:R-:W1:Y:S01]  /*57f0*/  LDSM.16.M88.4 R124, [R174+0xc00] ;  /* 0x000c0000ae7c783b */ /* 0x000e620000000200 */
[C---:B---3--:R-:W-:Y:S08]  /*5800*/  HMMA.16816.F32.BF16 R12, R120.reuse, R128, RZ ;  /* 0x00000080780c723c */ /* 0x048ff000000418ff */
[C---:B------:R-:W-:Y:S01]  /*5810*/  HMMA.16816.F32.BF16 R16, R120.reuse, R130, RZ ;  /* 0x000000827810723c */ /* 0x040fe200000418ff */
[----:B------:R-:W-:Y:S07]  /*5820*/  LDSM.16.M88.4 R128, [R174+0x1400] ;  /* 0x00140000ae80783b */ /* 0x000fee0000000200 */
[C---:B----4-:R-:W-:Y:S08]  /*5830*/  HMMA.16816.F32.BF16 R20, R120.reuse, R132, RZ ;  /* 0x000000847814723c */ /* 0x050ff000000418ff */
[C---:B------:R-:W-:Y:S01]  /*5840*/  HMMA.16816.F32.BF16 R24, R120.reuse, R134, RZ ;  /* 0x000000867818723c */ /* 0x040fe200000418ff */
[----:B------:R-:W-:Y:S07]  /*5850*/  LDSM.16.M88.4 R132, [R174+0x1800] ;  /* 0x00180000ae84783b */ /* 0x000fee0000000200 */
[C---:B-----5:R-:W-:Y:S08]  /*5860*/  HMMA.16816.F32.BF16 R28, R120.reuse, R136, RZ ;  /* 0x00000088781c723c */ /* 0x060ff000000418ff */
[C---:B------:R-:W-:Y:S01]  /*5870*/  HMMA.16816.F32.BF16 R32, R120.reuse, R138, RZ ;  /* 0x0000008a7820723c */ /* 0x040fe200000418ff */
[----:B------:R-:W-:Y:S07]  /*5880*/  LDSM.16.M88.4 R136, [R174+0x1c00] ;  /* 0x001c0000ae88783b */ /* 0x000fee0000000200 */
[C---:B-1----:R-:W-:Y:S08]  /*5890*/  HMMA.16816.F32.BF16 R36, R120.reuse, R140, RZ ;  /* 0x0000008c7824723c */ /* 0x042ff000000418ff */
[C---:B------:R-:W-:Y:S01]  /*58a0*/  HMMA.16816.F32.BF16 R40, R120.reuse, R142, RZ ;  /* 0x0000008e7828723c */ /* 0x040fe200000418ff */
[----:B------:R-:W-:Y:S07]  /*58b0*/  LDSM.16.M88.4 R140, [R176+0x3c00] ;  /* 0x003c0000b08c783b */ /* 0x000fee0000000200 */
[C---:B------:R-:W-:Y:S08]  /*58c0*/  HMMA.16816.F32.BF16 R44, R120.reuse, R144, RZ ;  /* 0x00000090782c723c */ /* 0x040ff000000418ff */
[C---:B------:R-:W-:Y:S08]  /*58d0*/  HMMA.16816.F32.BF16 R48, R120.reuse, R146, RZ ;  /* 0x000000927830723c */ /* 0x040ff000000418ff */
[C---:B------:R-:W-:Y:S08]  /*58e0*/  HMMA.16816.F32.BF16 R52, R120.reuse, R148, RZ ;  /* 0x000000947834723c */ /* 0x040ff000000418ff */
[C---:B------:R-:W-:Y:S08]  /*58f0*/  HMMA.16816.F32.BF16 R56, R120.reuse, R150, RZ ;  /* 0x000000967838723c */ /* 0x040ff000000418ff */
[C---:B------:R-:W-:Y:S08]  /*5900*/  HMMA.16816.F32.BF16 R60, R120.reuse, R152, RZ ;  /* 0x00000098783c723c */ /* 0x040ff000000418ff */
[----:B------:R-:W-:Y:S01]  /*5910*/  HMMA.16816.F32.BF16 R64, R120, R154, RZ ;  /* 0x0000009a7840723c */ /* 0x000fe200000418ff */
[----:B------:R-:W1:Y:S07]  /*5920*/  LDSM.16.M88.4 R120, [R174+0x1000] ;  /* 0x00100000ae78783b */ /* 0x000e6e0000000200 */
[C---:B--2---:R-:W-:Y:S08]  /*5930*/  HMMA.16816.F32.BF16 R4, R156.reuse, R160, R4 ;  /* 0x000000a09c04723c */ /* 0x044ff00000041804 */
[C---:B------:R-:W-:Y:S08]  /*5940*/  HMMA.16816.F32.BF16 R8, R156.reuse, R162, R8 ;  /* 0x000000a29c08723c */ /* 0x040ff00000041808 */
[C---:B------:R-:W-:Y:S08]  /*5950*/  HMMA.16816.F32.BF16 R12, R156.reuse, R164, R12 ;  /* 0x000000a49c0c723c */ /* 0x040ff0000004180c */
[C---:B------:R-:W-:Y:S08]  /*5960*/  HMMA.16816.F32.BF16 R16, R156.reuse, R166, R16 ;  /* 0x000000a69c10723c */ /* 0x040ff00000041810 */
[C---:B------:R-:W-:Y:S08]  /*5970*/  HMMA.16816.F32.BF16 R20, R156.reuse, R168, R20 ;  /* 0x000000a89c14723c */ /* 0x040ff00000041814 */
[C---:B------:R-:W-:Y:S08]  /*5980*/  HMMA.16816.F32.BF16 R24, R156.reuse, R170, R24 ;  /* 0x000000aa9c18723c */ /* 0x040ff00000041818 */
        /* <DEDUP_REMOVED lines=12> */
[C---:B------:R-:W-:Y:S08]  /*5a50*/  HMMA.16816.F32.BF16 R60, R156.reuse, R136, R60 ;  /* 0x000000889c3c723c */ /* 0x040ff0000004183c */
[----:B------:R-:W-:Y:S01]  /*5a60*/  HMMA.16816.F32.BF16 R64, R156, R138, R64 ;  /* 0x0000008a9c40723c */ /* 0x000fe20000041840 */
        /* <DEDUP_REMOVED lines=11> */
[C---:B------:R-:W-:Y:S01]  /*5b20*/  HMMA.16816.F32.BF16 R32, R120.reuse, R138, R32 ;  /* 0x0000008a7820723c */ /* 0x040fe20000041820 */
[----:B------:R-:W-:Y:S07]  /*5b30*/  LDSM.16.M88.4 R136, [R174+0x2800] ;  /* 0x00280000ae88783b */ /* 0x000fee0000000200 */
[C---:B-1----:R-:W-:Y:S08]  /*5b40*/  HMMA.16816.F32.BF16 R36, R120.reuse, R124, R36 ;  /* 0x0000007c7824723c */ /* 0x042ff00000041824 */
[C---:B------:R-:W-:Y:S01]  /*5b50*/  HMMA.16816.F32.BF16 R40, R120.reuse, R126, R40 ;  /* 0x0000007e7828723c */ /* 0x040fe20000041828 */
[----:B------:R-:W-:Y:S07]  /*5b60*/  LDSM.16.M88.4 R124, [R175+0x1000] ;  /* 0x00100000af7c783b */ /* 0x000fee0000000200 */
[C---:B--2---:R-:W-:Y:S08]  /*5b70*/  HMMA.16816.F32.BF16 R44, R120.reuse, R128, R44 ;  /* 0x00000080782c723c */ /* 0x044ff0000004182c */
[C---:B------:R-:W-:Y:S01]  /*5b80*/  HMMA.16816.F32.BF16 R48, R120.reuse, R130, R48 ;  /* 0x000000827830723c */ /* 0x040fe20000041830 */
[----:B------:R-:W1:Y:S07]  /*5b90*/  LDSM.16.M88.4 R128, [R174+0x2000] ;  /* 0x00200000ae80783b */ /* 0x000e6e0000000200 */
[C---:B---3--:R-:W-:Y:S08]  /*5ba0*/  HMMA.16816.F32.BF16 R52, R120.reuse, R132, R52 ;  /* 0x000000847834723c */ /* 0x048ff00000041834 */
[C---:B------:R-:W-:Y:S01]  /*5bb0*/  HMMA.16816.F32.BF16 R56, R120.reuse, R134, R56 ;  /* 0x000000867838723c */ /* 0x040fe20000041838 */
[----:B------:R-:W2:Y:S07]  /*5bc0*/  LDSM.16.M88.4 R132, [R174+0x2400] ;  /* 0x00240000ae84783b */ /* 0x000eae0000000200 */
[C---:B------:R-:W-:Y:S08]  /*5bd0*/  HMMA.16816.F32.BF16 R60, R120.reuse, R140, R60 ;  /* 0x0000008c783c723c */ /* 0x040ff0000004183c */
[----:B------:R-:W-:Y:S01]  /*5be0*/  HMMA.16816.F32.BF16 R64, R120, R142, R64 ;  /* 0x0000008e7840723c */ /* 0x000fe20000041840 */
[----:B------:R-:W3:Y:S04]  /*5bf0*/  LDSM.16.M88.4 R120, [R174+0x2c00] ;  /* 0x002c0000ae78783b */ /* 0x000ee80000000200 */
[----:B------:R-:W-:Y:S03]  /*5c00*/  LDSM.16.M88.4 R140, [R174+0x3c00] ;  /* 0x003c0000ae8c783b */ /* 0x000fe60000000200 */
        /* <DEDUP_REMOVED lines=8> */
[----:B------:R-:W4:Y:S07]  /*5c90*/  LDSM.16.M88.4 R136, [R174+0x3800] ;  /* 0x00380000ae88783b */ /* 0x000f2e0000000200 */
[C---:B---3--:R-:W-:Y:S08]  /*5ca0*/  HMMA.16816.F32.BF16 R28, R124.reuse, R120, R28 ;  /* 0x000000787c1c723c */ /* 0x048ff0000004181c */
        /* <DEDUP_REMOVED lines=12> */
[----:B------:R-:W-:Y:S01]  /*5d70*/  HMMA.16816.F32.BF16 R64, R124, R142, R64 ;  /* 0x0000008e7c40723c */ /* 0x000fe20000041840 */
[----:B------:R-:W4:Y:S04]  /*5d80*/  LDSM.16.M88.4 R124, [R176+0x4c00] ;  /* 0x004c0000b07c783b */ /* 0x000f280000000200 */
        /* <DEDUP_REMOVED lines=34> */
[----:B------:R-:W3:Y:S01]  /*5fb0*/  LDSM.16.M88.4 R136, [R174+0x5800] ;  /* 0x00580000ae88783b */ /* 0x000ee20000000200 */
[----:B------:R-:W-:Y:S04]  /*5fc0*/  DEPBAR.LE SB0, 0x0 ;  /* 0x000080000000791a */ /* 0x000fe80000000000 */
[----:B------:R-:W-:Y:S02]  /*5fd0*/  BAR.SYNC.DEFER_BLOCKING 0x0 ;  /* 0x0000000000007b1d */ /* 0x000fe40000010000 */
[C---:B----4-:R-:W-:Y:S08]  /*5fe0*/  HMMA.16816.F32.BF16 R28, R124.reuse, R120, R28 ;  /* 0x000000787c1c723c */ /* 0x050ff0000004181c */
[C---:B------:R-:W-:Y:S08]  /*5ff0*/  HMMA.16816.F32.BF16 R32, R124.reuse, R122, R32 ;  /* 0x0000007a7c20723c */ /* 0x040ff00000041820 */
[C---:B-1----:R-:W-:Y:S08]  /*6000*/  HMMA.16816.F32.BF16 R36, R124.reuse, R128, R36 ;  /* 0x000000807c24723c */ /* 0x042ff00000041824 */
[C---:B------:R-:W-:Y:S08]  /*6010*/  HMMA.16816.F32.BF16 R40, R124.reuse, R130, R40 ;  /* 0x000000827c28723c */ /* 0x040ff00000041828 */
[C---:B--2---:R-:W-:Y:S08]  /*6020*/  HMMA.16816.F32.BF16 R44, R124.reuse, R132, R44 ;  /* 0x000000847c2c723c */ /* 0x044ff0000004182c */
[C---:B------:R-:W-:Y:S08]  /*6030*/  HMMA.16816.F32.BF16 R48, R124.reuse, R134, R48 ;  /* 0x000000867c30723c */ /* 0x040ff00000041830 */
[C---:B---3--:R-:W-:Y:S08]  /*6040*/  HMMA.16816.F32.BF16 R52, R124.reuse, R136, R52 ;  /* 0x000000887c34723c */ /* 0x048ff00000041834 */
[C---:B------:R-:W-:Y:S08]  /*6050*/  HMMA.16816.F32.BF16 R56, R124.reuse, R138, R56 ;  /* 0x0000008a7c38723c */ /* 0x040ff00000041838 */
[C---:B------:R-:W-:Y:S08]  /*6060*/  HMMA.16816.F32.BF16 R60, R124.reuse, R140, R60 ;  /* 0x0000008c7c3c723c */ /* 0x040ff0000004183c */
[----:B------:R-:W-:Y:S01]  /*6070*/  HMMA.16816.F32.BF16 R64, R124, R142, R64 ;  /* 0x0000008e7c40723c */ /* 0x000fe20000041840 */
[----:B------:R-:W-:-:S07]  /*6080*/  @!P0 BRA `(.L_x_1809) ;  /* 0x0000059000008947 */ /* 0x000fce0003800000 */
[----:B------:R-:W-:Y:S02]  /*6090*/  ULDC UR6, c[0x0][0x198] ;  /* 0x0000660000067ab9 */ /* 0x000fe40000000800 */
[----:B------:R-:W-:Y:S04]  /*60a0*/  ULEA UR6, -UR6, URZ, 0x7 ;  /* 0x0000003f06067291 */ /* 0x000fe8000f8e393f */
[----:B------:R-:W-:Y:S02]  /*60b0*/  USHF.R.S32.HI UR4, URZ, 0x1f, UR6 ;  /* 0x0000001f3f047899 */ /* 0x000fe40008011406 */
[----:B------:R-:W-:Y:S04]  /*60c0*/  MOV R122, UR6 ;  /* 0x00000006007a7c02 */ /* 0x000fe80008000f00 */
[----:B------:R-:W-:Y:S01]  /*60d0*/  MOV R119, UR4 ;  /* 0x0000000400777c02 */ /* 0x000fe20008000f00 */
[----:B------:R-:W-:-:S05]  /*60e0*/  @P6 BRA `(.L_x_1810) ;  /* 0x000003b000006947 */ /* 0x000fca0003800000 */
[----:B------:R-:W-:Y:S04]  /*60f0*/  IABS R0, c[0x0][0x2d0] ;  /* 0x0000b40000007a13 */ /* 0x000fe80000000000 */
[----:B------:R-:W1:Y:S10]  /*6100*/  I2F.RP R119, R0 ;  /* 0x0000000000777306 */ /* 0x000e740000209400 */
[----:B-1----:R-:W1:Y:S02]  /*6110*/  MUFU.RCP R2, R119 ;  /* 0x0000007700027308 */ /* 0x002e640000001000 */
[----:B-1----:R-:W-:Y:S01]  /*6120*/  IADD3 R120, R2, 0xffffffe, RZ ;  /* 0x0ffffffe02787810 */ /* 0x002fe20007ffe0ff */
[----:B------:R-:W-:Y:S07]  /*6130*/  IMAD.SHL.U32 R2, R194, 0x80, RZ ;  /* 0x00000080c2027824 */ /* 0x000fee00078e00ff */
[----:B------:R-:W1:Y:S01]  /*6140*/  F2I.FTZ.U32.TRUNC.NTZ R121, R120 ;  /* 0x0000007800797305 */ /* 0x000e62000021f000 */
[C---:B------:R-:W-:Y:S02]  /*6150*/  IADD3 R122, R2.reuse, -0x80, RZ ;  /* 0xffffff80027a7810 */ /* 0x040fe40007ffe0ff */
        /* <DEDUP_REMOVED lines=52> */
.L_x_1810:
[C---:B------:R-:W-:Y:S04]  /*64a0*/  LEA R190, P0, R122.reuse, R190, 0x1 ;  /* 0x000000be7abe7211 */ /* 0x040fe800078008ff */
[----:B------:R-:W-:Y:S02]  /*64b0*/  LEA.HI.X R191, R122, R191, R119, 0x1, P0 ;  /* 0x000000bf7abf7211 */ /* 0x000fe400000f0c77 */
[----:B------:R-:W-:Y:S03]  /*64c0*/  IADD3 R122, P0, R190, UR9, RZ ;  /* 0x00000009be7a7c10 */ /* 0x000fe6000ff1e0ff */
        /* <DEDUP_REMOVED lines=9> */
[----:B------:R-:W-:Y:S03]  /*6560*/  IADD3 R118, P0, R120, UR9, RZ ;  /* 0x0000000978767c10 */ /* 0x000fe6000ff1e0ff */
[----:B------:R1:W-:Y:S01]  /*6570*/  LDGSTS.E.BYPASS.LTC128B.128 [R178+0x3800], [R122.64] ;  /* 0x038000007ab27fae */ /* 0x0003e2000b901d4c */
[----:B------:R-:W-:Y:S03]  /*6580*/  IADD3.X R119, R121, UR7, RZ, P0, !PT ;  /* 0x0000000779777c10 */ /* 0x000fe600087fe4ff */
        /* <DEDUP_REMOVED lines=9> */
.L_x_1809:
[----:B------:R-:W-:Y:S01]  /*6620*/  FMNMX.FTZ R0, R4, R117, !PT ;  /* 0x0000007504007209 */ /* 0x000fe20007810000 */
[----:B------:R-:W-:Y:S01]  /*6630*/  LDSM.16.MT88.4 R128, [R173+0xb000] ;  /* 0x00b00000ad80783b */ /* 0x000fe20000004200 */
        /* <DEDUP_REMOVED lines=80> */
[----:B------:R-:W-:Y:S01]  /*6b40*/  FADD.FTZ R117, -R0, R3 ;  /* 0x0000000300757221 */ /* 0x000fe20000010100 */
[----:B------:R-:W2:Y:S01]  /*6b50*/  MUFU.EX2 R116, R118 ;  /* 0x0000007600747308 */ /* 0x000ea20000000800 */
[--C-:B------:R-:W-:Y:S01]  /*6b60*/  FFMA.FTZ R146, R4, c[0x0][0x23c], -R140.reuse ;  /* 0x00008f0004927a23 */ /* 0x100fe2000001088c */
[----:B------:R-:W-:Y:S01]  /*6b70*/  FSEL R119, R119, RZ, P0 ;  /* 0x000000ff77777208 */ /* 0x000fe20000000000 */
[----:B------:R-:W-:Y:S01]  /*6b80*/  FMUL.FTZ R3, R117, c[0x0][0x23c] ;  /* 0x00008f0075037a20 */ /* 0x000fe20000410000 */
[----:B------:R-:W-:Y:S01]  /*6b90*/  ISETP.GT.AND P0, PT, R194, RZ, PT ;  /* 0x000000ffc200720c */ /* 0x000fe20003f04270 */
[--C-:B------:R-:W-:Y:S01]  /*6ba0*/  FFMA.FTZ R141, R5, c[0x0][0x23c], -R140.reuse ;  /* 0x00008f00058d7a23 */ /* 0x100fe2000001088c */
[----:B------:R-:W-:Y:S01]  /*6bb0*/  MOV R117, R2 ;  /* 0x0000000200757202 */ /* 0x000fe20000000f00 */
[--C-:B------:R-:W-:Y:S02]  /*6bc0*/  FFMA.FTZ R143, R6, c[0x0][0x23c], -R119.reuse ;  /* 0x00008f00068f7a23 */ /* 0x100fe40000010877 */
[--C-:B------:R-:W-:Y:S01]  /*6bd0*/  FFMA.FTZ R132, R7, c[0x0][0x23c], -R119.reuse ;  /* 0x00008f0007847a23 */ /* 0x100fe20000010877 */
[----:B------:R-:W3:Y:S01]  /*6be0*/  MUFU.EX2 R3, R3 ;  /* 0x0000000300037308 */ /* 0x000ee20000000800 */
        /* <DEDUP_REMOVED lines=38> */
[----:B------:R-:W-:Y:S01]  /*6e50*/  FMUL.FTZ R12, R116, R108 ;  /* 0x0000006c740c7220 */ /* 0x000fe20000410000 */
[----:B---3--:R-:W-:Y:S01]  /*6e60*/  F2FP.BF16.PACK_AB R113, R132, R143 ;  /* 0x0000008f8471723e */ /* 0x008fe200000010ff */
[--C-:B------:R-:W-:Y:S02]  /*6e70*/  FFMA.FTZ R118, R13, c[0x0][0x23c], -R140.reuse ;  /* 0x00008f000d767a23 */ /* 0x100fe4000001088c */
        /* <DEDUP_REMOVED lines=8> */
[----:B------:R-:W3:Y:S01]  /*6f00*/  MUFU.EX2 R5, R5 ;  /* 0x0000000500057308 */ /* 0x000ee20000000800 */
[C---:B------:R-:W-:Y:S02]  /*6f10*/  FMUL.FTZ R94, R3.reuse, R94 ;  /* 0x0000005e035e7220 */ /* 0x040fe40000410000 */
[----:B------:R-:W-:Y:S01]  /*6f20*/  FMUL.FTZ R95, R3, R95 ;  /* 0x0000005f035f7220 */ /* 0x000fe20000410000 */
[----:B--2---:R-:W-:Y:S01]  /*6f30*/  F2FP.BF16.PACK_AB R114, R6, R133 ;  /* 0x000000850672723e */ /* 0x004fe200000010ff */
[--C-:B------:R-:W-:Y:S02]  /*6f40*/  FFMA.FTZ R138, R20, c[0x0][0x23c], -R140.reuse ;  /* 0x00008f00148a7a23 */ /* 0x100fe4000001088c */
        /* <DEDUP_REMOVED lines=8> */
[----:B------:R-:W-:Y:S01]  /*6fd0*/  MUFU.EX2 R118, R118 ;  /* 0x0000007600767308 */ /* 0x000fe20000000800 */
[----:B------:R-:W-:Y:S01]  /*6fe0*/  LDSM.16.MT88.4 R32, [R172+0x9c00] ;  /* 0x009c0000ac20783b */ /* 0x000fe20000004200 */
[--C-:B------:R-:W-:Y:S01]  /*6ff0*/  FFMA.FTZ R152, R36, c[0x0][0x23c], -R140.reuse ;  /* 0x00008f0024987a23 */ /* 0x100fe2000001088c */
[----:B---3--:R-:W-:Y:S01]  /*7000*/  F2FP.BF16.PACK_AB R115, R5, R134 ;  /* 0x000000860573723e */ /* 0x008fe200000010ff */
[--C-:B------:R-:W-:Y:S02]  /*7010*/  FFMA.FTZ R149, R37, c[0x0][0x23c], -R140.reuse ;  /* 0x00008f0025957a23 */ /* 0x100fe4000001088c */
[--C-:B------:R-:W-:Y:S02]  /*7020*/  FFMA.FTZ R150, R38, c[0x0][0x23c], -R119.reuse ;  /* 0x00008f0026967a23 */ /* 0x100fe40000010877 */
[--C-:B------:R-:W-:Y:S02]  /*7030*/  FFMA.FTZ R151, R39, c[0x0][0x23c], -R119.reuse ;  /* 0x00008f0027977a23 */ /* 0x100fe40000010877 */
[----:B------:R-:W-:Y:S01]  /*7040*/  MUFU.EX2 R136, R136 ;  /* 0x0000008800887308 */ /* 0x000fe20000000800 */
[C---:B------:R-:W-:Y:S01]  /*7050*/  HMMA.16816.F32.BF16 R8, R112.reuse, R120, R8 ;  /* 0x000000787008723c */ /* 0x040fe20000041808 */
[----:B------:R-:W-:Y:S04]  /*7060*/  LDSM.16.MT88.4 R36, [R172+0xa000] ;  /* 0x00a00000ac24783b */ /* 0x000fe80000004200 */
[--C-:B------:R-:W-:Y:S02]  /*7070*/  FFMA.FTZ R153, R40, c[0x0][0x23c], -R140.reuse ;  /* 0x00008f0028997a23 */ /* 0x100fe4000001088c */
[--C-:B------:R-:W-:Y:S01]  /*7080*/  FFMA.FTZ R155, R47, c[0x0][0x23c], -R119.reuse ;  /* 0x00008f002f9b7a23 */ /* 0x100fe20000010877 */
[C---:B------:R-:W-:Y:S01]  /*7090*/  HMMA.16816.F32.BF16 R68, R112.reuse, R122, R68 ;  /* 0x0000007a7044723c */ /* 0x040fe20000041844 */
[----:B------:R-:W2:Y:S01]  /*70a0*/  LDSM.16.MT88.4 R120, [R172+0xb000] ;  /* 0x00b00000ac78783b */ /* 0x000ea20000004200 */
[----:B------:R-:W3:Y:S02]  /*70b0*/  MUFU.EX2 R135, R135 ;  /* 0x0000008700877308 */ /* 0x000ee40000000800 */
[C---:B------:R-:W-:Y:S02]  /*70c0*/  FMUL.FTZ R96, R116.reuse, R96 ;  /* 0x0000006074607220 */ /* 0x040fe40000410000 */
[C---:B------:R-:W-:Y:S02]  /*70d0*/  FMUL.FTZ R97, R116.reuse, R97 ;  /* 0x0000006174617220 */ /* 0x040fe40000410000 */
[C---:B-1----:R-:W-:Y:S04]  /*70e0*/  HMMA.16816.F32.BF16 R72, R112.reuse, R124, R72 ;  /* 0x0000007c7048723c */ /* 0x042fe80000041848 */
[C---:B------:R-:W-:Y:S01]  /*70f0*/  FMUL.FTZ R98, R3.reuse, R98 ;  /* 0x0000006203627220 */ /* 0x040fe20000410000 */
[----:B------:R-:W-:Y:S01]  /*7100*/  MUFU.EX2 R138, R138 ;  /* 0x0000008a008a7308 */ /* 0x000fe20000000800 */
[C---:B------:R-:W-:Y:S02]  /*7110*/  FMUL.FTZ R99, R3.reuse, R99 ;  /* 0x0000006303637220 */ /* 0x040fe40000410000 */
[C---:B------:R-:W-:Y:S01]  /*7120*/  HMMA.16816.F32.BF16 R76, R112.reuse, R126, R76 ;  /* 0x0000007e704c723c */ /* 0x040fe2000004184c */
[----:B------:R-:W1:Y:S03]  /*7130*/  LDSM.16.MT88.4 R124, [R173+0xd000] ;  /* 0x00d00000ad7c783b */ /* 0x000e660000004200 */
[C---:B------:R-:W-:Y:S02]  /*7140*/  FMUL.FTZ R18, R3.reuse, R106 ;  /* 0x0000006a03127220 */ /* 0x040fe40000410000 */
[----:B------:R-:W-:Y:S01]  /*7150*/  FMUL.FTZ R19, R3, R107 ;  /* 0x0000006b03137220 */ /* 0x000fe20000410000 */
[----:B------:R-:W-:Y:S01]  /*7160*/  MUFU.EX2 R137, R137 ;  /* 0x0000008900897308 */ /* 0x000fe20000000800 */
[C---:B------:R-:W-:Y:S04]  /*7170*/  HMMA.16816.F32.BF16 R80, R112.reuse, R128, R80 ;  /* 0x000000807050723c */ /* 0x040fe80000041850 */
[----:B---3--:R-:W-:Y:S01]  /*7180*/  F2FP.BF16.PACK_AB R107, R135, R136 ;  /* 0x00000088876b723e */ /* 0x008fe200000010ff */
[----:B------:R-:W-:Y:S02]  /*7190*/  FMUL.FTZ R100, R116, R100 ;  /* 0x0000006474647220 */ /* 0x000fe40000410000 */
[--C-:B------:R-:W-:Y:S01]  /*71a0*/  FFMA.FTZ R128, R14, c[0x0][0x23c], -R119.reuse ;  /* 0x00008f000e807a23 */ /* 0x100fe20000010877 */
[C---:B------:R-:W-:Y:S01]  /*71b0*/  HMMA.16816.F32.BF16 R84, R112.reuse, R130, R84 ;  /* 0x000000827054723c */ /* 0x040fe20000041854 */
[----:B------:R-:W-:Y:S03]  /*71c0*/  MUFU.EX2 R139, R139 ;  /* 0x0000008b008b7308 */ /* 0x000fe60000000800 */
[----:B------:R-:W-:Y:S02]  /*71d0*/  FMUL.FTZ R14, R3, R110 ;  /* 0x0000006e030e7220 */ /* 0x000fe40000410000 */
[----:B------:R-:W-:Y:S02]  /*71e0*/  FMUL.FTZ R101, R116, R101 ;  /* 0x0000006574657220 */ /* 0x000fe40000410000 */
[--C-:B------:R-:W-:Y:S01]  /*71f0*/  FFMA.FTZ R131, R15, c[0x0][0x23c], -R119.reuse ;  /* 0x00008f000f837a23 */ /* 0x100fe20000010877 */
[C---:B--2---:R-:W-:Y:S02]  /*7200*/  HMMA.16816.F32.BF16 R88, R112.reuse, R120, R88 ;  /* 0x000000787058723c */ /* 0x044fe40000041858 */
[----:B------:R-:W-:Y:S01]  /*7210*/  MUFU.EX2 R128, R128 ;  /* 0x0000008000807308 */ /* 0x000fe20000000800 */
[C---:B------:R-:W-:Y:S02]  /*7220*/  FMUL.FTZ R15, R3.reuse, R111 ;  /* 0x0000006f030f7220 */ /* 0x040fe40000410000 */
[----:B------:R-:W2:Y:S01]  /*7230*/  LDSM.16.MT88.4 R108, [R172+0xd000] ;  /* 0x00d00000ac6c783b */ /* 0x000ea20000004200 */
[C---:B------:R-:W-:Y:S02]  /*7240*/  FMUL.FTZ R102, R3.reuse, R102 ;  /* 0x0000006603667220 */ /* 0x040fe40000410000 */
[----:B------:R-:W-:Y:S02]  /*7250*/  FMUL.FTZ R103, R3, R103 ;  /* 0x0000006703677220 */ /* 0x000fe40000410000 */
[C---:B------:R-:W-:Y:S02]  /*7260*/  HMMA.16816.F32.BF16 R12, R112.reuse, R122, R12 ;  /* 0x0000007a700c723c */ /* 0x040fe4000004180c */
[----:B------:R-:W3:Y:S01]  /*7270*/  MUFU.EX2 R131, R131 ;  /* 0x0000008300837308 */ /* 0x000ee20000000800 */
[----:B------:R-:W4:Y:S01]  /*7280*/  LDSM.16.MT88.4 R120, [R173+0x9400] ;  /* 0x00940000ad78783b */ /* 0x000f220000004200 */
[--C-:B------:R-:W-:Y:S02]  /*7290*/  FFMA.FTZ R130, R16, c[0x0][0x23c], -R140.reuse ;  /* 0x00008f0010827a23 */ /* 0x100fe4000001088c */
[--C-:B------:R-:W-:Y:S02]  /*72a0*/  FFMA.FTZ R129, R17, c[0x0][0x23c], -R140.reuse ;  /* 0x00008f0011817a23 */ /* 0x100fe4000001088c */
[C---:B-1----:R-:W-:Y:S04]  /*72b0*/  HMMA.16816.F32.BF16 R92, R112.reuse, R124, R92 ;  /* 0x0000007c705c723c */ /* 0x042fe8000004185c */
[----:B------:R-:W-:Y:S01]  /*72c0*/  MUFU.EX2 R130, R130 ;  /* 0x0000008200827308 */ /* 0x000fe20000000800 */
[----:B------:R-:W-:Y:S01]  /*72d0*/  FMUL.FTZ R16, R116, R104 ;  /* 0x0000006874107220 */ /* 0x000fe20000410000 */
[----:B------:R-:W-:Y:S01]  /*72e0*/  F2FP.BF16.PACK_AB R104, R118, R7 ;  /* 0x000000077668723e */ /* 0x000fe200000010ff */
[----:B------:R-:W-:Y:S01]  /*72f0*/  FMUL.FTZ R17, R116, R105 ;  /* 0x0000006974117220 */ /* 0x000fe20000410000 */
[C---:B------:R-:W-:Y:S01]  /*7300*/  HMMA.16816.F32.BF16 R96, R112.reuse, R126, R96 ;  /* 0x0000007e7060723c */ /* 0x040fe20000041860 */
[----:B------:R-:W1:Y:S03]  /*7310*/  LDSM.16.MT88.4 R124, [R172+0x9400] ;  /* 0x00940000ac7c783b */ /* 0x000e660000004200 */
[----:B------:R-:W-:Y:S02]  /*7320*/  FFMA.FTZ R154, R46, c[0x0][0x23c], -R119 ;  /* 0x00008f002e9a7a23 */ /* 0x000fe40000010877 */
[----:B------:R-:W5:Y:S01]  /*7330*/  MUFU.EX2 R129, R129 ;  /* 0x0000008100817308 */ /* 0x000f620000000800 */
[----:B------:R-:W-:Y:S02]  /*7340*/  FFMA.FTZ R46, R52, c[0x0][0x23c], -R140 ;  /* 0x00008f00342e7a23 */ /* 0x000fe4000001088c */
[----:B------:R-:W-:Y:S03]  /*7350*/  FFMA.FTZ R143, R3, R196, R143 ;  /* 0x000000c4038f7223 */ /* 0x000fe6000001008f */
[----:B---3--:R-:W-:Y:S01]  /*7360*/  F2FP.BF16.PACK_AB R105, R131, R128 ;  /* 0x000000808369723e */ /* 0x008fe200000010ff */
[----:B------:R-:W-:Y:S02]  /*7370*/  FFMA.FTZ R146, R116, R195, R146 ;  /* 0x000000c374927223 */ /* 0x000fe40000010092 */
[--C-:B------:R-:W-:Y:S01]  /*7380*/  FFMA.FTZ R116, R45, c[0x0][0x23c], -R140.reuse ;  /* 0x00008f002d747a23 */ /* 0x100fe2000001088c */
[----:B------:R-:W-:Y:S01]  /*7390*/  MUFU.EX2 R3, R46 ;  /* 0x0000002e00037308 */ /* 0x000fe20000000800 */
[--C-:B------:R-:W-:Y:S01]  /*73a0*/  FFMA.FTZ R45, R56, c[0x0][0x23c], -R140.reuse ;  /* 0x00008f00382d7a23 */ /* 0x100fe2000001088c */
[C---:B--2---:R-:W-:Y:S03]  /*73b0*/  HMMA.16816.F32.BF16 R16, R112.reuse, R108, R16 ;  /* 0x0000006c7010723c */ /* 0x044fe60000041810 */
[--C-:B------:R-:W-:Y:S02]  /*73c0*/  FFMA.FTZ R48, R48, c[0x0][0x23c], -R140.reuse ;  /* 0x00008f0030307a23 */ /* 0x100fe4000001088c */
[--C-:B------:R-:W-:Y:S03]  /*73d0*/  FFMA.FTZ R49, R49, c[0x0][0x23c], -R140.reuse ;  /* 0x00008f0031317a23 */ /* 0x100fe6000001088c */
[----:B------:R-:W-:Y:S01]  /*73e0*/  MUFU.EX2 R142, R142 ;  /* 0x0000008e008e7308 */ /* 0x000fe20000000800 */
[----:B------:R-:W-:Y:S01]  /*73f0*/  HMMA.16816.F32.BF16 R100, R112, R110, R100 ;  /* 0x0000006e7064723c */ /* 0x000fe20000041864 */
[----:B------:R-:W2:Y:S02]  /*7400*/  LDSM.16.MT88.4 R108, [R173+0xb400] ;  /* 0x00b40000ad6c783b */ /* 0x000ea40000004200 */
[----:B-----5:R-:W-:Y:S01]  /*7410*/  F2FP.BF16.PACK_AB R106, R129, R130 ;  /* 0x00000082816a723e */ /* 0x020fe200000010ff */
[--C-:B------:R-:W-:Y:S02]  /*7420*/  FFMA.FTZ R50, R50, c[0x0][0x23c], -R119.reuse ;  /* 0x00008f0032327a23 */ /* 0x100fe40000010877 */
[--C-:B------:R-:W-:Y:S03]  /*7430*/  FFMA.FTZ R51, R51, c[0x0][0x23c], -R119.reuse ;  /* 0x00008f0033337a23 */ /* 0x100fe60000010877 */
[----:B------:R-:W3:Y:S01]  /*7440*/  LDSM.16.MT88.4 R112, [R172+0xb400] ;  /* 0x00b40000ac70783b */ /* 0x000ee20000004200 */
[----:B------:R-:W-:Y:S01]  /*7450*/  MUFU.EX2 R144, R144 ;  /* 0x0000009000907308 */ /* 0x000fe20000000800 */
[C---:B----4-:R-:W-:Y:S05]  /*7460*/  HMMA.16816.F32.BF16 R8, R104.reuse, R120, R8 ;  /* 0x000000786808723c */ /* 0x050fea0000041808 */
[--C-:B------:R-:W-:Y:S02]  /*7470*/  FFMA.FTZ R52, R53, c[0x0][0x23c], -R140.reuse ;  /* 0x00008f0035347a23 */ /* 0x100fe4000001088c */
[--C-:B------:R-:W-:Y:S01]  /*7480*/  FFMA.FTZ R53, R54, c[0x0][0x23c], -R119.reuse ;  /* 0x00008f0036357a23 */ /* 0x100fe20000010877 */
[C---:B------:R-:W-:Y:S01]  /*7490*/  HMMA.16816.F32.BF16 R68, R104.reuse, R122, R68 ;  /* 0x0000007a6844723c */ /* 0x040fe20000041844 */
[----:B------:R-:W4:Y:S01]  /*74a0*/  LDSM.16.MT88.4 R120, [R173+0xd400] ;  /* 0x00d40000ad78783b */ /* 0x000f220000004200 */
[----:B------:R-:W-:Y:S02]  /*74b0*/  MUFU.EX2 R145, R145 ;  /* 0x0000009100917308 */ /* 0x000fe40000000800 */
[--C-:B------:R-:W-:Y:S02]  /*74c0*/  FFMA.FTZ R54, R55, c[0x0][0x23c], -R119.reuse ;  /* 0x00008f0037367a23 */ /* 0x100fe40000010877 */
[--C-:B------:R-:W-:Y:S02]  /*74d0*/  FFMA.FTZ R56, R57, c[0x0][0x23c], -R140.reuse ;  /* 0x00008f0039387a23 */ /* 0x100fe4000001088c */
[C---:B-1----:R-:W-:Y:S04]  /*74e0*/  HMMA.16816.F32.BF16 R72, R104.reuse, R124, R72 ;  /* 0x0000007c6848723c */ /* 0x042fe80000041848 */
[----:B------:R-:W-:Y:S01]  /*74f0*/  MUFU.EX2 R55, R45 ;  /* 0x0000002d00377308 */ /* 0x000fe20000000800 */
[--C-:B------:R-:W-:Y:S02]  /*7500*/  FFMA.FTZ R57, R58, c[0x0][0x23c], -R119.reuse ;  /* 0x00008f003a397a23 */ /* 0x100fe40000010877 */
[--C-:B------:R-:W-:Y:S01]  /*7510*/  FFMA.FTZ R124, R23, c[0x0][0x23c], -R119.reuse ;  /* 0x00008f00177c7a23 */ /* 0x100fe20000010877 */
[C---:B------:R-:W-:Y:S01]  /*7520*/  HMMA.16816.F32.BF16 R76, R104.reuse, R126, R76 ;  /* 0x0000007e684c723c */ /* 0x040fe2000004184c */
[----:B------:R-:W1:Y:S03]  /*7530*/  LDSM.16.MT88.4 R20, [R172+0xd400] ;  /* 0x00d40000ac14783b */ /* 0x000e660000004200 */
[--C-:B------:R-:W-:Y:S02]  /*7540*/  FFMA.FTZ R125, R24, c[0x0][0x23c], -R140.reuse ;  /* 0x00008f00187d7a23 */ /* 0x100fe4000001088c */
[--C-:B------:R-:W-:Y:S01]  /*7550*/  FFMA.FTZ R58, R59, c[0x0][0x23c], -R119.reuse ;  /* 0x00008f003b3a7a23 */ /* 0x100fe20000010877 */
[----:B------:R-:W5:Y:S01]  /*7560*/  MUFU.EX2 R124, R124 ;  /* 0x0000007c007c7308 */ /* 0x000f620000000800 */
[C---:B--2---:R-:W-:Y:S04]  /*7570*/  HMMA.16816.F32.BF16 R80, R104.reuse, R108, R80 ;  /* 0x0000006c6850723c */ /* 0x044fe80000041850 */
[--C-:B------:R-:W-:Y:S02]  /*7580*/  FFMA.FTZ R126, R25, c[0x0][0x23c], -R140.reuse ;  /* 0x00008f00197e7a23 */ /* 0x100fe4000001088c */
[--C-:B------:R-:W-:Y:S02]  /*7590*/  FFMA.FTZ R127, R26, c[0x0][0x23c], -R119.reuse ;  /* 0x00008f001a7f7a23 */ /* 0x100fe40000010877 */
[C---:B------:R-:W-:Y:S01]  /*75a0*/  HMMA.16816.F32.BF16 R84, R104.reuse, R110, R84 ;  /* 0x0000006e6854723c */ /* 0x040fe20000041854 */
[----:B------:R-:W2:Y:S01]  /*75b0*/  LDSM.16.MT88.4 R108, [R173+0x9800] ;  /* 0x00980000ad6c783b */ /* 0x000ea20000004200 */
[----:B------:R-:W-:Y:S02]  /*75c0*/  MUFU.EX2 R125, R125 ;  /* 0x0000007d007d7308 */ /* 0x000fe40000000800 */
[----:B------:R-:W-:Y:S02]  /*75d0*/  FFMA.FTZ R64, R64, c[0x0][0x23c], -R140 ;  /* 0x00008f0040407a23 */ /* 0x000fe4000001088c */
[----:B------:R-:W-:Y:S02]  /*75e0*/  FFMA.FTZ R66, R66, c[0x0][0x23c], -R119 ;  /* 0x00008f0042427a23 */ /* 0x000fe40000010877 */
[C---:B---3--:R-:W-:Y:S01]  /*75f0*/  HMMA.16816.F32.BF16 R88, R104.reuse, R112, R88 ;  /* 0x000000706858723c */ /* 0x048fe20000041858 */
[----:B------:R-:W3:Y:S03]  /*7600*/  LDSM.16.MT88.4 R24, [R172+0x9800] ;  /* 0x00980000ac18783b */ /* 0x000ee60000004200 */
[----:B------:R-:W1:Y:S01]  /*7610*/  MUFU.EX2 R126, R126 ;  /* 0x0000007e007e7308 */ /* 0x000e620000000800 */
[----:B------:R-:W-:Y:S02]  /*7620*/  FADD.FTZ R146, R141, R146 ;  /* 0x000000928d927221 */ /* 0x000fe40000010000 */
[----:B------:R-:W-:Y:S01]  /*7630*/  FADD.FTZ R143, R132, R143 ;  /* 0x0000008f848f7221 */ /* 0x000fe20000010000 */
[C---:B------:R-:W-:Y:S01]  /*7640*/  HMMA.16816.F32.BF16 R12, R104.reuse, R114, R12 ;  /* 0x00000072680c723c */ /* 0x040fe2000004180c */
[----:B------:R-:W-:Y:S03]  /*7650*/  LDSM.16.MT88.4 R112, [R172+0xb800] ;  /* 0x00b80000ac70783b */ /* 0x000fe60000004200 */
[----:B------:R-:W-:Y:S02]  /*7660*/  FADD.FTZ R133, R133, R146 ;  /* 0x0000009285857221 */ /* 0x000fe40000010000 */
[----:B------:R-:W2:Y:S01]  /*7670*/  MUFU.EX2 R127, R127 ;  /* 0x0000007f007f7308 */ /* 0x000ea20000000800 */
[----:B------:R-:W-:Y:S01]  /*7680*/  FADD.FTZ R134, R134, R143 ;  /* 0x0000008f86867221 */ /* 0x000fe20000010000 */
[C---:B----4-:R-:W-:Y:S04]  /*7690*/  HMMA.16816.F32.BF16 R92, R104.reuse, R120, R92 ;  /* 0x00000078685c723c */ /* 0x050fe8000004185c */
[----:B------:R-:W-:Y:S02]  /*76a0*/  FADD.FTZ R6, R6, R133 ;  /* 0x0000008506067221 */ /* 0x000fe40000010000 */
[----:B------:R-:W-:Y:S02]  /*76b0*/  FADD.FTZ R5, R5, R134 ;  /* 0x0000008605057221 */ /* 0x000fe40000010000 */
[C---:B------:R-:W-:Y:S01]  /*76c0*/  HMMA.16816.F32.BF16 R96, R104.reuse, R122, R96 ;  /* 0x0000007a6860723c */ /* 0x040fe20000041860 */
[----:B------:R-:W-:Y:S03]  /*76d0*/  MUFU.EX2 R147, R147 ;  /* 0x0000009300937308 */ /* 0x000fe60000000800 */
[--C-:B------:R-:W-:Y:S02]  /*76e0*/  FFMA.FTZ R121, R28, c[0x0][0x23c], -R140.reuse ;  /* 0x00008f001c797a23 */ /* 0x100fe4000001088c */
[----:B------:R-:W-:Y:S02]  /*76f0*/  FFMA.FTZ R120, R29, c[0x0][0x23c], -R140 ;  /* 0x00008f001d787a23 */ /* 0x000fe4000001088c */
[C---:B-1----:R-:W-:Y:S03]  /*7700*/  HMMA.16816.F32.BF16 R16, R104.reuse, R20, R16 ;  /* 0x000000146810723c */ /* 0x042fe60000041810 */
[----:B------:R-:W-:Y:S01]  /*7710*/  MUFU.EX2 R121, R121 ;  /* 0x0000007900797308 */ /* 0x000fe20000000800 */
[--C-:B------:R-:W-:Y:S02]  /*7720*/  FFMA.FTZ R122, R30, c[0x0][0x23c], -R119.reuse ;  /* 0x00008f001e7a7a23 */ /* 0x100fe40000010877 */
[----:B------:R-:W-:Y:S01]  /*7730*/  FFMA.FTZ R123, R31, c[0x0][0x23c], -R119 ;  /* 0x00008f001f7b7a23 */ /* 0x000fe20000010877 */
[----:B------:R-:W-:Y:S01]  /*7740*/  F2FP.BF16.PACK_AB R20, R137, R138 ;  /* 0x0000008a8914723e */ /* 0x000fe200000010ff */
[----:B------:R-:W-:Y:S01]  /*7750*/  HMMA.16816.F32.BF16 R100, R104, R22, R100 ;  /* 0x000000166864723c */ /* 0x000fe20000041864 */
[----:B------:R-:W1:Y:S03]  /*7760*/  LDSM.16.MT88.4 R104, [R173+0xb800] ;  /* 0x00b80000ad68783b */ /* 0x000e660000004200 */
[----:B-----5:R-:W-:Y:S01]  /*7770*/  F2FP.BF16.PACK_AB R21, R124, R139 ;  /* 0x0000008b7c15723e */ /* 0x020fe200000010ff */
[----:B------:R-:W-:Y:S01]  /*7780*/  MUFU.EX2 R120, R120 ;  /* 0x0000007800787308 */ /* 0x000fe20000000800 */
[----:B------:R-:W-:Y:S01]  /*7790*/  FADD.FTZ R7, R7, R6 ;  /* 0x0000000607077221 */ /* 0x000fe20000010000 */
[----:B------:R-:W-:Y:S01]  /*77a0*/  F2FP.BF16.PACK_AB R22, R126, R125 ;  /* 0x0000007d7e16723e */ /* 0x000fe200000010ff */
[----:B------:R-:W-:Y:S01]  /*77b0*/  FADD.FTZ R128, R128, R5 ;  /* 0x0000000580807221 */ /* 0x000fe20000010000 */
[----:B--2---:R-:W-:Y:S01]  /*77c0*/  F2FP.BF16.PACK_AB R23, R142, R127 ;  /* 0x0000007f8e17723e */ /* 0x004fe200000010ff */
[----:B------:R-:W-:Y:S02]  /*77d0*/  LDSM.16.MT88.4 R28, [R173+0x9c00] ;  /* 0x009c0000ad1c783b */ /* 0x000fe40000004200 */
[----:B------:R-:W-:Y:S02]  /*77e0*/  FADD.FTZ R7, R118, R7 ;  /* 0x0000000776077221 */ /* 0x000fe40000010000 */
[----:B------:R-:W-:Y:S01]  /*77f0*/  FADD.FTZ R131, R131, R128 ;  /* 0x0000008083837221 */ /* 0x000fe20000010000 */
[----:B------:R-:W2:Y:S01]  /*7800*/  MUFU.EX2 R122, R122 ;  /* 0x0000007a007a7308 */ /* 0x000ea20000000800 */
[C---:B------:R-:W-:Y:S05]  /*7810*/  HMMA.16816.F32.BF16 R8, R20.reuse, R108, R8 ;  /* 0x0000006c1408723c */ /* 0x040fea0000041808 */
[----:B------:R-:W-:Y:S02]  /*7820*/  FADD.FTZ R130, R130, R7 ;  /* 0x0000000782827221 */ /* 0x000fe40000010000 */
[----:B------:R-:W-:Y:S01]  /*7830*/  FADD.FTZ R136, R136, R131 ;  /* 0x0000008388887221 */ /* 0x000fe20000010000 */
[C---:B------:R-:W-:Y:S01]  /*7840*/  HMMA.16816.F32.BF16 R68, R20.reuse, R110, R68 ;  /* 0x0000006e1444723c */ /* 0x040fe20000041844 */
[----:B------:R-:W4:Y:S01]  /*7850*/  LDSM.16.MT88.4 R108, [R173+0xd800] ;  /* 0x00d80000ad6c783b */ /* 0x000f220000004200 */
[----:B------:R-:W5:Y:S02]  /*7860*/  MUFU.EX2 R123, R123 ;  /* 0x0000007b007b7308 */ /* 0x000f640000000800 */
[----:B------:R-:W-:Y:S02]  /*7870*/  FADD.FTZ R129, R129, R130 ;  /* 0x0000008281817221 */ /* 0x000fe40000010000 */
[----:B------:R-:W-:Y:S02]  /*7880*/  FADD.FTZ R136, R135, R136 ;  /* 0x0000008887887221 */ /* 0x000fe40000010000 */
[C---:B---3--:R-:W-:Y:S04]  /*7890*/  HMMA.16816.F32.BF16 R72, R20.reuse, R24, R72 ;  /* 0x000000181448723c */ /* 0x048fe80000041848 */
[----:B------:R-:W3:Y:S01]  /*78a0*/  MUFU.EX2 R148, R148 ;  /* 0x0000009400947308 */ /* 0x000ee20000000800 */
[----:B------:R-:W-:Y:S02]  /*78b0*/  FADD.FTZ R138, R138, R129 ;  /* 0x000000818a8a7221 */ /* 0x000fe40000010000 */
[----:B------:R-:W-:Y:S01]  /*78c0*/  FADD.FTZ R139, R139, R136 ;  /* 0x000000888b8b7221 */ /* 0x000fe20000010000 */
[C---:B------:R-:W-:Y:S01]  /*78d0*/  HMMA.16816.F32.BF16 R76, R20.reuse, R26, R76 ;  /* 0x0000001a144c723c */ /* 0x040fe2000004184c */
[----:B------:R-:W3:Y:S03]  /*78e0*/  LDSM.16.MT88.4 R24, [R172+0xd800] ;  /* 0x00d80000ac18783b */ /* 0x000ee60000004200 */
[----:B------:R-:W-:Y:S02]  /*78f0*/  FADD.FTZ R138, R137, R138 ;  /* 0x0000008a898a7221 */ /* 0x000fe40000010000 */
[----:B------:R-:W-:Y:S01]  /*7900*/  MUFU.EX2 R152, R152 ;  /* 0x0000009800987308 */ /* 0x000fe20000000800 */
[----:B------:R-:W-:Y:S01]  /*7910*/  FADD.FTZ R124, R124, R139 ;  /* 0x0000008b7c7c7221 */ /* 0x000fe20000010000 */
[C---:B-1----:R-:W-:Y:S04]  /*7920*/  HMMA.16816.F32.BF16 R80, R20.reuse, R104, R80 ;  /* 0x000000681450723c */ /* 0x042fe80000041850 */
[----:B------:R-:W-:Y:S02]  /*7930*/  FADD.FTZ R125, R125, R138 ;  /* 0x0000008a7d7d7221 */ /* 0x000fe40000010000 */
[----:B------:R-:W-:Y:S02]  /*7940*/  FADD.FTZ R5, R127, R124 ;  /* 0x0000007c7f057221 */ /* 0x000fe40000010000 */
[C---:B------:R-:W-:Y:S01]  /*7950*/  HMMA.16816.F32.BF16 R84, R20.reuse, R106, R84 ;  /* 0x0000006a1454723c */ /* 0x040fe20000041854 */
[----:B------:R-:W-:Y:S01]  /*7960*/  LDSM.16.MT88.4 R104, [R172+0xbc00] ;  /* 0x00bc0000ac68783b */ /* 0x000fe20000004200 */
[----:B------:R-:W-:Y:S02]  /*7970*/  MUFU.EX2 R149, R149 ;  /* 0x0000009500957308 */ /* 0x000fe40000000800 */
[----:B------:R-:W-:Y:S02]  /*7980*/  FADD.FTZ R126, R126, R125 ;  /* 0x0000007d7e7e7221 */ /* 0x000fe40000010000 */
[----:B------:R-:W-:Y:S02]  /*7990*/  FADD.FTZ R5, R142, R5 ;  /* 0x000000058e057221 */ /* 0x000fe40000010000 */
[C---:B------:R-:W-:Y:S04]  /*79a0*/  HMMA.16816.F32.BF16 R88, R20.reuse, R112, R88 ;  /* 0x000000701458723c */ /* 0x040fe80000041858 */
[----:B------:R-:W1:Y:S01]  /*79b0*/  MUFU.EX2 R150, R150 ;  /* 0x0000009600967308 */ /* 0x000e620000000800 */
[----:B--2---:R-:W-:Y:S03]  /*79c0*/  FADD.FTZ R6, R122, R5 ;  /* 0x000000057a067221 */ /* 0x004fe60000010000 */
[C---:B------:R-:W-:Y:S04]  /*79d0*/  HMMA.16816.F32.BF16 R12, R20.reuse, R114, R12 ;  /* 0x00000072140c723c */ /* 0x040fe8000004180c */
[----:B-----5:R-:W-:Y:S02]  /*79e0*/  FADD.FTZ R6, R123, R6 ;  /* 0x000000067b067221 */ /* 0x020fe40000010000 */
[----:B------:R-:W2:Y:S02]  /*79f0*/  MUFU.EX2 R151, R151 ;  /* 0x0000009700977308 */ /* 0x000ea40000000800 */
[C---:B----4-:R-:W-:Y:S04]  /*7a00*/  HMMA.16816.F32.BF16 R92, R20.reuse, R108, R92 ;  /* 0x0000006c145c723c */ /* 0x050fe8000004185c */
[----:B------:R-:W-:Y:S04]  /*7a10*/  FADD.FTZ R5, R147, R6 ;  /* 0x0000000693057221 */ /* 0x000fe80000010000 */
[C---:B------:R-:W-:Y:S01]  /*7a20*/  HMMA.16816.F32.BF16 R96, R20.reuse, R110, R96 ;  /* 0x0000006e1460723c */ /* 0x040fe20000041860 */
[----:B------:R-:W-:Y:S01]  /*7a30*/  LDSM.16.MT88.4 R108, [R172+0xcc00] ;  /* 0x00cc0000ac6c783b */ /* 0x000fe20000004200 */
[----:B------:R-:W-:Y:S02]  /*7a40*/  MUFU.EX2 R153, R153 ;  /* 0x0000009900997308 */ /* 0x000fe40000000800 */
[----:B---3--:R-:W-:Y:S04]  /*7a50*/  FADD.FTZ R5, R148, R5 ;  /* 0x0000000594057221 */ /* 0x008fe80000010000 */
[C---:B------:R-:W-:Y:S04]  /*7a60*/  HMMA.16816.F32.BF16 R16, R20.reuse, R24, R16 ;  /* 0x000000181410723c */ /* 0x040fe80000041810 */
[----:B------:R-:W-:Y:S01]  /*7a70*/  MUFU.EX2 R116, R116 ;  /* 0x0000007400747308 */ /* 0x000fe20000000800 */
[----:B-1----:R-:W-:Y:S03]  /*7a80*/  FADD.FTZ R6, R150, R5 ;  /* 0x0000000596067221 */ /* 0x002fe60000010000 */
[----:B------:R-:W-:Y:S01]  /*7a90*/  HMMA.16816.F32.BF16 R100, R20, R26, R100 ;  /* 0x0000001a1464723c */ /* 0x000fe20000041864 */
[----:B------:R-:W1:Y:S03]  /*7aa0*/  LDSM.16.MT88.4 R24, [R173+0xbc00] ;  /* 0x00bc0000ad18783b */ /* 0x000e660000004200 */
[----:B--2---:R-:W-:Y:S02]  /*7ab0*/  FADD.FTZ R6, R151, R6 ;  /* 0x0000000697067221 */ /* 0x004fe40000010000 */
[----:B------:R-:W-:Y:S01]  /*7ac0*/  MUFU.EX2 R154, R154 ;  /* 0x0000009a009a7308 */ /* 0x000fe20000000800 */
[C---:B------:R-:W-:Y:S01]  /*7ad0*/  F2FP.BF16.PACK_AB R20, R120.reuse, R121 ;  /* 0x000000797814723e */ /* 0x040fe200000010ff */
[----:B------:R-:W-:Y:S01]  /*7ae0*/  FADD.FTZ R121, R121, R126 ;  /* 0x0000007e79797221 */ /* 0x000fe20000010000 */
[----:B------:R-:W-:Y:S03]  /*7af0*/  F2FP.BF16.PACK_AB R21, R123, R122 ;  /* 0x0000007a7b15723e */ /* 0x000fe600000010ff */
[C---:B------:R-:W-:Y:S01]  /*7b00*/  F2FP.BF16.PACK_AB R22, R145.reuse, R144 ;  /* 0x000000909116723e */ /* 0x040fe200000010ff */
[----:B------:R-:W-:Y:S01]  /*7b10*/  FADD.FTZ R121, R120, R121 ;  /* 0x0000007978797221 */ /* 0x000fe20000010000 */
[----:B------:R-:W-:Y:S02]  /*7b20*/  F2FP.BF16.PACK_AB R23, R148, R147 ;  /* 0x000000939417723e */ /* 0x000fe400000010ff */
[----:B------:R-:W-:Y:S01]  /*7b30*/  MUFU.EX2 R155, R155 ;  /* 0x0000009b009b7308 */ /* 0x000fe20000000800 */
[----:B------:R-:W-:Y:S04]  /*7b40*/  FADD.FTZ R144, R144, R121 ;  /* 0x0000007990907221 */ /* 0x000fe80000010000 */
[C---:B------:R-:W-:Y:S03]  /*7b50*/  HMMA.16816.F32.BF16 R8, R20.reuse, R28, R8 ;  /* 0x0000001c1408723c */ /* 0x040fe60000041808 */
[----:B------:R-:W-:Y:S02]  /*7b60*/  FADD.FTZ R145, R145, R144 ;  /* 0x0000009091917221 */ /* 0x000fe40000010000 */
        /* <DEDUP_REMOVED lines=8> */
[C---:B-1----:R-:W-:Y:S04]  /*7bf0*/  HMMA.16816.F32.BF16 R80, R20.reuse, R24, R80 ;  /* 0x000000181450723c */ /* 0x042fe80000041850 */
[----:B------:R-:W-:Y:S04]  /*7c00*/  MUFU.EX2 R51, R51 ;  /* 0x0000003300337308 */ /* 0x000fe80000000800 */
[C---:B------:R-:W-:Y:S01]  /*7c10*/  HMMA.16816.F32.BF16 R84, R20.reuse, R26, R84 ;  /* 0x0000001a1454723c */ /* 0x040fe20000041854 */
[----:B------:R-:W1:Y:S05]  /*7c20*/  LDSM.16.MT88.4 R24, [R173+0xa000] ;  /* 0x00a00000ad18783b */ /* 0x000e6a0000004200 */
[----:B------:R-:W-:Y:S02]  /*7c30*/  MUFU.EX2 R52, R52 ;  /* 0x0000003400347308 */ /* 0x000fe40000000800 */
[C---:B------:R-:W-:Y:S07]  /*7c40*/  HMMA.16816.F32.BF16 R88, R20.reuse, R104, R88 ;  /* 0x000000681458723c */ /* 0x040fee0000041858 */
[--C-:B------:R-:W-:Y:S01]  /*7c50*/  FFMA.FTZ R104, R41, c[0x0][0x23c], -R140.reuse ;  /* 0x00008f0029687a23 */ /* 0x100fe2000001088c */
[C---:B------:R-:W-:Y:S01]  /*7c60*/  HMMA.16816.F32.BF16 R12, R20.reuse, R106, R12 ;  /* 0x0000006a140c723c */ /* 0x040fe2000004180c */
[----:B------:R-:W-:Y:S03]  /*7c70*/  MUFU.EX2 R53, R53 ;  /* 0x0000003500357308 */ /* 0x000fe60000000800 */
[--C-:B------:R-:W-:Y:S03]  /*7c80*/  FFMA.FTZ R105, R42, c[0x0][0x23c], -R119.reuse ;  /* 0x00008f002a697a23 */ /* 0x100fe60000010877 */
[--C-:B------:R-:W-:Y:S01]  /*7c90*/  FFMA.FTZ R106, R43, c[0x0][0x23c], -R119.reuse ;  /* 0x00008f002b6a7a23 */ /* 0x100fe20000010877 */
[C---:B--2---:R-:W-:Y:S01]  /*7ca0*/  HMMA.16816.F32.BF16 R92, R20.reuse, R28, R92 ;  /* 0x0000001c145c723c */ /* 0x044fe2000004185c */
[----:B------:R-:W-:Y:S02]  /*7cb0*/  LDSM.16.MT88.4 R40, [R173+0xe400] ;  /* 0x00e40000ad28783b */ /* 0x000fe40000004200 */
[----:B------:R-:W2:Y:S01]  /*7cc0*/  MUFU.EX2 R104, R104 ;  /* 0x0000006800687308 */ /* 0x000ea20000000800 */
[--C-:B------:R-:W-:Y:S02]  /*7cd0*/  FFMA.FTZ R107, R44, c[0x0][0x23c], -R140.reuse ;  /* 0x00008f002c6b7a23 */ /* 0x100fe4000001088c */
[--C-:B------:R-:W-:Y:S02]  /*7ce0*/  FFMA.FTZ R44, R60, c[0x0][0x23c], -R140.reuse ;  /* 0x00008f003c2c7a23 */ /* 0x100fe4000001088c */
[C---:B------:R-:W-:Y:S01]  /*7cf0*/  HMMA.16816.F32.BF16 R96, R20.reuse, R30, R96 ;  /* 0x0000001e1460723c */ /* 0x040fe20000041860 */
[----:B------:R-:W4:Y:S03]  /*7d00*/  LDSM.16.MT88.4 R28, [R173+0xc000] ;  /* 0x00c00000ad1c783b */ /* 0x000f260000004200 */
[--C-:B------:R-:W-:Y:S01]  /*7d10*/  FFMA.FTZ R60, R61, c[0x0][0x23c], -R140.reuse ;  /* 0x00008f003d3c7a23 */ /* 0x100fe2000001088c */
[----:B------:R-:W5:Y:S01]  /*7d20*/  MUFU.EX2 R105, R105 ;  /* 0x0000006900697308 */ /* 0x000f620000000800 */
[--C-:B------:R-:W-:Y:S02]  /*7d30*/  FFMA.FTZ R61, R62, c[0x0][0x23c], -R119.reuse ;  /* 0x00008f003e3d7a23 */ /* 0x100fe40000010877 */
[C---:B---3--:R-:W-:Y:S04]  /*7d40*/  HMMA.16816.F32.BF16 R16, R20.reuse, R32, R16 ;  /* 0x000000201410723c */ /* 0x048fe80000041810 */
[--C-:B------:R-:W-:Y:S02]  /*7d50*/  FFMA.FTZ R62, R63, c[0x0][0x23c], -R119.reuse ;  /* 0x00008f003f3e7a23 */ /* 0x100fe40000010877 */
[----:B------:R-:W-:Y:S01]  /*7d60*/  FFMA.FTZ R119, R67, c[0x0][0x23c], -R119 ;  /* 0x00008f0043777a23 */ /* 0x000fe20000010877 */
[----:B------:R-:W3:Y:S01]  /*7d70*/  MUFU.EX2 R106, R106 ;  /* 0x0000006a006a7308 */ /* 0x000ee20000000800 */
[----:B------:R-:W-:Y:S01]  /*7d80*/  HMMA.16816.F32.BF16 R100, R20, R34, R100 ;  /* 0x000000221464723c */ /* 0x000fe20000041864 */
[----:B------:R-:W4:Y:S03]  /*7d90*/  LDSM.16.MT88.4 R32, [R172+0xc000] ;  /* 0x00c00000ac20783b */ /* 0x000f260000004200 */
[----:B------:R-:W-:Y:S03]  /*7da0*/  FFMA.FTZ R140, R65, c[0x0][0x23c], -R140 ;  /* 0x00008f00418c7a23 */ /* 0x000fe6000001088c */
[----:B------:R-:W-:Y:S01]  /*7db0*/  F2FP.BF16.PACK_AB R20, R149, R152 ;  /* 0x000000989514723e */ /* 0x000fe200000010ff */
[----:B------:R-:W-:Y:S01]  /*7dc0*/  FADD.FTZ R152, R152, R145 ;  /* 0x0000009198987221 */ /* 0x000fe20000010000 */
[----:B------:R-:W-:Y:S01]  /*7dd0*/  F2FP.BF16.PACK_AB R21, R151, R150 ;  /* 0x000000969715723e */ /* 0x000fe200000010ff */
[----:B------:R1:W-:Y:S02]  /*7de0*/  MUFU.EX2 R59, R44 ;  /* 0x0000002c003b7308 */ /* 0x0003e40000000800 */
[C---:B--2---:R-:W-:Y:S01]  /*7df0*/  F2FP.BF16.PACK_AB R22, R104.reuse, R153 ;  /* 0x000000996816723e */ /* 0x044fe200000010ff */
[----:B------:R-:W-:Y:S02]  /*7e00*/  FADD.FTZ R152, R149, R152 ;  /* 0x0000009895987221 */ /* 0x000fe40000010000 */
[----:B-----5:R-:W-:Y:S02]  /*7e10*/  FADD.FTZ R5, R105, R6 ;  /* 0x0000000669057221 */ /* 0x020fe40000010000 */
[----:B------:R-:W-:Y:S03]  /*7e20*/  FADD.FTZ R153, R153, R152 ;  /* 0x0000009899997221 */ /* 0x000fe60000010000 */
[----:B------:R-:W2:Y:S01]  /*7e30*/  MUFU.EX2 R107, R107 ;  /* 0x0000006b006b7308 */ /* 0x000ea20000000800 */
[----:B------:R-:W-:Y:S01]  /*7e40*/  FADD.FTZ R104, R104, R153 ;  /* 0x0000009968687221 */ /* 0x000fe20000010000 */
[C---:B---3--:R-:W-:Y:S01]  /*7e50*/  F2FP.BF16.PACK_AB R23, R106.reuse, R105 ;  /* 0x000000696a17723e */ /* 0x048fe200000010ff */
[----:B------:R-:W-:Y:S06]  /*7e60*/  FADD.FTZ R5, R106, R5 ;  /* 0x000000056a057221 */ /* 0x000fec0000010000 */
[C---:B-1----:R-:W-:Y:S01]  /*7e70*/  HMMA.16816.F32.BF16 R8, R20.reuse, R24, R8 ;  /* 0x000000181408723c */ /* 0x042fe20000041808 */
[----:B------:R-:W1:Y:S01]  /*7e80*/  MUFU.EX2 R54, R54 ;  /* 0x0000003600367308 */ /* 0x000e620000000800 */
[----:B------:R-:W-:Y:S06]  /*7e90*/  LDSM.16.MT88.4 R44, [R172+0xe800] ;  /* 0x00e80000ac2c783b */ /* 0x000fec0000004200 */
[C---:B------:R-:W-:Y:S03]  /*7ea0*/  HMMA.16816.F32.BF16 R68, R20.reuse, R26, R68 ;  /* 0x0000001a1444723c */ /* 0x040fe60000041844 */
[----:B------:R-:W3:Y:S01]  /*7eb0*/  MUFU.EX2 R56, R56 ;  /* 0x0000003800387308 */ /* 0x000ee20000000800 */
[----:B------:R-:W5:Y:S04]  /*7ec0*/  LDSM.16.MT88.4 R24, [R173+0xe000] ;  /* 0x00e00000ad18783b */ /* 0x000f680000004200 */
[C---:B------:R-:W-:Y:S05]  /*7ed0*/  HMMA.16816.F32.BF16 R72, R20.reuse, R36, R72 ;  /* 0x000000241448723c */ /* 0x040fea0000041848 */
[----:B------:R-:W-:Y:S03]  /*7ee0*/  MUFU.EX2 R57, R57 ;  /* 0x0000003900397308 */ /* 0x000fe60000000800 */
[C---:B------:R-:W-:Y:S01]  /*7ef0*/  HMMA.16816.F32.BF16 R76, R20.reuse, R38, R76 ;  /* 0x00000026144c723c */ /* 0x040fe2000004184c */
[----:B------:R-:W1:Y:S06]  /*7f00*/  LDSM.16.MT88.4 R36, [R172+0xe000] ;  /* 0x00e00000ac24783b */ /* 0x000e6c0000004200 */
[----:B------:R-:W1:Y:S01]  /*7f10*/  MUFU.EX2 R58, R58 ;  /* 0x0000003a003a7308 */ /* 0x000e620000000800 */
[C---:B----4-:R-:W-:Y:S08]  /*7f20*/  HMMA.16816.F32.BF16 R80, R20.reuse, R28, R80 ;  /* 0x0000001c1450723c */ /* 0x050ff00000041850 */
[C---:B------:R-:W-:Y:S01]  /*7f30*/  HMMA.16816.F32.BF16 R84, R20.reuse, R30, R84 ;  /* 0x0000001e1454723c */ /* 0x040fe20000041854 */
[----:B------:R-:W-:Y:S01]  /*7f40*/  LDSM.16.MT88.4 R28, [R172+0xa400] ;  /* 0x00a40000ac1c783b */ /* 0x000fe20000004200 */
[----:B------:R-:W4:Y:S06]  /*7f50*/  MUFU.EX2 R60, R60 ;  /* 0x0000003c003c7308 */ /* 0x000f2c0000000800 */
[C---:B------:R-:W-:Y:S04]  /*7f60*/  HMMA.16816.F32.BF16 R88, R20.reuse, R32, R88 ;  /* 0x000000201458723c */ /* 0x040fe80000041858 */
[----:B------:R-:W-:Y:S04]  /*7f70*/  MUFU.EX2 R61, R61 ;  /* 0x0000003d003d7308 */ /* 0x000fe80000000800 */
[C---:B------:R-:W-:Y:S01]  /*7f80*/  HMMA.16816.F32.BF16 R12, R20.reuse, R34, R12 ;  /* 0x00000022140c723c */ /* 0x040fe2000004180c */
[----:B------:R-:W-:Y:S05]  /*7f90*/  LDSM.16.MT88.4 R32, [R173+0xc400] ;  /* 0x00c40000ad20783b */ /* 0x000fea0000004200 */
[----:B------:R-:W2:Y:S02]  /*7fa0*/  MUFU.EX2 R62, R62 ;  /* 0x0000003e003e7308 */ /* 0x000ea40000000800 */
[C---:B-----5:R-:W-:Y:S08]  /*7fb0*/  HMMA.16816.F32.BF16 R92, R20.reuse, R24, R92 ;  /* 0x00000018145c723c */ /* 0x060ff0000004185c */
[C---:B------:R-:W-:Y:S01]  /*7fc0*/  HMMA.16816.F32.BF16 R96, R20.reuse, R26, R96 ;  /* 0x0000001a1460723c */ /* 0x040fe20000041860 */
[----:B------:R-:W5:Y:S01]  /*7fd0*/  LDSM.16.MT88.4 R24, [R173+0xa400] ;  /* 0x00a40000ad18783b */ /* 0x000f620000004200 */
[----:B------:R-:W-:Y:S06]  /*7fe0*/  MUFU.EX2 R64, R64 ;  /* 0x0000004000407308 */ /* 0x000fec0000000800 */
[C---:B-1----:R-:W-:Y:S04]  /*7ff0*/  HMMA.16816.F32.BF16 R16, R20.reuse, R36, R16 ;  /* 0x000000241410723c */ /* 0x042fe80000041810 */
[----:B------:R-:W1:Y:S04]  /*8000*/  MUFU.EX2 R195, R140 ;  /* 0x0000008c00c37308 */ /* 0x000e680000000800 */
[----:B------:R-:W-:Y:S01]  /*8010*/  HMMA.16816.F32.BF16 R100, R20, R38, R100 ;  /* 0x000000261464723c */ /* 0x000fe20000041864 */
[----:B------:R-:W1:Y:S05]  /*8020*/  LDSM.16.MT88.4 R36, [R172+0xc400] ;  /* 0x00c40000ac24783b */ /* 0x000e6a0000004200 */
[----:B------:R-:W-:Y:S01]  /*8030*/  MUFU.EX2 R119, R119 ;  /* 0x0000007700777308 */ /* 0x000fe20000000800 */
[----:B--2---:R-:W-:Y:S01]  /*8040*/  F2FP.BF16.PACK_AB R20, R116, R107 ;  /* 0x0000006b7414723e */ /* 0x004fe200000010ff */
        /* <DEDUP_REMOVED lines=8> */
[----:B------:R-:W-:Y:S02]  /*80d0*/  FADD.FTZ R6, R50, R155 ;  /* 0x0000009b32067221 */ /* 0x000fe40000010000 */
[----:B------:R-:W-:Y:S01]  /*80e0*/  FADD.FTZ R48, R49, R48 ;  /* 0x0000003031307221 */ /* 0x000fe20000010000 */
[C---:B-----5:R-:W-:Y:S03]  /*80f0*/  HMMA.16816.F32.BF16 R8, R20.reuse, R24, R8 ;  /* 0x000000181408723c */ /* 0x060fe60000041808 */
[----:B------:R-:W-:Y:S05]  /*8100*/  FADD.FTZ R6, R51, R6 ;  /* 0x0000000633067221 */ /* 0x000fea0000010000 */
[C---:B------:R-:W-:Y:S01]  /*8110*/  HMMA.16816.F32.BF16 R68, R20.reuse, R26, R68 ;  /* 0x0000001a1444723c */ /* 0x040fe20000041844 */
[----:B------:R-:W2:Y:S07]  /*8120*/  LDSM.16.MT88.4 R24, [R172+0xe400] ;  /* 0x00e40000ac18783b */ /* 0x000eae0000004200 */
[C---:B------:R-:W-:Y:S08]  /*8130*/  HMMA.16816.F32.BF16 R72, R20.reuse, R28, R72 ;  /* 0x0000001c1448723c */ /* 0x040ff00000041848 */
[C---:B------:R-:W-:Y:S01]  /*8140*/  HMMA.16816.F32.BF16 R76, R20.reuse, R30, R76 ;  /* 0x0000001e144c723c */ /* 0x040fe2000004184c */
[----:B------:R-:W5:Y:S07]  /*8150*/  LDSM.16.MT88.4 R28, [R173+0xa800] ;  /* 0x00a80000ad1c783b */ /* 0x000f6e0000004200 */
[C---:B------:R-:W-:Y:S08]  /*8160*/  HMMA.16816.F32.BF16 R80, R20.reuse, R32, R80 ;  /* 0x000000201450723c */ /* 0x040ff00000041850 */
        /* <DEDUP_REMOVED lines=8> */
[C---:B--2---:R-:W-:Y:S08]  /*81f0*/  HMMA.16816.F32.BF16 R16, R20.reuse, R24, R16 ;  /* 0x000000181410723c */ /* 0x044ff00000041810 */
[----:B------:R-:W-:Y:S01]  /*8200*/  HMMA.16816.F32.BF16 R100, R20, R26, R100 ;  /* 0x0000001a1464723c */ /* 0x000fe20000041864 */
[----:B------:R-:W2:Y:S06]  /*8210*/  LDSM.16.MT88.4 R24, [R173+0xe800] ;  /* 0x00e80000ad18783b */ /* 0x000eac0000004200 */
[----:B------:R-:W-:Y:S01]  /*8220*/  F2FP.BF16.PACK_AB R20, R52, R3 ;  /* 0x000000033414723e */ /* 0x000fe200000010ff */
[----:B------:R-:W-:Y:S01]  /*8230*/  FADD.FTZ R3, R3, R48 ;  /* 0x0000003003037221 */ /* 0x000fe20000010000 */
[----:B------:R-:W-:Y:S03]  /*8240*/  F2FP.BF16.PACK_AB R21, R54, R53 ;  /* 0x000000353615723e */ /* 0x000fe600000010ff */
[----:B---3--:R-:W-:Y:S01]  /*8250*/  F2FP.BF16.PACK_AB R22, R56, R55 ;  /* 0x000000373816723e */ /* 0x008fe200000010ff */
[----:B------:R-:W-:Y:S01]  /*8260*/  FADD.FTZ R53, R53, R6 ;  /* 0x0000000635357221 */ /* 0x000fe20000010000 */
[----:B------:R-:W-:Y:S01]  /*8270*/  F2FP.BF16.PACK_AB R23, R58, R57 ;  /* 0x000000393a17723e */ /* 0x000fe200000010ff */
[----:B------:R-:W-:Y:S01]  /*8280*/  FADD.FTZ R52, R52, R3 ;  /* 0x0000000334347221 */ /* 0x000fe20000010000 */
[----:B------:R-:W-:Y:S01]  /*8290*/  IADD3 R3, R194, -0x1, RZ ;  /* 0xffffffffc2037810 */ /* 0x000fe20007ffe0ff */
[----:B------:R-:W-:Y:S02]  /*82a0*/  FADD.FTZ R54, R54, R53 ;  /* 0x0000003536367221 */ /* 0x000fe40000010000 */
[----:B------:R-:W-:Y:S01]  /*82b0*/  FADD.FTZ R55, R55, R52 ;  /* 0x0000003437377221 */ /* 0x000fe20000010000 */
[----:B------:R-:W-:Y:S01]  /*82c0*/  MOV R194, R3 ;  /* 0x0000000300c27202 */ /* 0x000fe20000000f00 */
[C---:B-----5:R-:W-:Y:S03]  /*82d0*/  HMMA.16816.F32.BF16 R8, R20.reuse, R28, R8 ;  /* 0x0000001c1408723c */ /* 0x060fe60000041808 */
[----:B------:R-:W-:Y:S01]  /*82e0*/  FADD.FTZ R57, R57, R54 ;  /* 0x0000003639397221 */ /* 0x000fe20000010000 */
[----:B------:R-:W-:Y:S01]  /*82f0*/  MOV R3, R0 ;  /* 0x0000000000037202 */ /* 0x000fe20000000f00 */
[----:B------:R-:W-:Y:S02]  /*8300*/  FADD.FTZ R56, R56, R55 ;  /* 0x0000003738387221 */ /* 0x000fe40000010000 */
[----:B------:R-:W-:Y:S01]  /*8310*/  FADD.FTZ R58, R58, R57 ;  /* 0x000000393a3a7221 */ /* 0x000fe20000010000 */
[C---:B------:R-:W-:Y:S01]  /*8320*/  HMMA.16816.F32.BF16 R68, R20.reuse, R30, R68 ;  /* 0x0000001e1444723c */ /* 0x040fe20000041844 */
[----:B------:R-:W3:Y:S07]  /*8330*/  LDSM.16.MT88.4 R28, [R173+0xac00] ;  /* 0x00ac0000ad1c783b */ /* 0x000eee0000004200 */
[C---:B------:R-:W-:Y:S08]  /*8340*/  HMMA.16816.F32.BF16 R72, R20.reuse, R32, R72 ;  /* 0x000000201448723c */ /* 0x040ff00000041848 */
[C---:B------:R-:W-:Y:S01]  /*8350*/  HMMA.16816.F32.BF16 R76, R20.reuse, R34, R76 ;  /* 0x00000022144c723c */ /* 0x040fe2000004184c */
[----:B------:R-:W-:Y:S07]  /*8360*/  LDSM.16.MT88.4 R32, [R173+0xcc00] ;  /* 0x00cc0000ad20783b */ /* 0x000fee0000004200 */
[C---:B-1----:R-:W-:Y:S01]  /*8370*/  HMMA.16816.F32.BF16 R80, R20.reuse, R36, R80 ;  /* 0x000000241450723c */ /* 0x042fe20000041850 */
[----:B------:R-:W1:Y:S07]  /*8380*/  MUFU.EX2 R36, R66 ;  /* 0x0000004200247308 */ /* 0x000e6e0000000800 */
[C---:B------:R-:W-:Y:S08]  /*8390*/  HMMA.16816.F32.BF16 R84, R20.reuse, R38, R84 ;  /* 0x000000261454723c */ /* 0x040ff00000041854 */
[C---:B------:R-:W-:Y:S08]  /*83a0*/  HMMA.16816.F32.BF16 R88, R20.reuse, R40, R88 ;  /* 0x000000281458723c */ /* 0x040ff00000041858 */
[C---:B------:R-:W-:Y:S08]  /*83b0*/  HMMA.16816.F32.BF16 R12, R20.reuse, R42, R12 ;  /* 0x0000002a140c723c */ /* 0x040ff0000004180c */
[C---:B--2---:R-:W-:Y:S08]  /*83c0*/  HMMA.16816.F32.BF16 R92, R20.reuse, R24, R92 ;  /* 0x00000018145c723c */ /* 0x044ff0000004185c */
[C---:B------:R-:W-:Y:S01]  /*83d0*/  HMMA.16816.F32.BF16 R96, R20.reuse, R26, R96 ;  /* 0x0000001a1460723c */ /* 0x040fe20000041860 */
[----:B------:R-:W2:Y:S07]  /*83e0*/  LDSM.16.MT88.4 R24, [R172+0xac00] ;  /* 0x00ac0000ac18783b */ /* 0x000eae0000004200 */
[C---:B------:R-:W-:Y:S08]  /*83f0*/  HMMA.16816.F32.BF16 R16, R20.reuse, R44, R16 ;  /* 0x0000002c1410723c */ /* 0x040ff00000041810 */
[----:B------:R-:W-:Y:S07]  /*8400*/  HMMA.16816.F32.BF16 R100, R20, R46, R100 ;  /* 0x0000002e1464723c */ /* 0x000fee0000041864 */
[----:B----4-:R-:W-:Y:S01]  /*8410*/  F2FP.BF16.PACK_AB R20, R60, R59 ;  /* 0x0000003b3c14723e */ /* 0x010fe200000010ff */
[----:B------:R-:W-:Y:S01]  /*8420*/  FADD.FTZ R59, R59, R56 ;  /* 0x000000383b3b7221 */ /* 0x000fe20000010000 */
[----:B------:R-:W-:Y:S03]  /*8430*/  F2FP.BF16.PACK_AB R21, R62, R61 ;  /* 0x0000003d3e15723e */ /* 0x000fe600000010ff */
[----:B------:R-:W-:Y:S01]  /*8440*/  F2FP.BF16.PACK_AB R22, R195, R64 ;  /* 0x00000040c316723e */ /* 0x000fe200000010ff */
[----:B------:R-:W-:Y:S01]  /*8450*/  FADD.FTZ R61, R61, R58 ;  /* 0x0000003a3d3d7221 */ /* 0x000fe20000010000 */
[----:B-1----:R-:W-:Y:S01]  /*8460*/  F2FP.BF16.PACK_AB R23, R119, R36 ;  /* 0x000000247717723e */ /* 0x002fe200000010ff */
[----:B------:R-:W-:Y:S02]  /*8470*/  FADD.FTZ R59, R60, R59 ;  /* 0x0000003b3c3b7221 */ /* 0x000fe40000010000 */
[----:B------:R-:W-:Y:S02]  /*8480*/  FADD.FTZ R61, R62, R61 ;  /* 0x0000003d3e3d7221 */ /* 0x000fe40000010000 */
[----:B------:R-:W-:Y:S02]  /*8490*/  FADD.FTZ R64, R64, R59 ;  /* 0x0000003b40407221 */ /* 0x000fe40000010000 */
[C---:B---3--:R-:W-:Y:S01]  /*84a0*/  HMMA.16816.F32.BF16 R112, R20.reuse, R28, R8 ;  /* 0x0000001c1470723c */ /* 0x048fe20000041808 */
[----:B------:R-:W1:Y:S02]  /*84b0*/  LDSM.16.MT88.4 R8, [R173+0xec00] ;  /* 0x00ec0000ad08783b */ /* 0x000e640000004200 */
[----:B------:R-:W-:Y:S02]  /*84c0*/  FADD.FTZ R36, R36, R61 ;  /* 0x0000003d24247221 */ /* 0x000fe40000010000 */
[----:B------:R-:W-:Y:S02]  /*84d0*/  FADD.FTZ R195, R195, R64 ;  /* 0x00000040c3c37221 */ /* 0x000fe40000010000 */
[----:B------:R-:W-:Y:S01]  /*84e0*/  FADD.FTZ R196, R119, R36 ;  /* 0x0000002477c47221 */ /* 0x000fe20000010000 */
[C---:B------:R-:W-:Y:S08]  /*84f0*/  HMMA.16816.F32.BF16 R68, R20.reuse, R30, R68 ;  /* 0x0000001e1444723c */ /* 0x040ff00000041844 */
[C---:B--2---:R-:W-:Y:S08]  /*8500*/  HMMA.16816.F32.BF16 R72, R20.reuse, R24, R72 ;  /* 0x000000181448723c */ /* 0x044ff00000041848 */
        /* <DEDUP_REMOVED lines=10> */
[----:B------:R-:W-:-:S07]  /*85b0*/  @P0 BRA `(.L_x_1811) ;  /* 0xffffcba000000947 */ /* 0x000fce000383ffff */
.L_x_1807:
[----:B------:R-:W1:Y:S01]  /*85c0*/  SHFL.BFLY PT, R4, R195, 0x2, 0x1f ;  /* 0x0c401f00c3047f89 */ /* 0x000e6200000e0000 */
[----:B------:R-:W-:Y:S01]  /*85d0*/  MOV R8, 0x3f800000 ;  /* 0x3f80000000087802 */ /* 0x000fe20000000f00 */
[----:B------:R-:W-:Y:S01]  /*85e0*/  ULDC.U8 UR4, c[0x0][0x328] ;  /* 0x0000ca0000047ab9 */ /* 0x000fe20000000000 */
[----:B------:R-:W-:Y:S01]  /*85f0*/  SHF.R.S32.HI R11, RZ, 0x1f, R182 ;  /* 0x0000001fff0b7819 */ /* 0x000fe200000114b6 */
[----:B------:R-:W2:Y:S01]  /*8600*/  SHFL.BFLY PT, R3, R196, 0x2, 0x1f ;  /* 0x0c401f00c4037f89 */ /* 0x000ea200000e0000 */
[----:B------:R-:W-:Y:S01]  /*8610*/  BSSY B0, `(.L_x_1812) ;  /* 0x00000b3000007945 */ /* 0x000fe20003800000 */
[----:B------:R-:W-:-:S02]  /*8620*/  LEA R189, R189, R188, 0x4 ;  /* 0x000000bcbdbd7211 */ /* 0x000fc400078e20ff */
[----:B------:R-:W-:Y:S01]  /*8630*/  LEA.HI R11, R11, R182, RZ, 0x3 ;  /* 0x000000b60b0b7211 */ /* 0x000fe200078f18ff */
[----:B------:R-:W3:Y:S03]  /*8640*/  S2R R32, SR_CTAID.Z ;  /* 0x0000000000207919 */ /* 0x000ee60000002700 */
[----:B------:R-:W-:Y:S01]  /*8650*/  LOP3.LUT R11, R11, 0xfffffff8, RZ, 0xc0, !PT ;  /* 0xfffffff80b0b7812 */ /* 0x000fe200078ec0ff */
[----:B------:R-:W4:Y:S03]  /*8660*/  S2R R34, SR_CTAID.Y ;  /* 0x0000000000227919 */ /* 0x000f260000002600 */
[----:B------:R-:W-:Y:S01]  /*8670*/  IADD3 R11, R182, -R11, RZ ;  /* 0x8000000bb60b7210 */ /* 0x000fe20007ffe0ff */
[----:B-1----:R-:W-:Y:S02]  /*8680*/  FADD.FTZ R7, R4, R195 ;  /* 0x000000c304077221 */ /* 0x002fe40000010000 */
[----:B------:R-:W1:Y:S01]  /*8690*/  S2R R4, SR_TID.X ;  /* 0x0000000000047919 */ /* 0x000e620000002100 */
[----:B--2---:R-:W-:-:S03]  /*86a0*/  FADD.FTZ R10, R3, R196 ;  /* 0x000000c4030a7221 */ /* 0x004fc60000010000 */
[----:B------:R-:W2:Y:S04]  /*86b0*/  SHFL.BFLY PT, R6, R7, 0x1, 0x1f ;  /* 0x0c201f0007067f89 */ /* 0x000ea800000e0000 */
[----:B------:R-:W5:Y:S01]  /*86c0*/  SHFL.BFLY PT, R5, R10, 0x1, 0x1f ;  /* 0x0c201f000a057f89 */ /* 0x000f6200000e0000 */
[----:B-1----:R-:W-:Y:S01]  /*86d0*/  SHF.R.S32.HI R3, RZ, 0x1f, R4 ;  /* 0x0000001fff037819 */ /* 0x002fe20000011404 */
[----:B--2---:R-:W-:-:S03]  /*86e0*/  FADD.FTZ R6, R7, R6 ;  /* 0x0000000607067221 */ /* 0x004fc60000010000 */
[CC--:B------:R-:W-:Y:S02]  /*86f0*/  LEA.HI R9, R3.reuse, R4.reuse, RZ, 0x2 ;  /* 0x0000000403097211 */ /* 0x0c0fe400078f10ff */
[-C--:B------:R-:W-:Y:S01]  /*8700*/  LEA.HI R3, R3, R4.reuse, RZ, 0x5 ;  /* 0x0000000403037211 */ /* 0x080fe200078f28ff */
[----:B-----5:R-:W-:Y:S01]  /*8710*/  FADD.FTZ R5, R10, R5 ;  /* 0x000000050a057221 */ /* 0x020fe20000010000 */
[----:B------:R-:W-:Y:S02]  /*8720*/  FSETP.NE.FTZ.AND P3, PT, R6, RZ, PT ;  /* 0x000000ff0600720b */ /* 0x000fe40003f75000 */
[----:B------:R-:W-:Y:S02]  /*8730*/  LOP3.LUT R9, R9, 0xfffffffc, RZ, 0xc0, !PT ;  /* 0xfffffffc09097812 */ /* 0x000fe400078ec0ff */
[----:B------:R-:W-:Y:S02]  /*8740*/  FSETP.NE.FTZ.AND P2, PT, R5, RZ, PT ;  /* 0x000000ff0500720b */ /* 0x000fe40003f55000 */
[----:B------:R-:W-:-:S02]  /*8750*/  IADD3 R10, -R9, R4, RZ ;  /* 0x00000004090a7210 */ /* 0x000fc40007ffe1ff */
[----:B------:R-:W-:Y:S02]  /*8760*/  MOV R9, 0x3f800000 ;  /* 0x3f80000000097802 */ /* 0x000fe40000000f00 */
[----:B------:R-:W-:Y:S02]  /*8770*/  SHF.R.S32.HI R7, RZ, 0x5, R3 ;  /* 0x00000005ff077819 */ /* 0x000fe40000011403 */
[----:B------:R-:W-:Y:S01]  /*8780*/  LOP3.LUT R3, R3, 0xffffffe0, RZ, 0xc0, !PT ;  /* 0xffffffe003037812 */ /* 0x000fe200078ec0ff */
[----:B------:R-:W1:Y:S01]  /*8790*/  @P3 MUFU.RCP R8, R6 ;  /* 0x0000000600083308 */ /* 0x000e620000001000 */
[----:B------:R-:W-:Y:S02]  /*87a0*/  LEA R7, R7, R10, 0x8 ;  /* 0x0000000a07077211 */ /* 0x000fe400078e40ff */
[----:B------:R-:W-:-:S05]  /*87b0*/  IADD3 R4, -R3, R4, RZ ;  /* 0x0000000403047210 */ /* 0x000fca0007ffe1ff */
        /* <DEDUP_REMOVED lines=8> */
[----:B------:R-:W5:Y:S01]  /*8840*/  @P3 MUFU.LG2 R6, R6 ;  /* 0x0000000600063308 */ /* 0x000f620000000c00 */
        /* <DEDUP_REMOVED lines=28> */
[----:B------:R-:W-:Y:S01]  /*8a10*/  LEA.HI R8, R11, R11, RZ, 0x1 ;  /* 0x0000000b0b087211 */ /* 0x000fe200078f08ff */
[----:B--2---:R-:W-:Y:S01]  /*8a20*/  FMUL.FTZ R115, R9, R115 ;  /* 0x0000007309737220 */ /* 0x004fe20000410000 */
[----:B------:R-:W-:Y:S01]  /*8a30*/  F2FP.BF16.PACK_AB R104, R105, R104 ;  /* 0x000000686968723e */ /* 0x000fe200000010ff */
[C---:B------:R-:W-:Y:S01]  /*8a40*/  FMUL.FTZ R114, R9.reuse, R114 ;  /* 0x0000007209727220 */ /* 0x040fe20000410000 */
[----:B------:R-:W-:Y:S01]  /*8a50*/  LOP3.LUT R10, R8, 0x3fffffe, RZ, 0xc0, !PT ;  /* 0x03fffffe080a7812 */ /* 0x000fe200078ec0ff */
[C---:B------:R-:W-:Y:S01]  /*8a60*/  FMUL.FTZ R71, R9.reuse, R71 ;  /* 0x0000004709477220 */ /* 0x040fe20000410000 */
[----:B------:R-:W-:Y:S01]  /*8a70*/  SHF.R.S32.HI R8, RZ, 0x1, R8 ;  /* 0x00000001ff087819 */ /* 0x000fe20000011408 */
[----:B------:R-:W-:Y:S01]  /*8a80*/  FMUL.FTZ R70, R9, R70 ;  /* 0x0000004609467220 */ /* 0x000fe20000410000 */
[----:B------:R-:W-:Y:S01]  /*8a90*/  IADD3 R10, R11, -R10, RZ ;  /* 0x8000000a0b0a7210 */ /* 0x000fe20007ffe0ff */
[C---:B------:R-:W-:Y:S01]  /*8aa0*/  FMUL.FTZ R75, R9.reuse, R75 ;  /* 0x0000004b094b7220 */ /* 0x040fe20000410000 */
[----:B------:R-:W-:Y:S01]  /*8ab0*/  LOP3.LUT P0, RZ, R8, 0x2, RZ, 0xc0, !PT ;  /* 0x0000000208ff7812 */ /* 0x000fe2000780c0ff */
        /* <DEDUP_REMOVED lines=30> */
[----:B------:R-:W-:Y:S01]  /*8ca0*/  SHF.L.U32 R9, R8, 0x6, RZ ;  /* 0x0000000608097819 */ /* 0x000fe200000006ff */
[----:B------:R-:W-:Y:S01]  /*8cb0*/  IMAD R7, R10, 0x10, R7 ;  /* 0x000000100a077824 */ /* 0x000fe200078e0207 */
[----:B------:R-:W-:Y:S01]  /*8cc0*/  LOP3.LUT R8, R8, 0x1, RZ, 0xc0, !PT ;  /* 0x0000000108087812 */ /* 0x000fe200078ec0ff */
[----:B-1----:R-:W-:Y:S01]  /*8cd0*/  @P2 FMUL.FTZ R35, R5, 0.69314718246459960938 ;  /* 0x3f31721805232820 */ /* 0x002fe20000410000 */
[----:B------:R-:W-:Y:S02]  /*8ce0*/  LOP3.LUT R9, R9, 0xc0, RZ, 0xc0, !PT ;  /* 0x000000c009097812 */ /* 0x000fe400078ec0ff */
[----:B------:R-:W-:Y:S02]  /*8cf0*/  ISETP.NE.U32.AND P1, PT, R8, 0x1, PT ;  /* 0x000000010800780c */ /* 0x000fe40003f25070 */
[----:B------:R-:W-:Y:S02]  /*8d00*/  LEA.HI R10, R9, R9, RZ, 0x1d ;  /* 0x00000009090a7211 */ /* 0x000fe400078fe8ff */
[----:B------:R-:W-:-:S02]  /*8d10*/  MOV R8, 0x20 ;  /* 0x0000002000087802 */ /* 0x000fc40000000f00 */
[----:B------:R-:W-:Y:S02]  /*8d20*/  LEA R7, R7, R10, 0x1 ;  /* 0x0000000a07077211 */ /* 0x000fe400078e08ff */
[----:B------:R-:W-:Y:S02]  /*8d30*/  SEL R8, R8, 0xffffffe0, !P0 ;  /* 0xffffffe008087807 */ /* 0x000fe40004000000 */
[----:B------:R-:W-:Y:S02]  /*8d40*/  SHF.L.U32 R7, R7, 0x1, RZ ;  /* 0x0000000107077819 */ /* 0x000fe400000006ff */
[----:B------:R-:W-:Y:S02]  /*8d50*/  F2FP.BF16.PACK_AB R106, R107, R106 ;  /* 0x0000006a6b6a723e */ /* 0x000fe400000010ff */
[C---:B------:R-:W-:Y:S01]  /*8d60*/  IADD3 R9, R7.reuse, -0x10, RZ ;  /* 0xfffffff007097810 */ /* 0x040fe20007ffe0ff */
[----:B------:R-:W-:Y:S01]  /*8d70*/  STS [R7], R112 ;  /* 0x0000007007007388 */ /* 0x000fe20000000800 */
[----:B------:R-:W-:-:S02]  /*8d80*/  @P1 IADD3 R9, R7, 0x10, RZ ;  /* 0x0000001007091810 */ /* 0x000fc40007ffe0ff */
[----:B------:R-:W-:Y:S01]  /*8d90*/  IADD3 R11, R7, R8, RZ ;  /* 0x00000008070b7210 */ /* 0x000fe20007ffe0ff */
[----:B------:R-:W-:Y:S01]  /*8da0*/  STS [R7+0x200], R114 ;  /* 0x0002007207007388 */ /* 0x000fe20000000800 */
[----:B------:R-:W-:Y:S01]  /*8db0*/  F2FP.BF16.PACK_AB R102, R103, R102 ;  /* 0x000000666766723e */ /* 0x000fe200000010ff */
[----:B------:R-:W-:Y:S01]  /*8dc0*/  IMAD.IADD R33, R8, 0x1, R9 ;  /* 0x0000000108217824 */ /* 0x000fe200078e0209 */
[----:B------:R-:W-:Y:S01]  /*8dd0*/  ISETP.NE.AND P0, PT, RZ, UR4, PT ;  /* 0x00000004ff007c0c */ /* 0x000fe2000bf05270 */
[----:B------:R-:W-:Y:S01]  /*8de0*/  STS [R9], R68 ;  /* 0x0000004409007388 */ /* 0x000fe20000000800 */
[----:B------:R-:W-:Y:S02]  /*8df0*/  LOP3.LUT P1, RZ, R4, 0x3, RZ, 0xc0, !PT ;  /* 0x0000000304ff7812 */ /* 0x000fe4000782c0ff */
[----:B------:R-:W-:Y:S01]  /*8e00*/  MOV R4, 0x7f800000 ;  /* 0x7f80000000047802 */ /* 0x000fe20000000f00 */
[----:B------:R-:W-:Y:S04]  /*8e10*/  STS [R9+0x200], R70 ;  /* 0x0002004609007388 */ /* 0x000fe80000000800 */
[----:B------:R-:W-:Y:S04]  /*8e20*/  STS [R11], R72 ;  /* 0x000000480b007388 */ /* 0x000fe80000000800 */
[----:B------:R-:W-:Y:S01]  /*8e30*/  STS [R11+0x200], R74 ;  /* 0x0002004a0b007388 */ /* 0x000fe20000000800 */
[----:B---3--:R-:W-:-:S02]  /*8e40*/  @P0 IMAD R3, R32, c[0x0][0x234], RZ ;  /* 0x00008d0020030a24 */ /* 0x008fc400078e02ff */
[C---:B----4-:R-:W-:Y:S01]  /*8e50*/  @!P0 IMAD R5, R34.reuse, c[0x0][0x1c0], R32 ;  /* 0x0000700022058a24 */ /* 0x050fe200078e0220 */
[----:B------:R-:W-:Y:S01]  /*8e60*/  STS [R33], R76 ;  /* 0x0000004c21007388 */ /* 0x000fe20000000800 */
[----:B------:R-:W-:Y:S02]  /*8e70*/  @P0 IMAD R3, R34, c[0x0][0x214], R3 ;  /* 0x0000850022030a24 */ /* 0x000fe400078e0203 */
[----:B------:R-:W-:Y:S01]  /*8e80*/  @!P0 IMAD R3, R5, c[0x0][0x214], RZ ;  /* 0x0000850005038a24 */ /* 0x000fe200078e02ff */
        /* <DEDUP_REMOVED lines=12> */
[----:B------:R-:W-:Y:S04]  /*8f50*/  STS [R9+0x2200], R98 ;  /* 0x0022006209007388 */ /* 0x000fe80000000800 */
[----:B------:R-:W-:Y:S04]  /*8f60*/  STS [R11+0x2000], R104 ;  /* 0x002000680b007388 */ /* 0x000fe80000000800 */
[----:B------:R-:W-:Y:S04]  /*8f70*/  STS [R11+0x2200], R106 ;  /* 0x0022006a0b007388 */ /* 0x000fe80000000800 */
[----:B------:R-:W-:Y:S04]  /*8f80*/  STS [R33+0x2000], R100 ;  /* 0x0020006421007388 */ /* 0x000fe80000000800 */
[----:B------:R5:W-:Y:S01]  /*8f90*/  STS [R33+0x2200], R102 ;  /* 0x0022006621007388 */ /* 0x000be20000000800 */
[----:B-1----:R-:W-:Y:S01]  /*8fa0*/  MOV R7, 0x7f800000 ;  /* 0x7f80000000077802 */ /* 0x002fe20000000f00 */
[----:B------:R-:W-:-:S02]  /*8fb0*/  @P2 FFMA.FTZ R7, R0, c[0x0][0x238], R35 ;  /* 0x00008e0000072a23 */ /* 0x000fc40000010023 */
[----:B------:R-:W-:Y:S01]  /*8fc0*/  BAR.SYNC.DEFER_BLOCKING 0x0 ;  /* 0x0000000000007b1d */ /* 0x000fe20000010000 */
[----:B-----5:R-:W-:-:S05]  /*8fd0*/  @P3 FMUL.FTZ R33, R6, 0.69314718246459960938 ;  /* 0x3f31721806213820 */ /* 0x020fca0000410000 */
[----:B------:R1:W2:Y:S01]  /*8fe0*/  LDS.128 R24, [R178] ;  /* 0x00000000b2187984 */ /* 0x0002a20000000c00 */
[----:B------:R-:W-:-:S03]  /*8ff0*/  @P3 FFMA.FTZ R4, R2, c[0x0][0x238], R33 ;  /* 0x00008e0002043a23 */ /* 0x000fc60000010021 */
[----:B------:R1:W3:Y:S04]  /*9000*/  LDS.128 R20, [R178+0x800] ;  /* 0x00080000b2147984 */ /* 0x0002e80000000c00 */
[----:B------:R1:W4:Y:S04]  /*9010*/  LDS.128 R16, [R178+0x1000] ;  /* 0x00100000b2107984 */ /* 0x0003280000000c00 */
[----:B------:R1:W1:Y:S04]  /*9020*/  LDS.128 R12, [R178+0x1800] ;  /* 0x00180000b20c7984 */ /* 0x0002680000000c00 */
[----:B------:R1:W1:Y:S04]  /*9030*/  LDS.128 R8, [R178+0x2000] ;  /* 0x00200000b2087984 */ /* 0x0002680000000c00 */
[----:B------:R1:W1:Y:S01]  /*9040*/  LDS.128 R28, [R178+0x2800] ;  /* 0x00280000b21c7984 */ /* 0x0002620000000c00 */
[----:B------:R-:W-:Y:S05]  /*9050*/  @P1 BRA `(.L_x_1813) ;  /* 0x000000e000001947 */ /* 0x000fea0003800000 */
[----:B------:R-:W5:Y:S01]  /*9060*/  S2R R0, SR_CTAID.X ;  /* 0x0000000000007919 */ /* 0x000f620000002500 */
[----:B------:R-:W-:-:S02]  /*9070*/  IMAD.MOV.U32 R5, RZ, RZ, -0x40 ;  /* 0xffffffc0ff057424 */ /* 0x000fc400078e00ff */
[C---:B-----5:R-:W-:Y:S01]  /*9080*/  IMAD R2, R0.reuse, 0x40, R3 ;  /* 0x0000004000027824 */ /* 0x060fe200078e0203 */
[----:B------:R-:W-:Y:S01]  /*9090*/  IADD3 R3, R189, 0x8, RZ ;  /* 0x00000008bd037810 */ /* 0x000fe20007ffe0ff */
[----:B------:R-:W-:-:S03]  /*90a0*/  IMAD R6, R0, R5, c[0x0][0x214] ;  /* 0x0000850000067624 */ /* 0x000fc600078e0205 */
        /* <DEDUP_REMOVED lines=9> */
.L_x_1813:
[----:B------:R-:W-:Y:S05]  /*9140*/  BSYNC B0 ;  /* 0x0000000000007941 */ /* 0x000fea0003800000 */
.L_x_1812:
[----:B------:R-:W5:Y:S01]  /*9150*/  S2R R3, SR_CTAID.X ;  /* 0x0000000000037919 */ /* 0x000f620000002500 */
[----:B----4-:R-:W-:Y:S02]  /*9160*/  MOV R4, R180 ;  /* 0x000000b400047202 */ /* 0x010fe40000000f00 */
[----:B------:R-:W-:Y:S02]  /*9170*/  MOV R5, R181 ;  /* 0x000000b500057202 */ /* 0x000fe40000000f00 */
[----:B------:R-:W-:Y:S02]  /*9180*/  SHF.R.S32.HI R2, RZ, 0x1f, R34 ;  /* 0x0000001fff027819 */ /* 0x000fe40000011422 */
[----:B-----5:R-:W-:-:S04]  /*9190*/  SHF.L.U32 R3, R3, 0x6, RZ ;  /* 0x0000000603037819 */ /* 0x020fc800000006ff */
[----:B------:R-:W-:Y:S01]  /*91a0*/  SHF.R.S32.HI R0, RZ, 0x1f, R3 ;  /* 0x0000001fff007819 */ /* 0x000fe20000011403 */
[----:B------:R-:W-:-:S04]  /*91b0*/  IMAD.WIDE.U32 R4, R3, c[0x0][0x1e8], R4 ;  /* 0x00007a0003047a25 */ /* 0x000fc800078e0004 */
[----:B------:R-:W-:-:S04]  /*91c0*/  IMAD R0, R0, c[0x0][0x1e8], RZ ;  /* 0x00007a0000007a24 */ /* 0x000fc800078e02ff */
[----:B------:R-:W-:Y:S02]  /*91d0*/  IMAD R0, R3, c[0x0][0x1ec], R0 ;  /* 0x00007b0003007a24 */ /* 0x000fe400078e0200 */
[----:B------:R-:W-:Y:S02]  /*91e0*/  IMAD R3, R2, c[0x0][0x1e0], RZ ;  /* 0x0000780002037a24 */ /* 0x000fe400078e02ff */
[----:B------:R-:W-:Y:S01]  /*91f0*/  IMAD.IADD R5, R0, 0x1, R5 ;  /* 0x0000000100057824 */ /* 0x000fe200078e0205 */
[----:B------:R-:W-:Y:S01]  /*9200*/  SHF.R.S32.HI R0, RZ, 0x1f, R32 ;  /* 0x0000001fff007819 */ /* 0x000fe20000011420 */
[C---:B------:R-:W-:Y:S02]  /*9210*/  IMAD R3, R34.reuse, c[0x0][0x1e4], R3 ;  /* 0x0000790022037a24 */ /* 0x040fe400078e0203 */
[----:B------:R-:W-:-:S04]  /*9220*/  IMAD.WIDE.U32 R34, R34, c[0x0][0x1e0], R4 ;  /* 0x0000780022227a25 */ /* 0x000fc800078e0004 */
[----:B------:R-:W-:Y:S01]  /*9230*/  IMAD R5, R0, c[0x0][0x1f0], RZ ;  /* 0x00007c0000057a24 */ /* 0x000fe200078e02ff */
[----:B------:R-:W-:Y:S01]  /*9240*/  IADD3 R35, R3, R35, RZ ;  /* 0x0000002303237210 */ /* 0x000fe20007ffe0ff */
[----:B------:R-:W-:Y:S01]  /*9250*/  IMAD R3, R183, c[0x0][0x1e8], RZ ;  /* 0x00007a00b7037a24 */ /* 0x000fe200078e02ff */
[----:B------:R-:W-:Y:S01]  /*9260*/  MOV R0, c[0x0][0x1ec] ;  /* 0x00007b0000007a02 */ /* 0x000fe20000000f00 */
[C---:B------:R-:W-:Y:S02]  /*9270*/  IMAD R5, R32.reuse, c[0x0][0x1f4], R5 ;  /* 0x00007d0020057a24 */ /* 0x040fe400078e0205 */
[----:B------:R-:W-:-:S04]  /*9280*/  IMAD.WIDE.U32 R32, R32, c[0x0][0x1f0], R34 ;  /* 0x00007c0020207a25 */ /* 0x000fc800078e0022 */
[----:B------:R-:W-:Y:S01]  /*9290*/  IMAD R3, R182, c[0x0][0x1ec], R3 ;  /* 0x00007b00b6037a24 */ /* 0x000fe200078e0203 */
[----:B------:R-:W-:-:S05]  /*92a0*/  IADD3 R33, R5, R33, RZ ;  /* 0x0000002105217210 */ /* 0x000fca0007ffe0ff */
[----:B------:R-:W-:-:S04]  /*92b0*/  IMAD.WIDE.U32 R182, R182, c[0x0][0x1e8], R32 ;  /* 0x00007a00b6b67a25 */ /* 0x000fc800078e0020 */
[----:B------:R-:W-:Y:S01]  /*92c0*/  IMAD.IADD R2, R3, 0x1, R183 ;  /* 0x0000000103027824 */ /* 0x000fe200078e02b7 */
[C---:B------:R-:W-:Y:S02]  /*92d0*/  LEA R4, P0, R182.reuse, c[0x0][0x1d0], 0x1 ;  /* 0x00007400b6047a11 */ /* 0x040fe400078008ff */
[----:B------:R-:W-:Y:S02]  /*92e0*/  MOV R3, c[0x0][0x1e8] ;  /* 0x00007a0000037a02 */ /* 0x000fe40000000f00 */
[----:B------:R-:W-:Y:S02]  /*92f0*/  LEA.HI.X R5, R182, c[0x0][0x1d4], R2, 0x1, P0 ;  /* 0x00007500b6057a11 */ /* 0x000fe400000f0c02 */
[----:B------:R-:W-:-:S03]  /*9300*/  LEA R2, P0, R3, R4, 0x6 ;  /* 0x0000000403027211 */ /* 0x000fc600078030ff */
[----:B--2---:R-:W-:Y:S01]  /*9310*/  STG.E.128 [R4.64], R24 ;  /* 0x0000001804007986 */ /* 0x004fe2000c101d0c */
[----:B------:R-:W-:-:S03]  /*9320*/  LEA.HI.X R3, R3, R5, R0, 0x6, P0 ;  /* 0x0000000503037211 */ /* 0x000fc600000f3400 */
[----:B------:R-:W-:Y:S04]  /*9330*/  STG.E.128 [R4.64+0x40], R16 ;  /* 0x0000401004007986 */ /* 0x000fe8000c101d0c */
[----:B-1----:R-:W-:Y:S04]  /*9340*/  STG.E.128 [R4.64+0x80], R8 ;  /* 0x0000800804007986 */ /* 0x002fe8000c101d0c */
[----:B---3--:R-:W-:Y:S04]  /*9350*/  STG.E.128 [R2.64], R20 ;  /* 0x0000001402007986 */ /* 0x008fe8000c101d0c */
[----:B------:R-:W-:Y:S04]  /*9360*/  STG.E.128 [R2.64+0x40], R12 ;  /* 0x0000400c02007986 */ /* 0x000fe8000c101d0c */
[----:B------:R-:W-:Y:S01]  /*9370*/  STG.E.128 [R2.64+0x80], R28 ;  /* 0x0000801c02007986 */ /* 0x000fe2000c101d0c */
[----:B------:R-:W-:Y:S05]  /*9380*/  EXIT ;  /* 0x000000000000794d */ /* 0x000fea0003800000 */
.L_x_1814:
        /* <DEDUP_REMOVED lines=15> */
.L_x_6326:


//--------------------- .text._ZN5flash24flash_fwd_splitkv_kernelI23Flash_fwd_kernel_traitsILi96ELi64ELi128ELi4ELb0ELb0EN7cutlass10bfloat16_tE19Flash_kernel_traitsILi96ELi64ELi128ELi4ES3_EELb1ELb0ELb0ELb1ELb1ELb1ELb0ELb0EEEvNS_16Flash_fwd_paramsE --------------------------
	.section	.text._ZN5flash24flash_fwd_splitkv_kernelI23Flash_fwd_kernel_traitsILi96ELi64ELi128ELi4ELb0ELb0EN7cutlass10bfloat16_tE19Flash_kernel_traitsILi96ELi64ELi128ELi4ES3_EELb1ELb0ELb0ELb1ELb1ELb1ELb0ELb0EEEvNS_16Flash_fwd_paramsE,"ax",@progbits
	.sectioninfo	@"SHI_REGISTERS=255"
	.align	128
        .global         _ZN5flash24flash_fwd_splitkv_kernelI23Flash_fwd_kernel_traitsILi96ELi64ELi128ELi4ELb0ELb0EN7cutlass10bfloat16_tE19Flash_kernel_traitsILi96ELi64ELi128ELi4ES3_EELb1ELb0ELb0ELb1ELb1ELb1ELb0ELb0EEEvNS_16Flash_fwd_paramsE
        .type           _ZN5flash24flash_fwd_splitkv_kernelI23Flash_fwd_kernel_traitsILi96ELi64ELi128ELi4ELb0ELb0EN7cutlass10bfloat16_tE19Flash_kernel_traitsILi96ELi64ELi128ELi4ES3_EELb1ELb0ELb0ELb1ELb1ELb1ELb0ELb0EEEvNS_16Flash_fwd_paramsE,@function
        .size           _ZN5flash24flash_fwd_splitkv_kernelI23Flash_fwd_kernel_traitsILi96ELi64ELi128ELi4ELb0ELb0EN7cutlass10bfloat16_tE19Flash_kernel_traitsILi96ELi64ELi128ELi4ES3_EELb1ELb0ELb0ELb1ELb1ELb1ELb0ELb0EEEvNS_16Flash_fwd_paramsE,(.L_x_6327 - _ZN5flash24flash_fwd_splitkv_kernelI23Flash_fwd_kernel_traitsILi96ELi64ELi128ELi4ELb0ELb0EN7cutlass10bfloat16_tE19Flash_kernel_traitsILi96ELi64ELi128ELi4ES3_EELb1ELb0ELb0ELb1ELb1ELb1ELb0ELb0EEEvNS_16Flash_fwd_paramsE)
        .other          _ZN5flash24flash_fwd_splitkv_kernelI23Flash_fwd_kernel_traitsILi96ELi64ELi128ELi4ELb0ELb0EN7cutlass10bfloat16_tE19Flash_kernel_traitsILi96ELi64ELi128ELi4ES3_EELb1ELb0ELb0ELb1ELb1ELb1ELb0ELb0EEEvNS_16Flash_fwd_paramsE,@"STO_CUDA_ENTRY STV_DEFAULT"
_ZN5flash24flash_fwd_splitkv_kernelI23Flash_fwd_kernel_traitsILi96ELi64ELi128ELi4ELb0ELb0EN7cutlass10bfloat16_tE19Flash_kernel_traitsILi96ELi64ELi128ELi4ES3_EELb1ELb0ELb0ELb1ELb1ELb1ELb0ELb0EEEvNS_16Flash_fwd_paramsE:
.text._ZN5flash24flash_fwd_splitkv_kernelI23Flash_fwd_kernel_traitsILi96ELi64ELi128ELi4ELb0ELb0EN7cutlass10bfloat16_tE19Flash_kernel_traitsILi96ELi64ELi128ELi4ES3_EELb1ELb0ELb0ELb1ELb1ELb1ELb0ELb0EEEvNS_16Flash_fwd_paramsE:
        /* <DEDUP_REMOVED lines=48> */
[----:B------:R-:W-:Y:S01]  /*0300*/  LOP3.LUT P3, RZ, R126, 0x3, RZ, 0xc0, !PT ;  /* 0x000000037eff7812 */ /* 0x000fe2000786c0ff */
[----:B------:R-:W-:Y:S01]  /*0310*/  IMAD R0, R0, c[0x0][0x1e8], RZ ;  /* 0x00007a0000007a24 */ /* 0x000fe200078e02ff */
[----:B------:R-:W-:Y:S02]  /*0320*/  LOP3.LUT R3, R2, 0x1ffffffc, RZ, 0xc0, !PT ;  /* 0x1ffffffc02037812 */ /* 0x000fe400078ec0ff */
[----:B------:R-:W-:Y:S01]  /*0330*/  SHF.R.S32.HI R2, RZ, 0x2, R2 ;  /* 0x00000002ff027819 */ /* 0x000fe20000011402 */
[----:B------:R-:W-:Y:S01]  /*0340*/  IMAD R7, R129, c[0x0][0x1ec], R0 ;  /* 0x00007b0081077a24 */ /* 0x000fe200078e0200 */
[----:B------:R-:W-:Y:S01]  /*0350*/  SHF.R.S32.HI R0, RZ, 0x1f, R17 ;  /* 0x0000001fff007819 */ /* 0x000fe20000011411 */
[----:B------:R-:W-:Y:S01]  /*0360*/  IMAD.IADD R4, R126, 0x1, -R3 ;  /* 0x000000017e047824 */ /* 0x000fe200078e0a03 */
[----:B------:R-:W-:-:S03]  /*0370*/  SHF.R.S32.HI R3, RZ, 0x1f, R28 ;  /* 0x0000001fff037819 */ /* 0x000fc6000001141c */
[----:B------:R-:W-:Y:S02]  /*0380*/  IMAD.SHL.U32 R4, R4, 0x8, RZ ;  /* 0x0000000804047824 */ /* 0x000fe400078e00ff */
[----:B------:R-:W-:Y:S02]  /*0390*/  IMAD R3, R3, c[0x0][0x1e0], RZ ;  /* 0x0000780003037a24 */ /* 0x000fe400078e02ff */
[----:B------:R-:W-:Y:S01]  /*03a0*/  IMAD R0, R0, c[0x0][0x1f0], RZ ;  /* 0x00007c0000007a24 */ /* 0x000fe200078e02ff */
[----:B------:R-:W-:Y:S01]  /*03b0*/  SHF.R.S32.HI R5, RZ, 0x1f, R4 ;  /* 0x0000001fff057819 */ /* 0x000fe20000011404 */
[----:B------:R-:W-:-:S04]  /*03c0*/  IMAD R3, R28, c[0x0][0x1e4], R3 ;  /* 0x000079001c037a24 */ /* 0x000fc800078e0203 */
[----:B------:R-:W-:-:S04]  /*03d0*/  IMAD.WIDE.U32 R4, R129, c[0x0][0x1e8], R4 ;  /* 0x00007a0081047a25 */ /* 0x000fc800078e0004 */
[----:B------:R-:W-:-:S04]  /*03e0*/  IMAD.IADD R5, R5, 0x1, R7 ;  /* 0x0000000105057824 */ /* 0x000fc800078e0207 */
[----:B------:R-:W-:-:S04]  /*03f0*/  IMAD.WIDE.U32 R4, R28, c[0x0][0x1e0], R4 ;  /* 0x000078001c047a25 */ /* 0x000fc800078e0004 */
[----:B------:R-:W-:Y:S01]  /*0400*/  IMAD R28, R28, c[0x0][0x1c0], R17 ;  /* 0x000070001c1c7a24 */ /* 0x000fe200078e0211 */
[----:B------:R-:W-:Y:S01]  /*0410*/  IADD3 R5, R5, R3, RZ ;  /* 0x0000000305057210 */ /* 0x000fe20007ffe0ff */
[----:B------:R-:W-:Y:S01]  /*0420*/  IMAD R3, R17, c[0x0][0x1f4], R0 ;  /* 0x00007d0011037a24 */ /* 0x000fe200078e0200 */
[----:B------:R-:W-:-:S03]  /*0430*/  SHF.R.S32.HI R0, RZ, 0x1f, R2 ;  /* 0x0000001fff007819 */ /* 0x000fc60000011402 */
[----:B------:R-:W-:-:S04]  /*0440*/  IMAD.WIDE.U32 R4, R17, c[0x0][0x1f0], R4 ;  /* 0x00007c0011047a25 */ /* 0x000fc800078e0004 */
[----:B------:R-:W-:Y:S02]  /*0450*/  IMAD R7, R0, c[0x0][0x1e8], RZ ;  /* 0x00007a0000077a24 */ /* 0x000fe400078e02ff */
        /* <DEDUP_REMOVED lines=33> */
.L_x_1815:
        /* <DEDUP_REMOVED lines=19> */
.L_x_1816:
[----:B-1----:R-:W-:Y:S01]  /*07a0*/  IABS R2, c[0x0][0x2d0] ;  /* 0x0000b40000027a13 */ /* 0x002fe20000000000 */
[----:B------:R-:W-:Y:S05]  /*07b0*/  @P6 BRA `(.L_x_1817) ;  /* 0x0000049000006947 */ /* 0x000fea0003800000 */
[----:B------:R-:W1:Y:S01]  /*07c0*/  I2F.RP R6, R2 ;  /* 0x0000000200067306 */ /* 0x000e620000209400 */
[----:B------:R-:W-:Y:S01]  /*07d0*/  IMAD.MOV.U32 R4, RZ, RZ, RZ ;  /* 0x000000ffff047224 */ /* 0x000fe200078e00ff */
[----:B------:R-:W-:-:S04]  /*07e0*/  LEA R11, R120, 0xffffff80, 0x7 ;  /* 0xffffff80780b7811 */ /* 0x000fc800078e38ff */
[----:B-----5:R-:W-:Y:S02]  /*07f0*/  IABS R0, R11 ;  /* 0x0000000b00007213 */ /* 0x020fe40000000000 */
        /* <DEDUP_REMOVED lines=20> */
[----:B------:R-:W-:-:S05]  /*0940*/  IMAD.WIDE R12, R3, 0x4, R182 ;  /* 0x00000004030c7825 */ /* 0x000fca00078e02b6 */
[----:B------:R1:W2:Y:S01]  /*0950*/  LDG.E R6, [R12.64] ;  /* 0x0000000c0c067981 */ /* 0x0002a2000c1e1900 */
        /* <DEDUP_REMOVED lines=28> */
[----:B-1----:R-:W-:-:S04]  /*0b20*/  IMAD R13, R8, c[0x0][0x1b0], RZ ;  /* 0x00006c00080d7a24 */ /* 0x002fc800078e02ff */
        /* <DEDUP_REMOVED lines=9> */
[C---:B------:R-:W-:Y:S01]  /*0bc0*/  IMAD R3, R11.reuse, c[0x0][0x19c], R0 ;  /* 0x000067000b037a24 */ /* 0x040fe200078e0200 */
[----:B------:R-:W-:Y:S01]  /*0bd0*/  MOV R14, R6 ;  /* 0x00000006000e7202 */ /* 0x000fe20000000f00 */
[----:B------:R-:W-:-:S04]  /*0be0*/  IMAD.WIDE.U32 R4, R11, c[0x0][0x198], R4 ;  /* 0x000066000b047a25 */ /* 0x000fc800078e0004 */
[----:B------:R-:W-:Y:S02]  /*0bf0*/  IMAD.IADD R5, R5, 0x1, R3 ;  /* 0x0000000105057824 */ /* 0x000fe400078e0203 */
[----:B------:R-:W-:Y:S02]  /*0c00*/  IMAD.IADD R15, R7, 0x1, R15 ;  /* 0x00000001070f7824 */ /* 0x000fe400078e020f */
[----:B------:R-:W-:-:S04]  /*0c10*/  IMAD.WIDE.U32 R4, R10, c[0x0][0x1b0], R4 ;  /* 0x00006c000a047a25 */ /* 0x000fc800078e0004 */
[----:B------:R-:W-:Y:S01]  /*0c20*/  IMAD.MOV.U32 R12, RZ, RZ, R4 ;  /* 0x000000ffff0c7224 */ /* 0x000fe200078e0004 */
[----:B------:R-:W-:Y:S01]  /*0c30*/  IADD3 R13, R5, R13, RZ ;  /* 0x0000000d050d7210 */ /* 0x000fe20007ffe0ff */
[----:B------:R-:W-:Y:S05]  /*0c40*/  BRA `(.L_x_1818) ;  /* 0x0000035000007947 */ /* 0x000fea0003800000 */
.L_x_1817:
[----:B------:R-:W-:Y:S02]  /*0c50*/  IABS R8, c[0x0][0x1c8] ;  /* 0x0000720000087a13 */ /* 0x000fe40000000000 */
[----:B------:R-:W-:Y:S02]  /*0c60*/  LEA R11, R120, 0xffffff80, 0x7 ;  /* 0xffffff80780b7811 */ /* 0x000fe400078e38ff */
[----:B------:R-:W1:Y:S01]  /*0c70*/  I2F.RP R5, R8 ;  /* 0x0000000800057306 */ /* 0x000e620000209400 */
[----:B-----5:R-:W-:Y:S02]  /*0c80*/  SHF.R.S32.HI R15, RZ, 0x1f, R0 ;  /* 0x0000001fff0f7819 */ /* 0x020fe40000011400 */
[----:B------:R-:W-:-:S05]  /*0c90*/  SHF.R.S32.HI R9, RZ, 0x1f, R11 ;  /* 0x0000001fff097819 */ /* 0x000fca000001140b */
        /* <DEDUP_REMOVED lines=8> */
[----:B------:R-:W-:Y:S02]  /*0d20*/  MOV R4, R3 ;  /* 0x0000000300047202 */ /* 0x000fe40000000f00 */
[----:B------:R-:W-:-:S03]  /*0d30*/  IADD3 R6, P1, R12, R11, RZ ;  /* 0x0000000b0c067210 */ /* 0x000fc60007f3e0ff */
[----:B------:R-:W-:-:S04]  /*0d40*/  IMAD.HI.U32 R10, R7, R4, RZ ;  /* 0x00000004070a7227 */ /* 0x000fc800078e00ff */
        /* <DEDUP_REMOVED lines=31> */
[----:B------:R-:W-:Y:S01]  /*0f40*/  IMAD.WIDE.U32 R12, R10, c[0x0][0x1b0], R6 ;  /* 0x00006c000a0c7a25 */ /* 0x000fe200078e0006 */
[----:B------:R-:W-:-:S03]  /*0f50*/  MOV R14, R4 ;  /* 0x00000004000e7202 */ /* 0x000fc60000000f00 */
[----:B------:R-:W-:Y:S02]  /*0f60*/  IMAD R3, R10, c[0x0][0x1b4], R3 ;  /* 0x00006d000a037a24 */ /* 0x000fe400078e0203 */
[----:B------:R-:W-:-:S03]  /*0f70*/  IMAD R15, R0, c[0x0][0x18c], R15 ;  /* 0x00006300000f7a24 */ /* 0x000fc600078e020f */
[----:B------:R-:W-:Y:S01]  /*0f80*/  IADD3 R13, R13, R3, RZ ;  /* 0x000000030d0d7210 */ /* 0x000fe20007ffe0ff */
[----:B------:R-:W-:Y:S02]  /*0f90*/  IMAD.IADD R15, R5, 0x1, R15 ;  /* 0x00000001050f7824 */ /* 0x000fe400078e020f */
.L_x_1818:
[----:B------:R-:W-:Y:S01]  /*0fa0*/  SHF.R.S32.HI R127, RZ, 0x1f, R126 ;  /* 0x0000001fff7f7819 */ /* 0x000fe2000001147e */
[----:B------:R-:W-:Y:S01]  /*0fb0*/  ULDC.64 UR6, c[0x0][0x198] ;  /* 0x0000660000067ab9 */ /* 0x000fe20000000a00 */
[----:B------:R-:W-:Y:S01]  /*0fc0*/  SHF.R.S32.HI R3, RZ, 0x1f, R28 ;  /* 0x0000001fff037819 */ /* 0x000fe2000001141c */
[----:B------:R-:W-:Y:S01]  /*0fd0*/  USHF.L.U32 UR9, UR6, 0x6, URZ ;  /* 0x0000000606097899 */ /* 0x000fe2000800063f */
[CC--:B------:R-:W-:Y:S01]  /*0fe0*/  LEA.HI R27, R127.reuse, R126.reuse, RZ, 0x2 ;  /* 0x0000007e7f1b7211 */ /* 0x0c0fe200078f10ff */
[----:B------:R-:W-:Y:S01]  /*0ff0*/  UMOV UR8, 0x6 ;  /* 0x0000000600087882 */ /* 0x000fe20000000000 */
[-C--:B------:R-:W-:Y:S01]  /*1000*/  LEA.HI R6, R127, R126.reuse, RZ, 0x3 ;  /* 0x0000007e7f067211 */ /* 0x080fe200078f18ff */
[----:B------:R-:W-:Y:S01]  /*1010*/  IMAD R3, R3, c[0x0][0x178], RZ ;  /* 0x00005e0003037a24 */ /* 0x000fe200078e02ff */
[----:B------:R-:W-:Y:S01]  /*1020*/  LOP3.LUT R5, R27, 0xfffffffc, RZ, 0xc0, !PT ;  /* 0xfffffffc1b057812 */ /* 0x000fe200078ec0ff */
[----:B------:R-:W-:Y:S01]  /*1030*/  USHF.L.U64.HI UR7, UR6, UR8, UR7 ;  /* 0x0000000806077299 */ /* 0x000fe20008010207 */
[----:B------:R-:W-:Y:S01]  /*1040*/  SHF.R.S32.HI R19, RZ, 0x3, R6 ;  /* 0x00000003ff137819 */ /* 0x000fe20000011406 */
[----:B------:R-:W-:Y:S01]  /*1050*/  IMAD R3, R28, c[0x0][0x17c], R3 ;  /* 0x00005f001c037a24 */ /* 0x000fe200078e0203 */
[----:B------:R-:W-:Y:S01]  /*1060*/  LEA.HI R25, R127, R126, RZ, 0x4 ;  /* 0x0000007e7f197211 */ /* 0x000fe200078f20ff */
[----:B------:R-:W-:Y:S01]  /*1070*/  IMAD.IADD R178, R126, 0x1, -R5 ;  /* 0x000000017eb27824 */ /* 0x000fe200078e0a05 */
[----:B------:R-:W-:Y:S01]  /*1080*/  SHF.R.S32.HI R180, RZ, 0x2, R27 ;  /* 0x00000002ffb47819 */ /* 0x000fe2000001141b */
[----:B------:R-:W-:Y:S01]  /*1090*/  IMAD.SHL.U32 R19, R19, 0x40, RZ ;  /* 0x0000004013137824 */ /* 0x000fe200078e00ff */
[----:B------:R-:W-:Y:S01]  /*10a0*/  SHF.R.S32.HI R4, RZ, 0x4, R25 ;  /* 0x00000004ff047819 */ /* 0x000fe20000011419 */
[----:B------:R-:W-:Y:S01]  /*10b0*/  IMAD.SHL.U32 R178, R178, 0x8, RZ ;  /* 0x00000008b2b27824 */ /* 0x000fe200078e00ff */
[----:B------:R-:W-:Y:S01]  /*10c0*/  LEA.HI R27, R27, R180, RZ, 0x1 ;  /* 0x000000b41b1b7211 */ /* 0x000fe200078f08ff */
[----:B------:R-:W-:Y:S01]  /*10d0*/  ULDC.64 UR4, c[0x0][0x1a0] ;  /* 0x0000680000047ab9 */ /* 0x000fe20000000a00 */
[----:B------:R-:W-:Y:S01]  /*10e0*/  LEA.HI R7, R25, R4, RZ, 0x1 ;  /* 0x0000000419077211 */ /* 0x000fe200078f08ff */
[----:B------:R-:W-:Y:S01]  /*10f0*/  USHF.L.U32 UR10, UR4, 0x6, URZ ;  /* 0x00000006040a7899 */ /* 0x000fe2000800063f */
[----:B------:R-:W-:Y:S01]  /*1100*/  LOP3.LUT R19, R19, 0xc0, RZ, 0xc0, !PT ;  /* 0x000000c013137812 */ /* 0x000fe200078ec0ff */
[----:B------:R-:W-:Y:S01]  /*1110*/  USHF.L.U64.HI UR5, UR4, UR8, UR5 ;  /* 0x0000000804057299 */ /* 0x000fe20008010205 */
[----:B------:R-:W-:-:S02]  /*1120*/  SHF.R.S32.HI R179, RZ, 0x1f, R178 ;  /* 0x0000001fffb37819 */ /* 0x000fc400000114b2 */
[----:B------:R-:W-:Y:S02]  /*1130*/  LOP3.LUT R25, R25, 0xfffffff0, RZ, 0xc0, !PT ;  /* 0xfffffff019197812 */ /* 0x000fe400078ec0ff */
[----:B------:R-:W-:Y:S01]  /*1140*/  LEA.HI R127, R127, R126, RZ, 0x5 ;  /* 0x0000007e7f7f7211 */ /* 0x000fe200078f28ff */
[----:B------:R-:W-:Y:S01]  /*1150*/  IMAD.WIDE.U32 R28, R28, c[0x0][0x178], R178 ;  /* 0x00005e001c1c7a25 */ /* 0x000fe200078e00b2 */
[----:B------:R-:W-:Y:S02]  /*1160*/  LOP3.LUT R27, R27, 0x7fffffe, RZ, 0xc0, !PT ;  /* 0x07fffffe1b1b7812 */ /* 0x000fe400078ec0ff */
[----:B------:R-:W-:Y:S01]  /*1170*/  LOP3.LUT R21, R6, 0xfffffff8, RZ, 0xc0, !PT ;  /* 0xfffffff806157812 */ /* 0x000fe200078ec0ff */
[----:B------:R-:W-:Y:S01]  /*1180*/  IMAD.IADD R25, R126, 0x1, -R25 ;  /* 0x000000017e197824 */ /* 0x000fe200078e0a19 */
[----:B------:R-:W-:Y:S01]  /*1190*/  LOP3.LUT R0, R19, 0x18, R178, 0xf8, !PT ;  /* 0x0000001813007812 */ /* 0x000fe200078ef8b2 */
[----:B------:R-:W-:Y:S01]  /*11a0*/  IMAD.IADD R27, R180, 0x1, -R27 ;  /* 0x00000001b41b7824 */ /* 0x000fe200078e0a1b */
[----:B------:R-:W-:Y:S01]  /*11b0*/  SHF.R.U32.HI R19, RZ, 0x3, R19 ;  /* 0x00000003ff137819 */ /* 0x000fe20000011613 */
[----:B------:R-:W-:Y:S01]  /*11c0*/  IMAD.IADD R21, R126, 0x1, -R21 ;  /* 0x000000017e157824 */ /* 0x000fe200078e0a15 */
[----:B------:R-:W-:Y:S01]  /*11d0*/  SHF.R.S32.HI R128, RZ, 0x5, R127 ;  /* 0x00000005ff807819 */ /* 0x000fe2000001147f */
[----:B------:R-:W-:Y:S01]  /*11e0*/  IMAD.IADD R29, R29, 0x1, R3 ;  /* 0x000000011d1d7824 */ /* 0x000fe200078e0203 */
[----:B------:R-:W-:-:S02]  /*11f0*/  LOP3.LUT R7, R7, 0xfffffffe, RZ, 0xc0, !PT ;  /* 0xfffffffe07077812 */ /* 0x000fc400078ec0ff */
[----:B------:R-:W-:Y:S01]  /*1200*/  LOP3.LUT R19, R0, R19, RZ, 0x3c, !PT ;  /* 0x0000001300137212 */ /* 0x000fe200078e3cff */
[----:B------:R-:W-:Y:S01]  /*1210*/  IMAD R16, R128, 0x8, R27 ;  /* 0x0000000880107824 */ /* 0x000fe200078e021b */
[----:B------:R-:W-:Y:S01]  /*1220*/  SHF.R.S32.HI R0, RZ, 0x1f, R25 ;  /* 0x0000001fff007819 */ /* 0x000fe20000011419 */
[----:B------:R-:W-:Y:S01]  /*1230*/  IMAD.IADD R7, R4, 0x1, -R7 ;  /* 0x0000000104077824 */ /* 0x000fe200078e0a07 */
[----:B------:R-:W-:Y:S01]  /*1240*/  SHF.R.S32.HI R3, RZ, 0x1f, R17 ;  /* 0x0000001fff037819 */ /* 0x000fe20000011411 */
[----:B------:R-:W-:Y:S01]  /*1250*/  IMAD.U32 R16, R16, 0x20, R19 ;  /* 0x0000002010107824 */ /* 0x000fe200078e0013 */
[----:B------:R-:W-:Y:S01]  /*1260*/  LEA.HI R4, R21, R21, RZ, 0x1 ;  /* 0x0000001515047211 */ /* 0x000fe200078f08ff */
[----:B------:R-:W-:Y:S01]  /*1270*/  IMAD R19, R8, c[0x0][0x1b8], RZ ;  /* 0x00006e0008137a24 */ /* 0x000fe200078e02ff */
[----:B------:R-:W-:Y:S01]  /*1280*/  IADD3 R14, P0, R178, R14, RZ ;  /* 0x0000000eb20e7210 */ /* 0x000fe20007f1e0ff */
[----:B------:R-:W-:Y:S01]  /*1290*/  IMAD R8, R3, c[0x0][0x1a8], RZ ;  /* 0x00006a0003087a24 */ /* 0x000fe200078e02ff */
[----:B------:R-:W-:Y:S01]  /*12a0*/  SHF.R.S32.HI R181, RZ, 0x1f, R180 ;  /* 0x0000001fffb57819 */ /* 0x000fe200000114b4 */
[----:B------:R-:W-:Y:S01]  /*12b0*/  IMAD.WIDE.U32 R28, R17, c[0x0][0x1a8], R28 ;  /* 0x00006a00111c7a25 */ /* 0x000fe200078e001c */
[----:B------:R-:W-:-:S02]  /*12c0*/  LEA.HI R5, R0, R25, RZ, 0x3 ;  /* 0x0000001900057211 */ /* 0x000fc400078f18ff */
[----:B------:R-:W-:Y:S01]  /*12d0*/  LOP3.LUT R0, R4, 0x3fffffe, RZ, 0xc0, !PT ;  /* 0x03fffffe04007812 */ /* 0x000fe200078ec0ff */
[----:B------:R-:W-:Y:S01]  /*12e0*/  IMAD.X R15, R179, 0x1, R15, P0 ;  /* 0x00000001b30f7824 */ /* 0x000fe200000e060f */
[----:B------:R-:W-:Y:S01]  /*12f0*/  IADD3 R12, P0, R178, R12, RZ ;  /* 0x0000000cb20c7210 */ /* 0x000fe20007f1e0ff */
[----:B------:R-:W-:Y:S01]  /*1300*/  IMAD.WIDE R22, R23, 0x40, R180 ;  /* 0x0000004017167825 */ /* 0x000fe200078e02b4 */
[----:B------:R-:W-:Y:S02]  /*1310*/  IADD3 R11, P2, R180, R11, RZ ;  /* 0x0000000bb40b7210 */ /* 0x000fe40007f5e0ff */
[----:B------:R-:W-:Y:S01]  /*1320*/  LEA.HI R18, R25, R25, RZ, 0x1 ;  /* 0x0000001919127211 */ /* 0x000fe200078f08ff */
[----:B------:R-:W-:Y:S01]  /*1330*/  IMAD R8, R17, c[0x0][0x1ac], R8 ;  /* 0x00006b0011087a24 */ /* 0x000fe200078e0208 */
[----:B------:R-:W-:Y:S01]  /*1340*/  SHF.R.S32.HI R4, RZ, 0x1, R4 ;  /* 0x00000001ff047819 */ /* 0x000fe20000011404 */
[----:B------:R-:W-:Y:S01]  /*1350*/  IMAD.IADD R0, R21, 0x1, -R0 ;  /* 0x0000000115007824 */ /* 0x000fe200078e0a00 */
[----:B------:R-:W-:Y:S01]  /*1360*/  LOP3.LUT R124, R18, 0x7fffffe, RZ, 0xc0, !PT ;  /* 0x07fffffe127c7812 */ /* 0x000fe200078ec0ff */
[----:B------:R-:W-:Y:S01]  /*1370*/  IMAD.WIDE.U32 R20, R10, c[0x0][0x1b8], R14 ;  /* 0x00006e000a147a25 */ /* 0x000fe200078e000e */
[----:B------:R-:W-:-:S02]  /*1380*/  SHF.R.S32.HI R3, RZ, 0x1, R18 ;  /* 0x00000001ff037819 */ /* 0x000fc40000011412 */
[----:B------:R-:W-:Y:S01]  /*1390*/  SHF.R.S32.HI R18, RZ, 0x1f, R18 ;  /* 0x0000001fff127819 */ /* 0x000fe20000011412 */
[----:B------:R-:W-:Y:S02]  /*13a0*/  IMAD R15, R181, c[0x0][0x198], RZ ;  /* 0x00006600b50f7a24 */ /* 0x000fe400078e02ff */
[----:B------:R-:W-:Y:S01]  /*13b0*/  IMAD.X R13, R179, 0x1, R13, P0 ;  /* 0x00000001b30d7824 */ /* 0x000fe200000e060d */
[----:B------:R-:W-:Y:S01]  /*13c0*/  LEA.HI R18, R18, R3, RZ, 0x2 ;  /* 0x0000000312127211 */ /* 0x000fe200078f10ff */
[----:B------:R-:W-:Y:S02]  /*13d0*/  IMAD R17, R23, c[0x0][0x190], RZ ;  /* 0x0000640017117a24 */ /* 0x000fe400078e02ff */
[----:B------:R-:W-:Y:S01]  /*13e0*/  IMAD.IADD R29, R29, 0x1, R8 ;  /* 0x000000011d1d7824 */ /* 0x000fe200078e0208 */
[----:B------:R-:W-:Y:S01]  /*13f0*/  LOP3.LUT R18, R18, 0xfffffffc, RZ, 0xc0, !PT ;  /* 0xfffffffc12127812 */ /* 0x000fe200078ec0ff */
[C---:B------:R-:W-:Y:S02]  /*1400*/  IMAD R15, R180.reuse, c[0x0][0x19c], R15 ;  /* 0x00006700b40f7a24 */ /* 0x040fe400078e020f */
[----:B------:R-:W-:-:S04]  /*1410*/  IMAD.WIDE.U32 R12, R180, c[0x0][0x198], R12 ;  /* 0x00006600b40c7a25 */ /* 0x000fc800078e000c */
[----:B------:R-:W-:Y:S01]  /*1420*/  IMAD R17, R22, c[0x0][0x194], R17 ;  /* 0x0000650016117a24 */ /* 0x000fe200078e0211 */
[----:B------:R-:W-:Y:S01]  /*1430*/  LEA R188, P0, R12, c[0x0][0x168], 0x1 ;  /* 0x00005a000cbc7a11 */ /* 0x000fe200078008ff */
[----:B------:R-:W-:-:S04]  /*1440*/  IMAD.WIDE.U32 R22, R22, c[0x0][0x190], R28 ;  /* 0x0000640016167a25 */ /* 0x000fc800078e001c */
[----:B------:R-:W-:Y:S01]  /*1450*/  IMAD.IADD R15, R13, 0x1, R15 ;  /* 0x000000010d0f7824 */ /* 0x000fe200078e020f */
[----:B------:R-:W-:Y:S01]  /*1460*/  LEA R14, P1, R22, c[0x0][0x160], 0x1 ;  /* 0x00005800160e7a11 */ /* 0x000fe200078208ff */
[----:B------:R-:W-:Y:S02]  /*1470*/  IMAD.X R9, R181, 0x1, R9, P2 ;  /* 0x00000001b5097824 */ /* 0x000fe400010e0609 */
[----:B------:R-:W-:Y:S01]  /*1480*/  IMAD R19, R10, c[0x0][0x1bc], R19 ;  /* 0x00006f000a137a24 */ /* 0x000fe200078e0213 */
[----:B------:R-:W-:Y:S01]  /*1490*/  LEA.HI.X R189, R12, c[0x0][0x16c], R15, 0x1, P0 ;  /* 0x00005b000cbd7a11 */ /* 0x000fe200000f0c0f */
[----:B------:R-:W-:Y:S02]  /*14a0*/  IMAD.IADD R17, R23, 0x1, R17 ;  /* 0x0000000117117824 */ /* 0x000fe400078e0211 */
[----:B------:R-:W-:Y:S02]  /*14b0*/  IMAD.MOV.U32 R13, RZ, RZ, c[0x0][0x190] ;  /* 0x00006400ff0d7624 */ /* 0x000fe400078e00ff */
[----:B------:R-:W-:Y:S01]  /*14c0*/  IMAD R8, R9, c[0x0][0x1a0], RZ ;  /* 0x0000680009087a24 */ /* 0x000fe200078e02ff */
[----:B------:R-:W-:Y:S01]  /*14d0*/  LEA.HI.X R15, R22, c[0x0][0x164], R17, 0x1, P1 ;  /* 0x00005900160f7a11 */ /* 0x000fe200008f0c11 */
[----:B------:R-:W-:Y:S01]  /*14e0*/  IMAD.IADD R21, R21, 0x1, R19 ;  /* 0x0000000115157824 */ /* 0x000fe200078e0213 */
[----:B------:R-:W-:Y:S01]  /*14f0*/  LEA R10, P0, R13, R14, 0x6 ;  /* 0x0000000e0d0a7211 */ /* 0x000fe200078030ff */
[----:B------:R-:W-:-:S02]  /*1500*/  IMAD.MOV.U32 R9, RZ, RZ, c[0x0][0x194] ;  /* 0x00006500ff097624 */ /* 0x000fc400078e00ff */
[C---:B------:R-:W-:Y:S02]  /*1510*/  IMAD R8, R11.reuse, c[0x0][0x1a4], R8 ;  /* 0x000069000b087a24 */ /* 0x040fe400078e0208 */
[----:B------:R-:W-:Y:S01]  /*1520*/  IMAD.WIDE.U32 R20, R11, c[0x0][0x1a0], R20 ;  /* 0x000068000b147a25 */ /* 0x000fe200078e0014 */
[----:B------:R-:W-:Y:S02]  /*1530*/  LEA.HI.X R11, R13, R15, R9, 0x6, P0 ;  /* 0x0000000f0d0b7211 */ /* 0x000fe400000f3409 */
[----:B------:R-:W-:Y:S01]  /*1540*/  IADD3 R12, P0, R188, UR9, RZ ;  /* 0x00000009bc0c7c10 */ /* 0x000fe2000ff1e0ff */
[----:B------:R-:W-:Y:S02]  /*1550*/  IMAD.SHL.U32 R176, R16, 0x2, RZ ;  /* 0x0000000210b07824 */ /* 0x000fe400078e00ff */
[----:B------:R-:W-:Y:S01]  /*1560*/  IMAD.SHL.U32 R9, R4, 0x40, RZ ;  /* 0x0000004004097824 */ /* 0x000fe200078e00ff */
[----:B------:R-:W-:Y:S01]  /*1570*/  IADD3.X R13, R189, UR7, RZ, P0, !PT ;  /* 0x00000007bd0d7c10 */ /* 0x000fe200087fe4ff */
[----:B------:R-:W-:Y:S01]  /*1580*/  IMAD.IADD R3, R3, 0x1, -R18 ;  /* 0x0000000103037824 */ /* 0x000fe200078e0a12 */
[----:B------:R-:W-:Y:S01]  /*1590*/  @!PT LDS RZ, [RZ] ;  /* 0x00000000fffff984 */ /* 0x000fe20000000800 */
[----:B------:R-:W-:Y:S01]  /*15a0*/  @!PT LDS RZ, [RZ] ;  /* 0x00000000fffff984 */ /* 0x000fe20000000800 */
[----:B------:R-:W-:Y:S01]  /*15b0*/  @!PT LDS RZ, [RZ] ;  /* 0x00000000fffff984 */ /* 0x000fe20000000800 */
[----:B------:R1:W-:Y:S01]  /*15c0*/  LDGSTS.E.BYPASS.LTC128B.128 [R176], [R14.64] ;  /* 0x000000000eb07fae */ /* 0x0003e2000b901d4c */
[----:B------:R-:W-:Y:S01]  /*15d0*/  IADD3 R16, P0, R12, UR9, RZ ;  /* 0x000000090c107c10 */ /* 0x000fe2000ff1e0ff */
[----:B------:R-:W-:-:S02]  /*15e0*/  IMAD.SHL.U32 R5, R5, 0x20, RZ ;  /* 0x0000002005057824 */ /* 0x000fc400078e00ff */
[----:B------:R1:W-:Y:S01]  /*15f0*/  LDGSTS.E.BYPASS.LTC128B.128 [R176+0x1000], [R14.64+0x40] ;  /* 0x010000400eb07fae */ /* 0x0003e2000b901d4c */
[----:B------:R-:W-:Y:S01]  /*1600*/  IADD3.X R17, R13, UR7, RZ, P0, !PT ;  /* 0x000000070d117c10 */ /* 0x000fe200087fe4ff */
[----:B------:R-:W-:Y:S01]  /*1610*/  IMAD.SHL.U32 R121, R3, 0x40, RZ ;  /* 0x0000004003797824 */ /* 0x000fe200078e00ff */
[----:B------:R-:W-:Y:S01]  /*1620*/  LOP3.LUT R123, R5, 0xffffff00, RZ, 0xc0, !PT ;  /* 0xffffff00057b7812 */ /* 0x000fe200078ec0ff */
[----:B------:R1:W-:Y:S01]  /*1630*/  LDGSTS.E.BYPASS.LTC128B.128 [R176+0x2000], [R14.64+0x80] ;  /* 0x020000800eb07fae */ /* 0x0003e2000b901d4c */
[----:B------:R-:W-:Y:S01]  /*1640*/  IMAD.IADD R124, R25, 0x1, -R124 ;  /* 0x00000001197c7824 */ /* 0x000fe200078e0a7c */
[----:B------:R-:W-:Y:S01]  /*1650*/  LOP3.LUT P1, RZ, R3, 0x2, RZ, 0xc0, !PT ;  /* 0x0000000203ff7812 */ /* 0x000fe2000782c0ff */
[----:B------:R-:W-:Y:S01]  /*1660*/  IMAD.MOV.U32 R3, RZ, RZ, 0x20 ;  /* 0x00000020ff037424 */ /* 0x000fe200078e00ff */
[----:B------:R2:W-:Y:S01]  /*1670*/  LDGSTS.E.BYPASS.LTC128B.128 [R176+0x800], [R10.64] ;  /* 0x008000000ab07fae */ /* 0x0005e2000b901d4c */
[----:B------:R-:W-:Y:S01]  /*1680*/  LOP3.LUT R121, R121, 0xc0, RZ, 0xc0, !PT ;  /* 0x000000c079797812 */ /* 0x000fe200078ec0ff */
[----:B------:R-:W-:-:S02]  /*1690*/  IMAD R5, R128, 0x200, R123 ;  /* 0x0000020080057824 */ /* 0x000fc400078e027b */
[----:B------:R2:W-:Y:S01]  /*16a0*/  LDGSTS.E.BYPASS.LTC128B.128 [R176+0x1800], [R10.64+0x40] ;  /* 0x018000400ab07fae */ /* 0x0005e2000b901d4c */
[----:B------:R-:W-:-:S03]  /*16b0*/  IMAD R129, R128, 0x10, R129 ;  /* 0x0000001080817824 */ /* 0x000fc600078e0281 */
[----:B------:R2:W-:Y:S04]  /*16c0*/  LDGSTS.E.BYPASS.LTC128B.128 [R176+0x2800], [R10.64+0x80] ;  /* 0x028000800ab07fae */ /* 0x0005e8000b901d4c */
[----:B------:R3:W-:Y:S04]  /*16d0*/  LDGSTS.E.BYPASS.LTC128B.128 [R176+0x3000], [R188.64] ;  /* 0x03000000bcb07fae */ /* 0x0007e8000b901d4c */
[----:B------:R3:W-:Y:S04]  /*16e0*/  LDGSTS.E.BYPASS.LTC128B.128 [R176+0x5000], [R188.64+0x40] ;  /* 0x05000040bcb07fae */ /* 0x0007e8000b901d4c */
[----:B------:R3:W-:Y:S01]  /*16f0*/  LDGSTS.E.BYPASS.LTC128B.128 [R176+0x7000], [R188.64+0x80] ;  /* 0x07000080bcb07fae */ /* 0x0007e2000b901d4c */
[----:B-1----:R-:W-:-:S03]  /*1700*/  IADD3 R14, P0, R16, UR9, RZ ;  /* 0x00000009100e7c10 */ /* 0x002fc6000ff1e0ff */
[----:B------:R1:W-:Y:S01]  /*1710*/  LDGSTS.E.BYPASS.LTC128B.128 [R176+0x3800], [R12.64] ;  /* 0x038000000cb07fae */ /* 0x0003e2000b901d4c */
[----:B------:R-:W-:-:S03]  /*1720*/  IADD3.X R15, R17, UR7, RZ, P0, !PT ;  /* 0x00000007110f7c10 */ /* 0x000fc600087fe4ff */
[----:B------:R1:W-:Y:S01]  /*1730*/  LDGSTS.E.BYPASS.LTC128B.128 [R176+0x5800], [R12.64+0x40] ;  /* 0x058000400cb07fae */ /* 0x0003e2000b901d4c */
[----:B------:R-:W-:-:S03]  /*1740*/  LEA R184, P0, R20, c[0x0][0x170], 0x1 ;  /* 0x00005c0014b87a11 */ /* 0x000fc600078008ff */
[----:B------:R1:W-:Y:S01]  /*1750*/  LDGSTS.E.BYPASS.LTC128B.128 [R176+0x7800], [R12.64+0x80] ;  /* 0x078000800cb07fae */ /* 0x0003e2000b901d4c */
[----:B--2---:R-:W-:-:S03]  /*1760*/  LOP3.LUT R11, R9, 0xc0, RZ, 0xc0, !PT ;  /* 0x000000c0090b7812 */ /* 0x004fc600078ec0ff */
[----:B------:R2:W-:Y:S01]  /*1770*/  LDGSTS.E.BYPASS.LTC128B.128 [R176+0x4000], [R16.64] ;  /* 0x0400000010b07fae */ /* 0x0005e2000b901d4c */
[----:B------:R-:W-:-:S03]  /*1780*/  LOP3.LUT R9, R11, 0x8, R6, 0xf8, !PT ;  /* 0x000000080b097812 */ /* 0x000fc600078ef806 */
[----:B------:R2:W-:Y:S01]  /*1790*/  LDGSTS.E.BYPASS.LTC128B.128 [R176+0x6000], [R16.64+0x40] ;  /* 0x0600004010b07fae */ /* 0x0005e2000b901d4c */
[----:B------:R-:W-:Y:S01]  /*17a0*/  SHF.R.U32.HI R6, RZ, 0x3, R11 ;  /* 0x00000003ff067819 */ /* 0x000fe2000001160b */
[----:B------:R-:W-:Y:S02]  /*17b0*/  IMAD.IADD R11, R21, 0x1, R8 ;  /* 0x00000001150b7824 */ /* 0x000fe400078e0208 */
[----:B------:R2:W-:Y:S01]  /*17c0*/  LDGSTS.E.BYPASS.LTC128B.128 [R176+0x8000], [R16.64+0x80] ;  /* 0x0800008010b07fae */ /* 0x0005e2000b901d4c */
[----:B------:R-:W-:Y:S01]  /*17d0*/  IMAD.SHL.U32 R8, R7, 0x8, RZ ;  /* 0x0000000807087824 */ /* 0x000fe200078e00ff */
[----:B------:R-:W-:Y:S01]  /*17e0*/  LOP3.LUT R6, R9, R6, RZ, 0x3c, !PT ;  /* 0x0000000609067212 */ /* 0x000fe200078e3cff */
[----:B------:R-:W-:Y:S01]  /*17f0*/  IMAD R9, R7, 0x8, R0 ;  /* 0x0000000807097824 */ /* 0x000fe200078e0200 */
[----:B------:R4:W-:Y:S01]  /*1800*/  LDGSTS.E.BYPASS.LTC128B.128 [R176+0x4800], [R14.64] ;  /* 0x048000000eb07fae */ /* 0x0009e2000b901d4c */
[----:B------:R-:W-:Y:S02]  /*1810*/  LEA.HI.X R185, R20, c[0x0][0x174], R11, 0x1, P0 ;  /* 0x00005d0014b97a11 */ /* 0x000fe400000f0c0b */
[----:B------:R-:W-:Y:S01]  /*1820*/  IADD3 R10, P0, R184, UR10, RZ ;  /* 0x0000000ab80a7c10 */ /* 0x000fe2000ff1e0ff */
[----:B------:R4:W-:Y:S01]  /*1830*/  LDGSTS.E.BYPASS.LTC128B.128 [R176+0x6800], [R14.64+0x40] ;  /* 0x068000400eb07fae */ /* 0x0009e2000b901d4c */
[----:B------:R-:W-:Y:S01]  /*1840*/  LOP3.LUT R8, R121, 0x8, R8, 0xf8, !PT ;  /* 0x0000000879087812 */ /* 0x000fe200078ef808 */
[----:B------:R-:W-:Y:S01]  /*1850*/  IMAD.U32 R0, R9, 0x20, R6 ;  /* 0x0000002009007824 */ /* 0x000fe200078e0006 */
[----:B------:R-:W-:Y:S01]  /*1860*/  SHF.R.U32.HI R121, RZ, 0x3, R121 ;  /* 0x00000003ff797819 */ /* 0x000fe20000011679 */
[----:B------:R4:W-:Y:S01]  /*1870*/  LDGSTS.E.BYPASS.LTC128B.128 [R176+0x8800], [R14.64+0x80] ;  /* 0x088000800eb07fae */ /* 0x0009e2000b901d4c */
[----:B------:R-:W-:Y:S01]  /*1880*/  IADD3.X R11, R185, UR5, RZ, P0, !PT ;  /* 0x00000005b90b7c10 */ /* 0x000fe200087fe4ff */
[----:B------:R-:W-:Y:S01]  /*1890*/  IMAD R6, R124, 0x20, R5 ;  /* 0x000000207c067824 */ /* 0x000fe200078e0205 */
[----:B-1----:R-:W-:Y:S01]  /*18a0*/  IADD3 R12, P0, R10, UR10, RZ ;  /* 0x0000000a0a0c7c10 */ /* 0x002fe2000ff1e0ff */
[----:B------:R-:W0:Y:S01]  /*18b0*/  LDGDEPBAR ;  /* 0x00000000000079af */ /* 0x000e220000000000 */
[----:B------:R-:W-:Y:S01]  /*18c0*/  LOP3.LUT R121, R8, R121, RZ, 0x3c, !PT ;  /* 0x0000007908797212 */ /* 0x000fe200078e3cff */
[----:B------:R-:W-:Y:S01]  /*18d0*/  IMAD.SHL.U32 R122, R0, 0x2, RZ ;  /* 0x00000002007a7824 */ /* 0x000fe200078e00ff */
[----:B------:R-:W-:Y:S01]  /*18e0*/  IADD3.X R13, R11, UR5, RZ, P0, !PT ;  /* 0x000000050b0d7c10 */ /* 0x000fe200087fe4ff */
[----:B------:R-:W-:Y:S01]  /*18f0*/  IMAD.MOV.U32 R177, RZ, RZ, R185 ;  /* 0x000000ffffb17224 */ /* 0x000fe200078e00b9 */
[----:B------:R-:W-:Y:S01]  /*1900*/  IADD3 R8, P0, R12, UR10, RZ ;  /* 0x0000000a0c087c10 */ /* 0x000fe2000ff1e0ff */
[----:B------:R-:W-:Y:S01]  /*1910*/  IMAD.IADD R175, R121, 0x1, R6 ;  /* 0x0000000179af7824 */ /* 0x000fe200078e0206 */
[----:B------:R-:W-:-:S02]  /*1920*/  LEA R174, R0, 0x3000, 0x1 ;  /* 0x0000300000ae7811 */ /* 0x000fc400078e08ff */
[----:B------:R-:W-:Y:S01]  /*1930*/  IADD3.X R9, R13, UR5, RZ, P0, !PT ;  /* 0x000000050d097c10 */ /* 0x000fe200087fe4ff */
[----:B------:R-:W-:Y:S01]  /*1940*/  IMAD.SHL.U32 R175, R175, 0x2, RZ ;  /* 0x00000002afaf7824 */ /* 0x000fe200078e00ff */
[----:B------:R-:W-:-:S04]  /*1950*/  LOP3.LUT P0, RZ, R4, 0x2, RZ, 0xc0, !PT ;  /* 0x0000000204ff7812 */ /* 0x000fc8000780c0ff */
[C---:B------:R-:W-:Y:S02]  /*1960*/  SEL R5, R3.reuse, 0xffffffe0, !P0 ;  /* 0xffffffe003057807 */ /* 0x040fe40004000000 */
[----:B------:R-:W-:-:S03]  /*1970*/  SEL R3, R3, 0xffffffe0, !P1 ;  /* 0xffffffe003037807 */ /* 0x000fc60004800000 */
[----:B------:R-:W-:Y:S02]  /*1980*/  IMAD.IADD R172, R174, 0x1, R5 ;  /* 0x00000001aeac7824 */ /* 0x000fe400078e0205 */
[----:B------:R-:W-:Y:S01]  /*1990*/  IMAD.IADD R173, R175, 0x1, R3 ;  /* 0x00000001afad7824 */ /* 0x000fe200078e0203 */
[----:B------:R-:W-:-:S04]  /*19a0*/  DEPBAR.LE SB0, 0x0 ;  /* 0x000080000000791a */ /* 0x000fc80000000000 */
[----:B------:R-:W-:Y:S06]  /*19b0*/  BAR.SYNC.DEFER_BLOCKING 0x0 ;  /* 0x0000000000007b1d */ /* 0x000fec0000010000 */
[----:B------:R-:W-:Y:S01]  /*19c0*/  @!PT LDS RZ, [RZ] ;  /* 0x00000000fffff984 */ /* 0x000fe20000000800 */
[----:B------:R-:W-:Y:S01]  /*19d0*/  @!PT LDS RZ, [RZ] ;  /* 0x00000000fffff984 */ /* 0x000fe20000000800 */
[----:B------:R-:W-:Y:S01]  /*19e0*/  @!PT LDS RZ, [RZ] ;  /* 0x00000000fffff984 */ /* 0x000fe20000000800 */
        /* <DEDUP_REMOVED lines=16> */
[----:B------:R-:W2:Y:S04]  /*1af0*/  LDSM.16.M88.4 R64, [R122+0x3c00] ;  /* 0x003c00007a40783b */ /* 0x000ea80000000200 */
[----:B------:R-:W3:Y:S04]  /*1b00*/  LDSM.16.M88.4 R56, [R122+0x4000] ;  /* 0x004000007a38783b */ /* 0x000ee80000000200 */
[----:B------:R-:W3:Y:S04]  /*1b10*/  LDSM.16.M88.4 R48, [R122+0x4400] ;  /* 0x004400007a30783b */ /* 0x000ee80000000200 */
[----:B------:R-:W3:Y:S04]  /*1b20*/  LDSM.16.M88.4 R40, [R122+0x4800] ;  /* 0x004800007a28783b */ /* 0x000ee80000000200 */
[----:B-1----:R-:W1:Y:S04]  /*1b30*/  LDSM.16.M88.4 R8, [R122+0x4c00] ;  /* 0x004c00007a08783b */ /* 0x002e680000000200 */
[----:B------:R-:W-:Y:S04]  /*1b40*/  LDSM.16.M88.4 R108, [R173] ;  /* 0x00000000ad6c783b */ /* 0x000fe80000000200 */
[----:B------:R-:W1:Y:S04]  /*1b50*/  LDSM.16.M88.4 R88, [R172] ;  /* 0x00000000ac58783b */ /* 0x000e680000000200 */
[----:B----4-:R-:W4:Y:S01]  /*1b60*/  LDSM.16.M88.4 R12, [R172+0x800] ;  /* 0x00080000ac0c783b */ /* 0x010f220000000200 */
[C---:B-----5:R-:W-:Y:S03]  /*1b70*/  HMMA.16816.F32.BF16 R20, R104.reuse, R28, RZ ;  /* 0x0000001c6814723c */ /* 0x060fe600000418ff */
[----:B------:R-:W5:Y:S04]  /*1b80*/  LDSM.16.M88.4 R4, [R172+0xc00] ;  /* 0x000c0000ac04783b */ /* 0x000f680000000200 */
[----:B------:R-:W-:Y:S01]  /*1b90*/  LDSM.16.M88.4 R100, [R175+0x1000] ;  /* 0x00100000af64783b */ /* 0x000fe20000000200 */
[C---:B------:R-:W-:Y:S03]  /*1ba0*/  HMMA.16816.F32.BF16 R28, R104.reuse, R30, RZ ;  /* 0x0000001e681c723c */ /* 0x040fe600000418ff */
[----:B--2---:R-:W2:Y:S04]  /*1bb0*/  LDSM.16.M88.4 R16, [R122+0x5000] ;  /* 0x005000007a10783b */ /* 0x004ea80000000200 */
[----:B------:R-:W1:Y:S01]  /*1bc0*/  LDSM.16.M88.4 R24, [R172+0x1000] ;  /* 0x00100000ac18783b */ /* 0x000e620000000200 */
        /* <DEDUP_REMOVED lines=21> */
[C---:B------:R-:W-:Y:S08]  /*1d20*/  HMMA.16816.F32.BF16 R20, R108.reuse, R88, R20 ;  /* 0x000000586c14723c */ /* 0x040ff00000041814 */
[C---:B------:R-:W-:Y:S01]  /*1d30*/  HMMA.16816.F32.BF16 R28, R108.reuse, R90, R28 ;  /* 0x0000005a6c1c723c */ /* 0x040fe2000004181c */
[----:B------:R-:W-:Y:S07]  /*1d40*/  LDSM.16.M88.4 R88, [R122+0x5c00] ;  /* 0x005c00007a58783b */ /* 0x000fee0000000200 */
[C---:B----4-:R-:W-:Y:S08]  /*1d50*/  HMMA.16816.F32.BF16 R76, R108.reuse, R12, R76 ;  /* 0x0000000c6c4c723c */ /* 0x050ff0000004184c */
[C---:B------:R-:W-:Y:S01]  /*1d60*/  HMMA.16816.F32.BF16 R72, R108.reuse, R14, R72 ;  /* 0x0000000e6c48723c */ /* 0x040fe20000041848 */
[----:B------:R-:W3:Y:S07]  /*1d70*/  LDSM.16.M88.4 R12, [R173+0x1000] ;  /* 0x00100000ad0c783b */ /* 0x000eee0000000200 */
[C---:B-----5:R-:W-:Y:S08]  /*1d80*/  HMMA.16816.F32.BF16 R68, R108.reuse, R4, R68 ;  /* 0x000000046c44723c */ /* 0x060ff00000041844 */
[----:B------:R-:W-:Y:S01]  /*1d90*/  HMMA.16816.F32.BF16 R64, R108, R6, R64 ;  /* 0x000000066c40723c */ /* 0x000fe20000041840 */
[----:B------:R-:W4:Y:S07]  /*1da0*/  LDSM.16.M88.4 R4, [R172+0x1800] ;  /* 0x00180000ac04783b */ /* 0x000f2e0000000200 */
[C---:B--2---:R-:W-:Y:S08]  /*1db0*/  HMMA.16816.F32.BF16 R20, R100.reuse, R16, R20 ;  /* 0x000000106414723c */ /* 0x044ff00000041814 */
[----:B------:R-:W-:Y:S01]  /*1dc0*/  HMMA.16816.F32.BF16 R28, R100, R18, R28 ;  /* 0x00000012641c723c */ /* 0x000fe2000004181c */
[----:B------:R-:W-:Y:S07]  /*1dd0*/  LDSM.16.M88.4 R16, [R172+0x4000] ;  /* 0x00400000ac10783b */ /* 0x000fee0000000200 */
[C---:B------:R-:W-:Y:S08]  /*1de0*/  HMMA.16816.F32.BF16 R60, R108.reuse, R24, R60 ;  /* 0x000000186c3c723c */ /* 0x040ff0000004183c */
[C---:B------:R-:W-:Y:S01]  /*1df0*/  HMMA.16816.F32.BF16 R56, R108.reuse, R26, R56 ;  /* 0x0000001a6c38723c */ /* 0x040fe20000041838 */
[----:B------:R-:W-:Y:S07]  /*1e00*/  LDSM.16.M88.4 R24, [R122+0x7000] ;  /* 0x007000007a18783b */ /* 0x000fee0000000200 */
[C---:B-1----:R-:W-:Y:S08]  /*1e10*/  HMMA.16816.F32.BF16 R52, R108.reuse, R8, R52 ;  /* 0x000000086c34723c */ /* 0x042ff00000041834 */
[C---:B------:R-:W-:Y:S01]  /*1e20*/  HMMA.16816.F32.BF16 R48, R108.reuse, R10, R48 ;  /* 0x0000000a6c30723c */ /* 0x040fe20000041830 */
[----:B------:R-:W1:Y:S07]  /*1e30*/  LDSM.16.M88.4 R8, [R175+0x2000] ;  /* 0x00200000af08783b */ /* 0x000e6e0000000200 */
[C---:B------:R-:W-:Y:S08]  /*1e40*/  HMMA.16816.F32.BF16 R84, R108.reuse, R32, R84 ;  /* 0x000000206c54723c */ /* 0x040ff00000041854 */
[----:B------:R-:W-:Y:S01]  /*1e50*/  HMMA.16816.F32.BF16 R80, R108, R34, R80 ;  /* 0x000000226c50723c */ /* 0x000fe20000041850 */
[----:B------:R-:W2:Y:S07]  /*1e60*/  LDSM.16.M88.4 R32, [R172+0x2400] ;  /* 0x00240000ac20783b */ /* 0x000eae0000000200 */
[C---:B---3--:R-:W-:Y:S08]  /*1e70*/  HMMA.16816.F32.BF16 R20, R12.reuse, R116, R20 ;  /* 0x000000740c14723c */ /* 0x048ff00000041814 */
[----:B------:R-:W-:Y:S07]  /*1e80*/  HMMA.16816.F32.BF16 R28, R12, R118, R28 ;  /* 0x000000760c1c723c */ /* 0x000fee000004181c */
[----:B------:R-:W-:Y:S01]  /*1e90*/  IMAD R118, R124, 0x20, R123 ;  /* 0x000000207c767824 */ /* 0x000fe200078e027b */
[----:B----4-:R-:W-:Y:S03]  /*1ea0*/  HMMA.16816.F32.BF16 R44, R108, R4, R44 ;  /* 0x000000046c2c723c */ /* 0x010fe6000004182c */
[----:B------:R-:W-:-:S05]  /*1eb0*/  IMAD.IADD R118, R121, 0x1, R118 ;  /* 0x0000000179767824 */ /* 0x000fca00078e0276 */
[----:B------:R-:W-:Y:S01]  /*1ec0*/  HMMA.16816.F32.BF16 R40, R108, R6, R40 ;  /* 0x000000066c28723c */ /* 0x000fe20000041828 */
[----:B------:R-:W3:Y:S07]  /*1ed0*/  LDSM.16.M88.4 R4, [R173+0x2000] ;  /* 0x00200000ad04783b */ /* 0x000eee0000000200 */
        /* <DEDUP_REMOVED lines=8> */
[----:B------:R-:W-:Y:S07]  /*1f60*/  LDSM.16.M88.4 R92, [R122+0x6400] ;  /* 0x006400007a5c783b */ /* 0x000fee0000000200 */
[C---:B------:R-:W-:Y:S08]  /*1f70*/  HMMA.16816.F32.BF16 R36, R108.reuse, R112, R36 ;  /* 0x000000706c24723c */ /* 0x040ff00000041824 */
[----:B------:R-:W-:Y:S01]  /*1f80*/  HMMA.16816.F32.BF16 R104, R108, R114, R104 ;  /* 0x000000726c68723c */ /* 0x000fe20000041868 */
[----:B------:R-:W4:Y:S07]  /*1f90*/  LDSM.16.M88.4 R108, [R122+0x6000] ;  /* 0x006000007a6c783b */ /* 0x000f2e0000000200 */
[C---:B--2---:R-:W-:Y:S08]  /*1fa0*/  HMMA.16816.F32.BF16 R84, R12.reuse, R32, R84 ;  /* 0x000000200c54723c */ /* 0x044ff00000041854 */
[----:B------:R-:W-:Y:S01]  /*1fb0*/  HMMA.16816.F32.BF16 R96, R12, R34, R96 ;  /* 0x000000220c60723c */ /* 0x000fe20000041860 */
[----:B------:R-:W-:Y:S07]  /*1fc0*/  LDSM.16.M88.4 R32, [R172+0x4800] ;  /* 0x00480000ac20783b */ /* 0x000fee0000000200 */
[C---:B---3--:R-:W-:Y:S08]  /*1fd0*/  HMMA.16816.F32.BF16 R20, R4.reuse, R16, R20 ;  /* 0x000000100414723c */ /* 0x048ff00000041814 */
[----:B------:R-:W-:Y:S01]  /*1fe0*/  HMMA.16816.F32.BF16 R28, R4, R18, R28 ;  /* 0x00000012041c723c */ /* 0x000fe2000004181c */
[----:B------:R-:W-:Y:S07]  /*1ff0*/  LDSM.16.M88.4 R16, [R122+0x7800] ;  /* 0x007800007a10783b */ /* 0x000fee0000000200 */
[C---:B-1----:R-:W-:Y:S08]  /*2000*/  HMMA.16816.F32.BF16 R76, R12.reuse, R24, R76 ;  /* 0x000000180c4c723c */ /* 0x042ff0000004184c */
[----:B------:R-:W-:Y:S01]  /*2010*/  HMMA.16816.F32.BF16 R72, R12, R26, R72 ;  /* 0x0000001a0c48723c */ /* 0x000fe20000041848 */
[----:B------:R-:W1:Y:S01]  /*2020*/  LDSM.16.M88.4 R24, [R172+0x2c00] ;  /* 0x002c0000ac18783b */ /* 0x000e620000000200 */
[----:B------:R-:W-:-:S06]  /*2030*/  FMUL.FTZ R0, R20, c[0x0][0x2ec] ;  /* 0x0000bb0014007a20 */ /* 0x000fcc0000410000 */
[----:B------:R-:W-:Y:S01]  /*2040*/  HMMA.16816.F32.BF16 R68, R100, R88, R68 ;  /* 0x000000586444723c */ /* 0x000fe20000041844 */
[----:B------:R-:W-:Y:S01]  /*2050*/  FMUL.FTZ R28, R28, c[0x0][0x2ec] ;  /* 0x0000bb001c1c7a20 */ /* 0x000fe20000410000 */
[----:B------:R-:W-:Y:S01]  /*2060*/  MUFU.TANH R0, R0 ;  /* 0x0000000000007308 */ /* 0x000fe20000002400 */
[----:B------:R-:W-:Y:S02]  /*2070*/  FMUL.FTZ R29, R29, c[0x0][0x2ec] ;  /* 0x0000bb001d1d7a20 */ /* 0x000fe40000410000 */
[----:B------:R-:W-:-:S03]  /*2080*/  FMUL.FTZ R30, R30, c[0x0][0x2ec] ;  /* 0x0000bb001e1e7a20 */ /* 0x000fc60000410000 */
[----:B------:R-:W-:Y:S01]  /*2090*/  HMMA.16816.F32.BF16 R88, R100, R90, R64 ;  /* 0x0000005a6458723c */ /* 0x000fe20000041840 */
[----:B------:R-:W2:Y:S07]  /*20a0*/  LDSM.16.M88.4 R64, [R172+0x4400] ;  /* 0x00440000ac40783b */ /* 0x000eae0000000200 */
[C---:B------:R-:W-:Y:S07]  /*20b0*/  HMMA.16816.F32.BF16 R84, R8.reuse, R80, R84 ;  /* 0x000000500854723c */ /* 0x040fee0000041854 */
[----:B------:R-:W-:Y:S01]  /*20c0*/  FMUL.FTZ R80, R21, c[0x0][0x2ec] ;  /* 0x0000bb0015507a20 */ /* 0x000fe20000410000 */
[----:B------:R-:W-:Y:S01]  /*20d0*/  HMMA.16816.F32.BF16 R96, R8, R82, R96 ;  /* 0x000000520860723c */ /* 0x000fe20000041860 */
[----:B------:R-:W-:Y:S01]  /*20e0*/  FMUL.FTZ R81, R22, c[0x0][0x2ec] ;  /* 0x0000bb0016517a20 */ /* 0x000fe20000410000 */
[----:B------:R-:W-:Y:S05]  /*20f0*/  MUFU.TANH R83, R28 ;  /* 0x0000001c00537308 */ /* 0x000fea0000002400 */
[----:B------:R-:W-:Y:S01]  /*2100*/  FMUL.FTZ R82, R23, c[0x0][0x2ec] ;  /* 0x0000bb0017527a20 */ /* 0x000fe20000410000 */
[C---:B----4-:R-:W-:Y:S01]  /*2110*/  HMMA.16816.F32.BF16 R60, R100.reuse, R108, R60 ;  /* 0x0000006c643c723c */ /* 0x050fe2000004183c */
[----:B------:R-:W3:Y:S01]  /*2120*/  LDSM.16.M88.4 R20, [R122+0x6800] ;  /* 0x006800007a14783b */ /* 0x000ee20000000200 */
[----:B------:R-:W4:Y:S05]  /*2130*/  MUFU.TANH R80, R80 ;  /* 0x0000005000507308 */ /* 0x000f2a0000002400 */
[----:B------:R-:W-:Y:S01]  /*2140*/  FMUL.FTZ R108, R31, c[0x0][0x2ec] ;  /* 0x0000bb001f6c7a20 */ /* 0x000fe20000410000 */
[----:B------:R-:W-:Y:S02]  /*2150*/  HMMA.16816.F32.BF16 R52, R100, R92, R52 ;  /* 0x0000005c6434723c */ /* 0x000fe40000041834 */
[----:B------:R-:W-:Y:S06]  /*2160*/  MUFU.TANH R92, R29 ;  /* 0x0000001d005c7308 */ /* 0x000fec0000002400 */
[C---:B-1----:R-:W-:Y:S02]  /*2170*/  HMMA.16816.F32.BF16 R68, R12.reuse, R24, R68 ;  /* 0x000000180c44723c */ /* 0x042fe40000041844 */
[----:B------:R1:W-:Y:S06]  /*2180*/  MUFU.TANH R93, R30 ;  /* 0x0000001e005d7308 */ /* 0x0003ec0000002400 */
[----:B------:R-:W-:Y:S01]  /*2190*/  HMMA.16816.F32.BF16 R88, R12, R26, R88 ;  /* 0x0000001a0c58723c */ /* 0x000fe20000041858 */
[----:B------:R-:W-:Y:S01]  /*21a0*/  LDSM.16.M88.4 R24, [R122+0x8000] ;  /* 0x008000007a18783b */ /* 0x000fe20000000200 */
[----:B------:R-:W5:Y:S06]  /*21b0*/  MUFU.TANH R82, R82 ;  /* 0x0000005200527308 */ /* 0x000f6c0000002400 */
[C---:B--2---:R-:W-:Y:S01]  /*21c0*/  HMMA.16816.F32.BF16 R84, R4.reuse, R64, R84 ;  /* 0x000000400454723c */ /* 0x044fe20000041854 */
[----:B-1----:R-:W1:Y:S01]  /*21d0*/  LDSM.16.M88.4 R28, [R122+0x7c00] ;  /* 0x007c00007a1c783b */ /* 0x002e620000000200 */
[----:B------:R-:W2:Y:S06]  /*21e0*/  MUFU.TANH R81, R81 ;  /* 0x0000005100517308 */ /* 0x000eac0000002400 */
[----:B------:R-:W-:Y:S01]  /*21f0*/  HMMA.16816.F32.BF16 R96, R4, R66, R96 ;  /* 0x000000420460723c */ /* 0x000fe20000041860 */
[----:B------:R-:W1:Y:S01]  /*2200*/  LDSM.16.M88.4 R64, [R172+0x3000] ;  /* 0x00300000ac40783b */ /* 0x000e620000000200 */
[----:B------:R-:W1:Y:S06]  /*2210*/  MUFU.TANH R108, R108 ;  /* 0x0000006c006c7308 */ /* 0x000e6c0000002400 */
[C---:B---3--:R-:W-:Y:S08]  /*2220*/  HMMA.16816.F32.BF16 R44, R100.reuse, R20, R44 ;  /* 0x00000014642c723c */ /* 0x048ff0000004182c */
[----:B------:R-:W-:Y:S01]  /*2230*/  HMMA.16816.F32.BF16 R40, R100, R22, R40 ;  /* 0x000000166428723c */ /* 0x000fe20000041828 */
[----:B------:R-:W3:Y:S01]  /*2240*/  LDSM.16.M88.4 R20, [R172+0x4c00] ;  /* 0x004c0000ac14783b */ /* 0x000ee20000000200 */
[----:B------:R-:W-:-:S02]  /*2250*/  FMUL.FTZ R84, R84, c[0x0][0x2ec] ;  /* 0x0000bb0054547a20 */ /* 0x000fc40000410000 */
[----:B------:R-:W-:Y:S02]  /*2260*/  FMUL.FTZ R86, R86, c[0x0][0x2ec] ;  /* 0x0000bb0056567a20 */ /* 0x000fe40000410000 */
[----:B------:R-:W-:Y:S02]  /*2270*/  FMUL.FTZ R85, R85, c[0x0][0x2ec] ;  /* 0x0000bb0055557a20 */ /* 0x000fe40000410000 */
[C---:B------:R-:W-:Y:S01]  /*2280*/  HMMA.16816.F32.BF16 R76, R8.reuse, R16, R76 ;  /* 0x00000010084c723c */ /* 0x040fe2000004184c */
[----:B------:R-:W-:Y:S01]  /*2290*/  FMUL.FTZ R87, R87, c[0x0][0x2ec] ;  /* 0x0000bb0057577a20 */ /* 0x000fe20000410000 */
[----:B------:R-:W1:Y:S06]  /*22a0*/  MUFU.TANH R84, R84 ;  /* 0x0000005400547308 */ /* 0x000e6c0000002400 */
[----:B------:R-:W-:Y:S01]  /*22b0*/  HMMA.16816.F32.BF16 R72, R8, R18, R72 ;  /* 0x000000120848723c */ /* 0x000fe20000041848 */
[----:B------:R-:W2:Y:S01]  /*22c0*/  LDSM.16.M88.4 R16, [R122+0x6c00] ;  /* 0x006c00007a10783b */ /* 0x000ea20000000200 */
[----:B------:R-:W2:Y:S06]  /*22d0*/  MUFU.TANH R86, R86 ;  /* 0x0000005600567308 */ /* 0x000eac0000002400 */
[----:B------:R-:W-:Y:S02]  /*22e0*/  HMMA.16816.F32.BF16 R56, R100, R110, R56 ;  /* 0x0000006e6438723c */ /* 0x000fe40000041838 */
[----:B------:R-:W2:Y:S06]  /*22f0*/  MUFU.TANH R85, R85 ;  /* 0x0000005500557308 */ /* 0x000eac0000002400 */
[C---:B-1----:R-:W-:Y:S02]  /*2300*/  HMMA.16816.F32.BF16 R68, R8.reuse, R28, R68 ;  /* 0x0000001c0844723c */ /* 0x042fe40000041844 */
[----:B------:R-:W1:Y:S06]  /*2310*/  MUFU.TANH R87, R87 ;  /* 0x0000005700577308 */ /* 0x000e6c0000002400 */
[----:B------:R-:W-:Y:S01]  /*2320*/  HMMA.16816.F32.BF16 R88, R8, R30, R88 ;  /* 0x0000001e0858723c */ /* 0x000fe20000041858 */
[----:B------:R-:W1:Y:S07]  /*2330*/  LDSM.16.M88.4 R28, [R172+0x3400] ;  /* 0x00340000ac1c783b */ /* 0x000e6e0000000200 */
[C---:B------:R-:W-:Y:S08]  /*2340*/  HMMA.16816.F32.BF16 R60, R12.reuse, R64, R60 ;  /* 0x000000400c3c723c */ /* 0x040ff0000004183c */
[----:B------:R-:W-:Y:S08]  /*2350*/  HMMA.16816.F32.BF16 R56, R12, R66, R56 ;  /* 0x000000420c38723c */ /* 0x000ff00000041838 */
[C---:B---3--:R-:W-:Y:S08]  /*2360*/  HMMA.16816.F32.BF16 R68, R4.reuse, R20, R68 ;  /* 0x000000140444723c */ /* 0x048ff00000041844 */
[----:B------:R-:W-:Y:S01]  /*2370*/  HMMA.16816.F32.BF16 R88, R4, R22, R88 ;  /* 0x000000160458723c */ /* 0x000fe20000041858 */
[----:B------:R-:W3:Y:S07]  /*2380*/  LDSM.16.M88.4 R20, [R172+0x3800] ;  /* 0x00380000ac14783b */ /* 0x000eee0000000200 */
[C---:B--2---:R-:W-:Y:S08]  /*2390*/  HMMA.16816.F32.BF16 R36, R100.reuse, R16, R36 ;  /* 0x000000106424723c */ /* 0x044ff00000041824 */
[----:B------:R-:W-:Y:S01]  /*23a0*/  HMMA.16816.F32.BF16 R104, R100, R18, R104 ;  /* 0x000000126468723c */ /* 0x000fe20000041868 */
[----:B------:R-:W2:Y:S01]  /*23b0*/  LDSM.16.M88.4 R16, [R172+0x5000] ;  /* 0x00500000ac10783b */ /* 0x000ea20000000200 */
[----:B------:R-:W-:-:S02]  /*23c0*/  FMUL.FTZ R70, R70, c[0x0][0x2ec] ;  /* 0x0000bb0046467a20 */ /* 0x000fc40000410000 */
[----:B------:R-:W-:Y:S02]  /*23d0*/  FMUL.FTZ R139, R68, c[0x0][0x2ec] ;  /* 0x0000bb00448b7a20 */ /* 0x000fe40000410000 */
[----:B------:R1:W-:Y:S01]  /*23e0*/  MUFU.TANH R132, R70 ;  /* 0x0000004600847308 */ /* 0x0003e20000002400 */
[----:B------:R-:W-:Y:S01]  /*23f0*/  FMUL.FTZ R68, R71, c[0x0][0x2ec] ;  /* 0x0000bb0047447a20 */ /* 0x000fe20000410000 */
[C---:B------:R-:W-:Y:S01]  /*2400*/  HMMA.16816.F32.BF16 R76, R4.reuse, R32, R76 ;  /* 0x00000020044c723c */ /* 0x040fe2000004184c */
[----:B------:R-:W-:Y:S02]  /*2410*/  FMUL.FTZ R67, R69, c[0x0][0x2ec] ;  /* 0x0000bb0045437a20 */ /* 0x000fe40000410000 */
[----:B------:R-:W-:Y:S02]  /*2420*/  FMUL.FTZ R69, R90, c[0x0][0x2ec] ;  /* 0x0000bb005a457a20 */ /* 0x000fe40000410000 */
[----:B------:R-:W-:Y:S01]  /*2430*/  FMUL.FTZ R88, R88, c[0x0][0x2ec] ;  /* 0x0000bb0058587a20 */ /* 0x000fe20000410000 */
[----:B------:R-:W-:Y:S01]  /*2440*/  MUFU.TANH R68, R68 ;  /* 0x0000004400447308 */ /* 0x000fe20000002400 */
[----:B------:R-:W-:Y:S01]  /*2450*/  FMUL.FTZ R89, R89, c[0x0][0x2ec] ;  /* 0x0000bb0059597a20 */ /* 0x000fe20000410000 */
[----:B------:R-:W-:Y:S01]  /*2460*/  HMMA.16816.F32.BF16 R72, R4, R34, R72 ;  /* 0x000000220448723c */ /* 0x000fe20000041848 */
[----:B------:R-:W2:Y:S01]  /*2470*/  LDSM.16.M88.4 R32, [R122+0x8400] ;  /* 0x008400007a20783b */ /* 0x000ea20000000200 */
[----:B------:R-:W-:-:S04]  /*2480*/  FMUL.FTZ R91, R91, c[0x0][0x2ec] ;  /* 0x0000bb005b5b7a20 */ /* 0x000fc80000410000 */
[----:B------:R-:W-:Y:S02]  /*2490*/  MUFU.TANH R67, R67 ;  /* 0x0000004300437308 */ /* 0x000fe40000002400 */
[C---:B------:R-:W-:Y:S06]  /*24a0*/  HMMA.16816.F32.BF16 R60, R8.reuse, R24, R60 ;  /* 0x00000018083c723c */ /* 0x040fec000004183c */
[----:B------:R-:W-:Y:S02]  /*24b0*/  MUFU.TANH R119, R88 ;  /* 0x0000005800777308 */ /* 0x000fe40000002400 */
[----:B------:R-:W-:Y:S01]  /*24c0*/  HMMA.16816.F32.BF16 R56, R8, R26, R56 ;  /* 0x0000001a0838723c */ /* 0x000fe20000041838 */
[----:B------:R-:W4:Y:S01]  /*24d0*/  LDSM.16.M88.4 R24, [R172+0x5400] ;  /* 0x00540000ac18783b */ /* 0x000f220000000200 */
[----:B------:R-:W-:-:S02]  /*24e0*/  FMUL.FTZ R76, R76, c[0x0][0x2ec] ;  /* 0x0000bb004c4c7a20 */ /* 0x000fc40000410000 */
[----:B------:R-:W-:Y:S02]  /*24f0*/  FMUL.FTZ R78, R78, c[0x0][0x2ec] ;  /* 0x0000bb004e4e7a20 */ /* 0x000fe40000410000 */
[----:B------:R-:W-:Y:S01]  /*2500*/  FMUL.FTZ R77, R77, c[0x0][0x2ec] ;  /* 0x0000bb004d4d7a20 */ /* 0x000fe20000410000 */
[----:B------:R-:W-:Y:S01]  /*2510*/  MUFU.TANH R69, R69 ;  /* 0x0000004500457308 */ /* 0x000fe20000002400 */
[----:B-1----:R-:W-:Y:S01]  /*2520*/  HMMA.16816.F32.BF16 R52, R12, R28, R52 ;  /* 0x0000001c0c34723c */ /* 0x002fe20000041834 */
[----:B------:R-:W-:Y:S02]  /*2530*/  FMUL.FTZ R73, R73, c[0x0][0x2ec] ;  /* 0x0000bb0049497a20 */ /* 0x000fe40000410000 */
[----:B------:R-:W-:Y:S02]  /*2540*/  FMUL.FTZ R143, R72, c[0x0][0x2ec] ;  /* 0x0000bb00488f7a20 */ /* 0x000fe40000410000 */
[----:B------:R-:W-:Y:S02]  /*2550*/  FMUL.FTZ R65, R74, c[0x0][0x2ec] ;  /* 0x0000bb004a417a20 */ /* 0x000fe40000410000 */
[----:B------:R-:W-:Y:S01]  /*2560*/  MUFU.TANH R141, R73 ;  /* 0x00000049008d7308 */ /* 0x000fe20000002400 */
[----:B------:R-:W-:Y:S01]  /*2570*/  HMMA.16816.F32.BF16 R48, R100, R94, R48 ;  /* 0x0000005e6430723c */ /* 0x000fe20000041830 */
[----:B------:R-:W-:-:S02]  /*2580*/  FMUL.FTZ R72, R75, c[0x0][0x2ec] ;  /* 0x0000bb004b487a20 */ /* 0x000fc40000410000 */
[----:B------:R-:W-:-:S04]  /*2590*/  FMUL.FTZ R64, R79, c[0x0][0x2ec] ;  /* 0x0000bb004f407a20 */ /* 0x000fc80000410000 */
[----:B------:R-:W1:Y:S01]  /*25a0*/  MUFU.TANH R76, R76 ;  /* 0x0000004c004c7308 */ /* 0x000e620000002400 */
[----:B---3--:R-:W-:Y:S01]  /*25b0*/  HMMA.16816.F32.BF16 R44, R12, R20, R44 ;  /* 0x000000140c2c723c */ /* 0x008fe2000004182c */
[----:B------:R-:W-:Y:S02]  /*25c0*/  FMUL.FTZ R94, R96, c[0x0][0x2ec] ;  /* 0x0000bb00605e7a20 */ /* 0x000fe40000410000 */
[----:B------:R-:W-:Y:S02]  /*25d0*/  FMUL.FTZ R96, R98, c[0x0][0x2ec] ;  /* 0x0000bb0062607a20 */ /* 0x000fe40000410000 */
[----:B------:R-:W-:Y:S02]  /*25e0*/  FMUL.FTZ R95, R97, c[0x0][0x2ec] ;  /* 0x0000bb00615f7a20 */ /* 0x000fe40000410000 */
[----:B------:R-:W-:Y:S01]  /*25f0*/  LOP3.LUT R21, R127, 0xffffffe0, RZ, 0xc0, !PT ;  /* 0xffffffe07f157812 */ /* 0x000fe200078ec0ff */
[----:B--2---:R-:W-:Y:S01]  /*2600*/  HMMA.16816.F32.BF16 R60, R4, R16, R60 ;  /* 0x00000010043c723c */ /* 0x004fe2000004183c */
[----:B------:R-:W2:Y:S01]  /*2610*/  MUFU.TANH R146, R78 ;  /* 0x0000004e00927308 */ /* 0x000ea20000002400 */
[----:B------:R-:W-:Y:S01]  /*2620*/  FMUL.FTZ R97, R99, c[0x0][0x2ec] ;  /* 0x0000bb0063617a20 */ /* 0x000fe20000410000 */
[----:B------:R-:W-:Y:S01]  /*2630*/  SHF.R.S32.HI R127, RZ, 0x1f, R127 ;  /* 0x0000001fff7f7819 */ /* 0x000fe2000001147f */
[----:B------:R-:W-:-:S03]  /*2640*/  IMAD.IADD R28, R126, 0x1, -R21 ;  /* 0x000000017e1c7824 */ /* 0x000fc600078e0a15 */
[----:B------:R-:W-:Y:S01]  /*2650*/  LEA.HI R127, R127, R128, RZ, 0x2 ;  /* 0x000000807f7f7211 */ /* 0x000fe200078f10ff */
[----:B------:R-:W-:Y:S01]  /*2660*/  HMMA.16816.F32.BF16 R56, R4, R18, R56 ;  /* 0x000000120438723c */ /* 0x000fe20000041838 */
[----:B------:R-:W3:Y:S01]  /*2670*/  LDSM.16.M88.4 R16, [R172+0x3c00] ;  /* 0x003c0000ac10783b */ /* 0x000ee20000000200 */
[----:B------:R-:W-:Y:S01]  /*2680*/  SHF.R.S32.HI R29, RZ, 0x1f, R28 ;  /* 0x0000001fff1d7819 */ /* 0x000fe2000001141c */
[----:B------:R-:W1:Y:S01]  /*2690*/  MUFU.TANH R94, R94 ;  /* 0x0000005e005e7308 */ /* 0x000e620000002400 */
[----:B------:R-:W-:Y:S02]  /*26a0*/  LOP3.LUT R187, R127, 0xfffffffc, RZ, 0xc0, !PT ;  /* 0xfffffffc7fbb7812 */ /* 0x000fe400078ec0ff */
[----:B------:R-:W-:Y:S02]  /*26b0*/  LEA.HI R29, R29, R28, RZ, 0x2 ;  /* 0x0000001c1d1d7211 */ /* 0x000fe400078f10ff */
[----:B------:R-:W-:Y:S01]  /*26c0*/  HMMA.16816.F32.BF16 R40, R12, R22, R40 ;  /* 0x000000160c28723c */ /* 0x000fe20000041828 */
[----:B------:R-:W1:Y:S01]  /*26d0*/  LDSM.16.M88.4 R20, [R122+0x8800] ;  /* 0x008800007a14783b */ /* 0x000e620000000200 */
[----:B------:R-:W-:Y:S01]  /*26e0*/  SHF.R.S32.HI R186, RZ, 0x2, R29 ;  /* 0x00000002ffba7819 */ /* 0x000fe2000001141d */
[----:B------:R-:W-:Y:S01]  /*26f0*/  IMAD.SHL.U32 R29, R126, 0x2, RZ ;  /* 0x000000027e1d7824 */ /* 0x000fe200078e00ff */
[----:B------:R-:W1:Y:S01]  /*2700*/  MUFU.TANH R96, R96 ;  /* 0x0000006000607308 */ /* 0x000e620000002400 */
[----:B------:R-:W-:Y:S01]  /*2710*/  IMAD.IADD R187, R128, 0x1, -R187 ;  /* 0x0000000180bb7824 */ /* 0x000fe200078e0abb */
[----:B------:R-:W-:-:S02]  /*2720*/  IADD3 R28, R129, 0x1, R186 ;  /* 0x00000001811c7810 */ /* 0x000fc40007ffe0ba */
[----:B------:R-:W-:Y:S01]  /*2730*/  HMMA.16816.F32.BF16 R52, R8, R32, R52 ;  /* 0x000000200834723c */ /* 0x000fe20000041834 */
[----:B------:R-:W-:Y:S01]  /*2740*/  FMUL.FTZ R60, R60, c[0x0][0x2ec] ;  /* 0x0000bb003c3c7a20 */ /* 0x000fe20000410000 */
[----:B------:R-:W-:Y:S01]  /*2750*/  IADD3 R28, R125, -c[0x0][0x214], R28 ;  /* 0x800085007d1c7a10 */ /* 0x000fe20007ffe01c */
[----:B------:R-:W-:Y:S01]  /*2760*/  FMUL.FTZ R61, R61, c[0x0][0x2ec] ;  /* 0x0000bb003d3d7a20 */ /* 0x000fe20000410000 */
[----:B------:R-:W1:Y:S01]  /*2770*/  MUFU.TANH R95, R95 ;  /* 0x0000005f005f7308 */ /* 0x000e620000002400 */
[----:B------:R-:W-:Y:S01]  /*2780*/  FMUL.FTZ R62, R62, c[0x0][0x2ec] ;  /* 0x0000bb003e3e7a20 */ /* 0x000fe20000410000 */
[----:B------:R-:W-:Y:S01]  /*2790*/  IADD3 R28, R28, c[0x0][0x2e8], RZ ;  /* 0x0000ba001c1c7a10 */ /* 0x000fe20007ffe0ff */
[----:B------:R-:W-:Y:S01]  /*27a0*/  IMAD.SHL.U32 R32, R120, 0x80, RZ ;  /* 0x0000008078207824 */ /* 0x000fe200078e00ff */
[----:B------:R-:W-:Y:S01]  /*27b0*/  HMMA.16816.F32.BF16 R48, R12, R30, R48 ;  /* 0x0000001e0c30723c */ /* 0x000fe20000041830 */
[----:B------:R-:W-:Y:S01]  /*27c0*/  FMUL.FTZ R63, R63, c[0x0][0x2ec] ;  /* 0x0000bb003f3f7a20 */ /* 0x000fe20000410000 */
[----:B------:R-:W-:Y:S01]  /*27d0*/  IADD3 R70, R28, 0x8, RZ ;  /* 0x000000081c467810 */ /* 0x000fe20007ffe0ff */
[----:B------:R-:W-:Y:S01]  /*27e0*/  FMUL.FTZ R56, R56, c[0x0][0x2ec] ;  /* 0x0000bb0038387a20 */ /* 0x000fe20000410000 */
[----:B------:R2:W-:Y:S01]  /*27f0*/  MUFU.TANH R137, R60 ;  /* 0x0000003c00897308 */ /* 0x0005e20000002400 */
[----:B------:R-:W-:Y:S01]  /*2800*/  FMUL.FTZ R57, R57, c[0x0][0x2ec] ;  /* 0x0000bb0039397a20 */ /* 0x000fe20000410000 */
[----:B------:R-:W-:Y:S01]  /*2810*/  IMNMX R70, R70, R125, PT ;  /* 0x0000007d46467217 */ /* 0x000fe20003800200 */
[----:B------:R-:W-:-:S02]  /*2820*/  FMUL.FTZ R58, R58, c[0x0][0x2ec] ;  /* 0x0000bb003a3a7a20 */ /* 0x000fc40000410000 */
[----:B------:R-:W-:-:S03]  /*2830*/  FMUL.FTZ R59, R59, c[0x0][0x2ec] ;  /* 0x0000bb003b3b7a20 */ /* 0x000fc60000410000 */
[----:B------:R1:W-:Y:S04]  /*2840*/  MUFU.TANH R73, R61 ;  /* 0x0000003d00497308 */ /* 0x0003e80000002400 */
[----:B----4-:R-:W-:Y:S01]  /*2850*/  HMMA.16816.F32.BF16 R52, R4, R24, R52 ;  /* 0x000000180434723c */ /* 0x010fe20000041834 */
[----:B--2---:R-:W-:-:S03]  /*2860*/  LOP3.LUT R60, R32, 0x6, R29, 0xf8, !PT ;  /* 0x00000006203c7812 */ /* 0x004fc600078ef81d */
[----:B------:R-:W2:Y:S03]  /*2870*/  MUFU.TANH R97, R97 ;  /* 0x0000006100617308 */ /* 0x000ea60000002400 */
[----:B------:R-:W-:Y:S01]  /*2880*/  IADD3 R24, R60, -0x80, RZ ;  /* 0xffffff803c187810 */ /* 0x000fe20007ffe0ff */
[----:B---3--:R-:W-:Y:S01]  /*2890*/  HMMA.16816.F32.BF16 R36, R12, R16, R36 ;  /* 0x000000100c24723c */ /* 0x008fe20000041824 */
[----:B-1----:R-:W-:-:S03]  /*28a0*/  IMNMX R61, R28, R125, PT ;  /* 0x0000007d1c3d7217 */ /* 0x002fc60003800200 */
[----:B------:R-:W1:Y:S01]  /*28b0*/  MUFU.TANH R143, R143 ;  /* 0x0000008f008f7308 */ /* 0x000e620000002400 */
[CC--:B------:R-:W-:Y:S01]  /*28c0*/  ISETP.GE.AND P2, PT, R24.reuse, R70.reuse, PT ;  /* 0x000000461800720c */ /* 0x0c0fe20003f46270 */
[----:B------:R-:W3:Y:S01]  /*28d0*/  LDSM.16.M88.4 R28, [R172+0x5800] ;  /* 0x00580000ac1c783b */ /* 0x000ee20000000200 */
[-C--:B------:R-:W-:Y:S01]  /*28e0*/  ISETP.GE.AND P1, PT, R24, R61.reuse, PT ;  /* 0x0000003d1800720c */ /* 0x080fe20003f26270 */
[C---:B------:R-:W-:Y:S01]  /*28f0*/  HMMA.16816.F32.BF16 R48, R8.reuse, R34, R48 ;  /* 0x000000220830723c */ /* 0x040fe20000041830 */
[C---:B------:R-:W-:Y:S02]  /*2900*/  IADD3 R24, R60.reuse, -0x7f, RZ ;  /* 0xffffff813c187810 */ /* 0x040fe40007ffe0ff */
[----:B------:R-:W-:Y:S01]  /*2910*/  IADD3 R16, R60, -0x78, RZ ;  /* 0xffffff883c107810 */ /* 0x000fe20007ffe0ff */
[----:B------:R-:W4:Y:S01]  /*2920*/  MUFU.TANH R65, R65 ;  /* 0x0000004100417308 */ /* 0x000f220000002400 */
[CC--:B------:R-:W-:Y:S02]  /*2930*/  ISETP.GE.AND P0, PT, R24.reuse, R61.reuse, PT ;  /* 0x0000003d1800720c */ /* 0x0c0fe40003f06270 */
[-C--:B------:R-:W-:Y:S01]  /*2940*/  ISETP.GE.AND P5, PT, R24, R70.reuse, PT ;  /* 0x000000461800720c */ /* 0x080fe20003fa6270 */
[C---:B------:R-:W-:Y:S01]  /*2950*/  HMMA.16816.F32.BF16 R44, R8.reuse, R20, R44 ;  /* 0x00000014082c723c */ /* 0x040fe2000004182c */
[-C--:B------:R-:W-:Y:S01]  /*2960*/  ISETP.GE.AND P4, PT, R16, R61.reuse, PT ;  /* 0x0000003d1000720c */ /* 0x080fe20003f86270 */
[----:B------:R-:W-:Y:S01]  /*2970*/  FMUL.FTZ R52, R52, c[0x0][0x2ec] ;  /* 0x0000bb0034347a20 */ /* 0x000fe20000410000 */
[-C--:B------:R-:W-:Y:S01]  /*2980*/  ISETP.GE.AND P3, PT, R16, R70.reuse, PT ;  /* 0x000000461000720c */ /* 0x080fe20003f66270 */
[----:B------:R-:W1:Y:S01]  /*2990*/  MUFU.TANH R72, R72 ;  /* 0x0000004800487308 */ /* 0x000e620000002400 */
[----:B------:R-:W-:Y:S01]  /*29a0*/  IADD3 R16, R60, -0x70, RZ ;  /* 0xffffff903c107810 */ /* 0x000fe20007ffe0ff */
[----:B------:R-:W-:Y:S01]  /*29b0*/  FMUL.FTZ R54, R54, c[0x0][0x2ec] ;  /* 0x0000bb0036367a20 */ /* 0x000fe20000410000 */
[----:B------:R-:W-:Y:S01]  /*29c0*/  IADD3 R17, R60, -0x77, RZ ;  /* 0xffffff893c117810 */ /* 0x000fe20007ffe0ff */
[----:B------:R-:W-:Y:S01]  /*29d0*/  HMMA.16816.F32.BF16 R40, R8, R22, R40 ;  /* 0x000000160828723c */ /* 0x000fe20000041828 */
[----:B------:R-:W1:Y:S01]  /*29e0*/  LDSM.16.M88.4 R20, [R122+0x8c00] ;  /* 0x008c00007a14783b */ /* 0x000e620000000200 */
[----:B------:R-:W-:Y:S01]  /*29f0*/  FSEL R80, R80, -INF , !P0 ;  /* 0xff80000050507808 */ /* 0x000fe20004000000 */
[----:B------:R-:W-:Y:S01]  /*2a00*/  FMUL.FTZ R55, R55, c[0x0][0x2ec] ;  /* 0x0000bb0037377a20 */ /* 0x000fe20000410000 */
[----:B-----5:R-:W-:Y:S01]  /*2a10*/  FSEL R82, R82, -INF , !P5 ;  /* 0xff80000052527808 */ /* 0x020fe20006800000 */
[----:B------:R-:W5:Y:S01]  /*2a20*/  MUFU.TANH R77, R77 ;  /* 0x0000004d004d7308 */ /* 0x000f620000002400 */
[C---:B------:R-:W-:Y:S01]  /*2a30*/  ISETP.GE.AND P0, PT, R16.reuse, R61, PT ;  /* 0x0000003d1000720c */ /* 0x040fe20003f06270 */
[----:B------:R-:W-:Y:S01]  /*2a40*/  FMUL.FTZ R53, R53, c[0x0][0x2ec] ;  /* 0x0000bb0035357a20 */ /* 0x000fe20000410000 */
[----:B------:R-:W-:Y:S01]  /*2a50*/  ISETP.GE.AND P5, PT, R16, R70, PT ;  /* 0x000000461000720c */ /* 0x000fe20003fa6270 */
[----:B------:R-:W-:Y:S01]  /*2a60*/  HMMA.16816.F32.BF16 R104, R12, R18, R104 ;  /* 0x000000120c68723c */ /* 0x000fe20000041868 */
[----:B------:R-:W-:-:S02]  /*2a70*/  FSEL R71, R0, -INF , !P1 ;  /* 0xff80000000477808 */ /* 0x000fc40004800000 */
[----:B------:R-:W-:Y:S01]  /*2a80*/  FSEL R81, R81, -INF , !P2 ;  /* 0xff80000051517808 */ /* 0x000fe20005000000 */
[----:B------:R-:W1:Y:S01]  /*2a90*/  MUFU.TANH R64, R64 ;  /* 0x0000004000407308 */ /* 0x000e620000002400 */
[C---:B------:R-:W-:Y:S02]  /*2aa0*/  IADD3 R16, R60.reuse, -0x6f, RZ ;  /* 0xffffff913c107810 */ /* 0x040fe40007ffe0ff */
[C---:B------:R-:W-:Y:S01]  /*2ab0*/  ISETP.GE.AND P1, PT, R17.reuse, R61, PT ;  /* 0x0000003d1100720c */ /* 0x040fe20003f26270 */
[----:B------:R-:W-:Y:S01]  /*2ac0*/  HMMA.16816.F32.BF16 R48, R4, R26, R48 ;  /* 0x0000001a0430723c */ /* 0x000fe20000041830 */
[----:B------:R-:W-:Y:S02]  /*2ad0*/  ISETP.GE.AND P2, PT, R17, R70, PT ;  /* 0x000000461100720c */ /* 0x000fe40003f46270 */
[----:B------:R-:W-:Y:S01]  /*2ae0*/  IADD3 R0, R60, -0x68, RZ ;  /* 0xffffff983c007810 */ /* 0x000fe20007ffe0ff */
[----:B------:R-:W1:Y:S01]  /*2af0*/  MUFU.TANH R139, R139 ;  /* 0x0000008b008b7308 */ /* 0x000e620000002400 */
[----:B------:R-:W-:-:S02]  /*2b00*/  FSEL R83, R83, -INF , !P4 ;  /* 0xff80000053537808 */ /* 0x000fc40006000000 */
[----:B------:R-:W-:Y:S01]  /*2b10*/  FSEL R78, R93, -INF , !P3 ;  /* 0xff8000005d4e7808 */ /* 0x000fe20005800000 */
[C---:B---3--:R-:W-:Y:S01]  /*2b20*/  HMMA.16816.F32.BF16 R44, R4.reuse, R28, R44 ;  /* 0x0000001c042c723c */ /* 0x048fe2000004182c */
[C---:B------:R-:W-:Y:S02]  /*2b30*/  ISETP.GE.AND P4, PT, R16.reuse, R61, PT ;  /* 0x0000003d1000720c */ /* 0x040fe40003f86270 */
[----:B------:R-:W-:Y:S01]  /*2b40*/  ISETP.GE.AND P3, PT, R16, R70, PT ;  /* 0x000000461000720c */ /* 0x000fe20003f66270 */
[----:B------:R-:W3:Y:S01]  /*2b50*/  MUFU.TANH R144, R62 ;  /* 0x0000003e00907308 */ /* 0x000ee20000002400 */
[----:B------:R-:W-:Y:S02]  /*2b60*/  FSEL R75, R92, -INF , !P1 ;  /* 0xff8000005c4b7808 */ /* 0x000fe40004800000 */
[----:B------:R-:W-:Y:S01]  /*2b70*/  FSEL R74, R108, -INF , !P2 ;  /* 0xff8000006c4a7808 */ /* 0x000fe20005000000 */
[----:B------:R-:W-:Y:S01]  /*2b80*/  HMMA.16816.F32.BF16 R40, R4, R30, R40 ;  /* 0x0000001e0428723c */ /* 0x000fe20000041828 */
[----:B------:R-:W-:-:S02]  /*2b90*/  IADD3 R16, R60, -0x67, RZ ;  /* 0xffffff993c107810 */ /* 0x000fc40007ffe0ff */
[CC--:B------:R-:W-:Y:S01]  /*2ba0*/  ISETP.GE.AND P1, PT, R0.reuse, R61.reuse, PT ;  /* 0x0000003d0000720c */ /* 0x0c0fe20003f26270 */
[----:B------:R-:W2:Y:S01]  /*2bb0*/  MUFU.TANH R138, R63 ;  /* 0x0000003f008a7308 */ /* 0x000ea20000002400 */
[-C--:B------:R-:W-:Y:S02]  /*2bc0*/  ISETP.GE.AND P2, PT, R0, R70.reuse, PT ;  /* 0x000000460000720c */ /* 0x080fe40003f46270 */
[----:B------:R-:W-:Y:S01]  /*2bd0*/  IADD3 R0, R60, -0x60, RZ ;  /* 0xffffffa03c007810 */ /* 0x000fe20007ffe0ff */
[C---:B-1----:R-:W-:Y:S01]  /*2be0*/  HMMA.16816.F32.BF16 R36, R8.reuse, R20, R36 ;  /* 0x000000140824723c */ /* 0x042fe20000041824 */
[----:B------:R-:W-:Y:S01]  /*2bf0*/  FSEL R35, R84, -INF , !P0 ;  /* 0xff80000054237808 */ /* 0x000fe20004000000 */
[----:B------:R-:W-:Y:S01]  /*2c00*/  FMUL.FTZ R48, R48, c[0x0][0x2ec] ;  /* 0x0000bb0030307a20 */ /* 0x000fe20000410000 */
[----:B------:R-:W-:Y:S01]  /*2c10*/  FSEL R34, R86, -INF , !P5 ;  /* 0xff80000056227808 */ /* 0x000fe20006800000 */
[----:B------:R-:W1:Y:S01]  /*2c20*/  MUFU.TANH R117, R89 ;  /* 0x0000005900757308 */ /* 0x000e620000002400 */
[CC--:B------:R-:W-:Y:S01]  /*2c30*/  ISETP.GE.AND P0, PT, R16.reuse, R61.reuse, PT ;  /* 0x0000003d1000720c */ /* 0x0c0fe20003f06270 */
[----:B------:R-:W-:Y:S01]  /*2c40*/  FMUL.FTZ R49, R49, c[0x0][0x2ec] ;  /* 0x0000bb0031317a20 */ /* 0x000fe20000410000 */
[-C--:B------:R-:W-:Y:S01]  /*2c50*/  ISETP.GE.AND P5, PT, R16, R70.reuse, PT ;  /* 0x000000461000720c */ /* 0x080fe20003fa6270 */
[----:B------:R-:W-:Y:S01]  /*2c60*/  HMMA.16816.F32.BF16 R104, R8, R22, R104 ;  /* 0x000000160868723c */ /* 0x000fe20000041868 */
[----:B------:R-:W-:Y:S01]  /*2c70*/  FSEL R33, R85, -INF , !P4 ;  /* 0xff80000055217808 */ /* 0x000fe20006000000 */
[----:B------:R-:W-:Y:S01]  /*2c80*/  FMUL.FTZ R45, R45, c[0x0][0x2ec] ;  /* 0x0000bb002d2d7a20 */ /* 0x000fe20000410000 */
[----:B------:R-:W-:Y:S01]  /*2c90*/  FSEL R16, R87, -INF , !P3 ;  /* 0xff80000057107808 */ /* 0x000fe20005800000 */
[----:B------:R-:W1:Y:S01]  /*2ca0*/  MUFU.TANH R130, R91 ;  /* 0x0000005b00827308 */ /* 0x000e620000002400 */
[-C--:B------:R-:W-:Y:S01]  /*2cb0*/  ISETP.GE.AND P4, PT, R0, R61.reuse, PT ;  /* 0x0000003d0000720c */ /* 0x080fe20003f86270 */
[----:B------:R-:W-:Y:S01]  /*2cc0*/  FMUL.FTZ R50, R50, c[0x0][0x2ec] ;  /* 0x0000bb0032327a20 */ /* 0x000fe20000410000 */
[-C--:B------:R-:W-:Y:S01]  /*2cd0*/  ISETP.GE.AND P3, PT, R0, R70.reuse, PT ;  /* 0x000000460000720c */ /* 0x080fe20003f66270 */
[----:B------:R-:W-:Y:S01]  /*2ce0*/  FMUL.FTZ R51, R51, c[0x0][0x2ec] ;  /* 0x0000bb0033337a20 */ /* 0x000fe20000410000 */
[----:B------:R-:W-:Y:S01]  /*2cf0*/  IADD3 R12, R60, -0x57, RZ ;  /* 0xffffffa93c0c7810 */ /* 0x000fe20007ffe0ff */
[----:B------:R-:W-:Y:S01]  /*2d00*/  FMUL.FTZ R46, R46, c[0x0][0x2ec] ;  /* 0x0000bb002e2e7a20 */ /* 0x000fe20000410000 */
[----:B------:R-:W-:Y:S01]  /*2d10*/  FSEL R27, R76, -INF , !P4 ;  /* 0xff8000004c1b7808 */ /* 0x000fe20006000000 */
[----:B------:R1:W-:Y:S01]  /*2d20*/  MUFU.TANH R62, R56 ;  /* 0x00000038003e7308 */ /* 0x0003e20000002400 */
[----:B------:R-:W-:Y:S01]  /*2d30*/  FSEL R146, R146, -INF , !P3 ;  /* 0xff80000092927808 */ /* 0x000fe20005800000 */
[----:B------:R-:W-:Y:S01]  /*2d40*/  FMUL.FTZ R47, R47, c[0x0][0x2ec] ;  /* 0x0000bb002f2f7a20 */ /* 0x000fe20000410000 */
[----:B------:R-:W-:Y:S01]  /*2d50*/  ISETP.GE.AND P4, PT, R12, R61, PT ;  /* 0x0000003d0c00720c */ /* 0x000fe20003f86270 */
[----:B------:R-:W-:Y:S01]  /*2d60*/  FMUL.FTZ R40, R40, c[0x0][0x2ec] ;  /* 0x0000bb0028287a20 */ /* 0x000fe20000410000 */
[----:B------:R-:W-:Y:S01]  /*2d70*/  ISETP.GE.AND P3, PT, R12, R70, PT ;  /* 0x000000460c00720c */ /* 0x000fe20003f66270 */
[----:B------:R-:W-:Y:S01]  /*2d80*/  FMUL.FTZ R42, R42, c[0x0][0x2ec] ;  /* 0x0000bb002a2a7a20 */ /* 0x000fe20000410000 */
[----:B------:R-:W3:Y:S01]  /*2d90*/  LDSM.16.M88.4 R12, [R172+0x5c00] ;  /* 0x005c0000ac0c783b */ /* 0x000ee20000000200 */
[C---:B------:R-:W-:Y:S01]  /*2da0*/  IADD3 R17, R60.reuse, -0x5f, RZ ;  /* 0xffffffa13c117810 */ /* 0x040fe20007ffe0ff */
[----:B------:R-:W1:Y:S01]  /*2db0*/  MUFU.TANH R135, R57 ;  /* 0x0000003900877308 */ /* 0x000e620000002400 */
[----:B------:R-:W-:Y:S01]  /*2dc0*/  IADD3 R0, R60, -0x58, RZ ;  /* 0xffffffa83c007810 */ /* 0x000fe20007ffe0ff */
[----:B------:R-:W-:Y:S01]  /*2dd0*/  FMUL.FTZ R43, R43, c[0x0][0x2ec] ;  /* 0x0000bb002b2b7a20 */ /* 0x000fe20000410000 */
[----:B------:R-:W-:Y:S01]  /*2de0*/  FSEL R29, R94, -INF , !P1 ;  /* 0xff8000005e1d7808 */ /* 0x000fe20004800000 */
[----:B------:R-:W-:-:S04]  /*2df0*/  DEPBAR.LE SB0, 0x0 ;  /* 0x000080000000791a */ /* 0x000fc80000000000 */
[----:B------:R-:W-:Y:S01]  /*2e00*/  FSEL R28, R96, -INF , !P2 ;  /* 0xff800000601c7808 */ /* 0x000fe20005000000 */
[----:B------:R-:W1:Y:S01]  /*2e10*/  MUFU.TANH R133, R52 ;  /* 0x0000003400857308 */ /* 0x000e620000002400 */
[CC--:B------:R-:W-:Y:S02]  /*2e20*/  ISETP.GE.AND P1, PT, R17.reuse, R61.reuse, PT ;  /* 0x0000003d1100720c */ /* 0x0c0fe40003f26270 */
[----:B------:R-:W-:Y:S02]  /*2e30*/  ISETP.GE.AND P2, PT, R17, R70, PT ;  /* 0x000000461100720c */ /* 0x000fe40003f46270 */
[----:B------:R-:W-:Y:S02]  /*2e40*/  FSEL R17, R95, -INF , !P0 ;  /* 0xff8000005f117808 */ /* 0x000fe40004000000 */
[----:B--2---:R-:W-:Y:S01]  /*2e50*/  FSEL R24, R97, -INF , !P5 ;  /* 0xff80000061187808 */ /* 0x004fe20006800000 */
[----:B------:R-:W2:Y:S01]  /*2e60*/  MUFU.TANH R136, R54 ;  /* 0x0000003600887308 */ /* 0x000ea20000002400 */
[----:B------:R-:W-:-:S02]  /*2e70*/  ISETP.GE.AND P0, PT, R0, R61, PT ;  /* 0x0000003d0000720c */ /* 0x000fc40003f06270 */
[----:B------:R-:W-:Y:S02]  /*2e80*/  ISETP.GE.AND P5, PT, R0, R70, PT ;  /* 0x000000460000720c */ /* 0x000fe40003fa6270 */
[C---:B------:R-:W-:Y:S02]  /*2e90*/  IADD3 R19, R60.reuse, -0x4f, RZ ;  /* 0xffffffb13c137810 */ /* 0x040fe40007ffe0ff */
[C---:B------:R-:W-:Y:S01]  /*2ea0*/  IADD3 R18, R60.reuse, -0x48, RZ ;  /* 0xffffffb83c127810 */ /* 0x040fe20007ffe0ff */
[----:B------:R-:W2:Y:S01]  /*2eb0*/  MUFU.TANH R142, R58 ;  /* 0x0000003a008e7308 */ /* 0x000ea20000002400 */
[----:B------:R-:W-:Y:S02]  /*2ec0*/  IADD3 R0, R60, -0x50, RZ ;  /* 0xffffffb03c007810 */ /* 0x000fe40007ffe0ff */
[----:B------:R-:W-:Y:S02]  /*2ed0*/  FSEL R143, R143, -INF , !P0 ;  /* 0xff8000008f8f7808 */ /* 0x000fe40004000000 */
[----:B----4-:R-:W-:-:S02]  /*2ee0*/  FSEL R26, R65, -INF , !P5 ;  /* 0xff800000411a7808 */ /* 0x010fc40006800000 */
[----:B------:R-:W-:Y:S01]  /*2ef0*/  FSEL R141, R141, -INF , !P4 ;  /* 0xff8000008d8d7808 */ /* 0x000fe20006000000 */
[----:B------:R4:W-:Y:S01]  /*2f00*/  MUFU.TANH R134, R55 ;  /* 0x0000003700867308 */ /* 0x0009e20000002400 */
[----:B-1----:R-:W-:Y:S02]  /*2f10*/  FSEL R56, R72, -INF , !P3 ;  /* 0xff80000048387808 */ /* 0x002fe40005800000 */
[CC--:B------:R-:W-:Y:S01]  /*2f20*/  ISETP.GE.AND P0, PT, R19.reuse, R61.reuse, PT ;  /* 0x0000003d1300720c */ /* 0x0c0fe20003f06270 */
[----:B---3--:R-:W-:Y:S01]  /*2f30*/  HMMA.16816.F32.BF16 R36, R4, R12, R36 ;  /* 0x0000000c0424723c */ /* 0x008fe20000041824 */
[-C--:B------:R-:W-:Y:S02]  /*2f40*/  ISETP.GE.AND P5, PT, R19, R70.reuse, PT ;  /* 0x000000461300720c */ /* 0x080fe40003fa6270 */
[C---:B------:R-:W-:Y:S01]  /*2f50*/  ISETP.GE.AND P4, PT, R18.reuse, R61, PT ;  /* 0x0000003d1200720c */ /* 0x040fe20003f86270 */
[----:B------:R1:W3:Y:S01]  /*2f60*/  MUFU.TANH R129, R48 ;  /* 0x0000003000817308 */ /* 0x0002e20000002400 */
[----:B------:R-:W-:-:S02]  /*2f70*/  ISETP.GE.AND P3, PT, R18, R70, PT ;  /* 0x000000461200720c */ /* 0x000fc40003f66270 */
[----:B-----5:R-:W-:Y:S01]  /*2f80*/  FSEL R25, R77, -INF , !P1 ;  /* 0xff8000004d197808 */ /* 0x020fe20004800000 */
[----:B------:R-:W-:Y:S01]  /*2f90*/  HMMA.16816.F32.BF16 R104, R4, R14, R104 ;  /* 0x0000000e0468723c */ /* 0x000fe20000041868 */
[----:B------:R-:W-:Y:S02]  /*2fa0*/  FSEL R66, R64, -INF , !P2 ;  /* 0xff80000040427808 */ /* 0x000fe40005000000 */
[C---:B------:R-:W-:Y:S01]  /*2fb0*/  IADD3 R18, R60.reuse, -0x40, RZ ;  /* 0xffffffc03c127810 */ /* 0x040fe20007ffe0ff */
[----:B------:R-:W5:Y:S01]  /*2fc0*/  MUFU.TANH R140, R59 ;  /* 0x0000003b008c7308 */ /* 0x000f620000002400 */
[----:B------:R-:W-:Y:S02]  /*2fd0*/  IADD3 R10, R60, -0x3f, RZ ;  /* 0xffffffc13c0a7810 */ /* 0x000fe40007ffe0ff */
[C---:B------:R-:W-:Y:S02]  /*2fe0*/  ISETP.GE.AND P1, PT, R0.reuse, R61, PT ;  /* 0x0000003d0000720c */ /* 0x040fe40003f26270 */
[----:B------:R-:W-:Y:S01]  /*2ff0*/  ISETP.GE.AND P2, PT, R0, R70, PT ;  /* 0x000000460000720c */ /* 0x000fe20003f46270 */
[----:B------:R-:W-:Y:S01]  /*3000*/  FMUL.FTZ R0, R44, c[0x0][0x2ec] ;  /* 0x0000bb002c007a20 */ /* 0x000fe20000410000 */
[----:B------:R-:W-:Y:S01]  /*3010*/  IADD3 R19, R60, -0x47, RZ ;  /* 0xffffffb93c137810 */ /* 0x000fe20007ffe0ff */
[----:B------:R2:W2:Y:S01]  /*3020*/  MUFU.TANH R131, R53 ;  /* 0x0000003500837308 */ /* 0x0004a20000002400 */
[----:B----4-:R-:W-:-:S02]  /*3030*/  FSEL R55, R67, -INF , !P0 ;  /* 0xff80000043377808 */ /* 0x010fc40004000000 */
[----:B------:R-:W-:Y:S01]  /*3040*/  FSEL R124, R68, -INF , !P5 ;  /* 0xff800000447c7808 */ /* 0x000fe20006800000 */
[----:B------:R-:W-:Y:S01]  /*3050*/  FMUL.FTZ R37, R37, c[0x0][0x2ec] ;  /* 0x0000bb0025257a20 */ /* 0x000fe20000410000 */
[----:B------:R-:W-:Y:S01]  /*3060*/  FSEL R119, R119, -INF , !P4 ;  /* 0xff80000077777808 */ /* 0x000fe20006000000 */
[----:B------:R-:W-:Y:S01]  /*3070*/  FMUL.FTZ R36, R36, c[0x0][0x2ec] ;  /* 0x0000bb0024247a20 */ /* 0x000fe20000410000 */
[----:B------:R-:W-:Y:S01]  /*3080*/  FSEL R122, R69, -INF , !P3 ;  /* 0xff800000457a7808 */ /* 0x000fe20005800000 */
[----:B------:R-:W4:Y:S01]  /*3090*/  MUFU.TANH R65, R45 ;  /* 0x0000002d00417308 */ /* 0x000f220000002400 */
[-C--:B------:R-:W-:Y:S01]  /*30a0*/  ISETP.GE.AND P0, PT, R18, R61.reuse, PT ;  /* 0x0000003d1200720c */ /* 0x080fe20003f06270 */
[----:B------:R-:W-:Y:S01]  /*30b0*/  FMUL.FTZ R38, R38, c[0x0][0x2ec] ;  /* 0x0000bb0026267a20 */ /* 0x000fe20000410000 */
[-C--:B------:R-:W-:Y:S01]  /*30c0*/  ISETP.GE.AND P5, PT, R18, R70.reuse, PT ;  /* 0x000000461200720c */ /* 0x080fe20003fa6270 */
[----:B-1----:R-:W-:Y:S01]  /*30d0*/  FMUL.FTZ R48, R106, c[0x0][0x2ec] ;  /* 0x0000bb006a307a20 */ /* 0x002fe20000410000 */
[C---:B------:R-:W-:Y:S01]  /*30e0*/  ISETP.GE.AND P4, PT, R10.reuse, R61, PT ;  /* 0x0000003d0a00720c */ /* 0x040fe20003f86270 */
[----:B------:R-:W-:Y:S01]  /*30f0*/  FMUL.FTZ R39, R39, c[0x0][0x2ec] ;  /* 0x0000bb0027277a20 */ /* 0x000fe20000410000 */
[----:B------:R-:W-:Y:S01]  /*3100*/  ISETP.GE.AND P3, PT, R10, R70, PT ;  /* 0x000000460a00720c */ /* 0x000fe20003f66270 */
[----:B------:R-:W-:Y:S01]  /*3110*/  MUFU.TANH R127, R49 ;  /* 0x00000031007f7308 */ /* 0x000fe20000002400 */
[----:B------:R-:W-:Y:S01]  /*3120*/  FSEL R139, R139, -INF , !P1 ;  /* 0xff8000008b8b7808 */ /* 0x000fe20004800000 */
[----:B--2---:R-:W-:Y:S01]  /*3130*/  FMUL.FTZ R53, R104, c[0x0][0x2ec] ;  /* 0x0000bb0068357a20 */ /* 0x004fe20000410000 */
[----:B------:R-:W-:-:S02]  /*3140*/  FSEL R132, R132, -INF , !P2 ;  /* 0xff80000084847808 */ /* 0x000fc40005000000 */
[C---:B------:R-:W-:Y:S02]  /*3150*/  IADD3 R11, R60.reuse, -0x37, RZ ;  /* 0xffffffc93c0b7810 */ /* 0x040fe40007ffe0ff */
[C---:B------:R-:W-:Y:S01]  /*3160*/  IADD3 R10, R60.reuse, -0x30, RZ ;  /* 0xffffffd03c0a7810 */ /* 0x040fe20007ffe0ff */
[----:B------:R-:W1:Y:S01]  /*3170*/  MUFU.TANH R128, R50 ;  /* 0x0000003200807308 */ /* 0x000e620000002400 */
[C---:B------:R-:W-:Y:S02]  /*3180*/  ISETP.GE.AND P1, PT, R19.reuse, R61, PT ;  /* 0x0000003d1300720c */ /* 0x040fe40003f26270 */
[----:B------:R-:W-:Y:S02]  /*3190*/  ISETP.GE.AND P2, PT, R19, R70, PT ;  /* 0x000000461300720c */ /* 0x000fe40003f46270 */
[----:B------:R-:W-:Y:S02]  /*31a0*/  IADD3 R9, R60, -0x38, RZ ;  /* 0xffffffc83c097810 */ /* 0x000fe40007ffe0ff */
[----:B------:R-:W-:Y:S01]  /*31b0*/  FSEL R137, R137, -INF , !P0 ;  /* 0xff80000089897808 */ /* 0x000fe20004000000 */
[----:B------:R2:W1:Y:S01]  /*31c0*/  MUFU.TANH R126, R51 ;  /* 0x00000033007e7308 */ /* 0x0004620000002400 */
[----:B------:R-:W-:-:S02]  /*31d0*/  FSEL R144, R144, -INF , !P5 ;  /* 0xff80000090907808 */ /* 0x000fc40006800000 */
[----:B------:R-:W-:Y:S02]  /*31e0*/  FSEL R125, R73, -INF , !P4 ;  /* 0xff800000497d7808 */ /* 0x000fe40006000000 */
[----:B------:R-:W-:Y:S02]  /*31f0*/  FSEL R138, R138, -INF , !P3 ;  /* 0xff8000008a8a7808 */ /* 0x000fe40005800000 */
[CC--:B------:R-:W-:Y:S01]  /*3200*/  ISETP.GE.AND P0, PT, R11.reuse, R61.reuse, PT ;  /* 0x0000003d0b00720c */ /* 0x0c0fe20003f06270 */
[----:B------:R-:W1:Y:S01]  /*3210*/  MUFU.TANH R57, R37 ;  /* 0x0000002500397308 */ /* 0x000e620000002400 */
[-C--:B------:R-:W-:Y:S02]  /*3220*/  ISETP.GE.AND P5, PT, R11, R70.reuse, PT ;  /* 0x000000460b00720c */ /* 0x080fe40003fa6270 */
[C---:B------:R-:W-:Y:S02]  /*3230*/  ISETP.GE.AND P4, PT, R10.reuse, R61, PT ;  /* 0x0000003d0a00720c */ /* 0x040fe40003f86270 */
[----:B------:R-:W-:-:S02]  /*3240*/  ISETP.GE.AND P3, PT, R10, R70, PT ;  /* 0x000000460a00720c */ /* 0x000fc40003f66270 */
[----:B------:R-:W-:Y:S01]  /*3250*/  FSEL R117, R117, -INF , !P1 ;  /* 0xff80000075757808 */ /* 0x000fe20004800000 */
[----:B------:R-:W1:Y:S01]  /*3260*/  MUFU.TANH R0, R0 ;  /* 0x0000000000007308 */ /* 0x000e620000002400 */
[----:B------:R-:W-:Y:S01]  /*3270*/  FSEL R130, R130, -INF , !P2 ;  /* 0xff80000082827808 */ /* 0x000fe20005000000 */
[----:B--2---:R-:W-:Y:S01]  /*3280*/  FMUL.FTZ R51, R105, c[0x0][0x2ec] ;  /* 0x0000bb0069337a20 */ /* 0x004fe20000410000 */
[C---:B------:R-:W-:Y:S02]  /*3290*/  IADD3 R11, R60.reuse, -0x28, RZ ;  /* 0xffffffd83c0b7810 */ /* 0x040fe40007ffe0ff */
[----:B------:R-:W-:Y:S02]  /*32a0*/  IADD3 R5, R60, -0x27, RZ ;  /* 0xffffffd93c057810 */ /* 0x000fe40007ffe0ff */
[C---:B------:R-:W-:Y:S01]  /*32b0*/  ISETP.GE.AND P1, PT, R9.reuse, R61, PT ;  /* 0x0000003d0900720c */ /* 0x040fe20003f26270 */
[----:B------:R-:W2:Y:S01]  /*32c0*/  MUFU.TANH R64, R46 ;  /* 0x0000002e00407308 */ /* 0x000ea20000002400 */
[----:B------:R-:W-:Y:S01]  /*32d0*/  ISETP.GE.AND P2, PT, R9, R70, PT ;  /* 0x000000460900720c */ /* 0x000fe20003f46270 */
[----:B------:R-:W-:Y:S01]  /*32e0*/  FMUL.FTZ R9, R41, c[0x0][0x2ec] ;  /* 0x0000bb0029097a20 */ /* 0x000fe20000410000 */
[----:B------:R-:W-:-:S02]  /*32f0*/  FSEL R135, R135, -INF , !P0 ;  /* 0xff80000087877808 */ /* 0x000fc40004000000 */
[----:B------:R-:W-:Y:S02]  /*3300*/  FSEL R133, R133, -INF , !P4 ;  /* 0xff80000085857808 */ /* 0x000fe40006000000 */
[----:B------:R-:W-:Y:S01]  /*3310*/  FSEL R136, R136, -INF , !P3 ;  /* 0xff80000088887808 */ /* 0x000fe20005800000 */
[----:B------:R1:W1:Y:S01]  /*3320*/  MUFU.TANH R8, R47 ;  /* 0x0000002f00087308 */ /* 0x0002620000002400 */
[C---:B------:R-:W-:Y:S02]  /*3330*/  IADD3 R12, R60.reuse, -0x2f, RZ ;  /* 0xffffffd13c0c7810 */ /* 0x040fe40007ffe0ff */
[-C--:B------:R-:W-:Y:S02]  /*3340*/  ISETP.GE.AND P0, PT, R11, R61.reuse, PT ;  /* 0x0000003d0b00720c */ /* 0x080fe40003f06270 */
[C---:B------:R-:W-:Y:S02]  /*3350*/  ISETP.GE.AND P4, PT, R5.reuse, R61, PT ;  /* 0x0000003d0500720c */ /* 0x040fe40003f86270 */
[----:B------:R-:W-:Y:S01]  /*3360*/  ISETP.GE.AND P3, PT, R5, R70, PT ;  /* 0x000000460500720c */ /* 0x000fe20003f66270 */
[----:B------:R-:W2:Y:S01]  /*3370*/  MUFU.TANH R63, R40 ;  /* 0x00000028003f7308 */ /* 0x000ea20000002400 */
[----:B------:R-:W-:-:S02]  /*3380*/  IADD3 R5, R60, -0x1f, RZ ;  /* 0xffffffe13c057810 */ /* 0x000fc40007ffe0ff */
[----:B------:R-:W-:Y:S02]  /*3390*/  FSEL R123, R62, -INF , !P1 ;  /* 0xff8000003e7b7808 */ /* 0x000fe40004800000 */
[----:B------:R-:W-:Y:S02]  /*33a0*/  FSEL R142, R142, -INF , !P2 ;  /* 0xff8000008e8e7808 */ /* 0x000fe40005000000 */
[C---:B------:R-:W-:Y:S01]  /*33b0*/  ISETP.GE.AND P1, PT, R12.reuse, R61, PT ;  /* 0x0000003d0c00720c */ /* 0x040fe20003f26270 */
[----:B------:R-:W-:Y:S01]  /*33c0*/  MUFU.TANH R9, R9 ;  /* 0x0000000900097308 */ /* 0x000fe20000002400 */
[----:B------:R-:W-:Y:S01]  /*33d0*/  ISETP.GE.AND P2, PT, R12, R70, PT ;  /* 0x000000460c00720c */ /* 0x000fe20003f46270 */
[----:B-1----:R-:W-:Y:S01]  /*33e0*/  FMUL.FTZ R47, R107, c[0x0][0x2ec] ;  /* 0x0000bb006b2f7a20 */ /* 0x002fe20000410000 */
[----:B---3--:R-:W-:Y:S02]  /*33f0*/  FSEL R129, R129, -INF , !P0 ;  /* 0xff80000081817808 */ /* 0x008fe40004000000 */
[----:B------:R-:W-:-:S02]  /*3400*/  IADD3 R4, R60, -0x20, RZ ;  /* 0xffffffe03c047810 */ /* 0x000fc40007ffe0ff */
[----:B------:R-:W-:Y:S01]  /*3410*/  ISETP.GE.AND P0, PT, R5, R61, PT ;  /* 0x0000003d0500720c */ /* 0x000fe20003f06270 */
[----:B------:R-:W1:Y:S01]  /*3420*/  MUFU.TANH R10, R42 ;  /* 0x0000002a000a7308 */ /* 0x000e620000002400 */
[----:B------:R-:W-:Y:S02]  /*3430*/  IADD3 R6, R60, -0xf, RZ ;  /* 0xfffffff13c067810 */ /* 0x000fe40007ffe0ff */
[----:B-----5:R-:W-:Y:S02]  /*3440*/  FSEL R140, R140, -INF , !P5 ;  /* 0xff8000008c8c7808 */ /* 0x020fe40006800000 */
[----:B------:R-:W-:Y:S02]  /*3450*/  FSEL R131, R131, -INF , !P1 ;  /* 0xff80000083837808 */ /* 0x000fe40004800000 */
[----:B------:R-:W-:Y:S01]  /*3460*/  FSEL R134, R134, -INF , !P2 ;  /* 0xff80000086867808 */ /* 0x000fe20005000000 */
[----:B------:R-:W3:Y:S01]  /*3470*/  MUFU.TANH R58, R43 ;  /* 0x0000002b003a7308 */ /* 0x000ee20000002400 */
[----:B------:R-:W-:-:S02]  /*3480*/  ISETP.GE.AND P5, PT, R11, R70, PT ;  /* 0x000000460b00720c */ /* 0x000fc40003fa6270 */
[CC--:B------:R-:W-:Y:S02]  /*3490*/  ISETP.GE.AND P1, PT, R4.reuse, R61.reuse, PT ;  /* 0x0000003d0400720c */ /* 0x0c0fe40003f26270 */
[----:B------:R-:W-:Y:S02]  /*34a0*/  ISETP.GE.AND P2, PT, R4, R70, PT ;  /* 0x000000460400720c */ /* 0x000fe40003f46270 */
[----:B----4-:R-:W-:Y:S01]  /*34b0*/  FSEL R65, R65, -INF , !P0 ;  /* 0xff80000041417808 */ /* 0x010fe20004000000 */
[----:B------:R-:W4:Y:S01]  /*34c0*/  MUFU.TANH R59, R36 ;  /* 0x00000024003b7308 */ /* 0x000f220000002400 */
[----:B------:R-:W-:Y:S02]  /*34d0*/  IADD3 R4, R60, -0x18, RZ ;  /* 0xffffffe83c047810 */ /* 0x000fe40007ffe0ff */
[----:B------:R-:W-:Y:S02]  /*34e0*/  ISETP.GE.AND P0, PT, R6, R61, PT ;  /* 0x0000003d0600720c */ /* 0x000fe40003f06270 */
[----:B------:R-:W-:-:S02]  /*34f0*/  IADD3 R11, R60, -0x17, RZ ;  /* 0xffffffe93c0b7810 */ /* 0x000fc40007ffe0ff */
[----:B------:R-:W-:Y:S01]  /*3500*/  FSEL R128, R128, -INF , !P5 ;  /* 0xff80000080807808 */ /* 0x000fe20006800000 */
[----:B------:R-:W5:Y:S01]  /*3510*/  MUFU.TANH R52, R38 ;  /* 0x0000002600347308 */ /* 0x000f620000002400 */
[----:B------:R-:W-:Y:S02]  /*3520*/  FSEL R127, R127, -INF , !P4 ;  /* 0xff8000007f7f7808 */ /* 0x000fe40006000000 */
[----:B------:R-:W-:Y:S02]  /*3530*/  FSEL R126, R126, -INF , !P3 ;  /* 0xff8000007e7e7808 */ /* 0x000fe40005800000 */
[-C--:B------:R-:W-:Y:S02]  /*3540*/  ISETP.GE.AND P5, PT, R5, R70.reuse, PT ;  /* 0x000000460500720c */ /* 0x080fe40003fa6270 */
[C---:B------:R-:W-:Y:S01]  /*3550*/  ISETP.GE.AND P4, PT, R4.reuse, R61, PT ;  /* 0x0000003d0400720c */ /* 0x040fe20003f86270 */
[----:B------:R-:W1:Y:S01]  /*3560*/  MUFU.TANH R50, R39 ;  /* 0x0000002700327308 */ /* 0x000e620000002400 */
[----:B------:R-:W-:-:S02]  /*3570*/  ISETP.GE.AND P3, PT, R4, R70, PT ;  /* 0x000000460400720c */ /* 0x000fc40003f66270 */
[----:B------:R-:W-:Y:S02]  /*3580*/  FSEL R57, R57, -INF , !P0 ;  /* 0xff80000039397808 */ /* 0x000fe40004000000 */
[C---:B------:R-:W-:Y:S02]  /*3590*/  IADD3 R7, R60.reuse, -0x10, RZ ;  /* 0xfffffff03c077810 */ /* 0x040fe40007ffe0ff */
[C---:B------:R-:W-:Y:S01]  /*35a0*/  IADD3 R5, R60.reuse, -0x8, RZ ;  /* 0xfffffff83c057810 */ /* 0x040fe20007ffe0ff */
[----:B------:R-:W1:Y:S01]  /*35b0*/  MUFU.TANH R53, R53 ;  /* 0x0000003500357308 */ /* 0x000e620000002400 */
[----:B------:R-:W-:Y:S02]  /*35c0*/  IADD3 R4, R60, -0x7, RZ ;  /* 0xfffffff93c047810 */ /* 0x000fe40007ffe0ff */
[----:B------:R-:W-:Y:S02]  /*35d0*/  FSEL R67, R0, -INF , !P1 ;  /* 0xff80000000437808 */ /* 0x000fe40004800000 */
[----:B------:R-:W-:-:S02]  /*35e0*/  ISETP.GE.AND P0, PT, R120, 0x2, PT ;  /* 0x000000027800780c */ /* 0x000fc40003f06270 */
[-C--:B------:R-:W-:Y:S01]  /*35f0*/  ISETP.GE.AND P1, PT, R11, R61.reuse, PT ;  /* 0x0000003d0b00720c */ /* 0x080fe20003f26270 */
[----:B------:R-:W3:Y:S01]  /*3600*/  MUFU.TANH R51, R51 ;  /* 0x0000003300337308 */ /* 0x000ee20000002400 */
[----:B--2---:R-:W-:Y:S02]  /*3610*/  FSEL R64, R64, -INF , !P2 ;  /* 0xff80000040407808 */ /* 0x004fe40005000000 */
[----:B------:R-:W-:Y:S02]  /*3620*/  FSEL R62, R8, -INF , !P5 ;  /* 0xff800000083e7808 */ /* 0x000fe40006800000 */
[----:B------:R-:W-:Y:S01]  /*3630*/  FSEL R63, R63, -INF , !P4 ;  /* 0xff8000003f3f7808 */ /* 0x000fe20006000000 */
[----:B------:R-:W-:Y:S01]  /*3640*/  BAR.SYNC.DEFER_BLOCKING 0x0 ;  /* 0x0000000000007b1d */ /* 0x000fe20000010000 */
[-C--:B------:R-:W-:Y:S02]  /*3650*/  ISETP.GE.AND P2, PT, R7, R61.reuse, PT ;  /* 0x0000003d0700720c */ /* 0x080fe40003f46270 */
[----:B------:R-:W-:-:S02]  /*3660*/  ISETP.GE.AND P5, PT, R5, R61, PT ;  /* 0x0000003d0500720c */ /* 0x000fc40003fa6270 */
[----:B------:R-:W-:Y:S01]  /*3670*/  ISETP.GE.AND P4, PT, R4, R61, PT ;  /* 0x0000003d0400720c */ /* 0x000fe20003f86270 */
[----:B------:R-:W2:Y:S01]  /*3680*/  MUFU.TANH R48, R48 ;  /* 0x0000003000307308 */ /* 0x000ea20000002400 */
[----:B-1----:R-:W-:Y:S02]  /*3690*/  FSEL R60, R10, -INF , !P3 ;  /* 0xff8000000a3c7808 */ /* 0x002fe40005800000 */
[----:B------:R-:W-:Y:S02]  /*36a0*/  FSEL R61, R9, -INF , !P1 ;  /* 0xff800000093d7808 */ /* 0x000fe40004800000 */
[-C--:B------:R-:W-:Y:S02]  /*36b0*/  ISETP.GE.AND P3, PT, R11, R70.reuse, PT ;  /* 0x000000460b00720c */ /* 0x080fe40003f66270 */
[----:B------:R-:W-:Y:S01]  /*36c0*/  ISETP.GE.AND P1, PT, R7, R70, PT ;  /* 0x000000460700720c */ /* 0x000fe20003f26270 */
[----:B------:R-:W1:Y:S01]  /*36d0*/  MUFU.TANH R47, R47 ;  /* 0x0000002f002f7308 */ /* 0x000e620000002400 */
[----:B---3--:R-:W-:-:S02]  /*36e0*/  FSEL R58, R58, -INF , !P3 ;  /* 0xff8000003a3a7808 */ /* 0x008fc40005800000 */
[----:B----4-:R-:W-:Y:S02]  /*36f0*/  FSEL R59, R59, -INF , !P2 ;  /* 0xff8000003b3b7808 */ /* 0x010fe40005000000 */
[----:B-----5:R-:W-:Y:S02]  /*3700*/  FSEL R52, R52, -INF , !P1 ;  /* 0xff80000034347808 */ /* 0x020fe40004800000 */
[-C--:B------:R-:W-:Y:S02]  /*3710*/  ISETP.GE.AND P3, PT, R6, R70.reuse, PT ;  /* 0x000000460600720c */ /* 0x080fe40003f66270 */
[-C--:B------:R-:W-:Y:S02]  /*3720*/  ISETP.GE.AND P2, PT, R5, R70.reuse, PT ;  /* 0x000000460500720c */ /* 0x080fe40003f46270 */
[----:B------:R-:W-:Y:S02]  /*3730*/  ISETP.GE.AND P1, PT, R4, R70, PT ;  /* 0x000000460400720c */ /* 0x000fe40003f26270 */
[----:B------:R-:W-:-:S02]  /*3740*/  FSEL R50, R50, -INF , !P3 ;  /* 0xff80000032327808 */ /* 0x000fc40005800000 */
[----:B------:R-:W-:Y:S02]  /*3750*/  FSEL R53, R53, -INF , !P5 ;  /* 0xff80000035357808 */ /* 0x000fe40006800000 */
[----:B------:R-:W-:Y:S02]  /*3760*/  FSEL R51, R51, -INF , !P4 ;  /* 0xff80000033337808 */ /* 0x000fe40006000000 */
[----:B--2---:R-:W-:Y:S02]  /*3770*/  FSEL R48, R48, -INF , !P2 ;  /* 0xff80000030307808 */ /* 0x004fe40005000000 */
[----:B-1----:R-:W-:Y:S01]  /*3780*/  FSEL R47, R47, -INF , !P1 ;  /* 0xff8000002f2f7808 */ /* 0x002fe20004800000 */
[----:B------:R-:W-:Y:S05]  /*3790*/  @!P0 BRA `(.L_x_1819) ;  /* 0x0000057000008947 */ /* 0x000fea0003800000 */
[----:B------:R-:W-:Y:S05]  /*37a0*/  @P6 BRA `(.L_x_1820) ;  /* 0x000003a000006947 */ /* 0x000fea0003800000 */
[----:B------:R-:W1:Y:S01]  /*37b0*/  I2F.RP R7, R2 ;  /* 0x0000000200077306 */ /* 0x000e620000209400 */
[C---:B------:R-:W-:Y:S02]  /*37c0*/  IADD3 R0, R32.reuse, -0x80, RZ ;  /* 0xffffff8020007810 */ /* 0x040fe40007ffe0ff */
[----:B------:R-:W-:-:S02]  /*37d0*/  IADD3 R32, R32, -0x100, RZ ;  /* 0xffffff0020207810 */ /* 0x000fc40007ffe0ff */
[----:B------:R-:W-:Y:S02]  /*37e0*/  IABS R6, R0 ;  /* 0x0000000000067213 */ /* 0x000fe40000000000 */
[----:B------:R-:W-:Y:S02]  /*37f0*/  IABS R4, R32 ;  /* 0x0000002000047213 */ /* 0x000fe40000000000 */
[----:B------:R-:W-:Y:S02]  /*3800*/  LOP3.LUT R0, R0, c[0x0][0x2d0], RZ, 0x3c, !PT ;  /* 0x0000b40000007a12 */ /* 0x000fe400078e3cff */
[----:B------:R-:W-:Y:S02]  /*3810*/  LOP3.LUT R32, R32, c[0x0][0x2d0], RZ, 0x3c, !PT ;  /* 0x0000b40020207a12 */ /* 0x000fe400078e3cff */
[----:B------:R-:W-:Y:S02]  /*3820*/  ISETP.GE.AND P3, PT, R0, RZ, PT ;  /* 0x000000ff0000720c */ /* 0x000fe40003f66270 */
[----:B------:R-:W-:Y:S01]  /*3830*/  LOP3.LUT R0, RZ, c[0x0][0x2d0], RZ, 0x33, !PT ;  /* 0x0000b400ff007a12 */ /* 0x000fe200078e33ff */
        /* <DEDUP_REMOVED lines=49> */
.L_x_1820:
[----:B------:R-:W-:-:S04]  /*3b50*/  ULEA UR6, -UR6, URZ, 0x7 ;  /* 0x0000003f06067291 */ /* 0x000fc8000f8e393f */
[----:B------:R-:W-:Y:S02]  /*3b60*/  USHF.R.S32.HI UR4, URZ, 0x1f, UR6 ;  /* 0x0000001f3f047899 */ /* 0x000fe40008011406 */
[----:B------:R-:W-:-:S04]  /*3b70*/  MOV R0, UR6 ;  /* 0x0000000600007c02 */ /* 0x000fc80008000f00 */
[----:B------:R-:W-:Y:S02]  /*3b80*/  MOV R5, UR4 ;  /* 0x0000000400057c02 */ /* 0x000fe40008000f00 */
.L_x_1821:
        /* <DEDUP_REMOVED lines=24> */
.L_x_1819:
[----:B------:R-:W-:Y:S02]  /*3d10*/  FMNMX.FTZ R0, R71, R80, !PT ;  /* 0x0000005047007209 */ /* 0x000fe40007810000 */
[----:B-1----:R-:W-:-:S02]  /*3d20*/  FMNMX.FTZ R5, R81, R82, !PT ;  /* 0x0000005251057209 */ /* 0x002fc40007810000 */
        /* <DEDUP_REMOVED lines=60> */
[----:B------:R-:W-:Y:S01]  /*40f0*/  SHF.L.U32 R118, R118, 0x1, RZ ;  /* 0x0000000176767819 */ /* 0x000fe200000006ff */
[----:B------:R-:W1:Y:S03]  /*4100*/  SHFL.BFLY PT, R7, R0, 0x2, 0x1f ;  /* 0x0c401f0000077f89 */ /* 0x000e6600000e0000 */
[----:B------:R-:W-:Y:S01]  /*4110*/  IADD3 R116, R3, R118, RZ ;  /* 0x0000007603747210 */ /* 0x000fe20007ffe0ff */
        /* <DEDUP_REMOVED lines=10> */
[----:B------:R-:W-:Y:S04]  /*41c0*/  LDSM.16.MT88.4 R20, [R118+0x9400] ;  /* 0x009400007614783b */ /* 0x000fe80000004200 */
[----:B------:R-:W-:Y:S01]  /*41d0*/  LDSM.16.MT88.4 R12, [R116+0xb400] ;  /* 0x00b40000740c783b */ /* 0x000fe20000004200 */
[----:B-1----:R-:W-:-:S02]  /*41e0*/  FMNMX.FTZ R2, R7, R2, !PT ;  /* 0x0000000207027209 */ /* 0x002fc40007810000 */
[----:B--2---:R-:W-:-:S03]  /*41f0*/  FMNMX.FTZ R0, R5, R0, !PT ;  /* 0x0000000005007209 */ /* 0x004fc60007810000 */
[C---:B------:R-:W-:Y:S01]  /*4200*/  FMUL.FTZ R54, R2.reuse, c[0x0][0x23c] ;  /* 0x00008f0002367a20 */ /* 0x040fe20000410000 */
[----:B------:R-:W-:Y:S01]  /*4210*/  FSETP.NEU.FTZ.AND P1, PT, R2, -INF , PT ;  /* 0xff8000000200780b */ /* 0x000fe20003f3d000 */
[----:B------:R-:W-:Y:S01]  /*4220*/  LDSM.16.MT88.4 R4, [R116+0xd000] ;  /* 0x00d000007404783b */ /* 0x000fe20000004200 */
[----:B------:R-:W-:Y:S02]  /*4230*/  FMUL.FTZ R49, R0, c[0x0][0x23c] ;  /* 0x00008f0000317a20 */ /* 0x000fe40000410000 */
[----:B------:R-:W-:Y:S02]  /*4240*/  FSEL R54, R54, RZ, P1 ;  /* 0x000000ff36367208 */ /* 0x000fe40000800000 */
[----:B------:R-:W-:-:S03]  /*4250*/  FSETP.NEU.FTZ.AND P1, PT, R0, -INF , PT ;  /* 0xff8000000000780b */ /* 0x000fc60003f3d000 */
[--C-:B------:R-:W-:Y:S01]  /*4260*/  FFMA.FTZ R46, R71, c[0x0][0x23c], -R54.reuse ;  /* 0x00008f00472e7a23 */ /* 0x100fe20000010836 */
[----:B------:R-:W-:Y:S01]  /*4270*/  FSEL R49, R49, RZ, P1 ;  /* 0x000000ff31317208 */ /* 0x000fe20000800000 */
[--C-:B------:R-:W-:Y:S02]  /*4280*/  FFMA.FTZ R45, R80, c[0x0][0x23c], -R54.reuse ;  /* 0x00008f00502d7a23 */ /* 0x100fe40000010836 */
[--C-:B------:R-:W-:Y:S02]  /*4290*/  FFMA.FTZ R40, R83, c[0x0][0x23c], -R54.reuse ;  /* 0x00008f0053287a23 */ /* 0x100fe40000010836 */
[----:B------:R-:W-:Y:S01]  /*42a0*/  FFMA.FTZ R39, R75, c[0x0][0x23c], -R54 ;  /* 0x00008f004b277a23 */ /* 0x000fe20000010836 */
[----:B------:R-:W-:Y:S01]  /*42b0*/  MUFU.EX2 R46, R46 ;  /* 0x0000002e002e7308 */ /* 0x000fe20000000800 */
[--C-:B------:R-:W-:Y:S02]  /*42c0*/  FFMA.FTZ R44, R81, c[0x0][0x23c], -R49.reuse ;  /* 0x00008f00512c7a23 */ /* 0x100fe40000010831 */
[----:B------:R-:W-:-:S02]  /*42d0*/  FFMA.FTZ R43, R82, c[0x0][0x23c], -R49 ;  /* 0x00008f00522b7a23 */ /* 0x000fc40000010831 */
[--C-:B------:R-:W-:Y:S02]  /*42e0*/  FFMA.FTZ R41, R78, c[0x0][0x23c], -R49.reuse ;  /* 0x00008f004e297a23 */ /* 0x100fe40000010831 */
[--C-:B------:R-:W-:Y:S01]  /*42f0*/  FFMA.FTZ R42, R74, c[0x0][0x23c], -R49.reuse ;  /* 0x00008f004a2a7a23 */ /* 0x100fe20000010831 */
[----:B------:R-:W1:Y:S01]  /*4300*/  LDSM.16.MT88.4 R76, [R118+0xd000] ;  /* 0x00d00000764c783b */ /* 0x000e620000004200 */
[----:B------:R-:W2:Y:S01]  /*4310*/  MUFU.EX2 R45, R45 ;  /* 0x0000002d002d7308 */ /* 0x000ea20000000800 */
[--C-:B------:R-:W-:Y:S02]  /*4320*/  FFMA.FTZ R37, R35, c[0x0][0x23c], -R54.reuse ;  /* 0x00008f0023257a23 */ /* 0x100fe40000010836 */
[--C-:B------:R-:W-:Y:S02]  /*4330*/  FFMA.FTZ R36, R33, c[0x0][0x23c], -R54.reuse ;  /* 0x00008f0021247a23 */ /* 0x100fe40000010836 */
[--C-:B------:R-:W-:Y:S02]  /*4340*/  FFMA.FTZ R35, R29, c[0x0][0x23c], -R54.reuse ;  /* 0x00008f001d237a23 */ /* 0x100fe40000010836 */
[----:B------:R-:W-:Y:S01]  /*4350*/  FFMA.FTZ R38, R34, c[0x0][0x23c], -R49 ;  /* 0x00008f0022267a23 */ /* 0x000fe20000010831 */
[----:B------:R-:W-:Y:S01]  /*4360*/  MUFU.EX2 R40, R40 ;  /* 0x0000002800287308 */ /* 0x000fe20000000800 */
[----:B------:R-:W-:-:S02]  /*4370*/  FFMA.FTZ R32, R17, c[0x0][0x23c], -R54 ;  /* 0x00008f0011207a23 */ /* 0x000fc40000010836 */
[--C-:B------:R-:W-:Y:S02]  /*4380*/  FFMA.FTZ R33, R16, c[0x0][0x23c], -R49.reuse ;  /* 0x00008f0010217a23 */ /* 0x100fe40000010831 */
[--C-:B------:R-:W-:Y:S01]  /*4390*/  FFMA.FTZ R34, R28, c[0x0][0x23c], -R49.reuse ;  /* 0x00008f001c227a23 */ /* 0x100fe20000010831 */
[----:B------:R-:W3:Y:S01]  /*43a0*/  LDSM.16.MT88.4 R16, [R118+0xb400] ;  /* 0x00b400007610783b */ /* 0x000ee20000004200 */
[----:B------:R-:W-:Y:S01]  /*43b0*/  FFMA.FTZ R29, R24, c[0x0][0x23c], -R49 ;  /* 0x00008f00181d7a23 */ /* 0x000fe20000010831 */
[----:B------:R-:W4:Y:S01]  /*43c0*/  MUFU.EX2 R39, R39 ;  /* 0x0000002700277308 */ /* 0x000f220000000800 */
[----:B--2---:R-:W-:Y:S01]  /*43d0*/  F2FP.BF16.PACK_AB R68, R45, R46 ;  /* 0x0000002e2d44723e */ /* 0x004fe200000010ff */
[--C-:B------:R-:W-:Y:S02]  /*43e0*/  FFMA.FTZ R31, R27, c[0x0][0x23c], -R54.reuse ;  /* 0x00008f001b1f7a23 */ /* 0x100fe40000010836 */
[--C-:B------:R-:W-:Y:S02]  /*43f0*/  FFMA.FTZ R28, R25, c[0x0][0x23c], -R54.reuse ;  /* 0x00008f00191c7a23 */ /* 0x100fe40000010836 */
[----:B------:R-:W-:-:S02]  /*4400*/  FFMA.FTZ R27, R143, c[0x0][0x23c], -R54 ;  /* 0x00008f008f1b7a23 */ /* 0x000fc40000010836 */
[----:B------:R-:W-:Y:S01]  /*4410*/  MUFU.EX2 R44, R44 ;  /* 0x0000002c002c7308 */ /* 0x000fe20000000800 */
[----:B------:R-:W-:Y:S02]  /*4420*/  FFMA.FTZ R24, R141, c[0x0][0x23c], -R54 ;  /* 0x00008f008d187a23 */ /* 0x000fe40000010836 */
[--C-:B------:R-:W-:Y:S02]  /*4430*/  FFMA.FTZ R30, R146, c[0x0][0x23c], -R49.reuse ;  /* 0x00008f00921e7a23 */ /* 0x100fe40000010831 */
[--C-:B------:R-:W-:Y:S02]  /*4440*/  FFMA.FTZ R25, R66, c[0x0][0x23c], -R49.reuse ;  /* 0x00008f0042197a23 */ /* 0x100fe40000010831 */
[--C-:B------:R-:W-:Y:S01]  /*4450*/  FFMA.FTZ R26, R26, c[0x0][0x23c], -R49.reuse ;  /* 0x00008f001a1a7a23 */ /* 0x100fe20000010831 */
[----:B------:R-:W2:Y:S01]  /*4460*/  MUFU.EX2 R43, R43 ;  /* 0x0000002b002b7308 */ /* 0x000ea20000000800 */
        /* <DEDUP_REMOVED lines=20> */
[----:B------:R-:W2:Y:S01]  /*45b0*/  MUFU.EX2 R36, R36 ;  /* 0x0000002400247308 */ /* 0x000ea20000000800 */
[----:B------:R-:W-:-:S02]  /*45c0*/  FFMA.FTZ R138, R138, c[0x0][0x23c], -R49 ;  /* 0x00008f008a8a7a23 */ /* 0x000fc40000010831 */
[--C-:B------:R-:W-:Y:S02]  /*45d0*/  FFMA.FTZ R137, R142, c[0x0][0x23c], -R49.reuse ;  /* 0x00008f008e897a23 */ /* 0x100fe40000010831 */
[--C-:B------:R-:W-:Y:S01]  /*45e0*/  FFMA.FTZ R140, R140, c[0x0][0x23c], -R49.reuse ;  /* 0x00008f008c8c7a23 */ /* 0x100fe20000010831 */
[C---:B------:R-:W-:Y:S01]  /*45f0*/  HMMA.16816.F32.BF16 R104, R68.reuse, R100, RZ ;  /* 0x000000644468723c */ /* 0x040fe200000418ff */
        /* <DEDUP_REMOVED lines=19> */
[----:B------:R-:W4:Y:S01]  /*4730*/  MUFU.EX2 R33, R33 ;  /* 0x0000002100217308 */ /* 0x000f220000000800 */
[----:B------:R-:W-:-:S02]  /*4740*/  FFMA.FTZ R62, R62, c[0x0][0x23c], -R49 ;  /* 0x00008f003e3e7a23 */ /* 0x000fc40000010831 */
[--C-:B------:R-:W-:Y:S02]  /*4750*/  FFMA.FTZ R67, R60, c[0x0][0x23c], -R49.reuse ;  /* 0x00008f003c437a23 */ /* 0x100fe40000010831 */
[--C-:B------:R-:W-:Y:S01]  /*4760*/  FFMA.FTZ R58, R58, c[0x0][0x23c], -R49.reuse ;  /* 0x00008f003a3a7a23 */ /* 0x100fe20000010831 */
[C---:B------:R-:W-:Y:S01]  /*4770*/  HMMA.16816.F32.BF16 R88, R68.reuse, R84, RZ ;  /* 0x000000544458723c */ /* 0x040fe200000418ff */
[--C-:B------:R-:W-:Y:S01]  /*4780*/  FFMA.FTZ R50, R50, c[0x0][0x23c], -R49.reuse ;  /* 0x00008f0032327a23 */ /* 0x100fe20000010831 */
[----:B------:R-:W-:Y:S01]  /*4790*/  MUFU.EX2 R34, R34 ;  /* 0x0000002200227308 */ /* 0x000fe20000000800 */
[--C-:B------:R-:W-:Y:S02]  /*47a0*/  FFMA.FTZ R48, R48, c[0x0][0x23c], -R49.reuse ;  /* 0x00008f0030307a23 */ /* 0x100fe40000010831 */
[----:B------:R-:W-:Y:S02]  /*47b0*/  FFMA.FTZ R47, R47, c[0x0][0x23c], -R49 ;  /* 0x00008f002f2f7a23 */ /* 0x000fe40000010831 */
[----:B------:R-:W-:Y:S01]  /*47c0*/  FADD.FTZ R44, R44, R43 ;  /* 0x0000002b2c2c7221 */ /* 0x000fe20000010000 */
[----:B-1----:R-:W-:Y:S01]  /*47d0*/  HMMA.16816.F32.BF16 R80, R68, R76, RZ ;  /* 0x0000004c4450723c */ /* 0x002fe200000418ff */
[----:B------:R-:W-:Y:S01]  /*47e0*/  FFMA.FTZ R193, R51, c[0x0][0x23c], -R54 ;  /* 0x00008f0033c17a23 */ /* 0x000fe20000010836 */
[----:B------:R-:W1:Y:S01]  /*47f0*/  MUFU.EX2 R29, R29 ;  /* 0x0000001d001d7308 */ /* 0x000e620000000800 */
[----:B------:R-:W-:-:S05]  /*4800*/  FADD.FTZ R41, R41, R44 ;  /* 0x0000002c29297221 */ /* 0x000fca0000010000 */
[C---:B------:R-:W-:Y:S02]  /*4810*/  HMMA.16816.F32.BF16 R108, R68.reuse, R110, RZ ;  /* 0x0000006e446c723c */ /* 0x040fe400000418ff */
[----:B------:R-:W-:Y:S06]  /*4820*/  MUFU.EX2 R31, R31 ;  /* 0x0000001f001f7308 */ /* 0x000fec0000000800 */
[C---:B------:R-:W-:Y:S02]  /*4830*/  HMMA.16816.F32.BF16 R92, R68.reuse, R94, RZ ;  /* 0x0000005e445c723c */ /* 0x040fe400000418ff */
[----:B------:R-:W5:Y:S06]  /*4840*/  MUFU.EX2 R28, R28 ;  /* 0x0000001c001c7308 */ /* 0x000f6c0000000800 */
[C---:B------:R-:W-:Y:S02]  /*4850*/  HMMA.16816.F32.BF16 R84, R68.reuse, R86, RZ ;  /* 0x000000564454723c */ /* 0x040fe400000418ff */
[----:B------:R-:W-:Y:S06]  /*4860*/  MUFU.EX2 R27, R27 ;  /* 0x0000001b001b7308 */ /* 0x000fec0000000800 */
[C---:B------:R-:W-:Y:S02]  /*4870*/  HMMA.16816.F32.BF16 R76, R68.reuse, R78, RZ ;  /* 0x0000004e444c723c */ /* 0x040fe400000418ff */
[----:B------:R-:W-:Y:S06]  /*4880*/  MUFU.EX2 R24, R24 ;  /* 0x0000001800187308 */ /* 0x000fec0000000800 */
[C---:B------:R-:W-:Y:S02]  /*4890*/  HMMA.16816.F32.BF16 R72, R68.reuse, R4, RZ ;  /* 0x000000044448723c */ /* 0x040fe400000418ff */
[----:B------:R-:W-:Y:S05]  /*48a0*/  MUFU.EX2 R30, R30 ;  /* 0x0000001e001e7308 */ /* 0x000fea0000000800 */
[----:B--2---:R-:W-:Y:S01]  /*48b0*/  F2FP.BF16.PACK_AB R4, R36, R37 ;  /* 0x000000252404723e */ /* 0x004fe200000010ff */
[----:B------:R-:W-:Y:S01]  /*48c0*/  HMMA.16816.F32.BF16 R68, R68, R6, RZ ;  /* 0x000000064444723c */ /* 0x000fe200000418ff */
[----:B----4-:R-:W-:Y:S01]  /*48d0*/  F2FP.BF16.PACK_AB R5, R33, R38 ;  /* 0x000000262105723e */ /* 0x010fe200000010ff */
[----:B------:R-:W2:Y:S05]  /*48e0*/  MUFU.EX2 R25, R25 ;  /* 0x0000001900197308 */ /* 0x000eaa0000000800 */
[----:B------:R-:W-:-:S02]  /*48f0*/  F2FP.BF16.PACK_AB R6, R32, R35 ;  /* 0x000000232006723e */ /* 0x000fc400000010ff */
[----:B-1----:R-:W-:Y:S01]  /*4900*/  F2FP.BF16.PACK_AB R7, R29, R34 ;  /* 0x000000221d07723e */ /* 0x002fe200000010ff */
[----:B------:R-:W-:Y:S06]  /*4910*/  MUFU.EX2 R26, R26 ;  /* 0x0000001a001a7308 */ /* 0x000fec0000000800 */
[C---:B------:R-:W-:Y:S02]  /*4920*/  HMMA.16816.F32.BF16 R104, R4.reuse, R8, R104 ;  /* 0x000000080468723c */ /* 0x040fe40000041868 */
[----:B------:R-:W1:Y:S06]  /*4930*/  MUFU.EX2 R3, R3 ;  /* 0x0000000300037308 */ /* 0x000e6c0000000800 */
[C---:B------:R-:W-:Y:S01]  /*4940*/  HMMA.16816.F32.BF16 R100, R4.reuse, R10, R100 ;  /* 0x0000000a0464723c */ /* 0x040fe20000041864 */
[----:B------:R-:W4:Y:S01]  /*4950*/  LDSM.16.MT88.4 R8, [R118+0xd400] ;  /* 0x00d400007608783b */ /* 0x000f220000004200 */
[----:B------:R-:W-:Y:S06]  /*4960*/  MUFU.EX2 R56, R56 ;  /* 0x0000003800387308 */ /* 0x000fec0000000800 */
[C---:B------:R-:W-:Y:S02]  /*4970*/  HMMA.16816.F32.BF16 R112, R4.reuse, R20, R112 ;  /* 0x000000140470723c */ /* 0x040fe40000041870 */
[----:B------:R-:W1:Y:S06]  /*4980*/  MUFU.EX2 R55, R55 ;  /* 0x0000003700377308 */ /* 0x000e6c0000000800 */
[C---:B------:R-:W-:Y:S01]  /*4990*/  HMMA.16816.F32.BF16 R108, R4.reuse, R22, R108 ;  /* 0x00000016046c723c */ /* 0x040fe2000004186c */
[----:B------:R-:W1:Y:S01]  /*49a0*/  LDSM.16.MT88.4 R20, [R116+0xd400] ;  /* 0x00d400007414783b */ /* 0x000e620000004200 */
[----:B------:R-:W-:Y:S06]  /*49b0*/  MUFU.EX2 R66, R66 ;  /* 0x0000004200427308 */ /* 0x000fec0000000800 */
[C---:B---3--:R-:W-:Y:S02]  /*49c0*/  HMMA.16816.F32.BF16 R96, R4.reuse, R16, R96 ;  /* 0x000000100460723c */ /* 0x048fe40000041860 */
[----:B------:R-:W-:Y:S06]  /*49d0*/  MUFU.EX2 R117, R117 ;  /* 0x0000007500757308 */ /* 0x000fec0000000800 */
[C---:B------:R-:W-:Y:S01]  /*49e0*/  HMMA.16816.F32.BF16 R92, R4.reuse, R18, R92 ;  /* 0x00000012045c723c */ /* 0x040fe2000004185c */
[----:B------:R-:W-:Y:S01]  /*49f0*/  LDSM.16.MT88.4 R16, [R118+0x9800] ;  /* 0x009800007610783b */ /* 0x000fe20000004200 */
[----:B------:R-:W-:Y:S06]  /*4a00*/  MUFU.EX2 R119, R119 ;  /* 0x0000007700777308 */ /* 0x000fec0000000800 */
[C---:B------:R-:W-:Y:S02]  /*4a10*/  HMMA.16816.F32.BF16 R88, R4.reuse, R12, R88 ;  /* 0x0000000c0458723c */ /* 0x040fe40000041858 */
[----:B------:R-:W3:Y:S06]  /*4a20*/  MUFU.EX2 R124, R124 ;  /* 0x0000007c007c7308 */ /* 0x000eec0000000800 */
[C---:B----4-:R-:W-:Y:S02]  /*4a30*/  HMMA.16816.F32.BF16 R80, R4.reuse, R8, R80 ;  /* 0x000000080450723c */ /* 0x050fe40000041850 */
[----:B------:R-:W-:Y:S06]  /*4a40*/  MUFU.EX2 R122, R122 ;  /* 0x0000007a007a7308 */ /* 0x000fec0000000800 */
[C---:B------:R-:W-:Y:S01]  /*4a50*/  HMMA.16816.F32.BF16 R76, R4.reuse, R10, R76 ;  /* 0x0000000a044c723c */ /* 0x040fe2000004184c */
[----:B------:R-:W4:Y:S01]  /*4a60*/  LDSM.16.MT88.4 R8, [R118+0xb800] ;  /* 0x00b800007608783b */ /* 0x000f220000004200 */
[----:B------:R-:W2:Y:S06]  /*4a70*/  MUFU.EX2 R121, R121 ;  /* 0x0000007900797308 */ /* 0x000eac0000000800 */
[C---:B------:R-:W-:Y:S01]  /*4a80*/  HMMA.16816.F32.BF16 R84, R4.reuse, R14, R84 ;  /* 0x0000000e0454723c */ /* 0x040fe20000041854 */
[----:B------:R-:W3:Y:S01]  /*4a90*/  LDSM.16.MT88.4 R12, [R116+0x9800] ;  /* 0x00980000740c783b */ /* 0x000ee20000004200 */
[----:B------:R-:W-:Y:S06]  /*4aa0*/  MUFU.EX2 R132, R132 ;  /* 0x0000008400847308 */ /* 0x000fec0000000800 */
[C---:B-1----:R-:W-:Y:S02]  /*4ab0*/  HMMA.16816.F32.BF16 R72, R4.reuse, R20, R72 ;  /* 0x000000140448723c */ /* 0x042fe40000041848 */
[----:B------:R-:W1:Y:S06]  /*4ac0*/  MUFU.EX2 R125, R125 ;  /* 0x0000007d007d7308 */ /* 0x000e6c0000000800 */
[----:B------:R-:W-:Y:S01]  /*4ad0*/  HMMA.16816.F32.BF16 R68, R4, R22, R68 ;  /* 0x000000160444723c */ /* 0x000fe20000041844 */
[----:B------:R-:W-:Y:S01]  /*4ae0*/  LDSM.16.MT88.4 R20, [R118+0x9c00] ;  /* 0x009c00007614783b */ /* 0x000fe20000004200 */
[----:B------:R-:W-:Y:S05]  /*4af0*/  MUFU.EX2 R123, R123 ;  /* 0x0000007b007b7308 */ /* 0x000fea0000000800 */
[----:B-----5:R-:W-:-:S02]  /*4b00*/  F2FP.BF16.PACK_AB R4, R28, R31 ;  /* 0x0000001f1c04723e */ /* 0x020fc400000010ff */
[----:B--2---:R-:W-:Y:S01]  /*4b10*/  F2FP.BF16.PACK_AB R5, R25, R30 ;  /* 0x0000001e1905723e */ /* 0x004fe200000010ff */
[----:B------:R-:W-:Y:S01]  /*4b20*/  MUFU.EX2 R130, R130 ;  /* 0x0000008200827308 */ /* 0x000fe20000000800 */
[----:B------:R-:W-:Y:S02]  /*4b30*/  F2FP.BF16.PACK_AB R6, R24, R27 ;  /* 0x0000001b1806723e */ /* 0x000fe400000010ff */
[----:B------:R-:W-:-:S05]  /*4b40*/  F2FP.BF16.PACK_AB R7, R3, R26 ;  /* 0x0000001a0307723e */ /* 0x000fca00000010ff */
[----:B------:R-:W-:Y:S02]  /*4b50*/  MUFU.EX2 R135, R135 ;  /* 0x0000008700877308 */ /* 0x000fe40000000800 */
[C---:B----4-:R-:W-:Y:S06]  /*4b60*/  HMMA.16816.F32.BF16 R96, R4.reuse, R8, R96 ;  /* 0x000000080460723c */ /* 0x050fec0000041860 */
[----:B------:R-:W2:Y:S02]  /*4b70*/  MUFU.EX2 R138, R138 ;  /* 0x0000008a008a7308 */ /* 0x000ea40000000800 */
[C---:B------:R-:W-:Y:S01]  /*4b80*/  HMMA.16816.F32.BF16 R92, R4.reuse, R10, R92 ;  /* 0x0000000a045c723c */ /* 0x040fe2000004185c */
[----:B------:R-:W4:Y:S05]  /*4b90*/  LDSM.16.MT88.4 R8, [R116+0xd800] ;  /* 0x00d800007408783b */ /* 0x000f2a0000004200 */
[----:B------:R-:W-:Y:S02]  /*4ba0*/  MUFU.EX2 R137, R137 ;  /* 0x0000008900897308 */ /* 0x000fe40000000800 */
[C---:B------:R-:W-:Y:S06]  /*4bb0*/  HMMA.16816.F32.BF16 R112, R4.reuse, R16, R112 ;  /* 0x000000100470723c */ /* 0x040fec0000041870 */
[----:B------:R-:W5:Y:S02]  /*4bc0*/  MUFU.EX2 R140, R140 ;  /* 0x0000008c008c7308 */ /* 0x000f640000000800 */
[C---:B------:R-:W-:Y:S01]  /*4bd0*/  HMMA.16816.F32.BF16 R108, R4.reuse, R18, R108 ;  /* 0x00000012046c723c */ /* 0x040fe2000004186c */
[----:B------:R-:W1:Y:S05]  /*4be0*/  LDSM.16.MT88.4 R16, [R116+0xb800] ;  /* 0x00b800007410783b */ /* 0x000e6a0000004200 */
[----:B------:R-:W-:Y:S02]  /*4bf0*/  MUFU.EX2 R142, R142 ;  /* 0x0000008e008e7308 */ /* 0x000fe40000000800 */
[C---:B---3--:R-:W-:Y:S06]  /*4c00*/  HMMA.16816.F32.BF16 R104, R4.reuse, R12, R104 ;  /* 0x0000000c0468723c */ /* 0x048fec0000041868 */
[----:B------:R-:W3:Y:S02]  /*4c10*/  MUFU.EX2 R131, R131 ;  /* 0x0000008300837308 */ /* 0x000ee40000000800 */
[C---:B------:R-:W-:Y:S01]  /*4c20*/  HMMA.16816.F32.BF16 R100, R4.reuse, R14, R100 ;  /* 0x0000000e0464723c */ /* 0x040fe20000041864 */
[----:B------:R-:W2:Y:S05]  /*4c30*/  LDSM.16.MT88.4 R12, [R118+0xd800] ;  /* 0x00d80000760c783b */ /* 0x000eaa0000004200 */
[----:B------:R-:W-:Y:S02]  /*4c40*/  MUFU.EX2 R144, R144 ;  /* 0x0000009000907308 */ /* 0x000fe40000000800 */
[C---:B----4-:R-:W-:Y:S06]  /*4c50*/  HMMA.16816.F32.BF16 R72, R4.reuse, R8, R72 ;  /* 0x000000080448723c */ /* 0x050fec0000041848 */
[----:B------:R-:W-:Y:S02]  /*4c60*/  MUFU.EX2 R127, R127 ;  /* 0x0000007f007f7308 */ /* 0x000fe40000000800 */
[C---:B------:R-:W-:Y:S01]  /*4c70*/  HMMA.16816.F32.BF16 R68, R4.reuse, R10, R68 ;  /* 0x0000000a0444723c */ /* 0x040fe20000041844 */
[----:B------:R-:W4:Y:S05]  /*4c80*/  LDSM.16.MT88.4 R8, [R118+0xbc00] ;  /* 0x00bc00007608783b */ /* 0x000f2a0000004200 */
        /* <DEDUP_REMOVED lines=11> */
[----:B------:R-:W-:-:S02]  /*4d40*/  F2FP.BF16.PACK_AB R4, R55, R56 ;  /* 0x000000383704723e */ /* 0x000fc400000010ff */
[----:B------:R-:W-:Y:S02]  /*4d50*/  F2FP.BF16.PACK_AB R5, R124, R119 ;  /* 0x000000777c05723e */ /* 0x000fe400000010ff */
[----:B------:R-:W-:Y:S02]  /*4d60*/  F2FP.BF16.PACK_AB R6, R117, R66 ;  /* 0x000000427506723e */ /* 0x000fe400000010ff */
[----:B------:R-:W-:Y:S01]  /*4d70*/  F2FP.BF16.PACK_AB R7, R121, R122 ;  /* 0x0000007a7907723e */ /* 0x000fe200000010ff */
[----:B------:R-:W1:Y:S06]  /*4d80*/  MUFU.EX2 R65, R65 ;  /* 0x0000004100417308 */ /* 0x000e6c0000000800 */
[C---:B----4-:R-:W-:Y:S02]  /*4d90*/  HMMA.16816.F32.BF16 R96, R4.reuse, R8, R96 ;  /* 0x000000080460723c */ /* 0x050fe40000041860 */
[----:B------:R-:W-:Y:S06]  /*4da0*/  MUFU.EX2 R63, R63 ;  /* 0x0000003f003f7308 */ /* 0x000fec0000000800 */
[C---:B------:R-:W-:Y:S01]  /*4db0*/  HMMA.16816.F32.BF16 R92, R4.reuse, R10, R92 ;  /* 0x0000000a045c723c */ /* 0x040fe2000004185c */
[----:B------:R-:W4:Y:S01]  /*4dc0*/  LDSM.16.MT88.4 R8, [R116+0xdc00] ;  /* 0x00dc00007408783b */ /* 0x000f220000004200 */
        /* <DEDUP_REMOVED lines=13> */
[C---:B----4-:R-:W-:Y:S02]  /*4ea0*/  HMMA.16816.F32.BF16 R72, R4.reuse, R8, R72 ;  /* 0x000000080448723c */ /* 0x050fe40000041848 */
[----:B------:R-:W-:Y:S06]  /*4eb0*/  MUFU.EX2 R50, R50 ;  /* 0x0000003200327308 */ /* 0x000fec0000000800 */
[C---:B------:R-:W-:Y:S01]  /*4ec0*/  HMMA.16816.F32.BF16 R68, R4.reuse, R10, R68 ;  /* 0x0000000a0444723c */ /* 0x040fe20000041844 */
[----:B------:R-:W4:Y:S01]  /*4ed0*/  LDSM.16.MT88.4 R8, [R116+0xa000] ;  /* 0x00a000007408783b */ /* 0x000f220000004200 */
[----:B------:R-:W-:Y:S06]  /*4ee0*/  MUFU.EX2 R48, R48 ;  /* 0x0000003000307308 */ /* 0x000fec0000000800 */
[C---:B------:R-:W-:Y:S01]  /*4ef0*/  HMMA.16816.F32.BF16 R84, R4.reuse, R18, R84 ;  /* 0x000000120454723c */ /* 0x040fe20000041854 */
[----:B------:R-:W-:Y:S07]  /*4f00*/  LDSM.16.MT88.4 R16, [R118+0xc000] ;  /* 0x00c000007610783b */ /* 0x000fee0000004200 */
[C---:B-1----:R-:W-:Y:S08]  /*4f10*/  HMMA.16816.F32.BF16 R80, R4.reuse, R12, R80 ;  /* 0x0000000c0450723c */ /* 0x042ff00000041850 */
[----:B------:R-:W-:Y:S01]  /*4f20*/  HMMA.16816.F32.BF16 R76, R4, R14, R76 ;  /* 0x0000000e044c723c */ /* 0x000fe2000004184c */
[----:B------:R-:W1:Y:S06]  /*4f30*/  LDSM.16.MT88.4 R12, [R116+0xc000] ;  /* 0x00c00000740c783b */ /* 0x000e6c0000004200 */
[----:B------:R-:W-:-:S02]  /*4f40*/  F2FP.BF16.PACK_AB R4, R125, R132 ;  /* 0x000000847d04723e */ /* 0x000fc400000010ff */
[----:B------:R-:W-:Y:S02]  /*4f50*/  F2FP.BF16.PACK_AB R5, R138, R135 ;  /* 0x000000878a05723e */ /* 0x000fe400000010ff */
[----:B------:R-:W-:Y:S02]  /*4f60*/  F2FP.BF16.PACK_AB R6, R130, R123 ;  /* 0x0000007b8206723e */ /* 0x000fe400000010ff */
[----:B-----5:R-:W-:-:S07]  /*4f70*/  F2FP.BF16.PACK_AB R7, R140, R137 ;  /* 0x000000898c07723e */ /* 0x020fce00000010ff */
[C---:B----4-:R-:W-:Y:S08]  /*4f80*/  HMMA.16816.F32.BF16 R104, R4.reuse, R8, R104 ;  /* 0x000000080468723c */ /* 0x050ff00000041868 */
[C---:B------:R-:W-:Y:S01]  /*4f90*/  HMMA.16816.F32.BF16 R100, R4.reuse, R10, R100 ;  /* 0x0000000a0464723c */ /* 0x040fe20000041864 */
[----:B------:R-:W4:Y:S07]  /*4fa0*/  LDSM.16.MT88.4 R8, [R118+0xe000] ;  /* 0x00e000007608783b */ /* 0x000f2e0000004200 */
[C---:B------:R-:W-:Y:S08]  /*4fb0*/  HMMA.16816.F32.BF16 R112, R4.reuse, R20, R112 ;  /* 0x000000140470723c */ /* 0x040ff00000041870 */
[C---:B------:R-:W-:Y:S01]  /*4fc0*/  HMMA.16816.F32.BF16 R108, R4.reuse, R22, R108 ;  /* 0x00000016046c723c */ /* 0x040fe2000004186c */
[----:B------:R-:W5:Y:S07]  /*4fd0*/  LDSM.16.MT88.4 R20, [R116+0xe000] ;  /* 0x00e000007414783b */ /* 0x000f6e0000004200 */
[C---:B-1----:R-:W-:Y:S08]  /*4fe0*/  HMMA.16816.F32.BF16 R88, R4.reuse, R12, R88 ;  /* 0x0000000c0458723c */ /* 0x042ff00000041858 */
[C---:B------:R-:W-:Y:S01]  /*4ff0*/  HMMA.16816.F32.BF16 R84, R4.reuse, R14, R84 ;  /* 0x0000000e0454723c */ /* 0x040fe20000041854 */
[----:B------:R-:W1:Y:S07]  /*5000*/  LDSM.16.MT88.4 R12, [R116+0xa400] ;  /* 0x00a40000740c783b */ /* 0x000e6e0000004200 */
[C---:B------:R-:W-:Y:S08]  /*5010*/  HMMA.16816.F32.BF16 R96, R4.reuse, R16, R96 ;  /* 0x000000100460723c */ /* 0x040ff00000041860 */
[C---:B----4-:R-:W-:Y:S08]  /*5020*/  HMMA.16816.F32.BF16 R80, R4.reuse, R8, R80 ;  /* 0x000000080450723c */ /* 0x050ff00000041850 */
[C---:B------:R-:W-:Y:S01]  /*5030*/  HMMA.16816.F32.BF16 R76, R4.reuse, R10, R76 ;  /* 0x0000000a044c723c */ /* 0x040fe2000004184c */
[----:B------:R-:W4:Y:S07]  /*5040*/  LDSM.16.MT88.4 R8, [R118+0xc400] ;  /* 0x00c400007608783b */ /* 0x000f2e0000004200 */
[C---:B------:R-:W-:Y:S01]  /*5050*/  HMMA.16816.F32.BF16 R92, R4.reuse, R18, R92 ;  /* 0x00000012045c723c */ /* 0x040fe2000004185c */
[----:B------:R-:W4:Y:S07]  /*5060*/  LDSM.16.MT88.4 R16, [R118+0xa400] ;  /* 0x00a400007610783b */ /* 0x000f2e0000004200 */
[C---:B-----5:R-:W-:Y:S08]  /*5070*/  HMMA.16816.F32.BF16 R72, R4.reuse, R20, R72 ;  /* 0x000000140448723c */ /* 0x060ff00000041848 */
[----:B------:R-:W-:Y:S01]  /*5080*/  HMMA.16816.F32.BF16 R68, R4, R22, R68 ;  /* 0x000000160444723c */ /* 0x000fe20000041844 */
[----:B------:R-:W-:Y:S06]  /*5090*/  LDSM.16.MT88.4 R20, [R118+0xa800] ;  /* 0x00a800007614783b */ /* 0x000fec0000004200 */
[----:B---3--:R-:W-:-:S02]  /*50a0*/  F2FP.BF16.PACK_AB R4, R131, R142 ;  /* 0x0000008e8304723e */ /* 0x008fc400000010ff */
[----:B------:R-:W-:Y:S02]  /*50b0*/  F2FP.BF16.PACK_AB R5, R134, R129 ;  /* 0x000000818605723e */ /* 0x000fe400000010ff */
[----:B------:R-:W-:Y:S02]  /*50c0*/  F2FP.BF16.PACK_AB R6, R127, R144 ;  /* 0x000000907f06723e */ /* 0x000fe400000010ff */
[----:B--2---:R-:W-:-:S07]  /*50d0*/  F2FP.BF16.PACK_AB R7, R126, R133 ;  /* 0x000000857e07723e */ /* 0x004fce00000010ff */
[C---:B-1----:R-:W-:Y:S08]  /*50e0*/  HMMA.16816.F32.BF16 R104, R4.reuse, R12, R104 ;  /* 0x0000000c0468723c */ /* 0x042ff00000041868 */
[C---:B------:R-:W-:Y:S01]  /*50f0*/  HMMA.16816.F32.BF16 R100, R4.reuse, R14, R100 ;  /* 0x0000000e0464723c */ /* 0x040fe20000041864 */
[----:B------:R-:W1:Y:S07]  /*5100*/  LDSM.16.MT88.4 R12, [R118+0xe400] ;  /* 0x00e40000760c783b */ /* 0x000e6e0000004200 */
[C---:B----4-:R-:W-:Y:S08]  /*5110*/  HMMA.16816.F32.BF16 R96, R4.reuse, R8, R96 ;  /* 0x000000080460723c */ /* 0x050ff00000041860 */
        /* <DEDUP_REMOVED lines=24> */
[C---:B------:R-:W-:Y:S07]  /*52a0*/  HMMA.16816.F32.BF16 R108, R4.reuse, R22, R108 ;  /* 0x00000016046c723c */ /* 0x040fee000004186c */
[----:B------:R-:W-:Y:S01]  /*52b0*/  FFMA.FTZ R23, R52, c[0x0][0x23c], -R49 ;  /* 0x00008f0034177a23 */ /* 0x000fe20000010831 */
[----:B---3--:R-:W-:Y:S01]  /*52c0*/  HMMA.16816.F32.BF16 R88, R4, R16, R88 ;  /* 0x000000100458723c */ /* 0x008fe20000041858 */
[----:B------:R-:W-:-:S02]  /*52d0*/  FADD.FTZ R49, R46, R45 ;  /* 0x0000002d2e317221 */ /* 0x000fc40000010000 */
[----:B------:R-:W-:Y:S01]  /*52e0*/  FFMA.FTZ R22, R53, c[0x0][0x23c], -R54 ;  /* 0x00008f0035167a23 */ /* 0x000fe20000010836 */
[----:B------:R-:W-:Y:S01]  /*52f0*/  MUFU.EX2 R45, R47 ;  /* 0x0000002f002d7308 */ /* 0x000fe20000000800 */
[----:B------:R-:W-:-:S03]  /*5300*/  FADD.FTZ R40, R40, R49 ;  /* 0x0000003128287221 */ /* 0x000fc60000010000 */
[C---:B------:R-:W-:Y:S01]  /*5310*/  HMMA.16816.F32.BF16 R84, R4.reuse, R18, R84 ;  /* 0x000000120454723c */ /* 0x040fe20000041854 */
[----:B------:R-:W-:Y:S01]  /*5320*/  FADD.FTZ R40, R39, R40 ;  /* 0x0000002827287221 */ /* 0x000fe20000010000 */
[----:B------:R-:W3:Y:S01]  /*5330*/  LDSM.16.MT88.4 R16, [R118+0xac00] ;  /* 0x00ac00007610783b */ /* 0x000ee20000004200 */
[----:B------:R-:W-:Y:S01]  /*5340*/  FADD.FTZ R39, R42, R41 ;  /* 0x000000292a277221 */ /* 0x000fe20000010000 */
[----:B------:R-:W-:Y:S01]  /*5350*/  MUFU.EX2 R22, R22 ;  /* 0x0000001600167308 */ /* 0x000fe20000000800 */
[----:B------:R-:W-:Y:S02]  /*5360*/  FADD.FTZ R37, R37, R40 ;  /* 0x0000002825257221 */ /* 0x000fe40000010000 */
[----:B------:R-:W-:Y:S01]  /*5370*/  FADD.FTZ R38, R38, R39 ;  /* 0x0000002726267221 */ /* 0x000fe20000010000 */
[----:B-1----:R-:W-:Y:S01]  /*5380*/  HMMA.16816.F32.BF16 R80, R4, R12, R80 ;  /* 0x0000000c0450723c */ /* 0x002fe20000041850 */
[----:B------:R-:W-:Y:S02]  /*5390*/  FADD.FTZ R36, R36, R37 ;  /* 0x0000002524247221 */ /* 0x000fe40000010000 */
[----:B------:R-:W-:Y:S01]  /*53a0*/  FADD.FTZ R33, R33, R38 ;  /* 0x0000002621217221 */ /* 0x000fe20000010000 */
[----:B------:R-:W1:Y:S01]  /*53b0*/  MUFU.EX2 R23, R23 ;  /* 0x0000001700177308 */ /* 0x000e620000000800 */
[----:B------:R-:W-:-:S02]  /*53c0*/  FADD.FTZ R35, R35, R36 ;  /* 0x0000002423237221 */ /* 0x000fc40000010000 */
[----:B------:R-:W-:Y:S01]  /*53d0*/  FADD.FTZ R34, R34, R33 ;  /* 0x0000002122227221 */ /* 0x000fe20000010000 */
[C---:B------:R-:W-:Y:S01]  /*53e0*/  HMMA.16816.F32.BF16 R76, R4.reuse, R14, R76 ;  /* 0x0000000e044c723c */ /* 0x040fe2000004184c */
[----:B------:R-:W-:Y:S01]  /*53f0*/  FADD.FTZ R32, R32, R35 ;  /* 0x0000002320207221 */ /* 0x000fe20000010000 */
[----:B------:R-:W4:Y:S01]  /*5400*/  LDSM.16.MT88.4 R12, [R116+0xac00] ;  /* 0x00ac0000740c783b */ /* 0x000f220000004200 */
        /* <DEDUP_REMOVED lines=9> */
[----:B------:R-:W2:Y:S01]  /*54a0*/  LDSM.16.MT88.4 R8, [R118+0xcc00] ;  /* 0x00cc00007608783b */ /* 0x000ea20000004200 */
[----:B------:R-:W-:Y:S02]  /*54b0*/  FADD.FTZ R27, R24, R27 ;  /* 0x0000001b181b7221 */ /* 0x000fe40000010000 */
[----:B------:R-:W-:Y:S02]  /*54c0*/  FADD.FTZ R26, R3, R26 ;  /* 0x0000001a031a7221 */ /* 0x000fe40000010000 */
[----:B------:R-:W-:-:S02]  /*54d0*/  FADD.FTZ R56, R56, R27 ;  /* 0x0000001b38387221 */ /* 0x000fc40000010000 */
[----:B------:R-:W-:Y:S01]  /*54e0*/  FADD.FTZ R119, R119, R26 ;  /* 0x0000001a77777221 */ /* 0x000fe20000010000 */
[----:B------:R-:W-:Y:S01]  /*54f0*/  HMMA.16816.F32.BF16 R112, R4, R20, R112 ;  /* 0x000000140470723c */ /* 0x000fe20000041870 */
[----:B------:R-:W-:Y:S02]  /*5500*/  FADD.FTZ R55, R55, R56 ;  /* 0x0000003837377221 */ /* 0x000fe40000010000 */
[----:B------:R-:W-:Y:S02]  /*5510*/  FADD.FTZ R119, R124, R119 ;  /* 0x000000777c777221 */ /* 0x000fe40000010000 */
[----:B------:R-:W-:Y:S02]  /*5520*/  FADD.FTZ R66, R66, R55 ;  /* 0x0000003742427221 */ /* 0x000fe40000010000 */
[--C-:B------:R-:W-:Y:S01]  /*5530*/  FFMA.FTZ R20, R59, c[0x0][0x23c], -R54.reuse ;  /* 0x00008f003b147a23 */ /* 0x100fe20000010836 */
[----:B-1----:R-:W-:Y:S01]  /*5540*/  F2FP.BF16.PACK_AB R5, R50, R23 ;  /* 0x000000173205723e */ /* 0x002fe200000010ff */
[----:B------:R-:W-:Y:S01]  /*5550*/  FFMA.FTZ R21, R57, c[0x0][0x23c], -R54 ;  /* 0x00008f0039157a23 */ /* 0x000fe20000010836 */
[----:B------:R-:W-:Y:S01]  /*5560*/  F2FP.BF16.PACK_AB R6, R193, R22 ;  /* 0x00000016c106723e */ /* 0x000fe200000010ff */
[----:B------:R-:W-:Y:S01]  /*5570*/  FADD.FTZ R122, R122, R119 ;  /* 0x000000777a7a7221 */ /* 0x000fe20000010000 */
[----:B------:R-:W-:Y:S01]  /*5580*/  F2FP.BF16.PACK_AB R7, R45, R48 ;  /* 0x000000302d07723e */ /* 0x000fe200000010ff */
[----:B------:R-:W-:Y:S01]  /*5590*/  MUFU.EX2 R20, R20 ;  /* 0x0000001400147308 */ /* 0x000fe20000000800 */
[----:B------:R-:W-:-:S02]  /*55a0*/  FADD.FTZ R117, R117, R66 ;  /* 0x0000004275757221 */ /* 0x000fc40000010000 */
[----:B------:R-:W-:Y:S02]  /*55b0*/  FADD.FTZ R122, R121, R122 ;  /* 0x0000007a797a7221 */ /* 0x000fe40000010000 */
[----:B------:R-:W-:Y:S02]  /*55c0*/  FADD.FTZ R132, R132, R117 ;  /* 0x0000007584847221 */ /* 0x000fe40000010000 */
[----:B------:R-:W-:Y:S01]  /*55d0*/  FADD.FTZ R135, R135, R122 ;  /* 0x0000007a87877221 */ /* 0x000fe20000010000 */
[----:B------:R-:W1:Y:S01]  /*55e0*/  MUFU.EX2 R21, R21 ;  /* 0x0000001500157308 */ /* 0x000e620000000800 */
[----:B------:R-:W-:Y:S02]  /*55f0*/  FADD.FTZ R132, R125, R132 ;  /* 0x000000847d847221 */ /* 0x000fe40000010000 */
[----:B------:R-:W-:Y:S02]  /*5600*/  FADD.FTZ R138, R138, R135 ;  /* 0x000000878a8a7221 */ /* 0x000fe40000010000 */
[----:B------:R-:W-:-:S02]  /*5610*/  FADD.FTZ R123, R123, R132 ;  /* 0x000000847b7b7221 */ /* 0x000fc40000010000 */
[----:B------:R-:W-:Y:S02]  /*5620*/  FADD.FTZ R137, R137, R138 ;  /* 0x0000008a89897221 */ /* 0x000fe40000010000 */
[----:B------:R-:W-:Y:S02]  /*5630*/  FADD.FTZ R123, R130, R123 ;  /* 0x0000007b827b7221 */ /* 0x000fe40000010000 */
[----:B------:R-:W-:Y:S02]  /*5640*/  FADD.FTZ R140, R140, R137 ;  /* 0x000000898c8c7221 */ /* 0x000fe40000010000 */
[----:B------:R-:W-:Y:S02]  /*5650*/  FADD.FTZ R142, R142, R123 ;  /* 0x0000007b8e8e7221 */ /* 0x000fe40000010000 */
[----:B------:R-:W-:Y:S01]  /*5660*/  FADD.FTZ R129, R129, R140 ;  /* 0x0000008c81817221 */ /* 0x000fe20000010000 */
[----:B-1----:R-:W-:Y:S01]  /*5670*/  F2FP.BF16.PACK_AB R4, R21, R20 ;  /* 0x000000141504723e */ /* 0x002fe200000010ff */
[----:B------:R-:W-:-:S02]  /*5680*/  FADD.FTZ R131, R131, R142 ;  /* 0x0000008e83837221 */ /* 0x000fc40000010000 */
[----:B------:R-:W-:Y:S02]  /*5690*/  FADD.FTZ R134, R134, R129 ;  /* 0x0000008186867221 */ /* 0x000fe40000010000 */
[----:B------:R-:W-:Y:S02]  /*56a0*/  FADD.FTZ R144, R144, R131 ;  /* 0x0000008390907221 */ /* 0x000fe40000010000 */
[C---:B---3--:R-:W-:Y:S01]  /*56b0*/  HMMA.16816.F32.BF16 R112, R4.reuse, R16, R112 ;  /* 0x000000100470723c */ /* 0x048fe20000041870 */
        /* <DEDUP_REMOVED lines=19> */
[C---:B--2---:R-:W-:Y:S01]  /*57f0*/  HMMA.16816.F32.BF16 R96, R4.reuse, R8, R96 ;  /* 0x000000080460723c */ /* 0x044fe20000041860 */
[----:B------:R-:W-:Y:S02]  /*5800*/  FADD.FTZ R23, R50, R23 ;  /* 0x0000001732177221 */ /* 0x000fe40000010000 */
[----:B------:R-:W-:Y:S02]  /*5810*/  FADD.FTZ R22, R22, R21 ;  /* 0x0000001516167221 */ /* 0x000fe40000010000 */
[----:B------:R-:W-:Y:S02]  /*5820*/  FADD.FTZ R48, R48, R23 ;  /* 0x0000001730307221 */ /* 0x000fe40000010000 */
[----:B------:R-:W-:Y:S01]  /*5830*/  FADD.FTZ R193, R193, R22 ;  /* 0x00000016c1c17221 */ /* 0x000fe20000010000 */
[----:B------:R-:W-:Y:S01]  /*5840*/  HMMA.16816.F32.BF16 R92, R4, R10, R92 ;  /* 0x0000000a045c723c */ /* 0x000fe2000004185c */
[----:B------:R-:W2:Y:S01]  /*5850*/  LDSM.16.MT88.4 R8, [R116+0xec00] ;  /* 0x00ec00007408783b */ /* 0x000ea20000004200 */
[----:B------:R-:W-:-:S06]  /*5860*/  FADD.FTZ R194, R45, R48 ;  /* 0x000000302dc27221 */ /* 0x000fcc0000010000 */
[C---:B-1----:R-:W-:Y:S08]  /*5870*/  HMMA.16816.F32.BF16 R88, R4.reuse, R16, R88 ;  /* 0x000000100458723c */ /* 0x042ff00000041858 */
[C---:B------:R-:W-:Y:S08]  /*5880*/  HMMA.16816.F32.BF16 R84, R4.reuse, R18, R84 ;  /* 0x000000120454723c */ /* 0x040ff00000041854 */
[C---:B---3--:R-:W-:Y:S08]  /*5890*/  HMMA.16816.F32.BF16 R80, R4.reuse, R12, R80 ;  /* 0x0000000c0450723c */ /* 0x048ff00000041850 */
        /* <DEDUP_REMOVED lines=12> */
.L_x_1826:
        /* <DEDUP_REMOVED lines=64> */
.L_x_1823:
[C---:B------:R-:W-:Y:S04]  /*5d60*/  LEA R184, P0, R6.reuse, R184, 0x1 ;  /* 0x000000b806b87211 */ /* 0x040fe800078008ff */
[----:B------:R-:W-:Y:S02]  /*5d70*/  LEA.HI.X R177, R6, R177, R3, 0x1, P0 ;  /* 0x000000b106b17211 */ /* 0x000fe400000f0c03 */
[----:B------:R-:W-:Y:S02]  /*5d80*/  IADD3 R62, P0, R184, UR10, RZ ;  /* 0x0000000ab83e7c10 */ /* 0x000fe4000ff1e0ff */
[----:B------:R-:W-:Y:S02]  /*5d90*/  MOV R185, R177 ;  /* 0x000000b100b97202 */ /* 0x000fe40000000f00 */
[----:B------:R-:W-:Y:S02]  /*5da0*/  IADD3.X R63, R177, UR5, RZ, P0, !PT ;  /* 0x00000005b13f7c10 */ /* 0x000fe400087fe4ff */
[----:B------:R-:W-:Y:S01]  /*5db0*/  IADD3 R60, P0, R62, UR10, RZ ;  /* 0x0000000a3e3c7c10 */ /* 0x000fe2000ff1e0ff */
[----:B------:R-:W-:Y:S01]  /*5dc0*/  @!PT LDS RZ, [RZ] ;  /* 0x00000000fffff984 */ /* 0x000fe20000000800 */
[----:B------:R-:W-:Y:S01]  /*5dd0*/  @!PT LDS RZ, [RZ] ;  /* 0x00000000fffff984 */ /* 0x000fe20000000800 */
[----:B------:R-:W-:Y:S01]  /*5de0*/  @!PT LDS RZ, [RZ] ;  /* 0x00000000fffff984 */ /* 0x000fe20000000800 */
[----:B------:R1:W-:Y:S03]  /*5df0*/  LDGSTS.E.BYPASS.LTC128B.128 [R176+0x9000], [R184.64] ;  /* 0x09000000b8b07fae */ /* 0x0003e6000b901d4c */
[----:B------:R-:W-:Y:S02]  /*5e00*/  IADD3.X R61, R63, UR5, RZ, P0, !PT ;  /* 0x000000053f3d7c10 */ /* 0x000fe400087fe4ff */
[----:B------:R-:W-:Y:S03]  /*5e10*/  IADD3 R2, P0, R60, UR10, RZ ;  /* 0x0000000a3c027c10 */ /* 0x000fe6000ff1e0ff */
[----:B------:R1:W-:Y:S01]  /*5e20*/  LDGSTS.E.BYPASS.LTC128B.128 [R176+0xb000], [R184.64+0x40] ;  /* 0x0b000040b8b07fae */ /* 0x0003e2000b901d4c */
[----:B------:R-:W-:Y:S02]  /*5e30*/  IADD3.X R3, R61, UR5, RZ, P0, !PT ;  /* 0x000000053d037c10 */ /* 0x000fe400087fe4ff */
[----:B------:R-:W-:Y:S05]  /*5e40*/  ISETP.GE.AND P0, PT, R192, 0x1, PT ;  /* 0x00000001c000780c */ /* 0x000fea0003f06270 */
[----:B------:R1:W-:Y:S08]  /*5e50*/  LDGSTS.E.BYPASS.LTC128B.128 [R176+0xd000], [R184.64+0x80] ;  /* 0x0d000080b8b07fae */ /* 0x0003f0000b901d4c */
[----:B------:R2:W-:Y:S08]  /*5e60*/  LDGSTS.E.BYPASS.LTC128B.128 [R176+0x9800], [R62.64] ;  /* 0x098000003eb07fae */ /* 0x0005f0000b901d4c */
[----:B------:R2:W-:Y:S08]  /*5e70*/  LDGSTS.E.BYPASS.LTC128B.128 [R176+0xb800], [R62.64+0x40] ;  /* 0x0b8000403eb07fae */ /* 0x0005f0000b901d4c */
[----:B------:R2:W-:Y:S08]  /*5e80*/  LDGSTS.E.BYPASS.LTC128B.128 [R176+0xd800], [R62.64+0x80] ;  /* 0x0d8000803eb07fae */ /* 0x0005f0000b901d4c */
[----:B------:R2:W-:Y:S08]  /*5e90*/  LDGSTS.E.BYPASS.LTC128B.128 [R176+0xa000], [R60.64] ;  /* 0x0a0000003cb07fae */ /* 0x0005f0000b901d4c */
[----:B------:R2:W-:Y:S08]  /*5ea0*/  LDGSTS.E.BYPASS.LTC128B.128 [R176+0xc000], [R60.64+0x40] ;  /* 0x0c0000403cb07fae */ /* 0x0005f0000b901d4c */
[----:B------:R2:W-:Y:S08]  /*5eb0*/  LDGSTS.E.BYPASS.LTC128B.128 [R176+0xe000], [R60.64+0x80] ;  /* 0x0e0000803cb07fae */ /* 0x0005f0000b901d4c */
[----:B------:R3:W-:Y:S08]  /*5ec0*/  LDGSTS.E.BYPASS.LTC128B.128 [R176+0xa800], [R2.64] ;  /* 0x0a80000002b07fae */ /* 0x0007f0000b901d4c */
[----:B------:R3:W-:Y:S08]  /*5ed0*/  LDGSTS.E.BYPASS.LTC128B.128 [R176+0xc800], [R2.64+0x40] ;  /* 0x0c80004002b07fae */ /* 0x0007f0000b901d4c */
[----:B------:R3:W-:Y:S08]  /*5ee0*/  LDGSTS.E.BYPASS.LTC128B.128 [R176+0xe800], [R2.64+0x80] ;  /* 0x0e80008002b07fae */ /* 0x0007f0000b901d4c */
[----:B------:R-:W-:Y:S08]  /*5ef0*/  LDSM.16.M88.4 R120, [R175] ;  /* 0x00000000af78783b */ /* 0x000ff00000000200 */
[----:B------:R-:W4:Y:S08]  /*5f00*/  LDSM.16.M88.4 R124, [R174] ;  /* 0x00000000ae7c783b */ /* 0x000f300000000200 */
[----:B------:R-:W5:Y:S08]  /*5f10*/  LDSM.16.M88.4 R128, [R174+0x400] ;  /* 0x00040000ae80783b */ /* 0x000f700000000200 */
[----:B------:R-:W1:Y:S08]  /*5f20*/  LDSM.16.M88.4 R132, [R174+0x800] ;  /* 0x00080000ae84783b */ /* 0x000e700000000200 */
[----:B------:R-:W0:Y:S08]  /*5f30*/  LDGDEPBAR ;  /* 0x00000000000079af */ /* 0x000e300000000000 */
[----:B------:R-:W1:Y:S01]  /*5f40*/  LDSM.16.M88.4 R136, [R174+0xc00] ;  /* 0x000c0000ae88783b */ /* 0x000e620000000200 */
[C---:B----4-:R-:W-:Y:S07]  /*5f50*/  HMMA.16816.F32.BF16 R4, R120.reuse, R124, RZ ;  /* 0x0000007c7804723c */ /* 0x050fee00000418ff */
[----:B------:R-:W4:Y:S01]  /*5f60*/  LDSM.16.M88.4 R140, [R174+0x1000] ;  /* 0x00100000ae8c783b */ /* 0x000f220000000200 */
[C---:B------:R-:W-:Y:S07]  /*5f70*/  HMMA.16816.F32.BF16 R8, R120.reuse, R126, RZ ;  /* 0x0000007e7808723c */ /* 0x040fee00000418ff */
[----:B------:R-:W2:Y:S01]  /*5f80*/  LDSM.16.M88.4 R144, [R174+0x1400] ;  /* 0x00140000ae90783b */ /* 0x000ea20000000200 */
[C---:B-----5:R-:W-:Y:S07]  /*5f90*/  HMMA.16816.F32.BF16 R12, R120.reuse, R128, RZ ;  /* 0x00000080780c723c */ /* 0x060fee00000418ff */
[----:B------:R-:W5:Y:S01]  /*5fa0*/  LDSM.16.M88.4 R148, [R174+0x1800] ;  /* 0x00180000ae94783b */ /* 0x000f620000000200 */
[C---:B------:R-:W-:Y:S07]  /*5fb0*/  HMMA.16816.F32.BF16 R16, R120.reuse, R130, RZ ;  /* 0x000000827810723c */ /* 0x040fee00000418ff */
[----:B------:R-:W2:Y:S01]  /*5fc0*/  LDSM.16.M88.4 R152, [R174+0x1c00] ;  /* 0x001c0000ae98783b */ /* 0x000ea20000000200 */
[C---:B-1----:R-:W-:Y:S07]  /*5fd0*/  HMMA.16816.F32.BF16 R20, R120.reuse, R132, RZ ;  /* 0x000000847814723c */ /* 0x042fee00000418ff */
[----:B------:R-:W-:Y:S01]  /*5fe0*/  LDSM.16.M88.4 R156, [R173] ;  /* 0x00000000ad9c783b */ /* 0x000fe20000000200 */
[C---:B------:R-:W-:Y:S07]  /*5ff0*/  HMMA.16816.F32.BF16 R24, R120.reuse, R134, RZ ;  /* 0x000000867818723c */ /* 0x040fee00000418ff */
[----:B------:R-:W1:Y:S01]  /*6000*/  LDSM.16.M88.4 R160, [R172] ;  /* 0x00000000aca0783b */ /* 0x000e620000000200 */
[C---:B------:R-:W-:Y:S07]  /*6010*/  HMMA.16816.F32.BF16 R28, R120.reuse, R136, RZ ;  /* 0x00000088781c723c */ /* 0x040fee00000418ff */
[----:B------:R-:W1:Y:S01]  /*6020*/  LDSM.16.M88.4 R164, [R172+0x400] ;  /* 0x00040000aca4783b */ /* 0x000e620000000200 */
[C---:B------:R-:W-:Y:S07]  /*6030*/  HMMA.16816.F32.BF16 R32, R120.reuse, R138, RZ ;  /* 0x0000008a7820723c */ /* 0x040fee00000418ff */
[----:B------:R-:W1:Y:S01]  /*6040*/  LDSM.16.M88.4 R168, [R172+0x800] ;  /* 0x00080000aca8783b */ /* 0x000e620000000200 */
[C---:B----4-:R-:W-:Y:S07]  /*6050*/  HMMA.16816.F32.BF16 R36, R120.reuse, R140, RZ ;  /* 0x0000008c7824723c */ /* 0x050fee00000418ff */
[----:B------:R-:W4:Y:S01]  /*6060*/  LDSM.16.M88.4 R124, [R172+0xc00] ;  /* 0x000c0000ac7c783b */ /* 0x000f220000000200 */
[C---:B------:R-:W-:Y:S07]  /*6070*/  HMMA.16816.F32.BF16 R40, R120.reuse, R142, RZ ;  /* 0x0000008e7828723c */ /* 0x040fee00000418ff */
[----:B------:R-:W-:Y:S01]  /*6080*/  LDSM.16.M88.4 R128, [R172+0x1400] ;  /* 0x00140000ac80783b */ /* 0x000fe20000000200 */
[C---:B--2---:R-:W-:Y:S07]  /*6090*/  HMMA.16816.F32.BF16 R44, R120.reuse, R144, RZ ;  /* 0x00000090782c723c */ /* 0x044fee00000418ff */
[----:B------:R-:W-:Y:S01]  /*60a0*/  LDSM.16.M88.4 R132, [R172+0x1800] ;  /* 0x00180000ac84783b */ /* 0x000fe20000000200 */
[C---:B------:R-:W-:Y:S07]  /*60b0*/  HMMA.16816.F32.BF16 R48, R120.reuse, R146, RZ ;  /* 0x000000927830723c */ /* 0x040fee00000418ff */
[----:B------:R-:W-:Y:S01]  /*60c0*/  LDSM.16.M88.4 R136, [R172+0x1c00] ;  /* 0x001c0000ac88783b */ /* 0x000fe20000000200 */
[C---:B-----5:R-:W-:Y:S07]  /*60d0*/  HMMA.16816.F32.BF16 R52, R120.reuse, R148, RZ ;  /* 0x000000947834723c */ /* 0x060fee00000418ff */
[----:B------:R-:W-:Y:S01]  /*60e0*/  LDSM.16.M88.4 R140, [R174+0x3800] ;  /* 0x00380000ae8c783b */ /* 0x000fe20000000200 */
[C---:B------:R-:W-:Y:S08]  /*60f0*/  HMMA.16816.F32.BF16 R56, R120.reuse, R150, RZ ;  /* 0x000000967838723c */ /* 0x040ff000000418ff */
[C---:B------:R-:W-:Y:S08]  /*6100*/  HMMA.16816.F32.BF16 R60, R120.reuse, R152, RZ ;  /* 0x00000098783c723c */ /* 0x040ff000000418ff */
[----:B------:R-:W-:Y:S01]  /*6110*/  HMMA.16816.F32.BF16 R64, R120, R154, RZ ;  /* 0x0000009a7840723c */ /* 0x000fe200000418ff */
[----:B------:R-:W2:Y:S07]  /*6120*/  LDSM.16.M88.4 R120, [R172+0x1000] ;  /* 0x00100000ac78783b */ /* 0x000eae0000000200 */
[C---:B-1----:R-:W-:Y:S08]  /*6130*/  HMMA.16816.F32.BF16 R4, R156.reuse, R160, R4 ;  /* 0x000000a09c04723c */ /* 0x042ff00000041804 */
[C---:B------:R-:W-:Y:S08]  /*6140*/  HMMA.16816.F32.BF16 R8, R156.reuse, R162, R8 ;  /* 0x000000a29c08723c */ /* 0x040ff00000041808 */
[C---:B------:R-:W-:Y:S08]  /*6150*/  HMMA.16816.F32.BF16 R12, R156.reuse, R164, R12 ;  /* 0x000000a49c0c723c */ /* 0x040ff0000004180c */
[C---:B------:R-:W-:Y:S08]  /*6160*/  HMMA.16816.F32.BF16 R16, R156.reuse, R166, R16 ;  /* 0x000000a69c10723c */ /* 0x040ff00000041810 */
[C---:B------:R-:W-:Y:S08]  /*6170*/  HMMA.16816.F32.BF16 R20, R156.reuse, R168, R20 ;  /* 0x000000a89c14723c */ /* 0x040ff00000041814 */
[C---:B------:R-:W-:Y:S08]  /*6180*/  HMMA.16816.F32.BF16 R24, R156.reuse, R170, R24 ;  /* 0x000000aa9c18723c */ /* 0x040ff00000041818 */
[C---:B----4-:R-:W-:Y:S08]  /*6190*/  HMMA.16816.F32.BF16 R28, R156.reuse, R124, R28 ;  /* 0x0000007c9c1c723c */ /* 0x050ff0000004181c */
[C---:B------:R-:W-:Y:S01]  /*61a0*/  HMMA.16816.F32.BF16 R32, R156.reuse, R126, R32 ;  /* 0x0000007e9c20723c */ /* 0x040fe20000041820 */
[----:B------:R-:W-:Y:S07]  /*61b0*/  LDSM.16.M88.4 R124, [R174+0x2000] ;  /* 0x00200000ae7c783b */ /* 0x000fee0000000200 */
        /* <DEDUP_REMOVED lines=8> */
[----:B------:R-:W4:Y:S07]  /*6240*/  LDSM.16.M88.4 R132, [R174+0x2800] ;  /* 0x00280000ae84783b */ /* 0x000f2e0000000200 */
[C---:B------:R-:W-:Y:S08]  /*6250*/  HMMA.16816.F32.BF16 R60, R156.reuse, R136, R60 ;  /* 0x000000889c3c723c */ /* 0x040ff0000004183c */
[----:B------:R-:W-:Y:S01]  /*6260*/  HMMA.16816.F32.BF16 R64, R156, R138, R64 ;  /* 0x0000008a9c40723c */ /* 0x000fe20000041840 */
[----:B------:R-:W5:Y:S07]  /*6270*/  LDSM.16.M88.4 R136, [R174+0x2c00] ;  /* 0x002c0000ae88783b */ /* 0x000f6e0000000200 */
        /* <DEDUP_REMOVED lines=8> */
[----:B------:R-:W4:Y:S07]  /*6300*/  LDSM.16.M88.4 R132, [R174+0x3c00] ;  /* 0x003c0000ae84783b */ /* 0x000f2e0000000200 */
[C---:B-----5:R-:W-:Y:S08]  /*6310*/  HMMA.16816.F32.BF16 R28, R120.reuse, R136, R28 ;  /* 0x00000088781c723c */ /* 0x060ff0000004181c */
        /* <DEDUP_REMOVED lines=11> */
[C---:B----4-:R-:W-:Y:S08]  /*63d0*/  HMMA.16816.F32.BF16 R60, R120.reuse, R132, R60 ;  /* 0x00000084783c723c */ /* 0x050ff0000004183c */
[----:B------:R-:W-:Y:S01]  /*63e0*/  HMMA.16816.F32.BF16 R64, R120, R134, R64 ;  /* 0x000000867840723c */ /* 0x000fe20000041840 */
[----:B------:R-:W4:Y:S08]  /*63f0*/  LDSM.16.M88.4 R120, [R172+0x2c00] ;  /* 0x002c0000ac78783b */ /* 0x000f300000000200 */
[----:B------:R-:W-:Y:S01]  /*6400*/  LDSM.16.M88.4 R132, [R172+0x3400] ;  /* 0x00340000ac84783b */ /* 0x000fe20000000200 */
[C---:B-1----:R-:W-:Y:S08]  /*6410*/  HMMA.16816.F32.BF16 R4, R124.reuse, R128, R4 ;  /* 0x000000807c04723c */ /* 0x042ff00000041804 */
[C---:B------:R-:W-:Y:S01]  /*6420*/  HMMA.16816.F32.BF16 R8, R124.reuse, R130, R8 ;  /* 0x000000827c08723c */ /* 0x040fe20000041808 */
[----:B------:R-:W1:Y:S07]  /*6430*/  LDSM.16.M88.4 R128, [R172+0x3000] ;  /* 0x00300000ac80783b */ /* 0x000e6e0000000200 */
[C---:B------:R-:W-:Y:S08]  /*6440*/  HMMA.16816.F32.BF16 R12, R124.reuse, R136, R12 ;  /* 0x000000887c0c723c */ /* 0x040ff0000004180c */
[C---:B------:R-:W-:Y:S01]  /*6450*/  HMMA.16816.F32.BF16 R16, R124.reuse, R138, R16 ;  /* 0x0000008a7c10723c */ /* 0x040fe20000041810 */
[----:B------:R-:W5:Y:S07]  /*6460*/  LDSM.16.M88.4 R136, [R172+0x3800] ;  /* 0x00380000ac88783b */ /* 0x000f6e0000000200 */
[C---:B--2---:R-:W-:Y:S08]  /*6470*/  HMMA.16816.F32.BF16 R20, R124.reuse, R140, R20 ;  /* 0x0000008c7c14723c */ /* 0x044ff00000041814 */
[C---:B------:R-:W-:Y:S01]  /*6480*/  HMMA.16816.F32.BF16 R24, R124.reuse, R142, R24 ;  /* 0x0000008e7c18723c */ /* 0x040fe20000041818 */
[----:B------:R-:W-:Y:S07]  /*6490*/  LDSM.16.M88.4 R140, [R174+0x4400] ;  /* 0x00440000ae8c783b */ /* 0x000fee0000000200 */
[C---:B----4-:R-:W-:Y:S08]  /*64a0*/  HMMA.16816.F32.BF16 R28, R124.reuse, R120, R28 ;  /* 0x000000787c1c723c */ /* 0x050ff0000004181c */
[C---:B------:R-:W-:Y:S01]  /*64b0*/  HMMA.16816.F32.BF16 R32, R124.reuse, R122, R32 ;  /* 0x0000007a7c20723c */ /* 0x040fe20000041820 */
[----:B------:R-:W2:Y:S07]  /*64c0*/  LDSM.16.M88.4 R120, [R172+0x3c00] ;  /* 0x003c0000ac78783b */ /* 0x000eae0000000200 */
[C---:B-1----:R-:W-:Y:S08]  /*64d0*/  HMMA.16816.F32.BF16 R36, R124.reuse, R128, R36 ;  /* 0x000000807c24723c */ /* 0x042ff00000041824 */
[C---:B------:R-:W-:Y:S01]  /*64e0*/  HMMA.16816.F32.BF16 R40, R124.reuse, R130, R40 ;  /* 0x000000827c28723c */ /* 0x040fe20000041828 */
[----:B------:R-:W-:Y:S07]  /*64f0*/  LDSM.16.M88.4 R128, [R175+0x2000] ;  /* 0x00200000af80783b */ /* 0x000fee0000000200 */
[C---:B------:R-:W-:Y:S08]  /*6500*/  HMMA.16816.F32.BF16 R44, R124.reuse, R132, R44 ;  /* 0x000000847c2c723c */ /* 0x040ff0000004182c */
[C---:B------:R-:W-:Y:S01]  /*6510*/  HMMA.16816.F32.BF16 R48, R124.reuse, R134, R48 ;  /* 0x000000867c30723c */ /* 0x040fe20000041830 */
[----:B------:R-:W1:Y:S07]  /*6520*/  LDSM.16.M88.4 R132, [R174+0x4000] ;  /* 0x00400000ae84783b */ /* 0x000e6e0000000200 */
[C---:B-----5:R-:W-:Y:S08]  /*6530*/  HMMA.16816.F32.BF16 R52, R124.reuse, R136, R52 ;  /* 0x000000887c34723c */ /* 0x060ff00000041834 */
[C---:B------:R-:W-:Y:S01]  /*6540*/  HMMA.16816.F32.BF16 R56, R124.reuse, R138, R56 ;  /* 0x0000008a7c38723c */ /* 0x040fe20000041838 */
[----:B------:R-:W-:Y:S07]  /*6550*/  LDSM.16.M88.4 R136, [R174+0x5400] ;  /* 0x00540000ae88783b */ /* 0x000fee0000000200 */
[C---:B--2---:R-:W-:Y:S08]  /*6560*/  HMMA.16816.F32.BF16 R60, R124.reuse, R120, R60 ;  /* 0x000000787c3c723c */ /* 0x044ff0000004183c */
[----:B------:R-:W-:Y:S01]  /*6570*/  HMMA.16816.F32.BF16 R64, R124, R122, R64 ;  /* 0x0000007a7c40723c */ /* 0x000fe20000041840 */
[----:B------:R-:W2:Y:S08]  /*6580*/  LDSM.16.M88.4 R120, [R174+0x4800] ;  /* 0x00480000ae78783b */ /* 0x000eb00000000200 */
[----:B------:R-:W4:Y:S01]  /*6590*/  LDSM.16.M88.4 R124, [R174+0x4c00] ;  /* 0x004c0000ae7c783b */ /* 0x000f220000000200 */
        /* <DEDUP_REMOVED lines=9> */
[C---:B----4-:R-:W-:Y:S08]  /*6630*/  HMMA.16816.F32.BF16 R28, R128.reuse, R124, R28 ;  /* 0x0000007c801c723c */ /* 0x050ff0000004181c */
[C---:B------:R-:W-:Y:S01]  /*6640*/  HMMA.16816.F32.BF16 R32, R128.reuse, R126, R32 ;  /* 0x0000007e8020723c */ /* 0x040fe20000041820 */
[----:B------:R-:W4:Y:S07]  /*6650*/  LDSM.16.M88.4 R124, [R174+0x5c00] ;  /* 0x005c0000ae7c783b */ /* 0x000f2e0000000200 */
[C---:B-1----:R-:W-:Y:S08]  /*6660*/  HMMA.16816.F32.BF16 R36, R128.reuse, R132, R36 ;  /* 0x000000848024723c */ /* 0x042ff00000041824 */
[C---:B------:R-:W-:Y:S01]  /*6670*/  HMMA.16816.F32.BF16 R40, R128.reuse, R134, R40 ;  /* 0x000000868028723c */ /* 0x040fe20000041828 */
[----:B------:R-:W1:Y:S07]  /*6680*/  LDSM.16.M88.4 R132, [R173+0x2000] ;  /* 0x00200000ad84783b */ /* 0x000e6e0000000200 */
[C---:B------:R-:W-:Y:S08]  /*6690*/  HMMA.16816.F32.BF16 R44, R128.reuse, R136, R44 ;  /* 0x00000088802c723c */ /* 0x040ff0000004182c */
[C---:B------:R-:W-:Y:S08]  /*66a0*/  HMMA.16816.F32.BF16 R48, R128.reuse, R138, R48 ;  /* 0x0000008a8030723c */ /* 0x040ff00000041830 */
[C---:B--2---:R-:W-:Y:S08]  /*66b0*/  HMMA.16816.F32.BF16 R52, R128.reuse, R120, R52 ;  /* 0x000000788034723c */ /* 0x044ff00000041834 */
[C---:B------:R-:W-:Y:S01]  /*66c0*/  HMMA.16816.F32.BF16 R56, R128.reuse, R122, R56 ;  /* 0x0000007a8038723c */ /* 0x040fe20000041838 */
[----:B------:R-:W2:Y:S07]  /*66d0*/  LDSM.16.M88.4 R120, [R172+0x4400] ;  /* 0x00440000ac78783b */ /* 0x000eae0000000200 */
[C---:B----4-:R-:W-:Y:S08]  /*66e0*/  HMMA.16816.F32.BF16 R60, R128.reuse, R124, R60 ;  /* 0x0000007c803c723c */ /* 0x050ff0000004183c */
[----:B------:R-:W-:Y:S01]  /*66f0*/  HMMA.16816.F32.BF16 R64, R128, R126, R64 ;  /* 0x0000007e8040723c */ /* 0x000fe20000041840 */
[----:B------:R-:W4:Y:S07]  /*6700*/  LDSM.16.M88.4 R124, [R172+0x4800] ;  /* 0x00480000ac7c783b */ /* 0x000f2e0000000200 */
[C---:B-1----:R-:W-:Y:S08]  /*6710*/  HMMA.16816.F32.BF16 R4, R132.reuse, R140, R4 ;  /* 0x0000008c8404723c */ /* 0x042ff00000041804 */
[C---:B------:R-:W-:Y:S08]  /*6720*/  HMMA.16816.F32.BF16 R8, R132.reuse, R142, R8 ;  /* 0x0000008e8408723c */ /* 0x040ff00000041808 */
[C---:B--2---:R-:W-:Y:S08]  /*6730*/  HMMA.16816.F32.BF16 R12, R132.reuse, R120, R12 ;  /* 0x00000078840c723c */ /* 0x044ff0000004180c */
[----:B------:R-:W-:Y:S01]  /*6740*/  FMUL.FTZ R0, R4, c[0x0][0x2ec] ;  /* 0x0000bb0004007a20 */ /* 0x000fe20000410000 */
[C---:B------:R-:W-:Y:S01]  /*6750*/  HMMA.16816.F32.BF16 R16, R132.reuse, R122, R16 ;  /* 0x0000007a8410723c */ /* 0x040fe20000041810 */
[----:B------:R-:W1:Y:S02]  /*6760*/  LDSM.16.M88.4 R120, [R172+0x4c00] ;  /* 0x004c0000ac78783b */ /* 0x000e640000000200 */
[----:B------:R2:W1:Y:S01]  /*6770*/  MUFU.TANH R154, R0 ;  /* 0x00000000009a7308 */ /* 0x0004620000002400 */
[----:B------:R-:W-:Y:S02]  /*6780*/  FMUL.FTZ R252, R5, c[0x0][0x2ec] ;  /* 0x0000bb0005fc7a20 */ /* 0x000fe40000410000 */
[----:B------:R-:W-:Y:S02]  /*6790*/  FMUL.FTZ R250, R6, c[0x0][0x2ec] ;  /* 0x0000bb0006fa7a20 */ /* 0x000fe40000410000 */
[C---:B----4-:R-:W-:Y:S04]  /*67a0*/  HMMA.16816.F32.BF16 R20, R132.reuse, R124, R20 ;  /* 0x0000007c8414723c */ /* 0x050fe80000041814 */
[----:B------:R-:W-:Y:S01]  /*67b0*/  FMUL.FTZ R249, R7, c[0x0][0x2ec] ;  /* 0x0000bb0007f97a20 */ /* 0x000fe20000410000 */
[----:B------:R-:W4:Y:S01]  /*67c0*/  MUFU.TANH R252, R252 ;  /* 0x000000fc00fc7308 */ /* 0x000f220000002400 */
[----:B------:R-:W-:Y:S02]  /*67d0*/  FMUL.FTZ R248, R8, c[0x0][0x2ec] ;  /* 0x0000bb0008f87a20 */ /* 0x000fe40000410000 */
[C---:B------:R-:W-:Y:S01]  /*67e0*/  HMMA.16816.F32.BF16 R24, R132.reuse, R126, R24 ;  /* 0x0000007e8418723c */ /* 0x040fe20000041818 */
[----:B------:R-:W5:Y:S03]  /*67f0*/  LDSM.16.M88.4 R124, [R172+0x5000] ;  /* 0x00500000ac7c783b */ /* 0x000f660000000200 */
[----:B------:R-:W-:Y:S02]  /*6800*/  FMUL.FTZ R251, R11, c[0x0][0x2ec] ;  /* 0x0000bb000bfb7a20 */ /* 0x000fe40000410000 */
[----:B------:R-:W-:Y:S01]  /*6810*/  FMUL.FTZ R246, R12, c[0x0][0x2ec] ;  /* 0x0000bb000cf67a20 */ /* 0x000fe20000410000 */
[----:B------:R-:W2:Y:S01]  /*6820*/  MUFU.TANH R250, R250 ;  /* 0x000000fa00fa7308 */ /* 0x000ea20000002400 */
[----:B------:R-:W-:Y:S04]  /*6830*/  FMUL.FTZ R244, R13, c[0x0][0x2ec] ;  /* 0x0000bb000df47a20 */ /* 0x000fe80000410000 */
[----:B------:R-:W-:Y:S02]  /*6840*/  FMUL.FTZ R247, R14, c[0x0][0x2ec] ;  /* 0x0000bb000ef77a20 */ /* 0x000fe40000410000 */
[----:B------:R-:W-:Y:S02]  /*6850*/  FMUL.FTZ R245, R15, c[0x0][0x2ec] ;  /* 0x0000bb000ff57a20 */ /* 0x000fe40000410000 */
[----:B------:R-:W-:Y:S01]  /*6860*/  FMUL.FTZ R242, R16, c[0x0][0x2ec] ;  /* 0x0000bb0010f27a20 */ /* 0x000fe20000410000 */
[----:B------:R-:W2:Y:S01]  /*6870*/  MUFU.TANH R249, R249 ;  /* 0x000000f900f97308 */ /* 0x000ea20000002400 */
        /* <DEDUP_REMOVED lines=14> */
[C---:B-----5:R-:W-:Y:S04]  /*6960*/  HMMA.16816.F32.BF16 R36, R132.reuse, R124, R36 ;  /* 0x0000007c8424723c */ /* 0x060fe80000041824 */
[----:B------:R-:W-:Y:S02]  /*6970*/  FMUL.FTZ R235, R26, c[0x0][0x2ec] ;  /* 0x0000bb001aeb7a20 */ /* 0x000fe40000410000 */
[----:B------:R-:W1:Y:S01]  /*6980*/  MUFU.TANH R246, R246 ;  /* 0x000000f600f67308 */ /* 0x000e620000002400 */
[----:B------:R-:W-:Y:S01]  /*6990*/  FMUL.FTZ R233, R27, c[0x0][0x2ec] ;  /* 0x0000bb001be97a20 */ /* 0x000fe20000410000 */
[C---:B------:R-:W-:Y:S01]  /*69a0*/  HMMA.16816.F32.BF16 R40, R132.reuse, R126, R40 ;  /* 0x0000007e8428723c */ /* 0x040fe20000041828 */
[----:B------:R-:W5:Y:S03]  /*69b0*/  LDSM.16.M88.4 R124, [R172+0x5800] ;  /* 0x00580000ac7c783b */ /* 0x000f660000000200 */
[----:B------:R-:W-:Y:S02]  /*69c0*/  FMUL.FTZ R230, R28, c[0x0][0x2ec] ;  /* 0x0000bb001ce67a20 */ /* 0x000fe40000410000 */
[----:B------:R-:W-:Y:S02]  /*69d0*/  FMUL.FTZ R228, R29, c[0x0][0x2ec] ;  /* 0x0000bb001de47a20 */ /* 0x000fe40000410000 */
[----:B------:R-:W2:Y:S01]  /*69e0*/  MUFU.TANH R244, R244 ;  /* 0x000000f400f47308 */ /* 0x000ea20000002400 */
[----:B------:R-:W-:Y:S03]  /*69f0*/  FMUL.FTZ R231, R30, c[0x0][0x2ec] ;  /* 0x0000bb001ee77a20 */ /* 0x000fe60000410000 */
[----:B------:R-:W-:Y:S02]  /*6a00*/  FMUL.FTZ R229, R31, c[0x0][0x2ec] ;  /* 0x0000bb001fe57a20 */ /* 0x000fe40000410000 */
[----:B------:R-:W-:Y:S02]  /*6a10*/  FMUL.FTZ R226, R32, c[0x0][0x2ec] ;  /* 0x0000bb0020e27a20 */ /* 0x000fe40000410000 */
[----:B------:R-:W-:Y:S02]  /*6a20*/  FMUL.FTZ R224, R33, c[0x0][0x2ec] ;  /* 0x0000bb0021e07a20 */ /* 0x000fe40000410000 */
[----:B------:R-:W2:Y:S01]  /*6a30*/  MUFU.TANH R247, R247 ;  /* 0x000000f700f77308 */ /* 0x000ea20000002400 */
        /* <DEDUP_REMOVED lines=12> */
[C---:B-----5:R-:W-:Y:S01]  /*6b00*/  HMMA.16816.F32.BF16 R52, R132.reuse, R124, R52 ;  /* 0x0000007c8434723c */ /* 0x060fe20000041834 */
[----:B------:R-:W-:Y:S04]  /*6b10*/  BAR.SYNC.DEFER_BLOCKING 0x0 ;  /* 0x0000000000007b1d */ /* 0x000fe80000010000 */
[----:B------:R-:W-:Y:S02]  /*6b20*/  FMUL.FTZ R216, R40, c[0x0][0x2ec] ;  /* 0x0000bb0028d87a20 */ /* 0x000fe40000410000 */
[----:B------:R-:W-:Y:S01]  /*6b30*/  FMUL.FTZ R218, R41, c[0x0][0x2ec] ;  /* 0x0000bb0029da7a20 */ /* 0x000fe20000410000 */
[----:B------:R-:W1:Y:S01]  /*6b40*/  MUFU.TANH R240, R240 ;  /* 0x000000f000f07308 */ /* 0x000e620000002400 */
        /* <DEDUP_REMOVED lines=26> */
[----:B------:R-:W-:Y:S02]  /*6cf0*/  FMUL.FTZ R204, R60, c[0x0][0x2ec] ;  /* 0x0000bb003ccc7a20 */ /* 0x000fe40000410000 */
[----:B---3--:R-:W-:Y:S02]  /*6d00*/  FMUL.FTZ R2, R9, c[0x0][0x2ec] ;  /* 0x0000bb0009027a20 */ /* 0x008fe40000410000 */
[----:B------:R-:W-:Y:S02]  /*6d10*/  FMUL.FTZ R210, R64, c[0x0][0x2ec] ;  /* 0x0000bb0040d27a20 */ /* 0x000fe40000410000 */
[----:B------:R-:W-:Y:S01]  /*6d20*/  FMUL.FTZ R3, R67, c[0x0][0x2ec] ;  /* 0x0000bb0043037a20 */ /* 0x000fe20000410000 */
[----:B------:R3:W1:Y:S01]  /*6d30*/  MUFU.TANH R6, R2 ;  /* 0x0000000200067308 */ /* 0x0006620000002400 */
[----:B--2---:R-:W-:Y:S02]  /*6d40*/  FMUL.FTZ R0, R10, c[0x0][0x2ec] ;  /* 0x0000bb000a007a20 */ /* 0x004fe40000410000 */
[----:B------:R-:W-:Y:S02]  /*6d50*/  FMUL.FTZ R61, R61, c[0x0][0x2ec] ;  /* 0x0000bb003d3d7a20 */ /* 0x000fe40000410000 */
[----:B------:R-:W-:Y:S02]  /*6d60*/  FMUL.FTZ R62, R62, c[0x0][0x2ec] ;  /* 0x0000bb003e3e7a20 */ /* 0x000fe40000410000 */
[----:B------:R-:W-:Y:S02]  /*6d70*/  FMUL.FTZ R63, R63, c[0x0][0x2ec] ;  /* 0x0000bb003f3f7a20 */ /* 0x000fe40000410000 */
[----:B------:R-:W-:Y:S01]  /*6d80*/  FMUL.FTZ R65, R65, c[0x0][0x2ec] ;  /* 0x0000bb0041417a20 */ /* 0x000fe20000410000 */
[----:B------:R3:W2:Y:S01]  /*6d90*/  MUFU.TANH R153, R0 ;  /* 0x0000000000997308 */ /* 0x0006a20000002400 */
[----:B------:R-:W-:Y:S09]  /*6da0*/  FMUL.FTZ R66, R66, c[0x0][0x2ec] ;  /* 0x0000bb0042427a20 */ /* 0x000ff20000410000 */
        /* <DEDUP_REMOVED lines=39> */
[----:B------:R3:W1:Y:S10]  /*7020*/  MUFU.TANH R185, R62 ;  /* 0x0000003e00b97308 */ /* 0x0006740000002400 */
[----:B------:R3:W1:Y:S10]  /*7030*/  MUFU.TANH R195, R63 ;  /* 0x0000003f00c37308 */ /* 0x0006740000002400 */
[----:B------:R-:W1:Y:S10]  /*7040*/  MUFU.TANH R210, R210 ;  /* 0x000000d200d27308 */ /* 0x000e740000002400 */
[----:B------:R3:W1:Y:S10]  /*7050*/  MUFU.TANH R212, R65 ;  /* 0x0000004100d47308 */ /* 0x0006740000002400 */
[----:B------:R3:W1:Y:S10]  /*7060*/  MUFU.TANH R52, R66 ;  /* 0x0000004200347308 */ /* 0x0006740000002400 */
[----:B------:R-:W1:Y:S01]  /*7070*/  MUFU.TANH R3, R3 ;  /* 0x0000000300037308 */ /* 0x000e620000002400 */
[----:B------:R-:W-:-:S05]  /*7080*/  @!P0 BRA `(.L_x_1824) ;  /* 0x0000059000008947 */ /* 0x000fca0003800000 */
[----:B--2-4-:R-:W-:Y:S02]  /*7090*/  ULDC UR6, c[0x0][0x198] ;  /* 0x0000660000067ab9 */ /* 0x014fe40000000800 */
[----:B------:R-:W-:Y:S04]  /*70a0*/  ULEA UR6, -UR6, URZ, 0x7 ;  /* 0x0000003f06067291 */ /* 0x000fe8000f8e393f */
[----:B------:R-:W-:Y:S02]  /*70b0*/  USHF.R.S32.HI UR4, URZ, 0x1f, UR6 ;  /* 0x0000001f3f047899 */ /* 0x000fe40008011406 */
[----:B------:R-:W-:Y:S04]  /*70c0*/  MOV R8, UR6 ;  /* 0x0000000600087c02 */ /* 0x000fe80008000f00 */
[----:B------:R-:W-:Y:S01]  /*70d0*/  MOV R5, UR4 ;  /* 0x0000000400057c02 */ /* 0x000fe20008000f00 */
[----:B------:R-:W-:-:S05]  /*70e0*/  @P6 BRA `(.L_x_1825) ;  /* 0x000003b000006947 */ /* 0x000fca0003800000 */
[----:B---3--:R-:W-:Y:S04]  /*70f0*/  IABS R0, c[0x0][0x2d0] ;  /* 0x0000b40000007a13 */ /* 0x008fe80000000000 */
[----:B------:R-:W2:Y:S10]  /*7100*/  I2F.RP R5, R0 ;  /* 0x0000000000057306 */ /* 0x000eb40000209400 */
[----:B--2---:R-:W2:Y:S02]  /*7110*/  MUFU.RCP R2, R5 ;  /* 0x0000000500027308 */ /* 0x004ea40000001000 */
[----:B--2---:R-:W-:Y:S01]  /*7120*/  IADD3 R12, R2, 0xffffffe, RZ ;  /* 0x0ffffffe020c7810 */ /* 0x004fe20007ffe0ff */
[----:B------:R-:W-:Y:S07]  /*7130*/  IMAD.SHL.U32 R2, R192, 0x80, RZ ;  /* 0x00000080c0027824 */ /* 0x000fee00078e00ff */
[----:B------:R-:W2:Y:S01]  /*7140*/  F2I.FTZ.U32.TRUNC.NTZ R13, R12 ;  /* 0x0000000c000d7305 */ /* 0x000ea2000021f000 */
[C---:B------:R-:W-:Y:S02]  /*7150*/  IADD3 R10, R2.reuse, -0x80, RZ ;  /* 0xffffff80020a7810 */ /* 0x040fe40007ffe0ff */
[----:B------:R-:W-:Y:S02]  /*7160*/  IABS R8, R2 ;  /* 0x0000000200087213 */ /* 0x000fe40000000000 */
[----:B------:R-:W-:Y:S02]  /*7170*/  LOP3.LUT R2, R2, c[0x0][0x2d0], RZ, 0x3c, !PT ;  /* 0x0000b40002027a12 */ /* 0x000fe400078e3cff */
[----:B------:R-:W-:Y:S02]  /*7180*/  IABS R4, R10 ;  /* 0x0000000a00047213 */ /* 0x000fe40000000000 */
[----:B------:R-:W-:Y:S02]  /*7190*/  ISETP.GE.AND P2, PT, R2, RZ, PT ;  /* 0x000000ff0200720c */ /* 0x000fe40003f46270 */
[----:B------:R-:W-:Y:S04]  /*71a0*/  LOP3.LUT R10, R10, c[0x0][0x2d0], RZ, 0x3c, !PT ;  /* 0x0000b4000a0a7a12 */ /* 0x000fe800078e3cff */
[----:B------:R-:W-:Y:S01]  /*71b0*/  ISETP.GE.AND P0, PT, R10, RZ, PT ;  /* 0x000000ff0a00720c */ /* 0x000fe20003f06270 */
[--C-:B--2---:R-:W-:Y:S02]  /*71c0*/  IMAD.MOV R11, RZ, RZ, -R13.reuse ;  /* 0x000000ffff0b7224 */ /* 0x104fe400078e0a0d */
        /* <DEDUP_REMOVED lines=8> */
[C---:B------:R-:W-:Y:S02]  /*7250*/  IMAD R8, R0.reuse, R7, R8 ;  /* 0x0000000700087224 */ /* 0x040fe400078e0208 */
[----:B------:R-:W-:Y:S01]  /*7260*/  IMAD.MOV.U32 R5, RZ, RZ, c[0x0][0x2d0] ;  /* 0x0000b400ff057624 */ /* 0x000fe200078e00ff */
        /* <DEDUP_REMOVED lines=22> */
[----:B------:R-:W2:Y:S02]  /*73d0*/  LDG.E R2, [R14.64] ;  /* 0x0000000c0e027981 */ /* 0x000ea4000c1e1900 */
[C---:B------:R-:W-:Y:S01]  /*73e0*/  IMAD.WIDE.U32 R8, R5.reuse, c[0x0][0x198], RZ ;  /* 0x0000660005087a25 */ /* 0x040fe200078e00ff */
[----:B------:R-:W-:Y:S01]  /*73f0*/  SHF.R.S32.HI R0, RZ, 0x1f, R5 ;  /* 0x0000001fff007819 */ /* 0x000fe20000011405 */
[----:B------:R-:W2:Y:S04]  /*7400*/  LDG.E R7, [R12.64] ;  /* 0x0000000c0c077981 */ /* 0x000ea8000c1e1900 */
        /* <DEDUP_REMOVED lines=9> */
.L_x_1825:
        /* <DEDUP_REMOVED lines=24> */
.L_x_1824:
[----:B--2-4-:R-:W-:Y:S01]  /*7620*/  FMNMX.FTZ R5, R154, R119, !PT ;  /* 0x000000779a057209 */ /* 0x014fe20007810000 */
[----:B------:R-:W-:Y:S01]  /*7630*/  LDSM.16.MT88.4 R20, [R116+0x9000] ;  /* 0x009000007414783b */ /* 0x000fe20000004200 */
[----:B---3--:R-:W-:Y:S02]  /*7640*/  FMNMX.FTZ R0, R250, R117, !PT ;  /* 0x00000075fa007209 */ /* 0x008fe40007810000 */
[----:B------:R-:W-:Y:S02]  /*7650*/  FMNMX.FTZ R5, R252, R5, !PT ;  /* 0x00000005fc057209 */ /* 0x000fe40007810000 */
[----:B------:R-:W-:Y:S02]  /*7660*/  FMNMX.FTZ R0, R249, R0, !PT ;  /* 0x00000000f9007209 */ /* 0x000fe40007810000 */
[----:B------:R-:W-:Y:S01]  /*7670*/  FMNMX.FTZ R5, R248, R5, !PT ;  /* 0x00000005f8057209 */ /* 0x000fe20007810000 */
[----:B------:R-:W-:Y:S01]  /*7680*/  LDSM.16.MT88.4 R28, [R118+0xb000] ;  /* 0x00b00000761c783b */ /* 0x000fe20000004200 */
[----:B------:R-:W-:Y:S02]  /*7690*/  FMNMX.FTZ R0, R153, R0, !PT ;  /* 0x0000000099007209 */ /* 0x000fe40007810000 */
[----:B-1----:R-:W-:Y:S02]  /*76a0*/  FMNMX.FTZ R5, R6, R5, !PT ;  /* 0x0000000506057209 */ /* 0x002fe40007810000 */
        /* <DEDUP_REMOVED lines=84> */
[----:B------:R-:W-:Y:S01]  /*7bf0*/  ISETP.GT.AND P0, PT, R192, RZ, PT ;  /* 0x000000ffc000720c */ /* 0x000fe20003f04270 */
        /* <DEDUP_REMOVED lines=43> */
[----:B------:R-:W1:Y:S01]  /*7eb0*/  MUFU.EX2 R55, R55 ;  /* 0x0000003700377308 */ /* 0x000e620000000800 */
[----:B------:R-:W-:Y:S02]  /*7ec0*/  FMUL.FTZ R43, R53, R79 ;  /* 0x0000004f352b7220 */ /* 0x000fe40000410000 */
[----:B------:R-:W-:Y:S01]  /*7ed0*/  LDSM.16.MT88.4 R76, [R118+0xe400] ;  /* 0x00e40000764c783b */ /* 0x000fe20000004200 */
[----:B--2---:R-:W-:Y:S01]  /*7ee0*/  F2FP.BF16.PACK_AB R56, R123, R138 ;  /* 0x0000008a7b38723e */ /* 0x004fe200000010ff */
[C---:B------:R-:W-:Y:S02]  /*7ef0*/  FMUL.FTZ R48, R54.reuse, R68 ;  /* 0x0000004436307220 */ /* 0x040fe40000410000 */
[----:B------:R-:W-:Y:S02]  /*7f00*/  FMUL.FTZ R49, R54, R69 ;  /* 0x0000004536317220 */ /* 0x000fe40000410000 */
[C---:B------:R-:W-:Y:S01]  /*7f10*/  FMUL.FTZ R50, R53.reuse, R70 ;  /* 0x0000004635327220 */ /* 0x040fe20000410000 */
[----:B------:R-:W-:Y:S01]  /*7f20*/  MUFU.EX2 R121, R121 ;  /* 0x0000007900797308 */ /* 0x000fe20000000800 */
[----:B------:R-:W-:Y:S02]  /*7f30*/  FMUL.FTZ R51, R53, R71 ;  /* 0x0000004735337220 */ /* 0x000fe40000410000 */
[----:B------:R-:W-:Y:S01]  /*7f40*/  LDSM.16.MT88.4 R68, [R116+0xb400] ;  /* 0x00b400007444783b */ /* 0x000fe20000004200 */
[--C-:B------:R-:W-:Y:S02]  /*7f50*/  FFMA.FTZ R92, R52, c[0x0][0x23c], -R124.reuse ;  /* 0x00008f00345c7a23 */ /* 0x100fe4000001087c */
[--C-:B------:R-:W-:Y:S02]  /*7f60*/  FFMA.FTZ R93, R244, c[0x0][0x23c], -R125.reuse ;  /* 0x00008f00f45d7a23 */ /* 0x100fe4000001087d */
[--C-:B------:R-:W-:Y:S02]  /*7f70*/  FFMA.FTZ R84, R238, c[0x0][0x23c], -R125.reuse ;  /* 0x00008f00ee547a23 */ /* 0x100fe4000001087d */
[----:B------:R-:W2:Y:S01]  /*7f80*/  MUFU.EX2 R120, R120 ;  /* 0x0000007800787308 */ /* 0x000ea20000000800 */
[--C-:B------:R-:W-:Y:S02]  /*7f90*/  FFMA.FTZ R145, R206, c[0x0][0x23c], -R125.reuse ;  /* 0x00008f00ce917a23 */ /* 0x100fe4000001087d */
[--C-:B------:R-:W-:Y:S01]  /*7fa0*/  FFMA.FTZ R152, R209, c[0x0][0x23c], -R125.reuse ;  /* 0x00008f00d1987a23 */ /* 0x100fe2000001087d */
[----:B-1----:R-:W-:Y:S01]  /*7fb0*/  F2FP.BF16.PACK_AB R57, R55, R126 ;  /* 0x0000007e3739723e */ /* 0x002fe200000010ff */
[--C-:B------:R-:W-:Y:S02]  /*7fc0*/  FFMA.FTZ R147, R207, c[0x0][0x23c], -R124.reuse ;  /* 0x00008f00cf937a23 */ /* 0x100fe4000001087c */
[----:B------:R-:W-:Y:S02]  /*7fd0*/  FFMA.FTZ R154, R205, c[0x0][0x23c], -R124 ;  /* 0x00008f00cd9a7a23 */ /* 0x000fe4000001087c */
[----:B------:R-:W-:Y:S01]  /*7fe0*/  FFMA.FTZ R126, R53, R194, R126 ;  /* 0x000000c2357e7223 */ /* 0x000fe2000001007e */
[----:B------:R-:W-:Y:S01]  /*7ff0*/  MUFU.EX2 R93, R93 ;  /* 0x0000005d005d7308 */ /* 0x000fe20000000800 */
[----:B------:R-:W-:Y:S02]  /*8000*/  FFMA.FTZ R87, R242, c[0x0][0x23c], -R125 ;  /* 0x00008f00f2577a23 */ /* 0x000fe4000001087d */
[----:B------:R-:W-:Y:S02]  /*8010*/  FADD.FTZ R55, R55, R126 ;  /* 0x0000007e37377221 */ /* 0x000fe40000010000 */
[----:B------:R-:W-:Y:S02]  /*8020*/  FFMA.FTZ R128, R233, c[0x0][0x23c], -R124 ;  /* 0x00008f00e9807a23 */ /* 0x000fe4000001087c */
[----:B------:R-:W-:Y:S02]  /*8030*/  FADD.FTZ R86, R122, R55 ;  /* 0x000000377a567221 */ /* 0x000fe40000010000 */
[--C-:B------:R-:W-:Y:S01]  /*8040*/  FFMA.FTZ R130, R230, c[0x0][0x23c], -R125.reuse ;  /* 0x00008f00e6827a23 */ /* 0x100fe2000001087d */
[----:B------:R-:W-:Y:S01]  /*8050*/  MUFU.EX2 R84, R84 ;  /* 0x0000005400547308 */ /* 0x000fe20000000800 */
[----:B------:R-:W-:Y:S02]  /*8060*/  FADD.FTZ R117, R117, R86 ;  /* 0x0000005675757221 */ /* 0x000fe40000010000 */
        /* <DEDUP_REMOVED lines=31> */
[----:B------:R-:W1:Y:S01]  /*8260*/  MUFU.EX2 R96, R96 ;  /* 0x0000006000607308 */ /* 0x000e620000000800 */
        /* <DEDUP_REMOVED lines=18> */
[----:B------:R-:W-:Y:S02]  /*8390*/  FFMA.FTZ R146, R217, c[0x0][0x23c], -R124 ;  /* 0x00008f00d9927a23 */ /* 0x000fe4000001087c */
[C---:B------:R-:W-:Y:S02]  /*83a0*/  FFMA.FTZ R138, R54.reuse, R193, R138 ;  /* 0x000000c1368a7223 */ /* 0x040fe4000001008a */
[C---:B------:R-:W-:Y:S01]  /*83b0*/  FMUL.FTZ R36, R54.reuse, R80 ;  /* 0x0000005036247220 */ /* 0x040fe20000410000 */
[C---:B------:R-:W-:Y:S03]  /*83c0*/  HMMA.16816.F32.BF16 R32, R56.reuse, R38, R32 ;  /* 0x000000263820723c */ /* 0x040fe60000041820 */
[----:B------:R-:W2:Y:S01]  /*83d0*/  MUFU.EX2 R88, R88 ;  /* 0x0000005800587308 */ /* 0x000ea20000000800 */
[----:B------:R-:W-:Y:S02]  /*83e0*/  FMUL.FTZ R37, R54, R81 ;  /* 0x0000005136257220 */ /* 0x000fe40000410000 */
[--C-:B------:R-:W-:Y:S02]  /*83f0*/  FFMA.FTZ R80, R240, c[0x0][0x23c], -R125.reuse ;  /* 0x00008f00f0507a23 */ /* 0x100fe4000001087d */
[C---:B------:R-:W-:Y:S04]  /*8400*/  FMUL.FTZ R38, R53.reuse, R82 ;  /* 0x0000005235267220 */ /* 0x040fe80000410000 */
[----:B------:R-:W-:Y:S01]  /*8410*/  FMUL.FTZ R39, R53, R83 ;  /* 0x0000005335277220 */ /* 0x000fe20000410000 */
[----:B------:R-:W3:Y:S01]  /*8420*/  MUFU.EX2 R80, R80 ;  /* 0x0000005000507308 */ /* 0x000ee20000000800 */
[--C-:B------:R-:W-:Y:S02]  /*8430*/  FFMA.FTZ R82, R243, c[0x0][0x23c], -R124.reuse ;  /* 0x00008f00f3527a23 */ /* 0x100fe4000001087c */
[--C-:B------:R-:W-:Y:S02]  /*8440*/  FFMA.FTZ R83, R236, c[0x0][0x23c], -R125.reuse ;  /* 0x00008f00ec537a23 */ /* 0x100fe4000001087d */
[----:B------:R-:W-:Y:S01]  /*8450*/  FFMA.FTZ R81, R241, c[0x0][0x23c], -R124 ;  /* 0x00008f00f1517a23 */ /* 0x000fe2000001087c */
[C---:B------:R-:W-:Y:S03]  /*8460*/  HMMA.16816.F32.BF16 R36, R56.reuse, R44, R36 ;  /* 0x0000002c3824723c */ /* 0x040fe60000041824 */
[--C-:B------:R-:W-:Y:S01]  /*8470*/  FFMA.FTZ R151, R202, c[0x0][0x23c], -R125.reuse ;  /* 0x00008f00ca977a23 */ /* 0x100fe2000001087d */
[----:B------:R-:W-:Y:S01]  /*8480*/  MUFU.EX2 R82, R82 ;  /* 0x0000005200527308 */ /* 0x000fe20000000800 */
[----:B------:R-:W-:Y:S02]  /*8490*/  FFMA.FTZ R158, R203, c[0x0][0x23c], -R125 ;  /* 0x00008f00cb9e7a23 */ /* 0x000fe4000001087d */
[C---:B------:R-:W-:Y:S01]  /*84a0*/  FMUL.FTZ R44, R54.reuse, R72 ;  /* 0x00000048362c7220 */ /* 0x040fe20000410000 */
[C---:B------:R-:W-:Y:S04]  /*84b0*/  HMMA.16816.F32.BF16 R40, R56.reuse, R46, R40 ;  /* 0x0000002e3828723c */ /* 0x040fe80000041828 */
[----:B------:R-:W-:Y:S02]  /*84c0*/  FMUL.FTZ R45, R54, R73 ;  /* 0x00000049362d7220 */ /* 0x000fe40000410000 */
[----:B------:R-:W4:Y:S01]  /*84d0*/  MUFU.EX2 R81, R81 ;  /* 0x0000005100517308 */ /* 0x000f220000000800 */
[C---:B------:R-:W-:Y:S02]  /*84e0*/  FMUL.FTZ R46, R53.reuse, R74 ;  /* 0x0000004a352e7220 */ /* 0x040fe40000410000 */
[----:B------:R-:W-:Y:S02]  /*84f0*/  FMUL.FTZ R47, R53, R75 ;  /* 0x0000004b352f7220 */ /* 0x000fe40000410000 */
[----:B------:R-:W5:Y:S01]  /*8500*/  LDSM.16.MT88.4 R72, [R116+0x9400] ;  /* 0x009400007448783b */ /* 0x000f620000004200 */
[----:B------:R-:W-:Y:S02]  /*8510*/  FADD.FTZ R54, R123, R138 ;  /* 0x0000008a7b367221 */ /* 0x000fe40000010000 */
[----:B------:R-:W-:Y:S02]  /*8520*/  FFMA.FTZ R149, R201, c[0x0][0x23c], -R124 ;  /* 0x00008f00c9957a23 */ /* 0x000fe4000001087c */
[C---:B------:R-:W-:Y:S01]  /*8530*/  HMMA.16816.F32.BF16 R44, R56.reuse, R60, R44 ;  /* 0x0000003c382c723c */ /* 0x040fe2000004182c */
[----:B------:R-:W5:Y:S02]  /*8540*/  MUFU.EX2 R83, R83 ;  /* 0x0000005300537308 */ /* 0x000f640000000800 */
[----:B------:R-:W-:Y:S02]  /*8550*/  FADD.FTZ R121, R121, R54 ;  /* 0x0000003679797221 */ /* 0x000fe40000010000 */
[--C-:B------:R-:W-:Y:S02]  /*8560*/  FFMA.FTZ R156, R199, c[0x0][0x23c], -R124.reuse ;  /* 0x00008f00c79c7a23 */ /* 0x100fe4000001087c */
[----:B------:R-:W-:Y:S01]  /*8570*/  FADD.FTZ R121, R120, R121 ;  /* 0x0000007978797221 */ /* 0x000fe20000010000 */
[----:B------:R-:W-:Y:S01]  /*8580*/  HMMA.16816.F32.BF16 R48, R56, R62, R48 ;  /* 0x0000003e3830723c */ /* 0x000fe20000041830 */
[----:B------:R-:W5:Y:S02]  /*8590*/  LDSM.16.MT88.4 R60, [R118+0xb400] ;  /* 0x00b40000763c783b */ /* 0x000f640000004200 */
[----:B------:R-:W-:Y:S01]  /*85a0*/  MUFU.EX2 R152, R152 ;  /* 0x0000009800987308 */ /* 0x000fe20000000800 */
[--C-:B------:R-:W-:Y:S02]  /*85b0*/  FFMA.FTZ R153, R197, c[0x0][0x23c], -R124.reuse ;  /* 0x00008f00c5997a23 */ /* 0x100fe4000001087c */
[----:B------:R-:W-:Y:S01]  /*85c0*/  FFMA.FTZ R160, R196, c[0x0][0x23c], -R124 ;  /* 0x00008f00c4a07a23 */ /* 0x000fe2000001087c */
[----:B-1----:R-:W-:Y:S01]  /*85d0*/  F2FP.BF16.PACK_AB R56, R93, R96 ;  /* 0x000000605d38723e */ /* 0x002fe200000010ff */
[----:B------:R-:W-:Y:S01]  /*85e0*/  FADD.FTZ R96, R96, R121 ;  /* 0x0000007960607221 */ /* 0x000fe20000010000 */
[----:B--2---:R-:W-:Y:S03]  /*85f0*/  F2FP.BF16.PACK_AB R57, R85, R88 ;  /* 0x000000585539723e */ /* 0x004fe600000010ff */
[----:B---3--:R-:W-:Y:S01]  /*8600*/  F2FP.BF16.PACK_AB R58, R80, R87 ;  /* 0x00000057503a723e */ /* 0x008fe200000010ff */
[----:B------:R-:W-:Y:S01]  /*8610*/  FADD.FTZ R96, R93, R96 ;  /* 0x000000605d607221 */ /* 0x000fe20000010000 */
[----:B----4-:R-:W-:Y:S01]  /*8620*/  F2FP.BF16.PACK_AB R59, R81, R82 ;  /* 0x00000052513b723e */ /* 0x010fe200000010ff */
[----:B------:R-:W-:Y:S01]  /*8630*/  MUFU.EX2 R147, R147 ;  /* 0x0000009300937308 */ /* 0x000fe20000000800 */
[----:B------:R-:W-:Y:S01]  /*8640*/  FADD.FTZ R88, R88, R117 ;  /* 0x0000007558587221 */ /* 0x000fe20000010000 */
[----:B------:R-:W-:Y:S01]  /*8650*/  MOV R117, R0 ;  /* 0x0000000000757202 */ /* 0x000fe20000000f00 */
[----:B------:R-:W-:Y:S02]  /*8660*/  FADD.FTZ R87, R87, R96 ;  /* 0x0000006057577221 */ /* 0x000fe40000010000 */
[----:B------:R-:W-:Y:S01]  /*8670*/  FADD.FTZ R85, R85, R88 ;  /* 0x0000005855557221 */ /* 0x000fe20000010000 */
[C---:B------:R-:W-:Y:S03]  /*8680*/  HMMA.16816.F32.BF16 R4, R56.reuse, R64, R4 ;  /* 0x000000403804723c */ /* 0x040fe60000041804 */
[----:B------:R-:W-:Y:S01]  /*8690*/  FADD.FTZ R87, R80, R87 ;  /* 0x0000005750577221 */ /* 0x000fe20000010000 */
[----:B------:R-:W-:Y:S01]  /*86a0*/  MUFU.EX2 R154, R154 ;  /* 0x0000009a009a7308 */ /* 0x000fe20000000800 */
[----:B------:R-:W-:Y:S02]  /*86b0*/  FADD.FTZ R82, R82, R85 ;  /* 0x0000005552527221 */ /* 0x000fe40000010000 */
[--C-:B------:R-:W-:Y:S01]  /*86c0*/  FFMA.FTZ R198, R198, c[0x0][0x23c], -R125.reuse ;  /* 0x00008f00c6c67a23 */ /* 0x100fe2000001087d */
[C---:B------:R-:W-:Y:S01]  /*86d0*/  HMMA.16816.F32.BF16 R8, R56.reuse, R66, R8 ;  /* 0x000000423808723c */ /* 0x040fe20000041808 */
[----:B------:R-:W1:Y:S03]  /*86e0*/  LDSM.16.MT88.4 R64, [R118+0xd400] ;  /* 0x00d400007640783b */ /* 0x000e660000004200 */
[--C-:B------:R-:W-:Y:S02]  /*86f0*/  FFMA.FTZ R200, R200, c[0x0][0x23c], -R125.reuse ;  /* 0x00008f00c8c87a23 */ /* 0x100fe4000001087d */
[----:B------:R-:W-:Y:S01]  /*8700*/  MUFU.EX2 R89, R89 ;  /* 0x0000005900597308 */ /* 0x000fe20000000800 */
[--C-:B------:R-:W-:Y:S01]  /*8710*/  FFMA.FTZ R155, R204, c[0x0][0x23c], -R125.reuse ;  /* 0x00008f00cc9b7a23 */ /* 0x100fe2000001087d */
[C---:B-----5:R-:W-:Y:S04]  /*8720*/  HMMA.16816.F32.BF16 R12, R56.reuse, R72, R12 ;  /* 0x00000048380c723c */ /* 0x060fe8000004180c */
[--C-:B------:R-:W-:Y:S02]  /*8730*/  FFMA.FTZ R208, R208, c[0x0][0x23c], -R125.reuse ;  /* 0x00008f00d0d07a23 */ /* 0x100fe4000001087d */
[--C-:B------:R-:W-:Y:S02]  /*8740*/  FFMA.FTZ R210, R210, c[0x0][0x23c], -R125.reuse ;  /* 0x00008f00d2d27a23 */ /* 0x100fe4000001087d */
[C---:B------:R-:W-:Y:S01]  /*8750*/  HMMA.16816.F32.BF16 R16, R56.reuse, R74, R16 ;  /* 0x0000004a3810723c */ /* 0x040fe20000041810 */
[----:B------:R-:W2:Y:S01]  /*8760*/  LDSM.16.MT88.4 R72, [R116+0xd400] ;  /* 0x00d400007448783b */ /* 0x000ea20000004200 */
[----:B------:R-:W3:Y:S02]  /*8770*/  MUFU.EX2 R90, R90 ;  /* 0x0000005a005a7308 */ /* 0x000ee40000000800 */
[----:B------:R-:W-:Y:S02]  /*8780*/  FFMA.FTZ R125, R212, c[0x0][0x23c], -R125 ;  /* 0x00008f00d47d7a23 */ /* 0x000fe4000001087d */
[--C-:B------:R-:W-:Y:S02]  /*8790*/  FFMA.FTZ R185, R185, c[0x0][0x23c], -R124.reuse ;  /* 0x00008f00b9b97a23 */ /* 0x100fe4000001087c */
[C---:B------:R-:W-:Y:S04]  /*87a0*/  HMMA.16816.F32.BF16 R20, R56.reuse, R60, R20 ;  /* 0x0000003c3814723c */ /* 0x040fe80000041814 */
[----:B------:R-:W4:Y:S01]  /*87b0*/  MUFU.EX2 R98, R98 ;  /* 0x0000006200627308 */ /* 0x000f220000000800 */
[--C-:B------:R-:W-:Y:S02]  /*87c0*/  FFMA.FTZ R195, R195, c[0x0][0x23c], -R124.reuse ;  /* 0x00008f00c3c37a23 */ /* 0x100fe4000001087c */
[----:B------:R-:W-:Y:S01]  /*87d0*/  FFMA.FTZ R124, R3, c[0x0][0x23c], -R124 ;  /* 0x00008f00037c7a23 */ /* 0x000fe2000001087c */
[C---:B------:R-:W-:Y:S01]  /*87e0*/  HMMA.16816.F32.BF16 R24, R56.reuse, R62, R24 ;  /* 0x0000003e3818723c */ /* 0x040fe20000041818 */
[----:B------:R-:W5:Y:S03]  /*87f0*/  LDSM.16.MT88.4 R60, [R118+0x9800] ;  /* 0x00980000763c783b */ /* 0x000f660000004200 */
[----:B------:R-:W-:Y:S02]  /*8800*/  FADD.FTZ R82, R81, R82 ;  /* 0x0000005251527221 */ /* 0x000fe40000010000 */
[----:B------:R-:W-:Y:S02]  /*8810*/  MUFU.EX2 R97, R97 ;  /* 0x0000006100617308 */ /* 0x000fe40000000800 */
[C---:B------:R-:W-:Y:S08]  /*8820*/  HMMA.16816.F32.BF16 R28, R56.reuse, R68, R28 ;  /* 0x00000044381c723c */ /* 0x040ff0000004181c */
[C---:B------:R-:W-:Y:S01]  /*8830*/  HMMA.16816.F32.BF16 R32, R56.reuse, R70, R32 ;  /* 0x000000463820723c */ /* 0x040fe20000041820 */
[----:B------:R-:W3:Y:S01]  /*8840*/  LDSM.16.MT88.4 R68, [R116+0x9800] ;  /* 0x009800007444783b */ /* 0x000ee20000004200 */
[----:B------:R-:W3:Y:S06]  /*8850*/  MUFU.EX2 R128, R128 ;  /* 0x0000008000807308 */ /* 0x000eec0000000800 */
[C---:B-1----:R-:W-:Y:S04]  /*8860*/  HMMA.16816.F32.BF16 R36, R56.reuse, R64, R36 ;  /* 0x000000403824723c */ /* 0x042fe80000041824 */
[----:B------:R-:W-:Y:S04]  /*8870*/  MUFU.EX2 R130, R130 ;  /* 0x0000008200827308 */ /* 0x000fe80000000800 */
[C---:B------:R-:W-:Y:S01]  /*8880*/  HMMA.16816.F32.BF16 R40, R56.reuse, R66, R40 ;  /* 0x000000423828723c */ /* 0x040fe20000041828 */
[----:B------:R-:W1:Y:S05]  /*8890*/  LDSM.16.MT88.4 R64, [R118+0xb800] ;  /* 0x00b800007640783b */ /* 0x000e6a0000004200 */
[----:B------:R-:W1:Y:S02]  /*88a0*/  MUFU.EX2 R99, R99 ;  /* 0x0000006300637308 */ /* 0x000e640000000800 */
[C---:B--2---:R-:W-:Y:S08]  /*88b0*/  HMMA.16816.F32.BF16 R44, R56.reuse, R72, R44 ;  /* 0x00000048382c723c */ /* 0x044ff0000004182c */
[----:B------:R-:W-:Y:S01]  /*88c0*/  HMMA.16816.F32.BF16 R48, R56, R74, R48 ;  /* 0x0000004a3830723c */ /* 0x000fe20000041830 */
[----:B------:R-:W2:Y:S01]  /*88d0*/  LDSM.16.MT88.4 R72, [R116+0xb800] ;  /* 0x00b800007448783b */ /* 0x000ea20000004200 */
[----:B------:R-:W-:Y:S05]  /*88e0*/  MUFU.EX2 R127, R127 ;  /* 0x0000007f007f7308 */ /* 0x000fea0000000800 */
[----:B------:R-:W-:Y:S02]  /*88f0*/  F2FP.BF16.PACK_AB R56, R83, R84 ;  /* 0x000000545338723e */ /* 0x000fe400000010ff */
[----:B---3--:R-:W-:Y:S03]  /*8900*/  F2FP.BF16.PACK_AB R57, R90, R89 ;  /* 0x000000595a39723e */ /* 0x008fe600000010ff */
[----:B----4-:R-:W-:Y:S01]  /*8910*/  F2FP.BF16.PACK_AB R58, R98, R91 ;  /* 0x0000005b623a723e */ /* 0x010fe200000010ff */
[----:B------:R-:W3:Y:S01]  /*8920*/  MUFU.EX2 R132, R132 ;  /* 0x0000008400847308 */ /* 0x000ee20000000800 */
[----:B------:R-:W-:Y:S01]  /*8930*/  F2FP.BF16.PACK_AB R59, R128, R97 ;  /* 0x00000061803b723e */ /* 0x000fe200000010ff */
[----:B------:R-:W-:Y:S04]  /*8940*/  FADD.FTZ R89, R89, R82 ;  /* 0x0000005259597221 */ /* 0x000fe80000010000 */
[----:B------:R-:W-:Y:S02]  /*8950*/  FADD.FTZ R90, R90, R89 ;  /* 0x000000595a5a7221 */ /* 0x000fe40000010000 */
[C---:B-----5:R-:W-:Y:S02]  /*8960*/  HMMA.16816.F32.BF16 R4, R56.reuse, R60, R4 ;  /* 0x0000003c3804723c */ /* 0x060fe40000041804 */
[----:B------:R-:W-:Y:S01]  /*8970*/  MUFU.EX2 R129, R129 ;  /* 0x0000008100817308 */ /* 0x000fe20000000800 */
[----:B------:R-:W-:Y:S04]  /*8980*/  FADD.FTZ R97, R97, R90 ;  /* 0x0000005a61617221 */ /* 0x000fe80000010000 */
[----:B------:R-:W-:Y:S01]  /*8990*/  FADD.FTZ R128, R128, R97 ;  /* 0x0000006180807221 */ /* 0x000fe20000010000 */
[C---:B------:R-:W-:Y:S01]  /*89a0*/  HMMA.16816.F32.BF16 R8, R56.reuse, R62, R8 ;  /* 0x0000003e3808723c */ /* 0x040fe20000041808 */
[----:B------:R-:W4:Y:S03]  /*89b0*/  LDSM.16.MT88.4 R60, [R118+0xd800] ;  /* 0x00d80000763c783b */ /* 0x000f260000004200 */
[----:B------:R-:W5:Y:S04]  /*89c0*/  MUFU.EX2 R134, R134 ;  /* 0x0000008600867308 */ /* 0x000f680000000800 */
[C---:B------:R-:W-:Y:S06]  /*89d0*/  HMMA.16816.F32.BF16 R12, R56.reuse, R68, R12 ;  /* 0x00000044380c723c */ /* 0x040fec000004180c */
[----:B------:R-:W-:Y:S02]  /*89e0*/  MUFU.EX2 R131, R131 ;  /* 0x0000008300837308 */ /* 0x000fe40000000800 */
[C---:B------:R-:W-:Y:S01]  /*89f0*/  HMMA.16816.F32.BF16 R16, R56.reuse, R70, R16 ;  /* 0x000000463810723c */ /* 0x040fe20000041810 */
[----:B------:R-:W3:Y:S07]  /*8a00*/  LDSM.16.MT88.4 R68, [R116+0xd800] ;  /* 0x00d800007444783b */ /* 0x000eee0000004200 */
[C---:B-1----:R-:W-:Y:S01]  /*8a10*/  HMMA.16816.F32.BF16 R20, R56.reuse, R64, R20 ;  /* 0x000000403814723c */ /* 0x042fe20000041814 */
[----:B------:R-:W1:Y:S07]  /*8a20*/  MUFU.EX2 R136, R136 ;  /* 0x0000008800887308 */ /* 0x000e6e0000000800 */
[C---:B------:R-:W-:Y:S01]  /*8a30*/  HMMA.16816.F32.BF16 R24, R56.reuse, R66, R24 ;  /* 0x000000423818723c */ /* 0x040fe20000041818 */
[----:B------:R-:W1:Y:S02]  /*8a40*/  LDSM.16.MT88.4 R64, [R118+0x9c00] ;  /* 0x009c00007640783b */ /* 0x000e640000004200 */
[----:B------:R-:W-:Y:S05]  /*8a50*/  MUFU.EX2 R140, R140 ;  /* 0x0000008c008c7308 */ /* 0x000fea0000000800 */
[C---:B--2---:R-:W-:Y:S05]  /*8a60*/  HMMA.16816.F32.BF16 R28, R56.reuse, R72, R28 ;  /* 0x00000048381c723c */ /* 0x044fea000004181c */
[----:B------:R-:W-:Y:S03]  /*8a70*/  MUFU.EX2 R133, R133 ;  /* 0x0000008500857308 */ /* 0x000fe60000000800 */
[C---:B------:R-:W-:Y:S01]  /*8a80*/  HMMA.16816.F32.BF16 R32, R56.reuse, R74, R32 ;  /* 0x0000004a3820723c */ /* 0x040fe20000041820 */
[----:B------:R-:W2:Y:S06]  /*8a90*/  LDSM.16.MT88.4 R72, [R116+0x9c00] ;  /* 0x009c00007448783b */ /* 0x000eac0000004200 */
[----:B------:R-:W-:Y:S01]  /*8aa0*/  MUFU.EX2 R135, R135 ;  /* 0x0000008700877308 */ /* 0x000fe20000000800 */
[C---:B----4-:R-:W-:Y:S08]  /*8ab0*/  HMMA.16816.F32.BF16 R36, R56.reuse, R60, R36 ;  /* 0x0000003c3824723c */ /* 0x050ff00000041824 */
[C---:B------:R-:W-:Y:S01]  /*8ac0*/  HMMA.16816.F32.BF16 R40, R56.reuse, R62, R40 ;  /* 0x0000003e3828723c */ /* 0x040fe20000041828 */
[----:B------:R-:W4:Y:S01]  /*8ad0*/  LDSM.16.MT88.4 R60, [R118+0xbc00] ;  /* 0x00bc0000763c783b */ /* 0x000f220000004200 */
[----:B------:R-:W-:Y:S06]  /*8ae0*/  MUFU.EX2 R142, R142 ;  /* 0x0000008e008e7308 */ /* 0x000fec0000000800 */
[C---:B---3--:R-:W-:Y:S04]  /*8af0*/  HMMA.16816.F32.BF16 R44, R56.reuse, R68, R44 ;  /* 0x00000044382c723c */ /* 0x048fe8000004182c */
[----:B------:R-:W-:Y:S04]  /*8b00*/  MUFU.EX2 R137, R137 ;  /* 0x0000008900897308 */ /* 0x000fe80000000800 */
[----:B------:R-:W-:Y:S01]  /*8b10*/  HMMA.16816.F32.BF16 R48, R56, R70, R48 ;  /* 0x000000463830723c */ /* 0x000fe20000041830 */
[----:B------:R-:W3:Y:S05]  /*8b20*/  LDSM.16.MT88.4 R68, [R116+0xbc00] ;  /* 0x00bc00007444783b */ /* 0x000eea0000004200 */
[----:B------:R-:W-:Y:S01]  /*8b30*/  MUFU.EX2 R144, R144 ;  /* 0x0000009000907308 */ /* 0x000fe20000000800 */
[----:B------:R-:W-:Y:S02]  /*8b40*/  F2FP.BF16.PACK_AB R56, R99, R130 ;  /* 0x000000826338723e */ /* 0x000fe400000010ff */
[----:B------:R-:W-:Y:S03]  /*8b50*/  F2FP.BF16.PACK_AB R57, R132, R127 ;  /* 0x0000007f8439723e */ /* 0x000fe600000010ff */
[----:B-----5:R-:W-:Y:S01]  /*8b60*/  F2FP.BF16.PACK_AB R58, R134, R129 ;  /* 0x00000081863a723e */ /* 0x020fe200000010ff */
[----:B------:R-:W-:Y:S01]  /*8b70*/  FADD.FTZ R127, R127, R128 ;  /* 0x000000807f7f7221 */ /* 0x000fe20000010000 */
[----:B-1----:R-:W-:Y:S02]  /*8b80*/  F2FP.BF16.PACK_AB R59, R136, R131 ;  /* 0x00000083883b723e */ /* 0x002fe400000010ff */
[----:B------:R-:W-:Y:S01]  /*8b90*/  MUFU.EX2 R139, R139 ;  /* 0x0000008b008b7308 */ /* 0x000fe20000000800 */
[----:B------:R-:W-:Y:S04]  /*8ba0*/  FADD.FTZ R132, R132, R127 ;  /* 0x0000007f84847221 */ /* 0x000fe80000010000 */
[C---:B------:R-:W-:Y:S03]  /*8bb0*/  HMMA.16816.F32.BF16 R4, R56.reuse, R64, R4 ;  /* 0x000000403804723c */ /* 0x040fe60000041804 */
[----:B------:R-:W-:Y:S02]  /*8bc0*/  FADD.FTZ R131, R131, R132 ;  /* 0x0000008483837221 */ /* 0x000fe40000010000 */
[----:B------:R-:W-:Y:S02]  /*8bd0*/  MUFU.EX2 R146, R146 ;  /* 0x0000009200927308 */ /* 0x000fe40000000800 */
[----:B------:R-:W-:Y:S01]  /*8be0*/  FADD.FTZ R136, R136, R131 ;  /* 0x0000008388887221 */ /* 0x000fe20000010000 */
[C---:B------:R-:W-:Y:S01]  /*8bf0*/  HMMA.16816.F32.BF16 R8, R56.reuse, R66, R8 ;  /* 0x000000423808723c */ /* 0x040fe20000041808 */
[----:B------:R-:W1:Y:S06]  /*8c00*/  LDSM.16.MT88.4 R64, [R118+0xdc00] ;  /* 0x00dc00007640783b */ /* 0x000e6c0000004200 */
[----:B------:R-:W-:Y:S01]  /*8c10*/  MUFU.EX2 R123, R198 ;  /* 0x000000c6007b7308 */ /* 0x000fe20000000800 */
[C---:B--2---:R-:W-:Y:S08]  /*8c20*/  HMMA.16816.F32.BF16 R12, R56.reuse, R72, R12 ;  /* 0x00000048380c723c */ /* 0x044ff0000004180c */
[C---:B------:R-:W-:Y:S01]  /*8c30*/  HMMA.16816.F32.BF16 R16, R56.reuse, R74, R16 ;  /* 0x0000004a3810723c */ /* 0x040fe20000041810 */
[----:B------:R-:W2:Y:S01]  /*8c40*/  LDSM.16.MT88.4 R72, [R116+0xdc00] ;  /* 0x00dc00007448783b */ /* 0x000ea20000004200 */
[----:B------:R-:W5:Y:S06]  /*8c50*/  MUFU.EX2 R138, R200 ;  /* 0x000000c8008a7308 */ /* 0x000f6c0000000800 */
[C---:B----4-:R-:W-:Y:S04]  /*8c60*/  HMMA.16816.F32.BF16 R20, R56.reuse, R60, R20 ;  /* 0x0000003c3814723c */ /* 0x050fe80000041814 */
[----:B------:R-:W-:Y:S04]  /*8c70*/  MUFU.EX2 R149, R149 ;  /* 0x0000009500957308 */ /* 0x000fe80000000800 */
[C---:B------:R-:W-:Y:S01]  /*8c80*/  HMMA.16816.F32.BF16 R24, R56.reuse, R62, R24 ;  /* 0x0000003e3818723c */ /* 0x040fe20000041818 */
[----:B------:R-:W4:Y:S05]  /*8c90*/  LDSM.16.MT88.4 R60, [R118+0xa000] ;  /* 0x00a00000763c783b */ /* 0x000f2a0000004200 */
[----:B------:R-:W2:Y:S02]  /*8ca0*/  MUFU.EX2 R156, R156 ;  /* 0x0000009c009c7308 */ /* 0x000ea40000000800 */
[C---:B---3--:R-:W-:Y:S04]  /*8cb0*/  HMMA.16816.F32.BF16 R28, R56.reuse, R68, R28 ;  /* 0x00000044381c723c */ /* 0x048fe8000004181c */
[----:B-----5:R-:W-:Y:S04]  /*8cc0*/  F2FP.BF16.PACK_AB R52, R138, R123 ;  /* 0x0000007b8a34723e */ /* 0x020fe800000010ff */
[C---:B------:R-:W-:Y:S01]  /*8cd0*/  HMMA.16816.F32.BF16 R32, R56.reuse, R70, R32 ;  /* 0x000000463820723c */ /* 0x040fe20000041820 */
[----:B------:R-:W3:Y:S01]  /*8ce0*/  LDSM.16.MT88.4 R68, [R116+0xa000] ;  /* 0x00a000007444783b */ /* 0x000ee20000004200 */
[----:B------:R-:W-:Y:S06]  /*8cf0*/  MUFU.EX2 R151, R151 ;  /* 0x0000009700977308 */ /* 0x000fec0000000800 */
[C---:B-1----:R-:W-:Y:S04]  /*8d00*/  HMMA.16816.F32.BF16 R36, R56.reuse, R64, R36 ;  /* 0x000000403824723c */ /* 0x042fe80000041824 */
[----:B------:R-:W1:Y:S01]  /*8d10*/  MUFU.EX2 R158, R158 ;  /* 0x0000009e009e7308 */ /* 0x000e620000000800 */
[----:B--2---:R-:W-:Y:S03]  /*8d20*/  F2FP.BF16.PACK_AB R53, R156, R149 ;  /* 0x000000959c35723e */ /* 0x004fe600000010ff */
[C---:B------:R-:W-:Y:S01]  /*8d30*/  HMMA.16816.F32.BF16 R40, R56.reuse, R66, R40 ;  /* 0x000000423828723c */ /* 0x040fe20000041828 */
[----:B------:R-:W2:Y:S05]  /*8d40*/  LDSM.16.MT88.4 R64, [R118+0xc000] ;  /* 0x00c000007640783b */ /* 0x000eaa0000004200 */
[----:B------:R-:W-:Y:S02]  /*8d50*/  MUFU.EX2 R153, R153 ;  /* 0x0000009900997308 */ /* 0x000fe40000000800 */
[C---:B------:R-:W-:Y:S08]  /*8d60*/  HMMA.16816.F32.BF16 R44, R56.reuse, R72, R44 ;  /* 0x00000048382c723c */ /* 0x040ff0000004182c */
[----:B------:R-:W-:Y:S01]  /*8d70*/  HMMA.16816.F32.BF16 R48, R56, R74, R48 ;  /* 0x0000004a3830723c */ /* 0x000fe20000041830 */
[----:B------:R-:W5:Y:S01]  /*8d80*/  LDSM.16.MT88.4 R72, [R116+0xc000] ;  /* 0x00c000007448783b */ /* 0x000f620000004200 */
[----:B------:R-:W2:Y:S02]  /*8d90*/  MUFU.EX2 R160, R160 ;  /* 0x000000a000a07308 */ /* 0x000ea40000000800 */
[----:B-1----:R-:W-:Y:S03]  /*8da0*/  F2FP.BF16.PACK_AB R54, R158, R151 ;  /* 0x000000979e36723e */ /* 0x002fe600000010ff */
[----:B------:R-:W-:Y:S02]  /*8db0*/  F2FP.BF16.PACK_AB R56, R133, R140 ;  /* 0x0000008c8538723e */ /* 0x000fe400000010ff */
[----:B------:R-:W-:Y:S03]  /*8dc0*/  F2FP.BF16.PACK_AB R57, R142, R135 ;  /* 0x000000878e39723e */ /* 0x000fe600000010ff */
[----:B------:R-:W-:Y:S01]  /*8dd0*/  F2FP.BF16.PACK_AB R58, R144, R137 ;  /* 0x00000089903a723e */ /* 0x000fe200000010ff */
[----:B------:R-:W-:Y:S01]  /*8de0*/  MUFU.EX2 R155, R155 ;  /* 0x0000009b009b7308 */ /* 0x000fe20000000800 */
[----:B------:R-:W-:Y:S01]  /*8df0*/  F2FP.BF16.PACK_AB R59, R146, R139 ;  /* 0x0000008b923b723e */ /* 0x000fe200000010ff */
[----:B------:R-:W-:Y:S04]  /*8e00*/  FADD.FTZ R135, R135, R136 ;  /* 0x0000008887877221 */ /* 0x000fe80000010000 */
[----:B------:R-:W-:Y:S02]  /*8e10*/  FADD.FTZ R142, R142, R135 ;  /* 0x000000878e8e7221 */ /* 0x000fe40000010000 */
[C---:B----4-:R-:W-:Y:S02]  /*8e20*/  HMMA.16816.F32.BF16 R4, R56.reuse, R60, R4 ;  /* 0x0000003c3804723c */ /* 0x050fe40000041804 */
[----:B------:R-:W1:Y:S01]  /*8e30*/  MUFU.EX2 R122, R208 ;  /* 0x000000d0007a7308 */ /* 0x000e620000000800 */
[----:B------:R-:W-:Y:S01]  /*8e40*/  FADD.FTZ R139, R139, R142 ;  /* 0x0000008e8b8b7221 */ /* 0x000fe20000010000 */
[----:B--2---:R-:W-:Y:S03]  /*8e50*/  F2FP.BF16.PACK_AB R55, R160, R153 ;  /* 0x00000099a037723e */ /* 0x004fe600000010ff */
[----:B------:R-:W-:Y:S01]  /*8e60*/  FADD.FTZ R146, R146, R139 ;  /* 0x0000008b92927221 */ /* 0x000fe20000010000 */
[C---:B------:R-:W-:Y:S01]  /*8e70*/  HMMA.16816.F32.BF16 R8, R56.reuse, R62, R8 ;  /* 0x0000003e3808723c */ /* 0x040fe20000041808 */
[----:B------:R-:W2:Y:S03]  /*8e80*/  LDSM.16.MT88.4 R60, [R118+0xe000] ;  /* 0x00e00000763c783b */ /* 0x000ea60000004200 */
[----:B------:R-:W-:Y:S04]  /*8e90*/  MUFU.EX2 R3, R185 ;  /* 0x000000b900037308 */ /* 0x000fe80000000800 */
[C---:B---3--:R-:W-:Y:S06]  /*8ea0*/  HMMA.16816.F32.BF16 R12, R56.reuse, R68, R12 ;  /* 0x00000044380c723c */ /* 0x048fec000004180c */
[----:B------:R-:W-:Y:S02]  /*8eb0*/  MUFU.EX2 R210, R210 ;  /* 0x000000d200d27308 */ /* 0x000fe40000000800 */
[C---:B------:R-:W-:Y:S01]  /*8ec0*/  HMMA.16816.F32.BF16 R16, R56.reuse, R70, R16 ;  /* 0x000000463810723c */ /* 0x040fe20000041810 */
[----:B------:R-:W3:Y:S07]  /*8ed0*/  LDSM.16.MT88.4 R68, [R116+0xe000] ;  /* 0x00e000007444783b */ /* 0x000eee0000004200 */
[C---:B------:R-:W-:Y:S01]  /*8ee0*/  HMMA.16816.F32.BF16 R20, R56.reuse, R64, R20 ;  /* 0x000000403814723c */ /* 0x040fe20000041814 */
[----:B------:R-:W4:Y:S07]  /*8ef0*/  MUFU.EX2 R125, R125 ;  /* 0x0000007d007d7308 */ /* 0x000f2e0000000800 */
[C---:B------:R-:W-:Y:S01]  /*8f00*/  HMMA.16816.F32.BF16 R24, R56.reuse, R66, R24 ;  /* 0x000000423818723c */ /* 0x040fe20000041818 */
[----:B------:R-:W-:Y:S02]  /*8f10*/  LDSM.16.MT88.4 R64, [R116+0xa400] ;  /* 0x00a400007440783b */ /* 0x000fe40000004200 */
[----:B------:R-:W-:Y:S05]  /*8f20*/  MUFU.EX2 R124, R124 ;  /* 0x0000007c007c7308 */ /* 0x000fea0000000800 */
[C---:B-----5:R-:W-:Y:S08]  /*8f30*/  HMMA.16816.F32.BF16 R28, R56.reuse, R72, R28 ;  /* 0x00000048381c723c */ /* 0x060ff0000004181c */
        /* <DEDUP_REMOVED lines=14> */
[----:B------:R-:W-:Y:S01]  /*9020*/  FADD.FTZ R147, R147, R150 ;  /* 0x0000009693937221 */ /* 0x000fe20000010000 */
[C---:B--2---:R-:W-:Y:S03]  /*9030*/  HMMA.16816.F32.BF16 R4, R56.reuse, R60, R4 ;  /* 0x0000003c3804723c */ /* 0x044fe60000041804 */
[----:B------:R-:W-:Y:S04]  /*9040*/  FADD.FTZ R154, R154, R147 ;  /* 0x000000939a9a7221 */ /* 0x000fe80000010000 */
[----:B------:R-:W-:Y:S01]  /*9050*/  FADD.FTZ R149, R149, R154 ;  /* 0x0000009a95957221 */ /* 0x000fe20000010000 */
[C---:B------:R-:W-:Y:S01]  /*9060*/  HMMA.16816.F32.BF16 R8, R56.reuse, R62, R8 ;  /* 0x0000003e3808723c */ /* 0x040fe20000041808 */
[----:B------:R-:W2:Y:S03]  /*9070*/  LDSM.16.MT88.4 R60, [R116+0xe400] ;  /* 0x00e40000743c783b */ /* 0x000ea60000004200 */
[----:B------:R-:W-:Y:S04]  /*9080*/  FADD.FTZ R156, R156, R149 ;  /* 0x000000959c9c7221 */ /* 0x000fe80000010000 */
[C---:B------:R-:W-:Y:S04]  /*9090*/  HMMA.16816.F32.BF16 R12, R56.reuse, R64, R12 ;  /* 0x00000040380c723c */ /* 0x040fe8000004180c */
[----:B------:R-:W-:Y:S04]  /*90a0*/  FADD.FTZ R153, R153, R156 ;  /* 0x0000009c99997221 */ /* 0x000fe80000010000 */
[C---:B------:R-:W-:Y:S01]  /*90b0*/  HMMA.16816.F32.BF16 R16, R56.reuse, R66, R16 ;  /* 0x000000423810723c */ /* 0x040fe20000041810 */
[----:B------:R-:W5:Y:S03]  /*90c0*/  LDSM.16.MT88.4 R64, [R118+0xa800] ;  /* 0x00a800007640783b */ /* 0x000f660000004200 */
[----:B------:R-:W-:Y:S04]  /*90d0*/  FADD.FTZ R160, R160, R153 ;  /* 0x00000099a0a07221 */ /* 0x000fe80000010000 */
[C---:B---3--:R-:W-:Y:S08]  /*90e0*/  HMMA.16816.F32.BF16 R20, R56.reuse, R68, R20 ;  /* 0x000000443814723c */ /* 0x048ff00000041814 */
[C---:B------:R-:W-:Y:S01]  /*90f0*/  HMMA.16816.F32.BF16 R24, R56.reuse, R70, R24 ;  /* 0x000000463818723c */ /* 0x040fe20000041818 */
[----:B------:R-:W3:Y:S07]  /*9100*/  LDSM.16.MT88.4 R68, [R116+0xa800] ;  /* 0x00a800007444783b */ /* 0x000eee0000004200 */
[C---:B------:R-:W-:Y:S08]  /*9110*/  HMMA.16816.F32.BF16 R28, R56.reuse, R72, R28 ;  /* 0x00000048381c723c */ /* 0x040ff0000004181c */
[C---:B------:R-:W-:Y:S01]  /*9120*/  HMMA.16816.F32.BF16 R32, R56.reuse, R74, R32 ;  /* 0x0000004a3820723c */ /* 0x040fe20000041820 */
[----:B------:R-:W1:Y:S07]  /*9130*/  LDSM.16.MT88.4 R72, [R118+0xc800] ;  /* 0x00c800007648783b */ /* 0x000e6e0000004200 */
[C---:B------:R-:W-:Y:S08]  /*9140*/  HMMA.16816.F32.BF16 R36, R56.reuse, R76, R36 ;  /* 0x0000004c3824723c */ /* 0x040ff00000041824 */
[C---:B------:R-:W-:Y:S01]  /*9150*/  HMMA.16816.F32.BF16 R40, R56.reuse, R78, R40 ;  /* 0x0000004e3828723c */ /* 0x040fe20000041828 */
[----:B------:R-:W1:Y:S07]  /*9160*/  LDSM.16.MT88.4 R76, [R116+0xc800] ;  /* 0x00c80000744c783b */ /* 0x000e6e0000004200 */
[C---:B--2---:R-:W-:Y:S08]  /*9170*/  HMMA.16816.F32.BF16 R44, R56.reuse, R60, R44 ;  /* 0x0000003c382c723c */ /* 0x044ff0000004182c */
[----:B------:R-:W-:Y:S01]  /*9180*/  HMMA.16816.F32.BF16 R48, R56, R62, R48 ;  /* 0x0000003e3830723c */ /* 0x000fe20000041830 */
[----:B------:R-:W2:Y:S07]  /*9190*/  LDSM.16.MT88.4 R56, [R118+0xe800] ;  /* 0x00e800007638783b */ /* 0x000eae0000004200 */
[C---:B-----5:R-:W-:Y:S01]  /*91a0*/  HMMA.16816.F32.BF16 R4, R52.reuse, R64, R4 ;  /* 0x000000403404723c */ /* 0x060fe20000041804 */
[----:B------:R-:W5:Y:S01]  /*91b0*/  LDSM.16.MT88.4 R60, [R116+0xe800] ;  /* 0x00e80000743c783b */ /* 0x000f620000004200 */
[----:B------:R4:W-:Y:S06]  /*91c0*/  MUFU.EX2 R65, R92 ;  /* 0x0000005c00417308 */ /* 0x0009ec0000000800 */
[C---:B------:R-:W-:Y:S04]  /*91d0*/  HMMA.16816.F32.BF16 R8, R52.reuse, R66, R8 ;  /* 0x000000423408723c */ /* 0x040fe80000041808 */
[----:B------:R-:W2:Y:S04]  /*91e0*/  MUFU.EX2 R64, R195 ;  /* 0x000000c300407308 */ /* 0x000ea80000000800 */
[C---:B---3--:R-:W-:Y:S07]  /*91f0*/  HMMA.16816.F32.BF16 R12, R52.reuse, R68, R12 ;  /* 0x00000044340c723c */ /* 0x048fee000004180c */
[----:B-1----:R-:W-:Y:S01]  /*9200*/  F2FP.BF16.PACK_AB R68, R122, R155 ;  /* 0x0000009b7a44723e */ /* 0x002fe200000010ff */
[C---:B------:R-:W-:Y:S01]  /*9210*/  HMMA.16816.F32.BF16 R16, R52.reuse, R70, R16 ;  /* 0x000000463410723c */ /* 0x040fe20000041810 */
[----:B----4-:R-:W1:Y:S06]  /*9220*/  LDSM.16.MT88.4 R92, [R118+0xcc00] ;  /* 0x00cc0000765c783b */ /* 0x010e6c0000004200 */
[----:B------:R-:W-:Y:S01]  /*9230*/  F2FP.BF16.PACK_AB R70, R125, R210 ;  /* 0x000000d27d46723e */ /* 0x000fe200000010ff */
[C---:B------:R-:W-:Y:S04]  /*9240*/  HMMA.16816.F32.BF16 R20, R52.reuse, R72, R20 ;  /* 0x000000483414723c */ /* 0x040fe80000041814 */
[----:B--2---:R-:W-:Y:S01]  /*9250*/  F2FP.BF16.PACK_AB R69, R64, R3 ;  /* 0x000000034045723e */ /* 0x004fe200000010ff */
[----:B------:R-:W-:Y:S01]  /*9260*/  FADD.FTZ R3, R3, R160 ;  /* 0x000000a003037221 */ /* 0x000fe20000010000 */
[----:B------:R-:W-:Y:S02]  /*9270*/  F2FP.BF16.PACK_AB R71, R124, R65 ;  /* 0x000000417c47723e */ /* 0x000fe400000010ff */
[C---:B------:R-:W-:Y:S04]  /*9280*/  HMMA.16816.F32.BF16 R24, R52.reuse, R74, R24 ;  /* 0x0000004a3418723c */ /* 0x040fe80000041818 */
[----:B------:R-:W-:Y:S01]  /*9290*/  FADD.FTZ R64, R64, R3 ;  /* 0x0000000340407221 */ /* 0x000fe20000010000 */
[----:B------:R-:W-:Y:S03]  /*92a0*/  IADD3 R3, R192, -0x1, RZ ;  /* 0xffffffffc0037810 */ /* 0x000fe60007ffe0ff */
[C---:B------:R-:W-:Y:S04]  /*92b0*/  HMMA.16816.F32.BF16 R28, R52.reuse, R76, R28 ;  /* 0x0000004c341c723c */ /* 0x040fe8000004181c */
[----:B------:R-:W-:Y:S01]  /*92c0*/  FADD.FTZ R65, R65, R64 ;  /* 0x0000004041417221 */ /* 0x000fe20000010000 */
[----:B------:R-:W-:Y:S03]  /*92d0*/  MOV R192, R3 ;  /* 0x0000000300c07202 */ /* 0x000fe60000000f00 */
[C---:B------:R-:W-:Y:S01]  /*92e0*/  HMMA.16816.F32.BF16 R32, R52.reuse, R78, R32 ;  /* 0x0000004e3420723c */ /* 0x040fe20000041820 */
[----:B------:R-:W-:Y:S03]  /*92f0*/  LDSM.16.MT88.4 R76, [R118+0xec00] ;  /* 0x00ec0000764c783b */ /* 0x000fe60000004200 */
[----:B------:R-:W-:Y:S04]  /*9300*/  FADD.FTZ R194, R124, R65 ;  /* 0x000000417cc27221 */ /* 0x000fe80000010000 */
[C---:B------:R-:W-:Y:S08]  /*9310*/  HMMA.16816.F32.BF16 R36, R52.reuse, R56, R36 ;  /* 0x000000383424723c */ /* 0x040ff00000041824 */
[C---:B------:R-:W-:Y:S08]  /*9320*/  HMMA.16816.F32.BF16 R40, R52.reuse, R58, R40 ;  /* 0x0000003a3428723c */ /* 0x040ff00000041828 */
[C---:B-----5:R-:W-:Y:S08]  /*9330*/  HMMA.16816.F32.BF16 R44, R52.reuse, R60, R44 ;  /* 0x0000003c342c723c */ /* 0x060ff0000004182c */
[----:B------:R-:W-:Y:S08]  /*9340*/  HMMA.16816.F32.BF16 R48, R52, R62, R48 ;  /* 0x0000003e3430723c */ /* 0x000ff00000041830 */
[C---:B------:R-:W-:Y:S07]  /*9350*/  HMMA.16816.F32.BF16 R112, R68.reuse, R108, R4 ;  /* 0x0000006c4470723c */ /* 0x040fee0000041804 */
[----:B------:R-:W-:Y:S01]  /*9360*/  FADD.FTZ R4, R84, R87 ;  /* 0x0000005754047221 */ /* 0x000fe20000010000 */
[C---:B------:R-:W-:Y:S01]  /*9370*/  HMMA.16816.F32.BF16 R108, R68.reuse, R110, R8 ;  /* 0x0000006e446c723c */ /* 0x040fe20000041808 */
[----:B------:R-:W2:Y:S03]  /*9380*/  LDSM.16.MT88.4 R84, [R116+0xcc00] ;  /* 0x00cc00007454783b */ /* 0x000ea60000004200 */
[----:B------:R-:W-:Y:S04]  /*9390*/  FADD.FTZ R4, R83, R4 ;  /* 0x0000000453047221 */ /* 0x000fe80000010000 */
[C---:B------:R-:W-:Y:S04]  /*93a0*/  HMMA.16816.F32.BF16 R104, R68.reuse, R100, R12 ;  /* 0x000000644468723c */ /* 0x040fe8000004180c */
[----:B------:R-:W-:Y:S02]  /*93b0*/  FADD.FTZ R91, R91, R4 ;  /* 0x000000045b5b7221 */ /* 0x000fe40000010000 */
[----:B------:R-:W3:Y:S02]  /*93c0*/  LDSM.16.MT88.4 R4, [R116+0xec00] ;  /* 0x00ec00007404783b */ /* 0x000ee40000004200 */
[C---:B------:R-:W-:Y:S04]  /*93d0*/  HMMA.16816.F32.BF16 R100, R68.reuse, R102, R16 ;  /* 0x000000664464723c */ /* 0x040fe80000041810 */
[----:B------:R-:W-:Y:S04]  /*93e0*/  FADD.FTZ R91, R98, R91 ;  /* 0x0000005b625b7221 */ /* 0x000fe80000010000 */
[----:B------:R-:W-:Y:S04]  /*93f0*/  FADD.FTZ R130, R130, R91 ;  /* 0x0000005b82827221 */ /* 0x000fe80000010000 */
[----:B------:R-:W-:Y:S02]  /*9400*/  FADD.FTZ R130, R99, R130 ;  /* 0x0000008263827221 */ /* 0x000fe40000010000 */
[C---:B-1----:R-:W-:Y:S03]  /*9410*/  HMMA.16816.F32.BF16 R96, R68.reuse, R92, R20 ;  /* 0x0000005c4460723c */ /* 0x042fe60000041814 */
[----:B------:R-:W-:Y:S04]  /*9420*/  FADD.FTZ R129, R129, R130 ;  /* 0x0000008281817221 */ /* 0x000fe80000010000 */
[----:B------:R-:W-:Y:S01]  /*9430*/  FADD.FTZ R129, R134, R129 ;  /* 0x0000008186817221 */ /* 0x000fe20000010000 */
[C---:B------:R-:W-:Y:S04]  /*9440*/  HMMA.16816.F32.BF16 R92, R68.reuse, R94, R24 ;  /* 0x0000005e445c723c */ /* 0x040fe80000041818 */
[----:B------:R-:W-:Y:S04]  /*9450*/  FADD.FTZ R140, R140, R129 ;  /* 0x000000818c8c7221 */ /* 0x000fe80000010000 */
[C---:B--2---:R-:W-:Y:S04]  /*9460*/  HMMA.16816.F32.BF16 R88, R68.reuse, R84, R28 ;  /* 0x000000544458723c */ /* 0x044fe8000004181c */
[----:B------:R-:W-:Y:S04]  /*9470*/  FADD.FTZ R140, R133, R140 ;  /* 0x0000008c858c7221 */ /* 0x000fe80000010000 */
[C---:B------:R-:W-:Y:S04]  /*9480*/  HMMA.16816.F32.BF16 R84, R68.reuse, R86, R32 ;  /* 0x000000564454723c */ /* 0x040fe80000041820 */
[----:B------:R-:W-:Y:S04]  /*9490*/  FADD.FTZ R137, R137, R140 ;  /* 0x0000008c89897221 */ /* 0x000fe80000010000 */
[C---:B------:R-:W-:Y:S04]  /*94a0*/  HMMA.16816.F32.BF16 R80, R68.reuse, R76, R36 ;  /* 0x0000004c4450723c */ /* 0x040fe80000041824 */
[----:B------:R-:W-:Y:S04]  /*94b0*/  FADD.FTZ R144, R144, R137 ;  /* 0x0000008990907221 */ /* 0x000fe80000010000 */
[C---:B------:R-:W-:Y:S04]  /*94c0*/  HMMA.16816.F32.BF16 R76, R68.reuse, R78, R40 ;  /* 0x0000004e444c723c */ /* 0x040fe80000041828 */
[----:B------:R-:W-:Y:S04]  /*94d0*/  FADD.FTZ R141, R141, R144 ;  /* 0x000000908d8d7221 */ /* 0x000fe80000010000 */
[----:B------:R-:W-:Y:S01]  /*94e0*/  FADD.FTZ R148, R148, R141 ;  /* 0x0000008d94947221 */ /* 0x000fe20000010000 */
[C---:B---3--:R-:W-:Y:S03]  /*94f0*/  HMMA.16816.F32.BF16 R72, R68.reuse, R4, R44 ;  /* 0x000000044448723c */ /* 0x048fe6000004182c */
        /* <DEDUP_REMOVED lines=12> */
.L_x_1822:
        /* <DEDUP_REMOVED lines=184> */
.L_x_1828:
[----:B------:R-:W-:Y:S05]  /*a140*/  BSYNC B0 ;  /* 0x0000000000007941 */ /* 0x000fea0003800000 */
.L_x_1827:
        /* <DEDUP_REMOVED lines=36> */
.L_x_1829:
        /* <DEDUP_REMOVED lines=15> */
.L_x_6327:


//--------------------- .text._ZN5flash24flash_fwd_splitkv_kernelI23Flash_fwd_kernel_traitsILi96ELi64ELi128ELi4ELb0ELb0EN7cutlass10bfloat16_tE19Flash_kernel_traitsILi96ELi64ELi128ELi4ES3_EELb1ELb0ELb0ELb1ELb1ELb0ELb1ELb0EEEvNS_16Flash_fwd_paramsE --------------------------
	.section	.text._ZN5flash24flash_fwd_splitkv_kernelI23Flash_fwd_kernel_traitsILi96ELi64ELi128ELi4ELb0ELb0EN7cutlass10bfloat16_tE19Flash_kernel_traitsILi96ELi64ELi128ELi4ES3_EELb1ELb0ELb0ELb1ELb1ELb0ELb1ELb0EEEvNS_16Flash_fwd_paramsE,"ax",@progbits
	.sectioninfo	@"SHI_REGISTERS=188"
	.align	128
        .global         _ZN5flash24flash_fwd_splitkv_kernelI23Flash_fwd_kernel_traitsILi96ELi64ELi128ELi4ELb0ELb0EN7cutlass10bfloat16_tE19Flash_kernel_traitsILi96ELi64ELi128ELi4ES3_EELb1ELb0ELb0ELb1ELb1ELb0ELb1ELb0EEEvNS_16Flash_fwd_paramsE
        .type           _ZN5flash24flash_fwd_splitkv_kernelI23Flash_fwd_kernel_traitsILi96ELi64ELi128ELi4ELb0ELb0EN7cutlass10bfloat16_tE19Flash_kernel_traitsILi96ELi64ELi128ELi4ES3_EELb1ELb0ELb0ELb1ELb1ELb0ELb1ELb0EEEvNS_16Flash_fwd_paramsE,@function
        .size           _ZN5flash24flash_fwd_splitkv_kernelI23Flash_fwd_kernel_traitsILi96ELi64ELi128ELi4ELb0ELb0EN7cutlass10bfloat16_tE19Flash_kernel_traitsILi96ELi64ELi128ELi4ES3_EELb1ELb0ELb0ELb1ELb1ELb0ELb1ELb0EEEvNS_16Flash_fwd_paramsE,(.L_x_6328 - _ZN5flash24flash_fwd_splitkv_kernelI23Flash_fwd_kernel_traitsILi96ELi64ELi128ELi4ELb0ELb0EN7cutlass10bfloat16_tE19Flash_kernel_traitsILi96ELi64ELi128ELi4ES3_EELb1ELb0ELb0ELb1ELb1ELb0ELb1ELb0EEEvNS_16Flash_fwd_paramsE)
        .other          _ZN5flash24flash_fwd_splitkv_kernelI23Flash_fwd_kernel_traitsILi96ELi64ELi128ELi4ELb0ELb0EN7cutlass10bfloat16_tE19Flash_kernel_traitsILi96ELi64ELi128ELi4ES3_EELb1ELb0ELb0ELb1ELb1ELb0ELb1ELb0EEEvNS_16Flash_fwd_paramsE,@"STO_CUDA_ENTRY STV_DEFAULT"
_ZN5flash24flash_fwd_splitkv_kernelI23Flash_fwd_kernel_traitsILi96ELi64ELi128ELi4ELb0ELb0EN7cutlass10bfloat16_tE19Flash_kernel_traitsILi96ELi64ELi128ELi4ES3_EELb1ELb0ELb0ELb1ELb1ELb0ELb1ELb0EEEvNS_16Flash_fwd_paramsE:
.text._ZN5flash24flash_fwd_splitkv_kernelI23Flash_fwd_kernel_traitsILi96ELi64ELi128ELi4ELb0ELb0EN7cutlass10bfloat16_tE19Flash_kernel_traitsILi96ELi64ELi128ELi4ES3_EELb1ELb0ELb0ELb1ELb1ELb0ELb1ELb0EEEvNS_16Flash_fwd_paramsE:
[----:B------:R-:W-:Y:S02]  /*0000*/  MOV R1, c[0x0][0x28] ;  /* 0x00000a0000017a02 */ /* 0x000fe40000000f00 */
[----:B------:R-:W1:Y:S01]  /*0010*/  I2F.U32.RP R2, c[0x0][0x1c0] ;  /* 0x0000700000027b06 */ /* 0x000e620000209000 */
[----:B------:R-:W2:Y:S01]  /*0020*/  S2R R3, SR_CTAID.Z ;  /* 0x0000000000037919 */ /* 0x000ea20000002700 */
[----:B------:R-:W-:Y:S01]  /*0030*/  IMAD.MOV.U32 R4, RZ, RZ, RZ ;  /* 0x000000ffff047224 */ /* 0x000fe200078e00ff */
[----:B------:R-:W-:Y:S01]  /*0040*/  ISETP.NE.U32.AND P1, PT, RZ, c[0x0][0x250], PT ;  /* 0x00009400ff007a0c */ /* 0x000fe20003f25070 */
[----:B------:R-:W-:Y:S01]  /*0050*/  IMAD.MOV.U32 R17, RZ, RZ, RZ ;  /* 0x000000ffff117224 */ /* 0x000fe200078e00ff */
[----:B------:R-:W-:Y:S01]  /*0060*/  ISETP.NE.U32.AND P0, PT, RZ, c[0x0][0x258], PT ;  /* 0x00009600ff007a0c */ /* 0x000fe20003f05070 */
[----:B------:R-:W-:Y:S01]  /*0070*/  ULDC.64 UR10, c[0x0][0x118] ;  /* 0x00004600000a7ab9 */ /* 0x000fe20000000a00 */
[----:B------:R-:W-:Y:S02]  /*0080*/  ISETP.NE.U32.AND P2, PT, RZ, c[0x0][0x1c0], PT ;  /* 0x00007000ff007a0c */ /* 0x000fe40003f45070 */
[----:B------:R-:W-:Y:S02]  /*0090*/  ISETP.NE.AND.EX P1, PT, RZ, c[0x0][0x254], PT, P1 ;  /* 0x00009500ff007a0c */ /* 0x000fe40003f25310 */
[----:B------:R-:W-:Y:S01]  /*00a0*/  ISETP.NE.AND.EX P0, PT, RZ, c[0x0][0x25c], PT, P0 ;  /* 0x00009700ff007a0c */ /* 0x000fe20003f05300 */
[----:B-1----:R-:W1:Y:S02]  /*00b0*/  MUFU.RCP R5, R2 ;  /* 0x0000000200057308 */ /* 0x002e640000001000 */
[----:B-1----:R-:W-:-:S08]  /*00c0*/  IADD3 R5, R5, 0xffffffe, RZ ;  /* 0x0ffffffe05057810 */ /* 0x002fd00007ffe0ff */
[----:B------:R-:W-:Y:S01]  /*00d0*/  @P1 IMAD.MOV.U32 R2, RZ, RZ, 0x4 ;  /* 0x00000004ff021424 */ /* 0x000fe200078e00ff */
        /* <DEDUP_REMOVED lines=10> */
[----:B------:R-:W-:Y:S01]  /*0180*/  ISETP.GE.U32.AND P3, PT, R0, c[0x0][0x1c0], PT ;  /* 0x0000700000007a0c */ /* 0x000fe20003f66070 */
[----:B------:R-:W-:-:S12]  /*0190*/  @P0 IMAD.MOV.U32 R0, RZ, RZ, 0x4 ;  /* 0x00000004ff000424 */ /* 0x000fd800078e00ff */
[----:B------:R-:W-:Y:S02]  /*01a0*/  @P3 IADD3 R167, R167, 0x1, RZ ;  /* 0x00000001a7a73810 */ /* 0x000fe40007ffe0ff */
[----:B------:R-:W-:-:S05]  /*01b0*/  @!P2 LOP3.LUT R167, RZ, c[0x0][0x1c0], RZ, 0x33, !PT ;  /* 0x00007000ffa7aa12 */ /* 0x000fca00078e33ff */
[----:B------:R-:W-:-:S04]  /*01c0*/  @P1 IMAD.WIDE R4, R167, R2, c[0x0][0x250] ;  /* 0x00009400a7041625 */ /* 0x000fc800078e0202 */
[----:B------:R-:W-:Y:S01]  /*01d0*/  @P0 IMAD.WIDE R6, R167, R0, c[0x0][0x258] ;  /* 0x00009600a7060625 */ /* 0x000fe200078e0200 */
[----:B------:R-:W2:Y:S04]  /*01e0*/  @P1 LDG.E R17, [R4.64] ;  /* 0x0000000a04111981 */ /* 0x000ea8000c1e1900 */
[----:B------:R-:W2:Y:S01]  /*01f0*/  @P0 LDG.E R2, [R6.64] ;  /* 0x0000000a06020981 */ /* 0x000ea2000c1e1900 */
[----:B------:R-:W-:Y:S01]  /*0200*/  @!P0 ISETP.NE.U32.AND P2, PT, RZ, c[0x0][0x268], PT ;  /* 0x00009a00ff008a0c */ /* 0x000fe20003f45070 */
[----:B------:R-:W-:Y:S02]  /*0210*/  IMAD.MOV R12, RZ, RZ, -R167 ;  /* 0x000000ffff0c7224 */ /* 0x000fe400078e0aa7 */
[----:B------:R-:W1:Y:S01]  /*0220*/  S2R R29, SR_CTAID.X ;  /* 0x00000000001d7919 */ /* 0x000e620000002500 */
[----:B------:R-:W-:Y:S01]  /*0230*/  @!P0 ISETP.NE.AND.EX P2, PT, RZ, c[0x0][0x26c], PT, P2 ;  /* 0x00009b00ff008a0c */ /* 0x000fe20003f45320 */
[----:B------:R-:W-:-:S03]  /*0240*/  IMAD R12, R12, c[0x0][0x1c0], R3 ;  /* 0x000070000c0c7a24 */ /* 0x000fc600078e0203 */
[----:B------:R-:W-:Y:S01]  /*0250*/  @!P0 SEL R0, RZ, c[0x0][0x21c], !P2 ;  /* 0x00008700ff008a07 */ /* 0x000fe20005000000 */
[----:B-1----:R-:W-:-:S05]  /*0260*/  IMAD.SHL.U32 R129, R29, 0x40, RZ ;  /* 0x000000401d817824 */ /* 0x002fca00078e00ff */
[----:B------:R-:W-:Y:S01]  /*0270*/  ISETP.GE.AND P1, PT, R129, c[0x0][0x214], PT ;  /* 0x0000850081007a0c */ /* 0x000fe20003f26270 */
[--C-:B--2---:R-:W-:Y:S01]  /*0280*/  @P0 IMAD.IADD R125, R2, 0x1, -R17.reuse ;  /* 0x00000001027d0824 */ /* 0x104fe200078e0a11 */
[----:B------:R-:W-:-:S11]  /*0290*/  @!P0 IADD3 R125, R0, c[0x0][0x218], -R17 ;  /* 0x00008600007d8a10 */ /* 0x000fd60007ffe811 */
[----:B------:R-:W-:Y:S05]  /*02a0*/  @P1 EXIT ;  /* 0x000000000000194d */ /* 0x000fea0003800000 */
[----:B------:R-:W-:Y:S01]  /*02b0*/  IABS R3, c[0x0][0x10] ;  /* 0x0000040000037a13 */ /* 0x000fe20000000000 */
[----:B------:R-:W-:Y:S01]  /*02c0*/  IMAD.MOV.U32 R5, RZ, RZ, c[0x0][0x218] ;  /* 0x00008600ff057624 */ /* 0x000fe200078e00ff */
[----:B------:R-:W1:Y:S02]  /*02d0*/  S2R R126, SR_TID.X ;  /* 0x00000000007e7919 */ /* 0x000e640000002100 */
[----:B------:R-:W2:Y:S02]  /*02e0*/  I2F.RP R0, R3 ;  /* 0x0000000300007306 */ /* 0x000ea40000209400 */
[----:B------:R-:W-:-:S04]  /*02f0*/  IADD3 R5, R5, 0x7f, RZ ;  /* 0x0000007f05057810 */ /* 0x000fc80007ffe0ff */
[----:B------:R-:W-:-:S04]  /*0300*/  SHF.R.S32.HI R4, RZ, 0x1f, R5 ;  /* 0x0000001fff047819 */ /* 0x000fc80000011405 */
[----:B------:R-:W-:-:S04]  /*0310*/  LEA.HI R4, R4, R5, RZ, 0x7 ;  /* 0x0000000504047211 */ /* 0x000fc800078f38ff */
[----:B------:R-:W-:Y:S01]  /*0320*/  LEA.HI.SX32 R4, R4, c[0x0][0x10], 0x19 ;  /* 0x0000040004047a11 */ /* 0x000fe200078fcaff */
[----:B--2---:R-:W2:Y:S03]  /*0330*/  MUFU.RCP R6, R0 ;  /* 0x0000000000067308 */ /* 0x004ea60000001000 */
[----:B------:R-:W-:Y:S02]  /*0340*/  IADD3 R4, R4, -0x1, RZ ;  /* 0xffffffff04047810 */ /* 0x000fe40007ffe0ff */
[----:B--2---:R-:W-:Y:S02]  /*0350*/  IADD3 R6, R6, 0xffffffe, RZ ;  /* 0x0ffffffe06067810 */ /* 0x004fe40007ffe0ff */
[----:B------:R-:W-:Y:S02]  /*0360*/  IABS R0, R4 ;  /* 0x0000000400007213 */ /* 0x000fe40000000000 */
[----:B------:R-:W2:Y:S01]  /*0370*/  F2I.FTZ.U32.TRUNC.NTZ R7, R6 ;  /* 0x0000000600077305 */ /* 0x000ea2000021f000 */
[----:B------:R-:W-:-:S04]  /*0380*/  LOP3.LUT R4, R4, c[0x0][0x10], RZ, 0x3c, !PT ;  /* 0x0000040004047a12 */ /* 0x000fc800078e3cff */
[----:B------:R-:W-:Y:S02]  /*0390*/  ISETP.GE.AND P0, PT, R4, RZ, PT ;  /* 0x000000ff0400720c */ /* 0x000fe40003f06270 */
[----:B------:R-:W-:Y:S01]  /*03a0*/  IADD3 R4, R125, 0x7f, RZ ;  /* 0x0000007f7d047810 */ /* 0x000fe20007ffe0ff */
[----:B--2---:R-:W-:Y:S02]  /*03b0*/  IMAD.MOV R2, RZ, RZ, -R7 ;  /* 0x000000ffff027224 */ /* 0x004fe400078e0a07 */
[----:B------:R-:W-:Y:S02]  /*03c0*/  IMAD.MOV.U32 R6, RZ, RZ, RZ ;  /* 0x000000ffff067224 */ /* 0x000fe400078e00ff */
[----:B------:R-:W-:-:S04]  /*03d0*/  IMAD R2, R2, R3, RZ ;  /* 0x0000000302027224 */ /* 0x000fc800078e02ff */
[----:B------:R-:W-:-:S04]  /*03e0*/  IMAD.HI.U32 R7, R7, R2, R6 ;  /* 0x0000000207077227 */ /* 0x000fc800078e0006 */
[----:B------:R-:W-:-:S04]  /*03f0*/  IMAD.MOV.U32 R2, RZ, RZ, R0 ;  /* 0x000000ffff027224 */ /* 0x000fc800078e0000 */
[----:B------:R-:W-:-:S04]  /*0400*/  IMAD.HI.U32 R7, R7, R2, RZ ;  /* 0x0000000207077227 */ /* 0x000fc800078e00ff */
[----:B------:R-:W-:-:S04]  /*0410*/  IMAD.MOV R0, RZ, RZ, -R7 ;  /* 0x000000ffff007224 */ /* 0x000fc800078e0a07 */
[----:B------:R-:W-:Y:S01]  /*0420*/  IMAD R0, R3, R0, R2 ;  /* 0x0000000003007224 */ /* 0x000fe200078e0202 */
[----:B------:R-:W-:-:S04]  /*0430*/  IADD3 R2, R129, 0xbf, RZ ;  /* 0x000000bf81027810 */ /* 0x000fc80007ffe0ff */
[----:B------:R-:W-:Y:S02]  /*0440*/  ISETP.GT.U32.AND P1, PT, R3, R0, PT ;  /* 0x000000000300720c */ /* 0x000fe40003f24070 */
[----:B------:R-:W-:-:S04]  /*0450*/  IADD3 R2, R125, -c[0x0][0x214], R2 ;  /* 0x800085007d027a10 */ /* 0x000fc80007ffe002 */
[----:B------:R-:W-:-:S04]  /*0460*/  IADD3 R2, R2, c[0x0][0x2e8], RZ ;  /* 0x0000ba0002027a10 */ /* 0x000fc80007ffe0ff */
[----:B------:R-:W-:-:S03]  /*0470*/  SHF.R.S32.HI R5, RZ, 0x1f, R2 ;  /* 0x0000001fff057819 */ /* 0x000fc60000011402 */
[----:B------:R-:W-:Y:S01]  /*0480*/  @!P1 IMAD.IADD R0, R0, 0x1, -R3 ;  /* 0x0000000100009824 */ /* 0x000fe200078e0a03 */
[----:B------:R-:W-:Y:S02]  /*0490*/  @!P1 IADD3 R7, R7, 0x1, RZ ;  /* 0x0000000107079810 */ /* 0x000fe40007ffe0ff */
[----:B------:R-:W-:Y:S02]  /*04a0*/  ISETP.NE.AND P1, PT, RZ, c[0x0][0x10], PT ;  /* 0x00000400ff007a0c */ /* 0x000fe40003f25270 */
[----:B------:R-:W-:Y:S02]  /*04b0*/  ISETP.GE.U32.AND P2, PT, R0, R3, PT ;  /* 0x000000030000720c */ /* 0x000fe40003f46070 */
[----:B------:R-:W2:Y:S01]  /*04c0*/  S2R R0, SR_CTAID.Y ;  /* 0x0000000000007919 */ /* 0x000ea20000002600 */
[----:B------:R-:W-:Y:S02]  /*04d0*/  SHF.R.S32.HI R3, RZ, 0x1f, R4 ;  /* 0x0000001fff037819 */ /* 0x000fe40000011404 */
[----:B------:R-:W-:-:S02]  /*04e0*/  LEA.HI R5, R5, R2, RZ, 0x7 ;  /* 0x0000000205057211 */ /* 0x000fc400078f38ff */
[----:B------:R-:W-:Y:S02]  /*04f0*/  LEA.HI R3, R3, R4, RZ, 0x7 ;  /* 0x0000000403037211 */ /* 0x000fe400078f38ff */
[----:B------:R-:W-:Y:S02]  /*0500*/  SHF.R.S32.HI R5, RZ, 0x7, R5 ;  /* 0x00000007ff057819 */ /* 0x000fe40000011405 */
[----:B------:R-:W-:Y:S02]  /*0510*/  SHF.R.S32.HI R3, RZ, 0x7, R3 ;  /* 0x00000007ff037819 */ /* 0x000fe40000011403 */
[----:B------:R-:W-:-:S05]  /*0520*/  @P2 IADD3 R7, R7, 0x1, RZ ;  /* 0x0000000107072810 */ /* 0x000fca0007ffe0ff */
[----:B------:R-:W-:Y:S01]  /*0530*/  @!P0 IMAD.MOV R7, RZ, RZ, -R7 ;  /* 0x000000ffff078224 */ /* 0x000fe200078e0a07 */
[----:B------:R-:W-:-:S05]  /*0540*/  @!P1 LOP3.LUT R7, RZ, c[0x0][0x10], RZ, 0x33, !PT ;  /* 0x00000400ff079a12 */ /* 0x000fca00078e33ff */
[----:B--2---:R-:W-:-:S04]  /*0550*/  IMAD R162, R7, R0, RZ ;  /* 0x0000000007a27224 */ /* 0x004fc800078e02ff */
[----:B------:R-:W-:-:S05]  /*0560*/  IMAD.IADD R2, R7, 0x1, R162 ;  /* 0x0000000107027824 */ /* 0x000fca00078e02a2 */
[----:B------:R-:W-:-:S04]  /*0570*/  IMNMX R2, R3, R2, PT ;  /* 0x0000000203027217 */ /* 0x000fc80003800200 */
[----:B------:R-:W-:-:S04]  /*0580*/  IMNMX R5, R2, R5, PT ;  /* 0x0000000502057217 */ /* 0x000fc80003800200 */
[----:B------:R-:W-:-:S13]  /*0590*/  ISETP.GE.AND P0, PT, R162, R5, PT ;  /* 0x00000005a200720c */ /* 0x000fda0003f06270 */
[----:B------:R-:W-:Y:S05]  /*05a0*/  @!P0 BRA `(.L_x_1830) ;  /* 0x0000034000008947 */ /* 0x000fea0003800000 */
[----:B-1----:R-:W-:Y:S01]  /*05b0*/  SHF.R.S32.HI R3, RZ, 0x1f, R126 ;  /* 0x0000001fff037819 */ /* 0x002fe2000001147e */
[----:B------:R-:W-:Y:S01]  /*05c0*/  IMAD R167, R0, c[0x0][0x210], R167 ;  /* 0x0000840000a77a24 */ /* 0x000fe200078e02a7 */
[----:B------:R-:W-:Y:S02]  /*05d0*/  LOP3.LUT P5, RZ, R126, 0x7, RZ, 0xc0, !PT ;  /* 0x000000077eff7812 */ /* 0x000fe400078ac0ff */
[----:B------:R-:W-:Y:S01]  /*05e0*/  LEA.HI R2, R3, R126, RZ, 0x3 ;  /* 0x0000007e03027211 */ /* 0x000fe200078f18ff */
[----:B------:R-:W-:-:S03]  /*05f0*/  IMAD R12, R167, c[0x0][0x1c0], R12 ;  /* 0x00007000a70c7a24 */ /* 0x000fc600078e020c */
[----:B------:R-:W-:Y:S01]  /*0600*/  LOP3.LUT R3, R2, 0x3ffffff8, RZ, 0xc0, !PT ;  /* 0x3ffffff802037812 */ /* 0x000fe200078ec0ff */
[----:B------:R-:W-:Y:S01]  /*0610*/  IMAD R5, R12, c[0x0][0x214], R129 ;  /* 0x000085000c057a24 */ /* 0x000fe200078e0281 */
[----:B------:R-:W-:Y:S02]  /*0620*/  SHF.R.S32.HI R0, RZ, 0x3, R2 ;  /* 0x00000003ff007819 */ /* 0x000fe40000011402 */
[----:B------:R-:W-:Y:S01]  /*0630*/  IADD3 R129, -R129, c[0x0][0x214], RZ ;  /* 0x0000850081817a10 */ /* 0x000fe20007ffe1ff */
[----:B------:R-:W-:Y:S01]  /*0640*/  IMAD.IADD R3, R126, 0x1, -R3 ;  /* 0x000000017e037824 */ /* 0x000fe200078e0a03 */
[C---:B------:R-:W-:Y:S01]  /*0650*/  IADD3 R6, R0.reuse, 0x10, RZ ;  /* 0x0000001000067810 */ /* 0x040fe20007ffe0ff */
[----:B------:R-:W-:Y:S01]  /*0660*/  IMAD R2, R5, c[0x0][0x22c], RZ ;  /* 0x00008b0005027a24 */ /* 0x000fe200078e02ff */
[----:B------:R-:W-:Y:S01]  /*0670*/  IADD3 R4, R0, 0x20, RZ ;  /* 0x0000002000047810 */ /* 0x000fe20007ffe0ff */
[----:B------:R-:W-:Y:S01]  /*0680*/  IMAD.SHL.U32 R8, R3, 0x4, RZ ;  /* 0x0000000403087824 */ /* 0x000fe200078e00ff */
[----:B------:R-:W-:-:S02]  /*0690*/  SHF.R.S32.HI R7, RZ, 0x1f, R5 ;  /* 0x0000001fff077819 */ /* 0x000fc40000011405 */
[----:B------:R-:W-:Y:S02]  /*06a0*/  IADD3 R5, P0, R5, R0, RZ ;  /* 0x0000000005057210 */ /* 0x000fe40007f1e0ff */
[--C-:B------:R-:W-:Y:S02]  /*06b0*/  SHF.R.S32.HI R9, RZ, 0x1f, R8.reuse ;  /* 0x0000001fff097819 */ /* 0x100fe40000011408 */
[-C--:B------:R-:W-:Y:S02]  /*06c0*/  ISETP.GE.OR P3, PT, R6, R129.reuse, P5 ;  /* 0x000000810600720c */ /* 0x080fe40002f66670 */
[-C--:B------:R-:W-:Y:S01]  /*06d0*/  ISETP.GE.OR P2, PT, R4, R129.reuse, P5 ;  /* 0x000000810400720c */ /* 0x080fe20002f46670 */
[C---:B------:R-:W-:Y:S01]  /*06e0*/  IMAD.WIDE R8, R0.reuse, 0x60, R8 ;  /* 0x0000006000087825 */ /* 0x040fe200078e0208 */
[C---:B------:R-:W-:Y:S02]  /*06f0*/  ISETP.GE.OR P4, PT, R0.reuse, R129, P5 ;  /* 0x000000810000720c */ /* 0x040fe40002f86670 */
[----:B------:R-:W-:-:S02]  /*0700*/  LEA.HI.X.SX32 R4, R0, R7, 0x1, P0 ;  /* 0x0000000700047211 */ /* 0x000fc400000f0eff */
[----:B------:R-:W-:Y:S02]  /*0710*/  IADD3 R0, R0, 0x30, RZ ;  /* 0x0000003000007810 */ /* 0x000fe40007ffe0ff */
[----:B------:R-:W-:Y:S02]  /*0720*/  IADD3 R3, P1, R2, R8, RZ ;  /* 0x0000000802037210 */ /* 0x000fe40007f3e0ff */
[----:B------:R-:W-:Y:S02]  /*0730*/  ISETP.GE.OR P5, PT, R0, R129, P5 ;  /* 0x000000810000720c */ /* 0x000fe40002fa6670 */
[----:B------:R-:W-:Y:S02]  /*0740*/  LEA.HI.X.SX32 R2, R2, R9, 0x1, P1 ;  /* 0x0000000902027211 */ /* 0x000fe400008f0eff */
[----:B------:R-:W-:Y:S01]  /*0750*/  LEA R8, P1, R3, c[0x0][0x1d8], 0x2 ;  /* 0x0000760003087a11 */ /* 0x000fe200078210ff */
[----:B------:R-:W-:Y:S01]  /*0760*/  @!P4 IMAD.MOV.U32 R11, RZ, RZ, -0x800000 ;  /* 0xff800000ff0bc424 */ /* 0x000fe200078e00ff */
[----:B------:R-:W-:-:S02]  /*0770*/  LEA R6, P0, R5, c[0x0][0x208], 0x2 ;  /* 0x0000820005067a11 */ /* 0x000fc400078010ff */
[----:B------:R-:W-:Y:S01]  /*0780*/  LEA.HI.X R9, R3, c[0x0][0x1dc], R2, 0x2, P1 ;  /* 0x0000770003097a11 */ /* 0x000fe200008f1402 */
[----:B------:R-:W-:Y:S01]  /*0790*/  @!P2 IMAD.MOV.U32 R3, RZ, RZ, -0x800000 ;  /* 0xff800000ff03a424 */ /* 0x000fe200078e00ff */
[----:B------:R-:W-:Y:S01]  /*07a0*/  LEA.HI.X R7, R5, c[0x0][0x20c], R4, 0x2, P0 ;  /* 0x0000830005077a11 */ /* 0x000fe200000f1404 */
[----:B------:R-:W-:Y:S02]  /*07b0*/  @!P3 IMAD.MOV.U32 R5, RZ, RZ, -0x800000 ;  /* 0xff800000ff05b424 */ /* 0x000fe400078e00ff */
[----:B------:R1:W-:Y:S04]  /*07c0*/  STG.E.128 [R8.64], RZ ;  /* 0x000000ff08007986 */ /* 0x0003e8000c101d0a */
[----:B------:R1:W-:Y:S04]  /*07d0*/  STG.E.128 [R8.64+0x80], RZ ;  /* 0x000080ff08007986 */ /* 0x0003e8000c101d0a */
        /* <DEDUP_REMOVED lines=10> */
[----:B------:R1:W-:Y:S04]  /*0880*/  @!P4 STG.E [R6.64], R11 ;  /* 0x0000000b0600c986 */ /* 0x0003e8000c10190a */
[----:B------:R1:W-:Y:S04]  /*0890*/  @!P3 STG.E [R6.64+0x40], R5 ;  /* 0x000040050600b986 */ /* 0x0003e8000c10190a */
[----:B------:R1:W-:Y:S01]  /*08a0*/  @!P2 STG.E [R6.64+0x80], R3 ;  /* 0x000080030600a986 */ /* 0x0003e2000c10190a */
[----:B------:R-:W-:Y:S05]  /*08b0*/  @P5 EXIT ;  /* 0x000000000000594d */ /* 0x000fea0003800000 */
[----:B-1----:R-:W-:-:S05]  /*08c0*/  MOV R3, 0xff800000 ;  /* 0xff80000000037802 */ /* 0x002fca0000000f00 */
[----:B------:R-:W-:Y:S01]  /*08d0*/  STG.E [R6.64+0xc0], R3 ;  /* 0x0000c00306007986 */ /* 0x000fe2000c10190a */
[----:B------:R-:W-:Y:S05]  /*08e0*/  EXIT ;  /* 0x000000000000794d */ /* 0x000fea0003800000 */
.L_x_1830:
[----:B-1----:R-:W-:Y:S01]  /*08f0*/  ISETP.NE.U32.AND P0, PT, RZ, c[0x0][0x2b8], PT ;  /* 0x0000ae00ff007a0c */ /* 0x002fe20003f05070 */
        /* <DEDUP_REMOVED lines=18> */
.L_x_1831:
        /* <DEDUP_REMOVED lines=28> */
[----:B------:R-:W-:Y:S01]  /*0be0*/  IABS R0, c[0x0][0x1c8] ;  /* 0x0000720000007a13 */ /* 0x000fe20000000000 */
[----:B------:R-:W-:Y:S01]  /*0bf0*/  IMAD.MOV.U32 R8, RZ, RZ, RZ ;  /* 0x000000ffff087224 */ /* 0x000fe200078e00ff */
[----:B------:R-:W-:Y:S02]  /*0c00*/  IADD3 R3, -R3, RZ, RZ ;  /* 0x000000ff03037210 */ /* 0x000fe40007ffe1ff */
[----:B------:R-:W1:Y:S03]  /*0c10*/  I2F.RP R10, R0 ;  /* 0x00000000000a7306 */ /* 0x000e660000209400 */
[----:B------:R-:W-:-:S05]  /*0c20*/  IMAD R4, R3, c[0x0][0x2d0], R4 ;  /* 0x0000b40003047a24 */ /* 0x000fca00078e0204 */
[----:B------:R-:W-:Y:S01]  /*0c30*/  SHF.R.S32.HI R3, RZ, 0x1f, R4 ;  /* 0x0000001fff037819 */ /* 0x000fe20000011404 */
[----:B-1----:R-:W1:Y:S02]  /*0c40*/  MUFU.RCP R9, R10 ;  /* 0x0000000a00097308 */ /* 0x002e640000001000 */
[----:B-1----:R-:W-:-:S06]  /*0c50*/  IADD3 R9, R9, 0xffffffe, RZ ;  /* 0x0ffffffe09097810 */ /* 0x002fcc0007ffe0ff */
[----:B------:R-:W1:Y:S02]  /*0c60*/  F2I.FTZ.U32.TRUNC.NTZ R9, R9 ;  /* 0x0000000900097305 */ /* 0x000e64000021f000 */
[----:B-1----:R-:W-:-:S05]  /*0c70*/  IADD3 R6, RZ, -R9, RZ ;  /* 0x80000009ff067210 */ /* 0x002fca0007ffe0ff */
[----:B------:R-:W-:Y:S01]  /*0c80*/  IMAD R7, R6, R0, RZ ;  /* 0x0000000006077224 */ /* 0x000fe200078e02ff */
[----:B------:R-:W-:-:S03]  /*0c90*/  IABS R6, R12 ;  /* 0x0000000c00067213 */ /* 0x000fc60000000000 */
[----:B------:R-:W-:-:S06]  /*0ca0*/  IMAD.HI.U32 R7, R9, R7, R8 ;  /* 0x0000000709077227 */ /* 0x000fcc00078e0008 */
[----:B------:R-:W-:-:S05]  /*0cb0*/  IMAD.HI.U32 R8, R7, R6, RZ ;  /* 0x0000000607087227 */ /* 0x000fca00078e00ff */
[----:B------:R-:W-:-:S05]  /*0cc0*/  IADD3 R7, -R8, RZ, RZ ;  /* 0x000000ff08077210 */ /* 0x000fca0007ffe1ff */
[----:B------:R-:W-:-:S05]  /*0cd0*/  IMAD R7, R0, R7, R6 ;  /* 0x0000000700077224 */ /* 0x000fca00078e0206 */
[----:B------:R-:W-:-:S13]  /*0ce0*/  ISETP.GT.U32.AND P0, PT, R0, R7, PT ;  /* 0x000000070000720c */ /* 0x000fda0003f04070 */
[----:B------:R-:W-:Y:S01]  /*0cf0*/  @!P0 IMAD.IADD R7, R7, 0x1, -R0 ;  /* 0x0000000107078824 */ /* 0x000fe200078e0a00 */
[----:B------:R-:W-:-:S04]  /*0d00*/  @!P0 IADD3 R8, R8, 0x1, RZ ;  /* 0x0000000108088810 */ /* 0x000fc80007ffe0ff */
[----:B------:R-:W-:Y:S02]  /*0d10*/  ISETP.GE.U32.AND P1, PT, R7, R0, PT ;  /* 0x000000000700720c */ /* 0x000fe40003f26070 */
[----:B------:R-:W-:-:S04]  /*0d20*/  LOP3.LUT R0, R12, c[0x0][0x1c8], RZ, 0x3c, !PT ;  /* 0x000072000c007a12 */ /* 0x000fc800078e3cff */
[----:B------:R-:W-:-:S07]  /*0d30*/  ISETP.GE.AND P0, PT, R0, RZ, PT ;  /* 0x000000ff0000720c */ /* 0x000fce0003f06270 */
[----:B------:R-:W-:Y:S02]  /*0d40*/  @P1 IADD3 R8, R8, 0x1, RZ ;  /* 0x0000000108081810 */ /* 0x000fe40007ffe0ff */
[----:B------:R-:W-:-:S04]  /*0d50*/  ISETP.NE.AND P1, PT, RZ, c[0x0][0x1c8], PT ;  /* 0x00007200ff007a0c */ /* 0x000fc80003f25270 */
[----:B------:R-:W-:-:S09]  /*0d60*/  @!P0 IMAD.MOV R8, RZ, RZ, -R8 ;  /* 0x000000ffff088224 */ /* 0x000fd200078e0a08 */
[----:B------:R-:W-:-:S04]  /*0d70*/  @!P1 LOP3.LUT R8, RZ, c[0x0][0x1c8], RZ, 0x33, !PT ;  /* 0x00007200ff089a12 */ /* 0x000fc800078e33ff */
[----:B------:R-:W-:Y:S02]  /*0d80*/  SHF.R.S32.HI R6, RZ, 0x1f, R8 ;  /* 0x0000001fff067819 */ /* 0x000fe40000011408 */
[----:B--2---:R-:W-:Y:S01]  /*0d90*/  SHF.R.S32.HI R9, RZ, 0x1f, R24 ;  /* 0x0000001fff097819 */ /* 0x004fe20000011418 */
[----:B------:R-:W-:-:S04]  /*0da0*/  IMAD.WIDE.U32 R10, R24, c[0x0][0x180], RZ ;  /* 0x00006000180a7a25 */ /* 0x000fc800078e00ff */
[C---:B------:R-:W-:Y:S02]  /*0db0*/  IMAD R7, R9.reuse, c[0x0][0x180], RZ ;  /* 0x0000600009077a24 */ /* 0x040fe400078e02ff */
[----:B------:R-:W-:Y:S02]  /*0dc0*/  IMAD R9, R9, c[0x0][0x188], RZ ;  /* 0x0000620009097a24 */ /* 0x000fe400078e02ff */
[C---:B------:R-:W-:Y:S02]  /*0dd0*/  IMAD R0, R24.reuse, c[0x0][0x184], R7 ;  /* 0x0000610018007a24 */ /* 0x040fe400078e0207 */
[----:B------:R-:W-:Y:S02]  /*0de0*/  IMAD R7, R3, c[0x0][0x198], RZ ;  /* 0x0000660003077a24 */ /* 0x000fe400078e02ff */
[----:B------:R-:W-:Y:S01]  /*0df0*/  IMAD R16, R24, c[0x0][0x18c], R9 ;  /* 0x0000630018107a24 */ /* 0x000fe200078e0209 */
[----:B------:R-:W-:Y:S01]  /*0e00*/  IADD3 R11, R11, R0, RZ ;  /* 0x000000000b0b7210 */ /* 0x000fe20007ffe0ff */
[----:B------:R-:W-:-:S02]  /*0e10*/  IMAD R7, R4, c[0x0][0x19c], R7 ;  /* 0x0000670004077a24 */ /* 0x000fc400078e0207 */
[----:B------:R-:W-:-:S04]  /*0e20*/  IMAD.WIDE.U32 R24, R24, c[0x0][0x188], RZ ;  /* 0x0000620018187a25 */ /* 0x000fc800078e00ff */
[----:B------:R-:W-:Y:S01]  /*0e30*/  IMAD.WIDE.U32 R26, R4, c[0x0][0x198], R10 ;  /* 0x00006600041a7a25 */ /* 0x000fe200078e000a */
[----:B------:R-:W-:-:S03]  /*0e40*/  IADD3 R16, R25, R16, RZ ;  /* 0x0000001019107210 */ /* 0x000fc60007ffe0ff */
[----:B------:R-:W-:Y:S02]  /*0e50*/  IMAD.IADD R27, R27, 0x1, R7 ;  /* 0x000000011b1b7824 */ /* 0x000fe400078e0207 */
[----:B------:R-:W-:Y:S02]  /*0e60*/  IMAD R7, R6, c[0x0][0x1b0], RZ ;  /* 0x00006c0006077a24 */ /* 0x000fe400078e02ff */
[----:B------:R-:W-:-:S04]  /*0e70*/  IMAD.WIDE.U32 R26, R8, c[0x0][0x1b0], R26 ;  /* 0x00006c00081a7a25 */ /* 0x000fc800078e001a */
[----:B------:R-:W-:-:S04]  /*0e80*/  IMAD R10, R8, c[0x0][0x1b4], R7 ;  /* 0x00006d00080a7a24 */ /* 0x000fc800078e0207 */
[----:B------:R-:W-:Y:S01]  /*0e90*/  IMAD.IADD R10, R27, 0x1, R10 ;  /* 0x000000011b0a7824 */ /* 0x000fe200078e020a */
[----:B------:R-:W-:Y:S05]  /*0ea0*/  BRA `(.L_x_1833) ;  /* 0x0000033000007947 */ /* 0x000fea0003800000 */
.L_x_1832:
[----:B------:R-:W-:Y:S01]  /*0eb0*/  IABS R7, c[0x0][0x1c8] ;  /* 0x0000720000077a13 */ /* 0x000fe20000000000 */
[----:B------:R-:W-:Y:S01]  /*0ec0*/  IMAD.MOV.U32 R8, RZ, RZ, RZ ;  /* 0x000000ffff087224 */ /* 0x000fe200078e00ff */
[----:B------:R-:W-:Y:S02]  /*0ed0*/  SHF.R.S32.HI R10, RZ, 0x1f, R17 ;  /* 0x0000001fff0a7819 */ /* 0x000fe40000011411 */
[----:B------:R-:W1:Y:S08]  /*0ee0*/  I2F.RP R6, R7 ;  /* 0x0000000700067306 */ /* 0x000e700000209400 */
[----:B-1----:R-:W1:Y:S02]  /*0ef0*/  MUFU.RCP R9, R6 ;  /* 0x0000000600097308 */ /* 0x002e640000001000 */
[----:B-1----:R-:W-:-:S06]  /*0f00*/  IADD3 R9, R9, 0xffffffe, RZ ;  /* 0x0ffffffe09097810 */ /* 0x002fcc0007ffe0ff */
[----:B------:R-:W1:Y:S02]  /*0f10*/  F2I.FTZ.U32.TRUNC.NTZ R9, R9 ;  /* 0x0000000900097305 */ /* 0x000e64000021f000 */
[----:B-1----:R-:W-:-:S05]  /*0f20*/  IADD3 R3, RZ, -R9, RZ ;  /* 0x80000009ff037210 */ /* 0x002fca0007ffe0ff */
[----:B------:R-:W-:Y:S01]  /*0f30*/  IMAD R4, R3, R7, RZ ;  /* 0x0000000703047224 */ /* 0x000fe200078e02ff */
[----:B------:R-:W-:-:S03]  /*0f40*/  IABS R3, R12 ;  /* 0x0000000c00037213 */ /* 0x000fc60000000000 */
[----:B------:R-:W-:-:S06]  /*0f50*/  IMAD.HI.U32 R4, R9, R4, R8 ;  /* 0x0000000409047227 */ /* 0x000fcc00078e0008 */
[----:B------:R-:W-:Y:S01]  /*0f60*/  IMAD.HI.U32 R8, R4, R3, RZ ;  /* 0x0000000304087227 */ /* 0x000fe200078e00ff */
[----:B------:R-:W-:-:S04]  /*0f70*/  LEA R4, R5, 0xffffff80, 0x7 ;  /* 0xffffff8005047811 */ /* 0x000fc800078e38ff */
[----:B------:R-:W-:Y:S02]  /*0f80*/  IADD3 R6, -R8, RZ, RZ ;  /* 0x000000ff08067210 */ /* 0x000fe40007ffe1ff */
[----:B------:R-:W-:-:S03]  /*0f90*/  IADD3 R14, P1, R17, R4, RZ ;  /* 0x00000004110e7210 */ /* 0x000fc60007f3e0ff */
[----:B------:R-:W-:Y:S01]  /*0fa0*/  IMAD R6, R7, R6, R3 ;  /* 0x0000000607067224 */ /* 0x000fe200078e0203 */
[----:B------:R-:W-:-:S04]  /*0fb0*/  SHF.R.S32.HI R3, RZ, 0x1f, R4 ;  /* 0x0000001fff037819 */ /* 0x000fc80000011404 */
[----:B------:R-:W-:Y:S02]  /*0fc0*/  ISETP.GT.U32.AND P0, PT, R7, R6, PT ;  /* 0x000000060700720c */ /* 0x000fe40003f04070 */
[C---:B------:R-:W-:Y:S01]  /*0fd0*/  IADD3.X R9, R10.reuse, R3, RZ, P1, !PT ;  /* 0x000000030a097210 */ /* 0x040fe20000ffe4ff */
[----:B------:R-:W-:-:S04]  /*0fe0*/  IMAD R10, R10, c[0x0][0x1a0], RZ ;  /* 0x000068000a0a7a24 */ /* 0x000fc800078e02ff */
[----:B------:R-:W-:Y:S02]  /*0ff0*/  IMAD R9, R9, c[0x0][0x198], RZ ;  /* 0x0000660009097a24 */ /* 0x000fe400078e02ff */
[----:B------:R-:W-:Y:S02]  /*1000*/  IMAD R10, R17, c[0x0][0x1a4], R10 ;  /* 0x00006900110a7a24 */ /* 0x000fe400078e020a */
[----:B------:R-:W-:Y:S02]  /*1010*/  IMAD R9, R14, c[0x0][0x19c], R9 ;  /* 0x000067000e097a24 */ /* 0x000fe400078e0209 */
[----:B------:R-:W-:Y:S01]  /*1020*/  @!P0 IMAD.IADD R6, R6, 0x1, -R7 ;  /* 0x0000000106068824 */ /* 0x000fe200078e0a07 */
[----:B------:R-:W-:Y:S01]  /*1030*/  @!P0 IADD3 R8, R8, 0x1, RZ ;  /* 0x0000000108088810 */ /* 0x000fe20007ffe0ff */
[----:B------:R-:W-:Y:S01]  /*1040*/  IMAD.WIDE.U32 R14, R14, c[0x0][0x198], RZ ;  /* 0x000066000e0e7a25 */ /* 0x000fe200078e00ff */
[----:B------:R-:W-:Y:S02]  /*1050*/  ISETP.NE.AND P0, PT, RZ, c[0x0][0x1c8], PT ;  /* 0x00007200ff007a0c */ /* 0x000fe40003f05270 */
[----:B------:R-:W-:Y:S01]  /*1060*/  ISETP.GE.U32.AND P2, PT, R6, R7, PT ;  /* 0x000000070600720c */ /* 0x000fe20003f46070 */
[----:B------:R-:W-:Y:S01]  /*1070*/  IMAD.IADD R15, R15, 0x1, R9 ;  /* 0x000000010f0f7824 */ /* 0x000fe200078e0209 */
[----:B------:R-:W-:Y:S01]  /*1080*/  LOP3.LUT R6, R12, c[0x0][0x1c8], RZ, 0x3c, !PT ;  /* 0x000072000c067a12 */ /* 0x000fe200078e3cff */
[----:B------:R-:W-:Y:S01]  /*1090*/  IMAD.WIDE.U32 R16, R17, c[0x0][0x1a0], RZ ;  /* 0x0000680011107a25 */ /* 0x000fe200078e00ff */
[----:B-----5:R-:W-:-:S02]  /*10a0*/  SHF.R.S32.HI R7, RZ, 0x1f, R0 ;  /* 0x0000001fff077819 */ /* 0x020fc40000011400 */
[----:B------:R-:W-:Y:S01]  /*10b0*/  ISETP.GE.AND P1, PT, R6, RZ, PT ;  /* 0x000000ff0600720c */ /* 0x000fe20003f26270 */
[----:B------:R-:W-:-:S04]  /*10c0*/  IMAD.WIDE.U32 R14, R0, c[0x0][0x180], R14 ;  /* 0x00006000000e7a25 */ /* 0x000fc800078e000e */
[C---:B------:R-:W-:Y:S02]  /*10d0*/  IMAD R9, R7.reuse, c[0x0][0x180], RZ ;  /* 0x0000600007097a24 */ /* 0x040fe400078e02ff */
[----:B------:R-:W-:Y:S01]  /*10e0*/  @P2 IADD3 R8, R8, 0x1, RZ ;  /* 0x0000000108082810 */ /* 0x000fe20007ffe0ff */
[----:B------:R-:W-:Y:S02]  /*10f0*/  IMAD R7, R7, c[0x0][0x188], RZ ;  /* 0x0000620007077a24 */ /* 0x000fe400078e02ff */
[----:B------:R-:W-:Y:S02]  /*1100*/  IMAD R9, R0, c[0x0][0x184], R9 ;  /* 0x0000610000097a24 */ /* 0x000fe400078e0209 */
[----:B------:R-:W-:Y:S01]  /*1110*/  IMAD.IADD R11, R17, 0x1, R10 ;  /* 0x00000001110b7824 */ /* 0x000fe200078e020a */
[----:B------:R-:W-:Y:S01]  /*1120*/  @!P1 IADD3 R8, -R8, RZ, RZ ;  /* 0x000000ff08089210 */ /* 0x000fe20007ffe1ff */
[----:B------:R-:W-:Y:S01]  /*1130*/  IMAD.MOV.U32 R10, RZ, RZ, R16 ;  /* 0x000000ffff0a7224 */ /* 0x000fe200078e0010 */
[----:B------:R-:W-:Y:S01]  /*1140*/  @!P0 LOP3.LUT R8, RZ, c[0x0][0x1c8], RZ, 0x33, !PT ;  /* 0x00007200ff088a12 */ /* 0x000fe200078e33ff */
[C---:B------:R-:W-:Y:S01]  /*1150*/  IMAD R16, R0.reuse, c[0x0][0x18c], R7 ;  /* 0x0000630000107a24 */ /* 0x040fe200078e0207 */
[----:B------:R-:W-:Y:S01]  /*1160*/  IADD3 R15, R15, R9, RZ ;  /* 0x000000090f0f7210 */ /* 0x000fe20007ffe0ff */
[----:B------:R-:W-:Y:S01]  /*1170*/  IMAD.WIDE.U32 R24, R0, c[0x0][0x188], R10 ;  /* 0x0000620000187a25 */ /* 0x000fe200078e000a */
[----:B------:R-:W-:-:S03]  /*1180*/  SHF.R.S32.HI R6, RZ, 0x1f, R8 ;  /* 0x0000001fff067819 */ /* 0x000fc60000011408 */
[----:B------:R-:W-:Y:S01]  /*1190*/  IMAD.WIDE.U32 R26, R8, c[0x0][0x1b0], R14 ;  /* 0x00006c00081a7a25 */ /* 0x000fe200078e000e */
[----:B------:R-:W-:-:S03]  /*11a0*/  IADD3 R16, R25, R16, RZ ;  /* 0x0000001019107210 */ /* 0x000fc60007ffe0ff */
[----:B------:R-:W-:-:S04]  /*11b0*/  IMAD R7, R6, c[0x0][0x1b0], RZ ;  /* 0x00006c0006077a24 */ /* 0x000fc800078e02ff */
[----:B------:R-:W-:-:S05]  /*11c0*/  IMAD R7, R8, c[0x0][0x1b4], R7 ;  /* 0x00006d0008077a24 */ /* 0x000fca00078e0207 */
[----:B------:R-:W-:Y:S02]  /*11d0*/  IADD3 R10, R27, R7, RZ ;  /* 0x000000071b0a7210 */ /* 0x000fe40007ffe0ff */
.L_x_1833:
        /* <DEDUP_REMOVED lines=12> */
[----:B------:R-:W-:Y:S01]  /*12a0*/  SHF.R.S32.HI R20, RZ, 0x2, R23 ;  /* 0x00000002ff147819 */ /* 0x000fe20000011417 */
[----:B------:R-:W-:Y:S01]  /*12b0*/  IMAD.IADD R30, R126, 0x1, -R7 ;  /* 0x000000017e1e7824 */ /* 0x000fe200078e0a07 */
[----:B------:R-:W-:Y:S01]  /*12c0*/  LEA.HI R19, R127, R126, RZ, 0x4 ;  /* 0x0000007e7f137211 */ /* 0x000fe200078f20ff */
[----:B------:R-:W-:Y:S01]  /*12d0*/  IMAD.SHL.U32 R13, R18, 0x40, RZ ;  /* 0x00000040120d7824 */ /* 0x000fe200078e00ff */
[----:B------:R-:W-:Y:S01]  /*12e0*/  LEA.HI R23, R23, R20, RZ, 0x1 ;  /* 0x0000001417177211 */ /* 0x000fe200078f08ff */
[----:B------:R-:W-:Y:S01]  /*12f0*/  IMAD.SHL.U32 R30, R30, 0x8, RZ ;  /* 0x000000081e1e7824 */ /* 0x000fe200078e00ff */
[----:B------:R-:W-:Y:S01]  /*1300*/  LEA.HI R127, R127, R126, RZ, 0x5 ;  /* 0x0000007e7f7f7211 */ /* 0x000fe200078f28ff */
[----:B------:R-:W-:Y:S01]  /*1310*/  ULDC.64 UR4, c[0x0][0x1a0] ;  /* 0x0000680000047ab9 */ /* 0x000fe20000000a00 */
[----:B------:R-:W-:Y:S01]  /*1320*/  LOP3.LUT R13, R13, 0xc0, RZ, 0xc0, !PT ;  /* 0x000000c00d0d7812 */ /* 0x000fe200078ec0ff */
[----:B------:R-:W-:Y:S01]  /*1330*/  USHF.L.U64.HI UR5, UR4, UR8, UR5 ;  /* 0x0000000804057299 */ /* 0x000fe20008010205 */
[----:B------:R-:W-:Y:S01]  /*1340*/  IADD3 R24, P0, R30, R24, RZ ;  /* 0x000000181e187210 */ /* 0x000fe20007f1e0ff */
[----:B------:R-:W-:Y:S01]  /*1350*/  USHF.L.U32 UR4, UR4, 0x6, URZ ;  /* 0x0000000604047899 */ /* 0x000fe2000800063f */
[----:B------:R-:W-:-:S02]  /*1360*/  SHF.R.S32.HI R31, RZ, 0x1f, R30 ;  /* 0x0000001fff1f7819 */ /* 0x000fc4000001141e */
[----:B------:R-:W-:Y:S02]  /*1370*/  LOP3.LUT R23, R23, 0x7fffffe, RZ, 0xc0, !PT ;  /* 0x07fffffe17177812 */ /* 0x000fe400078ec0ff */
[----:B------:R-:W-:Y:S01]  /*1380*/  SHF.R.S32.HI R22, RZ, 0x4, R19 ;  /* 0x00000004ff167819 */ /* 0x000fe20000011413 */
[----:B------:R-:W-:Y:S01]  /*1390*/  IMAD.X R25, R31, 0x1, R16, P0 ;  /* 0x000000011f197824 */ /* 0x000fe200000e0610 */
[----:B------:R-:W-:Y:S01]  /*13a0*/  SHF.R.S32.HI R9, RZ, 0x1f, R12 ;  /* 0x0000001fff097819 */ /* 0x000fe2000001140c */
[----:B------:R-:W-:Y:S01]  /*13b0*/  IMAD.WIDE.U32 R16, R167, c[0x0][0x178], R30 ;  /* 0x00005e00a7107a25 */ /* 0x000fe200078e001e */
[----:B------:R-:W-:Y:S02]  /*13c0*/  LOP3.LUT R0, R13, 0x18, R30, 0xf8, !PT ;  /* 0x000000180d007812 */ /* 0x000fe400078ef81e */
[----:B------:R-:W-:Y:S01]  /*13d0*/  IADD3 R26, P1, R30, R26, RZ ;  /* 0x0000001a1e1a7210 */ /* 0x000fe20007f3e0ff */
[----:B------:R-:W-:Y:S01]  /*13e0*/  IMAD.IADD R23, R20, 0x1, -R23 ;  /* 0x0000000114177824 */ /* 0x000fe200078e0a17 */
[----:B------:R-:W-:Y:S01]  /*13f0*/  SHF.R.U32.HI R13, RZ, 0x3, R13 ;  /* 0x00000003ff0d7819 */ /* 0x000fe2000001160d */
[----:B------:R-:W-:Y:S01]  /*1400*/  IMAD.IADD R17, R17, 0x1, R14 ;  /* 0x0000000111117824 */ /* 0x000fe200078e020e */
[----:B------:R-:W-:Y:S01]  /*1410*/  SHF.R.S32.HI R128, RZ, 0x5, R127 ;  /* 0x00000005ff807819 */ /* 0x000fe2000001147f */
[----:B------:R-:W-:Y:S01]  /*1420*/  IMAD R9, R9, c[0x0][0x1a8], RZ ;  /* 0x00006a0009097a24 */ /* 0x000fe200078e02ff */
[----:B------:R-:W-:Y:S01]  /*1430*/  LEA.HI R7, R19, R22, RZ, 0x1 ;  /* 0x0000001613077211 */ /* 0x000fe200078f08ff */
[----:B------:R-:W-:Y:S01]  /*1440*/  IMAD.X R27, R31, 0x1, R10, P1 ;  /* 0x000000011f1b7824 */ /* 0x000fe200008e060a */
[----:B------:R-:W-:Y:S01]  /*1450*/  LOP3.LUT R19, R19, 0xfffffff0, RZ, 0xc0, !PT ;  /* 0xfffffff013137812 */ /* 0x000fe200078ec0ff */
[----:B------:R-:W-:Y:S01]  /*1460*/  IMAD R10, R128, 0x8, R23 ;  /* 0x00000008800a7824 */ /* 0x000fe200078e0217 */
[----:B------:R-:W-:Y:S01]  /*1470*/  SHF.R.S32.HI R21, RZ, 0x1f, R20 ;  /* 0x0000001fff157819 */ /* 0x000fe20000011414 */
[----:B------:R-:W-:Y:S01]  /*1480*/  IMAD R9, R12, c[0x0][0x1ac], R9 ;  /* 0x00006b000c097a24 */ /* 0x000fe200078e0209 */
[----:B------:R-:W-:Y:S01]  /*1490*/  LOP3.LUT R13, R0, R13, RZ, 0x3c, !PT ;  /* 0x0000000d000d7212 */ /* 0x000fe200078e3cff */
[----:B------:R-:W-:Y:S01]  /*14a0*/  IMAD.IADD R19, R126, 0x1, -R19 ;  /* 0x000000017e137824 */ /* 0x000fe200078e0a13 */
[----:B------:R-:W-:Y:S01]  /*14b0*/  IADD3 R4, P0, R20, R4, RZ ;  /* 0x0000000414047210 */ /* 0x000fe20007f1e0ff */
[----:B------:R-:W-:Y:S01]  /*14c0*/  IMAD.WIDE.U32 R16, R12, c[0x0][0x1a8], R16 ;  /* 0x00006a000c107a25 */ /* 0x000fe200078e0010 */
[----:B------:R-:W-:-:S02]  /*14d0*/  LEA.HI R165, R15, R18, RZ, 0x1 ;  /* 0x000000120fa57211 */ /* 0x000fc400078f08ff */
[-C--:B------:R-:W-:Y:S01]  /*14e0*/  LEA.HI R11, R19, R19.reuse, RZ, 0x1 ;  /* 0x00000013130b7211 */ /* 0x080fe200078f08ff */
[----:B------:R-:W-:Y:S01]  /*14f0*/  IMAD.WIDE R28, R29, 0x40, R20 ;  /* 0x000000401d1c7825 */ /* 0x000fe200078e0214 */
[----:B------:R-:W-:Y:S02]  /*1500*/  LOP3.LUT R15, R15, 0xfffffff8, RZ, 0xc0, !PT ;  /* 0xfffffff80f0f7812 */ /* 0x000fe400078ec0ff */
[----:B------:R-:W-:Y:S01]  /*1510*/  LOP3.LUT R124, R11, 0x7fffffe, RZ, 0xc0, !PT ;  /* 0x07fffffe0b7c7812 */ /* 0x000fe200078ec0ff */
[----:B------:R-:W-:Y:S01]  /*1520*/  IMAD.U32 R10, R10, 0x20, R13 ;  /* 0x000000200a0a7824 */ /* 0x000fe200078e000d */
[----:B------:R-:W-:Y:S01]  /*1530*/  LOP3.LUT R165, R165, 0xfffffffe, RZ, 0xc0, !PT ;  /* 0xfffffffea5a57812 */ /* 0x000fe200078ec0ff */
[----:B------:R-:W-:Y:S01]  /*1540*/  IMAD R13, R6, c[0x0][0x1b8], RZ ;  /* 0x00006e00060d7a24 */ /* 0x000fe200078e02ff */
[----:B------:R-:W-:Y:S01]  /*1550*/  SHF.R.S32.HI R0, RZ, 0x1f, R19 ;  /* 0x0000001fff007819 */ /* 0x000fe20000011413 */
[----:B------:R-:W-:Y:S01]  /*1560*/  IMAD.X R6, R21, 0x1, R3, P0 ;  /* 0x0000000115067824 */ /* 0x000fe200000e0603 */
[----:B------:R-:W-:Y:S01]  /*1570*/  LOP3.LUT R7, R7, 0xfffffffe, RZ, 0xc0, !PT ;  /* 0xfffffffe07077812 */ /* 0x000fe200078ec0ff */
[----:B------:R-:W-:Y:S01]  /*1580*/  IMAD.IADD R17, R17, 0x1, R9 ;  /* 0x0000000111117824 */ /* 0x000fe200078e0209 */
[----:B------:R-:W-:Y:S01]  /*1590*/  LEA.HI R0, R0, R19, RZ, 0x3 ;  /* 0x0000001300007211 */ /* 0x000fe200078f18ff */
[----:B------:R-:W-:Y:S01]  /*15a0*/  IMAD R3, R21, c[0x0][0x198], RZ ;  /* 0x0000660015037a24 */ /* 0x000fe200078e02ff */
[----:B------:R-:W-:Y:S01]  /*15b0*/  SHF.R.S32.HI R175, RZ, 0x1f, R127 ;  /* 0x0000001fffaf7819 */ /* 0x000fe2000001147f */
[----:B------:R-:W-:-:S02]  /*15c0*/  IMAD R9, R29, c[0x0][0x190], RZ ;  /* 0x000064001d097a24 */ /* 0x000fc400078e02ff */
[C---:B------:R-:W-:Y:S01]  /*15d0*/  IMAD R13, R8.reuse, c[0x0][0x1bc], R13 ;  /* 0x00006f00080d7a24 */ /* 0x040fe200078e020d */
[----:B------:R-:W-:Y:S01]  /*15e0*/  LEA.HI R175, R175, R128, RZ, 0x2 ;  /* 0x00000080afaf7211 */ /* 0x000fe200078f10ff */
[----:B------:R-:W-:Y:S01]  /*15f0*/  IMAD.WIDE.U32 R24, R8, c[0x0][0x1b8], R24 ;  /* 0x00006e0008187a25 */ /* 0x000fe200078e0018 */
[--C-:B------:R-:W-:Y:S02]  /*1600*/  SHF.R.S32.HI R8, RZ, 0x1, R11.reuse ;  /* 0x00000001ff087819 */ /* 0x100fe4000001140b */
[----:B------:R-:W-:Y:S01]  /*1610*/  SHF.R.S32.HI R11, RZ, 0x1f, R11 ;  /* 0x0000001fff0b7819 */ /* 0x000fe2000001140b */
[C---:B------:R-:W-:Y:S01]  /*1620*/  IMAD R3, R20.reuse, c[0x0][0x19c], R3 ;  /* 0x0000670014037a24 */ /* 0x040fe200078e0203 */
[----:B------:R-:W-:Y:S01]  /*1630*/  LOP3.LUT R175, R175, 0xfffffffc, RZ, 0xc0, !PT ;  /* 0xfffffffcafaf7812 */ /* 0x000fe200078ec0ff */
[----:B------:R-:W-:Y:S01]  /*1640*/  IMAD.WIDE.U32 R26, R20, c[0x0][0x198], R26 ;  /* 0x00006600141a7a25 */ /* 0x000fe200078e001a */
[----:B------:R-:W-:-:S03]  /*1650*/  LEA.HI R11, R11, R8, RZ, 0x2 ;  /* 0x000000080b0b7211 */ /* 0x000fc600078f10ff */
[----:B------:R-:W-:Y:S01]  /*1660*/  IMAD R9, R28, c[0x0][0x194], R9 ;  /* 0x000065001c097a24 */ /* 0x000fe200078e0209 */
[----:B------:R-:W-:Y:S01]  /*1670*/  LEA R170, P0, R26, c[0x0][0x168], 0x1 ;  /* 0x00005a001aaa7a11 */ /* 0x000fe200078008ff */
[----:B------:R-:W-:Y:S01]  /*1680*/  IMAD.WIDE.U32 R28, R28, c[0x0][0x190], R16 ;  /* 0x000064001c1c7a25 */ /* 0x000fe200078e0010 */
[----:B------:R-:W-:-:S03]  /*1690*/  LOP3.LUT R11, R11, 0xfffffffc, RZ, 0xc0, !PT ;  /* 0xfffffffc0b0b7812 */ /* 0x000fc600078ec0ff */
[----:B------:R-:W-:Y:S01]  /*16a0*/  IMAD.IADD R25, R25, 0x1, R13 ;  /* 0x0000000119197824 */ /* 0x000fe200078e020d */
[----:B------:R-:W-:Y:S01]  /*16b0*/  LEA R12, P1, R28, c[0x0][0x160], 0x1 ;  /* 0x000058001c0c7a11 */ /* 0x000fe200078208ff */
[----:B------:R-:W-:Y:S02]  /*16c0*/  IMAD.IADD R13, R27, 0x1, R3 ;  /* 0x000000011b0d7824 */ /* 0x000fe400078e0203 */
[----:B------:R-:W-:Y:S02]  /*16d0*/  IMAD.IADD R15, R126, 0x1, -R15 ;  /* 0x000000017e0f7824 */ /* 0x000fe400078e0a0f */
[----:B------:R-:W-:Y:S01]  /*16e0*/  IMAD.IADD R9, R29, 0x1, R9 ;  /* 0x000000011d097824 */ /* 0x000fe200078e0209 */
[----:B------:R-:W-:Y:S01]  /*16f0*/  LEA.HI.X R171, R26, c[0x0][0x16c], R13, 0x1, P0 ;  /* 0x00005b001aab7a11 */ /* 0x000fe200000f0c0d */
[----:B------:R-:W-:Y:S01]  /*1700*/  IMAD.IADD R3, R8, 0x1, -R11 ;  /* 0x0000000108037824 */ /* 0x000fe200078e0a0b */
[----:B------:R-:W-:Y:S01]  /*1710*/  LEA.HI R166, R15, R15, RZ, 0x1 ;  /* 0x0000000f0fa67211 */ /* 0x000fe200078f08ff */
[----:B------:R-:W-:Y:S01]  /*1720*/  IMAD.MOV.U32 R8, RZ, RZ, c[0x0][0x194] ;  /* 0x00006500ff087624 */ /* 0x000fe200078e00ff */
[----:B------:R-:W-:Y:S01]  /*1730*/  LEA.HI.X R13, R28, c[0x0][0x164], R9, 0x1, P1 ;  /* 0x000059001c0d7a11 */ /* 0x000fe200008f0c09 */
[----:B------:R-:W-:Y:S01]  /*1740*/  IMAD.MOV.U32 R9, RZ, RZ, c[0x0][0x190] ;  /* 0x00006400ff097624 */ /* 0x000fe200078e00ff */
[----:B------:R-:W-:Y:S01]  /*1750*/  LOP3.LUT R164, R166, 0xfffffffe, RZ, 0xc0, !PT ;  /* 0xfffffffea6a47812 */ /* 0x000fe200078ec0ff */
[----:B------:R-:W-:Y:S01]  /*1760*/  IMAD.SHL.U32 R163, R10, 0x2, RZ ;  /* 0x000000020aa37824 */ /* 0x000fe200078e00ff */
[----:B------:R-:W-:Y:S01]  /*1770*/  SHF.R.S32.HI R166, RZ, 0x1, R166 ;  /* 0x00000001ffa67819 */ /* 0x000fe200000114a6 */
[----:B------:R-:W-:Y:S01]  /*1780*/  IMAD.IADD R165, R18, 0x1, -R165 ;  /* 0x0000000112a57824 */ /* 0x000fe200078e0aa5 */
[----:B------:R-:W-:Y:S01]  /*1790*/  LEA R14, P0, R9, R12, 0x6 ;  /* 0x0000000c090e7211 */ /* 0x000fe200078030ff */
[----:B------:R-:W-:Y:S01]  /*17a0*/  IMAD.IADD R164, R15, 0x1, -R164 ;  /* 0x000000010fa47824 */ /* 0x000fe200078e0aa4 */
[----:B------:R-:W-:Y:S01]  /*17b0*/  @!PT LDS RZ, [RZ] ;  /* 0x00000000fffff984 */ /* 0x000fe20000000800 */
[----:B------:R-:W-:Y:S01]  /*17c0*/  @!PT LDS RZ, [RZ] ;  /* 0x00000000fffff984 */ /* 0x000fe20000000800 */
[----:B------:R-:W-:Y:S01]  /*17d0*/  @!PT LDS RZ, [RZ] ;  /* 0x00000000fffff984 */ /* 0x000fe20000000800 */
[----:B------:R1:W-:Y:S01]  /*17e0*/  LDGSTS.E.BYPASS.LTC128B.128 [R163], [R12.64] ;  /* 0x000000000ca37fae */ /* 0x0003e2000b901d4a */
[----:B------:R-:W-:Y:S01]  /*17f0*/  IMAD.IADD R124, R19, 0x1, -R124 ;  /* 0x00000001137c7824 */ /* 0x000fe200078e0a7c */
[----:B------:R-:W-:Y:S01]  /*1800*/  LEA.HI.X R15, R9, R13, R8, 0x6, P0 ;  /* 0x0000000d090f7211 */ /* 0x000fe200000f3408 */
[----:B------:R-:W-:Y:S01]  /*1810*/  IMAD R11, R6, c[0x0][0x1a0], RZ ;  /* 0x00006800060b7a24 */ /* 0x000fe200078e02ff */
[----:B------:R-:W-:Y:S01]  /*1820*/  IADD3 R8, P0, R170, UR9, RZ ;  /* 0x00000009aa087c10 */ /* 0x000fe2000ff1e0ff */
[----:B------:R1:W-:Y:S01]  /*1830*/  LDGSTS.E.BYPASS.LTC128B.128 [R163+0x1000], [R12.64+0x40] ;  /* 0x010000400ca37fae */ /* 0x0003e2000b901d4a */
[----:B------:R-:W-:Y:S01]  /*1840*/  IMAD.WIDE.U32 R24, R4, c[0x0][0x1a0], R24 ;  /* 0x0000680004187a25 */ /* 0x000fe200078e0018 */
[----:B------:R-:W-:-:S02]  /*1850*/  LOP3.LUT P1, RZ, R3, 0x2, RZ, 0xc0, !PT ;  /* 0x0000000203ff7812 */ /* 0x000fc4000782c0ff */
[----:B------:R-:W-:Y:S01]  /*1860*/  IADD3.X R9, R171, UR7, RZ, P0, !PT ;  /* 0x00000007ab097c10 */ /* 0x000fe200087fe4ff */
[----:B------:R1:W-:Y:S01]  /*1870*/  LDGSTS.E.BYPASS.LTC128B.128 [R163+0x2000], [R12.64+0x80] ;  /* 0x020000800ca37fae */ /* 0x0003e2000b901d4a */
[----:B------:R-:W-:Y:S01]  /*1880*/  IADD3 R16, P0, R8, UR9, RZ ;  /* 0x0000000908107c10 */ /* 0x000fe2000ff1e0ff */
[----:B------:R-:W-:Y:S02]  /*1890*/  IMAD R6, R4, c[0x0][0x1a4], R11 ;  /* 0x0000690004067a24 */ /* 0x000fe400078e020b */
[----:B------:R2:W-:Y:S01]  /*18a0*/  LDGSTS.E.BYPASS.LTC128B.128 [R163+0x800], [R14.64] ;  /* 0x008000000ea37fae */ /* 0x0005e2000b901d4a */
[----:B------:R-:W-:Y:S01]  /*18b0*/  IADD3.X R17, R9, UR7, RZ, P0, !PT ;  /* 0x0000000709117c10 */ /* 0x000fe200087fe4ff */
[----:B------:R-:W-:Y:S01]  /*18c0*/  IMAD.SHL.U32 R4, R166, 0x40, RZ ;  /* 0x00000040a6047824 */ /* 0x000fe200078e00ff */
[----:B------:R-:W-:Y:S01]  /*18d0*/  IADD3 R18, P0, R16, UR9, RZ ;  /* 0x0000000910127c10 */ /* 0x000fe2000ff1e0ff */
[----:B------:R2:W-:Y:S01]  /*18e0*/  LDGSTS.E.BYPASS.LTC128B.128 [R163+0x1800], [R14.64+0x40] ;  /* 0x018000400ea37fae */ /* 0x0005e2000b901d4a */
[----:B------:R-:W-:-:S02]  /*18f0*/  IMAD.SHL.U32 R10, R165, 0x8, RZ ;  /* 0x00000008a50a7824 */ /* 0x000fc400078e00ff */
[----:B------:R-:W-:Y:S01]  /*1900*/  IADD3.X R19, R17, UR7, RZ, P0, !PT ;  /* 0x0000000711137c10 */ /* 0x000fe200087fe4ff */
[----:B------:R2:W-:Y:S01]  /*1910*/  LDGSTS.E.BYPASS.LTC128B.128 [R163+0x2800], [R14.64+0x80] ;  /* 0x028000800ea37fae */ /* 0x0005e2000b901d4a */
[----:B------:R-:W-:Y:S01]  /*1920*/  LOP3.LUT R11, R4, 0xc0, RZ, 0xc0, !PT ;  /* 0x000000c0040b7812 */ /* 0x000fe200078ec0ff */
[----:B------:R-:W-:Y:S01]  /*1930*/  IMAD.IADD R7, R22, 0x1, -R7 ;  /* 0x0000000116077824 */ /* 0x000fe200078e0a07 */
[----:B------:R-:W-:Y:S01]  /*1940*/  LEA R172, P0, R24, c[0x0][0x170], 0x1 ;  /* 0x00005c0018ac7a11 */ /* 0x000fe200078008ff */
[----:B------:R3:W-:Y:S01]  /*1950*/  LDGSTS.E.BYPASS.LTC128B.128 [R163+0x3000], [R170.64] ;  /* 0x03000000aaa37fae */ /* 0x0007e2000b901d4a */
[----:B------:R-:W-:Y:S01]  /*1960*/  SHF.R.U32.HI R4, RZ, 0x3, R11 ;  /* 0x00000003ff047819 */ /* 0x000fe2000001160b */
[----:B------:R-:W-:Y:S02]  /*1970*/  IMAD.SHL.U32 R0, R0, 0x20, RZ ;  /* 0x0000002000007824 */ /* 0x000fe400078e00ff */
[----:B------:R3:W-:Y:S01]  /*1980*/  LDGSTS.E.BYPASS.LTC128B.128 [R163+0x5000], [R170.64+0x40] ;  /* 0x05000040aaa37fae */ /* 0x0007e2000b901d4a */
[----:B------:R-:W-:-:S02]  /*1990*/  IMAD R129, R128, 0x10, R129 ;  /* 0x0000001080817824 */ /* 0x000fc400078e0281 */
[----:B------:R-:W-:Y:S01]  /*19a0*/  IMAD.IADD R175, R128, 0x1, -R175 ;  /* 0x0000000180af7824 */ /* 0x000fe200078e0aaf */
        /* <DEDUP_REMOVED lines=9> */
[----:B------:R5:W-:Y:S01]  /*1a40*/  LDGSTS.E.BYPASS.LTC128B.128 [R163+0x8800], [R18.64+0x80] ;  /* 0x0880008012a37fae */ /* 0x000be2000b901d4a */
[----:B----4-:R-:W-:-:S03]  /*1a50*/  LOP3.LUT R9, R11, 0x8, R10, 0xf8, !PT ;  /* 0x000000080b097812 */ /* 0x010fc600078ef80a */
[----:B------:R-:W0:Y:S01]  /*1a60*/  LDGDEPBAR ;  /* 0x00000000000079af */ /* 0x000e220000000000 */
[----:B------:R-:W-:Y:S02]  /*1a70*/  IMAD.IADD R11, R25, 0x1, R6 ;  /* 0x00000001190b7824 */ /* 0x000fe400078e0206 */
[----:B------:R-:W-:Y:S01]  /*1a80*/  IMAD.SHL.U32 R6, R3, 0x40, RZ ;  /* 0x0000004003067824 */ /* 0x000fe200078e00ff */
[----:B------:R-:W-:Y:S01]  /*1a90*/  LOP3.LUT R4, R9, R4, RZ, 0x3c, !PT ;  /* 0x0000000409047212 */ /* 0x000fe200078e3cff */
[C---:B------:R-:W-:Y:S01]  /*1aa0*/  IMAD.SHL.U32 R8, R7.reuse, 0x8, RZ ;  /* 0x0000000807087824 */ /* 0x040fe200078e00ff */
[----:B------:R-:W-:Y:S01]  /*1ab0*/  LEA.HI.X R173, R24, c[0x0][0x174], R11, 0x1, P0 ;  /* 0x00005d0018ad7a11 */ /* 0x000fe200000f0c0b */
[----:B------:R-:W-:Y:S01]  /*1ac0*/  IMAD R11, R7, 0x8, R164 ;  /* 0x00000008070b7824 */ /* 0x000fe200078e02a4 */
[----:B------:R-:W-:Y:S02]  /*1ad0*/  LOP3.LUT R9, R6, 0xc0, RZ, 0xc0, !PT ;  /* 0x000000c006097812 */ /* 0x000fe400078ec0ff */
[----:B------:R-:W-:Y:S01]  /*1ae0*/  LOP3.LUT R7, R0, 0xffffff00, RZ, 0xc0, !PT ;  /* 0xffffff0000077812 */ /* 0x000fe200078ec0ff */
[----:B------:R-:W-:Y:S01]  /*1af0*/  IMAD.U32 R0, R11, 0x20, R4 ;  /* 0x000000200b007824 */ /* 0x000fe200078e0004 */
[----:B------:R-:W-:Y:S01]  /*1b00*/  LOP3.LUT R6, R9, 0x8, R8, 0xf8, !PT ;  /* 0x0000000809067812 */ /* 0x000fe200078ef808 */
[----:B------:R-:W-:Y:S01]  /*1b10*/  IMAD.MOV.U32 R4, RZ, RZ, 0x20 ;  /* 0x00000020ff047424 */ /* 0x000fe200078e00ff */
[----:B------:R-:W-:Y:S01]  /*1b20*/  SHF.R.U32.HI R9, RZ, 0x3, R9 ;  /* 0x00000003ff097819 */ /* 0x000fe20000011609 */
[----:B------:R-:W-:Y:S01]  /*1b30*/  IMAD R161, R128, 0x200, R7 ;  /* 0x0000020080a17824 */ /* 0x000fe200078e0207 */
[----:B------:R-:W-:Y:S01]  /*1b40*/  IADD3 R8, P0, R172, UR4, RZ ;  /* 0x00000004ac087c10 */ /* 0x000fe2000ff1e0ff */
[----:B------:R-:W-:Y:S01]  /*1b50*/  IMAD.SHL.U32 R130, R0, 0x2, RZ ;  /* 0x0000000200827824 */ /* 0x000fe200078e00ff */
[----:B------:R-:W-:Y:S01]  /*1b60*/  LOP3.LUT R6, R6, R9, RZ, 0x3c, !PT ;  /* 0x0000000906067212 */ /* 0x000fe200078e3cff */
[----:B------:R-:W-:Y:S01]  /*1b70*/  IMAD R161, R124, 0x20, R161 ;  /* 0x000000207ca17824 */ /* 0x000fe200078e02a1 */
[----:B------:R-:W-:-:S02]  /*1b80*/  IADD3.X R9, R173, UR5, RZ, P0, !PT ;  /* 0x00000005ad097c10 */ /* 0x000fc400087fe4ff */
[----:B-1----:R-:W-:Y:S01]  /*1b90*/  IADD3 R12, P0, R8, UR4, RZ ;  /* 0x00000004080c7c10 */ /* 0x002fe2000ff1e0ff */
[----:B------:R-:W-:Y:S01]  /*1ba0*/  IMAD.IADD R161, R6, 0x1, R161 ;  /* 0x0000000106a17824 */ /* 0x000fe200078e02a1 */
[----:B------:R-:W-:-:S04]  /*1bb0*/  DEPBAR.LE SB0, 0x0 ;  /* 0x000080000000791a */ /* 0x000fc80000000000 */
[----:B------:R-:W-:Y:S01]  /*1bc0*/  BAR.SYNC.DEFER_BLOCKING 0x0 ;  /* 0x0000000000007b1d */ /* 0x000fe20000010000 */
[----:B------:R-:W-:Y:S01]  /*1bd0*/  IADD3.X R13, R9, UR5, RZ, P0, !PT ;  /* 0x00000005090d7c10 */ /* 0x000fe200087fe4ff */
[----:B------:R-:W-:Y:S01]  /*1be0*/  IMAD.SHL.U32 R161, R161, 0x2, RZ ;  /* 0x00000002a1a17824 */ /* 0x000fe200078e00ff */
[----:B------:R-:W-:Y:S02]  /*1bf0*/  IADD3 R10, P0, R12, UR4, RZ ;  /* 0x000000040c0a7c10 */ /* 0x000fe4000ff1e0ff */
[----:B------:R-:W-:Y:S02]  /*1c00*/  LEA R160, R0, 0x3000, 0x1 ;  /* 0x0000300000a07811 */ /* 0x000fe400078e08ff */
[----:B------:R-:W-:Y:S02]  /*1c10*/  IADD3.X R11, R13, UR5, RZ, P0, !PT ;  /* 0x000000050d0b7c10 */ /* 0x000fe400087fe4ff */
[----:B------:R-:W-:-:S04]  /*1c20*/  LOP3.LUT P0, RZ, R166, 0x2, RZ, 0xc0, !PT ;  /* 0x00000002a6ff7812 */ /* 0x000fc8000780c0ff */
[C---:B------:R-:W-:Y:S02]  /*1c30*/  SEL R3, R4.reuse, 0xffffffe0, !P0 ;  /* 0xffffffe004037807 */ /* 0x040fe40004000000 */
[----:B------:R-:W-:-:S03]  /*1c40*/  SEL R4, R4, 0xffffffe0, !P1 ;  /* 0xffffffe004047807 */ /* 0x000fc60004800000 */
[----:B------:R-:W-:Y:S01]  /*1c50*/  IMAD.IADD R158, R160, 0x1, R3 ;  /* 0x00000001a09e7824 */ /* 0x000fe200078e0203 */
[----:B------:R-:W-:Y:S01]  /*1c60*/  LOP3.LUT R3, R127, 0xffffffe0, RZ, 0xc0, !PT ;  /* 0xffffffe07f037812 */ /* 0x000fe200078ec0ff */
[----:B------:R-:W-:Y:S01]  /*1c70*/  IMAD.IADD R159, R161, 0x1, R4 ;  /* 0x00000001a19f7824 */ /* 0x000fe200078e0204 */
[----:B------:R-:W-:Y:S01]  /*1c80*/  @!PT LDS RZ, [RZ] ;  /* 0x00000000fffff984 */ /* 0x000fe20000000800 */
[----:B------:R-:W-:Y:S01]  /*1c90*/  @!PT LDS RZ, [RZ] ;  /* 0x00000000fffff984 */ /* 0x000fe20000000800 */
[----:B------:R-:W-:Y:S01]  /*1ca0*/  @!PT LDS RZ, [RZ] ;  /* 0x00000000fffff984 */ /* 0x000fe20000000800 */
[----:B------:R3:W-:Y:S03]  /*1cb0*/  LDGSTS.E.BYPASS.LTC128B.128 [R163+0x9000], [R172.64] ;  /* 0x09000000aca37fae */ /* 0x0007e6000b901d4a */
[----:B------:R-:W-:Y:S01]  /*1cc0*/  IMAD.IADD R3, R126, 0x1, -R3 ;  /* 0x000000017e037824 */ /* 0x000fe200078e0a03 */
[----:B------:R3:W-:Y:S04]  /*1cd0*/  LDGSTS.E.BYPASS.LTC128B.128 [R163+0xb000], [R172.64+0x40] ;  /* 0x0b000040aca37fae */ /* 0x0007e8000b901d4a */
[----:B------:R-:W-:Y:S01]  /*1ce0*/  SHF.R.S32.HI R0, RZ, 0x1f, R3 ;  /* 0x0000001fff007819 */ /* 0x000fe20000011403 */
[----:B------:R3:W-:Y:S03]  /*1cf0*/  LDGSTS.E.BYPASS.LTC128B.128 [R163+0xd000], [R172.64+0x80] ;  /* 0x0d000080aca37fae */ /* 0x0007e6000b901d4a */
[----:B------:R-:W-:Y:S01]  /*1d00*/  LEA.HI R0, R0, R3, RZ, 0x2 ;  /* 0x0000000300007211 */ /* 0x000fe200078f10ff */
[----:B------:R1:W-:Y:S01]  /*1d10*/  LDGSTS.E.BYPASS.LTC128B.128 [R163+0x9800], [R8.64] ;  /* 0x0980000008a37fae */ /* 0x0003e2000b901d4a */
[----:B------:R-:W-:-:S02]  /*1d20*/  IADD3 R3, R5, -0x1, RZ ;  /* 0xffffffff05037810 */ /* 0x000fc40007ffe0ff */
[----:B------:R-:W-:Y:S01]  /*1d30*/  SHF.R.S32.HI R174, RZ, 0x2, R0 ;  /* 0x00000002ffae7819 */ /* 0x000fe20000011400 */
[----:B------:R1:W-:Y:S01]  /*1d40*/  LDGSTS.E.BYPASS.LTC128B.128 [R163+0xb800], [R8.64+0x40] ;  /* 0x0b80004008a37fae */ /* 0x0003e2000b901d4a */
[C---:B------:R-:W-:Y:S01]  /*1d50*/  ISETP.GT.AND P0, PT, R3.reuse, R162, PT ;  /* 0x000000a20300720c */ /* 0x040fe20003f04270 */
[----:B------:R-:W-:Y:S02]  /*1d60*/  IMAD.SHL.U32 R0, R3, 0x80, RZ ;  /* 0x0000008003007824 */ /* 0x000fe400078e00ff */
        /* <DEDUP_REMOVED lines=8> */
[----:B------:R-:W4:Y:S04]  /*1df0*/  LDSM.16.M88.4 R72, [R130+0x3000] ;  /* 0x003000008248783b */ /* 0x000f280000000200 */
[----:B------:R-:W3:Y:S04]  /*1e00*/  LDSM.16.M88.4 R64, [R130+0x3400] ;  /* 0x003400008240783b */ /* 0x000ee80000000200 */
[----:B------:R-:W3:Y:S04]  /*1e10*/  LDSM.16.M88.4 R56, [R130+0x3800] ;  /* 0x003800008238783b */ /* 0x000ee80000000200 */
[----:B------:R-:W3:Y:S04]  /*1e20*/  LDSM.16.M88.4 R48, [R130+0x3c00] ;  /* 0x003c00008230783b */ /* 0x000ee80000000200 */
[----:B------:R-:W3:Y:S04]  /*1e30*/  LDSM.16.M88.4 R40, [R130+0x4000] ;  /* 0x004000008228783b */ /* 0x000ee80000000200 */
[----:B------:R-:W3:Y:S04]  /*1e40*/  LDSM.16.M88.4 R32, [R130+0x4400] ;  /* 0x004400008220783b */ /* 0x000ee80000000200 */
[----:B------:R-:W3:Y:S04]  /*1e50*/  LDSM.16.M88.4 R24, [R130+0x4800] ;  /* 0x004800008218783b */ /* 0x000ee80000000200 */
[----:B--2---:R-:W2:Y:S04]  /*1e60*/  LDSM.16.M88.4 R12, [R130+0x4c00] ;  /* 0x004c0000820c783b */ /* 0x004ea80000000200 */
[----:B------:R-:W-:Y:S04]  /*1e70*/  LDSM.16.M88.4 R80, [R159] ;  /* 0x000000009f50783b */ /* 0x000fe80000000200 */
[----:B-1----:R-:W1:Y:S01]  /*1e80*/  LDSM.16.M88.4 R8, [R158+0x800] ;  /* 0x000800009e08783b */ /* 0x002e620000000200 */
[C---:B----4-:R-:W-:Y:S03]  /*1e90*/  HMMA.16816.F32.BF16 R76, R108.reuse, R72, RZ ;  /* 0x000000486c4c723c */ /* 0x050fe600000418ff */
[----:B------:R-:W4:Y:S04]  /*1ea0*/  LDSM.16.M88.4 R20, [R158] ;  /* 0x000000009e14783b */ /* 0x000f280000000200 */
[----:B-----5:R-:W5:Y:S01]  /*1eb0*/  LDSM.16.M88.4 R16, [R158+0x400] ;  /* 0x000400009e10783b */ /* 0x020f620000000200 */
        /* <DEDUP_REMOVED lines=13> */
[----:B------:R-:W0:Y:S05]  /*1f90*/  LDGDEPBAR ;  /* 0x00000000000079af */ /* 0x000e2a0000000000 */
        /* <DEDUP_REMOVED lines=8> */
[C---:B--2---:R-:W-:Y:S08]  /*2020*/  HMMA.16816.F32.BF16 R112, R108.reuse, R12, RZ ;  /* 0x0000000c6c70723c */ /* 0x044ff000000418ff */
[----:B------:R-:W-:Y:S01]  /*2030*/  HMMA.16816.F32.BF16 R108, R108, R14, RZ ;  /* 0x0000000e6c6c723c */ /* 0x000fe200000418ff */
[----:B------:R-:W2:Y:S07]  /*2040*/  LDSM.16.M88.4 R12, [R158+0x1000] ;  /* 0x001000009e0c783b */ /* 0x000eae0000000200 */
[C---:B-1----:R-:W-:Y:S08]  /*2050*/  HMMA.16816.F32.BF16 R60, R80.reuse, R8, R60 ;  /* 0x00000008503c723c */ /* 0x042ff0000004183c */
[C---:B------:R-:W-:Y:S01]  /*2060*/  HMMA.16816.F32.BF16 R56, R80.reuse, R10, R56 ;  /* 0x0000000a5038723c */ /* 0x040fe20000041838 */
[----:B------:R-:W-:Y:S07]  /*2070*/  LDSM.16.M88.4 R8, [R161+0x1000] ;  /* 0x00100000a108783b */ /* 0x000fee0000000200 */
[C---:B----4-:R-:W-:Y:S08]  /*2080*/  HMMA.16816.F32.BF16 R76, R80.reuse, R20, R76 ;  /* 0x00000014504c723c */ /* 0x050ff0000004184c */
[C---:B------:R-:W-:Y:S01]  /*2090*/  HMMA.16816.F32.BF16 R72, R80.reuse, R22, R72 ;  /* 0x000000165048723c */ /* 0x040fe20000041848 */
[----:B------:R-:W-:Y:S07]  /*20a0*/  LDSM.16.M88.4 R20, [R130+0x5000] ;  /* 0x005000008214783b */ /* 0x000fee0000000200 */
[C---:B-----5:R-:W-:Y:S08]  /*20b0*/  HMMA.16816.F32.BF16 R68, R80.reuse, R16, R68 ;  /* 0x000000105044723c */ /* 0x060ff00000041844 */
[C---:B--2---:R-:W-:Y:S08]  /*20c0*/  HMMA.16816.F32.BF16 R44, R80.reuse, R12, R44 ;  /* 0x0000000c502c723c */ /* 0x044ff0000004182c */
[C---:B------:R-:W-:Y:S01]  /*20d0*/  HMMA.16816.F32.BF16 R40, R80.reuse, R14, R40 ;  /* 0x0000000e5028723c */ /* 0x040fe20000041828 */
[----:B------:R-:W1:Y:S07]  /*20e0*/  LDSM.16.M88.4 R12, [R130+0x5800] ;  /* 0x00580000820c783b */ /* 0x000e6e0000000200 */
[C---:B------:R-:W-:Y:S01]  /*20f0*/  HMMA.16816.F32.BF16 R64, R80.reuse, R18, R64 ;  /* 0x000000125040723c */ /* 0x040fe20000041840 */
[----:B------:R-:W2:Y:S07]  /*2100*/  LDSM.16.M88.4 R16, [R130+0x5400] ;  /* 0x005400008210783b */ /* 0x000eae0000000200 */
[C---:B------:R-:W-:Y:S08]  /*2110*/  HMMA.16816.F32.BF16 R52, R80.reuse, R96, R52 ;  /* 0x000000605034723c */ /* 0x040ff00000041834 */
[C---:B------:R-:W-:Y:S01]  /*2120*/  HMMA.16816.F32.BF16 R48, R80.reuse, R98, R48 ;  /* 0x000000625030723c */ /* 0x040fe20000041830 */
[----:B------:R-:W3:Y:S07]  /*2130*/  LDSM.16.M88.4 R96, [R130+0x6800] ;  /* 0x006800008260783b */ /* 0x000eee0000000200 */
[C---:B------:R-:W-:Y:S08]  /*2140*/  HMMA.16816.F32.BF16 R36, R80.reuse, R92, R36 ;  /* 0x0000005c5024723c */ /* 0x040ff00000041824 */
[C---:B------:R-:W-:Y:S01]  /*2150*/  HMMA.16816.F32.BF16 R32, R80.reuse, R94, R32 ;  /* 0x0000005e5020723c */ /* 0x040fe20000041820 */
[----:B------:R-:W4:Y:S07]  /*2160*/  LDSM.16.M88.4 R92, [R130+0x6c00] ;  /* 0x006c0000825c783b */ /* 0x000f2e0000000200 */
[C---:B------:R-:W-:Y:S08]  /*2170*/  HMMA.16816.F32.BF16 R28, R80.reuse, R88, R28 ;  /* 0x00000058501c723c */ /* 0x040ff0000004181c */
[C---:B------:R-:W-:Y:S01]  /*2180*/  HMMA.16816.F32.BF16 R24, R80.reuse, R90, R24 ;  /* 0x0000005a5018723c */ /* 0x040fe20000041818 */
[----:B------:R-:W-:Y:S07]  /*2190*/  LDSM.16.M88.4 R88, [R158+0x2000] ;  /* 0x002000009e58783b */ /* 0x000fee0000000200 */
[C---:B------:R-:W-:Y:S08]  /*21a0*/  HMMA.16816.F32.BF16 R112, R80.reuse, R84, R112 ;  /* 0x000000545070723c */ /* 0x040ff00000041870 */
[----:B------:R-:W-:Y:S01]  /*21b0*/  HMMA.16816.F32.BF16 R108, R80, R86, R108 ;  /* 0x00000056506c723c */ /* 0x000fe2000004186c */
[----:B------:R-:W-:Y:S04]  /*21c0*/  LDSM.16.M88.4 R80, [R158+0x2800] ;  /* 0x002800009e50783b */ /* 0x000fe80000000200 */
[----:B------:R-:W-:Y:S03]  /*21d0*/  LDSM.16.M88.4 R84, [R158+0x2400] ;  /* 0x002400009e54783b */ /* 0x000fe60000000200 */
        /* <DEDUP_REMOVED lines=8> */
[----:B------:R-:W5:Y:S07]  /*2260*/  LDSM.16.M88.4 R20, [R158+0x2c00] ;  /* 0x002c00009e14783b */ /* 0x000f6e0000000200 */
        /* <DEDUP_REMOVED lines=13> */
[----:B------:R-:W-:Y:S01]  /*2340*/  HMMA.16816.F32.BF16 R108, R8, R94, R108 ;  /* 0x0000005e086c723c */ /* 0x000fe2000004186c */
[----:B------:R-:W2:Y:S04]  /*2350*/  LDSM.16.M88.4 R8, [R158+0x3800] ;  /* 0x003800009e08783b */ /* 0x000ea80000000200 */
        /* <DEDUP_REMOVED lines=9> */
[----:B------:R-:W3:Y:S07]  /*23f0*/  LDSM.16.M88.4 R80, [R130+0x8800] ;  /* 0x008800008250783b */ /* 0x000eee0000000200 */
[C---:B-----5:R-:W-:Y:S08]  /*2400*/  HMMA.16816.F32.BF16 R52, R120.reuse, R20, R52 ;  /* 0x000000147834723c */ /* 0x060ff00000041834 */
[C---:B------:R-:W-:Y:S01]  /*2410*/  HMMA.16816.F32.BF16 R48, R120.reuse, R22, R48 ;  /* 0x000000167830723c */ /* 0x040fe20000041830 */
[----:B------:R-:W-:Y:S07]  /*2420*/  LDSM.16.M88.4 R20, [R158+0x4000] ;  /* 0x004000009e14783b */ /* 0x000fee0000000200 */
[C---:B--2---:R-:W-:Y:S08]  /*2430*/  HMMA.16816.F32.BF16 R28, R120.reuse, R8, R28 ;  /* 0x00000008781c723c */ /* 0x044ff0000004181c */
        /* <DEDUP_REMOVED lines=8> */
[----:B-1----:R-:W-:Y:S08]  /*24c0*/  HMMA.16816.F32.BF16 R76, R12, R104, R76 ;  /* 0x000000680c4c723c */ /* 0x002ff0000004184c */
[----:B------:R-:W-:Y:S08]  /*24d0*/  HMMA.16816.F32.BF16 R112, R120, R116, R112 ;  /* 0x000000747870723c */ /* 0x000ff00000041870 */
[----:B------:R-:W-:Y:S08]  /*24e0*/  HMMA.16816.F32.BF16 R72, R12, R106, R72 ;  /* 0x0000006a0c48723c */ /* 0x000ff00000041848 */
[----:B------:R-:W-:Y:S08]  /*24f0*/  HMMA.16816.F32.BF16 R108, R120, R118, R108 ;  /* 0x00000076786c723c */ /* 0x000ff0000004186c */
[C---:B------:R-:W-:Y:S07]  /*2500*/  HMMA.16816.F32.BF16 R52, R12.reuse, R92, R52 ;  /* 0x0000005c0c34723c */ /* 0x040fee0000041834 */
[----:B------:R-:W-:Y:S01]  /*2510*/  IADD3 R92, R129, 0x1, R174 ;  /* 0x00000001815c7810 */ /* 0x000fe20007ffe0ae */
[----:B---3--:R-:W-:Y:S03]  /*2520*/  HMMA.16816.F32.BF16 R28, R12, R80, R28 ;  /* 0x000000500c1c723c */ /* 0x008fe6000004181c */
[----:B------:R-:W-:-:S04]  /*2530*/  IADD3 R92, R125, -c[0x0][0x214], R92 ;  /* 0x800085007d5c7a10 */ /* 0x000fc80007ffe05c */
[----:B------:R-:W-:Y:S01]  /*2540*/  IADD3 R92, R92, c[0x0][0x2e8], RZ ;  /* 0x0000ba005c5c7a10 */ /* 0x000fe20007ffe0ff */
[----:B------:R-:W-:Y:S01]  /*2550*/  HMMA.16816.F32.BF16 R24, R12, R82, R24 ;  /* 0x000000520c18723c */ /* 0x000fe20000041818 */
[----:B------:R-:W1:Y:S07]  /*2560*/  LDSM.16.M88.4 R80, [R158+0x4400] ;  /* 0x004400009e50783b */ /* 0x000e6e0000000200 */
[----:B--2---:R-:W-:Y:S08]  /*2570*/  HMMA.16816.F32.BF16 R76, R8, R20, R76 ;  /* 0x00000014084c723c */ /* 0x004ff0000004184c */
[----:B----4-:R-:W-:Y:S07]  /*2580*/  HMMA.16816.F32.BF16 R112, R12, R16, R112 ;  /* 0x000000100c70723c */ /* 0x010fee0000041870 */
[----:B------:R-:W-:Y:S01]  /*2590*/  IMAD.SHL.U32 R17, R126, 0x2, RZ ;  /* 0x000000027e117824 */ /* 0x000fe200078e00ff */
[----:B------:R-:W-:Y:S01]  /*25a0*/  HMMA.16816.F32.BF16 R72, R8, R22, R72 ;  /* 0x000000160848723c */ /* 0x000fe20000041848 */
[----:B------:R-:W2:Y:S03]  /*25b0*/  LDSM.16.M88.4 R20, [R158+0x4800] ;  /* 0x004800009e14783b */ /* 0x000ea60000000200 */
[----:B------:R-:W-:-:S04]  /*25c0*/  LOP3.LUT R3, R0, 0x6, R17, 0xf8, !PT ;  /* 0x0000000600037812 */ /* 0x000fc800078ef811 */
[----:B------:R-:W-:Y:S01]  /*25d0*/  HMMA.16816.F32.BF16 R40, R12, R90, R40 ;  /* 0x0000005a0c28723c */ /* 0x000fe20000041828 */
[----:B------:R-:W-:-:S06]  /*25e0*/  LOP3.LUT R17, R3, 0x9, RZ, 0xfc, !PT ;  /* 0x0000000903117812 */ /* 0x000fcc00078efcff */
[C---:B------:R-:W-:Y:S01]  /*25f0*/  IADD3 R90, R92.reuse, 0x8, RZ ;  /* 0x000000085c5a7810 */ /* 0x040fe20007ffe0ff */
[----:B------:R-:W-:Y:S01]  /*2600*/  HMMA.16816.F32.BF16 R68, R12, R100, R68 ;  /* 0x000000640c44723c */ /* 0x000fe20000041844 */
[-C--:B------:R-:W-:Y:S02]  /*2610*/  IMNMX R92, R92, R125.reuse, PT ;  /* 0x0000007d5c5c7217 */ /* 0x080fe40003800200 */
[----:B------:R-:W-:Y:S02]  /*2620*/  IMNMX R90, R90, R125, PT ;  /* 0x0000007d5a5a7217 */ /* 0x000fe40003800200 */
[----:B------:R-:W-:-:S03]  /*2630*/  ISETP.GE.AND P1, PT, R17, R92, PT ;  /* 0x0000005c1100720c */ /* 0x000fc60003f26270 */
[C---:B------:R-:W-:Y:S08]  /*2640*/  HMMA.16816.F32.BF16 R64, R12.reuse, R102, R64 ;  /* 0x000000660c40723c */ /* 0x040ff00000041840 */
[C---:B------:R-:W-:Y:S08]  /*2650*/  HMMA.16816.F32.BF16 R60, R12.reuse, R96, R60 ;  /* 0x000000600c3c723c */ /* 0x040ff0000004183c */
[C---:B------:R-:W-:Y:S08]  /*2660*/  HMMA.16816.F32.BF16 R56, R12.reuse, R98, R56 ;  /* 0x000000620c38723c */ /* 0x040ff00000041838 */
[C---:B------:R-:W-:Y:S08]  /*2670*/  HMMA.16816.F32.BF16 R48, R12.reuse, R94, R48 ;  /* 0x0000005e0c30723c */ /* 0x040ff00000041830 */
[C---:B------:R-:W-:Y:S08]  /*2680*/  HMMA.16816.F32.BF16 R44, R12.reuse, R88, R44 ;  /* 0x000000580c2c723c */ /* 0x040ff0000004182c */
[C---:B-----5:R-:W-:Y:S07]  /*2690*/  HMMA.16816.F32.BF16 R36, R12.reuse, R84, R36 ;  /* 0x000000540c24723c */ /* 0x060fee0000041824 */
[----:B------:R-:W-:Y:S01]  /*26a0*/  IMAD R85, R124, 0x20, R7 ;  /* 0x000000207c557824 */ /* 0x000fe200078e0207 */
[----:B------:R-:W-:Y:S01]  /*26b0*/  HMMA.16816.F32.BF16 R32, R12, R86, R32 ;  /* 0x000000560c20723c */ /* 0x000fe20000041820 */
[----:B------:R-:W-:-:S04]  /*26c0*/  LOP3.LUT R7, R3, 0x8, RZ, 0xfc, !PT ;  /* 0x0000000803077812 */ /* 0x000fc800078efcff */
[----:B------:R-:W-:Y:S02]  /*26d0*/  ISETP.GE.AND P5, PT, R7, R90, PT ;  /* 0x0000005a0700720c */ /* 0x000fe40003fa6270 */
[----:B------:R-:W-:Y:S01]  /*26e0*/  FSEL R87, R73, -INF , !P1 ;  /* 0xff80000049577808 */ /* 0x000fe20004800000 */
[----:B------:R-:W-:Y:S01]  /*26f0*/  HMMA.16816.F32.BF16 R108, R12, R18, R108 ;  /* 0x000000120c6c723c */ /* 0x000fe2000004186c */
[----:B------:R-:W-:Y:S02]  /*2700*/  FSEL R74, R74, -INF , !P5 ;  /* 0xff8000004a4a7808 */ /* 0x000fe40006800000 */
[-C--:B------:R-:W-:Y:S02]  /*2710*/  ISETP.GE.AND P3, PT, R7, R92.reuse, PT ;  /* 0x0000005c0700720c */ /* 0x080fe40003f66270 */
[C---:B------:R-:W-:Y:S02]  /*2720*/  LOP3.LUT R7, R3.reuse, 0x10, RZ, 0xfc, !PT ;  /* 0x0000001003077812 */ /* 0x040fe400078efcff */
[----:B------:R-:W-:Y:S01]  /*2730*/  LOP3.LUT R13, R3, 0x1, RZ, 0xfc, !PT ;  /* 0x00000001030d7812 */ /* 0x000fe200078efcff */
[----:B-1----:R-:W-:Y:S03]  /*2740*/  HMMA.16816.F32.BF16 R68, R8, R80, R68 ;  /* 0x000000500844723c */ /* 0x002fe60000041844 */
[----:B------:R-:W-:-:S02]  /*2750*/  ISETP.GE.AND P4, PT, R13, R92, PT ;  /* 0x0000005c0d00720c */ /* 0x000fc40003f86270 */
[-C--:B------:R-:W-:Y:S02]  /*2760*/  ISETP.GE.AND P2, PT, R13, R90.reuse, PT ;  /* 0x0000005a0d00720c */ /* 0x080fe40003f46270 */
[----:B------:R-:W1:Y:S01]  /*2770*/  LDSM.16.M88.4 R12, [R158+0x4c00] ;  /* 0x004c00009e0c783b */ /* 0x000e620000000200 */
[----:B------:R-:W-:Y:S01]  /*2780*/  FSEL R77, R77, -INF , !P4 ;  /* 0xff8000004d4d7808 */ /* 0x000fe20006000000 */
[C---:B------:R-:W-:Y:S01]  /*2790*/  HMMA.16816.F32.BF16 R64, R8.reuse, R82, R64 ;  /* 0x000000520840723c */ /* 0x040fe20000041840 */
[----:B------:R-:W-:Y:S02]  /*27a0*/  ISETP.GE.AND P4, PT, R17, R90, PT ;  /* 0x0000005a1100720c */ /* 0x000fe40003f86270 */
[----:B------:R-:W-:Y:S02]  /*27b0*/  LOP3.LUT R17, R3, 0x11, RZ, 0xfc, !PT ;  /* 0x0000001103117812 */ /* 0x000fe400078efcff */
[----:B------:R-:W-:Y:S02]  /*27c0*/  FSEL R84, R79, -INF , !P2 ;  /* 0xff8000004f547808 */ /* 0x000fe40005000000 */
[C---:B------:R-:W-:Y:S01]  /*27d0*/  ISETP.GE.AND P5, PT, R17.reuse, R92, PT ;  /* 0x0000005c1100720c */ /* 0x040fe20003fa6270 */
[----:B--2---:R-:W-:Y:S01]  /*27e0*/  HMMA.16816.F32.BF16 R60, R8, R20, R60 ;  /* 0x00000014083c723c */ /* 0x004fe2000004183c */
[----:B------:R-:W-:-:S02]  /*27f0*/  ISETP.GE.AND P1, PT, R17, R90, PT ;  /* 0x0000005a1100720c */ /* 0x000fc40003f26270 */
[----:B------:R-:W2:Y:S01]  /*2800*/  LDSM.16.M88.4 R16, [R158+0x5000] ;  /* 0x005000009e10783b */ /* 0x000ea20000000200 */
[----:B------:R-:W-:Y:S02]  /*2810*/  FSEL R79, R72, -INF , !P3 ;  /* 0xff800000484f7808 */ /* 0x000fe40005800000 */
[C---:B------:R-:W-:Y:S02]  /*2820*/  ISETP.GE.AND P2, PT, R7.reuse, R92, PT ;  /* 0x0000005c0700720c */ /* 0x040fe40003f46270 */
[----:B------:R-:W-:Y:S01]  /*2830*/  HMMA.16816.F32.BF16 R56, R8, R22, R56 ;  /* 0x000000160838723c */ /* 0x000fe20000041838 */
[----:B------:R-:W-:Y:S02]  /*2840*/  ISETP.GE.AND P3, PT, R7, R90, PT ;  /* 0x0000005a0700720c */ /* 0x000fe40003f66270 */
[C---:B------:R-:W-:Y:S02]  /*2850*/  LOP3.LUT R7, R3.reuse, 0x18, RZ, 0xfc, !PT ;  /* 0x0000001803077812 */ /* 0x040fe400078efcff */
[----:B------:R-:W-:-:S02]  /*2860*/  LOP3.LUT R21, R3, 0x19, RZ, 0xfc, !PT ;  /* 0x0000001903157812 */ /* 0x000fc400078efcff */
[----:B------:R-:W-:Y:S02]  /*2870*/  FSEL R86, R75, -INF , !P4 ;  /* 0xff8000004b567808 */ /* 0x000fe40006000000 */
[----:B------:R-:W-:Y:S02]  /*2880*/  FSEL R83, R68, -INF , !P2 ;  /* 0xff80000044537808 */ /* 0x000fe40005000000 */
[----:B------:R-:W-:Y:S02]  /*2890*/  FSEL R72, R70, -INF , !P3 ;  /* 0xff80000046487808 */ /* 0x000fe40005800000 */
[----:B------:R-:W-:Y:S02]  /*28a0*/  FSEL R75, R69, -INF , !P5 ;  /* 0xff800000454b7808 */ /* 0x000fe40006800000 */
[C---:B------:R-:W-:Y:S02]  /*28b0*/  ISETP.GE.AND P4, PT, R7.reuse, R92, PT ;  /* 0x0000005c0700720c */ /* 0x040fe40003f86270 */
[----:B------:R-:W-:-:S02]  /*28c0*/  ISETP.GE.AND P2, PT, R7, R90, PT ;  /* 0x0000005a0700720c */ /* 0x000fc40003f46270 */
[C---:B------:R-:W-:Y:S02]  /*28d0*/  ISETP.GE.AND P3, PT, R21.reuse, R92, PT ;  /* 0x0000005c1500720c */ /* 0x040fe40003f66270 */
[----:B------:R-:W-:Y:S01]  /*28e0*/  ISETP.GE.AND P5, PT, R21, R90, PT ;  /* 0x0000005a1500720c */ /* 0x000fe20003fa6270 */
[C---:B-1----:R-:W-:Y:S01]  /*28f0*/  HMMA.16816.F32.BF16 R52, R8.reuse, R12, R52 ;  /* 0x0000000c0834723c */ /* 0x042fe20000041834 */
[C---:B------:R-:W-:Y:S02]  /*2900*/  LOP3.LUT R7, R3.reuse, 0x20, RZ, 0xfc, !PT ;  /* 0x0000002003077812 */ /* 0x040fe400078efcff */
[----:B------:R-:W-:Y:S02]  /*2910*/  LOP3.LUT R21, R3, 0x21, RZ, 0xfc, !PT ;  /* 0x0000002103157812 */ /* 0x000fe400078efcff */
[----:B------:R-:W-:Y:S02]  /*2920*/  FSEL R82, R71, -INF , !P1 ;  /* 0xff80000047527808 */ /* 0x000fe40004800000 */
[----:B------:R-:W-:Y:S01]  /*2930*/  FSEL R81, R64, -INF , !P4 ;  /* 0xff80000040517808 */ /* 0x000fe20006000000 */
[----:B------:R-:W-:Y:S01]  /*2940*/  HMMA.16816.F32.BF16 R48, R8, R14, R48 ;  /* 0x0000000e0830723c */ /* 0x000fe20000041830 */
[----:B------:R-:W-:-:S02]  /*2950*/  FSEL R80, R66, -INF , !P2 ;  /* 0xff80000042507808 */ /* 0x000fc40005000000 */
[C---:B------:R-:W-:Y:S02]  /*2960*/  ISETP.GE.AND P1, PT, R7.reuse, R92, PT ;  /* 0x0000005c0700720c */ /* 0x040fe40003f26270 */
[----:B------:R-:W-:Y:S02]  /*2970*/  ISETP.GE.AND P4, PT, R7, R90, PT ;  /* 0x0000005a0700720c */ /* 0x000fe40003f86270 */
[----:B------:R-:W-:Y:S01]  /*2980*/  ISETP.GE.AND P2, PT, R21, R92, PT ;  /* 0x0000005c1500720c */ /* 0x000fe20003f46270 */
[----:B--2---:R-:W-:Y:S01]  /*2990*/  HMMA.16816.F32.BF16 R44, R8, R16, R44 ;  /* 0x00000010082c723c */ /* 0x004fe2000004182c */
[C---:B------:R-:W-:Y:S02]  /*29a0*/  LOP3.LUT R7, R3.reuse, 0x28, RZ, 0xfc, !PT ;  /* 0x0000002803077812 */ /* 0x040fe400078efcff */
[----:B------:R-:W-:Y:S02]  /*29b0*/  LOP3.LUT R13, R3, 0x29, RZ, 0xfc, !PT ;  /* 0x00000029030d7812 */ /* 0x000fe400078efcff */
[----:B------:R-:W-:-:S02]  /*29c0*/  FSEL R73, R65, -INF , !P3 ;  /* 0xff80000041497808 */ /* 0x000fc40005800000 */
[----:B------:R-:W-:Y:S01]  /*29d0*/  FSEL R88, R67, -INF , !P5 ;  /* 0xff80000043587808 */ /* 0x000fe20006800000 */
[----:B------:R-:W-:Y:S01]  /*29e0*/  HMMA.16816.F32.BF16 R40, R8, R18, R40 ;  /* 0x000000120828723c */ /* 0x000fe20000041828 */
[----:B------:R-:W-:Y:S02]  /*29f0*/  FSEL R145, R60, -INF , !P1 ;  /* 0xff8000003c917808 */ /* 0x000fe40004800000 */
[----:B------:R-:W-:Y:S02]  /*2a00*/  FSEL R146, R62, -INF , !P4 ;  /* 0xff8000003e927808 */ /* 0x000fe40006000000 */
[----:B------:R-:W-:Y:S02]  /*2a10*/  FSEL R141, R61, -INF , !P2 ;  /* 0xff8000003d8d7808 */ /* 0x000fe40005000000 */
[----:B------:R-:W-:Y:S02]  /*2a20*/  ISETP.GE.AND P3, PT, R21, R90, PT ;  /* 0x0000005a1500720c */ /* 0x000fe40003f66270 */
[C---:B------:R-:W-:Y:S01]  /*2a30*/  ISETP.GE.AND P5, PT, R7.reuse, R92, PT ;  /* 0x0000005c0700720c */ /* 0x040fe20003fa6270 */
[----:B------:R-:W1:Y:S01]  /*2a40*/  LDSM.16.M88.4 R20, [R158+0x5400] ;  /* 0x005400009e14783b */ /* 0x000e620000000200 */
[----:B------:R-:W-:-:S02]  /*2a50*/  ISETP.GE.AND P1, PT, R7, R90, PT ;  /* 0x0000005a0700720c */ /* 0x000fc40003f26270 */
[C---:B------:R-:W-:Y:S02]  /*2a60*/  ISETP.GE.AND P4, PT, R13.reuse, R92, PT ;  /* 0x0000005c0d00720c */ /* 0x040fe40003f86270 */
[----:B------:R-:W-:Y:S02]  /*2a70*/  ISETP.GE.AND P2, PT, R13, R90, PT ;  /* 0x0000005a0d00720c */ /* 0x000fe40003f46270 */
[C---:B------:R-:W-:Y:S02]  /*2a80*/  LOP3.LUT R7, R3.reuse, 0x30, RZ, 0xfc, !PT ;  /* 0x0000003003077812 */ /* 0x040fe400078efcff */
[----:B------:R-:W-:Y:S02]  /*2a90*/  LOP3.LUT R13, R3, 0x31, RZ, 0xfc, !PT ;  /* 0x00000031030d7812 */ /* 0x000fe400078efcff */
[----:B------:R-:W-:Y:S02]  /*2aa0*/  FSEL R116, R63, -INF , !P3 ;  /* 0xff8000003f747808 */ /* 0x000fe40005800000 */
[----:B------:R-:W-:-:S02]  /*2ab0*/  FSEL R143, R56, -INF , !P5 ;  /* 0xff800000388f7808 */ /* 0x000fc40006800000 */
[----:B------:R-:W-:Y:S02]  /*2ac0*/  FSEL R144, R58, -INF , !P1 ;  /* 0xff8000003a907808 */ /* 0x000fe40004800000 */
[----:B------:R-:W-:Y:S02]  /*2ad0*/  FSEL R139, R57, -INF , !P4 ;  /* 0xff800000398b7808 */ /* 0x000fe40006000000 */
[C---:B------:R-:W-:Y:S02]  /*2ae0*/  ISETP.GE.AND P3, PT, R7.reuse, R92, PT ;  /* 0x0000005c0700720c */ /* 0x040fe40003f66270 */
[----:B------:R-:W-:Y:S02]  /*2af0*/  ISETP.GE.AND P5, PT, R7, R90, PT ;  /* 0x0000005a0700720c */ /* 0x000fe40003fa6270 */
[C---:B------:R-:W-:Y:S02]  /*2b00*/  ISETP.GE.AND P1, PT, R13.reuse, R92, PT ;  /* 0x0000005c0d00720c */ /* 0x040fe40003f26270 */
[----:B------:R-:W-:-:S02]  /*2b10*/  ISETP.GE.AND P4, PT, R13, R90, PT ;  /* 0x0000005a0d00720c */ /* 0x000fc40003f86270 */
[C---:B------:R-:W-:Y:S02]  /*2b20*/  LOP3.LUT R13, R3.reuse, 0x38, RZ, 0xfc, !PT ;  /* 0x00000038030d7812 */ /* 0x040fe400078efcff */
[----:B------:R-:W-:Y:S02]  /*2b30*/  LOP3.LUT R17, R3, 0x39, RZ, 0xfc, !PT ;  /* 0x0000003903117812 */ /* 0x000fe400078efcff */
[----:B------:R-:W-:Y:S02]  /*2b40*/  FSEL R148, R59, -INF , !P2 ;  /* 0xff8000003b947808 */ /* 0x000fe40005000000 */
[----:B------:R-:W-:Y:S02]  /*2b50*/  FSEL R7, R52, -INF , !P3 ;  /* 0xff80000034077808 */ /* 0x000fe40005800000 */
[----:B------:R-:W-:Y:S02]  /*2b60*/  FSEL R122, R54, -INF , !P5 ;  /* 0xff800000367a7808 */ /* 0x000fe40006800000 */
[----:B------:R-:W-:-:S02]  /*2b70*/  FSEL R61, R53, -INF , !P1 ;  /* 0xff800000353d7808 */ /* 0x000fc40004800000 */
[C---:B------:R-:W-:Y:S01]  /*2b80*/  ISETP.GE.AND P2, PT, R13.reuse, R92, PT ;  /* 0x0000005c0d00720c */ /* 0x040fe20003f46270 */
[C---:B-1----:R-:W-:Y:S01]  /*2b90*/  HMMA.16816.F32.BF16 R36, R8.reuse, R20, R36 ;  /* 0x000000140824723c */ /* 0x042fe20000041824 */
[----:B------:R-:W-:Y:S02]  /*2ba0*/  ISETP.GE.AND P3, PT, R13, R90, PT ;  /* 0x0000005a0d00720c */ /* 0x000fe40003f66270 */
[C---:B------:R-:W-:Y:S01]  /*2bb0*/  ISETP.GE.AND P5, PT, R17.reuse, R92, PT ;  /* 0x0000005c1100720c */ /* 0x040fe20003fa6270 */
[----:B------:R-:W1:Y:S01]  /*2bc0*/  LDSM.16.M88.4 R12, [R158+0x5800] ;  /* 0x005800009e0c783b */ /* 0x000e620000000200 */
[----:B------:R-:W-:Y:S02]  /*2bd0*/  ISETP.GE.AND P1, PT, R17, R90, PT ;  /* 0x0000005a1100720c */ /* 0x000fe40003f26270 */
[C---:B------:R-:W-:Y:S01]  /*2be0*/  LOP3.LUT R17, R3.reuse, 0x40, RZ, 0xfc, !PT ;  /* 0x0000004003117812 */ /* 0x040fe200078efcff */
[----:B------:R-:W-:Y:S01]  /*2bf0*/  HMMA.16816.F32.BF16 R32, R8, R22, R32 ;  /* 0x000000160820723c */ /* 0x000fe20000041820 */
        /* <DEDUP_REMOVED lines=17> */
[C---:B------:R-:W-:Y:S01]  /*2d10*/  ISETP.GE.AND P2, PT, R19.reuse, R92, PT ;  /* 0x0000005c1300720c */ /* 0x040fe20003f46270 */
[----:B-1----:R-:W-:Y:S01]  /*2d20*/  HMMA.16816.F32.BF16 R28, R8, R12, R28 ;  /* 0x0000000c081c723c */ /* 0x002fe2000004181c */
[----:B------:R-:W-:-:S02]  /*2d30*/  ISETP.GE.AND P3, PT, R19, R90, PT ;  /* 0x0000005a1300720c */ /* 0x000fc40003f66270 */
[----:B------:R-:W1:Y:S01]  /*2d40*/  LDSM.16.M88.4 R16, [R158+0x5c00] ;  /* 0x005c00009e10783b */ /* 0x000e620000000200 */
[----:B------:R-:W-:Y:S01]  /*2d50*/  LOP3.LUT R21, R3, 0x50, RZ, 0xfc, !PT ;  /* 0x0000005003157812 */ /* 0x000fe200078efcff */
[----:B------:R-:W-:-:S04]  /*2d60*/  DEPBAR.LE SB0, 0x0 ;  /* 0x000080000000791a */ /* 0x000fc80000000000 */
[----:B------:R-:W-:Y:S01]  /*2d70*/  LOP3.LUT R23, R3, 0x51, RZ, 0xfc, !PT ;  /* 0x0000005103177812 */ /* 0x000fe200078efcff */
[----:B------:R-:W-:Y:S01]  /*2d80*/  HMMA.16816.F32.BF16 R24, R8, R14, R24 ;  /* 0x0000000e0818723c */ /* 0x000fe20000041818 */
[----:B------:R-:W-:Y:S02]  /*2d90*/  FSEL R140, R47, -INF , !P5 ;  /* 0xff8000002f8c7808 */ /* 0x000fe40006800000 */
[----:B------:R-:W-:Y:S02]  /*2da0*/  FSEL R131, R40, -INF , !P1 ;  /* 0xff80000028837808 */ /* 0x000fe40004800000 */
[----:B------:R-:W-:Y:S02]  /*2db0*/  FSEL R136, R42, -INF , !P4 ;  /* 0xff8000002a887808 */ /* 0x000fe40006000000 */
[C---:B------:R-:W-:Y:S02]  /*2dc0*/  ISETP.GE.AND P5, PT, R21.reuse, R92, PT ;  /* 0x0000005c1500720c */ /* 0x040fe40003fa6270 */
[----:B------:R-:W-:-:S02]  /*2dd0*/  ISETP.GE.AND P1, PT, R21, R90, PT ;  /* 0x0000005a1500720c */ /* 0x000fc40003f26270 */
[----:B------:R-:W-:Y:S02]  /*2de0*/  ISETP.GE.AND P4, PT, R23, R92, PT ;  /* 0x0000005c1700720c */ /* 0x000fe40003f86270 */
[C---:B------:R-:W-:Y:S02]  /*2df0*/  LOP3.LUT R21, R3.reuse, 0x58, RZ, 0xfc, !PT ;  /* 0x0000005803157812 */ /* 0x040fe400078efcff */
[----:B------:R-:W-:Y:S02]  /*2e00*/  LOP3.LUT R13, R3, 0x59, RZ, 0xfc, !PT ;  /* 0x00000059030d7812 */ /* 0x000fe400078efcff */
[----:B------:R-:W-:Y:S02]  /*2e10*/  FSEL R133, R41, -INF , !P2 ;  /* 0xff80000029857808 */ /* 0x000fe40005000000 */
[----:B------:R-:W-:Y:S02]  /*2e20*/  FSEL R142, R43, -INF , !P3 ;  /* 0xff8000002b8e7808 */ /* 0x000fe40005800000 */
[----:B------:R-:W-:-:S02]  /*2e30*/  FSEL R130, R38, -INF , !P1 ;  /* 0xff80000026827808 */ /* 0x000fc40004800000 */
[----:B------:R-:W-:Y:S02]  /*2e40*/  FSEL R125, R37, -INF , !P4 ;  /* 0xff800000257d7808 */ /* 0x000fe40006000000 */
[----:B------:R-:W-:Y:S02]  /*2e50*/  ISETP.GE.AND P2, PT, R23, R90, PT ;  /* 0x0000005a1700720c */ /* 0x000fe40003f46270 */
[-C--:B------:R-:W-:Y:S02]  /*2e60*/  ISETP.GE.AND P3, PT, R21, R92.reuse, PT ;  /* 0x0000005c1500720c */ /* 0x080fe40003f66270 */
[C---:B------:R-:W-:Y:S02]  /*2e70*/  ISETP.GE.AND P1, PT, R13.reuse, R92, PT ;  /* 0x0000005c0d00720c */ /* 0x040fe40003f26270 */
[----:B------:R-:W-:Y:S01]  /*2e80*/  ISETP.GE.AND P4, PT, R13, R90, PT ;  /* 0x0000005a0d00720c */ /* 0x000fe20003f86270 */
[----:B-1----:R-:W-:Y:S01]  /*2e90*/  HMMA.16816.F32.BF16 R112, R8, R16, R112 ;  /* 0x000000100870723c */ /* 0x002fe20000041870 */
[----:B------:R-:W-:-:S02]  /*2ea0*/  LOP3.LUT R13, R3, 0x60, RZ, 0xfc, !PT ;  /* 0x00000060030d7812 */ /* 0x000fc400078efcff */
[----:B------:R-:W-:Y:S02]  /*2eb0*/  FSEL R127, R36, -INF , !P5 ;  /* 0xff800000247f7808 */ /* 0x000fe40006800000 */
[----:B------:R-:W-:Y:S02]  /*2ec0*/  FSEL R128, R39, -INF , !P2 ;  /* 0xff80000027807808 */ /* 0x000fe40005000000 */
[----:B------:R-:W-:Y:S01]  /*2ed0*/  FSEL R123, R32, -INF , !P3 ;  /* 0xff800000207b7808 */ /* 0x000fe20005800000 */
[----:B------:R-:W-:Y:S01]  /*2ee0*/  HMMA.16816.F32.BF16 R108, R8, R18, R108 ;  /* 0x00000012086c723c */ /* 0x000fe2000004186c */
        /* <DEDUP_REMOVED lines=8> */
[----:B------:R-:W-:Y:S01]  /*2f70*/  FSEL R119, R28, -INF , !P2 ;  /* 0xff8000001c777808 */ /* 0x000fe20005000000 */
[----:B------:R-:W-:Y:S01]  /*2f80*/  BAR.SYNC.DEFER_BLOCKING 0x0 ;  /* 0x0000000000007b1d */ /* 0x000fe20000010000 */
[----:B------:R-:W-:-:S02]  /*2f90*/  ISETP.GE.AND P5, PT, R15, R92, PT ;  /* 0x0000005c0f00720c */ /* 0x000fc40003fa6270 */
[----:B------:R-:W-:Y:S02]  /*2fa0*/  ISETP.GE.AND P1, PT, R15, R90, PT ;  /* 0x0000005a0f00720c */ /* 0x000fe40003f26270 */
[C---:B------:R-:W-:Y:S02]  /*2fb0*/  ISETP.GE.AND P4, PT, R13.reuse, R92, PT ;  /* 0x0000005c0d00720c */ /* 0x040fe40003f86270 */
[----:B------:R-:W-:Y:S02]  /*2fc0*/  ISETP.GE.AND P2, PT, R13, R90, PT ;  /* 0x0000005a0d00720c */ /* 0x000fe40003f46270 */
[C---:B------:R-:W-:Y:S02]  /*2fd0*/  LOP3.LUT R13, R3.reuse, 0x69, RZ, 0xfc, !PT ;  /* 0x00000069030d7812 */ /* 0x040fe400078efcff */
[----:B------:R-:W-:Y:S02]  /*2fe0*/  LOP3.LUT R15, R3, 0x70, RZ, 0xfc, !PT ;  /* 0x00000070030f7812 */ /* 0x000fe400078efcff */
[----:B------:R-:W-:-:S02]  /*2ff0*/  FSEL R118, R30, -INF , !P3 ;  /* 0xff8000001e767808 */ /* 0x000fc40005800000 */
[----:B------:R-:W-:Y:S02]  /*3000*/  FSEL R67, R29, -INF , !P5 ;  /* 0xff8000001d437808 */ /* 0x000fe40006800000 */
[----:B------:R-:W-:Y:S02]  /*3010*/  FSEL R62, R31, -INF , !P1 ;  /* 0xff8000001f3e7808 */ /* 0x000fe40004800000 */
[C---:B------:R-:W-:Y:S02]  /*3020*/  ISETP.GE.AND P3, PT, R13.reuse, R92, PT ;  /* 0x0000005c0d00720c */ /* 0x040fe40003f66270 */
[----:B------:R-:W-:Y:S02]  /*3030*/  ISETP.GE.AND P5, PT, R13, R90, PT ;  /* 0x0000005a0d00720c */ /* 0x000fe40003fa6270 */
[----:B------:R-:W-:Y:S02]  /*3040*/  ISETP.GE.AND P1, PT, R15, R92, PT ;  /* 0x0000005c0f00720c */ /* 0x000fe40003f26270 */
[----:B------:R-:W-:-:S02]  /*3050*/  LOP3.LUT R13, R3, 0x71, RZ, 0xfc, !PT ;  /* 0x00000071030d7812 */ /* 0x000fc400078efcff */
[----:B------:R-:W-:Y:S02]  /*3060*/  FSEL R65, R24, -INF , !P4 ;  /* 0xff80000018417808 */ /* 0x000fe40006000000 */
[----:B------:R-:W-:Y:S02]  /*3070*/  FSEL R66, R26, -INF , !P2 ;  /* 0xff8000001a427808 */ /* 0x000fe40005000000 */
[----:B------:R-:W-:Y:S02]  /*3080*/  FSEL R63, R25, -INF , !P3 ;  /* 0xff800000193f7808 */ /* 0x000fe40005800000 */
[----:B------:R-:W-:Y:S02]  /*3090*/  FSEL R59, R112, -INF , !P1 ;  /* 0xff800000703b7808 */ /* 0x000fe40004800000 */
[----:B------:R-:W-:Y:S02]  /*30a0*/  ISETP.GE.AND P4, PT, R15, R90, PT ;  /* 0x0000005a0f00720c */ /* 0x000fe40003f86270 */
[----:B------:R-:W-:-:S02]  /*30b0*/  ISETP.GE.AND P2, PT, R13, R92, PT ;  /* 0x0000005c0d00720c */ /* 0x000fc40003f46270 */
[----:B------:R-:W-:Y:S02]  /*30c0*/  ISETP.GE.AND P3, PT, R13, R90, PT ;  /* 0x0000005a0d00720c */ /* 0x000fe40003f66270 */
[C---:B------:R-:W-:Y:S02]  /*30d0*/  ISETP.GE.AND P1, PT, R3.reuse, R92, PT ;  /* 0x0000005c0300720c */ /* 0x040fe40003f26270 */
[C---:B------:R-:W-:Y:S02]  /*30e0*/  LOP3.LUT R9, R3.reuse, 0x78, RZ, 0xfc, !PT ;  /* 0x0000007803097812 */ /* 0x040fe400078efcff */
[----:B------:R-:W-:Y:S02]  /*30f0*/  LOP3.LUT R11, R3, 0x79, RZ, 0xfc, !PT ;  /* 0x00000079030b7812 */ /* 0x000fe400078efcff */
[----:B------:R-:W-:Y:S02]  /*3100*/  FSEL R64, R27, -INF , !P5 ;  /* 0xff8000001b407808 */ /* 0x000fe40006800000 */
[----:B------:R-:W-:-:S02]  /*3110*/  FSEL R54, R114, -INF , !P4 ;  /* 0xff80000072367808 */ /* 0x000fc40006000000 */
[----:B------:R-:W-:Y:S02]  /*3120*/  FSEL R58, R113, -INF , !P2 ;  /* 0xff800000713a7808 */ /* 0x000fe40005000000 */
[----:B------:R-:W-:Y:S02]  /*3130*/  FSEL R53, R115, -INF , !P3 ;  /* 0xff80000073357808 */ /* 0x000fe40005800000 */
[----:B------:R-:W-:Y:S02]  /*3140*/  FSEL R76, R76, -INF , !P1 ;  /* 0xff8000004c4c7808 */ /* 0x000fe40004800000 */
[-C--:B------:R-:W-:Y:S02]  /*3150*/  ISETP.GE.AND P5, PT, R9, R92.reuse, PT ;  /* 0x0000005c0900720c */ /* 0x080fe40003fa6270 */
[----:B------:R-:W-:Y:S02]  /*3160*/  ISETP.GE.AND P4, PT, R11, R92, PT ;  /* 0x0000005c0b00720c */ /* 0x000fe40003f86270 */
[----:B------:R-:W-:-:S02]  /*3170*/  ISETP.GE.AND P2, PT, R9, R90, PT ;  /* 0x0000005a0900720c */ /* 0x000fc40003f46270 */
[-C--:B------:R-:W-:Y:S01]  /*3180*/  ISETP.GE.AND P3, PT, R3, R90.reuse, PT ;  /* 0x0000005a0300720c */ /* 0x080fe20003f66270 */
[----:B------:R-:W-:Y:S01]  /*3190*/  IMAD.IADD R3, R6, 0x1, R85 ;  /* 0x0000000106037824 */ /* 0x000fe200078e0255 */
[----:B------:R-:W-:Y:S02]  /*31a0*/  ISETP.GE.AND P1, PT, R11, R90, PT ;  /* 0x0000005a0b00720c */ /* 0x000fe40003f26270 */
[----:B------:R-:W-:Y:S02]  /*31b0*/  FSEL R78, R78, -INF , !P3 ;  /* 0xff8000004e4e7808 */ /* 0x000fe40005800000 */
[----:B------:R-:W-:Y:S02]  /*31c0*/  FSEL R57, R108, -INF , !P5 ;  /* 0xff8000006c397808 */ /* 0x000fe40006800000 */
[----:B------:R-:W-:Y:S02]  /*31d0*/  FSEL R52, R110, -INF , !P2 ;  /* 0xff8000006e347808 */ /* 0x000fe40005000000 */
[----:B------:R-:W-:-:S02]  /*31e0*/  FSEL R56, R109, -INF , !P4 ;  /* 0xff8000006d387808 */ /* 0x000fc40006000000 */
[----:B------:R-:W-:Y:S01]  /*31f0*/  FSEL R50, R111, -INF , !P1 ;  /* 0xff8000006f327808 */ /* 0x000fe20004800000 */
[----:B------:R-:W-:Y:S05]  /*3200*/  @!P0 BRA `(.L_x_1834) ;  /* 0x0000056000008947 */ /* 0x000fea0003800000 */
[----:B------:R-:W-:Y:S05]  /*3210*/  @P6 BRA `(.L_x_1835) ;  /* 0x0000039000006947 */ /* 0x000fea0003800000 */
[----:B------:R-:W1:Y:S01]  /*3220*/  I2F.RP R13, R2 ;  /* 0x00000002000d7306 */ /* 0x000e620000209400 */
[C---:B------:R-:W-:Y:S02]  /*3230*/  IADD3 R12, R0.reuse, -0x80, RZ ;  /* 0xffffff80000c7810 */ /* 0x040fe40007ffe0ff */
[----:B------:R-:W-:Y:S02]  /*3240*/  IABS R8, R0 ;  /* 0x0000000000087213 */ /* 0x000fe40000000000 */
[----:B------:R-:W-:Y:S02]  /*3250*/  IABS R6, R12 ;  /* 0x0000000c00067213 */ /* 0x000fe40000000000 */
[----:B------:R-:W-:Y:S02]  /*3260*/  LOP3.LUT R0, R0, c[0x0][0x2d0], RZ, 0x3c, !PT ;  /* 0x0000b40000007a12 */ /* 0x000fe400078e3cff */
[----:B------:R-:W-:-:S02]  /*3270*/  LOP3.LUT R12, R12, c[0x0][0x2d0], RZ, 0x3c, !PT ;  /* 0x0000b4000c0c7a12 */ /* 0x000fc400078e3cff */
        /* <DEDUP_REMOVED lines=51> */
.L_x_1835:
[----:B------:R-:W-:-:S04]  /*35b0*/  ULEA UR6, -UR6, URZ, 0x7 ;  /* 0x0000003f06067291 */ /* 0x000fc8000f8e393f */
[----:B------:R-:W-:Y:S02]  /*35c0*/  USHF.R.S32.HI UR8, URZ, 0x1f, UR6 ;  /* 0x0000001f3f087899 */ /* 0x000fe40008011406 */
[----:B------:R-:W-:-:S04]  /*35d0*/  MOV R0, UR6 ;  /* 0x0000000600007c02 */ /* 0x000fc80008000f00 */
[----:B------:R-:W-:Y:S02]  /*35e0*/  MOV R9, UR8 ;  /* 0x0000000800097c02 */ /* 0x000fe40008000f00 */
.L_x_1836:
        /* <DEDUP_REMOVED lines=24> */
.L_x_1834:
        /* <DEDUP_REMOVED lines=92> */
[--C-:B------:R-:W-:Y:S01]  /*3d30*/  FFMA.FTZ R48, R84, c[0x0][0x23c], -R55.reuse ;  /* 0x00008f0054307a23 */ /* 0x100fe20000010837 */
[----:B------:R-:W1:Y:S01]  /*3d40*/  LDSM.16.MT88.4 R76, [R156+0x9000] ;  /* 0x009000009c4c783b */ /* 0x000e620000004200 */
[----:B------:R-:W-:-:S02]  /*3d50*/  FFMA.FTZ R44, R74, c[0x0][0x23c], -R55 ;  /* 0x00008f004a2c7a23 */ /* 0x000fc40000010837 */
[----:B------:R-:W-:Y:S01]  /*3d60*/  FFMA.FTZ R43, R86, c[0x0][0x23c], -R55 ;  /* 0x00008f00562b7a23 */ /* 0x000fe20000010837 */
[----:B------:R-:W2:Y:S01]  /*3d70*/  MUFU.EX2 R46, R46 ;  /* 0x0000002e002e7308 */ /* 0x000ea20000000800 */
[----:B------:R-:W3:Y:S01]  /*3d80*/  LDSM.16.MT88.4 R84, [R157+0xb000] ;  /* 0x00b000009d54783b */ /* 0x000ee20000004200 */
[--C-:B------:R-:W-:Y:S02]  /*3d90*/  FFMA.FTZ R45, R83, c[0x0][0x23c], -R60.reuse ;  /* 0x00008f00532d7a23 */ /* 0x100fe4000001083c */
[--C-:B------:R-:W-:Y:S02]  /*3da0*/  FFMA.FTZ R40, R75, c[0x0][0x23c], -R60.reuse ;  /* 0x00008f004b287a23 */ /* 0x100fe4000001083c */
[--C-:B------:R-:W-:Y:S02]  /*3db0*/  FFMA.FTZ R39, R81, c[0x0][0x23c], -R60.reuse ;  /* 0x00008f0051277a23 */ /* 0x100fe4000001083c */
[----:B------:R-:W-:Y:S01]  /*3dc0*/  MUFU.EX2 R47, R47 ;  /* 0x0000002f002f7308 */ /* 0x000fe20000000800 */
[----:B------:R-:W-:-:S02]  /*3dd0*/  FFMA.FTZ R36, R73, c[0x0][0x23c], -R60 ;  /* 0x00008f0049247a23 */ /* 0x000fc4000001083c */
[--C-:B------:R-:W-:Y:S02]  /*3de0*/  FFMA.FTZ R41, R72, c[0x0][0x23c], -R55.reuse ;  /* 0x00008f0048297a23 */ /* 0x100fe40000010837 */
[--C-:B------:R-:W-:Y:S02]  /*3df0*/  FFMA.FTZ R38, R82, c[0x0][0x23c], -R55.reuse ;  /* 0x00008f0052267a23 */ /* 0x100fe40000010837 */
        /* <DEDUP_REMOVED lines=41> */
[--C-:B------:R-:W-:Y:S01]  /*4090*/  FFMA.FTZ R127, R127, c[0x0][0x23c], -R60.reuse ;  /* 0x00008f007f7f7a23 */ /* 0x100fe2000001083c */
[----:B------:R-:W-:Y:S01]  /*40a0*/  HMMA.16816.F32.BF16 R68, R100, R70, RZ ;  /* 0x000000466444723c */ /* 0x000fe200000418ff */
[----:B------:R-:W-:Y:S01]  /*40b0*/  FFMA.FTZ R123, R123, c[0x0][0x23c], -R60 ;  /* 0x00008f007b7b7a23 */ /* 0x000fe2000001083c */
[----:B------:R-:W-:Y:S01]  /*40c0*/  MUFU.EX2 R36, R36 ;  /* 0x0000002400247308 */ /* 0x000fe20000000800 */
        /* <DEDUP_REMOVED lines=8> */
[--C-:B------:R-:W-:Y:S01]  /*4150*/  FFMA.FTZ R67, R67, c[0x0][0x23c], -R60.reuse ;  /* 0x00008f0043437a23 */ /* 0x100fe2000001083c */
[----:B---3--:R-:W-:Y:S01]  /*4160*/  HMMA.16816.F32.BF16 R80, R100, R84, RZ ;  /* 0x000000546450723c */ /* 0x008fe200000418ff */
[----:B------:R-:W-:Y:S01]  /*4170*/  FFMA.FTZ R65, R65, c[0x0][0x23c], -R60 ;  /* 0x00008f0041417a23 */ /* 0x000fe2000001083c */
[----:B------:R-:W1:Y:S01]  /*4180*/  MUFU.EX2 R38, R38 ;  /* 0x0000002600267308 */ /* 0x000e620000000800 */
[----:B------:R-:W-:-:S02]  /*4190*/  FFMA.FTZ R119, R118, c[0x0][0x23c], -R55 ;  /* 0x00008f0076777a23 */ /* 0x000fc40000010837 */
[--C-:B------:R-:W-:Y:S02]  /*41a0*/  FFMA.FTZ R62, R62, c[0x0][0x23c], -R55.reuse ;  /* 0x00008f003e3e7a23 */ /* 0x100fe40000010837 */
[--C-:B------:R-:W-:Y:S01]  /*41b0*/  FFMA.FTZ R63, R66, c[0x0][0x23c], -R55.reuse ;  /* 0x00008f00423f7a23 */ /* 0x100fe20000010837 */
[C---:B------:R-:W-:Y:S01]  /*41c0*/  HMMA.16816.F32.BF16 R88, R100.reuse, R108, RZ ;  /* 0x0000006c6458723c */ /* 0x040fe200000418ff */
[----:B------:R-:W-:Y:S01]  /*41d0*/  FFMA.FTZ R64, R64, c[0x0][0x23c], -R55 ;  /* 0x00008f0040407a23 */ /* 0x000fe20000010837 */
[----:B------:R-:W-:Y:S01]  /*41e0*/  MUFU.EX2 R37, R37 ;  /* 0x0000002500257308 */ /* 0x000fe20000000800 */
[----:B------:R-:W-:Y:S02]  /*41f0*/  FADD.FTZ R46, R49, R46 ;  /* 0x0000002e312e7221 */ /* 0x000fe40000010000 */
[----:B------:R-:W-:Y:S02]  /*4200*/  FADD.FTZ R51, R51, R48 ;  /* 0x0000003033337221 */ /* 0x000fe40000010000 */
[----:B------:R-:W-:Y:S01]  /*4210*/  FADD.FTZ R47, R47, R46 ;  /* 0x0000002e2f2f7221 */ /* 0x000fe20000010000 */
[----:B------:R-:W-:Y:S01]  /*4220*/  HMMA.16816.F32.BF16 R92, R100, R96, RZ ;  /* 0x00000060645c723c */ /* 0x000fe200000418ff */
[----:B------:R-:W-:Y:S01]  /*4230*/  FADD.FTZ R44, R44, R51 ;  /* 0x000000332c2c7221 */ /* 0x000fe20000010000 */
[----:B------:R-:W3:Y:S01]  /*4240*/  MUFU.EX2 R34, R34 ;  /* 0x0000002200227308 */ /* 0x000ee20000000800 */
[----:B------:R-:W-:-:S02]  /*4250*/  FFMA.FTZ R181, R56, c[0x0][0x23c], -R60 ;  /* 0x00008f0038b57a23 */ /* 0x000fc4000001083c */
[--C-:B------:R-:W-:Y:S02]  /*4260*/  FFMA.FTZ R52, R52, c[0x0][0x23c], -R55.reuse ;  /* 0x00008f0034347a23 */ /* 0x100fe40000010837 */
[--C-:B------:R-:W-:Y:S01]  /*4270*/  FFMA.FTZ R59, R59, c[0x0][0x23c], -R60.reuse ;  /* 0x00008f003b3b7a23 */ /* 0x100fe2000001083c */
[----:B------:R-:W-:Y:S01]  /*4280*/  HMMA.16816.F32.BF16 R76, R100, R78, RZ ;  /* 0x0000004e644c723c */ /* 0x000fe200000418ff */
[--C-:B------:R-:W-:Y:S01]  /*4290*/  FFMA.FTZ R58, R58, c[0x0][0x23c], -R60.reuse ;  /* 0x00008f003a3a7a23 */ /* 0x100fe2000001083c */
[----:B------:R-:W-:Y:S01]  /*42a0*/  MUFU.EX2 R35, R35 ;  /* 0x0000002300237308 */ /* 0x000fe20000000800 */
[----:B------:R-:W-:Y:S02]  /*42b0*/  FFMA.FTZ R57, R57, c[0x0][0x23c], -R60 ;  /* 0x00008f0039397a23 */ /* 0x000fe4000001083c */
[----:B------:R-:W-:-:S03]  /*42c0*/  FFMA.FTZ R50, R50, c[0x0][0x23c], -R55 ;  /* 0x00008f0032327a23 */ /* 0x000fc60000010837 */
        /* <DEDUP_REMOVED lines=10> */
[----:B-1----:R-:W-:Y:S01]  /*4370*/  F2FP.BF16.PACK_AB R9, R38, R41 ;  /* 0x000000292609723e */ /* 0x002fe200000010ff */
[----:B------:R-:W1:Y:S05]  /*4380*/  MUFU.EX2 R30, R30 ;  /* 0x0000001e001e7308 */ /* 0x000e6a0000000800 */
[----:B------:R-:W-:-:S02]  /*4390*/  F2FP.BF16.PACK_AB R10, R36, R39 ;  /* 0x00000027240a723e */ /* 0x000fc400000010ff */
[----:B---3--:R-:W-:Y:S01]  /*43a0*/  F2FP.BF16.PACK_AB R11, R34, R37 ;  /* 0x00000025220b723e */ /* 0x008fe200000010ff */
[----:B------:R-:W-:Y:S06]  /*43b0*/  MUFU.EX2 R29, R29 ;  /* 0x0000001d001d7308 */ /* 0x000fec0000000800 */
[C---:B------:R-:W-:Y:S02]  /*43c0*/  HMMA.16816.F32.BF16 R112, R8.reuse, R12, R112 ;  /* 0x0000000c0870723c */ /* 0x040fe40000041870 */
[----:B------:R-:W2:Y:S06]  /*43d0*/  MUFU.EX2 R6, R6 ;  /* 0x0000000600067308 */ /* 0x000eac0000000800 */
        /* <DEDUP_REMOVED lines=21> */
[----:B------:R-:W-:Y:S01]  /*4530*/  LDSM.16.MT88.4 R20, [R157+0xb800] ;  /* 0x00b800009d14783b */ /* 0x000fe20000004200 */
[----:B------:R-:W-:Y:S06]  /*4540*/  MUFU.EX2 R129, R129 ;  /* 0x0000008100817308 */ /* 0x000fec0000000800 */
[C---:B-1----:R-:W-:Y:S02]  /*4550*/  HMMA.16816.F32.BF16 R104, R8.reuse, R16, R104 ;  /* 0x000000100868723c */ /* 0x042fe40000041868 */
[----:B------:R-:W1:Y:S06]  /*4560*/  MUFU.EX2 R132, R132 ;  /* 0x0000008400847308 */ /* 0x000e6c0000000800 */
[----:B------:R-:W-:Y:S01]  /*4570*/  HMMA.16816.F32.BF16 R100, R8, R18, R100 ;  /* 0x000000120864723c */ /* 0x000fe20000041864 */
[----:B------:R-:W1:Y:S01]  /*4580*/  LDSM.16.MT88.4 R16, [R156+0xb800] ;  /* 0x00b800009c10783b */ /* 0x000e620000004200 */
[----:B------:R-:W-:Y:S05]  /*4590*/  MUFU.EX2 R131, R131 ;  /* 0x0000008300837308 */ /* 0x000fea0000000800 */
[----:B----4-:R-:W-:-:S02]  /*45a0*/  F2FP.BF16.PACK_AB R8, R32, R35 ;  /* 0x000000232008723e */ /* 0x010fc400000010ff */
[----:B------:R-:W-:Y:S01]  /*45b0*/  F2FP.BF16.PACK_AB R9, R30, R33 ;  /* 0x000000211e09723e */ /* 0x000fe200000010ff */
[----:B------:R-:W-:Y:S01]  /*45c0*/  MUFU.EX2 R134, R134 ;  /* 0x0000008600867308 */ /* 0x000fe20000000800 */
[----:B------:R-:W-:Y:S02]  /*45d0*/  F2FP.BF16.PACK_AB R10, R28, R31 ;  /* 0x0000001f1c0a723e */ /* 0x000fe400000010ff */
[----:B--2---:R-:W-:-:S05]  /*45e0*/  F2FP.BF16.PACK_AB R11, R6, R29 ;  /* 0x0000001d060b723e */ /* 0x004fca00000010ff */
[----:B------:R-:W-:Y:S02]  /*45f0*/  MUFU.EX2 R138, R138 ;  /* 0x0000008a008a7308 */ /* 0x000fe40000000800 */
[C---:B---3--:R-:W-:Y:S06]  /*4600*/  HMMA.16816.F32.BF16 R112, R8.reuse, R12, R112 ;  /* 0x0000000c0870723c */ /* 0x048fec0000041870 */
[----:B------:R-:W2:Y:S02]  /*4610*/  MUFU.EX2 R135, R135 ;  /* 0x0000008700877308 */ /* 0x000ea40000000800 */
[C---:B------:R-:W-:Y:S01]  /*4620*/  HMMA.16816.F32.BF16 R68, R8.reuse, R14, R68 ;  /* 0x0000000e0844723c */ /* 0x040fe20000041844 */
[----:B------:R-:W3:Y:S05]  /*4630*/  LDSM.16.MT88.4 R12, [R157+0xd800] ;  /* 0x00d800009d0c783b */ /* 0x000eea0000004200 */
[----:B------:R-:W-:Y:S02]  /*4640*/  MUFU.EX2 R136, R136 ;  /* 0x0000008800887308 */ /* 0x000fe40000000800 */
[C---:B------:R-:W-:Y:S06]  /*4650*/  HMMA.16816.F32.BF16 R72, R8.reuse, R24, R72 ;  /* 0x000000180848723c */ /* 0x040fec0000041848 */
[----:B------:R-:W4:Y:S02]  /*4660*/  MUFU.EX2 R133, R133 ;  /* 0x0000008500857308 */ /* 0x000f240000000800 */
[C---:B-1----:R-:W-:Y:S06]  /*4670*/  HMMA.16816.F32.BF16 R88, R8.reuse, R16, R88 ;  /* 0x000000100858723c */ /* 0x042fec0000041858 */
[----:B------:R-:W-:Y:S02]  /*4680*/  MUFU.EX2 R127, R127 ;  /* 0x0000007f007f7308 */ /* 0x000fe40000000800 */
[C---:B------:R-:W-:Y:S01]  /*4690*/  HMMA.16816.F32.BF16 R108, R8.reuse, R18, R108 ;  /* 0x00000012086c723c */ /* 0x040fe2000004186c */
[----:B------:R-:W1:Y:S05]  /*46a0*/  LDSM.16.MT88.4 R16, [R156+0xd800] ;  /* 0x00d800009c10783b */ /* 0x000e6a0000004200 */
[----:B------:R-:W1:Y:S02]  /*46b0*/  MUFU.EX2 R140, R140 ;  /* 0x0000008c008c7308 */ /* 0x000e640000000800 */
[C---:B------:R-:W-:Y:S01]  /*46c0*/  HMMA.16816.F32.BF16 R76, R8.reuse, R26, R76 ;  /* 0x0000001a084c723c */ /* 0x040fe2000004184c */
[----:B------:R-:W-:Y:S05]  /*46d0*/  LDSM.16.MT88.4 R24, [R156+0x9c00] ;  /* 0x009c00009c18783b */ /* 0x000fea0000004200 */
[----:B------:R-:W-:Y:S02]  /*46e0*/  MUFU.EX2 R123, R123 ;  /* 0x0000007b007b7308 */ /* 0x000fe40000000800 */
[C---:B------:R-:W-:Y:S06]  /*46f0*/  HMMA.16816.F32.BF16 R80, R8.reuse, R20, R80 ;  /* 0x000000140850723c */ /* 0x040fec0000041850 */
[----:B------:R-:W-:Y:S02]  /*4700*/  MUFU.EX2 R142, R142 ;  /* 0x0000008e008e7308 */ /* 0x000fe40000000800 */
[C---:B---3--:R-:W-:Y:S06]  /*4710*/  HMMA.16816.F32.BF16 R92, R8.reuse, R12, R92 ;  /* 0x0000000c085c723c */ /* 0x048fec000004185c */
[----:B------:R-:W-:Y:S02]  /*4720*/  MUFU.EX2 R130, R130 ;  /* 0x0000008200827308 */ /* 0x000fe40000000800 */
[C---:B------:R-:W-:Y:S01]  /*4730*/  HMMA.16816.F32.BF16 R96, R8.reuse, R14, R96 ;  /* 0x0000000e0860723c */ /* 0x040fe20000041860 */
[----:B------:R-:W3:Y:S05]  /*4740*/  LDSM.16.MT88.4 R12, [R157+0x9c00] ;  /* 0x009c00009d0c783b */ /* 0x000eea0000004200 */
[----:B------:R-:W2:Y:S02]  /*4750*/  MUFU.EX2 R125, R125 ;  /* 0x0000007d007d7308 */ /* 0x000ea40000000800 */
[C---:B------:R-:W-:Y:S01]  /*4760*/  HMMA.16816.F32.BF16 R84, R8.reuse, R22, R84 ;  /* 0x000000160854723c */ /* 0x040fe20000041854 */
[----:B------:R-:W-:Y:S05]  /*4770*/  LDSM.16.MT88.4 R20, [R157+0xbc00] ;  /* 0x00bc00009d14783b */ /* 0x000fea0000004200 */
[----:B------:R-:W-:Y:S02]  /*4780*/  MUFU.EX2 R126, R126 ;  /* 0x0000007e007e7308 */ /* 0x000fe40000000800 */
[C---:B-1----:R-:W-:Y:S06]  /*4790*/  HMMA.16816.F32.BF16 R104, R8.reuse, R16, R104 ;  /* 0x000000100868723c */ /* 0x042fec0000041868 */
[----:B------:R-:W1:Y:S02]  /*47a0*/  MUFU.EX2 R121, R121 ;  /* 0x0000007900797308 */ /* 0x000e640000000800 */
[----:B------:R-:W-:Y:S01]  /*47b0*/  HMMA.16816.F32.BF16 R100, R8, R18, R100 ;  /* 0x000000120864723c */ /* 0x000fe20000041864 */
[----:B------:R-:W1:Y:S05]  /*47c0*/  LDSM.16.MT88.4 R16, [R156+0xbc00] ;  /* 0x00bc00009c10783b */ /* 0x000e6a0000004200 */
[----:B------:R-:W-:Y:S01]  /*47d0*/  MUFU.EX2 R124, R124 ;  /* 0x0000007c007c7308 */ /* 0x000fe20000000800 */
[----:B-----5:R-:W-:-:S02]  /*47e0*/  F2FP.BF16.PACK_AB R8, R4, R7 ;  /* 0x000000070408723e */ /* 0x020fc400000010ff */
[----:B------:R-:W-:Y:S02]  /*47f0*/  F2FP.BF16.PACK_AB R9, R117, R122 ;  /* 0x0000007a7509723e */ /* 0x000fe400000010ff */
[----:B------:R-:W-:Y:S02]  /*4800*/  F2FP.BF16.PACK_AB R10, R116, R3 ;  /* 0x00000003740a723e */ /* 0x000fe400000010ff */
[----:B------:R-:W-:Y:S01]  /*4810*/  F2FP.BF16.PACK_AB R11, R61, R120 ;  /* 0x000000783d0b723e */ /* 0x000fe200000010ff */
[----:B------:R-:W5:Y:S06]  /*4820*/  MUFU.EX2 R67, R67 ;  /* 0x0000004300437308 */ /* 0x000f6c0000000800 */
[C---:B---3--:R-:W-:Y:S02]  /*4830*/  HMMA.16816.F32.BF16 R112, R8.reuse, R12, R112 ;  /* 0x0000000c0870723c */ /* 0x048fe40000041870 */
[----:B------:R-:W-:Y:S06]  /*4840*/  MUFU.EX2 R65, R65 ;  /* 0x0000004100417308 */ /* 0x000fec0000000800 */
        /* <DEDUP_REMOVED lines=21> */
[----:B------:R-:W5:Y:S07]  /*49a0*/  LDSM.16.MT88.4 R20, [R157+0xc000] ;  /* 0x00c000009d14783b */ /* 0x000f6e0000004200 */
[C---:B-1----:R-:W-:Y:S08]  /*49b0*/  HMMA.16816.F32.BF16 R104, R8.reuse, R16, R104 ;  /* 0x000000100868723c */ /* 0x042ff00000041868 */
[----:B------:R-:W-:Y:S01]  /*49c0*/  HMMA.16816.F32.BF16 R100, R8, R18, R100 ;  /* 0x000000120864723c */ /* 0x000fe20000041864 */
[----:B------:R-:W1:Y:S06]  /*49d0*/  LDSM.16.MT88.4 R16, [R156+0xc000] ;  /* 0x00c000009c10783b */ /* 0x000e6c0000004200 */
[----:B------:R-:W-:-:S02]  /*49e0*/  F2FP.BF16.PACK_AB R8, R132, R129 ;  /* 0x000000818408723e */ /* 0x000fc400000010ff */
[----:B--2---:R-:W-:Y:S02]  /*49f0*/  F2FP.BF16.PACK_AB R9, R135, R138 ;  /* 0x0000008a8709723e */ /* 0x004fe400000010ff */
[----:B------:R-:W-:Y:S02]  /*4a00*/  F2FP.BF16.PACK_AB R10, R134, R131 ;  /* 0x00000083860a723e */ /* 0x000fe400000010ff */
[----:B----4-:R-:W-:-:S07]  /*4a10*/  F2FP.BF16.PACK_AB R11, R133, R136 ;  /* 0x00000088850b723e */ /* 0x010fce00000010ff */
[C---:B---3--:R-:W-:Y:S08]  /*4a20*/  HMMA.16816.F32.BF16 R112, R8.reuse, R12, R112 ;  /* 0x0000000c0870723c */ /* 0x048ff00000041870 */
[C---:B------:R-:W-:Y:S01]  /*4a30*/  HMMA.16816.F32.BF16 R68, R8.reuse, R14, R68 ;  /* 0x0000000e0844723c */ /* 0x040fe20000041844 */
[----:B------:R-:W2:Y:S07]  /*4a40*/  LDSM.16.MT88.4 R12, [R157+0xe000] ;  /* 0x00e000009d0c783b */ /* 0x000eae0000004200 */
[C---:B-----5:R-:W-:Y:S08]  /*4a50*/  HMMA.16816.F32.BF16 R80, R8.reuse, R20, R80 ;  /* 0x000000140850723c */ /* 0x060ff00000041850 */
[C---:B------:R-:W-:Y:S01]  /*4a60*/  HMMA.16816.F32.BF16 R84, R8.reuse, R22, R84 ;  /* 0x000000160854723c */ /* 0x040fe20000041854 */
[----:B------:R-:W3:Y:S07]  /*4a70*/  LDSM.16.MT88.4 R20, [R156+0xe000] ;  /* 0x00e000009c14783b */ /* 0x000eee0000004200 */
[C---:B------:R-:W-:Y:S08]  /*4a80*/  HMMA.16816.F32.BF16 R72, R8.reuse, R24, R72 ;  /* 0x000000180848723c */ /* 0x040ff00000041848 */
[C---:B------:R-:W-:Y:S01]  /*4a90*/  HMMA.16816.F32.BF16 R76, R8.reuse, R26, R76 ;  /* 0x0000001a084c723c */ /* 0x040fe2000004184c */
[----:B------:R-:W-:Y:S07]  /*4aa0*/  LDSM.16.MT88.4 R24, [R156+0xa800] ;  /* 0x00a800009c18783b */ /* 0x000fee0000004200 */
[C---:B-1----:R-:W-:Y:S08]  /*4ab0*/  HMMA.16816.F32.BF16 R88, R8.reuse, R16, R88 ;  /* 0x000000100858723c */ /* 0x042ff00000041858 */
[C---:B--2---:R-:W-:Y:S08]  /*4ac0*/  HMMA.16816.F32.BF16 R92, R8.reuse, R12, R92 ;  /* 0x0000000c085c723c */ /* 0x044ff0000004185c */
[C---:B------:R-:W-:Y:S01]  /*4ad0*/  HMMA.16816.F32.BF16 R96, R8.reuse, R14, R96 ;  /* 0x0000000e0860723c */ /* 0x040fe20000041860 */
[----:B------:R-:W1:Y:S07]  /*4ae0*/  LDSM.16.MT88.4 R12, [R157+0xa400] ;  /* 0x00a400009d0c783b */ /* 0x000e6e0000004200 */
        /* <DEDUP_REMOVED lines=15> */
[C---:B---3--:R-:W-:Y:S08]  /*4be0*/  HMMA.16816.F32.BF16 R80, R8.reuse, R20, R80 ;  /* 0x000000140850723c */ /* 0x048ff00000041850 */
[C---:B------:R-:W-:Y:S01]  /*4bf0*/  HMMA.16816.F32.BF16 R84, R8.reuse, R22, R84 ;  /* 0x000000160854723c */ /* 0x040fe20000041854 */
[----:B------:R-:W-:Y:S07]  /*4c00*/  LDSM.16.MT88.4 R20, [R156+0xc800] ;  /* 0x00c800009c14783b */ /* 0x000fee0000004200 */
[C---:B-1----:R-:W-:Y:S08]  /*4c10*/  HMMA.16816.F32.BF16 R88, R8.reuse, R12, R88 ;  /* 0x0000000c0858723c */ /* 0x042ff00000041858 */
[C---:B------:R-:W-:Y:S01]  /*4c20*/  HMMA.16816.F32.BF16 R108, R8.reuse, R14, R108 ;  /* 0x0000000e086c723c */ /* 0x040fe2000004186c */
[----:B------:R-:W1:Y:S07]  /*4c30*/  LDSM.16.MT88.4 R12, [R156+0xe400] ;  /* 0x00e400009c0c783b */ /* 0x000e6e0000004200 */
[C---:B--2---:R-:W-:Y:S08]  /*4c40*/  HMMA.16816.F32.BF16 R92, R8.reuse, R16, R92 ;  /* 0x00000010085c723c */ /* 0x044ff0000004185c */
[C---:B------:R-:W-:Y:S01]  /*4c50*/  HMMA.16816.F32.BF16 R96, R8.reuse, R18, R96 ;  /* 0x000000120860723c */ /* 0x040fe20000041860 */
[----:B------:R-:W2:Y:S07]  /*4c60*/  LDSM.16.MT88.4 R16, [R157+0xa800] ;  /* 0x00a800009d10783b */ /* 0x000eae0000004200 */
[C---:B-1----:R-:W-:Y:S08]  /*4c70*/  HMMA.16816.F32.BF16 R104, R8.reuse, R12, R104 ;  /* 0x0000000c0868723c */ /* 0x042ff00000041868 */
[----:B------:R-:W-:Y:S01]  /*4c80*/  HMMA.16816.F32.BF16 R100, R8, R14, R100 ;  /* 0x0000000e0864723c */ /* 0x000fe20000041864 */
[----:B------:R-:W1:Y:S06]  /*4c90*/  LDSM.16.MT88.4 R12, [R157+0xc800] ;  /* 0x00c800009d0c783b */ /* 0x000e6c0000004200 */
[----:B------:R-:W-:-:S02]  /*4ca0*/  F2FP.BF16.PACK_AB R8, R67, R124 ;  /* 0x0000007c4308723e */ /* 0x000fc400000010ff */
[----:B------:R-:W-:Y:S02]  /*4cb0*/  F2FP.BF16.PACK_AB R9, R62, R119 ;  /* 0x000000773e09723e */ /* 0x000fe400000010ff */
[----:B------:R-:W-:Y:S02]  /*4cc0*/  F2FP.BF16.PACK_AB R10, R128, R65 ;  /* 0x00000041800a723e */ /* 0x000fe400000010ff */
[----:B------:R-:W-:-:S07]  /*4cd0*/  F2FP.BF16.PACK_AB R11, R64, R63 ;  /* 0x0000003f400b723e */ /* 0x000fce00000010ff */
[C---:B--2---:R-:W-:Y:S08]  /*4ce0*/  HMMA.16816.F32.BF16 R112, R8.reuse, R16, R112 ;  /* 0x000000100870723c */ /* 0x044ff00000041870 */
[C---:B------:R-:W-:Y:S01]  /*4cf0*/  HMMA.16816.F32.BF16 R68, R8.reuse, R18, R68 ;  /* 0x000000120844723c */ /* 0x040fe20000041844 */
[----:B------:R-:W2:Y:S07]  /*4d00*/  LDSM.16.MT88.4 R16, [R157+0xe800] ;  /* 0x00e800009d10783b */ /* 0x000eae0000004200 */
[C---:B------:R-:W-:Y:S08]  /*4d10*/  HMMA.16816.F32.BF16 R88, R8.reuse, R20, R88 ;  /* 0x000000140858723c */ /* 0x040ff00000041858 */
[C---:B-1----:R-:W-:Y:S08]  /*4d20*/  HMMA.16816.F32.BF16 R80, R8.reuse, R12, R80 ;  /* 0x0000000c0850723c */ /* 0x042ff00000041850 */
[C---:B------:R-:W-:Y:S01]  /*4d30*/  HMMA.16816.F32.BF16 R84, R8.reuse, R14, R84 ;  /* 0x0000000e0854723c */ /* 0x040fe20000041854 */
[----:B------:R-:W1:Y:S07]  /*4d40*/  LDSM.16.MT88.4 R12, [R156+0xe800] ;  /* 0x00e800009c0c783b */ /* 0x000e6e0000004200 */
[C---:B------:R-:W-:Y:S01]  /*4d50*/  HMMA.16816.F32.BF16 R108, R8.reuse, R22, R108 ;  /* 0x00000016086c723c */ /* 0x040fe2000004186c */
[----:B------:R-:W3:Y:S07]  /*4d60*/  LDSM.16.MT88.4 R20, [R157+0xac00] ;  /* 0x00ac00009d14783b */ /* 0x000eee0000004200 */
[C---:B------:R-:W-:Y:S01]  /*4d70*/  HMMA.16816.F32.BF16 R76, R8.reuse, R26, R76 ;  /* 0x0000001a084c723c */ /* 0x040fe2000004184c */
[----:B------:R-:W-:Y:S06]  /*4d80*/  MUFU.EX2 R26, R59 ;  /* 0x0000003b001a7308 */ /* 0x000fec0000000800 */
[--C-:B------:R-:W-:Y:S01]  /*4d90*/  FFMA.FTZ R27, R54, c[0x0][0x23c], -R55.reuse ;  /* 0x00008f00361b7a23 */ /* 0x100fe20000010837 */
[----:B--2---:R-:W-:Y:S01]  /*4da0*/  HMMA.16816.F32.BF16 R92, R8, R16, R92 ;  /* 0x00000010085c723c */ /* 0x004fe2000004185c */
[----:B------:R-:W-:-:S04]  /*4db0*/  FFMA.FTZ R54, R53, c[0x0][0x23c], -R55 ;  /* 0x00008f0035367a23 */ /* 0x000fc80000010837 */
[----:B------:R-:W-:Y:S03]  /*4dc0*/  MUFU.EX2 R27, R27 ;  /* 0x0000001b001b7308 */ /* 0x000fe60000000800 */
[C---:B------:R-:W-:Y:S01]  /*4dd0*/  HMMA.16816.F32.BF16 R96, R8.reuse, R18, R96 ;  /* 0x000000120860723c */ /* 0x040fe20000041860 */
[----:B------:R-:W2:Y:S04]  /*4de0*/  LDSM.16.MT88.4 R16, [R156+0xac00] ;  /* 0x00ac00009c10783b */ /* 0x000ea80000004200 */
[----:B------:R-:W-:Y:S03]  /*4df0*/  MUFU.EX2 R54, R54 ;  /* 0x0000003600367308 */ /* 0x000fe60000000800 */
[C---:B------:R-:W-:Y:S05]  /*4e00*/  HMMA.16816.F32.BF16 R72, R8.reuse, R24, R72 ;  /* 0x000000180848723c */ /* 0x040fea0000041848 */
[----:B------:R-:W4:Y:S03]  /*4e10*/  MUFU.EX2 R25, R58 ;  /* 0x0000003a00197308 */ /* 0x000f260000000800 */
[C---:B-1----:R-:W-:Y:S05]  /*4e20*/  HMMA.16816.F32.BF16 R104, R8.reuse, R12, R104 ;  /* 0x0000000c0868723c */ /* 0x042fea0000041868 */
[----:B------:R-:W1:Y:S02]  /*4e30*/  MUFU.EX2 R24, R57 ;  /* 0x0000003900187308 */ /* 0x000e640000000800 */
[----:B------:R-:W-:Y:S01]  /*4e40*/  FADD.FTZ R12, R42, R47 ;  /* 0x0000002f2a0c7221 */ /* 0x000fe20000010000 */
[----:B------:R-:W-:Y:S01]  /*4e50*/  HMMA.16816.F32.BF16 R100, R8, R14, R100 ;  /* 0x0000000e0864723c */ /* 0x000fe20000041864 */
[----:B------:R-:W-:-:S02]  /*4e60*/  FADD.FTZ R42, R43, R44 ;  /* 0x0000002c2b2a7221 */ /* 0x000fc40000010000 */
[----:B------:R-:W-:Y:S02]  /*4e70*/  FADD.FTZ R45, R45, R12 ;  /* 0x0000000c2d2d7221 */ /* 0x000fe40000010000 */
[----:B------:R-:W-:Y:S01]  /*4e80*/  FADD.FTZ R41, R41, R42 ;  /* 0x0000002a29297221 */ /* 0x000fe20000010000 */
[----:B------:R-:W5:Y:S01]  /*4e90*/  LDSM.16.MT88.4 R12, [R157+0xcc00] ;  /* 0x00cc00009d0c783b */ /* 0x000f620000004200 */
[----:B------:R-:W-:Y:S01]  /*4ea0*/  FADD.FTZ R40, R40, R45 ;  /* 0x0000002d28287221 */ /* 0x000fe20000010000 */
[----:B----4-:R-:W-:Y:S01]  /*4eb0*/  F2FP.BF16.PACK_AB R8, R25, R26 ;  /* 0x0000001a1908723e */ /* 0x010fe200000010ff */
[----:B------:R-:W-:Y:S01]  /*4ec0*/  FADD.FTZ R38, R38, R41 ;  /* 0x0000002926267221 */ /* 0x000fe20000010000 */
[----:B------:R-:W-:Y:S01]  /*4ed0*/  F2FP.BF16.PACK_AB R9, R54, R27 ;  /* 0x0000001b3609723e */ /* 0x000fe200000010ff */
[----:B------:R-:W-:Y:S01]  /*4ee0*/  FADD.FTZ R39, R39, R40 ;  /* 0x0000002827277221 */ /* 0x000fe20000010000 */
[----:B------:R-:W-:Y:S01]  /*4ef0*/  F2FP.BF16.PACK_AB R11, R49, R52 ;  /* 0x00000034310b723e */ /* 0x000fe200000010ff */
[----:B------:R-:W-:Y:S01]  /*4f00*/  FADD.FTZ R37, R37, R38 ;  /* 0x0000002625257221 */ /* 0x000fe20000010000 */
[----:B-1----:R-:W-:Y:S01]  /*4f10*/  F2FP.BF16.PACK_AB R10, R181, R24 ;  /* 0x00000018b50a723e */ /* 0x002fe200000010ff */
[----:B------:R-:W-:-:S02]  /*4f20*/  FADD.FTZ R36, R36, R39 ;  /* 0x0000002724247221 */ /* 0x000fc40000010000 */
[----:B------:R-:W-:Y:S02]  /*4f30*/  FADD.FTZ R34, R34, R37 ;  /* 0x0000002522227221 */ /* 0x000fe40000010000 */
[----:B------:R-:W-:Y:S02]  /*4f40*/  FADD.FTZ R35, R35, R36 ;  /* 0x0000002423237221 */ /* 0x000fe40000010000 */
[----:B------:R-:W-:Y:S01]  /*4f50*/  FADD.FTZ R33, R33, R34 ;  /* 0x0000002221217221 */ /* 0x000fe20000010000 */
[----:B---3--:R-:W-:Y:S01]  /*4f60*/  HMMA.16816.F32.BF16 R112, R8, R20, R112 ;  /* 0x000000140870723c */ /* 0x008fe20000041870 */
[----:B------:R-:W-:Y:S02]  /*4f70*/  FADD.FTZ R32, R32, R35 ;  /* 0x0000002320207221 */ /* 0x000fe40000010000 */
[----:B------:R-:W-:Y:S02]  /*4f80*/  FADD.FTZ R30, R30, R33 ;  /* 0x000000211e1e7221 */ /* 0x000fe40000010000 */
[----:B------:R-:W-:-:S02]  /*4f90*/  FADD.FTZ R31, R31, R32 ;  /* 0x000000201f1f7221 */ /* 0x000fc40000010000 */
[----:B------:R-:W-:Y:S01]  /*4fa0*/  FADD.FTZ R29, R29, R30 ;  /* 0x0000001e1d1d7221 */ /* 0x000fe20000010000 */
[C---:B------:R-:W-:Y:S01]  /*4fb0*/  HMMA.16816.F32.BF16 R68, R8.reuse, R22, R68 ;  /* 0x000000160844723c */ /* 0x040fe20000041844 */
[----:B------:R-:W-:Y:S01]  /*4fc0*/  FADD.FTZ R28, R28, R31 ;  /* 0x0000001f1c1c7221 */ /* 0x000fe20000010000 */
[----:B------:R-:W1:Y:S01]  /*4fd0*/  LDSM.16.MT88.4 R20, [R156+0xcc00] ;  /* 0x00cc00009c14783b */ /* 0x000e620000004200 */
        /* <DEDUP_REMOVED lines=10> */
[----:B------:R-:W2:Y:S01]  /*5080*/  LDSM.16.MT88.4 R16, [R157+0xec00] ;  /* 0x00ec00009d10783b */ /* 0x000ea20000004200 */
[----:B------:R-:W-:Y:S02]  /*5090*/  FADD.FTZ R61, R61, R120 ;  /* 0x000000783d3d7221 */ /* 0x000fe40000010000 */
[----:B------:R-:W-:-:S02]  /*50a0*/  FADD.FTZ R129, R129, R116 ;  /* 0x0000007481817221 */ /* 0x000fc40000010000 */
[----:B------:R-:W-:Y:S01]  /*50b0*/  FADD.FTZ R138, R138, R61 ;  /* 0x0000003d8a8a7221 */ /* 0x000fe20000010000 */
[C---:B-----5:R-:W-:Y:S01]  /*50c0*/  HMMA.16816.F32.BF16 R80, R8.reuse, R12, R80 ;  /* 0x0000000c0850723c */ /* 0x060fe20000041850 */
[----:B------:R-:W-:Y:S02]  /*50d0*/  FADD.FTZ R132, R132, R129 ;  /* 0x0000008184847221 */ /* 0x000fe40000010000 */
[----:B------:R-:W-:Y:S02]  /*50e0*/  FADD.FTZ R135, R135, R138 ;  /* 0x0000008a87877221 */ /* 0x000fe40000010000 */
[----:B------:R-:W-:Y:S02]  /*50f0*/  FADD.FTZ R131, R131, R132 ;  /* 0x0000008483837221 */ /* 0x000fe40000010000 */
[----:B------:R-:W-:Y:S01]  /*5100*/  FADD.FTZ R136, R136, R135 ;  /* 0x0000008788887221 */ /* 0x000fe20000010000 */
[----:B------:R-:W-:Y:S01]  /*5110*/  HMMA.16816.F32.BF16 R84, R8, R14, R84 ;  /* 0x0000000e0854723c */ /* 0x000fe20000041854 */
[----:B------:R-:W-:Y:S01]  /*5120*/  FADD.FTZ R134, R134, R131 ;  /* 0x0000008386867221 */ /* 0x000fe20000010000 */
[----:B------:R-:W3:Y:S01]  /*5130*/  LDSM.16.MT88.4 R12, [R156+0xec00] ;  /* 0x00ec00009c0c783b */ /* 0x000ee20000004200 */
        /* <DEDUP_REMOVED lines=30> */
[----:B------:R-:W-:Y:S01]  /*5320*/  FADD.FTZ R178, R49, R52 ;  /* 0x0000003431b27221 */ /* 0x000fe20000010000 */
[----:B------:R-:W-:Y:S06]  /*5330*/  @!P0 BRA `(.L_x_1837) ;  /* 0x000034d000008947 */ /* 0x000fec0003800000 */
        /* <DEDUP_REMOVED lines=8> */
.L_x_1841:
        /* <DEDUP_REMOVED lines=64> */
.L_x_1838:
        /* <DEDUP_REMOVED lines=14> */
[----:B------:R-:W-:Y:S02]  /*58a0*/  IADD3.X R119, R183, UR5, RZ, P0, !PT ;  /* 0x00000005b7777c10 */ /* 0x000fe400087fe4ff */
[----:B------:R-:W-:Y:S01]  /*58b0*/  ISETP.GT.AND P0, PT, R179, R162, PT ;  /* 0x000000a2b300720c */ /* 0x000fe20003f04270 */
        /* <DEDUP_REMOVED lines=17> */
[----:B------:R-:W1:Y:S01]  /*59d0*/  LDSM.16.M88.4 R152, [R160+0x1c00] ;  /* 0x001c0000a098783b */ /* 0x000e620000000200 */
[C---:B--2---:R-:W-:Y:S08]  /*59e0*/  HMMA.16816.F32.BF16 R4, R120.reuse, R124, RZ ;  /* 0x0000007c7804723c */ /* 0x044ff000000418ff */
[C---:B------:R-:W-:Y:S01]  /*59f0*/  HMMA.16816.F32.BF16 R8, R120.reuse, R126, RZ ;  /* 0x0000007e7808723c */ /* 0x040fe200000418ff */
[----:B------:R-:W-:Y:S07]  /*5a00*/  LDSM.16.M88.4 R124, [R159] ;  /* 0x000000009f7c783b */ /* 0x000fee0000000200 */
[C---:B---3--:R-:W-:Y:S08]  /*5a10*/  HMMA.16816.F32.BF16 R12, R120.reuse, R128, RZ ;  /* 0x00000080780c723c */ /* 0x048ff000000418ff */
[C---:B------:R-:W-:Y:S01]  /*5a20*/  HMMA.16816.F32.BF16 R16, R120.reuse, R130, RZ ;  /* 0x000000827810723c */ /* 0x040fe200000418ff */
[----:B------:R-:W2:Y:S07]  /*5a30*/  LDSM.16.M88.4 R128, [R158] ;  /* 0x000000009e80783b */ /* 0x000eae0000000200 */
[C---:B----4-:R-:W-:Y:S08]  /*5a40*/  HMMA.16816.F32.BF16 R20, R120.reuse, R132, RZ ;  /* 0x000000847814723c */ /* 0x050ff000000418ff */
[C---:B------:R-:W-:Y:S01]  /*5a50*/  HMMA.16816.F32.BF16 R24, R120.reuse, R134, RZ ;  /* 0x000000867818723c */ /* 0x040fe200000418ff */
[----:B------:R-:W3:Y:S07]  /*5a60*/  LDSM.16.M88.4 R132, [R158+0x400] ;  /* 0x000400009e84783b */ /* 0x000eee0000000200 */
[C---:B-----5:R-:W-:Y:S08]  /*5a70*/  HMMA.16816.F32.BF16 R28, R120.reuse, R136, RZ ;  /* 0x00000088781c723c */ /* 0x060ff000000418ff */
[C---:B------:R-:W-:Y:S01]  /*5a80*/  HMMA.16816.F32.BF16 R32, R120.reuse, R138, RZ ;  /* 0x0000008a7820723c */ /* 0x040fe200000418ff */
[----:B------:R-:W4:Y:S07]  /*5a90*/  LDSM.16.M88.4 R136, [R158+0x800] ;  /* 0x000800009e88783b */ /* 0x000f2e0000000200 */
[C---:B-1----:R-:W-:Y:S08]  /*5aa0*/  HMMA.16816.F32.BF16 R36, R120.reuse, R140, RZ ;  /* 0x0000008c7824723c */ /* 0x042ff000000418ff */
        /* <DEDUP_REMOVED lines=26> */
[C---:B----4-:R-:W-:Y:S08]  /*5c50*/  HMMA.16816.F32.BF16 R52, R124.reuse, R136, R52 ;  /* 0x000000887c34723c */ /* 0x050ff00000041834 */
[C---:B------:R-:W-:Y:S01]  /*5c60*/  HMMA.16816.F32.BF16 R56, R124.reuse, R138, R56 ;  /* 0x0000008a7c38723c */ /* 0x040fe20000041838 */
[----:B------:R-:W3:Y:S07]  /*5c70*/  LDSM.16.M88.4 R136, [R160+0x2400] ;  /* 0x00240000a088783b */ /* 0x000eee0000000200 */
[C---:B-1----:R-:W-:Y:S08]  /*5c80*/  HMMA.16816.F32.BF16 R60, R124.reuse, R120, R60 ;  /* 0x000000787c3c723c */ /* 0x042ff0000004183c */
[----:B------:R-:W-:Y:S01]  /*5c90*/  HMMA.16816.F32.BF16 R64, R124, R122, R64 ;  /* 0x0000007a7c40723c */ /* 0x000fe20000041840 */
[----:B------:R-:W1:Y:S04]  /*5ca0*/  LDSM.16.M88.4 R120, [R160+0x2800] ;  /* 0x00280000a078783b */ /* 0x000e680000000200 */
[----:B------:R-:W4:Y:S03]  /*5cb0*/  LDSM.16.M88.4 R124, [R160+0x2c00] ;  /* 0x002c0000a07c783b */ /* 0x000f260000000200 */
[C---:B--2---:R-:W-:Y:S08]  /*5cc0*/  HMMA.16816.F32.BF16 R4, R128.reuse, R132, R4 ;  /* 0x000000848004723c */ /* 0x044ff00000041804 */
[C---:B------:R-:W-:Y:S01]  /*5cd0*/  HMMA.16816.F32.BF16 R8, R128.reuse, R134, R8 ;  /* 0x000000868008723c */ /* 0x040fe20000041808 */
[----:B------:R-:W-:Y:S07]  /*5ce0*/  LDSM.16.M88.4 R132, [R160+0x3400] ;  /* 0x00340000a084783b */ /* 0x000fee0000000200 */
[C---:B---3--:R-:W-:Y:S08]  /*5cf0*/  HMMA.16816.F32.BF16 R12, R128.reuse, R136, R12 ;  /* 0x00000088800c723c */ /* 0x048ff0000004180c */
[C---:B------:R-:W-:Y:S01]  /*5d00*/  HMMA.16816.F32.BF16 R16, R128.reuse, R138, R16 ;  /* 0x0000008a8010723c */ /* 0x040fe20000041810 */
[----:B------:R-:W-:Y:S07]  /*5d10*/  LDSM.16.M88.4 R136, [R160+0x3800] ;  /* 0x00380000a088783b */ /* 0x000fee0000000200 */
[C---:B-1----:R-:W-:Y:S08]  /*5d20*/  HMMA.16816.F32.BF16 R20, R128.reuse, R120, R20 ;  /* 0x000000788014723c */ /* 0x042ff00000041814 */
[C---:B------:R-:W-:Y:S01]  /*5d30*/  HMMA.16816.F32.BF16 R24, R128.reuse, R122, R24 ;  /* 0x0000007a8018723c */ /* 0x040fe20000041818 */
[----:B------:R-:W1:Y:S07]  /*5d40*/  LDSM.16.M88.4 R120, [R160+0x3000] ;  /* 0x00300000a078783b */ /* 0x000e6e0000000200 */
        /* <DEDUP_REMOVED lines=9> */
[C---:B------:R-:W-:Y:S08]  /*5de0*/  HMMA.16816.F32.BF16 R52, R128.reuse, R136, R52 ;  /* 0x000000888034723c */ /* 0x040ff00000041834 */
[C---:B------:R-:W-:Y:S01]  /*5df0*/  HMMA.16816.F32.BF16 R56, R128.reuse, R138, R56 ;  /* 0x0000008a8038723c */ /* 0x040fe20000041838 */
[----:B------:R-:W3:Y:S07]  /*5e00*/  LDSM.16.M88.4 R136, [R158+0x2400] ;  /* 0x002400009e88783b */ /* 0x000eee0000000200 */
[C---:B--2---:R-:W-:Y:S08]  /*5e10*/  HMMA.16816.F32.BF16 R60, R128.reuse, R124, R60 ;  /* 0x0000007c803c723c */ /* 0x044ff0000004183c */
[----:B------:R-:W-:Y:S01]  /*5e20*/  HMMA.16816.F32.BF16 R64, R128, R126, R64 ;  /* 0x0000007e8040723c */ /* 0x000fe20000041840 */
[----:B------:R-:W2:Y:S04]  /*5e30*/  LDSM.16.M88.4 R124, [R158+0x2800] ;  /* 0x002800009e7c783b */ /* 0x000ea80000000200 */
[----:B------:R-:W4:Y:S03]  /*5e40*/  LDSM.16.M88.4 R128, [R158+0x2c00] ;  /* 0x002c00009e80783b */ /* 0x000f260000000200 */
[C---:B-1----:R-:W-:Y:S08]  /*5e50*/  HMMA.16816.F32.BF16 R4, R120.reuse, R132, R4 ;  /* 0x000000847804723c */ /* 0x042ff00000041804 */
[C---:B------:R-:W-:Y:S01]  /*5e60*/  HMMA.16816.F32.BF16 R8, R120.reuse, R134, R8 ;  /* 0x000000867808723c */ /* 0x040fe20000041808 */
[----:B------:R-:W-:Y:S07]  /*5e70*/  LDSM.16.M88.4 R132, [R158+0x3400] ;  /* 0x003400009e84783b */ /* 0x000fee0000000200 */
[C---:B---3--:R-:W-:Y:S08]  /*5e80*/  HMMA.16816.F32.BF16 R12, R120.reuse, R136, R12 ;  /* 0x00000088780c723c */ /* 0x048ff0000004180c */
[C---:B------:R-:W-:Y:S01]  /*5e90*/  HMMA.16816.F32.BF16 R16, R120.reuse, R138, R16 ;  /* 0x0000008a7810723c */ /* 0x040fe20000041810 */
[----:B------:R-:W-:Y:S07]  /*5ea0*/  LDSM.16.M88.4 R136, [R158+0x3800] ;  /* 0x003800009e88783b */ /* 0x000fee0000000200 */
[C---:B--2---:R-:W-:Y:S08]  /*5eb0*/  HMMA.16816.F32.BF16 R20, R120.reuse, R124, R20 ;  /* 0x0000007c7814723c */ /* 0x044ff00000041814 */
        /* <DEDUP_REMOVED lines=54> */
[----:B------:R-:W2:Y:S01]  /*6220*/  LDSM.16.M88.4 R128, [R158+0x5c00] ;  /* 0x005c00009e80783b */ /* 0x000ea20000000200 */
[----:B------:R-:W-:Y:S04]  /*6230*/  DEPBAR.LE SB0, 0x0 ;  /* 0x000080000000791a */ /* 0x000fe80000000000 */
[----:B------:R-:W-:Y:S02]  /*6240*/  BAR.SYNC.DEFER_BLOCKING 0x0 ;  /* 0x0000000000007b1d */ /* 0x000fe40000010000 */
[C---:B-1----:R-:W-:Y:S08]  /*6250*/  HMMA.16816.F32.BF16 R36, R120.reuse, R124, R36 ;  /* 0x0000007c7824723c */ /* 0x042ff00000041824 */
[C---:B------:R-:W-:Y:S08]  /*6260*/  HMMA.16816.F32.BF16 R40, R120.reuse, R126, R40 ;  /* 0x0000007e7828723c */ /* 0x040ff00000041828 */
[C---:B------:R-:W-:Y:S08]  /*6270*/  HMMA.16816.F32.BF16 R44, R120.reuse, R132, R44 ;  /* 0x00000084782c723c */ /* 0x040ff0000004182c */
[C---:B------:R-:W-:Y:S08]  /*6280*/  HMMA.16816.F32.BF16 R48, R120.reuse, R134, R48 ;  /* 0x000000867830723c */ /* 0x040ff00000041830 */
[C---:B------:R-:W-:Y:S08]  /*6290*/  HMMA.16816.F32.BF16 R52, R120.reuse, R136, R52 ;  /* 0x000000887834723c */ /* 0x040ff00000041834 */
        /* <DEDUP_REMOVED lines=69> */
.L_x_1840:
        /* <DEDUP_REMOVED lines=24> */
.L_x_1839:
        /* <DEDUP_REMOVED lines=75> */
[C---:B------:R-:W-:Y:S02]  /*6d20*/  FADD.FTZ R116, -R2.reuse, R117 ;  /* 0x0000007502747221 */ /* 0x040fe40000010100 */
[----:B------:R-:W-:Y:S01]  /*6d30*/  FMUL.FTZ R135, R2, c[0x0][0x23c] ;  /* 0x00008f0002877a20 */ /* 0x000fe20000410000 */
[----:B--2---:R-:W-:Y:S01]  /*6d40*/  FMNMX.FTZ R0, R119, R0, !PT ;  /* 0x0000000077007209 */ /* 0x004fe20007810000 */
[----:B------:R-:W-:Y:S03]  /*6d50*/  FMUL.FTZ R118, R116, c[0x0][0x23c] ;  /* 0x00008f0074767a20 */ /* 0x000fe60000410000 */
[----:B------:R-:W-:Y:S01]  /*6d60*/  FSEL R135, R135, RZ, P0 ;  /* 0x000000ff87877208 */ /* 0x000fe20000000000 */
[----:B------:R2:W3:Y:S01]  /*6d70*/  MUFU.EX2 R116, R118 ;  /* 0x0000007600747308 */ /* 0x0004e20000000800 */
[C---:B------:R-:W-:Y:S01]  /*6d80*/  FMUL.FTZ R119, R0.reuse, c[0x0][0x23c] ;  /* 0x00008f0000777a20 */ /* 0x040fe20000410000 */
[C---:B------:R-:W-:Y:S01]  /*6d90*/  FSETP.NEU.FTZ.AND P0, PT, R0.reuse, -INF , PT ;  /* 0xff8000000000780b */ /* 0x040fe20003f1d000 */
[----:B------:R-:W-:Y:S02]  /*6da0*/  FADD.FTZ R117, -R0, R3 ;  /* 0x0000000300757221 */ /* 0x000fe40000010100 */
[--C-:B------:R-:W-:Y:S02]  /*6db0*/  FFMA.FTZ R146, R4, c[0x0][0x23c], -R135.reuse ;  /* 0x00008f0004927a23 */ /* 0x100fe40000010887 */
        /* <DEDUP_REMOVED lines=10> */
[----:B------:R-:W4:Y:S01]  /*6e60*/  MUFU.EX2 R3, R3 ;  /* 0x0000000300037308 */ /* 0x000f220000000800 */
[--C-:B------:R-:W-:Y:S01]  /*6e70*/  FFMA.FTZ R144, R33, c[0x0][0x23c], -R135.reuse ;  /* 0x00008f0021907a23 */ /* 0x100fe20000010887 */
[----:B--2---:R-:W-:Y:S01]  /*6e80*/  FSEL R118, R119, RZ, P0 ;  /* 0x000000ff77767208 */ /* 0x004fe20000000000 */
[C---:B---3--:R-:W-:Y:S01]  /*6e90*/  FMUL.FTZ R9, R116.reuse, R113 ;  /* 0x0000007174097220 */ /* 0x048fe20000410000 */
[----:B------:R-:W-:Y:S01]  /*6ea0*/  ISETP.GT.AND P0, PT, R179, R162, PT ;  /* 0x000000a2b300720c */ /* 0x000fe20003f04270 */
[----:B------:R-:W-:Y:S02]  /*6eb0*/  FMUL.FTZ R68, R116, R68 ;  /* 0x0000004474447220 */ /* 0x000fe40000410000 */
[--C-:B------:R-:W-:Y:S02]  /*6ec0*/  FFMA.FTZ R145, R6, c[0x0][0x23c], -R118.reuse ;  /* 0x00008f0006917a23 */ /* 0x100fe40000010876 */
[--C-:B------:R-:W-:Y:S01]  /*6ed0*/  FFMA.FTZ R138, R7, c[0x0][0x23c], -R118.reuse ;  /* 0x00008f00078a7a23 */ /* 0x100fe20000010876 */
[----:B------:R-:W2:Y:S01]  /*6ee0*/  MUFU.EX2 R137, R137 ;  /* 0x0000008900897308 */ /* 0x000ea20000000800 */
[--C-:B------:R-:W-:Y:S02]  /*6ef0*/  FFMA.FTZ R134, R10, c[0x0][0x23c], -R118.reuse ;  /* 0x00008f000a867a23 */ /* 0x100fe40000010876 */
[--C-:B------:R-:W-:Y:S02]  /*6f00*/  FFMA.FTZ R5, R11, c[0x0][0x23c], -R118.reuse ;  /* 0x00008f000b057a23 */ /* 0x100fe40000010876 */
[--C-:B------:R-:W-:Y:S02]  /*6f10*/  FFMA.FTZ R6, R8, c[0x0][0x23c], -R135.reuse ;  /* 0x00008f0008067a23 */ /* 0x100fe40000010887 */
[C---:B------:R-:W-:Y:S02]  /*6f20*/  FMUL.FTZ R8, R116.reuse, R112 ;  /* 0x0000007074087220 */ /* 0x040fe40000410000 */
[C---:B------:R-:W-:Y:S01]  /*6f30*/  FMUL.FTZ R69, R116.reuse, R69 ;  /* 0x0000004574457220 */ /* 0x040fe20000410000 */
[----:B------:R-:W-:Y:S01]  /*6f40*/  MUFU.EX2 R145, R145 ;  /* 0x0000009100917308 */ /* 0x000fe20000000800 */
[C---:B------:R-:W-:Y:S02]  /*6f50*/  FMUL.FTZ R72, R116.reuse, R72 ;  /* 0x0000004874487220 */ /* 0x040fe40000410000 */
[C---:B------:R-:W-:Y:S02]  /*6f60*/  FMUL.FTZ R73, R116.reuse, R73 ;  /* 0x0000004974497220 */ /* 0x040fe40000410000 */
[C---:B----4-:R-:W-:Y:S02]  /*6f70*/  FMUL.FTZ R10, R3.reuse, R114 ;  /* 0x00000072030a7220 */ /* 0x050fe40000410000 */
        /* <DEDUP_REMOVED lines=9> */
[----:B------:R2:W-:Y:S01]  /*7010*/  MUFU.EX2 R119, R6 ;  /* 0x0000000600777308 */ /* 0x0005e20000000800 */
[C---:B------:R-:W-:Y:S02]  /*7020*/  FMUL.FTZ R78, R3.reuse, R78 ;  /* 0x0000004e034e7220 */ /* 0x040fe40000410000 */
[C---:B------:R-:W-:Y:S02]  /*7030*/  FMUL.FTZ R79, R3.reuse, R79 ;  /* 0x0000004f034f7220 */ /* 0x040fe40000410000 */
[C---:B------:R-:W-:Y:S02]  /*7040*/  FMUL.FTZ R80, R116.reuse, R80 ;  /* 0x0000005074507220 */ /* 0x040fe40000410000 */
[C---:B------:R-:W-:Y:S02]  /*7050*/  FMUL.FTZ R81, R116.reuse, R81 ;  /* 0x0000005174517220 */ /* 0x040fe40000410000 */
[C---:B------:R-:W-:Y:S01]  /*7060*/  FMUL.FTZ R82, R3.reuse, R82 ;  /* 0x0000005203527220 */ /* 0x040fe20000410000 */
[----:B------:R-:W4:Y:S01]  /*7070*/  MUFU.EX2 R132, R132 ;  /* 0x0000008400847308 */ /* 0x000f220000000800 */
[C---:B------:R-:W-:Y:S02]  /*7080*/  FMUL.FTZ R83, R3.reuse, R83 ;  /* 0x0000005303537220 */ /* 0x040fe40000410000 */
[----:B------:R-:W-:Y:S01]  /*7090*/  FMUL.FTZ R84, R116, R84 ;  /* 0x0000005474547220 */ /* 0x000fe20000410000 */
[----:B---3--:R-:W-:Y:S01]  /*70a0*/  F2FP.BF16.PACK_AB R113, R138, R145 ;  /* 0x000000918a71723e */ /* 0x008fe200000010ff */
[C---:B------:R-:W-:Y:S02]  /*70b0*/  FMUL.FTZ R85, R116.reuse, R85 ;  /* 0x0000005574557220 */ /* 0x040fe40000410000 */
[C---:B------:R-:W-:Y:S02]  /*70c0*/  FMUL.FTZ R86, R3.reuse, R86 ;  /* 0x0000005603567220 */ /* 0x040fe40000410000 */
[----:B------:R-:W-:Y:S01]  /*70d0*/  FMUL.FTZ R87, R3, R87 ;  /* 0x0000005703577220 */ /* 0x000fe20000410000 */
[----:B------:R-:W-:Y:S01]  /*70e0*/  MUFU.EX2 R134, R134 ;  /* 0x0000008600867308 */ /* 0x000fe20000000800 */
[--C-:B------:R-:W-:Y:S02]  /*70f0*/  FFMA.FTZ R7, R13, c[0x0][0x23c], -R135.reuse ;  /* 0x00008f000d077a23 */ /* 0x100fe40000010887 */
[----:B------:R-:W-:Y:S02]  /*7100*/  FMUL.FTZ R13, R116, R109 ;  /* 0x0000006d740d7220 */ /* 0x000fe40000410000 */
[--C-:B--2---:R-:W-:Y:S02]  /*7110*/  FFMA.FTZ R6, R12, c[0x0][0x23c], -R135.reuse ;  /* 0x00008f000c067a23 */ /* 0x104fe40000010887 */
[C---:B------:R-:W-:Y:S02]  /*7120*/  FMUL.FTZ R12, R116.reuse, R108 ;  /* 0x0000006c740c7220 */ /* 0x040fe40000410000 */
[C---:B------:R-:W-:Y:S01]  /*7130*/  FMUL.FTZ R88, R116.reuse, R88 ;  /* 0x0000005874587220 */ /* 0x040fe20000410000 */
[----:B------:R-:W2:Y:S01]  /*7140*/  MUFU.EX2 R5, R5 ;  /* 0x0000000500057308 */ /* 0x000ea20000000800 */
[----:B------:R-:W-:Y:S02]  /*7150*/  FMUL.FTZ R89, R116, R89 ;  /* 0x0000005974597220 */ /* 0x000fe40000410000 */
[C---:B------:R-:W-:Y:S01]  /*7160*/  FMUL.FTZ R90, R3.reuse, R90 ;  /* 0x0000005a035a7220 */ /* 0x040fe20000410000 */
[----:B----4-:R-:W-:Y:S01]  /*7170*/  F2FP.BF16.PACK_AB R114, R132, R119 ;  /* 0x000000778472723e */ /* 0x010fe200000010ff */
[C---:B------:R-:W-:Y:S02]  /*7180*/  FMUL.FTZ R91, R3.reuse, R91 ;  /* 0x0000005b035b7220 */ /* 0x040fe40000410000 */
[C---:B------:R-:W-:Y:S02]  /*7190*/  FMUL.FTZ R92, R116.reuse, R92 ;  /* 0x0000005c745c7220 */ /* 0x040fe40000410000 */
[----:B------:R-:W-:Y:S01]  /*71a0*/  FMUL.FTZ R93, R116, R93 ;  /* 0x0000005d745d7220 */ /* 0x000fe20000410000 */
[----:B------:R-:W-:Y:S01]  /*71b0*/  MUFU.EX2 R6, R6 ;  /* 0x0000000600067308 */ /* 0x000fe20000000800 */
[C---:B------:R-:W-:Y:S02]  /*71c0*/  FMUL.FTZ R94, R3.reuse, R94 ;  /* 0x0000005e035e7220 */ /* 0x040fe40000410000 */
[----:B------:R-:W-:Y:S02]  /*71d0*/  FMUL.FTZ R95, R3, R95 ;  /* 0x0000005f035f7220 */ /* 0x000fe40000410000 */
[--C-:B------:R-:W-:Y:S02]  /*71e0*/  FFMA.FTZ R142, R31, c[0x0][0x23c], -R118.reuse ;  /* 0x00008f001f8e7a23 */ /* 0x100fe40000010876 */
[--C-:B------:R-:W-:Y:S02]  /*71f0*/  FFMA.FTZ R147, R34, c[0x0][0x23c], -R118.reuse ;  /* 0x00008f0022937a23 */ /* 0x100fe40000010876 */
[--C-:B------:R-:W-:Y:S01]  /*7200*/  FFMA.FTZ R148, R35, c[0x0][0x23c], -R118.reuse ;  /* 0x00008f0023947a23 */ /* 0x100fe20000010876 */
[----:B------:R-:W3:Y:S01]  /*7210*/  MUFU.EX2 R7, R7 ;  /* 0x0000000700077308 */ /* 0x000ee20000000800 */
[----:B------:R-:W-:Y:S01]  /*7220*/  LDSM.16.MT88.4 R32, [R156+0xbc00] ;  /* 0x00bc00009c20783b */ /* 0x000fe20000004200 */
[--C-:B------:R-:W-:Y:S01]  /*7230*/  FFMA.FTZ R149, R40, c[0x0][0x23c], -R135.reuse ;  /* 0x00008f0028957a23 */ /* 0x100fe20000010887 */
[----:B--2---:R-:W-:Y:S01]  /*7240*/  F2FP.BF16.PACK_AB R115, R5, R134 ;  /* 0x000000860573723e */ /* 0x004fe200000010ff */
[----:B------:R-:W-:Y:S02]  /*7250*/  FFMA.FTZ R150, R41, c[0x0][0x23c], -R135 ;  /* 0x00008f0029967a23 */ /* 0x000fe40000010887 */
        /* <DEDUP_REMOVED lines=9> */
[----:B------:R-:W-:Y:S02]  /*72f0*/  MUFU.EX2 R140, R140 ;  /* 0x0000008c008c7308 */ /* 0x000fe40000000800 */
        /* <DEDUP_REMOVED lines=12> */
[C---:B------:R-:W-:Y:S02]  /*73c0*/  FMUL.FTZ R102, R3.reuse, R102 ;  /* 0x0000006603667220 */ /* 0x040fe40000410000 */
[C---:B------:R-:W-:Y:S02]  /*73d0*/  FMUL.FTZ R103, R3.reuse, R103 ;  /* 0x0000006703677220 */ /* 0x040fe40000410000 */
[C---:B------:R-:W-:Y:S01]  /*73e0*/  HMMA.16816.F32.BF16 R84, R112.reuse, R130, R84 ;  /* 0x000000827054723c */ /* 0x040fe20000041854 */
[----:B------:R-:W-:Y:S03]  /*73f0*/  MUFU.EX2 R143, R143 ;  /* 0x0000008f008f7308 */ /* 0x000fe60000000800 */
[--C-:B------:R-:W-:Y:S02]  /*7400*/  FFMA.FTZ R128, R14, c[0x0][0x23c], -R118.reuse ;  /* 0x00008f000e807a23 */ /* 0x100fe40000010876 */
[----:B------:R-:W-:Y:S02]  /*7410*/  FMUL.FTZ R14, R3, R110 ;  /* 0x0000006e030e7220 */ /* 0x000fe40000410000 */
[----:B------:R-:W-:Y:S01]  /*7420*/  FFMA.FTZ R129, R15, c[0x0][0x23c], -R118 ;  /* 0x00008f000f817a23 */ /* 0x000fe20000010876 */
[C---:B--2---:R-:W-:Y:S02]  /*7430*/  HMMA.16816.F32.BF16 R88, R112.reuse, R120, R88 ;  /* 0x000000787058723c */ /* 0x044fe40000041858 */
[----:B------:R-:W-:Y:S01]  /*7440*/  MUFU.EX2 R128, R128 ;  /* 0x0000008000807308 */ /* 0x000fe20000000800 */
[C---:B------:R-:W-:Y:S02]  /*7450*/  FMUL.FTZ R15, R3.reuse, R111 ;  /* 0x0000006f030f7220 */ /* 0x040fe40000410000 */
[----:B------:R-:W2:Y:S01]  /*7460*/  LDSM.16.MT88.4 R108, [R156+0xd000] ;  /* 0x00d000009c6c783b */ /* 0x000ea20000004200 */
[----:B------:R-:W-:Y:S02]  /*7470*/  FFMA.FTZ R146, R116, R181, R146 ;  /* 0x000000b574927223 */ /* 0x000fe40000010092 */
[----:B------:R-:W-:Y:S02]  /*7480*/  FFMA.FTZ R145, R3, R178, R145 ;  /* 0x000000b203917223 */ /* 0x000fe40000010091 */
[C---:B------:R-:W-:Y:S02]  /*7490*/  HMMA.16816.F32.BF16 R12, R112.reuse, R122, R12 ;  /* 0x0000007a700c723c */ /* 0x040fe4000004180c */
[----:B------:R-:W4:Y:S01]  /*74a0*/  MUFU.EX2 R129, R129 ;  /* 0x0000008100817308 */ /* 0x000f220000000800 */
[----:B------:R-:W5:Y:S01]  /*74b0*/  LDSM.16.MT88.4 R120, [R157+0x9400] ;  /* 0x009400009d78783b */ /* 0x000f620000004200 */
[--C-:B------:R-:W-:Y:S02]  /*74c0*/  FFMA.FTZ R130, R16, c[0x0][0x23c], -R135.reuse ;  /* 0x00008f0010827a23 */ /* 0x100fe40000010887 */
[--C-:B------:R-:W-:Y:S02]  /*74d0*/  FFMA.FTZ R131, R17, c[0x0][0x23c], -R135.reuse ;  /* 0x00008f0011837a23 */ /* 0x100fe40000010887 */
[C---:B-1----:R-:W-:Y:S04]  /*74e0*/  HMMA.16816.F32.BF16 R92, R112.reuse, R124, R92 ;  /* 0x0000007c705c723c */ /* 0x042fe8000004185c */
[--C-:B------:R-:W-:Y:S01]  /*74f0*/  FFMA.FTZ R136, R18, c[0x0][0x23c], -R118.reuse ;  /* 0x00008f0012887a23 */ /* 0x100fe20000010876 */
[----:B------:R-:W-:Y:S01]  /*7500*/  MUFU.EX2 R130, R130 ;  /* 0x0000008200827308 */ /* 0x000fe20000000800 */
[--C-:B------:R-:W-:Y:S02]  /*7510*/  FFMA.FTZ R133, R19, c[0x0][0x23c], -R118.reuse ;  /* 0x00008f0013857a23 */ /* 0x100fe40000010876 */
[C---:B------:R-:W-:Y:S01]  /*7520*/  HMMA.16816.F32.BF16 R96, R112.reuse, R126, R96 ;  /* 0x0000007e7060723c */ /* 0x040fe20000041860 */
[----:B------:R-:W1:Y:S03]  /*7530*/  LDSM.16.MT88.4 R124, [R156+0x9400] ;  /* 0x009400009c7c783b */ /* 0x000e660000004200 */
[C---:B------:R-:W-:Y:S01]  /*7540*/  FMUL.FTZ R16, R116.reuse, R104 ;  /* 0x0000006874107220 */ /* 0x040fe20000410000 */
[----:B---3--:R-:W-:Y:S01]  /*7550*/  F2FP.BF16.PACK_AB R104, R7, R6 ;  /* 0x000000060768723e */ /* 0x008fe200000010ff */
[----:B------:R-:W-:Y:S01]  /*7560*/  FMUL.FTZ R17, R116, R105 ;  /* 0x0000006974117220 */ /* 0x000fe20000410000 */
[----:B------:R-:W3:Y:S01]  /*7570*/  MUFU.EX2 R131, R131 ;  /* 0x0000008300837308 */ /* 0x000ee20000000800 */
[C---:B------:R-:W-:Y:S04]  /*7580*/  FMUL.FTZ R18, R3.reuse, R106 ;  /* 0x0000006a03127220 */ /* 0x040fe80000410000 */
[----:B------:R-:W-:Y:S01]  /*7590*/  FMUL.FTZ R19, R3, R107 ;  /* 0x0000006b03137220 */ /* 0x000fe20000410000 */
[----:B----4-:R-:W-:Y:S01]  /*75a0*/  F2FP.BF16.PACK_AB R105, R129, R128 ;  /* 0x000000808169723e */ /* 0x010fe200000010ff */
[--C-:B------:R-:W-:Y:S02]  /*75b0*/  FFMA.FTZ R3, R44, c[0x0][0x23c], -R135.reuse ;  /* 0x00008f002c037a23 */ /* 0x100fe40000010887 */
[--C-:B------:R-:W-:Y:S01]  /*75c0*/  FFMA.FTZ R116, R45, c[0x0][0x23c], -R135.reuse ;  /* 0x00008f002d747a23 */ /* 0x100fe20000010887 */
[----:B------:R-:W-:Y:S01]  /*75d0*/  MUFU.EX2 R136, R136 ;  /* 0x0000008800887308 */ /* 0x000fe20000000800 */
[----:B------:R-:W-:Y:S01]  /*75e0*/  LDSM.16.MT88.4 R44, [R156+0xe800] ;  /* 0x00e800009c2c783b */ /* 0x000fe20000004200 */
[C---:B--2---:R-:W-:Y:S03]  /*75f0*/  HMMA.16816.F32.BF16 R16, R112.reuse, R108, R16 ;  /* 0x0000006c7010723c */ /* 0x044fe60000041810 */
[--C-:B------:R-:W-:Y:S02]  /*7600*/  FFMA.FTZ R48, R48, c[0x0][0x23c], -R135.reuse ;  /* 0x00008f0030307a23 */ /* 0x100fe40000010887 */
[--C-:B------:R-:W-:Y:S02]  /*7610*/  FFMA.FTZ R49, R49, c[0x0][0x23c], -R135.reuse ;  /* 0x00008f0031317a23 */ /* 0x100fe40000010887 */
[--C-:B------:R-:W-:Y:S01]  /*7620*/  FFMA.FTZ R50, R50, c[0x0][0x23c], -R118.reuse ;  /* 0x00008f0032327a23 */ /* 0x100fe20000010876 */
[----:B------:R-:W-:Y:S01]  /*7630*/  HMMA.16816.F32.BF16 R100, R112, R110, R100 ;  /* 0x0000006e7064723c */ /* 0x000fe20000041864 */
[----:B------:R-:W2:Y:S01]  /*7640*/  MUFU.EX2 R133, R133 ;  /* 0x0000008500857308 */ /* 0x000ea20000000800 */
[----:B------:R-:W4:Y:S02]  /*7650*/  LDSM.16.MT88.4 R108, [R157+0xb400] ;  /* 0x00b400009d6c783b */ /* 0x000f240000004200 */
[----:B---3--:R-:W-:Y:S01]  /*7660*/  F2FP.BF16.PACK_AB R106, R131, R130 ;  /* 0x00000082836a723e */ /* 0x008fe200000010ff */
[--C-:B------:R-:W-:Y:S02]  /*7670*/  FFMA.FTZ R51, R51, c[0x0][0x23c], -R118.reuse ;  /* 0x00008f0033337a23 */ /* 0x100fe40000010876 */
[--C-:B------:R-:W-:Y:S02]  /*7680*/  FFMA.FTZ R52, R52, c[0x0][0x23c], -R135.reuse ;  /* 0x00008f0034347a23 */ /* 0x100fe40000010887 */
[--C-:B------:R-:W-:Y:S01]  /*7690*/  FFMA.FTZ R53, R53, c[0x0][0x23c], -R135.reuse ;  /* 0x00008f0035357a23 */ /* 0x100fe20000010887 */
[----:B------:R-:W3:Y:S01]  /*76a0*/  LDSM.16.MT88.4 R112, [R156+0xb400] ;  /* 0x00b400009c70783b */ /* 0x000ee20000004200 */
        /* <DEDUP_REMOVED lines=14> */
[C---:B-----5:R-:W-:Y:S05]  /*7790*/  HMMA.16816.F32.BF16 R8, R104.reuse, R120, R8 ;  /* 0x000000786808723c */ /* 0x060fea0000041808 */
[--C-:B------:R-:W-:Y:S02]  /*77a0*/  FFMA.FTZ R63, R63, c[0x0][0x23c], -R118.reuse ;  /* 0x00008f003f3f7a23 */ /* 0x100fe40000010876 */
[----:B------:R-:W-:Y:S01]  /*77b0*/  FFMA.FTZ R66, R66, c[0x0][0x23c], -R118 ;  /* 0x00008f0042427a23 */ /* 0x000fe20000010876 */
        /* <DEDUP_REMOVED lines=8> */
[----:B------:R-:W-:Y:S01]  /*7840*/  FFMA.FTZ R124, R21, c[0x0][0x23c], -R135 ;  /* 0x00008f00157c7a23 */ /* 0x000fe20000010887 */
[C---:B------:R-:W-:Y:S04]  /*7850*/  HMMA.16816.F32.BF16 R76, R104.reuse, R126, R76 ;  /* 0x0000007e684c723c */ /* 0x040fe8000004184c */
[--C-:B------:R-:W-:Y:S02]  /*7860*/  FFMA.FTZ R125, R22, c[0x0][0x23c], -R118.reuse ;  /* 0x00008f00167d7a23 */ /* 0x100fe40000010876 */
[----:B------:R1:W-:Y:S01]  /*7870*/  MUFU.EX2 R127, R20 ;  /* 0x00000014007f7308 */ /* 0x0003e20000000800 */
[----:B------:R-:W-:Y:S01]  /*7880*/  FFMA.FTZ R126, R23, c[0x0][0x23c], -R118 ;  /* 0x00008f00177e7a23 */ /* 0x000fe20000010876 */
[C---:B----4-:R-:W-:Y:S04]  /*7890*/  HMMA.16816.F32.BF16 R80, R104.reuse, R108, R80 ;  /* 0x0000006c6850723c */ /* 0x050fe80000041850 */
[----:B------:R-:W-:Y:S04]  /*78a0*/  FADD.FTZ R5, R5, R134 ;  /* 0x0000008605057221 */ /* 0x000fe80000010000 */
[C---:B------:R-:W-:Y:S01]  /*78b0*/  HMMA.16816.F32.BF16 R84, R104.reuse, R110, R84 ;  /* 0x0000006e6854723c */ /* 0x040fe20000041854 */
[----:B------:R-:W-:Y:S01]  /*78c0*/  LDSM.16.MT88.4 R108, [R157+0x9800] ;  /* 0x009800009d6c783b */ /* 0x000fe20000004200 */
[----:B------:R-:W-:Y:S02]  /*78d0*/  MUFU.EX2 R124, R124 ;  /* 0x0000007c007c7308 */ /* 0x000fe40000000800 */
[----:B------:R-:W-:Y:S04]  /*78e0*/  FADD.FTZ R128, R128, R5 ;  /* 0x0000000580807221 */ /* 0x000fe80000010000 */
[C---:B---3--:R-:W-:Y:S04]  /*78f0*/  HMMA.16816.F32.BF16 R88, R104.reuse, R112, R88 ;  /* 0x000000706858723c */ /* 0x048fe80000041858 */
[----:B------:R-:W3:Y:S01]  /*7900*/  MUFU.EX2 R125, R125 ;  /* 0x0000007d007d7308 */ /* 0x000ee20000000800 */
[----:B------:R-:W-:Y:S01]  /*7910*/  FADD.FTZ R129, R129, R128 ;  /* 0x0000008081817221 */ /* 0x000fe20000010000 */
[----:B-1----:R-:W1:Y:S01]  /*7920*/  LDSM.16.MT88.4 R20, [R156+0xd400] ;  /* 0x00d400009c14783b */ /* 0x002e620000004200 */
[----:B------:R-:W-:Y:S01]  /*7930*/  FFMA.FTZ R112, R26, c[0x0][0x23c], -R118 ;  /* 0x00008f001a707a23 */ /* 0x000fe20000010876 */
[C---:B------:R-:W-:Y:S04]  /*7940*/  HMMA.16816.F32.BF16 R12, R104.reuse, R114, R12 ;  /* 0x00000072680c723c */ /* 0x040fe8000004180c */
[----:B------:R-:W-:Y:S02]  /*7950*/  FADD.FTZ R136, R136, R129 ;  /* 0x0000008188887221 */ /* 0x000fe40000010000 */
[----:B------:R-:W4:Y:S02]  /*7960*/  MUFU.EX2 R126, R126 ;  /* 0x0000007e007e7308 */ /* 0x000f240000000800 */
[C---:B--2---:R-:W-:Y:S04]  /*7970*/  HMMA.16816.F32.BF16 R92, R104.reuse, R120, R92 ;  /* 0x00000078685c723c */ /* 0x044fe8000004185c */
[----:B------:R-:W-:Y:S03]  /*7980*/  FADD.FTZ R136, R133, R136 ;  /* 0x0000008885887221 */ /* 0x000fe60000010000 */
[----:B------:R-:W-:Y:S01]  /*7990*/  FFMA.FTZ R121, R27, c[0x0][0x23c], -R118 ;  /* 0x00008f001b797a23 */ /* 0x000fe20000010876 */
[C---:B------:R-:W-:Y:S01]  /*79a0*/  HMMA.16816.F32.BF16 R96, R104.reuse, R122, R96 ;  /* 0x0000007a6860723c */ /* 0x040fe20000041860 */
[----:B------:R-:W-:Y:S01]  /*79b0*/  MUFU.EX2 R120, R112 ;  /* 0x0000007000787308 */ /* 0x000fe20000000800 */
[----:B------:R-:W2:Y:S02]  /*79c0*/  LDSM.16.MT88.4 R24, [R156+0x9800] ;  /* 0x009800009c18783b */ /* 0x000ea40000004200 */
[----:B---3--:R-:W-:Y:S03]  /*79d0*/  FADD.FTZ R5, R125, R136 ;  /* 0x000000887d057221 */ /* 0x008fe60000010000 */
[----:B------:R-:W-:Y:S02]  /*79e0*/  FFMA.FTZ R122, R29, c[0x0][0x23c], -R135 ;  /* 0x00008f001d7a7a23 */ /* 0x000fe40000010887 */
[--C-:B------:R-:W-:Y:S02]  /*79f0*/  FFMA.FTZ R123, R30, c[0x0][0x23c], -R118.reuse ;  /* 0x00008f001e7b7a23 */ /* 0x100fe40000010876 */
[----:B------:R-:W3:Y:S01]  /*7a00*/  MUFU.EX2 R121, R121 ;  /* 0x0000007900797308 */ /* 0x000ee20000000800 */
[----:B------:R-:W-:Y:S01]  /*7a10*/  LDSM.16.MT88.4 R28, [R156+0xd800] ;  /* 0x00d800009c1c783b */ /* 0x000fe20000004200 */
[----:B----4-:R-:W-:Y:S08]  /*7a20*/  FADD.FTZ R5, R126, R5 ;  /* 0x000000057e057221 */ /* 0x010ff00000010000 */
[----:B------:R-:W4:Y:S01]  /*7a30*/  MUFU.EX2 R122, R122 ;  /* 0x0000007a007a7308 */ /* 0x000f220000000800 */
[C---:B-1----:R-:W-:Y:S07]  /*7a40*/  HMMA.16816.F32.BF16 R16, R104.reuse, R20, R16 ;  /* 0x000000146810723c */ /* 0x042fee0000041810 */
[----:B------:R-:W-:Y:S01]  /*7a50*/  F2FP.BF16.PACK_AB R20, R124, R127 ;  /* 0x0000007f7c14723e */ /* 0x000fe200000010ff */
[----:B------:R-:W-:Y:S01]  /*7a60*/  HMMA.16816.F32.BF16 R100, R104, R22, R100 ;  /* 0x000000166864723c */ /* 0x000fe20000041864 */
[----:B------:R-:W1:Y:S01]  /*7a70*/  LDSM.16.MT88.4 R104, [R157+0xb800] ;  /* 0x00b800009d68783b */ /* 0x000e620000004200 */
[----:B------:R-:W5:Y:S02]  /*7a80*/  MUFU.EX2 R123, R123 ;  /* 0x0000007b007b7308 */ /* 0x000f640000000800 */
[----:B------:R-:W-:Y:S03]  /*7a90*/  F2FP.BF16.PACK_AB R21, R126, R125 ;  /* 0x0000007d7e15723e */ /* 0x000fe600000010ff */
[----:B------:R-:W-:Y:S02]  /*7aa0*/  F2FP.BF16.PACK_AB R22, R140, R139 ;  /* 0x0000008b8c16723e */ /* 0x000fe400000010ff */
[----:B---3--:R-:W-:Y:S03]  /*7ab0*/  F2FP.BF16.PACK_AB R23, R121, R120 ;  /* 0x000000787917723e */ /* 0x008fe600000010ff */
[----:B------:R-:W-:Y:S04]  /*7ac0*/  MUFU.EX2 R151, R151 ;  /* 0x0000009700977308 */ /* 0x000fe80000000800 */
[C---:B------:R-:W-:Y:S06]  /*7ad0*/  HMMA.16816.F32.BF16 R8, R20.reuse, R108, R8 ;  /* 0x0000006c1408723c */ /* 0x040fec0000041808 */
[----:B------:R-:W-:Y:S02]  /*7ae0*/  MUFU.EX2 R152, R152 ;  /* 0x0000009800987308 */ /* 0x000fe40000000800 */
[C---:B------:R-:W-:Y:S01]  /*7af0*/  HMMA.16816.F32.BF16 R68, R20.reuse, R110, R68 ;  /* 0x0000006e1444723c */ /* 0x040fe20000041844 */
[----:B------:R-:W3:Y:S07]  /*7b00*/  LDSM.16.MT88.4 R108, [R156+0xb800] ;  /* 0x00b800009c6c783b */ /* 0x000eee0000004200 */
[C---:B--2---:R-:W-:Y:S01]  /*7b10*/  HMMA.16816.F32.BF16 R72, R20.reuse, R24, R72 ;  /* 0x000000181448723c */ /* 0x044fe20000041848 */
[----:B------:R-:W-:Y:S07]  /*7b20*/  MUFU.EX2 R3, R3 ;  /* 0x0000000300037308 */ /* 0x000fee0000000800 */
[C---:B------:R-:W-:Y:S01]  /*7b30*/  HMMA.16816.F32.BF16 R76, R20.reuse, R26, R76 ;  /* 0x0000001a144c723c */ /* 0x040fe2000004184c */
[----:B------:R-:W2:Y:S02]  /*7b40*/  LDSM.16.MT88.4 R24, [R157+0xd800] ;  /* 0x00d800009d18783b */ /* 0x000ea40000004200 */
[----:B------:R-:W-:Y:S05]  /*7b50*/  MUFU.EX2 R116, R116 ;  /* 0x0000007400747308 */ /* 0x000fea0000000800 */
[C---:B-1----:R-:W-:Y:S05]  /*7b60*/  HMMA.16816.F32.BF16 R80, R20.reuse, R104, R80 ;  /* 0x000000681450723c */ /* 0x042fea0000041850 */
[----:B------:R-:W-:Y:S03]  /*7b70*/  MUFU.EX2 R153, R153 ;  /* 0x0000009900997308 */ /* 0x000fe60000000800 */
[C---:B------:R-:W-:Y:S01]  /*7b80*/  HMMA.16816.F32.BF16 R84, R20.reuse, R106, R84 ;  /* 0x0000006a1454723c */ /* 0x040fe20000041854 */
[----:B------:R-:W1:Y:S06]  /*7b90*/  LDSM.16.MT88.4 R104, [R157+0x9c00] ;  /* 0x009c00009d68783b */ /* 0x000e6c0000004200 */
[----:B------:R-:W-:Y:S01]  /*7ba0*/  MUFU.EX2 R154, R154 ;  /* 0x0000009a009a7308 */ /* 0x000fe20000000800 */
[C---:B---3--:R-:W-:Y:S08]  /*7bb0*/  HMMA.16816.F32.BF16 R88, R20.reuse, R108, R88 ;  /* 0x0000006c1458723c */ /* 0x048ff00000041858 */
[C---:B------:R-:W-:Y:S01]  /*7bc0*/  HMMA.16816.F32.BF16 R12, R20.reuse, R110, R12 ;  /* 0x0000006e140c723c */ /* 0x040fe2000004180c */
[----:B------:R-:W-:Y:S01]  /*7bd0*/  LDSM.16.MT88.4 R108, [R156+0xcc00] ;  /* 0x00cc00009c6c783b */ /* 0x000fe20000004200 */
[----:B------:R-:W-:Y:S06]  /*7be0*/  MUFU.EX2 R48, R48 ;  /* 0x0000003000307308 */ /* 0x000fec0000000800 */
[C---:B--2---:R-:W-:Y:S04]  /*7bf0*/  HMMA.16816.F32.BF16 R92, R20.reuse, R24, R92 ;  /* 0x00000018145c723c */ /* 0x044fe8000004185c */
[----:B------:R-:W-:Y:S04]  /*7c00*/  MUFU.EX2 R49, R49 ;  /* 0x0000003100317308 */ /* 0x000fe80000000800 */
[C---:B------:R-:W-:Y:S01]  /*7c10*/  HMMA.16816.F32.BF16 R96, R20.reuse, R26, R96 ;  /* 0x0000001a1460723c */ /* 0x040fe20000041860 */
[----:B------:R-:W2:Y:S05]  /*7c20*/  LDSM.16.MT88.4 R24, [R156+0x9c00] ;  /* 0x009c00009c18783b */ /* 0x000eaa0000004200 */
[----:B------:R-:W-:Y:S02]  /*7c30*/  MUFU.EX2 R50, R50 ;  /* 0x0000003200327308 */ /* 0x000fe40000000800 */
[C---:B------:R-:W-:Y:S08]  /*7c40*/  HMMA.16816.F32.BF16 R16, R20.reuse, R28, R16 ;  /* 0x0000001c1410723c */ /* 0x040ff00000041810 */
[----:B------:R-:W-:Y:S01]  /*7c50*/  HMMA.16816.F32.BF16 R100, R20, R30, R100 ;  /* 0x0000001e1464723c */ /* 0x000fe20000041864 */
[----:B------:R-:W3:Y:S01]  /*7c60*/  LDSM.16.MT88.4 R28, [R157+0xbc00] ;  /* 0x00bc00009d1c783b */ /* 0x000ee20000004200 */
[----:B------:R-:W-:Y:S05]  /*7c70*/  MUFU.EX2 R51, R51 ;  /* 0x0000003300337308 */ /* 0x000fea0000000800 */
[----:B----4-:R-:W-:Y:S02]  /*7c80*/  F2FP.BF16.PACK_AB R20, R122, R141 ;  /* 0x0000008d7a14723e */ /* 0x010fe400000010ff */
[----:B-----5:R-:W-:Y:S03]  /*7c90*/  F2FP.BF16.PACK_AB R21, R142, R123 ;  /* 0x0000007b8e15723e */ /* 0x020fe600000010ff */
[----:B------:R-:W-:Y:S01]  /*7ca0*/  F2FP.BF16.PACK_AB R22, R144, R143 ;  /* 0x0000008f9016723e */ /* 0x000fe200000010ff */
[----:B------:R-:W-:Y:S01]  /*7cb0*/  MUFU.EX2 R52, R52 ;  /* 0x0000003400347308 */ /* 0x000fe20000000800 */
[----:B------:R-:W-:Y:S07]  /*7cc0*/  F2FP.BF16.PACK_AB R23, R148, R147 ;  /* 0x000000939417723e */ /* 0x000fee00000010ff */
[C---:B-1----:R-:W-:Y:S02]  /*7cd0*/  HMMA.16816.F32.BF16 R8, R20.reuse, R104, R8 ;  /* 0x000000681408723c */ /* 0x042fe40000041808 */
[----:B------:R-:W-:Y:S05]  /*7ce0*/  MUFU.EX2 R53, R53 ;  /* 0x0000003500357308 */ /* 0x000fea0000000800 */
[--C-:B------:R-:W-:Y:S01]  /*7cf0*/  FFMA.FTZ R104, R37, c[0x0][0x23c], -R135.reuse ;  /* 0x00008f0025687a23 */ /* 0x100fe20000010887 */
[C---:B------:R-:W-:Y:S04]  /*7d00*/  HMMA.16816.F32.BF16 R68, R20.reuse, R106, R68 ;  /* 0x0000006a1444723c */ /* 0x040fe80000041844 */
[--C-:B------:R-:W-:Y:S01]  /*7d10*/  FFMA.FTZ R105, R38, c[0x0][0x23c], -R118.reuse ;  /* 0x00008f0026697a23 */ /* 0x100fe20000010876 */
[----:B------:R-:W-:Y:S02]  /*7d20*/  MUFU.EX2 R104, R104 ;  /* 0x0000006800687308 */ /* 0x000fe40000000800 */
[--C-:B------:R-:W-:Y:S01]  /*7d30*/  FFMA.FTZ R107, R36, c[0x0][0x23c], -R135.reuse ;  /* 0x00008f00246b7a23 */ /* 0x100fe20000010887 */
[C---:B--2---:R-:W-:Y:S04]  /*7d40*/  HMMA.16816.F32.BF16 R72, R20.reuse, R24, R72 ;  /* 0x000000181448723c */ /* 0x044fe80000041848 */
[--C-:B------:R-:W-:Y:S02]  /*7d50*/  FFMA.FTZ R106, R39, c[0x0][0x23c], -R118.reuse ;  /* 0x00008f00276a7a23 */ /* 0x100fe40000010876 */
[----:B------:R-:W-:Y:S01]  /*7d60*/  LDSM.16.MT88.4 R36, [R157+0xc000] ;  /* 0x00c000009d24783b */ /* 0x000fe20000004200 */
[----:B------:R-:W1:Y:S01]  /*7d70*/  MUFU.EX2 R107, R107 ;  /* 0x0000006b006b7308 */ /* 0x000e620000000800 */
[C---:B------:R-:W-:Y:S04]  /*7d80*/  HMMA.16816.F32.BF16 R76, R20.reuse, R26, R76 ;  /* 0x0000001a144c723c */ /* 0x040fe8000004184c */
[----:B------:R-:W-:Y:S02]  /*7d90*/  FFMA.FTZ R135, R65, c[0x0][0x23c], -R135 ;  /* 0x00008f0041877a23 */ /* 0x000fe40000010887 */
[----:B------:R-:W2:Y:S01]  /*7da0*/  LDSM.16.MT88.4 R24, [R157+0xdc00] ;  /* 0x00dc00009d18783b */ /* 0x000ea20000004200 */
[----:B------:R-:W-:Y:S01]  /*7db0*/  FFMA.FTZ R118, R67, c[0x0][0x23c], -R118 ;  /* 0x00008f0043767a23 */ /* 0x000fe20000010876 */
[C---:B---3--:R-:W-:Y:S01]  /*7dc0*/  HMMA.16816.F32.BF16 R80, R20.reuse, R28, R80 ;  /* 0x0000001c1450723c */ /* 0x048fe20000041850 */
[----:B------:R-:W-:Y:S03]  /*7dd0*/  MUFU.EX2 R105, R105 ;  /* 0x0000006900697308 */ /* 0x000fe60000000800 */
[----:B------:R-:W-:Y:S04]  /*7de0*/  FADD.FTZ R65, R119, R146 ;  /* 0x0000009277417221 */ /* 0x000fe80000010000 */
[C---:B------:R-:W-:Y:S01]  /*7df0*/  HMMA.16816.F32.BF16 R84, R20.reuse, R30, R84 ;  /* 0x0000001e1454723c */ /* 0x040fe20000041854 */
[----:B------:R-:W3:Y:S02]  /*7e00*/  LDSM.16.MT88.4 R28, [R156+0xdc00] ;  /* 0x00dc00009c1c783b */ /* 0x000ee40000004200 */
[----:B------:R-:W4:Y:S01]  /*7e10*/  MUFU.EX2 R106, R106 ;  /* 0x0000006a006a7308 */ /* 0x000f220000000800 */
[----:B------:R-:W-:Y:S04]  /*7e20*/  FADD.FTZ R65, R132, R65 ;  /* 0x0000004184417221 */ /* 0x000fe80000010000 */
[C---:B------:R-:W-:Y:S04]  /*7e30*/  HMMA.16816.F32.BF16 R88, R20.reuse, R32, R88 ;  /* 0x000000201458723c */ /* 0x040fe80000041858 */
[----:B------:R-:W-:Y:S01]  /*7e40*/  FADD.FTZ R6, R6, R65 ;  /* 0x0000004106067221 */ /* 0x000fe20000010000 */
[----:B------:R-:W-:Y:S03]  /*7e50*/  MUFU.EX2 R54, R54 ;  /* 0x0000003600367308 */ /* 0x000fe60000000800 */
[C---:B------:R-:W-:Y:S01]  /*7e60*/  HMMA.16816.F32.BF16 R12, R20.reuse, R34, R12 ;  /* 0x00000022140c723c */ /* 0x040fe2000004180c */
[----:B------:R-:W5:Y:S03]  /*7e70*/  LDSM.16.MT88.4 R32, [R157+0xa000] ;  /* 0x00a000009d20783b */ /* 0x000f660000004200 */
[----:B------:R-:W-:Y:S03]  /*7e80*/  FADD.FTZ R7, R7, R6 ;  /* 0x0000000607077221 */ /* 0x000fe60000010000 */
[----:B------:R-:W1:Y:S01]  /*7e90*/  MUFU.EX2 R55, R55 ;  /* 0x0000003700377308 */ /* 0x000e620000000800 */
[----:B------:R-:W-:Y:S04]  /*7ea0*/  FADD.FTZ R6, R130, R7 ;  /* 0x0000000782067221 */ /* 0x000fe80000010000 */
[----:B------:R-:W-:Y:S01]  /*7eb0*/  FADD.FTZ R6, R131, R6 ;  /* 0x0000000683067221 */ /* 0x000fe20000010000 */
[C---:B--2---:R-:W-:Y:S04]  /*7ec0*/  HMMA.16816.F32.BF16 R92, R20.reuse, R24, R92 ;  /* 0x00000018145c723c */ /* 0x044fe8000004185c */
[----:B------:R-:W-:Y:S01]  /*7ed0*/  MUFU.EX2 R56, R56 ;  /* 0x0000003800387308 */ /* 0x000fe20000000800 */
[----:B------:R-:W-:Y:S02]  /*7ee0*/  FADD.FTZ R127, R127, R6 ;  /* 0x000000067f7f7221 */ /* 0x000fe40000010000 */
[----:B------:R-:W-:Y:S01]  /*7ef0*/  FADD.FTZ R6, R120, R5 ;  /* 0x0000000578067221 */ /* 0x000fe20000010000 */
[C---:B------:R-:W-:Y:S01]  /*7f00*/  HMMA.16816.F32.BF16 R96, R20.reuse, R26, R96 ;  /* 0x0000001a1460723c */ /* 0x040fe20000041860 */
[----:B------:R-:W2:Y:S03]  /*7f10*/  LDSM.16.MT88.4 R24, [R156+0xa000] ;  /* 0x00a000009c18783b */ /* 0x000ea60000004200 */
[----:B------:R-:W-:Y:S02]  /*7f20*/  FADD.FTZ R124, R124, R127 ;  /* 0x0000007f7c7c7221 */ /* 0x000fe40000010000 */
[----:B------:R-:W2:Y:S01]  /*7f30*/  MUFU.EX2 R57, R57 ;  /* 0x0000003900397308 */ /* 0x000ea20000000800 */
[----:B------:R-:W-:Y:S01]  /*7f40*/  FADD.FTZ R6, R121, R6 ;  /* 0x0000000679067221 */ /* 0x000fe20000010000 */
[C---:B---3--:R-:W-:Y:S04]  /*7f50*/  HMMA.16816.F32.BF16 R16, R20.reuse, R28, R16 ;  /* 0x0000001c1410723c */ /* 0x048fe80000041810 */
[----:B------:R-:W-:Y:S02]  /*7f60*/  FADD.FTZ R139, R139, R124 ;  /* 0x0000007c8b8b7221 */ /* 0x000fe40000010000 */
[----:B------:R-:W-:Y:S02]  /*7f70*/  FADD.FTZ R123, R123, R6 ;  /* 0x000000067b7b7221 */ /* 0x000fe40000010000 */
[----:B------:R-:W-:Y:S01]  /*7f80*/  MUFU.EX2 R58, R58 ;  /* 0x0000003a003a7308 */ /* 0x000fe20000000800 */
[----:B------:R-:W-:Y:S01]  /*7f90*/  HMMA.16816.F32.BF16 R100, R20, R30, R100 ;  /* 0x0000001e1464723c */ /* 0x000fe20000041864 */
[----:B------:R-:W3:Y:S02]  /*7fa0*/  LDSM.16.MT88.4 R28, [R156+0xc000] ;  /* 0x00c000009c1c783b */ /* 0x000ee40000004200 */
[----:B------:R-:W-:Y:S02]  /*7fb0*/  FADD.FTZ R140, R140, R139 ;  /* 0x0000008b8c8c7221 */ /* 0x000fe40000010000 */
[----:B------:R-:W-:Y:S02]  /*7fc0*/  FADD.FTZ R142, R142, R123 ;  /* 0x0000007b8e8e7221 */ /* 0x000fe40000010000 */
[----:B-1----:R-:W-:Y:S01]  /*7fd0*/  F2FP.BF16.PACK_AB R20, R104, R107 ;  /* 0x0000006b6814723e */ /* 0x002fe200000010ff */
[----:B------:R-:W-:Y:S01]  /*7fe0*/  FADD.FTZ R141, R141, R140 ;  /* 0x0000008c8d8d7221 */ /* 0x000fe20000010000 */
[----:B----4-:R-:W-:Y:S01]  /*7ff0*/  F2FP.BF16.PACK_AB R21, R106, R105 ;  /* 0x000000696a15723e */ /* 0x010fe200000010ff */
[----:B------:R-:W1:Y:S02]  /*8000*/  MUFU.EX2 R59, R59 ;  /* 0x0000003b003b7308 */ /* 0x000e640000000800 */
[----:B------:R-:W-:Y:S01]  /*8010*/  F2FP.BF16.PACK_AB R22, R150, R149 ;  /* 0x000000959616723e */ /* 0x000fe200000010ff */
[----:B------:R-:W-:Y:S01]  /*8020*/  FADD.FTZ R122, R122, R141 ;  /* 0x0000008d7a7a7221 */ /* 0x000fe20000010000 */
[----:B------:R-:W-:Y:S01]  /*8030*/  F2FP.BF16.PACK_AB R23, R152, R151 ;  /* 0x000000979817723e */ /* 0x000fe200000010ff */
[----:B------:R-:W-:Y:S02]  /*8040*/  FADD.FTZ R147, R147, R142 ;  /* 0x0000008e93937221 */ /* 0x000fe40000010000 */
[----:B------:R-:W-:Y:S02]  /*8050*/  FADD.FTZ R143, R143, R122 ;  /* 0x0000007a8f8f7221 */ /* 0x000fe40000010000 */
[----:B------:R-:W-:Y:S01]  /*8060*/  FADD.FTZ R148, R148, R147 ;  /* 0x0000009394947221 */ /* 0x000fe20000010000 */
[----:B------:R-:W-:Y:S01]  /*8070*/  MUFU.EX2 R60, R60 ;  /* 0x0000003c003c7308 */ /* 0x000fe20000000800 */
[C---:B-----5:R-:W-:Y:S03]  /*8080*/  HMMA.16816.F32.BF16 R8, R20.reuse, R32, R8 ;  /* 0x000000201408723c */ /* 0x060fe60000041808 */
[----:B------:R-:W-:Y:S02]  /*8090*/  FADD.FTZ R144, R144, R143 ;  /* 0x0000008f90907221 */ /* 0x000fe40000010000 */
[----:B------:R-:W-:Y:S02]  /*80a0*/  FADD.FTZ R105, R105, R148 ;  /* 0x0000009469697221 */ /* 0x000fe40000010000 */
[----:B------:R-:W-:Y:S01]  /*80b0*/  FADD.FTZ R107, R107, R144 ;  /* 0x000000906b6b7221 */ /* 0x000fe20000010000 */
[C---:B------:R-:W-:Y:S01]  /*80c0*/  HMMA.16816.F32.BF16 R68, R20.reuse, R34, R68 ;  /* 0x000000221444723c */ /* 0x040fe20000041844 */
[----:B------:R-:W4:Y:S01]  /*80d0*/  LDSM.16.MT88.4 R32, [R157+0xe000] ;  /* 0x00e000009d20783b */ /* 0x000f220000004200 */
[----:B------:R-:W5:Y:S02]  /*80e0*/  MUFU.EX2 R61, R61 ;  /* 0x0000003d003d7308 */ /* 0x000f640000000800 */
[----:B------:R-:W-:Y:S02]  /*80f0*/  FADD.FTZ R104, R104, R107 ;  /* 0x0000006b68687221 */ /* 0x000fe40000010000 */
[----:B------:R-:W-:Y:S02]  /*8100*/  FADD.FTZ R106, R106, R105 ;  /* 0x000000696a6a7221 */ /* 0x000fe40000010000 */
[C---:B--2---:R-:W-:Y:S04]  /*8110*/  HMMA.16816.F32.BF16 R72, R20.reuse, R24, R72 ;  /* 0x000000181448723c */ /* 0x044fe80000041848 */
[----:B------:R-:W-:Y:S01]  /*8120*/  MUFU.EX2 R62, R62 ;  /* 0x0000003e003e7308 */ /* 0x000fe20000000800 */
[----:B------:R-:W-:Y:S02]  /*8130*/  FADD.FTZ R149, R149, R104 ;  /* 0x0000006895957221 */ /* 0x000fe40000010000 */
[----:B------:R-:W-:Y:S01]  /*8140*/  FADD.FTZ R151, R151, R106 ;  /* 0x0000006a97977221 */ /* 0x000fe20000010000 */
[C---:B------:R-:W-:Y:S01]  /*8150*/  HMMA.16816.F32.BF16 R76, R20.reuse, R26, R76 ;  /* 0x0000001a144c723c */ /* 0x040fe2000004184c */
[----:B------:R-:W2:Y:S03]  /*8160*/  LDSM.16.MT88.4 R24, [R156+0xe000] ;  /* 0x00e000009c18783b */ /* 0x000ea60000004200 */
[----:B------:R-:W-:Y:S02]  /*8170*/  FADD.FTZ R150, R150, R149 ;  /* 0x0000009596967221 */ /* 0x000fe40000010000 */
[----:B------:R-:W1:Y:S01]  /*8180*/  MUFU.EX2 R63, R63 ;  /* 0x0000003f003f7308 */ /* 0x000e620000000800 */
[----:B------:R-:W-:Y:S01]  /*8190*/  FADD.FTZ R152, R152, R151 ;  /* 0x0000009798987221 */ /* 0x000fe20000010000 */
[C---:B------:R-:W-:Y:S08]  /*81a0*/  HMMA.16816.F32.BF16 R80, R20.reuse, R36, R80 ;  /* 0x000000241450723c */ /* 0x040ff00000041850 */
[C---:B------:R-:W-:Y:S01]  /*81b0*/  HMMA.16816.F32.BF16 R84, R20.reuse, R38, R84 ;  /* 0x000000261454723c */ /* 0x040fe20000041854 */
[----:B------:R-:W-:Y:S01]  /*81c0*/  LDSM.16.MT88.4 R36, [R156+0xc400] ;  /* 0x00c400009c24783b */ /* 0x000fe20000004200 */
[----:B------:R-:W-:Y:S06]  /*81d0*/  MUFU.EX2 R64, R64 ;  /* 0x0000004000407308 */ /* 0x000fec0000000800 */
[C---:B---3--:R-:W-:Y:S04]  /*81e0*/  HMMA.16816.F32.BF16 R88, R20.reuse, R28, R88 ;  /* 0x0000001c1458723c */ /* 0x048fe80000041858 */
[----:B------:R-:W3:Y:S04]  /*81f0*/  MUFU.EX2 R135, R135 ;  /* 0x0000008700877308 */ /* 0x000ee80000000800 */
[C---:B------:R-:W-:Y:S01]  /*8200*/  HMMA.16816.F32.BF16 R12, R20.reuse, R30, R12 ;  /* 0x0000001e140c723c */ /* 0x040fe2000004180c */
[----:B------:R-:W1:Y:S07]  /*8210*/  LDSM.16.MT88.4 R28, [R157+0xa400] ;  /* 0x00a400009d1c783b */ /* 0x000e6e0000004200 */
[C---:B----4-:R-:W-:Y:S08]  /*8220*/  HMMA.16816.F32.BF16 R92, R20.reuse, R32, R92 ;  /* 0x00000020145c723c */ /* 0x050ff0000004185c */
[C---:B------:R-:W-:Y:S01]  /*8230*/  HMMA.16816.F32.BF16 R96, R20.reuse, R34, R96 ;  /* 0x000000221460723c */ /* 0x040fe20000041860 */
[----:B------:R-:W4:Y:S07]  /*8240*/  LDSM.16.MT88.4 R32, [R156+0xa400] ;  /* 0x00a400009c20783b */ /* 0x000f2e0000004200 */
[C---:B--2---:R-:W-:Y:S08]  /*8250*/  HMMA.16816.F32.BF16 R16, R20.reuse, R24, R16 ;  /* 0x000000181410723c */ /* 0x044ff00000041810 */
[----:B------:R-:W-:Y:S01]  /*8260*/  HMMA.16816.F32.BF16 R100, R20, R26, R100 ;  /* 0x0000001a1464723c */ /* 0x000fe20000041864 */
[----:B------:R-:W2:Y:S06]  /*8270*/  LDSM.16.MT88.4 R24, [R157+0xc400] ;  /* 0x00c400009d18783b */ /* 0x000eac0000004200 */
        /* <DEDUP_REMOVED lines=10> */
[----:B------:R-:W-:Y:S01]  /*8320*/  FADD.FTZ R50, R50, R3 ;  /* 0x0000000332327221 */ /* 0x000fe20000010000 */
[----:B------:R-:W-:Y:S01]  /*8330*/  IADD3 R3, R179, -0x1, RZ ;  /* 0xffffffffb3037810 */ /* 0x000fe20007ffe0ff */
[----:B------:R-:W-:Y:S02]  /*8340*/  FADD.FTZ R49, R49, R48 ;  /* 0x0000003031317221 */ /* 0x000fe40000010000 */
[----:B------:R-:W-:Y:S01]  /*8350*/  FADD.FTZ R51, R51, R50 ;  /* 0x0000003233337221 */ /* 0x000fe20000010000 */
[C---:B------:R-:W-:Y:S01]  /*8360*/  HMMA.16816.F32.BF16 R68, R20.reuse, R30, R68 ;  /* 0x0000001e1444723c */ /* 0x040fe20000041844 */
[----:B------:R-:W1:Y:S03]  /*8370*/  LDSM.16.MT88.4 R28, [R156+0xe400] ;  /* 0x00e400009c1c783b */ /* 0x000e660000004200 */
[----:B------:R-:W-:Y:S02]  /*8380*/  MOV R179, R3 ;  /* 0x0000000300b37202 */ /* 0x000fe40000000f00 */
[----:B------:R-:W-:Y:S02]  /*8390*/  MOV R3, R0 ;  /* 0x0000000000037202 */ /* 0x000fe40000000f00 */
[C---:B----4-:R-:W-:Y:S08]  /*83a0*/  HMMA.16816.F32.BF16 R72, R20.reuse, R32, R72 ;  /* 0x000000201448723c */ /* 0x050ff00000041848 */
[C---:B------:R-:W-:Y:S01]  /*83b0*/  HMMA.16816.F32.BF16 R76, R20.reuse, R34, R76 ;  /* 0x00000022144c723c */ /* 0x040fe2000004184c */
[----:B------:R-:W-:Y:S07]  /*83c0*/  LDSM.16.MT88.4 R32, [R156+0xa800] ;  /* 0x00a800009c20783b */ /* 0x000fee0000004200 */
[C---:B--2---:R-:W-:Y:S08]  /*83d0*/  HMMA.16816.F32.BF16 R80, R20.reuse, R24, R80 ;  /* 0x000000181450723c */ /* 0x044ff00000041850 */
[C---:B------:R-:W-:Y:S01]  /*83e0*/  HMMA.16816.F32.BF16 R84, R20.reuse, R26, R84 ;  /* 0x0000001a1454723c */ /* 0x040fe20000041854 */
[----:B------:R-:W2:Y:S07]  /*83f0*/  LDSM.16.MT88.4 R24, [R157+0xa800] ;  /* 0x00a800009d18783b */ /* 0x000eae0000004200 */
[C---:B------:R-:W-:Y:S08]  /*8400*/  HMMA.16816.F32.BF16 R88, R20.reuse, R36, R88 ;  /* 0x000000241458723c */ /* 0x040ff00000041858 */
[C---:B------:R-:W-:Y:S01]  /*8410*/  HMMA.16816.F32.BF16 R12, R20.reuse, R38, R12 ;  /* 0x00000026140c723c */ /* 0x040fe2000004180c */
[----:B------:R-:W4:Y:S07]  /*8420*/  LDSM.16.MT88.4 R36, [R157+0xc800] ;  /* 0x00c800009d24783b */ /* 0x000f2e0000004200 */
[C---:B------:R-:W-:Y:S08]  /*8430*/  HMMA.16816.F32.BF16 R92, R20.reuse, R40, R92 ;  /* 0x00000028145c723c */ /* 0x040ff0000004185c */
[C---:B------:R-:W-:Y:S01]  /*8440*/  HMMA.16816.F32.BF16 R96, R20.reuse, R42, R96 ;  /* 0x0000002a1460723c */ /* 0x040fe20000041860 */
[----:B------:R-:W3:Y:S07]  /*8450*/  LDSM.16.MT88.4 R40, [R156+0xc800] ;  /* 0x00c800009c28783b */ /* 0x000eee0000004200 */
[C---:B-1----:R-:W-:Y:S08]  /*8460*/  HMMA.16816.F32.BF16 R16, R20.reuse, R28, R16 ;  /* 0x0000001c1410723c */ /* 0x042ff00000041810 */
[----:B------:R-:W-:Y:S01]  /*8470*/  HMMA.16816.F32.BF16 R100, R20, R30, R100 ;  /* 0x0000001e1464723c */ /* 0x000fe20000041864 */
[----:B------:R-:W1:Y:S06]  /*8480*/  LDSM.16.MT88.4 R28, [R157+0xe800] ;  /* 0x00e800009d1c783b */ /* 0x000e6c0000004200 */
        /* <DEDUP_REMOVED lines=9> */
[C---:B--2---:R-:W-:Y:S03]  /*8520*/  HMMA.16816.F32.BF16 R8, R20.reuse, R24, R8 ;  /* 0x000000181408723c */ /* 0x044fe60000041808 */
[----:B------:R-:W-:Y:S02]  /*8530*/  FADD.FTZ R58, R58, R55 ;  /* 0x000000373a3a7221 */ /* 0x000fe40000010000 */
[----:B------:R-:W-:Y:S02]  /*8540*/  FADD.FTZ R57, R57, R56 ;  /* 0x0000003839397221 */ /* 0x000fe40000010000 */
[----:B------:R-:W-:Y:S01]  /*8550*/  FADD.FTZ R59, R59, R58 ;  /* 0x0000003a3b3b7221 */ /* 0x000fe20000010000 */
[C---:B------:R-:W-:Y:S01]  /*8560*/  HMMA.16816.F32.BF16 R68, R20.reuse, R26, R68 ;  /* 0x0000001a1444723c */ /* 0x040fe20000041844 */
[----:B------:R-:W2:Y:S07]  /*8570*/  LDSM.16.MT88.4 R24, [R157+0xac00] ;  /* 0x00ac00009d18783b */ /* 0x000eae0000004200 */
[C---:B------:R-:W-:Y:S08]  /*8580*/  HMMA.16816.F32.BF16 R72, R20.reuse, R32, R72 ;  /* 0x000000201448723c */ /* 0x040ff00000041848 */
[C---:B------:R-:W-:Y:S01]  /*8590*/  HMMA.16816.F32.BF16 R76, R20.reuse, R34, R76 ;  /* 0x00000022144c723c */ /* 0x040fe2000004184c */
[----:B------:R-:W2:Y:S07]  /*85a0*/  LDSM.16.MT88.4 R32, [R156+0xac00] ;  /* 0x00ac00009c20783b */ /* 0x000eae0000004200 */
[C---:B----4-:R-:W-:Y:S01]  /*85b0*/  HMMA.16816.F32.BF16 R80, R20.reuse, R36, R80 ;  /* 0x000000241450723c */ /* 0x050fe20000041850 */
[----:B------:R-:W-:Y:S07]  /*85c0*/  MUFU.EX2 R36, R66 ;  /* 0x0000004200247308 */ /* 0x000fee0000000800 */
[C---:B------:R-:W-:Y:S03]  /*85d0*/  HMMA.16816.F32.BF16 R84, R20.reuse, R38, R84 ;  /* 0x000000261454723c */ /* 0x040fe60000041854 */
[----:B------:R-:W4:Y:S05]  /*85e0*/  MUFU.EX2 R37, R118 ;  /* 0x0000007600257308 */ /* 0x000f2a0000000800 */
[C---:B---3--:R-:W-:Y:S08]  /*85f0*/  HMMA.16816.F32.BF16 R88, R20.reuse, R40, R88 ;  /* 0x000000281458723c */ /* 0x048ff00000041858 */
[C---:B------:R-:W-:Y:S08]  /*8600*/  HMMA.16816.F32.BF16 R12, R20.reuse, R42, R12 ;  /* 0x0000002a140c723c */ /* 0x040ff0000004180c */
[C---:B-1----:R-:W-:Y:S08]  /*8610*/  HMMA.16816.F32.BF16 R92, R20.reuse, R28, R92 ;  /* 0x0000001c145c723c */ /* 0x042ff0000004185c */
[C---:B------:R-:W-:Y:S01]  /*8620*/  HMMA.16816.F32.BF16 R96, R20.reuse, R30, R96 ;  /* 0x0000001e1460723c */ /* 0x040fe20000041860 */
[----:B------:R-:W1:Y:S07]  /*8630*/  LDSM.16.MT88.4 R28, [R157+0xcc00] ;  /* 0x00cc00009d1c783b */ /* 0x000e6e0000004200 */
[C---:B------:R-:W-:Y:S08]  /*8640*/  HMMA.16816.F32.BF16 R16, R20.reuse, R44, R16 ;  /* 0x0000002c1410723c */ /* 0x040ff00000041810 */
[----:B------:R-:W-:Y:S07]  /*8650*/  HMMA.16816.F32.BF16 R100, R20, R46, R100 ;  /* 0x0000002e1464723c */ /* 0x000fee0000041864 */
[----:B-----5:R-:W-:Y:S01]  /*8660*/  F2FP.BF16.PACK_AB R20, R61, R60 ;  /* 0x0000003c3d14723e */ /* 0x020fe200000010ff */
[----:B------:R-:W-:Y:S01]  /*8670*/  FADD.FTZ R60, R60, R57 ;  /* 0x000000393c3c7221 */ /* 0x000fe20000010000 */
[----:B------:R-:W-:Y:S03]  /*8680*/  F2FP.BF16.PACK_AB R21, R63, R62 ;  /* 0x0000003e3f15723e */ /* 0x000fe600000010ff */
[----:B------:R-:W-:Y:S01]  /*8690*/  F2FP.BF16.PACK_AB R22, R135, R64 ;  /* 0x000000408716723e */ /* 0x000fe200000010ff */
[----:B------:R-:W-:Y:S01]  /*86a0*/  FADD.FTZ R62, R62, R59 ;  /* 0x0000003b3e3e7221 */ /* 0x000fe20000010000 */
[----:B----4-:R-:W-:Y:S01]  /*86b0*/  F2FP.BF16.PACK_AB R23, R37, R36 ;  /* 0x000000242517723e */ /* 0x010fe200000010ff */
[----:B------:R-:W-:Y:S02]  /*86c0*/  FADD.FTZ R61, R61, R60 ;  /* 0x0000003c3d3d7221 */ /* 0x000fe40000010000 */
[----:B------:R-:W-:Y:S02]  /*86d0*/  FADD.FTZ R63, R63, R62 ;  /* 0x0000003e3f3f7221 */ /* 0x000fe40000010000 */
[----:B------:R-:W-:Y:S02]  /*86e0*/  FADD.FTZ R64, R64, R61 ;  /* 0x0000003d40407221 */ /* 0x000fe40000010000 */
[C---:B--2---:R-:W-:Y:S01]  /*86f0*/  HMMA.16816.F32.BF16 R112, R20.reuse, R24, R8 ;  /* 0x000000181470723c */ /* 0x044fe20000041808 */
[----:B------:R-:W2:Y:S02]  /*8700*/  LDSM.16.MT88.4 R8, [R157+0xec00] ;  /* 0x00ec00009d08783b */ /* 0x000ea40000004200 */
[----:B------:R-:W-:Y:S02]  /*8710*/  FADD.FTZ R36, R36, R63 ;  /* 0x0000003f24247221 */ /* 0x000fe40000010000 */
[----:B------:R-:W-:Y:S02]  /*8720*/  FADD.FTZ R181, R135, R64 ;  /* 0x0000004087b57221 */ /* 0x000fe40000010000 */
[----:B------:R-:W-:Y:S01]  /*8730*/  FADD.FTZ R178, R37, R36 ;  /* 0x0000002425b27221 */ /* 0x000fe20000010000 */
[C---:B------:R-:W-:Y:S01]  /*8740*/  HMMA.16816.F32.BF16 R68, R20.reuse, R26, R68 ;  /* 0x0000001a1444723c */ /* 0x040fe20000041844 */
[----:B------:R-:W3:Y:S07]  /*8750*/  LDSM.16.MT88.4 R24, [R156+0xec00] ;  /* 0x00ec00009c18783b */ /* 0x000eee0000004200 */
[C---:B------:R-:W-:Y:S08]  /*8760*/  HMMA.16816.F32.BF16 R72, R20.reuse, R32, R72 ;  /* 0x000000201448723c */ /* 0x040ff00000041848 */
[C---:B------:R-:W-:Y:S08]  /*8770*/  HMMA.16816.F32.BF16 R76, R20.reuse, R34, R76 ;  /* 0x00000022144c723c */ /* 0x040ff0000004184c */
[C---:B-1----:R-:W-:Y:S08]  /*8780*/  HMMA.16816.F32.BF16 R80, R20.reuse, R28, R80 ;  /* 0x0000001c1450723c */ /* 0x042ff00000041850 */
[C---:B------:R-:W-:Y:S08]  /*8790*/  HMMA.16816.F32.BF16 R84, R20.reuse, R30, R84 ;  /* 0x0000001e1454723c */ /* 0x040ff00000041854 */
[C---:B------:R-:W-:Y:S08]  /*87a0*/  HMMA.16816.F32.BF16 R88, R20.reuse, R108, R88 ;  /* 0x0000006c1458723c */ /* 0x040ff00000041858 */
[C---:B------:R-:W-:Y:S08]  /*87b0*/  HMMA.16816.F32.BF16 R108, R20.reuse, R110, R12 ;  /* 0x0000006e146c723c */ /* 0x040ff0000004180c */
[C---:B--2---:R-:W-:Y:S08]  /*87c0*/  HMMA.16816.F32.BF16 R92, R20.reuse, R8, R92 ;  /* 0x00000008145c723c */ /* 0x044ff0000004185c */
[C---:B------:R-:W-:Y:S08]  /*87d0*/  HMMA.16816.F32.BF16 R96, R20.reuse, R10, R96 ;  /* 0x0000000a1460723c */ /* 0x040ff00000041860 */
[C---:B---3--:R-:W-:Y:S08]  /*87e0*/  HMMA.16816.F32.BF16 R104, R20.reuse, R24, R16 ;  /* 0x000000181468723c */ /* 0x048ff00000041810 */
[----:B------:R-:W-:Y:S01]  /*87f0*/  HMMA.16816.F32.BF16 R100, R20, R26, R100 ;  /* 0x0000001a1464723c */ /* 0x000fe20000041864 */
[----:B------:R-:W-:-:S07]  /*8800*/  @P0 BRA `(.L_x_1841) ;  /* 0xffffcbb000000947 */ /* 0x000fce000383ffff */
.L_x_1837:
[----:B------:R-:W1:Y:S01]  /*8810*/  SHFL.BFLY PT, R8, R181, 0x2, 0x1f ;  /* 0x0c401f00b5087f89 */ /* 0x000e6200000e0000 */
[----:B------:R-:W-:Y:S01]  /*8820*/  MOV R9, 0x3f800000 ;  /* 0x3f80000000097802 */ /* 0x000fe20000000f00 */
[----:B------:R-:W-:Y:S01]  /*8830*/  BSSY B0, `(.L_x_1842) ;  /* 0x00000b3000007945 */ /* 0x000fe20003800000 */
[----:B------:R-:W-:Y:S01]  /*8840*/  SHF.L.U32 R166, R166, 0x3, RZ ;  /* 0x00000003a6a67819 */ /* 0x000fe200000006ff */
[----:B------:R-:W2:Y:S01]  /*8850*/  S2R R5, SR_TID.X ;  /* 0x0000000000057919 */ /* 0x000ea20000002100 */
[----:B------:R-:W-:-:S02]  /*8860*/  IADD3 R62, -R167, RZ, RZ ;  /* 0x000000ffa73e7210 */ /* 0x000fc40007ffe1ff */
[----:B------:R-:W-:Y:S01]  /*8870*/  LEA R175, R175, R174, 0x4 ;  /* 0x000000aeafaf7211 */ /* 0x000fe200078e20ff */
[----:B------:R-:W3:Y:S04]  /*8880*/  SHFL.BFLY PT, R3, R178, 0x2, 0x1f ;  /* 0x0c401f00b2037f89 */ /* 0x000ee800000e0000 */
[----:B------:R-:W-:Y:S06]  /*8890*/  BAR.SYNC.DEFER_BLOCKING 0x0 ;  /* 0x0000000000007b1d */ /* 0x000fec0000010000 */
[----:B------:R-:W4:Y:S01]  /*88a0*/  S2R R60, SR_CTAID.Y ;  /* 0x00000000003c7919 */ /* 0x000f220000002600 */
[----:B-1----:R-:W-:Y:S01]  /*88b0*/  FADD.FTZ R8, R8, R181 ;  /* 0x000000b508087221 */ /* 0x002fe20000010000 */
[----:B--2---:R-:W-:-:S04]  /*88c0*/  SHF.R.S32.HI R4, RZ, 0x1f, R5 ;  /* 0x0000001fff047819 */ /* 0x004fc80000011405 */
[----:B------:R-:W1:Y:S01]  /*88d0*/  SHFL.BFLY PT, R7, R8, 0x1, 0x1f ;  /* 0x0c201f0008077f89 */ /* 0x000e6200000e0000 */
[----:B---3--:R-:W-:Y:S01]  /*88e0*/  FADD.FTZ R3, R3, R178 ;  /* 0x000000b203037221 */ /* 0x008fe20000010000 */
[CC--:B------:R-:W-:Y:S02]  /*88f0*/  LEA.HI R12, R4.reuse, R5.reuse, RZ, 0x6 ;  /* 0x00000005040c7211 */ /* 0x0c0fe400078f30ff */
[----:B------:R-:W-:Y:S02]  /*8900*/  LEA.HI R11, R4, R5, RZ, 0x2 ;  /* 0x00000005040b7211 */ /* 0x000fe400078f10ff */
[----:B------:R-:W2:Y:S01]  /*8910*/  SHFL.BFLY PT, R6, R3, 0x1, 0x1f ;  /* 0x0c201f0003067f89 */ /* 0x000ea200000e0000 */
[----:B------:R-:W-:Y:S02]  /*8920*/  SHF.L.U32 R12, R12, 0x2, RZ ;  /* 0x000000020c0c7819 */ /* 0x000fe400000006ff */
[----:B------:R-:W-:Y:S02]  /*8930*/  LOP3.LUT R10, R11, 0xfffffffc, RZ, 0xc0, !PT ;  /* 0xfffffffc0b0a7812 */ /* 0x000fe400078ec0ff */
[----:B------:R-:W-:Y:S01]  /*8940*/  LOP3.LUT R12, R12, 0x3fffff00, RZ, 0xc0, !PT ;  /* 0x3fffff000c0c7812 */ /* 0x000fe200078ec0ff */
[----:B----4-:R-:W-:Y:S01]  /*8950*/  IMAD R60, R60, c[0x0][0x210], R167 ;  /* 0x000084003c3c7a24 */ /* 0x010fe200078e02a7 */
[----:B------:R-:W-:-:S02]  /*8960*/  SHF.R.S32.HI R11, RZ, 0x2, R11 ;  /* 0x00000002ff0b7819 */ /* 0x000fc4000001140b */
[----:B------:R-:W-:Y:S02]  /*8970*/  LEA R165, R165, R12, 0x5 ;  /* 0x0000000ca5a57211 */ /* 0x000fe400078e28ff */
[----:B------:R-:W-:Y:S02]  /*8980*/  SHF.R.S32.HI R12, RZ, 0x1f, R11 ;  /* 0x0000001fff0c7819 */ /* 0x000fe4000001140b */
[----:B------:R-:W-:Y:S02]  /*8990*/  IADD3 R10, -R10, R5, RZ ;  /* 0x000000050a0a7210 */ /* 0x000fe40007ffe1ff */
[----:B------:R-:W-:Y:S01]  /*89a0*/  LEA.HI R12, R12, R11, RZ, 0x3 ;  /* 0x0000000b0c0c7211 */ /* 0x000fe200078f18ff */
[----:B-1----:R-:W-:Y:S01]  /*89b0*/  FADD.FTZ R7, R8, R7 ;  /* 0x0000000708077221 */ /* 0x002fe20000010000 */
[----:B------:R-:W-:Y:S02]  /*89c0*/  MOV R8, 0x3f800000 ;  /* 0x3f80000000087802 */ /* 0x000fe40000000f00 */
[----:B------:R-:W-:-:S02]  /*89d0*/  LOP3.LUT R12, R12, 0xfffffff8, RZ, 0xc0, !PT ;  /* 0xfffffff80c0c7812 */ /* 0x000fc400078ec0ff */
[----:B------:R-:W-:Y:S02]  /*89e0*/  FSETP.NE.FTZ.AND P3, PT, R7, RZ, PT ;  /* 0x000000ff0700720b */ /* 0x000fe40003f75000 */
[----:B------:R-:W-:Y:S01]  /*89f0*/  IADD3 R11, R11, -R12, RZ ;  /* 0x8000000c0b0b7210 */ /* 0x000fe20007ffe0ff */
[----:B--2---:R-:W-:Y:S01]  /*8a00*/  FADD.FTZ R6, R3, R6 ;  /* 0x0000000603067221 */ /* 0x004fe20000010000 */
[----:B------:R-:W-:Y:S02]  /*8a10*/  LEA.HI R3, R4, R5, RZ, 0x5 ;  /* 0x0000000504037211 */ /* 0x000fe400078f28ff */
[----:B------:R-:W-:Y:S02]  /*8a20*/  LEA.HI R12, R11, R11, RZ, 0x1 ;  /* 0x0000000b0b0c7211 */ /* 0x000fe400078f08ff */
[----:B------:R-:W-:Y:S02]  /*8a30*/  SHF.R.S32.HI R13, RZ, 0x5, R3 ;  /* 0x00000005ff0d7819 */ /* 0x000fe40000011403 */
[----:B------:R-:W-:-:S02]  /*8a40*/  LOP3.LUT R14, R12, 0x1fffffe, RZ, 0xc0, !PT ;  /* 0x01fffffe0c0e7812 */ /* 0x000fc400078ec0ff */
[----:B------:R-:W-:Y:S01]  /*8a50*/  FSETP.NE.FTZ.AND P2, PT, R6, RZ, PT ;  /* 0x000000ff0600720b */ /* 0x000fe20003f55000 */
[----:B------:R-:W1:Y:S01]  /*8a60*/  @P3 MUFU.RCP R9, R7 ;  /* 0x0000000700093308 */ /* 0x000e620000001000 */
[----:B------:R-:W-:Y:S02]  /*8a70*/  LEA R10, R13, R10, 0x8 ;  /* 0x0000000a0d0a7211 */ /* 0x000fe400078e40ff */
[----:B------:R-:W-:Y:S02]  /*8a80*/  IADD3 R11, R11, -R14, RZ ;  /* 0x8000000e0b0b7210 */ /* 0x000fe40007ffe0ff */
[----:B------:R-:W-:Y:S02]  /*8a90*/  SHF.R.S32.HI R12, RZ, 0x1, R12 ;  /* 0x00000001ff0c7819 */ /* 0x000fe4000001140c */
[----:B------:R-:W-:Y:S01]  /*8aa0*/  LEA.HI R13, R4, R5, RZ, 0x4 ;  /* 0x00000005040d7211 */ /* 0x000fe200078f20ff */
[----:B------:R-:W-:Y:S01]  /*8ab0*/  @P3 MUFU.LG2 R7, R7 ;  /* 0x0000000700073308 */ /* 0x000fe20000000c00 */
[----:B------:R-:W-:-:S02]  /*8ac0*/  LEA R10, R11, R10, 0x4 ;  /* 0x0000000a0b0a7211 */ /* 0x000fc400078e20ff */
[C---:B------:R-:W-:Y:S02]  /*8ad0*/  SHF.L.U32 R11, R12.reuse, 0x6, RZ ;  /* 0x000000060c0b7819 */ /* 0x040fe400000006ff */
[----:B------:R-:W-:Y:S02]  /*8ae0*/  SHF.R.S32.HI R13, RZ, 0x4, R13 ;  /* 0x00000004ff0d7819 */ /* 0x000fe4000001140d */
[----:B------:R-:W-:Y:S01]  /*8af0*/  LOP3.LUT R11, R11, 0xc0, RZ, 0xc0, !PT ;  /* 0x000000c00b0b7812 */ /* 0x000fe200078ec0ff */
[----:B------:R-:W2:Y:S01]  /*8b00*/  @P2 MUFU.RCP R8, R6 ;  /* 0x0000000600082308 */ /* 0x000ea20000001000 */
[----:B------:R-:W-:Y:S01]  /*8b10*/  LOP3.LUT R14, R12, 0x1, RZ, 0xc0, !PT ;  /* 0x000000010c0e7812 */ /* 0x000fe200078ec0ff */
[----:B-1----:R-:W-:Y:S01]  /*8b20*/  FMUL.FTZ R112, R9, R112 ;  /* 0x0000007009707220 */ /* 0x002fe20000410000 */
        /* <DEDUP_REMOVED lines=8> */
[----:B------:R-:W-:Y:S01]  /*8bb0*/  LEA R10, R10, R11, 0x1 ;  /* 0x0000000b0a0a7211 */ /* 0x000fe200078e08ff */
[----:B------:R-:W-:Y:S01]  /*8bc0*/  FMUL.FTZ R73, R9, R73 ;  /* 0x0000004909497220 */ /* 0x000fe20000410000 */
[----:B------:R-:W-:Y:S01]  /*8bd0*/  LOP3.LUT R166, R13, 0x18, R166, 0xf8, !PT ;  /* 0x000000180da67812 */ /* 0x000fe200078ef8a6 */
[C---:B------:R-:W-:Y:S01]  /*8be0*/  FMUL.FTZ R76, R9.reuse, R76 ;  /* 0x0000004c094c7220 */ /* 0x040fe20000410000 */
[----:B------:R-:W-:Y:S01]  /*8bf0*/  SHF.R.U32.HI R13, RZ, 0x3, R13 ;  /* 0x00000003ff0d7819 */ /* 0x000fe2000001160d */
[C---:B------:R-:W-:Y:S01]  /*8c00*/  FMUL.FTZ R77, R9.reuse, R77 ;  /* 0x0000004d094d7220 */ /* 0x040fe20000410000 */
[----:B------:R-:W-:Y:S01]  /*8c10*/  LOP3.LUT P0, RZ, R12, 0x2, RZ, 0xc0, !PT ;  /* 0x000000020cff7812 */ /* 0x000fe2000780c0ff */
[C---:B------:R-:W-:Y:S01]  /*8c20*/  FMUL.FTZ R80, R9.reuse, R80 ;  /* 0x0000005009507220 */ /* 0x040fe20000410000 */
[----:B------:R-:W-:Y:S01]  /*8c30*/  SHF.L.U32 R11, R10, 0x2, RZ ;  /* 0x000000020a0b7819 */ /* 0x000fe200000006ff */
[C---:B------:R-:W-:Y:S01]  /*8c40*/  FMUL.FTZ R81, R9.reuse, R81 ;  /* 0x0000005109517220 */ /* 0x040fe20000410000 */
[----:B------:R-:W-:Y:S01]  /*8c50*/  LEA R164, R164, R165, 0x2 ;  /* 0x000000a5a4a47211 */ /* 0x000fe200078e10ff */
[C---:B------:R-:W-:Y:S01]  /*8c60*/  FMUL.FTZ R84, R9.reuse, R84 ;  /* 0x0000005409547220 */ /* 0x040fe20000410000 */
[----:B------:R-:W-:Y:S01]  /*8c70*/  LOP3.LUT R13, R166, R13, RZ, 0x3c, !PT ;  /* 0x0000000da60d7212 */ /* 0x000fe200078e3cff */
[----:B------:R-:W-:Y:S01]  /*8c80*/  FMUL.FTZ R85, R9, R85 ;  /* 0x0000005509557220 */ /* 0x000fe20000410000 */
[----:B------:R-:W-:Y:S01]  /*8c90*/  IADD3 R12, R11, -0x20, RZ ;  /* 0xffffffe00b0c7810 */ /* 0x000fe20007ffe0ff */
[----:B------:R-:W-:Y:S01]  /*8ca0*/  FMUL.FTZ R88, R9, R88 ;  /* 0x0000005809587220 */ /* 0x000fe20000410000 */
[----:B------:R-:W-:Y:S01]  /*8cb0*/  @P1 IADD3 R12, R11, 0x20, RZ ;  /* 0x000000200b0c1810 */ /* 0x000fe20007ffe0ff */
[C---:B------:R-:W-:Y:S01]  /*8cc0*/  FMUL.FTZ R89, R9.reuse, R89 ;  /* 0x0000005909597220 */ /* 0x040fe20000410000 */
[----:B------:R-:W-:Y:S01]  /*8cd0*/  STS.64 [R10.X4], R112 ;  /* 0x000000700a007388 */ /* 0x000fe20000004a00 */
[----:B------:R-:W-:Y:S01]  /*8ce0*/  FMUL.FTZ R108, R9, R108 ;  /* 0x0000006c096c7220 */ /* 0x000fe20000410000 */
        /* <DEDUP_REMOVED lines=10> */
[C---:B------:R-:W-:Y:S02]  /*8d90*/  FMUL.FTZ R105, R9.reuse, R105 ;  /* 0x0000006909697220 */ /* 0x040fe40000410000 */
[C---:B------:R-:W-:Y:S02]  /*8da0*/  FMUL.FTZ R100, R9.reuse, R100 ;  /* 0x0000006409647220 */ /* 0x040fe40000410000 */
[----:B------:R-:W-:Y:S01]  /*8db0*/  FMUL.FTZ R101, R9, R101 ;  /* 0x0000006509657220 */ /* 0x000fe20000410000 */
[----:B------:R-:W-:Y:S01]  /*8dc0*/  MOV R9, 0x40 ;  /* 0x0000004000097802 */ /* 0x000fe20000000f00 */
[----:B--2---:R-:W-:-:S02]  /*8dd0*/  FMUL.FTZ R115, R8, R115 ;  /* 0x0000007308737220 */ /* 0x004fc40000410000 */
[C---:B------:R-:W-:Y:S01]  /*8de0*/  FMUL.FTZ R114, R8.reuse, R114 ;  /* 0x0000007208727220 */ /* 0x040fe20000410000 */
[----:B------:R-:W-:Y:S01]  /*8df0*/  SEL R9, R9, 0xffffffc0, !P0 ;  /* 0xffffffc009097807 */ /* 0x000fe20004000000 */
[----:B------:R-:W-:Y:S01]  /*8e00*/  FMUL.FTZ R71, R8, R71 ;  /* 0x0000004708477220 */ /* 0x000fe20000410000 */
[----:B------:R-:W-:Y:S01]  /*8e10*/  LOP3.LUT P0, RZ, R64, 0x3, RZ, 0xc0, !PT ;  /* 0x0000000340ff7812 */ /* 0x000fe2000780c0ff */
[C---:B------:R-:W-:Y:S01]  /*8e20*/  FMUL.FTZ R70, R8.reuse, R70 ;  /* 0x0000004608467220 */ /* 0x040fe20000410000 */
[----:B------:R-:W-:Y:S01]  /*8e30*/  IADD3 R11, R11, R9, RZ ;  /* 0x000000090b0b7210 */ /* 0x000fe20007ffe0ff */
[C---:B------:R-:W-:Y:S01]  /*8e40*/  FMUL.FTZ R75, R8.reuse, R75 ;  /* 0x0000004b084b7220 */ /* 0x040fe20000410000 */
[----:B------:R-:W-:Y:S01]  /*8e50*/  STS.64 [R10.X4+0x400], R114 ;  /* 0x000400720a007388 */ /* 0x000fe20000004a00 */
        /* <DEDUP_REMOVED lines=8> */
[----:B------:R-:W-:Y:S01]  /*8ee0*/  STS.64 [R11], R72 ;  /* 0x000000480b007388 */ /* 0x000fe20000000a00 */
[C---:B------:R-:W-:Y:S02]  /*8ef0*/  FMUL.FTZ R86, R8.reuse, R86 ;  /* 0x0000005608567220 */ /* 0x040fe40000410000 */
[C---:B------:R-:W-:Y:S01]  /*8f00*/  FMUL.FTZ R91, R8.reuse, R91 ;  /* 0x0000005b085b7220 */ /* 0x040fe20000410000 */
[----:B------:R-:W-:Y:S01]  /*8f10*/  STS.64 [R11+0x400], R74 ;  /* 0x0004004a0b007388 */ /* 0x000fe20000000a00 */
        /* <DEDUP_REMOVED lines=10> */
[----:B------:R-:W-:Y:S01]  /*8fc0*/  FMUL.FTZ R102, R8, R102 ;  /* 0x0000006608667220 */ /* 0x000fe20000410000 */
[----:B------:R-:W-:Y:S01]  /*8fd0*/  IADD3 R8, R164, R13, RZ ;  /* 0x0000000da4087210 */ /* 0x000fe20007ffe0ff */
[----:B------:R-:W-:Y:S01]  /*8fe0*/  @P3 FMUL.FTZ R7, R7, 0.69314718246459960938 ;  /* 0x3f31721807073820 */ /* 0x000fe20000410000 */
[----:B------:R-:W-:Y:S01]  /*8ff0*/  IADD3 R13, R9, R12, RZ ;  /* 0x0000000c090d7210 */ /* 0x000fe20007ffe0ff */
[----:B-1----:R-:W-:Y:S01]  /*9000*/  @P2 FMUL.FTZ R61, R6, 0.69314718246459960938 ;  /* 0x3f317218063d2820 */ /* 0x002fe20000410000 */
[----:B------:R-:W1:Y:S01]  /*9010*/  S2R R9, SR_CTAID.Z ;  /* 0x0000000000097919 */ /* 0x000e620000002700 */
[----:B------:R-:W-:-:S03]  /*9020*/  @P3 FFMA.FTZ R3, R2, c[0x0][0x238], R7 ;  /* 0x00008e0002033a23 */ /* 0x000fc60000010007 */
[----:B------:R-:W-:Y:S04]  /*9030*/  STS.64 [R13], R76 ;  /* 0x0000004c0d007388 */ /* 0x000fe80000000a00 */
[----:B------:R-:W-:Y:S04]  /*9040*/  STS.64 [R13+0x400], R78 ;  /* 0x0004004e0d007388 */ /* 0x000fe80000000a00 */
[----:B------:R-:W-:Y:S04]  /*9050*/  STS.64 [R10.X4+0x2000], R80 ;  /* 0x002000500a007388 */ /* 0x000fe80000004a00 */
[----:B------:R-:W-:Y:S04]  /*9060*/  STS.64 [R10.X4+0x2400], R82 ;  /* 0x002400520a007388 */ /* 0x000fe80000004a00 */
[----:B------:R-:W-:Y:S04]  /*9070*/  STS.64 [R12+0x2000], R84 ;  /* 0x002000540c007388 */ /* 0x000fe80000000a00 */
[----:B------:R-:W-:Y:S01]  /*9080*/  STS.64 [R12+0x2400], R86 ;  /* 0x002400560c007388 */ /* 0x000fe20000000a00 */
[----:B-1----:R-:W-:-:S03]  /*9090*/  IMAD R9, R62, c[0x0][0x1c0], R9 ;  /* 0x000070003e097a24 */ /* 0x002fc600078e0209 */
[----:B------:R-:W-:Y:S01]  /*90a0*/  STS.64 [R11+0x2000], R88 ;  /* 0x002000580b007388 */ /* 0x000fe20000000a00 */
[----:B------:R-:W-:-:S03]  /*90b0*/  IMAD R9, R60, c[0x0][0x1c0], R9 ;  /* 0x000070003c097a24 */ /* 0x000fc600078e0209 */
[----:B------:R-:W-:Y:S04]  /*90c0*/  STS.64 [R11+0x2400], R90 ;  /* 0x0024005a0b007388 */ /* 0x000fe80000000a00 */
[----:B------:R-:W-:Y:S04]  /*90d0*/  STS.64 [R13+0x2000], R108 ;  /* 0x0020006c0d007388 */ /* 0x000fe80000000a00 */
[----:B------:R-:W-:Y:S04]  /*90e0*/  STS.64 [R13+0x2400], R110 ;  /* 0x0024006e0d007388 */ /* 0x000fe80000000a00 */
[----:B------:R-:W-:Y:S04]  /*90f0*/  STS.64 [R10.X4+0x4000], R92 ;  /* 0x0040005c0a007388 */ /* 0x000fe80000004a00 */
[----:B------:R1:W-:Y:S04]  /*9100*/  STS.64 [R10.X4+0x4400], R94 ;  /* 0x0044005e0a007388 */ /* 0x0003e80000004a00 */
[----:B------:R-:W-:Y:S04]  /*9110*/  STS.64 [R12+0x4000], R96 ;  /* 0x004000600c007388 */ /* 0x000fe80000000a00 */
[----:B------:R-:W-:Y:S04]  /*9120*/  STS.64 [R12+0x4400], R98 ;  /* 0x004400620c007388 */ /* 0x000fe80000000a00 */
[----:B------:R-:W-:Y:S04]  /*9130*/  STS.64 [R11+0x4000], R104 ;  /* 0x004000680b007388 */ /* 0x000fe80000000a00 */
[----:B------:R2:W-:Y:S04]  /*9140*/  STS.64 [R11+0x4400], R106 ;  /* 0x0044006a0b007388 */ /* 0x0005e80000000a00 */
[----:B------:R-:W-:Y:S04]  /*9150*/  STS.64 [R13+0x4000], R100 ;  /* 0x004000640d007388 */ /* 0x000fe80000000a00 */
[----:B------:R-:W-:Y:S04]  /*9160*/  STS.64 [R13+0x4400], R102 ;  /* 0x004400660d007388 */ /* 0x000fe80000000a00 */
[----:B------:R-:W-:Y:S06]  /*9170*/  BAR.SYNC.DEFER_BLOCKING 0x0 ;  /* 0x0000000000007b1d */ /* 0x000fec0000010000 */
[----:B-1----:R-:W1:Y:S01]  /*9180*/  S2R R10, SR_CTAID.X ;  /* 0x00000000000a7919 */ /* 0x002e620000002500 */
[----:B--2---:R-:W-:Y:S01]  /*9190*/  MOV R11, 0xff800000 ;  /* 0xff800000000b7802 */ /* 0x004fe20000000f00 */
[----:B------:R-:W-:-:S02]  /*91a0*/  @P2 FFMA.FTZ R11, R0, c[0x0][0x238], R61 ;  /* 0x00008e00000b2a23 */ /* 0x000fc4000001003d */
[----:B------:R-:W2:Y:S04]  /*91b0*/  LDS.128 R52, [R8.X4] ;  /* 0x0000000008347984 */ /* 0x000ea80000004c00 */
[----:B------:R-:W3:Y:S04]  /*91c0*/  LDS.128 R48, [R8.X4+0x800] ;  /* 0x0008000008307984 */ /* 0x000ee80000004c00 */
[----:B------:R-:W4:Y:S04]  /*91d0*/  LDS.128 R44, [R8.X4+0x1000] ;  /* 0x00100000082c7984 */ /* 0x000f280000004c00 */
[----:B------:R-:W1:Y:S04]  /*91e0*/  LDS.128 R40, [R8.X4+0x1800] ;  /* 0x0018000008287984 */ /* 0x000e680000004c00 */
[----:B------:R-:W1:Y:S04]  /*91f0*/  LDS.128 R36, [R8.X4+0x2000] ;  /* 0x0020000008247984 */ /* 0x000e680000004c00 */
[----:B------:R-:W1:Y:S04]  /*9200*/  LDS.128 R32, [R8.X4+0x2800] ;  /* 0x0028000008207984 */ /* 0x000e680000004c00 */
[----:B------:R-:W1:Y:S04]  /*9210*/  LDS.128 R28, [R8.X4+0x3000] ;  /* 0x00300000081c7984 */ /* 0x000e680000004c00 */
[----:B------:R-:W2:Y:S04]  /*9220*/  LDS.128 R24, [R8.X4+0x3800] ;  /* 0x0038000008187984 */ /* 0x000ea80000004c00 */
[----:B------:R-:W2:Y:S04]  /*9230*/  LDS.128 R20, [R8.X4+0x4000] ;  /* 0x0040000008147984 */ /* 0x000ea80000004c00 */
[----:B------:R-:W2:Y:S04]  /*9240*/  LDS.128 R16, [R8.X4+0x4800] ;  /* 0x0048000008107984 */ /* 0x000ea80000004c00 */
[----:B------:R-:W2:Y:S04]  /*9250*/  LDS.128 R12, [R8.X4+0x5000] ;  /* 0x00500000080c7984 */ /* 0x000ea80000004c00 */
[----:B------:R1:W2:Y:S02]  /*9260*/  LDS.128 R56, [R8.X4+0x5800] ;  /* 0x0058000008387984 */ /* 0x0002a40000004c00 */
[----:B-1----:R-:W-:-:S05]  /*9270*/  SHF.L.U32 R8, R10, 0x6, RZ ;  /* 0x000000060a087819 */ /* 0x002fca00000006ff */
[----:B------:R-:W-:Y:S01]  /*9280*/  IMAD R8, R9, c[0x0][0x214], R8 ;  /* 0x0000850009087a24 */ /* 0x000fe200078e0208 */
[----:B------:R-:W-:Y:S05]  /*9290*/  @P0 BRA `(.L_x_1843) ;  /* 0x000000c000000947 */ /* 0x000fea0003800000 */
[----:B---34-:R-:W-:Y:S01]  /*92a0*/  IMAD.MOV.U32 R7, RZ, RZ, -0x40 ;  /* 0xffffffc0ff077424 */ /* 0x018fe200078e00ff */
[----:B------:R-:W-:Y:S02]  /*92b0*/  IADD3 R2, R175, 0x8, RZ ;  /* 0x00000008af027810 */ /* 0x000fe40007ffe0ff */
[----:B------:R-:W-:Y:S01]  /*92c0*/  IADD3 R0, P0, R8, R175, RZ ;  /* 0x000000af08007210 */ /* 0x000fe20007f1e0ff */
[----:B------:R-:W-:Y:S01]  /*92d0*/  IMAD R10, R10, R7, c[0x0][0x214] ;  /* 0x000085000a0a7624 */ /* 0x000fe200078e0207 */
[----:B------:R-:W-:-:S04]  /*92e0*/  SHF.R.S32.HI R7, RZ, 0x1f, R175 ;  /* 0x0000001fff077819 */ /* 0x000fc800000114af */
[-C--:B------:R-:W-:Y:S02]  /*92f0*/  ISETP.GE.AND P2, PT, R175, R10.reuse, PT ;  /* 0x0000000aaf00720c */ /* 0x080fe40003f46270 */
[----:B------:R-:W-:Y:S02]  /*9300*/  ISETP.GE.AND P1, PT, R2, R10, PT ;  /* 0x0000000a0200720c */ /* 0x000fe40003f26270 */
[----:B------:R-:W-:Y:S02]  /*9310*/  LEA.HI.X.SX32 R7, R8, R7, 0x1, P0 ;  /* 0x0000000708077211 */ /* 0x000fe400000f0eff */
[----:B------:R-:W-:-:S04]  /*9320*/  LEA R6, P0, R0, c[0x0][0x208], 0x2 ;  /* 0x0000820000067a11 */ /* 0x000fc800078010ff */
[----:B------:R-:W-:-:S05]  /*9330*/  LEA.HI.X R7, R0, c[0x0][0x20c], R7, 0x2, P0 ;  /* 0x0000830000077a11 */ /* 0x000fca00000f1407 */
[----:B------:R1:W-:Y:S04]  /*9340*/  @!P2 STG.E [R6.64], R3 ;  /* 0x000000030600a986 */ /* 0x0003e8000c10190a */
[----:B------:R1:W-:Y:S02]  /*9350*/  @!P1 STG.E [R6.64+0x20], R11 ;  /* 0x0000200b06009986 */ /* 0x0003e4000c10190a */
.L_x_1843:
[----:B---34-:R-:W-:Y:S05]  /*9360*/  BSYNC B0 ;  /* 0x0000000000007941 */ /* 0x018fea0003800000 */
.L_x_1842:
[----:B------:R-:W-:Y:S01]  /*9370*/  LEA.HI R4, R4, R5, RZ, 0x3 ;  /* 0x0000000504047211 */ /* 0x000fe200078f18ff */
[----:B------:R-:W-:-:S03]  /*9380*/  IMAD R8, R8, c[0x0][0x22c], RZ ;  /* 0x00008b0008087a24 */ /* 0x000fc600078e02ff */
[----:B------:R-:W-:Y:S02]  /*9390*/  LOP3.LUT R0, R4, 0xfffffff8, RZ, 0xc0, !PT ;  /* 0xfffffff804007812 */ /* 0x000fe400078ec0ff */
[----:B------:R-:W-:-:S03]  /*93a0*/  SHF.R.S32.HI R4, RZ, 0x3, R4 ;  /* 0x00000003ff047819 */ /* 0x000fc60000011404 */
[----:B------:R-:W-:-:S04]  /*93b0*/  IMAD.IADD R0, R5, 0x1, -R0 ;  /* 0x0000000105007824 */ /* 0x000fc800078e0a00 */
[----:B------:R-:W-:-:S05]  /*93c0*/  IMAD.SHL.U32 R2, R0, 0x4, RZ ;  /* 0x0000000400027824 */ /* 0x000fca00078e00ff */
[----:B-1----:R-:W-:-:S05]  /*93d0*/  SHF.R.S32.HI R3, RZ, 0x1f, R2 ;  /* 0x0000001fff037819 */ /* 0x002fca0000011402 */
[----:B------:R-:W-:-:S05]  /*93e0*/  IMAD.WIDE R4, R4, 0x60, R2 ;  /* 0x0000006004047825 */ /* 0x000fca00078e0202 */
[----:B------:R-:W-:-:S04]  /*93f0*/  IADD3 R0, P0, R8, R4, RZ ;  /* 0x0000000408007210 */ /* 0x000fc80007f1e0ff */
[----:B------:R-:W-:Y:S02]  /*9400*/  LEA.HI.X.SX32 R3, R8, R5, 0x1, P0 ;  /* 0x0000000508037211 */ /* 0x000fe400000f0eff */
[----:B------:R-:W-:-:S04]  /*9410*/  LEA R2, P0, R0, c[0x0][0x1d8], 0x2 ;  /* 0x0000760000027a11 */ /* 0x000fc800078010ff */
[----:B------:R-:W-:-:S05]  /*9420*/  LEA.HI.X R3, R0, c[0x0][0x1dc], R3, 0x2, P0 ;  /* 0x0000770000037a11 */ /* 0x000fca00000f1403 */
[----:B--2---:R-:W-:Y:S04]  /*9430*/  STG.E.128 [R2.64], R52 ;  /* 0x0000003402007986 */ /* 0x004fe8000c101d0a */
[----:B------:R-:W-:Y:S04]  /*9440*/  STG.E.128 [R2.64+0x80], R36 ;  /* 0x0000802402007986 */ /* 0x000fe8000c101d0a */
        /* <DEDUP_REMOVED lines=9> */
[----:B------:R-:W-:Y:S01]  /*94e0*/  STG.E.128 [R2.64+0x4900], R56 ;  /* 0x0049003802007986 */ /* 0x000fe2000c101d0a */
[----:B------:R-:W-:Y:S05]  /*94f0*/  EXIT ;  /* 0x000000000000794d */ /* 0x000fea0003800000 */
.L_x_1844:
        /* <DEDUP_REMOVED lines=16> */
.L_x_6328:


//--------------------- .text._ZN5flash24flash_fwd_splitkv_kernelI23Flash_fwd_kernel_traitsILi96ELi64ELi128ELi4ELb0ELb0EN7cutlass10bfloat16_tE19Flash_kernel_traitsILi96ELi64ELi128ELi4ES3_EELb1ELb0ELb0ELb1ELb1ELb1ELb1ELb0EEEvNS_16Flash_fwd_paramsE --------------------------
	.section	.text._ZN5flash24flash_fwd_splitkv_kernelI23Flash_fwd_kernel_traitsILi96ELi64ELi128ELi4ELb0ELb0EN7cutlass10bfloat16_tE19Flash_kernel_traitsILi96ELi64ELi128ELi4ES3_EELb1ELb0ELb0ELb1ELb1ELb1ELb1ELb0EEEvNS_16Flash_fwd_paramsE,"ax",@progbits
	.sectioninfo	@"SHI_REGISTERS=243"
	.align	128
        .global         _ZN5flash24flash_fwd_splitkv_kernelI23Flash_fwd_kernel_traitsILi96ELi64ELi128ELi4ELb0ELb0EN7cutlass10bfloat16_tE19Flash_kernel_traitsILi96ELi64ELi128ELi4ES3_EELb1ELb0ELb0ELb1ELb1ELb1ELb1ELb0EEEvNS_16Flash_fwd_paramsE
        .type           _ZN5flash24flash_fwd_splitkv_kernelI23Flash_fwd_kernel_traitsILi96ELi64ELi128ELi4ELb0ELb0EN7cutlass10bfloat16_tE19Flash_kernel_traitsILi96ELi64ELi128ELi4ES3_EELb1ELb0ELb0ELb1ELb1ELb1ELb1ELb0EEEvNS_16Flash_fwd_paramsE,@function
        .size           _ZN5flash24flash_fwd_splitkv_kernelI23Flash_fwd_kernel_traitsILi96ELi64ELi128ELi4ELb0ELb0EN7cutlass10bfloat16_tE19Flash_kernel_traitsILi96ELi64ELi128ELi4ES3_EELb1ELb0ELb0ELb1ELb1ELb1ELb1ELb0EEEvNS_16Flash_fwd_paramsE,(.L_x_6329 - _ZN5flash24flash_fwd_splitkv_kernelI23Flash_fwd_kernel_traitsILi96ELi64ELi128ELi4ELb0ELb0EN7cutlass10bfloat16_tE19Flash_kernel_traitsILi96ELi64ELi128ELi4ES3_EELb1ELb0ELb0ELb1ELb1ELb1ELb1ELb0EEEvNS_16Flash_fwd_paramsE)
        .other          _ZN5flash24flash_fwd_splitkv_kernelI23Flash_fwd_kernel_traitsILi96ELi64ELi128ELi4ELb0ELb0EN7cutlass10bfloat16_tE19Flash_kernel_traitsILi96ELi64ELi128ELi4ES3_EELb1ELb0ELb0ELb1ELb1ELb1ELb1ELb0EEEvNS_16Flash_fwd_paramsE,@"STO_CUDA_ENTRY STV_DEFAULT"
_ZN5flash24flash_fwd_splitkv_kernelI23Flash_fwd_kernel_traitsILi96ELi64ELi128ELi4ELb0ELb0EN7cutlass10bfloat16_tE19Flash_kernel_traitsILi96ELi64ELi128ELi4ES3_EELb1ELb0ELb0ELb1ELb1ELb1ELb1ELb0EEEvNS_16Flash_fwd_paramsE:
.text._ZN5flash24flash_fwd_splitkv_kernelI23Flash_fwd_kernel_traitsILi96ELi64ELi128ELi4ELb0ELb0EN7cutlass10bfloat16_tE19Flash_kernel_traitsILi96ELi64ELi128ELi4ES3_EELb1ELb0ELb0ELb1ELb1ELb1ELb1ELb0EEEvNS_16Flash_fwd_paramsE:
[----:B------:R-:W-:Y:S02]  /*0000*/  MOV R1, c[0x0][0x28] ;  /* 0x00000a0000017a02 */ /* 0x000fe40000000f00 */
[----:B------:R-:W1:Y:S01]  /*0010*/  I2F.U32.RP R6, c[0x0][0x1c0] ;  /* 0x0000700000067b06 */ /* 0x000e620000209000 */
[----:B------:R-:W2:Y:S01]  /*0020*/  S2R R2, SR_CTAID.Z ;  /* 0x0000000000027919 */ /* 0x000ea20000002700 */
        /* <DEDUP_REMOVED lines=8> */
[----:B-1----:R-:W-:-:S06]  /*00b0*/  IADD3 R4, R4, 0xffffffe, RZ ;  /* 0x0ffffffe04047810 */ /* 0x002fcc0007ffe0ff */
[----:B------:R-:W1:Y:S02]  /*00c0*/  F2I.FTZ.U32.TRUNC.NTZ R5, R4 ;  /* 0x0000000400057305 */ /* 0x000e64000021f000 */
[--C-:B-1----:R-:W-:Y:S02]  /*00d0*/  IMAD.MOV R0, RZ, RZ, -R5.reuse ;  /* 0x000000ffff007224 */ /* 0x102fe400078e0a05 */
[----:B------:R-:W-:Y:S02]  /*00e0*/  IMAD.MOV.U32 R4, RZ, RZ, RZ ;  /* 0x000000ffff047224 */ /* 0x000fe400078e00ff */
[----:B------:R-:W-:Y:S02]  /*00f0*/  IMAD R3, R0, c[0x0][0x1c0], RZ ;  /* 0x0000700000037a24 */ /* 0x000fe400078e02ff */
[----:B------:R-:W-:Y:S02]  /*0100*/  @P0 IMAD.MOV.U32 R0, RZ, RZ, 0x4 ;  /* 0x00000004ff000424 */ /* 0x000fe400078e00ff */
[----:B------:R-:W-:-:S04]  /*0110*/  IMAD.HI.U32 R3, R5, R3, R4 ;  /* 0x0000000305037227 */ /* 0x000fc800078e0004 */
[----:B------:R-:W-:Y:S02]  /*0120*/  @P1 IMAD.MOV.U32 R4, RZ, RZ, 0x4 ;  /* 0x00000004ff041424 */ /* 0x000fe400078e00ff */
        /* <DEDUP_REMOVED lines=9> */
[----:B------:R-:W-:-:S04]  /*01c0*/  @P1 IMAD.WIDE R6, R165, R4, c[0x0][0x250] ;  /* 0x00009400a5061625 */ /* 0x000fc800078e0204 */
[----:B------:R-:W-:Y:S01]  /*01d0*/  @P0 IMAD.WIDE R4, R165, R0, c[0x0][0x258] ;  /* 0x00009600a5040625 */ /* 0x000fe200078e0200 */
[----:B------:R-:W2:Y:S05]  /*01e0*/  @P1 LDG.E R15, [R6.64] ;  /* 0x0000000a060f1981 */ /* 0x000eaa000c1e1900 */
        /* <DEDUP_REMOVED lines=112> */
.L_x_1845:
        /* <DEDUP_REMOVED lines=11> */
[----:B------:R-:W-:Y:S01]  /*09a0*/  SHF.R.S32.HI R0, RZ, 0x1f, R165 ;  /* 0x0000001fff007819 */ /* 0x000fe200000114a5 */
[----:B-1----:R-:W-:Y:S01]  /*09b0*/  IMAD.WIDE.U32 R2, R165, c[0x0][0x2c8], RZ ;  /* 0x0000b200a5027a25 */ /* 0x002fe200078e00ff */
[----:B------:R-:W-:-:S03]  /*09c0*/  PLOP3.LUT P6, PT, PT, PT, PT, 0x8, 0x0 ;  /* 0x000000000000781c */ /* 0x000fc60003fce170 */
[----:B------:R-:W-:Y:S01]  /*09d0*/  IMAD R0, R0, c[0x0][0x2c8], RZ ;  /* 0x0000b20000007a24 */ /* 0x000fe200078e02ff */
[----:B------:R-:W-:-:S03]  /*09e0*/  LEA R166, P0, R2, c[0x0][0x2c0], 0x2 ;  /* 0x0000b00002a67a11 */ /* 0x000fc600078010ff */
[----:B------:R-:W-:-:S05]  /*09f0*/  IMAD R0, R165, c[0x0][0x2cc], R0 ;  /* 0x0000b300a5007a24 */ /* 0x000fca00078e0200 */
[----:B------:R-:W-:-:S04]  /*0a00*/  IADD3 R3, R3, R0, RZ ;  /* 0x0000000003037210 */ /* 0x000fc80007ffe0ff */
[----:B------:R-:W-:Y:S02]  /*0a10*/  LEA.HI.X R167, R2, c[0x0][0x2c4], R3, 0x2, P0 ;  /* 0x0000b10002a77a11 */ /* 0x000fe400000f1403 */
.L_x_1846:
[----:B-1----:R-:W-:Y:S01]  /*0a20*/  IABS R2, c[0x0][0x2d0] ;  /* 0x0000b40000027a13 */ /* 0x002fe20000000000 */
[----:B------:R-:W-:Y:S05]  /*0a30*/  @P6 BRA `(.L_x_1847) ;  /* 0x0000048000006947 */ /* 0x000fea0003800000 */
[----:B-----5:R-:W1:Y:S01]  /*0a40*/  I2F.RP R5, R2 ;  /* 0x0000000200057306 */ /* 0x020e620000209400 */
[----:B------:R-:W-:-:S04]  /*0a50*/  LEA R4, R117, 0xffffff80, 0x7 ;  /* 0xffffff8075047811 */ /* 0x000fc800078e38ff */
[----:B------:R-:W-:-:S03]  /*0a60*/  IABS R0, R4 ;  /* 0x0000000400007213 */ /* 0x000fc60000000000 */
        /* <DEDUP_REMOVED lines=24> */
[----:B------:R-:W-:-:S03]  /*0bf0*/  IMAD.MOV R3, RZ, RZ, -R3 ;  /* 0x000000ffff037224 */ /* 0x000fc600078e0a03 */
[----:B------:R-:W1:Y:S01]  /*0c00*/  I2F.RP R10, R0 ;  /* 0x00000000000a7306 */ /* 0x000e620000209400 */
[----:B------:R-:W-:-:S05]  /*0c10*/  IMAD R4, R3, c[0x0][0x2d0], R4 ;  /* 0x0000b40003047a24 */ /* 0x000fca00078e0204 */
[----:B------:R-:W-:Y:S02]  /*0c20*/  SHF.R.S32.HI R3, RZ, 0x1f, R4 ;  /* 0x0000001fff037819 */ /* 0x000fe40000011404 */
        /* <DEDUP_REMOVED lines=16> */
[----:B------:R-:W-:-:S04]  /*0d30*/  LOP3.LUT R0, R11, c[0x0][0x1c8], RZ, 0x3c, !PT ;  /* 0x000072000b007a12 */ /* 0x000fc800078e3cff */
[----:B------:R-:W-:-:S07]  /*0d40*/  ISETP.GE.AND P0, PT, R0, RZ, PT ;  /* 0x000000ff0000720c */ /* 0x000fce0003f06270 */
[----:B------:R-:W-:Y:S02]  /*0d50*/  @P1 IADD3 R7, R7, 0x1, RZ ;  /* 0x0000000107071810 */ /* 0x000fe40007ffe0ff */
[----:B------:R-:W-:-:S04]  /*0d60*/  ISETP.NE.AND P1, PT, RZ, c[0x0][0x1c8], PT ;  /* 0x00007200ff007a0c */ /* 0x000fc80003f25270 */
[----:B------:R-:W-:-:S09]  /*0d70*/  @!P0 IADD3 R7, -R7, RZ, RZ ;  /* 0x000000ff07078210 */ /* 0x000fd20007ffe1ff */
        /* <DEDUP_REMOVED lines=8> */
[----:B------:R-:W-:Y:S02]  /*0e00*/  IMAD R0, R20, c[0x0][0x184], R5 ;  /* 0x0000610014007a24 */ /* 0x000fe400078e0205 */
[----:B------:R-:W-:Y:S02]  /*0e10*/  IMAD R5, R3, c[0x0][0x198], RZ ;  /* 0x0000660003057a24 */ /* 0x000fe400078e02ff */
[----:B------:R-:W-:Y:S02]  /*0e20*/  IMAD.IADD R9, R9, 0x1, R0 ;  /* 0x0000000109097824 */ /* 0x000fe400078e0200 */
[----:B------:R-:W-:-:S02]  /*0e30*/  IMAD R5, R4, c[0x0][0x19c], R5 ;  /* 0x0000670004057a24 */ /* 0x000fc400078e0205 */
[----:B------:R-:W-:-:S04]  /*0e40*/  IMAD.WIDE.U32 R22, R4, c[0x0][0x198], R8 ;  /* 0x0000660004167a25 */ /* 0x000fc800078e0008 */
[C---:B------:R-:W-:Y:S01]  /*0e50*/  IMAD R17, R20.reuse, c[0x0][0x18c], R17 ;  /* 0x0000630014117a24 */ /* 0x040fe200078e0211 */
[----:B------:R-:W-:Y:S01]  /*0e60*/  IADD3 R23, R23, R5, RZ ;  /* 0x0000000517177210 */ /* 0x000fe20007ffe0ff */
[----:B------:R-:W-:-:S04]  /*0e70*/  IMAD.WIDE.U32 R20, R20, c[0x0][0x188], RZ ;  /* 0x0000620014147a25 */ /* 0x000fc800078e00ff */
[----:B------:R-:W-:-:S04]  /*0e80*/  IMAD.WIDE.U32 R22, R7, c[0x0][0x1b0], R22 ;  /* 0x00006c0007167a25 */ /* 0x000fc800078e0016 */
[----:B------:R-:W-:Y:S01]  /*0e90*/  IMAD.IADD R17, R21, 0x1, R17 ;  /* 0x0000000115117824 */ /* 0x000fe200078e0211 */
[----:B------:R-:W-:Y:S01]  /*0ea0*/  IADD3 R16, R23, R16, RZ ;  /* 0x0000001017107210 */ /* 0x000fe20007ffe0ff */
[----:B------:R-:W-:Y:S05]  /*0eb0*/  BRA `(.L_x_1848) ;  /* 0x0000034000007947 */ /* 0x000fea0003800000 */
.L_x_1847:
[----:B------:R-:W-:Y:S01]  /*0ec0*/  IABS R9, c[0x0][0x1c8] ;  /* 0x0000720000097a13 */ /* 0x000fe20000000000 */
[----:B------:R-:W-:-:S03]  /*0ed0*/  IMAD.MOV.U32 R6, RZ, RZ, RZ ;  /* 0x000000ffff067224 */ /* 0x000fc600078e00ff */
[----:B------:R-:W1:Y:S08]  /*0ee0*/  I2F.RP R8, R9 ;  /* 0x0000000900087306 */ /* 0x000e700000209400 */
[----:B-1----:R-:W1:Y:S02]  /*0ef0*/  MUFU.RCP R4, R8 ;  /* 0x0000000800047308 */ /* 0x002e640000001000 */
[----:B-1----:R-:W-:-:S06]  /*0f00*/  IADD3 R4, R4, 0xffffffe, RZ ;  /* 0x0ffffffe04047810 */ /* 0x002fcc0007ffe0ff */
[----:B------:R-:W1:Y:S02]  /*0f10*/  F2I.FTZ.U32.TRUNC.NTZ R7, R4 ;  /* 0x0000000400077305 */ /* 0x000e64000021f000 */
[----:B-1----:R-:W-:Y:S02]  /*0f20*/  IADD3 R0, RZ, -R7, RZ ;  /* 0x80000007ff007210 */ /* 0x002fe40007ffe0ff */
[----:B------:R-:W-:-:S03]  /*0f30*/  LEA R4, R117, 0xffffff80, 0x7 ;  /* 0xffffff8075047811 */ /* 0x000fc600078e38ff */
[----:B------:R-:W-:Y:S01]  /*0f40*/  IMAD R3, R0, R9, RZ ;  /* 0x0000000900037224 */ /* 0x000fe200078e02ff */
[----:B------:R-:W-:Y:S02]  /*0f50*/  IABS R0, R11 ;  /* 0x0000000b00007213 */ /* 0x000fe40000000000 */
[----:B------:R-:W-:Y:S01]  /*0f60*/  IADD3 R12, P1, R15, R4, RZ ;  /* 0x000000040f0c7210 */ /* 0x000fe20007f3e0ff */
[----:B------:R-:W-:Y:S01]  /*0f70*/  IMAD.HI.U32 R6, R7, R3, R6 ;  /* 0x0000000307067227 */ /* 0x000fe200078e0006 */
[----:B------:R-:W-:-:S05]  /*0f80*/  MOV R3, R0 ;  /* 0x0000000000037202 */ /* 0x000fca0000000f00 */
[----:B------:R-:W-:Y:S01]  /*0f90*/  IMAD.HI.U32 R7, R6, R3, RZ ;  /* 0x0000000306077227 */ /* 0x000fe200078e00ff */
[----:B------:R-:W-:-:S03]  /*0fa0*/  SHF.R.S32.HI R6, RZ, 0x1f, R15 ;  /* 0x0000001fff067819 */ /* 0x000fc6000001140f */
[----:B------:R-:W-:-:S04]  /*0fb0*/  IMAD.MOV R0, RZ, RZ, -R7 ;  /* 0x000000ffff007224 */ /* 0x000fc800078e0a07 */
[----:B------:R-:W-:Y:S01]  /*0fc0*/  IMAD R0, R9, R0, R3 ;  /* 0x0000000009007224 */ /* 0x000fe200078e0203 */
[----:B------:R-:W-:-:S04]  /*0fd0*/  SHF.R.S32.HI R3, RZ, 0x1f, R4 ;  /* 0x0000001fff037819 */ /* 0x000fc80000011404 */
[----:B------:R-:W-:-:S13]  /*0fe0*/  ISETP.GT.U32.AND P0, PT, R9, R0, PT ;  /* 0x000000000900720c */ /* 0x000fda0003f04070 */
[-C--:B------:R-:W-:Y:S02]  /*0ff0*/  @!P0 IADD3 R0, R0, -R9.reuse, RZ ;  /* 0x8000000900008210 */ /* 0x080fe40007ffe0ff */
[----:B------:R-:W-:Y:S02]  /*1000*/  @!P0 IADD3 R7, R7, 0x1, RZ ;  /* 0x0000000107078810 */ /* 0x000fe40007ffe0ff */
[----:B------:R-:W-:Y:S01]  /*1010*/  ISETP.GE.U32.AND P2, PT, R0, R9, PT ;  /* 0x000000090000720c */ /* 0x000fe20003f46070 */
[C---:B------:R-:W-:Y:S01]  /*1020*/  IMAD.X R9, R6.reuse, 0x1, R3, P1 ;  /* 0x0000000106097824 */ /* 0x040fe200008e0603 */
[----:B------:R-:W-:Y:S01]  /*1030*/  LOP3.LUT R0, R11, c[0x0][0x1c8], RZ, 0x3c, !PT ;  /* 0x000072000b007a12 */ /* 0x000fe200078e3cff */
[----:B------:R-:W-:Y:S01]  /*1040*/  IMAD R6, R6, c[0x0][0x1a0], RZ ;  /* 0x0000680006067a24 */ /* 0x000fe200078e02ff */
[----:B------:R-:W-:Y:S01]  /*1050*/  ISETP.NE.AND P0, PT, RZ, c[0x0][0x1c8], PT ;  /* 0x00007200ff007a0c */ /* 0x000fe20003f05270 */
[----:B------:R-:W-:Y:S01]  /*1060*/  IMAD R9, R9, c[0x0][0x198], RZ ;  /* 0x0000660009097a24 */ /* 0x000fe200078e02ff */
[----:B------:R-:W-:-:S02]  /*1070*/  ISETP.GE.AND P1, PT, R0, RZ, PT ;  /* 0x000000ff0000720c */ /* 0x000fc40003f26270 */
[----:B-----5:R-:W-:Y:S01]  /*1080*/  SHF.R.S32.HI R0, RZ, 0x1f, R5 ;  /* 0x0000001fff007819 */ /* 0x020fe20000011405 */
[C---:B------:R-:W-:Y:S02]  /*1090*/  IMAD R9, R12.reuse, c[0x0][0x19c], R9 ;  /* 0x000067000c097a24 */ /* 0x040fe400078e0209 */
[----:B------:R-:W-:Y:S02]  /*10a0*/  IMAD.WIDE.U32 R12, R12, c[0x0][0x198], RZ ;  /* 0x000066000c0c7a25 */ /* 0x000fe400078e00ff */
[----:B------:R-:W-:Y:S02]  /*10b0*/  @P2 IADD3 R7, R7, 0x1, RZ ;  /* 0x0000000107072810 */ /* 0x000fe40007ffe0ff */
[----:B------:R-:W-:Y:S01]  /*10c0*/  IMAD R8, R0, c[0x0][0x180], RZ ;  /* 0x0000600000087a24 */ /* 0x000fe200078e02ff */
[----:B------:R-:W-:Y:S01]  /*10d0*/  IADD3 R13, R13, R9, RZ ;  /* 0x000000090d0d7210 */ /* 0x000fe20007ffe0ff */
[C---:B------:R-:W-:Y:S02]  /*10e0*/  IMAD R9, R15.reuse, c[0x0][0x1a4], R6 ;  /* 0x000069000f097a24 */ /* 0x040fe400078e0206 */
[----:B------:R-:W-:Y:S01]  /*10f0*/  @!P1 IMAD.MOV R7, RZ, RZ, -R7 ;  /* 0x000000ffff079224 */ /* 0x000fe200078e0a07 */
[----:B------:R-:W-:Y:S01]  /*1100*/  @!P0 LOP3.LUT R7, RZ, c[0x0][0x1c8], RZ, 0x33, !PT ;  /* 0x00007200ff078a12 */ /* 0x000fe200078e33ff */
[----:B------:R-:W-:-:S03]  /*1110*/  IMAD.WIDE.U32 R14, R15, c[0x0][0x1a0], RZ ;  /* 0x000068000f0e7a25 */ /* 0x000fc600078e00ff */
[----:B------:R-:W-:Y:S01]  /*1120*/  SHF.R.S32.HI R6, RZ, 0x1f, R7 ;  /* 0x0000001fff067819 */ /* 0x000fe20000011407 */
[----:B------:R-:W-:Y:S01]  /*1130*/  IMAD R8, R5, c[0x0][0x184], R8 ;  /* 0x0000610005087a24 */ /* 0x000fe200078e0208 */
[----:B------:R-:W-:Y:S01]  /*1140*/  IADD3 R9, R15, R9, RZ ;  /* 0x000000090f097210 */ /* 0x000fe20007ffe0ff */
[----:B------:R-:W-:-:S04]  /*1150*/  IMAD.WIDE.U32 R12, R5, c[0x0][0x180], R12 ;  /* 0x00006000050c7a25 */ /* 0x000fc800078e000c */
[----:B------:R-:W-:Y:S01]  /*1160*/  IMAD R0, R0, c[0x0][0x188], RZ ;  /* 0x0000620000007a24 */ /* 0x000fe200078e02ff */
[----:B------:R-:W-:Y:S01]  /*1170*/  IADD3 R13, R13, R8, RZ ;  /* 0x000000080d0d7210 */ /* 0x000fe20007ffe0ff */
[----:B------:R-:W-:Y:S02]  /*1180*/  IMAD.MOV.U32 R8, RZ, RZ, R14 ;  /* 0x000000ffff087224 */ /* 0x000fe400078e000e */
[C---:B------:R-:W-:Y:S02]  /*1190*/  IMAD R17, R5.reuse, c[0x0][0x18c], R0 ;  /* 0x0000630005117a24 */ /* 0x040fe400078e0200 */
[----:B------:R-:W-:Y:S02]  /*11a0*/  IMAD R0, R6, c[0x0][0x1b0], RZ ;  /* 0x00006c0006007a24 */ /* 0x000fe400078e02ff */
[----:B------:R-:W-:-:S04]  /*11b0*/  IMAD.WIDE.U32 R20, R5, c[0x0][0x188], R8 ;  /* 0x0000620005147a25 */ /* 0x000fc800078e0008 */
[----:B------:R-:W-:Y:S01]  /*11c0*/  IMAD.WIDE.U32 R22, R7, c[0x0][0x1b0], R12 ;  /* 0x00006c0007167a25 */ /* 0x000fe200078e000c */
[----:B------:R-:W-:-:S03]  /*11d0*/  IADD3 R17, R21, R17, RZ ;  /* 0x0000001115117210 */ /* 0x000fc60007ffe0ff */
[----:B------:R-:W-:-:S05]  /*11e0*/  IMAD R0, R7, c[0x0][0x1b4], R0 ;  /* 0x00006d0007007a24 */ /* 0x000fca00078e0200 */
[----:B------:R-:W-:Y:S02]  /*11f0*/  IADD3 R16, R23, R0, RZ ;  /* 0x0000000017107210 */ /* 0x000fe40007ffe0ff */
.L_x_1848:
[----:B------:R-:W-:Y:S01]  /*1200*/  SHF.R.S32.HI R123, RZ, 0x1f, R122 ;  /* 0x0000001fff7b7819 */ /* 0x000fe2000001147a */
[----:B------:R-:W-:Y:S01]  /*1210*/  IMAD R6, R6, c[0x0][0x1b8], RZ ;  /* 0x00006e0006067a24 */ /* 0x000fe200078e02ff */
[----:B------:R-:W-:Y:S01]  /*1220*/  SHF.R.S32.HI R14, RZ, 0x1f, R165 ;  /* 0x0000001fff0e7819 */ /* 0x000fe200000114a5 */
[----:B------:R-:W-:Y:S01]  /*1230*/  ULDC.64 UR6, c[0x0][0x198] ;  /* 0x0000660000067ab9 */ /* 0x000fe20000000a00 */
[-C--:B------:R-:W-:Y:S01]  /*1240*/  LEA.HI R9, R123, R122.reuse, RZ, 0x2 ;  /* 0x0000007a7b097211 */ /* 0x080fe200078f10ff */
[----:B------:R-:W-:Y:S01]  /*1250*/  IMAD R6, R7, c[0x0][0x1bc], R6 ;  /* 0x00006f0007067a24 */ /* 0x000fe200078e0206 */
[-C--:B------:R-:W-:Y:S01]  /*1260*/  LEA.HI R13, R123, R122.reuse, RZ, 0x3 ;  /* 0x0000007a7b0d7211 */ /* 0x080fe200078f18ff */
[----:B------:R-:W-:Y:S01]  /*1270*/  IMAD R14, R14, c[0x0][0x178], RZ ;  /* 0x00005e000e0e7a24 */ /* 0x000fe200078e02ff */
[----:B------:R-:W-:Y:S01]  /*1280*/  LOP3.LUT R5, R9, 0xfffffffc, RZ, 0xc0, !PT ;  /* 0xfffffffc09057812 */ /* 0x000fe200078ec0ff */
[----:B------:R-:W-:Y:S01]  /*1290*/  USHF.L.U32 UR9, UR6, 0x6, URZ ;  /* 0x0000000606097899 */ /* 0x000fe2000800063f */
[----:B------:R-:W-:Y:S01]  /*12a0*/  SHF.R.S32.HI R0, RZ, 0x3, R13 ;  /* 0x00000003ff007819 */ /* 0x000fe2000001140d */
[----:B------:R-:W-:Y:S01]  /*12b0*/  IMAD R14, R165, c[0x0][0x17c], R14 ;  /* 0x00005f00a50e7a24 */ /* 0x000fe200078e020e */
[----:B------:R-:W-:Y:S01]  /*12c0*/  LEA.HI R15, R123, R122, RZ, 0x4 ;  /* 0x0000007a7b0f7211 */ /* 0x000fe200078f20ff */
[----:B------:R-:W-:Y:S01]  /*12d0*/  IMAD.IADD R26, R122, 0x1, -R5 ;  /* 0x000000017a1a7824 */ /* 0x000fe200078e0a05 */
[C---:B------:R-:W-:Y:S01]  /*12e0*/  LEA.HI R163, R13.reuse, R0, RZ, 0x1 ;  /* 0x000000000da37211 */ /* 0x040fe200078f08ff */
[----:B------:R-:W-:Y:S01]  /*12f0*/  IMAD.SHL.U32 R23, R0, 0x40, RZ ;  /* 0x0000004000177824 */ /* 0x000fe200078e00ff */
[----:B------:R-:W-:Y:S01]  /*1300*/  SHF.R.S32.HI R8, RZ, 0x4, R15 ;  /* 0x00000004ff087819 */ /* 0x000fe2000001140f */
[----:B------:R-:W-:Y:S01]  /*1310*/  IMAD.SHL.U32 R26, R26, 0x8, RZ ;  /* 0x000000081a1a7824 */ /* 0x000fe200078e00ff */
[----:B------:R-:W-:Y:S01]  /*1320*/  LOP3.LUT R13, R13, 0xfffffff8, RZ, 0xc0, !PT ;  /* 0xfffffff80d0d7812 */ /* 0x000fe200078ec0ff */
[----:B------:R-:W-:Y:S01]  /*1330*/  UMOV UR8, 0x6 ;  /* 0x0000000600087882 */ /* 0x000fe20000000000 */
[----:B------:R-:W-:Y:S01]  /*1340*/  LEA.HI R5, R15, R8, RZ, 0x1 ;  /* 0x000000080f057211 */ /* 0x000fe200078f08ff */
[----:B------:R-:W-:Y:S01]  /*1350*/  USHF.L.U64.HI UR7, UR6, UR8, UR7 ;  /* 0x0000000806077299 */ /* 0x000fe20008010207 */
[----:B------:R-:W-:Y:S01]  /*1360*/  LOP3.LUT R23, R23, 0xc0, RZ, 0xc0, !PT ;  /* 0x000000c017177812 */ /* 0x000fe200078ec0ff */
[----:B------:R-:W-:Y:S01]  /*1370*/  IMAD.IADD R13, R122, 0x1, -R13 ;  /* 0x000000017a0d7824 */ /* 0x000fe200078e0a0d */
[----:B------:R-:W-:Y:S01]  /*1380*/  LOP3.LUT R5, R5, 0xfffffffe, RZ, 0xc0, !PT ;  /* 0xfffffffe05057812 */ /* 0x000fe200078ec0ff */
[----:B------:R-:W-:Y:S01]  /*1390*/  ULDC.64 UR4, c[0x0][0x1a0] ;  /* 0x0000680000047ab9 */ /* 0x000fe20000000a00 */
[--C-:B------:R-:W-:Y:S01]  /*13a0*/  LOP3.LUT R21, R23, 0x18, R26.reuse, 0xf8, !PT ;  /* 0x0000001817157812 */ /* 0x100fe200078ef81a */
[----:B------:R-:W-:Y:S01]  /*13b0*/  USHF.L.U64.HI UR5, UR4, UR8, UR5 ;  /* 0x0000000804057299 */ /* 0x000fe20008010205 */
[----:B------:R-:W-:Y:S01]  /*13c0*/  SHF.R.U32.HI R12, RZ, 0x3, R23 ;  /* 0x00000003ff0c7819 */ /* 0x000fe20000011617 */
[----:B------:R-:W-:Y:S01]  /*13d0*/  IMAD.IADD R5, R8, 0x1, -R5 ;  /* 0x0000000108057824 */ /* 0x000fe200078e0a05 */
[----:B------:R-:W-:Y:S01]  /*13e0*/  IADD3 R20, P0, R26, R20, RZ ;  /* 0x000000141a147210 */ /* 0x000fe20007f1e0ff */
[----:B------:R-:W-:Y:S01]  /*13f0*/  USHF.L.U32 UR4, UR4, 0x6, URZ ;  /* 0x0000000604047899 */ /* 0x000fe2000800063f */
[----:B------:R-:W-:-:S02]  /*1400*/  SHF.R.S32.HI R27, RZ, 0x1f, R26 ;  /* 0x0000001fff1b7819 */ /* 0x000fc4000001141a */
[----:B------:R-:W-:Y:S02]  /*1410*/  IADD3 R22, P1, R26, R22, RZ ;  /* 0x000000161a167210 */ /* 0x000fe40007f3e0ff */
[----:B------:R-:W-:Y:S02]  /*1420*/  LOP3.LUT R15, R15, 0xfffffff0, RZ, 0xc0, !PT ;  /* 0xfffffff00f0f7812 */ /* 0x000fe400078ec0ff */
[----:B------:R-:W-:Y:S01]  /*1430*/  SHF.R.S32.HI R18, RZ, 0x2, R9 ;  /* 0x00000002ff127819 */ /* 0x000fe20000011409 */
[----:B------:R-:W-:Y:S01]  /*1440*/  IMAD.X R23, R27, 0x1, R16, P1 ;  /* 0x000000011b177824 */ /* 0x000fe200008e0610 */
[----:B------:R-:W-:Y:S01]  /*1450*/  LOP3.LUT R12, R21, R12, RZ, 0x3c, !PT ;  /* 0x0000000c150c7212 */ /* 0x000fe200078e3cff */
[----:B------:R-:W-:Y:S01]  /*1460*/  IMAD.X R21, R27, 0x1, R17, P0 ;  /* 0x000000011b157824 */ /* 0x000fe200000e0611 */
[----:B------:R-:W-:Y:S01]  /*1470*/  SHF.R.S32.HI R8, RZ, 0x1f, R11 ;  /* 0x0000001fff087819 */ /* 0x000fe2000001140b */
[----:B------:R-:W-:Y:S01]  /*1480*/  IMAD.WIDE.U32 R16, R165, c[0x0][0x178], R26 ;  /* 0x00005e00a5107a25 */ /* 0x000fe200078e001a */
[----:B------:R-:W-:-:S02]  /*1490*/  LEA.HI R164, R13, R13, RZ, 0x1 ;  /* 0x0000000d0da47211 */ /* 0x000fc400078f08ff */
[----:B------:R-:W-:Y:S01]  /*14a0*/  SHF.R.S32.HI R19, RZ, 0x1f, R18 ;  /* 0x0000001fff137819 */ /* 0x000fe20000011412 */
[----:B------:R-:W-:Y:S01]  /*14b0*/  IMAD.IADD R15, R122, 0x1, -R15 ;  /* 0x000000017a0f7824 */ /* 0x000fe200078e0a0f */
[----:B------:R-:W-:Y:S01]  /*14c0*/  LOP3.LUT R162, R164, 0xfffffffe, RZ, 0xc0, !PT ;  /* 0xfffffffea4a27812 */ /* 0x000fe200078ec0ff */
[----:B------:R-:W-:Y:S01]  /*14d0*/  IMAD.IADD R17, R17, 0x1, R14 ;  /* 0x0000000111117824 */ /* 0x000fe200078e020e */
[----:B------:R-:W-:Y:S01]  /*14e0*/  IADD3 R4, P0, R18, R4, RZ ;  /* 0x0000000412047210 */ /* 0x000fe20007f1e0ff */
[----:B------:R-:W-:Y:S01]  /*14f0*/  IMAD R8, R8, c[0x0][0x1a8], RZ ;  /* 0x00006a0008087a24 */ /* 0x000fe200078e02ff */
[----:B------:R-:W-:Y:S01]  /*1500*/  LEA.HI R10, R15, R15, RZ, 0x1 ;  /* 0x0000000f0f0a7211 */ /* 0x000fe200078f08ff */
[----:B------:R-:W-:Y:S01]  /*1510*/  IMAD.WIDE R24, R25, 0x40, R18 ;  /* 0x0000004019187825 */ /* 0x000fe200078e0212 */
[----:B------:R-:W-:Y:S02]  /*1520*/  LOP3.LUT R163, R163, 0xfffffffe, RZ, 0xc0, !PT ;  /* 0xfffffffea3a37812 */ /* 0x000fe400078ec0ff */
[----:B------:R-:W-:Y:S01]  /*1530*/  LOP3.LUT R120, R10, 0x7fffffe, RZ, 0xc0, !PT ;  /* 0x07fffffe0a787812 */ /* 0x000fe200078ec0ff */
[----:B------:R-:W-:Y:S01]  /*1540*/  IMAD R8, R11, c[0x0][0x1ac], R8 ;  /* 0x00006b000b087a24 */ /* 0x000fe200078e0208 */
[----:B------:R-:W-:Y:S01]  /*1550*/  LEA.HI R9, R9, R18, RZ, 0x1 ;  /* 0x0000001209097211 */ /* 0x000fe200078f08ff */
[----:B------:R-:W-:Y:S01]  /*1560*/  IMAD.WIDE.U32 R16, R11, c[0x0][0x1a8], R16 ;  /* 0x00006a000b107a25 */ /* 0x000fe200078e0010 */
[----:B------:R-:W-:-:S02]  /*1570*/  LEA.HI R123, R123, R122, RZ, 0x5 ;  /* 0x0000007a7b7b7211 */ /* 0x000fc400078f28ff */
[----:B------:R-:W-:Y:S01]  /*1580*/  LOP3.LUT R9, R9, 0x7fffffe, RZ, 0xc0, !PT ;  /* 0x07fffffe09097812 */ /* 0x000fe200078ec0ff */
[----:B------:R-:W-:Y:S01]  /*1590*/  IMAD.WIDE.U32 R20, R7, c[0x0][0x1b8], R20 ;  /* 0x00006e0007147a25 */ /* 0x000fe200078e0014 */
[--C-:B------:R-:W-:Y:S02]  /*15a0*/  SHF.R.S32.HI R7, RZ, 0x1, R10.reuse ;  /* 0x00000001ff077819 */ /* 0x100fe4000001140a */
[----:B------:R-:W-:Y:S01]  /*15b0*/  SHF.R.S32.HI R10, RZ, 0x1f, R10 ;  /* 0x0000001fff0a7819 */ /* 0x000fe2000001140a */
[----:B------:R-:W-:Y:S01]  /*15c0*/  IMAD.IADD R162, R13, 0x1, -R162 ;  /* 0x000000010da27824 */ /* 0x000fe200078e0aa2 */
[----:B------:R-:W-:Y:S01]  /*15d0*/  SHF.R.S32.HI R124, RZ, 0x5, R123 ;  /* 0x00000005ff7c7819 */ /* 0x000fe2000001147b */
[----:B------:R-:W-:Y:S01]  /*15e0*/  IMAD R13, R25, c[0x0][0x190], RZ ;  /* 0x00006400190d7a24 */ /* 0x000fe200078e02ff */
[----:B------:R-:W-:Y:S01]  /*15f0*/  LEA.HI R10, R10, R7, RZ, 0x2 ;  /* 0x000000070a0a7211 */ /* 0x000fe200078f10ff */
[----:B------:R-:W-:Y:S01]  /*1600*/  IMAD.IADD R17, R17, 0x1, R8 ;  /* 0x0000000111117824 */ /* 0x000fe200078e0208 */
[----:B------:R-:W-:Y:S01]  /*1610*/  SHF.R.S32.HI R164, RZ, 0x1, R164 ;  /* 0x00000001ffa47819 */ /* 0x000fe200000114a4 */
[C---:B------:R-:W-:Y:S01]  /*1620*/  IMAD.X R11, R19.reuse, 0x1, R3, P0 ;  /* 0x00000001130b7824 */ /* 0x040fe200000e0603 */
[----:B------:R-:W-:Y:S01]  /*1630*/  LOP3.LUT R10, R10, 0xfffffffc, RZ, 0xc0, !PT ;  /* 0xfffffffc0a0a7812 */ /* 0x000fe200078ec0ff */
[----:B------:R-:W-:-:S02]  /*1640*/  IMAD R3, R19, c[0x0][0x198], RZ ;  /* 0x0000660013037a24 */ /* 0x000fc400078e02ff */
[C---:B------:R-:W-:Y:S02]  /*1650*/  IMAD R13, R24.reuse, c[0x0][0x194], R13 ;  /* 0x00006500180d7a24 */ /* 0x040fe400078e020d */
[----:B------:R-:W-:-:S04]  /*1660*/  IMAD.WIDE.U32 R24, R24, c[0x0][0x190], R16 ;  /* 0x0000640018187a25 */ /* 0x000fc800078e0010 */
[----:B------:R-:W-:Y:S01]  /*1670*/  IMAD.IADD R163, R0, 0x1, -R163 ;  /* 0x0000000100a37824 */ /* 0x000fe200078e0aa3 */
[----:B------:R-:W-:Y:S01]  /*1680*/  SHF.R.S32.HI R0, RZ, 0x1f, R15 ;  /* 0x0000001fff007819 */ /* 0x000fe2000001140f */
[C---:B------:R-:W-:Y:S02]  /*1690*/  IMAD R3, R18.reuse, c[0x0][0x19c], R3 ;  /* 0x0000670012037a24 */ /* 0x040fe400078e0203 */
[----:B------:R-:W-:Y:S01]  /*16a0*/  IMAD.WIDE.U32 R22, R18, c[0x0][0x198], R22 ;  /* 0x0000660012167a25 */ /* 0x000fe200078e0016 */
[----:B------:R-:W-:-:S03]  /*16b0*/  LEA.HI R0, R0, R15, RZ, 0x3 ;  /* 0x0000000f00007211 */ /* 0x000fc600078f18ff */
[----:B------:R-:W-:Y:S01]  /*16c0*/  IMAD.IADD R21, R21, 0x1, R6 ;  /* 0x0000000115157824 */ /* 0x000fe200078e0206 */
[----:B------:R-:W-:Y:S01]  /*16d0*/  LEA R6, P1, R24, c[0x0][0x160], 0x1 ;  /* 0x0000580018067a11 */ /* 0x000fe200078208ff */
[----:B------:R-:W-:Y:S01]  /*16e0*/  IMAD.IADD R13, R25, 0x1, R13 ;  /* 0x00000001190d7824 */ /* 0x000fe200078e020d */
[----:B------:R-:W-:Y:S01]  /*16f0*/  LEA R168, P0, R22, c[0x0][0x168], 0x1 ;  /* 0x00005a0016a87a11 */ /* 0x000fe200078008ff */
[----:B------:R-:W-:Y:S02]  /*1700*/  IMAD.IADD R9, R18, 0x1, -R9 ;  /* 0x0000000112097824 */ /* 0x000fe400078e0a09 */
[----:B------:R-:W-:Y:S02]  /*1710*/  IMAD.IADD R120, R15, 0x1, -R120 ;  /* 0x000000010f787824 */ /* 0x000fe400078e0a78 */
[----:B------:R-:W-:Y:S02]  /*1720*/  IMAD.IADD R15, R23, 0x1, R3 ;  /* 0x00000001170f7824 */ /* 0x000fe400078e0203 */
[----:B------:R-:W-:Y:S01]  /*1730*/  IMAD.IADD R3, R7, 0x1, -R10 ;  /* 0x0000000107037824 */ /* 0x000fe200078e0a0a */
[----:B------:R-:W-:Y:S01]  /*1740*/  LEA.HI.X R7, R24, c[0x0][0x164], R13, 0x1, P1 ;  /* 0x0000590018077a11 */ /* 0x000fe200008f0c0d */
[----:B------:R-:W-:Y:S01]  /*1750*/  IMAD R9, R124, 0x8, R9 ;  /* 0x000000087c097824 */ /* 0x000fe200078e0209 */
[----:B------:R-:W-:Y:S01]  /*1760*/  LEA.HI.X R169, R22, c[0x0][0x16c], R15, 0x1, P0 ;  /* 0x00005b0016a97a11 */ /* 0x000fe200000f0c0f */
[----:B------:R-:W-:Y:S01]  /*1770*/  IMAD.MOV.U32 R13, RZ, RZ, c[0x0][0x190] ;  /* 0x00006400ff0d7624 */ /* 0x000fe200078e00ff */
[----:B------:R-:W-:Y:S01]  /*1780*/  LOP3.LUT P1, RZ, R3, 0x2, RZ, 0xc0, !PT ;  /* 0x0000000203ff7812 */ /* 0x000fe2000782c0ff */
[----:B------:R-:W-:-:S02]  /*1790*/  IMAD.U32 R9, R9, 0x20, R12 ;  /* 0x0000002009097824 */ /* 0x000fc400078e000c */
[----:B------:R-:W-:Y:S01]  /*17a0*/  IMAD.MOV.U32 R10, RZ, RZ, c[0x0][0x194] ;  /* 0x00006500ff0a7624 */ /* 0x000fe200078e00ff */
[----:B------:R-:W-:Y:S01]  /*17b0*/  LEA R12, P0, R13, R6, 0x6 ;  /* 0x000000060d0c7211 */ /* 0x000fe200078030ff */
[----:B------:R-:W-:Y:S02]  /*17c0*/  IMAD R11, R11, c[0x0][0x1a0], RZ ;  /* 0x000068000b0b7a24 */ /* 0x000fe400078e02ff */
[----:B------:R-:W-:Y:S01]  /*17d0*/  IMAD.SHL.U32 R161, R9, 0x2, RZ ;  /* 0x0000000209a17824 */ /* 0x000fe200078e00ff */
[----:B------:R-:W-:Y:S01]  /*17e0*/  LEA.HI.X R13, R13, R7, R10, 0x6, P0 ;  /* 0x000000070d0d7211 */ /* 0x000fe200000f340a */
[----:B------:R-:W-:Y:S01]  /*17f0*/  IMAD R8, R4, c[0x0][0x1a4], R11 ;  /* 0x0000690004087a24 */ /* 0x000fe200078e020b */
[----:B------:R-:W-:Y:S01]  /*1800*/  IADD3 R10, P0, R168, UR9, RZ ;  /* 0x00000009a80a7c10 */ /* 0x000fe2000ff1e0ff */
[----:B------:R-:W-:Y:S01]  /*1810*/  IMAD.WIDE.U32 R20, R4, c[0x0][0x1a0], R20 ;  /* 0x0000680004147a25 */ /* 0x000fe200078e0014 */
[----:B------:R-:W-:Y:S01]  /*1820*/  @!PT LDS RZ, [RZ] ;  /* 0x00000000fffff984 */ /* 0x000fe20000000800 */
[----:B------:R-:W-:Y:S01]  /*1830*/  @!PT LDS RZ, [RZ] ;  /* 0x00000000fffff984 */ /* 0x000fe20000000800 */
[----:B------:R-:W-:Y:S01]  /*1840*/  @!PT LDS RZ, [RZ] ;  /* 0x00000000fffff984 */ /* 0x000fe20000000800 */
[----:B------:R1:W-:Y:S02]  /*1850*/  LDGSTS.E.BYPASS.LTC128B.128 [R161], [R6.64] ;  /* 0x0000000006a17fae */ /* 0x0003e4000b901d4a */
[----:B------:R-:W-:Y:S01]  /*1860*/  IADD3.X R11, R169, UR7, RZ, P0, !PT ;  /* 0x00000007a90b7c10 */ /* 0x000fe200087fe4ff */
[----:B------:R-:W-:Y:S01]  /*1870*/  IMAD.SHL.U32 R4, R164, 0x40, RZ ;  /* 0x00000040a4047824 */ /* 0x000fe200078e00ff */
[----:B------:R1:W-:Y:S01]  /*1880*/  LDGSTS.E.BYPASS.LTC128B.128 [R161+0x1000], [R6.64+0x40] ;  /* 0x0100004006a17fae */ /* 0x0003e2000b901d4a */
[----:B------:R-:W-:Y:S01]  /*1890*/  IADD3 R14, P0, R10, UR9, RZ ;  /* 0x000000090a0e7c10 */ /* 0x000fe2000ff1e0ff */
[----:B------:R-:W-:-:S02]  /*18a0*/  IMAD.IADD R9, R21, 0x1, R8 ;  /* 0x0000000115097824 */ /* 0x000fc400078e0208 */
[----:B------:R1:W-:Y:S01]  /*18b0*/  LDGSTS.E.BYPASS.LTC128B.128 [R161+0x2000], [R6.64+0x80] ;  /* 0x0200008006a17fae */ /* 0x0003e2000b901d4a */
[----:B------:R-:W-:Y:S01]  /*18c0*/  IADD3.X R15, R11, UR7, RZ, P0, !PT ;  /* 0x000000070b0f7c10 */ /* 0x000fe200087fe4ff */
[----:B------:R-:W-:Y:S01]  /*18d0*/  IMAD.SHL.U32 R0, R0, 0x20, RZ ;  /* 0x0000002000007824 */ /* 0x000fe200078e00ff */
[----:B------:R-:W-:Y:S01]  /*18e0*/  IADD3 R16, P0, R14, UR9, RZ ;  /* 0x000000090e107c10 */ /* 0x000fe2000ff1e0ff */
[----:B------:R2:W-:Y:S01]  /*18f0*/  LDGSTS.E.BYPASS.LTC128B.128 [R161+0x800], [R12.64] ;  /* 0x008000000ca17fae */ /* 0x0005e2000b901d4a */
[----:B------:R-:W-:Y:S01]  /*1900*/  LOP3.LUT R4, R4, 0xc0, RZ, 0xc0, !PT ;  /* 0x000000c004047812 */ /* 0x000fe200078ec0ff */
[----:B------:R-:W-:Y:S01]  /*1910*/  IMAD R125, R124, 0x10, R125 ;  /* 0x000000107c7d7824 */ /* 0x000fe200078e027d */
[----:B------:R-:W-:Y:S01]  /*1920*/  IADD3.X R17, R15, UR7, RZ, P0, !PT ;  /* 0x000000070f117c10 */ /* 0x000fe200087fe4ff */
[----:B------:R2:W-:Y:S01]  /*1930*/  LDGSTS.E.BYPASS.LTC128B.128 [R161+0x1800], [R12.64+0x40] ;  /* 0x018000400ca17fae */ /* 0x0005e2000b901d4a */
[----:B------:R-:W-:Y:S02]  /*1940*/  LEA R170, P0, R20, c[0x0][0x170], 0x1 ;  /* 0x00005c0014aa7a11 */ /* 0x000fe400078008ff */
[----:B------:R-:W-:Y:S01]  /*1950*/  LOP3.LUT R119, R0, 0xffffff00, RZ, 0xc0, !PT ;  /* 0xffffff0000777812 */ /* 0x000fe200078ec0ff */
[----:B------:R2:W-:Y:S01]  /*1960*/  LDGSTS.E.BYPASS.LTC128B.128 [R161+0x2800], [R12.64+0x80] ;  /* 0x028000800ca17fae */ /* 0x0005e2000b901d4a */
[----:B------:R-:W-:-:S03]  /*1970*/  LEA.HI.X R171, R20, c[0x0][0x174], R9, 0x1, P0 ;  /* 0x00005d0014ab7a11 */ /* 0x000fc600000f0c09 */
[----:B------:R3:W-:Y:S01]  /*1980*/  LDGSTS.E.BYPASS.LTC128B.128 [R161+0x3000], [R168.64] ;  /* 0x03000000a8a17fae */ /* 0x0007e2000b901d4a */
[--C-:B------:R-:W-:Y:S02]  /*1990*/  IMAD R159, R124, 0x200, R119.reuse ;  /* 0x000002007c9f7824 */ /* 0x100fe400078e0277 */
[C---:B------:R-:W-:Y:S01]  /*19a0*/  IMAD R119, R120.reuse, 0x20, R119 ;  /* 0x0000002078777824 */ /* 0x040fe200078e0277 */
[----:B------:R3:W-:Y:S01]  /*19b0*/  LDGSTS.E.BYPASS.LTC128B.128 [R161+0x5000], [R168.64+0x40] ;  /* 0x05000040a8a17fae */ /* 0x0007e2000b901d4a */
[----:B------:R-:W-:-:S03]  /*19c0*/  IMAD R159, R120, 0x20, R159 ;  /* 0x00000020789f7824 */ /* 0x000fc600078e029f */
[----:B------:R3:W-:Y:S01]  /*19d0*/  LDGSTS.E.BYPASS.LTC128B.128 [R161+0x7000], [R168.64+0x80] ;  /* 0x07000080a8a17fae */ /* 0x0007e2000b901d4a */
[----:B-1----:R-:W-:-:S03]  /*19e0*/  IMAD.SHL.U32 R7, R163, 0x8, RZ ;  /* 0x00000008a3077824 */ /* 0x002fc600078e00ff */
[----:B------:R1:W-:Y:S01]  /*19f0*/  LDGSTS.E.BYPASS.LTC128B.128 [R161+0x3800], [R10.64] ;  /* 0x038000000aa17fae */ /* 0x0003e2000b901d4a */
[----:B------:R-:W-:-:S03]  /*1a00*/  IMAD.SHL.U32 R6, R3, 0x40, RZ ;  /* 0x0000004003067824 */ /* 0x000fc600078e00ff */
[----:B------:R1:W-:Y:S01]  /*1a10*/  LDGSTS.E.BYPASS.LTC128B.128 [R161+0x5800], [R10.64+0x40] ;  /* 0x058000400aa17fae */ /* 0x0003e2000b901d4a */
[----:B------:R-:W-:Y:S02]  /*1a20*/  LOP3.LUT R7, R4, 0x8, R7, 0xf8, !PT ;  /* 0x0000000804077812 */ /* 0x000fe400078ef807 */
[----:B------:R-:W-:Y:S01]  /*1a30*/  SHF.R.U32.HI R4, RZ, 0x3, R4 ;  /* 0x00000003ff047819 */ /* 0x000fe20000011604 */
[----:B------:R1:W-:Y:S01]  /*1a40*/  LDGSTS.E.BYPASS.LTC128B.128 [R161+0x7800], [R10.64+0x80] ;  /* 0x078000800aa17fae */ /* 0x0003e2000b901d4a */
[----:B------:R-:W-:Y:S02]  /*1a50*/  LOP3.LUT R6, R6, 0xc0, RZ, 0xc0, !PT ;  /* 0x000000c006067812 */ /* 0x000fe400078ec0ff */
[----:B------:R-:W-:Y:S01]  /*1a60*/  LOP3.LUT R4, R7, R4, RZ, 0x3c, !PT ;  /* 0x0000000407047212 */ /* 0x000fe200078e3cff */
[----:B------:R4:W-:Y:S01]  /*1a70*/  LDGSTS.E.BYPASS.LTC128B.128 [R161+0x4000], [R14.64] ;  /* 0x040000000ea17fae */ /* 0x0009e2000b901d4a */
[C---:B------:R-:W-:Y:S01]  /*1a80*/  IMAD.SHL.U32 R7, R5.reuse, 0x8, RZ ;  /* 0x0000000805077824 */ /* 0x040fe200078e00ff */
[----:B------:R-:W-:Y:S01]  /*1a90*/  SHF.R.U32.HI R118, RZ, 0x3, R6 ;  /* 0x00000003ff767819 */ /* 0x000fe20000011606 */
[----:B------:R-:W-:Y:S01]  /*1aa0*/  IMAD R5, R5, 0x8, R162 ;  /* 0x0000000805057824 */ /* 0x000fe200078e02a2 */
[----:B------:R4:W-:Y:S02]  /*1ab0*/  LDGSTS.E.BYPASS.LTC128B.128 [R161+0x6000], [R14.64+0x40] ;  /* 0x060000400ea17fae */ /* 0x0009e4000b901d4a */
[----:B------:R-:W-:Y:S01]  /*1ac0*/  LOP3.LUT R7, R6, 0x8, R7, 0xf8, !PT ;  /* 0x0000000806077812 */ /* 0x000fe200078ef807 */
[----:B------:R-:W-:Y:S01]  /*1ad0*/  IMAD.U32 R0, R5, 0x20, R4 ;  /* 0x0000002005007824 */ /* 0x000fe200078e0004 */
[----:B------:R4:W-:Y:S01]  /*1ae0*/  LDGSTS.E.BYPASS.LTC128B.128 [R161+0x8000], [R14.64+0x80] ;  /* 0x080000800ea17fae */ /* 0x0009e2000b901d4a */
[----:B------:R-:W-:-:S02]  /*1af0*/  IADD3 R6, P0, R170, UR4, RZ ;  /* 0x00000004aa067c10 */ /* 0x000fc4000ff1e0ff */
[----:B------:R-:W-:Y:S01]  /*1b00*/  LOP3.LUT R118, R7, R118, RZ, 0x3c, !PT ;  /* 0x0000007607767212 */ /* 0x000fe200078e3cff */
[----:B------:R5:W-:Y:S01]  /*1b10*/  LDGSTS.E.BYPASS.LTC128B.128 [R161+0x4800], [R16.64] ;  /* 0x0480000010a17fae */ /* 0x000be2000b901d4a */
[----:B------:R-:W-:Y:S01]  /*1b20*/  IADD3.X R7, R171, UR5, RZ, P0, !PT ;  /* 0x00000005ab077c10 */ /* 0x000fe200087fe4ff */
[----:B------:R-:W-:Y:S01]  /*1b30*/  IMAD.SHL.U32 R116, R0, 0x2, RZ ;  /* 0x0000000200747824 */ /* 0x000fe200078e00ff */
[----:B--2---:R-:W-:Y:S01]  /*1b40*/  IADD3 R12, P0, R6, UR4, RZ ;  /* 0x00000004060c7c10 */ /* 0x004fe2000ff1e0ff */
[----:B------:R5:W-:Y:S01]  /*1b50*/  LDGSTS.E.BYPASS.LTC128B.128 [R161+0x6800], [R16.64+0x40] ;  /* 0x0680004010a17fae */ /* 0x000be2000b901d4a */
[----:B------:R-:W-:Y:S01]  /*1b60*/  IMAD.IADD R159, R118, 0x1, R159 ;  /* 0x00000001769f7824 */ /* 0x000fe200078e029f */
[----:B------:R-:W-:Y:S01]  /*1b70*/  LEA R158, R0, 0x3000, 0x1 ;  /* 0x00003000009e7811 */ /* 0x000fe200078e08ff */
[----:B------:R-:W-:Y:S01]  /*1b80*/  IMAD.IADD R118, R118, 0x1, R119 ;  /* 0x0000000176767824 */ /* 0x000fe200078e0277 */
[----:B------:R5:W-:Y:S01]  /*1b90*/  LDGSTS.E.BYPASS.LTC128B.128 [R161+0x8800], [R16.64+0x80] ;  /* 0x0880008010a17fae */ /* 0x000be2000b901d4a */
[----:B------:R-:W-:Y:S01]  /*1ba0*/  IADD3.X R13, R7, UR5, RZ, P0, !PT ;  /* 0x00000005070d7c10 */ /* 0x000fe200087fe4ff */
[----:B------:R-:W-:Y:S01]  /*1bb0*/  IMAD.SHL.U32 R159, R159, 0x2, RZ ;  /* 0x000000029f9f7824 */ /* 0x000fe200078e00ff */
[----:B------:R-:W-:Y:S01]  /*1bc0*/  IADD3 R4, P0, R12, UR4, RZ ;  /* 0x000000040c047c10 */ /* 0x000fe2000ff1e0ff */
[----:B------:R-:W0:Y:S03]  /*1bd0*/  LDGDEPBAR ;  /* 0x00000000000079af */ /* 0x000e260000000000 */
[----:B------:R-:W-:-:S02]  /*1be0*/  IADD3.X R5, R13, UR5, RZ, P0, !PT ;  /* 0x000000050d057c10 */ /* 0x000fc400087fe4ff */
[----:B------:R-:W-:Y:S01]  /*1bf0*/  LOP3.LUT P0, RZ, R164, 0x2, RZ, 0xc0, !PT ;  /* 0x00000002a4ff7812 */ /* 0x000fe2000780c0ff */
        /* <DEDUP_REMOVED lines=18> */
[----:B------:R-:W2:Y:S04]  /*1d20*/  LDSM.16.M88.4 R72, [R116+0x3c00] ;  /* 0x003c00007448783b */ /* 0x000ea80000000200 */
[----:B------:R-:W3:Y:S04]  /*1d30*/  LDSM.16.M88.4 R24, [R116+0x3000] ;  /* 0x003000007418783b */ /* 0x000ee80000000200 */
[----:B-----5:R-:W5:Y:S04]  /*1d40*/  LDSM.16.M88.4 R16, [R116+0x3400] ;  /* 0x003400007410783b */ /* 0x020f680000000200 */
[----:B------:R-:W4:Y:S04]  /*1d50*/  LDSM.16.M88.4 R64, [R116+0x4000] ;  /* 0x004000007440783b */ /* 0x000f280000000200 */
[----:B------:R-:W4:Y:S01]  /*1d60*/  LDSM.16.M88.4 R56, [R116+0x4400] ;  /* 0x004400007438783b */ /* 0x000f220000000200 */
[----:B-1----:R-:W-:-:S03]  /*1d70*/  IMAD.MOV.U32 R5, RZ, RZ, 0x20 ;  /* 0x00000020ff057424 */ /* 0x002fc600078e00ff */
[----:B------:R-:W-:Y:S02]  /*1d80*/  LDSM.16.M88.4 R8, [R116+0x3800] ;  /* 0x003800007408783b */ /* 0x000fe40000000200 */
[C---:B------:R-:W-:Y:S02]  /*1d90*/  SEL R3, R5.reuse, 0xffffffe0, !P1 ;  /* 0xffffffe005037807 */ /* 0x040fe40004800000 */
[----:B------:R-:W-:Y:S01]  /*1da0*/  LDSM.16.M88.4 R48, [R116+0x4800] ;  /* 0x004800007430783b */ /* 0x000fe20000000200 */
[----:B------:R-:W-:Y:S02]  /*1db0*/  SEL R5, R5, 0xffffffe0, !P0 ;  /* 0xffffffe005057807 */ /* 0x000fe40004000000 */
[----:B------:R-:W-:Y:S01]  /*1dc0*/  IMAD.IADD R157, R159, 0x1, R3 ;  /* 0x000000019f9d7824 */ /* 0x000fe200078e0203 */
[----:B------:R-:W-:Y:S02]  /*1dd0*/  LDSM.16.M88.4 R112, [R116+0x4c00] ;  /* 0x004c00007470783b */ /* 0x000fe40000000200 */
[----:B------:R-:W-:-:S02]  /*1de0*/  IMAD.IADD R156, R158, 0x1, R5 ;  /* 0x000000019e9c7824 */ /* 0x000fc400078e0205 */
[----:B------:R-:W-:Y:S04]  /*1df0*/  LDSM.16.M88.4 R108, [R157] ;  /* 0x000000009d6c783b */ /* 0x000fe80000000200 */
[----:B------:R-:W1:Y:S01]  /*1e00*/  LDSM.16.M88.4 R92, [R156+0xc00] ;  /* 0x000c00009c5c783b */ /* 0x000e620000000200 */
[C---:B--2---:R-:W-:Y:S03]  /*1e10*/  HMMA.16816.F32.BF16 R36, R32.reuse, R72, RZ ;  /* 0x000000482024723c */ /* 0x044fe600000418ff */
[----:B------:R-:W2:Y:S04]  /*1e20*/  LDSM.16.M88.4 R104, [R156] ;  /* 0x000000009c68783b */ /* 0x000ea80000000200 */
[----:B------:R-:W1:Y:S01]  /*1e30*/  LDSM.16.M88.4 R100, [R156+0x400] ;  /* 0x000400009c64783b */ /* 0x000e620000000200 */
[C---:B---3--:R-:W-:Y:S03]  /*1e40*/  HMMA.16816.F32.BF16 R28, R32.reuse, R24, RZ ;  /* 0x00000018201c723c */ /* 0x048fe600000418ff */
[----:B------:R-:W3:Y:S04]  /*1e50*/  LDSM.16.M88.4 R88, [R156+0x1000] ;  /* 0x001000009c58783b */ /* 0x000ee80000000200 */
[----:B------:R-:W1:Y:S01]  /*1e60*/  LDSM.16.M88.4 R84, [R156+0x1400] ;  /* 0x001400009c54783b */ /* 0x000e620000000200 */
[C---:B------:R-:W-:Y:S03]  /*1e70*/  HMMA.16816.F32.BF16 R72, R32.reuse, R74, RZ ;  /* 0x0000004a2048723c */ /* 0x040fe600000418ff */
[----:B------:R-:W-:Y:S04]  /*1e80*/  LDSM.16.M88.4 R4, [R159+0x1000] ;  /* 0x001000009f04783b */ /* 0x000fe80000000200 */
[----:B------:R-:W1:Y:S01]  /*1e90*/  LDSM.16.M88.4 R40, [R116+0x5000] ;  /* 0x005000007428783b */ /* 0x000e620000000200 */
[C---:B------:R-:W-:Y:S03]  /*1ea0*/  HMMA.16816.F32.BF16 R24, R32.reuse, R26, RZ ;  /* 0x0000001a2018723c */ /* 0x040fe600000418ff */
[----:B------:R-:W1:Y:S04]  /*1eb0*/  LDSM.16.M88.4 R96, [R156+0x800] ;  /* 0x000800009c60783b */ /* 0x000e680000000200 */
[----:B------:R-:W1:Y:S01]  /*1ec0*/  LDSM.16.M88.4 R76, [R156+0x1c00] ;  /* 0x001c00009c4c783b */ /* 0x000e620000000200 */
[C---:B-----5:R-:W-:Y:S03]  /*1ed0*/  HMMA.16816.F32.BF16 R20, R32.reuse, R16, RZ ;  /* 0x000000102014723c */ /* 0x060fe600000418ff */
[----:B------:R-:W5:Y:S04]  /*1ee0*/  LDSM.16.M88.4 R80, [R156+0x1800] ;  /* 0x001800009c50783b */ /* 0x000f680000000200 */
[----:B------:R-:W0:Y:S01]  /*1ef0*/  LDGDEPBAR ;  /* 0x00000000000079af */ /* 0x000e220000000000 */
[C---:B------:R-:W-:Y:S08]  /*1f00*/  HMMA.16816.F32.BF16 R16, R32.reuse, R18, RZ ;  /* 0x000000122010723c */ /* 0x040ff000000418ff */
[C---:B----4-:R-:W-:Y:S08]  /*1f10*/  HMMA.16816.F32.BF16 R68, R32.reuse, R64, RZ ;  /* 0x000000402044723c */ /* 0x050ff000000418ff */
[C---:B------:R-:W-:Y:S08]  /*1f20*/  HMMA.16816.F32.BF16 R64, R32.reuse, R66, RZ ;  /* 0x000000422040723c */ /* 0x040ff000000418ff */
[C---:B------:R-:W-:Y:S08]  /*1f30*/  HMMA.16816.F32.BF16 R60, R32.reuse, R56, RZ ;  /* 0x00000038203c723c */ /* 0x040ff000000418ff */
[----:B------:R-:W-:Y:S08]  /*1f40*/  HMMA.16816.F32.BF16 R56, R32, R58, RZ ;  /* 0x0000003a2038723c */ /* 0x000ff000000418ff */
[C---:B-1----:R-:W-:Y:S08]  /*1f50*/  HMMA.16816.F32.BF16 R36, R108.reuse, R92, R36 ;  /* 0x0000005c6c24723c */ /* 0x042ff00000041824 */
[C---:B------:R-:W-:Y:S01]  /*1f60*/  HMMA.16816.F32.BF16 R72, R108.reuse, R94, R72 ;  /* 0x0000005e6c48723c */ /* 0x040fe20000041848 */
[----:B------:R-:W1:Y:S07]  /*1f70*/  LDSM.16.M88.4 R92, [R116+0x5400] ;  /* 0x00540000745c783b */ /* 0x000e6e0000000200 */
[C---:B--2---:R-:W-:Y:S08]  /*1f80*/  HMMA.16816.F32.BF16 R28, R108.reuse, R104, R28 ;  /* 0x000000686c1c723c */ /* 0x044ff0000004181c */
[----:B------:R-:W-:Y:S01]  /*1f90*/  HMMA.16816.F32.BF16 R24, R108, R106, R24 ;  /* 0x0000006a6c18723c */ /* 0x000fe20000041818 */
[----:B------:R-:W-:Y:S07]  /*1fa0*/  LDSM.16.M88.4 R104, [R156+0x4000] ;  /* 0x004000009c68783b */ /* 0x000fee0000000200 */
[C---:B------:R-:W-:Y:S08]  /*1fb0*/  HMMA.16816.F32.BF16 R12, R32.reuse, R8, RZ ;  /* 0x00000008200c723c */ /* 0x040ff000000418ff */
[C---:B------:R-:W-:Y:S08]  /*1fc0*/  HMMA.16816.F32.BF16 R8, R32.reuse, R10, RZ ;  /* 0x0000000a2008723c */ /* 0x040ff000000418ff */
[C---:B------:R-:W-:Y:S08]  /*1fd0*/  HMMA.16816.F32.BF16 R52, R32.reuse, R48, RZ ;  /* 0x000000302034723c */ /* 0x040ff000000418ff */
[C---:B------:R-:W-:Y:S08]  /*1fe0*/  HMMA.16816.F32.BF16 R48, R32.reuse, R50, RZ ;  /* 0x000000322030723c */ /* 0x040ff000000418ff */
[C---:B------:R-:W-:Y:S08]  /*1ff0*/  HMMA.16816.F32.BF16 R44, R32.reuse, R112, RZ ;  /* 0x00000070202c723c */ /* 0x040ff000000418ff */
[----:B------:R-:W-:Y:S08]  /*2000*/  HMMA.16816.F32.BF16 R32, R32, R114, RZ ;  /* 0x000000722020723c */ /* 0x000ff000000418ff */
[C---:B------:R-:W-:Y:S08]  /*2010*/  HMMA.16816.F32.BF16 R20, R108.reuse, R100, R20 ;  /* 0x000000646c14723c */ /* 0x040ff00000041814 */
[C---:B------:R-:W-:Y:S01]  /*2020*/  HMMA.16816.F32.BF16 R16, R108.reuse, R102, R16 ;  /* 0x000000666c10723c */ /* 0x040fe20000041810 */
[----:B------:R-:W-:Y:S07]  /*2030*/  LDSM.16.M88.4 R100, [R116+0x5800] ;  /* 0x005800007464783b */ /* 0x000fee0000000200 */
[C---:B---3--:R-:W-:Y:S08]  /*2040*/  HMMA.16816.F32.BF16 R68, R108.reuse, R88, R68 ;  /* 0x000000586c44723c */ /* 0x048ff00000041844 */
[C---:B------:R-:W-:Y:S08]  /*2050*/  HMMA.16816.F32.BF16 R64, R108.reuse, R90, R64 ;  /* 0x0000005a6c40723c */ /* 0x040ff00000041840 */
[C---:B------:R-:W-:Y:S08]  /*2060*/  HMMA.16816.F32.BF16 R60, R108.reuse, R84, R60 ;  /* 0x000000546c3c723c */ /* 0x040ff0000004183c */
[----:B------:R-:W-:Y:S01]  /*2070*/  HMMA.16816.F32.BF16 R88, R108, R86, R56 ;  /* 0x000000566c58723c */ /* 0x000fe20000041838 */
[----:B------:R-:W-:Y:S04]  /*2080*/  LDSM.16.M88.4 R56, [R157+0x1000] ;  /* 0x001000009d38783b */ /* 0x000fe80000000200 */
[----:B------:R-:W2:Y:S03]  /*2090*/  LDSM.16.M88.4 R84, [R156+0x2000] ;  /* 0x002000009c54783b */ /* 0x000ea60000000200 */
[C---:B------:R-:W-:Y:S08]  /*20a0*/  HMMA.16816.F32.BF16 R28, R4.reuse, R40, R28 ;  /* 0x00000028041c723c */ /* 0x040ff0000004181c */
[----:B------:R-:W-:Y:S01]  /*20b0*/  HMMA.16816.F32.BF16 R24, R4, R42, R24 ;  /* 0x0000002a0418723c */ /* 0x000fe20000041818 */
[----:B------:R-:W3:Y:S07]  /*20c0*/  LDSM.16.M88.4 R40, [R116+0x6000] ;  /* 0x006000007428783b */ /* 0x000eee0000000200 */
[C---:B------:R-:W-:Y:S08]  /*20d0*/  HMMA.16816.F32.BF16 R12, R108.reuse, R96, R12 ;  /* 0x000000606c0c723c */ /* 0x040ff0000004180c */
[C---:B------:R-:W-:Y:S01]  /*20e0*/  HMMA.16816.F32.BF16 R8, R108.reuse, R98, R8 ;  /* 0x000000626c08723c */ /* 0x040fe20000041808 */
[----:B------:R-:W4:Y:S07]  /*20f0*/  LDSM.16.M88.4 R96, [R116+0x5c00] ;  /* 0x005c00007460783b */ /* 0x000f2e0000000200 */
[C---:B------:R-:W-:Y:S08]  /*2100*/  HMMA.16816.F32.BF16 R44, R108.reuse, R76, R44 ;  /* 0x0000004c6c2c723c */ /* 0x040ff0000004182c */
[C---:B-----5:R-:W-:Y:S08]  /*2110*/  HMMA.16816.F32.BF16 R52, R108.reuse, R80, R52 ;  /* 0x000000506c34723c */ /* 0x060ff00000041834 */
[C---:B------:R-:W-:Y:S01]  /*2120*/  HMMA.16816.F32.BF16 R48, R108.reuse, R82, R48 ;  /* 0x000000526c30723c */ /* 0x040fe20000041830 */
[----:B------:R-:W-:Y:S07]  /*2130*/  LDSM.16.M88.4 R80, [R116+0x7000] ;  /* 0x007000007450783b */ /* 0x000fee0000000200 */
[----:B------:R-:W-:Y:S01]  /*2140*/  HMMA.16816.F32.BF16 R76, R108, R78, R32 ;  /* 0x0000004e6c4c723c */ /* 0x000fe20000041820 */
[----:B------:R-:W-:Y:S07]  /*2150*/  LDSM.16.M88.4 R32, [R159+0x2000] ;  /* 0x002000009f20783b */ /* 0x000fee0000000200 */
[C---:B-1----:R-:W-:Y:S01]  /*2160*/  HMMA.16816.F32.BF16 R108, R4.reuse, R92, R20 ;  /* 0x0000005c046c723c */ /* 0x042fe20000041814 */
[----:B------:R-:W-:Y:S07]  /*2170*/  LDSM.16.M88.4 R20, [R157+0x2000] ;  /* 0x002000009d14783b */ /* 0x000fee0000000200 */
[----:B------:R-:W-:Y:S01]  /*2180*/  HMMA.16816.F32.BF16 R16, R4, R94, R16 ;  /* 0x0000005e0410723c */ /* 0x000fe20000041810 */
[----:B------:R-:W1:Y:S07]  /*2190*/  LDSM.16.M88.4 R92, [R156+0x2400] ;  /* 0x002400009c5c783b */ /* 0x000e6e0000000200 */
[C---:B--2---:R-:W-:Y:S08]  /*21a0*/  HMMA.16816.F32.BF16 R28, R56.reuse, R84, R28 ;  /* 0x00000054381c723c */ /* 0x044ff0000004181c */
[----:B------:R-:W-:Y:S08]  /*21b0*/  HMMA.16816.F32.BF16 R24, R56, R86, R24 ;  /* 0x000000563818723c */ /* 0x000ff00000041818 */
[C---:B---3--:R-:W-:Y:S01]  /*21c0*/  HMMA.16816.F32.BF16 R84, R4.reuse, R40, R68 ;  /* 0x000000280454723c */ /* 0x048fe20000041844 */
[----:B------:R-:W2:Y:S07]  /*21d0*/  LDSM.16.M88.4 R68, [R116+0x7400] ;  /* 0x007400007444783b */ /* 0x000eae0000000200 */
[C---:B----4-:R-:W-:Y:S08]  /*21e0*/  HMMA.16816.F32.BF16 R36, R4.reuse, R96, R36 ;  /* 0x000000600424723c */ /* 0x050ff00000041824 */
[----:B------:R-:W-:Y:S01]  /*21f0*/  HMMA.16816.F32.BF16 R72, R4, R98, R72 ;  /* 0x000000620448723c */ /* 0x000fe20000041848 */
[----:B------:R-:W3:Y:S07]  /*2200*/  LDSM.16.M88.4 R96, [R156+0x2800] ;  /* 0x002800009c60783b */ /* 0x000eee0000000200 */
[C---:B-1----:R-:W-:Y:S08]  /*2210*/  HMMA.16816.F32.BF16 R108, R56.reuse, R92, R108 ;  /* 0x0000005c386c723c */ /* 0x042ff0000004186c */
[----:B------:R-:W-:Y:S01]  /*2220*/  HMMA.16816.F32.BF16 R92, R56, R94, R16 ;  /* 0x0000005e385c723c */ /* 0x000fe20000041810 */
[----:B------:R-:W1:Y:S07]  /*2230*/  LDSM.16.M88.4 R16, [R156+0x4400] ;  /* 0x004400009c10783b */ /* 0x000e6e0000000200 */
[C---:B------:R-:W-:Y:S08]  /*2240*/  HMMA.16816.F32.BF16 R12, R4.reuse, R100, R12 ;  /* 0x00000064040c723c */ /* 0x040ff0000004180c */
[C---:B------:R-:W-:Y:S08]  /*2250*/  HMMA.16816.F32.BF16 R8, R4.reuse, R102, R8 ;  /* 0x000000660408723c */ /* 0x040ff00000041808 */
[----:B------:R-:W-:Y:S01]  /*2260*/  HMMA.16816.F32.BF16 R64, R4, R42, R64 ;  /* 0x0000002a0440723c */ /* 0x000fe20000041840 */
[----:B------:R-:W4:Y:S07]  /*2270*/  LDSM.16.M88.4 R40, [R116+0x7800] ;  /* 0x007800007428783b */ /* 0x000f2e0000000200 */
[C---:B------:R-:W-:Y:S08]  /*2280*/  HMMA.16816.F32.BF16 R24, R32.reuse, R82, R24 ;  /* 0x000000522018723c */ /* 0x040ff00000041818 */
[C---:B--2---:R-:W-:Y:S08]  /*2290*/  HMMA.16816.F32.BF16 R108, R32.reuse, R68, R108 ;  /* 0x00000044206c723c */ /* 0x044ff0000004186c */
[----:B------:R-:W-:Y:S01]  /*22a0*/  HMMA.16816.F32.BF16 R92, R32, R70, R92 ;  /* 0x00000046205c723c */ /* 0x000fe2000004185c */
[----:B------:R-:W2:Y:S07]  /*22b0*/  LDSM.16.M88.4 R68, [R156+0x2c00] ;  /* 0x002c00009c44783b */ /* 0x000eae0000000200 */
[C---:B---3--:R-:W-:Y:S08]  /*22c0*/  HMMA.16816.F32.BF16 R12, R56.reuse, R96, R12 ;  /* 0x00000060380c723c */ /* 0x048ff0000004180c */
[----:B------:R-:W-:Y:S01]  /*22d0*/  HMMA.16816.F32.BF16 R96, R56, R98, R8 ;  /* 0x000000623860723c */ /* 0x000fe20000041808 */
[----:B------:R-:W3:Y:S07]  /*22e0*/  LDSM.16.M88.4 R8, [R156+0x4800] ;  /* 0x004800009c08783b */ /* 0x000eee0000000200 */
[----:B------:R-:W-:Y:S08]  /*22f0*/  HMMA.16816.F32.BF16 R24, R20, R106, R24 ;  /* 0x0000006a1418723c */ /* 0x000ff00000041818 */
[----:B------:R-:W-:Y:S01]  /*2300*/  HMMA.16816.F32.BF16 R28, R32, R80, R28 ;  /* 0x00000050201c723c */ /* 0x000fe2000004181c */
[----:B------:R-:W-:Y:S07]  /*2310*/  LDSM.16.M88.4 R80, [R116+0x6400] ;  /* 0x006400007450783b */ /* 0x000fee0000000200 */
[C---:B-1----:R-:W-:Y:S08]  /*2320*/  HMMA.16816.F32.BF16 R108, R20.reuse, R16, R108 ;  /* 0x00000010146c723c */ /* 0x042ff0000004186c */
[----:B------:R-:W-:Y:S01]  /*2330*/  HMMA.16816.F32.BF16 R92, R20, R18, R92 ;  /* 0x00000012145c723c */ /* 0x000fe2000004185c */
[----:B------:R-:W1:Y:S01]  /*2340*/  LDSM.16.M88.4 R16, [R116+0x7c00] ;  /* 0x007c00007410783b */ /* 0x000e620000000200 */
[----:B------:R-:W-:-:S02]  /*2350*/  FMUL.FTZ R24, R24, c[0x0][0x2ec] ;  /* 0x0000bb0018187a20 */ /* 0x000fc40000410000 */
[----:B------:R-:W-:Y:S02]  /*2360*/  FMUL.FTZ R25, R25, c[0x0][0x2ec] ;  /* 0x0000bb0019197a20 */ /* 0x000fe40000410000 */
[----:B------:R-:W-:Y:S01]  /*2370*/  FMUL.FTZ R26, R26, c[0x0][0x2ec] ;  /* 0x0000bb001a1a7a20 */ /* 0x000fe20000410000 */
[----:B------:R-:W5:Y:S01]  /*2380*/  MUFU.TANH R101, R24 ;  /* 0x0000001800657308 */ /* 0x000f620000002400 */
[----:B----4-:R-:W-:Y:S01]  /*2390*/  HMMA.16816.F32.BF16 R12, R32, R40, R12 ;  /* 0x00000028200c723c */ /* 0x010fe2000004180c */
[----:B------:R-:W-:-:S06]  /*23a0*/  FMUL.FTZ R27, R27, c[0x0][0x2ec] ;  /* 0x0000bb001b1b7a20 */ /* 0x000fcc0000410000 */
[----:B------:R-:W-:Y:S01]  /*23b0*/  MUFU.TANH R102, R25 ;  /* 0x0000001900667308 */ /* 0x000fe20000002400 */
[----:B--2---:R-:W-:Y:S01]  /*23c0*/  HMMA.16816.F32.BF16 R36, R56, R68, R36 ;  /* 0x000000443824723c */ /* 0x004fe20000041824 */
[----:B------:R-:W-:-:S06]  /*23d0*/  FMUL.FTZ R106, R110, c[0x0][0x2ec] ;  /* 0x0000bb006e6a7a20 */ /* 0x000fcc0000410000 */
[----:B------:R-:W-:Y:S01]  /*23e0*/  MUFU.TANH R103, R26 ;  /* 0x0000001a00677308 */ /* 0x000fe20000002400 */
[----:B------:R-:W-:Y:S01]  /*23f0*/  HMMA.16816.F32.BF16 R72, R56, R70, R72 ;  /* 0x000000463848723c */ /* 0x000fe20000041848 */
[----:B------:R-:W-:Y:S02]  /*2400*/  FMUL.FTZ R94, R94, c[0x0][0x2ec] ;  /* 0x0000bb005e5e7a20 */ /* 0x000fe40000410000 */
[----:B------:R-:W-:Y:S02]  /*2410*/  FMUL.FTZ R68, R93, c[0x0][0x2ec] ;  /* 0x0000bb005d447a20 */ /* 0x000fe40000410000 */
[----:B------:R-:W-:Y:S02]  /*2420*/  FMUL.FTZ R92, R92, c[0x0][0x2ec] ;  /* 0x0000bb005c5c7a20 */ /* 0x000fe40000410000 */
[----:B------:R-:W-:Y:S01]  /*2430*/  MUFU.TANH R70, R94 ;  /* 0x0000005e00467308 */ /* 0x000fe20000002400 */
[----:B------:R-:W-:Y:S01]  /*2440*/  HMMA.16816.F32.BF16 R28, R20, R104, R28 ;  /* 0x00000068141c723c */ /* 0x000fe2000004181c */
[----:B------:R-:W-:-:S06]  /*2450*/  FMUL.FTZ R69, R95, c[0x0][0x2ec] ;  /* 0x0000bb005f457a20 */ /* 0x000fcc0000410000 */
[----:B------:R2:W-:Y:S01]  /*2460*/  MUFU.TANH R104, R27 ;  /* 0x0000001b00687308 */ /* 0x0005e20000002400 */
[----:B------:R-:W-:Y:S01]  /*2470*/  HMMA.16816.F32.BF16 R96, R32, R42, R96 ;  /* 0x0000002a2060723c */ /* 0x000fe20000041860 */
[----:B------:R-:W4:Y:S01]  /*2480*/  LDSM.16.M88.4 R40, [R156+0x4c00] ;  /* 0x004c00009c28783b */ /* 0x000f220000000200 */
[----:B------:R-:W-:-:S05]  /*2490*/  FMUL.FTZ R105, R108, c[0x0][0x2ec] ;  /* 0x0000bb006c697a20 */ /* 0x000fca0000410000 */
[----:B------:R-:W-:Y:S01]  /*24a0*/  MUFU.TANH R106, R106 ;  /* 0x0000006a006a7308 */ /* 0x000fe20000002400 */
[----:B---3--:R-:W-:Y:S01]  /*24b0*/  HMMA.16816.F32.BF16 R12, R20, R8, R12 ;  /* 0x00000008140c723c */ /* 0x008fe2000004180c */
[----:B--2---:R-:W2:Y:S07]  /*24c0*/  LDSM.16.M88.4 R24, [R156+0x3000] ;  /* 0x003000009c18783b */ /* 0x004eae0000000200 */
[----:B-1----:R-:W-:Y:S01]  /*24d0*/  HMMA.16816.F32.BF16 R36, R32, R16, R36 ;  /* 0x000000102024723c */ /* 0x002fe20000041824 */
[----:B------:R-:W-:Y:S01]  /*24e0*/  FMUL.FTZ R0, R28, c[0x0][0x2ec] ;  /* 0x0000bb001c007a20 */ /* 0x000fe20000410000 */
[----:B------:R-:W-:Y:S01]  /*24f0*/  MUFU.TANH R105, R105 ;  /* 0x0000006900697308 */ /* 0x000fe20000002400 */
[----:B------:R-:W-:-:S05]  /*2500*/  FMUL.FTZ R100, R29, c[0x0][0x2ec] ;  /* 0x0000bb001d647a20 */ /* 0x000fca0000410000 */
[----:B------:R-:W-:Y:S01]  /*2510*/  HMMA.16816.F32.BF16 R72, R32, R18, R72 ;  /* 0x000000122048723c */ /* 0x000fe20000041848 */
[----:B------:R-:W1:Y:S01]  /*2520*/  LDSM.16.M88.4 R16, [R156+0x3400] ;  /* 0x003400009c10783b */ /* 0x000e620000000200 */
[----:B------:R-:W3:Y:S06]  /*2530*/  MUFU.TANH R100, R100 ;  /* 0x0000006400647308 */ /* 0x000eec0000002400 */
[----:B------:R-:W-:Y:S01]  /*2540*/  HMMA.16816.F32.BF16 R96, R20, R10, R96 ;  /* 0x0000000a1460723c */ /* 0x000fe20000041860 */
[----:B------:R-:W1:Y:S01]  /*2550*/  LDSM.16.M88.4 R8, [R116+0x8000] ;  /* 0x008000007408783b */ /* 0x000e620000000200 */
[----:B------:R-:W-:Y:S01]  /*2560*/  FMUL.FTZ R71, R12, c[0x0][0x2ec] ;  /* 0x0000bb000c477a20 */ /* 0x000fe20000410000 */
[----:B------:R-:W-:Y:S01]  /*2570*/  MUFU.TANH R92, R92 ;  /* 0x0000005c005c7308 */ /* 0x000fe20000002400 */
[----:B------:R-:W-:-:S02]  /*2580*/  FMUL.FTZ R93, R13, c[0x0][0x2ec] ;  /* 0x0000bb000d5d7a20 */ /* 0x000fc40000410000 */
[----:B------:R-:W-:Y:S02]  /*2590*/  FMUL.FTZ R192, R14, c[0x0][0x2ec] ;  /* 0x0000bb000ec07a20 */ /* 0x000fe40000410000 */
[----:B------:R-:W-:Y:S01]  /*25a0*/  FMUL.FTZ R94, R15, c[0x0][0x2ec] ;  /* 0x0000bb000f5e7a20 */ /* 0x000fe20000410000 */
[----:B------:R-:W-:Y:S01]  /*25b0*/  HMMA.16816.F32.BF16 R60, R4, R80, R60 ;  /* 0x00000050043c723c */ /* 0x000fe2000004183c */
[----:B------:R-:W1:Y:S01]  /*25c0*/  LDSM.16.M88.4 R12, [R116+0x6c00] ;  /* 0x006c0000740c783b */ /* 0x000e620000000200 */
[----:B------:R-:W-:Y:S05]  /*25d0*/  MUFU.TANH R68, R68 ;  /* 0x0000004400447308 */ /* 0x000fea0000002400 */
[----:B------:R-:W-:Y:S01]  /*25e0*/  FMUL.FTZ R80, R30, c[0x0][0x2ec] ;  /* 0x0000bb001e507a20 */ /* 0x000fe20000410000 */
[----:B----4-:R-:W-:Y:S01]  /*25f0*/  HMMA.16816.F32.BF16 R36, R20, R40, R36 ;  /* 0x000000281424723c */ /* 0x010fe20000041824 */
[----:B------:R-:W-:Y:S01]  /*2600*/  FMUL.FTZ R81, R31, c[0x0][0x2ec] ;  /* 0x0000bb001f517a20 */ /* 0x000fe20000410000 */
[----:B------:R-:W-:Y:S01]  /*2610*/  MUFU.TANH R69, R69 ;  /* 0x0000004500457308 */ /* 0x000fe20000002400 */
[----:B------:R-:W4:Y:S04]  /*2620*/  LDSM.16.M88.4 R28, [R116+0x6800] ;  /* 0x00680000741c783b */ /* 0x000f280000000200 */
[----:B------:R-:W-:Y:S01]  /*2630*/  FMUL.FTZ R96, R96, c[0x0][0x2ec] ;  /* 0x0000bb0060607a20 */ /* 0x000fe20000410000 */
[----:B--2---:R-:W-:Y:S01]  /*2640*/  HMMA.16816.F32.BF16 R84, R56, R24, R84 ;  /* 0x000000183854723c */ /* 0x004fe20000041854 */
[----:B------:R-:W-:Y:S01]  /*2650*/  FMUL.FTZ R98, R98, c[0x0][0x2ec] ;  /* 0x0000bb0062627a20 */ /* 0x000fe20000410000 */
[----:B------:R-:W2:Y:S01]  /*2660*/  MUFU.TANH R81, R81 ;  /* 0x0000005100517308 */ /* 0x000ea20000002400 */
[----:B------:R-:W-:-:S02]  /*2670*/  FMUL.FTZ R97, R97, c[0x0][0x2ec] ;  /* 0x0000bb0061617a20 */ /* 0x000fc40000410000 */
[----:B------:R-:W-:-:S03]  /*2680*/  FMUL.FTZ R99, R99, c[0x0][0x2ec] ;  /* 0x0000bb0063637a20 */ /* 0x000fc60000410000 */
[----:B------:R-:W-:Y:S01]  /*2690*/  HMMA.16816.F32.BF16 R64, R56, R26, R64 ;  /* 0x0000001a3840723c */ /* 0x000fe20000041840 */
[----:B------:R-:W-:Y:S01]  /*26a0*/  LDSM.16.M88.4 R24, [R156+0x5000] ;  /* 0x005000009c18783b */ /* 0x000fe20000000200 */
[----:B------:R-:W-:Y:S06]  /*26b0*/  MUFU.TANH R198, R96 ;  /* 0x0000006000c67308 */ /* 0x000fec0000002400 */
[----:B------:R-:W-:Y:S01]  /*26c0*/  HMMA.16816.F32.BF16 R72, R20, R42, R72 ;  /* 0x0000002a1448723c */ /* 0x000fe20000041848 */
[----:B------:R-:W2:Y:S01]  /*26d0*/  LDSM.16.M88.4 R40, [R116+0x8400] ;  /* 0x008400007428783b */ /* 0x000ea20000000200 */
[----:B------:R-:W-:Y:S01]  /*26e0*/  FMUL.FTZ R38, R38, c[0x0][0x2ec] ;  /* 0x0000bb0026267a20 */ /* 0x000fe20000410000 */
[----:B------:R-:W-:Y:S01]  /*26f0*/  MUFU.TANH R196, R98 ;  /* 0x0000006200c47308 */ /* 0x000fe20000002400 */
[----:B------:R-:W-:-:S02]  /*2700*/  FMUL.FTZ R190, R36, c[0x0][0x2ec] ;  /* 0x0000bb0024be7a20 */ /* 0x000fc40000410000 */
[----:B------:R-:W-:Y:S02]  /*2710*/  FMUL.FTZ R36, R37, c[0x0][0x2ec] ;  /* 0x0000bb0025247a20 */ /* 0x000fe40000410000 */
[----:B------:R-:W-:Y:S01]  /*2720*/  HMMA.16816.F32.BF16 R88, R4, R82, R88 ;  /* 0x000000520458723c */ /* 0x000fe20000041858 */
[----:B------:R-:W-:Y:S02]  /*2730*/  FMUL.FTZ R37, R39, c[0x0][0x2ec] ;  /* 0x0000bb0027257a20 */ /* 0x000fe40000410000 */
[----:B------:R2:W-:Y:S04]  /*2740*/  MUFU.TANH R130, R38 ;  /* 0x0000002600827308 */ /* 0x0005e80000002400 */
[----:B------:R-:W-:Y:S01]  /*2750*/  FMUL.FTZ R82, R109, c[0x0][0x2ec] ;  /* 0x0000bb006d527a20 */ /* 0x000fe20000410000 */
[----:B-1----:R-:W-:Y:S01]  /*2760*/  HMMA.16816.F32.BF16 R60, R56, R16, R60 ;  /* 0x00000010383c723c */ /* 0x002fe2000004183c */
[----:B------:R-:W-:-:S02]  /*2770*/  FMUL.FTZ R83, R111, c[0x0][0x2ec] ;  /* 0x0000bb006f537a20 */ /* 0x000fc40000410000 */
[----:B------:R-:W-:Y:S05]  /*2780*/  MUFU.TANH R93, R93 ;  /* 0x0000005d005d7308 */ /* 0x000fea0000002400 */
[----:B------:R-:W-:Y:S01]  /*2790*/  HMMA.16816.F32.BF16 R84, R32, R8, R84 ;  /* 0x000000082054723c */ /* 0x000fe20000041854 */
[----:B------:R-:W-:Y:S02]  /*27a0*/  FMUL.FTZ R74, R74, c[0x0][0x2ec] ;  /* 0x0000bb004a4a7a20 */ /* 0x000fe40000410000 */
[----:B------:R-:W1:Y:S01]  /*27b0*/  MUFU.TANH R82, R82 ;  /* 0x0000005200527308 */ /* 0x000e620000002400 */
[----:B------:R-:W-:Y:S02]  /*27c0*/  FMUL.FTZ R72, R72, c[0x0][0x2ec] ;  /* 0x0000bb0048487a20 */ /* 0x000fe40000410000 */
[----:B------:R-:W-:-:S02]  /*27d0*/  FMUL.FTZ R75, R75, c[0x0][0x2ec] ;  /* 0x0000bb004b4b7a20 */ /* 0x000fc40000410000 */
[----:B------:R-:W-:Y:S01]  /*27e0*/  HMMA.16816.F32.BF16 R64, R32, R10, R64 ;  /* 0x0000000a2040723c */ /* 0x000fe20000041840 */
[----:B------:R-:W1:Y:S01]  /*27f0*/  LDSM.16.M88.4 R8, [R156+0x5400] ;  /* 0x005400009c08783b */ /* 0x000e620000000200 */
[----:B------:R-:W-:Y:S01]  /*2800*/  FMUL.FTZ R39, R73, c[0x0][0x2ec] ;  /* 0x0000bb0049277a20 */ /* 0x000fe20000410000 */
[----:B------:R-:W1:Y:S05]  /*2810*/  MUFU.TANH R83, R83 ;  /* 0x0000005300537308 */ /* 0x000e6a0000002400 */
[----:B------:R-:W-:Y:S03]  /*2820*/  HMMA.16816.F32.BF16 R44, R4, R12, R44 ;  /* 0x0000000c042c723c */ /* 0x000fe6000004182c */
[----:B------:R-:W-:Y:S04]  /*2830*/  MUFU.TANH R186, R74 ;  /* 0x0000004a00ba7308 */ /* 0x000fe80000002400 */
[----:B------:R-:W-:Y:S01]  /*2840*/  LOP3.LUT R13, R123, 0xffffffe0, RZ, 0xc0, !PT ;  /* 0xffffffe07b0d7812 */ /* 0x000fe200078ec0ff */
[----:B------:R-:W-:Y:S01]  /*2850*/  HMMA.16816.F32.BF16 R88, R56, R18, R88 ;  /* 0x000000123858723c */ /* 0x000fe20000041858 */
[----:B------:R-:W-:Y:S01]  /*2860*/  LDSM.16.M88.4 R16, [R116+0x8800] ;  /* 0x008800007410783b */ /* 0x000fe20000000200 */
[----:B------:R-:W-:Y:S01]  /*2870*/  SHF.R.S32.HI R123, RZ, 0x1f, R123 ;  /* 0x0000001fff7b7819 */ /* 0x000fe2000001147b */
[----:B------:R-:W1:Y:S01]  /*2880*/  MUFU.TANH R192, R192 ;  /* 0x000000c000c07308 */ /* 0x000e620000002400 */
[----:B------:R-:W-:-:S02]  /*2890*/  IMAD.IADD R172, R122, 0x1, -R13 ;  /* 0x000000017aac7824 */ /* 0x000fc400078e0a0d */
[----:B------:R-:W-:Y:S01]  /*28a0*/  IMAD.SHL.U32 R122, R122, 0x2, RZ ;  /* 0x000000027a7a7824 */ /* 0x000fe200078e00ff */
[----:B------:R-:W-:Y:S01]  /*28b0*/  LEA.HI R123, R123, R124, RZ, 0x2 ;  /* 0x0000007c7b7b7211 */ /* 0x000fe200078f10ff */
[C---:B----4-:R-:W-:Y:S01]  /*28c0*/  HMMA.16816.F32.BF16 R52, R4.reuse, R28, R52 ;  /* 0x0000001c0434723c */ /* 0x050fe20000041834 */
[----:B------:R-:W-:Y:S02]  /*28d0*/  SHF.R.S32.HI R13, RZ, 0x1f, R172 ;  /* 0x0000001fff0d7819 */ /* 0x000fe400000114ac */
[----:B------:R-:W4:Y:S01]  /*28e0*/  MUFU.TANH R71, R71 ;  /* 0x0000004700477308 */ /* 0x000f220000002400 */
[----:B------:R-:W-:Y:S02]  /*28f0*/  LOP3.LUT R173, R123, 0xfffffffc, RZ, 0xc0, !PT ;  /* 0xfffffffc7bad7812 */ /* 0x000fe400078ec0ff */
[----:B------:R-:W-:Y:S02]  /*2900*/  LEA.HI R172, R13, R172, RZ, 0x2 ;  /* 0x000000ac0dac7211 */ /* 0x000fe400078f10ff */
[----:B------:R-:W-:Y:S01]  /*2910*/  HMMA.16816.F32.BF16 R48, R4, R30, R48 ;  /* 0x0000001e0430723c */ /* 0x000fe20000041830 */
[----:B------:R-:W1:Y:S01]  /*2920*/  LDSM.16.M88.4 R28, [R156+0x3800] ;  /* 0x003800009c1c783b */ /* 0x000e620000000200 */
[----:B------:R-:W-:Y:S01]  /*2930*/  SHF.R.S32.HI R172, RZ, 0x2, R172 ;  /* 0x00000002ffac7819 */ /* 0x000fe200000114ac */
[----:B------:R-:W1:Y:S01]  /*2940*/  MUFU.TANH R94, R94 ;  /* 0x0000005e005e7308 */ /* 0x000e620000002400 */
[----:B------:R-:W-:-:S04]  /*2950*/  IMAD.IADD R173, R124, 0x1, -R173 ;  /* 0x000000017cad7824 */ /* 0x000fc800078e0aad */
[----:B--2---:R-:W-:Y:S03]  /*2960*/  HMMA.16816.F32.BF16 R60, R32, R40, R60 ;  /* 0x00000028203c723c */ /* 0x004fe6000004183c */
[----:B------:R-:W2:Y:S04]  /*2970*/  MUFU.TANH R200, R97 ;  /* 0x0000006100c87308 */ /* 0x000ea80000002400 */
[----:B------:R-:W-:Y:S01]  /*2980*/  IADD3 R40, R125, 0x1, R172 ;  /* 0x000000017d287810 */ /* 0x000fe20007ffe0ac */
[----:B------:R-:W-:Y:S03]  /*2990*/  HMMA.16816.F32.BF16 R84, R20, R24, R84 ;  /* 0x000000181454723c */ /* 0x000fe60000041854 */
[----:B------:R-:W-:Y:S01]  /*29a0*/  IADD3 R40, R121, -c[0x0][0x214], R40 ;  /* 0x8000850079287a10 */ /* 0x000fe20007ffe028 */
[----:B------:R-:W1:Y:S03]  /*29b0*/  MUFU.TANH R194, R99 ;  /* 0x0000006300c27308 */ /* 0x000e660000002400 */
[----:B------:R-:W-:Y:S01]  /*29c0*/  IADD3 R25, R117, -0x1, RZ ;  /* 0xffffffff75197810 */ /* 0x000fe20007ffe0ff */
[----:B------:R-:W-:Y:S01]  /*29d0*/  HMMA.16816.F32.BF16 R88, R32, R42, R88 ;  /* 0x0000002a2058723c */ /* 0x000fe20000041858 */
[----:B------:R-:W-:-:S02]  /*29e0*/  IADD3 R40, R40, c[0x0][0x2e8], RZ ;  /* 0x0000ba0028287a10 */ /* 0x000fc40007ffe0ff */
[C---:B------:R-:W-:Y:S01]  /*29f0*/  ISETP.GT.AND P0, PT, R25.reuse, R160, PT ;  /* 0x000000a01900720c */ /* 0x040fe20003f04270 */
[----:B------:R-:W-:Y:S01]  /*2a00*/  IMAD.SHL.U32 R25, R25, 0x80, RZ ;  /* 0x0000008019197824 */ /* 0x000fe200078e00ff */
[C---:B------:R-:W-:Y:S01]  /*2a10*/  IADD3 R38, R40.reuse, 0x8, RZ ;  /* 0x0000000828267810 */ /* 0x040fe20007ffe0ff */
[----:B------:R-:W1:Y:S01]  /*2a20*/  MUFU.TANH R190, R190 ;  /* 0x000000be00be7308 */ /* 0x000e620000002400 */
[-C--:B------:R-:W-:Y:S01]  /*2a30*/  IMNMX R40, R40, R121.reuse, PT ;  /* 0x0000007928287217 */ /* 0x080fe20003800200 */
[----:B------:R-:W-:Y:S01]  /*2a40*/  HMMA.16816.F32.BF16 R64, R20, R26, R64 ;  /* 0x0000001a1440723c */ /* 0x000fe20000041840 */
[----:B------:R-:W-:-:S05]  /*2a50*/  IMNMX R38, R38, R121, PT ;  /* 0x0000007926267217 */ /* 0x000fca0003800200 */
[----:B------:R-:W-:Y:S01]  /*2a60*/  MUFU.TANH R188, R72 ;  /* 0x0000004800bc7308 */ /* 0x000fe20000002400 */
[----:B------:R-:W-:Y:S01]  /*2a70*/  LOP3.LUT R27, R25, 0x6, R122, 0xf8, !PT ;  /* 0x00000006191b7812 */ /* 0x000fe200078ef87a */
[----:B------:R-:W-:Y:S01]  /*2a80*/  HMMA.16816.F32.BF16 R76, R4, R14, R76 ;  /* 0x0000000e044c723c */ /* 0x000fe2000004184c */
[----:B------:R-:W2:Y:S01]  /*2a90*/  LDSM.16.M88.4 R4, [R156+0x3c00] ;  /* 0x003c00009c04783b */ /* 0x000ea20000000200 */
[----:B------:R-:W-:Y:S01]  /*2aa0*/  FMUL.FTZ R84, R84, c[0x0][0x2ec] ;  /* 0x0000bb0054547a20 */ /* 0x000fe20000410000 */
[----:B------:R-:W-:Y:S01]  /*2ab0*/  LOP3.LUT R13, R27, 0x8, RZ, 0xfc, !PT ;  /* 0x000000081b0d7812 */ /* 0x000fe200078efcff */
[----:B------:R-:W-:Y:S02]  /*2ac0*/  FMUL.FTZ R86, R86, c[0x0][0x2ec] ;  /* 0x0000bb0056567a20 */ /* 0x000fe40000410000 */
[----:B------:R-:W-:Y:S01]  /*2ad0*/  MUFU.TANH R182, R84 ;  /* 0x0000005400b67308 */ /* 0x000fe20000002400 */
[C---:B------:R-:W-:Y:S01]  /*2ae0*/  ISETP.GE.AND P3, PT, R13.reuse, R40, PT ;  /* 0x000000280d00720c */ /* 0x040fe20003f66270 */
[----:B-1----:R-:W-:Y:S01]  /*2af0*/  HMMA.16816.F32.BF16 R60, R20, R8, R60 ;  /* 0x00000008143c723c */ /* 0x002fe2000004183c */
[----:B------:R-:W-:Y:S01]  /*2b00*/  ISETP.GE.AND P1, PT, R13, R38, PT ;  /* 0x000000260d00720c */ /* 0x000fe20003f26270 */
[----:B------:R-:W-:Y:S01]  /*2b10*/  FMUL.FTZ R85, R85, c[0x0][0x2ec] ;  /* 0x0000bb0055557a20 */ /* 0x000fe20000410000 */
[----:B-----5:R-:W-:Y:S01]  /*2b20*/  FSEL R96, R101, -INF , !P3 ;  /* 0xff80000065607808 */ /* 0x020fe20005800000 */
[----:B------:R-:W1:Y:S01]  /*2b30*/  LDSM.16.M88.4 R12, [R156+0x5800] ;  /* 0x005800009c0c783b */ /* 0x000e620000000200 */
[----:B------:R-:W-:Y:S01]  /*2b40*/  FMUL.FTZ R87, R87, c[0x0][0x2ec] ;  /* 0x0000bb0057577a20 */ /* 0x000fe20000410000 */
[----:B------:R5:W-:Y:S01]  /*2b50*/  MUFU.TANH R174, R86 ;  /* 0x0000005600ae7308 */ /* 0x000be20000002400 */
[----:B------:R-:W-:Y:S01]  /*2b60*/  LOP3.LUT R9, R27, 0x1, RZ, 0xfc, !PT ;  /* 0x000000011b097812 */ /* 0x000fe200078efcff */
[----:B------:R-:W-:Y:S01]  /*2b70*/  HMMA.16816.F32.BF16 R52, R56, R28, R52 ;  /* 0x0000001c3834723c */ /* 0x000fe20000041834 */
[----:B------:R-:W-:-:S02]  /*2b80*/  FMUL.FTZ R64, R64, c[0x0][0x2ec] ;  /* 0x0000bb0040407a20 */ /* 0x000fc40000410000 */
[----:B------:R-:W-:Y:S01]  /*2b90*/  ISETP.GE.AND P4, PT, R9, R40, PT ;  /* 0x000000280900720c */ /* 0x000fe20003f86270 */
[----:B------:R-:W-:Y:S01]  /*2ba0*/  FMUL.FTZ R65, R65, c[0x0][0x2ec] ;  /* 0x0000bb0041417a20 */ /* 0x000fe20000410000 */
[----:B------:R-:W-:Y:S01]  /*2bb0*/  ISETP.GE.AND P2, PT, R9, R38, PT ;  /* 0x000000260900720c */ /* 0x000fe20003f46270 */
[----:B------:R-:W1:Y:S01]  /*2bc0*/  MUFU.TANH R36, R36 ;  /* 0x0000002400247308 */ /* 0x000e620000002400 */
[----:B------:R-:W-:Y:S01]  /*2bd0*/  LOP3.LUT R9, R27, 0x9, RZ, 0xfc, !PT ;  /* 0x000000091b097812 */ /* 0x000fe200078efcff */
[----:B------:R-:W-:Y:S01]  /*2be0*/  HMMA.16816.F32.BF16 R88, R20, R10, R88 ;  /* 0x0000000a1458723c */ /* 0x000fe20000041858 */
[----:B---3--:R-:W-:Y:S01]  /*2bf0*/  FSEL R100, R100, -INF , !P4 ;  /* 0xff80000064647808 */ /* 0x008fe20006000000 */
[----:B------:R-:W-:Y:S01]  /*2c00*/  FMUL.FTZ R66, R66, c[0x0][0x2ec] ;  /* 0x0000bb0042427a20 */ /* 0x000fe20000410000 */
[----:B------:R-:W-:Y:S01]  /*2c10*/  ISETP.GE.AND P5, PT, R9, R40, PT ;  /* 0x000000280900720c */ /* 0x000fe20003fa6270 */
[----:B------:R-:W-:Y:S01]  /*2c20*/  FMUL.FTZ R67, R67, c[0x0][0x2ec] ;  /* 0x0000bb0043437a20 */ /* 0x000fe20000410000 */
[----:B------:R-:W-:Y:S01]  /*2c30*/  ISETP.GE.AND P4, PT, R9, R38, PT ;  /* 0x000000260900720c */ /* 0x000fe20003f86270 */
[----:B------:R-:W3:Y:S01]  /*2c40*/  MUFU.TANH R37, R37 ;  /* 0x0000002500257308 */ /* 0x000ee20000002400 */
[----:B------:R-:W-:Y:S01]  /*2c50*/  LOP3.LUT R9, R27, 0x10, RZ, 0xfc, !PT ;  /* 0x000000101b097812 */ /* 0x000fe200078efcff */
[----:B------:R-:W-:Y:S01]  /*2c60*/  HMMA.16816.F32.BF16 R48, R56, R30, R48 ;  /* 0x0000001e3830723c */ /* 0x000fe20000041830 */
[----:B------:R-:W-:Y:S01]  /*2c70*/  FSEL R42, R81, -INF , !P2 ;  /* 0xff800000512a7808 */ /* 0x000fe20005000000 */
[----:B------:R-:W-:Y:S01]  /*2c80*/  FMUL.FTZ R60, R60, c[0x0][0x2ec] ;  /* 0x0000bb003c3c7a20 */ /* 0x000fe20000410000 */
[----:B------:R-:W-:Y:S01]  /*2c90*/  ISETP.GE.AND P2, PT, R9, R40, PT ;  /* 0x000000280900720c */ /* 0x000fe20003f46270 */
[----:B------:R-:W-:Y:S01]  /*2ca0*/  FMUL.FTZ R61, R61, c[0x0][0x2ec] ;  /* 0x0000bb003d3d7a20 */ /* 0x000fe20000410000 */
[----:B------:R-:W-:Y:S01]  /*2cb0*/  ISETP.GE.AND P3, PT, R9, R38, PT ;  /* 0x000000260900720c */ /* 0x000fe20003f66270 */
[----:B------:R-:W1:Y:S01]  /*2cc0*/  MUFU.TANH R184, R75 ;  /* 0x0000004b00b87308 */ /* 0x000e620000002400 */
[C---:B------:R-:W-:Y:S01]  /*2cd0*/  LOP3.LUT R11, R27.reuse, 0x11, RZ, 0xfc, !PT ;  /* 0x000000111b0b7812 */ /* 0x040fe200078efcff */
[----:B------:R-:W-:Y:S01]  /*2ce0*/  HMMA.16816.F32.BF16 R52, R32, R16, R52 ;  /* 0x000000102034723c */ /* 0x000fe20000041834 */
[----:B------:R-:W-:Y:S01]  /*2cf0*/  LOP3.LUT R9, R27, 0x18, RZ, 0xfc, !PT ;  /* 0x000000181b097812 */ /* 0x000fe200078efcff */
[----:B------:R-:W-:Y:S01]  /*2d00*/  FMUL.FTZ R62, R62, c[0x0][0x2ec] ;  /* 0x0000bb003e3e7a20 */ /* 0x000fe20000410000 */
[----:B-----5:R-:W-:Y:S01]  /*2d10*/  FSEL R86, R103, -INF , !P1 ;  /* 0xff80000067567808 */ /* 0x020fe20004800000 */
[----:B------:R-:W-:Y:S01]  /*2d20*/  FMUL.FTZ R63, R63, c[0x0][0x2ec] ;  /* 0x0000bb003f3f7a20 */ /* 0x000fe20000410000 */
[----:B------:R-:W-:Y:S01]  /*2d30*/  FSEL R102, R102, -INF , !P5 ;  /* 0xff80000066667808 */ /* 0x000fe20006800000 */
[----:B------:R-:W5:Y:S01]  /*2d40*/  MUFU.TANH R39, R39 ;  /* 0x0000002700277308 */ /* 0x000f620000002400 */
[----:B------:R-:W-:Y:S01]  /*2d50*/  FSEL R104, R104, -INF , !P4 ;  /* 0xff80000068687808 */ /* 0x000fe20006000000 */
[C---:B--2---:R-:W-:Y:S01]  /*2d60*/  HMMA.16816.F32.BF16 R44, R56.reuse, R4, R44 ;  /* 0x00000004382c723c */ /* 0x044fe2000004182c */
[----:B------:R-:W-:Y:S01]  /*2d70*/  FSEL R84, R105, -INF , !P2 ;  /* 0xff80000069547808 */ /* 0x000fe20005000000 */
[----:B------:R-:W-:Y:S01]  /*2d80*/  FMUL.FTZ R88, R88, c[0x0][0x2ec] ;  /* 0x0000bb0058587a20 */ /* 0x000fe20000410000 */
[----:B------:R-:W-:Y:S01]  /*2d90*/  ISETP.GE.AND P1, PT, R11, R40, PT ;  /* 0x000000280b00720c */ /* 0x000fe20003f26270 */
[----:B------:R-:W-:Y:S01]  /*2da0*/  FMUL.FTZ R89, R89, c[0x0][0x2ec] ;  /* 0x0000bb0059597a20 */ /* 0x000fe20000410000 */
[----:B------:R-:W-:Y:S01]  /*2db0*/  ISETP.GE.AND P5, PT, R11, R38, PT ;  /* 0x000000260b00720c */ /* 0x000fe20003fa6270 */
[----:B------:R-:W2:Y:S01]  /*2dc0*/  MUFU.TANH R140, R85 ;  /* 0x00000055008c7308 */ /* 0x000ea20000002400 */
[C---:B------:R-:W-:Y:S01]  /*2dd0*/  ISETP.GE.AND P4, PT, R9.reuse, R40, PT ;  /* 0x000000280900720c */ /* 0x040fe20003f86270 */
[----:B------:R-:W-:Y:S01]  /*2de0*/  HMMA.16816.F32.BF16 R76, R56, R6, R76 ;  /* 0x00000006384c723c */ /* 0x000fe2000004184c */
[----:B------:R-:W-:Y:S01]  /*2df0*/  ISETP.GE.AND P2, PT, R9, R38, PT ;  /* 0x000000260900720c */ /* 0x000fe20003f46270 */
[----:B------:R-:W-:Y:S01]  /*2e00*/  FMUL.FTZ R90, R90, c[0x0][0x2ec] ;  /* 0x0000bb005a5a7a20 */ /* 0x000fe20000410000 */
[----:B------:R-:W2:Y:S01]  /*2e10*/  LDSM.16.M88.4 R8, [R116+0x8c00] ;  /* 0x008c00007408783b */ /* 0x000ea20000000200 */
[----:B------:R-:W-:Y:S01]  /*2e20*/  LOP3.LUT R17, R27, 0x19, RZ, 0xfc, !PT ;  /* 0x000000191b117812 */ /* 0x000fe200078efcff */
[----:B------:R-:W-:Y:S01]  /*2e30*/  FMUL.FTZ R91, R91, c[0x0][0x2ec] ;  /* 0x0000bb005b5b7a20 */ /* 0x000fe20000410000 */
[----:B------:R-:W-:Y:S01]  /*2e40*/  FSEL R106, R106, -INF , !P3 ;  /* 0xff8000006a6a7808 */ /* 0x000fe20005800000 */
[----:B------:R-:W2:Y:S01]  /*2e50*/  MUFU.TANH R178, R87 ;  /* 0x0000005700b27308 */ /* 0x000ea20000002400 */
[----:B------:R-:W-:Y:S01]  /*2e60*/  FSEL R98, R82, -INF , !P1 ;  /* 0xff80000052627808 */ /* 0x000fe20004800000 */
[----:B------:R-:W-:Y:S01]  /*2e70*/  HMMA.16816.F32.BF16 R48, R32, R18, R48 ;  /* 0x000000122030723c */ /* 0x000fe20000041830 */
[----:B------:R-:W-:-:S02]  /*2e80*/  ISETP.GE.AND P3, PT, R17, R40, PT ;  /* 0x000000281100720c */ /* 0x000fc40003f66270 */
[----:B------:R-:W-:Y:S02]  /*2e90*/  ISETP.GE.AND P1, PT, R17, R38, PT ;  /* 0x000000261100720c */ /* 0x000fe40003f26270 */
[----:B------:R-:W-:Y:S01]  /*2ea0*/  LOP3.LUT R17, R27, 0x20, RZ, 0xfc, !PT ;  /* 0x000000201b117812 */ /* 0x000fe200078efcff */
[----:B------:R-:W2:Y:S01]  /*2eb0*/  MUFU.TANH R180, R64 ;  /* 0x0000004000b47308 */ /* 0x000ea20000002400 */
[----:B------:R-:W-:Y:S01]  /*2ec0*/  FSEL R74, R83, -INF , !P5 ;  /* 0xff800000534a7808 */ /* 0x000fe20006800000 */
[----:B-1----:R-:W-:Y:S01]  /*2ed0*/  HMMA.16816.F32.BF16 R52, R20, R12, R52 ;  /* 0x0000000c1434723c */ /* 0x002fe20000041834 */
[----:B------:R-:W-:Y:S02]  /*2ee0*/  FSEL R4, R92, -INF , !P4 ;  /* 0xff8000005c047808 */ /* 0x000fe40006000000 */
[C---:B------:R-:W-:Y:S02]  /*2ef0*/  ISETP.GE.AND P5, PT, R17.reuse, R40, PT ;  /* 0x000000281100720c */ /* 0x040fe40003fa6270 */
[----:B------:R-:W-:Y:S01]  /*2f00*/  ISETP.GE.AND P4, PT, R17, R38, PT ;  /* 0x000000261100720c */ /* 0x000fe20003f86270 */
[----:B------:R-:W-:Y:S01]  /*2f10*/  MUFU.TANH R144, R65 ;  /* 0x0000004100907308 */ /* 0x000fe20000002400 */
[----:B------:R-:W1:Y:S01]  /*2f20*/  LDSM.16.M88.4 R16, [R156+0x5c00] ;  /* 0x005c00009c10783b */ /* 0x000e620000000200 */
[----:B------:R-:W-:Y:S01]  /*2f30*/  LOP3.LUT R5, R27, 0x21, RZ, 0xfc, !PT ;  /* 0x000000211b057812 */ /* 0x000fe200078efcff */
[----:B------:R-:W-:-:S04]  /*2f40*/  DEPBAR.LE SB0, 0x0 ;  /* 0x000080000000791a */ /* 0x000fc80000000000 */
[----:B------:R-:W-:Y:S01]  /*2f50*/  FSEL R72, R70, -INF , !P2 ;  /* 0xff80000046487808 */ /* 0x000fe20005000000 */
[----:B------:R5:W1:Y:S01]  /*2f60*/  MUFU.TANH R154, R66 ;  /* 0x00000042009a7308 */ /* 0x000a620000002400 */
[----:B------:R-:W-:Y:S01]  /*2f70*/  FSEL R82, R68, -INF , !P3 ;  /* 0xff80000044527808 */ /* 0x000fe20005800000 */
[----:B------:R-:W-:Y:S01]  /*2f80*/  HMMA.16816.F32.BF16 R48, R20, R14, R48 ;  /* 0x0000000e1430723c */ /* 0x000fe20000041830 */
[C---:B------:R-:W-:Y:S02]  /*2f90*/  ISETP.GE.AND P2, PT, R5.reuse, R40, PT ;  /* 0x000000280500720c */ /* 0x040fe40003f46270 */
[----:B------:R-:W-:Y:S02]  /*2fa0*/  ISETP.GE.AND P3, PT, R5, R38, PT ;  /* 0x000000260500720c */ /* 0x000fe40003f66270 */
[C---:B------:R-:W-:Y:S01]  /*2fb0*/  LOP3.LUT R13, R27.reuse, 0x28, RZ, 0xfc, !PT ;  /* 0x000000281b0d7812 */ /* 0x040fe200078efcff */
[----:B------:R-:W1:Y:S01]  /*2fc0*/  MUFU.TANH R176, R67 ;  /* 0x0000004300b07308 */ /* 0x000e620000002400 */
[----:B------:R-:W-:Y:S01]  /*2fd0*/  LOP3.LUT R5, R27, 0x29, RZ, 0xfc, !PT ;  /* 0x000000291b057812 */ /* 0x000fe200078efcff */
[----:B------:R-:W-:Y:S01]  /*2fe0*/  FMUL.FTZ R52, R52, c[0x0][0x2ec] ;  /* 0x0000bb0034347a20 */ /* 0x000fe20000410000 */
[----:B------:R-:W-:Y:S01]  /*2ff0*/  FSEL R12, R69, -INF , !P1 ;  /* 0xff800000450c7808 */ /* 0x000fe20004800000 */
[C---:B--2---:R-:W-:Y:S01]  /*3000*/  HMMA.16816.F32.BF16 R44, R32.reuse, R8, R44 ;  /* 0x00000008202c723c */ /* 0x044fe2000004182c */
[----:B------:R-:W-:Y:S01]  /*3010*/  FSEL R192, R192, -INF , !P4 ;  /* 0xff800000c0c07808 */ /* 0x000fe20006000000 */
[----:B------:R-:W-:Y:S01]  /*3020*/  FMUL.FTZ R53, R53, c[0x0][0x2ec] ;  /* 0x0000bb0035357a20 */ /* 0x000fe20000410000 */
[----:B------:R-:W-:Y:S01]  /*3030*/  FSEL R26, R93, -INF , !P2 ;  /* 0xff8000005d1a7808 */ /* 0x000fe20005000000 */
[----:B------:R-:W2:Y:S01]  /*3040*/  MUFU.TANH R152, R60 ;  /* 0x0000003c00987308 */ /* 0x000ea20000002400 */
[-C--:B------:R-:W-:Y:S01]  /*3050*/  ISETP.GE.AND P1, PT, R13, R40.reuse, PT ;  /* 0x000000280d00720c */ /* 0x080fe20003f26270 */
[----:B------:R-:W-:Y:S01]  /*3060*/  FMUL.FTZ R54, R54, c[0x0][0x2ec] ;  /* 0x0000bb0036367a20 */ /* 0x000fe20000410000 */
[C---:B------:R-:W-:Y:S01]  /*3070*/  ISETP.GE.AND P4, PT, R5.reuse, R40, PT ;  /* 0x000000280500720c */ /* 0x040fe20003f86270 */
[----:B------:R-:W-:Y:S01]  /*3080*/  HMMA.16816.F32.BF16 R76, R32, R10, R76 ;  /* 0x0000000a204c723c */ /* 0x000fe2000004184c */
[-C--:B------:R-:W-:Y:S01]  /*3090*/  ISETP.GE.AND P2, PT, R5, R38.reuse, PT ;  /* 0x000000260500720c */ /* 0x080fe20003f46270 */
[----:B------:R-:W-:Y:S01]  /*30a0*/  FMUL.FTZ R55, R55, c[0x0][0x2ec] ;  /* 0x0000bb0037377a20 */ /* 0x000fe20000410000 */
[----:B------:R-:W-:Y:S01]  /*30b0*/  LOP3.LUT R5, R27, 0x30, RZ, 0xfc, !PT ;  /* 0x000000301b057812 */ /* 0x000fe200078efcff */
[----:B------:R-:W-:Y:S01]  /*30c0*/  MUFU.TANH R150, R61 ;  /* 0x0000003d00967308 */ /* 0x000fe20000002400 */
[----:B----4-:R-:W-:Y:S01]  /*30d0*/  FSEL R30, R71, -INF , !P5 ;  /* 0xff800000471e7808 */ /* 0x010fe20006800000 */
[----:B------:R-:W-:Y:S01]  /*30e0*/  FMUL.FTZ R48, R48, c[0x0][0x2ec] ;  /* 0x0000bb0030307a20 */ /* 0x000fe20000410000 */
[----:B------:R-:W-:Y:S01]  /*30f0*/  FSEL R28, R94, -INF , !P3 ;  /* 0xff8000005e1c7808 */ /* 0x000fe20005800000 */
[----:B------:R-:W-:Y:S01]  /*3100*/  FMUL.FTZ R49, R49, c[0x0][0x2ec] ;  /* 0x0000bb0031317a20 */ /* 0x000fe20000410000 */
[----:B------:R-:W-:Y:S01]  /*3110*/  FSEL R198, R198, -INF , !P1 ;  /* 0xff800000c6c67808 */ /* 0x000fe20004800000 */
[----:B------:R-:W-:Y:S01]  /*3120*/  FMUL.FTZ R50, R50, c[0x0][0x2ec] ;  /* 0x0000bb0032327a20 */ /* 0x000fe20000410000 */
[----:B------:R-:W-:Y:S01]  /*3130*/  ISETP.GE.AND P5, PT, R13, R38, PT ;  /* 0x000000260d00720c */ /* 0x000fe20003fa6270 */
[----:B------:R-:W4:Y:S01]  /*3140*/  MUFU.TANH R142, R62 ;  /* 0x0000003e008e7308 */ /* 0x000f220000002400 */
[----:B------:R-:W-:Y:S01]  /*3150*/  ISETP.GE.AND P3, PT, R5, R40, PT ;  /* 0x000000280500720c */ /* 0x000fe20003f66270 */
[----:B------:R-:W-:Y:S01]  /*3160*/  FMUL.FTZ R51, R51, c[0x0][0x2ec] ;  /* 0x0000bb0033337a20 */ /* 0x000fe20000410000 */
[----:B------:R-:W-:Y:S01]  /*3170*/  ISETP.GE.AND P1, PT, R5, R38, PT ;  /* 0x000000260500720c */ /* 0x000fe20003f26270 */
[----:B-1----:R-:W-:Y:S01]  /*3180*/  HMMA.16816.F32.BF16 R44, R20, R16, R44 ;  /* 0x00000010142c723c */ /* 0x002fe2000004182c */
[----:B------:R-:W-:-:S02]  /*3190*/  LOP3.LUT R9, R27, 0x31, RZ, 0xfc, !PT ;  /* 0x000000311b097812 */ /* 0x000fc400078efcff */
[----:B------:R-:W-:Y:S01]  /*31a0*/  LOP3.LUT R5, R27, 0x38, RZ, 0xfc, !PT ;  /* 0x000000381b057812 */ /* 0x000fe200078efcff */
[----:B------:R-:W1:Y:S01]  /*31b0*/  MUFU.TANH R138, R63 ;  /* 0x0000003f008a7308 */ /* 0x000e620000002400 */
[----:B------:R-:W-:Y:S02]  /*31c0*/  FSEL R196, R196, -INF , !P5 ;  /* 0xff800000c4c47808 */ /* 0x000fe40006800000 */
[----:B------:R-:W-:Y:S01]  /*31d0*/  FSEL R200, R200, -INF , !P4 ;  /* 0xff800000c8c87808 */ /* 0x000fe20006000000 */
[----:B------:R-:W-:Y:S01]  /*31e0*/  HMMA.16816.F32.BF16 R16, R20, R18, R76 ;  /* 0x000000121410723c */ /* 0x000fe2000004184c */
[----:B------:R-:W-:Y:S02]  /*31f0*/  FSEL R194, R194, -INF , !P2 ;  /* 0xff800000c2c27808 */ /* 0x000fe40005000000 */
[----:B------:R-:W-:Y:S01]  /*3200*/  FSEL R190, R190, -INF , !P3 ;  /* 0xff800000bebe7808 */ /* 0x000fe20005800000 */
[----:B------:R-:W1:Y:S01]  /*3210*/  MUFU.TANH R148, R88 ;  /* 0x0000005800947308 */ /* 0x000e620000002400 */
[----:B------:R-:W-:-:S02]  /*3220*/  ISETP.GE.AND P5, PT, R9, R40, PT ;  /* 0x000000280900720c */ /* 0x000fc40003fa6270 */
[----:B------:R-:W-:Y:S02]  /*3230*/  ISETP.GE.AND P4, PT, R9, R38, PT ;  /* 0x000000260900720c */ /* 0x000fe40003f86270 */
[C---:B------:R-:W-:Y:S02]  /*3240*/  ISETP.GE.AND P2, PT, R5.reuse, R40, PT ;  /* 0x000000280500720c */ /* 0x040fe40003f46270 */
[-C--:B------:R-:W-:Y:S01]  /*3250*/  ISETP.GE.AND P3, PT, R5, R38.reuse, PT ;  /* 0x000000260500720c */ /* 0x080fe20003f66270 */
[----:B------:R-:W-:Y:S01]  /*3260*/  MUFU.TANH R146, R89 ;  /* 0x0000005900927308 */ /* 0x000fe20000002400 */
[C---:B------:R-:W-:Y:S02]  /*3270*/  LOP3.LUT R9, R27.reuse, 0x39, RZ, 0xfc, !PT ;  /* 0x000000391b097812 */ /* 0x040fe400078efcff */
[----:B------:R-:W-:Y:S01]  /*3280*/  LOP3.LUT R5, R27, 0x40, RZ, 0xfc, !PT ;  /* 0x000000401b057812 */ /* 0x000fe200078efcff */
[----:B------:R-:W-:Y:S01]  /*3290*/  FMUL.FTZ R44, R44, c[0x0][0x2ec] ;  /* 0x0000bb002c2c7a20 */ /* 0x000fe20000410000 */
[----:B------:R-:W-:Y:S01]  /*32a0*/  FSEL R24, R36, -INF , !P5 ;  /* 0xff80000024187808 */ /* 0x000fe20006800000 */
[----:B------:R-:W-:Y:S01]  /*32b0*/  FMUL.FTZ R45, R45, c[0x0][0x2ec] ;  /* 0x0000bb002d2d7a20 */ /* 0x000fe20000410000 */
[----:B---3--:R-:W-:Y:S01]  /*32c0*/  FSEL R120, R37, -INF , !P4 ;  /* 0xff80000025787808 */ /* 0x008fe20006000000 */
[----:B------:R-:W3:Y:S01]  /*32d0*/  MUFU.TANH R136, R90 ;  /* 0x0000005a00887308 */ /* 0x000ee20000002400 */
[----:B------:R-:W-:Y:S01]  /*32e0*/  FSEL R188, R188, -INF , !P2 ;  /* 0xff800000bcbc7808 */ /* 0x000fe20005000000 */
[----:B------:R-:W-:Y:S01]  /*32f0*/  FMUL.FTZ R46, R46, c[0x0][0x2ec] ;  /* 0x0000bb002e2e7a20 */ /* 0x000fe20000410000 */
[----:B------:R-:W-:Y:S01]  /*3300*/  ISETP.GE.AND P5, PT, R9, R38, PT ;  /* 0x000000260900720c */ /* 0x000fe20003fa6270 */
[----:B------:R-:W-:Y:S01]  /*3310*/  FMUL.FTZ R47, R47, c[0x0][0x2ec] ;  /* 0x0000bb002f2f7a20 */ /* 0x000fe20000410000 */
[C---:B------:R-:W-:Y:S01]  /*3320*/  ISETP.GE.AND P4, PT, R5.reuse, R40, PT ;  /* 0x000000280500720c */ /* 0x040fe20003f86270 */
[----:B------:R-:W-:Y:S01]  /*3330*/  FMUL.FTZ R16, R16, c[0x0][0x2ec] ;  /* 0x0000bb0010107a20 */ /* 0x000fe20000410000 */
[----:B------:R-:W-:Y:S01]  /*3340*/  ISETP.GE.AND P2, PT, R5, R38, PT ;  /* 0x000000260500720c */ /* 0x000fe20003f46270 */
[----:B------:R-:W1:Y:S01]  /*3350*/  MUFU.TANH R134, R91 ;  /* 0x0000005b00867308 */ /* 0x000e620000002400 */
[----:B------:R-:W-:Y:S01]  /*3360*/  LOP3.LUT R7, R27, 0x41, RZ, 0xfc, !PT ;  /* 0x000000411b077812 */ /* 0x000fe200078efcff */
[----:B------:R-:W-:Y:S01]  /*3370*/  FMUL.FTZ R17, R17, c[0x0][0x2ec] ;  /* 0x0000bb0011117a20 */ /* 0x000fe20000410000 */
[----:B------:R-:W-:Y:S01]  /*3380*/  LOP3.LUT R5, R27, 0x48, RZ, 0xfc, !PT ;  /* 0x000000481b057812 */ /* 0x000fe200078efcff */
[----:B------:R-:W-:Y:S01]  /*3390*/  FMUL.FTZ R18, R18, c[0x0][0x2ec] ;  /* 0x0000bb0012127a20 */ /* 0x000fe20000410000 */
[----:B------:R-:W-:Y:S01]  /*33a0*/  FSEL R130, R130, -INF , !P1 ;  /* 0xff80000082827808 */ /* 0x000fe20004800000 */
[----:B------:R-:W-:Y:S01]  /*33b0*/  FMUL.FTZ R19, R19, c[0x0][0x2ec] ;  /* 0x0000bb0013137a20 */ /* 0x000fe20000410000 */
[----:B------:R-:W-:Y:S01]  /*33c0*/  FSEL R186, R186, -INF , !P3 ;  /* 0xff800000baba7808 */ /* 0x000fe20005800000 */
[----:B------:R-:W1:Y:S01]  /*33d0*/  MUFU.TANH R132, R52 ;  /* 0x0000003400847308 */ /* 0x000e620000002400 */
[----:B------:R-:W-:-:S02]  /*33e0*/  FSEL R184, R184, -INF , !P5 ;  /* 0xff800000b8b87808 */ /* 0x000fc40006800000 */
[----:B------:R-:W-:Y:S02]  /*33f0*/  FSEL R182, R182, -INF , !P4 ;  /* 0xff800000b6b67808 */ /* 0x000fe40006000000 */
[-C--:B------:R-:W-:Y:S02]  /*3400*/  ISETP.GE.AND P1, PT, R9, R40.reuse, PT ;  /* 0x000000280900720c */ /* 0x080fe40003f26270 */
[-C--:B------:R-:W-:Y:S01]  /*3410*/  ISETP.GE.AND P3, PT, R7, R40.reuse, PT ;  /* 0x000000280700720c */ /* 0x080fe20003f66270 */
[----:B------:R-:W-:Y:S01]  /*3420*/  MUFU.TANH R128, R53 ;  /* 0x0000003500807308 */ /* 0x000fe20000002400 */
[C---:B------:R-:W-:Y:S02]  /*3430*/  ISETP.GE.AND P5, PT, R5.reuse, R40, PT ;  /* 0x000000280500720c */ /* 0x040fe40003fa6270 */
[----:B------:R-:W-:Y:S02]  /*3440*/  ISETP.GE.AND P4, PT, R5, R38, PT ;  /* 0x000000260500720c */ /* 0x000fe40003f86270 */
[----:B------:R-:W-:-:S02]  /*3450*/  LOP3.LUT R5, R27, 0x49, RZ, 0xfc, !PT ;  /* 0x000000491b057812 */ /* 0x000fc400078efcff */
[----:B-----5:R-:W-:Y:S01]  /*3460*/  FSEL R66, R39, -INF , !P1 ;  /* 0xff80000027427808 */ /* 0x020fe20004800000 */
[----:B------:R-:W5:Y:S01]  /*3470*/  MUFU.TANH R122, R54 ;  /* 0x00000036007a7308 */ /* 0x000f620000002400 */
[----:B------:R-:W-:Y:S02]  /*3480*/  FSEL R174, R174, -INF , !P2 ;  /* 0xff800000aeae7808 */ /* 0x000fe40005000000 */
[----:B------:R-:W-:Y:S02]  /*3490*/  FSEL R140, R140, -INF , !P3 ;  /* 0xff8000008c8c7808 */ /* 0x000fe40005800000 */
[----:B------:R-:W-:Y:S02]  /*34a0*/  ISETP.GE.AND P1, PT, R7, R38, PT ;  /* 0x000000260700720c */ /* 0x000fe40003f26270 */
[C---:B------:R-:W-:Y:S01]  /*34b0*/  ISETP.GE.AND P2, PT, R5.reuse, R40, PT ;  /* 0x000000280500720c */ /* 0x040fe20003f46270 */
[----:B------:R-:W1:Y:S01]  /*34c0*/  MUFU.TANH R64, R55 ;  /* 0x0000003700407308 */ /* 0x000e620000002400 */
[----:B------:R-:W-:-:S02]  /*34d0*/  ISETP.GE.AND P3, PT, R5, R38, PT ;  /* 0x000000260500720c */ /* 0x000fc40003f66270 */
[----:B------:R-:W-:Y:S02]  /*34e0*/  LOP3.LUT R5, R27, 0x50, RZ, 0xfc, !PT ;  /* 0x000000501b057812 */ /* 0x000fe400078efcff */
[----:B------:R-:W-:Y:S02]  /*34f0*/  FSEL R178, R178, -INF , !P1 ;  /* 0xff800000b2b27808 */ /* 0x000fe40004800000 */
[----:B------:R-:W-:Y:S01]  /*3500*/  FSEL R180, R180, -INF , !P5 ;  /* 0xff800000b4b47808 */ /* 0x000fe20006800000 */
[----:B------:R-:W1:Y:S01]  /*3510*/  MUFU.TANH R126, R48 ;  /* 0x00000030007e7308 */ /* 0x000e620000002400 */
[C---:B------:R-:W-:Y:S02]  /*3520*/  ISETP.GE.AND P1, PT, R5.reuse, R40, PT ;  /* 0x000000280500720c */ /* 0x040fe40003f26270 */
[----:B------:R-:W-:Y:S02]  /*3530*/  ISETP.GE.AND P5, PT, R5, R38, PT ;  /* 0x000000260500720c */ /* 0x000fe40003fa6270 */
[----:B------:R-:W-:-:S02]  /*3540*/  LOP3.LUT R5, R27, 0x51, RZ, 0xfc, !PT ;  /* 0x000000511b057812 */ /* 0x000fc400078efcff */
[----:B------:R-:W-:Y:S01]  /*3550*/  LOP3.LUT R7, R27, 0x58, RZ, 0xfc, !PT ;  /* 0x000000581b077812 */ /* 0x000fe200078efcff */
[----:B------:R-:W-:Y:S01]  /*3560*/  MUFU.TANH R124, R49 ;  /* 0x00000031007c7308 */ /* 0x000fe20000002400 */
        /* <DEDUP_REMOVED lines=10> */
[C---:B------:R-:W-:Y:S02]  /*3610*/  LOP3.LUT R5, R27.reuse, 0x59, RZ, 0xfc, !PT ;  /* 0x000000591b057812 */ /* 0x040fe400078efcff */
[----:B------:R-:W-:Y:S02]  /*3620*/  LOP3.LUT R7, R27, 0x60, RZ, 0xfc, !PT ;  /* 0x000000601b077812 */ /* 0x000fe400078efcff */
[----:B----4-:R-:W-:-:S02]  /*3630*/  FSEL R142, R142, -INF , !P5 ;  /* 0xff8000008e8e7808 */ /* 0x010fc40006800000 */
[----:B------:R-:W-:Y:S01]  /*3640*/  FSEL R150, R150, -INF , !P4 ;  /* 0xff80000096967808 */ /* 0x000fe20006000000 */
[----:B------:R-:W4:Y:S01]  /*3650*/  MUFU.TANH R58, R44 ;  /* 0x0000002c003a7308 */ /* 0x000f220000002400 */
[----:B-1----:R-:W-:Y:S02]  /*3660*/  FSEL R138, R138, -INF , !P2 ;  /* 0xff8000008a8a7808 */ /* 0x002fe40005000000 */
[----:B------:R-:W-:Y:S02]  /*3670*/  FSEL R148, R148, -INF , !P3 ;  /* 0xff80000094947808 */ /* 0x000fe40005800000 */
[C---:B------:R-:W-:Y:S02]  /*3680*/  ISETP.GE.AND P5, PT, R5.reuse, R40, PT ;  /* 0x000000280500720c */ /* 0x040fe40003fa6270 */
[----:B------:R-:W-:Y:S01]  /*3690*/  ISETP.GE.AND P4, PT, R5, R38, PT ;  /* 0x000000260500720c */ /* 0x000fe20003f86270 */
[----:B------:R-:W-:Y:S01]  /*36a0*/  MUFU.TANH R57, R45 ;  /* 0x0000002d00397308 */ /* 0x000fe20000002400 */
[----:B------:R-:W-:-:S02]  /*36b0*/  ISETP.GE.AND P2, PT, R7, R40, PT ;  /* 0x000000280700720c */ /* 0x000fc40003f46270 */
[----:B------:R-:W-:Y:S02]  /*36c0*/  ISETP.GE.AND P3, PT, R7, R38, PT ;  /* 0x000000260700720c */ /* 0x000fe40003f66270 */
[C---:B------:R-:W-:Y:S02]  /*36d0*/  LOP3.LUT R5, R27.reuse, 0x61, RZ, 0xfc, !PT ;  /* 0x000000611b057812 */ /* 0x040fe400078efcff */
[----:B------:R-:W-:Y:S01]  /*36e0*/  LOP3.LUT R7, R27, 0x68, RZ, 0xfc, !PT ;  /* 0x000000681b077812 */ /* 0x000fe200078efcff */
[----:B------:R-:W1:Y:S01]  /*36f0*/  MUFU.TANH R54, R46 ;  /* 0x0000002e00367308 */ /* 0x000e620000002400 */
[----:B---3--:R-:W-:Y:S02]  /*3700*/  FSEL R136, R136, -INF , !P1 ;  /* 0xff80000088887808 */ /* 0x008fe40004800000 */
[----:B------:R-:W-:Y:S02]  /*3710*/  FSEL R146, R146, -INF , !P5 ;  /* 0xff80000092927808 */ /* 0x000fe40006800000 */
[----:B------:R-:W-:-:S02]  /*3720*/  FSEL R134, R134, -INF , !P4 ;  /* 0xff80000086867808 */ /* 0x000fc40006000000 */
[----:B------:R-:W-:Y:S01]  /*3730*/  FSEL R132, R132, -INF , !P2 ;  /* 0xff80000084847808 */ /* 0x000fe20005000000 */
[----:B------:R-:W3:Y:S01]  /*3740*/  MUFU.TANH R52, R47 ;  /* 0x0000002f00347308 */ /* 0x000ee20000002400 */
[C---:B------:R-:W-:Y:S02]  /*3750*/  ISETP.GE.AND P1, PT, R5.reuse, R40, PT ;  /* 0x000000280500720c */ /* 0x040fe40003f26270 */
[----:B------:R-:W-:Y:S02]  /*3760*/  ISETP.GE.AND P5, PT, R5, R38, PT ;  /* 0x000000260500720c */ /* 0x000fe40003fa6270 */
[C---:B------:R-:W-:Y:S02]  /*3770*/  ISETP.GE.AND P4, PT, R7.reuse, R40, PT ;  /* 0x000000280700720c */ /* 0x040fe40003f86270 */
[----:B------:R-:W-:Y:S01]  /*3780*/  ISETP.GE.AND P2, PT, R7, R38, PT ;  /* 0x000000260700720c */ /* 0x000fe20003f46270 */
[----:B------:R-:W1:Y:S01]  /*3790*/  MUFU.TANH R56, R16 ;  /* 0x0000001000387308 */ /* 0x000e620000002400 */
[----:B------:R-:W-:-:S02]  /*37a0*/  LOP3.LUT R5, R27, 0x69, RZ, 0xfc, !PT ;  /* 0x000000691b057812 */ /* 0x000fc400078efcff */
[----:B------:R-:W-:Y:S02]  /*37b0*/  LOP3.LUT R7, R27, 0x70, RZ, 0xfc, !PT ;  /* 0x000000701b077812 */ /* 0x000fe400078efcff */
[----:B-----5:R-:W-:Y:S02]  /*37c0*/  FSEL R122, R122, -INF , !P3 ;  /* 0xff8000007a7a7808 */ /* 0x020fe40005800000 */
[----:B------:R-:W-:Y:S01]  /*37d0*/  FSEL R128, R128, -INF , !P1 ;  /* 0xff80000080807808 */ /* 0x000fe20004800000 */
[----:B------:R-:W-:Y:S01]  /*37e0*/  MUFU.TANH R0, R0 ;  /* 0x0000000000007308 */ /* 0x000fe20000002400 */
[----:B------:R-:W-:Y:S02]  /*37f0*/  FSEL R64, R64, -INF , !P5 ;  /* 0xff80000040407808 */ /* 0x000fe40006800000 */
[----:B------:R-:W-:Y:S02]  /*3800*/  FSEL R126, R126, -INF , !P4 ;  /* 0xff8000007e7e7808 */ /* 0x000fe40006000000 */
[----:B------:R-:W-:-:S02]  /*3810*/  ISETP.GE.AND P3, PT, R5, R40, PT ;  /* 0x000000280500720c */ /* 0x000fc40003f66270 */
[----:B------:R-:W-:Y:S01]  /*3820*/  ISETP.GE.AND P1, PT, R5, R38, PT ;  /* 0x000000260500720c */ /* 0x000fe20003f26270 */
[----:B------:R-:W-:Y:S01]  /*3830*/  MUFU.TANH R80, R80 ;  /* 0x0000005000507308 */ /* 0x000fe20000002400 */
[C---:B------:R-:W-:Y:S02]  /*3840*/  ISETP.GE.AND P5, PT, R7.reuse, R40, PT ;  /* 0x000000280700720c */ /* 0x040fe40003fa6270 */
[----:B------:R-:W-:Y:S02]  /*3850*/  ISETP.GE.AND P4, PT, R7, R38, PT ;  /* 0x000000260700720c */ /* 0x000fe40003f86270 */
[C---:B------:R-:W-:Y:S02]  /*3860*/  LOP3.LUT R5, R27.reuse, 0x71, RZ, 0xfc, !PT ;  /* 0x000000711b057812 */ /* 0x040fe400078efcff */
[----:B------:R-:W-:Y:S01]  /*3870*/  LOP3.LUT R7, R27, 0x78, RZ, 0xfc, !PT ;  /* 0x000000781b077812 */ /* 0x000fe200078efcff */
[----:B------:R-:W-:Y:S01]  /*3880*/  MUFU.TANH R55, R17 ;  /* 0x0000001100377308 */ /* 0x000fe20000002400 */
[----:B--2---:R-:W-:-:S02]  /*3890*/  FSEL R62, R62, -INF , !P2 ;  /* 0xff8000003e3e7808 */ /* 0x004fc40005000000 */
[----:B------:R-:W-:Y:S02]  /*38a0*/  FSEL R124, R124, -INF , !P3 ;  /* 0xff8000007c7c7808 */ /* 0x000fe40005800000 */
[----:B------:R-:W-:Y:S01]  /*38b0*/  FSEL R60, R60, -INF , !P1 ;  /* 0xff8000003c3c7808 */ /* 0x000fe20004800000 */
[----:B------:R-:W-:Y:S01]  /*38c0*/  BAR.SYNC.DEFER_BLOCKING 0x0 ;  /* 0x0000000000007b1d */ /* 0x000fe20000010000 */
[C---:B------:R-:W-:Y:S02]  /*38d0*/  ISETP.GE.AND P2, PT, R5.reuse, R40, PT ;  /* 0x000000280500720c */ /* 0x040fe40003f46270 */
[----:B------:R-:W-:Y:S02]  /*38e0*/  ISETP.GE.AND P3, PT, R5, R38, PT ;  /* 0x000000260500720c */ /* 0x000fe40003f66270 */
[----:B------:R-:W-:Y:S01]  /*38f0*/  ISETP.GE.AND P1, PT, R7, R40, PT ;  /* 0x000000280700720c */ /* 0x000fe20003f26270 */
[----:B------:R-:W2:Y:S01]  /*3900*/  MUFU.TANH R51, R18 ;  /* 0x0000001200337308 */ /* 0x000ea20000002400 */
[----:B------:R-:W-:-:S02]  /*3910*/  LOP3.LUT R5, R27, 0x79, RZ, 0xfc, !PT ;  /* 0x000000791b057812 */ /* 0x000fc400078efcff */
[----:B----4-:R-:W-:Y:S02]  /*3920*/  FSEL R58, R58, -INF , !P5 ;  /* 0xff8000003a3a7808 */ /* 0x010fe40006800000 */
[----:B-1----:R-:W-:Y:S02]  /*3930*/  FSEL R54, R54, -INF , !P4 ;  /* 0xff80000036367808 */ /* 0x002fe40006000000 */
[----:B------:R-:W-:Y:S01]  /*3940*/  FSEL R57, R57, -INF , !P2 ;  /* 0xff80000039397808 */ /* 0x000fe20005000000 */
[----:B------:R-:W1:Y:S01]  /*3950*/  MUFU.TANH R50, R19 ;  /* 0x0000001300327308 */ /* 0x000e620000002400 */
[----:B---3--:R-:W-:Y:S02]  /*3960*/  FSEL R52, R52, -INF , !P3 ;  /* 0xff80000034347808 */ /* 0x008fe40005800000 */
[----:B------:R-:W-:Y:S02]  /*3970*/  FSEL R56, R56, -INF , !P1 ;  /* 0xff80000038387808 */ /* 0x000fe40004800000 */
[----:B------:R-:W-:-:S02]  /*3980*/  ISETP.GE.AND P5, PT, R27, R40, PT ;  /* 0x000000281b00720c */ /* 0x000fc40003fa6270 */
[----:B------:R-:W-:Y:S02]  /*3990*/  ISETP.GE.AND P4, PT, R5, R40, PT ;  /* 0x000000280500720c */ /* 0x000fe40003f86270 */
[-C--:B------:R-:W-:Y:S02]  /*39a0*/  ISETP.GE.AND P2, PT, R7, R38.reuse, PT ;  /* 0x000000260700720c */ /* 0x080fe40003f46270 */
[-C--:B------:R-:W-:Y:S02]  /*39b0*/  ISETP.GE.AND P3, PT, R27, R38.reuse, PT ;  /* 0x000000261b00720c */ /* 0x080fe40003f66270 */
[----:B------:R-:W-:Y:S02]  /*39c0*/  ISETP.GE.AND P1, PT, R5, R38, PT ;  /* 0x000000260500720c */ /* 0x000fe40003f26270 */
[----:B--2---:R-:W-:Y:S02]  /*39d0*/  FSEL R51, R51, -INF , !P2 ;  /* 0xff80000033337808 */ /* 0x004fe40005000000 */
[----:B------:R-:W-:-:S02]  /*39e0*/  FSEL R0, R0, -INF , !P5 ;  /* 0xff80000000007808 */ /* 0x000fc40006800000 */
[----:B------:R-:W-:Y:S02]  /*39f0*/  FSEL R55, R55, -INF , !P4 ;  /* 0xff80000037377808 */ /* 0x000fe40006000000 */
[----:B------:R-:W-:Y:S02]  /*3a00*/  FSEL R80, R80, -INF , !P3 ;  /* 0xff80000050507808 */ /* 0x000fe40005800000 */
[----:B-1----:R-:W-:Y:S01]  /*3a10*/  FSEL R50, R50, -INF , !P1 ;  /* 0xff80000032327808 */ /* 0x002fe20004800000 */
[----:B------:R-:W-:Y:S05]  /*3a20*/  @!P0 BRA `(.L_x_1849) ;  /* 0x0000056000008947 */ /* 0x000fea0003800000 */
[----:B------:R-:W-:Y:S05]  /*3a30*/  @P6 BRA `(.L_x_1850) ;  /* 0x0000039000006947 */ /* 0x000fea0003800000 */
[----:B------:R-:W1:Y:S01]  /*3a40*/  I2F.RP R5, R2 ;  /* 0x0000000200057306 */ /* 0x000e620000209400 */
[----:B------:R-:W-:Y:S02]  /*3a50*/  IADD3 R10, R25, -0x80, RZ ;  /* 0xffffff80190a7810 */ /* 0x000fe40007ffe0ff */
[----:B------:R-:W-:Y:S02]  /*3a60*/  IABS R8, R25 ;  /* 0x0000001900087213 */ /* 0x000fe40000000000 */
[----:B------:R-:W-:-:S02]  /*3a70*/  IABS R6, R10 ;  /* 0x0000000a00067213 */ /* 0x000fc40000000000 */
        /* <DEDUP_REMOVED lines=53> */
.L_x_1850:
[----:B------:R-:W-:-:S04]  /*3dd0*/  ULEA UR6, -UR6, URZ, 0x7 ;  /* 0x0000003f06067291 */ /* 0x000fc8000f8e393f */
[----:B------:R-:W-:Y:S02]  /*3de0*/  USHF.R.S32.HI UR8, URZ, 0x1f, UR6 ;  /* 0x0000001f3f087899 */ /* 0x000fe40008011406 */
[----:B------:R-:W-:-:S04]  /*3df0*/  MOV R2, UR6 ;  /* 0x0000000600027c02 */ /* 0x000fc80008000f00 */
[----:B------:R-:W-:Y:S02]  /*3e00*/  MOV R5, UR8 ;  /* 0x0000000800057c02 */ /* 0x000fe40008000f00 */
.L_x_1851:
        /* <DEDUP_REMOVED lines=24> */
.L_x_1849:
        /* <DEDUP_REMOVED lines=76> */
[----:B-1----:R-:W-:-:S04]  /*4450*/  FMNMX.FTZ R2, R7, R2, !PT ;  /* 0x0000000207027209 */ /* 0x002fc80007810000 */
[C---:B------:R-:W-:Y:S01]  /*4460*/  FSETP.NEU.FTZ.AND P1, PT, R2.reuse, -INF , PT ;  /* 0xff8000000200780b */ /* 0x040fe20003f3d000 */
[----:B------:R-:W-:-:S05]  /*4470*/  FMUL.FTZ R59, R2, c[0x0][0x23c] ;  /* 0x00008f00023b7a20 */ /* 0x000fca0000410000 */
[----:B------:R-:W-:-:S05]  /*4480*/  FSEL R59, R59, RZ, P1 ;  /* 0x000000ff3b3b7208 */ /* 0x000fca0000800000 */
[--C-:B------:R-:W-:Y:S01]  /*4490*/  FFMA.FTZ R47, R0, c[0x0][0x23c], -R59.reuse ;  /* 0x00008f00002f7a23 */ /* 0x100fe2000001083b */
[----:B--2---:R-:W-:Y:S01]  /*44a0*/  FMNMX.FTZ R0, R6, R5, !PT ;  /* 0x0000000506007209 */ /* 0x004fe20007810000 */
[--C-:B------:R-:W-:Y:S02]  /*44b0*/  FFMA.FTZ R46, R100, c[0x0][0x23c], -R59.reuse ;  /* 0x00008f00642e7a23 */ /* 0x100fe4000001083b */
[--C-:B------:R-:W-:Y:S01]  /*44c0*/  FFMA.FTZ R44, R96, c[0x0][0x23c], -R59.reuse ;  /* 0x00008f00602c7a23 */ /* 0x100fe2000001083b */
[C---:B------:R-:W-:Y:S01]  /*44d0*/  FSETP.NEU.FTZ.AND P1, PT, R0.reuse, -INF , PT ;  /* 0xff8000000000780b */ /* 0x040fe20003f3d000 */
[----:B------:R-:W-:Y:S01]  /*44e0*/  FMUL.FTZ R53, R0, c[0x0][0x23c] ;  /* 0x00008f0000357a20 */ /* 0x000fe20000410000 */
[----:B------:R-:W-:Y:S01]  /*44f0*/  MUFU.EX2 R47, R47 ;  /* 0x0000002f002f7308 */ /* 0x000fe20000000800 */
[--C-:B------:R-:W-:Y:S02]  /*4500*/  FFMA.FTZ R41, R102, c[0x0][0x23c], -R59.reuse ;  /* 0x00008f0066297a23 */ /* 0x100fe4000001083b */
[--C-:B------:R-:W-:Y:S01]  /*4510*/  FFMA.FTZ R45, R84, c[0x0][0x23c], -R59.reuse ;  /* 0x00008f00542d7a23 */ /* 0x100fe2000001083b */
[----:B------:R-:W-:Y:S01]  /*4520*/  FSEL R53, R53, RZ, P1 ;  /* 0x000000ff35357208 */ /* 0x000fe20000800000 */
[----:B------:R-:W1:Y:S01]  /*4530*/  LDSM.16.MT88.4 R100, [R116+0x9000] ;  /* 0x009000007464783b */ /* 0x000e620000004200 */
[----:B------:R-:W-:-:S02]  /*4540*/  FFMA.FTZ R39, R4, c[0x0][0x23c], -R59 ;  /* 0x00008f0004277a23 */ /* 0x000fc4000001083b */
[----:B------:R-:W2:Y:S01]  /*4550*/  MUFU.EX2 R46, R46 ;  /* 0x0000002e002e7308 */ /* 0x000ea20000000800 */
[--C-:B------:R-:W-:Y:S01]  /*4560*/  FFMA.FTZ R48, R42, c[0x0][0x23c], -R53.reuse ;  /* 0x00008f002a307a23 */ /* 0x100fe20000010835 */
[----:B------:R-:W-:Y:S01]  /*4570*/  LDSM.16.MT88.4 R4, [R116+0xd000] ;  /* 0x00d000007404783b */ /* 0x000fe20000004200 */
[--C-:B------:R-:W-:Y:S02]  /*4580*/  FFMA.FTZ R49, R80, c[0x0][0x23c], -R53.reuse ;  /* 0x00008f0050317a23 */ /* 0x100fe40000010835 */
[--C-:B------:R-:W-:Y:S02]  /*4590*/  FFMA.FTZ R43, R86, c[0x0][0x23c], -R53.reuse ;  /* 0x00008f00562b7a23 */ /* 0x100fe40000010835 */
[----:B------:R-:W-:Y:S01]  /*45a0*/  FFMA.FTZ R42, R104, c[0x0][0x23c], -R53 ;  /* 0x00008f00682a7a23 */ /* 0x000fe20000010835 */
[----:B------:R-:W3:Y:S01]  /*45b0*/  LDSM.16.MT88.4 R84, [R116+0xb000] ;  /* 0x00b000007454783b */ /* 0x000ee20000004200 */
[----:B------:R-:W-:Y:S01]  /*45c0*/  MUFU.EX2 R44, R44 ;  /* 0x0000002c002c7308 */ /* 0x000fe20000000800 */
[----:B------:R-:W-:-:S02]  /*45d0*/  FFMA.FTZ R38, R98, c[0x0][0x23c], -R59 ;  /* 0x00008f0062267a23 */ /* 0x000fc4000001083b */
[----:B------:R-:W-:Y:S02]  /*45e0*/  FFMA.FTZ R34, R82, c[0x0][0x23c], -R59 ;  /* 0x00008f0052227a23 */ /* 0x000fe4000001083b */
[--C-:B------:R-:W-:Y:S01]  /*45f0*/  FFMA.FTZ R40, R106, c[0x0][0x23c], -R53.reuse ;  /* 0x00008f006a287a23 */ /* 0x100fe20000010835 */
[----:B--2---:R-:W-:Y:S02]  /*4600*/  F2FP.BF16.PACK_AB R68, R46, R47 ;  /* 0x0000002f2e44723e */ /* 0x004fe400000010ff */
[----:B------:R-:W2:Y:S01]  /*4610*/  MUFU.EX2 R41, R41 ;  /* 0x0000002900297308 */ /* 0x000ea20000000800 */
[--C-:B------:R-:W-:Y:S02]  /*4620*/  FFMA.FTZ R37, R74, c[0x0][0x23c], -R53.reuse ;  /* 0x00008f004a257a23 */ /* 0x100fe40000010835 */
[--C-:B------:R-:W-:Y:S02]  /*4630*/  FFMA.FTZ R36, R72, c[0x0][0x23c], -R53.reuse ;  /* 0x00008f0048247a23 */ /* 0x100fe40000010835 */
[----:B------:R-:W-:-:S02]  /*4640*/  FFMA.FTZ R33, R12, c[0x0][0x23c], -R53 ;  /* 0x00008f000c217a23 */ /* 0x000fc40000010835 */
[----:B------:R-:W4:Y:S01]  /*4650*/  LDSM.16.MT88.4 R12, [R116+0xb400] ;  /* 0x00b40000740c783b */ /* 0x000f220000004200 */
[----:B------:R-:W-:Y:S01]  /*4660*/  MUFU.EX2 R49, R49 ;  /* 0x0000003100317308 */ /* 0x000fe20000000800 */
[--C-:B------:R-:W-:Y:S02]  /*4670*/  FFMA.FTZ R35, R30, c[0x0][0x23c], -R59.reuse ;  /* 0x00008f001e237a23 */ /* 0x100fe4000001083b */
[----:B------:R-:W-:Y:S02]  /*4680*/  FFMA.FTZ R30, R26, c[0x0][0x23c], -R59 ;  /* 0x00008f001a1e7a23 */ /* 0x000fe4000001083b */
[----:B------:R-:W-:Y:S02]  /*4690*/  FFMA.FTZ R29, R28, c[0x0][0x23c], -R53 ;  /* 0x00008f001c1d7a23 */ /* 0x000fe40000010835 */
[--C-:B------:R-:W-:Y:S01]  /*46a0*/  FFMA.FTZ R31, R198, c[0x0][0x23c], -R59.reuse ;  /* 0x00008f00c61f7a23 */ /* 0x100fe2000001083b */
[----:B------:R-:W5:Y:S01]  /*46b0*/  MUFU.EX2 R48, R48 ;  /* 0x0000003000307308 */ /* 0x000f620000000800 */
[----:B--2---:R-:W-:Y:S01]  /*46c0*/  F2FP.BF16.PACK_AB R70, R41, R44 ;  /* 0x0000002c2946723e */ /* 0x004fe200000010ff */
        /* <DEDUP_REMOVED lines=8> */
[----:B------:R-:W2:Y:S01]  /*4750*/  MUFU.EX2 R42, R42 ;  /* 0x0000002a002a7308 */ /* 0x000ea20000000800 */
[----:B-----5:R-:W-:Y:S01]  /*4760*/  F2FP.BF16.PACK_AB R69, R48, R49 ;  /* 0x000000313045723e */ /* 0x020fe200000010ff */
[----:B------:R-:W-:-:S02]  /*4770*/  FFMA.FTZ R3, R188, c[0x0][0x23c], -R59 ;  /* 0x00008f00bc037a23 */ /* 0x000fc4000001083b */
[----:B------:R-:W-:Y:S02]  /*4780*/  FFMA.FTZ R66, R66, c[0x0][0x23c], -R59 ;  /* 0x00008f0042427a23 */ /* 0x000fe4000001083b */
[--C-:B------:R-:W-:Y:S02]  /*4790*/  FFMA.FTZ R130, R130, c[0x0][0x23c], -R53.reuse ;  /* 0x00008f0082827a23 */ /* 0x100fe40000010835 */
[----:B------:R-:W-:Y:S01]  /*47a0*/  MUFU.EX2 R45, R45 ;  /* 0x0000002d002d7308 */ /* 0x000fe20000000800 */
[--C-:B------:R-:W-:Y:S02]  /*47b0*/  FFMA.FTZ R120, R186, c[0x0][0x23c], -R53.reuse ;  /* 0x00008f00ba787a23 */ /* 0x100fe40000010835 */
[----:B------:R-:W-:Y:S02]  /*47c0*/  FFMA.FTZ R61, R184, c[0x0][0x23c], -R53 ;  /* 0x00008f00b83d7a23 */ /* 0x000fe40000010835 */
[--C-:B------:R-:W-:Y:S02]  /*47d0*/  FFMA.FTZ R65, R182, c[0x0][0x23c], -R59.reuse ;  /* 0x00008f00b6417a23 */ /* 0x100fe4000001083b */
[--C-:B------:R-:W-:Y:S01]  /*47e0*/  FFMA.FTZ R140, R140, c[0x0][0x23c], -R59.reuse ;  /* 0x00008f008c8c7a23 */ /* 0x100fe2000001083b */
[----:B--2---:R-:W-:Y:S01]  /*47f0*/  F2FP.BF16.PACK_AB R71, R42, R43 ;  /* 0x0000002b2a47723e */ /* 0x004fe200000010ff */
[----:B------:R-:W2:Y:S01]  /*4800*/  MUFU.EX2 R38, R38 ;  /* 0x0000002600267308 */ /* 0x000ea20000000800 */
[----:B------:R-:W-:-:S02]  /*4810*/  FFMA.FTZ R67, R180, c[0x0][0x23c], -R59 ;  /* 0x00008f00b4437a23 */ /* 0x000fc4000001083b */
[----:B------:R-:W-:Y:S02]  /*4820*/  FFMA.FTZ R144, R144, c[0x0][0x23c], -R59 ;  /* 0x00008f0090907a23 */ /* 0x000fe4000001083b */
[--C-:B------:R-:W-:Y:S01]  /*4830*/  FFMA.FTZ R174, R174, c[0x0][0x23c], -R53.reuse ;  /* 0x00008f00aeae7a23 */ /* 0x100fe20000010835 */
[C---:B------:R-:W-:Y:S01]  /*4840*/  HMMA.16816.F32.BF16 R112, R68.reuse, R108, RZ ;  /* 0x0000006c4470723c */ /* 0x040fe200000418ff */
[--C-:B------:R-:W-:Y:S01]  /*4850*/  FFMA.FTZ R121, R178, c[0x0][0x23c], -R53.reuse ;  /* 0x00008f00b2797a23 */ /* 0x100fe20000010835 */
[----:B------:R-:W-:Y:S01]  /*4860*/  MUFU.EX2 R39, R39 ;  /* 0x0000002700277308 */ /* 0x000fe20000000800 */
[--C-:B------:R-:W-:Y:S02]  /*4870*/  FFMA.FTZ R154, R154, c[0x0][0x23c], -R53.reuse ;  /* 0x00008f009a9a7a23 */ /* 0x100fe40000010835 */
[----:B------:R-:W-:Y:S02]  /*4880*/  FFMA.FTZ R119, R176, c[0x0][0x23c], -R53 ;  /* 0x00008f00b0777a23 */ /* 0x000fe40000010835 */
[--C-:B------:R-:W-:Y:S01]  /*4890*/  FFMA.FTZ R123, R152, c[0x0][0x23c], -R59.reuse ;  /* 0x00008f00987b7a23 */ /* 0x100fe2000001083b */
[----:B------:R-:W-:Y:S01]  /*48a0*/  HMMA.16816.F32.BF16 R108, R68, R110, RZ ;  /* 0x0000006e446c723c */ /* 0x000fe200000418ff */
[--C-:B------:R-:W-:Y:S01]  /*48b0*/  FFMA.FTZ R150, R150, c[0x0][0x23c], -R59.reuse ;  /* 0x00008f0096967a23 */ /* 0x100fe2000001083b */
[----:B------:R-:W-:Y:S01]  /*48c0*/  MUFU.EX2 R34, R34 ;  /* 0x0000002200227308 */ /* 0x000fe20000000800 */
[----:B------:R-:W-:-:S02]  /*48d0*/  FFMA.FTZ R125, R148, c[0x0][0x23c], -R59 ;  /* 0x00008f00947d7a23 */ /* 0x000fc4000001083b */
[----:B------:R-:W-:Y:S02]  /*48e0*/  FFMA.FTZ R146, R146, c[0x0][0x23c], -R59 ;  /* 0x00008f0092927a23 */ /* 0x000fe4000001083b */
[--C-:B------:R-:W-:Y:S01]  /*48f0*/  FFMA.FTZ R142, R142, c[0x0][0x23c], -R53.reuse ;  /* 0x00008f008e8e7a23 */ /* 0x100fe20000010835 */
[C---:B-1----:R-:W-:Y:S01]  /*4900*/  HMMA.16816.F32.BF16 R104, R68.reuse, R100, RZ ;  /* 0x000000644468723c */ /* 0x042fe200000418ff */
[--C-:B------:R-:W-:Y:S01]  /*4910*/  FFMA.FTZ R129, R138, c[0x0][0x23c], -R53.reuse ;  /* 0x00008f008a817a23 */ /* 0x100fe20000010835 */
[----:B------:R-:W-:Y:S01]  /*4920*/  MUFU.EX2 R40, R40 ;  /* 0x0000002800287308 */ /* 0x000fe20000000800 */
[--C-:B------:R-:W-:Y:S02]  /*4930*/  FFMA.FTZ R136, R136, c[0x0][0x23c], -R53.reuse ;  /* 0x00008f0088887a23 */ /* 0x100fe40000010835 */
[----:B------:R-:W-:Y:S02]  /*4940*/  FFMA.FTZ R127, R134, c[0x0][0x23c], -R53 ;  /* 0x00008f00867f7a23 */ /* 0x000fe40000010835 */
[--C-:B------:R-:W-:Y:S01]  /*4950*/  FFMA.FTZ R131, R132, c[0x0][0x23c], -R59.reuse ;  /* 0x00008f0084837a23 */ /* 0x100fe2000001083b */
[----:B------:R-:W-:Y:S01]  /*4960*/  HMMA.16816.F32.BF16 R96, R68, R92, RZ ;  /* 0x0000005c4460723c */ /* 0x000fe200000418ff */
[--C-:B------:R-:W-:Y:S01]  /*4970*/  FFMA.FTZ R128, R128, c[0x0][0x23c], -R59.reuse ;  /* 0x00008f0080807a23 */ /* 0x100fe2000001083b */
[----:B------:R-:W1:Y:S01]  /*4980*/  MUFU.EX2 R37, R37 ;  /* 0x0000002500257308 */ /* 0x000e620000000800 */
[----:B------:R-:W-:-:S02]  /*4990*/  FFMA.FTZ R126, R126, c[0x0][0x23c], -R59 ;  /* 0x00008f007e7e7a23 */ /* 0x000fc4000001083b */
[----:B------:R-:W-:Y:S02]  /*49a0*/  FFMA.FTZ R133, R124, c[0x0][0x23c], -R59 ;  /* 0x00008f007c857a23 */ /* 0x000fe4000001083b */
[--C-:B------:R-:W-:Y:S01]  /*49b0*/  FFMA.FTZ R135, R122, c[0x0][0x23c], -R53.reuse ;  /* 0x00008f007a877a23 */ /* 0x100fe20000010835 */
[C---:B---3--:R-:W-:Y:S01]  /*49c0*/  HMMA.16816.F32.BF16 R88, R68.reuse, R84, RZ ;  /* 0x000000544458723c */ /* 0x048fe200000418ff */
[--C-:B------:R-:W-:Y:S01]  /*49d0*/  FFMA.FTZ R64, R64, c[0x0][0x23c], -R53.reuse ;  /* 0x00008f0040407a23 */ /* 0x100fe20000010835 */
[----:B------:R-:W-:Y:S01]  /*49e0*/  MUFU.EX2 R36, R36 ;  /* 0x0000002400247308 */ /* 0x000fe20000000800 */
[--C-:B------:R-:W-:Y:S02]  /*49f0*/  FFMA.FTZ R62, R62, c[0x0][0x23c], -R53.reuse ;  /* 0x00008f003e3e7a23 */ /* 0x100fe40000010835 */
[----:B------:R-:W-:Y:S02]  /*4a00*/  FFMA.FTZ R137, R60, c[0x0][0x23c], -R53 ;  /* 0x00008f003c897a23 */ /* 0x000fe40000010835 */
[----:B------:R-:W-:Y:S01]  /*4a10*/  FADD.FTZ R47, R47, R46 ;  /* 0x0000002e2f2f7221 */ /* 0x000fe20000010000 */
[----:B------:R-:W-:Y:S01]  /*4a20*/  HMMA.16816.F32.BF16 R80, R68, R76, RZ ;  /* 0x0000004c4450723c */ /* 0x000fe200000418ff */
[----:B------:R-:W-:Y:S01]  /*4a30*/  FADD.FTZ R48, R49, R48 ;  /* 0x0000003031307221 */ /* 0x000fe20000010000 */
[----:B------:R-:W3:Y:S01]  /*4a40*/  MUFU.EX2 R33, R33 ;  /* 0x0000002100217308 */ /* 0x000ee20000000800 */
[----:B------:R-:W-:-:S02]  /*4a50*/  FADD.FTZ R44, R44, R47 ;  /* 0x0000002f2c2c7221 */ /* 0x000fc40000010000 */
[----:B------:R-:W-:Y:S02]  /*4a60*/  FADD.FTZ R43, R43, R48 ;  /* 0x000000302b2b7221 */ /* 0x000fe40000010000 */
[----:B------:R-:W-:Y:S01]  /*4a70*/  FADD.FTZ R44, R41, R44 ;  /* 0x0000002c292c7221 */ /* 0x000fe20000010000 */
[C---:B------:R-:W-:Y:S01]  /*4a80*/  HMMA.16816.F32.BF16 R100, R68.reuse, R102, RZ ;  /* 0x000000664464723c */ /* 0x040fe200000418ff */
[----:B------:R-:W-:Y:S01]  /*4a90*/  FADD.FTZ R41, R42, R43 ;  /* 0x0000002b2a297221 */ /* 0x000fe20000010000 */
[----:B------:R-:W-:Y:S01]  /*4aa0*/  MUFU.EX2 R35, R35 ;  /* 0x0000002300237308 */ /* 0x000fe20000000800 */
[----:B------:R-:W-:Y:S02]  /*4ab0*/  FFMA.FTZ R179, R55, c[0x0][0x23c], -R59 ;  /* 0x00008f0037b37a23 */ /* 0x000fe4000001083b */
[--C-:B------:R-:W-:Y:S02]  /*4ac0*/  FFMA.FTZ R52, R52, c[0x0][0x23c], -R53.reuse ;  /* 0x00008f0034347a23 */ /* 0x100fe40000010835 */
[--C-:B------:R-:W-:Y:S01]  /*4ad0*/  FFMA.FTZ R51, R51, c[0x0][0x23c], -R53.reuse ;  /* 0x00008f0033337a23 */ /* 0x100fe20000010835 */
[----:B------:R-:W-:Y:S01]  /*4ae0*/  HMMA.16816.F32.BF16 R92, R68, R94, RZ ;  /* 0x0000005e445c723c */ /* 0x000fe200000418ff */
[----:B------:R-:W-:Y:S01]  /*4af0*/  FFMA.FTZ R176, R50, c[0x0][0x23c], -R53 ;  /* 0x00008f0032b07a23 */ /* 0x000fe20000010835 */
[----:B------:R-:W5:Y:S01]  /*4b00*/  MUFU.EX2 R30, R30 ;  /* 0x0000001e001e7308 */ /* 0x000f620000000800 */
[----:B------:R-:W-:-:S02]  /*4b10*/  FFMA.FTZ R58, R58, c[0x0][0x23c], -R59 ;  /* 0x00008f003a3a7a23 */ /* 0x000fc4000001083b */
[--C-:B------:R-:W-:Y:S02]  /*4b20*/  FFMA.FTZ R57, R57, c[0x0][0x23c], -R59.reuse ;  /* 0x00008f0039397a23 */ /* 0x100fe4000001083b */
[----:B------:R-:W-:Y:S01]  /*4b30*/  FFMA.FTZ R56, R56, c[0x0][0x23c], -R59 ;  /* 0x00008f0038387a23 */ /* 0x000fe2000001083b */
        /* <DEDUP_REMOVED lines=9> */
[----:B------:R-:W1:Y:S01]  /*4bd0*/  MUFU.EX2 R29, R29 ;  /* 0x0000001d001d7308 */ /* 0x000e620000000800 */
[----:B------:R-:W-:-:S02]  /*4be0*/  FADD.FTZ R45, R45, R44 ;  /* 0x0000002c2d2d7221 */ /* 0x000fc40000010000 */
[----:B------:R-:W-:Y:S02]  /*4bf0*/  FADD.FTZ R40, R40, R41 ;  /* 0x0000002928287221 */ /* 0x000fe40000010000 */
[----:B------:R-:W-:Y:S01]  /*4c00*/  F2FP.BF16.PACK_AB R6, R34, R39 ;  /* 0x000000272206723e */ /* 0x000fe200000010ff */
[----:B------:R-:W-:Y:S01]  /*4c10*/  FADD.FTZ R38, R38, R45 ;  /* 0x0000002d26267221 */ /* 0x000fe20000010000 */
[----:B---3--:R-:W-:Y:S01]  /*4c20*/  F2FP.BF16.PACK_AB R7, R33, R36 ;  /* 0x000000242107723e */ /* 0x008fe200000010ff */
        /* <DEDUP_REMOVED lines=11> */
[C---:B----4-:R-:W-:Y:S02]  /*4ce0*/  HMMA.16816.F32.BF16 R88, R4.reuse, R12, R88 ;  /* 0x0000000c0458723c */ /* 0x050fe40000041858 */
[----:B------:R-:W4:Y:S06]  /*4cf0*/  MUFU.EX2 R24, R24 ;  /* 0x0000001800187308 */ /* 0x000f2c0000000800 */
        /* <DEDUP_REMOVED lines=23> */
[----:B-----5:R-:W-:Y:S01]  /*4e70*/  F2FP.BF16.PACK_AB R4, R30, R35 ;  /* 0x000000231e04723e */ /* 0x020fe200000010ff */
        /* <DEDUP_REMOVED lines=19> */
[----:B------:R-:W5:Y:S02]  /*4fb0*/  MUFU.EX2 R119, R119 ;  /* 0x0000007700777308 */ /* 0x000f640000000800 */
        /* <DEDUP_REMOVED lines=23> */
[----:B----4-:R-:W-:Y:S01]  /*5130*/  F2FP.BF16.PACK_AB R4, R24, R27 ;  /* 0x0000001b1804723e */ /* 0x010fe200000010ff */
[----:B------:R-:W-:Y:S01]  /*5140*/  FADD.FTZ R27, R27, R26 ;  /* 0x0000001a1b1b7221 */ /* 0x000fe20000010000 */
[----:B------:R-:W-:Y:S01]  /*5150*/  F2FP.BF16.PACK_AB R5, R63, R130 ;  /* 0x000000823f05723e */ /* 0x000fe200000010ff */
[----:B------:R-:W-:Y:S01]  /*5160*/  FADD.FTZ R130, R130, R25 ;  /* 0x0000001982827221 */ /* 0x000fe20000010000 */
[----:B------:R-:W-:Y:S01]  /*5170*/  F2FP.BF16.PACK_AB R6, R66, R3 ;  /* 0x000000034206723e */ /* 0x000fe200000010ff */
[----:B------:R-:W-:Y:S01]  /*5180*/  FADD.FTZ R24, R24, R27 ;  /* 0x0000001b18187221 */ /* 0x000fe20000010000 */
[----:B------:R-:W-:Y:S01]  /*5190*/  F2FP.BF16.PACK_AB R7, R61, R120 ;  /* 0x000000783d07723e */ /* 0x000fe200000010ff */
[----:B------:R-:W4:Y:S01]  /*51a0*/  MUFU.EX2 R128, R128 ;  /* 0x0000008000807308 */ /* 0x000f220000000800 */
        /* <DEDUP_REMOVED lines=28> */
[----:B------:R-:W4:Y:S01]  /*5370*/  LDSM.16.MT88.4 R16, [R118+0xc000] ;  /* 0x00c000007610783b */ /* 0x000f220000004200 */
[----:B------:R-:W-:Y:S06]  /*5380*/  MUFU.EX2 R176, R176 ;  /* 0x000000b000b07308 */ /* 0x000fec0000000800 */
[C---:B-1----:R-:W-:Y:S08]  /*5390*/  HMMA.16816.F32.BF16 R72, R4.reuse, R12, R72 ;  /* 0x0000000c0448723c */ /* 0x042ff00000041848 */
[----:B------:R-:W-:Y:S01]  /*53a0*/  HMMA.16816.F32.BF16 R68, R4, R14, R68 ;  /* 0x0000000e0444723c */ /* 0x000fe20000041844 */
[----:B------:R-:W1:Y:S06]  /*53b0*/  LDSM.16.MT88.4 R12, [R116+0xc000] ;  /* 0x00c00000740c783b */ /* 0x000e6c0000004200 */
[----:B------:R-:W-:Y:S01]  /*53c0*/  F2FP.BF16.PACK_AB R4, R140, R65 ;  /* 0x000000418c04723e */ /* 0x000fe200000010ff */
[----:B------:R-:W-:Y:S01]  /*53d0*/  FADD.FTZ R65, R65, R66 ;  /* 0x0000004241417221 */ /* 0x000fe20000010000 */
[----:B--2---:R-:W-:Y:S01]  /*53e0*/  F2FP.BF16.PACK_AB R5, R121, R174 ;  /* 0x000000ae7905723e */ /* 0x004fe200000010ff */
[----:B------:R-:W-:Y:S01]  /*53f0*/  FADD.FTZ R174, R174, R61 ;  /* 0x0000003daeae7221 */ /* 0x000fe20000010000 */
[----:B------:R-:W-:Y:S01]  /*5400*/  F2FP.BF16.PACK_AB R6, R144, R67 ;  /* 0x000000439006723e */ /* 0x000fe200000010ff */
[----:B------:R-:W-:Y:S01]  /*5410*/  FADD.FTZ R140, R140, R65 ;  /* 0x000000418c8c7221 */ /* 0x000fe20000010000 */
[----:B-----5:R-:W-:Y:S01]  /*5420*/  F2FP.BF16.PACK_AB R7, R119, R154 ;  /* 0x0000009a7707723e */ /* 0x020fe200000010ff */
[----:B------:R-:W-:-:S02]  /*5430*/  FADD.FTZ R121, R121, R174 ;  /* 0x000000ae79797221 */ /* 0x000fc40000010000 */
[----:B------:R-:W-:Y:S02]  /*5440*/  FADD.FTZ R67, R67, R140 ;  /* 0x0000008c43437221 */ /* 0x000fe40000010000 */
[----:B------:R-:W-:Y:S02]  /*5450*/  FADD.FTZ R154, R154, R121 ;  /* 0x000000799a9a7221 */ /* 0x000fe40000010000 */
[----:B---3--:R-:W-:Y:S01]  /*5460*/  HMMA.16816.F32.BF16 R112, R4, R8, R112 ;  /* 0x000000080470723c */ /* 0x008fe20000041870 */
[----:B------:R-:W-:Y:S02]  /*5470*/  FADD.FTZ R144, R144, R67 ;  /* 0x0000004390907221 */ /* 0x000fe40000010000 */
[----:B------:R-:W-:-:S05]  /*5480*/  FADD.FTZ R119, R119, R154 ;  /* 0x0000009a77777221 */ /* 0x000fca0000010000 */
[C---:B------:R-:W-:Y:S01]  /*5490*/  HMMA.16816.F32.BF16 R108, R4.reuse, R10, R108 ;  /* 0x0000000a046c723c */ /* 0x040fe2000004186c */
[----:B------:R-:W2:Y:S07]  /*54a0*/  LDSM.16.MT88.4 R8, [R118+0xe000] ;  /* 0x00e000007608783b */ /* 0x000eae0000004200 */
[C---:B----4-:R-:W-:Y:S08]  /*54b0*/  HMMA.16816.F32.BF16 R96, R4.reuse, R16, R96 ;  /* 0x000000100460723c */ /* 0x050ff00000041860 */
        /* <DEDUP_REMOVED lines=54> */
[----:B--2---:R-:W-:Y:S01]  /*5820*/  HMMA.16816.F32.BF16 R112, R4, R12, R112 ;  /* 0x0000000c0470723c */ /* 0x004fe20000041870 */
[----:B------:R-:W-:Y:S02]  /*5830*/  FADD.FTZ R133, R133, R126 ;  /* 0x0000007e85857221 */ /* 0x000fe40000010000 */
[----:B------:R-:W-:-:S05]  /*5840*/  FADD.FTZ R62, R137, R62 ;  /* 0x0000003e893e7221 */ /* 0x000fca0000010000 */
        /* <DEDUP_REMOVED lines=10> */
[----:B------:R-:W-:Y:S01]  /*58f0*/  FFMA.FTZ R23, R54, c[0x0][0x23c], -R53 ;  /* 0x00008f0036177a23 */ /* 0x000fe20000010835 */
[C---:B--2---:R-:W-:Y:S05]  /*5900*/  HMMA.16816.F32.BF16 R80, R4.reuse, R12, R80 ;  /* 0x0000000c0450723c */ /* 0x044fea0000041850 */
[----:B------:R-:W-:Y:S03]  /*5910*/  MUFU.EX2 R23, R23 ;  /* 0x0000001700177308 */ /* 0x000fe60000000800 */
[C---:B------:R-:W-:Y:S01]  /*5920*/  HMMA.16816.F32.BF16 R76, R4.reuse, R14, R76 ;  /* 0x0000000e044c723c */ /* 0x040fe2000004184c */
[----:B------:R-:W2:Y:S07]  /*5930*/  LDSM.16.MT88.4 R12, [R116+0xac00] ;  /* 0x00ac0000740c783b */ /* 0x000eae0000004200 */
[C---:B------:R-:W-:Y:S01]  /*5940*/  HMMA.16816.F32.BF16 R104, R4.reuse, R20, R104 ;  /* 0x000000140468723c */ /* 0x040fe20000041868 */
[----:B------:R-:W4:Y:S07]  /*5950*/  MUFU.EX2 R21, R57 ;  /* 0x0000003900157308 */ /* 0x000f2e0000000800 */
[C---:B-1----:R-:W-:Y:S01]  /*5960*/  HMMA.16816.F32.BF16 R72, R4.reuse, R8, R72 ;  /* 0x000000080448723c */ /* 0x042fe20000041848 */
[----:B------:R-:W1:Y:S07]  /*5970*/  MUFU.EX2 R20, R56 ;  /* 0x0000003800147308 */ /* 0x000e6e0000000800 */
[----:B------:R-:W-:Y:S01]  /*5980*/  HMMA.16816.F32.BF16 R68, R4, R10, R68 ;  /* 0x0000000a0444723c */ /* 0x000fe20000041844 */
[----:B------:R-:W5:Y:S06]  /*5990*/  LDSM.16.MT88.4 R8, [R118+0xcc00] ;  /* 0x00cc00007608783b */ /* 0x000f6c0000004200 */
[----:B----4-:R-:W-:Y:S01]  /*59a0*/  F2FP.BF16.PACK_AB R4, R21, R22 ;  /* 0x000000161504723e */ /* 0x010fe200000010ff */
[----:B------:R-:W-:Y:S01]  /*59b0*/  FADD.FTZ R22, R22, R133 ;  /* 0x0000008516167221 */ /* 0x000fe20000010000 */
[----:B------:R-:W-:Y:S01]  /*59c0*/  F2FP.BF16.PACK_AB R5, R52, R23 ;  /* 0x000000173405723e */ /* 0x000fe200000010ff */
[----:B------:R-:W-:Y:S01]  /*59d0*/  FADD.FTZ R23, R23, R62 ;  /* 0x0000003e17177221 */ /* 0x000fe20000010000 */
[----:B-1----:R-:W-:Y:S01]  /*59e0*/  F2FP.BF16.PACK_AB R6, R179, R20 ;  /* 0x00000014b306723e */ /* 0x002fe200000010ff */
[----:B------:R-:W-:Y:S01]  /*59f0*/  FADD.FTZ R21, R21, R22 ;  /* 0x0000001615157221 */ /* 0x000fe20000010000 */
[----:B------:R-:W-:Y:S01]  /*5a00*/  F2FP.BF16.PACK_AB R7, R176, R51 ;  /* 0x00000033b007723e */ /* 0x000fe200000010ff */
[----:B------:R-:W-:-:S02]  /*5a10*/  FADD.FTZ R52, R52, R23 ;  /* 0x0000001734347221 */ /* 0x000fc40000010000 */
[----:B------:R-:W-:Y:S02]  /*5a20*/  FADD.FTZ R20, R20, R21 ;  /* 0x0000001514147221 */ /* 0x000fe40000010000 */
[----:B------:R-:W-:Y:S02]  /*5a30*/  FADD.FTZ R51, R51, R52 ;  /* 0x0000003433337221 */ /* 0x000fe40000010000 */
[----:B---3--:R-:W-:Y:S01]  /*5a40*/  HMMA.16816.F32.BF16 R112, R4, R16, R112 ;  /* 0x000000100470723c */ /* 0x008fe20000041870 */
[----:B------:R-:W-:Y:S02]  /*5a50*/  FADD.FTZ R179, R179, R20 ;  /* 0x00000014b3b37221 */ /* 0x000fe40000010000 */
[----:B------:R-:W-:-:S05]  /*5a60*/  FADD.FTZ R176, R176, R51 ;  /* 0x00000033b0b07221 */ /* 0x000fca0000010000 */
[C---:B------:R-:W-:Y:S01]  /*5a70*/  HMMA.16816.F32.BF16 R108, R4.reuse, R18, R108 ;  /* 0x00000012046c723c */ /* 0x040fe2000004186c */
[----:B------:R-:W1:Y:S07]  /*5a80*/  LDSM.16.MT88.4 R16, [R116+0xcc00] ;  /* 0x00cc00007410783b */ /* 0x000e6e0000004200 */
[C---:B--2---:R-:W-:Y:S08]  /*5a90*/  HMMA.16816.F32.BF16 R104, R4.reuse, R12, R104 ;  /* 0x0000000c0468723c */ /* 0x044ff00000041868 */
[C---:B------:R-:W-:Y:S01]  /*5aa0*/  HMMA.16816.F32.BF16 R100, R4.reuse, R14, R100 ;  /* 0x0000000e0464723c */ /* 0x040fe20000041864 */
[----:B------:R-:W2:Y:S07]  /*5ab0*/  LDSM.16.MT88.4 R12, [R118+0xec00] ;  /* 0x00ec0000760c783b */ /* 0x000eae0000004200 */
[C---:B-----5:R-:W-:Y:S08]  /*5ac0*/  HMMA.16816.F32.BF16 R96, R4.reuse, R8, R96 ;  /* 0x000000080460723c */ /* 0x060ff00000041860 */
[C---:B------:R-:W-:Y:S01]  /*5ad0*/  HMMA.16816.F32.BF16 R92, R4.reuse, R10, R92 ;  /* 0x0000000a045c723c */ /* 0x040fe2000004185c */
[----:B------:R-:W3:Y:S07]  /*5ae0*/  LDSM.16.MT88.4 R8, [R116+0xec00] ;  /* 0x00ec00007408783b */ /* 0x000eee0000004200 */
[C---:B-1----:R-:W-:Y:S08]  /*5af0*/  HMMA.16816.F32.BF16 R88, R4.reuse, R16, R88 ;  /* 0x000000100458723c */ /* 0x042ff00000041858 */
[C---:B------:R-:W-:Y:S08]  /*5b00*/  HMMA.16816.F32.BF16 R84, R4.reuse, R18, R84 ;  /* 0x000000120454723c */ /* 0x040ff00000041854 */
[C---:B--2---:R-:W-:Y:S08]  /*5b10*/  HMMA.16816.F32.BF16 R80, R4.reuse, R12, R80 ;  /* 0x0000000c0450723c */ /* 0x044ff00000041850 */
[C---:B------:R-:W-:Y:S08]  /*5b20*/  HMMA.16816.F32.BF16 R76, R4.reuse, R14, R76 ;  /* 0x0000000e044c723c */ /* 0x040ff0000004184c */
[C---:B---3--:R-:W-:Y:S08]  /*5b30*/  HMMA.16816.F32.BF16 R72, R4.reuse, R8, R72 ;  /* 0x000000080448723c */ /* 0x048ff00000041848 */
        /* <DEDUP_REMOVED lines=10> */
.L_x_1856:
        /* <DEDUP_REMOVED lines=64> */
.L_x_1853:
        /* <DEDUP_REMOVED lines=8> */
[----:B------:R-:W-:Y:S04]  /*6060*/  IADD3 R64, P0, R66, UR4, RZ ;  /* 0x0000000442407c10 */ /* 0x000fe8000ff1e0ff */
[----:B------:R-:W-:Y:S01]  /*6070*/  IADD3.X R65, R67, UR5, RZ, P0, !PT ;  /* 0x0000000543417c10 */ /* 0x000fe200087fe4ff */
[----:B------:R1:W-:Y:S01]  /*6080*/  LDGSTS.E.BYPASS.LTC128B.128 [R161+0xb000], [R170.64+0x40] ;  /* 0x0b000040aaa17fae */ /* 0x0003e2000b901d4a */
[----:B------:R-:W-:Y:S04]  /*6090*/  IADD3 R2, P0, R64, UR4, RZ ;  /* 0x0000000440027c10 */ /* 0x000fe8000ff1e0ff */
[----:B------:R-:W-:Y:S02]  /*60a0*/  IADD3.X R3, R65, UR5, RZ, P0, !PT ;  /* 0x0000000541037c10 */ /* 0x000fe400087fe4ff */
[----:B------:R-:W-:Y:S01]  /*60b0*/  ISETP.GT.AND P0, PT, R177, R160, PT ;  /* 0x000000a0b100720c */ /* 0x000fe20003f04270 */
        /* <DEDUP_REMOVED lines=32> */
[C---:B----4-:R-:W-:Y:S08]  /*62c0*/  HMMA.16816.F32.BF16 R36, R120.reuse, R140, RZ ;  /* 0x0000008c7824723c */ /* 0x050ff000000418ff */
[C---:B------:R-:W-:Y:S08]  /*62d0*/  HMMA.16816.F32.BF16 R40, R120.reuse, R142, RZ ;  /* 0x0000008e7828723c */ /* 0x040ff000000418ff */
[C---:B--2---:R-:W-:Y:S08]  /*62e0*/  HMMA.16816.F32.BF16 R44, R120.reuse, R144, RZ ;  /* 0x00000090782c723c */ /* 0x044ff000000418ff */
[C---:B------:R-:W-:Y:S08]  /*62f0*/  HMMA.16816.F32.BF16 R48, R120.reuse, R146, RZ ;  /* 0x000000927830723c */ /* 0x040ff000000418ff */
[C---:B-----5:R-:W-:Y:S08]  /*6300*/  HMMA.16816.F32.BF16 R52, R120.reuse, R148, RZ ;  /* 0x000000947834723c */ /* 0x060ff000000418ff */
[C---:B------:R-:W-:Y:S08]  /*6310*/  HMMA.16816.F32.BF16 R56, R120.reuse, R150, RZ ;  /* 0x000000967838723c */ /* 0x040ff000000418ff */
[C---:B------:R-:W-:Y:S08]  /*6320*/  HMMA.16816.F32.BF16 R60, R120.reuse, R152, RZ ;  /* 0x00000098783c723c */ /* 0x040ff000000418ff */
[----:B------:R-:W-:Y:S01]  /*6330*/  HMMA.16816.F32.BF16 R64, R120, R154, RZ ;  /* 0x0000009a7840723c */ /* 0x000fe200000418ff */
[----:B------:R-:W2:Y:S07]  /*6340*/  LDSM.16.M88.4 R120, [R156+0xc00] ;  /* 0x000c00009c78783b */ /* 0x000eae0000000200 */
[C---:B-1----:R-:W-:Y:S08]  /*6350*/  HMMA.16816.F32.BF16 R4, R124.reuse, R128, R4 ;  /* 0x000000807c04723c */ /* 0x042ff00000041804 */
[C---:B------:R-:W-:Y:S01]  /*6360*/  HMMA.16816.F32.BF16 R8, R124.reuse, R130, R8 ;  /* 0x000000827c08723c */ /* 0x040fe20000041808 */
[----:B------:R-:W1:Y:S07]  /*6370*/  LDSM.16.M88.4 R128, [R156+0x1000] ;  /* 0x001000009c80783b */ /* 0x000e6e0000000200 */
[C---:B------:R-:W-:Y:S08]  /*6380*/  HMMA.16816.F32.BF16 R12, R124.reuse, R132, R12 ;  /* 0x000000847c0c723c */ /* 0x040ff0000004180c */
        /* <DEDUP_REMOVED lines=8> */
[C---:B-1----:R-:W-:Y:S08]  /*6410*/  HMMA.16816.F32.BF16 R36, R124.reuse, R128, R36 ;  /* 0x000000807c24723c */ /* 0x042ff00000041824 */
[C---:B------:R-:W-:Y:S01]  /*6420*/  HMMA.16816.F32.BF16 R40, R124.reuse, R130, R40 ;  /* 0x000000827c28723c */ /* 0x040fe20000041828 */
[----:B------:R-:W-:Y:S07]  /*6430*/  LDSM.16.M88.4 R128, [R159+0x1000] ;  /* 0x001000009f80783b */ /* 0x000fee0000000200 */
[C---:B----4-:R-:W-:Y:S08]  /*6440*/  HMMA.16816.F32.BF16 R44, R124.reuse, R132, R44 ;  /* 0x000000847c2c723c */ /* 0x050ff0000004182c */
[C---:B------:R-:W-:Y:S01]  /*6450*/  HMMA.16816.F32.BF16 R48, R124.reuse, R134, R48 ;  /* 0x000000867c30723c */ /* 0x040fe20000041830 */
[----:B------:R-:W1:Y:S07]  /*6460*/  LDSM.16.M88.4 R132, [R158+0x2000] ;  /* 0x002000009e84783b */ /* 0x000e6e0000000200 */
[C---:B-----5:R-:W-:Y:S08]  /*6470*/  HMMA.16816.F32.BF16 R52, R124.reuse, R136, R52 ;  /* 0x000000887c34723c */ /* 0x060ff00000041834 */
[C---:B------:R-:W-:Y:S01]  /*6480*/  HMMA.16816.F32.BF16 R56, R124.reuse, R138, R56 ;  /* 0x0000008a7c38723c */ /* 0x040fe20000041838 */
[----:B------:R-:W4:Y:S07]  /*6490*/  LDSM.16.M88.4 R136, [R158+0x2400] ;  /* 0x002400009e88783b */ /* 0x000f2e0000000200 */
[C---:B--2---:R-:W-:Y:S08]  /*64a0*/  HMMA.16816.F32.BF16 R60, R124.reuse, R120, R60 ;  /* 0x000000787c3c723c */ /* 0x044ff0000004183c */
[----:B------:R-:W-:Y:S01]  /*64b0*/  HMMA.16816.F32.BF16 R64, R124, R122, R64 ;  /* 0x0000007a7c40723c */ /* 0x000fe20000041840 */
[----:B------:R-:W2:Y:S08]  /*64c0*/  LDSM.16.M88.4 R120, [R158+0x2800] ;  /* 0x002800009e78783b */ /* 0x000eb00000000200 */
[----:B------:R-:W5:Y:S01]  /*64d0*/  LDSM.16.M88.4 R124, [R158+0x2c00] ;  /* 0x002c00009e7c783b */ /* 0x000f620000000200 */
[C---:B-1----:R-:W-:Y:S08]  /*64e0*/  HMMA.16816.F32.BF16 R4, R128.reuse, R132, R4 ;  /* 0x000000848004723c */ /* 0x042ff00000041804 */
[C---:B------:R-:W-:Y:S01]  /*64f0*/  HMMA.16816.F32.BF16 R8, R128.reuse, R134, R8 ;  /* 0x000000868008723c */ /* 0x040fe20000041808 */
[----:B------:R-:W-:Y:S07]  /*6500*/  LDSM.16.M88.4 R132, [R158+0x3400] ;  /* 0x003400009e84783b */ /* 0x000fee0000000200 */
[C---:B----4-:R-:W-:Y:S08]  /*6510*/  HMMA.16816.F32.BF16 R12, R128.reuse, R136, R12 ;  /* 0x00000088800c723c */ /* 0x050ff0000004180c */
        /* <DEDUP_REMOVED lines=23> */
[----:B------:R-:W1:Y:S07]  /*6690*/  LDSM.16.M88.4 R132, [R156+0x3000] ;  /* 0x003000009c84783b */ /* 0x000e6e0000000200 */
[C---:B----4-:R-:W-:Y:S08]  /*66a0*/  HMMA.16816.F32.BF16 R12, R120.reuse, R136, R12 ;  /* 0x00000088780c723c */ /* 0x050ff0000004180c */
[C---:B------:R-:W-:Y:S01]  /*66b0*/  HMMA.16816.F32.BF16 R16, R120.reuse, R138, R16 ;  /* 0x0000008a7810723c */ /* 0x040fe20000041810 */
[----:B------:R-:W4:Y:S07]  /*66c0*/  LDSM.16.M88.4 R136, [R156+0x3400] ;  /* 0x003400009c88783b */ /* 0x000f2e0000000200 */
[C---:B--2---:R-:W-:Y:S08]  /*66d0*/  HMMA.16816.F32.BF16 R20, R120.reuse, R124, R20 ;  /* 0x0000007c7814723c */ /* 0x044ff00000041814 */
[C---:B------:R-:W-:Y:S01]  /*66e0*/  HMMA.16816.F32.BF16 R24, R120.reuse, R126, R24 ;  /* 0x0000007e7818723c */ /* 0x040fe20000041818 */
[----:B------:R-:W2:Y:S07]  /*66f0*/  LDSM.16.M88.4 R124, [R156+0x3800] ;  /* 0x003800009c7c783b */ /* 0x000eae0000000200 */
[C---:B-----5:R-:W-:Y:S08]  /*6700*/  HMMA.16816.F32.BF16 R28, R120.reuse, R128, R28 ;  /* 0x00000080781c723c */ /* 0x060ff0000004181c */
[C---:B------:R-:W-:Y:S01]  /*6710*/  HMMA.16816.F32.BF16 R32, R120.reuse, R130, R32 ;  /* 0x000000827820723c */ /* 0x040fe20000041820 */
[----:B------:R-:W5:Y:S07]  /*6720*/  LDSM.16.M88.4 R128, [R156+0x3c00] ;  /* 0x003c00009c80783b */ /* 0x000f6e0000000200 */
[C---:B-1----:R-:W-:Y:S08]  /*6730*/  HMMA.16816.F32.BF16 R36, R120.reuse, R132, R36 ;  /* 0x000000847824723c */ /* 0x042ff00000041824 */
[C---:B------:R-:W-:Y:S01]  /*6740*/  HMMA.16816.F32.BF16 R40, R120.reuse, R134, R40 ;  /* 0x000000867828723c */ /* 0x040fe20000041828 */
[----:B------:R-:W-:Y:S07]  /*6750*/  LDSM.16.M88.4 R132, [R159+0x2000] ;  /* 0x002000009f84783b */ /* 0x000fee0000000200 */
[C---:B----4-:R-:W-:Y:S08]  /*6760*/  HMMA.16816.F32.BF16 R44, R120.reuse, R136, R44 ;  /* 0x00000088782c723c */ /* 0x050ff0000004182c */
[C---:B------:R-:W-:Y:S01]  /*6770*/  HMMA.16816.F32.BF16 R48, R120.reuse, R138, R48 ;  /* 0x0000008a7830723c */ /* 0x040fe20000041830 */
[----:B------:R-:W1:Y:S07]  /*6780*/  LDSM.16.M88.4 R136, [R158+0x4000] ;  /* 0x004000009e88783b */ /* 0x000e6e0000000200 */
[C---:B--2---:R-:W-:Y:S08]  /*6790*/  HMMA.16816.F32.BF16 R52, R120.reuse, R124, R52 ;  /* 0x0000007c7834723c */ /* 0x044ff00000041834 */
[C---:B------:R-:W-:Y:S01]  /*67a0*/  HMMA.16816.F32.BF16 R56, R120.reuse, R126, R56 ;  /* 0x0000007e7838723c */ /* 0x040fe20000041838 */
[----:B------:R-:W2:Y:S07]  /*67b0*/  LDSM.16.M88.4 R124, [R158+0x4400] ;  /* 0x004400009e7c783b */ /* 0x000eae0000000200 */
[C---:B-----5:R-:W-:Y:S08]  /*67c0*/  HMMA.16816.F32.BF16 R60, R120.reuse, R128, R60 ;  /* 0x00000080783c723c */ /* 0x060ff0000004183c */
[----:B------:R-:W-:Y:S01]  /*67d0*/  HMMA.16816.F32.BF16 R64, R120, R130, R64 ;  /* 0x000000827840723c */ /* 0x000fe20000041840 */
[----:B------:R-:W4:Y:S08]  /*67e0*/  LDSM.16.M88.4 R120, [R158+0x4800] ;  /* 0x004800009e78783b */ /* 0x000f300000000200 */
[----:B------:R-:W5:Y:S01]  /*67f0*/  LDSM.16.M88.4 R128, [R158+0x4c00] ;  /* 0x004c00009e80783b */ /* 0x000f620000000200 */
        /* <DEDUP_REMOVED lines=11> */
[----:B------:R-:W5:Y:S07]  /*68b0*/  LDSM.16.M88.4 R128, [R158+0x5c00] ;  /* 0x005c00009e80783b */ /* 0x000f6e0000000200 */
[C---:B-1----:R-:W-:Y:S08]  /*68c0*/  HMMA.16816.F32.BF16 R36, R132.reuse, R136, R36 ;  /* 0x000000888424723c */ /* 0x042ff00000041824 */
        /* <DEDUP_REMOVED lines=8> */
[C---:B-----5:R-:W-:Y:S08]  /*6950*/  HMMA.16816.F32.BF16 R60, R132.reuse, R128, R60 ;  /* 0x00000080843c723c */ /* 0x060ff0000004183c */
[----:B------:R-:W-:Y:S01]  /*6960*/  HMMA.16816.F32.BF16 R64, R132, R130, R64 ;  /* 0x000000828440723c */ /* 0x000fe20000041840 */
[----:B------:R-:W4:Y:S07]  /*6970*/  LDSM.16.M88.4 R128, [R156+0x4800] ;  /* 0x004800009c80783b */ /* 0x000f2e0000000200 */
[C---:B-1----:R-:W-:Y:S08]  /*6980*/  HMMA.16816.F32.BF16 R4, R124.reuse, R136, R4 ;  /* 0x000000887c04723c */ /* 0x042ff00000041804 */
[C---:B------:R-:W-:Y:S08]  /*6990*/  HMMA.16816.F32.BF16 R8, R124.reuse, R138, R8 ;  /* 0x0000008a7c08723c */ /* 0x040ff00000041808 */
[C---:B--2---:R-:W-:Y:S08]  /*69a0*/  HMMA.16816.F32.BF16 R12, R124.reuse, R120, R12 ;  /* 0x000000787c0c723c */ /* 0x044ff0000004180c */
[C---:B------:R-:W-:Y:S01]  /*69b0*/  HMMA.16816.F32.BF16 R16, R124.reuse, R122, R16 ;  /* 0x0000007a7c10723c */ /* 0x040fe20000041810 */
[----:B------:R-:W1:Y:S03]  /*69c0*/  LDSM.16.M88.4 R120, [R156+0x4c00] ;  /* 0x004c00009c78783b */ /* 0x000e660000000200 */
[----:B------:R-:W-:Y:S02]  /*69d0*/  FMUL.FTZ R237, R4, c[0x0][0x2ec] ;  /* 0x0000bb0004ed7a20 */ /* 0x000fe40000410000 */
[----:B------:R-:W-:Y:S02]  /*69e0*/  FMUL.FTZ R235, R5, c[0x0][0x2ec] ;  /* 0x0000bb0005eb7a20 */ /* 0x000fe40000410000 */
[C---:B----4-:R-:W-:Y:S02]  /*69f0*/  HMMA.16816.F32.BF16 R20, R124.reuse, R128, R20 ;  /* 0x000000807c14723c */ /* 0x050fe40000041814 */
[----:B------:R-:W2:Y:S02]  /*6a00*/  MUFU.TANH R237, R237 ;  /* 0x000000ed00ed7308 */ /* 0x000ea40000002400 */
[----:B------:R-:W-:Y:S02]  /*6a10*/  FMUL.FTZ R236, R6, c[0x0][0x2ec] ;  /* 0x0000bb0006ec7a20 */ /* 0x000fe40000410000 */
[----:B------:R-:W-:Y:S02]  /*6a20*/  FMUL.FTZ R234, R7, c[0x0][0x2ec] ;  /* 0x0000bb0007ea7a20 */ /* 0x000fe40000410000 */
[C---:B------:R-:W-:Y:S01]  /*6a30*/  HMMA.16816.F32.BF16 R24, R124.reuse, R130, R24 ;  /* 0x000000827c18723c */ /* 0x040fe20000041818 */
[----:B------:R-:W4:Y:S03]  /*6a40*/  LDSM.16.M88.4 R128, [R156+0x5000] ;  /* 0x005000009c80783b */ /* 0x000f260000000200 */
[----:B------:R-:W2:Y:S01]  /*6a50*/  MUFU.TANH R235, R235 ;  /* 0x000000eb00eb7308 */ /* 0x000ea20000002400 */
[----:B------:R-:W-:Y:S02]  /*6a60*/  FMUL.FTZ R233, R8, c[0x0][0x2ec] ;  /* 0x0000bb0008e97a20 */ /* 0x000fe40000410000 */
[----:B------:R-:W-:Y:S02]  /*6a70*/  FMUL.FTZ R239, R9, c[0x0][0x2ec] ;  /* 0x0000bb0009ef7a20 */ /* 0x000fe40000410000 */
[----:B------:R-:W-:Y:S03]  /*6a80*/  FMUL.FTZ R240, R10, c[0x0][0x2ec] ;  /* 0x0000bb000af07a20 */ /* 0x000fe60000410000 */
[----:B------:R-:W-:Y:S02]  /*6a90*/  FMUL.FTZ R238, R11, c[0x0][0x2ec] ;  /* 0x0000bb000bee7a20 */ /* 0x000fe40000410000 */
[----:B------:R-:W2:Y:S01]  /*6aa0*/  MUFU.TANH R236, R236 ;  /* 0x000000ec00ec7308 */ /* 0x000ea20000002400 */
[----:B------:R-:W-:Y:S02]  /*6ab0*/  FMUL.FTZ R231, R12, c[0x0][0x2ec] ;  /* 0x0000bb000ce77a20 */ /* 0x000fe40000410000 */
[----:B------:R-:W-:Y:S02]  /*6ac0*/  FMUL.FTZ R229, R13, c[0x0][0x2ec] ;  /* 0x0000bb000de57a20 */ /* 0x000fe40000410000 */
[----:B------:R-:W-:Y:S02]  /*6ad0*/  FMUL.FTZ R232, R14, c[0x0][0x2ec] ;  /* 0x0000bb000ee87a20 */ /* 0x000fe40000410000 */
[----:B------:R-:W-:Y:S02]  /*6ae0*/  FMUL.FTZ R230, R15, c[0x0][0x2ec] ;  /* 0x0000bb000fe67a20 */ /* 0x000fe40000410000 */
[----:B------:R-:W-:Y:S01]  /*6af0*/  FMUL.FTZ R227, R16, c[0x0][0x2ec] ;  /* 0x0000bb0010e37a20 */ /* 0x000fe20000410000 */
[----:B------:R-:W2:Y:S01]  /*6b00*/  MUFU.TANH R234, R234 ;  /* 0x000000ea00ea7308 */ /* 0x000ea20000002400 */
[C---:B-1----:R-:W-:Y:S03]  /*6b10*/  HMMA.16816.F32.BF16 R28, R124.reuse, R120, R28 ;  /* 0x000000787c1c723c */ /* 0x042fe6000004181c */
[----:B------:R-:W-:Y:S02]  /*6b20*/  FMUL.FTZ R225, R17, c[0x0][0x2ec] ;  /* 0x0000bb0011e17a20 */ /* 0x000fe40000410000 */
[----:B------:R-:W-:Y:S02]  /*6b30*/  FMUL.FTZ R228, R18, c[0x0][0x2ec] ;  /* 0x0000bb0012e47a20 */ /* 0x000fe40000410000 */
[----:B------:R-:W-:Y:S01]  /*6b40*/  FMUL.FTZ R226, R19, c[0x0][0x2ec] ;  /* 0x0000bb0013e27a20 */ /* 0x000fe20000410000 */
[C---:B------:R-:W-:Y:S01]  /*6b50*/  HMMA.16816.F32.BF16 R32, R124.reuse, R122, R32 ;  /* 0x0000007a7c20723c */ /* 0x040fe20000041820 */
[----:B------:R-:W1:Y:S01]  /*6b60*/  MUFU.TANH R233, R233 ;  /* 0x000000e900e97308 */ /* 0x000e620000002400 */
[----:B------:R-:W5:Y:S02]  /*6b70*/  LDSM.16.M88.4 R120, [R156+0x5400] ;  /* 0x005400009c78783b */ /* 0x000f640000000200 */
[----:B------:R-:W-:Y:S02]  /*6b80*/  FMUL.FTZ R223, R20, c[0x0][0x2ec] ;  /* 0x0000bb0014df7a20 */ /* 0x000fe40000410000 */
[----:B------:R-:W-:Y:S02]  /*6b90*/  FMUL.FTZ R221, R21, c[0x0][0x2ec] ;  /* 0x0000bb0015dd7a20 */ /* 0x000fe40000410000 */
[C---:B----4-:R-:W-:Y:S03]  /*6ba0*/  HMMA.16816.F32.BF16 R36, R124.reuse, R128, R36 ;  /* 0x000000807c24723c */ /* 0x050fe60000041824 */
[----:B------:R-:W4:Y:S01]  /*6bb0*/  MUFU.TANH R239, R239 ;  /* 0x000000ef00ef7308 */ /* 0x000f220000002400 */
[----:B------:R-:W-:Y:S02]  /*6bc0*/  FMUL.FTZ R224, R22, c[0x0][0x2ec] ;  /* 0x0000bb0016e07a20 */ /* 0x000fe40000410000 */
[----:B------:R-:W-:Y:S02]  /*6bd0*/  FMUL.FTZ R222, R23, c[0x0][0x2ec] ;  /* 0x0000bb0017de7a20 */ /* 0x000fe40000410000 */
[C---:B------:R-:W-:Y:S01]  /*6be0*/  HMMA.16816.F32.BF16 R40, R124.reuse, R130, R40 ;  /* 0x000000827c28723c */ /* 0x040fe20000041828 */
[----:B------:R-:W1:Y:S03]  /*6bf0*/  LDSM.16.M88.4 R128, [R156+0x5800] ;  /* 0x005800009c80783b */ /* 0x000e660000000200 */
[----:B------:R-:W-:Y:S01]  /*6c00*/  FMUL.FTZ R219, R24, c[0x0][0x2ec] ;  /* 0x0000bb0018db7a20 */ /* 0x000fe20000410000 */
[----:B------:R-:W1:Y:S01]  /*6c10*/  MUFU.TANH R240, R240 ;  /* 0x000000f000f07308 */ /* 0x000e620000002400 */
[----:B------:R-:W-:Y:S02]  /*6c20*/  FMUL.FTZ R217, R25, c[0x0][0x2ec] ;  /* 0x0000bb0019d97a20 */ /* 0x000fe40000410000 */
[----:B------:R-:W-:Y:S04]  /*6c30*/  FMUL.FTZ R220, R26, c[0x0][0x2ec] ;  /* 0x0000bb001adc7a20 */ /* 0x000fe80000410000 */
[----:B------:R-:W-:Y:S02]  /*6c40*/  FMUL.FTZ R218, R27, c[0x0][0x2ec] ;  /* 0x0000bb001bda7a20 */ /* 0x000fe40000410000 */
[----:B------:R-:W-:Y:S01]  /*6c50*/  FMUL.FTZ R215, R28, c[0x0][0x2ec] ;  /* 0x0000bb001cd77a20 */ /* 0x000fe20000410000 */
[----:B------:R-:W1:Y:S01]  /*6c60*/  MUFU.TANH R238, R238 ;  /* 0x000000ee00ee7308 */ /* 0x000e620000002400 */
[----:B------:R-:W-:Y:S02]  /*6c70*/  FMUL.FTZ R213, R29, c[0x0][0x2ec] ;  /* 0x0000bb001dd57a20 */ /* 0x000fe40000410000 */
[----:B------:R-:W-:Y:S02]  /*6c80*/  FMUL.FTZ R216, R30, c[0x0][0x2ec] ;  /* 0x0000bb001ed87a20 */ /* 0x000fe40000410000 */
[----:B------:R-:W-:Y:S02]  /*6c90*/  FMUL.FTZ R214, R31, c[0x0][0x2ec] ;  /* 0x0000bb001fd67a20 */ /* 0x000fe40000410000 */
[----:B------:R-:W-:Y:S02]  /*6ca0*/  FMUL.FTZ R211, R32, c[0x0][0x2ec] ;  /* 0x0000bb0020d37a20 */ /* 0x000fe40000410000 */
[----:B------:R-:W-:Y:S01]  /*6cb0*/  FMUL.FTZ R209, R33, c[0x0][0x2ec] ;  /* 0x0000bb0021d17a20 */ /* 0x000fe20000410000 */
[----:B------:R-:W2:Y:S01]  /*6cc0*/  MUFU.TANH R231, R231 ;  /* 0x000000e700e77308 */ /* 0x000ea20000002400 */
[C---:B-----5:R-:W-:Y:S03]  /*6cd0*/  HMMA.16816.F32.BF16 R44, R124.reuse, R120, R44 ;  /* 0x000000787c2c723c */ /* 0x060fe6000004182c */
[----:B------:R-:W-:Y:S02]  /*6ce0*/  FMUL.FTZ R212, R34, c[0x0][0x2ec] ;  /* 0x0000bb0022d47a20 */ /* 0x000fe40000410000 */
[----:B------:R-:W-:Y:S02]  /*6cf0*/  FMUL.FTZ R210, R35, c[0x0][0x2ec] ;  /* 0x0000bb0023d27a20 */ /* 0x000fe40000410000 */
[----:B------:R-:W-:Y:S01]  /*6d00*/  FMUL.FTZ R205, R36, c[0x0][0x2ec] ;  /* 0x0000bb0024cd7a20 */ /* 0x000fe20000410000 */
[C---:B------:R-:W-:Y:S01]  /*6d10*/  HMMA.16816.F32.BF16 R48, R124.reuse, R122, R48 ;  /* 0x0000007a7c30723c */ /* 0x040fe20000041830 */
[----:B------:R-:W2:Y:S01]  /*6d20*/  MUFU.TANH R229, R229 ;  /* 0x000000e500e57308 */ /* 0x000ea20000002400 */
[----:B------:R-:W5:Y:S01]  /*6d30*/  LDSM.16.M88.4 R120, [R156+0x5c00] ;  /* 0x005c00009c78783b */ /* 0x000f620000000200 */
[----:B------:R-:W-:Y:S04]  /*6d40*/  DEPBAR.LE SB0, 0x0 ;  /* 0x000080000000791a */ /* 0x000fe80000000000 */
[----:B------:R-:W-:Y:S01]  /*6d50*/  FMUL.FTZ R207, R37, c[0x0][0x2ec] ;  /* 0x0000bb0025cf7a20 */ /* 0x000fe20000410000 */
[C---:B-1----:R-:W-:Y:S03]  /*6d60*/  HMMA.16816.F32.BF16 R52, R124.reuse, R128, R52 ;  /* 0x000000807c34723c */ /* 0x042fe60000041834 */
[----:B------:R-:W1:Y:S01]  /*6d70*/  MUFU.TANH R232, R232 ;  /* 0x000000e800e87308 */ /* 0x000e620000002400 */
[----:B------:R-:W-:Y:S01]  /*6d80*/  BAR.SYNC.DEFER_BLOCKING 0x0 ;  /* 0x0000000000007b1d */ /* 0x000fe20000010000 */
[----:B------:R-:W-:Y:S02]  /*6d90*/  FMUL.FTZ R208, R38, c[0x0][0x2ec] ;  /* 0x0000bb0026d07a20 */ /* 0x000fe40000410000 */
[----:B------:R-:W-:Y:S01]  /*6da0*/  FMUL.FTZ R206, R39, c[0x0][0x2ec] ;  /* 0x0000bb0027ce7a20 */ /* 0x000fe20000410000 */
[C---:B------:R-:W-:Y:S04]  /*6db0*/  HMMA.16816.F32.BF16 R56, R124.reuse, R130, R56 ;  /* 0x000000827c38723c */ /* 0x040fe80000041838 */
        /* <DEDUP_REMOVED lines=12> */
[----:B------:R-:W1:Y:S01]  /*6e80*/  MUFU.TANH R225, R225 ;  /* 0x000000e100e17308 */ /* 0x000e620000002400 */
[C---:B-----5:R-:W-:Y:S03]  /*6e90*/  HMMA.16816.F32.BF16 R60, R124.reuse, R120, R60 ;  /* 0x000000787c3c723c */ /* 0x060fe6000004183c */
[----:B------:R-:W-:Y:S02]  /*6ea0*/  FMUL.FTZ R192, R50, c[0x0][0x2ec] ;  /* 0x0000bb0032c07a20 */ /* 0x000fe40000410000 */
[----:B------:R-:W-:Y:S02]  /*6eb0*/  FMUL.FTZ R190, R51, c[0x0][0x2ec] ;  /* 0x0000bb0033be7a20 */ /* 0x000fe40000410000 */
[----:B------:R-:W-:Y:S01]  /*6ec0*/  FMUL.FTZ R183, R52, c[0x0][0x2ec] ;  /* 0x0000bb0034b77a20 */ /* 0x000fe20000410000 */
[----:B------:R-:W-:Y:S01]  /*6ed0*/  HMMA.16816.F32.BF16 R64, R124, R122, R64 ;  /* 0x0000007a7c40723c */ /* 0x000fe20000041840 */
[----:B------:R-:W1:Y:S03]  /*6ee0*/  MUFU.TANH R228, R228 ;  /* 0x000000e400e47308 */ /* 0x000e660000002400 */
[----:B------:R-:W-:Y:S02]  /*6ef0*/  FMUL.FTZ R185, R53, c[0x0][0x2ec] ;  /* 0x0000bb0035b97a20 */ /* 0x000fe40000410000 */
[----:B------:R-:W-:Y:S02]  /*6f00*/  FMUL.FTZ R186, R54, c[0x0][0x2ec] ;  /* 0x0000bb0036ba7a20 */ /* 0x000fe40000410000 */
[----:B------:R-:W-:Y:S03]  /*6f10*/  FMUL.FTZ R184, R55, c[0x0][0x2ec] ;  /* 0x0000bb0037b87a20 */ /* 0x000fe60000410000 */
[----:B------:R-:W1:Y:S01]  /*6f20*/  MUFU.TANH R226, R226 ;  /* 0x000000e200e27308 */ /* 0x000e620000002400 */
[----:B------:R-:W-:Y:S02]  /*6f30*/  FMUL.FTZ R187, R56, c[0x0][0x2ec] ;  /* 0x0000bb0038bb7a20 */ /* 0x000fe40000410000 */
[----:B------:R-:W-:Y:S02]  /*6f40*/  FMUL.FTZ R188, R57, c[0x0][0x2ec] ;  /* 0x0000bb0039bc7a20 */ /* 0x000fe40000410000 */
[----:B------:R-:W-:Y:S02]  /*6f50*/  FMUL.FTZ R182, R58, c[0x0][0x2ec] ;  /* 0x0000bb003ab67a20 */ /* 0x000fe40000410000 */
[----:B------:R-:W-:Y:S02]  /*6f60*/  FMUL.FTZ R181, R59, c[0x0][0x2ec] ;  /* 0x0000bb003bb57a20 */ /* 0x000fe40000410000 */
[----:B------:R-:W-:Y:S01]  /*6f70*/  FMUL.FTZ R189, R60, c[0x0][0x2ec] ;  /* 0x0000bb003cbd7a20 */ /* 0x000fe20000410000 */
[----:B------:R-:W1:Y:S01]  /*6f80*/  MUFU.TANH R223, R223 ;  /* 0x000000df00df7308 */ /* 0x000e620000002400 */
[----:B------:R-:W-:Y:S02]  /*6f90*/  FMUL.FTZ R193, R61, c[0x0][0x2ec] ;  /* 0x0000bb003dc17a20 */ /* 0x000fe40000410000 */
[----:B------:R-:W-:Y:S02]  /*6fa0*/  FMUL.FTZ R178, R62, c[0x0][0x2ec] ;  /* 0x0000bb003eb27a20 */ /* 0x000fe40000410000 */
[----:B------:R-:W-:Y:S02]  /*6fb0*/  FMUL.FTZ R180, R63, c[0x0][0x2ec] ;  /* 0x0000bb003fb47a20 */ /* 0x000fe40000410000 */
[----:B------:R-:W-:Y:S02]  /*6fc0*/  FMUL.FTZ R195, R64, c[0x0][0x2ec] ;  /* 0x0000bb0040c37a20 */ /* 0x000fe40000410000 */
[----:B---3--:R-:W-:Y:S01]  /*6fd0*/  FMUL.FTZ R3, R67, c[0x0][0x2ec] ;  /* 0x0000bb0043037a20 */ /* 0x008fe20000410000 */
[----:B------:R-:W3:Y:S01]  /*6fe0*/  MUFU.TANH R221, R221 ;  /* 0x000000dd00dd7308 */ /* 0x000ee20000002400 */
[----:B------:R-:W-:Y:S02]  /*6ff0*/  FMUL.FTZ R65, R65, c[0x0][0x2ec] ;  /* 0x0000bb0041417a20 */ /* 0x000fe40000410000 */
[----:B------:R-:W-:Y:S07]  /*7000*/  FMUL.FTZ R66, R66, c[0x0][0x2ec] ;  /* 0x0000bb0042427a20 */ /* 0x000fee0000410000 */
        /* <DEDUP_REMOVED lines=45> */
[----:B------:R-:W1:Y:S01]  /*72e0*/  MUFU.TANH R3, R3 ;  /* 0x0000000300037308 */ /* 0x000e620000002400 */
[----:B------:R-:W-:-:S05]  /*72f0*/  @!P0 BRA `(.L_x_1854) ;  /* 0x0000059000008947 */ /* 0x000fca0003800000 */
[----:B--234-:R-:W-:Y:S02]  /*7300*/  ULDC UR8, c[0x0][0x198] ;  /* 0x0000660000087ab9 */ /* 0x01cfe40000000800 */
[----:B------:R-:W-:Y:S04]  /*7310*/  ULEA UR8, -UR8, URZ, 0x7 ;  /* 0x0000003f08087291 */ /* 0x000fe8000f8e393f */
[----:B------:R-:W-:Y:S02]  /*7320*/  USHF.R.S32.HI UR6, URZ, 0x1f, UR8 ;  /* 0x0000001f3f067899 */ /* 0x000fe40008011408 */
[----:B------:R-:W-:Y:S04]  /*7330*/  MOV R8, UR8 ;  /* 0x0000000800087c02 */ /* 0x000fe80008000f00 */
[----:B------:R-:W-:Y:S01]  /*7340*/  MOV R5, UR6 ;  /* 0x0000000600057c02 */ /* 0x000fe20008000f00 */
[----:B------:R-:W-:-:S05]  /*7350*/  @P6 BRA `(.L_x_1855) ;  /* 0x000003b000006947 */ /* 0x000fca0003800000 */
[----:B------:R-:W-:Y:S04]  /*7360*/  IABS R0, c[0x0][0x2d0] ;  /* 0x0000b40000007a13 */ /* 0x000fe80000000000 */
        /* <DEDUP_REMOVED lines=58> */
.L_x_1855:
        /* <DEDUP_REMOVED lines=24> */
.L_x_1854:
[----:B--234-:R-:W-:Y:S01]  /*7890*/  FMNMX.FTZ R0, R237, R119, !PT ;  /* 0x00000077ed007209 */ /* 0x01cfe20007810000 */
        /* <DEDUP_REMOVED lines=11> */
[----:B-1----:R-:W-:Y:S02]  /*7950*/  FMNMX.FTZ R5, R232, R5, !PT ;  /* 0x00000005e8057209 */ /* 0x002fe40007810000 */
        /* <DEDUP_REMOVED lines=117> */
[----:B------:R-:W2:Y:S01]  /*80b0*/  MUFU.EX2 R124, R124 ;  /* 0x0000007c007c7308 */ /* 0x000ea20000000800 */
[C---:B------:R-:W-:Y:S02]  /*80c0*/  FMUL.FTZ R32, R54.reuse, R84 ;  /* 0x0000005436207220 */ /* 0x040fe40000410000 */
[----:B------:R-:W-:Y:S01]  /*80d0*/  FMUL.FTZ R35, R53, R87 ;  /* 0x0000005735237220 */ /* 0x000fe20000410000 */
[----:B-1----:R-:W-:Y:S01]  /*80e0*/  F2FP.BF16.PACK_AB R59, R117, R120 ;  /* 0x00000078753b723e */ /* 0x002fe200000010ff */
[C---:B------:R-:W-:Y:S02]  /*80f0*/  FMUL.FTZ R40, R54.reuse, R76 ;  /* 0x0000004c36287220 */ /* 0x040fe40000410000 */
[C---:B------:R-:W-:Y:S02]  /*8100*/  FMUL.FTZ R41, R54.reuse, R77 ;  /* 0x0000004d36297220 */ /* 0x040fe40000410000 */
[C---:B------:R-:W-:Y:S01]  /*8110*/  FMUL.FTZ R42, R53.reuse, R78 ;  /* 0x0000004e352a7220 */ /* 0x040fe20000410000 */
[----:B------:R-:W1:Y:S01]  /*8120*/  MUFU.EX2 R138, R138 ;  /* 0x0000008a008a7308 */ /* 0x000e620000000800 */
[C---:B------:R-:W-:Y:S02]  /*8130*/  FMUL.FTZ R43, R53.reuse, R79 ;  /* 0x0000004f352b7220 */ /* 0x040fe40000410000 */
[----:B------:R-:W-:Y:S01]  /*8140*/  LDSM.16.MT88.4 R76, [R118+0xe400] ;  /* 0x00e40000764c783b */ /* 0x000fe20000004200 */
[C---:B------:R-:W-:Y:S02]  /*8150*/  FMUL.FTZ R48, R54.reuse, R68 ;  /* 0x0000004436307220 */ /* 0x040fe40000410000 */
[----:B------:R-:W-:Y:S02]  /*8160*/  FMUL.FTZ R49, R54, R69 ;  /* 0x0000004536317220 */ /* 0x000fe40000410000 */
[C---:B------:R-:W-:Y:S02]  /*8170*/  FMUL.FTZ R50, R53.reuse, R70 ;  /* 0x0000004635327220 */ /* 0x040fe40000410000 */
[----:B------:R-:W-:Y:S01]  /*8180*/  MUFU.EX2 R122, R122 ;  /* 0x0000007a007a7308 */ /* 0x000fe20000000800 */
[----:B------:R-:W-:Y:S02]  /*8190*/  FMUL.FTZ R51, R53, R71 ;  /* 0x0000004735337220 */ /* 0x000fe40000410000 */
[----:B------:R-:W-:Y:S01]  /*81a0*/  LDSM.16.MT88.4 R68, [R118+0xd400] ;  /* 0x00d400007644783b */ /* 0x000fe20000004200 */
[----:B--2---:R-:W-:Y:S01]  /*81b0*/  F2FP.BF16.PACK_AB R56, R124, R131 ;  /* 0x000000837c38723e */ /* 0x004fe200000010ff */
[--C-:B------:R-:W-:Y:S02]  /*81c0*/  FFMA.FTZ R94, R52, c[0x0][0x23c], -R55.reuse ;  /* 0x00008f00345e7a23 */ /* 0x100fe40000010837 */
[--C-:B------:R-:W-:Y:S02]  /*81d0*/  FFMA.FTZ R92, R3, c[0x0][0x23c], -R55.reuse ;  /* 0x00008f00035c7a23 */ /* 0x100fe40000010837 */
[--C-:B------:R-:W-:Y:S01]  /*81e0*/  FFMA.FTZ R84, R227, c[0x0][0x23c], -R126.reuse ;  /* 0x00008f00e3547a23 */ /* 0x100fe2000001087e */
[----:B------:R-:W2:Y:S01]  /*81f0*/  MUFU.EX2 R121, R121 ;  /* 0x0000007900797308 */ /* 0x000ea20000000800 */
[--C-:B------:R-:W-:Y:S02]  /*8200*/  FFMA.FTZ R87, R223, c[0x0][0x23c], -R126.reuse ;  /* 0x00008f00df577a23 */ /* 0x100fe4000001087e */
[----:B------:R-:W-:Y:S01]  /*8210*/  FFMA.FTZ R93, R229, c[0x0][0x23c], -R126 ;  /* 0x00008f00e55d7a23 */ /* 0x000fe2000001087e */
[----:B-1----:R-:W-:Y:S01]  /*8220*/  F2FP.BF16.PACK_AB R57, R123, R138 ;  /* 0x0000008a7b39723e */ /* 0x002fe200000010ff */
[----:B------:R-:W-:Y:S02]  /*8230*/  FFMA.FTZ R138, R53, R176, R138 ;  /* 0x000000b0358a7223 */ /* 0x000fe4000001008a */
[--C-:B------:R-:W-:Y:S02]  /*8240*/  FFMA.FTZ R135, R208, c[0x0][0x23c], -R55.reuse ;  /* 0x00008f00d0877a23 */ /* 0x100fe40000010837 */
[----:B------:R-:W-:Y:S01]  /*8250*/  FADD.FTZ R95, R123, R138 ;  /* 0x0000008a7b5f7221 */ /* 0x000fe20000010000 */
[----:B------:R-:W-:Y:S01]  /*8260*/  MUFU.EX2 R85, R230 ;  /* 0x000000e600557308 */ /* 0x000fe20000000800 */
[----:B------:R-:W-:Y:S02]  /*8270*/  FFMA.FTZ R142, R206, c[0x0][0x23c], -R55 ;  /* 0x00008f00ce8e7a23 */ /* 0x000fe40000010837 */
[----:B------:R-:W-:Y:S02]  /*8280*/  FADD.FTZ R86, R120, R95 ;  /* 0x0000005f78567221 */ /* 0x000fe40000010000 */
[--C-:B------:R-:W-:Y:S02]  /*8290*/  FFMA.FTZ R139, R204, c[0x0][0x23c], -R55.reuse ;  /* 0x00008f00cc8b7a23 */ /* 0x100fe40000010837 */
[----:B------:R-:W-:Y:S02]  /*82a0*/  FADD.FTZ R117, R117, R86 ;  /* 0x0000005675757221 */ /* 0x000fe40000010000 */
        /* <DEDUP_REMOVED lines=19> */
[----:B------:R-:W-:Y:S02]  /*83e0*/  FFMA.FTZ R154, R190, c[0x0][0x23c], -R55 ;  /* 0x00008f00be9a7a23 */ /* 0x000fe40000010837 */
[----:B------:R-:W-:Y:S02]  /*83f0*/  FFMA.FTZ R131, R54, R179, R131 ;  /* 0x000000b336837223 */ /* 0x000fe40000010083 */
        /* <DEDUP_REMOVED lines=43> */
[----:B------:R-:W-:Y:S02]  /*86b0*/  FFMA.FTZ R80, R226, c[0x0][0x23c], -R55 ;  /* 0x00008f00e2507a23 */ /* 0x000fe40000010837 */
[--C-:B------:R-:W-:Y:S01]  /*86c0*/  FFMA.FTZ R82, R221, c[0x0][0x23c], -R126.reuse ;  /* 0x00008f00dd527a23 */ /* 0x100fe2000001087e */
[C---:B------:R-:W-:Y:S03]  /*86d0*/  HMMA.16816.F32.BF16 R36, R56.reuse, R44, R36 ;  /* 0x0000002c3824723c */ /* 0x040fe60000041824 */
[--C-:B------:R-:W-:Y:S01]  /*86e0*/  FFMA.FTZ R127, R211, c[0x0][0x23c], -R126.reuse ;  /* 0x00008f00d37f7a23 */ /* 0x100fe2000001087e */
[----:B------:R-:W-:Y:S01]  /*86f0*/  MUFU.EX2 R143, R143 ;  /* 0x0000008f008f7308 */ /* 0x000fe20000000800 */
[--C-:B------:R-:W-:Y:S02]  /*8700*/  FFMA.FTZ R134, R209, c[0x0][0x23c], -R126.reuse ;  /* 0x00008f00d1867a23 */ /* 0x100fe4000001087e */
[C---:B------:R-:W-:Y:S01]  /*8710*/  FMUL.FTZ R44, R54.reuse, R72 ;  /* 0x00000048362c7220 */ /* 0x040fe20000410000 */
[C---:B------:R-:W-:Y:S04]  /*8720*/  HMMA.16816.F32.BF16 R40, R56.reuse, R46, R40 ;  /* 0x0000002e3828723c */ /* 0x040fe80000041828 */
[----:B------:R-:W-:Y:S02]  /*8730*/  FMUL.FTZ R45, R54, R73 ;  /* 0x00000049362d7220 */ /* 0x000fe40000410000 */
[----:B------:R-:W-:Y:S01]  /*8740*/  MUFU.EX2 R83, R83 ;  /* 0x0000005300537308 */ /* 0x000fe20000000800 */
[C---:B------:R-:W-:Y:S02]  /*8750*/  FMUL.FTZ R46, R53.reuse, R74 ;  /* 0x0000004a352e7220 */ /* 0x040fe40000410000 */
[----:B------:R-:W-:Y:S02]  /*8760*/  FMUL.FTZ R47, R53, R75 ;  /* 0x0000004b352f7220 */ /* 0x000fe40000410000 */
[----:B------:R-:W3:Y:S01]  /*8770*/  LDSM.16.MT88.4 R72, [R116+0x9400] ;  /* 0x009400007448783b */ /* 0x000ee20000004200 */
[----:B------:R-:W-:Y:S02]  /*8780*/  FADD.FTZ R53, R124, R131 ;  /* 0x000000837c357221 */ /* 0x000fe40000010000 */
[----:B------:R-:W-:Y:S02]  /*8790*/  FFMA.FTZ R131, R186, c[0x0][0x23c], -R55 ;  /* 0x00008f00ba837a23 */ /* 0x000fe40000010837 */
[C---:B------:R-:W-:Y:S01]  /*87a0*/  HMMA.16816.F32.BF16 R44, R56.reuse, R60, R44 ;  /* 0x0000003c382c723c */ /* 0x040fe2000004182c */
[----:B------:R-:W4:Y:S02]  /*87b0*/  MUFU.EX2 R80, R80 ;  /* 0x0000005000507308 */ /* 0x000f240000000800 */
[----:B------:R-:W-:Y:S02]  /*87c0*/  FADD.FTZ R122, R122, R53 ;  /* 0x000000357a7a7221 */ /* 0x000fe40000010000 */
[----:B------:R-:W-:Y:S02]  /*87d0*/  FFMA.FTZ R140, R205, c[0x0][0x23c], -R126 ;  /* 0x00008f00cd8c7a23 */ /* 0x000fe4000001087e */
[----:B------:R-:W-:Y:S01]  /*87e0*/  FADD.FTZ R121, R121, R122 ;  /* 0x0000007a79797221 */ /* 0x000fe20000010000 */
[----:B------:R-:W-:Y:S01]  /*87f0*/  HMMA.16816.F32.BF16 R48, R56, R62, R48 ;  /* 0x0000003e3830723c */ /* 0x000fe20000041830 */
[----:B------:R-:W5:Y:S02]  /*8800*/  LDSM.16.MT88.4 R60, [R118+0xb400] ;  /* 0x00b40000763c783b */ /* 0x000f640000004200 */
[----:B------:R-:W3:Y:S01]  /*8810*/  MUFU.EX2 R82, R82 ;  /* 0x0000005200527308 */ /* 0x000ee20000000800 */
[--C-:B------:R-:W-:Y:S02]  /*8820*/  FFMA.FTZ R133, R207, c[0x0][0x23c], -R126.reuse ;  /* 0x00008f00cf857a23 */ /* 0x100fe4000001087e */
[----:B------:R-:W-:Y:S01]  /*8830*/  FFMA.FTZ R137, R201, c[0x0][0x23c], -R126 ;  /* 0x00008f00c9897a23 */ /* 0x000fe2000001087e */
[----:B-1----:R-:W-:Y:S01]  /*8840*/  F2FP.BF16.PACK_AB R57, R85, R88 ;  /* 0x000000585539723e */ /* 0x002fe200000010ff */
[----:B------:R-:W-:Y:S01]  /*8850*/  FADD.FTZ R88, R88, R117 ;  /* 0x0000007558587221 */ /* 0x000fe20000010000 */
[----:B--2---:R-:W-:Y:S03]  /*8860*/  F2FP.BF16.PACK_AB R58, R81, R84 ;  /* 0x00000054513a723e */ /* 0x004fe600000010ff */
[----:B------:R-:W-:Y:S01]  /*8870*/  F2FP.BF16.PACK_AB R56, R93, R96 ;  /* 0x000000605d38723e */ /* 0x000fe200000010ff */
[----:B------:R-:W-:Y:S01]  /*8880*/  FADD.FTZ R88, R85, R88 ;  /* 0x0000005855587221 */ /* 0x000fe20000010000 */
[----:B------:R-:W-:Y:S01]  /*8890*/  MUFU.EX2 R150, R150 ;  /* 0x0000009600967308 */ /* 0x000fe20000000800 */
[----:B------:R-:W-:Y:S01]  /*88a0*/  FADD.FTZ R96, R96, R121 ;  /* 0x0000007960607221 */ /* 0x000fe20000010000 */
[----:B------:R-:W-:Y:S01]  /*88b0*/  MOV R117, R0 ;  /* 0x0000000000757202 */ /* 0x000fe20000000f00 */
[----:B------:R-:W-:Y:S01]  /*88c0*/  FFMA.FTZ R144, R203, c[0x0][0x23c], -R126 ;  /* 0x00008f00cb907a23 */ /* 0x000fe2000001087e */
[----:B----4-:R-:W-:Y:S01]  /*88d0*/  F2FP.BF16.PACK_AB R59, R80, R83 ;  /* 0x00000053503b723e */ /* 0x010fe200000010ff */
[----:B------:R-:W-:Y:S02]  /*88e0*/  FADD.FTZ R93, R93, R96 ;  /* 0x000000605d5d7221 */ /* 0x000fe40000010000 */
[--C-:B------:R-:W-:Y:S02]  /*88f0*/  FFMA.FTZ R149, R187, c[0x0][0x23c], -R126.reuse ;  /* 0x00008f00bb957a23 */ /* 0x100fe4000001087e */
[--C-:B------:R-:W-:Y:S01]  /*8900*/  FFMA.FTZ R176, R188, c[0x0][0x23c], -R126.reuse ;  /* 0x00008f00bcb07a23 */ /* 0x100fe2000001087e */
[----:B------:R-:W-:Y:S01]  /*8910*/  MUFU.EX2 R145, R145 ;  /* 0x0000009100917308 */ /* 0x000fe20000000800 */
[C---:B------:R-:W-:Y:S03]  /*8920*/  HMMA.16816.F32.BF16 R4, R56.reuse, R64, R4 ;  /* 0x000000403804723c */ /* 0x040fe60000041804 */
[--C-:B------:R-:W-:Y:S02]  /*8930*/  FFMA.FTZ R183, R183, c[0x0][0x23c], -R126.reuse ;  /* 0x00008f00b7b77a23 */ /* 0x100fe4000001087e */
[--C-:B------:R-:W-:Y:S02]  /*8940*/  FFMA.FTZ R185, R185, c[0x0][0x23c], -R126.reuse ;  /* 0x00008f00b9b97a23 */ /* 0x100fe4000001087e */
[--C-:B------:R-:W-:Y:S01]  /*8950*/  FFMA.FTZ R153, R189, c[0x0][0x23c], -R126.reuse ;  /* 0x00008f00bd997a23 */ /* 0x100fe2000001087e */
[C---:B------:R-:W-:Y:S01]  /*8960*/  HMMA.16816.F32.BF16 R8, R56.reuse, R66, R8 ;  /* 0x000000423808723c */ /* 0x040fe20000041808 */
[----:B------:R-:W1:Y:S01]  /*8970*/  LDSM.16.MT88.4 R64, [R116+0xb400] ;  /* 0x00b400007440783b */ /* 0x000e620000004200 */
[----:B------:R-:W-:Y:S02]  /*8980*/  MUFU.EX2 R152, R152 ;  /* 0x0000009800987308 */ /* 0x000fe40000000800 */
[--C-:B------:R-:W-:Y:S02]  /*8990*/  FFMA.FTZ R193, R193, c[0x0][0x23c], -R126.reuse ;  /* 0x00008f00c1c17a23 */ /* 0x100fe4000001087e */
[--C-:B------:R-:W-:Y:S02]  /*89a0*/  FFMA.FTZ R195, R195, c[0x0][0x23c], -R126.reuse ;  /* 0x00008f00c3c37a23 */ /* 0x100fe4000001087e */
[C---:B---3--:R-:W-:Y:S04]  /*89b0*/  HMMA.16816.F32.BF16 R12, R56.reuse, R72, R12 ;  /* 0x00000048380c723c */ /* 0x048fe8000004180c */
[----:B------:R-:W-:Y:S01]  /*89c0*/  MUFU.EX2 R147, R147 ;  /* 0x0000009300937308 */ /* 0x000fe20000000800 */
[----:B------:R-:W-:Y:S02]  /*89d0*/  FFMA.FTZ R126, R197, c[0x0][0x23c], -R126 ;  /* 0x00008f00c57e7a23 */ /* 0x000fe4000001087e */
[----:B------:R-:W-:Y:S01]  /*89e0*/  FADD.FTZ R83, R83, R88 ;  /* 0x0000005853537221 */ /* 0x000fe20000010000 */
[C---:B------:R-:W-:Y:S01]  /*89f0*/  HMMA.16816.F32.BF16 R16, R56.reuse, R74, R16 ;  /* 0x0000004a3810723c */ /* 0x040fe20000041810 */
[----:B------:R-:W-:Y:S03]  /*8a00*/  LDSM.16.MT88.4 R72, [R118+0xc000] ;  /* 0x00c000007648783b */ /* 0x000fe60000004200 */
[----:B------:R-:W-:Y:S02]  /*8a10*/  FADD.FTZ R80, R80, R83 ;  /* 0x0000005350507221 */ /* 0x000fe40000010000 */
[----:B------:R-:W-:Y:S02]  /*8a20*/  MUFU.EX2 R154, R154 ;  /* 0x0000009a009a7308 */ /* 0x000fe40000000800 */
[C---:B-----5:R-:W-:Y:S08]  /*8a30*/  HMMA.16816.F32.BF16 R20, R56.reuse, R60, R20 ;  /* 0x0000003c3814723c */ /* 0x060ff00000041814 */
[C---:B------:R-:W-:Y:S01]  /*8a40*/  HMMA.16816.F32.BF16 R24, R56.reuse, R62, R24 ;  /* 0x0000003e3818723c */ /* 0x040fe20000041818 */
[----:B------:R-:W2:Y:S01]  /*8a50*/  LDSM.16.MT88.4 R60, [R116+0xd400] ;  /* 0x00d40000743c783b */ /* 0x000ea20000004200 */
[----:B------:R-:W-:Y:S06]  /*8a60*/  MUFU.EX2 R89, R89 ;  /* 0x0000005900597308 */ /* 0x000fec0000000800 */
[C---:B-1----:R-:W-:Y:S04]  /*8a70*/  HMMA.16816.F32.BF16 R28, R56.reuse, R64, R28 ;  /* 0x00000040381c723c */ /* 0x042fe8000004181c */
[----:B------:R-:W1:Y:S04]  /*8a80*/  MUFU.EX2 R90, R90 ;  /* 0x0000005a005a7308 */ /* 0x000e680000000800 */
[C---:B------:R-:W-:Y:S01]  /*8a90*/  HMMA.16816.F32.BF16 R32, R56.reuse, R66, R32 ;  /* 0x000000423820723c */ /* 0x040fe20000041820 */
[----:B------:R-:W3:Y:S05]  /*8aa0*/  LDSM.16.MT88.4 R64, [R118+0x9800] ;  /* 0x009800007640783b */ /* 0x000eea0000004200 */
[----:B------:R-:W-:Y:S02]  /*8ab0*/  MUFU.EX2 R91, R91 ;  /* 0x0000005b005b7308 */ /* 0x000fe40000000800 */
[C---:B------:R-:W-:Y:S08]  /*8ac0*/  HMMA.16816.F32.BF16 R36, R56.reuse, R68, R36 ;  /* 0x000000443824723c */ /* 0x040ff00000041824 */
[----:B------:R-:W4:Y:S01]  /*8ad0*/  MUFU.EX2 R98, R98 ;  /* 0x0000006200627308 */ /* 0x000f220000000800 */
[C---:B------:R-:W-:Y:S01]  /*8ae0*/  HMMA.16816.F32.BF16 R40, R56.reuse, R70, R40 ;  /* 0x000000463828723c */ /* 0x040fe20000041828 */
[----:B------:R-:W5:Y:S07]  /*8af0*/  LDSM.16.MT88.4 R68, [R116+0x9800] ;  /* 0x009800007444783b */ /* 0x000f6e0000004200 */
[C---:B--2---:R-:W-:Y:S01]  /*8b00*/  HMMA.16816.F32.BF16 R44, R56.reuse, R60, R44 ;  /* 0x0000003c382c723c */ /* 0x044fe2000004182c */
[----:B------:R-:W2:Y:S07]  /*8b10*/  MUFU.EX2 R97, R97 ;  /* 0x0000006100617308 */ /* 0x000eae0000000800 */
[----:B------:R-:W-:Y:S01]  /*8b20*/  HMMA.16816.F32.BF16 R48, R56, R62, R48 ;  /* 0x0000003e3830723c */ /* 0x000fe20000041830 */
[----:B------:R-:W5:Y:S02]  /*8b30*/  LDSM.16.MT88.4 R60, [R118+0xb800] ;  /* 0x00b80000763c783b */ /* 0x000f640000004200 */
[----:B------:R-:W-:Y:S04]  /*8b40*/  MUFU.EX2 R132, R132 ;  /* 0x0000008400847308 */ /* 0x000fe80000000800 */
[----:B------:R-:W-:Y:S02]  /*8b50*/  F2FP.BF16.PACK_AB R56, R82, R87 ;  /* 0x000000575238723e */ /* 0x000fe400000010ff */
[----:B-1----:R-:W-:Y:S03]  /*8b60*/  F2FP.BF16.PACK_AB R57, R90, R89 ;  /* 0x000000595a39723e */ /* 0x002fe600000010ff */
[----:B----4-:R-:W-:Y:S01]  /*8b70*/  F2FP.BF16.PACK_AB R58, R98, R91 ;  /* 0x0000005b623a723e */ /* 0x010fe200000010ff */
[----:B------:R-:W1:Y:S01]  /*8b80*/  MUFU.EX2 R125, R125 ;  /* 0x0000007d007d7308 */ /* 0x000e620000000800 */
[----:B------:R-:W-:Y:S01]  /*8b90*/  FADD.FTZ R89, R89, R80 ;  /* 0x0000005059597221 */ /* 0x000fe20000010000 */
[----:B--2---:R-:W-:Y:S03]  /*8ba0*/  F2FP.BF16.PACK_AB R59, R128, R97 ;  /* 0x00000061803b723e */ /* 0x004fe600000010ff */
[----:B------:R-:W-:Y:S05]  /*8bb0*/  FADD.FTZ R90, R90, R89 ;  /* 0x000000595a5a7221 */ /* 0x000fea0000010000 */
[----:B------:R-:W-:Y:S01]  /*8bc0*/  MUFU.EX2 R127, R127 ;  /* 0x0000007f007f7308 */ /* 0x000fe20000000800 */
[C---:B---3--:R-:W-:Y:S08]  /*8bd0*/  HMMA.16816.F32.BF16 R4, R56.reuse, R64, R4 ;  /* 0x000000403804723c */ /* 0x048ff00000041804 */
[C---:B------:R-:W-:Y:S01]  /*8be0*/  HMMA.16816.F32.BF16 R8, R56.reuse, R66, R8 ;  /* 0x000000423808723c */ /* 0x040fe20000041808 */
[----:B------:R-:W2:Y:S01]  /*8bf0*/  LDSM.16.MT88.4 R64, [R116+0xb800] ;  /* 0x00b800007440783b */ /* 0x000ea20000004200 */
[----:B------:R-:W3:Y:S06]  /*8c00*/  MUFU.EX2 R134, R134 ;  /* 0x0000008600867308 */ /* 0x000eec0000000800 */
[C---:B-----5:R-:W-:Y:S04]  /*8c10*/  HMMA.16816.F32.BF16 R12, R56.reuse, R68, R12 ;  /* 0x00000044380c723c */ /* 0x060fe8000004180c */
[----:B------:R-:W4:Y:S04]  /*8c20*/  MUFU.EX2 R136, R136 ;  /* 0x0000008800887308 */ /* 0x000f280000000800 */
[C---:B------:R-:W-:Y:S01]  /*8c30*/  HMMA.16816.F32.BF16 R16, R56.reuse, R70, R16 ;  /* 0x000000463810723c */ /* 0x040fe20000041810 */
[----:B------:R-:W5:Y:S05]  /*8c40*/  LDSM.16.MT88.4 R68, [R118+0xd800] ;  /* 0x00d800007644783b */ /* 0x000f6a0000004200 */
[----:B------:R-:W-:Y:S02]  /*8c50*/  MUFU.EX2 R140, R140 ;  /* 0x0000008c008c7308 */ /* 0x000fe40000000800 */
[C---:B------:R-:W-:Y:S08]  /*8c60*/  HMMA.16816.F32.BF16 R20, R56.reuse, R60, R20 ;  /* 0x0000003c3814723c */ /* 0x040ff00000041814 */
        /* <DEDUP_REMOVED lines=8> */
[C---:B-----5:R-:W-:Y:S08]  /*8cf0*/  HMMA.16816.F32.BF16 R36, R56.reuse, R68, R36 ;  /* 0x000000443824723c */ /* 0x060ff00000041824 */
[----:B------:R-:W-:Y:S01]  /*8d00*/  MUFU.EX2 R137, R137 ;  /* 0x0000008900897308 */ /* 0x000fe20000000800 */
[C---:B------:R-:W-:Y:S01]  /*8d10*/  HMMA.16816.F32.BF16 R40, R56.reuse, R70, R40 ;  /* 0x000000463828723c */ /* 0x040fe20000041828 */
[----:B------:R-:W5:Y:S07]  /*8d20*/  LDSM.16.MT88.4 R68, [R116+0x9c00] ;  /* 0x009c00007444783b */ /* 0x000f6e0000004200 */
[C---:B-1----:R-:W-:Y:S01]  /*8d30*/  HMMA.16816.F32.BF16 R44, R56.reuse, R60, R44 ;  /* 0x0000003c382c723c */ /* 0x042fe2000004182c */
[----:B------:R-:W-:Y:S07]  /*8d40*/  MUFU.EX2 R144, R144 ;  /* 0x0000009000907308 */ /* 0x000fee0000000800 */
[----:B------:R-:W-:Y:S01]  /*8d50*/  HMMA.16816.F32.BF16 R48, R56, R62, R48 ;  /* 0x0000003e3830723c */ /* 0x000fe20000041830 */
[----:B------:R-:W1:Y:S02]  /*8d60*/  LDSM.16.MT88.4 R60, [R118+0xbc00] ;  /* 0x00bc0000763c783b */ /* 0x000e640000004200 */
[----:B------:R-:W-:Y:S04]  /*8d70*/  MUFU.EX2 R139, R139 ;  /* 0x0000008b008b7308 */ /* 0x000fe80000000800 */
[----:B------:R-:W-:Y:S02]  /*8d80*/  F2FP.BF16.PACK_AB R56, R125, R132 ;  /* 0x000000847d38723e */ /* 0x000fe400000010ff */
[----:B------:R-:W-:Y:S03]  /*8d90*/  F2FP.BF16.PACK_AB R57, R99, R130 ;  /* 0x000000826339723e */ /* 0x000fe600000010ff */
[----:B---3--:R-:W-:Y:S01]  /*8da0*/  F2FP.BF16.PACK_AB R58, R134, R127 ;  /* 0x0000007f863a723e */ /* 0x008fe200000010ff */
[----:B------:R-:W-:Y:S01]  /*8db0*/  MUFU.EX2 R146, R146 ;  /* 0x0000009200927308 */ /* 0x000fe20000000800 */
[----:B----4-:R-:W-:Y:S07]  /*8dc0*/  F2FP.BF16.PACK_AB R59, R136, R129 ;  /* 0x00000081883b723e */ /* 0x010fee00000010ff */
[C---:B--2---:R-:W-:Y:S02]  /*8dd0*/  HMMA.16816.F32.BF16 R4, R56.reuse, R64, R4 ;  /* 0x000000403804723c */ /* 0x044fe40000041804 */
[----:B------:R-:W-:Y:S06]  /*8de0*/  MUFU.EX2 R123, R183 ;  /* 0x000000b7007b7308 */ /* 0x000fec0000000800 */
[C---:B------:R-:W-:Y:S01]  /*8df0*/  HMMA.16816.F32.BF16 R8, R56.reuse, R66, R8 ;  /* 0x000000423808723c */ /* 0x040fe20000041808 */
[----:B------:R-:W2:Y:S03]  /*8e00*/  LDSM.16.MT88.4 R64, [R116+0xbc00] ;  /* 0x00bc00007440783b */ /* 0x000ea60000004200 */
[----:B------:R-:W3:Y:S04]  /*8e10*/  MUFU.EX2 R124, R185 ;  /* 0x000000b9007c7308 */ /* 0x000ee80000000800 */
[C---:B-----5:R-:W-:Y:S06]  /*8e20*/  HMMA.16816.F32.BF16 R12, R56.reuse, R68, R12 ;  /* 0x00000044380c723c */ /* 0x060fec000004180c */
[----:B------:R-:W-:Y:S02]  /*8e30*/  MUFU.EX2 R131, R131 ;  /* 0x0000008300837308 */ /* 0x000fe40000000800 */
[C---:B------:R-:W-:Y:S01]  /*8e40*/  HMMA.16816.F32.BF16 R16, R56.reuse, R70, R16 ;  /* 0x000000463810723c */ /* 0x040fe20000041810 */
[----:B------:R-:W4:Y:S07]  /*8e50*/  LDSM.16.MT88.4 R68, [R118+0xdc00] ;  /* 0x00dc00007644783b */ /* 0x000f2e0000004200 */
[C---:B-1----:R-:W-:Y:S01]  /*8e60*/  HMMA.16816.F32.BF16 R20, R56.reuse, R60, R20 ;  /* 0x0000003c3814723c */ /* 0x042fe20000041814 */
[----:B------:R-:W1:Y:S03]  /*8e70*/  MUFU.EX2 R138, R138 ;  /* 0x0000008a008a7308 */ /* 0x000e660000000800 */
[----:B---3--:R-:W-:Y:S04]  /*8e80*/  F2FP.BF16.PACK_AB R52, R124, R123 ;  /* 0x0000007b7c34723e */ /* 0x008fe800000010ff */
[C---:B------:R-:W-:Y:S01]  /*8e90*/  HMMA.16816.F32.BF16 R24, R56.reuse, R62, R24 ;  /* 0x0000003e3818723c */ /* 0x040fe20000041818 */
[----:B------:R-:W3:Y:S02]  /*8ea0*/  LDSM.16.MT88.4 R60, [R116+0xdc00] ;  /* 0x00dc0000743c783b */ /* 0x000ee40000004200 */
[----:B------:R-:W-:Y:S05]  /*8eb0*/  MUFU.EX2 R149, R149 ;  /* 0x0000009500957308 */ /* 0x000fea0000000800 */
[C---:B--2---:R-:W-:Y:S05]  /*8ec0*/  HMMA.16816.F32.BF16 R28, R56.reuse, R64, R28 ;  /* 0x00000040381c723c */ /* 0x044fea000004181c */
[----:B------:R-:W2:Y:S03]  /*8ed0*/  MUFU.EX2 R176, R176 ;  /* 0x000000b000b07308 */ /* 0x000ea60000000800 */
[C---:B------:R-:W-:Y:S01]  /*8ee0*/  HMMA.16816.F32.BF16 R32, R56.reuse, R66, R32 ;  /* 0x000000423820723c */ /* 0x040fe20000041820 */
[----:B------:R-:W5:Y:S03]  /*8ef0*/  LDSM.16.MT88.4 R64, [R118+0xa000] ;  /* 0x00a000007640783b */ /* 0x000f660000004200 */
[----:B-1----:R-:W-:Y:S03]  /*8f00*/  F2FP.BF16.PACK_AB R53, R138, R131 ;  /* 0x000000838a35723e */ /* 0x002fe600000010ff */
[----:B------:R-:W-:Y:S01]  /*8f10*/  MUFU.EX2 R151, R151 ;  /* 0x0000009700977308 */ /* 0x000fe20000000800 */
[C---:B----4-:R-:W-:Y:S08]  /*8f20*/  HMMA.16816.F32.BF16 R36, R56.reuse, R68, R36 ;  /* 0x000000443824723c */ /* 0x050ff00000041824 */
[C---:B------:R-:W-:Y:S01]  /*8f30*/  HMMA.16816.F32.BF16 R40, R56.reuse, R70, R40 ;  /* 0x000000463828723c */ /* 0x040fe20000041828 */
[----:B------:R-:W1:Y:S01]  /*8f40*/  LDSM.16.MT88.4 R68, [R116+0xa000] ;  /* 0x00a000007444783b */ /* 0x000e620000004200 */
[----:B------:R-:W4:Y:S02]  /*8f50*/  MUFU.EX2 R182, R182 ;  /* 0x000000b600b67308 */ /* 0x000f240000000800 */
[----:B--2---:R-:W-:Y:S04]  /*8f60*/  F2FP.BF16.PACK_AB R54, R176, R149 ;  /* 0x00000095b036723e */ /* 0x004fe800000010ff */
[C---:B---3--:R-:W-:Y:S04]  /*8f70*/  HMMA.16816.F32.BF16 R44, R56.reuse, R60, R44 ;  /* 0x0000003c382c723c */ /* 0x048fe8000004182c */
[----:B------:R-:W-:Y:S04]  /*8f80*/  MUFU.EX2 R153, R153 ;  /* 0x0000009900997308 */ /* 0x000fe80000000800 */
[----:B------:R-:W-:Y:S01]  /*8f90*/  HMMA.16816.F32.BF16 R48, R56, R62, R48 ;  /* 0x0000003e3830723c */ /* 0x000fe20000041830 */
[----:B------:R-:W2:Y:S05]  /*8fa0*/  LDSM.16.MT88.4 R60, [R116+0xc000] ;  /* 0x00c00000743c783b */ /* 0x000eaa0000004200 */
[----:B------:R-:W3:Y:S01]  /*8fb0*/  MUFU.EX2 R120, R193 ;  /* 0x000000c100787308 */ /* 0x000ee20000000800 */
[----:B------:R-:W-:Y:S02]  /*8fc0*/  F2FP.BF16.PACK_AB R56, R133, R140 ;  /* 0x0000008c8538723e */ /* 0x000fe400000010ff */
[----:B------:R-:W-:Y:S03]  /*8fd0*/  F2FP.BF16.PACK_AB R57, R142, R135 ;  /* 0x000000878e39723e */ /* 0x000fe600000010ff */
[----:B------:R-:W-:Y:S02]  /*8fe0*/  F2FP.BF16.PACK_AB R58, R144, R137 ;  /* 0x00000089903a723e */ /* 0x000fe400000010ff */
[----:B------:R-:W-:Y:S02]  /*8ff0*/  F2FP.BF16.PACK_AB R59, R146, R139 ;  /* 0x0000008b923b723e */ /* 0x000fe400000010ff */
[----:B----4-:R-:W-:Y:S01]  /*9000*/  F2FP.BF16.PACK_AB R55, R182, R151 ;  /* 0x00000097b637723e */ /* 0x010fe200000010ff */
[----:B------:R-:W-:Y:S04]  /*9010*/  MUFU.EX2 R3, R178 ;  /* 0x000000b200037308 */ /* 0x000fe80000000800 */
[C---:B-----5:R-:W-:Y:S06]  /*9020*/  HMMA.16816.F32.BF16 R4, R56.reuse, R64, R4 ;  /* 0x000000403804723c */ /* 0x060fec0000041804 */
[----:B------:R-:W-:Y:S02]  /*9030*/  MUFU.EX2 R195, R195 ;  /* 0x000000c300c37308 */ /* 0x000fe40000000800 */
[C---:B------:R-:W-:Y:S01]  /*9040*/  HMMA.16816.F32.BF16 R8, R56.reuse, R66, R8 ;  /* 0x000000423808723c */ /* 0x040fe20000041808 */
[----:B------:R-:W4:Y:S07]  /*9050*/  LDSM.16.MT88.4 R64, [R118+0xe000] ;  /* 0x00e000007640783b */ /* 0x000f2e0000004200 */
[C---:B-1----:R-:W-:Y:S01]  /*9060*/  HMMA.16816.F32.BF16 R12, R56.reuse, R68, R12 ;  /* 0x00000044380c723c */ /* 0x042fe2000004180c */
[----:B------:R-:W1:Y:S07]  /*9070*/  MUFU.EX2 R126, R126 ;  /* 0x0000007e007e7308 */ /* 0x000e6e0000000800 */
[C---:B------:R-:W-:Y:S01]  /*9080*/  HMMA.16816.F32.BF16 R16, R56.reuse, R70, R16 ;  /* 0x000000463810723c */ /* 0x040fe20000041810 */
[----:B------:R-:W5:Y:S07]  /*9090*/  LDSM.16.MT88.4 R68, [R116+0xe000] ;  /* 0x00e000007444783b */ /* 0x000f6e0000004200 */
[C---:B------:R-:W-:Y:S08]  /*90a0*/  HMMA.16816.F32.BF16 R20, R56.reuse, R72, R20 ;  /* 0x000000483814723c */ /* 0x040ff00000041814 */
[C---:B------:R-:W-:Y:S01]  /*90b0*/  HMMA.16816.F32.BF16 R24, R56.reuse, R74, R24 ;  /* 0x0000004a3818723c */ /* 0x040fe20000041818 */
[----:B------:R-:W-:Y:S07]  /*90c0*/  LDSM.16.MT88.4 R72, [R116+0xc400] ;  /* 0x00c400007448783b */ /* 0x000fee0000004200 */
[C---:B--2---:R-:W-:Y:S08]  /*90d0*/  HMMA.16816.F32.BF16 R28, R56.reuse, R60, R28 ;  /* 0x0000003c381c723c */ /* 0x044ff0000004181c */
[C---:B------:R-:W-:Y:S01]  /*90e0*/  HMMA.16816.F32.BF16 R32, R56.reuse, R62, R32 ;  /* 0x0000003e3820723c */ /* 0x040fe20000041820 */
[----:B------:R-:W2:Y:S07]  /*90f0*/  LDSM.16.MT88.4 R60, [R118+0xa400] ;  /* 0x00a40000763c783b */ /* 0x000eae0000004200 */
[C---:B----4-:R-:W-:Y:S08]  /*9100*/  HMMA.16816.F32.BF16 R36, R56.reuse, R64, R36 ;  /* 0x000000403824723c */ /* 0x050ff00000041824 */
[C---:B------:R-:W-:Y:S01]  /*9110*/  HMMA.16816.F32.BF16 R40, R56.reuse, R66, R40 ;  /* 0x000000423828723c */ /* 0x040fe20000041828 */
[----:B------:R-:W4:Y:S07]  /*9120*/  LDSM.16.MT88.4 R64, [R116+0xa400] ;  /* 0x00a400007440783b */ /* 0x000f2e0000004200 */
[C---:B-----5:R-:W-:Y:S08]  /*9130*/  HMMA.16816.F32.BF16 R44, R56.reuse, R68, R44 ;  /* 0x00000044382c723c */ /* 0x060ff0000004182c */
[----:B------:R-:W-:Y:S01]  /*9140*/  HMMA.16816.F32.BF16 R48, R56, R70, R48 ;  /* 0x000000463830723c */ /* 0x000fe20000041830 */
[----:B------:R-:W5:Y:S06]  /*9150*/  LDSM.16.MT88.4 R68, [R118+0xc400] ;  /* 0x00c400007644783b */ /* 0x000f6c0000004200 */
        /* <DEDUP_REMOVED lines=10> */
[C---:B-----5:R-:W-:Y:S08]  /*9200*/  HMMA.16816.F32.BF16 R20, R56.reuse, R68, R20 ;  /* 0x000000443814723c */ /* 0x060ff00000041814 */
[C---:B------:R-:W-:Y:S01]  /*9210*/  HMMA.16816.F32.BF16 R24, R56.reuse, R70, R24 ;  /* 0x000000463818723c */ /* 0x040fe20000041818 */
[----:B------:R-:W5:Y:S07]  /*9220*/  LDSM.16.MT88.4 R68, [R116+0xa800] ;  /* 0x00a800007444783b */ /* 0x000f6e0000004200 */
        /* <DEDUP_REMOVED lines=9> */
[C---:B----4-:R-:W-:Y:S01]  /*92c0*/  HMMA.16816.F32.BF16 R4, R52.reuse, R64, R4 ;  /* 0x000000403404723c */ /* 0x050fe20000041804 */
[----:B------:R-:W4:Y:S01]  /*92d0*/  LDSM.16.MT88.4 R60, [R116+0xe800] ;  /* 0x00e80000743c783b */ /* 0x000f220000004200 */
[----:B------:R-:W-:Y:S06]  /*92e0*/  MUFU.EX2 R65, R94 ;  /* 0x0000005e00417308 */ /* 0x000fec0000000800 */
[C---:B------:R-:W-:Y:S04]  /*92f0*/  HMMA.16816.F32.BF16 R8, R52.reuse, R66, R8 ;  /* 0x000000423408723c */ /* 0x040fe80000041808 */
[----:B------:R-:W2:Y:S04]  /*9300*/  MUFU.EX2 R64, R180 ;  /* 0x000000b400407308 */ /* 0x000ea80000000800 */
[C---:B-----5:R-:W-:Y:S07]  /*9310*/  HMMA.16816.F32.BF16 R12, R52.reuse, R68, R12 ;  /* 0x00000044340c723c */ /* 0x060fee000004180c */
[----:B---3--:R-:W-:Y:S01]  /*9320*/  F2FP.BF16.PACK_AB R68, R120, R153 ;  /* 0x000000997844723e */ /* 0x008fe200000010ff */
[C---:B------:R-:W-:Y:S07]  /*9330*/  HMMA.16816.F32.BF16 R16, R52.reuse, R70, R16 ;  /* 0x000000463410723c */ /* 0x040fee0000041810 */
[----:B-1----:R-:W-:Y:S01]  /*9340*/  F2FP.BF16.PACK_AB R70, R126, R195 ;  /* 0x000000c37e46723e */ /* 0x002fe200000010ff */
[C---:B------:R-:W-:Y:S04]  /*9350*/  HMMA.16816.F32.BF16 R20, R52.reuse, R72, R20 ;  /* 0x000000483414723c */ /* 0x040fe80000041814 */
[----:B--2---:R-:W-:Y:S04]  /*9360*/  F2FP.BF16.PACK_AB R69, R64, R3 ;  /* 0x000000034045723e */ /* 0x004fe800000010ff */
[C---:B------:R-:W-:Y:S08]  /*9370*/  HMMA.16816.F32.BF16 R24, R52.reuse, R74, R24 ;  /* 0x0000004a3418723c */ /* 0x040ff00000041818 */
[C---:B------:R-:W-:Y:S08]  /*9380*/  HMMA.16816.F32.BF16 R28, R52.reuse, R76, R28 ;  /* 0x0000004c341c723c */ /* 0x040ff0000004181c */
[C---:B------:R-:W-:Y:S01]  /*9390*/  HMMA.16816.F32.BF16 R32, R52.reuse, R78, R32 ;  /* 0x0000004e3420723c */ /* 0x040fe20000041820 */
[----:B------:R-:W-:Y:S07]  /*93a0*/  LDSM.16.MT88.4 R76, [R118+0xec00] ;  /* 0x00ec0000764c783b */ /* 0x000fee0000004200 */
[C---:B------:R-:W-:Y:S01]  /*93b0*/  HMMA.16816.F32.BF16 R36, R52.reuse, R56, R36 ;  /* 0x000000383424723c */ /* 0x040fe20000041824 */
[----:B------:R1:W2:Y:S07]  /*93c0*/  MUFU.EX2 R56, R92 ;  /* 0x0000005c00387308 */ /* 0x0002ae0000000800 */
[C---:B------:R-:W-:Y:S07]  /*93d0*/  HMMA.16816.F32.BF16 R40, R52.reuse, R58, R40 ;  /* 0x0000003a3428723c */ /* 0x040fee0000041828 */
[----:B------:R-:W-:Y:S01]  /*93e0*/  FADD.FTZ R58, R84, R93 ;  /* 0x0000005d543a7221 */ /* 0x000fe20000010000 */
[C---:B----4-:R-:W-:Y:S04]  /*93f0*/  HMMA.16816.F32.BF16 R44, R52.reuse, R60, R44 ;  /* 0x0000003c342c723c */ /* 0x050fe8000004182c */
[----:B------:R-:W-:Y:S04]  /*9400*/  FADD.FTZ R58, R81, R58 ;  /* 0x0000003a513a7221 */ /* 0x000fe80000010000 */
[----:B------:R-:W-:Y:S01]  /*9410*/  HMMA.16816.F32.BF16 R48, R52, R62, R48 ;  /* 0x0000003e3430723c */ /* 0x000fe20000041830 */
[----:B-1----:R-:W1:Y:S03]  /*9420*/  LDSM.16.MT88.4 R92, [R118+0xcc00] ;  /* 0x00cc0000765c783b */ /* 0x002e660000004200 */
[----:B--2---:R-:W-:Y:S07]  /*9430*/  F2FP.BF16.PACK_AB R71, R56, R65 ;  /* 0x000000413847723e */ /* 0x004fee00000010ff */
[C---:B------:R-:W-:Y:S07]  /*9440*/  HMMA.16816.F32.BF16 R112, R68.reuse, R108, R4 ;  /* 0x0000006c4470723c */ /* 0x040fee0000041804 */
        /* <DEDUP_REMOVED lines=59> */
[----:B------:R-:W-:Y:S02]  /*9800*/  FADD.FTZ R179, R126, R179 ;  /* 0x000000b37eb37221 */ /* 0x000fe40000010000 */
[----:B------:R-:W-:Y:S01]  /*9810*/  FADD.FTZ R176, R56, R65 ;  /* 0x0000004138b07221 */ /* 0x000fe20000010000 */
[----:B------:R-:W-:-:S05]  /*9820*/  @P0 BRA `(.L_x_1856) ;  /* 0xffffc3b000000947 */ /* 0x000fca000383ffff */
.L_x_1852:
        /* <DEDUP_REMOVED lines=181> */
.L_x_1858:
[----:B---34-:R-:W-:Y:S05]  /*a380*/  BSYNC B0 ;  /* 0x0000000000007941 */ /* 0x018fea0003800000 */
.L_x_1857:
        /* <DEDUP_REMOVED lines=25> */
.L_x_1859:
        /* <DEDUP_REMOVED lines=14> */
.L_x_6329:


//--------------------- .text._ZN5flash24flash_fwd_splitkv_kernelI23Flash_fwd_kernel_traitsILi96ELi64ELi128ELi4ELb0ELb0EN7cutlass10bfloat16_tE19Flash_kernel_traitsILi96ELi64ELi128ELi4ES3_EELb1ELb0ELb0ELb0ELb1ELb0ELb0ELb0EEEvNS_16Flash_fwd_paramsE --------------------------
	.section	.text._ZN5flash24flash_fwd_splitkv_kernelI23Flash_fwd_kernel_traitsILi96ELi64ELi128ELi4ELb0ELb0EN7cutlass10bfloat16_tE19Flash_kernel_traitsILi96ELi64ELi128ELi4ES3_EELb1ELb0ELb0ELb0ELb1ELb0ELb0ELb0EEEvNS_16Flash_fwd_paramsE,"ax",@progbits
	.sectioninfo	@"SHI_REGISTERS=206"
	.align	128
        .global         _ZN5flash24flash_fwd_splitkv_kernelI23Flash_fwd_kernel_traitsILi96ELi64ELi128ELi4ELb0ELb0EN7cutlass10bfloat16_tE19Flash_kernel_traitsILi96ELi64ELi128ELi4ES3_EELb1ELb0ELb0ELb0ELb1ELb0ELb0ELb0EEEvNS_16Flash_fwd_paramsE
        .type           _ZN5flash24flash_fwd_splitkv_kernelI23Flash_fwd_kernel_traitsILi96ELi64ELi128ELi4ELb0ELb0EN7cutlass10bfloat16_tE19Flash_kernel_traitsILi96ELi64ELi128ELi4ES3_EELb1ELb0ELb0ELb0ELb1ELb0ELb0ELb0EEEvNS_16Flash_fwd_paramsE,@function
        .size           _ZN5flash24flash_fwd_splitkv_kernelI23Flash_fwd_kernel_traitsILi96ELi64ELi128ELi4ELb0ELb0EN7cutlass10bfloat16_tE19Flash_kernel_traitsILi96ELi64ELi128ELi4ES3_EELb1ELb0ELb0ELb0ELb1ELb0ELb0ELb0EEEvNS_16Flash_fwd_paramsE,(.L_x_6330 - _ZN5flash24flash_fwd_splitkv_kernelI23Flash_fwd_kernel_traitsILi96ELi64ELi128ELi4ELb0ELb0EN7cutlass10bfloat16_tE19Flash_kernel_traitsILi96ELi64ELi128ELi4ES3_EELb1ELb0ELb0ELb0ELb1ELb0ELb0ELb0EEEvNS_16Flash_fwd_paramsE)
        .other          _ZN5flash24flash_fwd_splitkv_kernelI23Flash_fwd_kernel_traitsILi96ELi64ELi128ELi4ELb0ELb0EN7cutlass10bfloat16_tE19Flash_kernel_traitsILi96ELi64ELi128ELi4ES3_EELb1ELb0ELb0ELb0ELb1ELb0ELb0ELb0EEEvNS_16Flash_fwd_paramsE,@"STO_CUDA_ENTRY STV_DEFAULT"
_ZN5flash24flash_fwd_splitkv_kernelI23Flash_fwd_kernel_traitsILi96ELi64ELi128ELi4ELb0ELb0EN7cutlass10bfloat16_tE19Flash_kernel_traitsILi96ELi64ELi128ELi4ES3_EELb1ELb0ELb0ELb0ELb1ELb0ELb0ELb0EEEvNS_16Flash_fwd_paramsE:
.text._ZN5flash24flash_fwd_splitkv_kernelI23Flash_fwd_kernel_traitsILi96ELi64ELi128ELi4ELb0ELb0EN7cutlass10bfloat16_tE19Flash_kernel_traitsILi96ELi64ELi128ELi4ES3_EELb1ELb0ELb0ELb0ELb1ELb0ELb0ELb0EEEvNS_16Flash_fwd_paramsE:
        /* <DEDUP_REMOVED lines=33> */
.L_x_1860:
[----:B-1-34-:R-:W-:Y:S02]  /*0210*/  MOV R0, c[0x0][0x218] ;  /* 0x0000860000007a02 */ /* 0x01afe40000000f00 */
.L_x_1861:
        /* <DEDUP_REMOVED lines=12> */
[----:B------:R-:W-:Y:S01]  /*02e0*/  ULDC UR5, c[0x0][0x218] ;  /* 0x0000860000057ab9 */ /* 0x000fe20000000800 */
[----:B------:R-:W-:Y:S01]  /*02f0*/  IADD3 R0, -R168, 0xbf, R131 ;  /* 0x000000bfa8007810 */ /* 0x000fe20007ffe183 */
[----:B------:R-:W-:Y:S01]  /*0300*/  UIADD3 UR5, UR5, 0x7f, URZ ;  /* 0x0000007f05057890 */ /* 0x000fe2000fffe03f */
[----:B------:R-:W-:Y:S01]  /*0310*/  IADD3 R7, R125, 0x7f, RZ ;  /* 0x0000007f7d077810 */ /* 0x000fe20007ffe0ff */
[----:B------:R-:W1:Y:S01]  /*0320*/  S2R R124, SR_TID.X ;  /* 0x00000000007c7919 */ /* 0x000e620000002100 */
        /* <DEDUP_REMOVED lines=9> */
[----:B------:R-:W-:-:S03]  /*03c0*/  SHF.R.S32.HI R0, RZ, 0x7, R0 ;  /* 0x00000007ff007819 */ /* 0x000fc60000011400 */
        /* <DEDUP_REMOVED lines=11> */
[----:B------:R-:W-:-:S02]  /*0480*/  IMAD R0, R0, c[0x0][0x1e8], RZ ;  /* 0x00007a0000007a24 */ /* 0x000fc400078e02ff */
[----:B------:R-:W-:Y:S02]  /*0490*/  IMAD.IADD R4, R124, 0x1, -R5 ;  /* 0x000000017c047824 */ /* 0x000fe400078e0a05 */
        /* <DEDUP_REMOVED lines=13> */
[--C-:B------:R-:W-:Y:S01]  /*0570*/  SHF.R.S32.HI R6, RZ, 0x1f, R24.reuse ;  /* 0x0000001fff067819 */ /* 0x100fe20000011418 */
[----:B------:R-:W-:-:S03]  /*0580*/  IMAD R0, R3, c[0x0][0x1c0], R24 ;  /* 0x0000700003007a24 */ /* 0x000fc600078e0218 */
[----:B------:R-:W-:Y:S01]  /*0590*/  IADD3.X R5, R166, R5, R7, P0, !PT ;  /* 0x00000005a6057210 */ /* 0x000fe200007fe407 */
[----:B------:R-:W-:Y:S01]  /*05a0*/  IMAD R9, R6, c[0x0][0x1f0], RZ ;  /* 0x00007c0006097a24 */ /* 0x000fe200078e02ff */
[----:B------:R-:W-:Y:S01]  /*05b0*/  SHF.R.S32.HI R7, RZ, 0x2, R2 ;  /* 0x00000002ff077819 */ /* 0x000fe20000011402 */
[----:B------:R-:W-:Y:S02]  /*05c0*/  IMAD R131, R0, c[0x0][0x214], R131 ;  /* 0x0000850000837a24 */ /* 0x000fe400078e0283 */
[C---:B------:R-:W-:Y:S01]  /*05d0*/  IMAD R9, R24.reuse, c[0x0][0x1f4], R9 ;  /* 0x00007d0018097a24 */ /* 0x040fe200078e0209 */
[----:B------:R-:W-:Y:S01]  /*05e0*/  ISETP.GE.AND P0, PT, R7, R168, PT ;  /* 0x000000a80700720c */ /* 0x000fe20003f06270 */
[----:B------:R-:W-:Y:S01]  /*05f0*/  IMAD.WIDE.U32 R4, R24, c[0x0][0x1f0], R4 ;  /* 0x00007c0018047a25 */ /* 0x000fe200078e0004 */
[----:B------:R-:W-:-:S04]  /*0600*/  SHF.R.S32.HI R0, RZ, 0x1f, R7 ;  /* 0x0000001fff007819 */ /* 0x000fc80000011407 */
[----:B------:R-:W-:-:S07]  /*0610*/  IADD3 R11, R5, R9, RZ ;  /* 0x00000009050b7210 */ /* 0x000fce0007ffe0ff */
[----:B------:R-:W-:Y:S05]  /*0620*/  @P0 BRA `(.L_x_1864) ;  /* 0x000000a000000947 */ /* 0x000fea0003800000 */
[----:B------:R-:W-:Y:S01]  /*0630*/  MOV R10, R4 ;  /* 0x00000004000a7202 */ /* 0x000fe20000000f00 */
[----:B------:R-:W-:-:S04]  /*0640*/  IMAD R2, R0, c[0x0][0x1e8], RZ ;  /* 0x00007a0000027a24 */ /* 0x000fc800078e02ff */
[----:B------:R-:W-:-:S04]  /*0650*/  IMAD.WIDE.U32 R8, R7, c[0x0][0x1e8], R10 ;  /* 0x00007a0007087a25 */ /* 0x000fc800078e000a */
[----:B------:R-:W-:Y:S01]  /*0660*/  IMAD R2, R7, c[0x0][0x1ec], R2 ;  /* 0x00007b0007027a24 */ /* 0x000fe200078e0202 */
[----:B------:R-:W-:-:S04]  /*0670*/  LEA R12, P0, R8, c[0x0][0x1d0], 0x1 ;  /* 0x00007400080c7a11 */ /* 0x000fc800078008ff */
[----:B------:R-:W-:-:S04]  /*0680*/  IADD3 R2, R9, R2, RZ ;  /* 0x0000000209027210 */ /* 0x000fc80007ffe0ff */
[----:B------:R-:W-:-:S05]  /*0690*/  LEA.HI.X R13, R8, c[0x0][0x1d4], R2, 0x1, P0 ;  /* 0x00007500080d7a11 */ /* 0x000fca00000f0c02 */
[----:B------:R1:W-:Y:S04]  /*06a0*/  STG.E.128 [R12.64], RZ ;  /* 0x000000ff0c007986 */ /* 0x0003e8000c101d0c */
[----:B------:R1:W-:Y:S04]  /*06b0*/  STG.E.128 [R12.64+0x40], RZ ;  /* 0x000040ff0c007986 */ /* 0x0003e8000c101d0c */
[----:B------:R1:W-:Y:S02]  /*06c0*/  STG.E.128 [R12.64+0x80], RZ ;  /* 0x000080ff0c007986 */ /* 0x0003e4000c101d0c */
.L_x_1864:
[----:B------:R-:W-:Y:S05]  /*06d0*/  BSYNC B0 ;  /* 0x0000000000007941 */ /* 0x000fea0003800000 */
.L_x_1863:
[----:B------:R-:W-:Y:S01]  /*06e0*/  IADD3 R9, R7, 0x20, RZ ;  /* 0x0000002007097810 */ /* 0x000fe20007ffe0ff */
[----:B------:R-:W-:Y:S03]  /*06f0*/  BSSY B0, `(.L_x_1865) ;  /* 0x000000f000007945 */ /* 0x000fe60003800000 */
[----:B------:R-:W-:-:S13]  /*0700*/  ISETP.GE.AND P0, PT, R9, R168, PT ;  /* 0x000000a80900720c */ /* 0x000fda0003f06270 */
[----:B------:R-:W-:Y:S05]  /*0710*/  @P0 BRA `(.L_x_1866) ;  /* 0x000000c000000947 */ /* 0x000fea0003800000 */
[----:B------:R-:W-:Y:S02]  /*0720*/  IADD3 R3, P0, R7, 0x20, RZ ;  /* 0x0000002007037810 */ /* 0x000fe40007f1e0ff */
[----:B------:R-:W-:Y:S02]  /*0730*/  MOV R5, R11 ;  /* 0x0000000b00057202 */ /* 0x000fe40000000f00 */
[----:B------:R-:W-:-:S03]  /*0740*/  IADD3.X R2, RZ, R0, RZ, P0, !PT ;  /* 0x00000000ff027210 */ /* 0x000fc600007fe4ff */
[----:B------:R-:W-:-:S04]  /*0750*/  IMAD.WIDE.U32 R4, R3, c[0x0][0x1e8], R4 ;  /* 0x00007a0003047a25 */ /* 0x000fc800078e0004 */
[----:B------:R-:W-:-:S04]  /*0760*/  IMAD R2, R2, c[0x0][0x1e8], RZ ;  /* 0x00007a0002027a24 */ /* 0x000fc800078e02ff */
[----:B------:R-:W-:Y:S01]  /*0770*/  IMAD R3, R3, c[0x0][0x1ec], R2 ;  /* 0x00007b0003037a24 */ /* 0x000fe200078e0202 */
[----:B------:R-:W-:-:S04]  /*0780*/  LEA R2, P0, R4, c[0x0][0x1d0], 0x1 ;  /* 0x0000740004027a11 */ /* 0x000fc800078008ff */
[----:B------:R-:W-:-:S04]  /*0790*/  IADD3 R3, R5, R3, RZ ;  /* 0x0000000305037210 */ /* 0x000fc80007ffe0ff */
[----:B------:R-:W-:-:S05]  /*07a0*/  LEA.HI.X R3, R4, c[0x0][0x1d4], R3, 0x1, P0 ;  /* 0x0000750004037a11 */ /* 0x000fca00000f0c03 */
[----:B------:R2:W-:Y:S04]  /*07b0*/  STG.E.128 [R2.64], RZ ;  /* 0x000000ff02007986 */ /* 0x0005e8000c101d0c */
[----:B------:R2:W-:Y:S04]  /*07c0*/  STG.E.128 [R2.64+0x40], RZ ;  /* 0x000040ff02007986 */ /* 0x0005e8000c101d0c */
[----:B------:R2:W-:Y:S02]  /*07d0*/  STG.E.128 [R2.64+0x80], RZ ;  /* 0x000080ff02007986 */ /* 0x0005e4000c101d0c */
.L_x_1866:
[----:B------:R-:W-:Y:S05]  /*07e0*/  BSYNC B0 ;  /* 0x0000000000007941 */ /* 0x000fea0003800000 */
.L_x_1865:
[----:B------:R-:W-:-:S04]  /*07f0*/  LOP3.LUT P2, RZ, R124, 0x3, RZ, 0xc0, !PT ;  /* 0x000000037cff7812 */ /* 0x000fc8000784c0ff */
[-C--:B------:R-:W-:Y:S02]  /*0800*/  ISETP.GE.OR P1, PT, R7, R168.reuse, P2 ;  /* 0x000000a80700720c */ /* 0x080fe40001726670 */
[----:B------:R-:W-:Y:S02]  /*0810*/  IADD3 R7, P0, R131, R7, RZ ;  /* 0x0000000783077210 */ /* 0x000fe40007f1e0ff */
[----:B------:R-:W-:Y:S02]  /*0820*/  ISETP.GE.OR P2, PT, R9, R168, P2 ;  /* 0x000000a80900720c */ /* 0x000fe40001746670 */
[----:B------:R-:W-:Y:S02]  /*0830*/  LEA.HI.X.SX32 R0, R131, R0, 0x1, P0 ;  /* 0x0000000083007211 */ /* 0x000fe400000f0eff */
[----:B--2---:R-:W-:-:S04]  /*0840*/  LEA R2, P0, R7, c[0x0][0x200], 0x2 ;  /* 0x0000800007027a11 */ /* 0x004fc800078010ff */
[----:B------:R-:W-:Y:S01]  /*0850*/  LEA.HI.X R3, R7, c[0x0][0x204], R0, 0x2, P0 ;  /* 0x0000810007037a11 */ /* 0x000fe200000f1400 */
[----:B------:R-:W-:-:S05]  /*0860*/  @!P1 IMAD.MOV.U32 R5, RZ, RZ, 0x7f800000 ;  /* 0x7f800000ff059424 */ /* 0x000fca00078e00ff */
[----:B------:R2:W-:Y:S01]  /*0870*/  @!P1 STG.E [R2.64], R5 ;  /* 0x0000000502009986 */ /* 0x0005e2000c10190c */
[----:B------:R-:W-:Y:S05]  /*0880*/  @P2 EXIT ;  /* 0x000000000000294d */ /* 0x000fea0003800000 */
[----:B--2---:R-:W-:-:S05]  /*0890*/  MOV R5, 0x7f800000 ;  /* 0x7f80000000057802 */ /* 0x004fca0000000f00 */
[----:B------:R-:W-:Y:S01]  /*08a0*/  STG.E [R2.64+0x80], R5 ;  /* 0x0000800502007986 */ /* 0x000fe2000c10190c */
[----:B------:R-:W-:Y:S05]  /*08b0*/  EXIT ;  /* 0x000000000000794d */ /* 0x000fea0003800000 */
.L_x_1862:
[----:B-1----:R-:W-:Y:S01]  /*08c0*/  ISETP.NE.U32.AND P0, PT, RZ, c[0x0][0x2b8], PT ;  /* 0x0000ae00ff007a0c */ /* 0x002fe20003f05070 */
[----:B------:R-:W-:Y:S01]  /*08d0*/  IMAD.MOV.U32 R0, RZ, RZ, R3 ;  /* 0x000000ffff007224 */ /* 0x000fe200078e0003 */
[----:B------:R-:W-:Y:S02]  /*08e0*/  ISETP.NE.U32.AND P1, PT, RZ, c[0x0][0x2c0], PT ;  /* 0x0000b000ff007a0c */ /* 0x000fe40003f25070 */
[----:B------:R-:W-:Y:S02]  /*08f0*/  ISETP.NE.AND.EX P0, PT, RZ, c[0x0][0x2bc], PT, P0 ;  /* 0x0000af00ff007a0c */ /* 0x000fe40003f05300 */
[----:B------:R-:W-:-:S11]  /*0900*/  ISETP.NE.AND.EX P1, PT, RZ, c[0x0][0x2c4], PT, P1 ;  /* 0x0000b100ff007a0c */ /* 0x000fd60003f25310 */
[C---:B------:R-:W-:Y:S02]  /*0910*/  @P0 IMAD.WIDE R8, R3.reuse, R4, c[0x0][0x2b8] ;  /* 0x0000ae0003080625 */ /* 0x040fe400078e0204 */
[----:B------:R-:W-:Y:S02]  /*0920*/  @P1 SHF.R.S32.HI R4, RZ, 0x1f, R3 ;  /* 0x0000001fff041819 */ /* 0x000fe40000011403 */
[C---:B------:R-:W-:Y:S01]  /*0930*/  @P1 IMAD.WIDE.U32 R6, R3.reuse, c[0x0][0x2c8], RZ ;  /* 0x0000b20003061a25 */ /* 0x040fe200078e00ff */
[----:B------:R-:W-:Y:S01]  /*0940*/  CS2R R174, SRZ ;  /* 0x0000000000ae7805 */ /* 0x000fe2000001ff00 */
[----:B------:R1:W5:Y:S01]  /*0950*/  @P0 LDG.E R0, [R8.64] ;  /* 0x0000000c08000981 */ /* 0x000362000c1e1900 */
[----:B------:R-:W-:Y:S01]  /*0960*/  PLOP3.LUT P6, PT, PT, PT, PT, 0x8, 0x0 ;  /* 0x000000000000781c */ /* 0x000fe20003fce170 */
[----:B------:R-:W-:Y:S01]  /*0970*/  @P1 IMAD R4, R4, c[0x0][0x2c8], RZ ;  /* 0x0000b20004041a24 */ /* 0x000fe200078e02ff */
[----:B------:R-:W-:Y:S02]  /*0980*/  @P1 LEA R174, P0, R6, c[0x0][0x2c0], 0x2 ;  /* 0x0000b00006ae1a11 */ /* 0x000fe400078010ff */
[----:B------:R-:W-:Y:S01]  /*0990*/  IABS R134, c[0x0][0x2d0] ;  /* 0x0000b40000867a13 */ /* 0x000fe20000000000 */
[----:B------:R-:W-:-:S04]  /*09a0*/  @P1 IMAD R4, R3, c[0x0][0x2cc], R4 ;  /* 0x0000b30003041a24 */ /* 0x000fc800078e0204 */
        /* <DEDUP_REMOVED lines=57> */
[----:B------:R-:W-:Y:S02]  /*0d40*/  @!P0 IMAD.MOV R4, RZ, RZ, -R4 ;  /* 0x000000ffff048224 */ /* 0x000fe400078e0a04 */
[----:B------:R-:W-:-:S08]  /*0d50*/  IMAD R7, R17, c[0x0][0x19c], R0 ;  /* 0x0000670011077a24 */ /* 0x000fd000078e0200 */
[----:B------:R-:W-:Y:S02]  /*0d60*/  @!P1 LOP3.LUT R4, RZ, c[0x0][0x1c8], RZ, 0x33, !PT ;  /* 0x00007200ff049a12 */ /* 0x000fe400078e33ff */
[----:B--2---:R-:W-:Y:S01]  /*0d70*/  SHF.R.S32.HI R11, RZ, 0x1f, R6 ;  /* 0x0000001fff0b7819 */ /* 0x004fe20000011406 */
[----:B------:R-:W-:-:S04]  /*0d80*/  IMAD.WIDE.U32 R8, R6, c[0x0][0x180], RZ ;  /* 0x0000600006087a25 */ /* 0x000fc800078e00ff */
[C---:B------:R-:W-:Y:S02]  /*0d90*/  IMAD R5, R11.reuse, c[0x0][0x180], RZ ;  /* 0x000060000b057a24 */ /* 0x040fe400078e02ff */
[----:B------:R-:W-:Y:S02]  /*0da0*/  IMAD R11, R11, c[0x0][0x188], RZ ;  /* 0x000062000b0b7a24 */ /* 0x000fe400078e02ff */
[C---:B------:R-:W-:Y:S01]  /*0db0*/  IMAD R2, R6.reuse, c[0x0][0x184], R5 ;  /* 0x0000610006027a24 */ /* 0x040fe200078e0205 */
[----:B------:R-:W-:Y:S01]  /*0dc0*/  SHF.R.S32.HI R5, RZ, 0x1f, R4 ;  /* 0x0000001fff057819 */ /* 0x000fe20000011404 */
[----:B------:R-:W-:-:S03]  /*0dd0*/  IMAD R11, R6, c[0x0][0x18c], R11 ;  /* 0x00006300060b7a24 */ /* 0x000fc600078e020b */
[----:B------:R-:W-:Y:S01]  /*0de0*/  IADD3 R9, R9, R2, RZ ;  /* 0x0000000209097210 */ /* 0x000fe20007ffe0ff */
[----:B------:R-:W-:-:S04]  /*0df0*/  IMAD R21, R5, c[0x0][0x1b0], RZ ;  /* 0x00006c0005157a24 */ /* 0x000fc800078e02ff */
[----:B------:R-:W-:-:S04]  /*0e00*/  IMAD.WIDE.U32 R136, R17, c[0x0][0x198], R8 ;  /* 0x0000660011887a25 */ /* 0x000fc800078e0008 */
[----:B------:R-:W-:Y:S02]  /*0e10*/  IMAD.IADD R137, R137, 0x1, R7 ;  /* 0x0000000189897824 */ /* 0x000fe400078e0207 */
[----:B------:R-:W-:-:S04]  /*0e20*/  IMAD.WIDE.U32 R6, R6, c[0x0][0x188], RZ ;  /* 0x0000620006067a25 */ /* 0x000fc800078e00ff */
[C---:B------:R-:W-:Y:S01]  /*0e30*/  IMAD R21, R4.reuse, c[0x0][0x1b4], R21 ;  /* 0x00006d0004157a24 */ /* 0x040fe200078e0215 */
[----:B------:R-:W-:Y:S01]  /*0e40*/  MOV R16, R6 ;  /* 0x0000000600107202 */ /* 0x000fe20000000f00 */
[----:B------:R-:W-:-:S04]  /*0e50*/  IMAD.WIDE.U32 R136, R4, c[0x0][0x1b0], R136 ;  /* 0x00006c0004887a25 */ /* 0x000fc800078e0088 */
[----:B------:R-:W-:Y:S01]  /*0e60*/  IMAD.IADD R11, R7, 0x1, R11 ;  /* 0x00000001070b7824 */ /* 0x000fe200078e020b */
[----:B------:R-:W-:Y:S01]  /*0e70*/  IADD3 R21, R137, R21, RZ ;  /* 0x0000001589157210 */ /* 0x000fe20007ffe0ff */
[----:B------:R-:W-:Y:S05]  /*0e80*/  BRA `(.L_x_1868) ;  /* 0x0000043000007947 */ /* 0x000fea0003800000 */
.L_x_1867:
[----:B-1----:R-:W-:-:S13]  /*0e90*/  ISETP.NE.AND P3, PT, R11, -0x1, PT ;  /* 0xffffffff0b00780c */ /* 0x002fda0003f65270 */
        /* <DEDUP_REMOVED lines=14> */
.L_x_1869:
[----:B------:R-:W-:Y:S02]  /*0f80*/  IABS R7, c[0x0][0x1c8] ;  /* 0x0000720000077a13 */ /* 0x000fe40000000000 */
[----:B------:R-:W-:Y:S02]  /*0f90*/  LEA R17, R132, 0xffffff80, 0x7 ;  /* 0xffffff8084117811 */ /* 0x000fe400078e38ff */
[----:B------:R-:W1:Y:S01]  /*0fa0*/  I2F.RP R10, R7 ;  /* 0x00000007000a7306 */ /* 0x000e620000209400 */
[----:B------:R-:W-:Y:S02]  /*0fb0*/  @P3 IADD3 R11, R2, R11, RZ ;  /* 0x0000000b020b3210 */ /* 0x000fe40007ffe0ff */
[----:B------:R-:W-:-:S05]  /*0fc0*/  SHF.R.S32.HI R19, RZ, 0x1f, R17 ;  /* 0x0000001fff137819 */ /* 0x000fca0000011411 */
[----:B-1----:R-:W1:Y:S02]  /*0fd0*/  MUFU.RCP R12, R10 ;  /* 0x0000000a000c7308 */ /* 0x002e640000001000 */
[----:B-1----:R-:W-:-:S06]  /*0fe0*/  IADD3 R12, R12, 0xffffffe, RZ ;  /* 0x0ffffffe0c0c7810 */ /* 0x002fcc0007ffe0ff */
[----:B------:R-:W1:Y:S02]  /*0ff0*/  F2I.FTZ.U32.TRUNC.NTZ R13, R12 ;  /* 0x0000000c000d7305 */ /* 0x000e64000021f000 */
[----:B-1----:R-:W-:Y:S01]  /*1000*/  IMAD.MOV R4, RZ, RZ, -R13 ;  /* 0x000000ffff047224 */ /* 0x002fe200078e0a0d */
[----:B------:R-:W-:-:S03]  /*1010*/  MOV R12, RZ ;  /* 0x000000ff000c7202 */ /* 0x000fc60000000f00 */
[----:B------:R-:W-:Y:S01]  /*1020*/  IMAD R6, R4, R7, RZ ;  /* 0x0000000704067224 */ /* 0x000fe200078e02ff */
[----:B------:R-:W-:-:S03]  /*1030*/  IABS R4, R24 ;  /* 0x0000001800047213 */ /* 0x000fc60000000000 */
[----:B------:R-:W-:-:S04]  /*1040*/  IMAD.HI.U32 R6, R13, R6, R12 ;  /* 0x000000060d067227 */ /* 0x000fc800078e000c */
[----:B------:R-:W-:-:S04]  /*1050*/  IMAD.MOV.U32 R9, RZ, RZ, R4 ;  /* 0x000000ffff097224 */ /* 0x000fc800078e0004 */
[----:B------:R-:W-:-:S05]  /*1060*/  IMAD.HI.U32 R4, R6, R9, RZ ;  /* 0x0000000906047227 */ /* 0x000fca00078e00ff */
[----:B------:R-:W-:-:S05]  /*1070*/  IADD3 R6, -R4, RZ, RZ ;  /* 0x000000ff04067210 */ /* 0x000fca0007ffe1ff */
[----:B------:R-:W-:Y:S02]  /*1080*/  IMAD R6, R7, R6, R9 ;  /* 0x0000000607067224 */ /* 0x000fe400078e0209 */
[----:B------:R-:W-:-:S03]  /*1090*/  IMAD.MOV.U32 R9, RZ, RZ, R5 ;  /* 0x000000ffff097224 */ /* 0x000fc600078e0005 */
[----:B------:R-:W-:Y:S01]  /*10a0*/  ISETP.GT.U32.AND P0, PT, R7, R6, PT ;  /* 0x000000060700720c */ /* 0x000fe20003f04070 */
[----:B------:R-:W-:-:S12]  /*10b0*/  IMAD.WIDE.U32 R8, R17, c[0x0][0x198], R8 ;  /* 0x0000660011087a25 */ /* 0x000fd800078e0008 */
[----:B------:R-:W-:Y:S01]  /*10c0*/  @!P0 IMAD.IADD R6, R6, 0x1, -R7 ;  /* 0x0000000106068824 */ /* 0x000fe200078e0a07 */
[----:B------:R-:W-:Y:S02]  /*10d0*/  @!P0 IADD3 R4, R4, 0x1, RZ ;  /* 0x0000000104048810 */ /* 0x000fe40007ffe0ff */
[----:B------:R-:W-:Y:S02]  /*10e0*/  ISETP.NE.AND P0, PT, RZ, c[0x0][0x1c8], PT ;  /* 0x00007200ff007a0c */ /* 0x000fe40003f05270 */
[----:B------:R-:W-:Y:S02]  /*10f0*/  ISETP.GE.U32.AND P2, PT, R6, R7, PT ;  /* 0x000000070600720c */ /* 0x000fe40003f46070 */
[----:B------:R-:W-:-:S04]  /*1100*/  LOP3.LUT R6, R24, c[0x0][0x1c8], RZ, 0x3c, !PT ;  /* 0x0000720018067a12 */ /* 0x000fc800078e3cff */
[----:B------:R-:W-:Y:S01]  /*1110*/  ISETP.GE.AND P1, PT, R6, RZ, PT ;  /* 0x000000ff0600720c */ /* 0x000fe20003f26270 */
[----:B------:R-:W-:-:S04]  /*1120*/  IMAD R6, R19, c[0x0][0x198], RZ ;  /* 0x0000660013067a24 */ /* 0x000fc800078e02ff */
[----:B------:R-:W-:Y:S02]  /*1130*/  IMAD R7, R17, c[0x0][0x19c], R6 ;  /* 0x0000670011077a24 */ /* 0x000fe400078e0206 */
[----:B------:R-:W-:Y:S02]  /*1140*/  @P2 IADD3 R4, R4, 0x1, RZ ;  /* 0x0000000104042810 */ /* 0x000fe40007ffe0ff */
[----:B------:R-:W-:Y:S02]  /*1150*/  IMAD.IADD R9, R9, 0x1, R7 ;  /* 0x0000000109097824 */ /* 0x000fe400078e0207 */
[C---:B------:R-:W-:Y:S02]  /*1160*/  @P3 IMAD.WIDE.U32 R6, R11.reuse, c[0x0][0x1a0], RZ ;  /* 0x000068000b063a25 */ /* 0x040fe400078e00ff */
[----:B------:R-:W-:Y:S02]  /*1170*/  @!P1 IADD3 R4, -R4, RZ, RZ ;  /* 0x000000ff04049210 */ /* 0x000fe40007ffe1ff */
[----:B------:R-:W-:Y:S01]  /*1180*/  @!P0 LOP3.LUT R4, RZ, c[0x0][0x1c8], RZ, 0x33, !PT ;  /* 0x00007200ff048a12 */ /* 0x000fe200078e33ff */
[----:B------:R-:W-:Y:S01]  /*1190*/  @P3 IMAD R11, R11, c[0x0][0x1a4], R7 ;  /* 0x000069000b0b3a24 */ /* 0x000fe200078e0207 */
[----:B------:R-:W-:-:S02]  /*11a0*/  @P3 MOV R16, R6 ;  /* 0x0000000600103202 */ /* 0x000fc40000000f00 */
        /* <DEDUP_REMOVED lines=17> */
.L_x_1868:
[----:B------:R-:W-:Y:S01]  /*12c0*/  ISETP.NE.AND P0, PT, R166, -0x1, PT ;  /* 0xffffffffa600780c */ /* 0x000fe20003f05270 */
[----:B------:R-:W-:Y:S01]  /*12d0*/  IMAD.IADD R162, R168, 0x1, -R131 ;  /* 0x00000001a8a27824 */ /* 0x000fe200078e0a83 */
[----:B------:R-:W-:Y:S01]  /*12e0*/  SHF.R.S32.HI R9, RZ, 0x1f, R124 ;  /* 0x0000001fff097819 */ /* 0x000fe2000001147c */
[----:B------:R-:W-:Y:S01]  /*12f0*/  IMAD.MOV.U32 R133, RZ, RZ, c[0x0][0x198] ;  /* 0x00006600ff857624 */ /* 0x000fe200078e00ff */
[----:B------:R-:W-:Y:S01]  /*1300*/  IADD3 R167, R132, -0x1, RZ ;  /* 0xffffffff84a77810 */ /* 0x000fe20007ffe0ff */
[----:B------:R-:W-:Y:S01]  /*1310*/  IMAD R5, R5, c[0x0][0x1b8], RZ ;  /* 0x00006e0005057a24 */ /* 0x000fe200078e02ff */
[CC--:B------:R-:W-:Y:S01]  /*1320*/  LEA.HI R13, R9.reuse, R124.reuse, RZ, 0x2 ;  /* 0x0000007c090d7211 */ /* 0x0c0fe200078f10ff */
[----:B------:R-:W-:Y:S01]  /*1330*/  IMAD.MOV.U32 R121, RZ, RZ, c[0x0][0x1a0] ;  /* 0x00006800ff797624 */ /* 0x000fe200078e00ff */
[----:B------:R-:W-:Y:S01]  /*1340*/  LEA.HI R128, R9, R124, RZ, 0x5 ;  /* 0x0000007c09807211 */ /* 0x000fe200078f28ff */
[----:B------:R-:W-:Y:S01]  /*1350*/  IMAD R5, R4, c[0x0][0x1bc], R5 ;  /* 0x00006f0004057a24 */ /* 0x000fe200078e0205 */
[----:B------:R-:W-:Y:S01]  /*1360*/  LOP3.LUT R7, R13, 0xfffffffc, RZ, 0xc0, !PT ;  /* 0xfffffffc0d077812 */ /* 0x000fe200078ec0ff */
[----:B------:R-:W-:Y:S01]  /*1370*/  IMAD.SHL.U32 R139, R124, 0x2, RZ ;  /* 0x000000027c8b7824 */ /* 0x000fe200078e00ff */
[----:B------:R-:W-:Y:S01]  /*1380*/  SHF.R.S32.HI R172, RZ, 0x2, R13 ;  /* 0x00000002ffac7819 */ /* 0x000fe2000001140d */
[----:B------:R-:W-:Y:S01]  /*1390*/  @!P0 IMAD.WIDE.U32 R14, R3, c[0x0][0x178], RZ ;  /* 0x00005e00030e8a25 */ /* 0x000fe200078e00ff */
[----:B-----5:R-:W-:-:S02]  /*13a0*/  @!P0 SHF.R.S32.HI R0, RZ, 0x1f, R3 ;  /* 0x0000001fff008819 */ /* 0x020fc40000011403 */
[----:B------:R-:W-:Y:S01]  /*13b0*/  IADD3 R6, R172, 0x20, RZ ;  /* 0x00000020ac067810 */ /* 0x000fe20007ffe0ff */
[----:B------:R-:W-:Y:S01]  /*13c0*/  IMAD.IADD R170, R124, 0x1, -R7 ;  /* 0x000000017caa7824 */ /* 0x000fe200078e0a07 */
[----:B------:R-:W-:Y:S01]  /*13d0*/  LEA.HI R13, R13, R172, RZ, 0x1 ;  /* 0x000000ac0d0d7211 */ /* 0x000fe200078f08ff */
[----:B------:R-:W-:Y:S01]  /*13e0*/  @!P0 IMAD R0, R0, c[0x0][0x178], RZ ;  /* 0x00005e0000008a24 */ /* 0x000fe200078e02ff */
[-C--:B------:R-:W-:Y:S01]  /*13f0*/  ISETP.GE.AND P2, PT, R6, R162.reuse, PT ;  /* 0x000000a20600720c */ /* 0x080fe20003f46270 */
[----:B------:R-:W-:Y:S01]  /*1400*/  @P0 IMAD.WIDE.U32 R28, R166, c[0x0][0x190], RZ ;  /* 0x00006400a61c0a25 */ /* 0x000fe200078e00ff */
[----:B------:R-:W-:Y:S02]  /*1410*/  SHF.R.S32.HI R173, RZ, 0x1f, R172 ;  /* 0x0000001fffad7819 */ /* 0x000fe400000114ac */
[----:B------:R-:W-:Y:S01]  /*1420*/  ISETP.GE.AND P1, PT, R172, R162, PT ;  /* 0x000000a2ac00720c */ /* 0x000fe20003f26270 */
[----:B------:R-:W-:Y:S01]  /*1430*/  @!P0 IMAD R0, R3, c[0x0][0x17c], R0 ;  /* 0x00005f0003008a24 */ /* 0x000fe200078e0200 */
[----:B------:R-:W-:Y:S01]  /*1440*/  SHF.R.S32.HI R3, RZ, 0x1f, R24 ;  /* 0x0000001fff037819 */ /* 0x000fe20000011418 */
[----:B------:R-:W-:Y:S01]  /*1450*/  @!P0 IMAD.MOV.U32 R28, RZ, RZ, R14 ;  /* 0x000000ffff1c8224 */ /* 0x000fe200078e000e */
[----:B------:R-:W-:Y:S01]  /*1460*/  LOP3.LUT R13, R13, 0x7fffffe, RZ, 0xc0, !PT ;  /* 0x07fffffe0d0d7812 */ /* 0x000fe200078ec0ff */
[----:B------:R-:W-:Y:S01]  /*1470*/  IMAD.SHL.U32 R170, R170, 0x8, RZ ;  /* 0x00000008aaaa7824 */ /* 0x000fe200078e00ff */
[----:B------:R-:W-:Y:S01]  /*1480*/  SHF.R.S32.HI R129, RZ, 0x5, R128 ;  /* 0x00000005ff817819 */ /* 0x000fe20000011480 */
[----:B------:R-:W-:Y:S01]  /*1490*/  @P0 IMAD R7, R166, c[0x0][0x194], R29 ;  /* 0x00006500a6070a24 */ /* 0x000fe200078e021d */
[----:B------:R-:W-:Y:S01]  /*14a0*/  IADD3 R10, R172, 0x40, RZ ;  /* 0x00000040ac0a7810 */ /* 0x000fe20007ffe0ff */
[----:B------:R-:W-:Y:S01]  /*14b0*/  @!P0 IMAD.IADD R7, R15, 0x1, R0 ;  /* 0x000000010f078824 */ /* 0x000fe200078e0200 */
[----:B------:R-:W-:Y:S01]  /*14c0*/  IADD3 R28, P0, R170, R28, RZ ;  /* 0x0000001caa1c7210 */ /* 0x000fe20007f1e0ff */
[----:B------:R-:W-:Y:S01]  /*14d0*/  IMAD R3, R3, c[0x0][0x1a8], RZ ;  /* 0x00006a0003037a24 */ /* 0x000fe200078e02ff */
[----:B------:R-:W-:Y:S01]  /*14e0*/  SHF.R.S32.HI R171, RZ, 0x1f, R170 ;  /* 0x0000001fffab7819 */ /* 0x000fe200000114aa */
[----:B------:R-:W-:Y:S01]  /*14f0*/  IMAD.WIDE R22, R23, 0x40, R172 ;  /* 0x0000004017167825 */ /* 0x000fe200078e02ac */
[----:B------:R-:W-:-:S02]  /*1500*/  LEA.HI R15, R9, R124, RZ, 0x3 ;  /* 0x0000007c090f7211 */ /* 0x000fc400078f18ff */
[----:B------:R-:W-:Y:S01]  /*1510*/  IADD3 R136, P3, R170, R136, RZ ;  /* 0x00000088aa887210 */ /* 0x000fe20007f7e0ff */
[----:B------:R-:W-:Y:S01]  /*1520*/  IMAD.X R29, R171, 0x1, R7, P0 ;  /* 0x00000001ab1d7824 */ /* 0x000fe200000e0607 */
[----:B------:R-:W-:Y:S01]  /*1530*/  SHF.R.S32.HI R7, RZ, 0x3, R15 ;  /* 0x00000003ff077819 */ /* 0x000fe2000001140f */
[----:B------:R-:W-:Y:S01]  /*1540*/  IMAD R26, R24, c[0x0][0x1ac], R3 ;  /* 0x00006b00181a7a24 */ /* 0x000fe200078e0203 */
[----:B------:R-:W-:Y:S01]  /*1550*/  @!P2 IADD3 R12, P0, R22, 0x20, RZ ;  /* 0x00000020160ca810 */ /* 0x000fe20007f1e0ff */
[C---:B------:R-:W-:Y:S01]  /*1560*/  IMAD.IADD R0, R172.reuse, 0x1, -R13 ;  /* 0x00000001ac007824 */ /* 0x040fe200078e0a0d */
[----:B------:R-:W-:Y:S01]  /*1570*/  LOP3.LUT R15, R15, 0xfffffff8, RZ, 0xc0, !PT ;  /* 0xfffffff80f0f7812 */ /* 0x000fe200078ec0ff */
[----:B------:R-:W-:Y:S01]  /*1580*/  IMAD.SHL.U32 R27, R7, 0x40, RZ ;  /* 0x00000040071b7824 */ /* 0x000fe200078e00ff */
[----:B------:R-:W-:Y:S01]  /*1590*/  IADD3 R14, R172, 0x60, RZ ;  /* 0x00000060ac0e7810 */ /* 0x000fe20007ffe0ff */
[----:B------:R-:W-:Y:S01]  /*15a0*/  IMAD.WIDE.U32 R24, R24, c[0x0][0x1a8], R28 ;  /* 0x00006a0018187a25 */ /* 0x000fe200078e001c */
[----:B------:R-:W-:-:S02]  /*15b0*/  LOP3.LUT R139, R139, 0x6, RZ, 0xc0, !PT ;  /* 0x000000068b8b7812 */ /* 0x000fc400078ec0ff */
[----:B------:R-:W-:Y:S01]  /*15c0*/  LOP3.LUT R27, R27, 0xc0, RZ, 0xc0, !PT ;  /* 0x000000c01b1b7812 */ /* 0x000fe200078ec0ff */
[----:B------:R-:W-:Y:S02]  /*15d0*/  IMAD R169, R129, 0x8, R0 ;  /* 0x0000000881a97824 */ /* 0x000fe400078e0200 */
[----:B------:R-:W-:Y:S01]  /*15e0*/  IMAD.SHL.U32 R0, R167, 0x80, RZ ;  /* 0x00000080a7007824 */ /* 0x000fe200078e00ff */
[----:B------:R-:W-:Y:S01]  /*15f0*/  LOP3.LUT R3, R27, 0x18, R170, 0xf8, !PT ;  /* 0x000000181b037812 */ /* 0x000fe200078ef8aa */
[----:B------:R-:W-:Y:S01]  /*1600*/  @!P1 IMAD R13, R23, c[0x0][0x190], RZ ;  /* 0x00006400170d9a24 */ /* 0x000fe200078e02ff */
[----:B------:R-:W-:Y:S01]  /*1610*/  SHF.R.U32.HI R2, RZ, 0x3, R27 ;  /* 0x00000003ff027819 */ /* 0x000fe2000001161b */
[----:B------:R-:W-:Y:S02]  /*1620*/  IMAD.IADD R27, R25, 0x1, R26 ;  /* 0x00000001191b7824 */ /* 0x000fe400078e021a */
[----:B------:R-:W-:Y:S01]  /*1630*/  @!P1 IMAD.MOV.U32 R26, RZ, RZ, R24 ;  /* 0x000000ffff1a9224 */ /* 0x000fe200078e0018 */
[----:B------:R-:W-:Y:S01]  /*1640*/  LOP3.LUT R2, R3, R2, RZ, 0x3c, !PT ;  /* 0x0000000203027212 */ /* 0x000fe200078e3cff */
[----:B------:R-:W-:-:S02]  /*1650*/  @!P2 IMAD.X R23, RZ, RZ, R23, P0 ;  /* 0x000000ffff17a224 */ /* 0x000fc400000e0617 */
[----:B------:R-:W-:Y:S02]  /*1660*/  IMAD.IADD R3, R125, 0x1, -R0 ;  /* 0x000000017d037824 */ /* 0x000fe400078e0a00 */
[----:B------:R-:W-:Y:S02]  /*1670*/  IMAD.X R137, R171, 0x1, R21, P3 ;  /* 0x00000001ab897824 */ /* 0x000fe400018e0615 */
[----:B------:R-:W-:Y:S01]  /*1680*/  @!P1 IMAD R13, R22, c[0x0][0x194], R13 ;  /* 0x00006500160d9a24 */ /* 0x000fe200078e020d */
[-C--:B------:R-:W-:Y:S01]  /*1690*/  ISETP.GE.AND P4, PT, R6, R3.reuse, PT ;  /* 0x000000030600720c */ /* 0x080fe20003f86270 */
[----:B------:R-:W-:Y:S01]  /*16a0*/  @!P1 IMAD.WIDE.U32 R20, R22, c[0x0][0x190], R26 ;  /* 0x0000640016149a25 */ /* 0x000fe200078e001a */
[----:B------:R-:W-:-:S03]  /*16b0*/  ISETP.GE.AND P5, PT, R172, R3, PT ;  /* 0x00000003ac00720c */ /* 0x000fc60003fa6270 */
[----:B------:R-:W-:Y:S01]  /*16c0*/  @!P2 IMAD R23, R23, c[0x0][0x190], RZ ;  /* 0x000064001717aa24 */ /* 0x000fe200078e02ff */
[----:B------:R-:W-:Y:S01]  /*16d0*/  @!P1 LEA R26, P0, R20, c[0x0][0x160], 0x1 ;  /* 0x00005800141a9a11 */ /* 0x000fe200078008ff */
[----:B------:R-:W-:Y:S02]  /*16e0*/  @!P2 IMAD.MOV.U32 R25, RZ, RZ, R27 ;  /* 0x000000ffff19a224 */ /* 0x000fe400078e001b */
[----:B------:R-:W-:Y:S02]  /*16f0*/  IMAD.U32 R169, R169, 0x20, R2 ;  /* 0x00000020a9a97824 */ /* 0x000fe400078e0002 */
[C---:B------:R-:W-:Y:S02]  /*1700*/  @!P2 IMAD R8, R12.reuse, c[0x0][0x194], R23 ;  /* 0x000065000c08aa24 */ /* 0x040fe400078e0217 */
[----:B------:R-:W-:Y:S02]  /*1710*/  @!P1 IMAD.IADD R2, R21, 0x1, R13 ;  /* 0x0000000115029824 */ /* 0x000fe400078e020d */
[----:B------:R-:W-:-:S03]  /*1720*/  @!P2 IMAD.WIDE.U32 R12, R12, c[0x0][0x190], R24 ;  /* 0x000064000c0caa25 */ /* 0x000fc600078e0018 */
[----:B------:R-:W-:Y:S01]  /*1730*/  @!P1 LEA.HI.X R27, R20, c[0x0][0x164], R2, 0x1, P0 ;  /* 0x00005900141b9a11 */ /* 0x000fe200000f0c02 */
[----:B------:R-:W-:Y:S01]  /*1740*/  IMAD R135, R173, c[0x0][0x198], RZ ;  /* 0x00006600ad877a24 */ /* 0x000fe200078e02ff */
[----:B------:R-:W-:Y:S01]  /*1750*/  @!P2 LEA R22, P0, R12, c[0x0][0x160], 0x1 ;  /* 0x000058000c16aa11 */ /* 0x000fe200078008ff */
[----:B------:R-:W-:Y:S02]  /*1760*/  @!P2 IMAD.IADD R8, R13, 0x1, R8 ;  /* 0x000000010d08a824 */ /* 0x000fe400078e0208 */
[C---:B------:R-:W-:Y:S02]  /*1770*/  IMAD R135, R172.reuse, c[0x0][0x19c], R135 ;  /* 0x00006700ac877a24 */ /* 0x040fe400078e0287 */
[----:B------:R-:W-:Y:S01]  /*1780*/  IMAD.WIDE.U32 R136, R172, c[0x0][0x198], R136 ;  /* 0x00006600ac887a25 */ /* 0x000fe200078e0088 */
[----:B------:R-:W-:Y:S02]  /*1790*/  @!P2 LEA.HI.X R23, R12, c[0x0][0x164], R8, 0x1, P0 ;  /* 0x000059000c17aa11 */ /* 0x000fe400000f0c08 */
[----:B------:R-:W-:Y:S01]  /*17a0*/  ISETP.GE.AND P0, PT, R10, R3, PT ;  /* 0x000000030a00720c */ /* 0x000fe20003f06270 */
[----:B------:R-:W-:Y:S01]  /*17b0*/  IMAD.IADD R135, R137, 0x1, R135 ;  /* 0x0000000189877824 */ /* 0x000fe200078e0287 */
[----:B------:R-:W-:Y:S01]  /*17c0*/  @!P4 LEA R13, P3, R133, R136, 0x5 ;  /* 0x00000088850dc211 */ /* 0x000fe200078628ff */
[----:B------:R-:W-:-:S02]  /*17d0*/  IMAD.MOV.U32 R2, RZ, RZ, c[0x0][0x19c] ;  /* 0x00006700ff027624 */ /* 0x000fc400078e00ff */
[----:B------:R-:W-:Y:S02]  /*17e0*/  IMAD.SHL.U32 R169, R169, 0x2, RZ ;  /* 0x00000002a9a97824 */ /* 0x000fe400078e00ff */
[C---:B------:R-:W-:Y:S01]  /*17f0*/  IMAD.WIDE.U32 R24, R133.reuse, 0x40, RZ ;  /* 0x0000004085187825 */ /* 0x040fe200078e00ff */
[----:B------:R-:W-:Y:S02]  /*1800*/  @!P4 LEA.HI.X R8, R133, R135, R2, 0x5, P3 ;  /* 0x000000878508c211 */ /* 0x000fe400018f2c02 */
[----:B------:R-:W-:Y:S01]  /*1810*/  @!P4 LEA R20, P3, R13, c[0x0][0x168], 0x1 ;  /* 0x00005a000d14ca11 */ /* 0x000fe200078608ff */
[----:B------:R-:W-:Y:S01]  /*1820*/  @!PT LDS RZ, [RZ] ;  /* 0x00000000fffff984 */ /* 0x000fe20000000800 */
[----:B------:R-:W-:Y:S01]  /*1830*/  @!PT LDS RZ, [RZ] ;  /* 0x00000000fffff984 */ /* 0x000fe20000000800 */
[----:B------:R-:W-:Y:S01]  /*1840*/  @!PT LDS RZ, [RZ] ;  /* 0x00000000fffff984 */ /* 0x000fe20000000800 */
[----:B------:R1:W-:Y:S01]  /*1850*/  @!P1 LDGSTS.E.BYPASS.LTC128B.128 [R169], [R26.64] ;  /* 0x000000001aa99fae */ /* 0x0003e2000b901d4c */
[----:B------:R-:W-:Y:S02]  /*1860*/  IMAD.SHL.U32 R7, R7, 0x8, RZ ;  /* 0x0000000807077824 */ /* 0x000fe400078e00ff */
[----:B------:R-:W-:Y:S01]  /*1870*/  @!P4 LEA.HI.X R21, R13, c[0x0][0x16c], R8, 0x1, P3 ;  /* 0x00005b000d15ca11 */ /* 0x000fe200018f0c08 */
[----:B------:R1:W-:Y:S01]  /*1880*/  @!P1 LDGSTS.E.BYPASS.LTC128B.128 [R169+0x1000], [R26.64+0x40] ;  /* 0x010000401aa99fae */ /* 0x0003e2000b901d4c */
[----:B------:R-:W-:-:S03]  /*1890*/  IMAD.SHL.U32 R8, R2, 0x40, RZ ;  /* 0x0000004002087824 */ /* 0x000fc600078e00ff */
[----:B------:R1:W-:Y:S01]  /*18a0*/  @!P1 LDGSTS.E.BYPASS.LTC128B.128 [R169+0x2000], [R26.64+0x80] ;  /* 0x020000801aa99fae */ /* 0x0003e2000b901d4c */
[C---:B------:R-:W-:Y:S02]  /*18b0*/  @!P0 IADD3 R13, P1, R136.reuse, R24, RZ ;  /* 0x00000018880d8210 */ /* 0x040fe40007f3e0ff */
[C---:B------:R-:W-:Y:S01]  /*18c0*/  @!P5 LEA R24, P3, R136.reuse, c[0x0][0x168], 0x1 ;  /* 0x00005a008818da11 */ /* 0x040fe200078608ff */
[----:B------:R2:W-:Y:S01]  /*18d0*/  @!P2 LDGSTS.E.BYPASS.LTC128B.128 [R169+0x800], [R22.64] ;  /* 0x0080000016a9afae */ /* 0x0005e2000b901d4c */
[----:B------:R-:W-:Y:S02]  /*18e0*/  @!P0 IADD3.X R8, R135, R25, R8, P1, !PT ;  /* 0x0000001987088210 */ /* 0x000fe40000ffe408 */
[C---:B------:R-:W-:Y:S01]  /*18f0*/  @!P0 LEA R12, P1, R13.reuse, c[0x0][0x168], 0x1 ;  /* 0x00005a000d0c8a11 */ /* 0x040fe200078208ff */
[----:B------:R2:W-:Y:S01]  /*1900*/  @!P2 LDGSTS.E.BYPASS.LTC128B.128 [R169+0x1800], [R22.64+0x40] ;  /* 0x0180004016a9afae */ /* 0x0005e2000b901d4c */
[----:B------:R-:W-:Y:S02]  /*1910*/  @!P5 LEA.HI.X R25, R136, c[0x0][0x16c], R135, 0x1, P3 ;  /* 0x00005b008819da11 */ /* 0x000fe400018f0c87 */
[----:B------:R-:W-:Y:S01]  /*1920*/  @!P0 LEA.HI.X R13, R13, c[0x0][0x16c], R8, 0x1, P1 ;  /* 0x00005b000d0d8a11 */ /* 0x000fe200008f0c08 */
[----:B------:R2:W-:Y:S01]  /*1930*/  @!P2 LDGSTS.E.BYPASS.LTC128B.128 [R169+0x2800], [R22.64+0x80] ;  /* 0x0280008016a9afae */ /* 0x0005e2000b901d4c */
[----:B------:R-:W-:-:S02]  /*1940*/  ISETP.GE.AND P2, PT, R10, R3, PT ;  /* 0x000000030a00720c */ /* 0x000fc40003f46270 */
[----:B------:R-:W-:Y:S01]  /*1950*/  LEA.HI R10, R9, R124, RZ, 0x4 ;  /* 0x0000007c090a7211 */ /* 0x000fe200078f20ff */
[----:B------:R1:W-:Y:S01]  /*1960*/  @!P5 LDGSTS.E.BYPASS.LTC128B.128 [R169+0x3000], [R24.64] ;  /* 0x0300000018a9dfae */ /* 0x0003e2000b901d4c */
[----:B------:R-:W-:Y:S02]  /*1970*/  IADD3 R122, P1, R172, R17, RZ ;  /* 0x00000011ac7a7210 */ /* 0x000fe40007f3e0ff */
[----:B------:R-:W-:Y:S01]  /*1980*/  LOP3.LUT R17, R10, 0xfffffff0, RZ, 0xc0, !PT ;  /* 0xfffffff00a117812 */ /* 0x000fe200078ec0ff */
[----:B------:R1:W-:Y:S01]  /*1990*/  @!P5 LDGSTS.E.BYPASS.LTC128B.128 [R169+0x5000], [R24.64+0x40] ;  /* 0x0500004018a9dfae */ /* 0x0003e2000b901d4c */
[----:B------:R-:W-:Y:S01]  /*19a0*/  ISETP.GE.AND P3, PT, R6, R3, PT ;  /* 0x000000030600720c */ /* 0x000fe20003f66270 */
[----:B------:R-:W-:Y:S01]  /*19b0*/  IMAD.X R6, R173, 0x1, R19, P1 ;  /* 0x00000001ad067824 */ /* 0x000fe200008e0613 */
[----:B------:R-:W-:Y:S01]  /*19c0*/  SHF.R.S32.HI R9, RZ, 0x4, R10 ;  /* 0x00000004ff097819 */ /* 0x000fe2000001140a */
[----:B------:R-:W-:Y:S01]  /*19d0*/  IMAD.IADD R8, R124, 0x1, -R17 ;  /* 0x000000017c087824 */ /* 0x000fe200078e0a11 */
[----:B------:R-:W-:Y:S01]  /*19e0*/  IADD3 R16, P1, R170, R16, RZ ;  /* 0x00000010aa107210 */ /* 0x000fe20007f3e0ff */
[----:B------:R1:W-:Y:S01]  /*19f0*/  @!P5 LDGSTS.E.BYPASS.LTC128B.128 [R169+0x7000], [R24.64+0x80] ;  /* 0x0700008018a9dfae */ /* 0x0003e2000b901d4c */
[----:B------:R-:W-:-:S02]  /*1a00*/  LEA.HI R10, R10, R9, RZ, 0x1 ;  /* 0x000000090a0a7211 */ /* 0x000fc400078f08ff */
[-C--:B------:R-:W-:Y:S01]  /*1a10*/  ISETP.GE.AND P5, PT, R14, R3.reuse, PT ;  /* 0x000000030e00720c */ /* 0x080fe20003fa6270 */
[----:B------:R-:W-:Y:S01]  /*1a20*/  IMAD.X R17, R171, 0x1, R11, P1 ;  /* 0x00000001ab117824 */ /* 0x000fe200008e060b */
[----:B------:R-:W-:Y:S01]  /*1a30*/  LOP3.LUT R10, R10, 0xfffffffe, RZ, 0xc0, !PT ;  /* 0xfffffffe0a0a7812 */ /* 0x000fe200078ec0ff */
[----:B------:R-:W-:Y:S01]  /*1a40*/  IMAD.IADD R11, R124, 0x1, -R15 ;  /* 0x000000017c0b7824 */ /* 0x000fe200078e0a0f */
[----:B------:R2:W-:Y:S01]  /*1a50*/  @!P4 LDGSTS.E.BYPASS.LTC128B.128 [R169+0x3800], [R20.64] ;  /* 0x0380000014a9cfae */ /* 0x0005e2000b901d4c */
[-C--:B------:R-:W-:Y:S01]  /*1a60*/  LEA.HI R15, R8, R8.reuse, RZ, 0x1 ;  /* 0x00000008080f7211 */ /* 0x080fe200078f08ff */
[----:B------:R-:W-:Y:S01]  /*1a70*/  IMAD.WIDE.U32 R16, R4, c[0x0][0x1b8], R16 ;  /* 0x00006e0004107a25 */ /* 0x000fe200078e0010 */
[-C--:B------:R-:W-:Y:S01]  /*1a80*/  ISETP.GE.AND P1, PT, R14, R3.reuse, PT ;  /* 0x000000030e00720c */ /* 0x080fe20003f26270 */
[----:B------:R2:W-:Y:S01]  /*1a90*/  @!P4 LDGSTS.E.BYPASS.LTC128B.128 [R169+0x5800], [R20.64+0x40] ;  /* 0x0580004014a9cfae */ /* 0x0005e2000b901d4c */
[----:B------:R-:W-:Y:S01]  /*1aa0*/  LOP3.LUT R127, R15, 0x7fffffe, RZ, 0xc0, !PT ;  /* 0x07fffffe0f7f7812 */ /* 0x000fe200078ec0ff */
[----:B------:R-:W-:Y:S01]  /*1ab0*/  IMAD.IADD R9, R9, 0x1, -R10 ;  /* 0x0000000109097824 */ /* 0x000fe200078e0a0a */
[----:B------:R-:W-:Y:S01]  /*1ac0*/  SHF.R.S32.HI R19, RZ, 0x1f, R8 ;  /* 0x0000001fff137819 */ /* 0x000fe20000011408 */
[----:B------:R2:W-:Y:S01]  /*1ad0*/  @!P4 LDGSTS.E.BYPASS.LTC128B.128 [R169+0x7800], [R20.64+0x80] ;  /* 0x0780008014a9cfae */ /* 0x0005e2000b901d4c */
[----:B------:R-:W-:Y:S01]  /*1ae0*/  ISETP.GE.AND P4, PT, R172, R3, PT ;  /* 0x00000003ac00720c */ /* 0x000fe20003f86270 */
[----:B------:R-:W-:Y:S01]  /*1af0*/  IMAD.IADD R127, R8, 0x1, -R127 ;  /* 0x00000001087f7824 */ /* 0x000fe200078e0a7f */
[----:B------:R-:W-:Y:S01]  /*1b00*/  LEA.HI R3, R11, R11, RZ, 0x1 ;  /* 0x0000000b0b037211 */ /* 0x000fe200078f08ff */
[----:B------:R-:W-:Y:S01]  /*1b10*/  @!P5 IMAD.MOV.U32 R137, RZ, RZ, R135 ;  /* 0x000000ffff89d224 */ /* 0x000fe200078e0087 */
[--C-:B------:R-:W-:Y:S01]  /*1b20*/  SHF.R.S32.HI R10, RZ, 0x1, R15.reuse ;  /* 0x00000001ff0a7819 */ /* 0x100fe2000001140f */
[----:B------:R-:W-:Y:S01]  /*1b30*/  @!P5 IMAD R2, R2, 0x60, RZ ;  /* 0x000000600202d824 */ /* 0x000fe200078e02ff */
[----:B------:R-:W-:Y:S01]  /*1b40*/  SHF.R.S32.HI R15, RZ, 0x1f, R15 ;  /* 0x0000001fff0f7819 */ /* 0x000fe2000001140f */
[----:B------:R3:W-:Y:S01]  /*1b50*/  @!P0 LDGSTS.E.BYPASS.LTC128B.128 [R169+0x4000], [R12.64] ;  /* 0x040000000ca98fae */ /* 0x0007e2000b901d4c */
[----:B------:R-:W-:Y:S01]  /*1b60*/  LOP3.LUT R160, R3, 0x7fffffe, RZ, 0xc0, !PT ;  /* 0x07fffffe03a07812 */ /* 0x000fe200078ec0ff */
[----:B------:R-:W-:Y:S01]  /*1b70*/  IMAD.IADD R17, R17, 0x1, R5 ;  /* 0x0000000111117824 */ /* 0x000fe200078e0205 */
[----:B------:R-:W-:Y:S01]  /*1b80*/  LEA.HI R126, R19, R8, RZ, 0x3 ;  /* 0x00000008137e7211 */ /* 0x000fe200078f18ff */
[----:B------:R3:W-:Y:S01]  /*1b90*/  @!P0 LDGSTS.E.BYPASS.LTC128B.128 [R169+0x6000], [R12.64+0x40] ;  /* 0x060000400ca98fae */ /* 0x0007e2000b901d4c */
[----:B------:R-:W-:Y:S01]  /*1ba0*/  LEA.HI R8, R15, R10, RZ, 0x2 ;  /* 0x0000000a0f087211 */ /* 0x000fe200078f10ff */
[----:B------:R-:W-:Y:S01]  /*1bb0*/  IMAD.IADD R160, R11, 0x1, -R160 ;  /* 0x000000010ba07824 */ /* 0x000fe200078e0aa0 */
[----:B------:R-:W-:Y:S01]  /*1bc0*/  SHF.R.S32.HI R3, RZ, 0x1, R3 ;  /* 0x00000001ff037819 */ /* 0x000fe20000011403 */
[----:B------:R3:W-:Y:S01]  /*1bd0*/  @!P0 LDGSTS.E.BYPASS.LTC128B.128 [R169+0x8000], [R12.64+0x80] ;  /* 0x080000800ca98fae */ /* 0x0007e2000b901d4c */
[----:B------:R-:W-:Y:S01]  /*1be0*/  LOP3.LUT R11, R8, 0xfffffffc, RZ, 0xc0, !PT ;  /* 0xfffffffc080b7812 */ /* 0x000fe200078ec0ff */
[----:B------:R-:W-:-:S02]  /*1bf0*/  IMAD R15, R6, c[0x0][0x1a0], RZ ;  /* 0x00006800060f7a24 */ /* 0x000fc400078e02ff */
[----:B------:R-:W-:Y:S02]  /*1c00*/  IMAD.SHL.U32 R8, R3, 0x40, RZ ;  /* 0x0000004003087824 */ /* 0x000fe400078e00ff */
[----:B------:R-:W-:Y:S02]  /*1c10*/  IMAD.IADD R4, R10, 0x1, -R11 ;  /* 0x000000010a047824 */ /* 0x000fe400078e0a0b */
[----:B------:R-:W-:Y:S01]  /*1c20*/  @!P5 IMAD.WIDE.U32 R10, R133, 0x60, R136 ;  /* 0x00000060850ad825 */ /* 0x000fe200078e0088 */
[----:B------:R-:W-:-:S03]  /*1c30*/  LOP3.LUT R8, R8, 0xc0, RZ, 0xc0, !PT ;  /* 0x000000c008087812 */ /* 0x000fc600078ec0ff */
[----:B------:R-:W-:Y:S01]  /*1c40*/  @!P5 IMAD.IADD R5, R11, 0x1, R2 ;  /* 0x000000010b05d824 */ /* 0x000fe200078e0202 */
[----:B------:R-:W-:Y:S01]  /*1c50*/  @!P5 LEA R18, P0, R10, c[0x0][0x168], 0x1 ;  /* 0x00005a000a12da11 */ /* 0x000fe200078008ff */
[----:B------:R-:W-:Y:S01]  /*1c60*/  IMAD R15, R122, c[0x0][0x1a4], R15 ;  /* 0x000069007a0f7a24 */ /* 0x000fe200078e020f */
[----:B------:R-:W-:Y:S01]  /*1c70*/  LOP3.LUT R7, R8, 0x8, R7, 0xf8, !PT ;  /* 0x0000000808077812 */ /* 0x000fe200078ef807 */
[----:B------:R-:W-:Y:S01]  /*1c80*/  IMAD.WIDE.U32 R122, R122, c[0x0][0x1a0], R16 ;  /* 0x000068007a7a7a25 */ /* 0x000fe200078e0010 */
[----:B------:R-:W-:Y:S02]  /*1c90*/  @!P5 LEA.HI.X R19, R10, c[0x0][0x16c], R5, 0x1, P0 ;  /* 0x00005b000a13da11 */ /* 0x000fe400000f0c05 */
[----:B------:R-:W-:Y:S01]  /*1ca0*/  SHF.R.U32.HI R8, RZ, 0x3, R8 ;  /* 0x00000003ff087819 */ /* 0x000fe20000011608 */
[----:B------:R-:W-:Y:S01]  /*1cb0*/  IMAD.IADD R120, R123, 0x1, R15 ;  /* 0x000000017b787824 */ /* 0x000fe200078e020f */
[----:B------:R-:W-:Y:S01]  /*1cc0*/  LEA R164, P0, R122, c[0x0][0x170], 0x1 ;  /* 0x00005c007aa47a11 */ /* 0x000fe200078008ff */
[----:B------:R4:W-:Y:S01]  /*1cd0*/  @!P5 LDGSTS.E.BYPASS.LTC128B.128 [R169+0x4800], [R18.64] ;  /* 0x0480000012a9dfae */ /* 0x0009e2000b901d4c */
[----:B------:R-:W-:Y:S01]  /*1ce0*/  IMAD.SHL.U32 R2, R4, 0x40, RZ ;  /* 0x0000004004027824 */ /* 0x000fe200078e00ff */
[----:B------:R-:W-:Y:S01]  /*1cf0*/  LOP3.LUT R11, R7, R8, RZ, 0x3c, !PT ;  /* 0x00000008070b7212 */ /* 0x000fe200078e3cff */
[C---:B------:R-:W-:Y:S01]  /*1d00*/  IMAD R160, R9.reuse, 0x8, R160 ;  /* 0x0000000809a07824 */ /* 0x040fe200078e02a0 */
[----:B------:R4:W-:Y:S01]  /*1d10*/  @!P5 LDGSTS.E.BYPASS.LTC128B.128 [R169+0x6800], [R18.64+0x40] ;  /* 0x0680004012a9dfae */ /* 0x0009e2000b901d4c */
[----:B------:R-:W-:Y:S01]  /*1d20*/  LEA.HI.X R163, R122, c[0x0][0x174], R120, 0x1, P0 ;  /* 0x00005d007aa37a11 */ /* 0x000fe200000f0c78 */
[----:B------:R-:W-:Y:S01]  /*1d30*/  IMAD.SHL.U32 R9, R9, 0x8, RZ ;  /* 0x0000000809097824 */ /* 0x000fe200078e00ff */
[----:B------:R-:W-:Y:S01]  /*1d40*/  LOP3.LUT R2, R2, 0xc0, RZ, 0xc0, !PT ;  /* 0x000000c002027812 */ /* 0x000fe200078ec0ff */
[----:B------:R4:W-:Y:S01]  /*1d50*/  @!P5 LDGSTS.E.BYPASS.LTC128B.128 [R169+0x8800], [R18.64+0x80] ;  /* 0x0880008012a9dfae */ /* 0x0009e2000b901d4c */
[----:B------:R-:W-:-:S02]  /*1d60*/  IMAD.MOV.U32 R6, RZ, RZ, 0x5 ;  /* 0x00000005ff067424 */ /* 0x000fc400078e00ff */
[C---:B------:R-:W-:Y:S01]  /*1d70*/  IMAD.SHL.U32 R5, R121.reuse, 0x20, RZ ;  /* 0x0000002079057824 */ /* 0x040fe200078e00ff */
[----:B------:R-:W0:Y:S01]  /*1d80*/  LDGDEPBAR ;  /* 0x00000000000079af */ /* 0x000e220000000000 */
[----:B------:R-:W-:Y:S01]  /*1d90*/  IMAD.SHL.U32 R126, R126, 0x20, RZ ;  /* 0x000000207e7e7824 */ /* 0x000fe200078e00ff */
[----:B------:R-:W-:Y:S01]  /*1da0*/  LOP3.LUT R9, R2, 0x8, R9, 0xf8, !PT ;  /* 0x0000000802097812 */ /* 0x000fe200078ef809 */
[----:B------:R-:W-:Y:S01]  /*1db0*/  @!P1 IMAD.MOV.U32 R165, RZ, RZ, R163 ;  /* 0x000000ffffa59224 */ /* 0x000fe200078e00a3 */
[----:B------:R-:W-:Y:S01]  /*1dc0*/  SHF.R.U32.HI R2, RZ, 0x3, R2 ;  /* 0x00000003ff027819 */ /* 0x000fe20000011602 */
[----:B------:R-:W-:Y:S01]  /*1dd0*/  @!P2 IMAD.MOV.U32 R10, RZ, RZ, c[0x0][0x1a4] ;  /* 0x00006900ff0aa624 */ /* 0x000fe200078e00ff */
[C---:B------:R-:W-:Y:S01]  /*1de0*/  SHF.L.U64.HI R6, R121.reuse, R6, c[0x0][0x1a4] ;  /* 0x0000690079067619 */ /* 0x040fe20000010206 */
[----:B---3--:R-:W-:Y:S01]  /*1df0*/  @!P1 IMAD.WIDE.U32 R12, R121, 0xc0, R164 ;  /* 0x000000c0790c9825 */ /* 0x008fe200078e00a4 */
[----:B------:R-:W-:Y:S02]  /*1e00*/  @!P3 LEA R8, P0, R5, R164, 0x1 ;  /* 0x000000a40508b211 */ /* 0x000fe400078008ff */
[----:B------:R-:W-:Y:S01]  /*1e10*/  LOP3.LUT R126, R126, 0xffffff00, RZ, 0xc0, !PT ;  /* 0xffffff007e7e7812 */ /* 0x000fe200078ec0ff */
[----:B------:R-:W-:Y:S01]  /*1e20*/  @!P4 IMAD.MOV.U32 R165, RZ, RZ, R163 ;  /* 0x000000ffffa5c224 */ /* 0x000fe200078e00a3 */
[----:B------:R-:W-:Y:S01]  /*1e30*/  LOP3.LUT R2, R9, R2, RZ, 0x3c, !PT ;  /* 0x0000000209027212 */ /* 0x000fe200078e3cff */
[----:B------:R-:W-:Y:S01]  /*1e40*/  @!P1 IMAD.MOV.U32 R7, RZ, RZ, c[0x0][0x1a4] ;  /* 0x00006900ff079624 */ /* 0x000fe200078e00ff */
[----:B------:R-:W-:Y:S01]  /*1e50*/  @!P3 LEA.HI.X R9, R5, R163, R6, 0x1, P0 ;  /* 0x000000a30509b211 */ /* 0x000fe200000f0c06 */
[----:B------:R-:W-:Y:S01]  /*1e60*/  @!P1 IMAD.MOV.U32 R6, RZ, RZ, R12 ;  /* 0x000000ffff069224 */ /* 0x000fe200078e000c */
[----:B------:R-:W-:Y:S01]  /*1e70*/  @!P2 LEA R14, P0, R121, R164, 0x7 ;  /* 0x000000a4790ea211 */ /* 0x000fe200078038ff */
[----:B------:R-:W-:-:S02]  /*1e80*/  IMAD R12, R129, 0x200, R126 ;  /* 0x00000200810c7824 */ /* 0x000fc400078e027e */
[----:B------:R-:W-:Y:S01]  /*1e90*/  @!P1 IMAD R7, R7, 0xc0, RZ ;  /* 0x000000c007079824 */ /* 0x000fe200078e02ff */
[----:B------:R-:W-:Y:S01]  /*1ea0*/  @!P2 LEA.HI.X R15, R121, R163, R10, 0x7, P0 ;  /* 0x000000a3790fa211 */ /* 0x000fe200000f3c0a */
[----:B------:R-:W-:Y:S01]  /*1eb0*/  IMAD R161, R127, 0x20, R12 ;  /* 0x000000207fa17824 */ /* 0x000fe200078e020c */
[----:B------:R-:W-:Y:S01]  /*1ec0*/  LOP3.LUT P0, RZ, R3, 0x2, RZ, 0xc0, !PT ;  /* 0x0000000203ff7812 */ /* 0x000fe2000780c0ff */
[----:B------:R-:W-:Y:S01]  /*1ed0*/  IMAD.U32 R160, R160, 0x20, R11 ;  /* 0x00000020a0a07824 */ /* 0x000fe200078e000b */
[----:B------:R-:W-:-:S04]  /*1ee0*/  DEPBAR.LE SB0, 0x0 ;  /* 0x000080000000791a */ /* 0x000fc80000000000 */
[----:B------:R-:W-:Y:S01]  /*1ef0*/  BAR.SYNC.DEFER_BLOCKING 0x0 ;  /* 0x0000000000007b1d */ /* 0x000fe20000010000 */
[----:B------:R-:W-:Y:S02]  /*1f00*/  IMAD.IADD R161, R2, 0x1, R161 ;  /* 0x0000000102a17824 */ /* 0x000fe400078e02a1 */
[----:B------:R-:W-:Y:S02]  /*1f10*/  @!P1 IMAD.IADD R7, R13, 0x1, R7 ;  /* 0x000000010d079824 */ /* 0x000fe400078e0207 */
[----:B------:R-:W-:Y:S02]  /*1f20*/  IMAD.SHL.U32 R160, R160, 0x2, RZ ;  /* 0x00000002a0a07824 */ /* 0x000fe400078e00ff */
[----:B------:R-:W-:Y:S02]  /*1f30*/  IMAD.SHL.U32 R161, R161, 0x2, RZ ;  /* 0x00000002a1a17824 */ /* 0x000fe400078e00ff */
[----:B------:R-:W-:Y:S02]  /*1f40*/  IMAD.MOV.U32 R5, RZ, RZ, 0x10 ;  /* 0x00000010ff057424 */ /* 0x000fe400078e00ff */
[----:B------:R-:W-:-:S02]  /*1f50*/  IMAD R129, R129, 0x10, R131 ;  /* 0x0000001081817824 */ /* 0x000fc400078e0283 */
[----:B------:R-:W-:Y:S01]  /*1f60*/  IMAD R127, R127, 0x20, R126 ;  /* 0x000000207f7f7824 */ /* 0x000fe200078e027e */
[----:B------:R-:W-:Y:S04]  /*1f70*/  @P4 STS [R169+0x9000], RZ ;  /* 0x009000ffa9004388 */ /* 0x000fe80000000800 */
[----:B------:R-:W-:Y:S04]  /*1f80*/  @P4 STS [R169+0x9004], RZ ;  /* 0x009004ffa9004388 */ /* 0x000fe80000000800 */
[----:B------:R-:W-:Y:S04]  /*1f90*/  @P4 STS.64 [R169+0x9008], RZ ;  /* 0x009008ffa9004388 */ /* 0x000fe80000000a00 */
[----:B------:R-:W-:Y:S04]  /*1fa0*/  @P4 STS.128 [R169+0xb000], RZ ;  /* 0x00b000ffa9004388 */ /* 0x000fe80000000c00 */
[----:B------:R-:W-:Y:S04]  /*1fb0*/  @P4 STS.128 [R169+0xd000], RZ ;  /* 0x00d000ffa9004388 */ /* 0x000fe80000000c00 */
[----:B------:R-:W-:Y:S01]  /*1fc0*/  @!PT LDS RZ, [RZ] ;  /* 0x00000000fffff984 */ /* 0x000fe20000000800 */
[----:B------:R-:W-:Y:S01]  /*1fd0*/  @!PT LDS RZ, [RZ] ;  /* 0x00000000fffff984 */ /* 0x000fe20000000800 */
[----:B------:R-:W-:Y:S01]  /*1fe0*/  @!PT LDS RZ, [RZ] ;  /* 0x00000000fffff984 */ /* 0x000fe20000000800 */
[----:B------:R3:W-:Y:S04]  /*1ff0*/  @!P4 LDGSTS.E.BYPASS.LTC128B.128 [R169+0x9000], [R164.64] ;  /* 0x09000000a4a9cfae */ /* 0x0007e8000b901d4c */
[----:B------:R3:W-:Y:S04]  /*2000*/  @!P4 LDGSTS.E.BYPASS.LTC128B.128 [R169+0xb000], [R164.64+0x40] ;  /* 0x0b000040a4a9cfae */ /* 0x0007e8000b901d4c */
[----:B------:R3:W-:Y:S04]  /*2010*/  @!P4 LDGSTS.E.BYPASS.LTC128B.128 [R169+0xd000], [R164.64+0x80] ;  /* 0x0d000080a4a9cfae */ /* 0x0007e8000b901d4c */
[----:B------:R-:W-:Y:S04]  /*2020*/  @P3 STS.128 [R169+0x9800], RZ ;  /* 0x009800ffa9003388 */ /* 0x000fe80000000c00 */
        /* <DEDUP_REMOVED lines=25> */
[----:B------:R2:W-:Y:S01]  /*21c0*/  @!P1 LDGSTS.E.BYPASS.LTC128B.128 [R169+0xe800], [R6.64+0x80] ;  /* 0x0e80008006a99fae */ /* 0x0005e2000b901d4c */
[----:B------:R-:W-:-:S03]  /*21d0*/  LOP3.LUT P1, RZ, R4, 0x2, RZ, 0xc0, !PT ;  /* 0x0000000204ff7812 */ /* 0x000fc6000782c0ff */
[----:B------:R-:W-:Y:S01]  /*21e0*/  LDSM.16.M88.4 R76, [R161] ;  /* 0x00000000a14c783b */ /* 0x000fe20000000200 */
[C---:B------:R-:W-:Y:S02]  /*21f0*/  SEL R3, R5.reuse, 0xfffffff0, !P1 ;  /* 0xfffffff005037807 */ /* 0x040fe40004800000 */
[----:B------:R-:W-:Y:S01]  /*2200*/  SEL R5, R5, 0xfffffff0, !P0 ;  /* 0xfffffff005057807 */ /* 0x000fe20004000000 */
[----:B------:R-:W3:Y:S01]  /*2210*/  LDSM.16.M88.4 R32, [R160+0x3400] ;  /* 0x00340000a020783b */ /* 0x000ee20000000200 */
[----:B------:R-:W-:Y:S01]  /*2220*/  ISETP.GT.AND P1, PT, R132, 0x1, PT ;  /* 0x000000018400780c */ /* 0x000fe20003f24270 */
[----:B------:R-:W-:Y:S02]  /*2230*/  IMAD R159, R3, 0x2, R161 ;  /* 0x00000002039f7824 */ /* 0x000fe400078e02a1 */
[----:B------:R-:W-:Y:S01]  /*2240*/  IMAD R157, R5, 0x2, R160 ;  /* 0x00000002059d7824 */ /* 0x000fe200078e02a0 */
[----:B------:R-:W3:Y:S04]  /*2250*/  LDSM.16.M88.4 R40, [R160+0x3000] ;  /* 0x00300000a028783b */ /* 0x000ee80000000200 */
[----:B------:R-:W-:Y:S04]  /*2260*/  LDSM.16.M88.4 R68, [R159] ;  /* 0x000000009f44783b */ /* 0x000fe80000000200 */
[----:B-1----:R-:W-:Y:S01]  /*2270*/  LDSM.16.M88.4 R24, [R160+0x3800] ;  /* 0x00380000a018783b */ /* 0x002fe20000000200 */
[----:B------:R-:W-:-:S03]  /*2280*/  @!P1 LEA R180, P0, R136, c[0x0][0x168], 0x1 ;  /* 0x00005a0088b49a11 */ /* 0x000fc600078008ff */
[----:B------:R-:W-:Y:S01]  /*2290*/  LDSM.16.M88.4 R8, [R160+0x4000] ;  /* 0x00400000a008783b */ /* 0x000fe20000000200 */
[----:B------:R-:W-:-:S03]  /*22a0*/  @!P1 LEA.HI.X R181, R136, c[0x0][0x16c], R135, 0x1, P0 ;  /* 0x00005b0088b59a11 */ /* 0x000fc600000f0c87 */
[----:B--2---:R-:W1:Y:S04]  /*22b0*/  LDSM.16.M88.4 R4, [R157+0x3400] ;  /* 0x003400009d04783b */ /* 0x004e680000000200 */
[----:B------:R-:W2:Y:S04]  /*22c0*/  LDSM.16.M88.4 R84, [R160+0x4800] ;  /* 0x00480000a054783b */ /* 0x000ea80000000200 */
[----:B----4-:R-:W4:Y:S04]  /*22d0*/  LDSM.16.M88.4 R16, [R160+0x3c00] ;  /* 0x003c0000a010783b */ /* 0x010f280000000200 */
[----:B------:R-:W2:Y:S04]  /*22e0*/  LDSM.16.M88.4 R92, [R160+0x4400] ;  /* 0x00440000a05c783b */ /* 0x000ea80000000200 */
[----:B------:R-:W2:Y:S01]  /*22f0*/  LDSM.16.M88.4 R60, [R157+0x3000] ;  /* 0x003000009d3c783b */ /* 0x000ea20000000200 */
[C---:B---3--:R-:W-:Y:S03]  /*2300*/  HMMA.16816.F32.BF16 R36, R76.reuse, R32, RZ ;  /* 0x000000204c24723c */ /* 0x048fe600000418ff */
[----:B------:R-:W3:Y:S04]  /*2310*/  LDSM.16.M88.4 R56, [R157+0x3800] ;  /* 0x003800009d38783b */ /* 0x000ee80000000200 */
[----:B------:R-:W2:Y:S01]  /*2320*/  LDSM.16.M88.4 R48, [R157+0x4000] ;  /* 0x004000009d30783b */ /* 0x000ea20000000200 */
[C---:B------:R-:W-:Y:S03]  /*2330*/  HMMA.16816.F32.BF16 R32, R76.reuse, R34, RZ ;  /* 0x000000224c20723c */ /* 0x040fe600000418ff */
[----:B------:R-:W-:Y:S04]  /*2340*/  LDSM.16.M88.4 R64, [R160+0x4c00] ;  /* 0x004c0000a040783b */ /* 0x000fe80000000200 */
[----:B------:R-:W-:Y:S01]  /*2350*/  LDSM.16.M88.4 R52, [R157+0x3c00] ;  /* 0x003c00009d34783b */ /* 0x000fe20000000200 */
[----:B------:R-:W-:Y:S03]  /*2360*/  HMMA.16816.F32.BF16 R44, R76, R40, RZ ;  /* 0x000000284c2c723c */ /* 0x000fe600000418ff */
[----:B------:R-:W-:Y:S04]  /*2370*/  LDSM.16.M88.4 R72, [R157+0x4400] ;  /* 0x004400009d48783b */ /* 0x000fe80000000200 */
[----:B------:R-:W-:Y:S01]  /*2380*/  LDSM.16.M88.4 R100, [R157+0x4c00] ;  /* 0x004c00009d64783b */ /* 0x000fe20000000200 */
[C---:B-1----:R-:W-:Y:S03]  /*2390*/  HMMA.16816.F32.BF16 R36, R68.reuse, R4, R36 ;  /* 0x000000044424723c */ /* 0x042fe60000041824 */
[----:B------:R-:W-:Y:S04]  /*23a0*/  LDSM.16.M88.4 R104, [R157+0x5c00] ;  /* 0x005c00009d68783b */ /* 0x000fe80000000200 */
[----:B------:R-:W-:Y:S01]  /*23b0*/  LDSM.16.M88.4 R112, [R161+0x2000] ;  /* 0x00200000a170783b */ /* 0x000fe20000000200 */
[----:B------:R-:W-:Y:S03]  /*23c0*/  HMMA.16816.F32.BF16 R32, R68, R6, R32 ;  /* 0x000000064420723c */ /* 0x000fe60000041820 */
[----:B------:R-:W1:Y:S04]  /*23d0*/  LDSM.16.M88.4 R4, [R157+0x4800] ;  /* 0x004800009d04783b */ /* 0x000e680000000200 */
[----:B------:R-:W-:Y:S01]  /*23e0*/  LDSM.16.M88.4 R108, [R160+0x8400] ;  /* 0x00840000a06c783b */ /* 0x000fe20000000200 */
[C---:B------:R-:W-:Y:S03]  /*23f0*/  HMMA.16816.F32.BF16 R28, R76.reuse, R24, RZ ;  /* 0x000000184c1c723c */ /* 0x040fe600000418ff */
[----:B------:R-:W-:Y:S04]  /*2400*/  LDSM.16.M88.4 R116, [R160+0x8000] ;  /* 0x00800000a074783b */ /* 0x000fe80000000200 */
[----:B------:R-:W0:Y:S01]  /*2410*/  LDGDEPBAR ;  /* 0x00000000000079af */ /* 0x000e220000000000 */
[C---:B------:R-:W-:Y:S08]  /*2420*/  HMMA.16816.F32.BF16 R12, R76.reuse, R8, RZ ;  /* 0x000000084c0c723c */ /* 0x040ff000000418ff */
[C---:B--2---:R-:W-:Y:S08]  /*2430*/  HMMA.16816.F32.BF16 R88, R76.reuse, R84, RZ ;  /* 0x000000544c58723c */ /* 0x044ff000000418ff */
[C---:B------:R-:W-:Y:S08]  /*2440*/  HMMA.16816.F32.BF16 R40, R76.reuse, R42, RZ ;  /* 0x0000002a4c28723c */ /* 0x040ff000000418ff */
[C---:B------:R-:W-:Y:S08]  /*2450*/  HMMA.16816.F32.BF16 R24, R76.reuse, R26, RZ ;  /* 0x0000001a4c18723c */ /* 0x040ff000000418ff */
[C---:B------:R-:W-:Y:S08]  /*2460*/  HMMA.16816.F32.BF16 R8, R76.reuse, R10, RZ ;  /* 0x0000000a4c08723c */ /* 0x040ff000000418ff */
[C---:B------:R-:W-:Y:S08]  /*2470*/  HMMA.16816.F32.BF16 R84, R76.reuse, R86, RZ ;  /* 0x000000564c54723c */ /* 0x040ff000000418ff */
[C---:B----4-:R-:W-:Y:S08]  /*2480*/  HMMA.16816.F32.BF16 R20, R76.reuse, R16, RZ ;  /* 0x000000104c14723c */ /* 0x050ff000000418ff */
[C---:B------:R-:W-:Y:S08]  /*2490*/  HMMA.16816.F32.BF16 R96, R76.reuse, R92, RZ ;  /* 0x0000005c4c60723c */ /* 0x040ff000000418ff */
[C---:B------:R-:W-:Y:S08]  /*24a0*/  HMMA.16816.F32.BF16 R16, R76.reuse, R18, RZ ;  /* 0x000000124c10723c */ /* 0x040ff000000418ff */
[----:B------:R-:W-:Y:S08]  /*24b0*/  HMMA.16816.F32.BF16 R92, R76, R94, RZ ;  /* 0x0000005e4c5c723c */ /* 0x000ff000000418ff */
[C---:B------:R-:W-:Y:S08]  /*24c0*/  HMMA.16816.F32.BF16 R44, R68.reuse, R60, R44 ;  /* 0x0000003c442c723c */ /* 0x040ff0000004182c */
[C---:B------:R-:W-:Y:S01]  /*24d0*/  HMMA.16816.F32.BF16 R40, R68.reuse, R62, R40 ;  /* 0x0000003e4428723c */ /* 0x040fe20000041828 */
[----:B------:R-:W-:Y:S07]  /*24e0*/  LDSM.16.M88.4 R60, [R160+0x5400] ;  /* 0x00540000a03c783b */ /* 0x000fee0000000200 */
[C---:B---3--:R-:W-:Y:S08]  /*24f0*/  HMMA.16816.F32.BF16 R28, R68.reuse, R56, R28 ;  /* 0x00000038441c723c */ /* 0x048ff0000004181c */
[C---:B------:R-:W-:Y:S01]  /*2500*/  HMMA.16816.F32.BF16 R24, R68.reuse, R58, R24 ;  /* 0x0000003a4418723c */ /* 0x040fe20000041818 */
[----:B------:R-:W2:Y:S07]  /*2510*/  LDSM.16.M88.4 R56, [R161+0x1000] ;  /* 0x00100000a138783b */ /* 0x000eae0000000200 */
[C---:B------:R-:W-:Y:S08]  /*2520*/  HMMA.16816.F32.BF16 R12, R68.reuse, R48, R12 ;  /* 0x00000030440c723c */ /* 0x040ff0000004180c */
[C---:B------:R-:W-:Y:S01]  /*2530*/  HMMA.16816.F32.BF16 R8, R68.reuse, R50, R8 ;  /* 0x000000324408723c */ /* 0x040fe20000041808 */
[----:B------:R-:W3:Y:S07]  /*2540*/  LDSM.16.M88.4 R48, [R160+0x5c00] ;  /* 0x005c0000a030783b */ /* 0x000eee0000000200 */
[C---:B-1----:R-:W-:Y:S08]  /*2550*/  HMMA.16816.F32.BF16 R88, R68.reuse, R4, R88 ;  /* 0x000000044458723c */ /* 0x042ff00000041858 */
[----:B------:R-:W-:Y:S01]  /*2560*/  HMMA.16816.F32.BF16 R84, R68, R6, R84 ;  /* 0x000000064454723c */ /* 0x000fe20000041854 */
[----:B------:R-:W1:Y:S07]  /*2570*/  LDSM.16.M88.4 R4, [R160+0x6400] ;  /* 0x00640000a004783b */ /* 0x000e6e0000000200 */
[C---:B------:R-:W-:Y:S08]  /*2580*/  HMMA.16816.F32.BF16 R80, R76.reuse, R64, RZ ;  /* 0x000000404c50723c */ /* 0x040ff000000418ff */
[----:B------:R-:W-:Y:S01]  /*2590*/  HMMA.16816.F32.BF16 R76, R76, R66, RZ ;  /* 0x000000424c4c723c */ /* 0x000fe200000418ff */
[----:B------:R-:W-:Y:S07]  /*25a0*/  LDSM.16.M88.4 R64, [R160+0x5000] ;  /* 0x00500000a040783b */ /* 0x000fee0000000200 */
[C---:B------:R-:W-:Y:S08]  /*25b0*/  HMMA.16816.F32.BF16 R20, R68.reuse, R52, R20 ;  /* 0x000000344414723c */ /* 0x040ff00000041814 */
[C---:B------:R-:W-:Y:S01]  /*25c0*/  HMMA.16816.F32.BF16 R16, R68.reuse, R54, R16 ;  /* 0x000000364410723c */ /* 0x040fe20000041810 */
[----:B------:R-:W4:Y:S07]  /*25d0*/  LDSM.16.M88.4 R52, [R160+0x5800] ;  /* 0x00580000a034783b */ /* 0x000f2e0000000200 */
[C---:B------:R-:W-:Y:S08]  /*25e0*/  HMMA.16816.F32.BF16 R96, R68.reuse, R72, R96 ;  /* 0x000000484460723c */ /* 0x040ff00000041860 */
[C---:B------:R-:W-:Y:S01]  /*25f0*/  HMMA.16816.F32.BF16 R92, R68.reuse, R74, R92 ;  /* 0x0000004a445c723c */ /* 0x040fe2000004185c */
[----:B------:R-:W1:Y:S07]  /*2600*/  LDSM.16.M88.4 R72, [R160+0x6000] ;  /* 0x00600000a048783b */ /* 0x000e6e0000000200 */
[C---:B------:R-:W-:Y:S08]  /*2610*/  HMMA.16816.F32.BF16 R80, R68.reuse, R100, R80 ;  /* 0x000000644450723c */ /* 0x040ff00000041850 */
[----:B------:R-:W-:Y:S01]  /*2620*/  HMMA.16816.F32.BF16 R76, R68, R102, R76 ;  /* 0x00000066444c723c */ /* 0x000fe2000004184c */
[----:B------:R-:W4:Y:S04]  /*2630*/  LDSM.16.M88.4 R68, [R160+0x6800] ;  /* 0x00680000a044783b */ /* 0x000f280000000200 */
[----:B------:R-:W-:Y:S03]  /*2640*/  LDSM.16.M88.4 R100, [R157+0x6000] ;  /* 0x006000009d64783b */ /* 0x000fe60000000200 */
[C---:B--2---:R-:W-:Y:S08]  /*2650*/  HMMA.16816.F32.BF16 R36, R56.reuse, R60, R36 ;  /* 0x0000003c3824723c */ /* 0x044ff00000041824 */
[C---:B------:R-:W-:Y:S01]  /*2660*/  HMMA.16816.F32.BF16 R32, R56.reuse, R62, R32 ;  /* 0x0000003e3820723c */ /* 0x040fe20000041820 */
[----:B------:R-:W-:Y:S07]  /*2670*/  LDSM.16.M88.4 R60, [R159+0x1000] ;  /* 0x001000009f3c783b */ /* 0x000fee0000000200 */
[C---:B---3--:R-:W-:Y:S08]  /*2680*/  HMMA.16816.F32.BF16 R20, R56.reuse, R48, R20 ;  /* 0x000000303814723c */ /* 0x048ff00000041814 */
[C---:B------:R-:W-:Y:S01]  /*2690*/  HMMA.16816.F32.BF16 R16, R56.reuse, R50, R16 ;  /* 0x000000323810723c */ /* 0x040fe20000041810 */
[----:B------:R-:W2:Y:S07]  /*26a0*/  LDSM.16.M88.4 R48, [R157+0x5400] ;  /* 0x005400009d30783b */ /* 0x000eae0000000200 */
[C---:B-1----:R-:W-:Y:S08]  /*26b0*/  HMMA.16816.F32.BF16 R96, R56.reuse, R4, R96 ;  /* 0x000000043860723c */ /* 0x042ff00000041860 */
[C---:B------:R-:W-:Y:S01]  /*26c0*/  HMMA.16816.F32.BF16 R92, R56.reuse, R6, R92 ;  /* 0x00000006385c723c */ /* 0x040fe2000004185c */
[----:B------:R-:W1:Y:S07]  /*26d0*/  LDSM.16.M88.4 R4, [R157+0x5800] ;  /* 0x005800009d04783b */ /* 0x000e6e0000000200 */
[C---:B----4-:R-:W-:Y:S08]  /*26e0*/  HMMA.16816.F32.BF16 R28, R56.reuse, R52, R28 ;  /* 0x00000034381c723c */ /* 0x050ff0000004181c */
[C---:B------:R-:W-:Y:S01]  /*26f0*/  HMMA.16816.F32.BF16 R24, R56.reuse, R54, R24 ;  /* 0x000000363818723c */ /* 0x040fe20000041818 */
[----:B------:R-:W-:Y:S07]  /*2700*/  LDSM.16.M88.4 R52, [R157+0x5000] ;  /* 0x005000009d34783b */ /* 0x000fee0000000200 */
[C---:B------:R-:W-:Y:S08]  /*2710*/  HMMA.16816.F32.BF16 R44, R56.reuse, R64, R44 ;  /* 0x00000040382c723c */ /* 0x040ff0000004182c */
[C---:B------:R-:W-:Y:S01]  /*2720*/  HMMA.16816.F32.BF16 R40, R56.reuse, R66, R40 ;  /* 0x000000423828723c */ /* 0x040fe20000041828 */
[----:B------:R-:W3:Y:S07]  /*2730*/  LDSM.16.M88.4 R64, [R160+0x6c00] ;  /* 0x006c0000a040783b */ /* 0x000eee0000000200 */
[C---:B------:R-:W-:Y:S08]  /*2740*/  HMMA.16816.F32.BF16 R12, R56.reuse, R72, R12 ;  /* 0x00000048380c723c */ /* 0x040ff0000004180c */
[C---:B------:R-:W-:Y:S01]  /*2750*/  HMMA.16816.F32.BF16 R8, R56.reuse, R74, R8 ;  /* 0x0000004a3808723c */ /* 0x040fe20000041808 */
[----:B------:R-:W4:Y:S07]  /*2760*/  LDSM.16.M88.4 R72, [R157+0x6400] ;  /* 0x006400009d48783b */ /* 0x000f2e0000000200 */
[C---:B------:R-:W-:Y:S08]  /*2770*/  HMMA.16816.F32.BF16 R88, R56.reuse, R68, R88 ;  /* 0x000000443858723c */ /* 0x040ff00000041858 */
[----:B------:R-:W-:Y:S01]  /*2780*/  HMMA.16816.F32.BF16 R84, R56, R70, R84 ;  /* 0x000000463854723c */ /* 0x000fe20000041854 */
[----:B------:R-:W3:Y:S07]  /*2790*/  LDSM.16.M88.4 R68, [R157+0x6800] ;  /* 0x006800009d44783b */ /* 0x000eee0000000200 */
[C---:B--2---:R-:W-:Y:S08]  /*27a0*/  HMMA.16816.F32.BF16 R36, R60.reuse, R48, R36 ;  /* 0x000000303c24723c */ /* 0x044ff00000041824 */
        /* <DEDUP_REMOVED lines=9> */
[----:B------:R-:W-:Y:S01]  /*2840*/  HMMA.16816.F32.BF16 R76, R56, R66, R76 ;  /* 0x00000042384c723c */ /* 0x000fe2000004184c */
[----:B------:R-:W3:Y:S04]  /*2850*/  LDSM.16.M88.4 R64, [R157+0x6c00] ;  /* 0x006c00009d40783b */ /* 0x000ee80000000200 */
[----:B------:R-:W1:Y:S03]  /*2860*/  LDSM.16.M88.4 R56, [R160+0x7000] ;  /* 0x00700000a038783b */ /* 0x000e660000000200 */
[C---:B----4-:R-:W-:Y:S08]  /*2870*/  HMMA.16816.F32.BF16 R96, R60.reuse, R72, R96 ;  /* 0x000000483c60723c */ /* 0x050ff00000041860 */
[C---:B------:R-:W-:Y:S01]  /*2880*/  HMMA.16816.F32.BF16 R92, R60.reuse, R74, R92 ;  /* 0x0000004a3c5c723c */ /* 0x040fe2000004185c */
[----:B------:R-:W-:Y:S07]  /*2890*/  LDSM.16.M88.4 R72, [R157+0x7000] ;  /* 0x007000009d48783b */ /* 0x000fee0000000200 */
[C---:B------:R-:W-:Y:S08]  /*28a0*/  HMMA.16816.F32.BF16 R44, R60.reuse, R52, R44 ;  /* 0x000000343c2c723c */ /* 0x040ff0000004182c */
[C---:B------:R-:W-:Y:S01]  /*28b0*/  HMMA.16816.F32.BF16 R40, R60.reuse, R54, R40 ;  /* 0x000000363c28723c */ /* 0x040fe20000041828 */
[----:B------:R-:W4:Y:S07]  /*28c0*/  LDSM.16.M88.4 R52, [R160+0x7400] ;  /* 0x00740000a034783b */ /* 0x000f2e0000000200 */
[----:B------:R-:W-:Y:S08]  /*28d0*/  HMMA.16816.F32.BF16 R88, R60, R68, R88 ;  /* 0x000000443c58723c */ /* 0x000ff00000041858 */
[C---:B-1----:R-:W-:Y:S08]  /*28e0*/  HMMA.16816.F32.BF16 R28, R112.reuse, R4, R28 ;  /* 0x00000004701c723c */ /* 0x042ff0000004181c */
[C---:B------:R-:W-:Y:S01]  /*28f0*/  HMMA.16816.F32.BF16 R24, R112.reuse, R6, R24 ;  /* 0x000000067018723c */ /* 0x040fe20000041818 */
[----:B------:R-:W-:Y:S07]  /*2900*/  LDSM.16.M88.4 R4, [R159+0x2000] ;  /* 0x002000009f04783b */ /* 0x000fee0000000200 */
[C---:B------:R-:W-:Y:S08]  /*2910*/  HMMA.16816.F32.BF16 R20, R112.reuse, R48, R20 ;  /* 0x000000307014723c */ /* 0x040ff00000041814 */
[----:B------:R-:W-:Y:S01]  /*2920*/  HMMA.16816.F32.BF16 R16, R112, R50, R16 ;  /* 0x000000327010723c */ /* 0x000fe20000041810 */
[----:B------:R-:W1:Y:S07]  /*2930*/  LDSM.16.M88.4 R48, [R157+0x8800] ;  /* 0x008800009d30783b */ /* 0x000e6e0000000200 */
[C---:B------:R-:W-:Y:S08]  /*2940*/  HMMA.16816.F32.BF16 R12, R60.reuse, R100, R12 ;  /* 0x000000643c0c723c */ /* 0x040ff0000004180c */
[----:B------:R-:W-:Y:S01]  /*2950*/  HMMA.16816.F32.BF16 R8, R60, R102, R8 ;  /* 0x000000663c08723c */ /* 0x000fe20000041808 */
[----:B------:R-:W1:Y:S07]  /*2960*/  LDSM.16.M88.4 R100, [R160+0x8c00] ;  /* 0x008c0000a064783b */ /* 0x000e6e0000000200 */
[C---:B------:R-:W-:Y:S08]  /*2970*/  HMMA.16816.F32.BF16 R96, R112.reuse, R108, R96 ;  /* 0x0000006c7060723c */ /* 0x040ff00000041860 */
[C---:B------:R-:W-:Y:S08]  /*2980*/  HMMA.16816.F32.BF16 R92, R112.reuse, R110, R92 ;  /* 0x0000006e705c723c */ /* 0x040ff0000004185c */
[----:B--2---:R-:W-:Y:S01]  /*2990*/  HMMA.16816.F32.BF16 R108, R112, R104, R88 ;  /* 0x00000068706c723c */ /* 0x004fe20000041858 */
[----:B------:R-:W-:Y:S07]  /*29a0*/  LDSM.16.M88.4 R88, [R157+0x8c00] ;  /* 0x008c00009d58783b */ /* 0x000fee0000000200 */
[C---:B------:R-:W-:Y:S01]  /*29b0*/  HMMA.16816.F32.BF16 R84, R60.reuse, R70, R84 ;  /* 0x000000463c54723c */ /* 0x040fe20000041854 */
[----:B------:R-:W2:Y:S07]  /*29c0*/  LDSM.16.M88.4 R68, [R157+0x7400] ;  /* 0x007400009d44783b */ /* 0x000eae0000000200 */
[C---:B---3--:R-:W-:Y:S08]  /*29d0*/  HMMA.16816.F32.BF16 R80, R60.reuse, R64, R80 ;  /* 0x000000403c50723c */ /* 0x048ff00000041850 */
[----:B------:R-:W-:Y:S01]  /*29e0*/  HMMA.16816.F32.BF16 R76, R60, R66, R76 ;  /* 0x000000423c4c723c */ /* 0x000fe2000004184c */
[----:B------:R-:W3:Y:S04]  /*29f0*/  LDSM.16.M88.4 R64, [R157+0x7800] ;  /* 0x007800009d40783b */ /* 0x000ee80000000200 */
[----:B------:R-:W2:Y:S03]  /*2a00*/  LDSM.16.M88.4 R60, [R157+0x7c00] ;  /* 0x007c00009d3c783b */ /* 0x000ea60000000200 */
[C---:B------:R-:W-:Y:S08]  /*2a10*/  HMMA.16816.F32.BF16 R44, R112.reuse, R56, R44 ;  /* 0x00000038702c723c */ /* 0x040ff0000004182c */
[C---:B------:R-:W-:Y:S01]  /*2a20*/  HMMA.16816.F32.BF16 R40, R112.reuse, R58, R40 ;  /* 0x0000003a7028723c */ /* 0x040fe20000041828 */
[----:B------:R-:W2:Y:S07]  /*2a30*/  LDSM.16.M88.4 R56, [R157+0x8000] ;  /* 0x008000009d38783b */ /* 0x000eae0000000200 */
[C---:B----4-:R-:W-:Y:S08]  /*2a40*/  HMMA.16816.F32.BF16 R36, R112.reuse, R52, R36 ;  /* 0x000000347024723c */ /* 0x050ff00000041824 */
[----:B------:R-:W-:Y:S01]  /*2a50*/  HMMA.16816.F32.BF16 R32, R112, R54, R32 ;  /* 0x000000367020723c */ /* 0x000fe20000041820 */
[----:B------:R-:W4:Y:S01]  /*2a60*/  LDSM.16.M88.4 R52, [R157+0x8400] ;  /* 0x008400009d34783b */ /* 0x000f220000000200 */
[----:B------:R-:W-:-:S06]  /*2a70*/  DEPBAR.LE SB0, 0x0 ;  /* 0x000080000000791a */ /* 0x000fcc0000000000 */
[----:B-1----:R-:W-:Y:S07]  /*2a80*/  HMMA.16816.F32.BF16 R108, R4, R48, R108 ;  /* 0x00000030046c723c */ /* 0x002fee000004186c */
[----:B------:R-:W-:Y:S01]  /*2a90*/  LOP3.LUT R49, R128, 0xffffffe0, RZ, 0xc0, !PT ;  /* 0xffffffe080317812 */ /* 0x000fe200078ec0ff */
[----:B------:R-:W-:Y:S04]  /*2aa0*/  HMMA.16816.F32.BF16 R12, R112, R116, R12 ;  /* 0x00000074700c723c */ /* 0x000fe8000004180c */
[----:B------:R-:W-:-:S04]  /*2ab0*/  IMAD.IADD R49, R124, 0x1, -R49 ;  /* 0x000000017c317824 */ /* 0x000fc800078e0a31 */
[----:B------:R-:W-:Y:S01]  /*2ac0*/  HMMA.16816.F32.BF16 R8, R112, R118, R8 ;  /* 0x000000767008723c */ /* 0x000fe20000041808 */
[----:B------:R-:W-:-:S04]  /*2ad0*/  SHF.R.S32.HI R48, RZ, 0x1f, R49 ;  /* 0x0000001fff307819 */ /* 0x000fc80000011431 */
[----:B------:R-:W-:-:S03]  /*2ae0*/  LEA.HI R48, R48, R49, RZ, 0x2 ;  /* 0x0000003130307211 */ /* 0x000fc600078f10ff */
[----:B------:R-:W-:Y:S01]  /*2af0*/  HMMA.16816.F32.BF16 R84, R112, R106, R84 ;  /* 0x0000006a7054723c */ /* 0x000fe20000041854 */
[----:B------:R-:W-:-:S04]  /*2b00*/  SHF.R.S32.HI R176, RZ, 0x2, R48 ;  /* 0x00000002ffb07819 */ /* 0x000fc80000011430 */
[----:B------:R-:W-:-:S03]  /*2b10*/  IADD3 R129, R129, 0x1, R176 ;  /* 0x0000000181817810 */ /* 0x000fc60007ffe0b0 */
[----:B------:R-:W-:Y:S01]  /*2b20*/  HMMA.16816.F32.BF16 R80, R112, R100, R80 ;  /* 0x000000647050723c */ /* 0x000fe20000041850 */
[----:B------:R-:W-:-:S04]  /*2b30*/  IADD3 R138, R125, R129, -R168 ;  /* 0x000000817d8a7210 */ /* 0x000fc80007ffe8a8 */
[----:B------:R-:W-:-:S03]  /*2b40*/  IADD3 R138, R138, c[0x0][0x2e8], RZ ;  /* 0x0000ba008a8a7a10 */ /* 0x000fc60007ffe0ff */
[----:B------:R-:W-:Y:S08]  /*2b50*/  HMMA.16816.F32.BF16 R76, R112, R102, R76 ;  /* 0x00000066704c723c */ /* 0x000ff0000004184c */
[C---:B------:R-:W-:Y:S08]  /*2b60*/  HMMA.16816.F32.BF16 R44, R4.reuse, R72, R44 ;  /* 0x00000048042c723c */ /* 0x040ff0000004182c */
[C---:B------:R-:W-:Y:S08]  /*2b70*/  HMMA.16816.F32.BF16 R40, R4.reuse, R74, R40 ;  /* 0x0000004a0428723c */ /* 0x040ff00000041828 */
[C---:B--2---:R-:W-:Y:S08]  /*2b80*/  HMMA.16816.F32.BF16 R36, R4.reuse, R68, R36 ;  /* 0x000000440424723c */ /* 0x044ff00000041824 */
[C---:B------:R-:W-:Y:S08]  /*2b90*/  HMMA.16816.F32.BF16 R32, R4.reuse, R70, R32 ;  /* 0x000000460420723c */ /* 0x040ff00000041820 */
[C---:B---3--:R-:W-:Y:S08]  /*2ba0*/  HMMA.16816.F32.BF16 R28, R4.reuse, R64, R28 ;  /* 0x00000040041c723c */ /* 0x048ff0000004181c */
[C---:B------:R-:W-:Y:S08]  /*2bb0*/  HMMA.16816.F32.BF16 R24, R4.reuse, R66, R24 ;  /* 0x000000420418723c */ /* 0x040ff00000041818 */
[C---:B------:R-:W-:Y:S08]  /*2bc0*/  HMMA.16816.F32.BF16 R20, R4.reuse, R60, R20 ;  /* 0x0000003c0414723c */ /* 0x040ff00000041814 */
[C---:B------:R-:W-:Y:S08]  /*2bd0*/  HMMA.16816.F32.BF16 R16, R4.reuse, R62, R16 ;  /* 0x0000003e0410723c */ /* 0x040ff00000041810 */
[C---:B------:R-:W-:Y:S08]  /*2be0*/  HMMA.16816.F32.BF16 R12, R4.reuse, R56, R12 ;  /* 0x00000038040c723c */ /* 0x040ff0000004180c */
[C---:B------:R-:W-:Y:S08]  /*2bf0*/  HMMA.16816.F32.BF16 R8, R4.reuse, R58, R8 ;  /* 0x0000003a0408723c */ /* 0x040ff00000041808 */
[C---:B----4-:R-:W-:Y:S08]  /*2c00*/  HMMA.16816.F32.BF16 R96, R4.reuse, R52, R96 ;  /* 0x000000340460723c */ /* 0x050ff00000041860 */
[C---:B------:R-:W-:Y:S08]  /*2c10*/  HMMA.16816.F32.BF16 R92, R4.reuse, R54, R92 ;  /* 0x00000036045c723c */ /* 0x040ff0000004185c */
[C---:B------:R-:W-:Y:S08]  /*2c20*/  HMMA.16816.F32.BF16 R84, R4.reuse, R50, R84 ;  /* 0x000000320454723c */ /* 0x040ff00000041854 */
[C---:B------:R-:W-:Y:S08]  /*2c30*/  HMMA.16816.F32.BF16 R80, R4.reuse, R88, R80 ;  /* 0x000000580450723c */ /* 0x040ff00000041850 */
[----:B------:R-:W-:Y:S07]  /*2c40*/  HMMA.16816.F32.BF16 R76, R4, R90, R76 ;  /* 0x0000005a044c723c */ /* 0x000fee000004184c */
[----:B------:R-:W-:-:S02]  /*2c50*/  IADD3 R4, R138, 0x8, RZ ;  /* 0x000000088a047810 */ /* 0x000fc40007ffe0ff */
[-C--:B------:R-:W-:Y:S02]  /*2c60*/  IMNMX R138, R138, R125.reuse, PT ;  /* 0x0000007d8a8a7217 */ /* 0x080fe40003800200 */
[----:B------:R-:W-:Y:S01]  /*2c70*/  IMNMX R137, R4, R125, PT ;  /* 0x0000007d04897217 */ /* 0x000fe20003800200 */
[----:B------:R-:W-:Y:S01]  /*2c80*/  IMAD.IADD R4, R2, 0x1, R127 ;  /* 0x0000000102047824 */ /* 0x000fe200078e027f */
[----:B------:R-:W-:Y:S06]  /*2c90*/  BAR.SYNC.DEFER_BLOCKING 0x0 ;  /* 0x0000000000007b1d */ /* 0x000fec0000010000 */
[----:B------:R-:W-:Y:S05]  /*2ca0*/  @!P1 BRA `(.L_x_1870) ;  /* 0x0000059000009947 */ /* 0x000fea0003800000 */
[----:B------:R-:W-:Y:S05]  /*2cb0*/  @!P6 BRA `(.L_x_1871) ;  /* 0x000003900000e947 */ /* 0x000fea0003800000 */
[----:B------:R-:W1:Y:S01]  /*2cc0*/  I2F.RP R7, R134 ;  /* 0x0000008600077306 */ /* 0x000e620000209400 */
[----:B------:R-:W-:-:S02]  /*2cd0*/  IADD3 R49, R0, -0x80, RZ ;  /* 0xffffff8000317810 */ /* 0x000fc40007ffe0ff */
[----:B------:R-:W-:Y:S02]  /*2ce0*/  IABS R6, R0 ;  /* 0x0000000000067213 */ /* 0x000fe40000000000 */
[----:B------:R-:W-:Y:S02]  /*2cf0*/  IABS R2, R49 ;  /* 0x0000003100027213 */ /* 0x000fe40000000000 */
[----:B------:R-:W-:-:S04]  /*2d00*/  LOP3.LUT R49, R49, c[0x0][0x2d0], RZ, 0x3c, !PT ;  /* 0x0000b40031317a12 */ /* 0x000fc800078e3cff */
        /* <DEDUP_REMOVED lines=24> */
[----:B------:R-:W-:Y:S02]  /*2e90*/  @!P1 IADD3 R48, R48, 0x1, RZ ;  /* 0x0000000130309810 */ /* 0x000fe40007ffe0ff */
[----:B------:R-:W-:-:S07]  /*2ea0*/  ISETP.NE.AND P1, PT, RZ, c[0x0][0x2d0], PT ;  /* 0x0000b400ff007a0c */ /* 0x000fce0003f25270 */
        /* <DEDUP_REMOVED lines=26> */
.L_x_1871:
[----:B------:R-:W-:-:S04]  /*3050*/  LEA R2, -R133, RZ, 0x7 ;  /* 0x000000ff85027211 */ /* 0x000fc800078e39ff */
[----:B------:R-:W-:Y:S02]  /*3060*/  SHF.R.S32.HI R6, RZ, 0x1f, R2 ;  /* 0x0000001fff067819 */ /* 0x000fe40000011402 */
.L_x_1872:
[----:B------:R-:W-:Y:S01]  /*3070*/  IADD3 R136, P0, R2, R136, RZ ;  /* 0x0000008802887210 */ /* 0x000fe20007f1e0ff */
[----:B------:R-:W-:Y:S02]  /*3080*/  IMAD.MOV.U32 R2, RZ, RZ, 0x6 ;  /* 0x00000006ff027424 */ /* 0x000fe400078e00ff */
[C---:B------:R-:W-:Y:S01]  /*3090*/  IMAD.SHL.U32 R5, R133.reuse, 0x40, RZ ;  /* 0x0000004085057824 */ /* 0x040fe200078e00ff */
[----:B------:R-:W-:Y:S01]  /*30a0*/  LEA R180, P1, R136, c[0x0][0x168], 0x1 ;  /* 0x00005a0088b47a11 */ /* 0x000fe200078208ff */
[----:B------:R-:W-:Y:S01]  /*30b0*/  IMAD.X R135, R6, 0x1, R135, P0 ;  /* 0x0000000106877824 */ /* 0x000fe200000e0687 */
[----:B------:R-:W-:Y:S02]  /*30c0*/  SHF.L.U64.HI R2, R133, R2, c[0x0][0x19c] ;  /* 0x0000670085027619 */ /* 0x000fe40000010202 */
[----:B------:R-:W-:Y:S02]  /*30d0*/  IADD3 R48, P0, R5, R180, RZ ;  /* 0x000000b405307210 */ /* 0x000fe40007f1e0ff */
[----:B------:R-:W-:-:S02]  /*30e0*/  LEA.HI.X R181, R136, c[0x0][0x16c], R135, 0x1, P1 ;  /* 0x00005b0088b57a11 */ /* 0x000fc400008f0c87 */
[----:B------:R-:W-:-:S03]  /*30f0*/  IADD3 R6, P1, R5, R48, RZ ;  /* 0x0000003005067210 */ /* 0x000fc60007f3e0ff */
[C---:B------:R-:W-:Y:S01]  /*3100*/  IMAD.X R49, R2.reuse, 0x1, R181, P0 ;  /* 0x0000000102317824 */ /* 0x040fe200000e06b5 */
[----:B------:R-:W-:Y:S01]  /*3110*/  IADD3 R50, P0, R5, R6, RZ ;  /* 0x0000000605327210 */ /* 0x000fe20007f1e0ff */
[----:B------:R-:W-:Y:S01]  /*3120*/  @!PT LDS RZ, [RZ] ;  /* 0x00000000fffff984 */ /* 0x000fe20000000800 */
[----:B------:R-:W-:Y:S01]  /*3130*/  @!PT LDS RZ, [RZ] ;  /* 0x00000000fffff984 */ /* 0x000fe20000000800 */
[----:B------:R-:W-:Y:S01]  /*3140*/  @!PT LDS RZ, [RZ] ;  /* 0x00000000fffff984 */ /* 0x000fe20000000800 */
[----:B------:R1:W-:Y:S02]  /*3150*/  LDGSTS.E.BYPASS.LTC128B.128 [R169+0x3000], [R180.64] ;  /* 0x03000000b4a97fae */ /* 0x0003e4000b901d4c */
[C---:B------:R-:W-:Y:S02]  /*3160*/  IMAD.X R7, R2.reuse, 0x1, R49, P1 ;  /* 0x0000000102077824 */ /* 0x040fe400008e0631 */
[----:B------:R1:W-:Y:S02]  /*3170*/  LDGSTS.E.BYPASS.LTC128B.128 [R169+0x5000], [R180.64+0x40] ;  /* 0x05000040b4a97fae */ /* 0x0003e4000b901d4c */
[----:B------:R-:W-:Y:S02]  /*3180*/  IMAD.X R51, R2, 0x1, R7, P0 ;  /* 0x0000000102337824 */ /* 0x000fe400000e0607 */
        /* <DEDUP_REMOVED lines=11> */
.L_x_1870:
[----:B------:R-:W-:Y:S02]  /*3240*/  IMAD.IADD R2, R0, 0x1, R139 ;  /* 0x0000000100027824 */ /* 0x000fe400078e028b */
[----:B------:R-:W-:-:S03]  /*3250*/  IMAD.SHL.U32 R158, R4, 0x2, RZ ;  /* 0x00000002049e7824 */ /* 0x000fc600078e00ff */
[C---:B------:R-:W-:Y:S01]  /*3260*/  IADD3 R5, R2.reuse, 0x1, RZ ;  /* 0x0000000102057810 */ /* 0x040fe20007ffe0ff */
[----:B------:R-:W-:Y:S01]  /*3270*/  IMAD R156, R3, 0x2, R158 ;  /* 0x00000002039c7824 */ /* 0x000fe200078e029e */
[C---:B------:R-:W-:Y:S02]  /*3280*/  IADD3 R0, R2.reuse, 0x8, RZ ;  /* 0x0000000802007810 */ /* 0x040fe40007ffe0ff */
[CC--:B------:R-:W-:Y:S02]  /*3290*/  ISETP.GE.AND P1, PT, R5.reuse, R138.reuse, PT ;  /* 0x0000008a0500720c */ /* 0x0c0fe40003f26270 */
[----:B------:R-:W-:Y:S02]  /*32a0*/  ISETP.GE.AND P5, PT, R5, R137, PT ;  /* 0x000000890500720c */ /* 0x000fe40003fa6270 */
[----:B------:R-:W-:Y:S02]  /*32b0*/  IADD3 R5, R2, 0x9, RZ ;  /* 0x0000000902057810 */ /* 0x000fe40007ffe0ff */
[----:B------:R-:W-:-:S02]  /*32c0*/  ISETP.GE.AND P0, PT, R0, R138, PT ;  /* 0x0000008a0000720c */ /* 0x000fc40003f06270 */
[-C--:B------:R-:W-:Y:S02]  /*32d0*/  ISETP.GE.AND P2, PT, R0, R137.reuse, PT ;  /* 0x000000890000720c */ /* 0x080fe40003f46270 */
[C---:B------:R-:W-:Y:S02]  /*32e0*/  IADD3 R0, R2.reuse, 0x10, RZ ;  /* 0x0000001002007810 */ /* 0x040fe40007ffe0ff */
[C---:B------:R-:W-:Y:S02]  /*32f0*/  ISETP.GE.AND P4, PT, R5.reuse, R138, PT ;  /* 0x0000008a0500720c */ /* 0x040fe40003f86270 */
[----:B------:R-:W-:Y:S02]  /*3300*/  ISETP.GE.AND P3, PT, R5, R137, PT ;  /* 0x000000890500720c */ /* 0x000fe40003f66270 */
[----:B------:R-:W-:Y:S02]  /*3310*/  IADD3 R5, R2, 0x11, RZ ;  /* 0x0000001102057810 */ /* 0x000fe40007ffe0ff */
[----:B-1----:R-:W-:-:S02]  /*3320*/  FSEL R49, R40, -INF , !P0 ;  /* 0xff80000028317808 */ /* 0x002fc40004000000 */
[----:B------:R-:W-:Y:S02]  /*3330*/  FSEL R75, R42, -INF , !P2 ;  /* 0xff8000002a4b7808 */ /* 0x000fe40005000000 */
[C---:B------:R-:W-:Y:S02]  /*3340*/  ISETP.GE.AND P0, PT, R0.reuse, R138, PT ;  /* 0x0000008a0000720c */ /* 0x040fe40003f06270 */
[----:B------:R-:W-:Y:S02]  /*3350*/  ISETP.GE.AND P2, PT, R0, R137, PT ;  /* 0x000000890000720c */ /* 0x000fe40003f46270 */
[----:B------:R-:W-:Y:S02]  /*3360*/  FSEL R69, R41, -INF , !P4 ;  /* 0xff80000029457808 */ /* 0x000fe40006000000 */
[----:B------:R-:W-:Y:S02]  /*3370*/  FSEL R57, R43, -INF , !P3 ;  /* 0xff8000002b397808 */ /* 0x000fe40005800000 */
[----:B------:R-:W-:-:S02]  /*3380*/  IADD3 R0, R2, 0x18, RZ ;  /* 0x0000001802007810 */ /* 0x000fc40007ffe0ff */
[CC--:B------:R-:W-:Y:S02]  /*3390*/  ISETP.GE.AND P4, PT, R5.reuse, R138.reuse, PT ;  /* 0x0000008a0500720c */ /* 0x0c0fe40003f86270 */
[----:B------:R-:W-:Y:S02]  /*33a0*/  ISETP.GE.AND P3, PT, R5, R137, PT ;  /* 0x000000890500720c */ /* 0x000fe40003f66270 */
[----:B------:R-:W-:Y:S02]  /*33b0*/  IADD3 R5, R2, 0x19, RZ ;  /* 0x0000001902057810 */ /* 0x000fe40007ffe0ff */
[----:B------:R-:W-:Y:S02]  /*33c0*/  FSEL R71, R36, -INF , !P0 ;  /* 0xff80000024477808 */ /* 0x000fe40004000000 */
[----:B------:R-:W-:Y:S02]  /*33d0*/  FSEL R55, R38, -INF , !P2 ;  /* 0xff80000026377808 */ /* 0x000fe40005000000 */
[----:B------:R-:W-:-:S02]  /*33e0*/  ISETP.GE.AND P0, PT, R0, R138, PT ;  /* 0x0000008a0000720c */ /* 0x000fc40003f06270 */
[-C--:B------:R-:W-:Y:S02]  /*33f0*/  ISETP.GE.AND P2, PT, R0, R137.reuse, PT ;  /* 0x000000890000720c */ /* 0x080fe40003f46270 */
[----:B------:R-:W-:Y:S02]  /*3400*/  FSEL R91, R37, -INF , !P4 ;  /* 0xff800000255b7808 */ /* 0x000fe40006000000 */
[----:B------:R-:W-:Y:S02]  /*3410*/  FSEL R73, R39, -INF , !P3 ;  /* 0xff80000027497808 */ /* 0x000fe40005800000 */
[----:B------:R-:W-:Y:S02]  /*3420*/  IADD3 R0, R2, 0x20, RZ ;  /* 0x0000002002007810 */ /* 0x000fe40007ffe0ff */
[C---:B------:R-:W-:Y:S02]  /*3430*/  ISETP.GE.AND P4, PT, R5.reuse, R138, PT ;  /* 0x0000008a0500720c */ /* 0x040fe40003f86270 */
[----:B------:R-:W-:-:S02]  /*3440*/  ISETP.GE.AND P3, PT, R5, R137, PT ;  /* 0x000000890500720c */ /* 0x000fc40003f66270 */
[----:B------:R-:W-:Y:S02]  /*3450*/  IADD3 R6, R2, 0x21, RZ ;  /* 0x0000002102067810 */ /* 0x000fe40007ffe0ff */
[----:B------:R-:W-:Y:S02]  /*3460*/  FSEL R89, R32, -INF , !P0 ;  /* 0xff80000020597808 */ /* 0x000fe40004000000 */
[----:B------:R-:W-:Y:S02]  /*3470*/  FSEL R7, R34, -INF , !P2 ;  /* 0xff80000022077808 */ /* 0x000fe40005000000 */
[C---:B------:R-:W-:Y:S02]  /*3480*/  ISETP.GE.AND P0, PT, R0.reuse, R138, PT ;  /* 0x0000008a0000720c */ /* 0x040fe40003f06270 */
        /* <DEDUP_REMOVED lines=8> */
[----:B------:R-:W-:Y:S02]  /*3510*/  FSEL R197, R30, -INF , !P2 ;  /* 0xff8000001ec57808 */ /* 0x000fe40005000000 */
[CC--:B------:R-:W-:Y:S02]  /*3520*/  ISETP.GE.AND P0, PT, R0.reuse, R138.reuse, PT ;  /* 0x0000008a0000720c */ /* 0x0c0fe40003f06270 */
[----:B------:R-:W-:Y:S02]  /*3530*/  ISETP.GE.AND P2, PT, R0, R137, PT ;  /* 0x000000890000720c */ /* 0x000fe40003f46270 */
[----:B------:R-:W-:Y:S02]  /*3540*/  FSEL R29, R29, -INF , !P4 ;  /* 0xff8000001d1d7808 */ /* 0x000fe40006000000 */
[----:B------:R-:W-:Y:S02]  /*3550*/  IADD3 R0, R2, 0x30, RZ ;  /* 0x0000003002007810 */ /* 0x000fe40007ffe0ff */
[----:B------:R-:W-:-:S02]  /*3560*/  ISETP.GE.AND P4, PT, R6, R138, PT ;  /* 0x0000008a0600720c */ /* 0x000fc40003f86270 */
[----:B------:R-:W-:Y:S02]  /*3570*/  FSEL R31, R31, -INF , !P3 ;  /* 0xff8000001f1f7808 */ /* 0x000fe40005800000 */
[----:B------:R-:W-:Y:S02]  /*3580*/  FSEL R201, R24, -INF , !P0 ;  /* 0xff80000018c97808 */ /* 0x000fe40004000000 */
[----:B------:R-:W-:Y:S02]  /*3590*/  FSEL R199, R26, -INF , !P2 ;  /* 0xff8000001ac77808 */ /* 0x000fe40005000000 */
[-C--:B------:R-:W-:Y:S02]  /*35a0*/  ISETP.GE.AND P3, PT, R6, R137.reuse, PT ;  /* 0x000000890600720c */ /* 0x080fe40003f66270 */
[C---:B------:R-:W-:Y:S02]  /*35b0*/  ISETP.GE.AND P0, PT, R0.reuse, R138, PT ;  /* 0x0000008a0000720c */ /* 0x040fe40003f06270 */
[----:B------:R-:W-:-:S02]  /*35c0*/  ISETP.GE.AND P2, PT, R0, R137, PT ;  /* 0x000000890000720c */ /* 0x000fc40003f46270 */
[C---:B------:R-:W-:Y:S02]  /*35d0*/  IADD3 R0, R2.reuse, 0x31, RZ ;  /* 0x0000003102007810 */ /* 0x040fe40007ffe0ff */
[----:B------:R-:W-:Y:S02]  /*35e0*/  FSEL R203, R25, -INF , !P4 ;  /* 0xff80000019cb7808 */ /* 0x000fe40006000000 */
[-C--:B------:R-:W-:Y:S02]  /*35f0*/  ISETP.GE.AND P4, PT, R2, R138.reuse, PT ;  /* 0x0000008a0200720c */ /* 0x080fe40003f86270 */
[----:B------:R-:W-:Y:S02]  /*3600*/  FSEL R65, R27, -INF , !P3 ;  /* 0xff8000001b417808 */ /* 0x000fe40005800000 */
[----:B------:R-:W-:Y:S02]  /*3610*/  FSEL R103, R45, -INF , !P1 ;  /* 0xff8000002d677808 */ /* 0x000fe40004800000 */
[----:B------:R-:W-:-:S02]  /*3620*/  ISETP.GE.AND P1, PT, R0, R138, PT ;  /* 0x0000008a0000720c */ /* 0x000fc40003f26270 */
[----:B------:R-:W-:Y:S02]  /*3630*/  ISETP.GE.AND P3, PT, R0, R137, PT ;  /* 0x000000890000720c */ /* 0x000fe40003f66270 */
[----:B------:R-:W-:Y:S02]  /*3640*/  FSEL R0, R44, -INF , !P4 ;  /* 0xff8000002c007808 */ /* 0x000fe40006000000 */
[----:B------:R-:W-:Y:S02]  /*3650*/  FSEL R61, R20, -INF , !P0 ;  /* 0xff800000143d7808 */ /* 0x000fe40004000000 */
[----:B------:R-:W-:Y:S02]  /*3660*/  FMNMX.FTZ R20, R0, R103, !PT ;  /* 0x0000006700147209 */ /* 0x000fe40007810000 */
[----:B------:R-:W-:Y:S02]  /*3670*/  IADD3 R24, R2, 0x38, RZ ;  /* 0x0000003802187810 */ /* 0x000fe40007ffe0ff */
[----:B------:R-:W-:-:S02]  /*3680*/  FSEL R59, R22, -INF , !P2 ;  /* 0xff800000163b7808 */ /* 0x000fc40005000000 */
[----:B------:R-:W-:Y:S02]  /*3690*/  FMNMX.FTZ R22, R49, R20, !PT ;  /* 0x0000001431167209 */ /* 0x000fe40007810000 */
[----:B------:R-:W-:Y:S02]  /*36a0*/  ISETP.GE.AND P4, PT, R24, R138, PT ;  /* 0x0000008a1800720c */ /* 0x000fe40003f86270 */
[----:B------:R-:W-:Y:S02]  /*36b0*/  FMNMX.FTZ R22, R69, R22, !PT ;  /* 0x0000001645167209 */ /* 0x000fe40007810000 */
[----:B------:R-:W-:Y:S02]  /*36c0*/  FSEL R193, R16, -INF , !P4 ;  /* 0xff80000010c17808 */ /* 0x000fe40006000000 */
[----:B------:R-:W-:Y:S02]  /*36d0*/  FMNMX.FTZ R16, R71, R22, !PT ;  /* 0x0000001647107209 */ /* 0x000fe40007810000 */
[----:B------:R-:W-:-:S02]  /*36e0*/  IADD3 R20, R2, 0x40, RZ ;  /* 0x0000004002147810 */ /* 0x000fc40007ffe0ff */
[----:B------:R-:W-:Y:S02]  /*36f0*/  FMNMX.FTZ R16, R91, R16, !PT ;  /* 0x000000105b107209 */ /* 0x000fe40007810000 */
[----:B------:R-:W-:Y:S02]  /*3700*/  FSEL R189, R23, -INF , !P3 ;  /* 0xff80000017bd7808 */ /* 0x000fe40005800000 */
[----:B------:R-:W-:Y:S02]  /*3710*/  FMNMX.FTZ R16, R89, R16, !PT ;  /* 0x0000001059107209 */ /* 0x000fe40007810000 */
[----:B------:R-:W-:Y:S02]  /*3720*/  IADD3 R6, R2, 0x39, RZ ;  /* 0x0000003902067810 */ /* 0x000fe40007ffe0ff */
[----:B------:R-:W-:Y:S02]  /*3730*/  FMNMX.FTZ R16, R101, R16, !PT ;  /* 0x0000001065107209 */ /* 0x000fe40007810000 */
[----:B------:R-:W-:-:S02]  /*3740*/  ISETP.GE.AND P3, PT, R20, R138, PT ;  /* 0x0000008a1400720c */ /* 0x000fc40003f66270 */
[----:B------:R-:W-:Y:S02]  /*3750*/  FMNMX.FTZ R16, R33, R16, !PT ;  /* 0x0000001021107209 */ /* 0x000fe40007810000 */
[----:B------:R-:W-:Y:S02]  /*3760*/  ISETP.GE.AND P2, PT, R6, R138, PT ;  /* 0x0000008a0600720c */ /* 0x000fe40003f46270 */
[----:B------:R-:W-:Y:S02]  /*3770*/  FMNMX.FTZ R22, R29, R16, !PT ;  /* 0x000000101d167209 */ /* 0x000fe40007810000 */
[----:B------:R-:W-:Y:S02]  /*3780*/  FSEL R153, R12, -INF , !P3 ;  /* 0xff8000000c997808 */ /* 0x000fe40005800000 */
[----:B------:R-:W-:Y:S02]  /*3790*/  FMNMX.FTZ R22, R201, R22, !PT ;  /* 0x00000016c9167209 */ /* 0x000fe40007810000 */
[----:B------:R-:W-:-:S02]  /*37a0*/  ISETP.GE.AND P3, PT, R2, R137, PT ;  /* 0x000000890200720c */ /* 0x000fc40003f66270 */
[----:B------:R-:W-:Y:S02]  /*37b0*/  FMNMX.FTZ R22, R203, R22, !PT ;  /* 0x00000016cb167209 */ /* 0x000fe40007810000 */
[----:B------:R-:W-:Y:S02]  /*37c0*/  FSEL R195, R17, -INF , !P2 ;  /* 0xff80000011c37808 */ /* 0x000fe40005000000 */
[----:B------:R-:W-:Y:S02]  /*37d0*/  FSEL R17, R47, -INF , !P5 ;  /* 0xff8000002f117808 */ /* 0x000fe40006800000 */
[----:B------:R-:W-:Y:S02]  /*37e0*/  FSEL R46, R46, -INF , !P3 ;  /* 0xff8000002e2e7808 */ /* 0x000fe40005800000 */
[----:B------:R-:W-:Y:S02]  /*37f0*/  FSEL R63, R21, -INF , !P1 ;  /* 0xff800000153f7808 */ /* 0x000fe40004800000 */
[----:B------:R-:W-:-:S02]  /*3800*/  FMNMX.FTZ R22, R61, R22, !PT ;  /* 0x000000163d167209 */ /* 0x000fc40007810000 */
[----:B------:R-:W-:Y:S02]  /*3810*/  ISETP.GE.AND P4, PT, R20, R137, PT ;  /* 0x000000891400720c */ /* 0x000fe40003f86270 */
[----:B------:R-:W-:Y:S02]  /*3820*/  FMNMX.FTZ R20, R46, R17, !PT ;  /* 0x000000112e147209 */ /* 0x000fe40007810000 */
[-C--:B------:R-:W-:Y:S02]  /*3830*/  ISETP.GE.AND P0, PT, R24, R137.reuse, PT ;  /* 0x000000891800720c */ /* 0x080fe40003f06270 */
[----:B------:R-:W-:Y:S02]  /*3840*/  ISETP.GE.AND P1, PT, R6, R137, PT ;  /* 0x000000890600720c */ /* 0x000fe40003f26270 */
[----:B------:R-:W-:Y:S02]  /*3850*/  IADD3 R6, R2, 0x41, RZ ;  /* 0x0000004102067810 */ /* 0x000fe40007ffe0ff */
[----:B------:R-:W-:-:S02]  /*3860*/  FMNMX.FTZ R22, R63, R22, !PT ;  /* 0x000000163f167209 */ /* 0x000fc40007810000 */
[----:B------:R-:W-:Y:S02]  /*3870*/  FMNMX.FTZ R20, R75, R20, !PT ;  /* 0x000000144b147209 */ /* 0x000fe40007810000 */
[----:B------:R-:W-:Y:S02]  /*3880*/  FSEL R191, R18, -INF , !P0 ;  /* 0xff80000012bf7808 */ /* 0x000fe40004000000 */
[C---:B------:R-:W-:Y:S02]  /*3890*/  ISETP.GE.AND P0, PT, R6.reuse, R138, PT ;  /* 0x0000008a0600720c */ /* 0x040fe40003f06270 */
[----:B------:R-:W-:Y:S02]  /*38a0*/  ISETP.GE.AND P2, PT, R6, R137, PT ;  /* 0x000000890600720c */ /* 0x000fe40003f46270 */
[----:B------:R-:W-:Y:S02]  /*38b0*/  FMNMX.FTZ R22, R193, R22, !PT ;  /* 0x00000016c1167209 */ /* 0x000fe40007810000 */
        /* <DEDUP_REMOVED lines=8> */
[----:B------:R-:W-:Y:S02]  /*3940*/  FSEL R165, R13, -INF , !P0 ;  /* 0xff8000000da57808 */ /* 0x000fe40004000000 */
[----:B------:R-:W-:Y:S02]  /*3950*/  FMNMX.FTZ R22, R153, R22, !PT ;  /* 0x0000001699167209 */ /* 0x000fe40007810000 */
[----:B------:R-:W-:Y:S02]  /*3960*/  FSEL R177, R8, -INF , !P5 ;  /* 0xff80000008b17808 */ /* 0x000fe40006800000 */
[----:B------:R-:W-:Y:S02]  /*3970*/  FSEL R151, R14, -INF , !P4 ;  /* 0xff8000000e977808 */ /* 0x000fe40006000000 */
[----:B------:R-:W-:-:S02]  /*3980*/  FMNMX.FTZ R8, R73, R20, !PT ;  /* 0x0000001449087209 */ /* 0x000fc40007810000 */
[C---:B------:R-:W-:Y:S02]  /*3990*/  ISETP.GE.AND P4, PT, R6.reuse, R138, PT ;  /* 0x0000008a0600720c */ /* 0x040fe40003f86270 */
[----:B------:R-:W-:Y:S02]  /*39a0*/  ISETP.GE.AND P0, PT, R6, R137, PT ;  /* 0x000000890600720c */ /* 0x000fe40003f06270 */
[----:B------:R-:W-:Y:S02]  /*39b0*/  IADD3 R6, R2, 0x50, RZ ;  /* 0x0000005002067810 */ /* 0x000fe40007ffe0ff */
[----:B------:R-:W-:Y:S02]  /*39c0*/  FMNMX.FTZ R22, R165, R22, !PT ;  /* 0x00000016a5167209 */ /* 0x000fe40007810000 */
[----:B------:R-:W-:Y:S02]  /*39d0*/  FMNMX.FTZ R8, R7, R8, !PT ;  /* 0x0000000807087209 */ /* 0x000fe40007810000 */
[----:B------:R-:W-:-:S02]  /*39e0*/  ISETP.GE.AND P3, PT, R6, R138, PT ;  /* 0x0000008a0600720c */ /* 0x000fc40003f66270 */
[C---:B------:R-:W-:Y:S02]  /*39f0*/  IADD3 R30, R2.reuse, 0x51, RZ ;  /* 0x00000051021e7810 */ /* 0x040fe40007ffe0ff */
        /* <DEDUP_REMOVED lines=23> */
[----:B------:R-:W-:Y:S02]  /*3b70*/  FSEL R155, R15, -INF , !P2 ;  /* 0xff8000000f9b7808 */ /* 0x000fe40005000000 */
[----:B------:R-:W-:Y:S02]  /*3b80*/  IADD3 R15, R2, 0x68, RZ ;  /* 0x00000068020f7810 */ /* 0x000fe40007ffe0ff */
[----:B------:R-:W-:Y:S02]  /*3b90*/  ISETP.GE.AND P4, PT, R16, R138, PT ;  /* 0x0000008a1000720c */ /* 0x000fe40003f86270 */
[----:B------:R-:W-:Y:S02]  /*3ba0*/  FSEL R21, R108, -INF , !P5 ;  /* 0xff8000006c157808 */ /* 0x000fe40006800000 */
[----:B------:R-:W-:Y:S02]  /*3bb0*/  FMNMX.FTZ R22, R125, R22, !PT ;  /* 0x000000167d167209 */ /* 0x000fe40007810000 */
[----:B------:R-:W-:-:S02]  /*3bc0*/  FMNMX.FTZ R8, R59, R8, !PT ;  /* 0x000000083b087209 */ /* 0x000fc40007810000 */
[C---:B------:R-:W-:Y:S02]  /*3bd0*/  IADD3 R14, R2.reuse, 0x69, RZ ;  /* 0x00000069020e7810 */ /* 0x040fe40007ffe0ff */
        /* <DEDUP_REMOVED lines=14> */
[----:B------:R-:W-:Y:S02]  /*3cc0*/  ISETP.GE.AND P2, PT, R6, R137, PT ;  /* 0x000000890600720c */ /* 0x000fe40003f46270 */
        /* <DEDUP_REMOVED lines=9> */
[----:B------:R-:W-:Y:S02]  /*3d60*/  FSEL R187, R10, -INF , !P1 ;  /* 0xff8000000abb7808 */ /* 0x000fe40004800000 */
[----:B------:R-:W-:Y:S02]  /*3d70*/  FMNMX.FTZ R8, R155, R8, !PT ;  /* 0x000000089b087209 */ /* 0x000fe40007810000 */
[----:B------:R-:W-:Y:S02]  /*3d80*/  ISETP.GE.AND P4, PT, R2, R138, PT ;  /* 0x0000008a0200720c */ /* 0x000fe40003f86270 */
[----:B------:R-:W-:Y:S02]  /*3d90*/  FSEL R24, R76, -INF , !P5 ;  /* 0xff8000004c187808 */ /* 0x000fe40006800000 */
[----:B------:R-:W-:-:S02]  /*3da0*/  FMNMX.FTZ R9, R22, R9, !PT ;  /* 0x0000000916097209 */ /* 0x000fc40007810000 */
        /* <DEDUP_REMOVED lines=8> */
[-C--:B------:R-:W-:Y:S02]  /*3e30*/  ISETP.GE.AND P1, PT, R28, R137.reuse, PT ;  /* 0x000000891c00720c */ /* 0x080fe40003f26270 */
        /* <DEDUP_REMOVED lines=10> */
[----:B------:R-:W-:Y:S02]  /*3ee0*/  ISETP.GE.AND P0, PT, R16, R137, PT ;  /* 0x000000891000720c */ /* 0x000fe40003f06270 */
[----:B------:R-:W-:-:S02]  /*3ef0*/  FSEL R45, R110, -INF , !P1 ;  /* 0xff8000006e2d7808 */ /* 0x000fc40004800000 */
[----:B------:R-:W-:Y:S02]  /*3f00*/  FMNMX.FTZ R10, R127, R10, !PT ;  /* 0x0000000a7f0a7209 */ /* 0x000fe40007810000 */
[-C--:B------:R-:W-:Y:S02]  /*3f10*/  ISETP.GE.AND P1, PT, R15, R137.reuse, PT ;  /* 0x000000890f00720c */ /* 0x080fe40003f26270 */
[----:B------:R-:W-:Y:S02]  /*3f20*/  FSEL R51, R111, -INF , !P0 ;  /* 0xff8000006f337808 */ /* 0x000fe40004000000 */
[----:B------:R-:W-:Y:S01]  /*3f30*/  FMNMX.FTZ R10, R45, R10, !PT ;  /* 0x0000000a2d0a7209 */ /* 0x000fe20007810000 */
[----:B------:R-:W-:Y:S01]  /*3f40*/  LDSM.16.MT88.4 R108, [R156+0xb000] ;  /* 0x00b000009c6c783b */ /* 0x000fe20000004200 */
[----:B------:R-:W-:Y:S02]  /*3f50*/  ISETP.GE.AND P0, PT, R14, R137, PT ;  /* 0x000000890e00720c */ /* 0x000fe40003f06270 */
[----:B------:R-:W-:-:S02]  /*3f60*/  FSEL R53, R86, -INF , !P1 ;  /* 0xff80000056357808 */ /* 0x000fc40004800000 */
[----:B------:R-:W-:Y:S02]  /*3f70*/  FMNMX.FTZ R10, R51, R10, !PT ;  /* 0x0000000a330a7209 */ /* 0x000fe40007810000 */
[----:B------:R-:W-:Y:S02]  /*3f80*/  ISETP.GE.AND P1, PT, R13, R137, PT ;  /* 0x000000890d00720c */ /* 0x000fe40003f26270 */
[----:B------:R-:W-:Y:S02]  /*3f90*/  FSEL R43, R87, -INF , !P0 ;  /* 0xff800000572b7808 */ /* 0x000fe40004000000 */
[----:B------:R-:W-:Y:S01]  /*3fa0*/  FMNMX.FTZ R10, R53, R10, !PT ;  /* 0x0000000a350a7209 */ /* 0x000fe20007810000 */
[----:B------:R-:W-:Y:S01]  /*3fb0*/  LDSM.16.MT88.4 R84, [R158+0xb000] ;  /* 0x00b000009e54783b */ /* 0x000fe20000004200 */
[----:B-1----:R-:W-:Y:S02]  /*3fc0*/  FMNMX.FTZ R9, R8, R9, !PT ;  /* 0x0000000908097209 */ /* 0x002fe40007810000 */
[----:B------:R-:W-:-:S02]  /*3fd0*/  ISETP.GE.AND P0, PT, R12, R137, PT ;  /* 0x000000890c00720c */ /* 0x000fc40003f06270 */
[----:B------:R-:W-:Y:S01]  /*3fe0*/  FSEL R39, R82, -INF , !P1 ;  /* 0xff80000052277808 */ /* 0x000fe20004800000 */
[----:B------:R-:W-:Y:S01]  /*3ff0*/  LDSM.16.MT88.4 R12, [R156+0x9400] ;  /* 0x009400009c0c783b */ /* 0x000fe20000004200 */
[----:B------:R-:W-:Y:S02]  /*4000*/  FMNMX.FTZ R8, R43, R10, !PT ;  /* 0x0000000a2b087209 */ /* 0x000fe40007810000 */
[-C--:B------:R-:W-:Y:S02]  /*4010*/  ISETP.GE.AND P1, PT, R6, R137.reuse, PT ;  /* 0x000000890600720c */ /* 0x080fe40003f26270 */
[----:B------:R-:W-:Y:S01]  /*4020*/  FSEL R41, R83, -INF , !P0 ;  /* 0xff80000053297808 */ /* 0x000fe20004000000 */
[----:B------:R-:W1:Y:S01]  /*4030*/  SHFL.BFLY PT, R6, R9, 0x1, 0x1f ;  /* 0x0c201f0009067f89 */ /* 0x000e6200000e0000 */
[----:B------:R-:W-:Y:S02]  /*4040*/  FMNMX.FTZ R8, R39, R8, !PT ;  /* 0x0000000827087209 */ /* 0x000fe40007810000 */
[----:B------:R-:W-:-:S02]  /*4050*/  ISETP.GE.AND P0, PT, R2, R137, PT ;  /* 0x000000890200720c */ /* 0x000fc40003f06270 */
[----:B------:R-:W-:Y:S02]  /*4060*/  FSEL R37, R78, -INF , !P1 ;  /* 0xff8000004e257808 */ /* 0x000fe40004800000 */
[----:B------:R-:W-:Y:S02]  /*4070*/  FMNMX.FTZ R8, R41, R8, !PT ;  /* 0x0000000829087209 */ /* 0x000fe40007810000 */
[----:B------:R-:W-:Y:S02]  /*4080*/  FSEL R35, R79, -INF , !P0 ;  /* 0xff8000004f237808 */ /* 0x000fe40004000000 */
[----:B------:R-:W-:Y:S01]  /*4090*/  FMNMX.FTZ R8, R37, R8, !PT ;  /* 0x0000000825087209 */ /* 0x000fe20007810000 */
[----:B------:R-:W-:Y:S03]  /*40a0*/  LDSM.16.MT88.4 R76, [R156+0x9000] ;  /* 0x009000009c4c783b */ /* 0x000fe60000004200 */
[----:B------:R-:W-:-:S05]  /*40b0*/  FMNMX.FTZ R11, R35, R8, !PT ;  /* 0x00000008230b7209 */ /* 0x000fca0007810000 */
[----:B------:R-:W2:Y:S01]  /*40c0*/  SHFL.BFLY PT, R8, R11, 0x2, 0x1f ;  /* 0x0c401f000b087f89 */ /* 0x000ea200000e0000 */
[----:B-1----:R-:W-:-:S04]  /*40d0*/  FMNMX.FTZ R2, R9, R6, !PT ;  /* 0x0000000609027209 */ /* 0x002fc80007810000 */
[C---:B------:R-:W-:Y:S01]  /*40e0*/  FSETP.NEU.FTZ.AND P0, PT, R2.reuse, -INF , PT ;  /* 0xff8000000200780b */ /* 0x040fe20003f1d000 */
[----:B------:R-:W-:-:S05]  /*40f0*/  FMUL.FTZ R44, R2, c[0x0][0x23c] ;  /* 0x00008f00022c7a20 */ /* 0x000fca0000410000 */
[----:B------:R-:W-:-:S05]  /*4100*/  FSEL R44, R44, RZ, P0 ;  /* 0x000000ff2c2c7208 */ /* 0x000fca0000000000 */
[--C-:B------:R-:W-:Y:S02]  /*4110*/  FFMA.FTZ R147, R0, c[0x0][0x23c], -R44.reuse ;  /* 0x00008f0000937a23 */ /* 0x100fe4000001082c */
[--C-:B------:R-:W-:Y:S02]  /*4120*/  FFMA.FTZ R60, R103, c[0x0][0x23c], -R44.reuse ;  /* 0x00008f00673c7a23 */ /* 0x100fe4000001082c */
[--C-:B------:R-:W-:Y:S01]  /*4130*/  FFMA.FTZ R129, R49, c[0x0][0x23c], -R44.reuse ;  /* 0x00008f0031817a23 */ /* 0x100fe2000001082c */
[----:B--2---:R-:W-:Y:S01]  /*4140*/  FMNMX.FTZ R6, R11, R8, !PT ;  /* 0x000000080b067209 */ /* 0x004fe20007810000 */
[--C-:B------:R-:W-:Y:S01]  /*4150*/  FFMA.FTZ R56, R69, c[0x0][0x23c], -R44.reuse ;  /* 0x00008f0045387a23 */ /* 0x100fe2000001082c */
[----:B------:R-:W-:Y:S01]  /*4160*/  MUFU.EX2 R147, R147 ;  /* 0x0000009300937308 */ /* 0x000fe20000000800 */
[--C-:B------:R-:W-:Y:S02]  /*4170*/  FFMA.FTZ R40, R101, c[0x0][0x23c], -R44.reuse ;  /* 0x00008f0065287a23 */ /* 0x100fe4000001082c */
[----:B------:R-:W1:Y:S01]  /*4180*/  SHFL.BFLY PT, R9, R6, 0x1, 0x1f ;  /* 0x0c201f0006097f89 */ /* 0x000e6200000e0000 */
[----:B------:R-:W-:-:S02]  /*4190*/  FFMA.FTZ R49, R71, c[0x0][0x23c], -R44 ;  /* 0x00008f0047317a23 */ /* 0x000fc4000001082c */
[--C-:B------:R-:W-:Y:S01]  /*41a0*/  FFMA.FTZ R42, R91, c[0x0][0x23c], -R44.reuse ;  /* 0x00008f005b2a7a23 */ /* 0x100fe2000001082c */
[----:B------:R-:W2:Y:S01]  /*41b0*/  LDSM.16.MT88.4 R68, [R158+0x9000] ;  /* 0x009000009e44783b */ /* 0x000ea20000004200 */
[----:B------:R-:W3:Y:S01]  /*41c0*/  MUFU.EX2 R60, R60 ;  /* 0x0000003c003c7308 */ /* 0x000ee20000000800 */
[--C-:B------:R-:W-:Y:S02]  /*41d0*/  FFMA.FTZ R47, R89, c[0x0][0x23c], -R44.reuse ;  /* 0x00008f00592f7a23 */ /* 0x100fe4000001082c */
[--C-:B------:R-:W-:Y:S02]  /*41e0*/  FFMA.FTZ R38, R33, c[0x0][0x23c], -R44.reuse ;  /* 0x00008f0021267a23 */ /* 0x100fe4000001082c */
[--C-:B------:R-:W-:Y:S02]  /*41f0*/  FFMA.FTZ R33, R29, c[0x0][0x23c], -R44.reuse ;  /* 0x00008f001d217a23 */ /* 0x100fe4000001082c */
[--C-:B------:R-:W-:Y:S01]  /*4200*/  FFMA.FTZ R29, R201, c[0x0][0x23c], -R44.reuse ;  /* 0x00008f00c91d7a23 */ /* 0x100fe2000001082c */
[----:B------:R-:W-:Y:S01]  /*4210*/  MUFU.EX2 R129, R129 ;  /* 0x0000008100817308 */ /* 0x000fe20000000800 */
[----:B------:R-:W-:-:S02]  /*4220*/  FFMA.FTZ R28, R203, c[0x0][0x23c], -R44 ;  /* 0x00008f00cb1c7a23 */ /* 0x000fc4000001082c */
[--C-:B------:R-:W-:Y:S02]  /*4230*/  FFMA.FTZ R54, R63, c[0x0][0x23c], -R44.reuse ;  /* 0x00008f003f367a23 */ /* 0x100fe4000001082c */
[--C-:B------:R-:W-:Y:S02]  /*4240*/  FFMA.FTZ R50, R195, c[0x0][0x23c], -R44.reuse ;  /* 0x00008f00c3327a23 */ /* 0x100fe4000001082c */
[--C-:B------:R-:W-:Y:S01]  /*4250*/  FFMA.FTZ R116, R165, c[0x0][0x23c], -R44.reuse ;  /* 0x00008f00a5747a23 */ /* 0x100fe2000001082c */
[----:B------:R-:W4:Y:S01]  /*4260*/  MUFU.EX2 R56, R56 ;  /* 0x0000003800387308 */ /* 0x000f220000000800 */
[----:B---3--:R-:W-:Y:S01]  /*4270*/  F2FP.BF16.PACK_AB R100, R60, R147 ;  /* 0x000000933c64723e */ /* 0x008fe200000010ff */
[--C-:B------:R-:W-:Y:S01]  /*4280*/  FFMA.FTZ R66, R179, c[0x0][0x23c], -R44.reuse ;  /* 0x00008f00b3427a23 */ /* 0x100fe2000001082c */
[----:B-1----:R-:W-:Y:S01]  /*4290*/  FMNMX.FTZ R0, R6, R9, !PT ;  /* 0x0000000906007209 */ /* 0x002fe20007810000 */
[--C-:B------:R-:W-:Y:S01]  /*42a0*/  FFMA.FTZ R126, R67, c[0x0][0x23c], -R44.reuse ;  /* 0x00008f00437e7a23 */ /* 0x100fe2000001082c */
[----:B------:R-:W1:Y:S01]  /*42b0*/  LDSM.16.MT88.4 R8, [R158+0xb400] ;  /* 0x00b400009e08783b */ /* 0x000e620000004200 */
[--C-:B------:R-:W-:Y:S01]  /*42c0*/  FFMA.FTZ R124, R119, c[0x0][0x23c], -R44.reuse ;  /* 0x00008f00777c7a23 */ /* 0x100fe2000001082c */
[C---:B------:R-:W-:Y:S01]  /*42d0*/  FSETP.NEU.FTZ.AND P0, PT, R0.reuse, -INF , PT ;  /* 0xff8000000000780b */ /* 0x040fe20003f1d000 */
[----:B------:R-:W-:Y:S01]  /*42e0*/  FMUL.FTZ R34, R0, c[0x0][0x23c] ;  /* 0x00008f0000227a20 */ /* 0x000fe20000410000 */
[----:B------:R-:W-:Y:S01]  /*42f0*/  MUFU.EX2 R49, R49 ;  /* 0x0000003100317308 */ /* 0x000fe20000000800 */
[----:B------:R-:W-:-:S02]  /*4300*/  FFMA.FTZ R67, R125, c[0x0][0x23c], -R44 ;  /* 0x00008f007d437a23 */ /* 0x000fc4000001082c */
[----:B------:R-:W-:Y:S01]  /*4310*/  FFMA.FTZ R117, R117, c[0x0][0x23c], -R44 ;  /* 0x00008f0075757a23 */ /* 0x000fe2000001082c */
[----:B------:R-:W-:Y:S02]  /*4320*/  FSEL R34, R34, RZ, P0 ;  /* 0x000000ff22227208 */ /* 0x000fe40000000000 */
[----:B------:R-:W-:Y:S02]  /*4330*/  ISETP.GE.AND P0, PT, R132, 0x2, PT ;  /* 0x000000028400780c */ /* 0x000fe40003f06270 */
[----:B----4-:R-:W-:Y:S01]  /*4340*/  F2FP.BF16.PACK_AB R102, R56, R129 ;  /* 0x000000813866723e */ /* 0x010fe200000010ff */
[--C-:B------:R-:W-:Y:S01]  /*4350*/  FFMA.FTZ R149, R46, c[0x0][0x23c], -R34.reuse ;  /* 0x00008f002e957a23 */ /* 0x100fe20000010822 */
[----:B------:R-:W3:Y:S01]  /*4360*/  MUFU.EX2 R42, R42 ;  /* 0x0000002a002a7308 */ /* 0x000ee20000000800 */
[--C-:B------:R-:W-:Y:S02]  /*4370*/  FFMA.FTZ R62, R17, c[0x0][0x23c], -R34.reuse ;  /* 0x00008f00113e7a23 */ /* 0x100fe40000010822 */
[--C-:B------:R-:W-:Y:S01]  /*4380*/  FFMA.FTZ R141, R75, c[0x0][0x23c], -R34.reuse ;  /* 0x00008f004b8d7a23 */ /* 0x100fe20000010822 */
[----:B------:R-:W-:Y:S01]  /*4390*/  LDSM.16.MT88.4 R16, [R158+0x9400] ;  /* 0x009400009e10783b */ /* 0x000fe20000004200 */
[----:B------:R-:W-:-:S02]  /*43a0*/  FFMA.FTZ R58, R57, c[0x0][0x23c], -R34 ;  /* 0x00008f00393a7a23 */ /* 0x000fc40000010822 */
[--C-:B------:R-:W-:Y:S01]  /*43b0*/  FFMA.FTZ R57, R55, c[0x0][0x23c], -R34.reuse ;  /* 0x00008f0037397a23 */ /* 0x100fe20000010822 */
[----:B------:R-:W-:Y:S01]  /*43c0*/  MUFU.EX2 R149, R149 ;  /* 0x0000009500957308 */ /* 0x000fe20000000800 */
[--C-:B------:R-:W-:Y:S02]  /*43d0*/  FFMA.FTZ R48, R73, c[0x0][0x23c], -R34.reuse ;  /* 0x00008f0049307a23 */ /* 0x100fe40000010822 */
[--C-:B------:R-:W-:Y:S02]  /*43e0*/  FFMA.FTZ R55, R7, c[0x0][0x23c], -R34.reuse ;  /* 0x00008f0007377a23 */ /* 0x100fe40000010822 */
[--C-:B------:R-:W-:Y:S02]  /*43f0*/  FFMA.FTZ R36, R5, c[0x0][0x23c], -R34.reuse ;  /* 0x00008f0005247a23 */ /* 0x100fe40000010822 */
[--C-:B------:R-:W-:Y:S01]  /*4400*/  FFMA.FTZ R32, R197, c[0x0][0x23c], -R34.reuse ;  /* 0x00008f00c5207a23 */ /* 0x100fe20000010822 */
[----:B------:R-:W4:Y:S01]  /*4410*/  MUFU.EX2 R62, R62 ;  /* 0x0000003e003e7308 */ /* 0x000f220000000800 */
[----:B---3--:R-:W-:Y:S01]  /*4420*/  F2FP.BF16.PACK_AB R4, R42, R49 ;  /* 0x000000312a04723e */ /* 0x008fe200000010ff */
[----:B------:R-:W-:-:S02]  /*4430*/  FFMA.FTZ R31, R31, c[0x0][0x23c], -R34 ;  /* 0x00008f001f1f7a23 */ /* 0x000fc40000010822 */
[--C-:B------:R-:W-:Y:S02]  /*4440*/  FFMA.FTZ R30, R199, c[0x0][0x23c], -R34.reuse ;  /* 0x00008f00c71e7a23 */ /* 0x100fe40000010822 */
[----:B------:R-:W-:Y:S02]  /*4450*/  FFMA.FTZ R3, R65, c[0x0][0x23c], -R34 ;  /* 0x00008f0041037a23 */ /* 0x000fe40000010822 */
[----:B------:R-:W-:Y:S01]  /*4460*/  MUFU.EX2 R141, R141 ;  /* 0x0000008d008d7308 */ /* 0x000fe20000000800 */
[----:B------:R-:W-:Y:S02]  /*4470*/  FFMA.FTZ R65, R61, c[0x0][0x23c], -R44 ;  /* 0x00008f003d417a23 */ /* 0x000fe4000001082c */
[----:B------:R-:W-:Y:S02]  /*4480*/  FFMA.FTZ R63, R59, c[0x0][0x23c], -R34 ;  /* 0x00008f003b3f7a23 */ /* 0x000fe40000010822 */
[----:B------:R-:W-:Y:S02]  /*4490*/  FFMA.FTZ R61, R193, c[0x0][0x23c], -R44 ;  /* 0x00008f00c13d7a23 */ /* 0x000fe4000001082c */
[--C-:B------:R-:W-:Y:S01]  /*44a0*/  FFMA.FTZ R52, R189, c[0x0][0x23c], -R34.reuse ;  /* 0x00008f00bd347a23 */ /* 0x100fe20000010822 */
[----:B------:R-:W3:Y:S01]  /*44b0*/  MUFU.EX2 R58, R58 ;  /* 0x0000003a003a7308 */ /* 0x000ee20000000800 */
[----:B----4-:R-:W-:Y:S01]  /*44c0*/  F2FP.BF16.PACK_AB R101, R62, R149 ;  /* 0x000000953e65723e */ /* 0x010fe200000010ff */
[----:B------:R-:W-:-:S02]  /*44d0*/  FFMA.FTZ R59, R191, c[0x0][0x23c], -R34 ;  /* 0x00008f00bf3b7a23 */ /* 0x000fc40000010822 */
[----:B------:R-:W-:Y:S02]  /*44e0*/  FFMA.FTZ R46, R183, c[0x0][0x23c], -R34 ;  /* 0x00008f00b72e7a23 */ /* 0x000fe40000010822 */
[----:B------:R-:W-:Y:S02]  /*44f0*/  FFMA.FTZ R183, R153, c[0x0][0x23c], -R44 ;  /* 0x00008f0099b77a23 */ /* 0x000fe4000001082c */
[----:B------:R-:W-:Y:S01]  /*4500*/  MUFU.EX2 R47, R47 ;  /* 0x0000002f002f7308 */ /* 0x000fe20000000800 */
[----:B------:R-:W-:Y:S02]  /*4510*/  FFMA.FTZ R165, R151, c[0x0][0x23c], -R34 ;  /* 0x00008f0097a57a23 */ /* 0x000fe40000010822 */
[----:B------:R-:W-:Y:S02]  /*4520*/  FFMA.FTZ R153, R177, c[0x0][0x23c], -R44 ;  /* 0x00008f00b1997a23 */ /* 0x000fe4000001082c */
[--C-:B------:R-:W-:Y:S02]  /*4530*/  FFMA.FTZ R118, R155, c[0x0][0x23c], -R34.reuse ;  /* 0x00008f009b767a23 */ /* 0x100fe40000010822 */
[--C-:B------:R-:W-:Y:S01]  /*4540*/  FFMA.FTZ R151, R187, c[0x0][0x23c], -R34.reuse ;  /* 0x00008f00bb977a23 */ /* 0x100fe20000010822 */
[----:B---3--:R-:W-:Y:S01]  /*4550*/  F2FP.BF16.PACK_AB R103, R58, R141 ;  /* 0x0000008d3a67723e */ /* 0x008fe200000010ff */
[----:B------:R-:W3:Y:S01]  /*4560*/  MUFU.EX2 R40, R40 ;  /* 0x0000002800287308 */ /* 0x000ee20000000800 */
[----:B------:R-:W-:-:S02]  /*4570*/  FFMA.FTZ R64, R185, c[0x0][0x23c], -R34 ;  /* 0x00008f00b9407a23 */ /* 0x000fc40000010822 */
[--C-:B------:R-:W-:Y:S02]  /*4580*/  FFMA.FTZ R128, R131, c[0x0][0x23c], -R34.reuse ;  /* 0x00008f0083807a23 */ /* 0x100fe40000010822 */
[--C-:B------:R-:W-:Y:S01]  /*4590*/  FFMA.FTZ R119, R143, c[0x0][0x23c], -R34.reuse ;  /* 0x00008f008f777a23 */ /* 0x100fe20000010822 */
[C---:B------:R-:W-:Y:S01]  /*45a0*/  HMMA.16816.F32.BF16 R80, R100.reuse, R84, RZ ;  /* 0x000000546450723c */ /* 0x040fe200000418ff */
[----:B------:R-:W-:Y:S01]  /*45b0*/  FFMA.FTZ R125, R145, c[0x0][0x23c], -R34 ;  /* 0x00008f00917d7a23 */ /* 0x000fe20000010822 */
[----:B------:R-:W-:Y:S01]  /*45c0*/  MUFU.EX2 R57, R57 ;  /* 0x0000003900397308 */ /* 0x000fe20000000800 */
[----:B------:R-:W-:Y:S02]  /*45d0*/  FADD.FTZ R62, R149, R62 ;  /* 0x0000003e953e7221 */ /* 0x000fe40000010000 */
[----:B------:R-:W-:Y:S02]  /*45e0*/  FFMA.FTZ R53, R53, c[0x0][0x23c], -R34 ;  /* 0x00008f0035357a23 */ /* 0x000fe40000010822 */
[----:B------:R-:W-:Y:S01]  /*45f0*/  FADD.FTZ R141, R141, R62 ;  /* 0x0000003e8d8d7221 */ /* 0x000fe20000010000 */
[----:B------:R-:W-:Y:S01]  /*4600*/  HMMA.16816.F32.BF16 R84, R100, R86, RZ ;  /* 0x000000566454723c */ /* 0x000fe200000418ff */
[----:B------:R-:W-:Y:S01]  /*4610*/  FFMA.FTZ R62, R45, c[0x0][0x23c], -R34 ;  /* 0x00008f002d3e7a23 */ /* 0x000fe20000010822 */
[----:B------:R-:W4:Y:S01]  /*4620*/  MUFU.EX2 R48, R48 ;  /* 0x0000003000307308 */ /* 0x000f220000000800 */
[----:B---3--:R-:W-:Y:S01]  /*4630*/  F2FP.BF16.PACK_AB R6, R40, R47 ;  /* 0x0000002f2806723e */ /* 0x008fe200000010ff */
[----:B------:R-:W-:-:S02]  /*4640*/  FADD.FTZ R130, R58, R141 ;  /* 0x0000008d3a827221 */ /* 0x000fc40000010000 */
[----:B------:R-:W-:Y:S02]  /*4650*/  FFMA.FTZ R58, R23, c[0x0][0x23c], -R44 ;  /* 0x00008f00173a7a23 */ /* 0x000fe4000001082c */
[C---:B------:R-:W-:Y:S01]  /*4660*/  HMMA.16816.F32.BF16 R72, R100.reuse, R76, RZ ;  /* 0x0000004c6448723c */ /* 0x040fe200000418ff */
[----:B------:R-:W-:Y:S01]  /*4670*/  FFMA.FTZ R45, R51, c[0x0][0x23c], -R34 ;  /* 0x00008f00332d7a23 */ /* 0x000fe20000010822 */
[----:B------:R-:W-:Y:S01]  /*4680*/  MUFU.EX2 R55, R55 ;  /* 0x0000003700377308 */ /* 0x000fe20000000800 */
[----:B------:R-:W-:Y:S02]  /*4690*/  FFMA.FTZ R51, R20, c[0x0][0x23c], -R44 ;  /* 0x00008f0014337a23 */ /* 0x000fe4000001082c */
[--C-:B------:R-:W-:Y:S02]  /*46a0*/  FFMA.FTZ R39, R39, c[0x0][0x23c], -R34.reuse ;  /* 0x00008f0027277a23 */ /* 0x100fe40000010822 */
[--C-:B------:R-:W-:Y:S01]  /*46b0*/  FFMA.FTZ R35, R35, c[0x0][0x23c], -R34.reuse ;  /* 0x00008f0023237a23 */ /* 0x100fe20000010822 */
[----:B------:R-:W-:Y:S01]  /*46c0*/  HMMA.16816.F32.BF16 R76, R100, R78, RZ ;  /* 0x0000004e644c723c */ /* 0x000fe200000418ff */
[----:B------:R-:W-:Y:S01]  /*46d0*/  FFMA.FTZ R37, R37, c[0x0][0x23c], -R34 ;  /* 0x00008f0025257a23 */ /* 0x000fe20000010822 */
[----:B------:R-:W3:Y:S01]  /*46e0*/  MUFU.EX2 R36, R36 ;  /* 0x0000002400247308 */ /* 0x000ee20000000800 */
[----:B----4-:R-:W-:Y:S01]  /*46f0*/  F2FP.BF16.PACK_AB R5, R48, R57 ;  /* 0x000000393005723e */ /* 0x010fe200000010ff */
[----:B------:R-:W-:-:S04]  /*4700*/  FADD.FTZ R57, R57, R130 ;  /* 0x0000008239397221 */ /* 0x000fc80000010000 */
[C---:B--2---:R-:W-:Y:S02]  /*4710*/  HMMA.16816.F32.BF16 R112, R100.reuse, R68, RZ ;  /* 0x000000446470723c */ /* 0x044fe400000418ff */
[----:B------:R-:W-:Y:S06]  /*4720*/  MUFU.EX2 R38, R38 ;  /* 0x0000002600267308 */ /* 0x000fec0000000800 */
[C---:B------:R-:W-:Y:S01]  /*4730*/  HMMA.16816.F32.BF16 R88, R100.reuse, R108, RZ ;  /* 0x0000006c6458723c */ /* 0x040fe200000418ff */
[----:B---3--:R-:W-:Y:S01]  /*4740*/  F2FP.BF16.PACK_AB R7, R36, R55 ;  /* 0x000000372407723e */ /* 0x008fe200000010ff */
[----:B------:R-:W2:Y:S06]  /*4750*/  MUFU.EX2 R33, R33 ;  /* 0x0000002100217308 */ /* 0x000eac0000000800 */
[----:B------:R-:W-:Y:S02]  /*4760*/  HMMA.16816.F32.BF16 R92, R100, R96, RZ ;  /* 0x00000060645c723c */ /* 0x000fe400000418ff */
[----:B------:R-:W-:Y:S06]  /*4770*/  MUFU.EX2 R29, R29 ;  /* 0x0000001d001d7308 */ /* 0x000fec0000000800 */
[C---:B-1----:R-:W-:Y:S02]  /*4780*/  HMMA.16816.F32.BF16 R80, R4.reuse, R8, R80 ;  /* 0x000000080450723c */ /* 0x042fe40000041850 */
[----:B------:R-:W1:Y:S06]  /*4790*/  MUFU.EX2 R28, R28 ;  /* 0x0000001c001c7308 */ /* 0x000e6c0000000800 */
[----:B------:R-:W-:Y:S01]  /*47a0*/  HMMA.16816.F32.BF16 R84, R4, R10, R84 ;  /* 0x0000000a0454723c */ /* 0x000fe20000041854 */
[----:B------:R-:W3:Y:S01]  /*47b0*/  LDSM.16.MT88.4 R8, [R156+0xd000] ;  /* 0x00d000009c08783b */ /* 0x000ee20000004200 */
[----:B------:R-:W-:Y:S06]  /*47c0*/  MUFU.EX2 R32, R32 ;  /* 0x0000002000207308 */ /* 0x000fec0000000800 */
[C---:B------:R-:W-:Y:S02]  /*47d0*/  HMMA.16816.F32.BF16 R68, R100.reuse, R70, RZ ;  /* 0x000000466444723c */ /* 0x040fe400000418ff */
[----:B------:R-:W4:Y:S06]  /*47e0*/  MUFU.EX2 R31, R31 ;  /* 0x0000001f001f7308 */ /* 0x000f2c0000000800 */
[C---:B------:R-:W-:Y:S02]  /*47f0*/  HMMA.16816.F32.BF16 R108, R100.reuse, R110, RZ ;  /* 0x0000006e646c723c */ /* 0x040fe400000418ff */
[----:B------:R-:W-:Y:S06]  /*4800*/  MUFU.EX2 R30, R30 ;  /* 0x0000001e001e7308 */ /* 0x000fec0000000800 */
[----:B------:R-:W-:Y:S02]  /*4810*/  HMMA.16816.F32.BF16 R96, R100, R98, RZ ;  /* 0x000000626460723c */ /* 0x000fe400000418ff */
[----:B------:R-:W5:Y:S06]  /*4820*/  MUFU.EX2 R3, R3 ;  /* 0x0000000300037308 */ /* 0x000f6c0000000800 */
[C---:B------:R-:W-:Y:S02]  /*4830*/  HMMA.16816.F32.BF16 R72, R4.reuse, R12, R72 ;  /* 0x0000000c0448723c */ /* 0x040fe40000041848 */
[----:B------:R-:W-:Y:S06]  /*4840*/  MUFU.EX2 R65, R65 ;  /* 0x0000004100417308 */ /* 0x000fec0000000800 */
[----:B------:R-:W-:Y:S01]  /*4850*/  HMMA.16816.F32.BF16 R76, R4, R14, R76 ;  /* 0x0000000e044c723c */ /* 0x000fe2000004184c */
[----:B------:R-:W1:Y:S01]  /*4860*/  LDSM.16.MT88.4 R12, [R158+0xd400] ;  /* 0x00d400009e0c783b */ /* 0x000e620000004200 */
[----:B------:R-:W1:Y:S06]  /*4870*/  MUFU.EX2 R54, R54 ;  /* 0x0000003600367308 */ /* 0x000e6c0000000800 */
[C---:B---3--:R-:W-:Y:S02]  /*4880*/  HMMA.16816.F32.BF16 R104, R100.reuse, R8, RZ ;  /* 0x000000086468723c */ /* 0x048fe400000418ff */
[----:B------:R-:W-:Y:S06]  /*4890*/  MUFU.EX2 R61, R61 ;  /* 0x0000003d003d7308 */ /* 0x000fec0000000800 */
[----:B------:R-:W-:Y:S01]  /*48a0*/  HMMA.16816.F32.BF16 R100, R100, R10, RZ ;  /* 0x0000000a6464723c */ /* 0x000fe200000418ff */
[----:B------:R-:W3:Y:S01]  /*48b0*/  LDSM.16.MT88.4 R8, [R156+0xd400] ;  /* 0x00d400009c08783b */ /* 0x000ee20000004200 */
        /* <DEDUP_REMOVED lines=9> */
[----:B------:R-:W1:Y:S01]  /*4950*/  LDSM.16.MT88.4 R12, [R158+0x9800] ;  /* 0x009800009e0c783b */ /* 0x000e620000004200 */
[----:B------:R-:W1:Y:S06]  /*4960*/  MUFU.EX2 R46, R46 ;  /* 0x0000002e002e7308 */ /* 0x000e6c0000000800 */
[C---:B---3--:R-:W-:Y:S02]  /*4970*/  HMMA.16816.F32.BF16 R104, R4.reuse, R8, R104 ;  /* 0x000000080468723c */ /* 0x048fe40000041868 */
[----:B------:R-:W-:Y:S06]  /*4980*/  MUFU.EX2 R183, R183 ;  /* 0x000000b700b77308 */ /* 0x000fec0000000800 */
[C---:B------:R-:W-:Y:S01]  /*4990*/  HMMA.16816.F32.BF16 R100, R4.reuse, R10, R100 ;  /* 0x0000000a0464723c */ /* 0x040fe20000041864 */
[----:B------:R-:W3:Y:S01]  /*49a0*/  LDSM.16.MT88.4 R8, [R156+0x9800] ;  /* 0x009800009c08783b */ /* 0x000ee20000004200 */
[----:B------:R-:W1:Y:S06]  /*49b0*/  MUFU.EX2 R116, R116 ;  /* 0x0000007400747308 */ /* 0x000e6c0000000800 */
[C---:B--2---:R-:W-:Y:S02]  /*49c0*/  HMMA.16816.F32.BF16 R88, R4.reuse, R16, R88 ;  /* 0x000000100458723c */ /* 0x044fe40000041858 */
[----:B------:R-:W-:Y:S06]  /*49d0*/  MUFU.EX2 R153, R153 ;  /* 0x0000009900997308 */ /* 0x000fec0000000800 */
[----:B------:R-:W-:Y:S01]  /*49e0*/  HMMA.16816.F32.BF16 R108, R4, R18, R108 ;  /* 0x00000012046c723c */ /* 0x000fe2000004186c */
[----:B------:R-:W-:Y:S01]  /*49f0*/  LDSM.16.MT88.4 R16, [R158+0xa400] ;  /* 0x00a400009e10783b */ /* 0x000fe20000004200 */
[----:B------:R-:W2:Y:S05]  /*4a00*/  MUFU.EX2 R66, R66 ;  /* 0x0000004200427308 */ /* 0x000eaa0000000800 */
[----:B------:R-:W-:-:S02]  /*4a10*/  F2FP.BF16.PACK_AB R4, R33, R38 ;  /* 0x000000262104723e */ /* 0x000fc400000010ff */
[----:B------:R-:W-:Y:S01]  /*4a20*/  F2FP.BF16.PACK_AB R6, R28, R29 ;  /* 0x0000001d1c06723e */ /* 0x000fe200000010ff */
[----:B------:R-:W-:Y:S01]  /*4a30*/  MUFU.EX2 R165, R165 ;  /* 0x000000a500a57308 */ /* 0x000fe20000000800 */
[----:B----4-:R-:W-:Y:S02]  /*4a40*/  F2FP.BF16.PACK_AB R5, R31, R32 ;  /* 0x000000201f05723e */ /* 0x010fe400000010ff */
[----:B-----5:R-:W-:-:S05]  /*4a50*/  F2FP.BF16.PACK_AB R7, R3, R30 ;  /* 0x0000001e0307723e */ /* 0x020fca00000010ff */
[----:B------:R-:W4:Y:S02]  /*4a60*/  MUFU.EX2 R118, R118 ;  /* 0x0000007600767308 */ /* 0x000f240000000800 */
[C---:B-1----:R-:W-:Y:S06]  /*4a70*/  HMMA.16816.F32.BF16 R112, R4.reuse, R12, R112 ;  /* 0x0000000c0470723c */ /* 0x042fec0000041870 */
[----:B------:R-:W-:Y:S02]  /*4a80*/  MUFU.EX2 R151, R151 ;  /* 0x0000009700977308 */ /* 0x000fe40000000800 */
[C---:B---3--:R-:W-:Y:S06]  /*4a90*/  HMMA.16816.F32.BF16 R72, R4.reuse, R8, R72 ;  /* 0x000000080448723c */ /* 0x048fec0000041848 */
[----:B------:R-:W1:Y:S02]  /*4aa0*/  MUFU.EX2 R64, R64 ;  /* 0x0000004000407308 */ /* 0x000e640000000800 */
[C---:B------:R-:W-:Y:S01]  /*4ab0*/  HMMA.16816.F32.BF16 R76, R4.reuse, R10, R76 ;  /* 0x0000000a044c723c */ /* 0x040fe2000004184c */
[----:B------:R-:W3:Y:S05]  /*4ac0*/  LDSM.16.MT88.4 R8, [R156+0xb800] ;  /* 0x00b800009c08783b */ /* 0x000eea0000004200 */
[----:B------:R-:W-:Y:S02]  /*4ad0*/  MUFU.EX2 R126, R126 ;  /* 0x0000007e007e7308 */ /* 0x000fe40000000800 */
[C---:B------:R-:W-:Y:S01]  /*4ae0*/  HMMA.16816.F32.BF16 R68, R4.reuse, R14, R68 ;  /* 0x0000000e0444723c */ /* 0x040fe20000041844 */
[----:B------:R-:W5:Y:S05]  /*4af0*/  LDSM.16.MT88.4 R12, [R158+0xb800] ;  /* 0x00b800009e0c783b */ /* 0x000f6a0000004200 */
[----:B------:R-:W-:Y:S08]  /*4b00*/  MUFU.EX2 R117, R117 ;  /* 0x0000007500757308 */ /* 0x000ff00000000800 */
[----:B------:R-:W-:Y:S08]  /*4b10*/  MUFU.EX2 R124, R124 ;  /* 0x0000007c007c7308 */ /* 0x000ff00000000800 */
[----:B------:R-:W1:Y:S08]  /*4b20*/  MUFU.EX2 R67, R67 ;  /* 0x0000004300437308 */ /* 0x000e700000000800 */
[----:B------:R-:W-:Y:S01]  /*4b30*/  MUFU.EX2 R128, R128 ;  /* 0x0000008000807308 */ /* 0x000fe20000000800 */
[C---:B---3--:R-:W-:Y:S07]  /*4b40*/  HMMA.16816.F32.BF16 R88, R4.reuse, R8, R88 ;  /* 0x000000080458723c */ /* 0x048fee0000041858 */
[----:B------:R-:W3:Y:S01]  /*4b50*/  MUFU.EX2 R119, R119 ;  /* 0x0000007700777308 */ /* 0x000ee20000000800 */
[C---:B------:R-:W-:Y:S01]  /*4b60*/  HMMA.16816.F32.BF16 R108, R4.reuse, R10, R108 ;  /* 0x0000000a046c723c */ /* 0x040fe2000004186c */
[----:B------:R-:W1:Y:S06]  /*4b70*/  LDSM.16.MT88.4 R8, [R156+0xd800] ;  /* 0x00d800009c08783b */ /* 0x000e6c0000004200 */
[----:B------:R-:W-:Y:S01]  /*4b80*/  MUFU.EX2 R125, R125 ;  /* 0x0000007d007d7308 */ /* 0x000fe20000000800 */
[C---:B-----5:R-:W-:Y:S07]  /*4b90*/  HMMA.16816.F32.BF16 R80, R4.reuse, R12, R80 ;  /* 0x0000000c0450723c */ /* 0x060fee0000041850 */
[----:B------:R-:W-:Y:S01]  /*4ba0*/  MUFU.EX2 R58, R58 ;  /* 0x0000003a003a7308 */ /* 0x000fe20000000800 */
[C---:B------:R-:W-:Y:S01]  /*4bb0*/  HMMA.16816.F32.BF16 R84, R4.reuse, R14, R84 ;  /* 0x0000000e0454723c */ /* 0x040fe20000041854 */
[----:B------:R-:W5:Y:S06]  /*4bc0*/  LDSM.16.MT88.4 R12, [R158+0xd800] ;  /* 0x00d800009e0c783b */ /* 0x000f6c0000004200 */
[----:B------:R-:W-:Y:S08]  /*4bd0*/  MUFU.EX2 R62, R62 ;  /* 0x0000003e003e7308 */ /* 0x000ff00000000800 */
[----:B------:R-:W-:Y:S08]  /*4be0*/  MUFU.EX2 R45, R45 ;  /* 0x0000002d002d7308 */ /* 0x000ff00000000800 */
[----:B------:R-:W-:Y:S01]  /*4bf0*/  MUFU.EX2 R39, R39 ;  /* 0x0000002700277308 */ /* 0x000fe20000000800 */
[C---:B-1----:R-:W-:Y:S07]  /*4c00*/  HMMA.16816.F32.BF16 R104, R4.reuse, R8, R104 ;  /* 0x000000080468723c */ /* 0x042fee0000041868 */
[----:B------:R-:W-:Y:S01]  /*4c10*/  MUFU.EX2 R35, R35 ;  /* 0x0000002300237308 */ /* 0x000fe20000000800 */
[C---:B------:R-:W-:Y:S01]  /*4c20*/  HMMA.16816.F32.BF16 R100, R4.reuse, R10, R100 ;  /* 0x0000000a0464723c */ /* 0x040fe20000041864 */
[----:B------:R-:W1:Y:S07]  /*4c30*/  LDSM.16.MT88.4 R8, [R156+0x9c00] ;  /* 0x009c00009c08783b */ /* 0x000e6e0000004200 */
[C---:B-----5:R-:W-:Y:S08]  /*4c40*/  HMMA.16816.F32.BF16 R92, R4.reuse, R12, R92 ;  /* 0x0000000c045c723c */ /* 0x060ff0000004185c */
[----:B------:R-:W-:Y:S01]  /*4c50*/  HMMA.16816.F32.BF16 R96, R4, R14, R96 ;  /* 0x0000000e0460723c */ /* 0x000fe20000041860 */
[----:B------:R-:W5:Y:S06]  /*4c60*/  LDSM.16.MT88.4 R12, [R158+0x9c00] ;  /* 0x009c00009e0c783b */ /* 0x000f6c0000004200 */
[----:B------:R-:W-:-:S02]  /*4c70*/  F2FP.BF16.PACK_AB R4, R54, R65 ;  /* 0x000000413604723e */ /* 0x000fc400000010ff */
[----:B------:R-:W-:Y:S02]  /*4c80*/  F2FP.BF16.PACK_AB R6, R50, R61 ;  /* 0x0000003d3206723e */ /* 0x000fe400000010ff */
[----:B------:R-:W-:Y:S02]  /*4c90*/  F2FP.BF16.PACK_AB R5, R52, R63 ;  /* 0x0000003f3405723e */ /* 0x000fe400000010ff */
[----:B------:R-:W-:-:S07]  /*4ca0*/  F2FP.BF16.PACK_AB R7, R46, R59 ;  /* 0x0000003b2e07723e */ /* 0x000fce00000010ff */
[C---:B-1----:R-:W-:Y:S08]  /*4cb0*/  HMMA.16816.F32.BF16 R72, R4.reuse, R8, R72 ;  /* 0x000000080448723c */ /* 0x042ff00000041848 */
[C---:B------:R-:W-:Y:S01]  /*4cc0*/  HMMA.16816.F32.BF16 R76, R4.reuse, R10, R76 ;  /* 0x0000000a044c723c */ /* 0x040fe2000004184c */
[----:B------:R-:W1:Y:S07]  /*4cd0*/  LDSM.16.MT88.4 R8, [R156+0xbc00] ;  /* 0x00bc00009c08783b */ /* 0x000e6e0000004200 */
[C---:B-----5:R-:W-:Y:S08]  /*4ce0*/  HMMA.16816.F32.BF16 R112, R4.reuse, R12, R112 ;  /* 0x0000000c0470723c */ /* 0x060ff00000041870 */
[C---:B------:R-:W-:Y:S01]  /*4cf0*/  HMMA.16816.F32.BF16 R68, R4.reuse, R14, R68 ;  /* 0x0000000e0444723c */ /* 0x040fe20000041844 */
[----:B------:R-:W5:Y:S07]  /*4d00*/  LDSM.16.MT88.4 R12, [R158+0xbc00] ;  /* 0x00bc00009e0c783b */ /* 0x000f6e0000004200 */
        /* <DEDUP_REMOVED lines=10> */
[----:B------:R-:W-:Y:S01]  /*4db0*/  HMMA.16816.F32.BF16 R96, R4, R14, R96 ;  /* 0x0000000e0460723c */ /* 0x000fe20000041860 */
[----:B------:R-:W5:Y:S06]  /*4dc0*/  LDSM.16.MT88.4 R12, [R158+0xa000] ;  /* 0x00a000009e0c783b */ /* 0x000f6c0000004200 */
[----:B------:R-:W-:-:S02]  /*4dd0*/  F2FP.BF16.PACK_AB R4, R116, R183 ;  /* 0x000000b77404723e */ /* 0x000fc400000010ff */
[----:B--2---:R-:W-:Y:S02]  /*4de0*/  F2FP.BF16.PACK_AB R6, R66, R153 ;  /* 0x000000994206723e */ /* 0x004fe400000010ff */
[----:B----4-:R-:W-:Y:S02]  /*4df0*/  F2FP.BF16.PACK_AB R5, R118, R165 ;  /* 0x000000a57605723e */ /* 0x010fe400000010ff */
[----:B------:R-:W-:-:S07]  /*4e00*/  F2FP.BF16.PACK_AB R7, R64, R151 ;  /* 0x000000974007723e */ /* 0x000fce00000010ff */
[C---:B-1----:R-:W-:Y:S08]  /*4e10*/  HMMA.16816.F32.BF16 R72, R4.reuse, R8, R72 ;  /* 0x000000080448723c */ /* 0x042ff00000041848 */
[C---:B------:R-:W-:Y:S01]  /*4e20*/  HMMA.16816.F32.BF16 R76, R4.reuse, R10, R76 ;  /* 0x0000000a044c723c */ /* 0x040fe2000004184c */
[----:B------:R-:W1:Y:S07]  /*4e30*/  LDSM.16.MT88.4 R8, [R156+0xc000] ;  /* 0x00c000009c08783b */ /* 0x000e6e0000004200 */
[C---:B-----5:R-:W-:Y:S08]  /*4e40*/  HMMA.16816.F32.BF16 R112, R4.reuse, R12, R112 ;  /* 0x0000000c0470723c */ /* 0x060ff00000041870 */
[C---:B------:R-:W-:Y:S01]  /*4e50*/  HMMA.16816.F32.BF16 R68, R4.reuse, R14, R68 ;  /* 0x0000000e0444723c */ /* 0x040fe20000041844 */
[----:B------:R-:W2:Y:S07]  /*4e60*/  LDSM.16.MT88.4 R12, [R158+0xc000] ;  /* 0x00c000009e0c783b */ /* 0x000eae0000004200 */
[C---:B-1----:R-:W-:Y:S08]  /*4e70*/  HMMA.16816.F32.BF16 R88, R4.reuse, R8, R88 ;  /* 0x000000080458723c */ /* 0x042ff00000041858 */
        /* <DEDUP_REMOVED lines=8> */
[C---:B--2---:R-:W-:Y:S08]  /*4f00*/  HMMA.16816.F32.BF16 R92, R4.reuse, R12, R92 ;  /* 0x0000000c045c723c */ /* 0x044ff0000004185c */
[----:B------:R-:W-:Y:S01]  /*4f10*/  HMMA.16816.F32.BF16 R96, R4, R14, R96 ;  /* 0x0000000e0460723c */ /* 0x000fe20000041860 */
[----:B------:R-:W2:Y:S06]  /*4f20*/  LDSM.16.MT88.4 R12, [R156+0xa400] ;  /* 0x00a400009c0c783b */ /* 0x000eac0000004200 */
[----:B------:R-:W-:Y:S01]  /*4f30*/  FADD.FTZ R4, R147, R60 ;  /* 0x0000003c93047221 */ /* 0x000fe20000010000 */
[----:B------:R-:W-:Y:S01]  /*4f40*/  F2FP.BF16.PACK_AB R6, R67, R124 ;  /* 0x0000007c4306723e */ /* 0x000fe200000010ff */
[----:B------:R-:W-:Y:S01]  /*4f50*/  FFMA.FTZ R60, R127, c[0x0][0x23c], -R34 ;  /* 0x00008f007f3c7a23 */ /* 0x000fe20000010822 */
[----:B---3--:R-:W-:Y:S01]  /*4f60*/  F2FP.BF16.PACK_AB R5, R119, R128 ;  /* 0x000000807705723e */ /* 0x008fe200000010ff */
[----:B------:R-:W-:Y:S01]  /*4f70*/  FADD.FTZ R129, R129, R4 ;  /* 0x0000000481817221 */ /* 0x000fe20000010000 */
[----:B------:R-:W-:Y:S01]  /*4f80*/  F2FP.BF16.PACK_AB R4, R117, R126 ;  /* 0x0000007e7504723e */ /* 0x000fe200000010ff */
[----:B------:R-:W-:-:S02]  /*4f90*/  FFMA.FTZ R127, R25, c[0x0][0x23c], -R44 ;  /* 0x00008f00197f7a23 */ /* 0x000fc4000001082c */
[----:B------:R-:W3:Y:S01]  /*4fa0*/  MUFU.EX2 R60, R60 ;  /* 0x0000003c003c7308 */ /* 0x000ee20000000800 */
[----:B------:R-:W-:Y:S02]  /*4fb0*/  FADD.FTZ R140, R56, R129 ;  /* 0x00000081388c7221 */ /* 0x000fe40000010000 */
[--C-:B------:R-:W-:Y:S02]  /*4fc0*/  FFMA.FTZ R129, R21, c[0x0][0x23c], -R44.reuse ;  /* 0x00008f0015817a23 */ /* 0x100fe4000001082c */
[----:B------:R-:W-:-:S03]  /*4fd0*/  FFMA.FTZ R56, R27, c[0x0][0x23c], -R44 ;  /* 0x00008f001b387a23 */ /* 0x000fc6000001082c */
[----:B------:R-:W-:Y:S01]  /*4fe0*/  MUFU.EX2 R127, R127 ;  /* 0x0000007f007f7308 */ /* 0x000fe20000000800 */
[----:B---3--:R-:W-:-:S07]  /*4ff0*/  F2FP.BF16.PACK_AB R7, R60, R125 ;  /* 0x0000007d3c07723e */ /* 0x008fce00000010ff */
[----:B------:R-:W3:Y:S01]  /*5000*/  MUFU.EX2 R129, R129 ;  /* 0x0000008100817308 */ /* 0x000ee20000000800 */
[C---:B-1----:R-:W-:Y:S07]  /*5010*/  HMMA.16816.F32.BF16 R80, R4.reuse, R8, R80 ;  /* 0x000000080450723c */ /* 0x042fee0000041850 */
[----:B------:R-:W1:Y:S01]  /*5020*/  MUFU.EX2 R56, R56 ;  /* 0x0000003800387308 */ /* 0x000e620000000800 */
[C---:B------:R-:W-:Y:S01]  /*5030*/  HMMA.16816.F32.BF16 R84, R4.reuse, R10, R84 ;  /* 0x0000000a0454723c */ /* 0x040fe20000041854 */
[----:B------:R-:W4:Y:S07]  /*5040*/  LDSM.16.MT88.4 R8, [R158+0xe400] ;  /* 0x00e400009e08783b */ /* 0x000f2e0000004200 */
[C---:B--2---:R-:W-:Y:S08]  /*5050*/  HMMA.16816.F32.BF16 R72, R4.reuse, R12, R72 ;  /* 0x0000000c0448723c */ /* 0x044ff00000041848 */
[C---:B------:R-:W-:Y:S01]  /*5060*/  HMMA.16816.F32.BF16 R76, R4.reuse, R14, R76 ;  /* 0x0000000e044c723c */ /* 0x040fe2000004184c */
[----:B------:R-:W2:Y:S07]  /*5070*/  LDSM.16.MT88.4 R12, [R156+0xe400] ;  /* 0x00e400009c0c783b */ /* 0x000eae0000004200 */
[C---:B------:R-:W-:Y:S08]  /*5080*/  HMMA.16816.F32.BF16 R112, R4.reuse, R16, R112 ;  /* 0x000000100470723c */ /* 0x040ff00000041870 */
[C---:B------:R-:W-:Y:S01]  /*5090*/  HMMA.16816.F32.BF16 R68, R4.reuse, R18, R68 ;  /* 0x000000120444723c */ /* 0x040fe20000041844 */
[----:B------:R-:W5:Y:S07]  /*50a0*/  LDSM.16.MT88.4 R16, [R156+0xc400] ;  /* 0x00c400009c10783b */ /* 0x000f6e0000004200 */
[C---:B----4-:R-:W-:Y:S08]  /*50b0*/  HMMA.16816.F32.BF16 R92, R4.reuse, R8, R92 ;  /* 0x00000008045c723c */ /* 0x050ff0000004185c */
[C---:B------:R-:W-:Y:S01]  /*50c0*/  HMMA.16816.F32.BF16 R96, R4.reuse, R10, R96 ;  /* 0x0000000a0460723c */ /* 0x040fe20000041860 */
[----:B------:R-:W4:Y:S07]  /*50d0*/  LDSM.16.MT88.4 R8, [R158+0xa800] ;  /* 0x00a800009e08783b */ /* 0x000f2e0000004200 */
[C---:B--2---:R-:W-:Y:S07]  /*50e0*/  HMMA.16816.F32.BF16 R104, R4.reuse, R12, R104 ;  /* 0x0000000c0468723c */ /* 0x044fee0000041868 */
[----:B------:R-:W-:Y:S01]  /*50f0*/  FADD.FTZ R13, R49, R140 ;  /* 0x0000008c310d7221 */ /* 0x000fe20000010000 */
[----:B------:R-:W-:Y:S01]  /*5100*/  HMMA.16816.F32.BF16 R100, R4, R14, R100 ;  /* 0x0000000e0464723c */ /* 0x000fe20000041864 */
[----:B------:R-:W-:Y:S01]  /*5110*/  MUFU.EX2 R49, R53 ;  /* 0x0000003500317308 */ /* 0x000fe20000000800 */
[----:B------:R-:W-:-:S02]  /*5120*/  FADD.FTZ R12, R48, R57 ;  /* 0x00000039300c7221 */ /* 0x000fc40000010000 */
[----:B------:R-:W-:Y:S02]  /*5130*/  FFMA.FTZ R48, R22, c[0x0][0x23c], -R44 ;  /* 0x00008f0016307a23 */ /* 0x000fe4000001082c */
[----:B------:R-:W-:Y:S01]  /*5140*/  FADD.FTZ R55, R55, R12 ;  /* 0x0000000c37377221 */ /* 0x000fe20000010000 */
[----:B------:R-:W2:Y:S01]  /*5150*/  LDSM.16.MT88.4 R20, [R158+0xc800] ;  /* 0x00c800009e14783b */ /* 0x000ea20000004200 */
[----:B-----5:R-:W-:Y:S02]  /*5160*/  HMMA.16816.F32.BF16 R88, R4, R16, R88 ;  /* 0x000000100458723c */ /* 0x020fe40000041858 */
[----:B------:R-:W-:-:S04]  /*5170*/  FADD.FTZ R55, R36, R55 ;  /* 0x0000003724377221 */ /* 0x000fc80000010000 */
[----:B------:R-:W-:Y:S02]  /*5180*/  FADD.FTZ R32, R32, R55 ;  /* 0x0000003720207221 */ /* 0x000fe40000010000 */
[----:B------:R-:W-:Y:S01]  /*5190*/  FFMA.FTZ R17, R43, c[0x0][0x23c], -R34 ;  /* 0x00008f002b117a23 */ /* 0x000fe20000010822 */
[----:B------:R-:W-:Y:S01]  /*51a0*/  HMMA.16816.F32.BF16 R108, R4, R18, R108 ;  /* 0x00000012046c723c */ /* 0x000fe2000004186c */
[----:B------:R-:W-:Y:S02]  /*51b0*/  FADD.FTZ R16, R42, R13 ;  /* 0x0000000d2a107221 */ /* 0x000fe40000010000 */
[----:B------:R-:W5:Y:S01]  /*51c0*/  MUFU.EX2 R42, R17 ;  /* 0x00000011002a7308 */ /* 0x000f620000000800 */
[----:B------:R-:W2:Y:S01]  /*51d0*/  LDSM.16.MT88.4 R12, [R156+0xc800] ;  /* 0x00c800009c0c783b */ /* 0x000ea20000004200 */
[----:B------:R-:W-:Y:S02]  /*51e0*/  FADD.FTZ R43, R47, R16 ;  /* 0x000000102f2b7221 */ /* 0x000fe40000010000 */
[----:B---3--:R-:W-:Y:S01]  /*51f0*/  F2FP.BF16.PACK_AB R4, R58, R129 ;  /* 0x000000813a04723e */ /* 0x008fe200000010ff */
[--C-:B------:R-:W-:Y:S01]  /*5200*/  FFMA.FTZ R47, R24, c[0x0][0x23c], -R44.reuse ;  /* 0x00008f00182f7a23 */ /* 0x100fe2000001082c */
[----:B-1----:R-:W-:Y:S01]  /*5210*/  F2FP.BF16.PACK_AB R6, R56, R127 ;  /* 0x0000007f3806723e */ /* 0x002fe200000010ff */
[----:B------:R-:W-:Y:S01]  /*5220*/  FFMA.FTZ R44, R26, c[0x0][0x23c], -R44 ;  /* 0x00008f001a2c7a23 */ /* 0x000fe2000001082c */
[----:B------:R-:W-:Y:S01]  /*5230*/  F2FP.BF16.PACK_AB R5, R45, R62 ;  /* 0x0000003e2d05723e */ /* 0x000fe200000010ff */
[----:B------:R-:W-:Y:S01]  /*5240*/  LDSM.16.MT88.4 R24, [R156+0xa800] ;  /* 0x00a800009c18783b */ /* 0x000fe20000004200 */
[----:B------:R-:W-:-:S02]  /*5250*/  FADD.FTZ R43, R40, R43 ;  /* 0x0000002b282b7221 */ /* 0x000fc40000010000 */
[----:B------:R-:W-:Y:S02]  /*5260*/  FADD.FTZ R31, R31, R32 ;  /* 0x000000201f1f7221 */ /* 0x000fe40000010000 */
[----:B------:R-:W-:Y:S01]  /*5270*/  FFMA.FTZ R40, R41, c[0x0][0x23c], -R34 ;  /* 0x00008f0029287a23 */ /* 0x000fe20000010822 */
[----:B-----5:R-:W-:Y:S01]  /*5280*/  F2FP.BF16.PACK_AB R7, R42, R49 ;  /* 0x000000312a07723e */ /* 0x020fe200000010ff */
[----:B------:R-:W1:Y:S01]  /*5290*/  LDSM.16.MT88.4 R16, [R156+0xe800] ;  /* 0x00e800009c10783b */ /* 0x000e620000004200 */
[----:B------:R-:W-:Y:S01]  /*52a0*/  FADD.FTZ R30, R30, R31 ;  /* 0x0000001f1e1e7221 */ /* 0x000fe20000010000 */
[----:B------:R-:W-:Y:S03]  /*52b0*/  MUFU.EX2 R34, R37 ;  /* 0x0000002500227308 */ /* 0x000fe60000000800 */
[----:B------:R-:W-:Y:S01]  /*52c0*/  FADD.FTZ R30, R3, R30 ;  /* 0x0000001e031e7221 */ /* 0x000fe20000010000 */
[C---:B----4-:R-:W-:Y:S03]  /*52d0*/  HMMA.16816.F32.BF16 R112, R4.reuse, R8, R112 ;  /* 0x000000080470723c */ /* 0x050fe60000041870 */
[----:B------:R-:W-:Y:S01]  /*52e0*/  FADD.FTZ R63, R63, R30 ;  /* 0x0000001e3f3f7221 */ /* 0x000fe20000010000 */
[----:B------:R-:W-:Y:S03]  /*52f0*/  MUFU.EX2 R40, R40 ;  /* 0x0000002800287308 */ /* 0x000fe60000000800 */
[----:B------:R-:W-:Y:S01]  /*5300*/  FADD.FTZ R52, R52, R63 ;  /* 0x0000003f34347221 */ /* 0x000fe20000010000 */
[----:B------:R-:W-:Y:S01]  /*5310*/  HMMA.16816.F32.BF16 R68, R4, R10, R68 ;  /* 0x0000000a0444723c */ /* 0x000fe20000041844 */
[----:B------:R-:W3:Y:S02]  /*5320*/  LDSM.16.MT88.4 R8, [R158+0xe800] ;  /* 0x00e800009e08783b */ /* 0x000ee40000004200 */
[----:B------:R-:W-:-:S04]  /*5330*/  FADD.FTZ R59, R59, R52 ;  /* 0x000000343b3b7221 */ /* 0x000fc80000010000 */
[----:B------:R-:W-:Y:S01]  /*5340*/  FADD.FTZ R46, R46, R59 ;  /* 0x0000003b2e2e7221 */ /* 0x000fe20000010000 */
[----:B--2---:R-:W-:Y:S03]  /*5350*/  HMMA.16816.F32.BF16 R80, R4, R20, R80 ;  /* 0x000000140450723c */ /* 0x004fe60000041850 */
[----:B------:R-:W-:-:S04]  /*5360*/  FADD.FTZ R165, R165, R46 ;  /* 0x0000002ea5a57221 */ /* 0x000fc80000010000 */
[----:B------:R-:W-:Y:S01]  /*5370*/  FADD.FTZ R118, R118, R165 ;  /* 0x000000a576767221 */ /* 0x000fe20000010000 */
[----:B------:R-:W-:Y:S03]  /*5380*/  HMMA.16816.F32.BF16 R88, R4, R12, R88 ;  /* 0x0000000c0458723c */ /* 0x000fe60000041858 */
        /* <DEDUP_REMOVED lines=9> */
[C---:B------:R-:W-:Y:S01]  /*5420*/  HMMA.16816.F32.BF16 R72, R4.reuse, R24, R72 ;  /* 0x000000180448723c */ /* 0x040fe20000041848 */
[----:B------:R-:W-:Y:S01]  /*5430*/  MUFU.EX2 R24, R51 ;  /* 0x0000003300187308 */ /* 0x000fe20000000800 */
[----:B------:R-:W-:Y:S02]  /*5440*/  FADD.FTZ R125, R60, R125 ;  /* 0x0000007d3c7d7221 */ /* 0x000fe40000010000 */
[----:B------:R-:W-:Y:S02]  /*5450*/  FADD.FTZ R16, R33, R16 ;  /* 0x0000001021107221 */ /* 0x000fe40000010000 */
[----:B------:R-:W-:Y:S02]  /*5460*/  FADD.FTZ R62, R62, R125 ;  /* 0x0000007d3e3e7221 */ /* 0x000fe40000010000 */
[----:B---3--:R-:W-:Y:S01]  /*5470*/  HMMA.16816.F32.BF16 R92, R4, R8, R92 ;  /* 0x00000008045c723c */ /* 0x008fe2000004185c */
[----:B------:R-:W-:Y:S01]  /*5480*/  FADD.FTZ R29, R29, R16 ;  /* 0x000000101d1d7221 */ /* 0x000fe20000010000 */
[----:B------:R-:W-:Y:S01]  /*5490*/  MUFU.EX2 R25, R47 ;  /* 0x0000002f00197308 */ /* 0x000fe20000000800 */
[----:B------:R-:W-:-:S02]  /*54a0*/  FADD.FTZ R62, R45, R62 ;  /* 0x0000003e2d3e7221 */ /* 0x000fc40000010000 */
[----:B------:R-:W-:Y:S02]  /*54b0*/  FADD.FTZ R28, R28, R29 ;  /* 0x0000001d1c1c7221 */ /* 0x000fe40000010000 */
[----:B------:R-:W-:Y:S01]  /*54c0*/  FADD.FTZ R49, R49, R62 ;  /* 0x0000003e31317221 */ /* 0x000fe20000010000 */
[C---:B------:R-:W-:Y:S01]  /*54d0*/  HMMA.16816.F32.BF16 R96, R4.reuse, R10, R96 ;  /* 0x0000000a0460723c */ /* 0x040fe20000041860 */
[----:B------:R-:W1:Y:S01]  /*54e0*/  LDSM.16.MT88.4 R8, [R158+0xcc00] ;  /* 0x00cc00009e08783b */ /* 0x000e620000004200 */
[----:B------:R-:W-:Y:S02]  /*54f0*/  FADD.FTZ R65, R65, R28 ;  /* 0x0000001c41417221 */ /* 0x000fe40000010000 */
[----:B------:R-:W-:Y:S02]  /*5500*/  FADD.FTZ R42, R42, R49 ;  /* 0x000000312a2a7221 */ /* 0x000fe40000010000 */
[----:B------:R-:W-:Y:S02]  /*5510*/  FADD.FTZ R54, R54, R65 ;  /* 0x0000004136367221 */ /* 0x000fe40000010000 */
[----:B------:R-:W-:Y:S01]  /*5520*/  HMMA.16816.F32.BF16 R76, R4, R26, R76 ;  /* 0x0000001a044c723c */ /* 0x000fe2000004184c */
[----:B------:R-:W3:Y:S01]  /*5530*/  MUFU.EX2 R27, R48 ;  /* 0x00000030001b7308 */ /* 0x000ee20000000800 */
[----:B------:R-:W-:-:S04]  /*5540*/  FADD.FTZ R61, R61, R54 ;  /* 0x000000363d3d7221 */ /* 0x000fc80000010000 */
[----:B------:R-:W-:Y:S02]  /*5550*/  FADD.FTZ R50, R50, R61 ;  /* 0x0000003d32327221 */ /* 0x000fe40000010000 */
[C---:B------:R-:W-:Y:S01]  /*5560*/  HMMA.16816.F32.BF16 R84, R4.reuse, R22, R84 ;  /* 0x000000160454723c */ /* 0x040fe20000041854 */
[----:B------:R-:W4:Y:S01]  /*5570*/  MUFU.EX2 R26, R44 ;  /* 0x0000002c001a7308 */ /* 0x000f220000000800 */
[----:B------:R-:W-:Y:S01]  /*5580*/  FADD.FTZ R183, R183, R50 ;  /* 0x00000032b7b77221 */ /* 0x000fe20000010000 */
[----:B------:R-:W5:Y:S03]  /*5590*/  LDSM.16.MT88.4 R20, [R158+0xac00] ;  /* 0x00ac00009e14783b */ /* 0x000f660000004200 */
[----:B------:R-:W-:Y:S02]  /*55a0*/  FADD.FTZ R116, R116, R183 ;  /* 0x000000b774747221 */ /* 0x000fe40000010000 */
[----:B------:R-:W-:Y:S01]  /*55b0*/  HMMA.16816.F32.BF16 R100, R4, R18, R100 ;  /* 0x000000120464723c */ /* 0x000fe20000041864 */
[----:B------:R-:W5:Y:S01]  /*55c0*/  LDSM.16.MT88.4 R16, [R156+0xcc00] ;  /* 0x00cc00009c10783b */ /* 0x000f620000004200 */
[----:B------:R-:W-:-:S04]  /*55d0*/  FADD.FTZ R153, R153, R116 ;  /* 0x0000007499997221 */ /* 0x000fc80000010000 */
[----:B------:R-:W-:Y:S01]  /*55e0*/  FADD.FTZ R153, R66, R153 ;  /* 0x0000009942997221 */ /* 0x000fe20000010000 */
[----:B---3--:R-:W-:Y:S02]  /*55f0*/  F2FP.BF16.PACK_AB R4, R27, R24 ;  /* 0x000000181b04723e */ /* 0x008fe400000010ff */
[----:B----4-:R-:W-:Y:S01]  /*5600*/  F2FP.BF16.PACK_AB R6, R26, R25 ;  /* 0x000000191a06723e */ /* 0x010fe200000010ff */
[----:B------:R-:W-:Y:S01]  /*5610*/  FADD.FTZ R126, R126, R153 ;  /* 0x000000997e7e7221 */ /* 0x000fe20000010000 */
[C---:B------:R-:W-:Y:S01]  /*5620*/  F2FP.BF16.PACK_AB R5, R40.reuse, R39 ;  /* 0x000000272805723e */ /* 0x040fe200000010ff */
[----:B------:R-:W-:Y:S01]  /*5630*/  FADD.FTZ R39, R39, R42 ;  /* 0x0000002a27277221 */ /* 0x000fe20000010000 */
[----:B------:R-:W-:Y:S01]  /*5640*/  F2FP.BF16.PACK_AB R7, R35, R34 ;  /* 0x000000222307723e */ /* 0x000fe200000010ff */
[----:B------:R-:W-:Y:S02]  /*5650*/  FADD.FTZ R117, R117, R126 ;  /* 0x0000007e75757221 */ /* 0x000fe40000010000 */
[----:B------:R-:W-:-:S02]  /*5660*/  FADD.FTZ R39, R40, R39 ;  /* 0x0000002728277221 */ /* 0x000fc40000010000 */
[----:B------:R-:W-:Y:S02]  /*5670*/  FADD.FTZ R124, R124, R117 ;  /* 0x000000757c7c7221 */ /* 0x000fe40000010000 */
[C---:B--2---:R-:W-:Y:S01]  /*5680*/  HMMA.16816.F32.BF16 R72, R4.reuse, R12, R72 ;  /* 0x0000000c0448723c */ /* 0x044fe20000041848 */
[----:B------:R-:W-:Y:S02]  /*5690*/  FADD.FTZ R34, R34, R39 ;  /* 0x0000002722227221 */ /* 0x000fe40000010000 */
[----:B------:R-:W-:Y:S02]  /*56a0*/  FADD.FTZ R124, R67, R124 ;  /* 0x0000007c437c7221 */ /* 0x000fe40000010000 */
[----:B------:R-:W-:Y:S02]  /*56b0*/  FADD.FTZ R182, R35, R34 ;  /* 0x0000002223b67221 */ /* 0x000fe40000010000 */
        /* <DEDUP_REMOVED lines=12> */
[----:B-----5:R-:W-:Y:S03]  /*5780*/  HMMA.16816.F32.BF16 R112, R4, R20, R112 ;  /* 0x000000140470723c */ /* 0x020fe60000041870 */
[----:B------:R-:W-:-:S05]  /*5790*/  FADD.FTZ R179, R26, R25 ;  /* 0x000000191ab37221 */ /* 0x000fca0000010000 */
[C---:B------:R-:W-:Y:S08]  /*57a0*/  HMMA.16816.F32.BF16 R68, R4.reuse, R22, R68 ;  /* 0x000000160444723c */ /* 0x040ff00000041844 */
[C---:B------:R-:W-:Y:S08]  /*57b0*/  HMMA.16816.F32.BF16 R88, R4.reuse, R16, R88 ;  /* 0x000000100458723c */ /* 0x040ff00000041858 */
        /* <DEDUP_REMOVED lines=64> */
[----:B------:R-:W-:Y:S01]  /*5bc0*/  IMAD R4, R5, c[0x0][0x18c], R4 ;  /* 0x0000630005047a24 */ /* 0x000fe200078e0204 */
[----:B------:R-:W-:-:S03]  /*5bd0*/  MOV R5, R8 ;  /* 0x0000000800057202 */ /* 0x000fc60000000f00 */
[----:B------:R-:W-:Y:S01]  /*5be0*/  IMAD.IADD R4, R9, 0x1, R4 ;  /* 0x0000000109047824 */ /* 0x000fe200078e0204 */
[----:B------:R-:W-:Y:S05]  /*5bf0*/  BRA `(.L_x_1875) ;  /* 0x0000002000007947 */ /* 0x000fea0003800000 */
.L_x_1874:
[----:B------:R-:W-:-:S04]  /*5c00*/  LEA R5, -R121, RZ, 0x7 ;  /* 0x000000ff79057211 */ /* 0x000fc800078e39ff */
[----:B------:R-:W-:Y:S02]  /*5c10*/  SHF.R.S32.HI R4, RZ, 0x1f, R5 ;  /* 0x0000001fff047819 */ /* 0x000fe40000011405 */
.L_x_1875:
[----:B------:R-:W-:Y:S01]  /*5c20*/  LEA R7, P1, R121, R5, 0x5 ;  /* 0x0000000579077211 */ /* 0x000fe200078228ff */
[----:B------:R-:W-:Y:S01]  /*5c30*/  IMAD.MOV.U32 R140, RZ, RZ, 0x6 ;  /* 0x00000006ff8c7424 */ /* 0x000fe200078e00ff */
[-C--:B------:R-:W-:Y:S02]  /*5c40*/  IADD3 R3, P2, R5, R122.reuse, RZ ;  /* 0x0000007a05037210 */ /* 0x080fe40007f5e0ff */
[----:B------:R-:W-:Y:S01]  /*5c50*/  IADD3 R122, P0, R7, R122, RZ ;  /* 0x0000007a077a7210 */ /* 0x000fe20007f1e0ff */
[----:B------:R-:W-:Y:S01]  /*5c60*/  IMAD.MOV.U32 R7, RZ, RZ, c[0x0][0x1a4] ;  /* 0x00006900ff077624 */ /* 0x000fe200078e00ff */
[----:B------:R-:W-:Y:S01]  /*5c70*/  LEA R164, P3, R5, R164, 0x1 ;  /* 0x000000a405a47211 */ /* 0x000fe200078608ff */
[----:B------:R-:W-:Y:S01]  /*5c80*/  IMAD.X R6, R4, 0x1, R120, P2 ;  /* 0x0000000104067824 */ /* 0x000fe200010e0678 */
[----:B------:R-:W-:Y:S02]  /*5c90*/  LEA R8, P2, R3, c[0x0][0x170], 0x1 ;  /* 0x00005c0003087a11 */ /* 0x000fe400078408ff */
[----:B------:R-:W-:-:S02]  /*5ca0*/  LEA.HI.X R7, R121, R4, R7, 0x5, P1 ;  /* 0x0000000479077211 */ /* 0x000fc400008f2c07 */
[----:B------:R-:W-:Y:S01]  /*5cb0*/  LEA.HI.X R9, R3, c[0x0][0x174], R6, 0x1, P2 ;  /* 0x00005d0003097a11 */ /* 0x000fe200010f0c06 */
[----:B------:R-:W-:Y:S01]  /*5cc0*/  IMAD.SHL.U32 R3, R121, 0x40, RZ ;  /* 0x0000004079037824 */ /* 0x000fe200078e00ff */
[----:B------:R-:W-:Y:S01]  /*5cd0*/  LEA.HI.X R163, R5, R163, R4, 0x1, P3 ;  /* 0x000000a305a37211 */ /* 0x000fe200018f0c04 */
[----:B------:R-:W-:Y:S01]  /*5ce0*/  IMAD.X R7, R7, 0x1, R120, P0 ;  /* 0x0000000107077824 */ /* 0x000fe200000e0678 */
[C---:B------:R-:W-:Y:S02]  /*5cf0*/  LEA R10, P0, R122.reuse, c[0x0][0x170], 0x1 ;  /* 0x00005c007a0a7a11 */ /* 0x040fe400078008ff */
[----:B------:R-:W-:Y:S01]  /*5d00*/  SHF.L.U64.HI R4, R121, R140, c[0x0][0x1a4] ;  /* 0x0000690079047619 */ /* 0x000fe2000001028c */
[----:B------:R-:W-:Y:S01]  /*5d10*/  IMAD.MOV.U32 R165, RZ, RZ, R163 ;  /* 0x000000ffffa57224 */ /* 0x000fe200078e00a3 */
[----:B------:R-:W-:Y:S02]  /*5d20*/  IADD3 R6, P1, R3, R164, RZ ;  /* 0x000000a403067210 */ /* 0x000fe40007f3e0ff */
[----:B------:R-:W-:-:S02]  /*5d30*/  LEA.HI.X R11, R122, c[0x0][0x174], R7, 0x1, P0 ;  /* 0x00005d007a0b7a11 */ /* 0x000fc400000f0c07 */
[-C--:B------:R-:W-:Y:S01]  /*5d40*/  IADD3 R12, P0, R6, R3.reuse, RZ ;  /* 0x00000003060c7210 */ /* 0x080fe20007f1e0ff */
[----:B------:R-:W-:Y:S01]  /*5d50*/  IMAD.X R7, R4, 0x1, R163, P1 ;  /* 0x0000000104077824 */ /* 0x000fe200008e06a3 */
[-C--:B------:R-:W-:Y:S01]  /*5d60*/  IADD3 R16, P2, R10, R3.reuse, RZ ;  /* 0x000000030a107210 */ /* 0x080fe20007f5e0ff */
[----:B------:R-:W-:Y:S01]  /*5d70*/  @!PT LDS RZ, [RZ] ;  /* 0x00000000fffff984 */ /* 0x000fe20000000800 */
[----:B------:R-:W-:Y:S01]  /*5d80*/  @!PT LDS RZ, [RZ] ;  /* 0x00000000fffff984 */ /* 0x000fe20000000800 */
[----:B------:R-:W-:Y:S01]  /*5d90*/  @!PT LDS RZ, [RZ] ;  /* 0x00000000fffff984 */ /* 0x000fe20000000800 */
[----:B------:R1:W-:Y:S01]  /*5da0*/  LDGSTS.E.BYPASS.LTC128B.128 [R169+0x9000], [R164.64] ;  /* 0x09000000a4a97fae */ /* 0x0003e2000b901d4c */
[-C--:B------:R-:W-:Y:S01]  /*5db0*/  IADD3 R20, P1, R12, R3.reuse, RZ ;  /* 0x000000030c147210 */ /* 0x080fe20007f3e0ff */
[--C-:B------:R-:W-:Y:S01]  /*5dc0*/  IMAD.X R13, R7, 0x1, R4.reuse, P0 ;  /* 0x00000001070d7824 */ /* 0x100fe200000e0604 */
[----:B------:R-:W-:Y:S01]  /*5dd0*/  IADD3 R22, P0, R16, R3, RZ ;  /* 0x0000000310167210 */ /* 0x000fe20007f1e0ff */
[----:B------:R2:W-:Y:S01]  /*5de0*/  LDGSTS.E.BYPASS.LTC128B.128 [R169+0xb000], [R8.64+0x40] ;  /* 0x0b00004008a97fae */ /* 0x0005e2000b901d4c */
[--C-:B------:R-:W-:Y:S02]  /*5df0*/  IMAD.X R17, R11, 0x1, R4.reuse, P2 ;  /* 0x000000010b117824 */ /* 0x100fe400010e0604 */
[--C-:B------:R-:W-:Y:S01]  /*5e00*/  IMAD.X R21, R13, 0x1, R4.reuse, P1 ;  /* 0x000000010d157824 */ /* 0x100fe200008e0604 */
[----:B------:R2:W-:Y:S01]  /*5e10*/  LDGSTS.E.BYPASS.LTC128B.128 [R169+0xd000], [R8.64+0x80] ;  /* 0x0d00008008a97fae */ /* 0x0005e2000b901d4c */
[----:B------:R-:W-:Y:S01]  /*5e20*/  IMAD.X R23, R17, 0x1, R4, P0 ;  /* 0x0000000111177824 */ /* 0x000fe200000e0604 */
[----:B------:R-:W-:-:S02]  /*5e30*/  ISETP.GE.AND P0, PT, R132, 0x3, PT ;  /* 0x000000038400780c */ /* 0x000fc40003f06270 */
        /* <DEDUP_REMOVED lines=9> */
[----:B---3--:R-:W-:Y:S04]  /*5ed0*/  LDSM.16.M88.4 R4, [R161] ;  /* 0x00000000a104783b */ /* 0x008fe80000000200 */
[----:B------:R-:W3:Y:S04]  /*5ee0*/  LDSM.16.M88.4 R60, [R160+0x3000] ;  /* 0x00300000a03c783b */ /* 0x000ee80000000200 */
[----:B------:R-:W3:Y:S04]  /*5ef0*/  LDSM.16.M88.4 R52, [R160+0x3400] ;  /* 0x00340000a034783b */ /* 0x000ee80000000200 */
[----:B------:R-:W-:Y:S04]  /*5f00*/  LDSM.16.M88.4 R116, [R159] ;  /* 0x000000009f74783b */ /* 0x000fe80000000200 */
[----:B----4-:R-:W4:Y:S04]  /*5f10*/  LDSM.16.M88.4 R12, [R157+0x3000] ;  /* 0x003000009d0c783b */ /* 0x010f280000000200 */
[----:B--2---:R-:W2:Y:S04]  /*5f20*/  LDSM.16.M88.4 R8, [R157+0x3400] ;  /* 0x003400009d08783b */ /* 0x004ea80000000200 */
[----:B------:R-:W2:Y:S04]  /*5f30*/  LDSM.16.M88.4 R44, [R160+0x3800] ;  /* 0x00380000a02c783b */ /* 0x000ea80000000200 */
[----:B------:R-:W2:Y:S04]  /*5f40*/  LDSM.16.M88.4 R36, [R160+0x3c00] ;  /* 0x003c0000a024783b */ /* 0x000ea80000000200 */
[----:B-1----:R-:W1:Y:S04]  /*5f50*/  LDSM.16.M88.4 R20, [R160+0x4400] ;  /* 0x00440000a014783b */ /* 0x002e680000000200 */
[----:B-----5:R-:W5:Y:S04]  /*5f60*/  LDSM.16.M88.4 R16, [R157+0x3800] ;  /* 0x003800009d10783b */ /* 0x020f680000000200 */
[----:B------:R-:W1:Y:S01]  /*5f70*/  LDSM.16.M88.4 R28, [R160+0x4000] ;  /* 0x00400000a01c783b */ /* 0x000e620000000200 */
[C---:B---3--:R-:W-:Y:S03]  /*5f80*/  HMMA.16816.F32.BF16 R64, R4.reuse, R60, RZ ;  /* 0x0000003c0440723c */ /* 0x048fe600000418ff */
        /* <DEDUP_REMOVED lines=10> */
[C---:B--2---:R-:W-:Y:S08]  /*6030*/  HMMA.16816.F32.BF16 R56, R116.reuse, R8, R56 ;  /* 0x000000087438723c */ /* 0x044ff00000041838 */
[----:B------:R-:W-:Y:S01]  /*6040*/  HMMA.16816.F32.BF16 R52, R116, R10, R52 ;  /* 0x0000000a7434723c */ /* 0x000fe20000041834 */
[----:B------:R-:W2:Y:S07]  /*6050*/  LDSM.16.M88.4 R8, [R157+0x3c00] ;  /* 0x003c00009d08783b */ /* 0x000eae0000000200 */
[C---:B------:R-:W-:Y:S08]  /*6060*/  HMMA.16816.F32.BF16 R48, R4.reuse, R44, RZ ;  /* 0x0000002c0430723c */ /* 0x040ff000000418ff */
[C---:B------:R-:W-:Y:S08]  /*6070*/  HMMA.16816.F32.BF16 R44, R4.reuse, R46, RZ ;  /* 0x0000002e042c723c */ /* 0x040ff000000418ff */
[C---:B------:R-:W-:Y:S08]  /*6080*/  HMMA.16816.F32.BF16 R40, R4.reuse, R36, RZ ;  /* 0x000000240428723c */ /* 0x040ff000000418ff */
[C---:B------:R-:W-:Y:S08]  /*6090*/  HMMA.16816.F32.BF16 R36, R4.reuse, R38, RZ ;  /* 0x000000260424723c */ /* 0x040ff000000418ff */
[C---:B-1----:R-:W-:Y:S08]  /*60a0*/  HMMA.16816.F32.BF16 R24, R4.reuse, R20, RZ ;  /* 0x000000140418723c */ /* 0x042ff000000418ff */
[----:B------:R-:W-:Y:S08]  /*60b0*/  HMMA.16816.F32.BF16 R20, R4, R22, RZ ;  /* 0x000000160414723c */ /* 0x000ff000000418ff */
[C---:B-----5:R-:W-:Y:S08]  /*60c0*/  HMMA.16816.F32.BF16 R48, R116.reuse, R16, R48 ;  /* 0x000000107430723c */ /* 0x060ff00000041830 */
[----:B------:R-:W-:Y:S08]  /*60d0*/  HMMA.16816.F32.BF16 R44, R116, R18, R44 ;  /* 0x00000012742c723c */ /* 0x000ff0000004182c */
[----:B------:R-:W-:Y:S08]  /*60e0*/  HMMA.16816.F32.BF16 R32, R4, R28, RZ ;  /* 0x0000001c0420723c */ /* 0x000ff000000418ff */
[C---:B--2---:R-:W-:Y:S08]  /*60f0*/  HMMA.16816.F32.BF16 R40, R116.reuse, R8, R40 ;  /* 0x000000087428723c */ /* 0x044ff00000041828 */
        /* <DEDUP_REMOVED lines=10> */
[C---:B------:R-:W-:Y:S07]  /*61a0*/  HMMA.16816.F32.BF16 R32, R116.reuse, R128, R32 ;  /* 0x000000807420723c */ /* 0x040fee0000041820 */
[----:B------:R-:W-:Y:S01]  /*61b0*/  IMAD.SHL.U32 R128, R167, 0x80, RZ ;  /* 0x00000080a7807824 */ /* 0x000fe200078e00ff */
[----:B------:R-:W-:Y:S04]  /*61c0*/  HMMA.16816.F32.BF16 R28, R116, R130, R28 ;  /* 0x00000082741c723c */ /* 0x000fe8000004181c */
[----:B------:R-:W-:-:S04]  /*61d0*/  LOP3.LUT R3, R128, 0x8, R139, 0xfe, !PT ;  /* 0x0000000880037812 */ /* 0x000fc800078efe8b */
[C---:B------:R-:W-:Y:S01]  /*61e0*/  ISETP.GE.AND P5, PT, R3.reuse, R138, PT ;  /* 0x0000008a0300720c */ /* 0x040fe20003fa6270 */
[----:B-1----:R-:W-:Y:S01]  /*61f0*/  HMMA.16816.F32.BF16 R16, R116, R124, R16 ;  /* 0x0000007c7410723c */ /* 0x002fe20000041810 */
[----:B------:R-:W-:-:S07]  /*6200*/  ISETP.GE.AND P1, PT, R3, R137, PT ;  /* 0x000000890300720c */ /* 0x000fce0003f26270 */
        /* <DEDUP_REMOVED lines=86> */
[----:B------:R-:W2:Y:S11]  /*6770*/  LDSM.16.M88.4 R120, [R157+0x7800] ;  /* 0x007800009d78783b */ /* 0x000eb60000000200 */
[----:B------:R-:W-:Y:S11]  /*6780*/  @!UPT UIADD3 URZ, URZ, URZ, URZ ;  /* 0x0000003f3f3ff290 */ /* 0x000ff6000fffe03f */
[----:B------:R-:W-:Y:S01]  /*6790*/  @!UPT UIADD3 URZ, URZ, URZ, URZ ;  /* 0x0000003f3f3ff290 */ /* 0x000fe2000fffe03f */
[----:B------:R-:W-:Y:S01]  /*67a0*/  FSEL R151, R62, -INF , !P1 ;  /* 0xff8000003e977808 */ /* 0x000fe20004800000 */
        /* <DEDUP_REMOVED lines=14> */
[----:B------:R-:W-:Y:S01]  /*6890*/  LOP3.LUT R119, R128, R139, RZ, 0xfc, !PT ;  /* 0x0000008b80777212 */ /* 0x000fe200078efcff */
[C---:B------:R-:W-:Y:S03]  /*68a0*/  HMMA.16816.F32.BF16 R8, R124.reuse, R116, R8 ;  /* 0x000000747c08723c */ /* 0x040fe60000041808 */
[----:B------:R-:W-:Y:S01]  /*68b0*/  IADD3 R3, R119, 0x1, RZ ;  /* 0x0000000177037810 */ /* 0x000fe20007ffe0ff */
[----:B------:R-:W-:Y:S03]  /*68c0*/  BAR.SYNC.DEFER_BLOCKING 0x0 ;  /* 0x0000000000007b1d */ /* 0x000fe60000010000 */
[C---:B------:R-:W-:Y:S01]  /*68d0*/  ISETP.GE.AND P3, PT, R3.reuse, R138, PT ;  /* 0x0000008a0300720c */ /* 0x040fe20003f66270 */
[----:B--2---:R-:W-:Y:S01]  /*68e0*/  HMMA.16816.F32.BF16 R16, R124, R120, R16 ;  /* 0x000000787c10723c */ /* 0x004fe20000041810 */
[----:B------:R-:W-:-:S02]  /*68f0*/  ISETP.GE.AND P2, PT, R3, R137, PT ;  /* 0x000000890300720c */ /* 0x000fc40003f46270 */
[----:B------:R-:W-:Y:S02]  /*6900*/  IADD3 R3, R119, 0x9, RZ ;  /* 0x0000000977037810 */ /* 0x000fe40007ffe0ff */
[----:B------:R-:W-:-:S03]  /*6910*/  LOP3.LUT R116, R128, 0x10, R139, 0xfe, !PT ;  /* 0x0000001080747812 */ /* 0x000fc600078efe8b */
[----:B------:R-:W-:Y:S01]  /*6920*/  HMMA.16816.F32.BF16 R12, R124, R122, R12 ;  /* 0x0000007a7c0c723c */ /* 0x000fe2000004180c */
[----:B------:R-:W-:-:S06]  /*6930*/  ISETP.GE.AND P4, PT, R116, R138, PT ;  /* 0x0000008a7400720c */ /* 0x000fcc0003f86270 */
[----:B------:R-:W-:Y:S02]  /*6940*/  FSEL R123, R67, -INF , !P2 ;  /* 0xff800000437b7808 */ /* 0x000fe40005000000 */
[----:B------:R-:W-:Y:S02]  /*6950*/  FSEL R126, R60, -INF , !P5 ;  /* 0xff8000003c7e7808 */ /* 0x000fe40006800000 */
[C---:B------:R-:W-:Y:S02]  /*6960*/  ISETP.GE.AND P2, PT, R3.reuse, R138, PT ;  /* 0x0000008a0300720c */ /* 0x040fe40003f46270 */
[----:B------:R-:W-:Y:S02]  /*6970*/  ISETP.GE.AND P5, PT, R3, R137, PT ;  /* 0x000000890300720c */ /* 0x000fe40003fa6270 */
[----:B------:R-:W-:Y:S02]  /*6980*/  IADD3 R3, R119, 0x11, RZ ;  /* 0x0000001177037810 */ /* 0x000fe40007ffe0ff */
[----:B------:R-:W-:-:S02]  /*6990*/  FSEL R124, R65, -INF , !P3 ;  /* 0xff800000417c7808 */ /* 0x000fc40005800000 */
[--C-:B------:R-:W-:Y:S02]  /*69a0*/  LOP3.LUT R65, R128, 0x18, R139.reuse, 0xfe, !PT ;  /* 0x0000001880417812 */ /* 0x100fe400078efe8b */
        /* <DEDUP_REMOVED lines=9> */
[----:B------:R-:W-:Y:S02]  /*6a40*/  IADD3 R3, R119, 0x19, RZ ;  /* 0x0000001977037810 */ /* 0x000fe40007ffe0ff */
[----:B------:R-:W-:-:S02]  /*6a50*/  FSEL R58, R57, -INF , !P5 ;  /* 0xff800000393a7808 */ /* 0x000fc40006800000 */
[CC--:B------:R-:W-:Y:S02]  /*6a60*/  ISETP.GE.AND P3, PT, R61.reuse, R138.reuse, PT ;  /* 0x0000008a3d00720c */ /* 0x0c0fe40003f66270 */
[-C--:B------:R-:W-:Y:S02]  /*6a70*/  ISETP.GE.AND P5, PT, R61, R137.reuse, PT ;  /* 0x000000893d00720c */ /* 0x080fe40003fa6270 */
[----:B------:R-:W-:Y:S02]  /*6a80*/  FSEL R61, R59, -INF , !P4 ;  /* 0xff8000003b3d7808 */ /* 0x000fe40006000000 */
[----:B------:R-:W-:Y:S02]  /*6a90*/  FSEL R62, R52, -INF , !P1 ;  /* 0xff800000343e7808 */ /* 0x000fe40004800000 */
[----:B------:R-:W-:Y:S02]  /*6aa0*/  ISETP.GE.AND P2, PT, R65, R137, PT ;  /* 0x000000894100720c */ /* 0x000fe40003f46270 */
[----:B------:R-:W-:-:S02]  /*6ab0*/  ISETP.GE.AND P4, PT, R3, R138, PT ;  /* 0x0000008a0300720c */ /* 0x000fc40003f86270 */
[----:B------:R-:W-:Y:S02]  /*6ac0*/  ISETP.GE.AND P1, PT, R3, R137, PT ;  /* 0x000000890300720c */ /* 0x000fe40003f26270 */
[----:B------:R-:W-:Y:S02]  /*6ad0*/  LOP3.LUT R57, R128, 0x28, R139, 0xfe, !PT ;  /* 0x0000002880397812 */ /* 0x000fe400078efe8b */
[----:B------:R-:W-:Y:S02]  /*6ae0*/  IADD3 R3, R119, 0x21, RZ ;  /* 0x0000002177037810 */ /* 0x000fe40007ffe0ff */
[----:B------:R-:W-:Y:S02]  /*6af0*/  FSEL R63, R54, -INF , !P2 ;  /* 0xff800000363f7808 */ /* 0x000fe40005000000 */
[----:B------:R-:W-:Y:S02]  /*6b00*/  FSEL R65, R55, -INF , !P1 ;  /* 0xff80000037417808 */ /* 0x000fe40004800000 */
[----:B------:R-:W-:-:S02]  /*6b10*/  FSEL R196, R48, -INF , !P3 ;  /* 0xff80000030c47808 */ /* 0x000fc40005800000 */
[-C--:B------:R-:W-:Y:S02]  /*6b20*/  ISETP.GE.AND P2, PT, R57, R138.reuse, PT ;  /* 0x0000008a3900720c */ /* 0x080fe40003f46270 */
[C---:B------:R-:W-:Y:S02]  /*6b30*/  ISETP.GE.AND P1, PT, R3.reuse, R138, PT ;  /* 0x0000008a0300720c */ /* 0x040fe40003f26270 */
[----:B------:R-:W-:Y:S02]  /*6b40*/  ISETP.GE.AND P3, PT, R3, R137, PT ;  /* 0x000000890300720c */ /* 0x000fe40003f66270 */
[----:B------:R-:W-:Y:S02]  /*6b50*/  LOP3.LUT R52, R128, 0x30, R139, 0xfe, !PT ;  /* 0x0000003080347812 */ /* 0x000fe400078efe8b */
[----:B------:R-:W-:Y:S02]  /*6b60*/  IADD3 R3, R119, 0x29, RZ ;  /* 0x0000002977037810 */ /* 0x000fe40007ffe0ff */
[----:B------:R-:W-:-:S02]  /*6b70*/  FSEL R56, R53, -INF , !P4 ;  /* 0xff80000035387808 */ /* 0x000fc40006000000 */
[----:B------:R-:W-:Y:S02]  /*6b80*/  FSEL R197, R50, -INF , !P5 ;  /* 0xff80000032c57808 */ /* 0x000fe40006800000 */
[----:B------:R-:W-:Y:S02]  /*6b90*/  FSEL R191, R51, -INF , !P3 ;  /* 0xff80000033bf7808 */ /* 0x000fe40005800000 */
[----:B------:R-:W-:Y:S02]  /*6ba0*/  FSEL R200, R44, -INF , !P2 ;  /* 0xff8000002cc87808 */ /* 0x000fe40005000000 */
[----:B------:R-:W-:Y:S02]  /*6bb0*/  ISETP.GE.AND P4, PT, R57, R137, PT ;  /* 0x000000893900720c */ /* 0x000fe40003f86270 */
[-C--:B------:R-:W-:Y:S02]  /*6bc0*/  ISETP.GE.AND P5, PT, R52, R138.reuse, PT ;  /* 0x0000008a3400720c */ /* 0x080fe40003fa6270 */
[----:B------:R-:W-:-:S02]  /*6bd0*/  ISETP.GE.AND P3, PT, R3, R138, PT ;  /* 0x0000008a0300720c */ /* 0x000fc40003f66270 */
[----:B------:R-:W-:Y:S02]  /*6be0*/  ISETP.GE.AND P2, PT, R3, R137, PT ;  /* 0x000000890300720c */ /* 0x000fe40003f46270 */
[----:B------:R-:W-:Y:S02]  /*6bf0*/  LOP3.LUT R48, R128, 0x38, R139, 0xfe, !PT ;  /* 0x0000003880307812 */ /* 0x000fe400078efe8b */
[----:B------:R-:W-:Y:S02]  /*6c00*/  IADD3 R3, R119, 0x31, RZ ;  /* 0x0000003177037810 */ /* 0x000fe40007ffe0ff */
[----:B------:R-:W-:Y:S02]  /*6c10*/  FSEL R198, R49, -INF , !P1 ;  /* 0xff80000031c67808 */ /* 0x000fe40004800000 */
[----:B------:R-:W-:Y:S02]  /*6c20*/  FSEL R193, R46, -INF , !P4 ;  /* 0xff8000002ec17808 */ /* 0x000fe40006000000 */
[----:B------:R-:W-:-:S02]  /*6c30*/  FSEL R195, R47, -INF , !P2 ;  /* 0xff8000002fc37808 */ /* 0x000fc40005000000 */
[----:B------:R-:W-:Y:S02]  /*6c40*/  FSEL R188, R40, -INF , !P5 ;  /* 0xff80000028bc7808 */ /* 0x000fe40006800000 */
[-C--:B------:R-:W-:Y:S02]  /*6c50*/  ISETP.GE.AND P1, PT, R52, R137.reuse, PT ;  /* 0x000000893400720c */ /* 0x080fe40003f26270 */
[-C--:B------:R-:W-:Y:S02]  /*6c60*/  ISETP.GE.AND P4, PT, R48, R138.reuse, PT ;  /* 0x0000008a3000720c */ /* 0x080fe40003f86270 */
[C---:B------:R-:W-:Y:S02]  /*6c70*/  ISETP.GE.AND P2, PT, R3.reuse, R138, PT ;  /* 0x0000008a0300720c */ /* 0x040fe40003f46270 */
[----:B------:R-:W-:Y:S02]  /*6c80*/  ISETP.GE.AND P5, PT, R3, R137, PT ;  /* 0x000000890300720c */ /* 0x000fe40003fa6270 */
[----:B------:R-:W-:-:S02]  /*6c90*/  LOP3.LUT R44, R128, 0x40, R139, 0xfe, !PT ;  /* 0x00000040802c7812 */ /* 0x000fc400078efe8b */
[----:B------:R-:W-:Y:S02]  /*6ca0*/  IADD3 R3, R119, 0x39, RZ ;  /* 0x0000003977037810 */ /* 0x000fe40007ffe0ff */
        /* <DEDUP_REMOVED lines=44> */
[-C--:B------:R-:W-:Y:S02]  /*6f70*/  ISETP.GE.AND P4, PT, R28, R138.reuse, PT ;  /* 0x0000008a1c00720c */ /* 0x080fe40003f86270 */
[C---:B------:R-:W-:Y:S02]  /*6f80*/  ISETP.GE.AND P2, PT, R3.reuse, R138, PT ;  /* 0x0000008a0300720c */ /* 0x040fe40003f46270 */
[----:B------:R-:W-:-:S02]  /*6f90*/  ISETP.GE.AND P5, PT, R3, R137, PT ;  /* 0x000000890300720c */ /* 0x000fc40003fa6270 */
[-C--:B------:R-:W-:Y:S02]  /*6fa0*/  ISETP.GE.AND P1, PT, R32, R137.reuse, PT ;  /* 0x000000892000720c */ /* 0x080fe40003f26270 */
[----:B------:R-:W-:Y:S02]  /*6fb0*/  FSEL R150, R25, -INF , !P3 ;  /* 0xff80000019967808 */ /* 0x000fe40005800000 */
[----:B------:R-:W-:Y:S02]  /*6fc0*/  IADD3 R3, R119, 0x61, RZ ;  /* 0x0000006177037810 */ /* 0x000fe40007ffe0ff */
[----:B------:R-:W-:Y:S02]  /*6fd0*/  ISETP.GE.AND P3, PT, R28, R137, PT ;  /* 0x000000891c00720c */ /* 0x000fe40003f66270 */
[----:B------:R-:W-:Y:S02]  /*6fe0*/  LOP3.LUT R24, R128, 0x68, R139, 0xfe, !PT ;  /* 0x0000006880187812 */ /* 0x000fe400078efe8b */
[----:B------:R-:W-:-:S02]  /*6ff0*/  FSEL R143, R23, -INF , !P5 ;  /* 0xff800000178f7808 */ /* 0x000fc40006800000 */
[----:B------:R-:W-:Y:S02]  /*7000*/  FSEL R130, R16, -INF , !P4 ;  /* 0xff80000010827808 */ /* 0x000fe40006000000 */
[----:B------:R-:W-:Y:S02]  /*7010*/  FSEL R141, R22, -INF , !P1 ;  /* 0xff800000168d7808 */ /* 0x000fe40004800000 */
[CC--:B------:R-:W-:Y:S02]  /*7020*/  ISETP.GE.AND P5, PT, R3.reuse, R138.reuse, PT ;  /* 0x0000008a0300720c */ /* 0x0c0fe40003fa6270 */
[----:B------:R-:W-:Y:S02]  /*7030*/  ISETP.GE.AND P4, PT, R3, R137, PT ;  /* 0x000000890300720c */ /* 0x000fe40003f86270 */
[----:B------:R-:W-:Y:S02]  /*7040*/  ISETP.GE.AND P1, PT, R24, R138, PT ;  /* 0x0000008a1800720c */ /* 0x000fe40003f26270 */
[----:B------:R-:W-:-:S02]  /*7050*/  FSEL R3, R18, -INF , !P3 ;  /* 0xff80000012037808 */ /* 0x000fc40005800000 */
[----:B------:R-:W-:Y:S02]  /*7060*/  IADD3 R18, R119, 0x69, RZ ;  /* 0x0000006977127810 */ /* 0x000fe40007ffe0ff */
[----:B------:R-:W-:Y:S02]  /*7070*/  LOP3.LUT R20, R128, 0x70, R139, 0xfe, !PT ;  /* 0x0000007080147812 */ /* 0x000fe400078efe8b */
[----:B------:R-:W-:Y:S02]  /*7080*/  FSEL R147, R21, -INF , !P2 ;  /* 0xff80000015937808 */ /* 0x000fe40005000000 */
[----:B------:R-:W-:Y:S02]  /*7090*/  FSEL R116, R19, -INF , !P4 ;  /* 0xff80000013747808 */ /* 0x000fe40006000000 */
[----:B------:R-:W-:Y:S02]  /*70a0*/  FSEL R142, R12, -INF , !P1 ;  /* 0xff8000000c8e7808 */ /* 0x000fe40004800000 */
[----:B------:R-:W-:-:S02]  /*70b0*/  ISETP.GE.AND P2, PT, R24, R137, PT ;  /* 0x000000891800720c */ /* 0x000fc40003f46270 */
[CC--:B------:R-:W-:Y:S02]  /*70c0*/  ISETP.GE.AND P4, PT, R18.reuse, R138.reuse, PT ;  /* 0x0000008a1200720c */ /* 0x0c0fe40003f86270 */
[----:B------:R-:W-:Y:S02]  /*70d0*/  ISETP.GE.AND P1, PT, R18, R137, PT ;  /* 0x000000891200720c */ /* 0x000fe40003f26270 */
[----:B------:R-:W-:Y:S02]  /*70e0*/  ISETP.GE.AND P3, PT, R20, R138, PT ;  /* 0x0000008a1400720c */ /* 0x000fe40003f66270 */
[----:B------:R-:W-:Y:S02]  /*70f0*/  IADD3 R16, R119, 0x71, RZ ;  /* 0x0000007177107810 */ /* 0x000fe40007ffe0ff */
[----:B------:R-:W-:Y:S02]  /*7100*/  FSEL R132, R17, -INF , !P5 ;  /* 0xff80000011847808 */ /* 0x000fe40006800000 */
[----:B------:R-:W-:-:S02]  /*7110*/  FSEL R117, R14, -INF , !P2 ;  /* 0xff8000000e757808 */ /* 0x000fc40005000000 */
[----:B------:R-:W-:Y:S02]  /*7120*/  FSEL R144, R13, -INF , !P4 ;  /* 0xff8000000d907808 */ /* 0x000fe40006000000 */
[----:B------:R-:W-:Y:S02]  /*7130*/  FSEL R118, R15, -INF , !P1 ;  /* 0xff8000000f767808 */ /* 0x000fe40004800000 */
[----:B------:R-:W-:Y:S02]  /*7140*/  LOP3.LUT R12, R128, 0x78, R139, 0xfe, !PT ;  /* 0x00000078800c7812 */ /* 0x000fe400078efe8b */
[-C--:B------:R-:W-:Y:S02]  /*7150*/  ISETP.GE.AND P5, PT, R20, R137.reuse, PT ;  /* 0x000000891400720c */ /* 0x080fe40003fa6270 */
[C---:B------:R-:W-:Y:S02]  /*7160*/  ISETP.GE.AND P2, PT, R16.reuse, R138, PT ;  /* 0x0000008a1000720c */ /* 0x040fe40003f46270 */
[----:B------:R-:W-:-:S02]  /*7170*/  ISETP.GE.AND P4, PT, R16, R137, PT ;  /* 0x000000891000720c */ /* 0x000fc40003f86270 */
[C---:B------:R-:W-:Y:S02]  /*7180*/  ISETP.GE.AND P1, PT, R119.reuse, R138, PT ;  /* 0x0000008a7700720c */ /* 0x040fe40003f26270 */
[----:B------:R-:W-:Y:S02]  /*7190*/  FSEL R139, R8, -INF , !P3 ;  /* 0xff800000088b7808 */ /* 0x000fe40005800000 */
[C---:B------:R-:W-:Y:S02]  /*71a0*/  IADD3 R8, R119.reuse, 0x79, RZ ;  /* 0x0000007977087810 */ /* 0x040fe40007ffe0ff */
[----:B------:R-:W-:Y:S02]  /*71b0*/  ISETP.GE.AND P3, PT, R119, R137, PT ;  /* 0x000000897700720c */ /* 0x000fe40003f66270 */
        /* <DEDUP_REMOVED lines=8> */
[----:B------:R-:W-:Y:S02]  /*7240*/  FSEL R9, R66, -INF , !P3 ;  /* 0xff80000042097808 */ /* 0x000fe40005800000 */
[----:B------:R-:W-:Y:S02]  /*7250*/  FSEL R137, R4, -INF , !P5 ;  /* 0xff80000004897808 */ /* 0x000fe40006800000 */
[----:B------:R-:W-:Y:S02]  /*7260*/  FSEL R138, R5, -INF , !P4 ;  /* 0xff800000058a7808 */ /* 0x000fe40006000000 */
[----:B------:R-:W-:Y:S02]  /*7270*/  FSEL R121, R6, -INF , !P2 ;  /* 0xff80000006797808 */ /* 0x000fe40005000000 */
[----:B------:R-:W-:Y:S01]  /*7280*/  FSEL R122, R7, -INF , !P1 ;  /* 0xff800000077a7808 */ /* 0x000fe20004800000 */
        /* <DEDUP_REMOVED lines=8> */
[----:B------:R-:W-:Y:S02]  /*7310*/  ISETP.GE.AND P2, PT, R128, RZ, PT ;  /* 0x000000ff8000720c */ /* 0x000fe40003f46270 */
        /* <DEDUP_REMOVED lines=13> */
[C---:B------:R-:W-:Y:S01]  /*73f0*/  IMAD R5, R134.reuse, R5, R4 ;  /* 0x0000000586057224 */ /* 0x040fe200078e0204 */
[----:B------:R-:W-:Y:S02]  /*7400*/  LOP3.LUT R4, RZ, c[0x0][0x2d0], RZ, 0x33, !PT ;  /* 0x0000b400ff047a12 */ /* 0x000fe400078e33ff */
        /* <DEDUP_REMOVED lines=35> */
.L_x_1877:
[----:B------:R-:W-:-:S04]  /*7640*/  LEA R5, -R133, RZ, 0x7 ;  /* 0x000000ff85057211 */ /* 0x000fc800078e39ff */
[----:B------:R-:W-:Y:S02]  /*7650*/  SHF.R.S32.HI R4, RZ, 0x1f, R5 ;  /* 0x0000001fff047819 */ /* 0x000fe40000011405 */
.L_x_1878:
[----:B------:R-:W-:Y:S01]  /*7660*/  IADD3 R136, P0, R136, R5, RZ ;  /* 0x0000000588887210 */ /* 0x000fe20007f1e0ff */
[C---:B------:R-:W-:Y:S01]  /*7670*/  IMAD.SHL.U32 R5, R133.reuse, 0x40, RZ ;  /* 0x0000004085057824 */ /* 0x040fe200078e00ff */
[----:B------:R-:W-:Y:S02]  /*7680*/  SHF.L.U64.HI R133, R133, R140, c[0x0][0x19c] ;  /* 0x0000670085857619 */ /* 0x000fe4000001028c */
[----:B------:R-:W-:Y:S01]  /*7690*/  LEA R180, P1, R136, c[0x0][0x168], 0x1 ;  /* 0x00005a0088b47a11 */ /* 0x000fe200078208ff */
[----:B------:R-:W-:-:S03]  /*76a0*/  IMAD.X R135, R135, 0x1, R4, P0 ;  /* 0x0000000187877824 */ /* 0x000fc600000e0604 */
[C---:B------:R-:W-:Y:S02]  /*76b0*/  IADD3 R6, P0, R5.reuse, R180, RZ ;  /* 0x000000b405067210 */ /* 0x040fe40007f1e0ff */
[----:B------:R-:W-:Y:S02]  /*76c0*/  LEA.HI.X R181, R136, c[0x0][0x16c], R135, 0x1, P1 ;  /* 0x00005b0088b57a11 */ /* 0x000fe400008f0c87 */
[----:B------:R-:W-:-:S03]  /*76d0*/  IADD3 R4, P1, R5, R6, RZ ;  /* 0x0000000605047210 */ /* 0x000fc60007f3e0ff */
[----:B------:R-:W-:Y:S01]  /*76e0*/  IMAD.X R7, R133, 0x1, R181, P0 ;  /* 0x0000000185077824 */ /* 0x000fe200000e06b5 */
        /* <DEDUP_REMOVED lines=19> */
.L_x_1876:
[----:B-1----:R-:W-:Y:S01]  /*7820*/  FMNMX.FTZ R5, R2, R64, !PT ;  /* 0x0000004002057209 */ /* 0x002fe20007810000 */
        /* <DEDUP_REMOVED lines=85> */
[C---:B------:R-:W-:Y:S02]  /*7d80*/  FMUL.FTZ R124, R127.reuse, c[0x0][0x23c] ;  /* 0x00008f007f7c7a20 */ /* 0x040fe40000410000 */
[--C-:B------:R-:W-:Y:S01]  /*7d90*/  FFMA.FTZ R126, R126, c[0x0][0x23c], -R135.reuse ;  /* 0x00008f007e7e7a23 */ /* 0x100fe20000010887 */
[----:B------:R-:W-:Y:S01]  /*7da0*/  FSEL R5, R127, RZ, P0 ;  /* 0x000000ff7f057208 */ /* 0x000fe20000000000 */
[--C-:B------:R-:W-:Y:S01]  /*7db0*/  FFMA.FTZ R125, R202, c[0x0][0x23c], -R135.reuse ;  /* 0x00008f00ca7d7a23 */ /* 0x100fe20000010887 */
[----:B------:R-:W-:Y:S01]  /*7dc0*/  FSEL R124, R124, RZ, P0 ;  /* 0x000000ff7c7c7208 */ /* 0x000fe20000000000 */
[----:B------:R-:W-:Y:S01]  /*7dd0*/  FMUL.FTZ R140, R140, c[0x0][0x23c] ;  /* 0x00008f008c8c7a20 */ /* 0x000fe20000410000 */
[----:B------:R-:W-:Y:S01]  /*7de0*/  MUFU.EX2 R136, R136 ;  /* 0x0000008800887308 */ /* 0x000fe20000000800 */
[----:B------:R-:W-:-:S02]  /*7df0*/  FFMA.FTZ R147, R147, c[0x0][0x23c], -R135 ;  /* 0x00008f0093937a23 */ /* 0x000fc40000010887 */
[--C-:B------:R-:W-:Y:S02]  /*7e00*/  FFMA.FTZ R6, R151, c[0x0][0x23c], -R124.reuse ;  /* 0x00008f0097067a23 */ /* 0x100fe4000001087c */
[----:B------:R-:W-:Y:S02]  /*7e10*/  FADD.FTZ R151, R0, -R5 ;  /* 0x8000000500977221 */ /* 0x000fe40000010000 */
[--C-:B------:R-:W-:Y:S01]  /*7e20*/  FFMA.FTZ R134, R9, c[0x0][0x23c], -R124.reuse ;  /* 0x00008f0009867a23 */ /* 0x100fe2000001087c */
[----:B------:R-:W1:Y:S01]  /*7e30*/  MUFU.EX2 R133, R133 ;  /* 0x0000008500857308 */ /* 0x000e620000000800 */
[--C-:B------:R-:W-:Y:S02]  /*7e40*/  FFMA.FTZ R123, R123, c[0x0][0x23c], -R124.reuse ;  /* 0x00008f007b7b7a23 */ /* 0x100fe4000001087c */
[----:B------:R-:W-:Y:S02]  /*7e50*/  FMUL.FTZ R151, R151, c[0x0][0x23c] ;  /* 0x00008f0097977a20 */ /* 0x000fe40000410000 */
[----:B------:R-:W-:-:S02]  /*7e60*/  FFMA.FTZ R129, R129, c[0x0][0x23c], -R124 ;  /* 0x00008f0081817a23 */ /* 0x000fc4000001087c */
[--C-:B------:R-:W-:Y:S01]  /*7e70*/  FFMA.FTZ R0, R56, c[0x0][0x23c], -R135.reuse ;  /* 0x00008f0038007a23 */ /* 0x100fe20000010887 */
[----:B------:R-:W-:Y:S01]  /*7e80*/  MUFU.EX2 R126, R126 ;  /* 0x0000007e007e7308 */ /* 0x000fe20000000800 */
[--C-:B------:R-:W-:Y:S02]  /*7e90*/  FFMA.FTZ R145, R145, c[0x0][0x23c], -R124.reuse ;  /* 0x00008f0091917a23 */ /* 0x100fe4000001087c */
[--C-:B------:R-:W-:Y:S02]  /*7ea0*/  FFMA.FTZ R132, R132, c[0x0][0x23c], -R135.reuse ;  /* 0x00008f0084847a23 */ /* 0x100fe40000010887 */
[----:B------:R-:W-:Y:S02]  /*7eb0*/  FFMA.FTZ R3, R3, c[0x0][0x23c], -R124 ;  /* 0x00008f0003037a23 */ /* 0x000fe4000001087c */
[--C-:B------:R-:W-:Y:S01]  /*7ec0*/  FFMA.FTZ R144, R144, c[0x0][0x23c], -R135.reuse ;  /* 0x00008f0090907a23 */ /* 0x100fe20000010887 */
[----:B------:R-:W-:Y:S01]  /*7ed0*/  MUFU.EX2 R125, R125 ;  /* 0x0000007d007d7308 */ /* 0x000fe20000000800 */
[----:B-1----:R-:W-:Y:S01]  /*7ee0*/  F2FP.BF16.PACK_AB R4, R133, R136 ;  /* 0x000000888504723e */ /* 0x002fe200000010ff */
[----:B------:R-:W-:-:S02]  /*7ef0*/  FFMA.FTZ R139, R139, c[0x0][0x23c], -R135 ;  /* 0x00008f008b8b7a23 */ /* 0x000fc40000010887 */
[--C-:B------:R-:W-:Y:S02]  /*7f00*/  FFMA.FTZ R146, R146, c[0x0][0x23c], -R135.reuse ;  /* 0x00008f0092927a23 */ /* 0x100fe40000010887 */
[--C-:B------:R-:W-:Y:S02]  /*7f10*/  FFMA.FTZ R137, R137, c[0x0][0x23c], -R135.reuse ;  /* 0x00008f0089897a23 */ /* 0x100fe40000010887 */
[----:B------:R-:W-:Y:S01]  /*7f20*/  MUFU.EX2 R134, R134 ;  /* 0x0000008600867308 */ /* 0x000fe20000000800 */
[----:B------:R-:W-:Y:S02]  /*7f30*/  FFMA.FTZ R138, R138, c[0x0][0x23c], -R135 ;  /* 0x00008f008a8a7a23 */ /* 0x000fe40000010887 */
[--C-:B------:R-:W-:Y:S02]  /*7f40*/  FFMA.FTZ R119, R119, c[0x0][0x23c], -R124.reuse ;  /* 0x00008f0077777a23 */ /* 0x100fe4000001087c */
[----:B------:R-:W-:-:S03]  /*7f50*/  FFMA.FTZ R120, R120, c[0x0][0x23c], -R124 ;  /* 0x00008f0078787a23 */ /* 0x000fc6000001087c */
[----:B------:R-:W1:Y:S08]  /*7f60*/  MUFU.EX2 R123, R123 ;  /* 0x0000007b007b7308 */ /* 0x000e700000000800 */
[----:B------:R2:W-:Y:S08]  /*7f70*/  MUFU.EX2 R2, R6 ;  /* 0x0000000600027308 */ /* 0x0005f00000000800 */
[----:B------:R-:W3:Y:S01]  /*7f80*/  MUFU.EX2 R140, R140 ;  /* 0x0000008c008c7308 */ /* 0x000ee20000000800 */
[----:B-1----:R-:W-:-:S07]  /*7f90*/  F2FP.BF16.PACK_AB R5, R123, R134 ;  /* 0x000000867b05723e */ /* 0x002fce00000010ff */
[----:B------:R-:W1:Y:S01]  /*7fa0*/  MUFU.EX2 R151, R151 ;  /* 0x0000009700977308 */ /* 0x000e620000000800 */
[----:B--2---:R-:W-:-:S07]  /*7fb0*/  F2FP.BF16.PACK_AB R6, R125, R126 ;  /* 0x0000007e7d06723e */ /* 0x004fce00000010ff */
[----:B------:R-:W2:Y:S01]  /*7fc0*/  MUFU.EX2 R129, R129 ;  /* 0x0000008100817308 */ /* 0x000ea20000000800 */
[-C--:B---3--:R-:W-:Y:S02]  /*7fd0*/  FMUL.FTZ R16, R72, R140.reuse ;  /* 0x0000008c48107220 */ /* 0x088fe40000410000 */
[-C--:B------:R-:W-:Y:S02]  /*7fe0*/  FMUL.FTZ R17, R73, R140.reuse ;  /* 0x0000008c49117220 */ /* 0x080fe40000410000 */
[-C--:B------:R-:W-:Y:S02]  /*7ff0*/  FMUL.FTZ R76, R76, R140.reuse ;  /* 0x0000008c4c4c7220 */ /* 0x080fe40000410000 */
[----:B------:R-:W-:Y:S01]  /*8000*/  FMUL.FTZ R77, R77, R140 ;  /* 0x0000008c4d4d7220 */ /* 0x000fe20000410000 */
[----:B------:R-:W-:Y:S01]  /*8010*/  MUFU.EX2 R0, R0 ;  /* 0x0000000000007308 */ /* 0x000fe20000000800 */
[-C--:B-1----:R-:W-:Y:S02]  /*8020*/  FMUL.FTZ R18, R74, R151.reuse ;  /* 0x000000974a127220 */ /* 0x082fe40000410000 */
[----:B------:R-:W-:-:S02]  /*8030*/  FMUL.FTZ R19, R75, R151 ;  /* 0x000000974b137220 */ /* 0x000fc40000410000 */
[-C--:B------:R-:W-:Y:S02]  /*8040*/  FMUL.FTZ R78, R78, R151.reuse ;  /* 0x000000974e4e7220 */ /* 0x080fe40000410000 */
[----:B------:R-:W-:Y:S01]  /*8050*/  FMUL.FTZ R79, R79, R151 ;  /* 0x000000974f4f7220 */ /* 0x000fe20000410000 */
[----:B--2---:R-:W-:Y:S01]  /*8060*/  F2FP.BF16.PACK_AB R7, R129, R2 ;  /* 0x000000028107723e */ /* 0x004fe200000010ff */
[--C-:B------:R-:W-:Y:S01]  /*8070*/  FFMA.FTZ R72, R58, c[0x0][0x23c], -R135.reuse ;  /* 0x00008f003a487a23 */ /* 0x100fe20000010887 */
[----:B------:R-:W-:Y:S01]  /*8080*/  MUFU.EX2 R147, R147 ;  /* 0x0000009300937308 */ /* 0x000fe20000000800 */
[----:B------:R-:W1:Y:S01]  /*8090*/  LDSM.16.MT88.4 R56, [R158+0x9400] ;  /* 0x009400009e38783b */ /* 0x000e620000004200 */
[--C-:B------:R-:W-:Y:S02]  /*80a0*/  FFMA.FTZ R75, R60, c[0x0][0x23c], -R135.reuse ;  /* 0x00008f003c4b7a23 */ /* 0x100fe40000010887 */
[----:B------:R-:W-:Y:S01]  /*80b0*/  FFMA.FTZ R73, R62, c[0x0][0x23c], -R135 ;  /* 0x00008f003e497a23 */ /* 0x000fe20000010887 */
[----:B------:R-:W-:Y:S01]  /*80c0*/  HMMA.16816.F32.BF16 R16, R4, R20, R16 ;  /* 0x000000140410723c */ /* 0x000fe20000041810 */
[----:B------:R-:W-:-:S02]  /*80d0*/  FMUL.FTZ R8, R112, R140 ;  /* 0x0000008c70087220 */ /* 0x000fc40000410000 */
[-C--:B------:R-:W-:Y:S01]  /*80e0*/  FMUL.FTZ R9, R113, R140.reuse ;  /* 0x0000008c71097220 */ /* 0x080fe20000410000 */
[----:B------:R-:W-:Y:S01]  /*80f0*/  MUFU.EX2 R75, R75 ;  /* 0x0000004b004b7308 */ /* 0x000fe20000000800 */
[-C--:B------:R-:W-:Y:S02]  /*8100*/  FMUL.FTZ R10, R114, R151.reuse ;  /* 0x00000097720a7220 */ /* 0x080fe40000410000 */
[-C--:B------:R-:W-:Y:S01]  /*8110*/  FMUL.FTZ R11, R115, R151.reuse ;  /* 0x00000097730b7220 */ /* 0x080fe20000410000 */
[----:B------:R-:W-:Y:S01]  /*8120*/  HMMA.16816.F32.BF16 R20, R4, R22, R76 ;  /* 0x000000160414723c */ /* 0x000fe2000004184c */
[-C--:B------:R-:W-:Y:S02]  /*8130*/  FMUL.FTZ R68, R68, R140.reuse ;  /* 0x0000008c44447220 */ /* 0x080fe40000410000 */
[----:B------:R-:W-:Y:S01]  /*8140*/  FMUL.FTZ R69, R69, R140 ;  /* 0x0000008c45457220 */ /* 0x000fe20000410000 */
[----:B------:R-:W2:Y:S01]  /*8150*/  MUFU.EX2 R72, R72 ;  /* 0x0000004800487308 */ /* 0x000ea20000000800 */
[----:B------:R-:W-:-:S02]  /*8160*/  FMUL.FTZ R70, R70, R151 ;  /* 0x0000009746467220 */ /* 0x000fc40000410000 */
[--C-:B------:R-:W-:Y:S01]  /*8170*/  FFMA.FTZ R76, R61, c[0x0][0x23c], -R124.reuse ;  /* 0x00008f003d4c7a23 */ /* 0x100fe2000001087c */
[C---:B------:R-:W-:Y:S01]  /*8180*/  HMMA.16816.F32.BF16 R8, R4.reuse, R12, R8 ;  /* 0x0000000c0408723c */ /* 0x040fe20000041808 */
[--C-:B------:R-:W-:Y:S02]  /*8190*/  FFMA.FTZ R77, R63, c[0x0][0x23c], -R124.reuse ;  /* 0x00008f003f4d7a23 */ /* 0x100fe4000001087c */
[----:B------:R-:W3:Y:S01]  /*81a0*/  LDSM.16.MT88.4 R60, [R156+0x9400] ;  /* 0x009400009c3c783b */ /* 0x000ee20000004200 */
[-C--:B------:R-:W-:Y:S01]  /*81b0*/  FMUL.FTZ R71, R71, R151.reuse ;  /* 0x0000009747477220 */ /* 0x080fe20000410000 */
[----:B------:R-:W-:Y:S01]  /*81c0*/  MUFU.EX2 R73, R73 ;  /* 0x0000004900497308 */ /* 0x000fe20000000800 */
[--C-:B------:R-:W-:Y:S02]  /*81d0*/  FFMA.FTZ R79, R67, c[0x0][0x23c], -R124.reuse ;  /* 0x00008f00434f7a23 */ /* 0x100fe4000001087c */
[----:B------:R-:W-:Y:S02]  /*81e0*/  FFMA.FTZ R74, R65, c[0x0][0x23c], -R124 ;  /* 0x00008f00414a7a23 */ /* 0x000fe4000001087c */
[-C--:B------:R-:W-:Y:S01]  /*81f0*/  FMUL.FTZ R24, R80, R140.reuse ;  /* 0x0000008c50187220 */ /* 0x080fe20000410000 */
[----:B------:R-:W-:Y:S01]  /*8200*/  HMMA.16816.F32.BF16 R12, R4, R14, R68 ;  /* 0x0000000e040c723c */ /* 0x000fe20000041844 */
[----:B------:R-:W-:Y:S01]  /*8210*/  FMUL.FTZ R25, R81, R140 ;  /* 0x0000008c51197220 */ /* 0x000fe20000410000 */
[----:B------:R-:W-:Y:S01]  /*8220*/  MUFU.EX2 R79, R79 ;  /* 0x0000004f004f7308 */ /* 0x000fe20000000800 */
[-C--:B------:R-:W-:Y:S01]  /*8230*/  FMUL.FTZ R26, R82, R151.reuse ;  /* 0x00000097521a7220 */ /* 0x080fe20000410000 */
[----:B------:R-:W4:Y:S01]  /*8240*/  LDSM.16.MT88.4 R64, [R156+0xb400] ;  /* 0x00b400009c40783b */ /* 0x000f220000004200 */
[----:B------:R-:W-:-:S02]  /*8250*/  FMUL.FTZ R27, R83, R151 ;  /* 0x00000097531b7220 */ /* 0x000fc40000410000 */
[-C--:B------:R-:W-:Y:S01]  /*8260*/  FMUL.FTZ R32, R88, R140.reuse ;  /* 0x0000008c58207220 */ /* 0x080fe20000410000 */
[----:B------:R-:W5:Y:S01]  /*8270*/  LDSM.16.MT88.4 R68, [R156+0xd400] ;  /* 0x00d400009c44783b */ /* 0x000f620000004200 */
[-C--:B------:R-:W-:Y:S01]  /*8280*/  FMUL.FTZ R33, R89, R140.reuse ;  /* 0x0000008c59217220 */ /* 0x080fe20000410000 */
[----:B------:R-:W1:Y:S01]  /*8290*/  MUFU.EX2 R76, R76 ;  /* 0x0000004c004c7308 */ /* 0x000e620000000800 */
[-C--:B------:R-:W-:Y:S01]  /*82a0*/  FMUL.FTZ R34, R90, R151.reuse ;  /* 0x000000975a227220 */ /* 0x080fe20000410000 */
[C---:B------:R-:W-:Y:S01]  /*82b0*/  HMMA.16816.F32.BF16 R24, R4.reuse, R28, R24 ;  /* 0x0000001c0418723c */ /* 0x040fe20000041818 */
[-C--:B------:R-:W-:Y:S02]  /*82c0*/  FMUL.FTZ R35, R91, R151.reuse ;  /* 0x000000975b237220 */ /* 0x080fe40000410000 */
[-C--:B------:R-:W-:Y:S02]  /*82d0*/  FMUL.FTZ R40, R92, R140.reuse ;  /* 0x0000008c5c287220 */ /* 0x080fe40000410000 */
[----:B------:R-:W-:Y:S01]  /*82e0*/  FMUL.FTZ R41, R93, R140 ;  /* 0x0000008c5d297220 */ /* 0x000fe20000410000 */
[----:B------:R-:W-:Y:S01]  /*82f0*/  MUFU.EX2 R77, R77 ;  /* 0x0000004d004d7308 */ /* 0x000fe20000000800 */
[-C--:B------:R-:W-:Y:S01]  /*8300*/  FMUL.FTZ R42, R94, R151.reuse ;  /* 0x000000975e2a7220 */ /* 0x080fe20000410000 */
[----:B------:R-:W-:Y:S01]  /*8310*/  HMMA.16816.F32.BF16 R32, R4, R36, R32 ;  /* 0x000000240420723c */ /* 0x000fe20000041820 */
[----:B------:R-:W-:-:S02]  /*8320*/  FMUL.FTZ R43, R95, R151 ;  /* 0x000000975f2b7220 */ /* 0x000fc40000410000 */
[-C--:B------:R-:W-:Y:S02]  /*8330*/  FMUL.FTZ R84, R84, R140.reuse ;  /* 0x0000008c54547220 */ /* 0x080fe40000410000 */
        /* <DEDUP_REMOVED lines=13> */
[----:B------:R-:W-:Y:S01]  /*8410*/  MUFU.EX2 R132, R132 ;  /* 0x0000008400847308 */ /* 0x000fe20000000800 */
[-C--:B------:R-:W-:Y:S01]  /*8420*/  FMUL.FTZ R98, R98, R151.reuse ;  /* 0x0000009762627220 */ /* 0x080fe20000410000 */
[C---:B------:R-:W-:Y:S01]  /*8430*/  HMMA.16816.F32.BF16 R36, R4.reuse, R38, R108 ;  /* 0x000000260424723c */ /* 0x040fe2000004186c */
[-C--:B------:R-:W-:Y:S01]  /*8440*/  FMUL.FTZ R99, R99, R151.reuse ;  /* 0x0000009763637220 */ /* 0x080fe20000410000 */
[----:B------:R-:W-:Y:S01]  /*8450*/  LDSM.16.MT88.4 R108, [R156+0xcc00] ;  /* 0x00cc00009c6c783b */ /* 0x000fe20000004200 */
[-C--:B------:R-:W-:Y:S02]  /*8460*/  FMUL.FTZ R48, R104, R140.reuse ;  /* 0x0000008c68307220 */ /* 0x080fe40000410000 */
        /* <DEDUP_REMOVED lines=10> */
[----:B------:R-:W-:Y:S02]  /*8510*/  FMUL.FTZ R103, R103, R151 ;  /* 0x0000009767677220 */ /* 0x000fe40000410000 */
[--C-:B------:R-:W-:Y:S02]  /*8520*/  FFMA.FTZ R81, R196, c[0x0][0x23c], -R135.reuse ;  /* 0x00008f00c4517a23 */ /* 0x100fe40000010887 */
[--C-:B------:R-:W-:Y:S01]  /*8530*/  FFMA.FTZ R80, R198, c[0x0][0x23c], -R135.reuse ;  /* 0x00008f00c6507a23 */ /* 0x100fe20000010887 */
[----:B------:R-:W3:Y:S01]  /*8540*/  MUFU.EX2 R146, R146 ;  /* 0x0000009200927308 */ /* 0x000ee20000000800 */
[----:B--2---:R-:W-:Y:S01]  /*8550*/  F2FP.BF16.PACK_AB R52, R72, R75 ;  /* 0x0000004b4834723e */ /* 0x004fe200000010ff */
[----:B------:R-:W-:Y:S01]  /*8560*/  HMMA.16816.F32.BF16 R4, R4, R54, R100 ;  /* 0x000000360404723c */ /* 0x000fe20000041864 */
[----:B-1----:R-:W-:Y:S01]  /*8570*/  F2FP.BF16.PACK_AB R53, R76, R79 ;  /* 0x0000004f4c35723e */ /* 0x002fe200000010ff */
[----:B------:R-:W-:-:S02]  /*8580*/  FFMA.FTZ R78, R200, c[0x0][0x23c], -R135 ;  /* 0x00008f00c84e7a23 */ /* 0x000fc40000010887 */
[--C-:B------:R-:W-:Y:S02]  /*8590*/  FFMA.FTZ R83, R194, c[0x0][0x23c], -R135.reuse ;  /* 0x00008f00c2537a23 */ /* 0x100fe40000010887 */
[--C-:B------:R-:W-:Y:S01]  /*85a0*/  FFMA.FTZ R87, R197, c[0x0][0x23c], -R124.reuse ;  /* 0x00008f00c5577a23 */ /* 0x100fe2000001087c */
[----:B------:R-:W-:Y:S01]  /*85b0*/  F2FP.BF16.PACK_AB R54, R0, R73 ;  /* 0x000000490036723e */ /* 0x000fe200000010ff */
[--C-:B------:R-:W-:Y:S01]  /*85c0*/  FFMA.FTZ R84, R191, c[0x0][0x23c], -R124.reuse ;  /* 0x00008f00bf547a23 */ /* 0x100fe2000001087c */
[----:B------:R-:W-:Y:S01]  /*85d0*/  F2FP.BF16.PACK_AB R55, R74, R77 ;  /* 0x0000004d4a37723e */ /* 0x000fe200000010ff */
[--C-:B------:R-:W-:Y:S01]  /*85e0*/  FFMA.FTZ R85, R193, c[0x0][0x23c], -R124.reuse ;  /* 0x00008f00c1557a23 */ /* 0x100fe2000001087c */
[----:B------:R-:W-:Y:S01]  /*85f0*/  MUFU.EX2 R81, R81 ;  /* 0x0000005100517308 */ /* 0x000fe20000000800 */
[----:B------:R-:W-:Y:S02]  /*8600*/  FFMA.FTZ R82, R195, c[0x0][0x23c], -R124 ;  /* 0x00008f00c3527a23 */ /* 0x000fe4000001087c */
[--C-:B------:R-:W-:Y:S01]  /*8610*/  FFMA.FTZ R89, R188, c[0x0][0x23c], -R135.reuse ;  /* 0x00008f00bc597a23 */ /* 0x100fe20000010887 */
[----:B---3--:R-:W-:Y:S01]  /*8620*/  F2FP.BF16.PACK_AB R100, R146, R139 ;  /* 0x0000008b9264723e */ /* 0x008fe200000010ff */
[----:B------:R-:W-:Y:S01]  /*8630*/  HMMA.16816.F32.BF16 R8, R52, R56, R8 ;  /* 0x000000383408723c */ /* 0x000fe20000041808 */
[----:B------:R-:W-:-:S02]  /*8640*/  FFMA.FTZ R88, R190, c[0x0][0x23c], -R135 ;  /* 0x00008f00be587a23 */ /* 0x000fc40000010887 */
[----:B------:R-:W1:Y:S01]  /*8650*/  MUFU.EX2 R80, R80 ;  /* 0x0000005000507308 */ /* 0x000e620000000800 */
[--C-:B------:R-:W-:Y:S02]  /*8660*/  FFMA.FTZ R86, R192, c[0x0][0x23c], -R135.reuse ;  /* 0x00008f00c0567a23 */ /* 0x100fe40000010887 */
[----:B------:R-:W-:Y:S02]  /*8670*/  FFMA.FTZ R91, R186, c[0x0][0x23c], -R135 ;  /* 0x00008f00ba5b7a23 */ /* 0x000fe40000010887 */
[----:B------:R-:W-:Y:S01]  /*8680*/  HMMA.16816.F32.BF16 R12, R52, R58, R12 ;  /* 0x0000003a340c723c */ /* 0x000fe2000004180c */
[----:B------:R-:W2:Y:S01]  /*8690*/  LDSM.16.MT88.4 R56, [R158+0xb400] ;  /* 0x00b400009e38783b */ /* 0x000ea20000004200 */
[--C-:B------:R-:W-:Y:S01]  /*86a0*/  FFMA.FTZ R95, R189, c[0x0][0x23c], -R124.reuse ;  /* 0x00008f00bd5f7a23 */ /* 0x100fe2000001087c */
[----:B------:R-:W-:Y:S01]  /*86b0*/  MUFU.EX2 R78, R78 ;  /* 0x0000004e004e7308 */ /* 0x000fe20000000800 */
[--C-:B------:R-:W-:Y:S02]  /*86c0*/  FFMA.FTZ R92, R183, c[0x0][0x23c], -R124.reuse ;  /* 0x00008f00b75c7a23 */ /* 0x100fe4000001087c */
[----:B------:R-:W-:-:S02]  /*86d0*/  FFMA.FTZ R93, R185, c[0x0][0x23c], -R124 ;  /* 0x00008f00b95d7a23 */ /* 0x000fc4000001087c */
[C---:B------:R-:W-:Y:S01]  /*86e0*/  HMMA.16816.F32.BF16 R16, R52.reuse, R60, R16 ;  /* 0x0000003c3410723c */ /* 0x040fe20000041810 */
[--C-:B------:R-:W-:Y:S02]  /*86f0*/  FFMA.FTZ R90, R187, c[0x0][0x23c], -R124.reuse ;  /* 0x00008f00bb5a7a23 */ /* 0x100fe4000001087c */
[----:B------:R-:W-:Y:S01]  /*8700*/  MUFU.EX2 R83, R83 ;  /* 0x0000005300537308 */ /* 0x000fe20000000800 */
[--C-:B------:R-:W-:Y:S02]  /*8710*/  FFMA.FTZ R104, R152, c[0x0][0x23c], -R135.reuse ;  /* 0x00008f0098687a23 */ /* 0x100fe40000010887 */
[--C-:B------:R-:W-:Y:S02]  /*8720*/  FFMA.FTZ R152, R177, c[0x0][0x23c], -R124.reuse ;  /* 0x00008f00b1987a23 */ /* 0x100fe4000001087c */
[----:B------:R-:W-:Y:S01]  /*8730*/  HMMA.16816.F32.BF16 R20, R52, R62, R20 ;  /* 0x0000003e3414723c */ /* 0x000fe20000041814 */
[----:B------:R-:W3:Y:S01]  /*8740*/  LDSM.16.MT88.4 R60, [R158+0xd400] ;  /* 0x00d400009e3c783b */ /* 0x000ee20000004200 */
[----:B------:R-:W-:Y:S01]  /*8750*/  FFMA.FTZ R177, R153, c[0x0][0x23c], -R124 ;  /* 0x00008f0099b17a23 */ /* 0x000fe2000001087c */
[----:B------:R-:W-:Y:S01]  /*8760*/  MUFU.EX2 R87, R87 ;  /* 0x0000005700577308 */ /* 0x000fe20000000800 */
[----:B------:R-:W-:-:S02]  /*8770*/  FFMA.FTZ R105, R178, c[0x0][0x23c], -R135 ;  /* 0x00008f00b2697a23 */ /* 0x000fc40000010887 */
[--C-:B------:R-:W-:Y:S02]  /*8780*/  FFMA.FTZ R94, R184, c[0x0][0x23c], -R135.reuse ;  /* 0x00008f00b85e7a23 */ /* 0x100fe40000010887 */
[C---:B----4-:R-:W-:Y:S01]  /*8790*/  HMMA.16816.F32.BF16 R32, R52.reuse, R64, R32 ;  /* 0x000000403420723c */ /* 0x050fe20000041820 */
[--C-:B------:R-:W-:Y:S02]  /*87a0*/  FFMA.FTZ R107, R154, c[0x0][0x23c], -R135.reuse ;  /* 0x00008f009a6b7a23 */ /* 0x100fe40000010887 */
[----:B------:R-:W4:Y:S01]  /*87b0*/  MUFU.EX2 R84, R84 ;  /* 0x0000005400547308 */ /* 0x000f220000000800 */
[--C-:B------:R-:W-:Y:S02]  /*87c0*/  FFMA.FTZ R106, R155, c[0x0][0x23c], -R124.reuse ;  /* 0x00008f009b6a7a23 */ /* 0x100fe4000001087c */
[----:B------:R-:W-:Y:S02]  /*87d0*/  FFMA.FTZ R153, R165, c[0x0][0x23c], -R124 ;  /* 0x00008f00a5997a23 */ /* 0x000fe4000001087c */
[----:B------:R-:W-:Y:S01]  /*87e0*/  HMMA.16816.F32.BF16 R36, R52, R66, R36 ;  /* 0x000000423424723c */ /* 0x000fe20000041824 */
[----:B------:R-:W-:Y:S01]  /*87f0*/  LDSM.16.MT88.4 R64, [R156+0xb800] ;  /* 0x00b800009c40783b */ /* 0x000fe20000004200 */
[----:B------:R-:W-:Y:S01]  /*8800*/  FFMA.FTZ R96, R179, R140, R136 ;  /* 0x0000008cb3607223 */ /* 0x000fe20000010088 */
[----:B------:R-:W-:Y:S01]  /*8810*/  MUFU.EX2 R85, R85 ;  /* 0x0000005500557308 */ /* 0x000fe20000000800 */
[----:B------:R-:W-:-:S02]  /*8820*/  FFMA.FTZ R136, R149, c[0x0][0x23c], -R135 ;  /* 0x00008f0095887a23 */ /* 0x000fc40000010887 */
[--C-:B------:R-:W-:Y:S02]  /*8830*/  FFMA.FTZ R149, R150, c[0x0][0x23c], -R135.reuse ;  /* 0x00008f0096957a23 */ /* 0x100fe40000010887 */
[C---:B-----5:R-:W-:Y:S01]  /*8840*/  HMMA.16816.F32.BF16 R48, R52.reuse, R68, R48 ;  /* 0x000000443430723c */ /* 0x060fe20000041830 */
[----:B------:R-:W-:Y:S02]  /*8850*/  FFMA.FTZ R140, R148, c[0x0][0x23c], -R135 ;  /* 0x00008f00948c7a23 */ /* 0x000fe40000010887 */
[----:B------:R-:W5:Y:S01]  /*8860*/  MUFU.EX2 R82, R82 ;  /* 0x0000005200527308 */ /* 0x000f620000000800 */
[--C-:B------:R-:W-:Y:S02]  /*8870*/  FFMA.FTZ R150, R131, c[0x0][0x23c], -R124.reuse ;  /* 0x00008f0083967a23 */ /* 0x100fe4000001087c */
[--C-:B------:R-:W-:Y:S02]  /*8880*/  FFMA.FTZ R131, R141, c[0x0][0x23c], -R124.reuse ;  /* 0x00008f008d837a23 */ /* 0x100fe4000001087c */
[----:B--2---:R-:W-:Y:S01]  /*8890*/  HMMA.16816.F32.BF16 R24, R52, R56, R24 ;  /* 0x000000383418723c */ /* 0x004fe20000041818 */
[----:B------:R-:W-:-:S02]  /*88a0*/  FFMA.FTZ R148, R143, c[0x0][0x23c], -R124 ;  /* 0x00008f008f947a23 */ /* 0x000fc4000001087c */
[----:B------:R-:W-:Y:S01]  /*88b0*/  MUFU.EX2 R89, R89 ;  /* 0x0000005900597308 */ /* 0x000fe20000000800 */
[----:B------:R-:W-:Y:S02]  /*88c0*/  FFMA.FTZ R182, R182, R151, R134 ;  /* 0x00000097b6b67223 */ /* 0x000fe40000010086 */
[--C-:B------:R-:W-:Y:S02]  /*88d0*/  FFMA.FTZ R134, R116, c[0x0][0x23c], -R124.reuse ;  /* 0x00008f0074867a23 */ /* 0x100fe4000001087c */
[----:B------:R-:W-:Y:S01]  /*88e0*/  HMMA.16816.F32.BF16 R28, R52, R58, R28 ;  /* 0x0000003a341c723c */ /* 0x000fe2000004181c */
[----:B------:R-:W2:Y:S01]  /*88f0*/  LDSM.16.MT88.4 R56, [R158+0x9800] ;  /* 0x009800009e38783b */ /* 0x000ea20000004200 */
[--C-:B------:R-:W-:Y:S01]  /*8900*/  FFMA.FTZ R98, R130, c[0x0][0x23c], -R135.reuse ;  /* 0x00008f0082627a23 */ /* 0x100fe20000010887 */
[----:B------:R-:W1:Y:S01]  /*8910*/  MUFU.EX2 R88, R88 ;  /* 0x0000005800587308 */ /* 0x000e620000000800 */
[----:B------:R-:W-:Y:S02]  /*8920*/  FFMA.FTZ R116, R117, c[0x0][0x23c], -R124 ;  /* 0x00008f0075747a23 */ /* 0x000fe4000001087c */
[----:B------:R-:W-:-:S02]  /*8930*/  FFMA.FTZ R130, R142, c[0x0][0x23c], -R135 ;  /* 0x00008f008e827a23 */ /* 0x000fc40000010887 */
[C---:B---3--:R-:W-:Y:S01]  /*8940*/  HMMA.16816.F32.BF16 R40, R52.reuse, R60, R40 ;  /* 0x0000003c3428723c */ /* 0x048fe20000041828 */
[----:B------:R-:W-:Y:S02]  /*8950*/  FFMA.FTZ R117, R118, c[0x0][0x23c], -R124 ;  /* 0x00008f0076757a23 */ /* 0x000fe4000001087c */
[----:B------:R-:W-:Y:S01]  /*8960*/  MUFU.EX2 R86, R86 ;  /* 0x0000005600567308 */ /* 0x000fe20000000800 */
[----:B------:R-:W-:Y:S02]  /*8970*/  FADD.FTZ R97, R133, R96 ;  /* 0x0000006085617221 */ /* 0x000fe40000010000 */
[--C-:B------:R-:W-:Y:S02]  /*8980*/  FFMA.FTZ R118, R121, c[0x0][0x23c], -R124.reuse ;  /* 0x00008f0079767a23 */ /* 0x100fe4000001087c */
[----:B------:R-:W-:Y:S01]  /*8990*/  HMMA.16816.F32.BF16 R44, R52, R62, R44 ;  /* 0x0000003e342c723c */ /* 0x000fe2000004182c */
[----:B------:R-:W3:Y:S01]  /*89a0*/  LDSM.16.MT88.4 R60, [R156+0x9800] ;  /* 0x009800009c3c783b */ /* 0x000ee20000004200 */
[----:B------:R-:W-:Y:S01]  /*89b0*/  FFMA.FTZ R121, R122, c[0x0][0x23c], -R124 ;  /* 0x00008f007a797a23 */ /* 0x000fe2000001087c */
[----:B------:R-:W-:Y:S01]  /*89c0*/  MUFU.EX2 R91, R91 ;  /* 0x0000005b005b7308 */ /* 0x000fe20000000800 */
[----:B------:R-:W-:-:S02]  /*89d0*/  FADD.FTZ R123, R123, R182 ;  /* 0x000000b67b7b7221 */ /* 0x000fc40000010000 */
[----:B------:R-:W-:Y:S02]  /*89e0*/  FADD.FTZ R126, R126, R97 ;  /* 0x000000617e7e7221 */ /* 0x000fe40000010000 */
[----:B------:R-:W-:Y:S01]  /*89f0*/  HMMA.16816.F32.BF16 R4, R52, R70, R4 ;  /* 0x000000463404723c */ /* 0x000fe20000041804 */
[----:B------:R-:W3:Y:S01]  /*8a00*/  LDSM.16.MT88.4 R68, [R156+0xd800] ;  /* 0x00d800009c44783b */ /* 0x000ee20000004200 */
[----:B------:R-:W-:Y:S01]  /*8a10*/  FADD.FTZ R96, R2, R123 ;  /* 0x0000007b02607221 */ /* 0x000fe20000010000 */
[----:B------:R-:W-:Y:S01]  /*8a20*/  MUFU.EX2 R95, R95 ;  /* 0x0000005f005f7308 */ /* 0x000fe20000000800 */
[----:B------:R-:W-:Y:S02]  /*8a30*/  FADD.FTZ R126, R125, R126 ;  /* 0x0000007e7d7e7221 */ /* 0x000fe40000010000 */
[----:B------:R-:W-:Y:S01]  /*8a40*/  FADD.FTZ R96, R129, R96 ;  /* 0x0000006081607221 */ /* 0x000fe20000010000 */
[----:B-1----:R-:W-:Y:S01]  /*8a50*/  F2FP.BF16.PACK_AB R52, R80, R81 ;  /* 0x000000515034723e */ /* 0x002fe200000010ff */
[----:B------:R-:W-:Y:S01]  /*8a60*/  FADD.FTZ R75, R75, R126 ;  /* 0x0000007e4b4b7221 */ /* 0x000fe20000010000 */
[----:B----4-:R-:W-:Y:S01]  /*8a70*/  F2FP.BF16.PACK_AB R53, R84, R87 ;  /* 0x000000575435723e */ /* 0x010fe200000010ff */
[----:B------:R-:W-:Y:S01]  /*8a80*/  FADD.FTZ R79, R79, R96 ;  /* 0x000000604f4f7221 */ /* 0x000fe20000010000 */
[----:B------:R-:W-:Y:S01]  /*8a90*/  F2FP.BF16.PACK_AB R54, R83, R78 ;  /* 0x0000004e5336723e */ /* 0x000fe200000010ff */
[----:B------:R-:W1:Y:S01]  /*8aa0*/  MUFU.EX2 R92, R92 ;  /* 0x0000005c005c7308 */ /* 0x000e620000000800 */
[----:B-----5:R-:W-:Y:S01]  /*8ab0*/  F2FP.BF16.PACK_AB R55, R82, R85 ;  /* 0x000000555237723e */ /* 0x020fe200000010ff */
[----:B------:R-:W-:-:S02]  /*8ac0*/  FADD.FTZ R72, R72, R75 ;  /* 0x0000004b48487221 */ /* 0x000fc40000010000 */
[----:B------:R-:W-:Y:S02]  /*8ad0*/  FADD.FTZ R76, R76, R79 ;  /* 0x0000004f4c4c7221 */ /* 0x000fe40000010000 */
[----:B------:R-:W-:Y:S02]  /*8ae0*/  FADD.FTZ R73, R73, R72 ;  /* 0x0000004849497221 */ /* 0x000fe40000010000 */
[----:B--2---:R-:W-:Y:S01]  /*8af0*/  HMMA.16816.F32.BF16 R8, R52, R56, R8 ;  /* 0x000000383408723c */ /* 0x004fe20000041808 */
[----:B------:R-:W-:Y:S01]  /*8b00*/  MUFU.EX2 R93, R93 ;  /* 0x0000005d005d7308 */ /* 0x000fe20000000800 */
[----:B------:R-:W-:Y:S02]  /*8b10*/  FADD.FTZ R77, R77, R76 ;  /* 0x0000004c4d4d7221 */ /* 0x000fe40000010000 */
[----:B------:R-:W-:Y:S02]  /*8b20*/  FADD.FTZ R0, R0, R73 ;  /* 0x0000004900007221 */ /* 0x000fe40000010000 */
[----:B------:R-:W-:-:S02]  /*8b30*/  FADD.FTZ R74, R74, R77 ;  /* 0x0000004d4a4a7221 */ /* 0x000fc40000010000 */
[----:B------:R-:W-:Y:S01]  /*8b40*/  HMMA.16816.F32.BF16 R12, R52, R58, R12 ;  /* 0x0000003a340c723c */ /* 0x000fe2000004180c */
[----:B------:R-:W2:Y:S01]  /*8b50*/  LDSM.16.MT88.4 R56, [R158+0xb800] ;  /* 0x00b800009e38783b */ /* 0x000ea20000004200 */
[----:B------:R-:W4:Y:S01]  /*8b60*/  MUFU.EX2 R90, R90 ;  /* 0x0000005a005a7308 */ /* 0x000f220000000800 */
[----:B------:R-:W-:-:S04]  /*8b70*/  FADD.FTZ R87, R87, R74 ;  /* 0x0000004a57577221 */ /* 0x000fc80000010000 */
[----:B------:R-:W-:Y:S01]  /*8b80*/  FADD.FTZ R84, R84, R87 ;  /* 0x0000005754547221 */ /* 0x000fe20000010000 */
[----:B---3--:R-:W-:Y:S02]  /*8b90*/  HMMA.16816.F32.BF16 R16, R52, R60, R16 ;  /* 0x0000003c3410723c */ /* 0x008fe40000041810 */
[----:B------:R-:W-:Y:S01]  /*8ba0*/  MUFU.EX2 R104, R104 ;  /* 0x0000006800687308 */ /* 0x000fe20000000800 */
[----:B------:R-:W-:-:S04]  /*8bb0*/  FADD.FTZ R85, R85, R84 ;  /* 0x0000005455557221 */ /* 0x000fc80000010000 */
[----:B------:R-:W-:Y:S01]  /*8bc0*/  FADD.FTZ R82, R82, R85 ;  /* 0x0000005552527221 */ /* 0x000fe20000010000 */
[C---:B------:R-:W-:Y:S01]  /*8bd0*/  HMMA.16816.F32.BF16 R20, R52.reuse, R62, R20 ;  /* 0x0000003e3414723c */ /* 0x040fe20000041814 */
[----:B------:R-:W3:Y:S01]  /*8be0*/  LDSM.16.MT88.4 R60, [R158+0xd800] ;  /* 0x00d800009e3c783b */ /* 0x000ee20000004200 */
[----:B------:R-:W5:Y:S06]  /*8bf0*/  MUFU.EX2 R105, R105 ;  /* 0x0000006900697308 */ /* 0x000f6c0000000800 */
[C---:B------:R-:W-:Y:S02]  /*8c00*/  HMMA.16816.F32.BF16 R32, R52.reuse, R64, R32 ;  /* 0x000000403420723c */ /* 0x040fe40000041820 */
[----:B------:R-:W-:Y:S06]  /*8c10*/  MUFU.EX2 R94, R94 ;  /* 0x0000005e005e7308 */ /* 0x000fec0000000800 */
[C---:B------:R-:W-:Y:S01]  /*8c20*/  HMMA.16816.F32.BF16 R36, R52.reuse, R66, R36 ;  /* 0x000000423424723c */ /* 0x040fe20000041824 */
[----:B------:R-:W-:Y:S01]  /*8c30*/  LDSM.16.MT88.4 R64, [R156+0xbc00] ;  /* 0x00bc00009c40783b */ /* 0x000fe20000004200 */
[----:B------:R-:W-:Y:S06]  /*8c40*/  MUFU.EX2 R107, R107 ;  /* 0x0000006b006b7308 */ /* 0x000fec0000000800 */
[C---:B------:R-:W-:Y:S02]  /*8c50*/  HMMA.16816.F32.BF16 R48, R52.reuse, R68, R48 ;  /* 0x000000443430723c */ /* 0x040fe40000041830 */
[----:B------:R-:W-:Y:S06]  /*8c60*/  MUFU.EX2 R152, R152 ;  /* 0x0000009800987308 */ /* 0x000fec0000000800 */
[C---:B--2---:R-:W-:Y:S02]  /*8c70*/  HMMA.16816.F32.BF16 R24, R52.reuse, R56, R24 ;  /* 0x000000383418723c */ /* 0x044fe40000041818 */
[----:B------:R-:W2:Y:S06]  /*8c80*/  MUFU.EX2 R177, R177 ;  /* 0x000000b100b17308 */ /* 0x000eac0000000800 */
[C---:B------:R-:W-:Y:S01]  /*8c90*/  HMMA.16816.F32.BF16 R28, R52.reuse, R58, R28 ;  /* 0x0000003a341c723c */ /* 0x040fe2000004181c */
[----:B------:R-:W2:Y:S01]  /*8ca0*/  LDSM.16.MT88.4 R56, [R158+0x9c00] ;  /* 0x009c00009e38783b */ /* 0x000ea20000004200 */
[----:B------:R-:W-:Y:S06]  /*8cb0*/  MUFU.EX2 R106, R106 ;  /* 0x0000006a006a7308 */ /* 0x000fec0000000800 */
[C---:B---3--:R-:W-:Y:S02]  /*8cc0*/  HMMA.16816.F32.BF16 R40, R52.reuse, R60, R40 ;  /* 0x0000003c3428723c */ /* 0x048fe40000041828 */
[----:B------:R-:W3:Y:S06]  /*8cd0*/  MUFU.EX2 R153, R153 ;  /* 0x0000009900997308 */ /* 0x000eec0000000800 */
[C---:B------:R-:W-:Y:S01]  /*8ce0*/  HMMA.16816.F32.BF16 R44, R52.reuse, R62, R44 ;  /* 0x0000003e342c723c */ /* 0x040fe2000004182c */
[----:B------:R-:W3:Y:S01]  /*8cf0*/  LDSM.16.MT88.4 R60, [R156+0x9c00] ;  /* 0x009c00009c3c783b */ /* 0x000ee20000004200 */
[----:B------:R-:W-:Y:S06]  /*8d00*/  MUFU.EX2 R136, R136 ;  /* 0x0000008800887308 */ /* 0x000fec0000000800 */
[----:B------:R-:W-:Y:S01]  /*8d10*/  HMMA.16816.F32.BF16 R4, R52, R70, R4 ;  /* 0x000000463404723c */ /* 0x000fe20000041804 */
[----:B------:R-:W5:Y:S01]  /*8d20*/  LDSM.16.MT88.4 R68, [R156+0xdc00] ;  /* 0x00dc00009c44783b */ /* 0x000f620000004200 */
[----:B------:R-:W-:Y:S05]  /*8d30*/  MUFU.EX2 R149, R149 ;  /* 0x0000009500957308 */ /* 0x000fea0000000800 */
[----:B------:R-:W-:-:S02]  /*8d40*/  F2FP.BF16.PACK_AB R52, R88, R89 ;  /* 0x000000595834723e */ /* 0x000fc400000010ff */
[----:B-1----:R-:W-:Y:S01]  /*8d50*/  F2FP.BF16.PACK_AB R53, R92, R95 ;  /* 0x0000005f5c35723e */ /* 0x002fe200000010ff */
[----:B------:R-:W-:Y:S01]  /*8d60*/  MUFU.EX2 R140, R140 ;  /* 0x0000008c008c7308 */ /* 0x000fe20000000800 */
[----:B------:R-:W-:Y:S01]  /*8d70*/  F2FP.BF16.PACK_AB R54, R91, R86 ;  /* 0x000000565b36723e */ /* 0x000fe200000010ff */
[----:B------:R-:W-:Y:S01]  /*8d80*/  FADD.FTZ R95, R95, R82 ;  /* 0x000000525f5f7221 */ /* 0x000fe20000010000 */
[----:B----4-:R-:W-:-:S03]  /*8d90*/  F2FP.BF16.PACK_AB R55, R90, R93 ;  /* 0x0000005d5a37723e */ /* 0x010fc600000010ff */
[----:B------:R-:W-:Y:S02]  /*8da0*/  FADD.FTZ R92, R92, R95 ;  /* 0x0000005f5c5c7221 */ /* 0x000fe40000010000 */
[----:B------:R-:W-:Y:S02]  /*8db0*/  MUFU.EX2 R150, R150 ;  /* 0x0000009600967308 */ /* 0x000fe40000000800 */
[C---:B--2---:R-:W-:Y:S06]  /*8dc0*/  HMMA.16816.F32.BF16 R8, R52.reuse, R56, R8 ;  /* 0x000000383408723c */ /* 0x044fec0000041808 */
[----:B------:R-:W-:Y:S02]  /*8dd0*/  MUFU.EX2 R131, R131 ;  /* 0x0000008300837308 */ /* 0x000fe40000000800 */
[C---:B------:R-:W-:Y:S01]  /*8de0*/  HMMA.16816.F32.BF16 R12, R52.reuse, R58, R12 ;  /* 0x0000003a340c723c */ /* 0x040fe2000004180c */
[----:B------:R-:W1:Y:S05]  /*8df0*/  LDSM.16.MT88.4 R56, [R158+0xbc00] ;  /* 0x00bc00009e38783b */ /* 0x000e6a0000004200 */
[----:B------:R-:W-:Y:S02]  /*8e00*/  MUFU.EX2 R148, R148 ;  /* 0x0000009400947308 */ /* 0x000fe40000000800 */
[C---:B---3--:R-:W-:Y:S06]  /*8e10*/  HMMA.16816.F32.BF16 R16, R52.reuse, R60, R16 ;  /* 0x0000003c3410723c */ /* 0x048fec0000041810 */
[----:B------:R2:W-:Y:S02]  /*8e20*/  MUFU.EX2 R133, R98 ;  /* 0x0000006200857308 */ /* 0x0005e40000000800 */
[C---:B------:R-:W-:Y:S01]  /*8e30*/  HMMA.16816.F32.BF16 R20, R52.reuse, R62, R20 ;  /* 0x0000003e3414723c */ /* 0x040fe20000041814 */
[----:B------:R-:W3:Y:S05]  /*8e40*/  LDSM.16.MT88.4 R60, [R158+0xdc00] ;  /* 0x00dc00009e3c783b */ /* 0x000eea0000004200 */
[----:B------:R-:W-:Y:S02]  /*8e50*/  MUFU.EX2 R130, R130 ;  /* 0x0000008200827308 */ /* 0x000fe40000000800 */
[C---:B------:R-:W-:Y:S06]  /*8e60*/  HMMA.16816.F32.BF16 R32, R52.reuse, R64, R32 ;  /* 0x000000403420723c */ /* 0x040fec0000041820 */
[----:B------:R-:W-:Y:S01]  /*8e70*/  MUFU.EX2 R135, R144 ;  /* 0x0000009000877308 */ /* 0x000fe20000000800 */
[----:B--2---:R-:W-:Y:S01]  /*8e80*/  LDSM.16.MT88.4 R96, [R158+0xec00] ;  /* 0x00ec00009e60783b */ /* 0x004fe20000004200 */
[C---:B------:R-:W-:Y:S03]  /*8e90*/  HMMA.16816.F32.BF16 R36, R52.reuse, R66, R36 ;  /* 0x000000423424723c */ /* 0x040fe60000041824 */
[----:B------:R-:W2:Y:S03]  /*8ea0*/  LDSM.16.MT88.4 R64, [R156+0xa000] ;  /* 0x00a000009c40783b */ /* 0x000ea60000004200 */
[----:B------:R-:W-:Y:S02]  /*8eb0*/  MUFU.EX2 R134, R134 ;  /* 0x0000008600867308 */ /* 0x000fe40000000800 */
[C---:B-----5:R-:W-:Y:S06]  /*8ec0*/  HMMA.16816.F32.BF16 R48, R52.reuse, R68, R48 ;  /* 0x000000443430723c */ /* 0x060fec0000041830 */
[----:B------:R-:W-:Y:S02]  /*8ed0*/  MUFU.EX2 R116, R116 ;  /* 0x0000007400747308 */ /* 0x000fe40000000800 */
[C---:B-1----:R-:W-:Y:S06]  /*8ee0*/  HMMA.16816.F32.BF16 R24, R52.reuse, R56, R24 ;  /* 0x000000383418723c */ /* 0x042fec0000041818 */
[----:B------:R-:W-:Y:S02]  /*8ef0*/  MUFU.EX2 R117, R117 ;  /* 0x0000007500757308 */ /* 0x000fe40000000800 */
[C---:B------:R-:W-:Y:S01]  /*8f00*/  HMMA.16816.F32.BF16 R28, R52.reuse, R58, R28 ;  /* 0x0000003a341c723c */ /* 0x040fe2000004181c */
[----:B------:R-:W1:Y:S05]  /*8f10*/  LDSM.16.MT88.4 R56, [R158+0xa000] ;  /* 0x00a000009e38783b */ /* 0x000e6a0000004200 */
[----:B------:R-:W-:Y:S02]  /*8f20*/  MUFU.EX2 R137, R137 ;  /* 0x0000008900897308 */ /* 0x000fe40000000800 */
[C---:B---3--:R-:W-:Y:S06]  /*8f30*/  HMMA.16816.F32.BF16 R40, R52.reuse, R60, R40 ;  /* 0x0000003c3428723c */ /* 0x048fec0000041828 */
[----:B------:R-:W3:Y:S02]  /*8f40*/  MUFU.EX2 R138, R138 ;  /* 0x0000008a008a7308 */ /* 0x000ee40000000800 */
[C---:B------:R-:W-:Y:S01]  /*8f50*/  HMMA.16816.F32.BF16 R44, R52.reuse, R62, R44 ;  /* 0x0000003e342c723c */ /* 0x040fe2000004182c */
[----:B------:R-:W4:Y:S05]  /*8f60*/  LDSM.16.MT88.4 R60, [R156+0xc000] ;  /* 0x00c000009c3c783b */ /* 0x000f2a0000004200 */
[----:B------:R-:W-:Y:S02]  /*8f70*/  MUFU.EX2 R119, R119 ;  /* 0x0000007700777308 */ /* 0x000fe40000000800 */
[----:B------:R-:W-:Y:S01]  /*8f80*/  HMMA.16816.F32.BF16 R4, R52, R70, R4 ;  /* 0x000000463404723c */ /* 0x000fe20000041804 */
[----:B------:R-:W5:Y:S05]  /*8f90*/  LDSM.16.MT88.4 R68, [R158+0xc000] ;  /* 0x00c000009e44783b */ /* 0x000f6a0000004200 */
[----:B------:R-:W1:Y:S01]  /*8fa0*/  MUFU.EX2 R2, R120 ;  /* 0x0000007800027308 */ /* 0x000e620000000800 */
[----:B------:R-:W-:-:S02]  /*8fb0*/  F2FP.BF16.PACK_AB R52, R105, R104 ;  /* 0x000000686934723e */ /* 0x000fc400000010ff */
[----:B------:R-:W-:Y:S02]  /*8fc0*/  F2FP.BF16.PACK_AB R53, R177, R152 ;  /* 0x00000098b135723e */ /* 0x000fe400000010ff */
[----:B------:R-:W-:Y:S02]  /*8fd0*/  F2FP.BF16.PACK_AB R54, R107, R94 ;  /* 0x0000005e6b36723e */ /* 0x000fe400000010ff */
[----:B------:R-:W-:Y:S01]  /*8fe0*/  F2FP.BF16.PACK_AB R55, R153, R106 ;  /* 0x0000006a9937723e */ /* 0x000fe200000010ff */
[----:B------:R-:W-:Y:S01]  /*8ff0*/  MUFU.EX2 R118, R118 ;  /* 0x0000007600767308 */ /* 0x000fe20000000800 */
[----:B---3--:R-:W-:-:S05]  /*9000*/  F2FP.BF16.PACK_AB R102, R138, R137 ;  /* 0x000000898a66723e */ /* 0x008fca00000010ff */
[----:B--2---:R-:W-:Y:S02]  /*9010*/  HMMA.16816.F32.BF16 R16, R52, R64, R16 ;  /* 0x000000403410723c */ /* 0x004fe40000041810 */
[----:B------:R-:W2:Y:S01]  /*9020*/  MUFU.EX2 R121, R121 ;  /* 0x0000007900797308 */ /* 0x000ea20000000800 */
[----:B-1----:R-:W-:-:S05]  /*9030*/  F2FP.BF16.PACK_AB R101, R2, R119 ;  /* 0x000000770265723e */ /* 0x002fca00000010ff */
[C---:B------:R-:W-:Y:S01]  /*9040*/  HMMA.16816.F32.BF16 R20, R52.reuse, R66, R20 ;  /* 0x000000423414723c */ /* 0x040fe20000041814 */
[----:B------:R-:W1:Y:S07]  /*9050*/  LDSM.16.MT88.4 R64, [R156+0xe000] ;  /* 0x00e000009c40783b */ /* 0x000e6e0000004200 */
[----:B------:R-:W-:Y:S01]  /*9060*/  HMMA.16816.F32.BF16 R8, R52, R56, R8 ;  /* 0x000000383408723c */ /* 0x000fe20000041808 */
[----:B--2---:R-:W-:-:S07]  /*9070*/  F2FP.BF16.PACK_AB R103, R121, R118 ;  /* 0x000000767967723e */ /* 0x004fce00000010ff */
[C---:B------:R-:W-:Y:S01]  /*9080*/  HMMA.16816.F32.BF16 R12, R52.reuse, R58, R12 ;  /* 0x0000003a340c723c */ /* 0x040fe2000004180c */
[----:B------:R-:W2:Y:S07]  /*9090*/  LDSM.16.MT88.4 R56, [R158+0xe000] ;  /* 0x00e000009e38783b */ /* 0x000eae0000004200 */
[C---:B----4-:R-:W-:Y:S08]  /*90a0*/  HMMA.16816.F32.BF16 R32, R52.reuse, R60, R32 ;  /* 0x0000003c3420723c */ /* 0x050ff00000041820 */
[C---:B------:R-:W-:Y:S01]  /*90b0*/  HMMA.16816.F32.BF16 R36, R52.reuse, R62, R36 ;  /* 0x0000003e3424723c */ /* 0x040fe20000041824 */
[----:B------:R-:W3:Y:S07]  /*90c0*/  LDSM.16.MT88.4 R60, [R158+0xa400] ;  /* 0x00a400009e3c783b */ /* 0x000eee0000004200 */
[C---:B-----5:R-:W-:Y:S08]  /*90d0*/  HMMA.16816.F32.BF16 R24, R52.reuse, R68, R24 ;  /* 0x000000443418723c */ /* 0x060ff00000041818 */
[C---:B-1----:R-:W-:Y:S08]  /*90e0*/  HMMA.16816.F32.BF16 R48, R52.reuse, R64, R48 ;  /* 0x000000403430723c */ /* 0x042ff00000041830 */
[C---:B------:R-:W-:Y:S01]  /*90f0*/  HMMA.16816.F32.BF16 R4, R52.reuse, R66, R4 ;  /* 0x000000423404723c */ /* 0x040fe20000041804 */
[----:B------:R-:W1:Y:S07]  /*9100*/  LDSM.16.MT88.4 R64, [R156+0xa400] ;  /* 0x00a400009c40783b */ /* 0x000e6e0000004200 */
[C---:B------:R-:W-:Y:S01]  /*9110*/  HMMA.16816.F32.BF16 R28, R52.reuse, R70, R28 ;  /* 0x00000046341c723c */ /* 0x040fe2000004181c */
[----:B------:R-:W4:Y:S07]  /*9120*/  LDSM.16.MT88.4 R68, [R156+0xe400] ;  /* 0x00e400009c44783b */ /* 0x000f2e0000004200 */
[C---:B--2---:R-:W-:Y:S07]  /*9130*/  HMMA.16816.F32.BF16 R40, R52.reuse, R56, R40 ;  /* 0x000000383428723c */ /* 0x044fee0000041828 */
[----:B------:R-:W-:Y:S01]  /*9140*/  F2FP.BF16.PACK_AB R56, R149, R136 ;  /* 0x000000889538723e */ /* 0x000fe200000010ff */
[----:B------:R-:W-:Y:S01]  /*9150*/  HMMA.16816.F32.BF16 R44, R52, R58, R44 ;  /* 0x0000003a342c723c */ /* 0x000fe2000004182c */
[----:B------:R-:W-:Y:S01]  /*9160*/  F2FP.BF16.PACK_AB R57, R150, R145 ;  /* 0x000000919639723e */ /* 0x000fe200000010ff */
[----:B------:R-:W2:Y:S05]  /*9170*/  LDSM.16.MT88.4 R52, [R158+0xc400] ;  /* 0x00c400009e34783b */ /* 0x000eaa0000004200 */
[----:B------:R-:W-:-:S02]  /*9180*/  F2FP.BF16.PACK_AB R58, R147, R140 ;  /* 0x0000008c933a723e */ /* 0x000fc400000010ff */
[----:B------:R-:W-:-:S07]  /*9190*/  F2FP.BF16.PACK_AB R59, R148, R131 ;  /* 0x00000083943b723e */ /* 0x000fce00000010ff */
[C---:B---3--:R-:W-:Y:S08]  /*91a0*/  HMMA.16816.F32.BF16 R8, R56.reuse, R60, R8 ;  /* 0x0000003c3808723c */ /* 0x048ff00000041808 */
[C---:B------:R-:W-:Y:S01]  /*91b0*/  HMMA.16816.F32.BF16 R12, R56.reuse, R62, R12 ;  /* 0x0000003e380c723c */ /* 0x040fe2000004180c */
[----:B------:R-:W3:Y:S07]  /*91c0*/  LDSM.16.MT88.4 R60, [R156+0xc400] ;  /* 0x00c400009c3c783b */ /* 0x000eee0000004200 */
[C---:B-1----:R-:W-:Y:S08]  /*91d0*/  HMMA.16816.F32.BF16 R16, R56.reuse, R64, R16 ;  /* 0x000000403810723c */ /* 0x042ff00000041810 */
[C---:B------:R-:W-:Y:S01]  /*91e0*/  HMMA.16816.F32.BF16 R20, R56.reuse, R66, R20 ;  /* 0x000000423814723c */ /* 0x040fe20000041814 */
[----:B------:R-:W1:Y:S07]  /*91f0*/  LDSM.16.MT88.4 R64, [R158+0xe400] ;  /* 0x00e400009e40783b */ /* 0x000e6e0000004200 */
[C---:B----4-:R-:W-:Y:S08]  /*9200*/  HMMA.16816.F32.BF16 R48, R56.reuse, R68, R48 ;  /* 0x000000443830723c */ /* 0x050ff00000041830 */
[C---:B------:R-:W-:Y:S01]  /*9210*/  HMMA.16816.F32.BF16 R4, R56.reuse, R70, R4 ;  /* 0x000000463804723c */ /* 0x040fe20000041804 */
[----:B------:R-:W4:Y:S07]  /*9220*/  LDSM.16.MT88.4 R68, [R156+0xc800] ;  /* 0x00c800009c44783b */ /* 0x000f2e0000004200 */
        /* <DEDUP_REMOVED lines=9> */
[----:B------:R-:W-:-:S02]  /*92c0*/  F2FP.BF16.PACK_AB R56, R132, R133 ;  /* 0x000000858438723e */ /* 0x000fc400000010ff */
[----:B------:R-:W-:Y:S02]  /*92d0*/  F2FP.BF16.PACK_AB R57, R134, R3 ;  /* 0x000000038639723e */ /* 0x000fe400000010ff */
[----:B------:R-:W-:Y:S02]  /*92e0*/  F2FP.BF16.PACK_AB R58, R135, R130 ;  /* 0x00000082873a723e */ /* 0x000fe400000010ff */
[----:B------:R-:W-:-:S07]  /*92f0*/  F2FP.BF16.PACK_AB R59, R117, R116 ;  /* 0x00000074753b723e */ /* 0x000fce00000010ff */
        /* <DEDUP_REMOVED lines=9> */
[----:B-1----:R-:W-:Y:S08]  /*9390*/  HMMA.16816.F32.BF16 R24, R56, R64, R24 ;  /* 0x000000403818723c */ /* 0x002ff00000041818 */
[C---:B----4-:R-:W-:Y:S07]  /*93a0*/  HMMA.16816.F32.BF16 R112, R100.reuse, R68, R8 ;  /* 0x000000446470723c */ /* 0x050fee0000041808 */
[----:B------:R-:W-:Y:S01]  /*93b0*/  FADD.FTZ R9, R81, R0 ;  /* 0x0000000051097221 */ /* 0x000fe20000010000 */
[----:B------:R-:W-:Y:S03]  /*93c0*/  HMMA.16816.F32.BF16 R68, R100, R70, R12 ;  /* 0x000000466444723c */ /* 0x000fe6000004180c */
[----:B------:R-:W-:-:S04]  /*93d0*/  FADD.FTZ R9, R80, R9 ;  /* 0x0000000950097221 */ /* 0x000fc80000010000 */
[----:B------:R-:W-:Y:S01]  /*93e0*/  FADD.FTZ R0, R78, R9 ;  /* 0x000000094e007221 */ /* 0x000fe20000010000 */
[C---:B------:R-:W-:Y:S01]  /*93f0*/  HMMA.16816.F32.BF16 R28, R56.reuse, R66, R28 ;  /* 0x00000042381c723c */ /* 0x040fe2000004181c */
[----:B------:R-:W-:Y:S01]  /*9400*/  FADD.FTZ R13, R93, R92 ;  /* 0x0000005c5d0d7221 */ /* 0x000fe20000010000 */
[----:B------:R-:W-:Y:S01]  /*9410*/  LDSM.16.MT88.4 R64, [R158+0xcc00] ;  /* 0x00cc00009e40783b */ /* 0x000fe20000004200 */
        /* <DEDUP_REMOVED lines=9> */
[----:B------:R-:W1:Y:S01]  /*94b0*/  LDSM.16.MT88.4 R8, [R156+0xec00] ;  /* 0x00ec00009c08783b */ /* 0x000e620000004200 */
[----:B------:R-:W-:Y:S02]  /*94c0*/  FADD.FTZ R0, R106, R177 ;  /* 0x000000b16a007221 */ /* 0x000fe40000010000 */
[----:B------:R-:W-:Y:S01]  /*94d0*/  FADD.FTZ R91, R91, R86 ;  /* 0x000000565b5b7221 */ /* 0x000fe20000010000 */
[----:B------:R-:W2:Y:S01]  /*94e0*/  LDSM.16.MT88.4 R52, [R156+0xac00] ;  /* 0x00ac00009c34783b */ /* 0x000ea20000004200 */
        /* <DEDUP_REMOVED lines=17> */
[----:B------:R-:W-:Y:S03]  /*9600*/  HMMA.16816.F32.BF16 R92, R100, R96, R40 ;  /* 0x00000060645c723c */ /* 0x000fe60000041828 */
[----:B------:R-:W-:-:S04]  /*9610*/  FADD.FTZ R0, R147, R0 ;  /* 0x0000000093007221 */ /* 0x000fc80000010000 */
[----:B------:R-:W-:Y:S01]  /*9620*/  FADD.FTZ R133, R133, R0 ;  /* 0x0000000085857221 */ /* 0x000fe20000010000 */
[----:B-1----:R-:W-:Y:S03]  /*9630*/  HMMA.16816.F32.BF16 R104, R100, R8, R48 ;  /* 0x000000086468723c */ /* 0x002fe60000041830 */
[----:B------:R-:W-:-:S04]  /*9640*/  FADD.FTZ R3, R132, R133 ;  /* 0x0000008584037221 */ /* 0x000fc80000010000 */
[----:B------:R-:W-:Y:S01]  /*9650*/  FADD.FTZ R0, R130, R3 ;  /* 0x0000000382007221 */ /* 0x000fe20000010000 */
[C---:B--2---:R-:W-:Y:S01]  /*9660*/  HMMA.16816.F32.BF16 R72, R100.reuse, R52, R16 ;  /* 0x000000346448723c */ /* 0x044fe20000041810 */
[----:B------:R-:W-:Y:S02]  /*9670*/  FADD.FTZ R8, R116, R13 ;  /* 0x0000000d74087221 */ /* 0x000fe40000010000 */
[----:B------:R-:W-:Y:S02]  /*9680*/  FADD.FTZ R0, R135, R0 ;  /* 0x0000000087007221 */ /* 0x000fe40000010000 */
[----:B------:R-:W-:Y:S02]  /*9690*/  FADD.FTZ R8, R117, R8 ;  /* 0x0000000875087221 */ /* 0x000fe40000010000 */
[----:B------:R-:W-:Y:S01]  /*96a0*/  FADD.FTZ R139, R139, R0 ;  /* 0x000000008b8b7221 */ /* 0x000fe20000010000 */
[----:B------:R-:W-:Y:S01]  /*96b0*/  HMMA.16816.F32.BF16 R76, R100, R54, R20 ;  /* 0x00000036644c723c */ /* 0x000fe20000041814 */
[----:B------:R-:W-:Y:S01]  /*96c0*/  FADD.FTZ R119, R119, R8 ;  /* 0x0000000877777221 */ /* 0x000fe20000010000 */
[----:B------:R-:W-:Y:S01]  /*96d0*/  MOV R0, R127 ;  /* 0x0000007f00007202 */ /* 0x000fe20000000f00 */
[----:B------:R-:W-:-:S02]  /*96e0*/  FADD.FTZ R146, R146, R139 ;  /* 0x0000008b92927221 */ /* 0x000fc40000010000 */
[----:B------:R-:W-:Y:S01]  /*96f0*/  FADD.FTZ R119, R2, R119 ;  /* 0x0000007702777221 */ /* 0x000fe20000010000 */
[----:B------:R-:W-:Y:S01]  /*9700*/  MOV R2, R128 ;  /* 0x0000008000027202 */ /* 0x000fe20000000f00 */
[----:B------:R-:W-:Y:S01]  /*9710*/  FADD.FTZ R137, R137, R146 ;  /* 0x0000009289897221 */ /* 0x000fe20000010000 */
[----:B------:R-:W-:Y:S01]  /*9720*/  HMMA.16816.F32.BF16 R80, R100, R64, R24 ;  /* 0x000000406450723c */ /* 0x000fe20000041818 */
[----:B------:R-:W-:Y:S02]  /*9730*/  FADD.FTZ R118, R118, R119 ;  /* 0x0000007776767221 */ /* 0x000fe40000010000 */
[----:B------:R-:W-:Y:S02]  /*9740*/  FADD.FTZ R179, R138, R137 ;  /* 0x000000898ab37221 */ /* 0x000fe40000010000 */
[----:B------:R-:W-:-:S03]  /*9750*/  FADD.FTZ R182, R121, R118 ;  /* 0x0000007679b67221 */ /* 0x000fc60000010000 */
[C---:B------:R-:W-:Y:S08]  /*9760*/  HMMA.16816.F32.BF16 R84, R100.reuse, R66, R28 ;  /* 0x000000426454723c */ /* 0x040ff0000004181c */
[C---:B------:R-:W-:Y:S08]  /*9770*/  HMMA.16816.F32.BF16 R108, R100.reuse, R110, R36 ;  /* 0x0000006e646c723c */ /* 0x040ff00000041824 */
[C---:B------:R-:W-:Y:S08]  /*9780*/  HMMA.16816.F32.BF16 R96, R100.reuse, R98, R44 ;  /* 0x000000626460723c */ /* 0x040ff0000004182c */
[----:B------:R-:W-:Y:S08]  /*9790*/  HMMA.16816.F32.BF16 R100, R100, R10, R4 ;  /* 0x0000000a6464723c */ /* 0x000ff00000041804 */
.L_x_1873:
[----:B------:R-:W-:-:S13]  /*97a0*/  ISETP.GE.AND P0, PT, R167, 0x1, PT ;  /* 0x00000001a700780c */ /* 0x000fda0003f06270 */
[----:B------:R-:W-:Y:S05]  /*97b0*/  @!P0 BRA `(.L_x_1879) ;  /* 0x0000355000008947 */ /* 0x000fea0003800000 */
[----:B------:R-:W-:Y:S01]  /*97c0*/  ULDC UR8, c[0x0][0x1a0] ;  /* 0x0000680000087ab9 */ /* 0x000fe20000000800 */
[----:B------:R-:W-:Y:S01]  /*97d0*/  IMAD.MOV.U32 R3, RZ, RZ, R0 ;  /* 0x000000ffff037224 */ /* 0x000fe200078e0000 */
[----:B------:R-:W-:Y:S01]  /*97e0*/  ULEA UR5, -UR8, URZ, 0x7 ;  /* 0x0000003f08057291 */ /* 0x000fe2000f8e393f */
[----:B------:R-:W-:Y:S01]  /*97f0*/  IMAD.MOV.U32 R117, RZ, RZ, R2 ;  /* 0x000000ffff757224 */ /* 0x000fe200078e0002 */
[----:B------:R-:W-:Y:S02]  /*9800*/  UMOV UR10, 0x6 ;  /* 0x00000006000a7882 */ /* 0x000fe40000000000 */
[----:B------:R-:W-:Y:S02]  /*9810*/  USHF.R.S32.HI UR4, URZ, 0x1f, UR5 ;  /* 0x0000001f3f047899 */ /* 0x000fe40008011405 */
[----:B------:R-:W-:Y:S01]  /*9820*/  ULDC UR9, c[0x0][0x1a4] ;  /* 0x0000690000097ab9 */ /* 0x000fe20000000800 */
[----:B------:R-:W-:Y:S01]  /*9830*/  MOV R178, UR5 ;  /* 0x0000000500b27c02 */ /* 0x000fe20008000f00 */
[----:B------:R-:W-:-:S02]  /*9840*/  USHF.L.U64.HI UR9, UR8, UR10, UR9 ;  /* 0x0000000a08097299 */ /* 0x000fc40008010209 */
[----:B------:R-:W-:Y:S01]  /*9850*/  MOV R177, UR4 ;  /* 0x0000000400b17c02 */ /* 0x000fe20008000f00 */
[----:B------:R-:W-:Y:S02]  /*9860*/  USHF.L.U32 UR8, UR8, 0x6, URZ ;  /* 0x0000000608087899 */ /* 0x000fe4000800063f */
[----:B------:R-:W-:Y:S02]  /*9870*/  ULDC UR4, c[0x0][0x19c] ;  /* 0x0000670000047ab9 */ /* 0x000fe40000000800 */
.L_x_1883:
        /* <DEDUP_REMOVED lines=64> */
.L_x_1880:
        /* <DEDUP_REMOVED lines=40> */
[----:B------:R-:W2:Y:S07]  /*9f00*/  LDSM.16.M88.4 R128, [R157+0x3000] ;  /* 0x003000009d80783b */ /* 0x000eae0000000200 */
        /* <DEDUP_REMOVED lines=148> */
[----:B------:R-:W-:Y:S04]  /*a850*/  IADD3 R123, R123, -0x80, RZ ;  /* 0xffffff807b7b7810 */ /* 0x000fe80007ffe0ff */
[----:B------:R-:W-:Y:S02]  /*a860*/  IABS R116, R123 ;  /* 0x0000007b00747213 */ /* 0x000fe40000000000 */
[----:B------:R-:W-:Y:S04]  /*a870*/  LOP3.LUT R123, R123, c[0x0][0x2d0], RZ, 0x3c, !PT ;  /* 0x0000b4007b7b7a12 */ /* 0x000fe800078e3cff */
[----:B------:R-:W-:Y:S01]  /*a880*/  ISETP.GE.AND P2, PT, R123, RZ, PT ;  /* 0x000000ff7b00720c */ /* 0x000fe20003f46270 */
[----:B-1----:R-:W1:Y:S02]  /*a890*/  MUFU.RCP R2, R122 ;  /* 0x0000007a00027308 */ /* 0x002e640000001000 */
[----:B-1----:R-:W-:Y:S02]  /*a8a0*/  IADD3 R118, R2, 0xffffffe, RZ ;  /* 0x0ffffffe02767810 */ /* 0x002fe40007ffe0ff */
[----:B------:R-:W-:Y:S06]  /*a8b0*/  IABS R2, R120 ;  /* 0x0000007800027213 */ /* 0x000fec0000000000 */
[----:B------:R-:W1:Y:S01]  /*a8c0*/  F2I.FTZ.U32.TRUNC.NTZ R119, R118 ;  /* 0x0000007600777305 */ /* 0x000e62000021f000 */
        /* <DEDUP_REMOVED lines=48> */
.L_x_1882:
[C---:B------:R-:W-:Y:S01]  /*abd0*/  LEA R180, P0, R122.reuse, R180, 0x1 ;  /* 0x000000b47ab47211 */ /* 0x040fe200078008ff */
[----:B------:R-:W-:Y:S02]  /*abe0*/  USHF.L.U32 UR5, UR7, 0x6, URZ ;  /* 0x0000000607057899 */ /* 0x000fe4000800063f */
[----:B------:R-:W-:Y:S01]  /*abf0*/  USHF.L.U64.HI UR7, UR7, UR10, UR4 ;  /* 0x0000000a07077299 */ /* 0x000fe20008010204 */
[----:B------:R-:W-:Y:S03]  /*ac00*/  LEA.HI.X R181, R122, R181, R119, 0x1, P0 ;  /* 0x000000b57ab57211 */ /* 0x000fe600000f0c77 */
        /* <DEDUP_REMOVED lines=10> */
[----:B------:R-:W-:Y:S01]  /*acb0*/  IADD3 R118, P0, R120, UR5, RZ ;  /* 0x0000000578767c10 */ /* 0x000fe2000ff1e0ff */
[----:B------:R1:W-:Y:S03]  /*acc0*/  LDGSTS.E.BYPASS.LTC128B.128 [R169+0x3800], [R122.64] ;  /* 0x038000007aa97fae */ /* 0x0003e6000b901d4c */
[----:B------:R-:W-:Y:S01]  /*acd0*/  IADD3.X R119, R121, UR7, RZ, P0, !PT ;  /* 0x0000000779777c10 */ /* 0x000fe200087fe4ff */
        /* <DEDUP_REMOVED lines=9> */
.L_x_1881:
        /* <DEDUP_REMOVED lines=99> */
[----:B------:R-:W-:Y:S01]  /*b3a0*/  ISETP.GT.AND P0, PT, R167, 0x1, PT ;  /* 0x00000001a700780c */ /* 0x000fe20003f04270 */
        /* <DEDUP_REMOVED lines=29> */
[C---:B------:R-:W-:Y:S02]  /*b580*/  FMUL.FTZ R83, R3.reuse, R83 ;  /* 0x0000005303537220 */ /* 0x040fe40000410000 */
[----:B------:R-:W-:Y:S01]  /*b590*/  FMUL.FTZ R84, R116, R84 ;  /* 0x0000005474547220 */ /* 0x000fe20000410000 */
[----:B---3--:R-:W-:Y:S01]  /*b5a0*/  F2FP.BF16.PACK_AB R113, R136, R145 ;  /* 0x000000918871723e */ /* 0x008fe200000010ff */
[C---:B------:R-:W-:Y:S02]  /*b5b0*/  FMUL.FTZ R85, R116.reuse, R85 ;  /* 0x0000005574557220 */ /* 0x040fe40000410000 */
[C---:B------:R-:W-:Y:S02]  /*b5c0*/  FMUL.FTZ R86, R3.reuse, R86 ;  /* 0x0000005603567220 */ /* 0x040fe40000410000 */
[----:B------:R-:W-:Y:S01]  /*b5d0*/  FMUL.FTZ R87, R3, R87 ;  /* 0x0000005703577220 */ /* 0x000fe20000410000 */
[----:B------:R-:W-:Y:S01]  /*b5e0*/  MUFU.EX2 R119, R119 ;  /* 0x0000007700777308 */ /* 0x000fe20000000800 */
[C---:B------:R-:W-:Y:S02]  /*b5f0*/  FMUL.FTZ R12, R116.reuse, R108 ;  /* 0x0000006c740c7220 */ /* 0x040fe40000410000 */
[--C-:B------:R-:W-:Y:S02]  /*b600*/  FFMA.FTZ R6, R13, c[0x0][0x23c], -R135.reuse ;  /* 0x00008f000d067a23 */ /* 0x100fe40000010887 */
        /* <DEDUP_REMOVED lines=8> */
[----:B------:R-:W-:Y:S02]  /*b690*/  FMUL.FTZ R93, R116, R93 ;  /* 0x0000005d745d7220 */ /* 0x000fe40000410000 */
[C---:B------:R-:W-:Y:S01]  /*b6a0*/  FMUL.FTZ R94, R3.reuse, R94 ;  /* 0x0000005e035e7220 */ /* 0x040fe20000410000 */
[----:B------:R-:W-:Y:S01]  /*b6b0*/  MUFU.EX2 R5, R5 ;  /* 0x0000000500057308 */ /* 0x000fe20000000800 */
[----:B------:R-:W-:Y:S02]  /*b6c0*/  FMUL.FTZ R95, R3, R95 ;  /* 0x0000005f035f7220 */ /* 0x000fe40000410000 */
[--C-:B------:R-:W-:Y:S02]  /*b6d0*/  FFMA.FTZ R142, R31, c[0x0][0x23c], -R118.reuse ;  /* 0x00008f001f8e7a23 */ /* 0x100fe40000010876 */
[--C-:B------:R-:W-:Y:S02]  /*b6e0*/  FFMA.FTZ R144, R33, c[0x0][0x23c], -R135.reuse ;  /* 0x00008f0021907a23 */ /* 0x100fe40000010887 */
[--C-:B------:R-:W-:Y:S02]  /*b6f0*/  FFMA.FTZ R147, R34, c[0x0][0x23c], -R118.reuse ;  /* 0x00008f0022937a23 */ /* 0x100fe40000010876 */
[--C-:B------:R-:W-:Y:S01]  /*b700*/  FFMA.FTZ R148, R35, c[0x0][0x23c], -R118.reuse ;  /* 0x00008f0023947a23 */ /* 0x100fe20000010876 */
[----:B------:R-:W2:Y:S01]  /*b710*/  MUFU.EX2 R6, R6 ;  /* 0x0000000600067308 */ /* 0x000ea20000000800 */
[----:B------:R-:W-:Y:S01]  /*b720*/  LDSM.16.MT88.4 R32, [R156+0xbc00] ;  /* 0x00bc00009c20783b */ /* 0x000fe20000004200 */
[--C-:B------:R-:W-:Y:S01]  /*b730*/  FFMA.FTZ R149, R40, c[0x0][0x23c], -R135.reuse ;  /* 0x00008f0028957a23 */ /* 0x100fe20000010887 */
[----:B---3--:R-:W-:Y:S01]  /*b740*/  F2FP.BF16.PACK_AB R115, R132, R119 ;  /* 0x000000778473723e */ /* 0x008fe200000010ff */
        /* <DEDUP_REMOVED lines=9> */
[----:B------:R-:W3:Y:S01]  /*b7e0*/  LDSM.16.MT88.4 R120, [R156+0xb000] ;  /* 0x00b000009c78783b */ /* 0x000ee20000004200 */
        /* <DEDUP_REMOVED lines=20> */
[C---:B---3--:R-:W-:Y:S02]  /*b930*/  HMMA.16816.F32.BF16 R88, R112.reuse, R120, R88 ;  /* 0x000000787058723c */ /* 0x048fe40000041858 */
[----:B------:R-:W-:Y:S01]  /*b940*/  MUFU.EX2 R128, R128 ;  /* 0x0000008000807308 */ /* 0x000fe20000000800 */
[C---:B------:R-:W-:Y:S02]  /*b950*/  FMUL.FTZ R15, R3.reuse, R111 ;  /* 0x0000006f030f7220 */ /* 0x040fe40000410000 */
[----:B------:R-:W3:Y:S01]  /*b960*/  LDSM.16.MT88.4 R108, [R156+0xd000] ;  /* 0x00d000009c6c783b */ /* 0x000ee20000004200 */
        /* <DEDUP_REMOVED lines=13> */
[----:B------:R-:W-:Y:S01]  /*ba40*/  FMUL.FTZ R16, R116, R104 ;  /* 0x0000006874107220 */ /* 0x000fe20000410000 */
[----:B--2---:R-:W-:Y:S01]  /*ba50*/  F2FP.BF16.PACK_AB R104, R6, R5 ;  /* 0x000000050668723e */ /* 0x004fe200000010ff */
[----:B------:R-:W-:Y:S01]  /*ba60*/  FMUL.FTZ R17, R116, R105 ;  /* 0x0000006974117220 */ /* 0x000fe20000410000 */
[----:B------:R-:W2:Y:S01]  /*ba70*/  MUFU.EX2 R131, R131 ;  /* 0x0000008300837308 */ /* 0x000ea20000000800 */
[C---:B------:R-:W-:Y:S04]  /*ba80*/  FMUL.FTZ R18, R3.reuse, R106 ;  /* 0x0000006a03127220 */ /* 0x040fe80000410000 */
[----:B------:R-:W-:Y:S01]  /*ba90*/  FMUL.FTZ R19, R3, R107 ;  /* 0x0000006b03137220 */ /* 0x000fe20000410000 */
[----:B----4-:R-:W-:Y:S01]  /*baa0*/  F2FP.BF16.PACK_AB R105, R129, R128 ;  /* 0x000000808169723e */ /* 0x010fe200000010ff */
[--C-:B------:R-:W-:Y:S02]  /*bab0*/  FFMA.FTZ R3, R44, c[0x0][0x23c], -R135.reuse ;  /* 0x00008f002c037a23 */ /* 0x100fe40000010887 */
[--C-:B------:R-:W-:Y:S01]  /*bac0*/  FFMA.FTZ R116, R45, c[0x0][0x23c], -R135.reuse ;  /* 0x00008f002d747a23 */ /* 0x100fe20000010887 */
[----:B------:R-:W-:Y:S01]  /*bad0*/  MUFU.EX2 R133, R133 ;  /* 0x0000008500857308 */ /* 0x000fe20000000800 */
[----:B------:R-:W-:Y:S01]  /*bae0*/  LDSM.16.MT88.4 R44, [R156+0xe800] ;  /* 0x00e800009c2c783b */ /* 0x000fe20000004200 */
[C---:B---3--:R-:W-:Y:S03]  /*baf0*/  HMMA.16816.F32.BF16 R16, R112.reuse, R108, R16 ;  /* 0x0000006c7010723c */ /* 0x048fe60000041810 */
[--C-:B------:R-:W-:Y:S02]  /*bb00*/  FFMA.FTZ R48, R48, c[0x0][0x23c], -R135.reuse ;  /* 0x00008f0030307a23 */ /* 0x100fe40000010887 */
[--C-:B------:R-:W-:Y:S02]  /*bb10*/  FFMA.FTZ R49, R49, c[0x0][0x23c], -R135.reuse ;  /* 0x00008f0031317a23 */ /* 0x100fe40000010887 */
[--C-:B------:R-:W-:Y:S01]  /*bb20*/  FFMA.FTZ R50, R50, c[0x0][0x23c], -R118.reuse ;  /* 0x00008f0032327a23 */ /* 0x100fe20000010876 */
[----:B------:R-:W-:Y:S01]  /*bb30*/  HMMA.16816.F32.BF16 R100, R112, R110, R100 ;  /* 0x0000006e7064723c */ /* 0x000fe20000041864 */
[----:B------:R-:W3:Y:S01]  /*bb40*/  MUFU.EX2 R134, R134 ;  /* 0x0000008600867308 */ /* 0x000ee20000000800 */
[----:B------:R-:W4:Y:S02]  /*bb50*/  LDSM.16.MT88.4 R108, [R158+0xb400] ;  /* 0x00b400009e6c783b */ /* 0x000f240000004200 */
[----:B--2---:R-:W-:Y:S01]  /*bb60*/  F2FP.BF16.PACK_AB R106, R131, R130 ;  /* 0x00000082836a723e */ /* 0x004fe200000010ff */
[--C-:B------:R-:W-:Y:S02]  /*bb70*/  FFMA.FTZ R51, R51, c[0x0][0x23c], -R118.reuse ;  /* 0x00008f0033337a23 */ /* 0x100fe40000010876 */
[--C-:B------:R-:W-:Y:S02]  /*bb80*/  FFMA.FTZ R52, R52, c[0x0][0x23c], -R135.reuse ;  /* 0x00008f0034347a23 */ /* 0x100fe40000010887 */
[--C-:B------:R-:W-:Y:S01]  /*bb90*/  FFMA.FTZ R53, R53, c[0x0][0x23c], -R135.reuse ;  /* 0x00008f0035357a23 */ /* 0x100fe20000010887 */
[----:B------:R-:W2:Y:S01]  /*bba0*/  LDSM.16.MT88.4 R112, [R156+0xb400] ;  /* 0x00b400009c70783b */ /* 0x000ea20000004200 */
[----:B------:R-:W-:Y:S01]  /*bbb0*/  MUFU.EX2 R144, R144 ;  /* 0x0000009000907308 */ /* 0x000fe20000000800 */
[--C-:B------:R-:W-:Y:S02]  /*bbc0*/  FFMA.FTZ R56, R56, c[0x0][0x23c], -R135.reuse ;  /* 0x00008f0038387a23 */ /* 0x100fe40000010887 */
[--C-:B------:R-:W-:Y:S02]  /*bbd0*/  FFMA.FTZ R57, R57, c[0x0][0x23c], -R135.reuse ;  /* 0x00008f0039397a23 */ /* 0x100fe40000010887 */
[--C-:B------:R-:W-:Y:S02]  /*bbe0*/  FFMA.FTZ R54, R54, c[0x0][0x23c], -R118.reuse ;  /* 0x00008f0036367a23 */ /* 0x100fe40000010876 */
[--C-:B------:R-:W-:Y:S02]  /*bbf0*/  FFMA.FTZ R55, R55, c[0x0][0x23c], -R118.reuse ;  /* 0x00008f0037377a23 */ /* 0x100fe40000010876 */
[--C-:B------:R-:W-:Y:S01]  /*bc00*/  FFMA.FTZ R58, R58, c[0x0][0x23c], -R118.reuse ;  /* 0x00008f003a3a7a23 */ /* 0x100fe20000010876 */
[----:B------:R-:W-:Y:S01]  /*bc10*/  MUFU.EX2 R147, R147 ;  /* 0x0000009300937308 */ /* 0x000fe20000000800 */
[----:B------:R-:W-:Y:S02]  /*bc20*/  FFMA.FTZ R59, R59, c[0x0][0x23c], -R118 ;  /* 0x00008f003b3b7a23 */ /* 0x000fe40000010876 */
[----:B------:R-:W-:Y:S01]  /*bc30*/  FADD.FTZ R137, R137, R146 ;  /* 0x0000009289897221 */ /* 0x000fe20000010000 */
[----:B---3--:R-:W-:Y:S01]  /*bc40*/  F2FP.BF16.PACK_AB R107, R134, R133 ;  /* 0x00000085866b723e */ /* 0x008fe200000010ff */
[----:B------:R-:W-:Y:S02]  /*bc50*/  FFMA.FTZ R60, R60, c[0x0][0x23c], -R135 ;  /* 0x00008f003c3c7a23 */ /* 0x000fe40000010887 */
[----:B------:R-:W-:Y:S02]  /*bc60*/  FADD.FTZ R138, R138, R137 ;  /* 0x000000898a8a7221 */ /* 0x000fe40000010000 */
[----:B------:R-:W-:Y:S01]  /*bc70*/  FFMA.FTZ R64, R64, c[0x0][0x23c], -R135 ;  /* 0x00008f0040407a23 */ /* 0x000fe20000010887 */
[----:B------:R-:W-:Y:S01]  /*bc80*/  MUFU.EX2 R148, R148 ;  /* 0x0000009400947308 */ /* 0x000fe20000000800 */
[C---:B-----5:R-:W-:Y:S05]  /*bc90*/  HMMA.16816.F32.BF16 R8, R104.reuse, R120, R8 ;  /* 0x000000786808723c */ /* 0x060fea0000041808 */
[----:B------:R-:W-:Y:S02]  /*bca0*/  FADD.FTZ R138, R7, R138 ;  /* 0x0000008a078a7221 */ /* 0x000fe40000010000 */
[----:B------:R-:W-:Y:S01]  /*bcb0*/  FFMA.FTZ R66, R66, c[0x0][0x23c], -R118 ;  /* 0x00008f0042427a23 */ /* 0x000fe20000010876 */
[C---:B------:R-:W-:Y:S01]  /*bcc0*/  HMMA.16816.F32.BF16 R68, R104.reuse, R122, R68 ;  /* 0x0000007a6844723c */ /* 0x040fe20000041844 */
[----:B------:R-:W3:Y:S01]  /*bcd0*/  LDSM.16.MT88.4 R120, [R158+0xd400] ;  /* 0x00d400009e78783b */ /* 0x000ee20000004200 */
        /* <DEDUP_REMOVED lines=10> */
[--C-:B------:R-:W-:Y:S01]  /*bd80*/  FFMA.FTZ R126, R23, c[0x0][0x23c], -R118.reuse ;  /* 0x00008f00177e7a23 */ /* 0x100fe20000010876 */
[C---:B----4-:R-:W-:Y:S04]  /*bd90*/  HMMA.16816.F32.BF16 R80, R104.reuse, R108, R80 ;  /* 0x0000006c6850723c */ /* 0x050fe80000041850 */
[----:B------:R-:W-:Y:S04]  /*bda0*/  FADD.FTZ R130, R130, R5 ;  /* 0x0000000582827221 */ /* 0x000fe80000010000 */
[C---:B------:R-:W-:Y:S01]  /*bdb0*/  HMMA.16816.F32.BF16 R84, R104.reuse, R110, R84 ;  /* 0x0000006e6854723c */ /* 0x040fe20000041854 */
[----:B------:R-:W-:Y:S01]  /*bdc0*/  LDSM.16.MT88.4 R108, [R158+0x9800] ;  /* 0x009800009e6c783b */ /* 0x000fe20000004200 */
[----:B------:R-:W4:Y:S06]  /*bdd0*/  MUFU.EX2 R124, R124 ;  /* 0x0000007c007c7308 */ /* 0x000f2c0000000800 */
[C---:B--2---:R-:W-:Y:S04]  /*bde0*/  HMMA.16816.F32.BF16 R88, R104.reuse, R112, R88 ;  /* 0x000000706858723c */ /* 0x044fe80000041858 */
[----:B------:R-:W-:Y:S01]  /*bdf0*/  MUFU.EX2 R125, R125 ;  /* 0x0000007d007d7308 */ /* 0x000fe20000000800 */
[----:B-1----:R-:W1:Y:S02]  /*be00*/  LDSM.16.MT88.4 R20, [R156+0xd400] ;  /* 0x00d400009c14783b */ /* 0x002e640000004200 */
[--C-:B------:R-:W-:Y:S01]  /*be10*/  FFMA.FTZ R112, R26, c[0x0][0x23c], -R118.reuse ;  /* 0x00008f001a707a23 */ /* 0x100fe20000010876 */
[C---:B------:R-:W-:Y:S06]  /*be20*/  HMMA.16816.F32.BF16 R12, R104.reuse, R114, R12 ;  /* 0x00000072680c723c */ /* 0x040fec000004180c */
[----:B------:R-:W2:Y:S02]  /*be30*/  MUFU.EX2 R126, R126 ;  /* 0x0000007e007e7308 */ /* 0x000ea40000000800 */
[C---:B---3--:R-:W-:Y:S07]  /*be40*/  HMMA.16816.F32.BF16 R92, R104.reuse, R120, R92 ;  /* 0x00000078685c723c */ /* 0x048fee000004185c */
[--C-:B------:R-:W-:Y:S01]  /*be50*/  FFMA.FTZ R121, R27, c[0x0][0x23c], -R118.reuse ;  /* 0x00008f001b797a23 */ /* 0x100fe20000010876 */
[C---:B------:R-:W-:Y:S01]  /*be60*/  HMMA.16816.F32.BF16 R96, R104.reuse, R122, R96 ;  /* 0x0000007a6860723c */ /* 0x040fe20000041860 */
[----:B------:R-:W-:Y:S01]  /*be70*/  MUFU.EX2 R120, R112 ;  /* 0x0000007000787308 */ /* 0x000fe20000000800 */
[----:B------:R-:W3:Y:S05]  /*be80*/  LDSM.16.MT88.4 R24, [R156+0x9800] ;  /* 0x009800009c18783b */ /* 0x000eea0000004200 */
[--C-:B------:R-:W-:Y:S02]  /*be90*/  FFMA.FTZ R122, R29, c[0x0][0x23c], -R135.reuse ;  /* 0x00008f001d7a7a23 */ /* 0x100fe40000010887 */
[--C-:B------:R-:W-:Y:S02]  /*bea0*/  FFMA.FTZ R123, R30, c[0x0][0x23c], -R118.reuse ;  /* 0x00008f001e7b7a23 */ /* 0x100fe40000010876 */
[----:B------:R-:W5:Y:S01]  /*beb0*/  MUFU.EX2 R121, R121 ;  /* 0x0000007900797308 */ /* 0x000f620000000800 */
[----:B------:R-:W-:Y:S09]  /*bec0*/  LDSM.16.MT88.4 R28, [R156+0xd800] ;  /* 0x00d800009c1c783b */ /* 0x000ff20000004200 */
[----:B------:R-:W3:Y:S01]  /*bed0*/  MUFU.EX2 R122, R122 ;  /* 0x0000007a007a7308 */ /* 0x000ee20000000800 */
[C---:B-1----:R-:W-:Y:S07]  /*bee0*/  HMMA.16816.F32.BF16 R16, R104.reuse, R20, R16 ;  /* 0x000000146810723c */ /* 0x042fee0000041810 */
[----:B----4-:R-:W-:Y:S01]  /*bef0*/  F2FP.BF16.PACK_AB R20, R124, R127 ;  /* 0x0000007f7c14723e */ /* 0x010fe200000010ff */
[----:B------:R-:W-:Y:S01]  /*bf00*/  HMMA.16816.F32.BF16 R100, R104, R22, R100 ;  /* 0x000000166864723c */ /* 0x000fe20000041864 */
[----:B------:R-:W1:Y:S01]  /*bf10*/  LDSM.16.MT88.4 R104, [R158+0xb800] ;  /* 0x00b800009e68783b */ /* 0x000e620000004200 */
[----:B------:R-:W4:Y:S02]  /*bf20*/  MUFU.EX2 R123, R123 ;  /* 0x0000007b007b7308 */ /* 0x000f240000000800 */
[----:B--2---:R-:W-:Y:S03]  /*bf30*/  F2FP.BF16.PACK_AB R21, R126, R125 ;  /* 0x0000007d7e15723e */ /* 0x004fe600000010ff */
[----:B------:R-:W-:Y:S02]  /*bf40*/  F2FP.BF16.PACK_AB R22, R140, R139 ;  /* 0x0000008b8c16723e */ /* 0x000fe400000010ff */
[----:B-----5:R-:W-:Y:S03]  /*bf50*/  F2FP.BF16.PACK_AB R23, R121, R120 ;  /* 0x000000787917723e */ /* 0x020fe600000010ff */
[----:B------:R-:W-:Y:S04]  /*bf60*/  MUFU.EX2 R151, R151 ;  /* 0x0000009700977308 */ /* 0x000fe80000000800 */
[C---:B------:R-:W-:Y:S06]  /*bf70*/  HMMA.16816.F32.BF16 R8, R20.reuse, R108, R8 ;  /* 0x0000006c1408723c */ /* 0x040fec0000041808 */
[----:B------:R-:W-:Y:S02]  /*bf80*/  MUFU.EX2 R152, R152 ;  /* 0x0000009800987308 */ /* 0x000fe40000000800 */
[C---:B------:R-:W-:Y:S01]  /*bf90*/  HMMA.16816.F32.BF16 R68, R20.reuse, R110, R68 ;  /* 0x0000006e1444723c */ /* 0x040fe20000041844 */
[----:B------:R-:W2:Y:S07]  /*bfa0*/  LDSM.16.MT88.4 R108, [R156+0xb800] ;  /* 0x00b800009c6c783b */ /* 0x000eae0000004200 */
[C---:B---3--:R-:W-:Y:S01]  /*bfb0*/  HMMA.16816.F32.BF16 R72, R20.reuse, R24, R72 ;  /* 0x000000181448723c */ /* 0x048fe20000041848 */
[----:B------:R-:W-:Y:S07]  /*bfc0*/  MUFU.EX2 R3, R3 ;  /* 0x0000000300037308 */ /* 0x000fee0000000800 */
[C---:B------:R-:W-:Y:S01]  /*bfd0*/  HMMA.16816.F32.BF16 R76, R20.reuse, R26, R76 ;  /* 0x0000001a144c723c */ /* 0x040fe2000004184c */
[----:B------:R-:W3:Y:S02]  /*bfe0*/  LDSM.16.MT88.4 R24, [R158+0xd800] ;  /* 0x00d800009e18783b */ /* 0x000ee40000004200 */
[----:B------:R-:W-:Y:S05]  /*bff0*/  MUFU.EX2 R116, R116 ;  /* 0x0000007400747308 */ /* 0x000fea0000000800 */
[C---:B-1----:R-:W-:Y:S05]  /*c000*/  HMMA.16816.F32.BF16 R80, R20.reuse, R104, R80 ;  /* 0x000000681450723c */ /* 0x042fea0000041850 */
[----:B------:R-:W-:Y:S03]  /*c010*/  MUFU.EX2 R153, R153 ;  /* 0x0000009900997308 */ /* 0x000fe60000000800 */
[C---:B------:R-:W-:Y:S01]  /*c020*/  HMMA.16816.F32.BF16 R84, R20.reuse, R106, R84 ;  /* 0x0000006a1454723c */ /* 0x040fe20000041854 */
[----:B------:R-:W1:Y:S06]  /*c030*/  LDSM.16.MT88.4 R104, [R158+0x9c00] ;  /* 0x009c00009e68783b */ /* 0x000e6c0000004200 */
[----:B------:R-:W-:Y:S01]  /*c040*/  MUFU.EX2 R154, R154 ;  /* 0x0000009a009a7308 */ /* 0x000fe20000000800 */
[C---:B--2---:R-:W-:Y:S07]  /*c050*/  HMMA.16816.F32.BF16 R88, R20.reuse, R108, R88 ;  /* 0x0000006c1458723c */ /* 0x044fee0000041858 */
[----:B------:R-:W-:Y:S01]  /*c060*/  FFMA.FTZ R108, R61, c[0x0][0x23c], -R135 ;  /* 0x00008f003d6c7a23 */ /* 0x000fe20000010887 */
[C---:B------:R-:W-:Y:S01]  /*c070*/  HMMA.16816.F32.BF16 R12, R20.reuse, R110, R12 ;  /* 0x0000006e140c723c */ /* 0x040fe2000004180c */
[----:B------:R-:W-:Y:S03]  /*c080*/  MUFU.EX2 R48, R48 ;  /* 0x0000003000307308 */ /* 0x000fe60000000800 */
[--C-:B------:R-:W-:Y:S02]  /*c090*/  FFMA.FTZ R61, R62, c[0x0][0x23c], -R118.reuse ;  /* 0x00008f003e3d7a23 */ /* 0x100fe40000010876 */
[----:B------:R-:W-:Y:S02]  /*c0a0*/  FFMA.FTZ R62, R63, c[0x0][0x23c], -R118 ;  /* 0x00008f003f3e7a23 */ /* 0x000fe40000010876 */
[C---:B---3--:R-:W-:Y:S03]  /*c0b0*/  HMMA.16816.F32.BF16 R92, R20.reuse, R24, R92 ;  /* 0x00000018145c723c */ /* 0x048fe6000004185c */
[----:B------:R2:W-:Y:S01]  /*c0c0*/  MUFU.EX2 R7, R108 ;  /* 0x0000006c00077308 */ /* 0x0005e20000000800 */
[----:B------:R-:W-:Y:S04]  /*c0d0*/  FADD.FTZ R63, R119, R136 ;  /* 0x00000088773f7221 */ /* 0x000fe80000010000 */
[C---:B------:R-:W-:Y:S01]  /*c0e0*/  HMMA.16816.F32.BF16 R96, R20.reuse, R26, R96 ;  /* 0x0000001a1460723c */ /* 0x040fe20000041860 */
[----:B------:R-:W3:Y:S03]  /*c0f0*/  LDSM.16.MT88.4 R24, [R156+0x9c00] ;  /* 0x009c00009c18783b */ /* 0x000ee60000004200 */
[----:B------:R-:W-:Y:S01]  /*c100*/  FADD.FTZ R63, R132, R63 ;  /* 0x0000003f843f7221 */ /* 0x000fe20000010000 */
[----:B------:R-:W-:Y:S03]  /*c110*/  MUFU.EX2 R49, R49 ;  /* 0x0000003100317308 */ /* 0x000fe60000000800 */
[C---:B------:R-:W-:Y:S04]  /*c120*/  HMMA.16816.F32.BF16 R16, R20.reuse, R28, R16 ;  /* 0x0000001c1410723c */ /* 0x040fe80000041810 */
[----:B------:R-:W-:Y:S03]  /*c130*/  FADD.FTZ R128, R128, R63 ;  /* 0x0000003f80807221 */ /* 0x000fe60000010000 */
[----:B------:R-:W-:Y:S01]  /*c140*/  MUFU.EX2 R50, R50 ;  /* 0x0000003200327308 */ /* 0x000fe20000000800 */
[----:B------:R-:W-:Y:S01]  /*c150*/  HMMA.16816.F32.BF16 R100, R20, R30, R100 ;  /* 0x0000001e1464723c */ /* 0x000fe20000041864 */
[----:B------:R-:W5:Y:S03]  /*c160*/  LDSM.16.MT88.4 R28, [R158+0xbc00] ;  /* 0x00bc00009e1c783b */ /* 0x000f660000004200 */
[----:B------:R-:W-:Y:S03]  /*c170*/  FADD.FTZ R6, R129, R128 ;  /* 0x0000008081067221 */ /* 0x000fe60000010000 */
[----:B------:R-:W-:Y:S01]  /*c180*/  F2FP.BF16.PACK_AB R20, R122, R141 ;  /* 0x0000008d7a14723e */ /* 0x000fe200000010ff */
[----:B------:R-:W-:Y:S01]  /*c190*/  FADD.FTZ R133, R133, R6 ;  /* 0x0000000685857221 */ /* 0x000fe20000010000 */
[----:B----4-:R-:W-:Y:S01]  /*c1a0*/  F2FP.BF16.PACK_AB R21, R142, R123 ;  /* 0x0000007b8e15723e */ /* 0x010fe200000010ff */
[----:B--2---:R-:W-:Y:S01]  /*c1b0*/  LDSM.16.MT88.4 R108, [R156+0xcc00] ;  /* 0x00cc00009c6c783b */ /* 0x004fe20000004200 */
[----:B------:R-:W-:Y:S01]  /*c1c0*/  MUFU.EX2 R51, R51 ;  /* 0x0000003300337308 */ /* 0x000fe20000000800 */
[----:B------:R-:W-:Y:S01]  /*c1d0*/  F2FP.BF16.PACK_AB R22, R144, R143 ;  /* 0x0000008f9016723e */ /* 0x000fe200000010ff */
[----:B------:R-:W-:Y:S01]  /*c1e0*/  FADD.FTZ R6, R131, R130 ;  /* 0x0000008283067221 */ /* 0x000fe20000010000 */
[----:B------:R-:W-:Y:S01]  /*c1f0*/  F2FP.BF16.PACK_AB R23, R148, R147 ;  /* 0x000000939417723e */ /* 0x000fe200000010ff */
[----:B------:R-:W-:Y:S02]  /*c200*/  FADD.FTZ R134, R134, R133 ;  /* 0x0000008586867221 */ /* 0x000fe40000010000 */
[----:B------:R-:W-:Y:S02]  /*c210*/  FADD.FTZ R127, R127, R6 ;  /* 0x000000067f7f7221 */ /* 0x000fe40000010000 */
[----:B------:R-:W-:Y:S02]  /*c220*/  FADD.FTZ R5, R125, R134 ;  /* 0x000000867d057221 */ /* 0x000fe40000010000 */
[C---:B-1----:R-:W-:Y:S01]  /*c230*/  HMMA.16816.F32.BF16 R8, R20.reuse, R104, R8 ;  /* 0x000000681408723c */ /* 0x042fe20000041808 */
[----:B------:R-:W-:Y:S02]  /*c240*/  MUFU.EX2 R52, R52 ;  /* 0x0000003400347308 */ /* 0x000fe40000000800 */
[----:B------:R-:W-:Y:S02]  /*c250*/  FADD.FTZ R124, R124, R127 ;  /* 0x0000007f7c7c7221 */ /* 0x000fe40000010000 */
[----:B------:R-:W-:Y:S02]  /*c260*/  FADD.FTZ R5, R126, R5 ;  /* 0x000000057e057221 */ /* 0x000fe40000010000 */
[--C-:B------:R-:W-:Y:S01]  /*c270*/  FFMA.FTZ R104, R37, c[0x0][0x23c], -R135.reuse ;  /* 0x00008f0025687a23 */ /* 0x100fe20000010887 */
[C---:B------:R-:W-:Y:S03]  /*c280*/  HMMA.16816.F32.BF16 R68, R20.reuse, R106, R68 ;  /* 0x0000006a1444723c */ /* 0x040fe60000041844 */
[----:B------:R-:W-:Y:S01]  /*c290*/  MUFU.EX2 R53, R53 ;  /* 0x0000003500357308 */ /* 0x000fe20000000800 */
[----:B------:R-:W-:Y:S02]  /*c2a0*/  FFMA.FTZ R105, R38, c[0x0][0x23c], -R118 ;  /* 0x00008f0026697a23 */ /* 0x000fe40000010876 */
[----:B------:R-:W-:Y:S02]  /*c2b0*/  FADD.FTZ R139, R139, R124 ;  /* 0x0000007c8b8b7221 */ /* 0x000fe40000010000 */
[C---:B---3--:R-:W-:Y:S04]  /*c2c0*/  HMMA.16816.F32.BF16 R72, R20.reuse, R24, R72 ;  /* 0x000000181448723c */ /* 0x048fe80000041848 */
[--C-:B------:R-:W-:Y:S01]  /*c2d0*/  FFMA.FTZ R107, R36, c[0x0][0x23c], -R135.reuse ;  /* 0x00008f00246b7a23 */ /* 0x100fe20000010887 */
[----:B------:R-:W-:Y:S01]  /*c2e0*/  MUFU.EX2 R104, R104 ;  /* 0x0000006800687308 */ /* 0x000fe20000000800 */
[--C-:B------:R-:W-:Y:S02]  /*c2f0*/  FFMA.FTZ R106, R39, c[0x0][0x23c], -R118.reuse ;  /* 0x00008f00276a7a23 */ /* 0x100fe40000010876 */
[C---:B------:R-:W-:Y:S01]  /*c300*/  HMMA.16816.F32.BF16 R76, R20.reuse, R26, R76 ;  /* 0x0000001a144c723c */ /* 0x040fe2000004184c */
[----:B------:R-:W1:Y:S03]  /*c310*/  LDSM.16.MT88.4 R24, [R158+0xdc00] ;  /* 0x00dc00009e18783b */ /* 0x000e660000004200 */
[----:B------:R-:W-:Y:S02]  /*c320*/  FFMA.FTZ R135, R65, c[0x0][0x23c], -R135 ;  /* 0x00008f0041877a23 */ /* 0x000fe40000010887 */
[----:B------:R-:W-:Y:S01]  /*c330*/  FFMA.FTZ R118, R67, c[0x0][0x23c], -R118 ;  /* 0x00008f0043767a23 */ /* 0x000fe20000010876 */
[----:B------:R-:W2:Y:S01]  /*c340*/  MUFU.EX2 R107, R107 ;  /* 0x0000006b006b7308 */ /* 0x000ea20000000800 */
[C---:B-----5:R-:W-:Y:S01]  /*c350*/  HMMA.16816.F32.BF16 R80, R20.reuse, R28, R80 ;  /* 0x0000001c1450723c */ /* 0x060fe20000041850 */
[----:B------:R-:W-:Y:S03]  /*c360*/  LDSM.16.MT88.4 R36, [R158+0xc000] ;  /* 0x00c000009e24783b */ /* 0x000fe60000004200 */
[----:B------:R-:W-:Y:S02]  /*c370*/  FADD.FTZ R6, R120, R5 ;  /* 0x0000000578067221 */ /* 0x000fe40000010000 */
[----:B------:R-:W-:Y:S02]  /*c380*/  FADD.FTZ R140, R140, R139 ;  /* 0x0000008b8c8c7221 */ /* 0x000fe40000010000 */
[C---:B------:R-:W-:Y:S01]  /*c390*/  HMMA.16816.F32.BF16 R84, R20.reuse, R30, R84 ;  /* 0x0000001e1454723c */ /* 0x040fe20000041854 */
[----:B------:R-:W3:Y:S01]  /*c3a0*/  LDSM.16.MT88.4 R28, [R156+0xdc00] ;  /* 0x00dc00009c1c783b */ /* 0x000ee20000004200 */
[----:B------:R-:W-:Y:S02]  /*c3b0*/  MUFU.EX2 R105, R105 ;  /* 0x0000006900697308 */ /* 0x000fe40000000800 */
[----:B------:R-:W-:Y:S02]  /*c3c0*/  FADD.FTZ R6, R121, R6 ;  /* 0x0000000679067221 */ /* 0x000fe40000010000 */
[----:B------:R-:W-:Y:S02]  /*c3d0*/  FADD.FTZ R141, R141, R140 ;  /* 0x0000008c8d8d7221 */ /* 0x000fe40000010000 */
[C---:B------:R-:W-:Y:S04]  /*c3e0*/  HMMA.16816.F32.BF16 R88, R20.reuse, R32, R88 ;  /* 0x000000201458723c */ /* 0x040fe80000041858 */
[----:B------:R-:W4:Y:S01]  /*c3f0*/  MUFU.EX2 R106, R106 ;  /* 0x0000006a006a7308 */ /* 0x000f220000000800 */
[----:B------:R-:W-:Y:S02]  /*c400*/  FADD.FTZ R123, R123, R6 ;  /* 0x000000067b7b7221 */ /* 0x000fe40000010000 */
[----:B------:R-:W-:Y:S01]  /*c410*/  FADD.FTZ R122, R122, R141 ;  /* 0x0000008d7a7a7221 */ /* 0x000fe20000010000 */
[C---:B------:R-:W-:Y:S01]  /*c420*/  HMMA.16816.F32.BF16 R12, R20.reuse, R34, R12 ;  /* 0x00000022140c723c */ /* 0x040fe2000004180c */
[----:B------:R-:W5:Y:S03]  /*c430*/  LDSM.16.MT88.4 R32, [R158+0xa000] ;  /* 0x00a000009e20783b */ /* 0x000f660000004200 */
[----:B------:R-:W-:Y:S02]  /*c440*/  FADD.FTZ R142, R142, R123 ;  /* 0x0000007b8e8e7221 */ /* 0x000fe40000010000 */
[----:B------:R-:W-:Y:S01]  /*c450*/  MUFU.EX2 R54, R54 ;  /* 0x0000003600367308 */ /* 0x000fe20000000800 */
[----:B------:R-:W-:Y:S01]  /*c460*/  FADD.FTZ R143, R143, R122 ;  /* 0x0000007a8f8f7221 */ /* 0x000fe20000010000 */
[C---:B-1----:R-:W-:Y:S04]  /*c470*/  HMMA.16816.F32.BF16 R92, R20.reuse, R24, R92 ;  /* 0x00000018145c723c */ /* 0x042fe8000004185c */
[----:B------:R-:W-:Y:S02]  /*c480*/  FADD.FTZ R147, R147, R142 ;  /* 0x0000008e93937221 */ /* 0x000fe40000010000 */
[----:B------:R-:W-:Y:S02]  /*c490*/  FADD.FTZ R144, R144, R143 ;  /* 0x0000008f90907221 */ /* 0x000fe40000010000 */
[----:B------:R-:W1:Y:S01]  /*c4a0*/  MUFU.EX2 R55, R55 ;  /* 0x0000003700377308 */ /* 0x000e620000000800 */
[C---:B------:R-:W-:Y:S01]  /*c4b0*/  HMMA.16816.F32.BF16 R96, R20.reuse, R26, R96 ;  /* 0x0000001a1460723c */ /* 0x040fe20000041860 */
[----:B------:R-:W1:Y:S02]  /*c4c0*/  LDSM.16.MT88.4 R24, [R156+0xa000] ;  /* 0x00a000009c18783b */ /* 0x000e640000004200 */
[----:B------:R-:W-:Y:S05]  /*c4d0*/  FADD.FTZ R148, R148, R147 ;  /* 0x0000009394947221 */ /* 0x000fea0000010000 */
[C---:B---3--:R-:W-:Y:S01]  /*c4e0*/  HMMA.16816.F32.BF16 R16, R20.reuse, R28, R16 ;  /* 0x0000001c1410723c */ /* 0x048fe20000041810 */
[----:B------:R-:W-:Y:S07]  /*c4f0*/  MUFU.EX2 R56, R56 ;  /* 0x0000003800387308 */ /* 0x000fee0000000800 */
[----:B------:R-:W-:Y:S01]  /*c500*/  HMMA.16816.F32.BF16 R100, R20, R30, R100 ;  /* 0x0000001e1464723c */ /* 0x000fe20000041864 */
[----:B------:R-:W3:Y:S02]  /*c510*/  LDSM.16.MT88.4 R28, [R156+0xc000] ;  /* 0x00c000009c1c783b */ /* 0x000ee40000004200 */
[----:B------:R-:W1:Y:S04]  /*c520*/  MUFU.EX2 R57, R57 ;  /* 0x0000003900397308 */ /* 0x000e680000000800 */
[----:B--2---:R-:W-:Y:S01]  /*c530*/  F2FP.BF16.PACK_AB R20, R104, R107 ;  /* 0x0000006b6814723e */ /* 0x004fe200000010ff */
[----:B------:R-:W-:Y:S01]  /*c540*/  FADD.FTZ R107, R107, R144 ;  /* 0x000000906b6b7221 */ /* 0x000fe20000010000 */
[----:B----4-:R-:W-:Y:S03]  /*c550*/  F2FP.BF16.PACK_AB R21, R106, R105 ;  /* 0x000000696a15723e */ /* 0x010fe600000010ff */
[----:B------:R-:W-:Y:S01]  /*c560*/  F2FP.BF16.PACK_AB R22, R150, R149 ;  /* 0x000000959616723e */ /* 0x000fe200000010ff */
[----:B------:R-:W-:Y:S01]  /*c570*/  MUFU.EX2 R58, R58 ;  /* 0x0000003a003a7308 */ /* 0x000fe20000000800 */
[----:B------:R-:W-:Y:S01]  /*c580*/  F2FP.BF16.PACK_AB R23, R152, R151 ;  /* 0x000000979817723e */ /* 0x000fe200000010ff */
[----:B------:R-:W-:Y:S02]  /*c590*/  FADD.FTZ R105, R105, R148 ;  /* 0x0000009469697221 */ /* 0x000fe40000010000 */
[----:B------:R-:W-:Y:S02]  /*c5a0*/  FADD.FTZ R104, R104, R107 ;  /* 0x0000006b68687221 */ /* 0x000fe40000010000 */
[----:B------:R-:W-:Y:S02]  /*c5b0*/  FADD.FTZ R106, R106, R105 ;  /* 0x000000696a6a7221 */ /* 0x000fe40000010000 */
[C---:B-----5:R-:W-:Y:S02]  /*c5c0*/  HMMA.16816.F32.BF16 R8, R20.reuse, R32, R8 ;  /* 0x000000201408723c */ /* 0x060fe40000041808 */
[----:B------:R-:W2:Y:S01]  /*c5d0*/  MUFU.EX2 R59, R59 ;  /* 0x0000003b003b7308 */ /* 0x000ea20000000800 */
[----:B------:R-:W-:Y:S02]  /*c5e0*/  FADD.FTZ R149, R149, R104 ;  /* 0x0000006895957221 */ /* 0x000fe40000010000 */
[----:B------:R-:W-:Y:S02]  /*c5f0*/  FADD.FTZ R151, R151, R106 ;  /* 0x0000006a97977221 */ /* 0x000fe40000010000 */
[----:B------:R-:W-:Y:S01]  /*c600*/  FADD.FTZ R150, R150, R149 ;  /* 0x0000009596967221 */ /* 0x000fe20000010000 */
[C---:B------:R-:W-:Y:S01]  /*c610*/  HMMA.16816.F32.BF16 R68, R20.reuse, R34, R68 ;  /* 0x000000221444723c */ /* 0x040fe20000041844 */
[----:B------:R-:W4:Y:S03]  /*c620*/  LDSM.16.MT88.4 R32, [R158+0xe000] ;  /* 0x00e000009e20783b */ /* 0x000f260000004200 */
[----:B------:R-:W5:Y:S01]  /*c630*/  MUFU.EX2 R60, R60 ;  /* 0x0000003c003c7308 */ /* 0x000f620000000800 */
[----:B------:R-:W-:Y:S03]  /*c640*/  FADD.FTZ R152, R152, R151 ;  /* 0x0000009798987221 */ /* 0x000fe60000010000 */
[C---:B-1----:R-:W-:Y:S06]  /*c650*/  HMMA.16816.F32.BF16 R72, R20.reuse, R24, R72 ;  /* 0x000000181448723c */ /* 0x042fec0000041848 */
[----:B------:R-:W-:Y:S02]  /*c660*/  MUFU.EX2 R61, R61 ;  /* 0x0000003d003d7308 */ /* 0x000fe40000000800 */
[C---:B------:R-:W-:Y:S01]  /*c670*/  HMMA.16816.F32.BF16 R76, R20.reuse, R26, R76 ;  /* 0x0000001a144c723c */ /* 0x040fe2000004184c */
[----:B------:R-:W1:Y:S07]  /*c680*/  LDSM.16.MT88.4 R24, [R156+0xe000] ;  /* 0x00e000009c18783b */ /* 0x000e6e0000004200 */
[C---:B------:R-:W-:Y:S01]  /*c690*/  HMMA.16816.F32.BF16 R80, R20.reuse, R36, R80 ;  /* 0x000000241450723c */ /* 0x040fe20000041850 */
[----:B------:R-:W1:Y:S07]  /*c6a0*/  MUFU.EX2 R62, R62 ;  /* 0x0000003e003e7308 */ /* 0x000e6e0000000800 */
[C---:B------:R-:W-:Y:S01]  /*c6b0*/  HMMA.16816.F32.BF16 R84, R20.reuse, R38, R84 ;  /* 0x000000261454723c */ /* 0x040fe20000041854 */
[----:B------:R-:W-:Y:S02]  /*c6c0*/  LDSM.16.MT88.4 R36, [R156+0xc400] ;  /* 0x00c400009c24783b */ /* 0x000fe40000004200 */
[----:B------:R-:W-:Y:S05]  /*c6d0*/  MUFU.EX2 R64, R64 ;  /* 0x0000004000407308 */ /* 0x000fea0000000800 */
[C---:B---3--:R-:W-:Y:S05]  /*c6e0*/  HMMA.16816.F32.BF16 R88, R20.reuse, R28, R88 ;  /* 0x0000001c1458723c */ /* 0x048fea0000041858 */
[----:B------:R-:W3:Y:S03]  /*c6f0*/  MUFU.EX2 R135, R135 ;  /* 0x0000008700877308 */ /* 0x000ee60000000800 */
[C---:B------:R-:W-:Y:S01]  /*c700*/  HMMA.16816.F32.BF16 R12, R20.reuse, R30, R12 ;  /* 0x0000001e140c723c */ /* 0x040fe2000004180c */
[----:B------:R-:W2:Y:S07]  /*c710*/  LDSM.16.MT88.4 R28, [R158+0xa400] ;  /* 0x00a400009e1c783b */ /* 0x000eae0000004200 */
[C---:B----4-:R-:W-:Y:S08]  /*c720*/  HMMA.16816.F32.BF16 R92, R20.reuse, R32, R92 ;  /* 0x00000020145c723c */ /* 0x050ff0000004185c */
[C---:B------:R-:W-:Y:S01]  /*c730*/  HMMA.16816.F32.BF16 R96, R20.reuse, R34, R96 ;  /* 0x000000221460723c */ /* 0x040fe20000041860 */
[----:B------:R-:W4:Y:S07]  /*c740*/  LDSM.16.MT88.4 R32, [R156+0xa400] ;  /* 0x00a400009c20783b */ /* 0x000f2e0000004200 */
        /* <DEDUP_REMOVED lines=13> */
[----:B------:R-:W-:Y:S01]  /*c820*/  FADD.FTZ R50, R50, R3 ;  /* 0x0000000332327221 */ /* 0x000fe20000010000 */
[----:B------:R-:W-:Y:S01]  /*c830*/  IADD3 R3, R167, -0x1, RZ ;  /* 0xffffffffa7037810 */ /* 0x000fe20007ffe0ff */
[----:B------:R-:W-:Y:S02]  /*c840*/  FADD.FTZ R49, R49, R48 ;  /* 0x0000003031317221 */ /* 0x000fe40000010000 */
[----:B------:R-:W-:Y:S01]  /*c850*/  FADD.FTZ R51, R51, R50 ;  /* 0x0000003233337221 */ /* 0x000fe20000010000 */
[C---:B------:R-:W-:Y:S01]  /*c860*/  HMMA.16816.F32.BF16 R68, R20.reuse, R30, R68 ;  /* 0x0000001e1444723c */ /* 0x040fe20000041844 */
[----:B------:R-:W2:Y:S03]  /*c870*/  LDSM.16.MT88.4 R28, [R156+0xe400] ;  /* 0x00e400009c1c783b */ /* 0x000ea60000004200 */
[----:B------:R-:W-:Y:S02]  /*c880*/  MOV R167, R3 ;  /* 0x0000000300a77202 */ /* 0x000fe40000000f00 */
[----:B------:R-:W-:Y:S02]  /*c890*/  MOV R3, R0 ;  /* 0x0000000000037202 */ /* 0x000fe40000000f00 */
[C---:B----4-:R-:W-:Y:S08]  /*c8a0*/  HMMA.16816.F32.BF16 R72, R20.reuse, R32, R72 ;  /* 0x000000201448723c */ /* 0x050ff00000041848 */
[C---:B------:R-:W-:Y:S01]  /*c8b0*/  HMMA.16816.F32.BF16 R76, R20.reuse, R34, R76 ;  /* 0x00000022144c723c */ /* 0x040fe2000004184c */
[----:B------:R-:W-:Y:S07]  /*c8c0*/  LDSM.16.MT88.4 R32, [R156+0xa800] ;  /* 0x00a800009c20783b */ /* 0x000fee0000004200 */
[C---:B-1----:R-:W-:Y:S08]  /*c8d0*/  HMMA.16816.F32.BF16 R80, R20.reuse, R24, R80 ;  /* 0x000000181450723c */ /* 0x042ff00000041850 */
[C---:B------:R-:W-:Y:S01]  /*c8e0*/  HMMA.16816.F32.BF16 R84, R20.reuse, R26, R84 ;  /* 0x0000001a1454723c */ /* 0x040fe20000041854 */
[----:B------:R-:W1:Y:S07]  /*c8f0*/  LDSM.16.MT88.4 R24, [R158+0xa800] ;  /* 0x00a800009e18783b */ /* 0x000e6e0000004200 */
[C---:B------:R-:W-:Y:S08]  /*c900*/  HMMA.16816.F32.BF16 R88, R20.reuse, R36, R88 ;  /* 0x000000241458723c */ /* 0x040ff00000041858 */
[C---:B------:R-:W-:Y:S01]  /*c910*/  HMMA.16816.F32.BF16 R12, R20.reuse, R38, R12 ;  /* 0x00000026140c723c */ /* 0x040fe2000004180c */
[----:B------:R-:W4:Y:S07]  /*c920*/  LDSM.16.MT88.4 R36, [R158+0xc800] ;  /* 0x00c800009e24783b */ /* 0x000f2e0000004200 */
[C---:B------:R-:W-:Y:S08]  /*c930*/  HMMA.16816.F32.BF16 R92, R20.reuse, R40, R92 ;  /* 0x00000028145c723c */ /* 0x040ff0000004185c */
[C---:B------:R-:W-:Y:S01]  /*c940*/  HMMA.16816.F32.BF16 R96, R20.reuse, R42, R96 ;  /* 0x0000002a1460723c */ /* 0x040fe20000041860 */
[----:B------:R-:W3:Y:S07]  /*c950*/  LDSM.16.MT88.4 R40, [R156+0xc800] ;  /* 0x00c800009c28783b */ /* 0x000eee0000004200 */
        /* <DEDUP_REMOVED lines=18> */
[C---:B------:R-:W-:Y:S08]  /*ca80*/  HMMA.16816.F32.BF16 R72, R20.reuse, R32, R72 ;  /* 0x000000201448723c */ /* 0x040ff00000041848 */
[C---:B------:R-:W-:Y:S01]  /*ca90*/  HMMA.16816.F32.BF16 R76, R20.reuse, R34, R76 ;  /* 0x00000022144c723c */ /* 0x040fe2000004184c */
[----:B------:R-:W1:Y:S07]  /*caa0*/  LDSM.16.MT88.4 R32, [R156+0xac00] ;  /* 0x00ac00009c20783b */ /* 0x000e6e0000004200 */
[C---:B----4-:R-:W-:Y:S01]  /*cab0*/  HMMA.16816.F32.BF16 R80, R20.reuse, R36, R80 ;  /* 0x000000241450723c */ /* 0x050fe20000041850 */
[----:B------:R-:W-:Y:S07]  /*cac0*/  MUFU.EX2 R36, R66 ;  /* 0x0000004200247308 */ /* 0x000fee0000000800 */
[C---:B------:R-:W-:Y:S03]  /*cad0*/  HMMA.16816.F32.BF16 R84, R20.reuse, R38, R84 ;  /* 0x000000261454723c */ /* 0x040fe60000041854 */
[----:B------:R-:W4:Y:S05]  /*cae0*/  MUFU.EX2 R37, R118 ;  /* 0x0000007600257308 */ /* 0x000f2a0000000800 */
[C---:B---3--:R-:W-:Y:S08]  /*caf0*/  HMMA.16816.F32.BF16 R88, R20.reuse, R40, R88 ;  /* 0x000000281458723c */ /* 0x048ff00000041858 */
[C---:B------:R-:W-:Y:S08]  /*cb00*/  HMMA.16816.F32.BF16 R12, R20.reuse, R42, R12 ;  /* 0x0000002a140c723c */ /* 0x040ff0000004180c */
[C---:B--2---:R-:W-:Y:S08]  /*cb10*/  HMMA.16816.F32.BF16 R92, R20.reuse, R28, R92 ;  /* 0x0000001c145c723c */ /* 0x044ff0000004185c */
[C---:B------:R-:W-:Y:S01]  /*cb20*/  HMMA.16816.F32.BF16 R96, R20.reuse, R30, R96 ;  /* 0x0000001e1460723c */ /* 0x040fe20000041860 */
[----:B------:R-:W2:Y:S07]  /*cb30*/  LDSM.16.MT88.4 R28, [R158+0xcc00] ;  /* 0x00cc00009e1c783b */ /* 0x000eae0000004200 */
[C---:B------:R-:W-:Y:S08]  /*cb40*/  HMMA.16816.F32.BF16 R16, R20.reuse, R44, R16 ;  /* 0x0000002c1410723c */ /* 0x040ff00000041810 */
[----:B------:R-:W-:Y:S07]  /*cb50*/  HMMA.16816.F32.BF16 R100, R20, R46, R100 ;  /* 0x0000002e1464723c */ /* 0x000fee0000041864 */
[----:B-----5:R-:W-:Y:S01]  /*cb60*/  F2FP.BF16.PACK_AB R20, R7, R60 ;  /* 0x0000003c0714723e */ /* 0x020fe200000010ff */
[----:B------:R-:W-:Y:S01]  /*cb70*/  FADD.FTZ R60, R60, R57 ;  /* 0x000000393c3c7221 */ /* 0x000fe20000010000 */
[C---:B------:R-:W-:Y:S03]  /*cb80*/  F2FP.BF16.PACK_AB R21, R62.reuse, R61 ;  /* 0x0000003d3e15723e */ /* 0x040fe600000010ff */
[----:B------:R-:W-:Y:S01]  /*cb90*/  F2FP.BF16.PACK_AB R22, R135, R64 ;  /* 0x000000408716723e */ /* 0x000fe200000010ff */
[----:B------:R-:W-:Y:S01]  /*cba0*/  FADD.FTZ R61, R61, R6 ;  /* 0x000000063d3d7221 */ /* 0x000fe20000010000 */
[----:B----4-:R-:W-:Y:S01]  /*cbb0*/  F2FP.BF16.PACK_AB R23, R37, R36 ;  /* 0x000000242517723e */ /* 0x010fe200000010ff */
        /* <DEDUP_REMOVED lines=10> */
[C---:B------:R-:W-:Y:S08]  /*cc60*/  HMMA.16816.F32.BF16 R72, R20.reuse, R32, R72 ;  /* 0x000000201448723c */ /* 0x040ff00000041848 */
[C---:B------:R-:W-:Y:S08]  /*cc70*/  HMMA.16816.F32.BF16 R76, R20.reuse, R34, R76 ;  /* 0x00000022144c723c */ /* 0x040ff0000004184c */
[C---:B--2---:R-:W-:Y:S08]  /*cc80*/  HMMA.16816.F32.BF16 R80, R20.reuse, R28, R80 ;  /* 0x0000001c1450723c */ /* 0x044ff00000041850 */
[C---:B------:R-:W-:Y:S08]  /*cc90*/  HMMA.16816.F32.BF16 R84, R20.reuse, R30, R84 ;  /* 0x0000001e1454723c */ /* 0x040ff00000041854 */
[C---:B------:R-:W-:Y:S08]  /*cca0*/  HMMA.16816.F32.BF16 R88, R20.reuse, R108, R88 ;  /* 0x0000006c1458723c */ /* 0x040ff00000041858 */
[C---:B------:R-:W-:Y:S08]  /*ccb0*/  HMMA.16816.F32.BF16 R108, R20.reuse, R110, R12 ;  /* 0x0000006e146c723c */ /* 0x040ff0000004180c */
[C---:B-1----:R-:W-:Y:S08]  /*ccc0*/  HMMA.16816.F32.BF16 R92, R20.reuse, R8, R92 ;  /* 0x00000008145c723c */ /* 0x042ff0000004185c */
[C---:B------:R-:W-:Y:S08]  /*ccd0*/  HMMA.16816.F32.BF16 R96, R20.reuse, R10, R96 ;  /* 0x0000000a1460723c */ /* 0x040ff00000041860 */
[C---:B---3--:R-:W-:Y:S08]  /*cce0*/  HMMA.16816.F32.BF16 R104, R20.reuse, R24, R16 ;  /* 0x000000181468723c */ /* 0x048ff00000041810 */
[----:B------:R-:W-:Y:S01]  /*ccf0*/  HMMA.16816.F32.BF16 R100, R20, R26, R100 ;  /* 0x0000001a1464723c */ /* 0x000fe20000041864 */
[----:B------:R-:W-:-:S07]  /*cd00*/  @P0 BRA `(.L_x_1883) ;  /* 0xffffcb7000000947 */ /* 0x000fce000383ffff */
.L_x_1879:
        /* <DEDUP_REMOVED lines=191> */
[CC--:B------:R-:W-:Y:S02]  /*d900*/  ISETP.GE.AND P2, PT, R11.reuse, R5.reuse, PT ;  /* 0x000000050b00720c */ /* 0x0c0fe40003f46270 */
[----:B------:R-:W-:Y:S02]  /*d910*/  ISETP.GE.AND P1, PT, R4, R5, PT ;  /* 0x000000050400720c */ /* 0x000fe40003f26270 */
[----:B------:R-:W-:Y:S02]  /*d920*/  LEA.HI.X.SX32 R11, R11, R2, 0x1, P0 ;  /* 0x000000020b0b7211 */ /* 0x000fe400000f0eff */
[----:B------:R-:W-:-:S04]  /*d930*/  LEA R4, P0, R0, c[0x0][0x200], 0x2 ;  /* 0x0000800000047a11 */ /* 0x000fc800078010ff */
[----:B------:R-:W-:-:S05]  /*d940*/  LEA.HI.X R5, R0, c[0x0][0x204], R11, 0x2, P0 ;  /* 0x0000810000057a11 */ /* 0x000fca00000f140b */
[----:B------:R3:W-:Y:S04]  /*d950*/  @!P2 STG.E [R4.64], R3 ;  /* 0x000000030400a986 */ /* 0x0007e8000c10190c */
[----:B------:R3:W-:Y:S02]  /*d960*/  @!P1 STG.E [R4.64+0x20], R6 ;  /* 0x0000200604009986 */ /* 0x0007e4000c10190c */
.L_x_1885:
[----:B------:R-:W-:Y:S05]  /*d970*/  BSYNC B0 ;  /* 0x0000000000007941 */ /* 0x000fea0003800000 */
.L_x_1884:
[----:B---3--:R-:W3:Y:S01]  /*d980*/  S2R R5, SR_CTAID.X ;  /* 0x0000000000057919 */ /* 0x008ee20000002500 */
[----:B------:R-:W-:Y:S01]  /*d990*/  SHF.R.S32.HI R2, RZ, 0x1f, R10 ;  /* 0x0000001fff027819 */ /* 0x000fe2000001140a */
[----:B------:R-:W-:Y:S01]  /*d9a0*/  BSSY B0, `(.L_x_1886) ;  /* 0x0000018000007945 */ /* 0x000fe20003800000 */
[----:B---3--:R-:W-:-:S04]  /*d9b0*/  SHF.L.U32 R3, R5, 0x6, RZ ;  /* 0x0000000605037819 */ /* 0x008fc800000006ff */
[----:B------:R-:W-:Y:S01]  /*d9c0*/  SHF.R.S32.HI R0, RZ, 0x1f, R3 ;  /* 0x0000001fff007819 */ /* 0x000fe20000011403 */
[----:B------:R-:W-:-:S04]  /*d9d0*/  IMAD.WIDE.U32 R170, R3, c[0x0][0x1e8], R170 ;  /* 0x00007a0003aa7a25 */ /* 0x000fc800078e00aa */
[----:B------:R-:W-:Y:S01]  /*d9e0*/  IMAD R0, R0, c[0x0][0x1e8], RZ ;  /* 0x00007a0000007a24 */ /* 0x000fe200078e02ff */
[----:B------:R-:W-:-:S03]  /*d9f0*/  IADD3 R38, P0, R38, R170, RZ ;  /* 0x000000aa26267210 */ /* 0x000fc60007f1e0ff */
[----:B------:R-:W-:Y:S02]  /*da00*/  IMAD R0, R3, c[0x0][0x1ec], R0 ;  /* 0x00007b0003007a24 */ /* 0x000fe400078e0200 */
[----:B------:R-:W-:-:S03]  /*da10*/  IMAD R3, R2, c[0x0][0x1f0], RZ ;  /* 0x00007c0002037a24 */ /* 0x000fc600078e02ff */
[----:B------:R-:W-:Y:S01]  /*da20*/  IADD3.X R39, R37, R0, R171, P0, !PT ;  /* 0x0000000025277210 */ /* 0x000fe200007fe4ab */
[----:B------:R-:W-:Y:S01]  /*da30*/  IMAD R3, R10, c[0x0][0x1f4], R3 ;  /* 0x00007d000a037a24 */ /* 0x000fe200078e0203 */
[----:B------:R-:W-:-:S03]  /*da40*/  ISETP.GE.AND P0, PT, R172, R162, PT ;  /* 0x000000a2ac00720c */ /* 0x000fc60003f06270 */
[----:B------:R-:W-:-:S05]  /*da50*/  IMAD.WIDE.U32 R38, R10, c[0x0][0x1f0], R38 ;  /* 0x00007c000a267a25 */ /* 0x000fca00078e0026 */
[----:B------:R-:W-:-:S05]  /*da60*/  IADD3 R3, R3, R39, RZ ;  /* 0x0000002703037210 */ /* 0x000fca0007ffe0ff */
        /* <DEDUP_REMOVED lines=8> */
[----:B----4-:R3:W-:Y:S04]  /*daf0*/  STG.E.128 [R10.64], R28 ;  /* 0x0000001c0a007986 */ /* 0x0107e8000c101d0c */
[----:B-1----:R3:W-:Y:S04]  /*db00*/  STG.E.128 [R10.64+0x40], R20 ;  /* 0x000040140a007986 */ /* 0x0027e8000c101d0c */
[----:B------:R3:W-:Y:S02]  /*db10*/  STG.E.128 [R10.64+0x80], R12 ;  /* 0x0000800c0a007986 */ /* 0x0007e4000c101d0c */
.L_x_1887:
[----:B------:R-:W-:Y:S05]  /*db20*/  BSYNC B0 ;  /* 0x0000000000007941 */ /* 0x000fea0003800000 */
.L_x_1886:
[----:B------:R-:W-:Y:S01]  /*db30*/  IMAD R5, R5, -0x40, R168 ;  /* 0xffffffc005057824 */ /* 0x000fe200078e02a8 */
[----:B------:R-:W-:-:S04]  /*db40*/  LEA.HI.SX32 R8, R8, 0x20, 0x1e ;  /* 0x0000002008087811 */ /* 0x000fc800078ff2ff */
[----:B------:R-:W-:-:S13]  /*db50*/  ISETP.GE.AND P0, PT, R8, R5, PT ;  /* 0x000000050800720c */ /* 0x000fda0003f06270 */
[----:B------:R-:W-:Y:S05]  /*db60*/  @P0 EXIT ;  /* 0x000000000000094d */ /* 0x000fea0003800000 */
[----:B------:R-:W-:Y:S02]  /*db70*/  IADD3 R9, P0, R9, 0x20, RZ ;  /* 0x0000002009097810 */ /* 0x000fe40007f1e0ff */
[----:B------:R-:W-:Y:S02]  /*db80*/  MOV R2, R38 ;  /* 0x0000002600027202 */ /* 0x000fe40000000f00 */
[----:B------:R-:W-:-:S03]  /*db90*/  IADD3.X R0, RZ, R173, RZ, P0, !PT ;  /* 0x000000adff007210 */ /* 0x000fc600007fe4ff */
[----:B------:R-:W-:-:S04]  /*dba0*/  IMAD.WIDE.U32 R2, R9, c[0x0][0x1e8], R2 ;  /* 0x00007a0009027a25 */ /* 0x000fc800078e0002 */
[----:B------:R-:W-:Y:S01]  /*dbb0*/  IMAD R0, R0, c[0x0][0x1e8], RZ ;  /* 0x00007a0000007a24 */ /* 0x000fe200078e02ff */
[----:B------:R-:W-:-:S03]  /*dbc0*/  LEA R4, P0, R2, c[0x0][0x1d0], 0x1 ;  /* 0x0000740002047a11 */ /* 0x000fc600078008ff */
[----:B------:R-:W-:-:S05]  /*dbd0*/  IMAD R0, R9, c[0x0][0x1ec], R0 ;  /* 0x00007b0009007a24 */ /* 0x000fca00078e0200 */
[----:B------:R-:W-:-:S04]  /*dbe0*/  IADD3 R0, R0, R3, RZ ;  /* 0x0000000300007210 */ /* 0x000fc80007ffe0ff */
[----:B------:R-:W-:-:S05]  /*dbf0*/  LEA.HI.X R5, R2, c[0x0][0x1d4], R0, 0x1, P0 ;  /* 0x0000750002057a11 */ /* 0x000fca00000f0c00 */
[----:B-1----:R-:W-:Y:S04]  /*dc00*/  STG.E.128 [R4.64], R24 ;  /* 0x0000001804007986 */ /* 0x002fe8000c101d0c */
[----:B------:R-:W-:Y:S04]  /*dc10*/  STG.E.128 [R4.64+0x40], R16 ;  /* 0x0000401004007986 */ /* 0x000fe8000c101d0c */
[----:B------:R-:W-:Y:S01]  /*dc20*/  STG.E.128 [R4.64+0x80], R32 ;  /* 0x0000802004007986 */ /* 0x000fe2000c101d0c */
[----:B------:R-:W-:Y:S05]  /*dc30*/  EXIT ;  /* 0x000000000000794d */ /* 0x000fea0003800000 */
.L_x_1888:
        /* <DEDUP_REMOVED lines=12> */
.L_x_6330:


//--------------------- .text._ZN5flash24flash_fwd_splitkv_kernelI23Flash_fwd_kernel_traitsILi96ELi64ELi128ELi4ELb0ELb0EN7cutlass10bfloat16_tE19Flash_kernel_traitsILi96ELi64ELi128ELi4ES3_EELb1ELb0ELb0ELb0ELb1ELb1ELb0ELb0EEEvNS_16Flash_fwd_paramsE --------------------------
	.section	.text._ZN5flash24flash_fwd_splitkv_kernelI23Flash_fwd_kernel_traitsILi96ELi64ELi128ELi4ELb0ELb0EN7cutlass10bfloat16_tE19Flash_kernel_traitsILi96ELi64ELi128ELi4ES3_EELb1ELb0ELb0ELb0ELb1ELb1ELb0ELb0EEEvNS_16Flash_fwd_paramsE,"ax",@progbits
	.sectioninfo	@"SHI_REGISTERS=245"
	.align	128
        .global         _ZN5flash24flash_fwd_splitkv_kernelI23Flash_fwd_kernel_traitsILi96ELi64ELi128ELi4ELb0ELb0EN7cutlass10bfloat16_tE19Flash_kernel_traitsILi96ELi64ELi128ELi4ES3_EELb1ELb0ELb0ELb0ELb1ELb1ELb0ELb0EEEvNS_16Flash_fwd_paramsE
        .type           _ZN5flash24flash_fwd_splitkv_kernelI23Flash_fwd_kernel_traitsILi96ELi64ELi128ELi4ELb0ELb0EN7cutlass10bfloat16_tE19Flash_kernel_traitsILi96ELi64ELi128ELi4ES3_EELb1ELb0ELb0ELb0ELb1ELb1ELb0ELb0EEEvNS_16Flash_fwd_paramsE,@function
        .size           _ZN5flash24flash_fwd_splitkv_kernelI23Flash_fwd_kernel_traitsILi96ELi64ELi128ELi4ELb0ELb0EN7cutlass10bfloat16_tE19Flash_kernel_traitsILi96ELi64ELi128ELi4ES3_EELb1ELb0ELb0ELb0ELb1ELb1ELb0ELb0EEEvNS_16Flash_fwd_paramsE,(.L_x_6331 - _ZN5flash24flash_fwd_splitkv_kernelI23Flash_fwd_kernel_traitsILi96ELi64ELi128ELi4ELb0ELb0EN7cutlass10bfloat16_tE19Flash_kernel_traitsILi96ELi64ELi128ELi4ES3_EELb1ELb0ELb0ELb0ELb1ELb1ELb0ELb0EEEvNS_16Flash_fwd_paramsE)
        .other          _ZN5flash24flash_fwd_splitkv_kernelI23Flash_fwd_kernel_traitsILi96ELi64ELi128ELi4ELb0ELb0EN7cutlass10bfloat16_tE19Flash_kernel_traitsILi96ELi64ELi128ELi4ES3_EELb1ELb0ELb0ELb0ELb1ELb1ELb0ELb0EEEvNS_16Flash_fwd_paramsE,@"STO_CUDA_ENTRY STV_DEFAULT"
_ZN5flash24flash_fwd_splitkv_kernelI23Flash_fwd_kernel_traitsILi96ELi64ELi128ELi4ELb0ELb0EN7cutlass10bfloat16_tE19Flash_kernel_traitsILi96ELi64ELi128ELi4ES3_EELb1ELb0ELb0ELb0ELb1ELb1ELb0ELb0EEEvNS_16Flash_fwd_paramsE:
.text._ZN5flash24flash_fwd_splitkv_kernelI23Flash_fwd_kernel_traitsILi96ELi64ELi128ELi4ELb0ELb0EN7cutlass10bfloat16_tE19Flash_kernel_traitsILi96ELi64ELi128ELi4ES3_EELb1ELb0ELb0ELb0ELb1ELb1ELb0ELb0EEEvNS_16Flash_fwd_paramsE:
        /* <DEDUP_REMOVED lines=33> */
.L_x_1889:
[----:B-1-34-:R-:W-:Y:S02]  /*0210*/  MOV R0, c[0x0][0x218] ;  /* 0x0000860000007a02 */ /* 0x01afe40000000f00 */
.L_x_1890:
[----:B------:R-:W-:-:S04]  /*0220*/  ISETP.NE.U32.AND P2, PT, RZ, c[0x0][0x258], PT ;  /* 0x00009600ff007a0c */ /* 0x000fc80003f45070 */
[----:B------:R-:W-:-:S13]  /*0230*/  ISETP.NE.AND.EX P2, PT, RZ, c[0x0][0x25c], PT, P2 ;  /* 0x00009700ff007a0c */ /* 0x000fda0003f45320 */
[----:B-1----:R-:W-:-:S06]  /*0240*/  @P2 IMAD.WIDE R6, R3, R4, c[0x0][0x258] ;  /* 0x0000960003062625 */ /* 0x002fcc00078e0204 */
        /* <DEDUP_REMOVED lines=37> */
[----:B------:R-:W-:Y:S01]  /*04a0*/  IMAD.IADD R4, R132, 0x1, -R5 ;  /* 0x0000000184047824 */ /* 0x000fe200078e0a05 */
[----:B------:R-:W-:Y:S01]  /*04b0*/  SHF.R.S32.HI R0, RZ, 0x1f, R24 ;  /* 0x0000001fff007819 */ /* 0x000fe20000011418 */
[----:B------:R-:W-:Y:S01]  /*04c0*/  @!P0 IMAD.WIDE.U32 R10, R3, c[0x0][0x1e0], RZ ;  /* 0x00007800030a8a25 */ /* 0x000fe200078e00ff */
[----:B------:R-:W-:-:S03]  /*04d0*/  @!P0 SHF.R.S32.HI R6, RZ, 0x1f, R3 ;  /* 0x0000001fff068819 */ /* 0x000fc60000011403 */
        /* <DEDUP_REMOVED lines=10> */
[----:B------:R-:W-:Y:S02]  /*0580*/  IMAD R7, R142, c[0x0][0x1ec], R7 ;  /* 0x00007b008e077a24 */ /* 0x000fe400078e0207 */
[----:B------:R-:W-:Y:S01]  /*0590*/  IMAD R9, R0, c[0x0][0x1f0], RZ ;  /* 0x00007c0000097a24 */ /* 0x000fe200078e02ff */
[----:B------:R-:W-:Y:S01]  /*05a0*/  SHF.R.S32.HI R0, RZ, 0x1f, R2 ;  /* 0x0000001fff007819 */ /* 0x000fe20000011402 */
[----:B------:R-:W-:Y:S01]  /*05b0*/  IMAD R3, R3, c[0x0][0x1c0], R24 ;  /* 0x0000700003037a24 */ /* 0x000fe200078e0218 */
[----:B------:R-:W-:Y:S01]  /*05c0*/  IADD3.X R5, R164, R5, R7, P0, !PT ;  /* 0x00000005a4057210 */ /* 0x000fe200007fe407 */
[----:B------:R-:W-:Y:S01]  /*05d0*/  IMAD R9, R24, c[0x0][0x1f4], R9 ;  /* 0x00007d0018097a24 */ /* 0x000fe200078e0209 */
[----:B------:R-:W-:Y:S01]  /*05e0*/  ISETP.GE.AND P0, PT, R2, R167, PT ;  /* 0x000000a70200720c */ /* 0x000fe20003f06270 */
[----:B------:R-:W-:-:S02]  /*05f0*/  IMAD R3, R3, c[0x0][0x214], R142 ;  /* 0x0000850003037a24 */ /* 0x000fc400078e028e */
        /* <DEDUP_REMOVED lines=13> */
.L_x_1893:
[----:B------:R-:W-:Y:S05]  /*06d0*/  BSYNC B0 ;  /* 0x0000000000007941 */ /* 0x000fea0003800000 */
.L_x_1892:
[----:B------:R-:W-:Y:S01]  /*06e0*/  IADD3 R8, R2, 0x20, RZ ;  /* 0x0000002002087810 */ /* 0x000fe20007ffe0ff */
[----:B------:R-:W-:Y:S03]  /*06f0*/  BSSY B0, `(.L_x_1894) ;  /* 0x0000010000007945 */ /* 0x000fe60003800000 */
[----:B------:R-:W-:-:S13]  /*0700*/  ISETP.GE.AND P0, PT, R8, R167, PT ;  /* 0x000000a70800720c */ /* 0x000fda0003f06270 */
[----:B------:R-:W-:Y:S05]  /*0710*/  @P0 BRA `(.L_x_1895) ;  /* 0x000000d000000947 */ /* 0x000fea0003800000 */
[----:B------:R-:W-:Y:S01]  /*0720*/  IADD3 R6, P0, R2, 0x20, RZ ;  /* 0x0000002002067810 */ /* 0x000fe20007f1e0ff */
[----:B------:R-:W-:Y:S01]  /*0730*/  IMAD.MOV.U32 R10, RZ, RZ, R4 ;  /* 0x000000ffff0a7224 */ /* 0x000fe200078e0004 */
[----:B------:R-:W-:-:S03]  /*0740*/  MOV R11, R7 ;  /* 0x00000007000b7202 */ /* 0x000fc60000000f00 */
[----:B------:R-:W-:Y:S02]  /*0750*/  IMAD.X R5, RZ, RZ, R0, P0 ;  /* 0x000000ffff057224 */ /* 0x000fe400000e0600 */
[----:B------:R-:W-:-:S04]  /*0760*/  IMAD.WIDE.U32 R10, R6, c[0x0][0x1e8], R10 ;  /* 0x00007a00060a7a25 */ /* 0x000fc800078e000a */
[----:B------:R-:W-:Y:S01]  /*0770*/  IMAD R5, R5, c[0x0][0x1e8], RZ ;  /* 0x00007a0005057a24 */ /* 0x000fe200078e02ff */
[----:B------:R-:W-:-:S03]  /*0780*/  LEA R4, P0, R10, c[0x0][0x1d0], 0x1 ;  /* 0x000074000a047a11 */ /* 0x000fc600078008ff */
[----:B------:R-:W-:-:S05]  /*0790*/  IMAD R5, R6, c[0x0][0x1ec], R5 ;  /* 0x00007b0006057a24 */ /* 0x000fca00078e0205 */
[----:B------:R-:W-:-:S04]  /*07a0*/  IADD3 R5, R11, R5, RZ ;  /* 0x000000050b057210 */ /* 0x000fc80007ffe0ff */
[----:B------:R-:W-:-:S05]  /*07b0*/  LEA.HI.X R5, R10, c[0x0][0x1d4], R5, 0x1, P0 ;  /* 0x000075000a057a11 */ /* 0x000fca00000f0c05 */
[----:B------:R2:W-:Y:S04]  /*07c0*/  STG.E.128 [R4.64], RZ ;  /* 0x000000ff04007986 */ /* 0x0005e8000c101d0c */
[----:B------:R2:W-:Y:S04]  /*07d0*/  STG.E.128 [R4.64+0x40], RZ ;  /* 0x000040ff04007986 */ /* 0x0005e8000c101d0c */
[----:B------:R2:W-:Y:S02]  /*07e0*/  STG.E.128 [R4.64+0x80], RZ ;  /* 0x000080ff04007986 */ /* 0x0005e4000c101d0c */
.L_x_1895:
[----:B------:R-:W-:Y:S05]  /*07f0*/  BSYNC B0 ;  /* 0x0000000000007941 */ /* 0x000fea0003800000 */
.L_x_1894:
[----:B------:R-:W-:-:S04]  /*0800*/  LOP3.LUT P2, RZ, R132, 0x3, RZ, 0xc0, !PT ;  /* 0x0000000384ff7812 */ /* 0x000fc8000784c0ff */
[-C--:B------:R-:W-:Y:S02]  /*0810*/  ISETP.GE.OR P1, PT, R2, R167.reuse, P2 ;  /* 0x000000a70200720c */ /* 0x080fe40001726670 */
[C---:B------:R-:W-:Y:S02]  /*0820*/  IADD3 R2, P0, R3.reuse, R2, RZ ;  /* 0x0000000203027210 */ /* 0x040fe40007f1e0ff */
        /* <DEDUP_REMOVED lines=10> */
.L_x_1891:
        /* <DEDUP_REMOVED lines=93> */
.L_x_1896:
        /* <DEDUP_REMOVED lines=15> */
.L_x_1898:
        /* <DEDUP_REMOVED lines=52> */
.L_x_1897:
[----:B------:R-:W-:Y:S01]  /*12d0*/  ISETP.NE.AND P0, PT, R164, -0x1, PT ;  /* 0xffffffffa400780c */ /* 0x000fe20003f05270 */
[----:B------:R-:W-:Y:S01]  /*12e0*/  IMAD.MOV.U32 R119, RZ, RZ, c[0x0][0x198] ;  /* 0x00006600ff777624 */ /* 0x000fe200078e00ff */
[----:B------:R-:W-:Y:S01]  /*12f0*/  SHF.R.S32.HI R9, RZ, 0x1f, R132 ;  /* 0x0000001fff097819 */ /* 0x000fe20000011484 */
[----:B------:R-:W-:Y:S01]  /*1300*/  IMAD R5, R5, c[0x0][0x1b8], RZ ;  /* 0x00006e0005057a24 */ /* 0x000fe200078e02ff */
[----:B------:R-:W-:Y:S01]  /*1310*/  IADD3 R160, -R142, R167, RZ ;  /* 0x000000a78ea07210 */ /* 0x000fe20007ffe1ff */
[----:B------:R-:W-:Y:S01]  /*1320*/  IMAD.MOV.U32 R129, RZ, RZ, c[0x0][0x1a0] ;  /* 0x00006800ff817624 */ /* 0x000fe200078e00ff */
[CC--:B------:R-:W-:Y:S01]  /*1330*/  LEA.HI R13, R9.reuse, R132.reuse, RZ, 0x2 ;  /* 0x00000084090d7211 */ /* 0x0c0fe200078f10ff */
[----:B------:R-:W-:Y:S01]  /*1340*/  IMAD R5, R4, c[0x0][0x1bc], R5 ;  /* 0x00006f0004057a24 */ /* 0x000fe200078e0205 */
[----:B------:R-:W-:Y:S01]  /*1350*/  LEA.HI R135, R9, R132, RZ, 0x5 ;  /* 0x0000008409877211 */ /* 0x000fe200078f28ff */
[----:B------:R-:W-:Y:S01]  /*1360*/  IMAD.SHL.U32 R141, R132, 0x2, RZ ;  /* 0x00000002848d7824 */ /* 0x000fe200078e00ff */
[----:B------:R-:W-:-:S02]  /*1370*/  LOP3.LUT R7, R13, 0xfffffffc, RZ, 0xc0, !PT ;  /* 0xfffffffc0d077812 */ /* 0x000fc400078ec0ff */
[----:B------:R-:W-:Y:S01]  /*1380*/  SHF.R.S32.HI R170, RZ, 0x2, R13 ;  /* 0x00000002ffaa7819 */ /* 0x000fe2000001140d */
[----:B------:R-:W-:Y:S01]  /*1390*/  @!P0 IMAD.WIDE.U32 R14, R3, c[0x0][0x178], RZ ;  /* 0x00005e00030e8a25 */ /* 0x000fe200078e00ff */
[----:B-----5:R-:W-:Y:S02]  /*13a0*/  @!P0 SHF.R.S32.HI R0, RZ, 0x1f, R3 ;  /* 0x0000001fff008819 */ /* 0x020fe40000011403 */
[----:B------:R-:W-:Y:S01]  /*13b0*/  IADD3 R6, R170, 0x20, RZ ;  /* 0x00000020aa067810 */ /* 0x000fe20007ffe0ff */
[----:B------:R-:W-:Y:S01]  /*13c0*/  IMAD.IADD R168, R132, 0x1, -R7 ;  /* 0x0000000184a87824 */ /* 0x000fe200078e0a07 */
[----:B------:R-:W-:Y:S01]  /*13d0*/  LEA.HI R13, R13, R170, RZ, 0x1 ;  /* 0x000000aa0d0d7211 */ /* 0x000fe200078f08ff */
[----:B------:R-:W-:Y:S01]  /*13e0*/  @!P0 IMAD R0, R0, c[0x0][0x178], RZ ;  /* 0x00005e0000008a24 */ /* 0x000fe200078e02ff */
[----:B------:R-:W-:Y:S01]  /*13f0*/  ISETP.GE.AND P2, PT, R6, R160, PT ;  /* 0x000000a00600720c */ /* 0x000fe20003f46270 */
[----:B------:R-:W-:Y:S01]  /*1400*/  @P0 IMAD.WIDE.U32 R28, R164, c[0x0][0x190], RZ ;  /* 0x00006400a41c0a25 */ /* 0x000fe200078e00ff */
[----:B------:R-:W-:-:S02]  /*1410*/  SHF.L.U32 R168, R168, 0x3, RZ ;  /* 0x00000003a8a87819 */ /* 0x000fc400000006ff */
[----:B------:R-:W-:Y:S01]  /*1420*/  SHF.R.S32.HI R171, RZ, 0x1f, R170 ;  /* 0x0000001fffab7819 */ /* 0x000fe200000114aa */
[----:B------:R-:W-:Y:S01]  /*1430*/  @!P0 IMAD R0, R3, c[0x0][0x17c], R0 ;  /* 0x00005f0003008a24 */ /* 0x000fe200078e0200 */
[----:B------:R-:W-:Y:S01]  /*1440*/  SHF.R.S32.HI R169, RZ, 0x1f, R168 ;  /* 0x0000001fffa97819 */ /* 0x000fe200000114a8 */
[----:B------:R-:W-:Y:S01]  /*1450*/  @!P0 IMAD.MOV.U32 R28, RZ, RZ, R14 ;  /* 0x000000ffff1c8224 */ /* 0x000fe200078e000e */
[----:B------:R-:W-:Y:S01]  /*1460*/  SHF.R.S32.HI R3, RZ, 0x1f, R24 ;  /* 0x0000001fff037819 */ /* 0x000fe20000011418 */
[----:B------:R-:W-:Y:S01]  /*1470*/  @P0 IMAD R7, R164, c[0x0][0x194], R29 ;  /* 0x00006500a4070a24 */ /* 0x000fe200078e021d */
[----:B------:R-:W-:Y:S01]  /*1480*/  ISETP.GE.AND P1, PT, R170, R160, PT ;  /* 0x000000a0aa00720c */ /* 0x000fe20003f26270 */
[----:B------:R-:W-:Y:S01]  /*1490*/  @!P0 IMAD.IADD R7, R15, 0x1, R0 ;  /* 0x000000010f078824 */ /* 0x000fe200078e0200 */
[----:B------:R-:W-:Y:S01]  /*14a0*/  IADD3 R28, P0, R168, R28, RZ ;  /* 0x0000001ca81c7210 */ /* 0x000fe20007f1e0ff */
[----:B------:R-:W-:Y:S01]  /*14b0*/  IMAD R3, R3, c[0x0][0x1a8], RZ ;  /* 0x00006a0003037a24 */ /* 0x000fe200078e02ff */
[----:B------:R-:W-:Y:S01]  /*14c0*/  LEA.HI R15, R9, R132, RZ, 0x3 ;  /* 0x00000084090f7211 */ /* 0x000fe200078f18ff */
[----:B------:R-:W-:Y:S01]  /*14d0*/  IMAD.WIDE R22, R23, 0x40, R170 ;  /* 0x0000004017167825 */ /* 0x000fe200078e02aa */
[----:B------:R-:W-:-:S02]  /*14e0*/  LOP3.LUT R13, R13, 0x7fffffe, RZ, 0xc0, !PT ;  /* 0x07fffffe0d0d7812 */ /* 0x000fc400078ec0ff */
[----:B------:R-:W-:Y:S01]  /*14f0*/  SHF.R.S32.HI R140, RZ, 0x5, R135 ;  /* 0x00000005ff8c7819 */ /* 0x000fe20000011487 */
[----:B------:R-:W-:Y:S01]  /*1500*/  IMAD.X R29, R169, 0x1, R7, P0 ;  /* 0x00000001a91d7824 */ /* 0x000fe200000e0607 */
[----:B------:R-:W-:Y:S01]  /*1510*/  SHF.R.S32.HI R7, RZ, 0x3, R15 ;  /* 0x00000003ff077819 */ /* 0x000fe2000001140f */
[----:B------:R-:W-:Y:S01]  /*1520*/  IMAD R26, R24, c[0x0][0x1ac], R3 ;  /* 0x00006b00181a7a24 */ /* 0x000fe200078e0203 */
[----:B------:R-:W-:Y:S01]  /*1530*/  IADD3 R165, R117, -0x1, RZ ;  /* 0xffffffff75a57810 */ /* 0x000fe20007ffe0ff */
[----:B------:R-:W-:Y:S01]  /*1540*/  IMAD.IADD R13, R170, 0x1, -R13 ;  /* 0x00000001aa0d7824 */ /* 0x000fe200078e0a0d */
[----:B------:R-:W-:Y:S01]  /*1550*/  @!P2 IADD3 R12, P0, R22, 0x20, RZ ;  /* 0x00000020160ca810 */ /* 0x000fe20007f1e0ff */
[----:B------:R-:W-:Y:S01]  /*1560*/  IMAD.SHL.U32 R3, R7, 0x40, RZ ;  /* 0x0000004007037824 */ /* 0x000fe200078e00ff */
[----:B------:R-:W-:Y:S01]  /*1570*/  IADD3 R138, P3, R168, R138, RZ ;  /* 0x0000008aa88a7210 */ /* 0x000fe20007f7e0ff */
[----:B------:R-:W-:Y:S01]  /*1580*/  IMAD.WIDE.U32 R24, R24, c[0x0][0x1a8], R28 ;  /* 0x00006a0018187a25 */ /* 0x000fe200078e001c */
[----:B------:R-:W-:-:S02]  /*1590*/  LEA R166, R140, R13, 0x3 ;  /* 0x0000000d8ca67211 */ /* 0x000fc400078e18ff */
[----:B------:R-:W-:Y:S01]  /*15a0*/  LOP3.LUT R3, R3, 0xc0, RZ, 0xc0, !PT ;  /* 0x000000c003037812 */ /* 0x000fe200078ec0ff */
[----:B------:R-:W-:Y:S01]  /*15b0*/  IMAD.IADD R27, R25, 0x1, R26 ;  /* 0x00000001191b7824 */ /* 0x000fe200078e021a */
[----:B------:R-:W-:Y:S01]  /*15c0*/  IADD3 R10, R170, 0x40, RZ ;  /* 0x00000040aa0a7810 */ /* 0x000fe20007ffe0ff */
[----:B------:R-:W-:Y:S01]  /*15d0*/  @!P1 IMAD.MOV.U32 R26, RZ, RZ, R24 ;  /* 0x000000ffff1a9224 */ /* 0x000fe200078e0018 */
[----:B------:R-:W-:Y:S01]  /*15e0*/  LOP3.LUT R0, R3, 0x18, R168, 0xf8, !PT ;  /* 0x0000001803007812 */ /* 0x000fe200078ef8a8 */
[----:B------:R-:W-:Y:S01]  /*15f0*/  @!P1 IMAD R13, R23, c[0x0][0x190], RZ ;  /* 0x00006400170d9a24 */ /* 0x000fe200078e02ff */
[----:B------:R-:W-:Y:S01]  /*1600*/  SHF.R.U32.HI R3, RZ, 0x3, R3 ;  /* 0x00000003ff037819 */ /* 0x000fe20000011603 */
[----:B------:R-:W-:Y:S01]  /*1610*/  @!P2 IMAD.X R23, RZ, RZ, R23, P0 ;  /* 0x000000ffff17a224 */ /* 0x000fe200000e0617 */
[----:B------:R-:W-:Y:S01]  /*1620*/  LOP3.LUT R15, R15, 0xfffffff8, RZ, 0xc0, !PT ;  /* 0xfffffff80f0f7812 */ /* 0x000fe200078ec0ff */
[----:B------:R-:W-:Y:S01]  /*1630*/  IMAD.X R139, R169, 0x1, R21, P3 ;  /* 0x00000001a98b7824 */ /* 0x000fe200018e0615 */
[----:B------:R-:W-:Y:S01]  /*1640*/  LOP3.LUT R3, R0, R3, RZ, 0x3c, !PT ;  /* 0x0000000300037212 */ /* 0x000fe200078e3cff */
[----:B------:R-:W-:Y:S01]  /*1650*/  IMAD.SHL.U32 R0, R165, 0x80, RZ ;  /* 0x00000080a5007824 */ /* 0x000fe200078e00ff */
[----:B------:R-:W-:Y:S01]  /*1660*/  LOP3.LUT R135, R135, 0xffffffe0, RZ, 0xc0, !PT ;  /* 0xffffffe087877812 */ /* 0x000fe200078ec0ff */
[----:B------:R-:W-:Y:S01]  /*1670*/  @!P1 IMAD R13, R22, c[0x0][0x194], R13 ;  /* 0x00006500160d9a24 */ /* 0x000fe200078e020d */
[----:B------:R-:W-:Y:S01]  /*1680*/  LEA R166, R166, R3, 0x5 ;  /* 0x00000003a6a67211 */ /* 0x000fe200078e28ff */
[----:B------:R-:W-:Y:S01]  /*1690*/  @!P1 IMAD.WIDE.U32 R20, R22, c[0x0][0x190], R26 ;  /* 0x0000640016149a25 */ /* 0x000fe200078e001a */
[----:B------:R-:W-:-:S02]  /*16a0*/  IADD3 R3, -R0, R116, RZ ;  /* 0x0000007400037210 */ /* 0x000fc40007ffe1ff */
[----:B------:R-:W-:Y:S01]  /*16b0*/  LOP3.LUT R141, R141, 0x6, RZ, 0xc0, !PT ;  /* 0x000000068d8d7812 */ /* 0x000fe200078ec0ff */
[----:B------:R-:W-:Y:S01]  /*16c0*/  @!P2 IMAD R23, R23, c[0x0][0x190], RZ ;  /* 0x000064001717aa24 */ /* 0x000fe200078e02ff */
[----:B------:R-:W-:Y:S01]  /*16d0*/  @!P1 IADD3 R2, R21, R13, RZ ;  /* 0x0000000d15029210 */ /* 0x000fe20007ffe0ff */
[----:B------:R-:W-:Y:S01]  /*16e0*/  @!P2 IMAD.MOV.U32 R25, RZ, RZ, R27 ;  /* 0x000000ffff19a224 */ /* 0x000fe200078e001b */
[-C--:B------:R-:W-:Y:S01]  /*16f0*/  ISETP.GE.AND P4, PT, R6, R3.reuse, PT ;  /* 0x000000030600720c */ /* 0x080fe20003f86270 */
[----:B------:R-:W-:Y:S01]  /*1700*/  @!P2 IMAD R8, R12, c[0x0][0x194], R23 ;  /* 0x000065000c08aa24 */ /* 0x000fe200078e0217 */
[----:B------:R-:W-:Y:S01]  /*1710*/  @!P1 LEA R26, P0, R20, c[0x0][0x160], 0x1 ;  /* 0x00005800141a9a11 */ /* 0x000fe200078008ff */
[----:B------:R-:W-:Y:S01]  /*1720*/  @!P2 IMAD.WIDE.U32 R12, R12, c[0x0][0x190], R24 ;  /* 0x000064000c0caa25 */ /* 0x000fe200078e0018 */
[----:B------:R-:W-:Y:S02]  /*1730*/  ISETP.GE.AND P5, PT, R170, R3, PT ;  /* 0x00000003aa00720c */ /* 0x000fe40003fa6270 */
[----:B------:R-:W-:Y:S01]  /*1740*/  @!P1 LEA.HI.X R27, R20, c[0x0][0x164], R2, 0x1, P0 ;  /* 0x00005900141b9a11 */ /* 0x000fe200000f0c02 */
[----:B------:R-:W-:Y:S01]  /*1750*/  IMAD R137, R171, c[0x0][0x198], RZ ;  /* 0x00006600ab897a24 */ /* 0x000fe200078e02ff */
[----:B------:R-:W-:Y:S01]  /*1760*/  @!P2 IADD3 R8, R13, R8, RZ ;  /* 0x000000080d08a210 */ /* 0x000fe20007ffe0ff */
[----:B------:R-:W-:Y:S01]  /*1770*/  IMAD.WIDE.U32 R138, R170, c[0x0][0x198], R138 ;  /* 0x00006600aa8a7a25 */ /* 0x000fe200078e008a */
[----:B------:R-:W-:-:S03]  /*1780*/  @!P2 LEA R22, P0, R12, c[0x0][0x160], 0x1 ;  /* 0x000058000c16aa11 */ /* 0x000fc600078008ff */
[----:B------:R-:W-:Y:S01]  /*1790*/  IMAD R137, R170, c[0x0][0x19c], R137 ;  /* 0x00006700aa897a24 */ /* 0x000fe200078e0289 */
[----:B------:R-:W-:Y:S01]  /*17a0*/  @!P2 LEA.HI.X R23, R12, c[0x0][0x164], R8, 0x1, P0 ;  /* 0x000059000c17aa11 */ /* 0x000fe200000f0c08 */
[----:B------:R-:W-:Y:S01]  /*17b0*/  IMAD.MOV.U32 R2, RZ, RZ, c[0x0][0x19c] ;  /* 0x00006700ff027624 */ /* 0x000fe200078e00ff */
[----:B------:R-:W-:Y:S01]  /*17c0*/  ISETP.GE.AND P0, PT, R10, R3, PT ;  /* 0x000000030a00720c */ /* 0x000fe20003f06270 */
[----:B------:R-:W-:Y:S01]  /*17d0*/  IMAD.IADD R137, R139, 0x1, R137 ;  /* 0x000000018b897824 */ /* 0x000fe200078e0289 */
[C---:B------:R-:W-:Y:S01]  /*17e0*/  @!P4 LEA R13, P3, R119.reuse, R138, 0x5 ;  /* 0x0000008a770dc211 */ /* 0x040fe200078628ff */
        /* <DEDUP_REMOVED lines=8> */
[----:B------:R-:W-:-:S02]  /*1870*/  IMAD.SHL.U32 R7, R7, 0x8, RZ ;  /* 0x0000000807077824 */ /* 0x000fc400078e00ff */
[----:B------:R-:W-:Y:S01]  /*1880*/  @!P4 LEA.HI.X R21, R13, c[0x0][0x16c], R8, 0x1, P3 ;  /* 0x00005b000d15ca11 */ /* 0x000fe200018f0c08 */
[----:B------:R1:W-:Y:S01]  /*1890*/  @!P1 LDGSTS.E.BYPASS.LTC128B.128 [R166+0x1000], [R26.64+0x40] ;  /* 0x010000401aa69fae */ /* 0x0003e2000b901d4c */
[----:B------:R-:W-:-:S03]  /*18a0*/  SHF.L.U32 R8, R2, 0x6, RZ ;  /* 0x0000000602087819 */ /* 0x000fc600000006ff */
        /* <DEDUP_REMOVED lines=10> */
[----:B------:R-:W-:-:S02]  /*1950*/  LEA.HI R8, R9, R132, RZ, 0x4 ;  /* 0x0000008409087211 */ /* 0x000fc400078f20ff */
[----:B------:R-:W-:Y:S01]  /*1960*/  IADD3 R130, P1, R170, R19, RZ ;  /* 0x00000013aa827210 */ /* 0x000fe20007f3e0ff */
[----:B------:R1:W-:Y:S01]  /*1970*/  @!P5 LDGSTS.E.BYPASS.LTC128B.128 [R166+0x3000], [R24.64] ;  /* 0x0300000018a6dfae */ /* 0x0003e2000b901d4c */
[----:B------:R-:W-:Y:S02]  /*1980*/  LOP3.LUT R19, R8, 0xfffffff0, RZ, 0xc0, !PT ;  /* 0xfffffff008137812 */ /* 0x000fe400078ec0ff */
[----:B------:R-:W-:Y:S01]  /*1990*/  SHF.R.S32.HI R9, RZ, 0x4, R8 ;  /* 0x00000004ff097819 */ /* 0x000fe20000011408 */
[----:B------:R1:W-:Y:S01]  /*19a0*/  @!P5 LDGSTS.E.BYPASS.LTC128B.128 [R166+0x5000], [R24.64+0x40] ;  /* 0x0500004018a6dfae */ /* 0x0003e2000b901d4c */
[-C--:B------:R-:W-:Y:S01]  /*19b0*/  ISETP.GE.AND P3, PT, R6, R3.reuse, PT ;  /* 0x000000030600720c */ /* 0x080fe20003f66270 */
[----:B------:R-:W-:Y:S01]  /*19c0*/  IMAD.X R6, R171, 0x1, R17, P1 ;  /* 0x00000001ab067824 */ /* 0x000fe200008e0611 */
[----:B------:R-:W-:Y:S01]  /*19d0*/  IADD3 R16, P1, R168, R16, RZ ;  /* 0x00000010a8107210 */ /* 0x000fe20007f3e0ff */
[----:B------:R-:W-:Y:S01]  /*19e0*/  IMAD.IADD R19, R132, 0x1, -R19 ;  /* 0x0000000184137824 */ /* 0x000fe200078e0a13 */
[----:B------:R-:W-:Y:S01]  /*19f0*/  ISETP.GE.AND P2, PT, R10, R3, PT ;  /* 0x000000030a00720c */ /* 0x000fe20003f46270 */
[----:B------:R1:W-:Y:S01]  /*1a00*/  @!P5 LDGSTS.E.BYPASS.LTC128B.128 [R166+0x7000], [R24.64+0x80] ;  /* 0x0700008018a6dfae */ /* 0x0003e2000b901d4c */
[----:B------:R-:W-:-:S02]  /*1a10*/  LEA.HI R8, R8, R9, RZ, 0x1 ;  /* 0x0000000908087211 */ /* 0x000fc400078f08ff */
[----:B------:R-:W-:Y:S01]  /*1a20*/  IADD3 R10, R170, 0x60, RZ ;  /* 0x00000060aa0a7810 */ /* 0x000fe20007ffe0ff */
[----:B------:R2:W-:Y:S01]  /*1a30*/  @!P4 LDGSTS.E.BYPASS.LTC128B.128 [R166+0x3800], [R20.64] ;  /* 0x0380000014a6cfae */ /* 0x0005e2000b901d4c */
[----:B------:R-:W-:Y:S01]  /*1a40*/  IADD3.X R17, R169, R11, RZ, P1, !PT ;  /* 0x0000000ba9117210 */ /* 0x000fe20000ffe4ff */
[----:B------:R-:W-:Y:S01]  /*1a50*/  IMAD.IADD R11, R132, 0x1, -R15 ;  /* 0x00000001840b7824 */ /* 0x000fe200078e0a0f */
[----:B------:R-:W-:Y:S01]  /*1a60*/  LOP3.LUT R8, R8, 0xfffffffe, RZ, 0xc0, !PT ;  /* 0xfffffffe08087812 */ /* 0x000fe200078ec0ff */
[----:B------:R2:W-:Y:S01]  /*1a70*/  @!P4 LDGSTS.E.BYPASS.LTC128B.128 [R166+0x5800], [R20.64+0x40] ;  /* 0x0580004014a6cfae */ /* 0x0005e2000b901d4c */
[----:B------:R-:W-:Y:S01]  /*1a80*/  ISETP.GE.AND P5, PT, R10, R3, PT ;  /* 0x000000030a00720c */ /* 0x000fe20003fa6270 */
[----:B------:R-:W-:Y:S01]  /*1a90*/  IMAD.WIDE.U32 R16, R4, c[0x0][0x1b8], R16 ;  /* 0x00006e0004107a25 */ /* 0x000fe200078e0010 */
[----:B------:R-:W-:Y:S01]  /*1aa0*/  LEA.HI R15, R19, R19, RZ, 0x1 ;  /* 0x00000013130f7211 */ /* 0x000fe200078f08ff */
[----:B------:R2:W-:Y:S01]  /*1ab0*/  @!P4 LDGSTS.E.BYPASS.LTC128B.128 [R166+0x7800], [R20.64+0x80] ;  /* 0x0780008014a6cfae */ /* 0x0005e2000b901d4c */
[-C--:B------:R-:W-:Y:S01]  /*1ac0*/  ISETP.GE.AND P4, PT, R170, R3.reuse, PT ;  /* 0x00000003aa00720c */ /* 0x080fe20003f86270 */
[----:B------:R-:W-:Y:S01]  /*1ad0*/  IMAD.IADD R17, R17, 0x1, R5 ;  /* 0x0000000111117824 */ /* 0x000fe200078e0205 */
[----:B------:R-:W-:Y:S01]  /*1ae0*/  ISETP.GE.AND P1, PT, R10, R3, PT ;  /* 0x000000030a00720c */ /* 0x000fe20003f26270 */
[----:B------:R3:W-:Y:S01]  /*1af0*/  @!P0 LDGSTS.E.BYPASS.LTC128B.128 [R166+0x4000], [R12.64] ;  /* 0x040000000ca68fae */ /* 0x0007e2000b901d4c */
[----:B------:R-:W-:-:S02]  /*1b00*/  IADD3 R9, R9, -R8, RZ ;  /* 0x8000000809097210 */ /* 0x000fc40007ffe0ff */
[----:B------:R-:W-:Y:S01]  /*1b10*/  LEA.HI R3, R11, R11, RZ, 0x1 ;  /* 0x0000000b0b037211 */ /* 0x000fe200078f08ff */
[----:B------:R3:W-:Y:S01]  /*1b20*/  @!P0 LDGSTS.E.BYPASS.LTC128B.128 [R166+0x6000], [R12.64+0x40] ;  /* 0x060000400ca68fae */ /* 0x0007e2000b901d4c */
[----:B------:R-:W-:Y:S01]  /*1b30*/  SHF.R.S32.HI R8, RZ, 0x1f, R19 ;  /* 0x0000001fff087819 */ /* 0x000fe20000011413 */
[----:B------:R-:W-:Y:S01]  /*1b40*/  @!P5 IMAD R2, R2, 0x60, RZ ;  /* 0x000000600202d824 */ /* 0x000fe200078e02ff */
[--C-:B------:R-:W-:Y:S01]  /*1b50*/  SHF.R.S32.HI R10, RZ, 0x1, R15.reuse ;  /* 0x00000001ff0a7819 */ /* 0x100fe2000001140f */
[----:B------:R3:W-:Y:S01]  /*1b60*/  @!P0 LDGSTS.E.BYPASS.LTC128B.128 [R166+0x8000], [R12.64+0x80] ;  /* 0x080000800ca68fae */ /* 0x0007e2000b901d4c */
[----:B------:R-:W-:Y:S02]  /*1b70*/  LOP3.LUT R134, R15, 0x7fffffe, RZ, 0xc0, !PT ;  /* 0x07fffffe0f867812 */ /* 0x000fe400078ec0ff */
[----:B------:R-:W-:Y:S02]  /*1b80*/  SHF.R.S32.HI R15, RZ, 0x1f, R15 ;  /* 0x0000001fff0f7819 */ /* 0x000fe4000001140f */
[----:B------:R-:W-:Y:S01]  /*1b90*/  LOP3.LUT R158, R3, 0x7fffffe, RZ, 0xc0, !PT ;  /* 0x07fffffe039e7812 */ /* 0x000fe200078ec0ff */
[----:B------:R-:W-:Y:S01]  /*1ba0*/  IMAD.IADD R134, R19, 0x1, -R134 ;  /* 0x0000000113867824 */ /* 0x000fe200078e0a86 */
[----:B------:R-:W-:-:S02]  /*1bb0*/  LEA.HI R133, R8, R19, RZ, 0x3 ;  /* 0x0000001308857211 */ /* 0x000fc400078f18ff */
[----:B------:R-:W-:Y:S01]  /*1bc0*/  LEA.HI R8, R15, R10, RZ, 0x2 ;  /* 0x0000000a0f087211 */ /* 0x000fe200078f10ff */
[----:B------:R-:W-:Y:S01]  /*1bd0*/  IMAD R15, R6, c[0x0][0x1a0], RZ ;  /* 0x00006800060f7a24 */ /* 0x000fe200078e02ff */
[----:B------:R-:W-:Y:S02]  /*1be0*/  IADD3 R158, R11, -R158, RZ ;  /* 0x8000009e0b9e7210 */ /* 0x000fe40007ffe0ff */
[----:B------:R-:W-:Y:S01]  /*1bf0*/  LOP3.LUT R11, R8, 0xfffffffc, RZ, 0xc0, !PT ;  /* 0xfffffffc080b7812 */ /* 0x000fe200078ec0ff */
[C---:B------:R-:W-:Y:S01]  /*1c00*/  IMAD R15, R130.reuse, c[0x0][0x1a4], R15 ;  /* 0x00006900820f7a24 */ /* 0x040fe200078e020f */
[----:B------:R-:W-:Y:S01]  /*1c10*/  @!P5 MOV R139, R137 ;  /* 0x00000089008bd202 */ /* 0x000fe20000000f00 */
[----:B------:R-:W-:Y:S01]  /*1c20*/  IMAD.WIDE.U32 R130, R130, c[0x0][0x1a0], R16 ;  /* 0x0000680082827a25 */ /* 0x000fe200078e0010 */
[----:B------:R-:W-:Y:S02]  /*1c30*/  IADD3 R4, R10, -R11, RZ ;  /* 0x8000000b0a047210 */ /* 0x000fe40007ffe0ff */
[----:B------:R-:W-:Y:S01]  /*1c40*/  SHF.R.S32.HI R3, RZ, 0x1, R3 ;  /* 0x00000001ff037819 */ /* 0x000fe20000011403 */
[----:B------:R-:W-:Y:S01]  /*1c50*/  @!P5 IMAD.WIDE.U32 R10, R119, 0x60, R138 ;  /* 0x00000060770ad825 */ /* 0x000fe200078e008a */
[----:B------:R-:W-:-:S02]  /*1c60*/  SHF.L.U32 R133, R133, 0x5, RZ ;  /* 0x0000000585857819 */ /* 0x000fc400000006ff */
[----:B------:R-:W-:Y:S01]  /*1c70*/  MOV R6, 0x5 ;  /* 0x0000000500067802 */ /* 0x000fe20000000f00 */
[----:B------:R-:W-:Y:S01]  /*1c80*/  IMAD.SHL.U32 R8, R3, 0x40, RZ ;  /* 0x0000004003087824 */ /* 0x000fe200078e00ff */
[----:B------:R-:W-:Y:S01]  /*1c90*/  @!P5 IADD3 R5, R11, R2, RZ ;  /* 0x000000020b05d210 */ /* 0x000fe20007ffe0ff */
[----:B------:R-:W-:Y:S01]  /*1ca0*/  IMAD.IADD R128, R131, 0x1, R15 ;  /* 0x0000000183807824 */ /* 0x000fe200078e020f */
[----:B------:R-:W-:Y:S01]  /*1cb0*/  @!P5 LEA R18, P0, R10, c[0x0][0x168], 0x1 ;  /* 0x00005a000a12da11 */ /* 0x000fe200078008ff */
[----:B------:R-:W-:Y:S01]  /*1cc0*/  IMAD R158, R9, 0x8, R158 ;  /* 0x00000008099e7824 */ /* 0x000fe200078e029e */
[----:B------:R-:W-:Y:S02]  /*1cd0*/  LOP3.LUT R8, R8, 0xc0, RZ, 0xc0, !PT ;  /* 0x000000c008087812 */ /* 0x000fe400078ec0ff */
[----:B------:R-:W-:Y:S02]  /*1ce0*/  @!P5 LEA.HI.X R19, R10, c[0x0][0x16c], R5, 0x1, P0 ;  /* 0x00005b000a13da11 */ /* 0x000fe400000f0c05 */
[----:B------:R-:W-:-:S02]  /*1cf0*/  LEA R162, P0, R130, c[0x0][0x170], 0x1 ;  /* 0x00005c0082a27a11 */ /* 0x000fc400078008ff */
[----:B------:R-:W-:Y:S01]  /*1d00*/  SHF.L.U32 R2, R4, 0x6, RZ ;  /* 0x0000000604027819 */ /* 0x000fe200000006ff */
[----:B------:R4:W-:Y:S01]  /*1d10*/  @!P5 LDGSTS.E.BYPASS.LTC128B.128 [R166+0x4800], [R18.64] ;  /* 0x0480000012a6dfae */ /* 0x0009e2000b901d4c */
[----:B------:R-:W-:Y:S02]  /*1d20*/  LEA.HI.X R161, R130, c[0x0][0x174], R128, 0x1, P0 ;  /* 0x00005d0082a17a11 */ /* 0x000fe400000f0c80 */
[----:B------:R-:W-:Y:S01]  /*1d30*/  LOP3.LUT R7, R8, 0x8, R7, 0xf8, !PT ;  /* 0x0000000808077812 */ /* 0x000fe200078ef807 */
[----:B------:R4:W-:Y:S01]  /*1d40*/  @!P5 LDGSTS.E.BYPASS.LTC128B.128 [R166+0x6800], [R18.64+0x40] ;  /* 0x0680004012a6dfae */ /* 0x0009e2000b901d4c */
[----:B------:R-:W-:Y:S01]  /*1d50*/  SHF.L.U32 R9, R9, 0x3, RZ ;  /* 0x0000000309097819 */ /* 0x000fe200000006ff */
[----:B------:R-:W-:Y:S01]  /*1d60*/  @!P1 IMAD.MOV.U32 R163, RZ, RZ, R161 ;  /* 0x000000ffffa39224 */ /* 0x000fe200078e00a1 */
[----:B------:R-:W-:Y:S01]  /*1d70*/  LOP3.LUT R2, R2, 0xc0, RZ, 0xc0, !PT ;  /* 0x000000c002027812 */ /* 0x000fe200078ec0ff */
[----:B------:R4:W-:Y:S01]  /*1d80*/  @!P5 LDGSTS.E.BYPASS.LTC128B.128 [R166+0x8800], [R18.64+0x80] ;  /* 0x0880008012a6dfae */ /* 0x0009e2000b901d4c */
[----:B------:R-:W-:Y:S01]  /*1d90*/  SHF.R.U32.HI R8, RZ, 0x3, R8 ;  /* 0x00000003ff087819 */ /* 0x000fe20000011608 */
[C---:B---3--:R-:W-:Y:S01]  /*1da0*/  @!P1 IMAD.WIDE.U32 R12, R129.reuse, 0xc0, R162 ;  /* 0x000000c0810c9825 */ /* 0x048fe200078e00a2 */
[----:B------:R-:W-:Y:S01]  /*1db0*/  SHF.L.U32 R5, R129, 0x5, RZ ;  /* 0x0000000581057819 */ /* 0x000fe200000006ff */
[----:B------:R-:W0:Y:S01]  /*1dc0*/  LDGDEPBAR ;  /* 0x00000000000079af */ /* 0x000e220000000000 */
[----:B------:R-:W-:-:S02]  /*1dd0*/  LOP3.LUT R9, R2, 0x8, R9, 0xf8, !PT ;  /* 0x0000000802097812 */ /* 0x000fc400078ef809 */
[----:B------:R-:W-:Y:S01]  /*1de0*/  LOP3.LUT R11, R7, R8, RZ, 0x3c, !PT ;  /* 0x00000008070b7212 */ /* 0x000fe200078e3cff */
[----:B------:R-:W-:Y:S01]  /*1df0*/  @!P1 IMAD.MOV.U32 R7, RZ, RZ, c[0x0][0x1a4] ;  /* 0x00006900ff079624 */ /* 0x000fe200078e00ff */
[----:B------:R-:W-:Y:S02]  /*1e00*/  SHF.R.U32.HI R2, RZ, 0x3, R2 ;  /* 0x00000003ff027819 */ /* 0x000fe40000011602 */
[----:B------:R-:W-:Y:S01]  /*1e10*/  LOP3.LUT R133, R133, 0xffffff00, RZ, 0xc0, !PT ;  /* 0xffffff0085857812 */ /* 0x000fe200078ec0ff */
[----:B------:R-:W-:Y:S01]  /*1e20*/  @!P1 IMAD R7, R7, 0xc0, RZ ;  /* 0x000000c007079824 */ /* 0x000fe200078e02ff */
[----:B------:R-:W-:Y:S02]  /*1e30*/  SHF.L.U64.HI R6, R129, R6, c[0x0][0x1a4] ;  /* 0x0000690081067619 */ /* 0x000fe40000010206 */
[----:B------:R-:W-:Y:S01]  /*1e40*/  @!P3 LEA R8, P0, R5, R162, 0x1 ;  /* 0x000000a20508b211 */ /* 0x000fe200078008ff */
[----:B------:R-:W-:Y:S01]  /*1e50*/  IMAD R159, R140, 0x200, R133 ;  /* 0x000002008c9f7824 */ /* 0x000fe200078e0285 */
[-C--:B------:R-:W-:Y:S01]  /*1e60*/  @!P4 MOV R163, R161.reuse ;  /* 0x000000a100a3c202 */ /* 0x080fe20000000f00 */
[----:B------:R-:W-:Y:S01]  /*1e70*/  @!P1 IMAD.IADD R7, R13, 0x1, R7 ;  /* 0x000000010d079824 */ /* 0x000fe200078e0207 */
[----:B------:R-:W-:Y:S01]  /*1e80*/  LOP3.LUT R2, R9, R2, RZ, 0x3c, !PT ;  /* 0x0000000209027212 */ /* 0x000fe200078e3cff */
[----:B------:R-:W-:Y:S01]  /*1e90*/  IMAD R159, R134, 0x20, R159 ;  /* 0x00000020869f7824 */ /* 0x000fe200078e029f */
[----:B------:R-:W-:Y:S01]  /*1ea0*/  @!P3 LEA.HI.X R9, R5, R161, R6, 0x1, P0 ;  /* 0x000000a10509b211 */ /* 0x000fe200000f0c06 */
[----:B------:R-:W-:Y:S01]  /*1eb0*/  @!P1 IMAD.MOV.U32 R6, RZ, RZ, R12 ;  /* 0x000000ffff069224 */ /* 0x000fe200078e000c */
[----:B------:R-:W-:Y:S01]  /*1ec0*/  @!P2 MOV R10, c[0x0][0x1a4] ;  /* 0x00006900000aaa02 */ /* 0x000fe20000000f00 */
[----:B------:R-:W-:Y:S01]  /*1ed0*/  IMAD.MOV.U32 R5, RZ, RZ, 0x10 ;  /* 0x00000010ff057424 */ /* 0x000fe200078e00ff */
[----:B------:R-:W-:-:S02]  /*1ee0*/  @!P2 LEA R12, P0, R129, R162, 0x7 ;  /* 0x000000a2810ca211 */ /* 0x000fc400078038ff */
[----:B------:R-:W-:Y:S01]  /*1ef0*/  LEA R158, R158, R11, 0x5 ;  /* 0x0000000b9e9e7211 */ /* 0x000fe200078e28ff */
[----:B------:R-:W-:-:S04]  /*1f00*/  DEPBAR.LE SB0, 0x0 ;  /* 0x000080000000791a */ /* 0x000fc80000000000 */
[----:B------:R-:W-:Y:S01]  /*1f10*/  BAR.SYNC.DEFER_BLOCKING 0x0 ;  /* 0x0000000000007b1d */ /* 0x000fe20000010000 */
[----:B------:R-:W-:Y:S01]  /*1f20*/  @!P2 LEA.HI.X R13, R129, R161, R10, 0x7, P0 ;  /* 0x000000a1810da211 */ /* 0x000fe200000f3c0a */
[----:B------:R-:W-:Y:S01]  /*1f30*/  IMAD.SHL.U32 R158, R158, 0x2, RZ ;  /* 0x000000029e9e7824 */ /* 0x000fe200078e00ff */
[----:B------:R-:W-:Y:S02]  /*1f40*/  IADD3 R159, R2, R159, RZ ;  /* 0x0000009f029f7210 */ /* 0x000fe40007ffe0ff */
[----:B------:R-:W-:Y:S02]  /*1f50*/  LOP3.LUT P0, RZ, R3, 0x2, RZ, 0xc0, !PT ;  /* 0x0000000203ff7812 */ /* 0x000fe4000780c0ff */
[----:B------:R-:W-:Y:S02]  /*1f60*/  SHF.L.U32 R159, R159, 0x1, RZ ;  /* 0x000000019f9f7819 */ /* 0x000fe400000006ff */
[----:B------:R-:W-:-:S04]  /*1f70*/  LEA R133, R134, R133, 0x5 ;  /* 0x0000008586857211 */ /* 0x000fc800078e28ff */
[----:B------:R-:W-:Y:S01]  /*1f80*/  IADD3 R156, R2, R133, RZ ;  /* 0x00000085029c7210 */ /* 0x000fe20007ffe0ff */
        /* <DEDUP_REMOVED lines=43> */
[----:B------:R-:W-:Y:S02]  /*2240*/  LEA R157, R3, R159, 0x1 ;  /* 0x0000009f039d7211 */ /* 0x000fe400078e08ff */
[----:B------:R-:W-:Y:S01]  /*2250*/  ISETP.GT.AND P1, PT, R117, 0x1, PT ;  /* 0x000000017500780c */ /* 0x000fe20003f24270 */
[----:B------:R-:W-:Y:S01]  /*2260*/  IMAD R118, R5, 0x2, R158 ;  /* 0x0000000205767824 */ /* 0x000fe200078e029e */
[----:B------:R-:W4:Y:S04]  /*2270*/  LDSM.16.M88.4 R32, [R158+0x3400] ;  /* 0x003400009e20783b */ /* 0x000f280000000200 */
[----:B------:R-:W-:Y:S04]  /*2280*/  LDSM.16.M88.4 R112, [R157] ;  /* 0x000000009d70783b */ /* 0x000fe80000000200 */
[----:B------:R-:W4:Y:S03]  /*2290*/  LDSM.16.M88.4 R92, [R118+0x3000] ;  /* 0x00300000765c783b */ /* 0x000f260000000200 */
[C---:B------:R-:W-:Y:S01]  /*22a0*/  @!P1 LEA R178, P0, R138.reuse, c[0x0][0x168], 0x1 ;  /* 0x00005a008ab29a11 */ /* 0x040fe200078008ff */
[----:B-1----:R-:W1:Y:S03]  /*22b0*/  LDSM.16.M88.4 R24, [R158+0x3800] ;  /* 0x003800009e18783b */ /* 0x002e660000000200 */
[----:B------:R-:W-:Y:S01]  /*22c0*/  @!P1 LEA.HI.X R179, R138, c[0x0][0x16c], R137, 0x1, P0 ;  /* 0x00005b008ab39a11 */ /* 0x000fe200000f0c89 */
[----:B------:R-:W-:Y:S04]  /*22d0*/  LDSM.16.M88.4 R48, [R159+0x1000] ;  /* 0x001000009f30783b */ /* 0x000fe80000000200 */
[----:B------:R-:W1:Y:S04]  /*22e0*/  LDSM.16.M88.4 R120, [R158+0x5000] ;  /* 0x005000009e78783b */ /* 0x000e680000000200 */
[----:B------:R-:W1:Y:S04]  /*22f0*/  LDSM.16.M88.4 R68, [R158+0x4400] ;  /* 0x004400009e44783b */ /* 0x000e680000000200 */
[----:B------:R-:W1:Y:S04]  /*2300*/  LDSM.16.M88.4 R8, [R118+0x3400] ;  /* 0x003400007608783b */ /* 0x000e680000000200 */
[----:B--2---:R-:W2:Y:S01]  /*2310*/  LDSM.16.M88.4 R4, [R118+0x3800] ;  /* 0x003800007604783b */ /* 0x004ea20000000200 */
[C---:B---3--:R-:W-:Y:S03]  /*2320*/  HMMA.16816.F32.BF16 R12, R52.reuse, R40, RZ ;  /* 0x00000028340c723c */ /* 0x048fe600000418ff */
[----:B------:R-:W3:Y:S04]  /*2330*/  LDSM.16.M88.4 R84, [R158+0x3c00] ;  /* 0x003c00009e54783b */ /* 0x000ee80000000200 */
[----:B------:R-:W2:Y:S01]  /*2340*/  LDSM.16.M88.4 R76, [R158+0x4000] ;  /* 0x004000009e4c783b */ /* 0x000ea20000000200 */
[C---:B------:R-:W-:Y:S03]  /*2350*/  HMMA.16816.F32.BF16 R40, R52.reuse, R42, RZ ;  /* 0x0000002a3428723c */ /* 0x040fe600000418ff */
[----:B------:R-:W2:Y:S04]  /*2360*/  LDSM.16.M88.4 R60, [R158+0x4800] ;  /* 0x004800009e3c783b */ /* 0x000ea80000000200 */
[----:B------:R-:W2:Y:S01]  /*2370*/  LDSM.16.M88.4 R44, [R158+0x4c00] ;  /* 0x004c00009e2c783b */ /* 0x000ea20000000200 */
[----:B----4-:R-:W-:Y:S03]  /*2380*/  HMMA.16816.F32.BF16 R36, R52, R32, RZ ;  /* 0x000000203424723c */ /* 0x010fe600000418ff */
[----:B------:R-:W-:Y:S04]  /*2390*/  LDSM.16.M88.4 R20, [R157+0x1000] ;  /* 0x001000009d14783b */ /* 0x000fe80000000200 */
[----:B------:R-:W4:Y:S01]  /*23a0*/  LDSM.16.M88.4 R16, [R118+0x5000] ;  /* 0x005000007610783b */ /* 0x000f220000000200 */
[----:B------:R-:W-:Y:S03]  /*23b0*/  HMMA.16816.F32.BF16 R12, R112, R92, R12 ;  /* 0x0000005c700c723c */ /* 0x000fe6000004180c */
[----:B------:R-:W2:Y:S04]  /*23c0*/  LDSM.16.M88.4 R100, [R118+0x4400] ;  /* 0x004400007664783b */ /* 0x000ea80000000200 */
[----:B------:R-:W2:Y:S01]  /*23d0*/  LDSM.16.M88.4 R104, [R118+0x4000] ;  /* 0x004000007668783b */ /* 0x000ea20000000200 */
[C---:B-1----:R-:W-:Y:S03]  /*23e0*/  HMMA.16816.F32.BF16 R28, R52.reuse, R24, RZ ;  /* 0x00000018341c723c */ /* 0x042fe600000418ff */
[----:B------:R-:W1:Y:S04]  /*23f0*/  LDSM.16.M88.4 R96, [R118+0x4800] ;  /* 0x004800007660783b */ /* 0x000e680000000200 */
[----:B------:R-:W-:Y:S01]  /*2400*/  LDSM.16.M88.4 R108, [R118+0x3c00] ;  /* 0x003c0000766c783b */ /* 0x000fe20000000200 */
[C---:B------:R-:W-:Y:S03]  /*2410*/  HMMA.16816.F32.BF16 R32, R52.reuse, R34, RZ ;  /* 0x000000223420723c */ /* 0x040fe600000418ff */
[----:B------:R-:W-:Y:S04]  /*2420*/  LDSM.16.M88.4 R124, [R158+0x6000] ;  /* 0x006000009e7c783b */ /* 0x000fe80000000200 */
[----:B------:R-:W0:Y:S01]  /*2430*/  LDGDEPBAR ;  /* 0x00000000000079af */ /* 0x000e220000000000 */
[----:B------:R-:W-:Y:S08]  /*2440*/  HMMA.16816.F32.BF16 R24, R52, R26, RZ ;  /* 0x0000001a3418723c */ /* 0x000ff000000418ff */
[----:B------:R-:W-:Y:S01]  /*2450*/  HMMA.16816.F32.BF16 R40, R112, R94, R40 ;  /* 0x0000005e7028723c */ /* 0x000fe20000041828 */
[----:B------:R-:W-:Y:S07]  /*2460*/  LDSM.16.M88.4 R92, [R118+0x4c00] ;  /* 0x004c0000765c783b */ /* 0x000fee0000000200 */
[----:B------:R-:W-:Y:S08]  /*2470*/  HMMA.16816.F32.BF16 R12, R48, R120, R12 ;  /* 0x00000078300c723c */ /* 0x000ff0000004180c */
[C---:B------:R-:W-:Y:S08]  /*2480*/  HMMA.16816.F32.BF16 R72, R52.reuse, R68, RZ ;  /* 0x000000443448723c */ /* 0x040ff000000418ff */
[----:B------:R-:W-:Y:S08]  /*2490*/  HMMA.16816.F32.BF16 R68, R52, R70, RZ ;  /* 0x000000463444723c */ /* 0x000ff000000418ff */
[C---:B------:R-:W-:Y:S08]  /*24a0*/  HMMA.16816.F32.BF16 R36, R112.reuse, R8, R36 ;  /* 0x000000087024723c */ /* 0x040ff00000041824 */
[C---:B------:R-:W-:Y:S01]  /*24b0*/  HMMA.16816.F32.BF16 R32, R112.reuse, R10, R32 ;  /* 0x0000000a7020723c */ /* 0x040fe20000041820 */
[----:B------:R-:W-:Y:S07]  /*24c0*/  LDSM.16.M88.4 R8, [R159+0x2000] ;  /* 0x002000009f08783b */ /* 0x000fee0000000200 */
[C---:B--2---:R-:W-:Y:S08]  /*24d0*/  HMMA.16816.F32.BF16 R28, R112.reuse, R4, R28 ;  /* 0x00000004701c723c */ /* 0x044ff0000004181c */
[----:B------:R-:W-:Y:S01]  /*24e0*/  HMMA.16816.F32.BF16 R24, R112, R6, R24 ;  /* 0x000000067018723c */ /* 0x000fe20000041818 */
[----:B------:R-:W2:Y:S07]  /*24f0*/  LDSM.16.M88.4 R4, [R158+0x7000] ;  /* 0x007000009e04783b */ /* 0x000eae0000000200 */
        /* <DEDUP_REMOVED lines=8> */
[----:B------:R-:W3:Y:S07]  /*2580*/  LDSM.16.M88.4 R44, [R158+0x5400] ;  /* 0x005400009e2c783b */ /* 0x000eee0000000200 */
[----:B------:R-:W-:Y:S01]  /*2590*/  HMMA.16816.F32.BF16 R120, R48, R122, R40 ;  /* 0x0000007a3078723c */ /* 0x000fe20000041828 */
[----:B------:R-:W-:Y:S07]  /*25a0*/  LDSM.16.M88.4 R40, [R118+0x7000] ;  /* 0x007000007628783b */ /* 0x000fee0000000200 */
[----:B----4-:R-:W-:Y:S08]  /*25b0*/  HMMA.16816.F32.BF16 R12, R20, R16, R12 ;  /* 0x00000010140c723c */ /* 0x010ff0000004180c */
[C---:B------:R-:W-:Y:S08]  /*25c0*/  HMMA.16816.F32.BF16 R72, R112.reuse, R100, R72 ;  /* 0x000000647048723c */ /* 0x040ff00000041848 */
[C---:B------:R-:W-:Y:S01]  /*25d0*/  HMMA.16816.F32.BF16 R68, R112.reuse, R102, R68 ;  /* 0x000000667044723c */ /* 0x040fe20000041844 */
[----:B------:R-:W4:Y:S07]  /*25e0*/  LDSM.16.M88.4 R100, [R157+0x2000] ;  /* 0x002000009d64783b */ /* 0x000f2e0000000200 */
[C---:B------:R-:W-:Y:S08]  /*25f0*/  HMMA.16816.F32.BF16 R80, R112.reuse, R104, R80 ;  /* 0x000000687050723c */ /* 0x040ff00000041850 */
[C---:B------:R-:W-:Y:S01]  /*2600*/  HMMA.16816.F32.BF16 R76, R112.reuse, R106, R76 ;  /* 0x0000006a704c723c */ /* 0x040fe2000004184c */
[----:B------:R-:W4:Y:S07]  /*2610*/  LDSM.16.M88.4 R104, [R118+0x5400] ;  /* 0x005400007668783b */ /* 0x000f2e0000000200 */
[C---:B-1----:R-:W-:Y:S08]  /*2620*/  HMMA.16816.F32.BF16 R64, R112.reuse, R96, R64 ;  /* 0x000000607040723c */ /* 0x042ff00000041840 */
[----:B------:R-:W-:Y:S01]  /*2630*/  HMMA.16816.F32.BF16 R60, R112, R98, R60 ;  /* 0x00000062703c723c */ /* 0x000fe2000004183c */
[----:B------:R-:W1:Y:S07]  /*2640*/  LDSM.16.M88.4 R96, [R158+0x5800] ;  /* 0x005800009e60783b */ /* 0x000e6e0000000200 */
[----:B------:R-:W-:Y:S01]  /*2650*/  HMMA.16816.F32.BF16 R120, R20, R18, R120 ;  /* 0x000000121478723c */ /* 0x000fe20000041878 */
[----:B------:R-:W1:Y:S07]  /*2660*/  LDSM.16.M88.4 R16, [R158+0x7400] ;  /* 0x007400009e10783b */ /* 0x000e6e0000000200 */
[----:B--2---:R-:W-:Y:S08]  /*2670*/  HMMA.16816.F32.BF16 R12, R8, R4, R12 ;  /* 0x00000004080c723c */ /* 0x004ff0000004180c */
[C---:B---3--:R-:W-:Y:S08]  /*2680*/  HMMA.16816.F32.BF16 R36, R48.reuse, R44, R36 ;  /* 0x0000002c3024723c */ /* 0x048ff00000041824 */
[----:B------:R-:W-:Y:S01]  /*2690*/  HMMA.16816.F32.BF16 R32, R48, R46, R32 ;  /* 0x0000002e3020723c */ /* 0x000fe20000041820 */
[----:B------:R-:W2:Y:S07]  /*26a0*/  LDSM.16.M88.4 R44, [R118+0x5800] ;  /* 0x00580000762c783b */ /* 0x000eae0000000200 */
[----:B------:R-:W-:Y:S01]  /*26b0*/  HMMA.16816.F32.BF16 R120, R8, R6, R120 ;  /* 0x000000060878723c */ /* 0x000fe20000041878 */
[----:B------:R-:W-:Y:S07]  /*26c0*/  LDSM.16.M88.4 R4, [R118+0x7400] ;  /* 0x007400007604783b */ /* 0x000fee0000000200 */
[----:B----4-:R-:W-:Y:S08]  /*26d0*/  HMMA.16816.F32.BF16 R12, R100, R40, R12 ;  /* 0x00000028640c723c */ /* 0x010ff0000004180c */
[C---:B------:R-:W-:Y:S08]  /*26e0*/  HMMA.16816.F32.BF16 R88, R112.reuse, R108, R88 ;  /* 0x0000006c7058723c */ /* 0x040ff00000041858 */
[----:B------:R-:W-:Y:S01]  /*26f0*/  HMMA.16816.F32.BF16 R84, R112, R110, R84 ;  /* 0x0000006e7054723c */ /* 0x000fe20000041854 */
[----:B------:R-:W3:Y:S07]  /*2700*/  LDSM.16.M88.4 R108, [R158+0x5c00] ;  /* 0x005c00009e6c783b */ /* 0x000eee0000000200 */
[----:B------:R-:W-:Y:S01]  /*2710*/  HMMA.16816.F32.BF16 R36, R20, R104, R36 ;  /* 0x000000681424723c */ /* 0x000fe20000041824 */
[----:B------:R-:W-:-:S07]  /*2720*/  FMUL.FTZ R12, R12, c[0x0][0x2ec] ;  /* 0x0000bb000c0c7a20 */ /* 0x000fce0000410000 */
[----:B------:R-:W-:Y:S08]  /*2730*/  HMMA.16816.F32.BF16 R32, R20, R106, R32 ;  /* 0x0000006a1420723c */ /* 0x000ff00000041820 */
[C---:B-1----:R-:W-:Y:S08]  /*2740*/  HMMA.16816.F32.BF16 R28, R48.reuse, R96, R28 ;  /* 0x00000060301c723c */ /* 0x042ff0000004181c */
[----:B------:R-:W-:Y:S08]  /*2750*/  HMMA.16816.F32.BF16 R24, R48, R98, R24 ;  /* 0x000000623018723c */ /* 0x000ff00000041818 */
[----:B------:R-:W-:Y:S01]  /*2760*/  HMMA.16816.F32.BF16 R120, R100, R42, R120 ;  /* 0x0000002a6478723c */ /* 0x000fe20000041878 */
[----:B------:R-:W1:Y:S07]  /*2770*/  LDSM.16.M88.4 R40, [R158+0x7800] ;  /* 0x007800009e28783b */ /* 0x000e6e0000000200 */
[C---:B------:R-:W-:Y:S01]  /*2780*/  HMMA.16816.F32.BF16 R56, R112.reuse, R92, R56 ;  /* 0x0000005c7038723c */ /* 0x040fe20000041838 */
[----:B------:R4:W1:Y:S06]  /*2790*/  MUFU.TANH R92, R12 ;  /* 0x0000000c005c7308 */ /* 0x00086c0000002400 */
[----:B------:R-:W-:Y:S01]  /*27a0*/  FMUL.FTZ R93, R13, c[0x0][0x2ec] ;  /* 0x0000bb000d5d7a20 */ /* 0x000fe20000410000 */
[----:B------:R-:W-:Y:S05]  /*27b0*/  HMMA.16816.F32.BF16 R52, R112, R94, R52 ;  /* 0x0000005e7034723c */ /* 0x000fea0000041834 */
[----:B------:R-:W1:Y:S02]  /*27c0*/  MUFU.TANH R93, R93 ;  /* 0x0000005d005d7308 */ /* 0x000e640000002400 */
[----:B------:R-:W-:Y:S01]  /*27d0*/  FMUL.FTZ R94, R14, c[0x0][0x2ec] ;  /* 0x0000bb000e5e7a20 */ /* 0x000fe20000410000 */
[----:B------:R-:W-:Y:S01]  /*27e0*/  HMMA.16816.F32.BF16 R36, R8, R16, R36 ;  /* 0x000000100824723c */ /* 0x000fe20000041824 */
[----:B------:R-:W-:-:S02]  /*27f0*/  FMUL.FTZ R95, R15, c[0x0][0x2ec] ;  /* 0x0000bb000f5f7a20 */ /* 0x000fc40000410000 */
[----:B----4-:R-:W4:Y:S01]  /*2800*/  LDSM.16.M88.4 R12, [R118+0x5c00] ;  /* 0x005c0000760c783b */ /* 0x010f220000000200 */
[----:B------:R-:W-:Y:S01]  /*2810*/  FMUL.FTZ R96, R120, c[0x0][0x2ec] ;  /* 0x0000bb0078607a20 */ /* 0x000fe20000410000 */
[----:B------:R-:W1:Y:S01]  /*2820*/  MUFU.TANH R94, R94 ;  /* 0x0000005e005e7308 */ /* 0x000e620000002400 */
[----:B------:R-:W-:Y:S02]  /*2830*/  FMUL.FTZ R97, R121, c[0x0][0x2ec] ;  /* 0x0000bb0079617a20 */ /* 0x000fe40000410000 */
[----:B------:R-:W-:Y:S01]  /*2840*/  HMMA.16816.F32.BF16 R32, R8, R18, R32 ;  /* 0x000000120820723c */ /* 0x000fe20000041820 */
[----:B------:R-:W-:Y:S01]  /*2850*/  LDSM.16.M88.4 R16, [R158+0x6400] ;  /* 0x006400009e10783b */ /* 0x000fe20000000200 */
[----:B------:R-:W-:Y:S02]  /*2860*/  FMUL.FTZ R98, R122, c[0x0][0x2ec] ;  /* 0x0000bb007a627a20 */ /* 0x000fe40000410000 */
[----:B------:R-:W-:Y:S01]  /*2870*/  FMUL.FTZ R99, R123, c[0x0][0x2ec] ;  /* 0x0000bb007b637a20 */ /* 0x000fe20000410000 */
[----:B------:R-:W1:Y:S03]  /*2880*/  MUFU.TANH R95, R95 ;  /* 0x0000005f005f7308 */ /* 0x000e660000002400 */
[C---:B--2---:R-:W-:Y:S05]  /*2890*/  HMMA.16816.F32.BF16 R28, R20.reuse, R44, R28 ;  /* 0x0000002c141c723c */ /* 0x044fea000004181c */
[----:B------:R-:W2:Y:S03]  /*28a0*/  MUFU.TANH R96, R96 ;  /* 0x0000006000607308 */ /* 0x000ea60000002400 */
[----:B------:R-:W-:Y:S01]  /*28b0*/  HMMA.16816.F32.BF16 R44, R20, R46, R24 ;  /* 0x0000002e142c723c */ /* 0x000fe20000041818 */
[----:B------:R-:W2:Y:S04]  /*28c0*/  LDSM.16.M88.4 R24, [R118+0x7800] ;  /* 0x007800007618783b */ /* 0x000ea80000000200 */
[----:B------:R-:W1:Y:S03]  /*28d0*/  MUFU.TANH R97, R97 ;  /* 0x0000006100617308 */ /* 0x000e660000002400 */
[C---:B---3--:R-:W-:Y:S05]  /*28e0*/  HMMA.16816.F32.BF16 R88, R48.reuse, R108, R88 ;  /* 0x0000006c3058723c */ /* 0x048fea0000041858 */
[----:B------:R-:W3:Y:S03]  /*28f0*/  MUFU.TANH R98, R98 ;  /* 0x0000006200627308 */ /* 0x000ee60000002400 */
[----:B------:R-:W-:Y:S05]  /*2900*/  HMMA.16816.F32.BF16 R84, R48, R110, R84 ;  /* 0x0000006e3054723c */ /* 0x000fea0000041854 */
[----:B------:R-:W1:Y:S03]  /*2910*/  MUFU.TANH R99, R99 ;  /* 0x0000006300637308 */ /* 0x000e660000002400 */
[C---:B------:R-:W-:Y:S08]  /*2920*/  HMMA.16816.F32.BF16 R36, R100.reuse, R4, R36 ;  /* 0x000000046424723c */ /* 0x040ff00000041824 */
[----:B------:R-:W-:Y:S01]  /*2930*/  HMMA.16816.F32.BF16 R32, R100, R6, R32 ;  /* 0x000000066420723c */ /* 0x000fe20000041820 */
[----:B------:R-:W3:Y:S07]  /*2940*/  LDSM.16.M88.4 R4, [R158+0x7c00] ;  /* 0x007c00009e04783b */ /* 0x000eee0000000200 */
[C---:B-1----:R-:W-:Y:S08]  /*2950*/  HMMA.16816.F32.BF16 R28, R8.reuse, R40, R28 ;  /* 0x00000028081c723c */ /* 0x042ff0000004181c */
[----:B------:R-:W-:Y:S01]  /*2960*/  HMMA.16816.F32.BF16 R44, R8, R42, R44 ;  /* 0x0000002a082c723c */ /* 0x000fe2000004182c */
[----:B------:R-:W1:Y:S01]  /*2970*/  LDSM.16.M88.4 R40, [R118+0x6000] ;  /* 0x006000007628783b */ /* 0x000e620000000200 */
[----:B------:R-:W-:-:S02]  /*2980*/  FMUL.FTZ R36, R36, c[0x0][0x2ec] ;  /* 0x0000bb0024247a20 */ /* 0x000fc40000410000 */
[----:B------:R-:W-:Y:S02]  /*2990*/  FMUL.FTZ R37, R37, c[0x0][0x2ec] ;  /* 0x0000bb0025257a20 */ /* 0x000fe40000410000 */
[----:B------:R-:W-:Y:S02]  /*29a0*/  FMUL.FTZ R38, R38, c[0x0][0x2ec] ;  /* 0x0000bb0026267a20 */ /* 0x000fe40000410000 */
[C---:B----4-:R-:W-:Y:S01]  /*29b0*/  HMMA.16816.F32.BF16 R88, R20.reuse, R12, R88 ;  /* 0x0000000c1458723c */ /* 0x050fe20000041858 */
[----:B------:R-:W-:Y:S01]  /*29c0*/  FMUL.FTZ R39, R39, c[0x0][0x2ec] ;  /* 0x0000bb0027277a20 */ /* 0x000fe20000410000 */
[----:B------:R-:W4:Y:S01]  /*29d0*/  MUFU.TANH R36, R36 ;  /* 0x0000002400247308 */ /* 0x000f220000002400 */
[----:B------:R-:W-:Y:S02]  /*29e0*/  FMUL.FTZ R32, R32, c[0x0][0x2ec] ;  /* 0x0000bb0020207a20 */ /* 0x000fe40000410000 */
[----:B------:R-:W-:Y:S02]  /*29f0*/  FMUL.FTZ R33, R33, c[0x0][0x2ec] ;  /* 0x0000bb0021217a20 */ /* 0x000fe40000410000 */
[----:B------:R-:W-:Y:S01]  /*2a00*/  FMUL.FTZ R34, R34, c[0x0][0x2ec] ;  /* 0x0000bb0022227a20 */ /* 0x000fe20000410000 */
[----:B------:R-:W-:Y:S01]  /*2a10*/  HMMA.16816.F32.BF16 R84, R20, R14, R84 ;  /* 0x0000000e1454723c */ /* 0x000fe20000041854 */
[----:B------:R-:W-:Y:S01]  /*2a20*/  LDSM.16.M88.4 R12, [R118+0x7c00] ;  /* 0x007c0000760c783b */ /* 0x000fe20000000200 */
[----:B------:R-:W-:Y:S01]  /*2a30*/  FMUL.FTZ R35, R35, c[0x0][0x2ec] ;  /* 0x0000bb0023237a20 */ /* 0x000fe20000410000 */
[----:B------:R-:W1:Y:S05]  /*2a40*/  MUFU.TANH R37, R37 ;  /* 0x0000002500257308 */ /* 0x000e6a0000002400 */
[----:B--2---:R-:W-:Y:S03]  /*2a50*/  HMMA.16816.F32.BF16 R28, R100, R24, R28 ;  /* 0x00000018641c723c */ /* 0x004fe6000004181c */
[----:B------:R-:W2:Y:S05]  /*2a60*/  MUFU.TANH R38, R38 ;  /* 0x0000002600267308 */ /* 0x000eaa0000002400 */
[----:B------:R-:W-:Y:S03]  /*2a70*/  HMMA.16816.F32.BF16 R80, R48, R124, R80 ;  /* 0x0000007c3050723c */ /* 0x000fe60000041850 */
[----:B------:R-:W1:Y:S05]  /*2a80*/  MUFU.TANH R39, R39 ;  /* 0x0000002700277308 */ /* 0x000e6a0000002400 */
[C---:B---3--:R-:W-:Y:S03]  /*2a90*/  HMMA.16816.F32.BF16 R88, R8.reuse, R4, R88 ;  /* 0x000000040858723c */ /* 0x048fe60000041858 */
[----:B------:R-:W3:Y:S05]  /*2aa0*/  MUFU.TANH R32, R32 ;  /* 0x0000002000207308 */ /* 0x000eea0000002400 */
[----:B------:R-:W-:Y:S01]  /*2ab0*/  HMMA.16816.F32.BF16 R84, R8, R6, R84 ;  /* 0x000000060854723c */ /* 0x000fe20000041854 */
[----:B------:R-:W2:Y:S01]  /*2ac0*/  LDSM.16.M88.4 R4, [R158+0x6800] ;  /* 0x006800009e04783b */ /* 0x000ea20000000200 */
[----:B------:R-:W-:Y:S01]  /*2ad0*/  FMUL.FTZ R28, R28, c[0x0][0x2ec] ;  /* 0x0000bb001c1c7a20 */ /* 0x000fe20000410000 */
[----:B------:R-:W2:Y:S01]  /*2ae0*/  MUFU.TANH R33, R33 ;  /* 0x0000002100217308 */ /* 0x000ea20000002400 */
[----:B------:R-:W-:-:S02]  /*2af0*/  FMUL.FTZ R29, R29, c[0x0][0x2ec] ;  /* 0x0000bb001d1d7a20 */ /* 0x000fc40000410000 */
[----:B------:R-:W-:Y:S02]  /*2b00*/  FMUL.FTZ R30, R30, c[0x0][0x2ec] ;  /* 0x0000bb001e1e7a20 */ /* 0x000fe40000410000 */
[----:B------:R-:W-:Y:S01]  /*2b10*/  FMUL.FTZ R31, R31, c[0x0][0x2ec] ;  /* 0x0000bb001f1f7a20 */ /* 0x000fe20000410000 */
[----:B-1----:R-:W-:Y:S02]  /*2b20*/  HMMA.16816.F32.BF16 R80, R20, R40, R80 ;  /* 0x000000281450723c */ /* 0x002fe40000041850 */
[----:B------:R-:W1:Y:S06]  /*2b30*/  MUFU.TANH R104, R28 ;  /* 0x0000001c00687308 */ /* 0x000e6c0000002400 */
[----:B------:R-:W-:Y:S01]  /*2b40*/  HMMA.16816.F32.BF16 R44, R100, R26, R44 ;  /* 0x0000001a642c723c */ /* 0x000fe2000004182c */
[----:B------:R-:W-:Y:S01]  /*2b50*/  LDSM.16.M88.4 R24, [R118+0x8000] ;  /* 0x008000007618783b */ /* 0x000fe20000000200 */
[----:B------:R-:W1:Y:S06]  /*2b60*/  MUFU.TANH R40, R29 ;  /* 0x0000001d00287308 */ /* 0x000e6c0000002400 */
[C---:B------:R-:W-:Y:S02]  /*2b70*/  HMMA.16816.F32.BF16 R76, R48.reuse, R126, R76 ;  /* 0x0000007e304c723c */ /* 0x040fe4000004184c */
[----:B------:R-:W1:Y:S06]  /*2b80*/  MUFU.TANH R41, R30 ;  /* 0x0000001e00297308 */ /* 0x000e6c0000002400 */
[C---:B------:R-:W-:Y:S02]  /*2b90*/  HMMA.16816.F32.BF16 R72, R48.reuse, R16, R72 ;  /* 0x000000103048723c */ /* 0x040fe40000041848 */
[----:B------:R1:W1:Y:S06]  /*2ba0*/  MUFU.TANH R105, R31 ;  /* 0x0000001f00697308 */ /* 0x00026c0000002400 */
[C---:B------:R-:W-:Y:S01]  /*2bb0*/  HMMA.16816.F32.BF16 R68, R48.reuse, R18, R68 ;  /* 0x000000123044723c */ /* 0x040fe20000041844 */
[----:B------:R-:W3:Y:S01]  /*2bc0*/  LDSM.16.M88.4 R16, [R158+0x8000] ;  /* 0x008000009e10783b */ /* 0x000ee20000000200 */
[----:B------:R-:W-:Y:S01]  /*2bd0*/  FMUL.FTZ R44, R44, c[0x0][0x2ec] ;  /* 0x0000bb002c2c7a20 */ /* 0x000fe20000410000 */
[----:B------:R-:W3:Y:S05]  /*2be0*/  MUFU.TANH R34, R34 ;  /* 0x0000002200227308 */ /* 0x000eea0000002400 */
[C---:B--2---:R-:W-:Y:S01]  /*2bf0*/  HMMA.16816.F32.BF16 R64, R48.reuse, R4, R64 ;  /* 0x000000043040723c */ /* 0x044fe20000041840 */
[----:B-1----:R-:W1:Y:S02]  /*2c00*/  LDSM.16.M88.4 R28, [R118+0x6400] ;  /* 0x00640000761c783b */ /* 0x002e640000000200 */
[----:B------:R-:W2:Y:S05]  /*2c10*/  MUFU.TANH R35, R35 ;  /* 0x0000002300237308 */ /* 0x000eaa0000002400 */
[----:B------:R-:W-:Y:S01]  /*2c20*/  HMMA.16816.F32.BF16 R60, R48, R6, R60 ;  /* 0x00000006303c723c */ /* 0x000fe2000004183c */
[----:B------:R-:W2:Y:S02]  /*2c30*/  LDSM.16.M88.4 R4, [R158+0x8400] ;  /* 0x008400009e04783b */ /* 0x000ea40000000200 */
[----:B------:R-:W1:Y:S05]  /*2c40*/  MUFU.TANH R44, R44 ;  /* 0x0000002c002c7308 */ /* 0x000e6a0000002400 */
[----:B------:R-:W-:Y:S07]  /*2c50*/  HMMA.16816.F32.BF16 R88, R100, R12, R88 ;  /* 0x0000000c6458723c */ /* 0x000fee0000041858 */
[----:B------:R-:W-:Y:S01]  /*2c60*/  FMUL.FTZ R12, R45, c[0x0][0x2ec] ;  /* 0x0000bb002d0c7a20 */ /* 0x000fe20000410000 */
[----:B------:R-:W-:Y:S01]  /*2c70*/  HMMA.16816.F32.BF16 R76, R20, R42, R76 ;  /* 0x0000002a144c723c */ /* 0x000fe2000004184c */
[----:B------:R-:W-:-:S02]  /*2c80*/  FMUL.FTZ R45, R47, c[0x0][0x2ec] ;  /* 0x0000bb002f2d7a20 */ /* 0x000fc40000410000 */
[----:B------:R1:W1:Y:S04]  /*2c90*/  MUFU.TANH R42, R12 ;  /* 0x0000000c002a7308 */ /* 0x0002680000002400 */
[----:B------:R-:W-:Y:S01]  /*2ca0*/  FMUL.FTZ R43, R46, c[0x0][0x2ec] ;  /* 0x0000bb002e2b7a20 */ /* 0x000fe20000410000 */
[----:B------:R-:W-:Y:S03]  /*2cb0*/  HMMA.16816.F32.BF16 R84, R100, R14, R84 ;  /* 0x0000000e6454723c */ /* 0x000fe60000041854 */
[----:B------:R-:W2:Y:S05]  /*2cc0*/  MUFU.TANH R45, R45 ;  /* 0x0000002d002d7308 */ /* 0x000eaa0000002400 */
[----:B---3--:R-:W-:Y:S01]  /*2cd0*/  HMMA.16816.F32.BF16 R80, R8, R16, R80 ;  /* 0x000000100850723c */ /* 0x008fe20000041850 */
[----:B------:R-:W-:Y:S01]  /*2ce0*/  FMUL.FTZ R88, R88, c[0x0][0x2ec] ;  /* 0x0000bb0058587a20 */ /* 0x000fe20000410000 */
[----:B-1----:R-:W1:Y:S01]  /*2cf0*/  LDSM.16.M88.4 R12, [R158+0x6c00] ;  /* 0x006c00009e0c783b */ /* 0x002e620000000200 */
[----:B------:R-:W-:Y:S01]  /*2d00*/  FMUL.FTZ R89, R89, c[0x0][0x2ec] ;  /* 0x0000bb0059597a20 */ /* 0x000fe20000410000 */
[----:B------:R-:W3:Y:S01]  /*2d10*/  MUFU.TANH R43, R43 ;  /* 0x0000002b002b7308 */ /* 0x000ee20000002400 */
[----:B------:R-:W-:-:S03]  /*2d20*/  FMUL.FTZ R90, R90, c[0x0][0x2ec] ;  /* 0x0000bb005a5a7a20 */ /* 0x000fc60000410000 */
[----:B------:R-:W-:Y:S01]  /*2d30*/  HMMA.16816.F32.BF16 R72, R20, R28, R72 ;  /* 0x0000001c1448723c */ /* 0x000fe20000041848 */
[----:B------:R-:W-:-:S03]  /*2d40*/  FMUL.FTZ R91, R91, c[0x0][0x2ec] ;  /* 0x0000bb005b5b7a20 */ /* 0x000fc60000410000 */
[----:B------:R1:W1:Y:S04]  /*2d50*/  MUFU.TANH R125, R88 ;  /* 0x00000058007d7308 */ /* 0x0002680000002400 */
[----:B------:R-:W-:Y:S01]  /*2d60*/  HMMA.16816.F32.BF16 R68, R20, R30, R68 ;  /* 0x0000001e1444723c */ /* 0x000fe20000041844 */
[----:B------:R-:W3:Y:S01]  /*2d70*/  LDSM.16.M88.4 R28, [R118+0x8400] ;  /* 0x00840000761c783b */ /* 0x000ee20000000200 */
[----:B------:R-:W-:Y:S02]  /*2d80*/  FMUL.FTZ R84, R84, c[0x0][0x2ec] ;  /* 0x0000bb0054547a20 */ /* 0x000fe40000410000 */
[----:B------:R-:W-:Y:S01]  /*2d90*/  FMUL.FTZ R85, R85, c[0x0][0x2ec] ;  /* 0x0000bb0055557a20 */ /* 0x000fe20000410000 */
[----:B------:R1:W1:Y:S01]  /*2da0*/  MUFU.TANH R203, R89 ;  /* 0x0000005900cb7308 */ /* 0x0002620000002400 */
[----:B------:R-:W-:-:S02]  /*2db0*/  FMUL.FTZ R86, R86, c[0x0][0x2ec] ;  /* 0x0000bb0056567a20 */ /* 0x000fc40000410000 */
[----:B------:R-:W-:Y:S01]  /*2dc0*/  HMMA.16816.F32.BF16 R76, R8, R18, R76 ;  /* 0x00000012084c723c */ /* 0x000fe2000004184c */
[----:B------:R-:W3:Y:S01]  /*2dd0*/  LDSM.16.M88.4 R16, [R118+0x6800] ;  /* 0x006800007610783b */ /* 0x000ee20000000200 */
[----:B------:R-:W-:-:S03]  /*2de0*/  FMUL.FTZ R87, R87, c[0x0][0x2ec] ;  /* 0x0000bb0057577a20 */ /* 0x000fc60000410000 */
[----:B------:R1:W1:Y:S03]  /*2df0*/  MUFU.TANH R123, R90 ;  /* 0x0000005a007b7308 */ /* 0x0002660000002400 */
[C---:B--2---:R-:W-:Y:S05]  /*2e00*/  HMMA.16816.F32.BF16 R72, R8.reuse, R4, R72 ;  /* 0x000000040848723c */ /* 0x044fea0000041848 */
[----:B------:R2:W2:Y:S03]  /*2e10*/  MUFU.TANH R199, R91 ;  /* 0x0000005b00c77308 */ /* 0x0004a60000002400 */
[----:B------:R-:W-:Y:S01]  /*2e20*/  HMMA.16816.F32.BF16 R68, R8, R6, R68 ;  /* 0x000000060844723c */ /* 0x000fe20000041844 */
[----:B------:R-:W2:Y:S04]  /*2e30*/  LDSM.16.M88.4 R4, [R118+0x6c00] ;  /* 0x006c00007604783b */ /* 0x000ea80000000200 */
[----:B------:R2:W2:Y:S03]  /*2e40*/  MUFU.TANH R121, R84 ;  /* 0x0000005400797308 */ /* 0x0004a60000002400 */
[C---:B-1----:R-:W-:Y:S05]  /*2e50*/  HMMA.16816.F32.BF16 R56, R48.reuse, R12, R56 ;  /* 0x0000000c3038723c */ /* 0x042fea0000041838 */
[----:B------:R1:W1:Y:S03]  /*2e60*/  MUFU.TANH R201, R85 ;  /* 0x0000005500c97308 */ /* 0x0002660000002400 */
[----:B------:R-:W-:Y:S01]  /*2e70*/  HMMA.16816.F32.BF16 R52, R48, R14, R52 ;  /* 0x0000000e3034723c */ /* 0x000fe20000041834 */
[----:B------:R-:W-:Y:S04]  /*2e80*/  LDSM.16.M88.4 R12, [R118+0x8c00] ;  /* 0x008c0000760c783b */ /* 0x000fe80000000200 */
[----:B------:R1:W1:Y:S03]  /*2e90*/  MUFU.TANH R197, R86 ;  /* 0x0000005600c57308 */ /* 0x0002660000002400 */
[C---:B------:R-:W-:Y:S05]  /*2ea0*/  HMMA.16816.F32.BF16 R80, R100.reuse, R24, R80 ;  /* 0x000000186450723c */ /* 0x040fea0000041850 */
[----:B------:R1:W1:Y:S03]  /*2eb0*/  MUFU.TANH R195, R87 ;  /* 0x0000005700c37308 */ /* 0x0002660000002400 */
[C---:B------:R-:W-:Y:S01]  /*2ec0*/  HMMA.16816.F32.BF16 R76, R100.reuse, R26, R76 ;  /* 0x0000001a644c723c */ /* 0x040fe2000004184c */
[----:B------:R-:W1:Y:S07]  /*2ed0*/  LDSM.16.M88.4 R24, [R158+0x8800] ;  /* 0x008800009e18783b */ /* 0x000e6e0000000200 */
[C---:B---3--:R-:W-:Y:S08]  /*2ee0*/  HMMA.16816.F32.BF16 R72, R100.reuse, R28, R72 ;  /* 0x0000001c6448723c */ /* 0x048ff00000041848 */
[----:B------:R-:W-:Y:S01]  /*2ef0*/  HMMA.16816.F32.BF16 R68, R100, R30, R68 ;  /* 0x0000001e6444723c */ /* 0x000fe20000041844 */
[----:B------:R-:W3:Y:S01]  /*2f00*/  LDSM.16.M88.4 R28, [R158+0x8c00] ;  /* 0x008c00009e1c783b */ /* 0x000ee20000000200 */
[----:B------:R-:W-:-:S02]  /*2f10*/  FMUL.FTZ R80, R80, c[0x0][0x2ec] ;  /* 0x0000bb0050507a20 */ /* 0x000fc40000410000 */
[----:B------:R-:W-:Y:S02]  /*2f20*/  FMUL.FTZ R81, R81, c[0x0][0x2ec] ;  /* 0x0000bb0051517a20 */ /* 0x000fe40000410000 */
[----:B------:R-:W-:Y:S01]  /*2f30*/  FMUL.FTZ R82, R82, c[0x0][0x2ec] ;  /* 0x0000bb0052527a20 */ /* 0x000fe20000410000 */
[----:B------:R1:W1:Y:S01]  /*2f40*/  MUFU.TANH R185, R80 ;  /* 0x0000005000b97308 */ /* 0x0002620000002400 */
[C---:B------:R-:W-:Y:S01]  /*2f50*/  HMMA.16816.F32.BF16 R64, R20.reuse, R16, R64 ;  /* 0x000000101440723c */ /* 0x040fe20000041840 */
[----:B------:R-:W-:Y:S02]  /*2f60*/  FMUL.FTZ R83, R83, c[0x0][0x2ec] ;  /* 0x0000bb0053537a20 */ /* 0x000fe40000410000 */
[----:B------:R-:W-:Y:S02]  /*2f70*/  FMUL.FTZ R76, R76, c[0x0][0x2ec] ;  /* 0x0000bb004c4c7a20 */ /* 0x000fe40000410000 */
[----:B------:R-:W-:Y:S02]  /*2f80*/  FMUL.FTZ R77, R77, c[0x0][0x2ec] ;  /* 0x0000bb004d4d7a20 */ /* 0x000fe40000410000 */
[----:B------:R-:W-:Y:S01]  /*2f90*/  FMUL.FTZ R78, R78, c[0x0][0x2ec] ;  /* 0x0000bb004e4e7a20 */ /* 0x000fe20000410000 */
[----:B------:R-:W-:Y:S01]  /*2fa0*/  HMMA.16816.F32.BF16 R60, R20, R18, R60 ;  /* 0x00000012143c723c */ /* 0x000fe2000004183c */
[----:B------:R-:W3:Y:S01]  /*2fb0*/  LDSM.16.M88.4 R16, [R118+0x8800] ;  /* 0x008800007610783b */ /* 0x000ee20000000200 */
[----:B------:R-:W-:Y:S01]  /*2fc0*/  FMUL.FTZ R79, R79, c[0x0][0x2ec] ;  /* 0x0000bb004f4f7a20 */ /* 0x000fe20000410000 */
[----:B------:R1:W1:Y:S01]  /*2fd0*/  MUFU.TANH R193, R81 ;  /* 0x0000005100c17308 */ /* 0x0002620000002400 */
[----:B------:R-:W-:Y:S01]  /*2fe0*/  FMUL.FTZ R72, R72, c[0x0][0x2ec] ;  /* 0x0000bb0048487a20 */ /* 0x000fe20000410000 */
[----:B------:R-:W-:-:S04]  /*2ff0*/  DEPBAR.LE SB0, 0x0 ;  /* 0x000080000000791a */ /* 0x000fc80000000000 */
[C---:B--2---:R-:W-:Y:S01]  /*3000*/  HMMA.16816.F32.BF16 R56, R20.reuse, R4, R56 ;  /* 0x000000041438723c */ /* 0x044fe20000041838 */
[----:B------:R-:W-:Y:S01]  /*3010*/  FMUL.FTZ R73, R73, c[0x0][0x2ec] ;  /* 0x0000bb0049497a20 */ /* 0x000fe20000410000 */
[----:B------:R2:W2:Y:S01]  /*3020*/  MUFU.TANH R183, R82 ;  /* 0x0000005200b77308 */ /* 0x0004a20000002400 */
[----:B------:R-:W-:Y:S02]  /*3030*/  FMUL.FTZ R74, R74, c[0x0][0x2ec] ;  /* 0x0000bb004a4a7a20 */ /* 0x000fe40000410000 */
[----:B------:R-:W-:Y:S02]  /*3040*/  FMUL.FTZ R75, R75, c[0x0][0x2ec] ;  /* 0x0000bb004b4b7a20 */ /* 0x000fe40000410000 */
[----:B------:R-:W-:Y:S01]  /*3050*/  FMUL.FTZ R4, R71, c[0x0][0x2ec] ;  /* 0x0000bb0047047a20 */ /* 0x000fe20000410000 */
[----:B------:R-:W-:Y:S01]  /*3060*/  HMMA.16816.F32.BF16 R52, R20, R6, R52 ;  /* 0x000000061434723c */ /* 0x000fe20000041834 */
[----:B------:R-:W-:Y:S01]  /*3070*/  FMUL.FTZ R68, R68, c[0x0][0x2ec] ;  /* 0x0000bb0044447a20 */ /* 0x000fe20000410000 */
[----:B------:R2:W2:Y:S01]  /*3080*/  MUFU.TANH R189, R83 ;  /* 0x0000005300bd7308 */ /* 0x0004a20000002400 */
[----:B------:R-:W-:-:S02]  /*3090*/  FMUL.FTZ R69, R69, c[0x0][0x2ec] ;  /* 0x0000bb0045457a20 */ /* 0x000fc40000410000 */
[----:B------:R-:W-:-:S03]  /*30a0*/  FMUL.FTZ R70, R70, c[0x0][0x2ec] ;  /* 0x0000bb0046467a20 */ /* 0x000fc60000410000 */
[C---:B-1----:R-:W-:Y:S02]  /*30b0*/  HMMA.16816.F32.BF16 R64, R8.reuse, R24, R64 ;  /* 0x000000180840723c */ /* 0x042fe40000041840 */
[----:B------:R1:W1:Y:S06]  /*30c0*/  MUFU.TANH R181, R76 ;  /* 0x0000004c00b57308 */ /* 0x00026c0000002400 */
[C---:B------:R-:W-:Y:S02]  /*30d0*/  HMMA.16816.F32.BF16 R60, R8.reuse, R26, R60 ;  /* 0x0000001a083c723c */ /* 0x040fe4000004183c */
[----:B------:R1:W1:Y:S06]  /*30e0*/  MUFU.TANH R191, R77 ;  /* 0x0000004d00bf7308 */ /* 0x00026c0000002400 */
[C---:B---3--:R-:W-:Y:S02]  /*30f0*/  HMMA.16816.F32.BF16 R56, R8.reuse, R28, R56 ;  /* 0x0000001c0838723c */ /* 0x048fe40000041838 */
[----:B------:R3:W1:Y:S06]  /*3100*/  MUFU.TANH R177, R78 ;  /* 0x0000004e00b17308 */ /* 0x00066c0000002400 */
[----:B------:R-:W-:Y:S02]  /*3110*/  HMMA.16816.F32.BF16 R52, R8, R30, R52 ;  /* 0x0000001e0834723c */ /* 0x000fe40000041834 */
[----:B------:R3:W1:Y:S05]  /*3120*/  MUFU.TANH R187, R79 ;  /* 0x0000004f00bb7308 */ /* 0x00066a0000002400 */
[----:B------:R-:W-:Y:S01]  /*3130*/  IMAD R9, R140, 0x10, R142 ;  /* 0x000000108c097824 */ /* 0x000fe200078e028e */
[C---:B------:R-:W-:Y:S02]  /*3140*/  HMMA.16816.F32.BF16 R64, R100.reuse, R16, R64 ;  /* 0x000000106440723c */ /* 0x040fe40000041840 */
[----:B------:R3:W1:Y:S06]  /*3150*/  MUFU.TANH R163, R72 ;  /* 0x0000004800a37308 */ /* 0x00066c0000002400 */
[C---:B------:R-:W-:Y:S02]  /*3160*/  HMMA.16816.F32.BF16 R60, R100.reuse, R18, R60 ;  /* 0x00000012643c723c */ /* 0x040fe4000004183c */
[----:B------:R3:W1:Y:S05]  /*3170*/  MUFU.TANH R155, R73 ;  /* 0x00000049009b7308 */ /* 0x00066a0000002400 */
[----:B------:R-:W-:Y:S01]  /*3180*/  IADD3 R18, -R135, R132, RZ ;  /* 0x0000008487127210 */ /* 0x000fe20007ffe1ff */
[----:B------:R-:W-:Y:S02]  /*3190*/  HMMA.16816.F32.BF16 R56, R100, R12, R56 ;  /* 0x0000000c6438723c */ /* 0x000fe40000041838 */
[----:B------:R3:W1:Y:S01]  /*31a0*/  MUFU.TANH R149, R74 ;  /* 0x0000004a00957308 */ /* 0x0006620000002400 */
[----:B------:R-:W-:-:S04]  /*31b0*/  SHF.R.S32.HI R7, RZ, 0x1f, R18 ;  /* 0x0000001fff077819 */ /* 0x000fc80000011412 */
[----:B------:R-:W-:Y:S01]  /*31c0*/  LEA.HI R7, R7, R18, RZ, 0x2 ;  /* 0x0000001207077211 */ /* 0x000fe200078f10ff */
[----:B------:R-:W-:Y:S01]  /*31d0*/  HMMA.16816.F32.BF16 R52, R100, R14, R52 ;  /* 0x0000000e6434723c */ /* 0x000fe20000041834 */
[----:B------:R-:W-:Y:S01]  /*31e0*/  FMUL.FTZ R16, R64, c[0x0][0x2ec] ;  /* 0x0000bb0040107a20 */ /* 0x000fe20000410000 */
[----:B------:R3:W1:Y:S01]  /*31f0*/  MUFU.TANH R147, R75 ;  /* 0x0000004b00937308 */ /* 0x0006620000002400 */
[----:B------:R-:W-:Y:S01]  /*3200*/  SHF.R.S32.HI R174, RZ, 0x2, R7 ;  /* 0x00000002ffae7819 */ /* 0x000fe20000011407 */
[----:B------:R-:W-:Y:S02]  /*3210*/  FMUL.FTZ R65, R65, c[0x0][0x2ec] ;  /* 0x0000bb0041417a20 */ /* 0x000fe40000410000 */
[----:B------:R-:W-:Y:S01]  /*3220*/  FMUL.FTZ R5, R66, c[0x0][0x2ec] ;  /* 0x0000bb0042057a20 */ /* 0x000fe20000410000 */
[----:B------:R-:W-:Y:S01]  /*3230*/  IADD3 R7, R9, 0x1, R174 ;  /* 0x0000000109077810 */ /* 0x000fe20007ffe0ae */
[----:B------:R-:W-:Y:S02]  /*3240*/  FMUL.FTZ R6, R67, c[0x0][0x2ec] ;  /* 0x0000bb0043067a20 */ /* 0x000fe40000410000 */
[----:B------:R-:W-:Y:S01]  /*3250*/  FMUL.FTZ R12, R60, c[0x0][0x2ec] ;  /* 0x0000bb003c0c7a20 */ /* 0x000fe20000410000 */
[----:B------:R3:W1:Y:S01]  /*3260*/  MUFU.TANH R153, R68 ;  /* 0x0000004400997308 */ /* 0x0006620000002400 */
[----:B------:R-:W-:Y:S01]  /*3270*/  FMUL.FTZ R61, R61, c[0x0][0x2ec] ;  /* 0x0000bb003d3d7a20 */ /* 0x000fe20000410000 */
[----:B------:R-:W-:Y:S01]  /*3280*/  IADD3 R7, R116, R7, -R167 ;  /* 0x0000000774077210 */ /* 0x000fe20007ffe8a7 */
[----:B------:R-:W-:-:S02]  /*3290*/  FMUL.FTZ R8, R62, c[0x0][0x2ec] ;  /* 0x0000bb003e087a20 */ /* 0x000fc40000410000 */
[----:B------:R-:W-:Y:S01]  /*32a0*/  FMUL.FTZ R25, R63, c[0x0][0x2ec] ;  /* 0x0000bb003f197a20 */ /* 0x000fe20000410000 */
[----:B------:R-:W-:Y:S01]  /*32b0*/  IADD3 R7, R7, c[0x0][0x2e8], RZ ;  /* 0x0000ba0007077a10 */ /* 0x000fe20007ffe0ff */
[----:B------:R-:W-:Y:S01]  /*32c0*/  FMUL.FTZ R49, R56, c[0x0][0x2ec] ;  /* 0x0000bb0038317a20 */ /* 0x000fe20000410000 */
[----:B------:R3:W1:Y:S01]  /*32d0*/  MUFU.TANH R151, R69 ;  /* 0x0000004500977308 */ /* 0x0006620000002400 */
[----:B------:R-:W-:Y:S01]  /*32e0*/  FMUL.FTZ R47, R57, c[0x0][0x2ec] ;  /* 0x0000bb00392f7a20 */ /* 0x000fe20000410000 */
[C---:B------:R-:W-:Y:S01]  /*32f0*/  IADD3 R139, R7.reuse, 0x8, RZ ;  /* 0x00000008078b7810 */ /* 0x040fe20007ffe0ff */
[----:B------:R-:W-:Y:S01]  /*3300*/  FMUL.FTZ R10, R58, c[0x0][0x2ec] ;  /* 0x0000bb003a0a7a20 */ /* 0x000fe20000410000 */
[-C--:B------:R-:W-:Y:S01]  /*3310*/  IMNMX R140, R7, R116.reuse, PT ;  /* 0x00000074078c7217 */ /* 0x080fe20003800200 */
[----:B------:R-:W-:Y:S01]  /*3320*/  FMUL.FTZ R14, R59, c[0x0][0x2ec] ;  /* 0x0000bb003b0e7a20 */ /* 0x000fe20000410000 */
[----:B------:R-:W-:Y:S01]  /*3330*/  IMNMX R139, R139, R116, PT ;  /* 0x000000748b8b7217 */ /* 0x000fe20003800200 */
[----:B------:R-:W-:Y:S01]  /*3340*/  FMUL.FTZ R20, R52, c[0x0][0x2ec] ;  /* 0x0000bb0034147a20 */ /* 0x000fe20000410000 */
[----:B------:R3:W1:Y:S01]  /*3350*/  MUFU.TANH R145, R70 ;  /* 0x0000004600917308 */ /* 0x0006620000002400 */
[----:B------:R-:W-:-:S02]  /*3360*/  FMUL.FTZ R27, R53, c[0x0][0x2ec] ;  /* 0x0000bb00351b7a20 */ /* 0x000fc40000410000 */
[----:B------:R-:W-:Y:S02]  /*3370*/  FMUL.FTZ R18, R54, c[0x0][0x2ec] ;  /* 0x0000bb0036127a20 */ /* 0x000fe40000410000 */
[----:B------:R-:W-:-:S03]  /*3380*/  FMUL.FTZ R17, R55, c[0x0][0x2ec] ;  /* 0x0000bb0037117a20 */ /* 0x000fc60000410000 */
[----:B------:R-:W1:Y:S08]  /*3390*/  MUFU.TANH R4, R4 ;  /* 0x0000000400047308 */ /* 0x000e700000002400 */
        /* <DEDUP_REMOVED lines=23> */
[----:B------:R-:W-:-:S04]  /*3510*/  LOP3.LUT R15, R15, c[0x0][0x2d0], RZ, 0x3c, !PT ;  /* 0x0000b4000f0f7a12 */ /* 0x000fc800078e3cff */
[----:B------:R-:W-:Y:S01]  /*3520*/  ISETP.GE.AND P0, PT, R15, RZ, PT ;  /* 0x000000ff0f00720c */ /* 0x000fe20003f06270 */
        /* <DEDUP_REMOVED lines=32> */
[----:B------:R-:W-:Y:S02]  /*3730*/  IMAD.WIDE R30, R2, 0x4, R172 ;  /* 0x00000004021e7825 */ /* 0x000fe400078e02ac */
        /* <DEDUP_REMOVED lines=18> */
.L_x_1900:
[----:B------:R-:W-:-:S04]  /*3860*/  LEA R2, -R119, RZ, 0x7 ;  /* 0x000000ff77027211 */ /* 0x000fc800078e39ff */
[----:B------:R-:W-:Y:S02]  /*3870*/  SHF.R.S32.HI R22, RZ, 0x1f, R2 ;  /* 0x0000001fff167819 */ /* 0x000fe40000011402 */
.L_x_1901:
        /* <DEDUP_REMOVED lines=29> */
.L_x_1899:
[----:B--234-:R-:W-:Y:S02]  /*3a50*/  IMAD.IADD R0, R0, 0x1, R141 ;  /* 0x0000000100007824 */ /* 0x01cfe400078e028d */
[----:B------:R-:W-:-:S03]  /*3a60*/  IMAD.SHL.U32 R156, R156, 0x2, RZ ;  /* 0x000000029c9c7824 */ /* 0x000fc600078e00ff */
[C---:B------:R-:W-:Y:S01]  /*3a70*/  IADD3 R7, R0.reuse, 0x1, RZ ;  /* 0x0000000100077810 */ /* 0x040fe20007ffe0ff */
[----:B------:R-:W-:Y:S01]  /*3a80*/  IMAD R116, R3, 0x2, R156 ;  /* 0x0000000203747824 */ /* 0x000fe200078e029c */
[----:B------:R-:W-:Y:S01]  /*3a90*/  IADD3 R2, R0, 0x8, RZ ;  /* 0x0000000800027810 */ /* 0x000fe20007ffe0ff */
[----:B------:R-:W-:Y:S01]  /*3aa0*/  LDSM.16.MT88.4 R108, [R156+0x9000] ;  /* 0x009000009c6c783b */ /* 0x000fe20000004200 */
[CC--:B------:R-:W-:Y:S02]  /*3ab0*/  ISETP.GE.AND P3, PT, R7.reuse, R140.reuse, PT ;  /* 0x0000008c0700720c */ /* 0x0c0fe40003f66270 */
[-C--:B------:R-:W-:Y:S01]  /*3ac0*/  ISETP.GE.AND P4, PT, R7, R139.reuse, PT ;  /* 0x0000008b0700720c */ /* 0x080fe20003f86270 */
[----:B------:R-:W-:Y:S01]  /*3ad0*/  LDSM.16.MT88.4 R100, [R116+0x9000] ;  /* 0x009000007464783b */ /* 0x000fe20000004200 */
[C---:B------:R-:W-:Y:S02]  /*3ae0*/  ISETP.GE.AND P1, PT, R2.reuse, R140, PT ;  /* 0x0000008c0200720c */ /* 0x040fe40003f26270 */
[----:B------:R-:W-:Y:S01]  /*3af0*/  ISETP.GE.AND P0, PT, R2, R139, PT ;  /* 0x0000008b0200720c */ /* 0x000fe20003f06270 */
[----:B------:R-:W-:Y:S01]  /*3b00*/  LDSM.16.MT88.4 R84, [R116+0xb000] ;  /* 0x00b000007454783b */ /* 0x000fe20000004200 */
[----:B------:R-:W-:-:S02]  /*3b10*/  IADD3 R7, R0, 0x9, RZ ;  /* 0x0000000900077810 */ /* 0x000fc40007ffe0ff */
[----:B------:R-:W-:Y:S01]  /*3b20*/  IADD3 R2, R0, 0x10, RZ ;  /* 0x0000001000027810 */ /* 0x000fe20007ffe0ff */
[----:B-1----:R-:W-:Y:S01]  /*3b30*/  LDSM.16.MT88.4 R76, [R156+0xd000] ;  /* 0x00d000009c4c783b */ /* 0x002fe20000004200 */
[----:B------:R-:W-:Y:S02]  /*3b40*/  FSEL R93, R93, -INF , !P3 ;  /* 0xff8000005d5d7808 */ /* 0x000fe40005800000 */
[----:B------:R-:W-:Y:S02]  /*3b50*/  FSEL R95, R95, -INF , !P4 ;  /* 0xff8000005f5f7808 */ /* 0x000fe40006000000 */
[CC--:B------:R-:W-:Y:S02]  /*3b60*/  ISETP.GE.AND P5, PT, R7.reuse, R140.reuse, PT ;  /* 0x0000008c0700720c */ /* 0x0c0fe40003fa6270 */
[----:B------:R-:W-:Y:S02]  /*3b70*/  ISETP.GE.AND P2, PT, R7, R139, PT ;  /* 0x0000008b0700720c */ /* 0x000fe40003f46270 */
[----:B------:R-:W-:-:S02]  /*3b80*/  ISETP.GE.AND P3, PT, R2, R140, PT ;  /* 0x0000008c0200720c */ /* 0x000fc40003f66270 */
[----:B------:R-:W-:Y:S02]  /*3b90*/  ISETP.GE.AND P4, PT, R2, R139, PT ;  /* 0x0000008b0200720c */ /* 0x000fe40003f86270 */
[C---:B------:R-:W-:Y:S02]  /*3ba0*/  IADD3 R7, R0.reuse, 0x11, RZ ;  /* 0x0000001100077810 */ /* 0x040fe40007ffe0ff */
[----:B------:R-:W-:Y:S02]  /*3bb0*/  IADD3 R2, R0, 0x18, RZ ;  /* 0x0000001800027810 */ /* 0x000fe40007ffe0ff */
[----:B------:R-:W-:Y:S02]  /*3bc0*/  FSEL R19, R96, -INF , !P1 ;  /* 0xff80000060137808 */ /* 0x000fe40004800000 */
[----:B------:R-:W-:Y:S02]  /*3bd0*/  FSEL R15, R98, -INF , !P0 ;  /* 0xff800000620f7808 */ /* 0x000fe40004000000 */
[----:B------:R-:W-:-:S02]  /*3be0*/  FSEL R97, R97, -INF , !P5 ;  /* 0xff80000061617808 */ /* 0x000fc40006800000 */
[----:B------:R-:W-:Y:S02]  /*3bf0*/  FSEL R99, R99, -INF , !P2 ;  /* 0xff80000063637808 */ /* 0x000fe40005000000 */
[CC--:B------:R-:W-:Y:S02]  /*3c00*/  ISETP.GE.AND P1, PT, R7.reuse, R140.reuse, PT ;  /* 0x0000008c0700720c */ /* 0x0c0fe40003f26270 */
        /* <DEDUP_REMOVED lines=13> */
[----:B------:R-:W-:Y:S02]  /*3ce0*/  ISETP.GE.AND P3, PT, R2, R140, PT ;  /* 0x0000008c0200720c */ /* 0x000fe40003f66270 */
[----:B------:R-:W-:Y:S02]  /*3cf0*/  IADD3 R22, R0, 0x29, RZ ;  /* 0x0000002900167810 */ /* 0x000fe40007ffe0ff */
[----:B------:R-:W-:-:S02]  /*3d00*/  FSEL R209, R44, -INF , !P3 ;  /* 0xff8000002cd17808 */ /* 0x000fc40005800000 */
[-C--:B------:R-:W-:Y:S02]  /*3d10*/  ISETP.GE.AND P3, PT, R0, R140.reuse, PT ;  /* 0x0000008c0000720c */ /* 0x080fe40003f66270 */
[----:B------:R-:W-:Y:S02]  /*3d20*/  FSEL R11, R38, -INF , !P4 ;  /* 0xff800000260b7808 */ /* 0x000fe40006000000 */
[----:B------:R-:W-:Y:S02]  /*3d30*/  FSEL R31, R104, -INF , !P1 ;  /* 0xff800000681f7808 */ /* 0x000fe40004800000 */
[----:B------:R-:W-:Y:S02]  /*3d40*/  FSEL R33, R41, -INF , !P0 ;  /* 0xff80000029217808 */ /* 0x000fe40004000000 */
        /* <DEDUP_REMOVED lines=13> */
[----:B------:R-:W-:-:S02]  /*3e20*/  FSEL R7, R35, -INF , !P4 ;  /* 0xff80000023077808 */ /* 0x000fc40006000000 */
[----:B------:R-:W-:Y:S02]  /*3e30*/  FMNMX.FTZ R22, R92, R93, !PT ;  /* 0x0000005d5c167209 */ /* 0x000fe40007810000 */
[----:B------:R-:W-:Y:S02]  /*3e40*/  ISETP.GE.AND P4, PT, R2, R139, PT ;  /* 0x0000008b0200720c */ /* 0x000fe40003f86270 */
[----:B------:R-:W-:Y:S02]  /*3e50*/  IADD3 R2, R0, 0x30, RZ ;  /* 0x0000003000027810 */ /* 0x000fe40007ffe0ff */
[----:B------:R-:W-:Y:S02]  /*3e60*/  FMNMX.FTZ R22, R19, R22, !PT ;  /* 0x0000001613167209 */ /* 0x000fe40007810000 */
[----:B------:R-:W-:Y:S02]  /*3e70*/  FSEL R35, R40, -INF , !P5 ;  /* 0xff80000028237808 */ /* 0x000fe40006800000 */
[----:B------:R-:W-:-:S02]  /*3e80*/  FSEL R205, R105, -INF , !P2 ;  /* 0xff80000069cd7808 */ /* 0x000fc40005000000 */
[C---:B------:R-:W-:Y:S02]  /*3e90*/  ISETP.GE.AND P5, PT, R2.reuse, R140, PT ;  /* 0x0000008c0200720c */ /* 0x040fe40003fa6270 */
        /* <DEDUP_REMOVED lines=13> */
[----:B------:R-:W-:Y:S02]  /*3f70*/  FMNMX.FTZ R22, R53, R22, !PT ;  /* 0x0000001635167209 */ /* 0x000fe40007810000 */
[----:B------:R-:W-:Y:S02]  /*3f80*/  IADD3 R2, R0, 0x41, RZ ;  /* 0x0000004100027810 */ /* 0x000fe40007ffe0ff */
[----:B------:R-:W-:Y:S02]  /*3f90*/  FSEL R121, R121, -INF , !P0 ;  /* 0xff80000079797808 */ /* 0x000fe40004000000 */
[----:B------:R-:W-:-:S02]  /*3fa0*/  FMNMX.FTZ R22, R51, R22, !PT ;  /* 0x0000001633167209 */ /* 0x000fc40007810000 */
[----:B------:R-:W-:Y:S02]  /*3fb0*/  ISETP.GE.AND P0, PT, R2, R140, PT ;  /* 0x0000008c0200720c */ /* 0x000fe40003f06270 */
[----:B------:R-:W-:Y:S02]  /*3fc0*/  FMNMX.FTZ R22, R69, R22, !PT ;  /* 0x0000001645167209 */ /* 0x000fe40007810000 */
[----:B------:R-:W-:Y:S02]  /*3fd0*/  FSEL R193, R193, -INF , !P0 ;  /* 0xff800000c1c17808 */ /* 0x000fe40004000000 */
[----:B------:R-:W-:Y:S02]  /*3fe0*/  ISETP.GE.AND P0, PT, R0, R139, PT ;  /* 0x0000008b0000720c */ /* 0x000fe40003f06270 */
[----:B------:R-:W-:Y:S02]  /*3ff0*/  FMNMX.FTZ R22, R31, R22, !PT ;  /* 0x000000161f167209 */ /* 0x000fe40007810000 */
[----:B------:R-:W-:-:S02]  /*4000*/  FSEL R94, R94, -INF , !P0 ;  /* 0xff8000005e5e7808 */ /* 0x000fc40004000000 */
[----:B------:R-:W-:Y:S02]  /*4010*/  FMNMX.FTZ R40, R35, R22, !PT ;  /* 0x0000001623287209 */ /* 0x000fe40007810000 */
[----:B------:R-:W-:Y:S02]  /*4020*/  FMNMX.FTZ R38, R94, R95, !PT ;  /* 0x0000005f5e267209 */ /* 0x000fe40007810000 */
[----:B------:R-:W-:Y:S02]  /*4030*/  FMNMX.FTZ R40, R209, R40, !PT ;  /* 0x00000028d1287209 */ /* 0x000fe40007810000 */
[----:B------:R-:W-:Y:S02]  /*4040*/  FMNMX.FTZ R38, R15, R38, !PT ;  /* 0x000000260f267209 */ /* 0x000fe40007810000 */
[----:B------:R-:W-:Y:S02]  /*4050*/  FMNMX.FTZ R40, R211, R40, !PT ;  /* 0x00000028d3287209 */ /* 0x000fe40007810000 */
[----:B------:R-:W-:-:S02]  /*4060*/  FMNMX.FTZ R38, R99, R38, !PT ;  /* 0x0000002663267209 */ /* 0x000fc40007810000 */
[----:B------:R-:W-:Y:S02]  /*4070*/  FSEL R203, R203, -INF , !P4 ;  /* 0xff800000cbcb7808 */ /* 0x000fe40006000000 */
[----:B------:R-:W-:Y:S02]  /*4080*/  FMNMX.FTZ R40, R125, R40, !PT ;  /* 0x000000287d287209 */ /* 0x000fe40007810000 */
[----:B------:R-:W-:Y:S02]  /*4090*/  FMNMX.FTZ R38, R11, R38, !PT ;  /* 0x000000260b267209 */ /* 0x000fe40007810000 */
[----:B------:R-:W-:Y:S02]  /*40a0*/  IADD3 R23, R0, 0x40, RZ ;  /* 0x0000004000177810 */ /* 0x000fe40007ffe0ff */
[----:B------:R-:W-:Y:S02]  /*40b0*/  FMNMX.FTZ R40, R203, R40, !PT ;  /* 0x00000028cb287209 */ /* 0x000fe40007810000 */
        /* <DEDUP_REMOVED lines=8> */
[----:B------:R-:W-:Y:S02]  /*4140*/  IADD3 R23, R0, 0x48, RZ ;  /* 0x0000004800177810 */ /* 0x000fe40007ffe0ff */
[----:B------:R-:W-:Y:S02]  /*4150*/  FSEL R185, R185, -INF , !P4 ;  /* 0xff800000b9b97808 */ /* 0x000fe40006000000 */
[----:B------:R-:W-:Y:S02]  /*4160*/  FMNMX.FTZ R40, R201, R40, !PT ;  /* 0x00000028c9287209 */ /* 0x000fe40007810000 */
[----:B------:R-:W-:Y:S02]  /*4170*/  ISETP.GE.AND P3, PT, R2, R139, PT ;  /* 0x0000008b0200720c */ /* 0x000fe40003f66270 */
[----:B------:R-:W-:-:S02]  /*4180*/  IADD3 R2, R0, 0x49, RZ ;  /* 0x0000004900027810 */ /* 0x000fc40007ffe0ff */
[----:B------:R-:W-:Y:S02]  /*4190*/  FMNMX.FTZ R38, R7, R38, !PT ;  /* 0x0000002607267209 */ /* 0x000fe40007810000 */
[----:B------:R-:W-:Y:S02]  /*41a0*/  ISETP.GE.AND P5, PT, R23, R140, PT ;  /* 0x0000008c1700720c */ /* 0x000fe40003fa6270 */
[----:B------:R-:W-:Y:S02]  /*41b0*/  FMNMX.FTZ R40, R185, R40, !PT ;  /* 0x00000028b9287209 */ /* 0x000fe40007810000 */
[----:B------:R-:W-:Y:S02]  /*41c0*/  FSEL R183, R183, -INF , !P1 ;  /* 0xff800000b7b77808 */ /* 0x000fe40004800000 */
[C---:B------:R-:W-:Y:S02]  /*41d0*/  ISETP.GE.AND P4, PT, R2.reuse, R140, PT ;  /* 0x0000008c0200720c */ /* 0x040fe40003f86270 */
[----:B------:R-:W-:-:S02]  /*41e0*/  ISETP.GE.AND P1, PT, R2, R139, PT ;  /* 0x0000008b0200720c */ /* 0x000fc40003f26270 */
[----:B------:R-:W-:Y:S02]  /*41f0*/  FMNMX.FTZ R38, R33, R38, !PT ;  /* 0x0000002621267209 */ /* 0x000fe40007810000 */
[----:B------:R-:W-:Y:S02]  /*4200*/  IADD3 R2, R0, 0x50, RZ ;  /* 0x0000005000027810 */ /* 0x000fe40007ffe0ff */
[----:B------:R-:W-:Y:S02]  /*4210*/  FSEL R181, R181, -INF , !P5 ;  /* 0xff800000b5b57808 */ /* 0x000fe40006800000 */
[----:B------:R-:W-:Y:S02]  /*4220*/  FMNMX.FTZ R40, R193, R40, !PT ;  /* 0x00000028c1287209 */ /* 0x000fe40007810000 */
[----:B------:R-:W-:Y:S02]  /*4230*/  FSEL R189, R189, -INF , !P3 ;  /* 0xff800000bdbd7808 */ /* 0x000fe40005800000 */
[----:B------:R-:W-:-:S02]  /*4240*/  FMNMX.FTZ R38, R205, R38, !PT ;  /* 0x00000026cd267209 */ /* 0x000fc40007810000 */
[----:B------:R-:W-:Y:S02]  /*4250*/  ISETP.GE.AND P3, PT, R2, R140, PT ;  /* 0x0000008c0200720c */ /* 0x000fe40003f66270 */
[C---:B------:R-:W-:Y:S02]  /*4260*/  IADD3 R36, R0.reuse, 0x51, RZ ;  /* 0x0000005100247810 */ /* 0x040fe40007ffe0ff */
[----:B------:R-:W-:Y:S02]  /*4270*/  IADD3 R32, R0, 0x59, RZ ;  /* 0x0000005900207810 */ /* 0x000fe40007ffe0ff */
[----:B------:R-:W-:Y:S02]  /*4280*/  FSEL R191, R191, -INF , !P4 ;  /* 0xff800000bfbf7808 */ /* 0x000fe40006000000 */
[----:B------:R-:W-:Y:S02]  /*4290*/  FMNMX.FTZ R40, R181, R40, !PT ;  /* 0x00000028b5287209 */ /* 0x000fe40007810000 */
[----:B------:R-:W-:-:S02]  /*42a0*/  FMNMX.FTZ R38, R207, R38, !PT ;  /* 0x00000026cf267209 */ /* 0x000fc40007810000 */
[----:B------:R-:W-:Y:S02]  /*42b0*/  FSEL R163, R163, -INF , !P3 ;  /* 0xff800000a3a37808 */ /* 0x000fe40005800000 */
[----:B------:R-:W-:Y:S02]  /*42c0*/  IADD3 R34, R0, 0x58, RZ ;  /* 0x0000005800227810 */ /* 0x000fe40007ffe0ff */
[----:B------:R-:W-:Y:S02]  /*42d0*/  ISETP.GE.AND P5, PT, R36, R140, PT ;  /* 0x0000008c2400720c */ /* 0x000fe40003fa6270 */
[----:B------:R-:W-:Y:S02]  /*42e0*/  FMNMX.FTZ R40, R191, R40, !PT ;  /* 0x00000028bf287209 */ /* 0x000fe40007810000 */
[----:B------:R-:W-:Y:S02]  /*42f0*/  ISETP.GE.AND P3, PT, R32, R140, PT ;  /* 0x0000008c2000720c */ /* 0x000fe40003f66270 */
[----:B------:R-:W-:-:S02]  /*4300*/  IADD3 R26, R0, 0x68, RZ ;  /* 0x00000068001a7810 */ /* 0x000fc40007ffe0ff */
[----:B------:R-:W-:Y:S02]  /*4310*/  FMNMX.FTZ R38, R29, R38, !PT ;  /* 0x000000261d267209 */ /* 0x000fe40007810000 */
[----:B------:R-:W-:Y:S02]  /*4320*/  ISETP.GE.AND P4, PT, R34, R140, PT ;  /* 0x0000008c2200720c */ /* 0x000fe40003f86270 */
[----:B------:R-:W-:Y:S02]  /*4330*/  FSEL R155, R155, -INF , !P5 ;  /* 0xff8000009b9b7808 */ /* 0x000fe40006800000 */
[----:B------:R-:W-:Y:S02]  /*4340*/  FMNMX.FTZ R40, R163, R40, !PT ;  /* 0x00000028a3287209 */ /* 0x000fe40007810000 */
[----:B------:R-:W-:Y:S02]  /*4350*/  FSEL R151, R151, -INF , !P3 ;  /* 0xff80000097977808 */ /* 0x000fe40005800000 */
        /* <DEDUP_REMOVED lines=8> */
[----:B------:R-:W-:Y:S02]  /*43e0*/  IADD3 R28, R0, 0x61, RZ ;  /* 0x00000061001c7810 */ /* 0x000fe40007ffe0ff */
[----:B------:R-:W-:Y:S02]  /*43f0*/  FMNMX.FTZ R40, R153, R40, !PT ;  /* 0x0000002899287209 */ /* 0x000fe40007810000 */
[----:B------:R-:W-:Y:S02]  /*4400*/  FSEL R195, R195, -INF , !P2 ;  /* 0xff800000c3c37808 */ /* 0x000fe40005000000 */
[----:B------:R-:W-:Y:S02]  /*4410*/  FMNMX.FTZ R12, R197, R12, !PT ;  /* 0x0000000cc50c7209 */ /* 0x000fe40007810000 */
[----:B------:R-:W-:-:S02]  /*4420*/  FSEL R67, R16, -INF , !P5 ;  /* 0xff80000010437808 */ /* 0x000fc40006800000 */
[----:B------:R-:W-:Y:S02]  /*4430*/  ISETP.GE.AND P4, PT, R28, R140, PT ;  /* 0x0000008c1c00720c */ /* 0x000fe40003f86270 */
[----:B------:R-:W-:Y:S02]  /*4440*/  FMNMX.FTZ R16, R151, R40, !PT ;  /* 0x0000002897107209 */ /* 0x000fe40007810000 */
[----:B------:R-:W-:Y:S02]  /*4450*/  FMNMX.FTZ R12, R195, R12, !PT ;  /* 0x0000000cc30c7209 */ /* 0x000fe40007810000 */
[----:B------:R-:W-:Y:S02]  /*4460*/  IADD3 R24, R0, 0x69, RZ ;  /* 0x0000006900187810 */ /* 0x000fe40007ffe0ff */
[----:B------:R-:W-:Y:S02]  /*4470*/  FSEL R65, R65, -INF , !P4 ;  /* 0xff80000041417808 */ /* 0x000fe40006000000 */
[----:B------:R-:W-:-:S02]  /*4480*/  FMNMX.FTZ R16, R67, R16, !PT ;  /* 0x0000001043107209 */ /* 0x000fc40007810000 */
[-C--:B------:R-:W-:Y:S02]  /*4490*/  ISETP.GE.AND P2, PT, R23, R139.reuse, PT ;  /* 0x0000008b1700720c */ /* 0x080fe40003f46270 */
[----:B------:R-:W-:Y:S02]  /*44a0*/  FMNMX.FTZ R12, R183, R12, !PT ;  /* 0x0000000cb70c7209 */ /* 0x000fe40007810000 */
[----:B------:R-:W-:Y:S02]  /*44b0*/  ISETP.GE.AND P0, PT, R2, R139, PT ;  /* 0x0000008b0200720c */ /* 0x000fe40003f06270 */
[----:B------:R-:W-:Y:S02]  /*44c0*/  IADD3 R23, R0, 0x70, RZ ;  /* 0x0000007000177810 */ /* 0x000fe40007ffe0ff */
[----:B------:R-:W-:Y:S02]  /*44d0*/  ISETP.GE.AND P5, PT, R24, R140, PT ;  /* 0x0000008c1800720c */ /* 0x000fe40003fa6270 */
[----:B------:R-:W-:-:S02]  /*44e0*/  FMNMX.FTZ R16, R65, R16, !PT ;  /* 0x0000001041107209 */ /* 0x000fc40007810000 */
[C---:B------:R-:W-:Y:S02]  /*44f0*/  IADD3 R2, R0.reuse, 0x78, RZ ;  /* 0x0000007800027810 */ /* 0x040fe40007ffe0ff */
[----:B------:R-:W-:Y:S02]  /*4500*/  FSEL R177, R177, -INF , !P2 ;  /* 0xff800000b1b17808 */ /* 0x000fe40005000000 */
[----:B------:R-:W-:Y:S02]  /*4510*/  FMNMX.FTZ R12, R189, R12, !PT ;  /* 0x0000000cbd0c7209 */ /* 0x000fe40007810000 */
[----:B------:R-:W-:Y:S02]  /*4520*/  IADD3 R22, R0, 0x71, RZ ;  /* 0x0000007100167810 */ /* 0x000fe40007ffe0ff */
[----:B------:R-:W-:Y:S02]  /*4530*/  ISETP.GE.AND P4, PT, R23, R140, PT ;  /* 0x0000008c1700720c */ /* 0x000fe40003f86270 */
[----:B------:R-:W-:-:S02]  /*4540*/  FSEL R61, R61, -INF , !P5 ;  /* 0xff8000003d3d7808 */ /* 0x000fc40006800000 */
[----:B------:R-:W-:Y:S02]  /*4550*/  FMNMX.FTZ R16, R63, R16, !PT ;  /* 0x000000103f107209 */ /* 0x000fe40007810000 */
[----:B------:R-:W-:Y:S02]  /*4560*/  ISETP.GE.AND P5, PT, R2, R140, PT ;  /* 0x0000008c0200720c */ /* 0x000fe40003fa6270 */
[----:B------:R-:W-:Y:S02]  /*4570*/  FSEL R187, R187, -INF , !P1 ;  /* 0xff800000bbbb7808 */ /* 0x000fe40004800000 */
[----:B------:R-:W-:Y:S02]  /*4580*/  FMNMX.FTZ R12, R177, R12, !PT ;  /* 0x0000000cb10c7209 */ /* 0x000fe40007810000 */
[----:B------:R-:W-:Y:S02]  /*4590*/  ISETP.GE.AND P3, PT, R22, R140, PT ;  /* 0x0000008c1600720c */ /* 0x000fe40003f66270 */
[----:B------:R-:W-:-:S02]  /*45a0*/  FSEL R49, R49, -INF , !P4 ;  /* 0xff80000031317808 */ /* 0x000fc40006000000 */
[----:B------:R-:W-:Y:S02]  /*45b0*/  FMNMX.FTZ R16, R61, R16, !PT ;  /* 0x000000103d107209 */ /* 0x000fe40007810000 */
[----:B------:R-:W-:Y:S02]  /*45c0*/  FSEL R45, R20, -INF , !P5 ;  /* 0xff800000142d7808 */ /* 0x000fe40006800000 */
[----:B------:R-:W-:Y:S02]  /*45d0*/  ISETP.GE.AND P1, PT, R36, R139, PT ;  /* 0x0000008b2400720c */ /* 0x000fe40003f26270 */
[----:B------:R-:W-:Y:S02]  /*45e0*/  FSEL R149, R149, -INF , !P0 ;  /* 0xff80000095957808 */ /* 0x000fe40004000000 */
[----:B------:R-:W-:Y:S02]  /*45f0*/  FMNMX.FTZ R20, R187, R12, !PT ;  /* 0x0000000cbb147209 */ /* 0x000fe40007810000 */
[----:B------:R-:W-:-:S02]  /*4600*/  IADD3 R0, R0, 0x79, RZ ;  /* 0x0000007900007810 */ /* 0x000fc40007ffe0ff */
[----:B------:R-:W-:Y:S02]  /*4610*/  FSEL R47, R47, -INF , !P3 ;  /* 0xff8000002f2f7808 */ /* 0x000fe40005800000 */
[----:B------:R-:W-:Y:S02]  /*4620*/  FMNMX.FTZ R16, R49, R16, !PT ;  /* 0x0000001031107209 */ /* 0x000fe40007810000 */
[----:B------:R-:W-:Y:S02]  /*4630*/  ISETP.GE.AND P0, PT, R34, R139, PT ;  /* 0x0000008b2200720c */ /* 0x000fe40003f06270 */
[----:B------:R-:W-:Y:S02]  /*4640*/  FSEL R147, R147, -INF , !P1 ;  /* 0xff80000093937808 */ /* 0x000fe40004800000 */
[----:B------:R-:W-:Y:S02]  /*4650*/  FMNMX.FTZ R20, R149, R20, !PT ;  /* 0x0000001495147209 */ /* 0x000fe40007810000 */
[----:B------:R-:W-:-:S02]  /*4660*/  ISETP.GE.AND P4, PT, R0, R140, PT ;  /* 0x0000008c0000720c */ /* 0x000fc40003f86270 */
[----:B------:R-:W-:Y:S02]  /*4670*/  FMNMX.FTZ R16, R47, R16, !PT ;  /* 0x000000102f107209 */ /* 0x000fe40007810000 */
[----:B------:R-:W-:Y:S02]  /*4680*/  ISETP.GE.AND P1, PT, R32, R139, PT ;  /* 0x0000008b2000720c */ /* 0x000fe40003f26270 */
[----:B------:R-:W-:Y:S02]  /*4690*/  FSEL R145, R145, -INF , !P0 ;  /* 0xff80000091917808 */ /* 0x000fe40004000000 */
[----:B------:R-:W-:Y:S02]  /*46a0*/  FMNMX.FTZ R20, R147, R20, !PT ;  /* 0x0000001493147209 */ /* 0x000fe40007810000 */
[----:B------:R-:W-:Y:S02]  /*46b0*/  FSEL R27, R27, -INF , !P4 ;  /* 0xff8000001b1b7808 */ /* 0x000fe40006000000 */
[----:B------:R-:W-:-:S02]  /*46c0*/  FMNMX.FTZ R16, R45, R16, !PT ;  /* 0x000000102d107209 */ /* 0x000fc40007810000 */
[-C--:B------:R-:W-:Y:S02]  /*46d0*/  ISETP.GE.AND P0, PT, R30, R139.reuse, PT ;  /* 0x0000008b1e00720c */ /* 0x080fe40003f06270 */
[----:B------:R-:W-:Y:S02]  /*46e0*/  FSEL R133, R4, -INF , !P1 ;  /* 0xff80000004857808 */ /* 0x000fe40004800000 */
[----:B------:R-:W-:Y:S02]  /*46f0*/  FMNMX.FTZ R20, R145, R20, !PT ;  /* 0x0000001491147209 */ /* 0x000fe40007810000 */
[----:B------:R-:W-:Y:S02]  /*4700*/  FMNMX.FTZ R12, R27, R16, !PT ;  /* 0x000000101b0c7209 */ /* 0x000fe40007810000 */
[----:B------:R-:W-:Y:S02]  /*4710*/  ISETP.GE.AND P1, PT, R28, R139, PT ;  /* 0x0000008b1c00720c */ /* 0x000fe40003f26270 */
[----:B------:R-:W-:Y:S01]  /*4720*/  FSEL R59, R5, -INF , !P0 ;  /* 0xff800000053b7808 */ /* 0x000fe20004000000 */
[----:B------:R-:W1:Y:S01]  /*4730*/  SHFL.BFLY PT, R37, R12, 0x2, 0x1f ;  /* 0x0c401f000c257f89 */ /* 0x000e6200000e0000 */
[----:B------:R-:W-:-:S02]  /*4740*/  FMNMX.FTZ R20, R133, R20, !PT ;  /* 0x0000001485147209 */ /* 0x000fc40007810000 */
[-C--:B------:R-:W-:Y:S02]  /*4750*/  ISETP.GE.AND P0, PT, R26, R139.reuse, PT ;  /* 0x0000008b1a00720c */ /* 0x080fe40003f06270 */
[----:B------:R-:W-:Y:S02]  /*4760*/  FSEL R57, R6, -INF , !P1 ;  /* 0xff80000006397808 */ /* 0x000fe40004800000 */
[----:B------:R-:W-:Y:S02]  /*4770*/  FMNMX.FTZ R20, R59, R20, !PT ;  /* 0x000000143b147209 */ /* 0x000fe40007810000 */
[----:B------:R-:W-:Y:S02]  /*4780*/  ISETP.GE.AND P1, PT, R24, R139, PT ;  /* 0x0000008b1800720c */ /* 0x000fe40003f26270 */
[----:B------:R-:W-:Y:S02]  /*4790*/  FSEL R55, R8, -INF , !P0 ;  /* 0xff80000008377808 */ /* 0x000fe40004000000 */
        /* <DEDUP_REMOVED lines=13> */
[----:B-1----:R-:W-:Y:S02]  /*4870*/  FMNMX.FTZ R12, R12, R37, !PT ;  /* 0x000000250c0c7209 */ /* 0x002fe40007810000 */
[----:B------:R-:W-:Y:S02]  /*4880*/  FSEL R37, R17, -INF , !P1 ;  /* 0xff80000011257808 */ /* 0x000fe40004800000 */
[----:B------:R-:W-:Y:S01]  /*4890*/  FMNMX.FTZ R2, R39, R2, !PT ;  /* 0x0000000227027209 */ /* 0x000fe20007810000 */
[----:B------:R-:W1:Y:S03]  /*48a0*/  SHFL.BFLY PT, R5, R12, 0x1, 0x1f ;  /* 0x0c201f000c057f89 */ /* 0x000e6600000e0000 */
[----:B------:R-:W-:-:S05]  /*48b0*/  FMNMX.FTZ R17, R37, R2, !PT ;  /* 0x0000000225117209 */ /* 0x000fca0007810000 */
[----:B------:R-:W2:Y:S01]  /*48c0*/  SHFL.BFLY PT, R4, R17, 0x2, 0x1f ;  /* 0x0c401f0011047f89 */ /* 0x000ea200000e0000 */
[----:B-1----:R-:W-:-:S04]  /*48d0*/  FMNMX.FTZ R2, R12, R5, !PT ;  /* 0x000000050c027209 */ /* 0x002fc80007810000 */
[C---:B------:R-:W-:Y:S01]  /*48e0*/  FSETP.NEU.FTZ.AND P0, PT, R2.reuse, -INF , PT ;  /* 0xff8000000200780b */ /* 0x040fe20003f1d000 */
[----:B------:R-:W-:Y:S01]  /*48f0*/  FMUL.FTZ R24, R2, c[0x0][0x23c] ;  /* 0x00008f0002187a20 */ /* 0x000fe20000410000 */
[----:B--2---:R-:W-:-:S04]  /*4900*/  FMNMX.FTZ R4, R17, R4, !PT ;  /* 0x0000000411047209 */ /* 0x004fc80007810000 */
[----:B------:R-:W-:Y:S01]  /*4910*/  FSEL R24, R24, RZ, P0 ;  /* 0x000000ff18187208 */ /* 0x000fe20000000000 */
[----:B------:R-:W1:Y:S04]  /*4920*/  SHFL.BFLY PT, R5, R4, 0x1, 0x1f ;  /* 0x0c201f0004057f89 */ /* 0x000e6800000e0000 */
[--C-:B------:R-:W-:Y:S02]  /*4930*/  FFMA.FTZ R143, R92, c[0x0][0x23c], -R24.reuse ;  /* 0x00008f005c8f7a23 */ /* 0x100fe40000010818 */
[--C-:B------:R-:W-:Y:S02]  /*4940*/  FFMA.FTZ R52, R93, c[0x0][0x23c], -R24.reuse ;  /* 0x00008f005d347a23 */ /* 0x100fe40000010818 */
[--C-:B------:R-:W-:Y:S02]  /*4950*/  FFMA.FTZ R127, R19, c[0x0][0x23c], -R24.reuse ;  /* 0x00008f00137f7a23 */ /* 0x100fe40000010818 */
[--C-:B------:R-:W-:Y:S01]  /*4960*/  FFMA.FTZ R48, R97, c[0x0][0x23c], -R24.reuse ;  /* 0x00008f0061307a23 */ /* 0x100fe20000010818 */
[----:B------:R-:W-:Y:S01]  /*4970*/  MUFU.EX2 R143, R143 ;  /* 0x0000008f008f7308 */ /* 0x000fe20000000800 */
[--C-:B------:R-:W-:Y:S01]  /*4980*/  FFMA.FTZ R23, R21, c[0x0][0x23c], -R24.reuse ;  /* 0x00008f0015177a23 */ /* 0x100fe20000010818 */
[----:B------:R-:W-:Y:S01]  /*4990*/  LDSM.16.MT88.4 R16, [R156+0x9400] ;  /* 0x009400009c10783b */ /* 0x000fe20000004200 */
[----:B------:R-:W-:-:S02]  /*49a0*/  FFMA.FTZ R22, R53, c[0x0][0x23c], -R24 ;  /* 0x00008f0035167a23 */ /* 0x000fc40000010818 */
[--C-:B------:R-:W-:Y:S02]  /*49b0*/  FFMA.FTZ R21, R51, c[0x0][0x23c], -R24.reuse ;  /* 0x00008f0033157a23 */ /* 0x100fe40000010818 */
[--C-:B------:R-:W-:Y:S01]  /*49c0*/  FFMA.FTZ R20, R69, c[0x0][0x23c], -R24.reuse ;  /* 0x00008f0045147a23 */ /* 0x100fe20000010818 */
[----:B------:R-:W2:Y:S01]  /*49d0*/  MUFU.EX2 R52, R52 ;  /* 0x0000003400347308 */ /* 0x000ea20000000800 */
[--C-:B------:R-:W-:Y:S02]  /*49e0*/  FFMA.FTZ R40, R31, c[0x0][0x23c], -R24.reuse ;  /* 0x00008f001f287a23 */ /* 0x100fe40000010818 */
[--C-:B------:R-:W-:Y:S02]  /*49f0*/  FFMA.FTZ R35, R35, c[0x0][0x23c], -R24.reuse ;  /* 0x00008f0023237a23 */ /* 0x100fe40000010818 */
[--C-:B------:R-:W-:Y:S01]  /*4a00*/  FFMA.FTZ R31, R209, c[0x0][0x23c], -R24.reuse ;  /* 0x00008f00d11f7a23 */ /* 0x100fe20000010818 */
[----:B-1----:R-:W-:Y:S02]  /*4a10*/  FMNMX.FTZ R0, R4, R5, !PT ;  /* 0x0000000504007209 */ /* 0x002fe40007810000 */
[----:B------:R-:W-:Y:S01]  /*4a20*/  MUFU.EX2 R127, R127 ;  /* 0x0000007f007f7308 */ /* 0x000fe20000000800 */
[----:B------:R-:W-:Y:S01]  /*4a30*/  FFMA.FTZ R30, R211, c[0x0][0x23c], -R24 ;  /* 0x00008f00d31e7a23 */ /* 0x000fe20000010818 */
[C---:B------:R-:W-:Y:S01]  /*4a40*/  FSETP.NEU.FTZ.AND P0, PT, R0.reuse, -INF , PT ;  /* 0xff8000000000780b */ /* 0x040fe20003f1d000 */
[----:B------:R-:W-:-:S02]  /*4a50*/  FMUL.FTZ R36, R0, c[0x0][0x23c] ;  /* 0x00008f0000247a20 */ /* 0x000fc40000410000 */
[----:B------:R-:W-:-:S03]  /*4a60*/  FFMA.FTZ R125, R125, c[0x0][0x23c], -R24 ;  /* 0x00008f007d7d7a23 */ /* 0x000fc60000010818 */
[----:B------:R-:W1:Y:S01]  /*4a70*/  MUFU.EX2 R48, R48 ;  /* 0x0000003000307308 */ /* 0x000e620000000800 */
[----:B------:R-:W-:Y:S01]  /*4a80*/  FSEL R36, R36, RZ, P0 ;  /* 0x000000ff24247208 */ /* 0x000fe20000000000 */
[--C-:B------:R-:W-:Y:S01]  /*4a90*/  FFMA.FTZ R46, R203, c[0x0][0x23c], -R24.reuse ;  /* 0x00008f00cb2e7a23 */ /* 0x100fe20000010818 */
[----:B--2---:R-:W-:Y:S01]  /*4aa0*/  F2FP.BF16.PACK_AB R68, R52, R143 ;  /* 0x0000008f3444723e */ /* 0x004fe200000010ff */
[----:B------:R-:W-:Y:S01]  /*4ab0*/  FFMA.FTZ R121, R121, c[0x0][0x23c], -R24 ;  /* 0x00008f0079797a23 */ /* 0x000fe20000010818 */
[----:B------:R-:W-:Y:S01]  /*4ac0*/  ISETP.GE.AND P0, PT, R117, 0x2, PT ;  /* 0x000000027500780c */ /* 0x000fe20003f06270 */
[--C-:B------:R-:W-:Y:S02]  /*4ad0*/  FFMA.FTZ R175, R94, c[0x0][0x23c], -R36.reuse ;  /* 0x00008f005eaf7a23 */ /* 0x100fe40000010824 */
[--C-:B------:R-:W-:Y:S01]  /*4ae0*/  FFMA.FTZ R54, R95, c[0x0][0x23c], -R36.reuse ;  /* 0x00008f005f367a23 */ /* 0x100fe20000010824 */
[----:B------:R-:W-:Y:S01]  /*4af0*/  MUFU.EX2 R23, R23 ;  /* 0x0000001700177308 */ /* 0x000fe20000000800 */
[----:B------:R-:W2:Y:S01]  /*4b00*/  LDSM.16.MT88.4 R92, [R156+0xb000] ;  /* 0x00b000009c5c783b */ /* 0x000ea20000004200 */
[----:B------:R-:W-:-:S02]  /*4b10*/  FFMA.FTZ R135, R15, c[0x0][0x23c], -R36 ;  /* 0x00008f000f877a23 */ /* 0x000fc40000010824 */
[--C-:B------:R-:W-:Y:S02]  /*4b20*/  FFMA.FTZ R50, R99, c[0x0][0x23c], -R36.reuse ;  /* 0x00008f0063327a23 */ /* 0x100fe40000010824 */
[--C-:B------:R-:W-:Y:S01]  /*4b30*/  FFMA.FTZ R53, R11, c[0x0][0x23c], -R36.reuse ;  /* 0x00008f000b357a23 */ /* 0x100fe20000010824 */
[----:B-1----:R-:W-:Y:S01]  /*4b40*/  F2FP.BF16.PACK_AB R70, R48, R127 ;  /* 0x0000007f3046723e */ /* 0x002fe200000010ff */
[----:B------:R-:W-:Y:S01]  /*4b50*/  MUFU.EX2 R175, R175 ;  /* 0x000000af00af7308 */ /* 0x000fe20000000800 */
[--C-:B------:R-:W-:Y:S02]  /*4b60*/  FFMA.FTZ R51, R9, c[0x0][0x23c], -R36.reuse ;  /* 0x00008f0009337a23 */ /* 0x100fe40000010824 */
[----:B------:R-:W1:Y:S01]  /*4b70*/  LDSM.16.MT88.4 R8, [R156+0xb400] ;  /* 0x00b400009c08783b */ /* 0x000e620000004200 */
[--C-:B------:R-:W-:Y:S02]  /*4b80*/  FFMA.FTZ R26, R13, c[0x0][0x23c], -R36.reuse ;  /* 0x00008f000d1a7a23 */ /* 0x100fe40000010824 */
[--C-:B------:R-:W-:Y:S01]  /*4b90*/  FFMA.FTZ R38, R7, c[0x0][0x23c], -R36.reuse ;  /* 0x00008f0007267a23 */ /* 0x100fe20000010824 */
[----:B------:R-:W3:Y:S01]  /*4ba0*/  LDSM.16.MT88.4 R12, [R116+0x9400] ;  /* 0x00940000740c783b */ /* 0x000ee20000004200 */
[----:B------:R-:W4:Y:S01]  /*4bb0*/  MUFU.EX2 R54, R54 ;  /* 0x0000003600367308 */ /* 0x000f220000000800 */
[----:B------:R-:W-:-:S02]  /*4bc0*/  FFMA.FTZ R34, R33, c[0x0][0x23c], -R36 ;  /* 0x00008f0021227a23 */ /* 0x000fc40000010824 */
[--C-:B------:R-:W-:Y:S02]  /*4bd0*/  FFMA.FTZ R33, R205, c[0x0][0x23c], -R36.reuse ;  /* 0x00008f00cd217a23 */ /* 0x100fe40000010824 */
[--C-:B------:R-:W-:Y:S02]  /*4be0*/  FFMA.FTZ R32, R207, c[0x0][0x23c], -R36.reuse ;  /* 0x00008f00cf207a23 */ /* 0x100fe40000010824 */
[----:B------:R-:W-:Y:S01]  /*4bf0*/  FFMA.FTZ R29, R29, c[0x0][0x23c], -R36 ;  /* 0x00008f001d1d7a23 */ /* 0x000fe20000010824 */
[----:B------:R-:W-:Y:S01]  /*4c00*/  MUFU.EX2 R135, R135 ;  /* 0x0000008700877308 */ /* 0x000fe20000000800 */
[----:B------:R-:W-:Y:S02]  /*4c10*/  FFMA.FTZ R28, R201, c[0x0][0x23c], -R24 ;  /* 0x00008f00c91c7a23 */ /* 0x000fe40000010818 */
[--C-:B------:R-:W-:Y:S02]  /*4c20*/  FFMA.FTZ R123, R123, c[0x0][0x23c], -R36.reuse ;  /* 0x00008f007b7b7a23 */ /* 0x100fe40000010824 */
[----:B------:R-:W-:-:S02]  /*4c30*/  FFMA.FTZ R44, R199, c[0x0][0x23c], -R36 ;  /* 0x00008f00c72c7a23 */ /* 0x000fc40000010824 */
[--C-:B------:R-:W-:Y:S01]  /*4c40*/  FFMA.FTZ R42, R197, c[0x0][0x23c], -R36.reuse ;  /* 0x00008f00c52a7a23 */ /* 0x100fe20000010824 */
[----:B------:R-:W5:Y:S01]  /*4c50*/  MUFU.EX2 R50, R50 ;  /* 0x0000003200327308 */ /* 0x000f620000000800 */
[----:B----4-:R-:W-:Y:S01]  /*4c60*/  F2FP.BF16.PACK_AB R69, R54, R175 ;  /* 0x000000af3645723e */ /* 0x010fe200000010ff */
[----:B------:R-:W-:Y:S02]  /*4c70*/  FFMA.FTZ R3, R195, c[0x0][0x23c], -R36 ;  /* 0x00008f00c3037a23 */ /* 0x000fe40000010824 */
[--C-:B------:R-:W-:Y:S02]  /*4c80*/  FFMA.FTZ R185, R185, c[0x0][0x23c], -R24.reuse ;  /* 0x00008f00b9b97a23 */ /* 0x100fe40000010818 */
[--C-:B------:R-:W-:Y:S02]  /*4c90*/  FFMA.FTZ R62, R193, c[0x0][0x23c], -R24.reuse ;  /* 0x00008f00c13e7a23 */ /* 0x100fe40000010818 */
[----:B------:R-:W4:Y:S01]  /*4ca0*/  MUFU.EX2 R22, R22 ;  /* 0x0000001600167308 */ /* 0x000f220000000800 */
[----:B------:R-:W-:-:S02]  /*4cb0*/  FFMA.FTZ R181, R181, c[0x0][0x23c], -R24 ;  /* 0x00008f00b5b57a23 */ /* 0x000fc40000010818 */
[----:B------:R-:W-:Y:S02]  /*4cc0*/  FFMA.FTZ R58, R191, c[0x0][0x23c], -R24 ;  /* 0x00008f00bf3a7a23 */ /* 0x000fe40000010818 */
[--C-:B------:R-:W-:Y:S02]  /*4cd0*/  FFMA.FTZ R183, R183, c[0x0][0x23c], -R36.reuse ;  /* 0x00008f00b7b77a23 */ /* 0x100fe40000010824 */
[--C-:B------:R-:W-:Y:S01]  /*4ce0*/  FFMA.FTZ R60, R189, c[0x0][0x23c], -R36.reuse ;  /* 0x00008f00bd3c7a23 */ /* 0x100fe20000010824 */
[----:B-----5:R-:W-:Y:S01]  /*4cf0*/  F2FP.BF16.PACK_AB R71, R50, R135 ;  /* 0x000000873247723e */ /* 0x020fe200000010ff */
[----:B------:R-:W-:Y:S01]  /*4d00*/  MUFU.EX2 R21, R21 ;  /* 0x0000001500157308 */ /* 0x000fe20000000800 */
[--C-:B------:R-:W-:Y:S02]  /*4d10*/  FFMA.FTZ R177, R177, c[0x0][0x23c], -R36.reuse ;  /* 0x00008f00b1b17a23 */ /* 0x100fe40000010824 */
[----:B------:R-:W-:Y:S02]  /*4d20*/  FFMA.FTZ R56, R187, c[0x0][0x23c], -R36 ;  /* 0x00008f00bb387a23 */ /* 0x000fe40000010824 */
[--C-:B------:R-:W-:Y:S01]  /*4d30*/  FFMA.FTZ R163, R163, c[0x0][0x23c], -R24.reuse ;  /* 0x00008f00a3a37a23 */ /* 0x100fe20000010818 */
[----:B--2---:R-:W-:Y:S01]  /*4d40*/  HMMA.16816.F32.BF16 R96, R68, R92, RZ ;  /* 0x0000005c4460723c */ /* 0x004fe200000418ff */
[----:B----4-:R-:W-:Y:S01]  /*4d50*/  F2FP.BF16.PACK_AB R4, R22, R23 ;  /* 0x000000171604723e */ /* 0x010fe200000010ff */
[----:B------:R-:W2:Y:S01]  /*4d60*/  MUFU.EX2 R20, R20 ;  /* 0x0000001400147308 */ /* 0x000ea20000000800 */
[----:B------:R-:W-:-:S02]  /*4d70*/  FFMA.FTZ R66, R155, c[0x0][0x23c], -R24 ;  /* 0x00008f009b427a23 */ /* 0x000fc40000010818 */
[--C-:B------:R-:W-:Y:S02]  /*4d80*/  FFMA.FTZ R153, R153, c[0x0][0x23c], -R24.reuse ;  /* 0x00008f0099997a23 */ /* 0x100fe40000010818 */
[----:B------:R-:W-:Y:S01]  /*4d90*/  FFMA.FTZ R64, R151, c[0x0][0x23c], -R24 ;  /* 0x00008f0097407a23 */ /* 0x000fe20000010818 */
[C---:B------:R-:W-:Y:S01]  /*4da0*/  HMMA.16816.F32.BF16 R92, R68.reuse, R94, RZ ;  /* 0x0000005e445c723c */ /* 0x040fe200000418ff */
[--C-:B------:R-:W-:Y:S01]  /*4db0*/  FFMA.FTZ R149, R149, c[0x0][0x23c], -R36.reuse ;  /* 0x00008f0095957a23 */ /* 0x100fe20000010824 */
[----:B------:R-:W-:Y:S01]  /*4dc0*/  MUFU.EX2 R53, R53 ;  /* 0x0000003500357308 */ /* 0x000fe20000000800 */
[--C-:B------:R-:W-:Y:S02]  /*4dd0*/  FFMA.FTZ R120, R147, c[0x0][0x23c], -R36.reuse ;  /* 0x00008f0093787a23 */ /* 0x100fe40000010824 */
[----:B------:R-:W-:Y:S02]  /*4de0*/  FFMA.FTZ R145, R145, c[0x0][0x23c], -R36 ;  /* 0x00008f0091917a23 */ /* 0x000fe40000010824 */
[----:B------:R-:W-:Y:S01]  /*4df0*/  FADD.FTZ R54, R175, R54 ;  /* 0x00000036af367221 */ /* 0x000fe20000010000 */
[----:B------:R-:W-:Y:S01]  /*4e00*/  HMMA.16816.F32.BF16 R104, R68, R100, RZ ;  /* 0x000000644468723c */ /* 0x000fe200000418ff */
[----:B------:R-:W-:Y:S01]  /*4e10*/  FFMA.FTZ R67, R67, c[0x0][0x23c], -R24 ;  /* 0x00008f0043437a23 */ /* 0x000fe20000010818 */
[----:B------:R-:W4:Y:S01]  /*4e20*/  MUFU.EX2 R26, R26 ;  /* 0x0000001a001a7308 */ /* 0x000f220000000800 */
[----:B--2---:R-:W-:Y:S01]  /*4e30*/  F2FP.BF16.PACK_AB R6, R20, R21 ;  /* 0x000000151406723e */ /* 0x004fe200000010ff */
[----:B------:R-:W-:-:S02]  /*4e40*/  FADD.FTZ R135, R135, R54 ;  /* 0x0000003687877221 */ /* 0x000fc40000010000 */
[--C-:B------:R-:W-:Y:S02]  /*4e50*/  FFMA.FTZ R63, R63, c[0x0][0x23c], -R24.reuse ;  /* 0x00008f003f3f7a23 */ /* 0x100fe40000010818 */
[C---:B------:R-:W-:Y:S01]  /*4e60*/  HMMA.16816.F32.BF16 R100, R68.reuse, R102, RZ ;  /* 0x000000664464723c */ /* 0x040fe200000418ff */
[----:B------:R-:W-:Y:S01]  /*4e70*/  FADD.FTZ R124, R50, R135 ;  /* 0x00000087327c7221 */ /* 0x000fe20000010000 */
[----:B------:R-:W-:Y:S01]  /*4e80*/  MUFU.EX2 R51, R51 ;  /* 0x0000003300337308 */ /* 0x000fe20000000800 */
[----:B------:R-:W-:Y:S02]  /*4e90*/  FFMA.FTZ R50, R65, c[0x0][0x23c], -R24 ;  /* 0x00008f0041327a23 */ /* 0x000fe40000010818 */
[--C-:B------:R-:W-:Y:S02]  /*4ea0*/  FFMA.FTZ R59, R59, c[0x0][0x23c], -R36.reuse ;  /* 0x00008f003b3b7a23 */ /* 0x100fe40000010824 */
[----:B------:R-:W-:Y:S01]  /*4eb0*/  FFMA.FTZ R54, R57, c[0x0][0x23c], -R36 ;  /* 0x00008f0039367a23 */ /* 0x000fe20000010824 */
[----:B------:R-:W-:Y:S01]  /*4ec0*/  HMMA.16816.F32.BF16 R112, R68, R108, RZ ;  /* 0x0000006c4470723c */ /* 0x000fe200000418ff */
[--C-:B------:R-:W-:Y:S01]  /*4ed0*/  FFMA.FTZ R57, R49, c[0x0][0x23c], -R24.reuse ;  /* 0x00008f0031397a23 */ /* 0x100fe20000010818 */
[----:B------:R-:W2:Y:S01]  /*4ee0*/  MUFU.EX2 R38, R38 ;  /* 0x0000002600267308 */ /* 0x000ea20000000800 */
[----:B----4-:R-:W-:Y:S01]  /*4ef0*/  F2FP.BF16.PACK_AB R5, R26, R53 ;  /* 0x000000351a05723e */ /* 0x010fe200000010ff */
[----:B------:R-:W-:-:S02]  /*4f00*/  FFMA.FTZ R49, R45, c[0x0][0x23c], -R24 ;  /* 0x00008f002d317a23 */ /* 0x000fc40000010818 */
[--C-:B------:R-:W-:Y:S02]  /*4f10*/  FFMA.FTZ R43, R43, c[0x0][0x23c], -R36.reuse ;  /* 0x00008f002b2b7a23 */ /* 0x100fe40000010824 */
[----:B------:R-:W-:Y:S01]  /*4f20*/  HMMA.16816.F32.BF16 R88, R68, R84, RZ ;  /* 0x000000544458723c */ /* 0x000fe200000418ff */
[--C-:B------:R-:W-:Y:S01]  /*4f30*/  FFMA.FTZ R37, R37, c[0x0][0x23c], -R36.reuse ;  /* 0x00008f0025257a23 */ /* 0x100fe20000010824 */
[----:B------:R-:W-:Y:S01]  /*4f40*/  MUFU.EX2 R40, R40 ;  /* 0x0000002800287308 */ /* 0x000fe20000000800 */
[----:B------:R-:W-:-:S05]  /*4f50*/  FFMA.FTZ R39, R39, c[0x0][0x23c], -R36 ;  /* 0x00008f0027277a23 */ /* 0x000fca0000010824 */
[C---:B------:R-:W-:Y:S01]  /*4f60*/  HMMA.16816.F32.BF16 R80, R68.reuse, R76, RZ ;  /* 0x0000004c4450723c */ /* 0x040fe200000418ff */
[----:B--2---:R-:W-:Y:S01]  /*4f70*/  F2FP.BF16.PACK_AB R7, R38, R51 ;  /* 0x000000332607723e */ /* 0x004fe200000010ff */
[----:B------:R-:W2:Y:S06]  /*4f80*/  MUFU.EX2 R35, R35 ;  /* 0x0000002300237308 */ /* 0x000eac0000000800 */
[----:B------:R-:W-:Y:S02]  /*4f90*/  HMMA.16816.F32.BF16 R108, R68, R110, RZ ;  /* 0x0000006e446c723c */ /* 0x000fe400000418ff */
[----:B------:R-:W-:Y:S06]  /*4fa0*/  MUFU.EX2 R31, R31 ;  /* 0x0000001f001f7308 */ /* 0x000fec0000000800 */
[C---:B-1----:R-:W-:Y:S02]  /*4fb0*/  HMMA.16816.F32.BF16 R96, R4.reuse, R8, R96 ;  /* 0x000000080460723c */ /* 0x042fe40000041860 */
[----:B------:R-:W1:Y:S06]  /*4fc0*/  MUFU.EX2 R30, R30 ;  /* 0x0000001e001e7308 */ /* 0x000e6c0000000800 */
[----:B------:R-:W-:Y:S01]  /*4fd0*/  HMMA.16816.F32.BF16 R92, R4, R10, R92 ;  /* 0x0000000a045c723c */ /* 0x000fe2000004185c */
[----:B------:R-:W4:Y:S01]  /*4fe0*/  LDSM.16.MT88.4 R8, [R116+0xd000] ;  /* 0x00d000007408783b */ /* 0x000f220000004200 */
[----:B------:R-:W-:Y:S06]  /*4ff0*/  MUFU.EX2 R34, R34 ;  /* 0x0000002200227308 */ /* 0x000fec0000000800 */
[C---:B------:R-:W-:Y:S02]  /*5000*/  HMMA.16816.F32.BF16 R84, R68.reuse, R86, RZ ;  /* 0x000000564454723c */ /* 0x040fe400000418ff */
[----:B------:R-:W5:Y:S06]  /*5010*/  MUFU.EX2 R33, R33 ;  /* 0x0000002100217308 */ /* 0x000f6c0000000800 */
[----:B------:R-:W-:Y:S02]  /*5020*/  HMMA.16816.F32.BF16 R76, R68, R78, RZ ;  /* 0x0000004e444c723c */ /* 0x000fe400000418ff */
[----:B------:R-:W-:Y:S06]  /*5030*/  MUFU.EX2 R32, R32 ;  /* 0x0000002000207308 */ /* 0x000fec0000000800 */
[C---:B---3--:R-:W-:Y:S02]  /*5040*/  HMMA.16816.F32.BF16 R104, R4.reuse, R12, R104 ;  /* 0x0000000c0468723c */ /* 0x048fe40000041868 */
[----:B------:R-:W3:Y:S06]  /*5050*/  MUFU.EX2 R29, R29 ;  /* 0x0000001d001d7308 */ /* 0x000eec0000000800 */
[C---:B------:R-:W-:Y:S01]  /*5060*/  HMMA.16816.F32.BF16 R100, R4.reuse, R14, R100 ;  /* 0x0000000e0464723c */ /* 0x040fe20000041864 */
[----:B------:R-:W1:Y:S01]  /*5070*/  LDSM.16.MT88.4 R12, [R156+0xd400] ;  /* 0x00d400009c0c783b */ /* 0x000e620000004200 */
[----:B------:R-:W-:Y:S06]  /*5080*/  MUFU.EX2 R125, R125 ;  /* 0x0000007d007d7308 */ /* 0x000fec0000000800 */
[----:B------:R-:W-:Y:S02]  /*5090*/  HMMA.16816.F32.BF16 R112, R4, R16, R112 ;  /* 0x000000100470723c */ /* 0x000fe40000041870 */
[----:B------:R-:W1:Y:S06]  /*50a0*/  MUFU.EX2 R46, R46 ;  /* 0x0000002e002e7308 */ /* 0x000e6c0000000800 */
[C---:B----4-:R-:W-:Y:S02]  /*50b0*/  HMMA.16816.F32.BF16 R72, R68.reuse, R8, RZ ;  /* 0x000000084448723c */ /* 0x050fe400000418ff */
[----:B------:R-:W-:Y:S06]  /*50c0*/  MUFU.EX2 R121, R121 ;  /* 0x0000007900797308 */ /* 0x000fec0000000800 */
[----:B------:R-:W-:Y:S01]  /*50d0*/  HMMA.16816.F32.BF16 R68, R68, R10, RZ ;  /* 0x0000000a4444723c */ /* 0x000fe200000418ff */
[----:B------:R-:W4:Y:S01]  /*50e0*/  LDSM.16.MT88.4 R8, [R116+0xd400] ;  /* 0x00d400007408783b */ /* 0x000f220000004200 */
[----:B------:R-:W2:Y:S06]  /*50f0*/  MUFU.EX2 R28, R28 ;  /* 0x0000001c001c7308 */ /* 0x000eac0000000800 */
[C---:B------:R-:W-:Y:S01]  /*5100*/  HMMA.16816.F32.BF16 R108, R4.reuse, R18, R108 ;  /* 0x00000012046c723c */ /* 0x040fe2000004186c */
[----:B------:R-:W2:Y:S01]  /*5110*/  LDSM.16.MT88.4 R16, [R116+0xb400] ;  /* 0x00b400007410783b */ /* 0x000ea20000004200 */
[----:B------:R-:W-:Y:S06]  /*5120*/  MUFU.EX2 R123, R123 ;  /* 0x0000007b007b7308 */ /* 0x000fec0000000800 */
[C---:B-1----:R-:W-:Y:S02]  /*5130*/  HMMA.16816.F32.BF16 R80, R4.reuse, R12, R80 ;  /* 0x0000000c0450723c */ /* 0x042fe40000041850 */
[----:B------:R-:W1:Y:S06]  /*5140*/  MUFU.EX2 R44, R44 ;  /* 0x0000002c002c7308 */ /* 0x000e6c0000000800 */
[C---:B------:R-:W-:Y:S01]  /*5150*/  HMMA.16816.F32.BF16 R76, R4.reuse, R14, R76 ;  /* 0x0000000e044c723c */ /* 0x040fe2000004184c */
[----:B------:R-:W1:Y:S01]  /*5160*/  LDSM.16.MT88.4 R12, [R156+0x9800] ;  /* 0x009800009c0c783b */ /* 0x000e620000004200 */
[----:B------:R-:W-:Y:S08]  /*5170*/  MUFU.EX2 R42, R42 ;  /* 0x0000002a002a7308 */ /* 0x000ff00000000800 */
[----:B------:R-:W1:Y:S01]  /*5180*/  MUFU.EX2 R3, R3 ;  /* 0x0000000300037308 */ /* 0x000e620000000800 */
[C---:B----4-:R-:W-:Y:S07]  /*5190*/  HMMA.16816.F32.BF16 R72, R4.reuse, R8, R72 ;  /* 0x000000080448723c */ /* 0x050fee0000041848 */
[----:B------:R-:W-:Y:S01]  /*51a0*/  MUFU.EX2 R185, R185 ;  /* 0x000000b900b97308 */ /* 0x000fe20000000800 */
[C---:B------:R-:W-:Y:S01]  /*51b0*/  HMMA.16816.F32.BF16 R68, R4.reuse, R10, R68 ;  /* 0x0000000a0444723c */ /* 0x040fe20000041844 */
[----:B------:R-:W4:Y:S06]  /*51c0*/  LDSM.16.MT88.4 R8, [R116+0x9800] ;  /* 0x009800007408783b */ /* 0x000f2c0000004200 */
[----:B------:R-:W1:Y:S01]  /*51d0*/  MUFU.EX2 R62, R62 ;  /* 0x0000003e003e7308 */ /* 0x000e620000000800 */
[C---:B--2---:R-:W-:Y:S07]  /*51e0*/  HMMA.16816.F32.BF16 R88, R4.reuse, R16, R88 ;  /* 0x000000100458723c */ /* 0x044fee0000041858 */
[----:B------:R-:W-:Y:S01]  /*51f0*/  MUFU.EX2 R181, R181 ;  /* 0x000000b500b57308 */ /* 0x000fe20000000800 */
[----:B------:R-:W-:Y:S01]  /*5200*/  HMMA.16816.F32.BF16 R84, R4, R18, R84 ;  /* 0x000000120454723c */ /* 0x000fe20000041854 */
[----:B------:R-:W-:Y:S06]  /*5210*/  LDSM.16.MT88.4 R16, [R156+0xa400] ;  /* 0x00a400009c10783b */ /* 0x000fec0000004200 */
[----:B------:R-:W2:Y:S01]  /*5220*/  MUFU.EX2 R58, R58 ;  /* 0x0000003a003a7308 */ /* 0x000ea20000000800 */
[----:B------:R-:W-:-:S02]  /*5230*/  F2FP.BF16.PACK_AB R4, R35, R40 ;  /* 0x000000282304723e */ /* 0x000fc400000010ff */
[----:B------:R-:W-:-:S05]  /*5240*/  F2FP.BF16.PACK_AB R6, R30, R31 ;  /* 0x0000001f1e06723e */ /* 0x000fca00000010ff */
[----:B------:R-:W-:Y:S01]  /*5250*/  MUFU.EX2 R183, R183 ;  /* 0x000000b700b77308 */ /* 0x000fe20000000800 */
[----:B-----5:R-:W-:Y:S02]  /*5260*/  F2FP.BF16.PACK_AB R5, R33, R34 ;  /* 0x000000222105723e */ /* 0x020fe400000010ff */
[----:B---3--:R-:W-:-:S05]  /*5270*/  F2FP.BF16.PACK_AB R7, R29, R32 ;  /* 0x000000201d07723e */ /* 0x008fca00000010ff */
[----:B------:R-:W3:Y:S02]  /*5280*/  MUFU.EX2 R60, R60 ;  /* 0x0000003c003c7308 */ /* 0x000ee40000000800 */
[C---:B-1----:R-:W-:Y:S06]  /*5290*/  HMMA.16816.F32.BF16 R112, R4.reuse, R12, R112 ;  /* 0x0000000c0470723c */ /* 0x042fec0000041870 */
[----:B------:R-:W-:Y:S02]  /*52a0*/  MUFU.EX2 R177, R177 ;  /* 0x000000b100b17308 */ /* 0x000fe40000000800 */
[C---:B----4-:R-:W-:Y:S06]  /*52b0*/  HMMA.16816.F32.BF16 R104, R4.reuse, R8, R104 ;  /* 0x000000080468723c */ /* 0x050fec0000041868 */
[----:B------:R-:W1:Y:S02]  /*52c0*/  MUFU.EX2 R56, R56 ;  /* 0x0000003800387308 */ /* 0x000e640000000800 */
[C---:B------:R-:W-:Y:S01]  /*52d0*/  HMMA.16816.F32.BF16 R100, R4.reuse, R10, R100 ;  /* 0x0000000a0464723c */ /* 0x040fe20000041864 */
[----:B------:R-:W4:Y:S05]  /*52e0*/  LDSM.16.MT88.4 R8, [R116+0xb800] ;  /* 0x00b800007408783b */ /* 0x000f2a0000004200 */
[----:B------:R-:W-:Y:S02]  /*52f0*/  MUFU.EX2 R163, R163 ;  /* 0x000000a300a37308 */ /* 0x000fe40000000800 */
[C---:B------:R-:W-:Y:S01]  /*5300*/  HMMA.16816.F32.BF16 R108, R4.reuse, R14, R108 ;  /* 0x0000000e046c723c */ /* 0x040fe2000004186c */
[----:B------:R-:W5:Y:S05]  /*5310*/  LDSM.16.MT88.4 R12, [R156+0xb800] ;  /* 0x00b800009c0c783b */ /* 0x000f6a0000004200 */
[----:B------:R-:W-:Y:S08]  /*5320*/  MUFU.EX2 R66, R66 ;  /* 0x0000004200427308 */ /* 0x000ff00000000800 */
[----:B------:R-:W-:Y:S08]  /*5330*/  MUFU.EX2 R153, R153 ;  /* 0x0000009900997308 */ /* 0x000ff00000000800 */
[----:B------:R-:W1:Y:S08]  /*5340*/  MUFU.EX2 R64, R64 ;  /* 0x0000004000407308 */ /* 0x000e700000000800 */
[----:B------:R-:W-:Y:S01]  /*5350*/  MUFU.EX2 R149, R149 ;  /* 0x0000009500957308 */ /* 0x000fe20000000800 */
[C---:B----4-:R-:W-:Y:S07]  /*5360*/  HMMA.16816.F32.BF16 R88, R4.reuse, R8, R88 ;  /* 0x000000080458723c */ /* 0x050fee0000041858 */
[----:B------:R-:W4:Y:S01]  /*5370*/  MUFU.EX2 R120, R120 ;  /* 0x0000007800787308 */ /* 0x000f220000000800 */
        /* <DEDUP_REMOVED lines=13> */
[----:B------:R-:W1:Y:S06]  /*5450*/  LDSM.16.MT88.4 R8, [R116+0x9c00] ;  /* 0x009c00007408783b */ /* 0x000e6c0000004200 */
[----:B------:R-:W-:Y:S01]  /*5460*/  MUFU.EX2 R37, R37 ;  /* 0x0000002500257308 */ /* 0x000fe20000000800 */
        /* <DEDUP_REMOVED lines=27> */
[----:B---3--:R-:W-:Y:S02]  /*5620*/  F2FP.BF16.PACK_AB R5, R60, R183 ;  /* 0x000000b73c05723e */ /* 0x008fe400000010ff */
        /* <DEDUP_REMOVED lines=22> */
[----:B------:R-:W-:Y:S01]  /*5790*/  MUFU.EX2 R143, R145 ;  /* 0x00000091008f7308 */ /* 0x000fe20000000800 */
[----:B------:R-:W-:Y:S01]  /*57a0*/  FADD.FTZ R127, R127, R4 ;  /* 0x000000047f7f7221 */ /* 0x000fe20000010000 */
[----:B------:R-:W-:-:S02]  /*57b0*/  F2FP.BF16.PACK_AB R4, R66, R163 ;  /* 0x000000a34204723e */ /* 0x000fc400000010ff */
[----:B----4-:R-:W-:Y:S01]  /*57c0*/  F2FP.BF16.PACK_AB R5, R120, R149 ;  /* 0x000000957805723e */ /* 0x010fe200000010ff */
[----:B------:R-:W-:Y:S02]  /*57d0*/  FADD.FTZ R122, R48, R127 ;  /* 0x0000007f307a7221 */ /* 0x000fe40000010000 */
[----:B------:R-:W-:Y:S01]  /*57e0*/  FFMA.FTZ R48, R61, c[0x0][0x23c], -R24 ;  /* 0x00008f003d307a23 */ /* 0x000fe20000010818 */
[----:B------:R-:W3:Y:S01]  /*57f0*/  MUFU.EX2 R52, R52 ;  /* 0x0000003400347308 */ /* 0x000ee20000000800 */
[----:B------:R-:W-:-:S04]  /*5800*/  FADD.FTZ R23, R23, R122 ;  /* 0x0000007a17177221 */ /* 0x000fc80000010000 */
[----:B------:R-:W-:-:S03]  /*5810*/  FADD.FTZ R22, R22, R23 ;  /* 0x0000001716167221 */ /* 0x000fc60000010000 */
[----:B------:R-:W4:Y:S01]  /*5820*/  MUFU.EX2 R48, R48 ;  /* 0x0000003000307308 */ /* 0x000f220000000800 */
[----:B------:R-:W-:-:S04]  /*5830*/  FADD.FTZ R21, R21, R22 ;  /* 0x0000001615157221 */ /* 0x000fc80000010000 */
[----:B------:R-:W-:Y:S02]  /*5840*/  FADD.FTZ R45, R20, R21 ;  /* 0x00000015142d7221 */ /* 0x000fe40000010000 */
[----:B------:R-:W-:Y:S01]  /*5850*/  LDSM.16.MT88.4 R20, [R156+0xc800] ;  /* 0x00c800009c14783b */ /* 0x000fe20000004200 */
[----:B---3--:R-:W-:-:S07]  /*5860*/  F2FP.BF16.PACK_AB R7, R52, R143 ;  /* 0x0000008f3407723e */ /* 0x008fce00000010ff */
        /* <DEDUP_REMOVED lines=15> */
[----:B------:R-:W-:-:S02]  /*5960*/  FFMA.FTZ R53, R25, c[0x0][0x23c], -R36 ;  /* 0x00008f0019357a23 */ /* 0x000fc40000010824 */
[----:B------:R-:W-:Y:S02]  /*5970*/  FFMA.FTZ R12, R55, c[0x0][0x23c], -R36 ;  /* 0x00008f00370c7a23 */ /* 0x000fe40000010824 */
[----:B------:R-:W-:Y:S02]  /*5980*/  FADD.FTZ R26, R26, R13 ;  /* 0x0000000d1a1a7221 */ /* 0x000fe40000010000 */
[----:B------:R2:W-:Y:S01]  /*5990*/  MUFU.EX2 R122, R12 ;  /* 0x0000000c007a7308 */ /* 0x0005e20000000800 */
[----:B---3--:R-:W-:Y:S01]  /*59a0*/  HMMA.16816.F32.BF16 R88, R4, R16, R88 ;  /* 0x000000100458723c */ /* 0x008fe20000041858 */
[--C-:B------:R-:W-:Y:S02]  /*59b0*/  FFMA.FTZ R55, R47, c[0x0][0x23c], -R24.reuse ;  /* 0x00008f002f377a23 */ /* 0x100fe40000010818 */
[----:B------:R-:W-:Y:S02]  /*59c0*/  FFMA.FTZ R47, R27, c[0x0][0x23c], -R24 ;  /* 0x00008f001b2f7a23 */ /* 0x000fe40000010818 */
[----:B------:R-:W-:-:S02]  /*59d0*/  FADD.FTZ R51, R51, R26 ;  /* 0x0000001a33337221 */ /* 0x000fc40000010000 */
[----:B------:R-:W3:Y:S01]  /*59e0*/  MUFU.EX2 R53, R53 ;  /* 0x0000003500357308 */ /* 0x000ee20000000800 */
[----:B------:R-:W-:Y:S01]  /*59f0*/  HMMA.16816.F32.BF16 R84, R4, R18, R84 ;  /* 0x000000120454723c */ /* 0x000fe20000041854 */
[----:B------:R-:W5:Y:S01]  /*5a00*/  LDSM.16.MT88.4 R16, [R116+0xe800] ;  /* 0x00e800007410783b */ /* 0x000f620000004200 */
[----:B------:R-:W-:Y:S02]  /*5a10*/  FADD.FTZ R51, R38, R51 ;  /* 0x0000003326337221 */ /* 0x000fe40000010000 */
[----:B------:R-:W-:Y:S01]  /*5a20*/  FFMA.FTZ R124, R41, c[0x0][0x23c], -R36 ;  /* 0x00008f00297c7a23 */ /* 0x000fe20000010824 */
[----:B------:R-:W-:Y:S01]  /*5a30*/  LDSM.16.MT88.4 R24, [R116+0xa800] ;  /* 0x00a800007418783b */ /* 0x000fe20000004200 */
[----:B------:R-:W-:Y:S01]  /*5a40*/  FADD.FTZ R34, R34, R51 ;  /* 0x0000003322227221 */ /* 0x000fe20000010000 */
[----:B------:R-:W-:Y:S01]  /*5a50*/  F2FP.BF16.PACK_AB R4, R50, R67 ;  /* 0x000000433204723e */ /* 0x000fe200000010ff */
[----:B------:R-:W-:Y:S01]  /*5a60*/  MUFU.EX2 R36, R39 ;  /* 0x0000002700247308 */ /* 0x000fe20000000800 */
[----:B----4-:R-:W-:Y:S01]  /*5a70*/  F2FP.BF16.PACK_AB R6, R48, R63 ;  /* 0x0000003f3006723e */ /* 0x010fe200000010ff */
[----:B--2---:R-:W2:Y:S01]  /*5a80*/  LDSM.16.MT88.4 R12, [R116+0xc800] ;  /* 0x00c80000740c783b */ /* 0x004ea20000004200 */
[----:B------:R-:W-:Y:S01]  /*5a90*/  F2FP.BF16.PACK_AB R5, R54, R59 ;  /* 0x0000003b3605723e */ /* 0x000fe200000010ff */
[----:B------:R-:W-:Y:S01]  /*5aa0*/  FADD.FTZ R33, R33, R34 ;  /* 0x0000002221217221 */ /* 0x000fe20000010000 */
[----:B---3--:R-:W-:-:S03]  /*5ab0*/  F2FP.BF16.PACK_AB R7, R53, R122 ;  /* 0x0000007a3507723e */ /* 0x008fc600000010ff */
[----:B------:R-:W-:Y:S01]  /*5ac0*/  FADD.FTZ R32, R32, R33 ;  /* 0x0000002120207221 */ /* 0x000fe20000010000 */
[----:B------:R-:W-:Y:S03]  /*5ad0*/  MUFU.EX2 R124, R124 ;  /* 0x0000007c007c7308 */ /* 0x000fe60000000800 */
        /* <DEDUP_REMOVED lines=11> */
[----:B-----5:R-:W-:Y:S03]  /*5b90*/  HMMA.16816.F32.BF16 R72, R4, R16, R72 ;  /* 0x000000100448723c */ /* 0x020fe60000041848 */
[----:B------:R-:W-:-:S04]  /*5ba0*/  FADD.FTZ R177, R177, R60 ;  /* 0x0000003cb1b17221 */ /* 0x000fc80000010000 */
        /* <DEDUP_REMOVED lines=8> */
[----:B------:R-:W2:Y:S01]  /*5c30*/  LDSM.16.MT88.4 R12, [R116+0xac00] ;  /* 0x00ac0000740c783b */ /* 0x000ea20000004200 */
[----:B------:R-:W-:-:S02]  /*5c40*/  FADD.FTZ R143, R143, R120 ;  /* 0x000000788f8f7221 */ /* 0x000fc40000010000 */
[----:B------:R-:W-:Y:S02]  /*5c50*/  FADD.FTZ R30, R30, R31 ;  /* 0x0000001f1e1e7221 */ /* 0x000fe40000010000 */
        /* <DEDUP_REMOVED lines=11> */
[----:B------:R-:W-:Y:S01]  /*5d10*/  HMMA.16816.F32.BF16 R104, R4, R24, R104 ;  /* 0x000000180468723c */ /* 0x000fe20000041868 */
[----:B------:R-:W-:Y:S01]  /*5d20*/  MUFU.EX2 R24, R57 ;  /* 0x0000003900187308 */ /* 0x000fe20000000800 */
[----:B------:R-:W-:Y:S02]  /*5d30*/  FADD.FTZ R185, R185, R28 ;  /* 0x0000001cb9b97221 */ /* 0x000fe40000010000 */
[----:B------:R-:W-:Y:S02]  /*5d40*/  FADD.FTZ R122, R53, R122 ;  /* 0x0000007a357a7221 */ /* 0x000fe40000010000 */
[----:B------:R-:W-:-:S02]  /*5d50*/  FADD.FTZ R62, R62, R185 ;  /* 0x000000b93e3e7221 */ /* 0x000fc40000010000 */
[----:B------:R-:W-:Y:S01]  /*5d60*/  HMMA.16816.F32.BF16 R100, R4, R26, R100 ;  /* 0x0000001a0464723c */ /* 0x000fe20000041864 */
[----:B------:R-:W3:Y:S01]  /*5d70*/  MUFU.EX2 R27, R55 ;  /* 0x00000037001b7308 */ /* 0x000ee20000000800 */
[----:B------:R-:W-:-:S04]  /*5d80*/  FADD.FTZ R181, R181, R62 ;  /* 0x0000003eb5b57221 */ /* 0x000fc80000010000 */
[----:B------:R-:W-:Y:S02]  /*5d90*/  FADD.FTZ R58, R58, R181 ;  /* 0x000000b53a3a7221 */ /* 0x000fe40000010000 */
[C---:B------:R-:W-:Y:S01]  /*5da0*/  HMMA.16816.F32.BF16 R92, R4.reuse, R22, R92 ;  /* 0x00000016045c723c */ /* 0x040fe2000004185c */
[----:B------:R-:W-:Y:S01]  /*5db0*/  MUFU.EX2 R25, R49 ;  /* 0x0000003100197308 */ /* 0x000fe20000000800 */
[----:B------:R-:W-:Y:S01]  /*5dc0*/  FADD.FTZ R163, R163, R58 ;  /* 0x0000003aa3a37221 */ /* 0x000fe20000010000 */
[----:B------:R-:W4:Y:S03]  /*5dd0*/  LDSM.16.MT88.4 R20, [R156+0xac00] ;  /* 0x00ac00009c14783b */ /* 0x000f260000004200 */
[----:B------:R-:W-:Y:S02]  /*5de0*/  FADD.FTZ R66, R66, R163 ;  /* 0x000000a342427221 */ /* 0x000fe40000010000 */
[----:B------:R-:W-:Y:S01]  /*5df0*/  HMMA.16816.F32.BF16 R68, R4, R18, R68 ;  /* 0x000000120444723c */ /* 0x000fe20000041844 */
[----:B------:R-:W5:Y:S01]  /*5e00*/  MUFU.EX2 R26, R47 ;  /* 0x0000002f001a7308 */ /* 0x000f620000000800 */
[----:B------:R-:W4:Y:S01]  /*5e10*/  LDSM.16.MT88.4 R16, [R116+0xcc00] ;  /* 0x00cc00007410783b */ /* 0x000f220000004200 */
[----:B------:R-:W-:-:S04]  /*5e20*/  FADD.FTZ R153, R153, R66 ;  /* 0x0000004299997221 */ /* 0x000fc80000010000 */
[----:B---3--:R-:W-:Y:S01]  /*5e30*/  F2FP.BF16.PACK_AB R4, R27, R24 ;  /* 0x000000181b04723e */ /* 0x008fe200000010ff */
[----:B------:R-:W-:Y:S01]  /*5e40*/  FADD.FTZ R64, R64, R153 ;  /* 0x0000009940407221 */ /* 0x000fe20000010000 */
[C---:B------:R-:W-:Y:S01]  /*5e50*/  F2FP.BF16.PACK_AB R5, R124.reuse, R43 ;  /* 0x0000002b7c05723e */ /* 0x040fe200000010ff */
[----:B------:R-:W-:Y:S01]  /*5e60*/  FADD.FTZ R43, R43, R122 ;  /* 0x0000007a2b2b7221 */ /* 0x000fe20000010000 */
[----:B------:R-:W-:Y:S01]  /*5e70*/  F2FP.BF16.PACK_AB R7, R37, R36 ;  /* 0x000000242507723e */ /* 0x000fe200000010ff */
[----:B------:R-:W-:Y:S02]  /*5e80*/  FADD.FTZ R67, R67, R64 ;  /* 0x0000004043437221 */ /* 0x000fe40000010000 */
[----:B------:R-:W-:Y:S02]  /*5e90*/  FADD.FTZ R43, R124, R43 ;  /* 0x0000002b7c2b7221 */ /* 0x000fe40000010000 */
[----:B------:R-:W-:Y:S01]  /*5ea0*/  FADD.FTZ R50, R50, R67 ;  /* 0x0000004332327221 */ /* 0x000fe20000010000 */
[----:B-----5:R-:W-:Y:S01]  /*5eb0*/  F2FP.BF16.PACK_AB R6, R26, R25 ;  /* 0x000000191a06723e */ /* 0x020fe200000010ff */
        /* <DEDUP_REMOVED lines=10> */
[----:B-1----:R-:W-:Y:S02]  /*5f60*/  HMMA.16816.F32.BF16 R96, R4, R8, R96 ;  /* 0x000000080460723c */ /* 0x002fe40000041860 */
[----:B------:R-:W-:-:S06]  /*5f70*/  FADD.FTZ R177, R26, R25 ;  /* 0x000000191ab17221 */ /* 0x000fcc0000010000 */
[C---:B------:R-:W-:Y:S01]  /*5f80*/  HMMA.16816.F32.BF16 R92, R4.reuse, R10, R92 ;  /* 0x0000000a045c723c */ /* 0x040fe2000004185c */
[----:B------:R-:W1:Y:S07]  /*5f90*/  LDSM.16.MT88.4 R8, [R116+0xec00] ;  /* 0x00ec00007408783b */ /* 0x000e6e0000004200 */
[C---:B----4-:R-:W-:Y:S08]  /*5fa0*/  HMMA.16816.F32.BF16 R112, R4.reuse, R20, R112 ;  /* 0x000000140470723c */ /* 0x050ff00000041870 */
        /* <DEDUP_REMOVED lines=70> */
.L_x_1903:
[----:B------:R-:W-:-:S04]  /*6410*/  LEA R5, -R129, RZ, 0x7 ;  /* 0x000000ff81057211 */ /* 0x000fc800078e39ff */
[----:B------:R-:W-:Y:S02]  /*6420*/  SHF.R.S32.HI R4, RZ, 0x1f, R5 ;  /* 0x0000001fff047819 */ /* 0x000fe40000011405 */
.L_x_1904:
        /* <DEDUP_REMOVED lines=180> */
[----:B------:R-:W-:Y:S08]  /*6f70*/  MUFU.TANH R58, R58 ;  /* 0x0000003a003a7308 */ /* 0x000ff00000002400 */
[----:B------:R-:W-:Y:S01]  /*6f80*/  FMUL.FTZ R3, R64, c[0x0][0x2ec] ;  /* 0x0000bb0040037a20 */ /* 0x000fe20000410000 */
[----:B------:R-:W-:Y:S01]  /*6f90*/  MUFU.TANH R196, R59 ;  /* 0x0000003b00c47308 */ /* 0x000fe20000002400 */
[----:B------:R-:W-:-:S02]  /*6fa0*/  FMUL.FTZ R64, R65, c[0x0][0x2ec] ;  /* 0x0000bb0041407a20 */ /* 0x000fc40000410000 */
[----:B------:R-:W-:Y:S02]  /*6fb0*/  FMUL.FTZ R65, R66, c[0x0][0x2ec] ;  /* 0x0000bb0042417a20 */ /* 0x000fe40000410000 */
[----:B------:R-:W-:Y:S02]  /*6fc0*/  FMUL.FTZ R67, R67, c[0x0][0x2ec] ;  /* 0x0000bb0043437a20 */ /* 0x000fe40000410000 */
[----:B------:R-:W-:Y:S01]  /*6fd0*/  FMUL.FTZ R66, R60, c[0x0][0x2ec] ;  /* 0x0000bb003c427a20 */ /* 0x000fe20000410000 */
[----:B-1----:R-:W-:Y:S01]  /*6fe0*/  HMMA.16816.F32.BF16 R40, R128, R120, R40 ;  /* 0x000000788028723c */ /* 0x002fe20000041828 */
[----:B------:R-:W1:Y:S01]  /*6ff0*/  MUFU.TANH R64, R64 ;  /* 0x0000004000407308 */ /* 0x000e620000002400 */
[----:B------:R-:W-:Y:S02]  /*7000*/  FMUL.FTZ R60, R61, c[0x0][0x2ec] ;  /* 0x0000bb003d3c7a20 */ /* 0x000fe40000410000 */
[----:B------:R-:W-:Y:S02]  /*7010*/  FMUL.FTZ R61, R53, c[0x0][0x2ec] ;  /* 0x0000bb00353d7a20 */ /* 0x000fe40000410000 */
[----:B------:R-:W-:-:S02]  /*7020*/  FMUL.FTZ R53, R54, c[0x0][0x2ec] ;  /* 0x0000bb0036357a20 */ /* 0x000fc40000410000 */
[C---:B------:R-:W-:Y:S01]  /*7030*/  HMMA.16816.F32.BF16 R36, R128.reuse, R122, R36 ;  /* 0x0000007a8024723c */ /* 0x040fe20000041824 */
[----:B------:R-:W3:Y:S01]  /*7040*/  LDSM.16.M88.4 R120, [R118+0x8400] ;  /* 0x008400007678783b */ /* 0x000ee20000000200 */
[----:B------:R-:W4:Y:S06]  /*7050*/  MUFU.TANH R66, R66 ;  /* 0x0000004200427308 */ /* 0x000f2c0000002400 */
[C---:B--2---:R-:W-:Y:S02]  /*7060*/  HMMA.16816.F32.BF16 R48, R128.reuse, R124, R48 ;  /* 0x0000007c8030723c */ /* 0x044fe40000041830 */
[----:B------:R-:W-:Y:S06]  /*7070*/  MUFU.TANH R60, R60 ;  /* 0x0000003c003c7308 */ /* 0x000fec0000002400 */
[----:B------:R-:W-:Y:S01]  /*7080*/  HMMA.16816.F32.BF16 R44, R128, R126, R44 ;  /* 0x0000007e802c723c */ /* 0x000fe2000004182c */
[----:B------:R-:W2:Y:S01]  /*7090*/  LDSM.16.M88.4 R124, [R118+0x8000] ;  /* 0x00800000767c783b */ /* 0x000ea20000000200 */
[----:B------:R-:W-:Y:S01]  /*70a0*/  MUFU.TANH R67, R67 ;  /* 0x0000004300437308 */ /* 0x000fe20000002400 */
[----:B------:R-:W-:-:S02]  /*70b0*/  FMUL.FTZ R41, R41, c[0x0][0x2ec] ;  /* 0x0000bb0029297a20 */ /* 0x000fc40000410000 */
[----:B------:R-:W-:Y:S02]  /*70c0*/  FMUL.FTZ R42, R42, c[0x0][0x2ec] ;  /* 0x0000bb002a2a7a20 */ /* 0x000fe40000410000 */
[----:B------:R-:W-:Y:S02]  /*70d0*/  FMUL.FTZ R40, R40, c[0x0][0x2ec] ;  /* 0x0000bb0028287a20 */ /* 0x000fe40000410000 */
[----:B------:R-:W-:Y:S01]  /*70e0*/  FMUL.FTZ R36, R36, c[0x0][0x2ec] ;  /* 0x0000bb0024247a20 */ /* 0x000fe20000410000 */
[----:B------:R-:W-:Y:S01]  /*70f0*/  MUFU.TANH R53, R53 ;  /* 0x0000003500357308 */ /* 0x000fe20000002400 */
[----:B------:R-:W-:Y:S02]  /*7100*/  FMUL.FTZ R37, R37, c[0x0][0x2ec] ;  /* 0x0000bb0025257a20 */ /* 0x000fe40000410000 */
[----:B------:R-:W-:Y:S02]  /*7110*/  FMUL.FTZ R43, R43, c[0x0][0x2ec] ;  /* 0x0000bb002b2b7a20 */ /* 0x000fe40000410000 */
[----:B------:R-:W-:-:S02]  /*7120*/  FMUL.FTZ R38, R38, c[0x0][0x2ec] ;  /* 0x0000bb0026267a20 */ /* 0x000fc40000410000 */
[----:B------:R-:W-:Y:S01]  /*7130*/  FMUL.FTZ R50, R50, c[0x0][0x2ec] ;  /* 0x0000bb0032327a20 */ /* 0x000fe20000410000 */
[----:B------:R5:W-:Y:S01]  /*7140*/  MUFU.TANH R183, R36 ;  /* 0x0000002400b77308 */ /* 0x000be20000002400 */
[----:B------:R-:W-:Y:S02]  /*7150*/  FMUL.FTZ R49, R49, c[0x0][0x2ec] ;  /* 0x0000bb0031317a20 */ /* 0x000fe40000410000 */
[----:B------:R-:W-:Y:S02]  /*7160*/  FMUL.FTZ R51, R51, c[0x0][0x2ec] ;  /* 0x0000bb0033337a20 */ /* 0x000fe40000410000 */
[----:B------:R-:W-:Y:S01]  /*7170*/  FMUL.FTZ R48, R48, c[0x0][0x2ec] ;  /* 0x0000bb0030307a20 */ /* 0x000fe20000410000 */
[----:B---3--:R-:W-:Y:S02]  /*7180*/  HMMA.16816.F32.BF16 R24, R128, R120, R24 ;  /* 0x000000788018723c */ /* 0x008fe40000041818 */
[----:B------:R-:W-:Y:S01]  /*7190*/  MUFU.TANH R194, R50 ;  /* 0x0000003200c27308 */ /* 0x000fe20000002400 */
[----:B------:R-:W-:-:S02]  /*71a0*/  FMUL.FTZ R44, R44, c[0x0][0x2ec] ;  /* 0x0000bb002c2c7a20 */ /* 0x000fc40000410000 */
[----:B------:R-:W-:Y:S02]  /*71b0*/  FMUL.FTZ R45, R45, c[0x0][0x2ec] ;  /* 0x0000bb002d2d7a20 */ /* 0x000fe40000410000 */
[----:B------:R-:W-:Y:S01]  /*71c0*/  FMUL.FTZ R46, R46, c[0x0][0x2ec] ;  /* 0x0000bb002e2e7a20 */ /* 0x000fe20000410000 */
[----:B------:R-:W-:Y:S01]  /*71d0*/  HMMA.16816.F32.BF16 R20, R128, R122, R20 ;  /* 0x0000007a8014723c */ /* 0x000fe20000041814 */
[----:B------:R-:W3:Y:S01]  /*71e0*/  LDSM.16.M88.4 R120, [R118+0x8c00] ;  /* 0x008c00007678783b */ /* 0x000ee20000000200 */
[----:B------:R-:W-:Y:S01]  /*71f0*/  MUFU.TANH R193, R49 ;  /* 0x0000003100c17308 */ /* 0x000fe20000002400 */
[----:B------:R-:W-:Y:S02]  /*7200*/  FMUL.FTZ R47, R47, c[0x0][0x2ec] ;  /* 0x0000bb002f2f7a20 */ /* 0x000fe40000410000 */
[----:B------:R-:W-:-:S03]  /*7210*/  FMUL.FTZ R39, R39, c[0x0][0x2ec] ;  /* 0x0000bb0027277a20 */ /* 0x000fc60000410000 */
[C---:B--2---:R-:W-:Y:S02]  /*7220*/  HMMA.16816.F32.BF16 R32, R128.reuse, R124, R32 ;  /* 0x0000007c8020723c */ /* 0x044fe40000041820 */
[----:B------:R-:W-:Y:S06]  /*7230*/  MUFU.TANH R191, R44 ;  /* 0x0000002c00bf7308 */ /* 0x000fec0000002400 */
[----:B------:R-:W-:Y:S01]  /*7240*/  HMMA.16816.F32.BF16 R28, R128, R126, R28 ;  /* 0x0000007e801c723c */ /* 0x000fe2000004181c */
[----:B------:R-:W2:Y:S01]  /*7250*/  LDSM.16.M88.4 R124, [R118+0x8800] ;  /* 0x00880000767c783b */ /* 0x000ea20000000200 */
[----:B------:R-:W-:Y:S01]  /*7260*/  FMUL.FTZ R149, R24, c[0x0][0x2ec] ;  /* 0x0000bb0018957a20 */ /* 0x000fe20000410000 */
[----:B------:R1:W-:Y:S01]  /*7270*/  MUFU.TANH R181, R37 ;  /* 0x0000002500b57308 */ /* 0x0003e20000002400 */
[----:B------:R-:W-:Y:S01]  /*7280*/  FMUL.FTZ R151, R25, c[0x0][0x2ec] ;  /* 0x0000bb0019977a20 */ /* 0x000fe20000410000 */
[----:B------:R-:W-:-:S04]  /*7290*/  DEPBAR.LE SB0, 0x0 ;  /* 0x000080000000791a */ /* 0x000fc80000000000 */
[----:B------:R-:W-:Y:S02]  /*72a0*/  FMUL.FTZ R147, R20, c[0x0][0x2ec] ;  /* 0x0000bb0014937a20 */ /* 0x000fe40000410000 */
[----:B------:R-:W-:Y:S01]  /*72b0*/  MUFU.TANH R192, R51 ;  /* 0x0000003300c07308 */ /* 0x000fe20000002400 */
[----:B------:R-:W-:Y:S02]  /*72c0*/  FMUL.FTZ R145, R21, c[0x0][0x2ec] ;  /* 0x0000bb0015917a20 */ /* 0x000fe40000410000 */
[----:B------:R-:W-:Y:S02]  /*72d0*/  FMUL.FTZ R26, R26, c[0x0][0x2ec] ;  /* 0x0000bb001a1a7a20 */ /* 0x000fe40000410000 */
[----:B------:R-:W-:Y:S02]  /*72e0*/  FMUL.FTZ R154, R34, c[0x0][0x2ec] ;  /* 0x0000bb00229a7a20 */ /* 0x000fe40000410000 */
[----:B------:R-:W-:Y:S01]  /*72f0*/  IMAD.SHL.U32 R34, R165, 0x80, RZ ;  /* 0x00000080a5227824 */ /* 0x000fe200078e00ff */
[----:B------:R-:W-:Y:S01]  /*7300*/  MUFU.TANH R189, R45 ;  /* 0x0000002d00bd7308 */ /* 0x000fe20000002400 */
[----:B------:R-:W-:-:S02]  /*7310*/  FMUL.FTZ R155, R32, c[0x0][0x2ec] ;  /* 0x0000bb00209b7a20 */ /* 0x000fc40000410000 */
[----:B------:R-:W-:Y:S01]  /*7320*/  FMUL.FTZ R150, R35, c[0x0][0x2ec] ;  /* 0x0000bb0023967a20 */ /* 0x000fe20000410000 */
[--C-:B------:R-:W-:Y:S01]  /*7330*/  LOP3.LUT R32, R34, 0x8, R141.reuse, 0xfe, !PT ;  /* 0x0000000822207812 */ /* 0x100fe200078efe8d */
[----:B------:R-:W-:Y:S01]  /*7340*/  FMUL.FTZ R175, R28, c[0x0][0x2ec] ;  /* 0x0000bb001caf7a20 */ /* 0x000fe20000410000 */
[C---:B---3--:R-:W-:Y:S01]  /*7350*/  HMMA.16816.F32.BF16 R8, R128.reuse, R120, R8 ;  /* 0x000000788008723c */ /* 0x048fe20000041808 */
[----:B-----5:R-:W-:Y:S01]  /*7360*/  LOP3.LUT R36, R34, R141, RZ, 0xfc, !PT ;  /* 0x0000008d22247212 */ /* 0x020fe200078efcff */
[----:B------:R-:W-:Y:S01]  /*7370*/  FMUL.FTZ R33, R33, c[0x0][0x2ec] ;  /* 0x0000bb0021217a20 */ /* 0x000fe20000410000 */
[CC--:B------:R-:W-:Y:S01]  /*7380*/  ISETP.GE.AND P3, PT, R32.reuse, R140.reuse, PT ;  /* 0x0000008c2000720c */ /* 0x0c0fe20003f66270 */
[----:B------:R-:W-:Y:S01]  /*7390*/  FMUL.FTZ R152, R31, c[0x0][0x2ec] ;  /* 0x0000bb001f987a20 */ /* 0x000fe20000410000 */
[-C--:B------:R-:W-:Y:S01]  /*73a0*/  ISETP.GE.AND P2, PT, R32, R139.reuse, PT ;  /* 0x0000008b2000720c */ /* 0x080fe20003f46270 */
[----:B------:R4:W-:Y:S01]  /*73b0*/  MUFU.TANH R163, R33 ;  /* 0x0000002100a37308 */ /* 0x0009e20000002400 */
[----:B------:R-:W-:Y:S01]  /*73c0*/  FMUL.FTZ R120, R62, c[0x0][0x2ec] ;  /* 0x0000bb003e787a20 */ /* 0x000fe20000410000 */
[----:B------:R-:W-:Y:S01]  /*73d0*/  IADD3 R28, R36, 0x1, RZ ;  /* 0x00000001241c7810 */ /* 0x000fe20007ffe0ff */
[----:B------:R-:W-:Y:S01]  /*73e0*/  FMUL.FTZ R62, R63, c[0x0][0x2ec] ;  /* 0x0000bb003f3e7a20 */ /* 0x000fe20000410000 */
[--C-:B------:R-:W-:Y:S01]  /*73f0*/  LOP3.LUT R32, R34, 0x10, R141.reuse, 0xfe, !PT ;  /* 0x0000001022207812 */ /* 0x100fe200078efe8d */
[----:B------:R-:W-:Y:S01]  /*7400*/  FMUL.FTZ R63, R56, c[0x0][0x2ec] ;  /* 0x0000bb00383f7a20 */ /* 0x000fe20000410000 */
[-C--:B------:R-:W-:Y:S01]  /*7410*/  ISETP.GE.AND P4, PT, R28, R140.reuse, PT ;  /* 0x0000008c1c00720c */ /* 0x080fe20003f86270 */
[----:B------:R-:W-:Y:S01]  /*7420*/  FMUL.FTZ R56, R57, c[0x0][0x2ec] ;  /* 0x0000bb0039387a20 */ /* 0x000fe20000410000 */
[----:B------:R-:W-:Y:S01]  /*7430*/  MUFU.TANH R120, R120 ;  /* 0x0000007800787308 */ /* 0x000fe20000002400 */
[-C--:B------:R-:W-:Y:S01]  /*7440*/  ISETP.GE.AND P5, PT, R32, R139.reuse, PT ;  /* 0x0000008b2000720c */ /* 0x080fe20003fa6270 */
[----:B------:R-:W-:Y:S01]  /*7450*/  FMUL.FTZ R57, R52, c[0x0][0x2ec] ;  /* 0x0000bb0034397a20 */ /* 0x000fe20000410000 */
[----:B------:R-:W-:Y:S01]  /*7460*/  IADD3 R24, R36, 0x11, RZ ;  /* 0x0000001124187810 */ /* 0x000fe20007ffe0ff */
[C---:B--2---:R-:W-:Y:S01]  /*7470*/  HMMA.16816.F32.BF16 R16, R128.reuse, R124, R16 ;  /* 0x0000007c8010723c */ /* 0x044fe20000041810 */
[----:B-1----:R-:W-:Y:S01]  /*7480*/  FSEL R35, R64, -INF , !P4 ;  /* 0xff80000040237808 */ /* 0x002fe20006000000 */
[----:B------:R-:W-:Y:S01]  /*7490*/  FMUL.FTZ R29, R29, c[0x0][0x2ec] ;  /* 0x0000bb001d1d7a20 */ /* 0x000fe20000410000 */
[----:B------:R-:W-:Y:S01]  /*74a0*/  FSEL R64, R58, -INF , !P5 ;  /* 0xff8000003a407808 */ /* 0x000fe20006800000 */
[----:B------:R-:W1:Y:S01]  /*74b0*/  MUFU.TANH R63, R63 ;  /* 0x0000003f003f7308 */ /* 0x000e620000002400 */
[-C--:B------:R-:W-:Y:S01]  /*74c0*/  ISETP.GE.AND P1, PT, R32, R140.reuse, PT ;  /* 0x0000008c2000720c */ /* 0x080fe20003f26270 */
[----:B------:R-:W-:Y:S01]  /*74d0*/  FMUL.FTZ R52, R55, c[0x0][0x2ec] ;  /* 0x0000bb0037347a20 */ /* 0x000fe20000410000 */
[----:B------:R-:W-:Y:S01]  /*74e0*/  IADD3 R37, R36, 0x9, RZ ;  /* 0x0000000924257810 */ /* 0x000fe20007ffe0ff */
[----:B------:R-:W-:Y:S01]  /*74f0*/  FMUL.FTZ R148, R30, c[0x0][0x2ec] ;  /* 0x0000bb001e947a20 */ /* 0x000fe20000410000 */
[-C--:B------:R-:W-:Y:S01]  /*7500*/  ISETP.GE.AND P5, PT, R24, R140.reuse, PT ;  /* 0x0000008c1800720c */ /* 0x080fe20003fa6270 */
[C---:B------:R-:W-:Y:S01]  /*7510*/  HMMA.16816.F32.BF16 R12, R128.reuse, R126, R12 ;  /* 0x0000007e800c723c */ /* 0x040fe2000004180c */
[--C-:B------:R-:W-:Y:S01]  /*7520*/  LOP3.LUT R31, R34, 0x20, R141.reuse, 0xfe, !PT ;  /* 0x00000020221f7812 */ /* 0x100fe200078efe8d */
[----:B------:R-:W2:Y:S01]  /*7530*/  MUFU.TANH R56, R56 ;  /* 0x0000003800387308 */ /* 0x000ea20000002400 */
[----:B----4-:R-:W-:Y:S01]  /*7540*/  FSEL R33, R66, -INF , !P3 ;  /* 0xff80000042217808 */ /* 0x010fe20005800000 */
[----:B------:R-:W-:Y:S01]  /*7550*/  FMUL.FTZ R27, R27, c[0x0][0x2ec] ;  /* 0x0000bb001b1b7a20 */ /* 0x000fe20000410000 */
[-C--:B------:R-:W-:Y:S01]  /*7560*/  ISETP.GE.AND P3, PT, R37, R140.reuse, PT ;  /* 0x0000008c2500720c */ /* 0x080fe20003f66270 */
[----:B------:R-:W-:Y:S01]  /*7570*/  FMUL.FTZ R22, R22, c[0x0][0x2ec] ;  /* 0x0000bb0016167a20 */ /* 0x000fe20000410000 */
[-C--:B------:R-:W-:Y:S01]  /*7580*/  ISETP.GE.AND P4, PT, R28, R139.reuse, PT ;  /* 0x0000008b1c00720c */ /* 0x080fe20003f86270 */
[----:B------:R-:W-:Y:S01]  /*7590*/  HMMA.16816.F32.BF16 R4, R128, R122, R4 ;  /* 0x0000007a8004723c */ /* 0x000fe20000041804 */
[--C-:B------:R-:W-:Y:S01]  /*75a0*/  LOP3.LUT R28, R34, 0x18, R141.reuse, 0xfe, !PT ;  /* 0x00000018221c7812 */ /* 0x100fe200078efe8d */
[----:B------:R-:W3:Y:S01]  /*75b0*/  MUFU.TANH R62, R62 ;  /* 0x0000003e003e7308 */ /* 0x000ee20000002400 */
[----:B-1----:R-:W-:Y:S01]  /*75c0*/  FSEL R63, R63, -INF , !P1 ;  /* 0xff8000003f3f7808 */ /* 0x002fe20004800000 */
[----:B------:R-:W-:Y:S01]  /*75d0*/  FMUL.FTZ R23, R23, c[0x0][0x2ec] ;  /* 0x0000bb0017177a20 */ /* 0x000fe20000410000 */
[-C--:B------:R-:W-:Y:S01]  /*75e0*/  ISETP.GE.AND P1, PT, R31, R139.reuse, PT ;  /* 0x0000008b1f00720c */ /* 0x080fe20003f26270 */
[----:B------:R-:W-:Y:S01]  /*75f0*/  FMUL.FTZ R127, R16, c[0x0][0x2ec] ;  /* 0x0000bb00107f7a20 */ /* 0x000fe20000410000 */
[----:B------:R-:W-:Y:S01]  /*7600*/  IADD3 R20, R36, 0x21, RZ ;  /* 0x0000002124147810 */ /* 0x000fe20007ffe0ff */
        /* <DEDUP_REMOVED lines=11> */
[----:B------:R-:W-:Y:S01]  /*76c0*/  FSEL R194, R194, -INF , !P1 ;  /* 0xff800000c2c27808 */ /* 0x000fe20004800000 */
[----:B------:R-:W-:Y:S01]  /*76d0*/  FMUL.FTZ R133, R12, c[0x0][0x2ec] ;  /* 0x0000bb000c857a20 */ /* 0x000fe20000410000 */
[-C--:B------:R-:W-:Y:S01]  /*76e0*/  ISETP.GE.AND P2, PT, R28, R139.reuse, PT ;  /* 0x0000008b1c00720c */ /* 0x080fe20003f46270 */
[----:B------:R-:W-:Y:S01]  /*76f0*/  FMUL.FTZ R18, R18, c[0x0][0x2ec] ;  /* 0x0000bb0012127a20 */ /* 0x000fe20000410000 */
[-C--:B------:R-:W-:Y:S01]  /*7700*/  ISETP.GE.AND P5, PT, R24, R140.reuse, PT ;  /* 0x0000008c1800720c */ /* 0x080fe20003fa6270 */
[----:B------:R-:W-:Y:S01]  /*7710*/  FMUL.FTZ R14, R14, c[0x0][0x2ec] ;  /* 0x0000bb000e0e7a20 */ /* 0x000fe20000410000 */
[-C--:B------:R-:W-:Y:S01]  /*7720*/  ISETP.GE.AND P1, PT, R20, R140.reuse, PT ;  /* 0x0000008c1400720c */ /* 0x080fe20003f26270 */
[----:B------:R4:W-:Y:S01]  /*7730*/  MUFU.TANH R153, R29 ;  /* 0x0000001d00997308 */ /* 0x0009e20000002400 */
[----:B------:R-:W-:Y:S01]  /*7740*/  FSEL R32, R67, -INF , !P4 ;  /* 0xff80000043207808 */ /* 0x000fe20006000000 */
[----:B------:R-:W-:Y:S01]  /*7750*/  FMUL.FTZ R15, R15, c[0x0][0x2ec] ;  /* 0x0000bb000f0f7a20 */ /* 0x000fe20000410000 */
[----:B------:R-:W-:Y:S01]  /*7760*/  IADD3 R21, R36, 0x29, RZ ;  /* 0x0000002924157810 */ /* 0x000fe20007ffe0ff */
[----:B------:R-:W-:Y:S01]  /*7770*/  FMUL.FTZ R129, R9, c[0x0][0x2ec] ;  /* 0x0000bb0009817a20 */ /* 0x000fe20000410000 */
[-C--:B------:R-:W-:Y:S01]  /*7780*/  ISETP.GE.AND P4, PT, R28, R140.reuse, PT ;  /* 0x0000008c1c00720c */ /* 0x080fe20003f86270 */
[----:B------:R-:W-:Y:S01]  /*7790*/  FMUL.FTZ R10, R10, c[0x0][0x2ec] ;  /* 0x0000bb000a0a7a20 */ /* 0x000fe20000410000 */
[----:B------:R-:W-:Y:S01]  /*77a0*/  FSEL R193, R193, -INF , !P1 ;  /* 0xff800000c1c17808 */ /* 0x000fe20004800000 */
[----:B------:R-:W5:Y:S01]  /*77b0*/  MUFU.TANH R61, R61 ;  /* 0x0000003d003d7308 */ /* 0x000f620000002400 */
[----:B------:R-:W-:Y:S01]  /*77c0*/  FSEL R191, R191, -INF , !P5 ;  /* 0xff800000bfbf7808 */ /* 0x000fe20006800000 */
[----:B------:R-:W-:Y:S01]  /*77d0*/  FMUL.FTZ R11, R11, c[0x0][0x2ec] ;  /* 0x0000bb000b0b7a20 */ /* 0x000fe20000410000 */
[-C--:B------:R-:W-:Y:S01]  /*77e0*/  ISETP.GE.AND P1, PT, R20, R139.reuse, PT ;  /* 0x0000008b1400720c */ /* 0x080fe20003f26270 */
[----:B------:R-:W-:Y:S01]  /*77f0*/  FMUL.FTZ R4, R4, c[0x0][0x2ec] ;  /* 0x0000bb0004047a20 */ /* 0x000fe20000410000 */
[----:B------:R-:W-:Y:S01]  /*7800*/  ISETP.GE.AND P5, PT, R21, R140, PT ;  /* 0x0000008c1500720c */ /* 0x000fe20003fa6270 */
[----:B------:R-:W-:Y:S01]  /*7810*/  FMUL.FTZ R135, R5, c[0x0][0x2ec] ;  /* 0x0000bb0005877a20 */ /* 0x000fe20000410000 */
[----:B------:R-:W-:Y:S01]  /*7820*/  IADD3 R25, R36, 0x19, RZ ;  /* 0x0000001924197810 */ /* 0x000fe20007ffe0ff */
[----:B------:R-:W2:Y:S01]  /*7830*/  MUFU.TANH R195, R48 ;  /* 0x0000003000c37308 */ /* 0x000ea20000002400 */
[----:B----4-:R-:W-:Y:S01]  /*7840*/  FSEL R29, R60, -INF , !P3 ;  /* 0xff8000003c1d7808 */ /* 0x010fe20005800000 */
[----:B------:R-:W-:Y:S01]  /*7850*/  FMUL.FTZ R6, R6, c[0x0][0x2ec] ;  /* 0x0000bb0006067a20 */ /* 0x000fe20000410000 */
[----:B------:R-:W-:Y:S01]  /*7860*/  ISETP.GE.AND P3, PT, R37, R139, PT ;  /* 0x0000008b2500720c */ /* 0x000fe20003f66270 */
[----:B------:R-:W-:Y:S01]  /*7870*/  FMUL.FTZ R7, R7, c[0x0][0x2ec] ;  /* 0x0000bb0007077a20 */ /* 0x000fe20000410000 */
[----:B------:R-:W-:-:S02]  /*7880*/  LOP3.LUT R20, R34, 0x38, R141, 0xfe, !PT ;  /* 0x0000003822147812 */ /* 0x000fc400078efe8d */
[----:B---3--:R-:W-:Y:S01]  /*7890*/  FSEL R28, R62, -INF , !P3 ;  /* 0xff8000003e1c7808 */ /* 0x008fe20005800000 */
[----:B------:R-:W3:Y:S01]  /*78a0*/  MUFU.TANH R188, R47 ;  /* 0x0000002f00bc7308 */ /* 0x000ee20000002400 */
[----:B------:R-:W-:Y:S02]  /*78b0*/  FSEL R62, R53, -INF , !P2 ;  /* 0xff800000353e7808 */ /* 0x000fe40005000000 */
[----:B------:R-:W-:Y:S02]  /*78c0*/  ISETP.GE.AND P2, PT, R24, R139, PT ;  /* 0x0000008b1800720c */ /* 0x000fe40003f46270 */
[----:B-1----:R-:W-:Y:S02]  /*78d0*/  FSEL R49, R57, -INF , !P4 ;  /* 0xff80000039317808 */ /* 0x002fe40006000000 */
[----:B------:R-:W-:Y:S01]  /*78e0*/  FSEL R192, R192, -INF , !P1 ;  /* 0xff800000c0c07808 */ /* 0x000fe20004800000 */
[----:B------:R-:W1:Y:S01]  /*78f0*/  MUFU.TANH R52, R52 ;  /* 0x0000003400347308 */ /* 0x000e620000002400 */
[----:B--2---:R-:W-:-:S02]  /*7900*/  FSEL R190, R190, -INF , !P2 ;  /* 0xff800000bebe7808 */ /* 0x004fc40005000000 */
[----:B------:R-:W-:Y:S02]  /*7910*/  FSEL R189, R189, -INF , !P5 ;  /* 0xff800000bdbd7808 */ /* 0x000fe40006800000 */
[-C--:B------:R-:W-:Y:S02]  /*7920*/  ISETP.GE.AND P3, PT, R31, R140.reuse, PT ;  /* 0x0000008c1f00720c */ /* 0x080fe40003f66270 */
[-C--:B------:R-:W-:Y:S01]  /*7930*/  ISETP.GE.AND P4, PT, R25, R140.reuse, PT ;  /* 0x0000008c1900720c */ /* 0x080fe20003f86270 */
[----:B------:R-:W-:Y:S01]  /*7940*/  MUFU.TANH R185, R41 ;  /* 0x0000002900b97308 */ /* 0x000fe20000002400 */
[C---:B------:R-:W-:Y:S02]  /*7950*/  ISETP.GE.AND P1, PT, R20.reuse, R140, PT ;  /* 0x0000008c1400720c */ /* 0x040fe40003f26270 */
[-C--:B------:R-:W-:Y:S02]  /*7960*/  ISETP.GE.AND P2, PT, R20, R139.reuse, PT ;  /* 0x0000008b1400720c */ /* 0x080fe40003f46270 */
[----:B------:R-:W-:-:S02]  /*7970*/  ISETP.GE.AND P5, PT, R21, R139, PT ;  /* 0x0000008b1500720c */ /* 0x000fc40003fa6270 */
[----:B------:R-:W-:Y:S01]  /*7980*/  LOP3.LUT R24, R34, 0x30, R141, 0xfe, !PT ;  /* 0x0000003022187812 */ /* 0x000fe200078efe8d */
[----:B------:R-:W2:Y:S01]  /*7990*/  MUFU.TANH R186, R42 ;  /* 0x0000002a00ba7308 */ /* 0x000ea20000002400 */
[----:B------:R-:W-:Y:S02]  /*79a0*/  IADD3 R20, R36, 0x31, RZ ;  /* 0x0000003124147810 */ /* 0x000fe40007ffe0ff */
[----:B-----5:R-:W-:Y:S02]  /*79b0*/  FSEL R61, R61, -INF , !P4 ;  /* 0xff8000003d3d7808 */ /* 0x020fe40006000000 */
[----:B------:R-:W-:Y:S02]  /*79c0*/  FSEL R195, R195, -INF , !P3 ;  /* 0xff800000c3c37808 */ /* 0x000fe40005800000 */
[----:B---3--:R-:W-:Y:S01]  /*79d0*/  FSEL R188, R188, -INF , !P5 ;  /* 0xff800000bcbc7808 */ /* 0x008fe20006800000 */
[----:B------:R-:W3:Y:S01]  /*79e0*/  MUFU.TANH R187, R40 ;  /* 0x0000002800bb7308 */ /* 0x000ee20000002400 */
[----:B------:R-:W-:-:S02]  /*79f0*/  ISETP.GE.AND P4, PT, R25, R139, PT ;  /* 0x0000008b1900720c */ /* 0x000fc40003f86270 */
[----:B------:R-:W-:Y:S02]  /*7a00*/  ISETP.GE.AND P3, PT, R24, R139, PT ;  /* 0x0000008b1800720c */ /* 0x000fe40003f66270 */
[----:B------:R-:W-:Y:S02]  /*7a10*/  ISETP.GE.AND P5, PT, R20, R140, PT ;  /* 0x0000008c1400720c */ /* 0x000fe40003fa6270 */
[----:B------:R-:W-:Y:S01]  /*7a20*/  LOP3.LUT R16, R34, 0x40, R141, 0xfe, !PT ;  /* 0x0000004022107812 */ /* 0x000fe200078efe8d */
[----:B------:R-:W4:Y:S01]  /*7a30*/  MUFU.TANH R184, R43 ;  /* 0x0000002b00b87308 */ /* 0x000f220000002400 */
[----:B-1----:R-:W-:Y:S02]  /*7a40*/  FSEL R60, R52, -INF , !P4 ;  /* 0xff800000343c7808 */ /* 0x002fe40006000000 */
[----:B--2---:R-:W-:Y:S02]  /*7a50*/  FSEL R186, R186, -INF , !P3 ;  /* 0xff800000baba7808 */ /* 0x004fe40005800000 */
[----:B------:R-:W-:-:S02]  /*7a60*/  FSEL R185, R185, -INF , !P5 ;  /* 0xff800000b9b97808 */ /* 0x000fc40006800000 */
[-C--:B------:R-:W-:Y:S01]  /*7a70*/  ISETP.GE.AND P4, PT, R24, R140.reuse, PT ;  /* 0x0000008c1800720c */ /* 0x080fe20003f86270 */
[----:B------:R-:W1:Y:S01]  /*7a80*/  MUFU.TANH R182, R38 ;  /* 0x0000002600b67308 */ /* 0x000e620000002400 */
[C---:B------:R-:W-:Y:S02]  /*7a90*/  ISETP.GE.AND P3, PT, R16.reuse, R140, PT ;  /* 0x0000008c1000720c */ /* 0x040fe40003f66270 */
[----:B------:R-:W-:Y:S02]  /*7aa0*/  ISETP.GE.AND P5, PT, R16, R139, PT ;  /* 0x0000008b1000720c */ /* 0x000fe40003fa6270 */
[----:B------:R-:W-:Y:S02]  /*7ab0*/  IADD3 R16, R36, 0x39, RZ ;  /* 0x0000003924107810 */ /* 0x000fe40007ffe0ff */
[----:B---3--:R-:W-:Y:S01]  /*7ac0*/  FSEL R187, R187, -INF , !P4 ;  /* 0xff800000bbbb7808 */ /* 0x008fe20006000000 */
[----:B------:R-:W2:Y:S01]  /*7ad0*/  MUFU.TANH R176, R39 ;  /* 0x0000002700b07308 */ /* 0x000ea20000002400 */
[----:B------:R-:W-:-:S02]  /*7ae0*/  FSEL R183, R183, -INF , !P1 ;  /* 0xff800000b7b77808 */ /* 0x000fc40004800000 */
[----:B------:R-:W-:Y:S02]  /*7af0*/  ISETP.GE.AND P4, PT, R20, R139, PT ;  /* 0x0000008b1400720c */ /* 0x000fe40003f86270 */
[-C--:B------:R-:W-:Y:S02]  /*7b00*/  ISETP.GE.AND P1, PT, R16, R140.reuse, PT ;  /* 0x0000008c1000720c */ /* 0x080fe40003f26270 */
[----:B------:R-:W-:Y:S01]  /*7b10*/  LOP3.LUT R17, R34, 0x48, R141, 0xfe, !PT ;  /* 0x0000004822117812 */ /* 0x000fe200078efe8d */
[----:B------:R-:W3:Y:S01]  /*7b20*/  MUFU.TANH R155, R155 ;  /* 0x0000009b009b7308 */ /* 0x000ee20000002400 */
[----:B----4-:R-:W-:Y:S02]  /*7b30*/  FSEL R184, R184, -INF , !P4 ;  /* 0xff800000b8b87808 */ /* 0x010fe40006000000 */
[----:B------:R-:W-:Y:S02]  /*7b40*/  FSEL R181, R181, -INF , !P1 ;  /* 0xff800000b5b57808 */ /* 0x000fe40004800000 */
[----:B------:R-:W-:-:S02]  /*7b50*/  ISETP.GE.AND P4, PT, R17, R140, PT ;  /* 0x0000008c1100720c */ /* 0x000fc40003f86270 */
[----:B------:R-:W-:Y:S01]  /*7b60*/  ISETP.GE.AND P1, PT, R16, R139, PT ;  /* 0x0000008b1000720c */ /* 0x000fe20003f26270 */
[----:B------:R-:W4:Y:S01]  /*7b70*/  MUFU.TANH R175, R175 ;  /* 0x000000af00af7308 */ /* 0x000f220000002400 */
[C---:B------:R-:W-:Y:S02]  /*7b80*/  IADD3 R16, R36.reuse, 0x41, RZ ;  /* 0x0000004124107810 */ /* 0x040fe40007ffe0ff */
[----:B------:R-:W-:Y:S02]  /*7b90*/  IADD3 R13, R36, 0x49, RZ ;  /* 0x00000049240d7810 */ /* 0x000fe40007ffe0ff */
[----:B-1----:R-:W-:Y:S02]  /*7ba0*/  FSEL R182, R182, -INF , !P2 ;  /* 0xff800000b6b67808 */ /* 0x002fe40005000000 */
[----:B--2---:R-:W-:Y:S01]  /*7bb0*/  FSEL R176, R176, -INF , !P1 ;  /* 0xff800000b0b07808 */ /* 0x004fe20004800000 */
[----:B------:R-:W1:Y:S01]  /*7bc0*/  MUFU.TANH R154, R154 ;  /* 0x0000009a009a7308 */ /* 0x000e620000002400 */
[----:B---3--:R-:W-:-:S02]  /*7bd0*/  FSEL R155, R155, -INF , !P3 ;  /* 0xff8000009b9b7808 */ /* 0x008fc40005800000 */
[-C--:B------:R-:W-:Y:S02]  /*7be0*/  ISETP.GE.AND P2, PT, R17, R139.reuse, PT ;  /* 0x0000008b1100720c */ /* 0x080fe40003f46270 */
[CC--:B------:R-:W-:Y:S02]  /*7bf0*/  ISETP.GE.AND P1, PT, R16.reuse, R140.reuse, PT ;  /* 0x0000008c1000720c */ /* 0x0c0fe40003f26270 */
[----:B------:R-:W-:Y:S01]  /*7c00*/  ISETP.GE.AND P3, PT, R16, R139, PT ;  /* 0x0000008b1000720c */ /* 0x000fe20003f66270 */
[----:B------:R-:W2:Y:S01]  /*7c10*/  MUFU.TANH R150, R150 ;  /* 0x0000009600967308 */ /* 0x000ea20000002400 */
[----:B----4-:R-:W-:Y:S02]  /*7c20*/  FSEL R175, R175, -INF , !P4 ;  /* 0xff800000afaf7808 */ /* 0x010fe40006000000 */
[----:B------:R-:W-:Y:S02]  /*7c30*/  ISETP.GE.AND P4, PT, R13, R140, PT ;  /* 0x0000008c0d00720c */ /* 0x000fe40003f86270 */
[----:B------:R-:W-:-:S02]  /*7c40*/  LOP3.LUT R16, R34, 0x50, R141, 0xfe, !PT ;  /* 0x0000005022107812 */ /* 0x000fc400078efe8d */
[----:B------:R-:W-:Y:S01]  /*7c50*/  LOP3.LUT R12, R34, 0x58, R141, 0xfe, !PT ;  /* 0x00000058220c7812 */ /* 0x000fe200078efe8d */
[----:B------:R-:W3:Y:S01]  /*7c60*/  MUFU.TANH R148, R148 ;  /* 0x0000009400947308 */ /* 0x000ee20000002400 */
[----:B-1----:R-:W-:Y:S02]  /*7c70*/  FSEL R154, R154, -INF , !P5 ;  /* 0xff8000009a9a7808 */ /* 0x002fe40006800000 */
[----:B------:R-:W-:Y:S02]  /*7c80*/  FSEL R153, R153, -INF , !P4 ;  /* 0xff80000099997808 */ /* 0x000fe40006000000 */
[----:B------:R-:W-:Y:S02]  /*7c90*/  ISETP.GE.AND P5, PT, R16, R140, PT ;  /* 0x0000008c1000720c */ /* 0x000fe40003fa6270 */
[----:B------:R-:W-:Y:S01]  /*7ca0*/  ISETP.GE.AND P4, PT, R13, R139, PT ;  /* 0x0000008b0d00720c */ /* 0x000fe20003f86270 */
[----:B------:R-:W1:Y:S01]  /*7cb0*/  MUFU.TANH R152, R152 ;  /* 0x0000009800987308 */ /* 0x000e620000002400 */
[----:B--2---:R-:W-:-:S02]  /*7cc0*/  FSEL R150, R150, -INF , !P3 ;  /* 0xff80000096967808 */ /* 0x004fc40005800000 */
[----:B------:R-:W-:Y:S02]  /*7cd0*/  ISETP.GE.AND P3, PT, R12, R140, PT ;  /* 0x0000008c0c00720c */ /* 0x000fe40003f66270 */
[----:B------:R-:W-:Y:S02]  /*7ce0*/  FSEL R163, R163, -INF , !P1 ;  /* 0xff800000a3a37808 */ /* 0x000fe40004800000 */
[-C--:B------:R-:W-:Y:S01]  /*7cf0*/  ISETP.GE.AND P1, PT, R16, R139.reuse, PT ;  /* 0x0000008b1000720c */ /* 0x080fe20003f26270 */
[----:B------:R-:W2:Y:S01]  /*7d00*/  MUFU.TANH R149, R149 ;  /* 0x0000009500957308 */ /* 0x000ea20000002400 */
[----:B---3--:R-:W-:Y:S02]  /*7d10*/  FSEL R148, R148, -INF , !P2 ;  /* 0xff80000094947808 */ /* 0x008fe40005000000 */
[----:B------:R-:W-:Y:S02]  /*7d20*/  ISETP.GE.AND P2, PT, R12, R139, PT ;  /* 0x0000008b0c00720c */ /* 0x000fe40003f46270 */
[----:B------:R-:W-:-:S02]  /*7d30*/  LOP3.LUT R12, R34, 0x60, R141, 0xfe, !PT ;  /* 0x00000060220c7812 */ /* 0x000fc400078efe8d */
[----:B------:R-:W-:Y:S01]  /*7d40*/  LOP3.LUT R8, R34, 0x68, R141, 0xfe, !PT ;  /* 0x0000006822087812 */ /* 0x000fe200078efe8d */
[----:B------:R-:W3:Y:S01]  /*7d50*/  MUFU.TANH R146, R26 ;  /* 0x0000001a00927308 */ /* 0x000ee20000002400 */
[----:B-1----:R-:W-:Y:S02]  /*7d60*/  FSEL R152, R152, -INF , !P4 ;  /* 0xff80000098987808 */ /* 0x002fe40006000000 */
[----:B------:R-:W-:Y:S02]  /*7d70*/  ISETP.GE.AND P4, PT, R12, R140, PT ;  /* 0x0000008c0c00720c */ /* 0x000fe40003f86270 */
[C---:B------:R-:W-:Y:S02]  /*7d80*/  IADD3 R9, R36.reuse, 0x59, RZ ;  /* 0x0000005924097810 */ /* 0x040fe40007ffe0ff */
[----:B------:R-:W-:Y:S01]  /*7d90*/  IADD3 R5, R36, 0x71, RZ ;  /* 0x0000007124057810 */ /* 0x000fe20007ffe0ff */
[----:B------:R-:W1:Y:S01]  /*7da0*/  MUFU.TANH R151, R151 ;  /* 0x0000009700977308 */ /* 0x000e620000002400 */
[----:B--2---:R-:W-:-:S02]  /*7db0*/  FSEL R149, R149, -INF , !P5 ;  /* 0xff80000095957808 */ /* 0x004fc40006800000 */
        /* <DEDUP_REMOVED lines=23> */
[-C--:B------:R-:W-:Y:S02]  /*7f30*/  ISETP.GE.AND P3, PT, R9, R139.reuse, PT ;  /* 0x0000008b0900720c */ /* 0x080fe40003f66270 */
[C-C-:B------:R-:W-:Y:S02]  /*7f40*/  LOP3.LUT R9, R34.reuse, 0x70, R141.reuse, 0xfe, !PT ;  /* 0x0000007022097812 */ /* 0x140fe400078efe8d */
[----:B------:R-:W-:Y:S01]  /*7f50*/  LOP3.LUT R141, R34, 0x78, R141, 0xfe, !PT ;  /* 0x00000078228d7812 */ /* 0x000fe200078efe8d */
[----:B------:R-:W3:Y:S01]  /*7f60*/  MUFU.TANH R128, R19 ;  /* 0x0000001300807308 */ /* 0x000ee20000002400 */
[----:B-1----:R-:W-:Y:S02]  /*7f70*/  FSEL R125, R125, -INF , !P4 ;  /* 0xff8000007d7d7808 */ /* 0x002fe40006000000 */
[----:B------:R-:W-:-:S02]  /*7f80*/  ISETP.GE.AND P4, PT, R8, R139, PT ;  /* 0x0000008b0800720c */ /* 0x000fc40003f86270 */
[----:B------:R-:W-:-:S03]  /*7f90*/  IADD3 R8, R36, 0x69, RZ ;  /* 0x0000006924087810 */ /* 0x000fc60007ffe0ff */
[----:B------:R-:W1:Y:S01]  /*7fa0*/  MUFU.TANH R133, R133 ;  /* 0x0000008500857308 */ /* 0x000e620000002400 */
[----:B--2---:R-:W-:Y:S02]  /*7fb0*/  FSEL R144, R144, -INF , !P3 ;  /* 0xff80000090907808 */ /* 0x004fe40005800000 */
[----:B------:R-:W-:-:S05]  /*7fc0*/  ISETP.GE.AND P3, PT, R9, R140, PT ;  /* 0x0000008c0900720c */ /* 0x000fca0003f66270 */
        /* <DEDUP_REMOVED lines=20> */
[C---:B------:R-:W-:Y:S02]  /*8110*/  ISETP.GE.AND P3, PT, R36.reuse, R139, PT ;  /* 0x0000008b2400720c */ /* 0x040fe40003f66270 */
        /* <DEDUP_REMOVED lines=8> */
[----:B---3--:R-:W-:Y:S01]  /*81a0*/  FSEL R59, R59, -INF , !P5 ;  /* 0xff8000003b3b7808 */ /* 0x008fe20006800000 */
[----:B------:R-:W-:Y:S01]  /*81b0*/  BAR.SYNC.DEFER_BLOCKING 0x0 ;  /* 0x0000000000007b1d */ /* 0x000fe20000010000 */
[----:B------:R-:W-:-:S05]  /*81c0*/  ISETP.GE.AND P5, PT, R141, R140, PT ;  /* 0x0000008c8d00720c */ /* 0x000fca0003fa6270 */
[----:B------:R-:W3:Y:S01]  /*81d0*/  MUFU.TANH R4, R4 ;  /* 0x0000000400047308 */ /* 0x000ee20000002400 */
[----:B-1----:R-:W-:Y:S02]  /*81e0*/  FSEL R58, R58, -INF , !P4 ;  /* 0xff8000003a3a7808 */ /* 0x002fe40006000000 */
[----:B------:R-:W-:-:S05]  /*81f0*/  ISETP.GE.AND P4, PT, R36, R140, PT ;  /* 0x0000008c2400720c */ /* 0x000fca0003f86270 */
[----:B------:R-:W1:Y:S01]  /*8200*/  MUFU.TANH R135, R135 ;  /* 0x0000008700877308 */ /* 0x000e620000002400 */
[----:B--2---:R-:W-:-:S07]  /*8210*/  FSEL R65, R65, -INF , !P3 ;  /* 0xff80000041417808 */ /* 0x004fce0005800000 */
[----:B------:R-:W2:Y:S01]  /*8220*/  MUFU.TANH R120, R6 ;  /* 0x0000000600787308 */ /* 0x000ea20000002400 */
[----:B---3--:R-:W-:-:S07]  /*8230*/  FSEL R139, R4, -INF , !P5 ;  /* 0xff800000048b7808 */ /* 0x008fce0006800000 */
[----:B------:R-:W3:Y:S01]  /*8240*/  MUFU.TANH R117, R7 ;  /* 0x0000000700757308 */ /* 0x000ee20000002400 */
[----:B-1----:R-:W-:Y:S02]  /*8250*/  FSEL R135, R135, -INF , !P4 ;  /* 0xff80000087877808 */ /* 0x002fe40006000000 */
[----:B--2---:R-:W-:Y:S02]  /*8260*/  FSEL R120, R120, -INF , !P2 ;  /* 0xff80000078787808 */ /* 0x004fe40005000000 */
[----:B---3--:R-:W-:Y:S01]  /*8270*/  FSEL R117, R117, -INF , !P1 ;  /* 0xff80000075757808 */ /* 0x008fe20004800000 */
[----:B------:R-:W-:Y:S05]  /*8280*/  @!P0 BRA `(.L_x_1905) ;  /* 0x0000058000008947 */ /* 0x000fea0003800000 */
[----:B------:R-:W-:Y:S05]  /*8290*/  @!P6 BRA `(.L_x_1906) ;  /* 0x000003900000e947 */ /* 0x000fea0003800000 */
[----:B------:R-:W1:Y:S01]  /*82a0*/  I2F.RP R7, R136 ;  /* 0x0000008800077306 */ /* 0x000e620000209400 */
[----:B------:R-:W-:Y:S02]  /*82b0*/  IADD3 R9, R34, -0x80, RZ ;  /* 0xffffff8022097810 */ /* 0x000fe40007ffe0ff */
[----:B------:R-:W-:Y:S02]  /*82c0*/  IABS R6, R34 ;  /* 0x0000002200067213 */ /* 0x000fe40000000000 */
[----:B------:R-:W-:-:S02]  /*82d0*/  IABS R4, R9 ;  /* 0x0000000900047213 */ /* 0x000fc40000000000 */
        /* <DEDUP_REMOVED lines=53> */
.L_x_1906:
[----:B------:R-:W-:-:S04]  /*8630*/  LEA R5, -R119, RZ, 0x7 ;  /* 0x000000ff77057211 */ /* 0x000fc800078e39ff */
[----:B------:R-:W-:Y:S02]  /*8640*/  SHF.R.S32.HI R4, RZ, 0x1f, R5 ;  /* 0x0000001fff047819 */ /* 0x000fe40000011405 */
.L_x_1907:
        /* <DEDUP_REMOVED lines=28> */
.L_x_1905:
        /* <DEDUP_REMOVED lines=69> */
[----:B------:R-:W1:Y:S04]  /*8c60*/  SHFL.BFLY PT, R7, R8, 0x2, 0x1f ;  /* 0x0c401f0008077f89 */ /* 0x000e6800000e0000 */
[----:B------:R-:W2:Y:S01]  /*8c70*/  SHFL.BFLY PT, R5, R6, 0x2, 0x1f ;  /* 0x0c401f0006057f89 */ /* 0x000ea200000e0000 */
[----:B-1----:R-:W-:Y:S02]  /*8c80*/  FMNMX.FTZ R7, R8, R7, !PT ;  /* 0x0000000708077209 */ /* 0x002fe40007810000 */
[----:B--2---:R-:W-:-:S03]  /*8c90*/  FMNMX.FTZ R5, R6, R5, !PT ;  /* 0x0000000506057209 */ /* 0x004fc60007810000 */
[----:B------:R-:W1:Y:S04]  /*8ca0*/  SHFL.BFLY PT, R56, R7, 0x1, 0x1f ;  /* 0x0c201f0007387f89 */ /* 0x000e6800000e0000 */
[----:B------:R-:W2:Y:S01]  /*8cb0*/  SHFL.BFLY PT, R4, R5, 0x1, 0x1f ;  /* 0x0c201f0005047f89 */ /* 0x000ea200000e0000 */
[----:B-1----:R-:W-:-:S04]  /*8cc0*/  FMNMX.FTZ R56, R7, R56, !PT ;  /* 0x0000003807387209 */ /* 0x002fc80007810000 */
[C---:B------:R-:W-:Y:S01]  /*8cd0*/  FSETP.NEU.FTZ.AND P1, PT, R56.reuse, -INF , PT ;  /* 0xff8000003800780b */ /* 0x040fe20003f3d000 */
[----:B------:R-:W-:-:S03]  /*8ce0*/  FMUL.FTZ R138, R56, c[0x0][0x23c] ;  /* 0x00008f00388a7a20 */ /* 0x000fc60000410000 */
[----:B------:R-:W-:Y:S02]  /*8cf0*/  FSEL R7, R56, RZ, P1 ;  /* 0x000000ff38077208 */ /* 0x000fe40000800000 */
[----:B------:R-:W-:-:S03]  /*8d00*/  FSEL R138, R138, RZ, P1 ;  /* 0x000000ff8a8a7208 */ /* 0x000fc60000800000 */
[----:B------:R-:W-:Y:S02]  /*8d10*/  FADD.FTZ R142, R2, -R7 ;  /* 0x80000007028e7221 */ /* 0x000fe40000010000 */
[--C-:B------:R-:W-:Y:S01]  /*8d20*/  FFMA.FTZ R141, R3, c[0x0][0x23c], -R138.reuse ;  /* 0x00008f00038d7a23 */ /* 0x100fe2000001088a */
[----:B--2---:R-:W-:Y:S01]  /*8d30*/  FMNMX.FTZ R3, R5, R4, !PT ;  /* 0x0000000405037209 */ /* 0x004fe20007810000 */
[--C-:B------:R-:W-:Y:S02]  /*8d40*/  FFMA.FTZ R136, R35, c[0x0][0x23c], -R138.reuse ;  /* 0x00008f0023887a23 */ /* 0x100fe4000001088a */
[--C-:B------:R-:W-:Y:S01]  /*8d50*/  FFMA.FTZ R122, R33, c[0x0][0x23c], -R138.reuse ;  /* 0x00008f00217a7a23 */ /* 0x100fe2000001088a */
[C---:B------:R-:W-:Y:S01]  /*8d60*/  FSETP.NEU.FTZ.AND P0, PT, R3.reuse, -INF , PT ;  /* 0xff8000000300780b */ /* 0x040fe20003f1d000 */
[----:B------:R-:W-:Y:S01]  /*8d70*/  FMUL.FTZ R119, R3, c[0x0][0x23c] ;  /* 0x00008f0003777a20 */ /* 0x000fe20000410000 */
[----:B------:R-:W-:Y:S01]  /*8d80*/  MUFU.EX2 R141, R141 ;  /* 0x0000008d008d7308 */ /* 0x000fe20000000800 */
[--C-:B------:R-:W-:Y:S01]  /*8d90*/  FFMA.FTZ R57, R29, c[0x0][0x23c], -R138.reuse ;  /* 0x00008f001d397a23 */ /* 0x100fe2000001088a */
[----:B------:R-:W-:Y:S01]  /*8da0*/  FSEL R5, R3, RZ, P0 ;  /* 0x000000ff03057208 */ /* 0x000fe20000000000 */
[----:B------:R-:W-:Y:S01]  /*8db0*/  FMUL.FTZ R142, R142, c[0x0][0x23c] ;  /* 0x00008f008e8e7a20 */ /* 0x000fe20000410000 */
[----:B------:R-:W-:Y:S01]  /*8dc0*/  FSEL R119, R119, RZ, P0 ;  /* 0x000000ff77777208 */ /* 0x000fe20000000000 */
[----:B------:R-:W-:-:S02]  /*8dd0*/  FFMA.FTZ R2, R61, c[0x0][0x23c], -R138 ;  /* 0x00008f003d027a23 */ /* 0x000fc4000001088a */
[----:B------:R-:W-:Y:S01]  /*8de0*/  FADD.FTZ R140, R0, -R5 ;  /* 0x80000005008c7221 */ /* 0x000fe20000010000 */
[----:B------:R-:W1:Y:S01]  /*8df0*/  MUFU.EX2 R136, R136 ;  /* 0x0000008800887308 */ /* 0x000e620000000800 */
[--C-:B------:R-:W-:Y:S02]  /*8e00*/  FFMA.FTZ R137, R65, c[0x0][0x23c], -R119.reuse ;  /* 0x00008f0041897a23 */ /* 0x100fe40000010877 */
[--C-:B------:R-:W-:Y:S02]  /*8e10*/  FFMA.FTZ R123, R32, c[0x0][0x23c], -R119.reuse ;  /* 0x00008f00207b7a23 */ /* 0x100fe40000010877 */
[--C-:B------:R-:W-:Y:S02]  /*8e20*/  FFMA.FTZ R121, R30, c[0x0][0x23c], -R119.reuse ;  /* 0x00008f001e797a23 */ /* 0x100fe40000010877 */
[----:B------:R-:W-:Y:S01]  /*8e30*/  FMUL.FTZ R140, R140, c[0x0][0x23c] ;  /* 0x00008f008c8c7a20 */ /* 0x000fe20000410000 */
[----:B------:R-:W-:Y:S01]  /*8e40*/  MUFU.EX2 R122, R122 ;  /* 0x0000007a007a7308 */ /* 0x000fe20000000800 */
[----:B------:R-:W-:-:S02]  /*8e50*/  FFMA.FTZ R0, R28, c[0x0][0x23c], -R119 ;  /* 0x00008f001c007a23 */ /* 0x000fc40000010877 */
[----:B------:R-:W2:Y:S01]  /*8e60*/  LDSM.16.MT88.4 R28, [R156+0xb000] ;  /* 0x00b000009c1c783b */ /* 0x000ea20000004200 */
[--C-:B------:R-:W-:Y:S02]  /*8e70*/  FFMA.FTZ R181, R181, c[0x0][0x23c], -R138.reuse ;  /* 0x00008f00b5b57a23 */ /* 0x100fe4000001088a */
[--C-:B------:R-:W-:Y:S02]  /*8e80*/  FFMA.FTZ R176, R176, c[0x0][0x23c], -R119.reuse ;  /* 0x00008f00b0b07a23 */ /* 0x100fe40000010877 */
[----:B------:R-:W3:Y:S01]  /*8e90*/  MUFU.EX2 R57, R57 ;  /* 0x0000003900397308 */ /* 0x000ee20000000800 */
[----:B-1----:R-:W-:Y:S01]  /*8ea0*/  F2FP.BF16.PACK_AB R4, R136, R141 ;  /* 0x0000008d8804723e */ /* 0x002fe200000010ff */
[----:B------:R-:W-:Y:S02]  /*8eb0*/  FFMA.FTZ R163, R163, c[0x0][0x23c], -R138 ;  /* 0x00008f00a3a37a23 */ /* 0x000fe4000001088a */
[--C-:B------:R-:W-:Y:S02]  /*8ec0*/  FFMA.FTZ R154, R154, c[0x0][0x23c], -R119.reuse ;  /* 0x00008f009a9a7a23 */ /* 0x100fe40000010877 */
[----:B------:R-:W-:-:S02]  /*8ed0*/  FFMA.FTZ R148, R148, c[0x0][0x23c], -R119 ;  /* 0x00008f0094947a23 */ /* 0x000fc40000010877 */
[----:B------:R-:W-:Y:S01]  /*8ee0*/  MUFU.EX2 R137, R137 ;  /* 0x0000008900897308 */ /* 0x000fe20000000800 */
[----:B------:R-:W-:Y:S02]  /*8ef0*/  FFMA.FTZ R145, R145, c[0x0][0x23c], -R138 ;  /* 0x00008f0091917a23 */ /* 0x000fe4000001088a */
[--C-:B------:R-:W-:Y:S02]  /*8f00*/  FFMA.FTZ R146, R146, c[0x0][0x23c], -R119.reuse ;  /* 0x00008f0092927a23 */ /* 0x100fe40000010877 */
[--C-:B------:R-:W-:Y:S02]  /*8f10*/  FFMA.FTZ R132, R132, c[0x0][0x23c], -R119.reuse ;  /* 0x00008f0084847a23 */ /* 0x100fe40000010877 */
[--C-:B------:R-:W-:Y:S01]  /*8f20*/  FFMA.FTZ R128, R128, c[0x0][0x23c], -R119.reuse ;  /* 0x00008f0080807a23 */ /* 0x100fe20000010877 */
[----:B------:R-:W1:Y:S01]  /*8f30*/  MUFU.EX2 R123, R123 ;  /* 0x0000007b007b7308 */ /* 0x000e620000000800 */
[----:B---3--:R-:W-:Y:S01]  /*8f40*/  F2FP.BF16.PACK_AB R6, R57, R122 ;  /* 0x0000007a3906723e */ /* 0x008fe200000010ff */
[----:B------:R-:W-:-:S02]  /*8f50*/  FFMA.FTZ R126, R126, c[0x0][0x23c], -R119 ;  /* 0x00008f007e7e7a23 */ /* 0x000fc40000010877 */
[--C-:B------:R-:W-:Y:S02]  /*8f60*/  FFMA.FTZ R143, R143, c[0x0][0x23c], -R138.reuse ;  /* 0x00008f008f8f7a23 */ /* 0x100fe4000001088a */
[--C-:B------:R-:W-:Y:S02]  /*8f70*/  FFMA.FTZ R139, R139, c[0x0][0x23c], -R138.reuse ;  /* 0x00008f008b8b7a23 */ /* 0x100fe4000001088a */
[----:B------:R-:W-:Y:S01]  /*8f80*/  MUFU.EX2 R121, R121 ;  /* 0x0000007900797308 */ /* 0x000fe20000000800 */
[----:B------:R-:W-:Y:S02]  /*8f90*/  FFMA.FTZ R135, R135, c[0x0][0x23c], -R138 ;  /* 0x00008f0087877a23 */ /* 0x000fe4000001088a */
[----:B------:R-:W-:-:S05]  /*8fa0*/  FFMA.FTZ R120, R120, c[0x0][0x23c], -R119 ;  /* 0x00008f0078787a23 */ /* 0x000fca0000010877 */
[----:B------:R-:W3:Y:S01]  /*8fb0*/  MUFU.EX2 R142, R142 ;  /* 0x0000008e008e7308 */ /* 0x000ee20000000800 */
[----:B-1----:R-:W-:-:S07]  /*8fc0*/  F2FP.BF16.PACK_AB R5, R123, R137 ;  /* 0x000000897b05723e */ /* 0x002fce00000010ff */
[----:B------:R-:W1:Y:S08]  /*8fd0*/  MUFU.EX2 R140, R140 ;  /* 0x0000008c008c7308 */ /* 0x000e700000000800 */
[----:B------:R-:W4:Y:S01]  /*8fe0*/  MUFU.EX2 R0, R0 ;  /* 0x0000000000007308 */ /* 0x000f220000000800 */
[-C--:B---3--:R-:W-:Y:S02]  /*8ff0*/  FMUL.FTZ R40, R80, R142.reuse ;  /* 0x0000008e50287220 */ /* 0x088fe40000410000 */
[----:B------:R-:W-:-:S02]  /*9000*/  FMUL.FTZ R41, R81, R142 ;  /* 0x0000008e51297220 */ /* 0x000fc40000410000 */
[-C--:B------:R-:W-:Y:S02]  /*9010*/  FMUL.FTZ R76, R76, R142.reuse ;  /* 0x0000008e4c4c7220 */ /* 0x080fe40000410000 */
[----:B------:R-:W-:Y:S01]  /*9020*/  FMUL.FTZ R77, R77, R142 ;  /* 0x0000008e4d4d7220 */ /* 0x000fe20000410000 */
[----:B------:R-:W-:Y:S01]  /*9030*/  MUFU.EX2 R2, R2 ;  /* 0x0000000200027308 */ /* 0x000fe20000000800 */
[-C--:B-1----:R-:W-:Y:S02]  /*9040*/  FMUL.FTZ R42, R82, R140.reuse ;  /* 0x0000008c522a7220 */ /* 0x082fe40000410000 */
[-C--:B------:R-:W-:Y:S02]  /*9050*/  FMUL.FTZ R43, R83, R140.reuse ;  /* 0x0000008c532b7220 */ /* 0x080fe40000410000 */
[-C--:B------:R-:W-:Y:S02]  /*9060*/  FMUL.FTZ R78, R78, R140.reuse ;  /* 0x0000008c4e4e7220 */ /* 0x080fe40000410000 */
[----:B------:R-:W-:Y:S01]  /*9070*/  FMUL.FTZ R79, R79, R140 ;  /* 0x0000008c4f4f7220 */ /* 0x000fe20000410000 */
[----:B----4-:R-:W-:Y:S01]  /*9080*/  F2FP.BF16.PACK_AB R7, R0, R121 ;  /* 0x000000790007723e */ /* 0x010fe200000010ff */
[--C-:B------:R-:W-:Y:S01]  /*9090*/  FFMA.FTZ R81, R62, c[0x0][0x23c], -R119.reuse ;  /* 0x00008f003e517a23 */ /* 0x100fe20000010877 */
[----:B------:R-:W-:Y:S01]  /*90a0*/  MUFU.EX2 R181, R181 ;  /* 0x000000b500b57308 */ /* 0x000fe20000000800 */
[----:B------:R-:W-:-:S02]  /*90b0*/  FFMA.FTZ R83, R64, c[0x0][0x23c], -R119 ;  /* 0x00008f0040537a23 */ /* 0x000fc40000010877 */
[-C--:B------:R-:W-:Y:S01]  /*90c0*/  FMUL.FTZ R16, R104, R142.reuse ;  /* 0x0000008e68107220 */ /* 0x080fe20000410000 */
[----:B------:R-:W-:Y:S01]  /*90d0*/  LDSM.16.MT88.4 R64, [R156+0x9400] ;  /* 0x009400009c40783b */ /* 0x000fe20000004200 */
[C---:B------:R-:W-:Y:S01]  /*90e0*/  HMMA.16816.F32.BF16 R40, R4.reuse, R44, R40 ;  /* 0x0000002c0428723c */ /* 0x040fe20000041828 */
[----:B------:R-:W-:Y:S02]  /*90f0*/  FMUL.FTZ R17, R105, R142 ;  /* 0x0000008e69117220 */ /* 0x000fe40000410000 */
        /* <DEDUP_REMOVED lines=9> */
[--C-:B------:R-:W-:Y:S01]  /*9190*/  FFMA.FTZ R79, R63, c[0x0][0x23c], -R138.reuse ;  /* 0x00008f003f4f7a23 */ /* 0x100fe2000001088a */
[----:B------:R-:W-:Y:S01]  /*91a0*/  HMMA.16816.F32.BF16 R16, R4, R20, R16 ;  /* 0x000000140410723c */ /* 0x000fe20000041810 */
[----:B------:R-:W-:Y:S02]  /*91b0*/  FFMA.FTZ R78, R60, c[0x0][0x23c], -R119 ;  /* 0x00008f003c4e7a23 */ /* 0x000fe40000010877 */
[----:B------:R-:W1:Y:S01]  /*91c0*/  LDSM.16.MT88.4 R60, [R116+0x9400] ;  /* 0x00940000743c783b */ /* 0x000e620000004200 */
[--C-:B------:R-:W-:Y:S01]  /*91d0*/  FFMA.FTZ R76, R51, c[0x0][0x23c], -R138.reuse ;  /* 0x00008f00334c7a23 */ /* 0x100fe2000001088a */
[----:B------:R-:W-:Y:S01]  /*91e0*/  MUFU.EX2 R79, R79 ;  /* 0x0000004f004f7308 */ /* 0x000fe20000000800 */
[----:B------:R-:W-:-:S02]  /*91f0*/  FFMA.FTZ R77, R49, c[0x0][0x23c], -R138 ;  /* 0x00008f00314d7a23 */ /* 0x000fc4000001088a */
[----:B------:R-:W-:Y:S01]  /*9200*/  FFMA.FTZ R80, R196, c[0x0][0x23c], -R119 ;  /* 0x00008f00c4507a23 */ /* 0x000fe20000010877 */
[----:B------:R-:W-:Y:S01]  /*9210*/  HMMA.16816.F32.BF16 R20, R4, R22, R100 ;  /* 0x000000160414723c */ /* 0x000fe20000041864 */
[-C--:B------:R-:W-:Y:S01]  /*9220*/  FMUL.FTZ R8, R112, R142.reuse ;  /* 0x0000008e70087220 */ /* 0x080fe20000410000 */
[----:B------:R-:W-:Y:S01]  /*9230*/  LDSM.16.MT88.4 R100, [R116+0xac00] ;  /* 0x00ac00007464783b */ /* 0x000fe20000004200 */
[----:B------:R-:W-:Y:S01]  /*9240*/  FMUL.FTZ R9, R113, R142 ;  /* 0x0000008e71097220 */ /* 0x000fe20000410000 */
[----:B------:R-:W3:Y:S01]  /*9250*/  MUFU.EX2 R76, R76 ;  /* 0x0000004c004c7308 */ /* 0x000ee20000000800 */
[-C--:B------:R-:W-:Y:S02]  /*9260*/  FMUL.FTZ R10, R114, R140.reuse ;  /* 0x0000008c720a7220 */ /* 0x080fe40000410000 */
[----:B------:R-:W-:Y:S02]  /*9270*/  FMUL.FTZ R11, R115, R140 ;  /* 0x0000008c730b7220 */ /* 0x000fe40000410000 */
        /* <DEDUP_REMOVED lines=8> */
[----:B------:R-:W4:Y:S01]  /*9300*/  MUFU.EX2 R80, R80 ;  /* 0x0000005000507308 */ /* 0x000f220000000800 */
[-C--:B------:R-:W-:Y:S01]  /*9310*/  FMUL.FTZ R26, R98, R140.reuse ;  /* 0x0000008c621a7220 */ /* 0x080fe20000410000 */
[----:B------:R-:W-:Y:S01]  /*9320*/  HMMA.16816.F32.BF16 R12, R4, R14, R108 ;  /* 0x0000000e040c723c */ /* 0x000fe2000004186c */
[----:B------:R-:W-:Y:S01]  /*9330*/  FMUL.FTZ R27, R99, R140 ;  /* 0x0000008c631b7220 */ /* 0x000fe20000410000 */
[----:B------:R-:W-:Y:S01]  /*9340*/  LDSM.16.MT88.4 R108, [R156+0xac00] ;  /* 0x00ac00009c6c783b */ /* 0x000fe20000004200 */
[----:B------:R-:W-:-:S02]  /*9350*/  FMUL.FTZ R32, R88, R142 ;  /* 0x0000008e58207220 */ /* 0x000fc40000410000 */
[----:B------:R-:W-:Y:S01]  /*9360*/  FMUL.FTZ R33, R89, R142 ;  /* 0x0000008e59217220 */ /* 0x000fe20000410000 */
[----:B------:R-:W5:Y:S01]  /*9370*/  MUFU.EX2 R78, R78 ;  /* 0x0000004e004e7308 */ /* 0x000f620000000800 */
[-C--:B------:R-:W-:Y:S01]  /*9380*/  FMUL.FTZ R34, R90, R140.reuse ;  /* 0x0000008c5a227220 */ /* 0x080fe20000410000 */
[C---:B--2---:R-:W-:Y:S01]  /*9390*/  HMMA.16816.F32.BF16 R24, R4.reuse, R28, R24 ;  /* 0x0000001c0418723c */ /* 0x044fe20000041818 */
[----:B------:R-:W-:Y:S02]  /*93a0*/  FMUL.FTZ R35, R91, R140 ;  /* 0x0000008c5b237220 */ /* 0x000fe40000410000 */
        /* <DEDUP_REMOVED lines=18> */
[-C--:B------:R-:W-:Y:S01]  /*94d0*/  FMUL.FTZ R68, R68, R142.reuse ;  /* 0x0000008e44447220 */ /* 0x080fe20000410000 */
[----:B------:R-:W2:Y:S01]  /*94e0*/  LDSM.16.MT88.4 R72, [R156+0xb400] ;  /* 0x00b400009c48783b */ /* 0x000ea20000004200 */
[----:B------:R-:W-:Y:S01]  /*94f0*/  FMUL.FTZ R69, R69, R142 ;  /* 0x0000008e45457220 */ /* 0x000fe20000410000 */
[----:B------:R-:W-:Y:S01]  /*9500*/  MUFU.EX2 R148, R148 ;  /* 0x0000009400947308 */ /* 0x000fe20000000800 */
[-C--:B------:R-:W-:Y:S01]  /*9510*/  FMUL.FTZ R70, R70, R140.reuse ;  /* 0x0000008c46467220 */ /* 0x080fe20000410000 */
[C---:B------:R-:W-:Y:S01]  /*9520*/  HMMA.16816.F32.BF16 R48, R4.reuse, R52, R48 ;  /* 0x000000340430723c */ /* 0x040fe20000041830 */
[----:B------:R-:W-:Y:S02]  /*9530*/  FMUL.FTZ R71, R71, R140 ;  /* 0x0000008c47477220 */ /* 0x000fe40000410000 */
[--C-:B------:R-:W-:Y:S02]  /*9540*/  FFMA.FTZ R85, R195, c[0x0][0x23c], -R138.reuse ;  /* 0x00008f00c3557a23 */ /* 0x100fe4000001088a */
[--C-:B------:R-:W-:Y:S01]  /*9550*/  FFMA.FTZ R84, R193, c[0x0][0x23c], -R138.reuse ;  /* 0x00008f00c1547a23 */ /* 0x100fe2000001088a */
[----:B------:R-:W-:Y:S01]  /*9560*/  MUFU.EX2 R145, R145 ;  /* 0x0000009100917308 */ /* 0x000fe20000000800 */
[----:B---3--:R-:W-:Y:S01]  /*9570*/  F2FP.BF16.PACK_AB R52, R76, R79 ;  /* 0x0000004f4c34723e */ /* 0x008fe200000010ff */
[----:B------:R-:W-:Y:S01]  /*9580*/  HMMA.16816.F32.BF16 R4, R4, R54, R68 ;  /* 0x000000360404723c */ /* 0x000fe20000041844 */
[----:B----4-:R-:W-:Y:S01]  /*9590*/  F2FP.BF16.PACK_AB R53, R80, R83 ;  /* 0x000000535035723e */ /* 0x010fe200000010ff */
[----:B------:R-:W3:Y:S01]  /*95a0*/  LDSM.16.MT88.4 R68, [R116+0xb400] ;  /* 0x00b400007444783b */ /* 0x000ee20000004200 */
[----:B------:R-:W-:-:S02]  /*95b0*/  FFMA.FTZ R82, R191, c[0x0][0x23c], -R138 ;  /* 0x00008f00bf527a23 */ /* 0x000fc4000001088a */
[--C-:B------:R-:W-:Y:S01]  /*95c0*/  FFMA.FTZ R87, R189, c[0x0][0x23c], -R138.reuse ;  /* 0x00008f00bd577a23 */ /* 0x100fe2000001088a */
[----:B------:R-:W-:Y:S01]  /*95d0*/  MUFU.EX2 R85, R85 ;  /* 0x0000005500557308 */ /* 0x000fe20000000800 */
[----:B------:R-:W-:Y:S01]  /*95e0*/  F2FP.BF16.PACK_AB R54, R2, R77 ;  /* 0x0000004d0236723e */ /* 0x000fe200000010ff */
[--C-:B------:R-:W-:Y:S01]  /*95f0*/  FFMA.FTZ R91, R194, c[0x0][0x23c], -R119.reuse ;  /* 0x00008f00c25b7a23 */ /* 0x100fe20000010877 */
[----:B-----5:R-:W-:Y:S01]  /*9600*/  F2FP.BF16.PACK_AB R55, R78, R81 ;  /* 0x000000514e37723e */ /* 0x020fe200000010ff */
[--C-:B------:R-:W-:Y:S02]  /*9610*/  FFMA.FTZ R88, R192, c[0x0][0x23c], -R119.reuse ;  /* 0x00008f00c0587a23 */ /* 0x100fe40000010877 */
[--C-:B------:R-:W-:Y:S02]  /*9620*/  FFMA.FTZ R89, R190, c[0x0][0x23c], -R119.reuse ;  /* 0x00008f00be597a23 */ /* 0x100fe40000010877 */
[----:B------:R-:W-:Y:S01]  /*9630*/  FFMA.FTZ R86, R188, c[0x0][0x23c], -R119 ;  /* 0x00008f00bc567a23 */ /* 0x000fe20000010877 */
[----:B------:R-:W4:Y:S01]  /*9640*/  MUFU.EX2 R84, R84 ;  /* 0x0000005400547308 */ /* 0x000f220000000800 */
[----:B-1----:R-:W-:Y:S01]  /*9650*/  HMMA.16816.F32.BF16 R16, R52, R60, R16 ;  /* 0x0000003c3410723c */ /* 0x002fe20000041810 */
[----:B------:R-:W-:-:S02]  /*9660*/  FFMA.FTZ R90, R183, c[0x0][0x23c], -R138 ;  /* 0x00008f00b75a7a23 */ /* 0x000fc4000001088a */
[--C-:B------:R-:W-:Y:S02]  /*9670*/  FFMA.FTZ R97, R187, c[0x0][0x23c], -R138.reuse ;  /* 0x00008f00bb617a23 */ /* 0x100fe4000001088a */
[--C-:B------:R-:W-:Y:S02]  /*9680*/  FFMA.FTZ R96, R185, c[0x0][0x23c], -R138.reuse ;  /* 0x00008f00b9607a23 */ /* 0x100fe4000001088a */
[----:B------:R-:W-:Y:S01]  /*9690*/  MUFU.EX2 R82, R82 ;  /* 0x0000005200527308 */ /* 0x000fe20000000800 */
[C---:B------:R-:W-:Y:S01]  /*96a0*/  HMMA.16816.F32.BF16 R20, R52.reuse, R62, R20 ;  /* 0x0000003e3414723c */ /* 0x040fe20000041814 */
[----:B------:R-:W1:Y:S01]  /*96b0*/  LDSM.16.MT88.4 R60, [R116+0xd400] ;  /* 0x00d40000743c783b */ /* 0x000e620000004200 */
[--C-:B------:R-:W-:Y:S02]  /*96c0*/  FFMA.FTZ R99, R186, c[0x0][0x23c], -R119.reuse ;  /* 0x00008f00ba637a23 */ /* 0x100fe40000010877 */
[--C-:B------:R-:W-:Y:S02]  /*96d0*/  FFMA.FTZ R98, R184, c[0x0][0x23c], -R119.reuse ;  /* 0x00008f00b8627a23 */ /* 0x100fe40000010877 */
[----:B------:R-:W-:Y:S01]  /*96e0*/  FFMA.FTZ R183, R182, c[0x0][0x23c], -R119 ;  /* 0x00008f00b6b77a23 */ /* 0x000fe20000010877 */
[----:B------:R-:W-:Y:S01]  /*96f0*/  MUFU.EX2 R87, R87 ;  /* 0x0000005700577308 */ /* 0x000fe20000000800 */
[----:B------:R-:W-:Y:S01]  /*9700*/  HMMA.16816.F32.BF16 R8, R52, R64, R8 ;  /* 0x000000403408723c */ /* 0x000fe20000041808 */
[----:B------:R-:W-:-:S02]  /*9710*/  FFMA.FTZ R182, R155, c[0x0][0x23c], -R138 ;  /* 0x00008f009bb67a23 */ /* 0x000fc4000001088a */
[--C-:B------:R-:W-:Y:S02]  /*9720*/  FFMA.FTZ R155, R175, c[0x0][0x23c], -R138.reuse ;  /* 0x00008f00af9b7a23 */ /* 0x100fe4000001088a */
[--C-:B------:R-:W-:Y:S02]  /*9730*/  FFMA.FTZ R184, R153, c[0x0][0x23c], -R138.reuse ;  /* 0x00008f0099b87a23 */ /* 0x100fe4000001088a */
[----:B------:R-:W-:Y:S01]  /*9740*/  MUFU.EX2 R91, R91 ;  /* 0x0000005b005b7308 */ /* 0x000fe20000000800 */
[C---:B------:R-:W-:Y:S01]  /*9750*/  HMMA.16816.F32.BF16 R12, R52.reuse, R66, R12 ;  /* 0x00000042340c723c */ /* 0x040fe2000004180c */
[----:B------:R-:W5:Y:S01]  /*9760*/  LDSM.16.MT88.4 R64, [R156+0xd400] ;  /* 0x00d400009c40783b */ /* 0x000f620000004200 */
[--C-:B------:R-:W-:Y:S02]  /*9770*/  FFMA.FTZ R175, R150, c[0x0][0x23c], -R119.reuse ;  /* 0x00008f0096af7a23 */ /* 0x100fe40000010877 */
[----:B------:R-:W-:Y:S02]  /*9780*/  FFMA.FTZ R153, R152, c[0x0][0x23c], -R119 ;  /* 0x00008f0098997a23 */ /* 0x000fe40000010877 */
[----:B------:R-:W-:Y:S01]  /*9790*/  FFMA.FTZ R177, R177, R142, R141 ;  /* 0x0000008eb1b17223 */ /* 0x000fe2000001008d */
[----:B------:R-:W1:Y:S01]  /*97a0*/  MUFU.EX2 R88, R88 ;  /* 0x0000005800587308 */ /* 0x000e620000000800 */
[----:B--2---:R-:W-:Y:S01]  /*97b0*/  HMMA.16816.F32.BF16 R24, R52, R72, R24 ;  /* 0x000000483418723c */ /* 0x004fe20000041818 */
[----:B------:R-:W-:-:S02]  /*97c0*/  FFMA.FTZ R141, R149, c[0x0][0x23c], -R138 ;  /* 0x00008f00958d7a23 */ /* 0x000fc4000001088a */
[--C-:B------:R-:W-:Y:S02]  /*97d0*/  FFMA.FTZ R142, R147, c[0x0][0x23c], -R138.reuse ;  /* 0x00008f00938e7a23 */ /* 0x100fe4000001088a */
[--C-:B------:R-:W-:Y:S02]  /*97e0*/  FFMA.FTZ R150, R151, c[0x0][0x23c], -R138.reuse ;  /* 0x00008f0097967a23 */ /* 0x100fe4000001088a */
[----:B------:R-:W-:Y:S01]  /*97f0*/  MUFU.EX2 R89, R89 ;  /* 0x0000005900597308 */ /* 0x000fe20000000800 */
[C---:B------:R-:W-:Y:S01]  /*9800*/  HMMA.16816.F32.BF16 R28, R52.reuse, R74, R28 ;  /* 0x0000004a341c723c */ /* 0x040fe2000004181c */
[----:B------:R-:W-:Y:S01]  /*9810*/  LDSM.16.MT88.4 R72, [R156+0xb800] ;  /* 0x00b800009c48783b */ /* 0x000fe20000004200 */
[--C-:B------:R-:W-:Y:S02]  /*9820*/  FFMA.FTZ R149, R134, c[0x0][0x23c], -R119.reuse ;  /* 0x00008f0086957a23 */ /* 0x100fe40000010877 */
[----:B------:R-:W-:Y:S02]  /*9830*/  FFMA.FTZ R147, R144, c[0x0][0x23c], -R119 ;  /* 0x00008f0090937a23 */ /* 0x000fe40000010877 */
[--C-:B------:R-:W-:Y:S01]  /*9840*/  FFMA.FTZ R134, R127, c[0x0][0x23c], -R138.reuse ;  /* 0x00008f007f867a23 */ /* 0x100fe2000001088a */
[----:B------:R-:W2:Y:S01]  /*9850*/  MUFU.EX2 R86, R86 ;  /* 0x0000005600567308 */ /* 0x000ea20000000800 */
[----:B---3--:R-:W-:Y:S01]  /*9860*/  HMMA.16816.F32.BF16 R32, R52, R68, R32 ;  /* 0x000000443420723c */ /* 0x008fe20000041820 */
[----:B------:R-:W-:-:S02]  /*9870*/  FFMA.FTZ R127, R125, c[0x0][0x23c], -R138 ;  /* 0x00008f007d7f7a23 */ /* 0x000fc4000001088a */
[--C-:B------:R-:W-:Y:S02]  /*9880*/  FFMA.FTZ R92, R131, c[0x0][0x23c], -R138.reuse ;  /* 0x00008f00835c7a23 */ /* 0x100fe4000001088a */
[--C-:B------:R-:W-:Y:S02]  /*9890*/  FFMA.FTZ R93, R129, c[0x0][0x23c], -R138.reuse ;  /* 0x00008f00815d7a23 */ /* 0x100fe4000001088a */
[----:B------:R-:W-:Y:S01]  /*98a0*/  MUFU.EX2 R97, R97 ;  /* 0x0000006100617308 */ /* 0x000fe20000000800 */
[----:B-1----:R-:W-:Y:S01]  /*98b0*/  HMMA.16816.F32.BF16 R48, R52, R60, R48 ;  /* 0x0000003c3430723c */ /* 0x002fe20000041830 */
[----:B------:R-:W-:Y:S02]  /*98c0*/  FFMA.FTZ R125, R133, c[0x0][0x23c], -R138 ;  /* 0x00008f00857d7a23 */ /* 0x000fe4000001088a */
[--C-:B------:R-:W-:Y:S02]  /*98d0*/  FFMA.FTZ R129, R130, c[0x0][0x23c], -R119.reuse ;  /* 0x00008f0082817a23 */ /* 0x100fe40000010877 */
[----:B------:R-:W-:-:S02]  /*98e0*/  FFMA.FTZ R131, R124, c[0x0][0x23c], -R119 ;  /* 0x00008f007c837a23 */ /* 0x000fc40000010877 */
[----:B------:R-:W1:Y:S01]  /*98f0*/  MUFU.EX2 R96, R96 ;  /* 0x0000006000607308 */ /* 0x000e620000000800 */
[C---:B------:R-:W-:Y:S01]  /*9900*/  HMMA.16816.F32.BF16 R4, R52.reuse, R62, R4 ;  /* 0x0000003e3404723c */ /* 0x040fe20000041804 */
[----:B------:R-:W3:Y:S01]  /*9910*/  LDSM.16.MT88.4 R60, [R116+0x9800] ;  /* 0x00980000743c783b */ /* 0x000ee20000004200 */
[----:B------:R-:W-:Y:S02]  /*9920*/  FADD.FTZ R177, R136, R177 ;  /* 0x000000b188b17221 */ /* 0x000fe40000010000 */
[----:B------:R-:W-:Y:S02]  /*9930*/  FFMA.FTZ R140, R180, R140, R137 ;  /* 0x0000008cb48c7223 */ /* 0x000fe40000010089 */
[--C-:B------:R-:W-:Y:S01]  /*9940*/  FFMA.FTZ R180, R117, c[0x0][0x23c], -R119.reuse ;  /* 0x00008f0075b47a23 */ /* 0x100fe20000010877 */
[----:B------:R-:W-:Y:S01]  /*9950*/  MUFU.EX2 R90, R90 ;  /* 0x0000005a005a7308 */ /* 0x000fe20000000800 */
[----:B-----5:R-:W-:Y:S01]  /*9960*/  HMMA.16816.F32.BF16 R40, R52, R64, R40 ;  /* 0x000000403428723c */ /* 0x020fe20000041828 */
[----:B------:R-:W-:-:S02]  /*9970*/  FFMA.FTZ R95, R59, c[0x0][0x23c], -R119 ;  /* 0x00008f003b5f7a23 */ /* 0x000fc40000010877 */
[----:B------:R-:W-:Y:S02]  /*9980*/  FFMA.FTZ R94, R58, c[0x0][0x23c], -R119 ;  /* 0x00008f003a5e7a23 */ /* 0x000fe40000010877 */
[----:B------:R-:W-:Y:S02]  /*9990*/  FADD.FTZ R140, R123, R140 ;  /* 0x0000008c7b8c7221 */ /* 0x000fe40000010000 */
[----:B------:R-:W-:Y:S01]  /*99a0*/  MUFU.EX2 R99, R99 ;  /* 0x0000006300637308 */ /* 0x000fe20000000800 */
[C---:B------:R-:W-:Y:S01]  /*99b0*/  HMMA.16816.F32.BF16 R44, R52.reuse, R66, R44 ;  /* 0x00000042342c723c */ /* 0x040fe2000004182c */
[----:B------:R-:W5:Y:S01]  /*99c0*/  LDSM.16.MT88.4 R64, [R156+0x9800] ;  /* 0x009800009c40783b */ /* 0x000f620000004200 */
[----:B------:R-:W-:Y:S02]  /*99d0*/  FADD.FTZ R122, R122, R177 ;  /* 0x000000b17a7a7221 */ /* 0x000fe40000010000 */
[----:B------:R-:W-:Y:S02]  /*99e0*/  FADD.FTZ R121, R121, R140 ;  /* 0x0000008c79797221 */ /* 0x000fe40000010000 */
[----:B------:R-:W-:Y:S01]  /*99f0*/  FADD.FTZ R122, R57, R122 ;  /* 0x0000007a397a7221 */ /* 0x000fe20000010000 */
[----:B------:R-:W1:Y:S01]  /*9a00*/  MUFU.EX2 R98, R98 ;  /* 0x0000006200627308 */ /* 0x000e620000000800 */
[----:B------:R-:W-:Y:S01]  /*9a10*/  HMMA.16816.F32.BF16 R36, R52, R70, R36 ;  /* 0x000000463424723c */ /* 0x000fe20000041824 */
[----:B------:R-:W1:Y:S01]  /*9a20*/  LDSM.16.MT88.4 R68, [R116+0xb800] ;  /* 0x00b800007444783b */ /* 0x000e620000004200 */
[----:B------:R-:W-:-:S02]  /*9a30*/  FADD.FTZ R0, R0, R121 ;  /* 0x0000007900007221 */ /* 0x000fc40000010000 */
[----:B------:R-:W-:Y:S02]  /*9a40*/  FADD.FTZ R79, R79, R122 ;  /* 0x0000007a4f4f7221 */ /* 0x000fe40000010000 */
[----:B------:R-:W-:Y:S01]  /*9a50*/  FADD.FTZ R83, R83, R0 ;  /* 0x0000000053537221 */ /* 0x000fe20000010000 */
[----:B----4-:R-:W-:Y:S01]  /*9a60*/  F2FP.BF16.PACK_AB R52, R84, R85 ;  /* 0x000000555434723e */ /* 0x010fe200000010ff */
[----:B------:R-:W4:Y:S01]  /*9a70*/  MUFU.EX2 R183, R183 ;  /* 0x000000b700b77308 */ /* 0x000f220000000800 */
[----:B------:R-:W-:Y:S01]  /*9a80*/  F2FP.BF16.PACK_AB R53, R88, R91 ;  /* 0x0000005b5835723e */ /* 0x000fe200000010ff */
[----:B------:R-:W-:Y:S01]  /*9a90*/  FADD.FTZ R76, R76, R79 ;  /* 0x0000004f4c4c7221 */ /* 0x000fe20000010000 */
[----:B------:R-:W-:Y:S01]  /*9aa0*/  F2FP.BF16.PACK_AB R54, R87, R82 ;  /* 0x000000525736723e */ /* 0x000fe200000010ff */
[----:B------:R-:W-:Y:S01]  /*9ab0*/  FADD.FTZ R80, R80, R83 ;  /* 0x0000005350507221 */ /* 0x000fe20000010000 */
[----:B--2---:R-:W-:Y:S01]  /*9ac0*/  F2FP.BF16.PACK_AB R55, R86, R89 ;  /* 0x000000595637723e */ /* 0x004fe200000010ff */
[----:B------:R-:W-:-:S02]  /*9ad0*/  FADD.FTZ R77, R77, R76 ;  /* 0x0000004c4d4d7221 */ /* 0x000fc40000010000 */
[----:B------:R-:W2:Y:S01]  /*9ae0*/  MUFU.EX2 R182, R182 ;  /* 0x000000b600b67308 */ /* 0x000ea20000000800 */
[----:B------:R-:W-:Y:S02]  /*9af0*/  FADD.FTZ R81, R81, R80 ;  /* 0x0000005051517221 */ /* 0x000fe40000010000 */
[----:B------:R-:W-:Y:S01]  /*9b00*/  FADD.FTZ R2, R2, R77 ;  /* 0x0000004d02027221 */ /* 0x000fe20000010000 */
[----:B---3--:R-:W-:Y:S01]  /*9b10*/  HMMA.16816.F32.BF16 R16, R52, R60, R16 ;  /* 0x0000003c3410723c */ /* 0x008fe20000041810 */
[----:B------:R-:W-:-:S03]  /*9b20*/  FADD.FTZ R78, R78, R81 ;  /* 0x000000514e4e7221 */ /* 0x000fc60000010000 */
[----:B------:R-:W-:Y:S01]  /*9b30*/  MUFU.EX2 R155, R155 ;  /* 0x0000009b009b7308 */ /* 0x000fe20000000800 */
[----:B------:R-:W-:Y:S02]  /*9b40*/  FADD.FTZ R91, R91, R78 ;  /* 0x0000004e5b5b7221 */ /* 0x000fe40000010000 */
[----:B------:R-:W-:Y:S01]  /*9b50*/  LDSM.16.MT88.4 R76, [R156+0xec00] ;  /* 0x00ec00009c4c783b */ /* 0x000fe20000004200 */
[----:B------:R-:W-:Y:S01]  /*9b60*/  HMMA.16816.F32.BF16 R20, R52, R62, R20 ;  /* 0x0000003e3414723c */ /* 0x000fe20000041814 */
[----:B------:R-:W-:Y:S02]  /*9b70*/  FADD.FTZ R88, R88, R91 ;  /* 0x0000005b58587221 */ /* 0x000fe40000010000 */
[----:B------:R-:W3:Y:S01]  /*9b80*/  LDSM.16.MT88.4 R60, [R116+0xd800] ;  /* 0x00d80000743c783b */ /* 0x000ee20000004200 */
[----:B------:R-:W-:Y:S01]  /*9b90*/  MUFU.EX2 R184, R184 ;  /* 0x000000b800b87308 */ /* 0x000fe20000000800 */
[----:B------:R-:W-:-:S03]  /*9ba0*/  FADD.FTZ R89, R89, R88 ;  /* 0x0000005859597221 */ /* 0x000fc60000010000 */
[----:B-----5:R-:W-:Y:S01]  /*9bb0*/  HMMA.16816.F32.BF16 R8, R52, R64, R8 ;  /* 0x000000403408723c */ /* 0x020fe20000041808 */
[----:B------:R-:W-:-:S03]  /*9bc0*/  FADD.FTZ R86, R86, R89 ;  /* 0x0000005956567221 */ /* 0x000fc60000010000 */
[----:B------:R-:W5:Y:S04]  /*9bd0*/  MUFU.EX2 R175, R175 ;  /* 0x000000af00af7308 */ /* 0x000f680000000800 */
[C---:B------:R-:W-:Y:S01]  /*9be0*/  HMMA.16816.F32.BF16 R12, R52.reuse, R66, R12 ;  /* 0x00000042340c723c */ /* 0x040fe2000004180c */
[----:B------:R-:W2:Y:S03]  /*9bf0*/  LDSM.16.MT88.4 R64, [R156+0xd800] ;  /* 0x00d800009c40783b */ /* 0x000ea60000004200 */
[----:B------:R-:W1:Y:S04]  /*9c00*/  MUFU.EX2 R153, R153 ;  /* 0x0000009900997308 */ /* 0x000e680000000800 */
[C---:B------:R-:W-:Y:S04]  /*9c10*/  HMMA.16816.F32.BF16 R24, R52.reuse, R72, R24 ;  /* 0x000000483418723c */ /* 0x040fe80000041818 */
[----:B------:R-:W-:Y:S04]  /*9c20*/  MUFU.EX2 R141, R141 ;  /* 0x0000008d008d7308 */ /* 0x000fe80000000800 */
[C---:B------:R-:W-:Y:S01]  /*9c30*/  HMMA.16816.F32.BF16 R28, R52.reuse, R74, R28 ;  /* 0x0000004a341c723c */ /* 0x040fe2000004181c */
[----:B------:R-:W-:Y:S03]  /*9c40*/  LDSM.16.MT88.4 R72, [R156+0xbc00] ;  /* 0x00bc00009c48783b */ /* 0x000fe60000004200 */
[----:B------:R-:W2:Y:S04]  /*9c50*/  MUFU.EX2 R150, R150 ;  /* 0x0000009600967308 */ /* 0x000ea80000000800 */
[C---:B-1----:R-:W-:Y:S04]  /*9c60*/  HMMA.16816.F32.BF16 R32, R52.reuse, R68, R32 ;  /* 0x000000443420723c */ /* 0x042fe80000041820 */
[----:B------:R-:W-:Y:S04]  /*9c70*/  MUFU.EX2 R142, R142 ;  /* 0x0000008e008e7308 */ /* 0x000fe80000000800 */
[C---:B---3--:R-:W-:Y:S04]  /*9c80*/  HMMA.16816.F32.BF16 R48, R52.reuse, R60, R48 ;  /* 0x0000003c3430723c */ /* 0x048fe80000041830 */
[----:B------:R-:W-:Y:S04]  /*9c90*/  MUFU.EX2 R146, R146 ;  /* 0x0000009200927308 */ /* 0x000fe80000000800 */
[C---:B------:R-:W-:Y:S01]  /*9ca0*/  HMMA.16816.F32.BF16 R4, R52.reuse, R62, R4 ;  /* 0x0000003e3404723c */ /* 0x040fe20000041804 */
[----:B------:R-:W1:Y:S03]  /*9cb0*/  LDSM.16.MT88.4 R60, [R116+0x9c00] ;  /* 0x009c0000743c783b */ /* 0x000e660000004200 */
[----:B------:R-:W3:Y:S04]  /*9cc0*/  MUFU.EX2 R149, R149 ;  /* 0x0000009500957308 */ /* 0x000ee80000000800 */
[C---:B--2---:R-:W-:Y:S04]  /*9cd0*/  HMMA.16816.F32.BF16 R40, R52.reuse, R64, R40 ;  /* 0x000000403428723c */ /* 0x044fe80000041828 */
[----:B------:R-:W-:Y:S04]  /*9ce0*/  MUFU.EX2 R132, R132 ;  /* 0x0000008400847308 */ /* 0x000fe80000000800 */
[C---:B------:R-:W-:Y:S01]  /*9cf0*/  HMMA.16816.F32.BF16 R44, R52.reuse, R66, R44 ;  /* 0x00000042342c723c */ /* 0x040fe2000004182c */
[----:B------:R-:W2:Y:S03]  /*9d00*/  LDSM.16.MT88.4 R64, [R156+0x9c00] ;  /* 0x009c00009c40783b */ /* 0x000ea60000004200 */
[----:B------:R-:W1:Y:S04]  /*9d10*/  MUFU.EX2 R147, R147 ;  /* 0x0000009300937308 */ /* 0x000e680000000800 */
[----:B------:R-:W-:Y:S01]  /*9d20*/  HMMA.16816.F32.BF16 R36, R52, R70, R36 ;  /* 0x000000463424723c */ /* 0x000fe20000041824 */
[----:B------:R-:W3:Y:S03]  /*9d30*/  LDSM.16.MT88.4 R68, [R116+0xbc00] ;  /* 0x00bc00007444783b */ /* 0x000ee60000004200 */
[----:B------:R-:W-:Y:S03]  /*9d40*/  MUFU.EX2 R134, R134 ;  /* 0x0000008600867308 */ /* 0x000fe60000000800 */
[----:B------:R-:W-:-:S02]  /*9d50*/  F2FP.BF16.PACK_AB R52, R96, R97 ;  /* 0x000000616034723e */ /* 0x000fc400000010ff */
[----:B------:R-:W-:Y:S01]  /*9d60*/  F2FP.BF16.PACK_AB R53, R98, R99 ;  /* 0x000000636235723e */ /* 0x000fe200000010ff */
[----:B------:R-:W-:Y:S01]  /*9d70*/  FADD.FTZ R99, R99, R86 ;  /* 0x0000005663637221 */ /* 0x000fe20000010000 */
[----:B------:R-:W-:Y:S01]  /*9d80*/  F2FP.BF16.PACK_AB R54, R181, R90 ;  /* 0x0000005ab536723e */ /* 0x000fe200000010ff */
[----:B------:R-:W2:Y:S01]  /*9d90*/  MUFU.EX2 R127, R127 ;  /* 0x0000007f007f7308 */ /* 0x000ea20000000800 */
[----:B----4-:R-:W-:-:S07]  /*9da0*/  F2FP.BF16.PACK_AB R55, R176, R183 ;  /* 0x000000b7b037723e */ /* 0x010fce00000010ff */
[C---:B-1----:R-:W-:Y:S01]  /*9db0*/  HMMA.16816.F32.BF16 R16, R52.reuse, R60, R16 ;  /* 0x0000003c3410723c */ /* 0x042fe20000041810 */
[----:B------:R-:W-:Y:S07]  /*9dc0*/  MUFU.EX2 R125, R125 ;  /* 0x0000007d007d7308 */ /* 0x000fee0000000800 */
[C---:B------:R-:W-:Y:S01]  /*9dd0*/  HMMA.16816.F32.BF16 R20, R52.reuse, R62, R20 ;  /* 0x0000003e3414723c */ /* 0x040fe20000041814 */
[----:B------:R-:W1:Y:S01]  /*9de0*/  LDSM.16.MT88.4 R60, [R116+0xdc00] ;  /* 0x00dc0000743c783b */ /* 0x000e620000004200 */
[----:B------:R-:W-:Y:S06]  /*9df0*/  MUFU.EX2 R136, R143 ;  /* 0x0000008f00887308 */ /* 0x000fec0000000800 */
[C---:B--2---:R-:W-:Y:S02]  /*9e00*/  HMMA.16816.F32.BF16 R8, R52.reuse, R64, R8 ;  /* 0x000000403408723c */ /* 0x044fe40000041808 */
[----:B------:R-:W-:Y:S06]  /*9e10*/  MUFU.EX2 R129, R129 ;  /* 0x0000008100817308 */ /* 0x000fec0000000800 */
[C---:B------:R-:W-:Y:S01]  /*9e20*/  HMMA.16816.F32.BF16 R12, R52.reuse, R66, R12 ;  /* 0x00000042340c723c */ /* 0x040fe2000004180c */
[----:B------:R-:W2:Y:S01]  /*9e30*/  LDSM.16.MT88.4 R64, [R156+0xdc00] ;  /* 0x00dc00009c40783b */ /* 0x000ea20000004200 */
[----:B------:R-:W4:Y:S06]  /*9e40*/  MUFU.EX2 R128, R128 ;  /* 0x0000008000807308 */ /* 0x000f2c0000000800 */
[C---:B---3--:R-:W-:Y:S02]  /*9e50*/  HMMA.16816.F32.BF16 R32, R52.reuse, R68, R32 ;  /* 0x000000443420723c */ /* 0x048fe40000041820 */
[----:B------:R-:W-:Y:S06]  /*9e60*/  MUFU.EX2 R126, R126 ;  /* 0x0000007e007e7308 */ /* 0x000fec0000000800 */
[C---:B------:R-:W-:Y:S01]  /*9e70*/  HMMA.16816.F32.BF16 R36, R52.reuse, R70, R36 ;  /* 0x000000463424723c */ /* 0x040fe20000041824 */
[----:B------:R-:W-:Y:S01]  /*9e80*/  LDSM.16.MT88.4 R68, [R116+0xc000] ;  /* 0x00c000007444783b */ /* 0x000fe20000004200 */
[----:B------:R-:W3:Y:S06]  /*9e90*/  MUFU.EX2 R131, R131 ;  /* 0x0000008300837308 */ /* 0x000eec0000000800 */
[C---:B------:R-:W-:Y:S02]  /*9ea0*/  HMMA.16816.F32.BF16 R24, R52.reuse, R72, R24 ;  /* 0x000000483418723c */ /* 0x040fe40000041818 */
[----:B------:R-:W-:Y:S06]  /*9eb0*/  MUFU.EX2 R58, R92 ;  /* 0x0000005c003a7308 */ /* 0x000fec0000000800 */
[C---:B-1----:R-:W-:Y:S02]  /*9ec0*/  HMMA.16816.F32.BF16 R48, R52.reuse, R60, R48 ;  /* 0x0000003c3430723c */ /* 0x042fe40000041830 */
[----:B------:R-:W1:Y:S06]  /*9ed0*/  MUFU.EX2 R59, R93 ;  /* 0x0000005d003b7308 */ /* 0x000e6c0000000800 */
[C---:B------:R-:W-:Y:S01]  /*9ee0*/  HMMA.16816.F32.BF16 R4, R52.reuse, R62, R4 ;  /* 0x0000003e3404723c */ /* 0x040fe20000041804 */
[----:B------:R-:W1:Y:S01]  /*9ef0*/  LDSM.16.MT88.4 R60, [R116+0xa000] ;  /* 0x00a00000743c783b */ /* 0x000e620000004200 */
[----:B------:R-:W-:Y:S06]  /*9f00*/  MUFU.EX2 R139, R139 ;  /* 0x0000008b008b7308 */ /* 0x000fec0000000800 */
[C---:B--2---:R-:W-:Y:S02]  /*9f10*/  HMMA.16816.F32.BF16 R40, R52.reuse, R64, R40 ;  /* 0x000000403428723c */ /* 0x044fe40000041828 */
[----:B------:R-:W-:Y:S06]  /*9f20*/  MUFU.EX2 R180, R180 ;  /* 0x000000b400b47308 */ /* 0x000fec0000000800 */
[C---:B------:R-:W-:Y:S01]  /*9f30*/  HMMA.16816.F32.BF16 R44, R52.reuse, R66, R44 ;  /* 0x00000042342c723c */ /* 0x040fe2000004182c */
[----:B------:R-:W2:Y:S07]  /*9f40*/  LDSM.16.MT88.4 R64, [R156+0xa000] ;  /* 0x00a000009c40783b */ /* 0x000eae0000004200 */
[----:B------:R-:W-:Y:S01]  /*9f50*/  HMMA.16816.F32.BF16 R28, R52, R74, R28 ;  /* 0x0000004a341c723c */ /* 0x000fe2000004181c */
[----:B------:R-:W3:Y:S06]  /*9f60*/  LDSM.16.MT88.4 R72, [R156+0xc000] ;  /* 0x00c000009c48783b */ /* 0x000eec0000004200 */
[----:B------:R-:W-:-:S02]  /*9f70*/  F2FP.BF16.PACK_AB R52, R163, R182 ;  /* 0x000000b6a334723e */ /* 0x000fc400000010ff */
[----:B-----5:R-:W-:Y:S02]  /*9f80*/  F2FP.BF16.PACK_AB R53, R175, R154 ;  /* 0x0000009aaf35723e */ /* 0x020fe400000010ff */
        /* <DEDUP_REMOVED lines=11> */
[C---:B---3--:R-:W-:Y:S08]  /*a040*/  HMMA.16816.F32.BF16 R24, R52.reuse, R72, R24 ;  /* 0x000000483418723c */ /* 0x048ff00000041818 */
[C---:B-1----:R-:W-:Y:S08]  /*a050*/  HMMA.16816.F32.BF16 R48, R52.reuse, R60, R48 ;  /* 0x0000003c3430723c */ /* 0x042ff00000041830 */
[C---:B------:R-:W-:Y:S01]  /*a060*/  HMMA.16816.F32.BF16 R4, R52.reuse, R62, R4 ;  /* 0x0000003e3404723c */ /* 0x040fe20000041804 */
[----:B------:R-:W1:Y:S07]  /*a070*/  LDSM.16.MT88.4 R60, [R116+0xa400] ;  /* 0x00a40000743c783b */ /* 0x000e6e0000004200 */
[C---:B------:R-:W-:Y:S01]  /*a080*/  HMMA.16816.F32.BF16 R28, R52.reuse, R74, R28 ;  /* 0x0000004a341c723c */ /* 0x040fe2000004181c */
[----:B------:R-:W-:Y:S07]  /*a090*/  LDSM.16.MT88.4 R72, [R116+0xc400] ;  /* 0x00c400007448783b */ /* 0x000fee0000004200 */
[C---:B--2---:R-:W-:Y:S08]  /*a0a0*/  HMMA.16816.F32.BF16 R40, R52.reuse, R64, R40 ;  /* 0x000000403428723c */ /* 0x044ff00000041828 */
[----:B------:R-:W-:Y:S01]  /*a0b0*/  HMMA.16816.F32.BF16 R44, R52, R66, R44 ;  /* 0x00000042342c723c */ /* 0x000fe2000004182c */
[----:B------:R-:W2:Y:S06]  /*a0c0*/  LDSM.16.MT88.4 R64, [R156+0xc400] ;  /* 0x00c400009c40783b */ /* 0x000eac0000004200 */
[----:B------:R-:W-:-:S02]  /*a0d0*/  F2FP.BF16.PACK_AB R52, R150, R141 ;  /* 0x0000008d9634723e */ /* 0x000fc400000010ff */
[----:B------:R-:W-:Y:S02]  /*a0e0*/  F2FP.BF16.PACK_AB R53, R149, R146 ;  /* 0x000000929535723e */ /* 0x000fe400000010ff */
[----:B------:R-:W-:Y:S02]  /*a0f0*/  F2FP.BF16.PACK_AB R54, R145, R142 ;  /* 0x0000008e9136723e */ /* 0x000fe400000010ff */
[----:B------:R-:W-:-:S07]  /*a100*/  F2FP.BF16.PACK_AB R55, R147, R132 ;  /* 0x000000849337723e */ /* 0x000fce00000010ff */
[C---:B-----5:R-:W-:Y:S08]  /*a110*/  HMMA.16816.F32.BF16 R8, R52.reuse, R68, R8 ;  /* 0x000000443408723c */ /* 0x060ff00000041808 */
        /* <DEDUP_REMOVED lines=8> */
[C---:B------:R-:W-:Y:S08]  /*a1a0*/  HMMA.16816.F32.BF16 R32, R52.reuse, R72, R32 ;  /* 0x000000483420723c */ /* 0x040ff00000041820 */
[C---:B---3--:R-:W-:Y:S08]  /*a1b0*/  HMMA.16816.F32.BF16 R40, R52.reuse, R68, R40 ;  /* 0x000000443428723c */ /* 0x048ff00000041828 */
[C---:B------:R-:W-:Y:S01]  /*a1c0*/  HMMA.16816.F32.BF16 R44, R52.reuse, R70, R44 ;  /* 0x00000046342c723c */ /* 0x040fe2000004182c */
[----:B------:R-:W2:Y:S07]  /*a1d0*/  LDSM.16.MT88.4 R68, [R116+0xa800] ;  /* 0x00a800007444783b */ /* 0x000eae0000004200 */
[C---:B-1----:R-:W-:Y:S08]  /*a1e0*/  HMMA.16816.F32.BF16 R48, R52.reuse, R60, R48 ;  /* 0x0000003c3430723c */ /* 0x042ff00000041830 */
[C---:B------:R-:W-:Y:S01]  /*a1f0*/  HMMA.16816.F32.BF16 R4, R52.reuse, R62, R4 ;  /* 0x0000003e3404723c */ /* 0x040fe20000041804 */
[----:B------:R-:W1:Y:S07]  /*a200*/  LDSM.16.MT88.4 R60, [R156+0xc800] ;  /* 0x00c800009c3c783b */ /* 0x000e6e0000004200 */
[----:B------:R-:W-:Y:S01]  /*a210*/  HMMA.16816.F32.BF16 R36, R52, R74, R36 ;  /* 0x0000004a3424723c */ /* 0x000fe20000041824 */
[----:B------:R-:W3:Y:S06]  /*a220*/  LDSM.16.MT88.4 R72, [R116+0xc800] ;  /* 0x00c800007448783b */ /* 0x000eec0000004200 */
[----:B------:R-:W-:-:S02]  /*a230*/  F2FP.BF16.PACK_AB R52, R127, R134 ;  /* 0x000000867f34723e */ /* 0x000fc400000010ff */
[----:B----4-:R-:W-:Y:S02]  /*a240*/  F2FP.BF16.PACK_AB R53, R128, R129 ;  /* 0x000000818035723e */ /* 0x010fe400000010ff */
[----:B------:R-:W-:Y:S02]  /*a250*/  F2FP.BF16.PACK_AB R54, R136, R125 ;  /* 0x0000007d8836723e */ /* 0x000fe400000010ff */
[----:B------:R-:W-:-:S07]  /*a260*/  F2FP.BF16.PACK_AB R55, R131, R126 ;  /* 0x0000007e8337723e */ /* 0x000fce00000010ff */
[C---:B--2---:R-:W-:Y:S08]  /*a270*/  HMMA.16816.F32.BF16 R16, R52.reuse, R68, R16 ;  /* 0x000000443410723c */ /* 0x044ff00000041810 */
[C---:B------:R-:W-:Y:S01]  /*a280*/  HMMA.16816.F32.BF16 R20, R52.reuse, R70, R20 ;  /* 0x000000463414723c */ /* 0x040fe20000041814 */
[----:B------:R-:W2:Y:S07]  /*a290*/  LDSM.16.MT88.4 R68, [R116+0xe800] ;  /* 0x00e800007444783b */ /* 0x000eae0000004200 */
[C---:B------:R-:W-:Y:S08]  /*a2a0*/  HMMA.16816.F32.BF16 R8, R52.reuse, R64, R8 ;  /* 0x000000403408723c */ /* 0x040ff00000041808 */
[C---:B-1----:R-:W-:Y:S01]  /*a2b0*/  HMMA.16816.F32.BF16 R24, R52.reuse, R60, R24 ;  /* 0x0000003c3418723c */ /* 0x042fe20000041818 */
[----:B------:R-:W-:Y:S07]  /*a2c0*/  MUFU.EX2 R61, R95 ;  /* 0x0000005f003d7308 */ /* 0x000fee0000000800 */
[C---:B------:R-:W-:Y:S01]  /*a2d0*/  HMMA.16816.F32.BF16 R28, R52.reuse, R62, R28 ;  /* 0x0000003e341c723c */ /* 0x040fe2000004181c */
[----:B------:R-:W-:Y:S07]  /*a2e0*/  MUFU.EX2 R62, R135 ;  /* 0x00000087003e7308 */ /* 0x000fee0000000800 */
[C---:B------:R-:W-:Y:S01]  /*a2f0*/  HMMA.16816.F32.BF16 R12, R52.reuse, R66, R12 ;  /* 0x00000042340c723c */ /* 0x040fe2000004180c */
[----:B------:R1:W4:Y:S01]  /*a300*/  MUFU.EX2 R60, R94 ;  /* 0x0000005e003c7308 */ /* 0x0003220000000800 */
[----:B------:R-:W5:Y:S06]  /*a310*/  LDSM.16.MT88.4 R64, [R156+0xe800] ;  /* 0x00e800009c40783b */ /* 0x000f6c0000004200 */
[C---:B---3--:R-:W-:Y:S01]  /*a320*/  HMMA.16816.F32.BF16 R32, R52.reuse, R72, R32 ;  /* 0x000000483420723c */ /* 0x048fe20000041820 */
[----:B------:R-:W3:Y:S07]  /*a330*/  MUFU.EX2 R63, R120 ;  /* 0x00000078003f7308 */ /* 0x000eee0000000800 */
[C---:B--2---:R-:W-:Y:S01]  /*a340*/  HMMA.16816.F32.BF16 R48, R52.reuse, R68, R48 ;  /* 0x000000443430723c */ /* 0x044fe20000041830 */
[----:B-1----:R-:W1:Y:S06]  /*a350*/  LDSM.16.MT88.4 R92, [R156+0xcc00] ;  /* 0x00cc00009c5c783b */ /* 0x002e6c0000004200 */
[----:B------:R-:W-:Y:S01]  /*a360*/  F2FP.BF16.PACK_AB R68, R59, R58 ;  /* 0x0000003a3b44723e */ /* 0x000fe200000010ff */
[----:B------:R-:W-:Y:S01]  /*a370*/  HMMA.16816.F32.BF16 R4, R52, R70, R4 ;  /* 0x000000463404723c */ /* 0x000fe20000041804 */
[----:B----4-:R-:W-:-:S06]  /*a380*/  F2FP.BF16.PACK_AB R69, R60, R61 ;  /* 0x0000003d3c45723e */ /* 0x010fcc00000010ff */
[----:B------:R-:W-:Y:S01]  /*a390*/  F2FP.BF16.PACK_AB R70, R62, R139 ;  /* 0x0000008b3e46723e */ /* 0x000fe200000010ff */
[----:B------:R-:W-:Y:S01]  /*a3a0*/  HMMA.16816.F32.BF16 R36, R52, R74, R36 ;  /* 0x0000004a3424723c */ /* 0x000fe20000041824 */
[----:B---3--:R-:W-:-:S07]  /*a3b0*/  F2FP.BF16.PACK_AB R71, R180, R63 ;  /* 0x0000003fb447723e */ /* 0x008fce00000010ff */
[C---:B------:R-:W-:Y:S01]  /*a3c0*/  HMMA.16816.F32.BF16 R112, R68.reuse, R108, R8 ;  /* 0x0000006c4470723c */ /* 0x040fe20000041808 */
[----:B------:R-:W2:Y:S07]  /*a3d0*/  LDSM.16.MT88.4 R8, [R116+0xcc00] ;  /* 0x00cc00007408783b */ /* 0x000eae0000004200 */
[C---:B------:R-:W-:Y:S07]  /*a3e0*/  HMMA.16816.F32.BF16 R108, R68.reuse, R110, R12 ;  /* 0x0000006e446c723c */ /* 0x040fee000004180c */
[----:B------:R-:W-:Y:S01]  /*a3f0*/  FADD.FTZ R13, R85, R2 ;  /* 0x00000002550d7221 */ /* 0x000fe20000010000 */
[----:B------:R-:W-:Y:S01]  /*a400*/  HMMA.16816.F32.BF16 R104, R68, R100, R16 ;  /* 0x000000644468723c */ /* 0x000fe20000041810 */
[----:B------:R-:W-:-:S02]  /*a410*/  MOV R2, R56 ;  /* 0x0000003800027202 */ /* 0x000fc40000000f00 */
[----:B------:R-:W-:-:S04]  /*a420*/  FADD.FTZ R13, R84, R13 ;  /* 0x0000000d540d7221 */ /* 0x000fc80000010000 */
[----:B------:R-:W-:Y:S01]  /*a430*/  FADD.FTZ R0, R82, R13 ;  /* 0x0000000d52007221 */ /* 0x000fe20000010000 */
[----:B-----5:R-:W-:Y:S03]  /*a440*/  HMMA.16816.F32.BF16 R40, R52, R64, R40 ;  /* 0x000000403428723c */ /* 0x020fe60000041828 */
[----:B------:R-:W-:-:S04]  /*a450*/  FADD.FTZ R0, R87, R0 ;  /* 0x0000000057007221 */ /* 0x000fc80000010000 */
[----:B------:R-:W-:Y:S01]  /*a460*/  FADD.FTZ R13, R97, R0 ;  /* 0x00000000610d7221 */ /* 0x000fe20000010000 */
[----:B------:R-:W-:Y:S01]  /*a470*/  HMMA.16816.F32.BF16 R44, R52, R66, R44 ;  /* 0x00000042342c723c */ /* 0x000fe2000004182c */
[----:B------:R-:W-:Y:S02]  /*a480*/  FADD.FTZ R0, R98, R99 ;  /* 0x0000006362007221 */ /* 0x000fe40000010000 */
[----:B------:R-:W-:Y:S02]  /*a490*/  FADD.FTZ R13, R96, R13 ;  /* 0x0000000d600d7221 */ /* 0x000fe40000010000 */
[----:B------:R-:W-:Y:S02]  /*a4a0*/  FADD.FTZ R17, R183, R0 ;  /* 0x00000000b7117221 */ /* 0x000fe40000010000 */
[----:B------:R-:W-:Y:S01]  /*a4b0*/  FADD.FTZ R90, R90, R13 ;  /* 0x0000000d5a5a7221 */ /* 0x000fe20000010000 */
[----:B-1----:R-:W-:Y:S01]  /*a4c0*/  HMMA.16816.F32.BF16 R96, R68, R92, R24 ;  /* 0x0000005c4460723c */ /* 0x002fe20000041818 */
[----:B------:R-:W-:Y:S01]  /*a4d0*/  FADD.FTZ R17, R176, R17 ;  /* 0x00000011b0117221 */ /* 0x000fe20000010000 */
[----:B------:R-:W1:Y:S01]  /*a4e0*/  LDSM.16.MT88.4 R12, [R116+0xec00] ;  /* 0x00ec0000740c783b */ /* 0x000e620000004200 */
        /* <DEDUP_REMOVED lines=33> */
[----:B------:R-:W-:Y:S01]  /*a700*/  FADD.FTZ R61, R61, R0 ;  /* 0x000000003d3d7221 */ /* 0x000fe20000010000 */
[----:B------:R-:W-:Y:S01]  /*a710*/  MOV R0, R3 ;  /* 0x0000000300007202 */ /* 0x000fe20000000f00 */
[----:B------:R-:W-:-:S02]  /*a720*/  FADD.FTZ R58, R59, R58 ;  /* 0x0000003a3b3a7221 */ /* 0x000fc40000010000 */
[----:B------:R-:W-:Y:S02]  /*a730*/  FADD.FTZ R60, R60, R61 ;  /* 0x0000003d3c3c7221 */ /* 0x000fe40000010000 */
[----:B------:R-:W-:Y:S01]  /*a740*/  FADD.FTZ R139, R139, R58 ;  /* 0x0000003a8b8b7221 */ /* 0x000fe20000010000 */
[----:B------:R-:W-:Y:S01]  /*a750*/  HMMA.16816.F32.BF16 R68, R68, R14, R4 ;  /* 0x0000000e4444723c */ /* 0x000fe20000041804 */
[----:B------:R-:W-:Y:S02]  /*a760*/  FADD.FTZ R63, R63, R60 ;  /* 0x0000003c3f3f7221 */ /* 0x000fe40000010000 */
[----:B------:R-:W-:Y:S02]  /*a770*/  FADD.FTZ R177, R62, R139 ;  /* 0x0000008b3eb17221 */ /* 0x000fe40000010000 */
[----:B------:R-:W-:-:S03]  /*a780*/  FADD.FTZ R180, R180, R63 ;  /* 0x0000003fb4b47221 */ /* 0x000fc60000010000 */
.L_x_1902:
        /* <DEDUP_REMOVED lines=14> */
.L_x_1912:
        /* <DEDUP_REMOVED lines=64> */
.L_x_1909:
        /* <DEDUP_REMOVED lines=26> */
[----:B------:R-:W4:Y:S08]  /*ae10*/  LDSM.16.M88.4 R124, [R158+0x3000] ;  /* 0x003000009e7c783b */ /* 0x000f300000000200 */
        /* <DEDUP_REMOVED lines=285> */
[----:B------:R-:W-:-:S05]  /*bff0*/  @!P6 BRA `(.L_x_1911) ;  /* 0x000003c00000e947 */ /* 0x000fca0003800000 */
[----:B------:R-:W-:Y:S01]  /*c000*/  IMAD.SHL.U32 R10, R165, 0x80, RZ ;  /* 0x00000080a50a7824 */ /* 0x000fe200078e00ff */
[----:B------:R-:W-:Y:S04]  /*c010*/  IABS R0, c[0x0][0x2d0] ;  /* 0x0000b40000007a13 */ /* 0x000fe80000000000 */
[----:B------:R-:W2:Y:S01]  /*c020*/  I2F.RP R5, R0 ;  /* 0x0000000000057306 */ /* 0x000ea20000209400 */
[C---:B------:R-:W-:Y:S02]  /*c030*/  IADD3 R8, R10.reuse, -0x100, RZ ;  /* 0xffffff000a087810 */ /* 0x040fe40007ffe0ff */
[----:B------:R-:W-:Y:S04]  /*c040*/  IADD3 R10, R10, -0x80, RZ ;  /* 0xffffff800a0a7810 */ /* 0x000fe80007ffe0ff */
[----:B------:R-:W-:Y:S02]  /*c050*/  IABS R4, R10 ;  /* 0x0000000a00047213 */ /* 0x000fe40000000000 */
[----:B------:R-:W-:Y:S04]  /*c060*/  LOP3.LUT R10, R10, c[0x0][0x2d0], RZ, 0x3c, !PT ;  /* 0x0000b4000a0a7a12 */ /* 0x000fe800078e3cff */
[----:B------:R-:W-:Y:S01]  /*c070*/  ISETP.GE.AND P2, PT, R10, RZ, PT ;  /* 0x000000ff0a00720c */ /* 0x000fe20003f46270 */
[----:B--2---:R-:W2:Y:S02]  /*c080*/  MUFU.RCP R2, R5 ;  /* 0x0000000500027308 */ /* 0x004ea40000001000 */
[----:B--2---:R-:W-:Y:S02]  /*c090*/  IADD3 R6, R2, 0xffffffe, RZ ;  /* 0x0ffffffe02067810 */ /* 0x004fe40007ffe0ff */
[----:B------:R-:W-:Y:S06]  /*c0a0*/  IABS R2, R8 ;  /* 0x0000000800027213 */ /* 0x000fec0000000000 */
[----:B------:R-:W2:Y:S01]  /*c0b0*/  F2I.FTZ.U32.TRUNC.NTZ R7, R6 ;  /* 0x0000000600077305 */ /* 0x000ea2000021f000 */
        /* <DEDUP_REMOVED lines=48> */
.L_x_1911:
        /* <DEDUP_REMOVED lines=26> */
.L_x_1910:
        /* <DEDUP_REMOVED lines=137> */
[----:B------:R-:W-:Y:S01]  /*cdf0*/  MUFU.EX2 R124, R124 ;  /* 0x0000007c007c7308 */ /* 0x000fe20000000800 */
[C---:B------:R-:W-:Y:S02]  /*ce00*/  FMUL.FTZ R43, R53.reuse, R79 ;  /* 0x0000004f352b7220 */ /* 0x040fe40000410000 */
[----:B------:R-:W-:Y:S01]  /*ce10*/  LDSM.16.MT88.4 R76, [R156+0xe400] ;  /* 0x00e400009c4c783b */ /* 0x000fe20000004200 */
[C---:B------:R-:W-:Y:S02]  /*ce20*/  FMUL.FTZ R48, R54.reuse, R68 ;  /* 0x0000004436307220 */ /* 0x040fe40000410000 */
[----:B------:R-:W-:Y:S02]  /*ce30*/  FMUL.FTZ R49, R54, R69 ;  /* 0x0000004536317220 */ /* 0x000fe40000410000 */
[C---:B------:R-:W-:Y:S02]  /*ce40*/  FMUL.FTZ R50, R53.reuse, R70 ;  /* 0x0000004635327220 */ /* 0x040fe40000410000 */
[----:B------:R-:W1:Y:S01]  /*ce50*/  MUFU.EX2 R117, R117 ;  /* 0x0000007500757308 */ /* 0x000e620000000800 */
        /* <DEDUP_REMOVED lines=15> */
[----:B-1----:R-:W-:Y:S01]  /*cf50*/  F2FP.BF16.PACK_AB R58, R117, R124 ;  /* 0x0000007c753a723e */ /* 0x002fe200000010ff */
        /* <DEDUP_REMOVED lines=38> */
[----:B------:R-:W-:Y:S01]  /*d1c0*/  FFMA.FTZ R97, R221, c[0x0][0x23c], -R122 ;  /* 0x00008f00dd617a23 */ /* 0x000fe2000001087a */
[C---:B------:R-:W-:Y:S03]  /*d1d0*/  HMMA.16816.F32.BF16 R20, R56.reuse, R28, R20 ;  /* 0x0000001c3814723c */ /* 0x040fe60000041814 */
[----:B------:R-:W-:Y:S02]  /*d1e0*/  FFMA.FTZ R136, R53, R180, R136 ;  /* 0x000000b435887223 */ /* 0x000fe40000010088 */
        /* <DEDUP_REMOVED lines=23> */
[----:B------:R-:W1:Y:S01]  /*d360*/  MUFU.EX2 R81, R81 ;  /* 0x0000005100517308 */ /* 0x000e620000000800 */
[--C-:B------:R-:W-:Y:S02]  /*d370*/  FFMA.FTZ R80, R229, c[0x0][0x23c], -R122.reuse ;  /* 0x00008f00e5507a23 */ /* 0x100fe4000001087a */
[----:B------:R-:W-:Y:S02]  /*d380*/  FFMA.FTZ R82, R222, c[0x0][0x23c], -R123 ;  /* 0x00008f00de527a23 */ /* 0x000fe4000001087b */
        /* <DEDUP_REMOVED lines=8> */
[----:B------:R-:W2:Y:S01]  /*d410*/  MUFU.EX2 R83, R83 ;  /* 0x0000005300537308 */ /* 0x000ea20000000800 */
[C---:B------:R-:W-:Y:S02]  /*d420*/  FMUL.FTZ R46, R53.reuse, R74 ;  /* 0x0000004a352e7220 */ /* 0x040fe40000410000 */
[----:B------:R-:W-:Y:S02]  /*d430*/  FMUL.FTZ R47, R53, R75 ;  /* 0x0000004b352f7220 */ /* 0x000fe40000410000 */
[----:B------:R-:W3:Y:S01]  /*d440*/  LDSM.16.MT88.4 R72, [R116+0x9400] ;  /* 0x009400007448783b */ /* 0x000ee20000004200 */
[----:B------:R-:W-:Y:S02]  /*d450*/  FADD.FTZ R53, R121, R136 ;  /* 0x0000008879357221 */ /* 0x000fe40000010000 */
[----:B------:R-:W-:Y:S02]  /*d460*/  FADD.FTZ R54, R124, R125 ;  /* 0x0000007d7c367221 */ /* 0x000fe40000010000 */
[C---:B------:R-:W-:Y:S01]  /*d470*/  HMMA.16816.F32.BF16 R44, R56.reuse, R60, R44 ;  /* 0x0000003c382c723c */ /* 0x040fe2000004182c */
[----:B------:R-:W4:Y:S02]  /*d480*/  MUFU.EX2 R82, R82 ;  /* 0x0000005200527308 */ /* 0x000f240000000800 */
[----:B------:R-:W-:Y:S02]  /*d490*/  FADD.FTZ R120, R120, R53 ;  /* 0x0000003578787221 */ /* 0x000fe40000010000 */
[----:B------:R-:W-:Y:S02]  /*d4a0*/  FADD.FTZ R117, R117, R54 ;  /* 0x0000003675757221 */ /* 0x000fe40000010000 */
[----:B------:R-:W-:Y:S01]  /*d4b0*/  FADD.FTZ R95, R55, R120 ;  /* 0x00000078375f7221 */ /* 0x000fe20000010000 */
[----:B------:R-:W-:Y:S01]  /*d4c0*/  HMMA.16816.F32.BF16 R48, R56, R62, R48 ;  /* 0x0000003e3830723c */ /* 0x000fe20000041830 */
[----:B------:R-:W5:Y:S02]  /*d4d0*/  LDSM.16.MT88.4 R60, [R156+0xb400] ;  /* 0x00b400009c3c783b */ /* 0x000f640000004200 */
[----:B------:R-:W-:Y:S01]  /*d4e0*/  MUFU.EX2 R143, R143 ;  /* 0x0000008f008f7308 */ /* 0x000fe20000000800 */
[--C-:B------:R-:W-:Y:S02]  /*d4f0*/  FFMA.FTZ R125, R187, c[0x0][0x23c], -R122.reuse ;  /* 0x00008f00bb7d7a23 */ /* 0x100fe4000001087a */
[----:B------:R-:W-:Y:S01]  /*d500*/  FFMA.FTZ R136, R185, c[0x0][0x23c], -R122 ;  /* 0x00008f00b9887a23 */ /* 0x000fe2000001087a */
[----:B-1----:R-:W-:Y:S01]  /*d510*/  F2FP.BF16.PACK_AB R58, R81, R84 ;  /* 0x00000054513a723e */ /* 0x002fe200000010ff */
[----:B------:R-:W-:Y:S01]  /*d520*/  FFMA.FTZ R184, R184, c[0x0][0x23c], -R123 ;  /* 0x00008f00b8b87a23 */ /* 0x000fe2000001087b */
[----:B------:R-:W-:Y:S03]  /*d530*/  F2FP.BF16.PACK_AB R56, R93, R96 ;  /* 0x000000605d38723e */ /* 0x000fe600000010ff */
[----:B------:R-:W-:Y:S01]  /*d540*/  F2FP.BF16.PACK_AB R57, R85, R88 ;  /* 0x000000585539723e */ /* 0x000fe200000010ff */
[----:B------:R-:W-:Y:S01]  /*d550*/  FADD.FTZ R88, R88, R95 ;  /* 0x0000005f58587221 */ /* 0x000fe20000010000 */
[----:B--2---:R-:W-:Y:S01]  /*d560*/  F2FP.BF16.PACK_AB R59, R83, R80 ;  /* 0x00000050533b723e */ /* 0x004fe200000010ff */
[----:B------:R-:W-:Y:S01]  /*d570*/  MUFU.EX2 R150, R150 ;  /* 0x0000009600967308 */ /* 0x000fe20000000800 */
[----:B------:R-:W-:Y:S01]  /*d580*/  FADD.FTZ R96, R96, R117 ;  /* 0x0000007560607221 */ /* 0x000fe20000010000 */
[----:B------:R-:W-:Y:S01]  /*d590*/  MOV R117, R0 ;  /* 0x0000000000757202 */ /* 0x000fe20000000f00 */
[----:B------:R-:W-:Y:S02]  /*d5a0*/  FADD.FTZ R85, R85, R88 ;  /* 0x0000005855557221 */ /* 0x000fe40000010000 */
[----:B------:R-:W-:Y:S01]  /*d5b0*/  FADD.FTZ R93, R93, R96 ;  /* 0x000000605d5d7221 */ /* 0x000fe20000010000 */
[C---:B------:R-:W-:Y:S03]  /*d5c0*/  HMMA.16816.F32.BF16 R4, R56.reuse, R64, R4 ;  /* 0x000000403804723c */ /* 0x040fe60000041804 */
[--C-:B------:R-:W-:Y:S01]  /*d5d0*/  FFMA.FTZ R186, R186, c[0x0][0x23c], -R123.reuse ;  /* 0x00008f00baba7a23 */ /* 0x100fe2000001087b */
[----:B------:R-:W-:Y:S01]  /*d5e0*/  MUFU.EX2 R145, R145 ;  /* 0x0000009100917308 */ /* 0x000fe20000000800 */
[--C-:B------:R-:W-:Y:S02]  /*d5f0*/  FFMA.FTZ R153, R190, c[0x0][0x23c], -R123.reuse ;  /* 0x00008f00be997a23 */ /* 0x100fe4000001087b */
[--C-:B------:R-:W-:Y:S01]  /*d600*/  FFMA.FTZ R194, R194, c[0x0][0x23c], -R123.reuse ;  /* 0x00008f00c2c27a23 */ /* 0x100fe2000001087b */
[C---:B------:R-:W-:Y:S01]  /*d610*/  HMMA.16816.F32.BF16 R8, R56.reuse, R66, R8 ;  /* 0x000000423808723c */ /* 0x040fe20000041808 */
[----:B------:R-:W1:Y:S03]  /*d620*/  LDSM.16.MT88.4 R64, [R116+0xb400] ;  /* 0x00b400007440783b */ /* 0x000e660000004200 */
[--C-:B------:R-:W-:Y:S02]  /*d630*/  FFMA.FTZ R196, R196, c[0x0][0x23c], -R123.reuse ;  /* 0x00008f00c4c47a23 */ /* 0x100fe4000001087b */
[----:B------:R-:W-:Y:S01]  /*d640*/  MUFU.EX2 R152, R152 ;  /* 0x0000009800987308 */ /* 0x000fe20000000800 */
[----:B------:R-:W-:Y:S01]  /*d650*/  FFMA.FTZ R123, R198, c[0x0][0x23c], -R123 ;  /* 0x00008f00c67b7a23 */ /* 0x000fe2000001087b */
[C---:B---3--:R-:W-:Y:S04]  /*d660*/  HMMA.16816.F32.BF16 R12, R56.reuse, R72, R12 ;  /* 0x00000048380c723c */ /* 0x048fe8000004180c */
[--C-:B------:R-:W-:Y:S02]  /*d670*/  FFMA.FTZ R163, R163, c[0x0][0x23c], -R122.reuse ;  /* 0x00008f00a3a37a23 */ /* 0x100fe4000001087a */
[--C-:B------:R-:W-:Y:S02]  /*d680*/  FFMA.FTZ R181, R181, c[0x0][0x23c], -R122.reuse ;  /* 0x00008f00b5b57a23 */ /* 0x100fe4000001087a */
[C---:B------:R-:W-:Y:S01]  /*d690*/  HMMA.16816.F32.BF16 R16, R56.reuse, R74, R16 ;  /* 0x0000004a3810723c */ /* 0x040fe20000041810 */
[----:B------:R-:W-:Y:S01]  /*d6a0*/  LDSM.16.MT88.4 R72, [R156+0xc000] ;  /* 0x00c000009c48783b */ /* 0x000fe20000004200 */
[----:B------:R-:W-:Y:S02]  /*d6b0*/  MUFU.EX2 R147, R147 ;  /* 0x0000009300937308 */ /* 0x000fe40000000800 */
[----:B------:R-:W-:Y:S04]  /*d6c0*/  FFMA.FTZ R122, R3, c[0x0][0x23c], -R122 ;  /* 0x00008f00037a7a23 */ /* 0x000fe8000001087a */
[C---:B-----5:R-:W-:Y:S04]  /*d6d0*/  HMMA.16816.F32.BF16 R20, R56.reuse, R60, R20 ;  /* 0x0000003c3814723c */ /* 0x060fe80000041814 */
[----:B------:R-:W-:Y:S04]  /*d6e0*/  MUFU.EX2 R154, R154 ;  /* 0x0000009a009a7308 */ /* 0x000fe80000000800 */
[C---:B------:R-:W-:Y:S01]  /*d6f0*/  HMMA.16816.F32.BF16 R24, R56.reuse, R62, R24 ;  /* 0x0000003e3818723c */ /* 0x040fe20000041818 */
[----:B------:R-:W2:Y:S05]  /*d700*/  LDSM.16.MT88.4 R60, [R116+0xd400] ;  /* 0x00d40000743c783b */ /* 0x000eaa0000004200 */
[----:B------:R-:W-:Y:S02]  /*d710*/  MUFU.EX2 R89, R89 ;  /* 0x0000005900597308 */ /* 0x000fe40000000800 */
[C---:B-1----:R-:W-:Y:S08]  /*d720*/  HMMA.16816.F32.BF16 R28, R56.reuse, R64, R28 ;  /* 0x00000040381c723c */ /* 0x042ff0000004181c */
[----:B------:R-:W1:Y:S01]  /*d730*/  MUFU.EX2 R90, R90 ;  /* 0x0000005a005a7308 */ /* 0x000e620000000800 */
[C---:B------:R-:W-:Y:S01]  /*d740*/  HMMA.16816.F32.BF16 R32, R56.reuse, R66, R32 ;  /* 0x000000423820723c */ /* 0x040fe20000041820 */
[----:B------:R-:W3:Y:S07]  /*d750*/  LDSM.16.MT88.4 R64, [R156+0x9800] ;  /* 0x009800009c40783b */ /* 0x000eee0000004200 */
[C---:B------:R-:W-:Y:S01]  /*d760*/  HMMA.16816.F32.BF16 R36, R56.reuse, R68, R36 ;  /* 0x000000443824723c */ /* 0x040fe20000041824 */
[----:B------:R-:W-:Y:S07]  /*d770*/  MUFU.EX2 R91, R91 ;  /* 0x0000005b005b7308 */ /* 0x000fee0000000800 */
[C---:B------:R-:W-:Y:S01]  /*d780*/  HMMA.16816.F32.BF16 R40, R56.reuse, R70, R40 ;  /* 0x000000463828723c */ /* 0x040fe20000041828 */
[----:B------:R-:W5:Y:S02]  /*d790*/  LDSM.16.MT88.4 R68, [R116+0x9800] ;  /* 0x009800007444783b */ /* 0x000f640000004200 */
[----:B------:R-:W3:Y:S05]  /*d7a0*/  MUFU.EX2 R98, R98 ;  /* 0x0000006200627308 */ /* 0x000eea0000000800 */
[C---:B--2---:R-:W-:Y:S05]  /*d7b0*/  HMMA.16816.F32.BF16 R44, R56.reuse, R60, R44 ;  /* 0x0000003c382c723c */ /* 0x044fea000004182c */
[----:B------:R-:W2:Y:S03]  /*d7c0*/  MUFU.EX2 R97, R97 ;  /* 0x0000006100617308 */ /* 0x000ea60000000800 */
[----:B------:R-:W-:Y:S01]  /*d7d0*/  HMMA.16816.F32.BF16 R48, R56, R62, R48 ;  /* 0x0000003e3830723c */ /* 0x000fe20000041830 */
[----:B------:R-:W5:Y:S06]  /*d7e0*/  LDSM.16.MT88.4 R60, [R156+0xb800] ;  /* 0x00b800009c3c783b */ /* 0x000f6c0000004200 */
[----:B----4-:R-:W-:Y:S01]  /*d7f0*/  F2FP.BF16.PACK_AB R56, R82, R87 ;  /* 0x000000575238723e */ /* 0x010fe200000010ff */
[----:B------:R-:W-:Y:S01]  /*d800*/  MUFU.EX2 R130, R130 ;  /* 0x0000008200827308 */ /* 0x000fe20000000800 */
[----:B-1----:R-:W-:Y:S03]  /*d810*/  F2FP.BF16.PACK_AB R57, R90, R89 ;  /* 0x000000595a39723e */ /* 0x002fe600000010ff */
[----:B---3--:R-:W-:Y:S06]  /*d820*/  F2FP.BF16.PACK_AB R58, R98, R91 ;  /* 0x0000005b623a723e */ /* 0x008fec00000010ff */
[----:B------:R-:W1:Y:S01]  /*d830*/  MUFU.EX2 R127, R127 ;  /* 0x0000007f007f7308 */ /* 0x000e620000000800 */
[----:B--2---:R-:W-:Y:S07]  /*d840*/  F2FP.BF16.PACK_AB R59, R126, R97 ;  /* 0x000000617e3b723e */ /* 0x004fee00000010ff */
[C---:B------:R-:W-:Y:S02]  /*d850*/  HMMA.16816.F32.BF16 R4, R56.reuse, R64, R4 ;  /* 0x000000403804723c */ /* 0x040fe40000041804 */
[----:B------:R-:W-:Y:S06]  /*d860*/  MUFU.EX2 R129, R129 ;  /* 0x0000008100817308 */ /* 0x000fec0000000800 */
[C---:B------:R-:W-:Y:S01]  /*d870*/  HMMA.16816.F32.BF16 R8, R56.reuse, R66, R8 ;  /* 0x000000423808723c */ /* 0x040fe20000041808 */
[----:B------:R-:W2:Y:S03]  /*d880*/  LDSM.16.MT88.4 R64, [R116+0xb800] ;  /* 0x00b800007440783b */ /* 0x000ea60000004200 */
[----:B------:R-:W3:Y:S04]  /*d890*/  MUFU.EX2 R132, R132 ;  /* 0x0000008400847308 */ /* 0x000ee80000000800 */
[C---:B-----5:R-:W-:Y:S06]  /*d8a0*/  HMMA.16816.F32.BF16 R12, R56.reuse, R68, R12 ;  /* 0x00000044380c723c */ /* 0x060fec000004180c */
[----:B------:R-:W4:Y:S02]  /*d8b0*/  MUFU.EX2 R134, R134 ;  /* 0x0000008600867308 */ /* 0x000f240000000800 */
[C---:B------:R-:W-:Y:S01]  /*d8c0*/  HMMA.16816.F32.BF16 R16, R56.reuse, R70, R16 ;  /* 0x000000463810723c */ /* 0x040fe20000041810 */
[----:B------:R-:W5:Y:S07]  /*d8d0*/  LDSM.16.MT88.4 R68, [R156+0xd800] ;  /* 0x00d800009c44783b */ /* 0x000f6e0000004200 */
[----:B------:R-:W-:Y:S01]  /*d8e0*/  MUFU.EX2 R140, R140 ;  /* 0x0000008c008c7308 */ /* 0x000fe20000000800 */
        /* <DEDUP_REMOVED lines=67> */
[----:B------:R-:W5:Y:S02]  /*dd20*/  LDSM.16.MT88.4 R68, [R116+0xe000] ;  /* 0x00e000007444783b */ /* 0x000f640000004200 */
[----:B------:R-:W-:Y:S05]  /*dd30*/  MUFU.EX2 R122, R122 ;  /* 0x0000007a007a7308 */ /* 0x000fea0000000800 */
        /* <DEDUP_REMOVED lines=44> */
[----:B--2---:R-:W-:Y:S02]  /*e000*/  F2FP.BF16.PACK_AB R69, R64, R3 ;  /* 0x000000034045723e */ /* 0x004fe400000010ff */
[----:B------:R-:W-:Y:S02]  /*e010*/  F2FP.BF16.PACK_AB R71, R122, R65 ;  /* 0x000000417a47723e */ /* 0x000fe400000010ff */
[C---:B------:R-:W-:Y:S08]  /*e020*/  HMMA.16816.F32.BF16 R24, R52.reuse, R74, R24 ;  /* 0x0000004a3418723c */ /* 0x040ff00000041818 */
[C---:B------:R-:W-:Y:S08]  /*e030*/  HMMA.16816.F32.BF16 R28, R52.reuse, R76, R28 ;  /* 0x0000004c341c723c */ /* 0x040ff0000004181c */
[C---:B------:R-:W-:Y:S01]  /*e040*/  HMMA.16816.F32.BF16 R32, R52.reuse, R78, R32 ;  /* 0x0000004e3420723c */ /* 0x040fe20000041820 */
[----:B------:R-:W-:Y:S07]  /*e050*/  LDSM.16.MT88.4 R76, [R156+0xec00] ;  /* 0x00ec00009c4c783b */ /* 0x000fee0000004200 */
[C---:B------:R-:W-:Y:S07]  /*e060*/  HMMA.16816.F32.BF16 R36, R52.reuse, R56, R36 ;  /* 0x000000383424723c */ /* 0x040fee0000041824 */
[----:B------:R-:W-:Y:S01]  /*e070*/  FADD.FTZ R56, R80, R85 ;  /* 0x0000005550387221 */ /* 0x000fe20000010000 */
[C---:B------:R-:W-:Y:S04]  /*e080*/  HMMA.16816.F32.BF16 R40, R52.reuse, R58, R40 ;  /* 0x0000003a3428723c */ /* 0x040fe80000041828 */
[----:B------:R-:W-:Y:S03]  /*e090*/  FADD.FTZ R56, R83, R56 ;  /* 0x0000003853387221 */ /* 0x000fe60000010000 */
[----:B------:R-:W-:Y:S01]  /*e0a0*/  FADD.FTZ R58, R84, R93 ;  /* 0x0000005d543a7221 */ /* 0x000fe20000010000 */
[C---:B----4-:R-:W-:Y:S01]  /*e0b0*/  HMMA.16816.F32.BF16 R44, R52.reuse, R60, R44 ;  /* 0x0000003c342c723c */ /* 0x050fe2000004182c */
[----:B------:R-:W1:Y:S03]  /*e0c0*/  LDSM.16.MT88.4 R92, [R156+0xcc00] ;  /* 0x00cc00009c5c783b */ /* 0x000e660000004200 */
[----:B------:R-:W-:Y:S02]  /*e0d0*/  FADD.FTZ R58, R81, R58 ;  /* 0x0000003a513a7221 */ /* 0x000fe40000010000 */
[----:B------:R-:W-:Y:S02]  /*e0e0*/  FADD.FTZ R89, R89, R56 ;  /* 0x0000003859597221 */ /* 0x000fe40000010000 */
[----:B------:R-:W-:Y:S04]  /*e0f0*/  HMMA.16816.F32.BF16 R48, R52, R62, R48 ;  /* 0x0000003e3430723c */ /* 0x000fe80000041830 */
[----:B------:R-:W-:Y:S04]  /*e100*/  FADD.FTZ R90, R90, R89 ;  /* 0x000000595a5a7221 */ /* 0x000fe80000010000 */
        /* <DEDUP_REMOVED lines=63> */
.L_x_1908:
        /* <DEDUP_REMOVED lines=198> */
.L_x_1914:
[----:B------:R-:W-:Y:S05]  /*f160*/  BSYNC B0 ;  /* 0x0000000000007941 */ /* 0x000fea0003800000 */
.L_x_1913:
[----:B------:R-:W5:Y:S01]  /*f170*/  S2R R2, SR_CTAID.X ;  /* 0x0000000000027919 */ /* 0x000f620000002500 */
[----:B---3--:R-:W-:Y:S01]  /*f180*/  SHF.R.S32.HI R4, RZ, 0x1f, R10 ;  /* 0x0000001fff047819 */ /* 0x008fe2000001140a */
[----:B------:R-:W-:Y:S01]  /*f190*/  BSSY B0, `(.L_x_1915) ;  /* 0x0000018000007945 */ /* 0x000fe20003800000 */
[----:B-----5:R-:W-:-:S04]  /*f1a0*/  SHF.L.U32 R3, R2, 0x6, RZ ;  /* 0x0000000602037819 */ /* 0x020fc800000006ff */
        /* <DEDUP_REMOVED lines=22> */
.L_x_1916:
[----:B------:R-:W-:Y:S05]  /*f310*/  BSYNC B0 ;  /* 0x0000000000007941 */ /* 0x000fea0003800000 */
.L_x_1915:
[----:B------:R-:W-:Y:S01]  /*f320*/  IMAD R2, R2, -0x40, R167 ;  /* 0xffffffc002027824 */ /* 0x000fe200078e02a7 */
[----:B------:R-:W-:-:S04]  /*f330*/  LEA.HI.SX32 R3, R8, 0x20, 0x1e ;  /* 0x0000002008037811 */ /* 0x000fc800078ff2ff */
[----:B------:R-:W-:-:S13]  /*f340*/  ISETP.GE.AND P0, PT, R3, R2, PT ;  /* 0x000000020300720c */ /* 0x000fda0003f06270 */
[----:B------:R-:W-:Y:S05]  /*f350*/  @P0 EXIT ;  /* 0x000000000000094d */ /* 0x000fea0003800000 */
        /* <DEDUP_REMOVED lines=14> */
.L_x_1917:
        /* <DEDUP_REMOVED lines=12> */
.L_x_6331:


//--------------------- .text._ZN5flash24flash_fwd_splitkv_kernelI23Flash_fwd_kernel_traitsILi96ELi64ELi128ELi4ELb0ELb0EN7cutlass10bfloat16_tE19Flash_kernel_traitsILi96ELi64ELi128ELi4ES3_EELb1ELb0ELb1ELb0ELb0ELb0ELb0ELb0EEEvNS_16Flash_fwd_paramsE --------------------------
	.section	.text._ZN5flash24flash_fwd_splitkv_kernelI23Flash_fwd_kernel_traitsILi96ELi64ELi128ELi4ELb0ELb0EN7cutlass10bfloat16_tE19Flash_kernel_traitsILi96ELi64ELi128ELi4ES3_EELb1ELb0ELb1ELb0ELb0ELb0ELb0ELb0EEEvNS_16Flash_fwd_paramsE,"ax",@progbits
	.sectioninfo	@"SHI_REGISTERS=220"
	.align	128
        .global         _ZN5flash24flash_fwd_splitkv_kernelI23Flash_fwd_kernel_traitsILi96ELi64ELi128ELi4ELb0ELb0EN7cutlass10bfloat16_tE19Flash_kernel_traitsILi96ELi64ELi128ELi4ES3_EELb1ELb0ELb1ELb0ELb0ELb0ELb0ELb0EEEvNS_16Flash_fwd_paramsE
        .type           _ZN5flash24flash_fwd_splitkv_kernelI23Flash_fwd_kernel_traitsILi96ELi64ELi128ELi4ELb0ELb0EN7cutlass10bfloat16_tE19Flash_kernel_traitsILi96ELi64ELi128ELi4ES3_EELb1ELb0ELb1ELb0ELb0ELb0ELb0ELb0EEEvNS_16Flash_fwd_paramsE,@function
        .size           _ZN5flash24flash_fwd_splitkv_kernelI23Flash_fwd_kernel_traitsILi96ELi64ELi128ELi4ELb0ELb0EN7cutlass10bfloat16_tE19Flash_kernel_traitsILi96ELi64ELi128ELi4ES3_EELb1ELb0ELb1ELb0ELb0ELb0ELb0ELb0EEEvNS_16Flash_fwd_paramsE,(.L_x_6332 - _ZN5flash24flash_fwd_splitkv_kernelI23Flash_fwd_kernel_traitsILi96ELi64ELi128ELi4ELb0ELb0EN7cutlass10bfloat16_tE19Flash_kernel_traitsILi96ELi64ELi128ELi4ES3_EELb1ELb0ELb1ELb0ELb0ELb0ELb0ELb0EEEvNS_16Flash_fwd_paramsE)
        .other          _ZN5flash24flash_fwd_splitkv_kernelI23Flash_fwd_kernel_traitsILi96ELi64ELi128ELi4ELb0ELb0EN7cutlass10bfloat16_tE19Flash_kernel_traitsILi96ELi64ELi128ELi4ES3_EELb1ELb0ELb1ELb0ELb0ELb0ELb0ELb0EEEvNS_16Flash_fwd_paramsE,@"STO_CUDA_ENTRY STV_DEFAULT"
_ZN5flash24flash_fwd_splitkv_kernelI23Flash_fwd_kernel_traitsILi96ELi64ELi128ELi4ELb0ELb0EN7cutlass10bfloat16_tE19Flash_kernel_traitsILi96ELi64ELi128ELi4ES3_EELb1ELb0ELb1ELb0ELb0ELb0ELb0ELb0EEEvNS_16Flash_fwd_paramsE:
.text._ZN5flash24flash_fwd_splitkv_kernelI23Flash_fwd_kernel_traitsILi96ELi64ELi128ELi4ELb0ELb0EN7cutlass10bfloat16_tE19Flash_kernel_traitsILi96ELi64ELi128ELi4ES3_EELb1ELb0ELb1ELb0ELb0ELb0ELb0ELb0EEEvNS_16Flash_fwd_paramsE:
        /* <DEDUP_REMOVED lines=33> */
.L_x_1918:
[----:B-1-34-:R-:W-:Y:S02]  /*0210*/  MOV R0, c[0x0][0x218] ;  /* 0x0000860000007a02 */ /* 0x01afe40000000f00 */
.L_x_1919:
        /* <DEDUP_REMOVED lines=35> */
[----:B------:R-:W-:Y:S02]  /*0450*/  IADD3 R182, -R21, R182, RZ ;  /* 0x000000b615b67210 */ /* 0x000fe40007ffe1ff */
[----:B------:R-:W-:-:S05]  /*0460*/  LOP3.LUT R2, R0, 0xfffffffc, RZ, 0xc0, !PT ;  /* 0xfffffffc00027812 */ /* 0x000fca00078ec0ff */
        /* <DEDUP_REMOVED lines=9> */
[----:B------:R-:W-:Y:S01]  /*0500*/  @!P0 IMAD R3, R15, c[0x0][0x1e4], R6 ;  /* 0x000079000f038a24 */ /* 0x000fe200078e0206 */
[----:B------:R-:W-:Y:S01]  /*0510*/  IADD3 R6, R8, 0x20, RZ ;  /* 0x0000002008067810 */ /* 0x000fe20007ffe0ff */
[----:B------:R-:W-:-:S02]  /*0520*/  IMAD R2, R2, c[0x0][0x1e8], RZ ;  /* 0x00007a0002027a24 */ /* 0x000fc400078e02ff */
[----:B------:R-:W-:-:S04]  /*0530*/  IMAD.WIDE.U32 R10, R21, c[0x0][0x1e8], R8 ;  /* 0x00007a00150a7a25 */ /* 0x000fc800078e0008 */
[----:B------:R-:W-:Y:S02]  /*0540*/  @P0 IMAD R183, R183, c[0x0][0x1ec], R5 ;  /* 0x00007b00b7b70a24 */ /* 0x000fe400078e0205 */
[----:B------:R-:W-:Y:S01]  /*0550*/  @!P0 IMAD.IADD R183, R13, 0x1, R3 ;  /* 0x000000010db78824 */ /* 0x000fe200078e0203 */
[----:B------:R-:W-:Y:S01]  /*0560*/  IADD3 R4, P0, R4, R10, RZ ;  /* 0x0000000a04047210 */ /* 0x000fe20007f1e0ff */
[----:B------:R-:W-:Y:S01]  /*0570*/  IMAD R2, R21, c[0x0][0x1ec], R2 ;  /* 0x00007b0015027a24 */ /* 0x000fe200078e0202 */
[----:B------:R-:W-:-:S04]  /*0580*/  SHF.R.S32.HI R3, RZ, 0x1f, R24 ;  /* 0x0000001fff037819 */ /* 0x000fc80000011418 */
[----:B------:R-:W-:Y:S01]  /*0590*/  IADD3.X R5, R183, R11, R2, P0, !PT ;  /* 0x0000000bb7057210 */ /* 0x000fe200007fe402 */
[----:B------:R-:W-:Y:S01]  /*05a0*/  IMAD R3, R3, c[0x0][0x1f0], RZ ;  /* 0x00007c0003037a24 */ /* 0x000fe200078e02ff */
[----:B------:R-:W-:Y:S01]  /*05b0*/  SHF.R.S32.HI R11, RZ, 0x2, R0 ;  /* 0x00000002ff0b7819 */ /* 0x000fe20000011400 */
[----:B------:R-:W-:Y:S01]  /*05c0*/  IMAD R0, R15, c[0x0][0x1c0], R24 ;  /* 0x000070000f007a24 */ /* 0x000fe200078e0218 */
[----:B------:R-:W-:Y:S01]  /*05d0*/  IADD3 R2, R8, 0x40, RZ ;  /* 0x0000004008027810 */ /* 0x000fe20007ffe0ff */
[C---:B------:R-:W-:Y:S01]  /*05e0*/  IMAD R3, R24.reuse, c[0x0][0x1f4], R3 ;  /* 0x00007d0018037a24 */ /* 0x040fe200078e0203 */
[----:B------:R-:W-:Y:S01]  /*05f0*/  ISETP.GE.AND P0, PT, R11, R182, PT ;  /* 0x000000b60b00720c */ /* 0x000fe20003f06270 */
[----:B------:R-:W-:-:S04]  /*0600*/  IMAD.WIDE.U32 R4, R24, c[0x0][0x1f0], R4 ;  /* 0x00007c0018047a25 */ /* 0x000fc800078e0004 */
[----:B------:R-:W-:Y:S01]  /*0610*/  IMAD R21, R0, c[0x0][0x214], R21 ;  /* 0x0000850000157a24 */ /* 0x000fe200078e0215 */
[----:B------:R-:W-:Y:S01]  /*0620*/  SHF.R.S32.HI R0, RZ, 0x1f, R11 ;  /* 0x0000001fff007819 */ /* 0x000fe2000001140b */
[----:B------:R-:W-:-:S06]  /*0630*/  IMAD.IADD R15, R5, 0x1, R3 ;  /* 0x00000001050f7824 */ /* 0x000fcc00078e0203 */
        /* <DEDUP_REMOVED lines=14> */
.L_x_1922:
[----:B------:R-:W-:Y:S05]  /*0720*/  BSYNC B0 ;  /* 0x0000000000007941 */ /* 0x000fea0003800000 */
.L_x_1921:
        /* <DEDUP_REMOVED lines=19> */
.L_x_1924:
[----:B------:R-:W-:Y:S05]  /*0860*/  BSYNC B0 ;  /* 0x0000000000007941 */ /* 0x000fea0003800000 */
.L_x_1923:
[----:B------:R-:W-:-:S04]  /*0870*/  ISETP.NE.AND P2, PT, R7, RZ, PT ;  /* 0x000000ff0700720c */ /* 0x000fc80003f45270 */
        /* <DEDUP_REMOVED lines=12> */
.L_x_1920:
        /* <DEDUP_REMOVED lines=74> */
[----:B------:R-:W-:-:S04]  /*0de0*/  @!P1 LOP3.LUT R22, RZ, c[0x0][0x1c8], RZ, 0x33, !PT ;  /* 0x00007200ff169a12 */ /* 0x000fc800078e33ff */
[----:B-1----:R-:W-:Y:S02]  /*0df0*/  SHF.R.S32.HI R11, RZ, 0x1f, R22 ;  /* 0x0000001fff0b7819 */ /* 0x002fe40000011416 */
[----:B--2---:R-:W-:Y:S01]  /*0e00*/  SHF.R.S32.HI R17, RZ, 0x1f, R0 ;  /* 0x0000001fff117819 */ /* 0x004fe20000011400 */
[----:B------:R-:W-:-:S04]  /*0e10*/  IMAD.WIDE.U32 R4, R0, c[0x0][0x180], RZ ;  /* 0x0000600000047a25 */ /* 0x000fc800078e00ff */
[C---:B------:R-:W-:Y:S02]  /*0e20*/  IMAD R3, R17.reuse, c[0x0][0x180], RZ ;  /* 0x0000600011037a24 */ /* 0x040fe400078e02ff */
[----:B------:R-:W-:Y:S02]  /*0e30*/  IMAD R17, R17, c[0x0][0x188], RZ ;  /* 0x0000620011117a24 */ /* 0x000fe400078e02ff */
[C---:B------:R-:W-:Y:S02]  /*0e40*/  IMAD R3, R0.reuse, c[0x0][0x184], R3 ;  /* 0x0000610000037a24 */ /* 0x040fe400078e0203 */
[----:B------:R-:W-:-:S03]  /*0e50*/  IMAD.WIDE.U32 R8, R0, c[0x0][0x188], RZ ;  /* 0x0000620000087a25 */ /* 0x000fc600078e00ff */
[----:B------:R-:W-:Y:S01]  /*0e60*/  IADD3 R5, R5, R3, RZ ;  /* 0x0000000305057210 */ /* 0x000fe20007ffe0ff */
[----:B------:R-:W-:Y:S01]  /*0e70*/  IMAD R3, R11, c[0x0][0x1b0], RZ ;  /* 0x00006c000b037a24 */ /* 0x000fe200078e02ff */
[----:B------:R-:W-:Y:S01]  /*0e80*/  MOV R16, R8 ;  /* 0x0000000800107202 */ /* 0x000fe20000000f00 */
[----:B------:R-:W-:Y:S02]  /*0e90*/  IMAD R17, R0, c[0x0][0x18c], R17 ;  /* 0x0000630000117a24 */ /* 0x000fe400078e0211 */
[----:B------:R-:W-:-:S04]  /*0ea0*/  IMAD.WIDE.U32 R4, R13, c[0x0][0x198], R4 ;  /* 0x000066000d047a25 */ /* 0x000fc800078e0004 */
[----:B------:R-:W-:Y:S02]  /*0eb0*/  IMAD.IADD R5, R5, 0x1, R2 ;  /* 0x0000000105057824 */ /* 0x000fe400078e0202 */
[C---:B------:R-:W-:Y:S02]  /*0ec0*/  IMAD R3, R22.reuse, c[0x0][0x1b4], R3 ;  /* 0x00006d0016037a24 */ /* 0x040fe400078e0203 */
[----:B------:R-:W-:-:S04]  /*0ed0*/  IMAD.WIDE.U32 R28, R22, c[0x0][0x1b0], R4 ;  /* 0x00006c00161c7a25 */ /* 0x000fc800078e0004 */
[----:B------:R-:W-:Y:S01]  /*0ee0*/  IMAD.IADD R17, R9, 0x1, R17 ;  /* 0x0000000109117824 */ /* 0x000fe200078e0211 */
[----:B------:R-:W-:Y:S01]  /*0ef0*/  IADD3 R29, R29, R3, RZ ;  /* 0x000000031d1d7210 */ /* 0x000fe20007ffe0ff */
[----:B------:R-:W-:Y:S05]  /*0f00*/  BRA `(.L_x_1926) ;  /* 0x0000043000007947 */ /* 0x000fea0003800000 */
.L_x_1925:
        /* <DEDUP_REMOVED lines=15> */
.L_x_1927:
[----:B------:R-:W-:Y:S01]  /*1000*/  IABS R8, c[0x0][0x1c8] ;  /* 0x0000720000087a13 */ /* 0x000fe20000000000 */
[----:B------:R-:W-:Y:S01]  /*1010*/  @P3 IMAD.IADD R17, R2, 0x1, R17 ;  /* 0x0000000102113824 */ /* 0x000fe200078e0211 */
[----:B------:R-:W-:Y:S02]  /*1020*/  LEA R13, R128, 0xffffff80, 0x7 ;  /* 0xffffff80800d7811 */ /* 0x000fe400078e38ff */
[----:B------:R-:W1:Y:S02]  /*1030*/  I2F.RP R9, R8 ;  /* 0x0000000800097306 */ /* 0x000e640000209400 */
[----:B------:R-:W-:-:S06]  /*1040*/  SHF.R.S32.HI R27, RZ, 0x1f, R13 ;  /* 0x0000001fff1b7819 */ /* 0x000fcc000001140d */
        /* <DEDUP_REMOVED lines=11> */
[----:B------:R-:W-:Y:S02]  /*1100*/  IMAD R5, R8, R5, R6 ;  /* 0x0000000508057224 */ /* 0x000fe400078e0206 */
[----:B------:R-:W-:-:S03]  /*1110*/  IMAD R6, R27, c[0x0][0x198], RZ ;  /* 0x000066001b067a24 */ /* 0x000fc600078e02ff */
[----:B------:R-:W-:-:S13]  /*1120*/  ISETP.GT.U32.AND P0, PT, R8, R5, PT ;  /* 0x000000050800720c */ /* 0x000fda0003f04070 */
[-C--:B------:R-:W-:Y:S02]  /*1130*/  @!P0 IADD3 R5, R5, -R8.reuse, RZ ;  /* 0x8000000805058210 */ /* 0x080fe40007ffe0ff */
[----:B------:R-:W-:Y:S02]  /*1140*/  @!P0 IADD3 R22, R22, 0x1, RZ ;  /* 0x0000000116168810 */ /* 0x000fe40007ffe0ff */
[----:B------:R-:W-:Y:S01]  /*1150*/  ISETP.GE.U32.AND P2, PT, R5, R8, PT ;  /* 0x000000080500720c */ /* 0x000fe20003f46070 */
[C---:B------:R-:W-:Y:S01]  /*1160*/  @P3 IMAD.WIDE.U32 R8, R17.reuse, c[0x0][0x1a0], RZ ;  /* 0x0000680011083a25 */ /* 0x040fe200078e00ff */
[----:B------:R-:W-:Y:S02]  /*1170*/  LOP3.LUT R5, R24, c[0x0][0x1c8], RZ, 0x3c, !PT ;  /* 0x0000720018057a12 */ /* 0x000fe400078e3cff */
[----:B------:R-:W-:Y:S01]  /*1180*/  ISETP.NE.AND P0, PT, RZ, c[0x0][0x1c8], PT ;  /* 0x00007200ff007a0c */ /* 0x000fe20003f05270 */
[----:B------:R-:W-:Y:S01]  /*1190*/  @P3 IMAD R17, R17, c[0x0][0x1a4], R9 ;  /* 0x0000690011113a24 */ /* 0x000fe200078e0209 */
[----:B------:R-:W-:Y:S01]  /*11a0*/  ISETP.GE.AND P1, PT, R5, RZ, PT ;  /* 0x000000ff0500720c */ /* 0x000fe20003f26270 */
[----:B------:R-:W-:Y:S01]  /*11b0*/  @P3 IMAD.MOV.U32 R16, RZ, RZ, R8 ;  /* 0x000000ffff103224 */ /* 0x000fe200078e0008 */
[----:B------:R-:W-:Y:S01]  /*11c0*/  MOV R5, R3 ;  /* 0x0000000300057202 */ /* 0x000fe20000000f00 */
[----:B------:R-:W-:-:S04]  /*11d0*/  IMAD R3, R13, c[0x0][0x19c], R6 ;  /* 0x000067000d037a24 */ /* 0x000fc800078e0206 */
[----:B------:R-:W-:Y:S01]  /*11e0*/  @P2 IADD3 R22, R22, 0x1, RZ ;  /* 0x0000000116162810 */ /* 0x000fe20007ffe0ff */
[----:B------:R-:W-:-:S05]  /*11f0*/  IMAD.WIDE.U32 R4, R13, c[0x0][0x198], R4 ;  /* 0x000066000d047a25 */ /* 0x000fca00078e0004 */
[----:B------:R-:W-:Y:S01]  /*1200*/  @!P1 IMAD.MOV R22, RZ, RZ, -R22 ;  /* 0x000000ffff169224 */ /* 0x000fe200078e0a16 */
[----:B------:R-:W-:Y:S02]  /*1210*/  @!P0 LOP3.LUT R22, RZ, c[0x0][0x1c8], RZ, 0x33, !PT ;  /* 0x00007200ff168a12 */ /* 0x000fe400078e33ff */
[----:B------:R-:W-:Y:S02]  /*1220*/  IADD3 R5, R5, R3, RZ ;  /* 0x0000000305057210 */ /* 0x000fe40007ffe0ff */
[----:B------:R-:W-:-:S03]  /*1230*/  SHF.R.S32.HI R11, RZ, 0x1f, R22 ;  /* 0x0000001fff0b7819 */ /* 0x000fc60000011416 */
[----:B------:R-:W-:-:S04]  /*1240*/  IMAD.WIDE.U32 R4, R22, c[0x0][0x1b0], R4 ;  /* 0x00006c0016047a25 */ /* 0x000fc800078e0004 */
[----:B------:R-:W-:Y:S01]  /*1250*/  IMAD R29, R11, c[0x0][0x1b0], RZ ;  /* 0x00006c000b1d7a24 */ /* 0x000fe200078e02ff */
[----:B------:R-:W-:-:S03]  /*1260*/  MOV R28, R4 ;  /* 0x00000004001c7202 */ /* 0x000fc60000000f00 */
        /* <DEDUP_REMOVED lines=13> */
.L_x_1926:
[----:B------:R-:W-:Y:S01]  /*1340*/  ISETP.NE.AND P0, PT, R183, -0x1, PT ;  /* 0xffffffffb700780c */ /* 0x000fe20003f05270 */
[----:B------:R-:W-:Y:S01]  /*1350*/  IMAD R11, R11, c[0x0][0x1b8], RZ ;  /* 0x00006e000b0b7a24 */ /* 0x000fe200078e02ff */
[----:B-----5:R-:W-:Y:S01]  /*1360*/  SHF.R.S32.HI R0, RZ, 0x1f, R7 ;  /* 0x0000001fff007819 */ /* 0x020fe20000011407 */
[----:B------:R-:W-:Y:S01]  /*1370*/  BSSY B0, `(.L_x_1928) ;  /* 0x000006b000007945 */ /* 0x000fe20003800000 */
[----:B------:R-:W-:Y:S01]  /*1380*/  SHF.R.S32.HI R25, RZ, 0x1f, R24 ;  /* 0x0000001fff197819 */ /* 0x000fe20000011418 */
[----:B------:R-:W-:Y:S01]  /*1390*/  IMAD R6, R22, c[0x0][0x1bc], R11 ;  /* 0x00006f0016067a24 */ /* 0x000fe200078e020b */
[CC--:B------:R-:W-:Y:S02]  /*13a0*/  LEA.HI R9, R0.reuse, R7.reuse, RZ, 0x2 ;  /* 0x0000000700097211 */ /* 0x0c0fe400078f10ff */
[----:B------:R-:W-:Y:S02]  /*13b0*/  LEA.HI R14, R0, R7, RZ, 0x3 ;  /* 0x00000007000e7211 */ /* 0x000fe400078f18ff */
[----:B------:R-:W-:-:S02]  /*13c0*/  LOP3.LUT R184, R9, 0xfffffffc, RZ, 0xc0, !PT ;  /* 0xfffffffc09b87812 */ /* 0x000fc400078ec0ff */
[----:B------:R-:W-:Y:S01]  /*13d0*/  SHF.R.S32.HI R19, RZ, 0x3, R14 ;  /* 0x00000003ff137819 */ /* 0x000fe2000001140e */
[----:B------:R-:W-:Y:S01]  /*13e0*/  @P0 IMAD.WIDE.U32 R2, R183, c[0x0][0x190], RZ ;  /* 0x00006400b7020a25 */ /* 0x000fe200078e00ff */
[----:B------:R-:W-:Y:S02]  /*13f0*/  @!P0 SHF.R.S32.HI R4, RZ, 0x1f, R15 ;  /* 0x0000001fff048819 */ /* 0x000fe4000001140f */
[-C--:B------:R-:W-:Y:S01]  /*1400*/  LEA.HI R5, R0, R7.reuse, RZ, 0x4 ;  /* 0x0000000700057211 */ /* 0x080fe200078f20ff */
[----:B------:R-:W-:Y:S01]  /*1410*/  IMAD.IADD R184, R7, 0x1, -R184 ;  /* 0x0000000107b87824 */ /* 0x000fe200078e0ab8 */
[----:B------:R-:W-:Y:S01]  /*1420*/  SHF.R.S32.HI R188, RZ, 0x2, R9 ;  /* 0x00000002ffbc7819 */ /* 0x000fe20000011409 */
[----:B------:R-:W-:Y:S01]  /*1430*/  @!P0 IMAD R4, R4, c[0x0][0x178], RZ ;  /* 0x00005e0004048a24 */ /* 0x000fe200078e02ff */
[----:B------:R-:W-:Y:S01]  /*1440*/  LEA.HI R0, R0, R7, RZ, 0x5 ;  /* 0x0000000700007211 */ /* 0x000fe200078f28ff */
[----:B------:R-:W-:Y:S01]  /*1450*/  IMAD.SHL.U32 R181, R19, 0x40, RZ ;  /* 0x0000004013b57824 */ /* 0x000fe200078e00ff */
[----:B------:R-:W-:Y:S01]  /*1460*/  SHF.R.S32.HI R189, RZ, 0x1f, R188 ;  /* 0x0000001fffbd7819 */ /* 0x000fe200000114bc */
[----:B------:R-:W-:Y:S01]  /*1470*/  @!P0 IMAD.WIDE.U32 R32, R15, c[0x0][0x178], RZ ;  /* 0x00005e000f208a25 */ /* 0x000fe200078e00ff */
[----:B------:R-:W-:-:S02]  /*1480*/  LEA.HI R9, R9, R188, RZ, 0x1 ;  /* 0x000000bc09097211 */ /* 0x000fc400078f08ff */
[----:B------:R-:W-:Y:S01]  /*1490*/  LOP3.LUT R181, R181, 0xc0, RZ, 0xc0, !PT ;  /* 0x000000c0b5b57812 */ /* 0x000fe200078ec0ff */
[----:B------:R-:W-:Y:S01]  /*14a0*/  @!P0 IMAD R4, R15, c[0x0][0x17c], R4 ;  /* 0x00005f000f048a24 */ /* 0x000fe200078e0204 */
[----:B------:R-:W-:Y:S01]  /*14b0*/  LOP3.LUT R9, R9, 0x7fffffe, RZ, 0xc0, !PT ;  /* 0x07fffffe09097812 */ /* 0x000fe200078ec0ff */
[----:B------:R-:W-:Y:S01]  /*14c0*/  IMAD.SHL.U32 R184, R184, 0x8, RZ ;  /* 0x00000008b8b87824 */ /* 0x000fe200078e00ff */
[----:B------:R-:W-:Y:S01]  /*14d0*/  SHF.R.S32.HI R18, RZ, 0x5, R0 ;  /* 0x00000005ff127819 */ /* 0x000fe20000011400 */
[----:B------:R-:W-:Y:S01]  /*14e0*/  @P0 IMAD R3, R183, c[0x0][0x194], R3 ;  /* 0x00006500b7030a24 */ /* 0x000fe200078e0203 */
[----:B------:R-:W-:Y:S01]  /*14f0*/  IADD3 R9, R188, -R9, RZ ;  /* 0x80000009bc097210 */ /* 0x000fe20007ffe0ff */
[----:B------:R-:W-:Y:S01]  /*1500*/  @!P0 IMAD.IADD R3, R33, 0x1, R4 ;  /* 0x0000000121038824 */ /* 0x000fe200078e0204 */
[----:B------:R-:W-:Y:S01]  /*1510*/  LOP3.LUT R4, R181, 0x18, R184, 0xf8, !PT ;  /* 0x00000018b5047812 */ /* 0x000fe200078ef8b8 */
[----:B------:R-:W-:Y:S01]  /*1520*/  @!P0 IMAD.MOV.U32 R2, RZ, RZ, R32 ;  /* 0x000000ffff028224 */ /* 0x000fe200078e0020 */
[----:B------:R-:W-:Y:S01]  /*1530*/  IADD3 R16, P0, R184, R16, RZ ;  /* 0x00000010b8107210 */ /* 0x000fe20007f1e0ff */
[----:B------:R-:W-:Y:S01]  /*1540*/  IMAD R10, R18, 0x8, R9 ;  /* 0x00000008120a7824 */ /* 0x000fe200078e0209 */
[----:B------:R-:W-:Y:S01]  /*1550*/  SHF.R.S32.HI R185, RZ, 0x1f, R184 ;  /* 0x0000001fffb97819 */ /* 0x000fe200000114b8 */
[----:B------:R-:W-:Y:S01]  /*1560*/  IMAD.IADD R9, R182, 0x1, -R21 ;  /* 0x00000001b6097824 */ /* 0x000fe200078e0a15 */
[----:B------:R-:W-:Y:S01]  /*1570*/  SHF.R.U32.HI R181, RZ, 0x3, R181 ;  /* 0x00000003ffb57819 */ /* 0x000fe200000116b5 */
[----:B------:R-:W-:Y:S01]  /*1580*/  IMAD R131, R189, c[0x0][0x198], RZ ;  /* 0x00006600bd837a24 */ /* 0x000fe200078e02ff */
[----:B------:R-:W-:Y:S01]  /*1590*/  IADD3 R28, P1, R184, R28, RZ ;  /* 0x0000001cb81c7210 */ /* 0x000fe20007f3e0ff */
[----:B------:R-:W-:Y:S01]  /*15a0*/  IMAD.X R17, R185, 0x1, R17, P0 ;  /* 0x00000001b9117824 */ /* 0x000fe200000e0611 */
[----:B------:R-:W-:Y:S01]  /*15b0*/  LOP3.LUT R181, R4, R181, RZ, 0x3c, !PT ;  /* 0x000000b504b57212 */ /* 0x000fe200078e3cff */
[C---:B------:R-:W-:Y:S01]  /*15c0*/  IMAD R131, R188.reuse, c[0x0][0x19c], R131 ;  /* 0x00006700bc837a24 */ /* 0x040fe200078e0283 */
[----:B------:R-:W-:Y:S01]  /*15d0*/  LOP3.LUT R4, R5, 0xfffffff0, RZ, 0xc0, !PT ;  /* 0xfffffff005047812 */ /* 0x000fe200078ec0ff */
[----:B------:R-:W-:Y:S01]  /*15e0*/  IMAD.X R29, R185, 0x1, R29, P1 ;  /* 0x00000001b91d7824 */ /* 0x000fe200008e061d */
[----:B------:R-:W-:Y:S01]  /*15f0*/  IADD3 R120, P0, R188, R13, RZ ;  /* 0x0000000dbc787210 */ /* 0x000fe20007f1e0ff */
[----:B------:R-:W-:Y:S01]  /*1600*/  IMAD.WIDE.U32 R22, R22, c[0x0][0x1b8], R16 ;  /* 0x00006e0016167a25 */ /* 0x000fe200078e0010 */
[----:B------:R-:W-:-:S02]  /*1610*/  LOP3.LUT R178, R0, 0xffffffe0, RZ, 0xc0, !PT ;  /* 0xffffffe000b27812 */ /* 0x000fc400078ec0ff */
[----:B------:R-:W-:Y:S01]  /*1620*/  IADD3 R175, R184, 0x20, RZ ;  /* 0x00000020b8af7810 */ /* 0x000fe20007ffe0ff */
[----:B------:R-:W-:Y:S01]  /*1630*/  IMAD.IADD R11, R7, 0x1, -R4 ;  /* 0x00000001070b7824 */ /* 0x000fe200078e0a04 */
[----:B------:R-:W-:Y:S01]  /*1640*/  IADD3 R178, -R178, R7, RZ ;  /* 0x00000007b2b27210 */ /* 0x000fe20007ffe1ff */
[----:B------:R-:W-:Y:S01]  /*1650*/  IMAD.X R4, R189, 0x1, R27, P0 ;  /* 0x00000001bd047824 */ /* 0x000fe200000e061b */
[----:B------:R-:W-:Y:S01]  /*1660*/  IADD3 R174, R184, 0x40, RZ ;  /* 0x00000040b8ae7810 */ /* 0x000fe20007ffe0ff */
[----:B------:R-:W-:Y:S01]  /*1670*/  IMAD.WIDE.U32 R132, R188, c[0x0][0x198], R28 ;  /* 0x00006600bc847a25 */ /* 0x000fe200078e001c */
[----:B------:R-:W-:-:S03]  /*1680*/  LEA.HI R13, R11, R11, RZ, 0x1 ;  /* 0x0000000b0b0d7211 */ /* 0x000fc600078f08ff */
[----:B------:R-:W-:Y:S01]  /*1690*/  IMAD R29, R4, c[0x0][0x1a0], RZ ;  /* 0x00006800041d7a24 */ /* 0x000fe200078e02ff */
[--C-:B------:R-:W-:Y:S01]  /*16a0*/  SHF.R.S32.HI R17, RZ, 0x1, R13.reuse ;  /* 0x00000001ff117819 */ /* 0x100fe2000001140d */
[----:B------:R-:W-:Y:S01]  /*16b0*/  IMAD.IADD R23, R23, 0x1, R6 ;  /* 0x0000000117177824 */ /* 0x000fe200078e0206 */
[----:B------:R-:W-:Y:S01]  /*16c0*/  SHF.R.S32.HI R8, RZ, 0x1f, R13 ;  /* 0x0000001fff087819 */ /* 0x000fe2000001140d */
[C---:B------:R-:W-:Y:S02]  /*16d0*/  IMAD R29, R120.reuse, c[0x0][0x1a4], R29 ;  /* 0x00006900781d7a24 */ /* 0x040fe400078e021d */
[----:B------:R-:W-:Y:S01]  /*16e0*/  IMAD.WIDE.U32 R120, R120, c[0x0][0x1a0], R22 ;  /* 0x0000680078787a25 */ /* 0x000fe200078e0016 */
[----:B------:R-:W-:Y:S02]  /*16f0*/  IADD3 R22, P0, R184, R2, RZ ;  /* 0x00000002b8167210 */ /* 0x000fe40007f1e0ff */
[----:B------:R-:W-:Y:S01]  /*1700*/  LEA.HI R8, R8, R17, RZ, 0x2 ;  /* 0x0000001108087211 */ /* 0x000fe200078f10ff */
[----:B------:R-:W-:-:S02]  /*1710*/  IMAD R27, R25, c[0x0][0x1a8], RZ ;  /* 0x00006a00191b7a24 */ /* 0x000fc400078e02ff */
[----:B------:R-:W-:Y:S01]  /*1720*/  IMAD.X R23, R185, 0x1, R3, P0 ;  /* 0x00000001b9177824 */ /* 0x000fe200000e0603 */
[----:B------:R-:W-:Y:S01]  /*1730*/  ISETP.GE.AND P0, PT, R188, R9, PT ;  /* 0x00000009bc00720c */ /* 0x000fe20003f06270 */
[----:B------:R-:W-:Y:S01]  /*1740*/  IMAD.MOV.U32 R3, RZ, RZ, 0x10 ;  /* 0x00000010ff037424 */ /* 0x000fe200078e00ff */
[----:B------:R-:W-:Y:S01]  /*1750*/  LOP3.LUT R8, R8, 0xfffffffc, RZ, 0xc0, !PT ;  /* 0xfffffffc08087812 */ /* 0x000fe200078ec0ff */
[----:B------:R-:W-:Y:S02]  /*1760*/  IMAD.U32 R181, R10, 0x20, R181 ;  /* 0x000000200ab57824 */ /* 0x000fe400078e00b5 */
[C---:B------:R-:W-:Y:S01]  /*1770*/  IMAD R27, R24.reuse, c[0x0][0x1ac], R27 ;  /* 0x00006b00181b7a24 */ /* 0x040fe200078e021b */
[----:B------:R-:W-:Y:S01]  /*1780*/  IADD3 R17, R17, -R8, RZ ;  /* 0x8000000811117210 */ /* 0x000fe20007ffe0ff */
[----:B------:R-:W-:-:S03]  /*1790*/  IMAD.WIDE.U32 R22, R24, c[0x0][0x1a8], R22 ;  /* 0x00006a0018167a25 */ /* 0x000fc600078e0016 */
[----:B------:R-:W-:Y:S01]  /*17a0*/  LOP3.LUT P1, RZ, R17, 0x2, RZ, 0xc0, !PT ;  /* 0x0000000211ff7812 */ /* 0x000fe2000782c0ff */
[----:B------:R-:W-:-:S03]  /*17b0*/  IMAD.WIDE R30, R31, 0x40, R188 ;  /* 0x000000401f1e7825 */ /* 0x000fc600078e02bc */
[----:B------:R-:W-:Y:S01]  /*17c0*/  SEL R4, R3, 0xfffffff0, !P1 ;  /* 0xfffffff003047807 */ /* 0x000fe20004800000 */
        /* <DEDUP_REMOVED lines=37> */
.L_x_1929:
[----:B------:R-:W-:Y:S05]  /*1a20*/  BSYNC B0 ;  /* 0x0000000000007941 */ /* 0x000fea0003800000 */
.L_x_1928:
        /* <DEDUP_REMOVED lines=36> */
.L_x_1931:
[----:B------:R-:W-:Y:S05]  /*1c70*/  BSYNC B0 ;  /* 0x0000000000007941 */ /* 0x000fea0003800000 */
.L_x_1930:
[----:B------:R-:W-:Y:S01]  /*1c80*/  IADD3 R180, R128, -0x1, RZ ;  /* 0xffffffff80b47810 */ /* 0x000fe20007ffe0ff */
[----:B------:R-:W-:Y:S04]  /*1c90*/  BSSY B0, `(.L_x_1932) ;  /* 0x0000020000007945 */ /* 0x000fe80003800000 */
[----:B------:R-:W-:-:S04]  /*1ca0*/  IMAD.SHL.U32 R2, R180, 0x80, RZ ;  /* 0x00000080b4027824 */ /* 0x000fc800078e00ff */
[----:B--2---:R-:W-:-:S05]  /*1cb0*/  IMAD.IADD R9, R123, 0x1, -R2 ;  /* 0x000000017b097824 */ /* 0x004fca00078e0a02 */
[----:B------:R-:W-:-:S13]  /*1cc0*/  ISETP.GE.AND P0, PT, R188, R9, PT ;  /* 0x00000009bc00720c */ /* 0x000fda0003f06270 */
[----:B------:R-:W-:Y:S05]  /*1cd0*/  @P0 BRA `(.L_x_1933) ;  /* 0x000001b000000947 */ /* 0x000fea0003800000 */
[----:B------:R-:W-:Y:S02]  /*1ce0*/  ISETP.GE.AND P3, PT, R184, c[0x0][0x220], PT ;  /* 0x00008800b8007a0c */ /* 0x000fe40003f66270 */
[----:B------:R-:W-:Y:S02]  /*1cf0*/  ISETP.GE.AND P2, PT, R175, c[0x0][0x220], PT ;  /* 0x00008800af007a0c */ /* 0x000fe40003f46270 */
[----:B------:R-:W-:-:S09]  /*1d00*/  ISETP.GE.AND P0, PT, R174, c[0x0][0x220], PT ;  /* 0x00008800ae007a0c */ /* 0x000fd20003f06270 */
[C---:B------:R-:W-:Y:S01]  /*1d10*/  @!P3 LEA R26, P4, R132.reuse, c[0x0][0x168], 0x1 ;  /* 0x00005a00841aba11 */ /* 0x040fe200078808ff */
        /* <DEDUP_REMOVED lines=23> */
.L_x_1933:
[----:B------:R-:W-:Y:S05]  /*1e90*/  BSYNC B0 ;  /* 0x0000000000007941 */ /* 0x000fea0003800000 */
.L_x_1932:
        /* <DEDUP_REMOVED lines=9> */
[----:B--2---:R-:W-:Y:S02]  /*1f30*/  IADD3 R23, P1, R177, R132, RZ ;  /* 0x00000084b1177210 */ /* 0x004fe40007f3e0ff */
[----:B------:R-:W-:-:S03]  /*1f40*/  ISETP.GE.AND P0, PT, R174, c[0x0][0x220], PT ;  /* 0x00008800ae007a0c */ /* 0x000fc60003f06270 */
[----:B------:R-:W-:-:S04]  /*1f50*/  IMAD.X R0, R176, 0x1, R131, P1 ;  /* 0x00000001b0007824 */ /* 0x000fc800008e0683 */
        /* <DEDUP_REMOVED lines=16> */
[----:B------:R-:W-:-:S04]  /*2060*/  LEA R22, P0, R23, c[0x0][0x168], 0x1 ;  /* 0x00005a0017167a11 */ /* 0x000fc800078008ff */
[----:B------:R-:W-:-:S05]  /*2070*/  LEA.HI.X R23, R23, c[0x0][0x16c], R0, 0x1, P0 ;  /* 0x00005b0017177a11 */ /* 0x000fca00000f0c00 */
[----:B------:R-:W-:Y:S01]  /*2080*/  @!PT LDS RZ, [RZ] ;  /* 0x00000000fffff984 */ /* 0x000fe20000000800 */
[----:B------:R-:W-:Y:S01]  /*2090*/  @!PT LDS RZ, [RZ] ;  /* 0x00000000fffff984 */ /* 0x000fe20000000800 */
[----:B------:R-:W-:Y:S01]  /*20a0*/  @!PT LDS RZ, [RZ] ;  /* 0x00000000fffff984 */ /* 0x000fe20000000800 */
[----:B------:R3:W-:Y:S04]  /*20b0*/  LDGSTS.E.BYPASS.LTC128B.128 [R181+0x7800], [R22.64+0x80] ;  /* 0x0780008016b57fae */ /* 0x0007e8000b901d46 */
.L_x_1935:
[----:B------:R-:W-:Y:S05]  /*20c0*/  BSYNC B0 ;  /* 0x0000000000007941 */ /* 0x000fea0003800000 */
.L_x_1934:
[----:B------:R-:W-:Y:S01]  /*20d0*/  IADD3 R10, R188, 0x40, RZ ;  /* 0x00000040bc0a7810 */ /* 0x000fe20007ffe0ff */
[----:B------:R-:W-:Y:S03]  /*20e0*/  BSSY B0, `(.L_x_1936) ;  /* 0x000001f000007945 */ /* 0x000fe60003800000 */
[----:B------:R-:W-:-:S13]  /*20f0*/  ISETP.GE.AND P0, PT, R10, R9, PT ;  /* 0x000000090a00720c */ /* 0x000fda0003f06270 */
[----:B------:R-:W-:Y:S05]  /*2100*/  @P0 BRA `(.L_x_1937) ;  /* 0x000001c000000947 */ /* 0x000fea0003800000 */
[----:B------:R-:W-:Y:S01]  /*2110*/  ISETP.GE.AND P3, PT, R184, c[0x0][0x220], PT ;  /* 0x00008800b8007a0c */ /* 0x000fe20003f66270 */
[----:B------:R-:W-:Y:S01]  /*2120*/  IMAD.MOV.U32 R0, RZ, RZ, c[0x0][0x19c] ;  /* 0x00006700ff007624 */ /* 0x000fe200078e00ff */
[----:B------:R-:W-:Y:S02]  /*2130*/  ISETP.GE.AND P2, PT, R175, c[0x0][0x220], PT ;  /* 0x00008800af007a0c */ /* 0x000fe40003f46270 */
[C---:B--23--:R-:W-:Y:S02]  /*2140*/  LEA R23, P1, R129.reuse, R132, 0x6 ;  /* 0x0000008481177211 */ /* 0x04cfe400078230ff */
        /* <DEDUP_REMOVED lines=24> */
.L_x_1937:
[----:B------:R-:W-:Y:S05]  /*22d0*/  BSYNC B0 ;  /* 0x0000000000007941 */ /* 0x000fea0003800000 */
.L_x_1936:
        /* <DEDUP_REMOVED lines=14> */
[C---:B---3--:R-:W-:Y:S02]  /*23c0*/  @!P2 LEA R22, P1, R26.reuse, c[0x0][0x168], 0x1 ;  /* 0x00005a001a16aa11 */ /* 0x048fe400078208ff */
        /* <DEDUP_REMOVED lines=19> */
.L_x_1939:
[----:B------:R-:W-:Y:S05]  /*2500*/  BSYNC B0 ;  /* 0x0000000000007941 */ /* 0x000fea0003800000 */
.L_x_1938:
[----:B------:R-:W-:Y:S01]  /*2510*/  SHF.R.S32.HI R0, RZ, 0x1f, R15 ;  /* 0x0000001fff007819 */ /* 0x000fe2000001140f */
[----:B------:R-:W-:Y:S01]  /*2520*/  IMAD.WIDE.U32 R24, R15, c[0x0][0x320], R24 ;  /* 0x0000c8000f187a25 */ /* 0x000fe200078e0018 */
[----:B------:R-:W0:Y:S03]  /*2530*/  LDGDEPBAR ;  /* 0x00000000000079af */ /* 0x000e260000000000 */
[----:B------:R-:W-:Y:S01]  /*2540*/  IMAD R0, R0, c[0x0][0x320], RZ ;  /* 0x0000c80000007a24 */ /* 0x000fe200078e02ff */
[----:B--2---:R-:W-:-:S03]  /*2550*/  LEA R26, P0, R24, c[0x0][0x318], 0x2 ;  /* 0x0000c600181a7a11 */ /* 0x004fc600078010ff */
[----:B------:R-:W-:-:S04]  /*2560*/  IMAD R0, R15, c[0x0][0x324], R0 ;  /* 0x0000c9000f007a24 */ /* 0x000fc800078e0200 */
[----:B------:R-:W-:-:S05]  /*2570*/  IMAD.IADD R0, R25, 0x1, R0 ;  /* 0x0000000119007824 */ /* 0x000fca00078e0200 */
[----:B------:R-:W-:-:S05]  /*2580*/  LEA.HI.X R27, R24, c[0x0][0x31c], R0, 0x2, P0 ;  /* 0x0000c700181b7a11 */ /* 0x000fca00000f1400 */
[----:B------:R-:W2:Y:S01]  /*2590*/  LDG.E R0, [R26.64] ;  /* 0x000000061a007981 */ /* 0x000ea2000c1e1900 */
[----:B---3--:R-:W-:Y:S01]  /*25a0*/  SHF.R.S32.HI R22, RZ, 0x1f, R11 ;  /* 0x0000001fff167819 */ /* 0x008fe2000001140b */
[----:B------:R-:W-:Y:S01]  /*25b0*/  IMAD.SHL.U32 R179, R7, 0x2, RZ ;  /* 0x0000000207b37824 */ /* 0x000fe200078e00ff */
[----:B------:R-:W-:-:S04]  /*25c0*/  DEPBAR.LE SB0, 0x0 ;  /* 0x000080000000791a */ /* 0x000fc80000000000 */
[----:B------:R-:W-:Y:S01]  /*25d0*/  LOP3.LUT R14, R14, 0xfffffff8, RZ, 0xc0, !PT ;  /* 0xfffffff80e0e7812 */ /* 0x000fe200078ec0ff */
[----:B------:R-:W-:Y:S01]  /*25e0*/  BSSY B0, `(.L_x_1940) ;  /* 0x0000050000007945 */ /* 0x000fe20003800000 */
[----:B------:R-:W-:Y:S02]  /*25f0*/  LOP3.LUT R16, R13, 0x7fffffe, RZ, 0xc0, !PT ;  /* 0x07fffffe0d107812 */ /* 0x000fe400078ec0ff */
[----:B------:R-:W-:Y:S01]  /*2600*/  SHF.R.S32.HI R20, RZ, 0x4, R5 ;  /* 0x00000004ff147819 */ /* 0x000fe20000011405 */
[----:B------:R-:W-:Y:S01]  /*2610*/  IMAD.IADD R14, R7, 0x1, -R14 ;  /* 0x00000001070e7824 */ /* 0x000fe200078e0a0e */
[----:B------:R-:W-:Y:S01]  /*2620*/  LEA.HI R15, R22, R11, RZ, 0x3 ;  /* 0x0000000b160f7211 */ /* 0x000fe200078f18ff */
[----:B------:R-:W-:Y:S01]  /*2630*/  IMAD.IADD R16, R11, 0x1, -R16 ;  /* 0x000000010b107824 */ /* 0x000fe200078e0a10 */
[----:B------:R-:W-:Y:S02]  /*2640*/  LEA.HI R11, R5, R20, RZ, 0x1 ;  /* 0x00000014050b7211 */ /* 0x000fe400078f08ff */
[----:B------:R-:W-:Y:S01]  /*2650*/  SHF.R.S32.HI R5, RZ, 0x1f, R178 ;  /* 0x0000001fff057819 */ /* 0x000fe200000114b2 */
[----:B------:R-:W-:Y:S01]  /*2660*/  IMAD.SHL.U32 R15, R15, 0x20, RZ ;  /* 0x000000200f0f7824 */ /* 0x000fe200078e00ff */
[----:B------:R-:W-:Y:S01]  /*2670*/  BAR.SYNC.DEFER_BLOCKING 0x0 ;  /* 0x0000000000007b1d */ /* 0x000fe20000010000 */
[----:B------:R-:W-:-:S02]  /*2680*/  ISETP.GE.AND P1, PT, R188, R9, PT ;  /* 0x00000009bc00720c */ /* 0x000fc40003f26270 */
[----:B------:R-:W-:Y:S02]  /*2690*/  LEA.HI R13, R14, R14, RZ, 0x1 ;  /* 0x0000000e0e0d7211 */ /* 0x000fe400078f08ff */
[----:B------:R-:W-:Y:S02]  /*26a0*/  LOP3.LUT R11, R11, 0xfffffffe, RZ, 0xc0, !PT ;  /* 0xfffffffe0b0b7812 */ /* 0x000fe400078ec0ff */
[----:B------:R-:W-:Y:S02]  /*26b0*/  LEA.HI R178, R5, R178, RZ, 0x2 ;  /* 0x000000b205b27211 */ /* 0x000fe400078f10ff */
[----:B------:R-:W-:Y:S01]  /*26c0*/  LOP3.LUT R15, R15, 0xffffff00, RZ, 0xc0, !PT ;  /* 0xffffff000f0f7812 */ /* 0x000fe200078ec0ff */
[----:B------:R-:W-:Y:S01]  /*26d0*/  IMAD.IADD R20, R20, 0x1, -R11 ;  /* 0x0000000114147824 */ /* 0x000fe200078e0a0b */
[----:B------:R-:W-:Y:S01]  /*26e0*/  LOP3.LUT R5, R13, 0x7fffffe, RZ, 0xc0, !PT ;  /* 0x07fffffe0d057812 */ /* 0x000fe200078ec0ff */
[C---:B------:R-:W-:Y:S01]  /*26f0*/  IMAD R11, R18.reuse, 0x10, R21 ;  /* 0x00000010120b7824 */ /* 0x040fe200078e0215 */
[----:B------:R-:W-:Y:S01]  /*2700*/  SHF.R.S32.HI R13, RZ, 0x1, R13 ;  /* 0x00000001ff0d7819 */ /* 0x000fe2000001140d */
[----:B------:R-:W-:Y:S01]  /*2710*/  IMAD R21, R18, 0x200, R15 ;  /* 0x0000020012157824 */ /* 0x000fe200078e020f */
[----:B------:R-:W-:Y:S01]  /*2720*/  SHF.R.S32.HI R178, RZ, 0x2, R178 ;  /* 0x00000002ffb27819 */ /* 0x000fe200000114b2 */
[----:B------:R-:W-:Y:S01]  /*2730*/  IMAD.IADD R5, R14, 0x1, -R5 ;  /* 0x000000010e057824 */ /* 0x000fe200078e0a05 */
[----:B------:R-:W-:Y:S01]  /*2740*/  LOP3.LUT P2, RZ, R13, 0x2, RZ, 0xc0, !PT ;  /* 0x000000020dff7812 */ /* 0x000fe2000784c0ff */
[----:B------:R-:W-:Y:S01]  /*2750*/  IMAD.SHL.U32 R14, R17, 0x40, RZ ;  /* 0x00000040110e7824 */ /* 0x000fe200078e00ff */
[----:B------:R-:W-:Y:S01]  /*2760*/  IADD3 R11, R11, 0x1, R178 ;  /* 0x000000010b0b7810 */ /* 0x000fe20007ffe0b2 */
[----:B------:R-:W-:Y:S01]  /*2770*/  IMAD R15, R16, 0x20, R15 ;  /* 0x00000020100f7824 */ /* 0x000fe200078e020f */
[----:B------:R-:W-:Y:S01]  /*2780*/  LEA R198, P0, R120, c[0x0][0x170], 0x1 ;  /* 0x00005c0078c67a11 */ /* 0x000fe200078008ff */
[----:B------:R-:W-:Y:S01]  /*2790*/  IMAD R21, R16, 0x20, R21 ;  /* 0x0000002010157824 */ /* 0x000fe200078e0215 */
[----:B------:R-:W-:Y:S01]  /*27a0*/  LOP3.LUT R14, R14, 0xc0, RZ, 0xc0, !PT ;  /* 0x000000c00e0e7812 */ /* 0x000fe200078ec0ff */
[----:B------:R-:W-:Y:S01]  /*27b0*/  IMAD.SHL.U32 R17, R19, 0x8, RZ ;  /* 0x0000000813117824 */ /* 0x000fe200078e00ff */
[----:B------:R3:W-:Y:S01]  /*27c0*/  @P1 STS [R181+0x9000], RZ ;  /* 0x009000ffb5001388 */ /* 0x0007e20000000800 */
[----:B------:R-:W-:Y:S01]  /*27d0*/  IMAD.SHL.U32 R16, R13, 0x40, RZ ;  /* 0x000000400d107824 */ /* 0x000fe200078e00ff */
[----:B------:R-:W-:Y:S01]  /*27e0*/  IADD3 R122, R123, R11, -R182 ;  /* 0x0000000b7b7a7210 */ /* 0x000fe20007ffe8b6 */
[----:B------:R-:W-:Y:S01]  /*27f0*/  IMAD.SHL.U32 R19, R20, 0x8, RZ ;  /* 0x0000000814137824 */ /* 0x000fe200078e00ff */
[----:B------:R3:W-:Y:S01]  /*2800*/  @P1 STS [R181+0x9004], RZ ;  /* 0x009004ffb5001388 */ /* 0x0007e20000000800 */
[----:B------:R-:W2:Y:S01]  /*2810*/  MUFU.RCP R13, c[0x0][0x238] ;  /* 0x00008e00000d7b08 */ /* 0x000ea20000001000 */
[----:B------:R-:W-:Y:S01]  /*2820*/  LOP3.LUT R16, R16, 0xc0, RZ, 0xc0, !PT ;  /* 0x000000c010107812 */ /* 0x000fe200078ec0ff */
[----:B------:R-:W-:Y:S01]  /*2830*/  IMAD R172, R20, 0x8, R5 ;  /* 0x0000000814ac7824 */ /* 0x000fe200078e0205 */
[----:B------:R3:W-:Y:S01]  /*2840*/  @P1 STS.64 [R181+0x9008], RZ ;  /* 0x009008ffb5001388 */ /* 0x0007e20000000a00 */
[----:B------:R-:W-:-:S02]  /*2850*/  LOP3.LUT R19, R14, 0x8, R19, 0xf8, !PT ;  /* 0x000000080e137812 */ /* 0x000fc400078ef813 */
[----:B------:R-:W-:Y:S01]  /*2860*/  SHF.R.U32.HI R14, RZ, 0x3, R14 ;  /* 0x00000003ff0e7819 */ /* 0x000fe2000001160e */
[----:B------:R3:W-:Y:S01]  /*2870*/  @P1 STS.128 [R181+0xb000], RZ ;  /* 0x00b000ffb5001388 */ /* 0x0007e20000000c00 */
[----:B------:R-:W-:Y:S02]  /*2880*/  LOP3.LUT R17, R16, 0x8, R17, 0xf8, !PT ;  /* 0x0000000810117812 */ /* 0x000fe400078ef811 */
[----:B------:R-:W-:Y:S01]  /*2890*/  SHF.R.U32.HI R16, RZ, 0x3, R16 ;  /* 0x00000003ff107819 */ /* 0x000fe20000011610 */
[----:B------:R3:W-:Y:S01]  /*28a0*/  @P1 STS.128 [R181+0xd000], RZ ;  /* 0x00d000ffb5001388 */ /* 0x0007e20000000c00 */
[----:B------:R-:W-:Y:S02]  /*28b0*/  LOP3.LUT R14, R19, R14, RZ, 0x3c, !PT ;  /* 0x0000000e130e7212 */ /* 0x000fe400078e3cff */
[----:B------:R-:W-:Y:S02]  /*28c0*/  LOP3.LUT R17, R17, R16, RZ, 0x3c, !PT ;  /* 0x0000001011117212 */ /* 0x000fe400078e3cff */
[----:B------:R-:W-:Y:S01]  /*28d0*/  LOP3.LUT R179, R179, 0x6, RZ, 0xc0, !PT ;  /* 0x00000006b3b37812 */ /* 0x000fe200078ec0ff */
[----:B------:R-:W-:Y:S01]  /*28e0*/  IMAD.IADD R173, R14, 0x1, R21 ;  /* 0x000000010ead7824 */ /* 0x000fe200078e0215 */
[----:B------:R-:W-:Y:S01]  /*28f0*/  LEA.HI.X R199, R120, c[0x0][0x174], R6, 0x1, P0 ;  /* 0x00005d0078c77a11 */ /* 0x000fe200000f0c06 */
[----:B------:R-:W-:Y:S01]  /*2900*/  IMAD.IADD R5, R14, 0x1, R15 ;  /* 0x000000010e057824 */ /* 0x000fe200078e020f */
[----:B------:R-:W-:Y:S01]  /*2910*/  SEL R3, R3, 0xfffffff0, !P2 ;  /* 0xfffffff003037807 */ /* 0x000fe20005000000 */
[----:B------:R-:W-:Y:S01]  /*2920*/  IMAD.U32 R172, R172, 0x20, R17 ;  /* 0x00000020acac7824 */ /* 0x000fe200078e0011 */
[----:B------:R-:W-:Y:S01]  /*2930*/  IADD3 R122, R122, c[0x0][0x2e8], RZ ;  /* 0x0000ba007a7a7a10 */ /* 0x000fe20007ffe0ff */
[----:B------:R-:W-:-:S02]  /*2940*/  IMAD.SHL.U32 R173, R173, 0x2, RZ ;  /* 0x00000002adad7824 */ /* 0x000fc400078e00ff */
[----:B--2---:R-:W-:Y:S01]  /*2950*/  FMUL.FTZ R0, R0, R13 ;  /* 0x0000000d00007220 */ /* 0x004fe20000410000 */
[----:B------:R-:W-:Y:S05]  /*2960*/  @P1 BRA `(.L_x_1941) ;  /* 0x0000017000001947 */ /* 0x000fea0003800000 */
[----:B---3--:R-:W-:Y:S02]  /*2970*/  ISETP.GE.AND P2, PT, R184, c[0x0][0x220], PT ;  /* 0x00008800b8007a0c */ /* 0x008fe40003f46270 */
[----:B------:R-:W-:Y:S02]  /*2980*/  ISETP.GE.AND P1, PT, R175, c[0x0][0x220], PT ;  /* 0x00008800af007a0c */ /* 0x000fe40003f26270 */
        /* <DEDUP_REMOVED lines=17> */
[----:B------:R-:W-:Y:S01]  /*2aa0*/  @!PT LDS RZ, [RZ] ;  /* 0x00000000fffff984 */ /* 0x000fe20000000800 */
[----:B------:R-:W-:Y:S01]  /*2ab0*/  @!PT LDS RZ, [RZ] ;  /* 0x00000000fffff984 */ /* 0x000fe20000000800 */
[----:B------:R-:W-:Y:S01]  /*2ac0*/  @!PT LDS RZ, [RZ] ;  /* 0x00000000fffff984 */ /* 0x000fe20000000800 */
[----:B------:R3:W-:Y:S02]  /*2ad0*/  LDGSTS.E.BYPASS.LTC128B.128 [R181+0xd000], [R198.64+0x80] ;  /* 0x0d000080c6b57fae */ /* 0x0007e4000b901d46 */
.L_x_1941:
[----:B---3--:R-:W-:Y:S05]  /*2ae0*/  BSYNC B0 ;  /* 0x0000000000007941 */ /* 0x008fea0003800000 */
.L_x_1940:
        /* <DEDUP_REMOVED lines=34> */
.L_x_1943:
[----:B------:R-:W-:Y:S05]  /*2d10*/  BSYNC B0 ;  /* 0x0000000000007941 */ /* 0x000fea0003800000 */
.L_x_1942:
        /* <DEDUP_REMOVED lines=34> */
.L_x_1945:
[----:B------:R-:W-:Y:S05]  /*2f40*/  BSYNC B0 ;  /* 0x0000000000007941 */ /* 0x000fea0003800000 */
.L_x_1944:
        /* <DEDUP_REMOVED lines=10> */
[--C-:B------:R-:W-:Y:S01]  /*2ff0*/  @!P2 IMAD.MOV.U32 R11, RZ, RZ, R199.reuse ;  /* 0x000000ffff0ba224 */ /* 0x100fe200078e00c7 */
[----:B------:R-:W-:Y:S01]  /*3000*/  @!P2 MOV R10, R198 ;  /* 0x000000c6000aa202 */ /* 0x000fe20000000f00 */
[C---:B--2---:R-:W-:Y:S01]  /*3010*/  @!P1 IMAD.WIDE.U32 R12, R7.reuse, 0xc0, R198 ;  /* 0x000000c0070c9825 */ /* 0x044fe200078e00c6 */
[----:B------:R-:W-:Y:S01]  /*3020*/  @!P1 MOV R8, c[0x0][0x1a4] ;  /* 0x0000690000089a02 */ /* 0x000fe20000000f00 */
[----:B------:R2:W-:Y:S02]  /*3030*/  @P2 STS.128 [R181+0xa800], RZ ;  /* 0x00a800ffb5002388 */ /* 0x0005e40000000c00 */
[----:B------:R-:W-:-:S04]  /*3040*/  @!P2 IMAD.WIDE.U32 R10, R7, 0xc0, R10 ;  /* 0x000000c0070aa825 */ /* 0x000fc800078e000a */
[----:B------:R-:W-:Y:S02]  /*3050*/  @!P2 IMAD R9, R9, 0xc0, RZ ;  /* 0x000000c00909a824 */ /* 0x000fe400078e02ff */
[----:B------:R-:W-:-:S03]  /*3060*/  @!P1 IMAD R8, R8, 0xc0, RZ ;  /* 0x000000c008089824 */ /* 0x000fc600078e02ff */
[----:B------:R-:W-:Y:S01]  /*3070*/  @!P2 IADD3 R11, R11, R9, RZ ;  /* 0x000000090b0ba210 */ /* 0x000fe20007ffe0ff */
[----:B------:R-:W-:-:S04]  /*3080*/  @!P1 IMAD.IADD R13, R13, 0x1, R8 ;  /* 0x000000010d0d9824 */ /* 0x000fc800078e0208 */
        /* <DEDUP_REMOVED lines=11> */
[----:B------:R-:W-:Y:S01]  /*3140*/  ULDC UR4, c[0x0][0x1a4] ;  /* 0x0000690000047ab9 */ /* 0x000fe20000000800 */
[----:B------:R-:W-:Y:S01]  /*3150*/  IMAD.WIDE.U32 R8, R7, 0xc0, R198 ;  /* 0x000000c007087825 */ /* 0x000fe200078e00c6 */
[----:B------:R-:W-:-:S06]  /*3160*/  UIMAD UR4, UR4, 0xc0, URZ ;  /* 0x000000c0040478a4 */ /* 0x000fcc000f8e023f */
[----:B------:R-:W-:-:S05]  /*3170*/  IADD3 R9, R9, UR4, RZ ;  /* 0x0000000409097c10 */ /* 0x000fca000fffe0ff */
[----:B------:R-:W-:Y:S01]  /*3180*/  @!PT LDS RZ, [RZ] ;  /* 0x00000000fffff984 */ /* 0x000fe20000000800 */
[----:B------:R-:W-:Y:S01]  /*3190*/  @!PT LDS RZ, [RZ] ;  /* 0x00000000fffff984 */ /* 0x000fe20000000800 */
[----:B------:R-:W-:Y:S01]  /*31a0*/  @!PT LDS RZ, [RZ] ;  /* 0x00000000fffff984 */ /* 0x000fe20000000800 */
[----:B------:R1:W-:Y:S02]  /*31b0*/  LDGSTS.E.BYPASS.LTC128B.128 [R181+0xe800], [R8.64+0x80] ;  /* 0x0e80008008b57fae */ /* 0x0003e4000b901d46 */
.L_x_1947:
[----:B------:R-:W-:Y:S05]  /*31c0*/  BSYNC B0 ;  /* 0x0000000000007941 */ /* 0x000fea0003800000 */
.L_x_1946:
[----:B------:R-:W-:Y:S01]  /*31d0*/  IMAD.SHL.U32 R172, R172, 0x2, RZ ;  /* 0x00000002acac7824 */ /* 0x000fe200078e00ff */
[----:B------:R-:W-:Y:S01]  /*31e0*/  LDSM.16.M88.4 R60, [R173] ;  /* 0x00000000ad3c783b */ /* 0x000fe20000000200 */
[----:B------:R-:W-:Y:S01]  /*31f0*/  IMAD R171, R4, 0x2, R173 ;  /* 0x0000000204ab7824 */ /* 0x000fe200078e02ad */
[----:B------:R-:W-:Y:S01]  /*3200*/  IMNMX R134, R122, R123, PT ;  /* 0x0000007b7a867217 */ /* 0x000fe20003800200 */
[----:B------:R-:W-:Y:S01]  /*3210*/  IMAD R169, R3, 0x2, R172 ;  /* 0x0000000203a97824 */ /* 0x000fe200078e02ac */
[----:B------:R-:W5:Y:S01]  /*3220*/  LDSM.16.M88.4 R40, [R172+0x3000] ;  /* 0x00300000ac28783b */ /* 0x000f620000000200 */
[----:B------:R-:W-:-:S03]  /*3230*/  IMAD.IADD R3, R2, 0x1, R179 ;  /* 0x0000000102037824 */ /* 0x000fc600078e02b3 */
[----:B-1----:R-:W1:Y:S04]  /*3240*/  LDSM.16.M88.4 R32, [R172+0x3400] ;  /* 0x00340000ac20783b */ /* 0x002e680000000200 */
[----:B------:R-:W2:Y:S04]  /*3250*/  LDSM.16.M88.4 R84, [R172+0x4000] ;  /* 0x00400000ac54783b */ /* 0x000ea80000000200 */
[----:B------:R-:W3:Y:S04]  /*3260*/  LDSM.16.M88.4 R76, [R172+0x4400] ;  /* 0x00440000ac4c783b */ /* 0x000ee80000000200 */
[----:B------:R-:W-:Y:S04]  /*3270*/  LDSM.16.M88.4 R20, [R171] ;  /* 0x00000000ab14783b */ /* 0x000fe80000000200 */
[----:B------:R-:W4:Y:S04]  /*3280*/  LDSM.16.M88.4 R48, [R169+0x3000] ;  /* 0x00300000a930783b */ /* 0x000f280000000200 */
[----:B------:R-:W2:Y:S04]  /*3290*/  LDSM.16.M88.4 R24, [R172+0x3800] ;  /* 0x00380000ac18783b */ /* 0x000ea80000000200 */
[----:B------:R-:W2:Y:S04]  /*32a0*/  LDSM.16.M88.4 R92, [R172+0x3c00] ;  /* 0x003c0000ac5c783b */ /* 0x000ea80000000200 */
[----:B------:R-:W2:Y:S04]  /*32b0*/  LDSM.16.M88.4 R68, [R172+0x4800] ;  /* 0x00480000ac44783b */ /* 0x000ea80000000200 */
[----:B------:R-:W3:Y:S04]  /*32c0*/  LDSM.16.M88.4 R52, [R172+0x4c00] ;  /* 0x004c0000ac34783b */ /* 0x000ee80000000200 */
[----:B--2---:R-:W2:Y:S01]  /*32d0*/  LDSM.16.M88.4 R8, [R169+0x3400] ;  /* 0x00340000a908783b */ /* 0x004ea20000000200 */
[C---:B-----5:R-:W-:Y:S03]  /*32e0*/  HMMA.16816.F32.BF16 R44, R60.reuse, R40, RZ ;  /* 0x000000283c2c723c */ /* 0x060fe600000418ff */
[----:B------:R-:W5:Y:S04]  /*32f0*/  LDSM.16.M88.4 R56, [R169+0x4000] ;  /* 0x00400000a938783b */ /* 0x000f680000000200 */
[----:B------:R-:W2:Y:S01]  /*3300*/  LDSM.16.M88.4 R16, [R169+0x4400] ;  /* 0x00440000a910783b */ /* 0x000ea20000000200 */
[C---:B------:R-:W-:Y:S03]  /*3310*/  HMMA.16816.F32.BF16 R40, R60.reuse, R42, RZ ;  /* 0x0000002a3c28723c */ /* 0x040fe600000418ff */
[----:B------:R-:W2:Y:S04]  /*3320*/  LDSM.16.M88.4 R104, [R169+0x3800] ;  /* 0x00380000a968783b */ /* 0x000ea80000000200 */
[----:B------:R-:W-:Y:S01]  /*3330*/  LDSM.16.M88.4 R100, [R169+0x3c00] ;  /* 0x003c0000a964783b */ /* 0x000fe20000000200 */
[C---:B-1----:R-:W-:Y:S03]  /*3340*/  HMMA.16816.F32.BF16 R36, R60.reuse, R32, RZ ;  /* 0x000000203c24723c */ /* 0x042fe600000418ff */
[----:B------:R-:W-:Y:S04]  /*3350*/  LDSM.16.M88.4 R96, [R169+0x4800] ;  /* 0x00480000a960783b */ /* 0x000fe80000000200 */
[----:B------:R-:W-:Y:S01]  /*3360*/  LDSM.16.M88.4 R108, [R172+0x5800] ;  /* 0x00580000ac6c783b */ /* 0x000fe20000000200 */
[C---:B------:R-:W-:Y:S03]  /*3370*/  HMMA.16816.F32.BF16 R32, R60.reuse, R34, RZ ;  /* 0x000000223c20723c */ /* 0x040fe600000418ff */
[----:B------:R-:W-:Y:S04]  /*3380*/  LDSM.16.M88.4 R116, [R172+0x5400] ;  /* 0x00540000ac74783b */ /* 0x000fe80000000200 */
[----:B------:R-:W-:Y:S01]  /*3390*/  LDSM.16.M88.4 R112, [R171+0x1000] ;  /* 0x00100000ab70783b */ /* 0x000fe20000000200 */
[C---:B------:R-:W-:Y:S03]  /*33a0*/  HMMA.16816.F32.BF16 R88, R60.reuse, R84, RZ ;  /* 0x000000543c58723c */ /* 0x040fe600000418ff */
[----:B------:R-:W0:Y:S05]  /*33b0*/  LDGDEPBAR ;  /* 0x00000000000079af */ /* 0x000e2a0000000000 */
[C---:B---3--:R-:W-:Y:S08]  /*33c0*/  HMMA.16816.F32.BF16 R80, R60.reuse, R76, RZ ;  /* 0x0000004c3c50723c */ /* 0x048ff000000418ff */
[C---:B------:R-:W-:Y:S08]  /*33d0*/  HMMA.16816.F32.BF16 R84, R60.reuse, R86, RZ ;  /* 0x000000563c54723c */ /* 0x040ff000000418ff */
[----:B------:R-:W-:Y:S08]  /*33e0*/  HMMA.16816.F32.BF16 R76, R60, R78, RZ ;  /* 0x0000004e3c4c723c */ /* 0x000ff000000418ff */
[C---:B----4-:R-:W-:Y:S08]  /*33f0*/  HMMA.16816.F32.BF16 R44, R20.reuse, R48, R44 ;  /* 0x00000030142c723c */ /* 0x050ff0000004182c */
[----:B------:R-:W-:Y:S01]  /*3400*/  HMMA.16816.F32.BF16 R40, R20, R50, R40 ;  /* 0x000000321428723c */ /* 0x000fe20000041828 */
[----:B------:R-:W1:Y:S07]  /*3410*/  LDSM.16.M88.4 R48, [R169+0x4c00] ;  /* 0x004c0000a930783b */ /* 0x000e6e0000000200 */
        /* <DEDUP_REMOVED lines=8> */
[----:B------:R-:W-:Y:S07]  /*34a0*/  LDSM.16.M88.4 R52, [R173+0x1000] ;  /* 0x00100000ad34783b */ /* 0x000fee0000000200 */
[C---:B--2---:R-:W-:Y:S08]  /*34b0*/  HMMA.16816.F32.BF16 R36, R20.reuse, R8, R36 ;  /* 0x000000081424723c */ /* 0x044ff00000041824 */
[C---:B------:R-:W-:Y:S01]  /*34c0*/  HMMA.16816.F32.BF16 R32, R20.reuse, R10, R32 ;  /* 0x0000000a1420723c */ /* 0x040fe20000041820 */
[----:B------:R-:W2:Y:S07]  /*34d0*/  LDSM.16.M88.4 R8, [R172+0x5000] ;  /* 0x00500000ac08783b */ /* 0x000eae0000000200 */
[C---:B-----5:R-:W-:Y:S08]  /*34e0*/  HMMA.16816.F32.BF16 R88, R20.reuse, R56, R88 ;  /* 0x000000381458723c */ /* 0x060ff00000041858 */
        /* <DEDUP_REMOVED lines=13> */
[----:B------:R-:W5:Y:S07]  /*35c0*/  LDSM.16.M88.4 R100, [R172+0x6800] ;  /* 0x00680000ac64783b */ /* 0x000f6e0000000200 */
[C---:B------:R-:W-:Y:S08]  /*35d0*/  HMMA.16816.F32.BF16 R72, R20.reuse, R96, R72 ;  /* 0x000000601448723c */ /* 0x040ff00000041848 */
[----:B------:R-:W-:Y:S01]  /*35e0*/  HMMA.16816.F32.BF16 R68, R20, R98, R68 ;  /* 0x000000621444723c */ /* 0x000fe20000041844 */
[----:B------:R-:W1:Y:S04]  /*35f0*/  LDSM.16.M88.4 R96, [R172+0x6c00] ;  /* 0x006c0000ac60783b */ /* 0x000e680000000200 */
[----:B------:R-:W1:Y:S03]  /*3600*/  LDSM.16.M88.4 R20, [R169+0x5400] ;  /* 0x00540000a914783b */ /* 0x000e660000000200 */
[C---:B--2---:R-:W-:Y:S08]  /*3610*/  HMMA.16816.F32.BF16 R44, R52.reuse, R8, R44 ;  /* 0x00000008342c723c */ /* 0x044ff0000004182c */
[C---:B------:R-:W-:Y:S01]  /*3620*/  HMMA.16816.F32.BF16 R40, R52.reuse, R10, R40 ;  /* 0x0000000a3428723c */ /* 0x040fe20000041828 */
[----:B------:R-:W2:Y:S07]  /*3630*/  LDSM.16.M88.4 R8, [R169+0x5800] ;  /* 0x00580000a908783b */ /* 0x000eae0000000200 */
[C---:B------:R-:W-:Y:S08]  /*3640*/  HMMA.16816.F32.BF16 R28, R52.reuse, R108, R28 ;  /* 0x0000006c341c723c */ /* 0x040ff0000004181c */
[C---:B------:R-:W-:Y:S01]  /*3650*/  HMMA.16816.F32.BF16 R24, R52.reuse, R110, R24 ;  /* 0x0000006e3418723c */ /* 0x040fe20000041818 */
[----:B------:R-:W1:Y:S07]  /*3660*/  LDSM.16.M88.4 R108, [R169+0x6000] ;  /* 0x00600000a96c783b */ /* 0x000e6e0000000200 */
        /* <DEDUP_REMOVED lines=8> */
[----:B------:R-:W3:Y:S07]  /*36f0*/  LDSM.16.M88.4 R16, [R173+0x2000] ;  /* 0x00200000ad10783b */ /* 0x000eee0000000200 */
[----:B-1----:R-:W-:Y:S08]  /*3700*/  HMMA.16816.F32.BF16 R44, R112, R48, R44 ;  /* 0x00000030702c723c */ /* 0x002ff0000004182c */
[C---:B------:R-:W-:Y:S08]  /*3710*/  HMMA.16816.F32.BF16 R12, R52.reuse, R104, R12 ;  /* 0x00000068340c723c */ /* 0x040ff0000004180c */
[C---:B------:R-:W-:Y:S01]  /*3720*/  HMMA.16816.F32.BF16 R92, R52.reuse, R106, R92 ;  /* 0x0000006a345c723c */ /* 0x040fe2000004185c */
[----:B------:R-:W-:Y:S07]  /*3730*/  LDSM.16.M88.4 R104, [R169+0x6400] ;  /* 0x00640000a968783b */ /* 0x000fee0000000200 */
[C---:B-----5:R-:W-:Y:S08]  /*3740*/  HMMA.16816.F32.BF16 R72, R52.reuse, R100, R72 ;  /* 0x000000643448723c */ /* 0x060ff00000041848 */
[C---:B------:R-:W-:Y:S01]  /*3750*/  HMMA.16816.F32.BF16 R68, R52.reuse, R102, R68 ;  /* 0x000000663444723c */ /* 0x040fe20000041844 */
[----:B------:R-:W-:Y:S07]  /*3760*/  LDSM.16.M88.4 R100, [R169+0x6800] ;  /* 0x00680000a964783b */ /* 0x000fee0000000200 */
[C---:B------:R-:W-:Y:S08]  /*3770*/  HMMA.16816.F32.BF16 R64, R52.reuse, R96, R64 ;  /* 0x000000603440723c */ /* 0x040ff00000041840 */
[----:B------:R-:W-:Y:S01]  /*3780*/  HMMA.16816.F32.BF16 R60, R52, R98, R60 ;  /* 0x00000062343c723c */ /* 0x000fe2000004183c */
[----:B------:R-:W1:Y:S04]  /*3790*/  LDSM.16.M88.4 R52, [R172+0x7400] ;  /* 0x00740000ac34783b */ /* 0x000e680000000200 */
[----:B------:R-:W-:Y:S03]  /*37a0*/  LDSM.16.M88.4 R96, [R169+0x6c00] ;  /* 0x006c0000a960783b */ /* 0x000fe60000000200 */
[C---:B------:R-:W-:Y:S08]  /*37b0*/  HMMA.16816.F32.BF16 R36, R112.reuse, R20, R36 ;  /* 0x000000147024723c */ /* 0x040ff00000041824 */
[C---:B------:R-:W-:Y:S01]  /*37c0*/  HMMA.16816.F32.BF16 R32, R112.reuse, R22, R32 ;  /* 0x000000167020723c */ /* 0x040fe20000041820 */
[----:B------:R-:W-:Y:S07]  /*37d0*/  LDSM.16.M88.4 R20, [R169+0x7000] ;  /* 0x00700000a914783b */ /* 0x000fee0000000200 */
[C---:B--2---:R-:W-:Y:S08]  /*37e0*/  HMMA.16816.F32.BF16 R28, R112.reuse, R8, R28 ;  /* 0x00000008701c723c */ /* 0x044ff0000004181c */
[C---:B------:R-:W-:Y:S01]  /*37f0*/  HMMA.16816.F32.BF16 R24, R112.reuse, R10, R24 ;  /* 0x0000000a7018723c */ /* 0x040fe20000041818 */
[----:B------:R-:W2:Y:S07]  /*3800*/  LDSM.16.M88.4 R8, [R171+0x2000] ;  /* 0x00200000ab08783b */ /* 0x000eae0000000200 */
[C---:B------:R-:W-:Y:S01]  /*3810*/  HMMA.16816.F32.BF16 R40, R112.reuse, R50, R40 ;  /* 0x000000327028723c */ /* 0x040fe20000041828 */
[----:B------:R-:W4:Y:S07]  /*3820*/  LDSM.16.M88.4 R48, [R172+0x7800] ;  /* 0x00780000ac30783b */ /* 0x000f2e0000000200 */
[C---:B------:R-:W-:Y:S08]  /*3830*/  HMMA.16816.F32.BF16 R88, R112.reuse, R108, R88 ;  /* 0x0000006c7058723c */ /* 0x040ff00000041858 */
[----:B------:R-:W-:Y:S08]  /*3840*/  HMMA.16816.F32.BF16 R84, R112, R110, R84 ;  /* 0x0000006e7054723c */ /* 0x000ff00000041854 */
[C---:B---3--:R-:W-:Y:S01]  /*3850*/  HMMA.16816.F32.BF16 R108, R16.reuse, R56, R44 ;  /* 0x00000038106c723c */ /* 0x048fe2000004182c */
[----:B------:R-:W3:Y:S07]  /*3860*/  LDSM.16.M88.4 R44, [R169+0x7400] ;  /* 0x00740000a92c783b */ /* 0x000eee0000000200 */
[C---:B------:R-:W-:Y:S08]  /*3870*/  HMMA.16816.F32.BF16 R40, R16.reuse, R58, R40 ;  /* 0x0000003a1028723c */ /* 0x040ff00000041828 */
[----:B-1----:R-:W-:Y:S08]  /*3880*/  HMMA.16816.F32.BF16 R36, R16, R52, R36 ;  /* 0x000000341024723c */ /* 0x002ff00000041824 */
[----:B--2---:R-:W-:Y:S07]  /*3890*/  HMMA.16816.F32.BF16 R108, R8, R20, R108 ;  /* 0x00000014086c723c */ /* 0x004fee000004186c */
[----:B------:R-:W-:Y:S01]  /*38a0*/  IADD3 R20, R122, 0x8, RZ ;  /* 0x000000087a147810 */ /* 0x000fe20007ffe0ff */
[----:B----4-:R-:W-:Y:S03]  /*38b0*/  HMMA.16816.F32.BF16 R28, R16, R48, R28 ;  /* 0x00000030101c723c */ /* 0x010fe6000004181c */
[----:B------:R-:W-:-:S04]  /*38c0*/  IMNMX R133, R20, R123, PT ;  /* 0x0000007b14857217 */ /* 0x000fc80003800200 */
[C---:B------:R-:W-:Y:S01]  /*38d0*/  IADD3 R48, R3.reuse, 0x1, RZ ;  /* 0x0000000103307810 */ /* 0x040fe20007ffe0ff */
[----:B------:R-:W-:Y:S01]  /*38e0*/  HMMA.16816.F32.BF16 R40, R8, R22, R40 ;  /* 0x000000160828723c */ /* 0x000fe20000041828 */
[----:B------:R-:W1:Y:S02]  /*38f0*/  LDSM.16.M88.4 R20, [R172+0x8000] ;  /* 0x00800000ac14783b */ /* 0x000e640000000200 */
[----:B------:R-:W2:Y:S01]  /*3900*/  I2F R49, R48 ;  /* 0x0000003000317306 */ /* 0x000ea20000201400 */
[C---:B------:R-:W-:Y:S02]  /*3910*/  ISETP.GE.AND P4, PT, R48.reuse, R134, PT ;  /* 0x000000863000720c */ /* 0x040fe40003f86270 */
[----:B------:R-:W-:Y:S02]  /*3920*/  ISETP.GE.AND P2, PT, R48, R133, PT ;  /* 0x000000853000720c */ /* 0x000fe40003f46270 */
[----:B------:R-:W-:Y:S07]  /*3930*/  HMMA.16816.F32.BF16 R24, R16, R50, R24 ;  /* 0x000000321018723c */ /* 0x000fee0000041818 */
[----:B------:R-:W-:Y:S01]  /*3940*/  IADD3 R50, R3, 0x8, RZ ;  /* 0x0000000803327810 */ /* 0x000fe20007ffe0ff */
[----:B------:R-:W-:Y:S01]  /*3950*/  HMMA.16816.F32.BF16 R80, R112, R104, R80 ;  /* 0x000000687050723c */ /* 0x000fe20000041850 */
[----:B--2---:R-:W-:-:S02]  /*3960*/  FFMA.FTZ R52, R0, R49, R109 ;  /* 0x0000003100347223 */ /* 0x004fc4000001006d */
[----:B------:R-:W2:Y:S01]  /*3970*/  I2F R53, R50 ;  /* 0x0000003200357306 */ /* 0x000ea20000201400 */
[C---:B------:R-:W-:Y:S02]  /*3980*/  ISETP.GE.AND P3, PT, R50.reuse, R134, PT ;  /* 0x000000863200720c */ /* 0x040fe40003f66270 */
[----:B------:R-:W-:Y:S02]  /*3990*/  ISETP.GE.AND P0, PT, R50, R133, PT ;  /* 0x000000853200720c */ /* 0x000fe40003f06270 */
[----:B------:R-:W-:Y:S01]  /*39a0*/  HMMA.16816.F32.BF16 R76, R112, R106, R76 ;  /* 0x0000006a704c723c */ /* 0x000fe2000004184c */
[----:B------:R-:W4:Y:S01]  /*39b0*/  LDSM.16.M88.4 R104, [R172+0x7c00] ;  /* 0x007c0000ac68783b */ /* 0x000f220000000200 */
[----:B------:R-:W-:-:S06]  /*39c0*/  FSEL R52, R52, -INF , !P4 ;  /* 0xff80000034347808 */ /* 0x000fcc0006000000 */
[----:B------:R-:W-:Y:S01]  /*39d0*/  HMMA.16816.F32.BF16 R32, R16, R54, R32 ;  /* 0x000000361020723c */ /* 0x000fe20000041820 */
[CC--:B--2---:R-:W-:Y:S02]  /*39e0*/  FFMA.FTZ R40, R0.reuse, R53.reuse, R40 ;  /* 0x0000003500287223 */ /* 0x0c4fe40000010028 */
[----:B------:R-:W-:-:S04]  /*39f0*/  FFMA.FTZ R42, R0, R53, R42 ;  /* 0x00000035002a7223 */ /* 0x000fc8000001002a */
[C---:B------:R-:W-:Y:S01]  /*3a00*/  IADD3 R54, R3.reuse, 0x9, RZ ;  /* 0x0000000903367810 */ /* 0x040fe20007ffe0ff */
[----:B------:R-:W-:Y:S01]  /*3a10*/  HMMA.16816.F32.BF16 R64, R112, R96, R64 ;  /* 0x000000607040723c */ /* 0x000fe20000041840 */
[C---:B------:R-:W-:Y:S02]  /*3a20*/  IADD3 R55, R3.reuse, 0x11, RZ ;  /* 0x0000001103377810 */ /* 0x040fe40007ffe0ff */
[C---:B------:R-:W-:Y:S02]  /*3a30*/  ISETP.GE.AND P5, PT, R54.reuse, R134, PT ;  /* 0x000000863600720c */ /* 0x040fe40003fa6270 */
[----:B------:R-:W-:Y:S02]  /*3a40*/  ISETP.GE.AND P1, PT, R54, R133, PT ;  /* 0x000000853600720c */ /* 0x000fe40003f26270 */
[----:B------:R-:W-:Y:S01]  /*3a50*/  FFMA.FTZ R97, R0, R49, R111 ;  /* 0x0000003100617223 */ /* 0x000fe2000001006f */
[----:B---3--:R-:W-:Y:S01]  /*3a60*/  HMMA.16816.F32.BF16 R36, R8, R44, R36 ;  /* 0x0000002c0824723c */ /* 0x008fe20000041824 */
[----:B------:R-:W2:Y:S01]  /*3a70*/  LDSM.16.M88.4 R48, [R169+0x7800] ;  /* 0x00780000a930783b */ /* 0x000ea20000000200 */
[----:B------:R-:W3:Y:S01]  /*3a80*/  I2F R44, R54 ;  /* 0x00000036002c7306 */ /* 0x000ee20000201400 */
[----:B------:R-:W-:-:S02]  /*3a90*/  IADD3 R53, R3, 0x18, RZ ;  /* 0x0000001803357810 */ /* 0x000fc40007ffe0ff */
[----:B------:R-:W-:Y:S02]  /*3aa0*/  FSEL R97, R97, -INF , !P2 ;  /* 0xff80000061617808 */ /* 0x000fe40005000000 */
[----:B------:R-:W-:Y:S01]  /*3ab0*/  IADD3 R45, R3, 0x10, RZ ;  /* 0x00000010032d7810 */ /* 0x000fe20007ffe0ff */
[C---:B------:R-:W-:Y:S01]  /*3ac0*/  HMMA.16816.F32.BF16 R92, R112.reuse, R118, R92 ;  /* 0x00000076705c723c */ /* 0x040fe2000004185c */
[----:B------:R-:W-:Y:S01]  /*3ad0*/  FSEL R96, R40, -INF , !P3 ;  /* 0xff80000028607808 */ /* 0x000fe20005800000 */
[----:B------:R-:W5:Y:S01]  /*3ae0*/  I2F R54, R55 ;  /* 0x0000003700367306 */ /* 0x000f620000201400 */
[CC--:B------:R-:W-:Y:S02]  /*3af0*/  ISETP.GE.AND P4, PT, R45.reuse, R134.reuse, PT ;  /* 0x000000862d00720c */ /* 0x0c0fe40003f86270 */
[----:B------:R-:W-:Y:S02]  /*3b00*/  ISETP.GE.AND P2, PT, R45, R133, PT ;  /* 0x000000852d00720c */ /* 0x000fe40003f46270 */
[----:B------:R-:W-:Y:S01]  /*3b10*/  ISETP.GE.AND P3, PT, R55, R134, PT ;  /* 0x000000863700720c */ /* 0x000fe20003f66270 */
[----:B------:R-:W-:Y:S02]  /*3b20*/  HMMA.16816.F32.BF16 R12, R112, R116, R12 ;  /* 0x00000074700c723c */ /* 0x000fe4000004180c */
[----:B------:R-:W1:Y:S01]  /*3b30*/  I2F R45, R45 ;  /* 0x0000002d002d7306 */ /* 0x000e620000201400 */
[----:B---3--:R-:W-:-:S02]  /*3b40*/  FFMA.FTZ R41, R0, R44, R41 ;  /* 0x0000002c00297223 */ /* 0x008fc40000010029 */
[----:B------:R-:W-:-:S03]  /*3b50*/  FFMA.FTZ R43, R0, R44, R43 ;  /* 0x0000002c002b7223 */ /* 0x000fc6000001002b */
[----:B------:R-:W-:Y:S01]  /*3b60*/  HMMA.16816.F32.BF16 R32, R8, R46, R32 ;  /* 0x0000002e0820723c */ /* 0x000fe20000041820 */
[----:B-----5:R-:W-:-:S07]  /*3b70*/  FFMA.FTZ R37, R0, R54, R37 ;  /* 0x0000003600257223 */ /* 0x020fce0000010025 */
[----:B------:R-:W-:Y:S01]  /*3b80*/  HMMA.16816.F32.BF16 R72, R112, R100, R72 ;  /* 0x000000647048723c */ /* 0x000fe20000041848 */
[----:B-1----:R-:W-:-:S06]  /*3b90*/  FFMA.FTZ R38, R0, R45, R38 ;  /* 0x0000002d00267223 */ /* 0x002fcc0000010026 */
[----:B------:R-:W-:Y:S01]  /*3ba0*/  FFMA.FTZ R100, R0, R45, R36 ;  /* 0x0000002d00647223 */ /* 0x000fe20000010024 */
[----:B------:R-:W-:Y:S01]  /*3bb0*/  IADD3 R36, R3, 0x19, RZ ;  /* 0x0000001903247810 */ /* 0x000fe20007ffe0ff */
[----:B------:R-:W-:Y:S01]  /*3bc0*/  HMMA.16816.F32.BF16 R60, R112, R98, R60 ;  /* 0x00000062703c723c */ /* 0x000fe2000004183c */
[----:B------:R-:W-:Y:S01]  /*3bd0*/  FSEL R101, R43, -INF , !P1 ;  /* 0xff8000002b657808 */ /* 0x000fe20004800000 */
[----:B------:R-:W1:Y:S01]  /*3be0*/  LDSM.16.M88.4 R44, [R169+0x7c00] ;  /* 0x007c0000a92c783b */ /* 0x000e620000000200 */
[----:B------:R-:W-:Y:S02]  /*3bf0*/  ISETP.GE.AND P1, PT, R53, R133, PT ;  /* 0x000000853500720c */ /* 0x000fe40003f26270 */
[----:B------:R-:W-:Y:S02]  /*3c00*/  FSEL R100, R100, -INF , !P4 ;  /* 0xff80000064647808 */ /* 0x000fe40006000000 */
[----:B------:R-:W-:Y:S01]  /*3c10*/  FSEL R98, R41, -INF , !P5 ;  /* 0xff80000029627808 */ /* 0x000fe20006800000 */
[----:B------:R-:W-:Y:S01]  /*3c20*/  HMMA.16816.F32.BF16 R88, R16, R20, R88 ;  /* 0x000000141058723c */ /* 0x000fe20000041858 */
[----:B------:R-:W-:Y:S01]  /*3c30*/  ISETP.GE.AND P5, PT, R53, R134, PT ;  /* 0x000000863500720c */ /* 0x000fe20003fa6270 */
[----:B------:R-:W3:Y:S01]  /*3c40*/  I2F R20, R36 ;  /* 0x0000002400147306 */ /* 0x000ee20000201400 */
[----:B------:R-:W-:-:S02]  /*3c50*/  FSEL R99, R42, -INF , !P0 ;  /* 0xff8000002a637808 */ /* 0x000fc40004000000 */
[-C--:B------:R-:W-:Y:S01]  /*3c60*/  ISETP.GE.AND P0, PT, R55, R133.reuse, PT ;  /* 0x000000853700720c */ /* 0x080fe20003f06270 */
[----:B------:R-:W-:Y:S01]  /*3c70*/  LDSM.16.M88.4 R40, [R172+0x8400] ;  /* 0x00840000ac28783b */ /* 0x000fe20000000200 */
[----:B------:R-:W-:Y:S01]  /*3c80*/  IADD3 R21, R3, 0x20, RZ ;  /* 0x0000002003157810 */ /* 0x000fe20007ffe0ff */
[----:B----4-:R-:W-:Y:S01]  /*3c90*/  HMMA.16816.F32.BF16 R92, R16, R106, R92 ;  /* 0x0000006a105c723c */ /* 0x010fe2000004185c */
[----:B------:R-:W-:Y:S01]  /*3ca0*/  ISETP.GE.AND P4, PT, R36, R134, PT ;  /* 0x000000862400720c */ /* 0x000fe20003f86270 */
[----:B------:R-:W4:Y:S05]  /*3cb0*/  I2F R53, R53 ;  /* 0x0000003500357306 */ /* 0x000f2a0000201400 */
[C---:B------:R-:W-:Y:S01]  /*3cc0*/  FFMA.FTZ R107, R0.reuse, R54, R39 ;  /* 0x00000036006b7223 */ /* 0x040fe20000010027 */
[----:B--2---:R-:W-:Y:S02]  /*3cd0*/  HMMA.16816.F32.BF16 R28, R8, R48, R28 ;  /* 0x00000030081c723c */ /* 0x004fe4000004181c */
[----:B------:R2:W5:Y:S01]  /*3ce0*/  I2F R39, R21 ;  /* 0x0000001500277306 */ /* 0x0005620000201400 */
[CC--:B---3--:R-:W-:Y:S01]  /*3cf0*/  FFMA.FTZ R33, R0.reuse, R20.reuse, R33 ;  /* 0x0000001400217223 */ /* 0x0c8fe20000010021 */
[----:B------:R-:W-:Y:S01]  /*3d00*/  FSEL R107, R107, -INF , !P0 ;  /* 0xff8000006b6b7808 */ /* 0x000fe20004000000 */
[----:B------:R-:W-:Y:S01]  /*3d10*/  FFMA.FTZ R35, R0, R20, R35 ;  /* 0x0000001400237223 */ /* 0x000fe20000010023 */
[----:B------:R-:W-:-:S02]  /*3d20*/  ISETP.GE.AND P0, PT, R21, R133, PT ;  /* 0x000000851500720c */ /* 0x000fc40003f06270 */
[----:B------:R-:W-:Y:S01]  /*3d30*/  FSEL R48, R37, -INF , !P3 ;  /* 0xff80000025307808 */ /* 0x000fe20005800000 */
[----:B------:R-:W-:Y:S01]  /*3d40*/  HMMA.16816.F32.BF16 R12, R16, R104, R12 ;  /* 0x00000068100c723c */ /* 0x000fe2000004180c */
[----:B------:R-:W-:Y:S01]  /*3d50*/  ISETP.GE.AND P3, PT, R21, R134, PT ;  /* 0x000000861500720c */ /* 0x000fe20003f66270 */
[CC--:B----4-:R-:W-:Y:S02]  /*3d60*/  FFMA.FTZ R34, R0.reuse, R53.reuse, R34 ;  /* 0x0000003500227223 */ /* 0x0d0fe40000010022 */
[----:B------:R-:W-:-:S03]  /*3d70*/  FFMA.FTZ R32, R0, R53, R32 ;  /* 0x0000003500207223 */ /* 0x000fc60000010020 */
[----:B------:R-:W-:Y:S01]  /*3d80*/  FSEL R105, R38, -INF , !P2 ;  /* 0xff80000026697808 */ /* 0x000fe20005000000 */
[----:B------:R-:W-:Y:S01]  /*3d90*/  HMMA.16816.F32.BF16 R84, R16, R22, R84 ;  /* 0x000000161054723c */ /* 0x000fe20000041854 */
[----:B--2---:R-:W2:Y:S01]  /*3da0*/  LDSM.16.M88.4 R20, [R169+0x8000] ;  /* 0x00800000a914783b */ /* 0x004ea20000000200 */
[----:B------:R-:W-:Y:S02]  /*3db0*/  ISETP.GE.AND P2, PT, R36, R133, PT ;  /* 0x000000852400720c */ /* 0x000fe40003f46270 */
[C---:B------:R-:W-:Y:S02]  /*3dc0*/  IADD3 R36, R3.reuse, 0x21, RZ ;  /* 0x0000002103247810 */ /* 0x040fe40007ffe0ff */
[----:B------:R-:W-:Y:S01]  /*3dd0*/  FSEL R37, R34, -INF , !P1 ;  /* 0xff80000022257808 */ /* 0x000fe20004800000 */
[CC--:B-----5:R-:W-:Y:S01]  /*3de0*/  FFMA.FTZ R30, R0.reuse, R39.reuse, R30 ;  /* 0x00000027001e7223 */ /* 0x0e0fe2000001001e */
[----:B------:R-:W-:Y:S01]  /*3df0*/  HMMA.16816.F32.BF16 R24, R8, R50, R24 ;  /* 0x000000320818723c */ /* 0x000fe20000041818 */
[----:B------:R-:W-:Y:S01]  /*3e00*/  IADD3 R34, R3, 0x28, RZ ;  /* 0x0000002803227810 */ /* 0x000fe20007ffe0ff */
[----:B------:R-:W-:Y:S01]  /*3e10*/  FFMA.FTZ R28, R0, R39, R28 ;  /* 0x00000027001c7223 */ /* 0x000fe2000001001c */
[----:B------:R-:W-:-:S02]  /*3e20*/  FSEL R104, R33, -INF , !P4 ;  /* 0xff80000021687808 */ /* 0x000fc40006000000 */
[----:B------:R-:W3:Y:S01]  /*3e30*/  I2F R33, R34 ;  /* 0x0000002200217306 */ /* 0x000ee20000201400 */
[----:B------:R-:W-:Y:S02]  /*3e40*/  ISETP.GE.AND P4, PT, R34, R134, PT ;  /* 0x000000862200720c */ /* 0x000fe40003f86270 */
[----:B------:R-:W-:Y:S01]  /*3e50*/  HMMA.16816.F32.BF16 R68, R112, R102, R68 ;  /* 0x000000667044723c */ /* 0x000fe20000041844 */
[----:B------:R-:W-:Y:S02]  /*3e60*/  ISETP.GE.AND P1, PT, R36, R133, PT ;  /* 0x000000852400720c */ /* 0x000fe40003f26270 */
[----:B------:R-:W-:-:S04]  /*3e70*/  FSEL R53, R30, -INF , !P0 ;  /* 0xff8000001e357808 */ /* 0x000fc80004000000 */
[----:B------:R-:W-:Y:S01]  /*3e80*/  FSEL R102, R32, -INF , !P5 ;  /* 0xff80000020667808 */ /* 0x000fe20006800000 */
[C---:B-1----:R-:W-:Y:S01]  /*3e90*/  HMMA.16816.F32.BF16 R12, R8.reuse, R44, R12 ;  /* 0x0000002c080c723c */ /* 0x042fe2000004180c */
[----:B------:R-:W1:Y:S01]  /*3ea0*/  I2F R32, R36 ;  /* 0x0000002400207306 */ /* 0x000e620000201400 */
[----:B------:R-:W-:Y:S02]  /*3eb0*/  FSEL R103, R35, -INF , !P2 ;  /* 0xff80000023677808 */ /* 0x000fe40005000000 */
[----:B------:R-:W-:Y:S02]  /*3ec0*/  ISETP.GE.AND P5, PT, R36, R134, PT ;  /* 0x000000862400720c */ /* 0x000fe40003fa6270 */
[----:B------:R-:W-:Y:S02]  /*3ed0*/  ISETP.GE.AND P2, PT, R34, R133, PT ;  /* 0x000000852200720c */ /* 0x000fe40003f46270 */
[CC--:B---3--:R-:W-:Y:S01]  /*3ee0*/  FFMA.FTZ R148, R0.reuse, R33.reuse, R24 ;  /* 0x0000002100947223 */ /* 0x0c8fe20000010018 */
[C---:B------:R-:W-:Y:S01]  /*3ef0*/  IADD3 R34, R3.reuse, 0x30, RZ ;  /* 0x0000003003227810 */ /* 0x040fe20007ffe0ff */
[----:B------:R-:W-:Y:S01]  /*3f00*/  HMMA.16816.F32.BF16 R92, R8, R46, R92 ;  /* 0x0000002e085c723c */ /* 0x000fe2000004185c */
[C---:B------:R-:W-:Y:S01]  /*3f10*/  IADD3 R24, R3.reuse, 0x31, RZ ;  /* 0x0000003103187810 */ /* 0x040fe20007ffe0ff */
[----:B------:R-:W-:Y:S01]  /*3f20*/  FFMA.FTZ R26, R0, R33, R26 ;  /* 0x00000021001a7223 */ /* 0x000fe2000001001a */
[----:B------:R-:W-:-:S02]  /*3f30*/  IADD3 R35, R3, 0x29, RZ ;  /* 0x0000002903237810 */ /* 0x000fc40007ffe0ff */
[----:B------:R-:W3:Y:S01]  /*3f40*/  I2F R30, R24 ;  /* 0x00000018001e7306 */ /* 0x000ee20000201400 */
[----:B------:R-:W-:Y:S01]  /*3f50*/  FSEL R148, R148, -INF , !P4 ;  /* 0xff80000094947808 */ /* 0x000fe20006000000 */
[-C--:B-1----:R-:W-:Y:S01]  /*3f60*/  FFMA.FTZ R29, R0, R32.reuse, R29 ;  /* 0x00000020001d7223 */ /* 0x082fe2000001001d */
[----:B------:R-:W-:Y:S01]  /*3f70*/  FSEL R36, R28, -INF , !P3 ;  /* 0xff8000001c247808 */ /* 0x000fe20005800000 */
[----:B--2---:R-:W-:Y:S01]  /*3f80*/  HMMA.16816.F32.BF16 R88, R8, R20, R88 ;  /* 0x000000140858723c */ /* 0x004fe20000041858 */
[----:B------:R-:W-:Y:S01]  /*3f90*/  FFMA.FTZ R31, R0, R32, R31 ;  /* 0x00000020001f7223 */ /* 0x000fe2000001001f */
[----:B------:R-:W-:Y:S02]  /*3fa0*/  IADD3 R32, R3, 0x38, RZ ;  /* 0x0000003803207810 */ /* 0x000fe40007ffe0ff */
[----:B------:R-:W-:Y:S01]  /*3fb0*/  FSEL R122, R29, -INF , !P5 ;  /* 0xff8000001d7a7808 */ /* 0x000fe20006800000 */
[----:B------:R-:W1:Y:S01]  /*3fc0*/  I2F R28, R35 ;  /* 0x00000023001c7306 */ /* 0x000e620000201400 */
[----:B------:R-:W-:-:S02]  /*3fd0*/  FSEL R57, R31, -INF , !P1 ;  /* 0xff8000001f397808 */ /* 0x000fc40004800000 */
[----:B------:R-:W-:Y:S01]  /*3fe0*/  IADD3 R21, R3, 0x40, RZ ;  /* 0x0000004003157810 */ /* 0x000fe20007ffe0ff */
[C---:B------:R-:W-:Y:S01]  /*3ff0*/  HMMA.16816.F32.BF16 R80, R16.reuse, R40, R80 ;  /* 0x000000281050723c */ /* 0x040fe20000041850 */
[C---:B------:R-:W-:Y:S01]  /*4000*/  ISETP.GE.AND P3, PT, R35.reuse, R134, PT ;  /* 0x000000862300720c */ /* 0x040fe20003f66270 */
[CC--:B---3--:R-:W-:Y:S02]  /*4010*/  FFMA.FTZ R54, R0.reuse, R30.reuse, R13 ;  /* 0x0000001e00367223 */ /* 0x0c8fe4000001000d */
[----:B------:R-:W2:Y:S01]  /*4020*/  I2F R29, R34 ;  /* 0x00000022001d7306 */ /* 0x000ea20000201400 */
[----:B------:R-:W-:Y:S01]  /*4030*/  FFMA.FTZ R55, R0, R30, R15 ;  /* 0x0000001e00377223 */ /* 0x000fe2000001000f */
[-C--:B------:R-:W-:Y:S02]  /*4040*/  ISETP.GE.AND P0, PT, R35, R133.reuse, PT ;  /* 0x000000852300720c */ /* 0x080fe40003f06270 */
[----:B------:R-:W-:Y:S01]  /*4050*/  FSEL R143, R26, -INF , !P2 ;  /* 0xff8000001a8f7808 */ /* 0x000fe20005000000 */
[----:B------:R-:W-:Y:S01]  /*4060*/  HMMA.16816.F32.BF16 R76, R16, R42, R76 ;  /* 0x0000002a104c723c */ /* 0x000fe2000004184c */
[----:B------:R-:W-:Y:S01]  /*4070*/  ISETP.GE.AND P4, PT, R24, R134, PT ;  /* 0x000000861800720c */ /* 0x000fe20003f86270 */
[CC--:B-1----:R-:W-:Y:S01]  /*4080*/  FFMA.FTZ R25, R0.reuse, R28.reuse, R25 ;  /* 0x0000001c00197223 */ /* 0x0c2fe20000010019 */
[----:B------:R-:W1:Y:S01]  /*4090*/  I2F R31, R32 ;  /* 0x00000020001f7306 */ /* 0x000e620000201400 */
[----:B------:R-:W-:Y:S01]  /*40a0*/  FFMA.FTZ R27, R0, R28, R27 ;  /* 0x0000001c001b7223 */ /* 0x000fe2000001001b */
[----:B------:R-:W-:-:S02]  /*40b0*/  ISETP.GE.AND P2, PT, R24, R133, PT ;  /* 0x000000851800720c */ /* 0x000fc40003f46270 */
[----:B------:R-:W-:Y:S01]  /*40c0*/  FSEL R150, R25, -INF , !P3 ;  /* 0xff80000019967808 */ /* 0x000fe20005800000 */
[----:B------:R-:W-:Y:S01]  /*40d0*/  HMMA.16816.F32.BF16 R84, R8, R22, R84 ;  /* 0x000000160854723c */ /* 0x000fe20000041854 */
[----:B------:R-:W-:Y:S01]  /*40e0*/  FSEL R145, R27, -INF , !P0 ;  /* 0xff8000001b917808 */ /* 0x000fe20004000000 */
[CC--:B--2---:R-:W-:Y:S01]  /*40f0*/  FFMA.FTZ R56, R0.reuse, R29.reuse, R12 ;  /* 0x0000001d00387223 */ /* 0x0c4fe2000001000c */
[----:B------:R-:W2:Y:S01]  /*4100*/  LDSM.16.M88.4 R24, [R172+0x8800] ;  /* 0x00880000ac18783b */ /* 0x000ea20000000200 */
[----:B------:R-:W-:Y:S01]  /*4110*/  FFMA.FTZ R59, R0, R29, R14 ;  /* 0x0000001d003b7223 */ /* 0x000fe2000001000e */
[CC--:B------:R-:W-:Y:S01]  /*4120*/  ISETP.GE.AND P5, PT, R34.reuse, R134.reuse, PT ;  /* 0x000000862200720c */ /* 0x0c0fe20003fa6270 */
[----:B------:R-:W3:Y:S01]  /*4130*/  I2F R29, R21 ;  /* 0x00000015001d7306 */ /* 0x000ee20000201400 */
[----:B------:R-:W4:Y:S01]  /*4140*/  LDSM.16.M88.4 R12, [R169+0x8400] ;  /* 0x00840000a90c783b */ /* 0x000f220000000200 */
[----:B------:R-:W-:Y:S02]  /*4150*/  ISETP.GE.AND P1, PT, R34, R133, PT ;  /* 0x000000852200720c */ /* 0x000fe40003f26270 */
[----:B------:R-:W-:Y:S01]  /*4160*/  IADD3 R28, R3, 0x39, RZ ;  /* 0x00000039031c7810 */ /* 0x000fe20007ffe0ff */
[-C--:B-1----:R-:W-:Y:S01]  /*4170*/  FFMA.FTZ R92, R0, R31.reuse, R92 ;  /* 0x0000001f005c7223 */ /* 0x082fe2000001005c */
[----:B------:R-:W-:Y:S01]  /*4180*/  FSEL R56, R56, -INF , !P5 ;  /* 0xff80000038387808 */ /* 0x000fe20006800000 */
[----:B------:R-:W-:Y:S01]  /*4190*/  FFMA.FTZ R94, R0, R31, R94 ;  /* 0x0000001f005e7223 */ /* 0x000fe2000001005e */
[----:B------:R-:W-:Y:S01]  /*41a0*/  FSEL R59, R59, -INF , !P1 ;  /* 0xff8000003b3b7808 */ /* 0x000fe20004800000 */
[----:B------:R1:W5:Y:S01]  /*41b0*/  I2F R20, R28 ;  /* 0x0000001c00147306 */ /* 0x0003620000201400 */
[----:B------:R-:W-:-:S02]  /*41c0*/  ISETP.GE.AND P5, PT, R28, R134, PT ;  /* 0x000000861c00720c */ /* 0x000fc40003fa6270 */
[----:B------:R-:W-:Y:S02]  /*41d0*/  ISETP.GE.AND P1, PT, R28, R133, PT ;  /* 0x000000851c00720c */ /* 0x000fe40003f26270 */
[-C--:B------:R-:W-:Y:S01]  /*41e0*/  ISETP.GE.AND P3, PT, R32, R134.reuse, PT ;  /* 0x000000862000720c */ /* 0x080fe20003f66270 */
[----:B---3--:R-:W-:Y:S01]  /*41f0*/  FFMA.FTZ R88, R0, R29, R88 ;  /* 0x0000001d00587223 */ /* 0x008fe20000010058 */
[----:B------:R-:W-:Y:S01]  /*4200*/  ISETP.GE.AND P0, PT, R32, R133, PT ;  /* 0x000000852000720c */ /* 0x000fe20003f06270 */
[----:B------:R-:W-:Y:S01]  /*4210*/  FFMA.FTZ R90, R0, R29, R90 ;  /* 0x0000001d005a7223 */ /* 0x000fe2000001005a */
[C---:B------:R-:W-:Y:S02]  /*4220*/  IADD3 R32, R3.reuse, 0x41, RZ ;  /* 0x0000004103207810 */ /* 0x040fe40007ffe0ff */
[----:B------:R-:W-:Y:S02]  /*4230*/  IADD3 R22, R3, 0x48, RZ ;  /* 0x0000004803167810 */ /* 0x000fe40007ffe0ff */
[----:B------:R-:W-:Y:S01]  /*4240*/  FSEL R54, R54, -INF , !P4 ;  /* 0xff80000036367808 */ /* 0x000fe20006000000 */
[----:B-1----:R-:W1:Y:S01]  /*4250*/  LDSM.16.M88.4 R28, [R172+0x8c00] ;  /* 0x008c0000ac1c783b */ /* 0x002e620000000200 */
[----:B------:R-:W-:Y:S01]  /*4260*/  FSEL R55, R55, -INF , !P2 ;  /* 0xff80000037377808 */ /* 0x000fe20005000000 */
[----:B------:R-:W3:Y:S01]  /*4270*/  I2F R23, R22 ;  /* 0x0000001600177306 */ /* 0x000ee20000201400 */
[C---:B------:R-:W-:Y:S01]  /*4280*/  ISETP.GE.AND P4, PT, R21.reuse, R134, PT ;  /* 0x000000861500720c */ /* 0x040fe20003f86270 */
[CC--:B-----5:R-:W-:Y:S01]  /*4290*/  FFMA.FTZ R93, R0.reuse, R20.reuse, R93 ;  /* 0x00000014005d7223 */ /* 0x0e0fe2000001005d */
[----:B------:R-:W-:Y:S01]  /*42a0*/  ISETP.GE.AND P2, PT, R21, R133, PT ;  /* 0x000000851500720c */ /* 0x000fe20003f46270 */
[----:B------:R-:W-:Y:S01]  /*42b0*/  FFMA.FTZ R95, R0, R20, R95 ;  /* 0x00000014005f7223 */ /* 0x000fe2000001005f */
[----:B------:R-:W-:-:S02]  /*42c0*/  FSEL R140, R92, -INF , !P3 ;  /* 0xff8000005c8c7808 */ /* 0x000fc40005800000 */
[----:B------:R-:W-:Y:S01]  /*42d0*/  FSEL R127, R94, -INF , !P0 ;  /* 0xff8000005e7f7808 */ /* 0x000fe20004000000 */
[----:B------:R5:W5:Y:S01]  /*42e0*/  I2F R21, R32 ;  /* 0x0000002000157306 */ /* 0x000b620000201400 */
[CC--:B------:R-:W-:Y:S01]  /*42f0*/  ISETP.GE.AND P3, PT, R32.reuse, R134.reuse, PT ;  /* 0x000000862000720c */ /* 0x0c0fe20003f66270 */
[----:B--2---:R-:W-:Y:S01]  /*4300*/  HMMA.16816.F32.BF16 R72, R16, R24, R72 ;  /* 0x000000181048723c */ /* 0x004fe20000041848 */
[----:B------:R-:W-:Y:S02]  /*4310*/  ISETP.GE.AND P0, PT, R32, R133, PT ;  /* 0x000000852000720c */ /* 0x000fe40003f06270 */
[C---:B------:R-:W-:Y:S02]  /*4320*/  IADD3 R20, R3.reuse, 0x49, RZ ;  /* 0x0000004903147810 */ /* 0x040fe40007ffe0ff */
[----:B------:R-:W-:Y:S01]  /*4330*/  FSEL R136, R88, -INF , !P4 ;  /* 0xff80000058887808 */ /* 0x000fe20006000000 */
[-C--:B---3--:R-:W-:Y:S01]  /*4340*/  FFMA.FTZ R84, R0, R23.reuse, R84 ;  /* 0x0000001700547223 */ /* 0x088fe20000010054 */
[----:B------:R-:W-:Y:S01]  /*4350*/  FSEL R139, R90, -INF , !P2 ;  /* 0xff8000005a8b7808 */ /* 0x000fe20005000000 */
[----:B----4-:R-:W-:Y:S01]  /*4360*/  HMMA.16816.F32.BF16 R80, R8, R12, R80 ;  /* 0x0000000c0850723c */ /* 0x010fe20000041850 */
[----:B------:R-:W-:Y:S01]  /*4370*/  IADD3 R24, R3, 0x50, RZ ;  /* 0x0000005003187810 */ /* 0x000fe20007ffe0ff */
[----:B------:R-:W-:Y:S01]  /*4380*/  FFMA.FTZ R86, R0, R23, R86 ;  /* 0x0000001700567223 */ /* 0x000fe20000010056 */
[----:B------:R-:W-:-:S02]  /*4390*/  ISETP.GE.AND P4, PT, R20, R134, PT ;  /* 0x000000861400720c */ /* 0x000fc40003f86270 */
[----:B------:R-:W-:Y:S01]  /*43a0*/  ISETP.GE.AND P2, PT, R20, R133, PT ;  /* 0x000000851400720c */ /* 0x000fe20003f46270 */
[----:B-----5:R-:W2:Y:S01]  /*43b0*/  LDSM.16.M88.4 R32, [R169+0x8800] ;  /* 0x00880000a920783b */ /* 0x020ea20000000200 */
[----:B------:R-:W3:Y:S01]  /*43c0*/  I2F R20, R20 ;  /* 0x0000001400147306 */ /* 0x000ee20000201400 */
[----:B------:R-:W-:Y:S01]  /*43d0*/  HMMA.16816.F32.BF16 R76, R8, R14, R76 ;  /* 0x0000000e084c723c */ /* 0x000fe2000004184c */
[----:B------:R-:W-:Y:S01]  /*43e0*/  FSEL R146, R93, -INF , !P5 ;  /* 0xff8000005d927808 */ /* 0x000fe20006800000 */
[----:B------:R-:W4:Y:S01]  /*43f0*/  LDSM.16.M88.4 R12, [R169+0x8c00] ;  /* 0x008c0000a90c783b */ /* 0x000f220000000200 */
[----:B------:R-:W-:Y:S01]  /*4400*/  FSEL R135, R95, -INF , !P1 ;  /* 0xff8000005f877808 */ /* 0x000fe20004800000 */
[-C--:B------:R-:W-:Y:S01]  /*4410*/  FFMA.FTZ R89, R0, R21.reuse, R89 ;  /* 0x0000001500597223 */ /* 0x080fe20000010059 */
[----:B------:R-:W-:Y:S01]  /*4420*/  ISETP.GE.AND P5, PT, R22, R134, PT ;  /* 0x000000861600720c */ /* 0x000fe20003fa6270 */
[----:B------:R-:W-:Y:S01]  /*4430*/  FFMA.FTZ R91, R0, R21, R91 ;  /* 0x00000015005b7223 */ /* 0x000fe2000001005b */
[----:B------:R-:W-:Y:S01]  /*4440*/  ISETP.GE.AND P1, PT, R22, R133, PT ;  /* 0x000000851600720c */ /* 0x000fe20003f26270 */
[----:B------:R-:W5:Y:S01]  /*4450*/  I2F R21, R24 ;  /* 0x0000001800157306 */ /* 0x000f620000201400 */
[C---:B------:R-:W-:Y:S01]  /*4460*/  IADD3 R25, R3.reuse, 0x51, RZ ;  /* 0x0000005103197810 */ /* 0x040fe20007ffe0ff */
[----:B------:R-:W-:Y:S01]  /*4470*/  HMMA.16816.F32.BF16 R68, R16, R26, R68 ;  /* 0x0000001a1044723c */ /* 0x000fe20000041844 */
[----:B------:R-:W-:Y:S01]  /*4480*/  IADD3 R23, R3, 0x58, RZ ;  /* 0x0000005803177810 */ /* 0x000fe20007ffe0ff */
[----:B------:R-:W-:-:S04]  /*4490*/  DEPBAR.LE SB0, 0x0 ;  /* 0x000080000000791a */ /* 0x000fc80000000000 */
[----:B------:R-:W-:Y:S01]  /*44a0*/  FSEL R126, R89, -INF , !P3 ;  /* 0xff800000597e7808 */ /* 0x000fe20005800000 */
[----:B------:R1:W1:Y:S01]  /*44b0*/  I2F R22, R25 ;  /* 0x0000001900167306 */ /* 0x0002620000201400 */
[----:B------:R-:W-:Y:S01]  /*44c0*/  FSEL R125, R91, -INF , !P0 ;  /* 0xff8000005b7d7808 */ /* 0x000fe20004000000 */
[-C--:B---3--:R-:W-:Y:S01]  /*44d0*/  FFMA.FTZ R85, R0, R20.reuse, R85 ;  /* 0x0000001400557223 */ /* 0x088fe20000010055 */
[----:B------:R-:W-:Y:S01]  /*44e0*/  FSEL R142, R84, -INF , !P5 ;  /* 0xff800000548e7808 */ /* 0x000fe20006800000 */
[----:B------:R-:W-:Y:S01]  /*44f0*/  FFMA.FTZ R87, R0, R20, R87 ;  /* 0x0000001400577223 */ /* 0x000fe20000010057 */
[----:B------:R-:W-:Y:S02]  /*4500*/  FSEL R137, R86, -INF , !P1 ;  /* 0xff80000056897808 */ /* 0x000fe40004800000 */
[CC--:B------:R-:W-:Y:S01]  /*4510*/  ISETP.GE.AND P3, PT, R24.reuse, R134.reuse, PT ;  /* 0x000000861800720c */ /* 0x0c0fe20003f66270 */
[----:B------:R3:W2:Y:S01]  /*4520*/  I2F R39, R23 ;  /* 0x0000001700277306 */ /* 0x0006a20000201400 */
[----:B------:R-:W-:Y:S01]  /*4530*/  ISETP.GE.AND P0, PT, R24, R133, PT ;  /* 0x000000851800720c */ /* 0x000fe20003f06270 */
[----:B-----5:R-:W-:Y:S01]  /*4540*/  FFMA.FTZ R58, R0, R21, R80 ;  /* 0x00000015003a7223 */ /* 0x020fe20000010050 */
[----:B------:R-:W-:-:S02]  /*4550*/  ISETP.GE.AND P5, PT, R25, R134, PT ;  /* 0x000000861900720c */ /* 0x000fc40003fa6270 */
[----:B------:R-:W-:Y:S02]  /*4560*/  ISETP.GE.AND P1, PT, R25, R133, PT ;  /* 0x000000851900720c */ /* 0x000fe40003f26270 */
[----:B------:R-:W-:Y:S01]  /*4570*/  IADD3 R20, R3, 0x59, RZ ;  /* 0x0000005903147810 */ /* 0x000fe20007ffe0ff */
[C---:B-1----:R-:W-:Y:S01]  /*4580*/  HMMA.16816.F32.BF16 R24, R16.reuse, R28, R64 ;  /* 0x0000001c1018723c */ /* 0x042fe20000041840 */
[----:B------:R-:W-:Y:S01]  /*4590*/  FSEL R138, R85, -INF , !P4 ;  /* 0xff800000558a7808 */ /* 0x000fe20006000000 */
[C---:B------:R-:W-:Y:S01]  /*45a0*/  FFMA.FTZ R81, R0.reuse, R22, R81 ;  /* 0x0000001600517223 */ /* 0x040fe20000010051 */
[----:B------:R-:W-:Y:S01]  /*45b0*/  FSEL R123, R87, -INF , !P2 ;  /* 0xff800000577b7808 */ /* 0x000fe20005000000 */
[----:B------:R1:W5:Y:S01]  /*45c0*/  I2F R28, R20 ;  /* 0x00000014001c7306 */ /* 0x0003620000201400 */
[C---:B------:R-:W-:Y:S02]  /*45d0*/  ISETP.GE.AND P4, PT, R23.reuse, R134, PT ;  /* 0x000000861700720c */ /* 0x040fe40003f86270 */
[C---:B------:R-:W-:Y:S01]  /*45e0*/  FFMA.FTZ R65, R0.reuse, R21, R82 ;  /* 0x0000001500417223 */ /* 0x040fe20000010052 */
[----:B------:R-:W-:Y:S01]  /*45f0*/  HMMA.16816.F32.BF16 R16, R16, R30, R60 ;  /* 0x0000001e1010723c */ /* 0x000fe2000004183c */
[----:B------:R-:W-:Y:S01]  /*4600*/  ISETP.GE.AND P2, PT, R23, R133, PT ;  /* 0x000000851700720c */ /* 0x000fe20003f46270 */
[----:B---3--:R-:W-:Y:S01]  /*4610*/  FFMA.FTZ R23, R0, R22, R83 ;  /* 0x0000001600177223 */ /* 0x008fe20000010053 */
[----:B------:R-:W-:Y:S01]  /*4620*/  FSEL R58, R58, -INF , !P3 ;  /* 0xff8000003a3a7808 */ /* 0x000fe20005800000 */
[----:B--2---:R-:W-:Y:S01]  /*4630*/  FFMA.FTZ R78, R0, R39, R78 ;  /* 0x00000027004e7223 */ /* 0x004fe2000001004e */
[----:B------:R-:W-:-:S02]  /*4640*/  FSEL R65, R65, -INF , !P0 ;  /* 0xff80000041417808 */ /* 0x000fc40004000000 */
[C---:B------:R-:W-:Y:S01]  /*4650*/  ISETP.GE.AND P3, PT, R20.reuse, R134, PT ;  /* 0x000000861400720c */ /* 0x040fe20003f66270 */
[C---:B------:R-:W-:Y:S01]  /*4660*/  HMMA.16816.F32.BF16 R72, R8.reuse, R32, R72 ;  /* 0x000000200848723c */ /* 0x040fe20000041848 */
[----:B------:R-:W-:Y:S02]  /*4670*/  ISETP.GE.AND P0, PT, R20, R133, PT ;  /* 0x000000851400720c */ /* 0x000fe40003f06270 */
[----:B------:R-:W-:Y:S01]  /*4680*/  IADD3 R21, R3, 0x60, RZ ;  /* 0x0000006003157810 */ /* 0x000fe20007ffe0ff */
[C---:B-1----:R-:W-:Y:S01]  /*4690*/  FFMA.FTZ R20, R0.reuse, R39, R76 ;  /* 0x0000002700147223 */ /* 0x042fe2000001004c */
[----:B------:R-:W-:Y:S01]  /*46a0*/  FSEL R22, R81, -INF , !P5 ;  /* 0xff80000051167808 */ /* 0x000fe20006800000 */
[C---:B-----5:R-:W-:Y:S01]  /*46b0*/  FFMA.FTZ R66, R0.reuse, R28, R77 ;  /* 0x0000001c00427223 */ /* 0x060fe2000001004d */
[----:B------:R-:W-:Y:S01]  /*46c0*/  IADD3 R32, R3, 0x61, RZ ;  /* 0x0000006103207810 */ /* 0x000fe20007ffe0ff */
[----:B------:R1:W2:Y:S01]  /*46d0*/  I2F R29, R21 ;  /* 0x00000015001d7306 */ /* 0x0002a20000201400 */
[----:B------:R-:W-:Y:S01]  /*46e0*/  FSEL R23, R23, -INF , !P1 ;  /* 0xff80000017177808 */ /* 0x000fe20004800000 */
[----:B------:R-:W-:Y:S01]  /*46f0*/  HMMA.16816.F32.BF16 R68, R8, R34, R68 ;  /* 0x000000220844723c */ /* 0x000fe20000041844 */
[C---:B------:R-:W-:Y:S01]  /*4700*/  ISETP.GE.AND P5, PT, R21.reuse, R134, PT ;  /* 0x000000861500720c */ /* 0x040fe20003fa6270 */
[----:B------:R-:W-:Y:S01]  /*4710*/  FFMA.FTZ R79, R0, R28, R79 ;  /* 0x0000001c004f7223 */ /* 0x000fe2000001004f */
[----:B------:R-:W-:-:S02]  /*4720*/  ISETP.GE.AND P1, PT, R21, R133, PT ;  /* 0x000000851500720c */ /* 0x000fc40003f26270 */
[----:B------:R-:W-:Y:S01]  /*4730*/  FSEL R20, R20, -INF , !P4 ;  /* 0xff80000014147808 */ /* 0x000fe20006000000 */
[----:B------:R3:W5:Y:S01]  /*4740*/  I2F R38, R32 ;  /* 0x0000002000267306 */ /* 0x0007620000201400 */
[-C--:B------:R-:W-:Y:S01]  /*4750*/  ISETP.GE.AND P4, PT, R32, R134.reuse, PT ;  /* 0x000000862000720c */ /* 0x080fe20003f86270 */
[C---:B----4-:R-:W-:Y:S01]  /*4760*/  HMMA.16816.F32.BF16 R16, R8.reuse, R14, R16 ;  /* 0x0000000e0810723c */ /* 0x050fe20000041810 */
[C---:B------:R-:W-:Y:S02]  /*4770*/  IADD3 R39, R3.reuse, 0x68, RZ ;  /* 0x0000006803277810 */ /* 0x040fe40007ffe0ff */
[----:B------:R-:W-:Y:S02]  /*4780*/  IADD3 R28, R3, 0x69, RZ ;  /* 0x00000069031c7810 */ /* 0x000fe40007ffe0ff */
[----:B------:R-:W-:Y:S01]  /*4790*/  FSEL R66, R66, -INF , !P3 ;  /* 0xff80000042427808 */ /* 0x000fe20005800000 */
[----:B------:R4:W4:Y:S01]  /*47a0*/  I2F R31, R39 ;  /* 0x00000027001f7306 */ /* 0x0009220000201400 */
[----:B-1----:R-:W-:Y:S01]  /*47b0*/  FSEL R21, R78, -INF , !P2 ;  /* 0xff8000004e157808 */ /* 0x002fe20005000000 */
[----:B--2---:R-:W-:Y:S01]  /*47c0*/  FFMA.FTZ R40, R0, R29, R72 ;  /* 0x0000001d00287223 */ /* 0x004fe20000010048 */
[----:B------:R-:W-:Y:S01]  /*47d0*/  BAR.SYNC.DEFER_BLOCKING 0x0 ;  /* 0x0000000000007b1d */ /* 0x000fe20000010000 */
[----:B------:R-:W-:Y:S01]  /*47e0*/  ISETP.GE.AND P2, PT, R32, R133, PT ;  /* 0x000000852000720c */ /* 0x000fe20003f46270 */
[C---:B------:R-:W-:Y:S01]  /*47f0*/  FFMA.FTZ R29, R0.reuse, R29, R74 ;  /* 0x0000001d001d7223 */ /* 0x040fe2000001004a */
[----:B------:R-:W-:Y:S01]  /*4800*/  FSEL R61, R79, -INF , !P0 ;  /* 0xff8000004f3d7808 */ /* 0x000fe20004000000 */
[----:B---3--:R-:W-:Y:S02]  /*4810*/  HMMA.16816.F32.BF16 R32, R8, R12, R24 ;  /* 0x0000000c0820723c */ /* 0x008fe40000041818 */
[----:B------:R-:W1:Y:S01]  /*4820*/  I2F R12, R28 ;  /* 0x0000001c000c7306 */ /* 0x000e620000201400 */
[C---:B------:R-:W-:Y:S01]  /*4830*/  ISETP.GE.AND P3, PT, R39.reuse, R134, PT ;  /* 0x000000862700720c */ /* 0x040fe20003f66270 */
[----:B-----5:R-:W-:Y:S01]  /*4840*/  FFMA.FTZ R75, R0, R38, R75 ;  /* 0x00000026004b7223 */ /* 0x020fe2000001004b */
[----:B------:R-:W-:-:S02]  /*4850*/  ISETP.GE.AND P0, PT, R39, R133, PT ;  /* 0x000000852700720c */ /* 0x000fc40003f06270 */
[----:B------:R-:W-:Y:S02]  /*4860*/  FSEL R40, R40, -INF , !P5 ;  /* 0xff80000028287808 */ /* 0x000fe40006800000 */
[C---:B------:R-:W-:Y:S01]  /*4870*/  IADD3 R24, R3.reuse, 0x70, RZ ;  /* 0x0000007003187810 */ /* 0x040fe20007ffe0ff */
[C---:B----4-:R-:W-:Y:S01]  /*4880*/  FFMA.FTZ R39, R0.reuse, R38, R73 ;  /* 0x0000002600277223 */ /* 0x050fe20000010049 */
[----:B------:R-:W-:Y:S01]  /*4890*/  IADD3 R8, R3, 0x78, RZ ;  /* 0x0000007803087810 */ /* 0x000fe20007ffe0ff */
[CC--:B------:R-:W-:Y:S01]  /*48a0*/  FFMA.FTZ R38, R0.reuse, R31.reuse, R68 ;  /* 0x0000001f00267223 */ /* 0x0c0fe20000010044 */
[----:B------:R-:W2:Y:S01]  /*48b0*/  I2F R25, R24 ;  /* 0x0000001800197306 */ /* 0x000ea20000201400 */
[----:B------:R-:W-:Y:S01]  /*48c0*/  FSEL R29, R29, -INF , !P1 ;  /* 0xff8000001d1d7808 */ /* 0x000fe20004800000 */
[----:B------:R-:W-:Y:S01]  /*48d0*/  FFMA.FTZ R27, R0, R31, R70 ;  /* 0x0000001f001b7223 */ /* 0x000fe20000010046 */
[----:B------:R-:W-:Y:S02]  /*48e0*/  IADD3 R26, R3, 0x71, RZ ;  /* 0x00000071031a7810 */ /* 0x000fe40007ffe0ff */
[----:B------:R-:W-:Y:S01]  /*48f0*/  ISETP.GE.AND P5, PT, R28, R134, PT ;  /* 0x000000861c00720c */ /* 0x000fe20003fa6270 */
[-C--:B-1----:R-:W-:Y:S01]  /*4900*/  FFMA.FTZ R50, R0, R12.reuse, R69 ;  /* 0x0000000c00327223 */ /* 0x082fe20000010045 */
[----:B------:R-:W-:Y:S01]  /*4910*/  ISETP.GE.AND P1, PT, R28, R133, PT ;  /* 0x000000851c00720c */ /* 0x000fe20003f26270 */
[----:B------:R-:W1:Y:S01]  /*4920*/  I2F R11, R8 ;  /* 0x00000008000b7306 */ /* 0x000e620000201400 */
[----:B------:R-:W-:Y:S01]  /*4930*/  FSEL R39, R39, -INF , !P4 ;  /* 0xff80000027277808 */ /* 0x000fe20006000000 */
[----:B------:R-:W-:Y:S01]  /*4940*/  FFMA.FTZ R71, R0, R12, R71 ;  /* 0x0000000c00477223 */ /* 0x000fe20000010047 */
[----:B------:R-:W-:-:S02]  /*4950*/  FSEL R28, R75, -INF , !P2 ;  /* 0xff8000004b1c7808 */ /* 0x000fc40005000000 */
[CC--:B------:R-:W-:Y:S02]  /*4960*/  ISETP.GE.AND P4, PT, R24.reuse, R134.reuse, PT ;  /* 0x000000861800720c */ /* 0x0c0fe40003f86270 */
[----:B------:R-:W-:Y:S01]  /*4970*/  ISETP.GE.AND P2, PT, R24, R133, PT ;  /* 0x000000851800720c */ /* 0x000fe20003f46270 */
[CC--:B--2---:R-:W-:Y:S01]  /*4980*/  FFMA.FTZ R31, R0.reuse, R25.reuse, R32 ;  /* 0x00000019001f7223 */ /* 0x0c4fe20000010020 */
[----:B------:R-:W2:Y:S01]  /*4990*/  I2F R13, R26 ;  /* 0x0000001a000d7306 */ /* 0x000ea20000201400 */
[C---:B------:R-:W-:Y:S01]  /*49a0*/  FFMA.FTZ R25, R0.reuse, R25, R34 ;  /* 0x0000001900197223 */ /* 0x040fe20000010022 */
[----:B------:R-:W-:Y:S02]  /*49b0*/  IADD3 R10, R3, 0x79, RZ ;  /* 0x00000079030a7810 */ /* 0x000fe40007ffe0ff */
[----:B------:R-:W-:Y:S02]  /*49c0*/  FSEL R31, R31, -INF , !P4 ;  /* 0xff8000001f1f7808 */ /* 0x000fe40006000000 */
[----:B------:R-:W-:Y:S01]  /*49d0*/  FSEL R25, R25, -INF , !P2 ;  /* 0xff80000019197808 */ /* 0x000fe20005000000 */
[CC--:B-1----:R-:W-:Y:S01]  /*49e0*/  FFMA.FTZ R16, R0.reuse, R11.reuse, R16 ;  /* 0x0000000b00107223 */ /* 0x0c2fe20000010010 */
[----:B------:R-:W1:Y:S01]  /*49f0*/  I2F R9, R3 ;  /* 0x0000000300097306 */ /* 0x000e620000201400 */
[C---:B------:R-:W-:Y:S01]  /*4a00*/  ISETP.GE.AND P4, PT, R3.reuse, R134, PT ;  /* 0x000000860300720c */ /* 0x040fe20003f86270 */
[----:B------:R-:W-:Y:S01]  /*4a10*/  FFMA.FTZ R18, R0, R11, R18 ;  /* 0x0000000b00127223 */ /* 0x000fe20000010012 */
[----:B------:R-:W-:-:S02]  /*4a20*/  ISETP.GE.AND P2, PT, R3, R133, PT ;  /* 0x000000850300720c */ /* 0x000fc40003f46270 */
[----:B------:R-:W-:Y:S02]  /*4a30*/  FSEL R50, R50, -INF , !P5 ;  /* 0xff80000032327808 */ /* 0x000fe40006800000 */
[-C--:B------:R-:W-:Y:S01]  /*4a40*/  ISETP.GE.AND P5, PT, R8, R134.reuse, PT ;  /* 0x000000860800720c */ /* 0x080fe20003fa6270 */
[----:B------:R-:W3:Y:S01]  /*4a50*/  I2F R3, R10 ;  /* 0x0000000a00037306 */ /* 0x000ee20000201400 */
[----:B------:R-:W-:Y:S01]  /*4a60*/  FSEL R38, R38, -INF , !P3 ;  /* 0xff80000026267808 */ /* 0x000fe20005800000 */
[-C--:B--2---:R-:W-:Y:S01]  /*4a70*/  FFMA.FTZ R30, R0, R13.reuse, R33 ;  /* 0x0000000d001e7223 */ /* 0x084fe20000010021 */
[----:B------:R-:W-:Y:S01]  /*4a80*/  FSEL R45, R16, -INF , !P5 ;  /* 0xff800000102d7808 */ /* 0x000fe20006800000 */
[----:B------:R-:W-:Y:S01]  /*4a90*/  FFMA.FTZ R24, R0, R13, R35 ;  /* 0x0000000d00187223 */ /* 0x000fe20000010023 */
[----:B------:R-:W-:Y:S02]  /*4aa0*/  ISETP.GE.AND P5, PT, R128, 0x2, PT ;  /* 0x000000028000780c */ /* 0x000fe40003fa6270 */
[----:B------:R-:W-:Y:S01]  /*4ab0*/  FSEL R27, R27, -INF , !P0 ;  /* 0xff8000001b1b7808 */ /* 0x000fe20004000000 */
[----:B-1----:R-:W-:Y:S01]  /*4ac0*/  FFMA.FTZ R108, R0, R9, R108 ;  /* 0x00000009006c7223 */ /* 0x002fe2000001006c */
[----:B------:R-:W-:-:S02]  /*4ad0*/  ISETP.GE.AND P3, PT, R26, R134, PT ;  /* 0x000000861a00720c */ /* 0x000fc40003f66270 */
[-C--:B------:R-:W-:Y:S02]  /*4ae0*/  ISETP.GE.AND P0, PT, R26, R133.reuse, PT ;  /* 0x000000851a00720c */ /* 0x080fe40003f06270 */
[----:B------:R-:W-:Y:S02]  /*4af0*/  FSEL R26, R71, -INF , !P1 ;  /* 0xff800000471a7808 */ /* 0x000fe40004800000 */
[----:B------:R-:W-:Y:S01]  /*4b00*/  ISETP.GE.AND P1, PT, R8, R133, PT ;  /* 0x000000850800720c */ /* 0x000fe20003f26270 */
[----:B------:R-:W-:Y:S01]  /*4b10*/  FFMA.FTZ R8, R0, R9, R110 ;  /* 0x0000000900087223 */ /* 0x000fe2000001006e */
[----:B------:R-:W-:Y:S01]  /*4b20*/  FSEL R30, R30, -INF , !P3 ;  /* 0xff8000001e1e7808 */ /* 0x000fe20005800000 */
[-C--:B---3--:R-:W-:Y:S01]  /*4b30*/  FFMA.FTZ R17, R0, R3.reuse, R17 ;  /* 0x0000000300117223 */ /* 0x088fe20000010011 */
[----:B------:R-:W-:Y:S01]  /*4b40*/  FSEL R24, R24, -INF , !P0 ;  /* 0xff80000018187808 */ /* 0x000fe20004000000 */
[----:B------:R-:W-:Y:S01]  /*4b50*/  FFMA.FTZ R19, R0, R3, R19 ;  /* 0x0000000300137223 */ /* 0x000fe20000010013 */
[----:B------:R-:W-:-:S02]  /*4b60*/  ISETP.GE.AND P3, PT, R10, R134, PT ;  /* 0x000000860a00720c */ /* 0x000fc40003f66270 */
[----:B------:R-:W-:Y:S02]  /*4b70*/  ISETP.GE.AND P0, PT, R10, R133, PT ;  /* 0x000000850a00720c */ /* 0x000fe40003f06270 */
        /* <DEDUP_REMOVED lines=64> */
.L_x_1949:
[----:B------:R-:W-:-:S04]  /*4f80*/  LEA R13, -R129, RZ, 0x7 ;  /* 0x000000ff810d7211 */ /* 0x000fc800078e39ff */
[----:B------:R-:W-:Y:S02]  /*4f90*/  SHF.R.S32.HI R14, RZ, 0x1f, R13 ;  /* 0x0000001fff0e7819 */ /* 0x000fe4000001140d */
.L_x_1950:
        /* <DEDUP_REMOVED lines=121> */
.L_x_1952:
[----:B------:R-:W-:Y:S05]  /*5730*/  BSYNC B0 ;  /* 0x0000000000007941 */ /* 0x000fea0003800000 */
.L_x_1951:
[----:B------:R-:W0:Y:S01]  /*5740*/  LDGDEPBAR ;  /* 0x00000000000079af */ /* 0x000e220000000000 */
[----:B------:R-:W-:-:S04]  /*5750*/  IADD3 R132, P0, R13, R132, RZ ;  /* 0x000000840d847210 */ /* 0x000fc80007f1e0ff */
[----:B------:R-:W-:Y:S02]  /*5760*/  IADD3.X R131, R14, R131, RZ, P0, !PT ;  /* 0x000000830e837210 */ /* 0x000fe400007fe4ff */
.L_x_1948:
[----:B--2---:R-:W-:Y:S02]  /*5770*/  FMNMX.FTZ R3, R9, R52, !PT ;  /* 0x0000003409037209 */ /* 0x004fe40007810000 */
        /* <DEDUP_REMOVED lines=46> */
[----:B------:R-:W-:-:S02]  /*5a60*/  SHF.L.U32 R170, R5, 0x1, RZ ;  /* 0x0000000105aa7819 */ /* 0x000fc400000006ff */
[----:B------:R-:W-:Y:S02]  /*5a70*/  FMNMX.FTZ R3, R39, R10, !PT ;  /* 0x0000000a27037209 */ /* 0x000fe40007810000 */
[----:B------:R-:W-:Y:S01]  /*5a80*/  LEA R168, R4, R170, 0x1 ;  /* 0x000000aa04a87211 */ /* 0x000fe200078e08ff */
[----:B------:R-:W-:Y:S01]  /*5a90*/  LDSM.16.MT88.4 R80, [R170+0xb000] ;  /* 0x00b00000aa50783b */ /* 0x000fe20000004200 */
[----:B------:R-:W-:-:S03]  /*5aa0*/  FMNMX.FTZ R3, R38, R3, !PT ;  /* 0x0000000326037209 */ /* 0x000fc60007810000 */
[----:B------:R-:W-:Y:S01]  /*5ab0*/  LDSM.16.MT88.4 R88, [R168+0xb000] ;  /* 0x00b00000a858783b */ /* 0x000fe20000004200 */
[----:B------:R-:W-:-:S03]  /*5ac0*/  FMNMX.FTZ R10, R50, R3, !PT ;  /* 0x00000003320a7209 */ /* 0x000fc60007810000 */
[----:B------:R-:W-:Y:S01]  /*5ad0*/  LDSM.16.MT88.4 R108, [R170+0x9000] ;  /* 0x00900000aa6c783b */ /* 0x000fe20000004200 */
[----:B------:R-:W-:-:S03]  /*5ae0*/  FMNMX.FTZ R3, R31, R10, !PT ;  /* 0x0000000a1f037209 */ /* 0x000fc60007810000 */
[----:B-1----:R-:W-:Y:S01]  /*5af0*/  LDSM.16.MT88.4 R72, [R168+0x9000] ;  /* 0x00900000a848783b */ /* 0x002fe20000004200 */
[----:B------:R-:W-:Y:S02]  /*5b00*/  FMNMX.FTZ R10, R30, R3, !PT ;  /* 0x000000031e0a7209 */ /* 0x000fe40007810000 */
[----:B------:R-:W-:Y:S01]  /*5b10*/  FMNMX.FTZ R3, R29, R2, !PT ;  /* 0x000000021d037209 */ /* 0x000fe20007810000 */
[----:B------:R-:W-:Y:S01]  /*5b20*/  LDSM.16.MT88.4 R16, [R168+0x9400] ;  /* 0x00940000a810783b */ /* 0x000fe20000004200 */
[----:B------:R-:W-:Y:S02]  /*5b30*/  FMNMX.FTZ R13, R45, R10, !PT ;  /* 0x0000000a2d0d7209 */ /* 0x000fe40007810000 */
[----:B------:R-:W-:Y:S01]  /*5b40*/  FMNMX.FTZ R2, R28, R3, !PT ;  /* 0x000000031c027209 */ /* 0x000fe20007810000 */
[----:B------:R-:W-:Y:S01]  /*5b50*/  LDSM.16.MT88.4 R32, [R170+0x9400] ;  /* 0x00940000aa20783b */ /* 0x000fe20000004200 */
        /* <DEDUP_REMOVED lines=8> */
[----:B------:R-:W-:Y:S01]  /*5be0*/  SHFL.BFLY PT, R2, R11, 0x2, 0x1f ;  /* 0x0c401f000b027f89 */ /* 0x000fe200000e0000 */
[----:B-1----:R-:W-:-:S03]  /*5bf0*/  FMNMX.FTZ R10, R13, R10, !PT ;  /* 0x0000000a0d0a7209 */ /* 0x002fc60007810000 */
[----:B------:R-:W-:Y:S04]  /*5c00*/  LDSM.16.MT88.4 R12, [R170+0xb400] ;  /* 0x00b40000aa0c783b */ /* 0x000fe80000004200 */
[----:B------:R-:W1:Y:S02]  /*5c10*/  SHFL.BFLY PT, R3, R10, 0x1, 0x1f ;  /* 0x0c201f000a037f89 */ /* 0x000e6400000e0000 */
[----:B-1----:R-:W-:-:S04]  /*5c20*/  FMNMX.FTZ R3, R10, R3, !PT ;  /* 0x000000030a037209 */ /* 0x002fc80007810000 */
[C---:B------:R-:W-:Y:S01]  /*5c30*/  FSETP.NEU.FTZ.AND P0, PT, R3.reuse, -INF , PT ;  /* 0xff8000000300780b */ /* 0x040fe20003f1d000 */
[----:B------:R-:W-:-:S05]  /*5c40*/  FMUL.FTZ R49, R3, c[0x0][0x23c] ;  /* 0x00008f0003317a20 */ /* 0x000fca0000410000 */
[----:B------:R-:W-:-:S05]  /*5c50*/  FSEL R49, R49, RZ, P0 ;  /* 0x000000ff31317208 */ /* 0x000fca0000000000 */
[--C-:B------:R-:W-:Y:S01]  /*5c60*/  FFMA.FTZ R144, R9, c[0x0][0x23c], -R49.reuse ;  /* 0x00008f0009907a23 */ /* 0x100fe20000010831 */
[----:B------:R-:W-:Y:S01]  /*5c70*/  FMNMX.FTZ R9, R11, R2, !PT ;  /* 0x000000020b097209 */ /* 0x000fe20007810000 */
[--C-:B------:R-:W-:Y:S02]  /*5c80*/  FFMA.FTZ R141, R52, c[0x0][0x23c], -R49.reuse ;  /* 0x00008f00348d7a23 */ /* 0x100fe40000010831 */
[--C-:B------:R-:W-:Y:S02]  /*5c90*/  FFMA.FTZ R116, R96, c[0x0][0x23c], -R49.reuse ;  /* 0x00008f0060747a23 */ /* 0x100fe40000010831 */
[----:B------:R-:W1:Y:S01]  /*5ca0*/  SHFL.BFLY PT, R2, R9, 0x1, 0x1f ;  /* 0x0c201f0009027f89 */ /* 0x000e6200000e0000 */
[--C-:B------:R-:W-:Y:S01]  /*5cb0*/  FFMA.FTZ R67, R98, c[0x0][0x23c], -R49.reuse ;  /* 0x00008f0062437a23 */ /* 0x100fe20000010831 */
[----:B------:R-:W-:Y:S01]  /*5cc0*/  MUFU.EX2 R144, R144 ;  /* 0x0000009000907308 */ /* 0x000fe20000000800 */
[--C-:B------:R-:W-:Y:S02]  /*5cd0*/  FFMA.FTZ R47, R104, c[0x0][0x23c], -R49.reuse ;  /* 0x00008f00682f7a23 */ /* 0x100fe40000010831 */
[----:B------:R-:W-:-:S02]  /*5ce0*/  FFMA.FTZ R60, R48, c[0x0][0x23c], -R49 ;  /* 0x00008f00303c7a23 */ /* 0x000fc40000010831 */
[--C-:B------:R-:W-:Y:S02]  /*5cf0*/  FFMA.FTZ R63, R100, c[0x0][0x23c], -R49.reuse ;  /* 0x00008f00643f7a23 */ /* 0x100fe40000010831 */
[--C-:B------:R-:W-:Y:S01]  /*5d00*/  FFMA.FTZ R48, R102, c[0x0][0x23c], -R49.reuse ;  /* 0x00008f0066307a23 */ /* 0x100fe20000010831 */
[----:B------:R-:W2:Y:S01]  /*5d10*/  MUFU.EX2 R141, R141 ;  /* 0x0000008d008d7308 */ /* 0x000ea20000000800 */
[--C-:B------:R-:W-:Y:S02]  /*5d20*/  FFMA.FTZ R124, R36, c[0x0][0x23c], -R49.reuse ;  /* 0x00008f00247c7a23 */ /* 0x100fe40000010831 */
[--C-:B------:R-:W-:Y:S02]  /*5d30*/  FFMA.FTZ R40, R40, c[0x0][0x23c], -R49.reuse ;  /* 0x00008f0028287a23 */ /* 0x100fe40000010831 */
[----:B------:R-:W-:-:S03]  /*5d40*/  FFMA.FTZ R38, R38, c[0x0][0x23c], -R49 ;  /* 0x00008f0026267a23 */ /* 0x000fc60000010831 */
[----:B------:R-:W-:Y:S01]  /*5d50*/  MUFU.EX2 R116, R116 ;  /* 0x0000007400747308 */ /* 0x000fe20000000800 */
[----:B-1----:R-:W-:-:S07]  /*5d60*/  FMNMX.FTZ R2, R9, R2, !PT ;  /* 0x0000000209027209 */ /* 0x002fce0007810000 */
[----:B------:R-:W1:Y:S01]  /*5d70*/  MUFU.EX2 R67, R67 ;  /* 0x0000004300437308 */ /* 0x000e620000000800 */
[----:B--2---:R-:W-:Y:S01]  /*5d80*/  F2FP.BF16.PACK_AB R104, R141, R144 ;  /* 0x000000908d68723e */ /* 0x004fe200000010ff */
[----:B------:R-:W-:Y:S01]  /*5d90*/  FADD.FTZ R141, R144, R141 ;  /* 0x0000008d908d7221 */ /* 0x000fe20000010000 */
[C---:B------:R-:W-:Y:S01]  /*5da0*/  FSETP.NEU.FTZ.AND P0, PT, R2.reuse, -INF , PT ;  /* 0xff8000000200780b */ /* 0x040fe20003f1d000 */
[----:B------:R-:W-:-:S04]  /*5db0*/  FMUL.FTZ R46, R2, c[0x0][0x23c] ;  /* 0x00008f00022e7a20 */ /* 0x000fc80000410000 */
[----:B------:R-:W-:Y:S01]  /*5dc0*/  MUFU.EX2 R63, R63 ;  /* 0x0000003f003f7308 */ /* 0x000fe20000000800 */
[----:B------:R-:W-:Y:S02]  /*5dd0*/  FSEL R46, R46, RZ, P0 ;  /* 0x000000ff2e2e7208 */ /* 0x000fe40000000000 */
[----:B------:R-:W-:-:S03]  /*5de0*/  LEA R194, P0, R132, c[0x0][0x168], 0x1 ;  /* 0x00005a0084c27a11 */ /* 0x000fc600078008ff */
[--C-:B------:R-:W-:Y:S01]  /*5df0*/  FFMA.FTZ R119, R8, c[0x0][0x23c], -R46.reuse ;  /* 0x00008f0008777a23 */ /* 0x100fe2000001082e */
[----:B------:R-:W-:Y:S01]  /*5e00*/  LEA.HI.X R195, R132, c[0x0][0x16c], R131, 0x1, P0 ;  /* 0x00005b0084c37a11 */ /* 0x000fe200000f0c83 */
[--C-:B------:R-:W-:Y:S01]  /*5e10*/  FFMA.FTZ R118, R97, c[0x0][0x23c], -R46.reuse ;  /* 0x00008f0061767a23 */ /* 0x100fe2000001082e */
[----:B-1----:R-:W-:Y:S01]  /*5e20*/  F2FP.BF16.PACK_AB R106, R67, R116 ;  /* 0x00000074436a723e */ /* 0x002fe200000010ff */
[--C-:B------:R-:W-:Y:S01]  /*5e30*/  FFMA.FTZ R117, R99, c[0x0][0x23c], -R46.reuse ;  /* 0x00008f0063757a23 */ /* 0x100fe2000001082e */
[----:B------:R-:W1:Y:S01]  /*5e40*/  MUFU.EX2 R60, R60 ;  /* 0x0000003c003c7308 */ /* 0x000e620000000800 */
[--C-:B------:R-:W-:Y:S01]  /*5e50*/  FFMA.FTZ R64, R101, c[0x0][0x23c], -R46.reuse ;  /* 0x00008f0065407a23 */ /* 0x100fe2000001082e */
[----:B------:R-:W2:Y:S01]  /*5e60*/  LDSM.16.MT88.4 R96, [R170+0xd000] ;  /* 0x00d00000aa60783b */ /* 0x000ea20000004200 */
[--C-:B------:R-:W-:Y:S02]  /*5e70*/  FFMA.FTZ R62, R105, c[0x0][0x23c], -R46.reuse ;  /* 0x00008f00693e7a23 */ /* 0x100fe4000001082e */
[----:B------:R-:W-:-:S02]  /*5e80*/  FFMA.FTZ R51, R107, c[0x0][0x23c], -R46 ;  /* 0x00008f006b337a23 */ /* 0x000fc4000001082e */
[--C-:B------:R-:W-:Y:S01]  /*5e90*/  FFMA.FTZ R52, R37, c[0x0][0x23c], -R46.reuse ;  /* 0x00008f0025347a23 */ /* 0x100fe2000001082e */
[----:B------:R-:W-:Y:S01]  /*5ea0*/  MUFU.EX2 R119, R119 ;  /* 0x0000007700777308 */ /* 0x000fe20000000800 */
[--C-:B------:R-:W-:Y:S02]  /*5eb0*/  FFMA.FTZ R41, R103, c[0x0][0x23c], -R46.reuse ;  /* 0x00008f0067297a23 */ /* 0x100fe4000001082e */
[--C-:B------:R-:W-:Y:S02]  /*5ec0*/  FFMA.FTZ R37, R122, c[0x0][0x23c], -R49.reuse ;  /* 0x00008f007a257a23 */ /* 0x100fe40000010831 */
[--C-:B------:R-:W-:Y:S02]  /*5ed0*/  FFMA.FTZ R36, R53, c[0x0][0x23c], -R46.reuse ;  /* 0x00008f0035247a23 */ /* 0x100fe4000001082e */
[----:B------:R-:W-:Y:S01]  /*5ee0*/  FFMA.FTZ R5, R145, c[0x0][0x23c], -R46 ;  /* 0x00008f0091057a23 */ /* 0x000fe2000001082e */
[----:B------:R-:W3:Y:S01]  /*5ef0*/  MUFU.EX2 R118, R118 ;  /* 0x0000007600767308 */ /* 0x000ee20000000800 */
[----:B-1----:R-:W-:Y:S01]  /*5f00*/  F2FP.BF16.PACK_AB R8, R60, R63 ;  /* 0x0000003f3c08723e */ /* 0x002fe200000010ff */
        /* <DEDUP_REMOVED lines=18> */
[----:B-1----:R-:W-:Y:S01]  /*6030*/  F2FP.BF16.PACK_AB R107, R64, R117 ;  /* 0x00000075406b723e */ /* 0x002fe200000010ff */
[----:B------:R-:W1:Y:S01]  /*6040*/  MUFU.EX2 R47, R47 ;  /* 0x0000002f002f7308 */ /* 0x000e620000000800 */
[----:B------:R-:W-:-:S02]  /*6050*/  FFMA.FTZ R65, R23, c[0x0][0x23c], -R46 ;  /* 0x00008f0017417a23 */ /* 0x000fc4000001082e */
[----:B------:R-:W-:Y:S02]  /*6060*/  FFMA.FTZ R61, R61, c[0x0][0x23c], -R46 ;  /* 0x00008f003d3d7a23 */ /* 0x000fe4000001082e */
[----:B------:R-:W-:Y:S01]  /*6070*/  FADD.FTZ R118, R119, R118 ;  /* 0x0000007677767221 */ /* 0x000fe20000010000 */
[C---:B------:R-:W-:Y:S01]  /*6080*/  HMMA.16816.F32.BF16 R76, R104.reuse, R80, RZ ;  /* 0x00000050684c723c */ /* 0x040fe200000418ff */
[----:B------:R-:W-:Y:S01]  /*6090*/  FFMA.FTZ R27, R27, c[0x0][0x23c], -R46 ;  /* 0x00008f001b1b7a23 */ /* 0x000fe2000001082e */
[----:B------:R-:W-:Y:S01]  /*60a0*/  MUFU.EX2 R62, R62 ;  /* 0x0000003e003e7308 */ /* 0x000fe20000000800 */
[----:B------:R-:W-:Y:S02]  /*60b0*/  FADD.FTZ R117, R117, R118 ;  /* 0x0000007675757221 */ /* 0x000fe40000010000 */
[--C-:B------:R-:W-:Y:S02]  /*60c0*/  FFMA.FTZ R43, R43, c[0x0][0x23c], -R46.reuse ;  /* 0x00008f002b2b7a23 */ /* 0x100fe4000001082e */
[----:B------:R-:W-:Y:S01]  /*60d0*/  FADD.FTZ R117, R64, R117 ;  /* 0x0000007540757221 */ /* 0x000fe20000010000 */
[----:B------:R-:W-:Y:S01]  /*60e0*/  HMMA.16816.F32.BF16 R80, R104, R82, RZ ;  /* 0x000000526850723c */ /* 0x000fe200000418ff */
[----:B------:R-:W-:Y:S01]  /*60f0*/  FFMA.FTZ R64, R31, c[0x0][0x23c], -R49 ;  /* 0x00008f001f407a23 */ /* 0x000fe20000010831 */
[----:B------:R-:W3:Y:S01]  /*6100*/  MUFU.EX2 R51, R51 ;  /* 0x0000003300337308 */ /* 0x000ee20000000800 */
[----:B-1----:R-:W-:Y:S01]  /*6110*/  F2FP.BF16.PACK_AB R10, R47, R48 ;  /* 0x000000302f0a723e */ /* 0x002fe200000010ff */
[----:B------:R-:W-:-:S04]  /*6120*/  FFMA.FTZ R42, R42, c[0x0][0x23c], -R46 ;  /* 0x00008f002a2a7a23 */ /* 0x000fc8000001082e */
[C---:B------:R-:W-:Y:S02]  /*6130*/  HMMA.16816.F32.BF16 R84, R104.reuse, R88, RZ ;  /* 0x000000586854723c */ /* 0x040fe400000418ff */
[----:B------:R-:W-:Y:S06]  /*6140*/  MUFU.EX2 R52, R52 ;  /* 0x0000003400347308 */ /* 0x000fec0000000800 */
[----:B------:R-:W-:Y:S02]  /*6150*/  HMMA.16816.F32.BF16 R88, R104, R90, RZ ;  /* 0x0000005a6858723c */ /* 0x000fe400000418ff */
[----:B------:R-:W1:Y:S01]  /*6160*/  MUFU.EX2 R41, R41 ;  /* 0x0000002900297308 */ /* 0x000e620000000800 */
[----:B---3--:R-:W-:Y:S01]  /*6170*/  F2FP.BF16.PACK_AB R9, R51, R62 ;  /* 0x0000003e3309723e */ /* 0x008fe200000010ff */
[----:B------:R-:W-:-:S04]  /*6180*/  FADD.FTZ R62, R62, R117 ;  /* 0x000000753e3e7221 */ /* 0x000fc80000010000 */
[C---:B------:R-:W-:Y:S02]  /*6190*/  HMMA.16816.F32.BF16 R112, R104.reuse, R108, RZ ;  /* 0x0000006c6870723c */ /* 0x040fe400000418ff */
[----:B------:R-:W-:Y:S06]  /*61a0*/  MUFU.EX2 R124, R124 ;  /* 0x0000007c007c7308 */ /* 0x000fec0000000800 */
[C---:B------:R-:W-:Y:S01]  /*61b0*/  HMMA.16816.F32.BF16 R68, R104.reuse, R72, RZ ;  /* 0x000000486844723c */ /* 0x040fe200000418ff */
[----:B-1----:R-:W-:Y:S01]  /*61c0*/  F2FP.BF16.PACK_AB R11, R41, R52 ;  /* 0x00000034290b723e */ /* 0x002fe200000010ff */
[----:B------:R-:W1:Y:S06]  /*61d0*/  MUFU.EX2 R37, R37 ;  /* 0x0000002500257308 */ /* 0x000e6c0000000800 */
[----:B--2---:R-:W-:Y:S02]  /*61e0*/  HMMA.16816.F32.BF16 R92, R104, R96, RZ ;  /* 0x00000060685c723c */ /* 0x004fe400000418ff */
[----:B------:R-:W-:Y:S06]  /*61f0*/  MUFU.EX2 R36, R36 ;  /* 0x0000002400247308 */ /* 0x000fec0000000800 */
[C---:B------:R-:W-:Y:S02]  /*6200*/  HMMA.16816.F32.BF16 R76, R8.reuse, R12, R76 ;  /* 0x0000000c084c723c */ /* 0x040fe4000004184c */
[----:B------:R-:W-:Y:S06]  /*6210*/  MUFU.EX2 R5, R5 ;  /* 0x0000000500057308 */ /* 0x000fec0000000800 */
[----:B------:R-:W-:Y:S01]  /*6220*/  HMMA.16816.F32.BF16 R80, R8, R14, R80 ;  /* 0x0000000e0850723c */ /* 0x000fe20000041850 */
[----:B------:R-:W2:Y:S01]  /*6230*/  LDSM.16.MT88.4 R12, [R168+0xb400] ;  /* 0x00b40000a80c783b */ /* 0x000ea20000004200 */
[----:B------:R-:W-:Y:S06]  /*6240*/  MUFU.EX2 R122, R122 ;  /* 0x0000007a007a7308 */ /* 0x000fec0000000800 */
[C---:B------:R-:W-:Y:S02]  /*6250*/  HMMA.16816.F32.BF16 R108, R104.reuse, R110, RZ ;  /* 0x0000006e686c723c */ /* 0x040fe400000418ff */
[----:B------:R-:W-:Y:S06]  /*6260*/  MUFU.EX2 R56, R56 ;  /* 0x0000003800387308 */ /* 0x000fec0000000800 */
[C---:B------:R-:W-:Y:S02]  /*6270*/  HMMA.16816.F32.BF16 R72, R104.reuse, R74, RZ ;  /* 0x0000004a6848723c */ /* 0x040fe400000418ff */
[----:B------:R-:W-:Y:S06]  /*6280*/  MUFU.EX2 R53, R53 ;  /* 0x0000003500357308 */ /* 0x000fec0000000800 */
[----:B------:R-:W-:Y:S02]  /*6290*/  HMMA.16816.F32.BF16 R96, R104, R98, RZ ;  /* 0x000000626860723c */ /* 0x000fe400000418ff */
        /* <DEDUP_REMOVED lines=8> */
[C---:B------:R-:W-:Y:S01]  /*6320*/  HMMA.16816.F32.BF16 R88, R8.reuse, R14, R88 ;  /* 0x0000000e0858723c */ /* 0x040fe20000041858 */
[----:B------:R-:W2:Y:S01]  /*6330*/  LDSM.16.MT88.4 R12, [R168+0xd000] ;  /* 0x00d00000a80c783b */ /* 0x000ea20000004200 */
[----:B------:R-:W-:Y:S06]  /*6340*/  MUFU.EX2 R136, R136 ;  /* 0x0000008800887308 */ /* 0x000fec0000000800 */
[C---:B------:R-:W-:Y:S02]  /*6350*/  HMMA.16816.F32.BF16 R112, R8.reuse, R32, R112 ;  /* 0x000000200870723c */ /* 0x040fe40000041870 */
[----:B------:R-:W-:Y:S05]  /*6360*/  MUFU.EX2 R125, R125 ;  /* 0x0000007d007d7308 */ /* 0x000fea0000000800 */
[--C-:B------:R-:W-:Y:S01]  /*6370*/  FFMA.FTZ R33, R57, c[0x0][0x23c], -R46.reuse ;  /* 0x00008f0039217a23 */ /* 0x100fe2000001082e */
[----:B------:R-:W-:Y:S01]  /*6380*/  HMMA.16816.F32.BF16 R108, R8, R34, R108 ;  /* 0x00000022086c723c */ /* 0x000fe2000004186c */
[----:B------:R-:W-:-:S02]  /*6390*/  FFMA.FTZ R32, R143, c[0x0][0x23c], -R46 ;  /* 0x00008f008f207a23 */ /* 0x000fc4000001082e */
[--C-:B------:R-:W-:Y:S01]  /*63a0*/  FFMA.FTZ R57, R54, c[0x0][0x23c], -R49.reuse ;  /* 0x00008f0036397a23 */ /* 0x100fe20000010831 */
[----:B------:R-:W-:Y:S01]  /*63b0*/  MUFU.EX2 R126, R126 ;  /* 0x0000007e007e7308 */ /* 0x000fe20000000800 */
[--C-:B------:R-:W-:Y:S02]  /*63c0*/  FFMA.FTZ R54, R55, c[0x0][0x23c], -R46.reuse ;  /* 0x00008f0037367a23 */ /* 0x100fe4000001082e */
[--C-:B------:R-:W-:Y:S02]  /*63d0*/  FFMA.FTZ R35, R148, c[0x0][0x23c], -R49.reuse ;  /* 0x00008f0094237a23 */ /* 0x100fe40000010831 */
[--C-:B------:R-:W-:Y:S01]  /*63e0*/  FFMA.FTZ R34, R150, c[0x0][0x23c], -R49.reuse ;  /* 0x00008f0096227a23 */ /* 0x100fe20000010831 */
[----:B---3--:R-:W-:Y:S01]  /*63f0*/  HMMA.16816.F32.BF16 R92, R8, R16, R92 ;  /* 0x00000010085c723c */ /* 0x008fe2000004185c */
[----:B------:R-:W-:Y:S01]  /*6400*/  FFMA.FTZ R55, R127, c[0x0][0x23c], -R46 ;  /* 0x00008f007f377a23 */ /* 0x000fe2000001082e */
[----:B------:R-:W3:Y:S01]  /*6410*/  MUFU.EX2 R33, R33 ;  /* 0x0000002100217308 */ /* 0x000ee20000000800 */
[----:B------:R-:W-:-:S02]  /*6420*/  FFMA.FTZ R127, R138, c[0x0][0x23c], -R49 ;  /* 0x00008f008a7f7a23 */ /* 0x000fc40000010831 */
[----:B------:R-:W-:Y:S02]  /*6430*/  FFMA.FTZ R138, R139, c[0x0][0x23c], -R46 ;  /* 0x00008f008b8a7a23 */ /* 0x000fe4000001082e */
[--C-:B------:R-:W-:Y:S01]  /*6440*/  FFMA.FTZ R139, R58, c[0x0][0x23c], -R49.reuse ;  /* 0x00008f003a8b7a23 */ /* 0x100fe20000010831 */
[----:B------:R-:W-:Y:S01]  /*6450*/  HMMA.16816.F32.BF16 R96, R8, R18, R96 ;  /* 0x000000120860723c */ /* 0x000fe20000041860 */
[----:B------:R-:W-:Y:S01]  /*6460*/  LDSM.16.MT88.4 R16, [R168+0xa400] ;  /* 0x00a40000a810783b */ /* 0x000fe20000004200 */
[----:B------:R-:W-:Y:S01]  /*6470*/  MUFU.EX2 R35, R35 ;  /* 0x0000002300237308 */ /* 0x000fe20000000800 */
[----:B------:R-:W-:-:S05]  /*6480*/  FFMA.FTZ R58, R20, c[0x0][0x23c], -R49 ;  /* 0x00008f00143a7a23 */ /* 0x000fca0000010831 */
[C---:B--2---:R-:W-:Y:S02]  /*6490*/  HMMA.16816.F32.BF16 R100, R104.reuse, R12, RZ ;  /* 0x0000000c6864723c */ /* 0x044fe400000418ff */
[----:B------:R-:W2:Y:S06]  /*64a0*/  MUFU.EX2 R34, R34 ;  /* 0x0000002200227308 */ /* 0x000eac0000000800 */
[----:B------:R-:W-:Y:S01]  /*64b0*/  HMMA.16816.F32.BF16 R104, R104, R14, RZ ;  /* 0x0000000e6868723c */ /* 0x000fe200000418ff */
[----:B------:R-:W4:Y:S01]  /*64c0*/  LDSM.16.MT88.4 R12, [R168+0xd400] ;  /* 0x00d40000a80c783b */ /* 0x000f220000004200 */
[----:B------:R-:W5:Y:S08]  /*64d0*/  MUFU.EX2 R32, R32 ;  /* 0x0000002000207308 */ /* 0x000f700000000800 */
[----:B------:R-:W1:Y:S08]  /*64e0*/  MUFU.EX2 R57, R57 ;  /* 0x0000003900397308 */ /* 0x000e700000000800 */
[----:B------:R-:W1:Y:S08]  /*64f0*/  MUFU.EX2 R54, R54 ;  /* 0x0000003600367308 */ /* 0x000e700000000800 */
[----:B------:R-:W1:Y:S08]  /*6500*/  MUFU.EX2 R55, R55 ;  /* 0x0000003700377308 */ /* 0x000e700000000800 */
[----:B------:R-:W-:Y:S01]  /*6510*/  MUFU.EX2 R127, R127 ;  /* 0x0000007f007f7308 */ /* 0x000fe20000000800 */
[C---:B----4-:R-:W-:Y:S07]  /*6520*/  HMMA.16816.F32.BF16 R100, R8.reuse, R12, R100 ;  /* 0x0000000c0864723c */ /* 0x050fee0000041864 */
[----:B------:R-:W4:Y:S01]  /*6530*/  MUFU.EX2 R138, R138 ;  /* 0x0000008a008a7308 */ /* 0x000f220000000800 */
[----:B------:R-:W-:Y:S01]  /*6540*/  HMMA.16816.F32.BF16 R104, R8, R14, R104 ;  /* 0x0000000e0868723c */ /* 0x000fe20000041868 */
[----:B------:R-:W4:Y:S06]  /*6550*/  LDSM.16.MT88.4 R12, [R170+0x9800] ;  /* 0x00980000aa0c783b */ /* 0x000f2c0000004200 */
[----:B------:R-:W4:Y:S01]  /*6560*/  MUFU.EX2 R123, R123 ;  /* 0x0000007b007b7308 */ /* 0x000f220000000800 */
[----:B-1----:R-:W-:-:S02]  /*6570*/  F2FP.BF16.PACK_AB R8, R37, R124 ;  /* 0x0000007c2508723e */ /* 0x002fc400000010ff */
[----:B---3--:R-:W-:-:S05]  /*6580*/  F2FP.BF16.PACK_AB R9, R33, R36 ;  /* 0x000000242109723e */ /* 0x008fca00000010ff */
[----:B------:R-:W-:Y:S01]  /*6590*/  MUFU.EX2 R139, R139 ;  /* 0x0000008b008b7308 */ /* 0x000fe20000000800 */
[----:B--2---:R-:W-:Y:S02]  /*65a0*/  F2FP.BF16.PACK_AB R10, R34, R35 ;  /* 0x00000023220a723e */ /* 0x004fe400000010ff */
[----:B-----5:R-:W-:-:S05]  /*65b0*/  F2FP.BF16.PACK_AB R11, R5, R32 ;  /* 0x00000020050b723e */ /* 0x020fca00000010ff */
[----:B------:R-:W-:Y:S08]  /*65c0*/  MUFU.EX2 R142, R142 ;  /* 0x0000008e008e7308 */ /* 0x000ff00000000800 */
[----:B------:R-:W-:Y:S08]  /*65d0*/  MUFU.EX2 R58, R58 ;  /* 0x0000003a003a7308 */ /* 0x000ff00000000800 */
[----:B------:R-:W-:Y:S01]  /*65e0*/  MUFU.EX2 R137, R137 ;  /* 0x0000008900897308 */ /* 0x000fe20000000800 */
[C---:B----4-:R-:W-:Y:S07]  /*65f0*/  HMMA.16816.F32.BF16 R112, R8.reuse, R12, R112 ;  /* 0x0000000c0870723c */ /* 0x050fee0000041870 */
[----:B------:R-:W-:Y:S01]  /*6600*/  MUFU.EX2 R66, R66 ;  /* 0x0000004200427308 */ /* 0x000fe20000000800 */
[C---:B------:R-:W-:Y:S01]  /*6610*/  HMMA.16816.F32.BF16 R108, R8.reuse, R14, R108 ;  /* 0x0000000e086c723c */ /* 0x040fe2000004186c */
[----:B------:R-:W1:Y:S06]  /*6620*/  LDSM.16.MT88.4 R12, [R168+0x9800] ;  /* 0x00980000a80c783b */ /* 0x000e6c0000004200 */
[----:B------:R-:W2:Y:S08]  /*6630*/  MUFU.EX2 R65, R65 ;  /* 0x0000004100417308 */ /* 0x000eb00000000800 */
[----:B------:R-:W-:Y:S08]  /*6640*/  MUFU.EX2 R61, R61 ;  /* 0x0000003d003d7308 */ /* 0x000ff00000000800 */
[----:B------:R-:W-:Y:S08]  /*6650*/  MUFU.EX2 R40, R40 ;  /* 0x0000002800287308 */ /* 0x000ff00000000800 */
[----:B------:R-:W-:Y:S08]  /*6660*/  MUFU.EX2 R38, R38 ;  /* 0x0000002600267308 */ /* 0x000ff00000000800 */
[----:B------:R-:W-:Y:S01]  /*6670*/  MUFU.EX2 R43, R43 ;  /* 0x0000002b002b7308 */ /* 0x000fe20000000800 */
[C---:B-1----:R-:W-:Y:S07]  /*6680*/  HMMA.16816.F32.BF16 R68, R8.reuse, R12, R68 ;  /* 0x0000000c0844723c */ /* 0x042fee0000041844 */
[----:B------:R-:W-:Y:S01]  /*6690*/  MUFU.EX2 R42, R42 ;  /* 0x0000002a002a7308 */ /* 0x000fe20000000800 */
        /* <DEDUP_REMOVED lines=60> */
[----:B------:R-:W-:Y:S01]  /*6a60*/  FFMA.FTZ R116, R21, c[0x0][0x23c], -R46 ;  /* 0x00008f0015747a23 */ /* 0x000fe2000001082e */
[----:B------:R-:W-:Y:S01]  /*6a70*/  F2FP.BF16.PACK_AB R10, R137, R58 ;  /* 0x0000003a890a723e */ /* 0x000fe200000010ff */
[----:B------:R-:W-:Y:S01]  /*6a80*/  FADD.FTZ R8, R67, R8 ;  /* 0x0000000843087221 */ /* 0x000fe20000010000 */
[----:B------:R-:W2:Y:S01]  /*6a90*/  LDSM.16.MT88.4 R20, [R170+0xa400] ;  /* 0x00a40000aa14783b */ /* 0x000ea20000004200 */
[----:B------:R-:W-:-:S02]  /*6aa0*/  FFMA.FTZ R67, R29, c[0x0][0x23c], -R46 ;  /* 0x00008f001d437a23 */ /* 0x000fc4000001082e */
[----:B------:R-:W3:Y:S01]  /*6ab0*/  MUFU.EX2 R116, R116 ;  /* 0x0000007400747308 */ /* 0x000ee20000000800 */
[----:B------:R-:W-:Y:S01]  /*6ac0*/  FADD.FTZ R63, R63, R8 ;  /* 0x000000083f3f7221 */ /* 0x000fe20000010000 */
[----:B------:R-:W-:-:S03]  /*6ad0*/  F2FP.BF16.PACK_AB R8, R142, R139 ;  /* 0x0000008b8e08723e */ /* 0x000fc600000010ff */
[----:B------:R-:W-:Y:S02]  /*6ae0*/  FADD.FTZ R117, R60, R63 ;  /* 0x0000003f3c757221 */ /* 0x000fe40000010000 */
[--C-:B------:R-:W-:Y:S01]  /*6af0*/  FFMA.FTZ R63, R39, c[0x0][0x23c], -R49.reuse ;  /* 0x00008f00273f7a23 */ /* 0x100fe20000010831 */
[----:B------:R-:W-:Y:S01]  /*6b00*/  MUFU.EX2 R67, R67 ;  /* 0x0000004300437308 */ /* 0x000fe20000000800 */
[--C-:B------:R-:W-:Y:S02]  /*6b10*/  FFMA.FTZ R39, R50, c[0x0][0x23c], -R49.reuse ;  /* 0x00008f0032277a23 */ /* 0x100fe40000010831 */
[--C-:B------:R-:W-:Y:S02]  /*6b20*/  FFMA.FTZ R50, R28, c[0x0][0x23c], -R46.reuse ;  /* 0x00008f001c327a23 */ /* 0x100fe4000001082e */
[----:B------:R-:W-:Y:S02]  /*6b30*/  FFMA.FTZ R60, R45, c[0x0][0x23c], -R49 ;  /* 0x00008f002d3c7a23 */ /* 0x000fe40000010831 */
[--C-:B------:R-:W-:Y:S01]  /*6b40*/  FFMA.FTZ R45, R25, c[0x0][0x23c], -R46.reuse ;  /* 0x00008f00192d7a23 */ /* 0x100fe2000001082e */
[----:B---3--:R-:W-:Y:S01]  /*6b50*/  F2FP.BF16.PACK_AB R11, R61, R116 ;  /* 0x000000743d0b723e */ /* 0x008fe200000010ff */
[----:B------:R-:W3:Y:S06]  /*6b60*/  MUFU.EX2 R63, R63 ;  /* 0x0000003f003f7308 */ /* 0x000eec0000000800 */
[C---:B------:R-:W-:Y:S02]  /*6b70*/  HMMA.16816.F32.BF16 R68, R8.reuse, R16, R68 ;  /* 0x000000100844723c */ /* 0x040fe40000041844 */
[----:B------:R-:W-:Y:S06]  /*6b80*/  MUFU.EX2 R39, R39 ;  /* 0x0000002700277308 */ /* 0x000fec0000000800 */
[C---:B-1----:R-:W-:Y:S02]  /*6b90*/  HMMA.16816.F32.BF16 R76, R8.reuse, R12, R76 ;  /* 0x0000000c084c723c */ /* 0x042fe4000004184c */
[----:B------:R-:W1:Y:S06]  /*6ba0*/  MUFU.EX2 R50, R50 ;  /* 0x0000003200327308 */ /* 0x000e6c0000000800 */
[C---:B------:R-:W-:Y:S01]  /*6bb0*/  HMMA.16816.F32.BF16 R80, R8.reuse, R14, R80 ;  /* 0x0000000e0850723c */ /* 0x040fe20000041850 */
[----:B------:R-:W4:Y:S07]  /*6bc0*/  LDSM.16.MT88.4 R12, [R170+0xe400] ;  /* 0x00e40000aa0c783b */ /* 0x000f2e0000004200 */
[C---:B------:R-:W-:Y:S01]  /*6bd0*/  HMMA.16816.F32.BF16 R72, R8.reuse, R18, R72 ;  /* 0x000000120848723c */ /* 0x040fe20000041848 */
[----:B------:R-:W5:Y:S07]  /*6be0*/  LDSM.16.MT88.4 R16, [R168+0xe400] ;  /* 0x00e40000a810783b */ /* 0x000f6e0000004200 */
[C---:B--2---:R-:W-:Y:S08]  /*6bf0*/  HMMA.16816.F32.BF16 R112, R8.reuse, R20, R112 ;  /* 0x000000140870723c */ /* 0x044ff00000041870 */
[C---:B------:R-:W-:Y:S01]  /*6c00*/  HMMA.16816.F32.BF16 R108, R8.reuse, R22, R108 ;  /* 0x00000016086c723c */ /* 0x040fe2000004186c */
[----:B------:R-:W2:Y:S07]  /*6c10*/  LDSM.16.MT88.4 R20, [R168+0xc400] ;  /* 0x00c40000a814783b */ /* 0x000eae0000004200 */
[C---:B----4-:R-:W-:Y:S08]  /*6c20*/  HMMA.16816.F32.BF16 R92, R8.reuse, R12, R92 ;  /* 0x0000000c085c723c */ /* 0x050ff0000004185c */
[C---:B------:R-:W-:Y:S01]  /*6c30*/  HMMA.16816.F32.BF16 R96, R8.reuse, R14, R96 ;  /* 0x0000000e0860723c */ /* 0x040fe20000041860 */
[----:B------:R-:W4:Y:S07]  /*6c40*/  LDSM.16.MT88.4 R12, [R170+0xa800] ;  /* 0x00a80000aa0c783b */ /* 0x000f2e0000004200 */
[C---:B-----5:R-:W-:Y:S07]  /*6c50*/  HMMA.16816.F32.BF16 R100, R8.reuse, R16, R100 ;  /* 0x000000100864723c */ /* 0x060fee0000041864 */
[----:B------:R-:W-:Y:S01]  /*6c60*/  FADD.FTZ R16, R48, R117 ;  /* 0x0000007530107221 */ /* 0x000fe20000010000 */
[----:B--2---:R-:W-:Y:S01]  /*6c70*/  HMMA.16816.F32.BF16 R84, R8, R20, R84 ;  /* 0x000000140854723c */ /* 0x004fe20000041854 */
[----:B------:R-:W-:-:S02]  /*6c80*/  FFMA.FTZ R48, R26, c[0x0][0x23c], -R46 ;  /* 0x00008f001a307a23 */ /* 0x000fc4000001082e */
[----:B------:R-:W-:Y:S02]  /*6c90*/  FADD.FTZ R17, R51, R62 ;  /* 0x0000003e33117221 */ /* 0x000fe40000010000 */
[----:B------:R2:W-:Y:S01]  /*6ca0*/  MUFU.EX2 R51, R27 ;  /* 0x0000001b00337308 */ /* 0x0005e20000000800 */
[----:B------:R-:W-:Y:S02]  /*6cb0*/  FFMA.FTZ R62, R30, c[0x0][0x23c], -R49 ;  /* 0x00008f001e3e7a23 */ /* 0x000fe40000010831 */
[C---:B------:R-:W-:Y:S01]  /*6cc0*/  HMMA.16816.F32.BF16 R88, R8.reuse, R22, R88 ;  /* 0x000000160858723c */ /* 0x040fe20000041858 */
[----:B------:R-:W-:Y:S01]  /*6cd0*/  FADD.FTZ R52, R52, R17 ;  /* 0x0000001134347221 */ /* 0x000fe20000010000 */
[----:B------:R-:W5:Y:S01]  /*6ce0*/  LDSM.16.MT88.4 R28, [R168+0xa800] ;  /* 0x00a80000a81c783b */ /* 0x000f620000004200 */
[----:B------:R-:W-:Y:S02]  /*6cf0*/  FADD.FTZ R17, R47, R16 ;  /* 0x000000102f117221 */ /* 0x000fe40000010000 */
[----:B------:R-:W4:Y:S01]  /*6d00*/  MUFU.EX2 R48, R48 ;  /* 0x0000003000307308 */ /* 0x000f220000000800 */
[----:B------:R-:W-:Y:S01]  /*6d10*/  FFMA.FTZ R49, R44, c[0x0][0x23c], -R49 ;  /* 0x00008f002c317a23 */ /* 0x000fe20000010831 */
[----:B------:R-:W-:Y:S01]  /*6d20*/  LDSM.16.MT88.4 R20, [R168+0xe800] ;  /* 0x00e80000a814783b */ /* 0x000fe20000004200 */
[----:B------:R-:W-:Y:S01]  /*6d30*/  HMMA.16816.F32.BF16 R104, R8, R18, R104 ;  /* 0x000000120868723c */ /* 0x000fe20000041868 */
[----:B------:R-:W-:-:S02]  /*6d40*/  FADD.FTZ R124, R124, R17 ;  /* 0x000000117c7c7221 */ /* 0x000fc40000010000 */
[----:B------:R-:W5:Y:S01]  /*6d50*/  LDSM.16.MT88.4 R16, [R168+0xc800] ;  /* 0x00c80000a810783b */ /* 0x000f620000004200 */
[----:B------:R-:W-:Y:S02]  /*6d60*/  FFMA.FTZ R44, R24, c[0x0][0x23c], -R46 ;  /* 0x00008f00182c7a23 */ /* 0x000fe4000001082e */
[----:B------:R-:W-:Y:S01]  /*6d70*/  FADD.FTZ R47, R41, R52 ;  /* 0x00000034292f7221 */ /* 0x000fe20000010000 */
[----:B---3--:R-:W-:Y:S01]  /*6d80*/  F2FP.BF16.PACK_AB R8, R63, R40 ;  /* 0x000000283f08723e */ /* 0x008fe200000010ff */
[----:B--2---:R-:W2:Y:S01]  /*6d90*/  LDSM.16.MT88.4 R24, [R170+0xc800] ;  /* 0x00c80000aa18783b */ /* 0x004ea20000004200 */
[----:B-1----:R-:W-:Y:S01]  /*6da0*/  F2FP.BF16.PACK_AB R9, R50, R67 ;  /* 0x000000433209723e */ /* 0x002fe200000010ff */
[----:B------:R-:W-:Y:S01]  /*6db0*/  FADD.FTZ R36, R36, R47 ;  /* 0x0000002f24247221 */ /* 0x000fe20000010000 */
[----:B------:R-:W-:Y:S01]  /*6dc0*/  F2FP.BF16.PACK_AB R10, R39, R38 ;  /* 0x00000026270a723e */ /* 0x000fe200000010ff */
[----:B------:R-:W-:Y:S01]  /*6dd0*/  FADD.FTZ R124, R37, R124 ;  /* 0x0000007c257c7221 */ /* 0x000fe20000010000 */
[----:B----4-:R-:W-:Y:S01]  /*6de0*/  F2FP.BF16.PACK_AB R11, R48, R51 ;  /* 0x00000033300b723e */ /* 0x010fe200000010ff */
[----:B------:R-:W-:Y:S01]  /*6df0*/  FADD.FTZ R33, R33, R36 ;  /* 0x0000002421217221 */ /* 0x000fe20000010000 */
[----:B------:R-:W-:Y:S01]  /*6e00*/  MUFU.EX2 R41, R45 ;  /* 0x0000002d00297308 */ /* 0x000fe20000000800 */
[----:B------:R-:W-:-:S02]  /*6e10*/  FADD.FTZ R35, R35, R124 ;  /* 0x0000007c23237221 */ /* 0x000fc40000010000 */
[----:B------:R-:W-:Y:S02]  /*6e20*/  FADD.FTZ R32, R32, R33 ;  /* 0x0000002120207221 */ /* 0x000fe40000010000 */
[C---:B------:R-:W-:Y:S01]  /*6e30*/  HMMA.16816.F32.BF16 R112, R8.reuse, R12, R112 ;  /* 0x0000000c0870723c */ /* 0x040fe20000041870 */
[----:B------:R-:W-:Y:S02]  /*6e40*/  FADD.FTZ R33, R34, R35 ;  /* 0x0000002322217221 */ /* 0x000fe40000010000 */
[----:B------:R-:W-:Y:S01]  /*6e50*/  FADD.FTZ R32, R5, R32 ;  /* 0x0000002005207221 */ /* 0x000fe20000010000 */
[----:B------:R-:W-:Y:S01]  /*6e60*/  MUFU.EX2 R44, R44 ;  /* 0x0000002c002c7308 */ /* 0x000fe20000000800 */
[----:B------:R-:W-:Y:S02]  /*6e70*/  FADD.FTZ R122, R122, R33 ;  /* 0x000000217a7a7221 */ /* 0x000fe40000010000 */
[----:B------:R-:W-:Y:S01]  /*6e80*/  FADD.FTZ R59, R59, R32 ;  /* 0x000000203b3b7221 */ /* 0x000fe20000010000 */
[----:B------:R-:W-:Y:S01]  /*6e90*/  HMMA.16816.F32.BF16 R108, R8, R14, R108 ;  /* 0x0000000e086c723c */ /* 0x000fe2000004186c */
[----:B------:R-:W1:Y:S01]  /*6ea0*/  LDSM.16.MT88.4 R12, [R170+0xe800] ;  /* 0x00e80000aa0c783b */ /* 0x000e620000004200 */
[----:B------:R-:W-:-:S02]  /*6eb0*/  FADD.FTZ R57, R57, R122 ;  /* 0x0000007a39397221 */ /* 0x000fc40000010000 */
[----:B------:R-:W-:Y:S02]  /*6ec0*/  FADD.FTZ R54, R54, R59 ;  /* 0x0000003b36367221 */ /* 0x000fe40000010000 */
[----:B------:R-:W-:Y:S02]  /*6ed0*/  FADD.FTZ R56, R56, R57 ;  /* 0x0000003938387221 */ /* 0x000fe40000010000 */
[C---:B-----5:R-:W-:Y:S01]  /*6ee0*/  HMMA.16816.F32.BF16 R68, R8.reuse, R28, R68 ;  /* 0x0000001c0844723c */ /* 0x060fe20000041844 */
[----:B------:R-:W-:Y:S01]  /*6ef0*/  FADD.FTZ R55, R55, R54 ;  /* 0x0000003637377221 */ /* 0x000fe20000010000 */
[----:B------:R-:W-:Y:S01]  /*6f00*/  MUFU.EX2 R28, R64 ;  /* 0x00000040001c7308 */ /* 0x000fe20000000800 */
[----:B------:R-:W-:Y:S02]  /*6f10*/  FADD.FTZ R53, R53, R56 ;  /* 0x0000003835357221 */ /* 0x000fe40000010000 */
[----:B------:R-:W-:Y:S02]  /*6f20*/  FADD.FTZ R55, R4, R55 ;  /* 0x0000003704377221 */ /* 0x000fe40000010000 */
[----:B------:R-:W-:Y:S01]  /*6f30*/  FADD.FTZ R140, R140, R53 ;  /* 0x000000358c8c7221 */ /* 0x000fe20000010000 */
[----:B------:R-:W-:Y:S01]  /*6f40*/  HMMA.16816.F32.BF16 R84, R8, R16, R84 ;  /* 0x000000100854723c */ /* 0x000fe20000041854 */
[----:B------:R-:W-:Y:S01]  /*6f50*/  FADD.FTZ R138, R138, R55 ;  /* 0x000000378a8a7221 */ /* 0x000fe20000010000 */
[----:B------:R-:W-:Y:S01]  /*6f60*/  MUFU.EX2 R29, R60 ;  /* 0x0000003c001d7308 */ /* 0x000fe20000000800 */
[----:B------:R-:W-:-:S02]  /*6f70*/  FADD.FTZ R135, R135, R140 ;  /* 0x0000008c87877221 */ /* 0x000fc40000010000 */
[----:B------:R-:W-:Y:S02]  /*6f80*/  FADD.FTZ R125, R125, R138 ;  /* 0x0000008a7d7d7221 */ /* 0x000fe40000010000 */
[----:B------:R-:W-:Y:S01]  /*6f90*/  FADD.FTZ R4, R136, R135 ;  /* 0x0000008788047221 */ /* 0x000fe20000010000 */
[C---:B------:R-:W-:Y:S01]  /*6fa0*/  HMMA.16816.F32.BF16 R88, R8.reuse, R18, R88 ;  /* 0x000000120858723c */ /* 0x040fe20000041858 */
[----:B------:R-:W3:Y:S01]  /*6fb0*/  LDSM.16.MT88.4 R16, [R168+0xac00] ;  /* 0x00ac0000a810783b */ /* 0x000ee20000004200 */
[----:B------:R-:W-:Y:S02]  /*6fc0*/  FADD.FTZ R126, R126, R125 ;  /* 0x0000007d7e7e7221 */ /* 0x000fe40000010000 */
[----:B------:R-:W-:Y:S02]  /*6fd0*/  FADD.FTZ R4, R127, R4 ;  /* 0x000000047f047221 */ /* 0x000fe40000010000 */
[----:B------:R-:W-:Y:S02]  /*6fe0*/  FADD.FTZ R123, R123, R126 ;  /* 0x0000007e7b7b7221 */ /* 0x000fe40000010000 */
[----:B------:R-:W-:Y:S01]  /*6ff0*/  HMMA.16816.F32.BF16 R72, R8, R30, R72 ;  /* 0x0000001e0848723c */ /* 0x000fe20000041848 */
[----:B------:R-:W4:Y:S01]  /*7000*/  MUFU.EX2 R31, R62 ;  /* 0x0000003e001f7308 */ /* 0x000f220000000800 */
        /* <DEDUP_REMOVED lines=19> */
[----:B------:R-:W5:Y:S01]  /*7140*/  LDSM.16.MT88.4 R24, [R170+0xac00] ;  /* 0x00ac0000aa18783b */ /* 0x000f620000004200 */
[----:B------:R-:W-:Y:S02]  /*7150*/  FADD.FTZ R51, R51, R50 ;  /* 0x0000003233337221 */ /* 0x000fe40000010000 */
[----:B------:R-:W-:Y:S02]  /*7160*/  FADD.FTZ R39, R39, R38 ;  /* 0x0000002627277221 */ /* 0x000fe40000010000 */
[----:B------:R-:W-:-:S02]  /*7170*/  FADD.FTZ R48, R48, R51 ;  /* 0x0000003330307221 */ /* 0x000fc40000010000 */
[C---:B------:R-:W-:Y:S08]  /*7180*/  HMMA.16816.F32.BF16 R100, R8.reuse, R20, R100 ;  /* 0x000000140864723c */ /* 0x040ff00000041864 */
[----:B------:R-:W-:Y:S01]  /*7190*/  HMMA.16816.F32.BF16 R104, R8, R22, R104 ;  /* 0x000000160868723c */ /* 0x000fe20000041868 */
[----:B------:R-:W5:Y:S06]  /*71a0*/  LDSM.16.MT88.4 R20, [R168+0xcc00] ;  /* 0x00cc0000a814783b */ /* 0x000f6c0000004200 */
[----:B----4-:R-:W-:Y:S01]  /*71b0*/  F2FP.BF16.PACK_AB R8, R31, R28 ;  /* 0x0000001c1f08723e */ /* 0x010fe200000010ff */
[----:B------:R-:W-:Y:S01]  /*71c0*/  FADD.FTZ R28, R28, R39 ;  /* 0x000000271c1c7221 */ /* 0x000fe20000010000 */
[----:B------:R-:W-:Y:S01]  /*71d0*/  F2FP.BF16.PACK_AB R9, R44, R41 ;  /* 0x000000292c09723e */ /* 0x000fe200000010ff */
[----:B------:R-:W-:Y:S01]  /*71e0*/  FADD.FTZ R41, R41, R48 ;  /* 0x0000003029297221 */ /* 0x000fe20000010000 */
[----:B--2---:R-:W-:Y:S01]  /*71f0*/  F2FP.BF16.PACK_AB R10, R30, R29 ;  /* 0x0000001d1e0a723e */ /* 0x004fe200000010ff */
        /* <DEDUP_REMOVED lines=10> */
[C---:B-1----:R-:W-:Y:S08]  /*72a0*/  HMMA.16816.F32.BF16 R76, R8.reuse, R12, R76 ;  /* 0x0000000c084c723c */ /* 0x042ff0000004184c */
[C---:B------:R-:W-:Y:S01]  /*72b0*/  HMMA.16816.F32.BF16 R80, R8.reuse, R14, R80 ;  /* 0x0000000e0850723c */ /* 0x040fe20000041850 */
[----:B------:R-:W1:Y:S07]  /*72c0*/  LDSM.16.MT88.4 R12, [R168+0xec00] ;  /* 0x00ec0000a80c783b */ /* 0x000e6e0000004200 */
[C---:B-----5:R-:W-:Y:S08]  /*72d0*/  HMMA.16816.F32.BF16 R112, R8.reuse, R24, R112 ;  /* 0x000000180870723c */ /* 0x060ff00000041870 */
        /* <DEDUP_REMOVED lines=22> */
[----:B------:R-:W-:Y:S02]  /*7440*/  LOP3.LUT R4, RZ, c[0x0][0x2d0], RZ, 0x33, !PT ;  /* 0x0000b400ff047a12 */ /* 0x000fe400078e33ff */
        /* <DEDUP_REMOVED lines=46> */
.L_x_1954:
[----:B------:R-:W-:-:S04]  /*7730*/  LEA R12, -R7, RZ, 0x7 ;  /* 0x000000ff070c7211 */ /* 0x000fc800078e39ff */
[----:B------:R-:W-:Y:S02]  /*7740*/  SHF.R.S32.HI R7, RZ, 0x1f, R12 ;  /* 0x0000001fff077819 */ /* 0x000fe4000001140c */
.L_x_1955:
        /* <DEDUP_REMOVED lines=20> */
[C---:B------:R-:W-:Y:S01]  /*7890*/  @!P3 LEA R14, P4, R8.reuse, R198, 0x1 ;  /* 0x000000c6080eb211 */ /* 0x040fe200078808ff */
        /* <DEDUP_REMOVED lines=15> */
[----:B------:R-:W-:Y:S01]  /*7990*/  @!P1 IMAD.X R4, R7, 0x1, R6, P0 ;  /* 0x0000000107049824 */ /* 0x000fe200000e0606 */
[C---:B------:R-:W-:Y:S01]  /*79a0*/  @!P1 LEA R20, P0, R5.reuse, c[0x0][0x170], 0x1 ;  /* 0x00005c0005149a11 */ /* 0x040fe200078008ff */
[----:B------:R-:W-:Y:S01]  /*79b0*/  IMAD.X R7, R186, 0x1, R7, P4 ;  /* 0x00000001ba077824 */ /* 0x000fe200020e0607 */
[CC--:B------:R-:W-:Y:S01]  /*79c0*/  @!P2 IADD3 R9, P4, R8.reuse, R120.reuse, RZ ;  /* 0x000000780809a210 */ /* 0x0c0fe20007f9e0ff */
[----:B------:R-:W-:Y:S01]  /*79d0*/  @P1 STS.128 [R181+0xd000], RZ ;  /* 0x00d000ffb5001388 */ /* 0x000fe20000000c00 */
[----:B------:R-:W-:Y:S02]  /*79e0*/  @!P1 LEA.HI.X R21, R5, c[0x0][0x174], R4, 0x1, P0 ;  /* 0x00005d0005159a11 */ /* 0x000fe400000f0c04 */
[----:B------:R-:W-:Y:S01]  /*79f0*/  @!P1 IADD3 R4, P0, R8, R120, RZ ;  /* 0x0000007808049210 */ /* 0x000fe20007f1e0ff */
[--C-:B------:R-:W-:Y:S01]  /*7a00*/  @!P2 IMAD.X R16, R7, 0x1, R6.reuse, P4 ;  /* 0x000000010710a824 */ /* 0x100fe200020e0606 */
[----:B------:R-:W-:Y:S01]  /*7a10*/  @!P2 LEA R22, P4, R9, c[0x0][0x170], 0x1 ;  /* 0x00005c000916aa11 */ /* 0x000fe200078808ff */
        /* <DEDUP_REMOVED lines=35> */
[----:B------:R-:W-:Y:S01]  /*7c50*/  @!P1 LEA R28, P0, R120, c[0x0][0x170], 0x1 ;  /* 0x00005c00781c9a11 */ /* 0x000fe200078008ff */
        /* <DEDUP_REMOVED lines=35> */
[----:B-1----:R-:W1:Y:S04]  /*7e90*/  LDSM.16.M88.4 R24, [R172+0x3c00] ;  /* 0x003c0000ac18783b */ /* 0x002e680000000200 */
[----:B------:R-:W1:Y:S04]  /*7ea0*/  LDSM.16.M88.4 R32, [R172+0x3800] ;  /* 0x00380000ac20783b */ /* 0x000e680000000200 */
[----:B------:R-:W1:Y:S04]  /*7eb0*/  LDSM.16.M88.4 R48, [R172+0x3000] ;  /* 0x00300000ac30783b */ /* 0x000e680000000200 */
[----:B------:R-:W-:Y:S04]  /*7ec0*/  LDSM.16.M88.4 R64, [R171] ;  /* 0x00000000ab40783b */ /* 0x000fe80000000200 */
[----:B------:R-:W1:Y:S04]  /*7ed0*/  LDSM.16.M88.4 R4, [R169+0x3400] ;  /* 0x00340000a904783b */ /* 0x000e680000000200 */
[----:B------:R-:W1:Y:S04]  /*7ee0*/  LDSM.16.M88.4 R120, [R169+0x3c00] ;  /* 0x003c0000a978783b */ /* 0x000e680000000200 */
[----:B----4-:R-:W4:Y:S04]  /*7ef0*/  LDSM.16.M88.4 R12, [R169+0x3800] ;  /* 0x00380000a90c783b */ /* 0x010f280000000200 */
[----:B-----5:R-:W5:Y:S04]  /*7f00*/  LDSM.16.M88.4 R20, [R169+0x3000] ;  /* 0x00300000a914783b */ /* 0x020f680000000200 */
[----:B---3--:R-:W3:Y:S01]  /*7f10*/  LDSM.16.M88.4 R8, [R172+0x4400] ;  /* 0x00440000ac08783b */ /* 0x008ee20000000200 */
[C---:B--2---:R-:W-:Y:S03]  /*7f20*/  HMMA.16816.F32.BF16 R44, R116.reuse, R40, RZ ;  /* 0x00000028742c723c */ /* 0x044fe600000418ff */
[----:B------:R-:W2:Y:S04]  /*7f30*/  LDSM.16.M88.4 R16, [R172+0x4000] ;  /* 0x00400000ac10783b */ /* 0x000ea80000000200 */
[----:B------:R-:W-:Y:S01]  /*7f40*/  LDSM.16.M88.4 R56, [R169+0x4000] ;  /* 0x00400000a938783b */ /* 0x000fe20000000200 */
[C---:B------:R-:W-:Y:S03]  /*7f50*/  HMMA.16816.F32.BF16 R40, R116.reuse, R42, RZ ;  /* 0x0000002a7428723c */ /* 0x040fe600000418ff */
[----:B------:R-:W-:Y:S04]  /*7f60*/  LDSM.16.M88.4 R60, [R172+0x4800] ;  /* 0x00480000ac3c783b */ /* 0x000fe80000000200 */
[----:B------:R-:W-:Y:S01]  /*7f70*/  LDSM.16.M88.4 R124, [R169+0x4800] ;  /* 0x00480000a97c783b */ /* 0x000fe20000000200 */
[C---:B-1----:R-:W-:Y:S03]  /*7f80*/  HMMA.16816.F32.BF16 R28, R116.reuse, R24, RZ ;  /* 0x00000018741c723c */ /* 0x042fe600000418ff */
[----:B------:R-:W0:Y:S05]  /*7f90*/  LDGDEPBAR ;  /* 0x00000000000079af */ /* 0x000e2a0000000000 */
[C---:B------:R-:W-:Y:S08]  /*7fa0*/  HMMA.16816.F32.BF16 R24, R116.reuse, R26, RZ ;  /* 0x0000001a7418723c */ /* 0x040ff000000418ff */
[C---:B------:R-:W-:Y:S08]  /*7fb0*/  HMMA.16816.F32.BF16 R36, R116.reuse, R32, RZ ;  /* 0x000000207424723c */ /* 0x040ff000000418ff */
[C---:B------:R-:W-:Y:S08]  /*7fc0*/  HMMA.16816.F32.BF16 R52, R116.reuse, R48, RZ ;  /* 0x000000307434723c */ /* 0x040ff000000418ff */
[C---:B------:R-:W-:Y:S08]  /*7fd0*/  HMMA.16816.F32.BF16 R32, R116.reuse, R34, RZ ;  /* 0x000000227420723c */ /* 0x040ff000000418ff */
[----:B------:R-:W-:Y:S08]  /*7fe0*/  HMMA.16816.F32.BF16 R48, R116, R50, RZ ;  /* 0x000000327430723c */ /* 0x000ff000000418ff */
[C---:B------:R-:W-:Y:S08]  /*7ff0*/  HMMA.16816.F32.BF16 R44, R64.reuse, R4, R44 ;  /* 0x00000004402c723c */ /* 0x040ff0000004182c */
[C---:B------:R-:W-:Y:S01]  /*8000*/  HMMA.16816.F32.BF16 R40, R64.reuse, R6, R40 ;  /* 0x000000064028723c */ /* 0x040fe20000041828 */
[----:B------:R-:W1:Y:S07]  /*8010*/  LDSM.16.M88.4 R4, [R169+0x4400] ;  /* 0x00440000a904783b */ /* 0x000e6e0000000200 */
[C---:B------:R-:W-:Y:S08]  /*8020*/  HMMA.16816.F32.BF16 R28, R64.reuse, R120, R28 ;  /* 0x00000078401c723c */ /* 0x040ff0000004181c */
[C---:B------:R-:W-:Y:S01]  /*8030*/  HMMA.16816.F32.BF16 R24, R64.reuse, R122, R24 ;  /* 0x0000007a4018723c */ /* 0x040fe20000041818 */
[----:B------:R-:W1:Y:S07]  /*8040*/  LDSM.16.M88.4 R120, [R172+0x4c00] ;  /* 0x004c0000ac78783b */ /* 0x000e6e0000000200 */
[C---:B----4-:R-:W-:Y:S08]  /*8050*/  HMMA.16816.F32.BF16 R36, R64.reuse, R12, R36 ;  /* 0x0000000c4024723c */ /* 0x050ff00000041824 */
[C---:B------:R-:W-:Y:S08]  /*8060*/  HMMA.16816.F32.BF16 R32, R64.reuse, R14, R32 ;  /* 0x0000000e4020723c */ /* 0x040ff00000041820 */
[C---:B-----5:R-:W-:Y:S08]  /*8070*/  HMMA.16816.F32.BF16 R52, R64.reuse, R20, R52 ;  /* 0x000000144034723c */ /* 0x060ff00000041834 */
[----:B------:R-:W-:Y:S08]  /*8080*/  HMMA.16816.F32.BF16 R48, R64, R22, R48 ;  /* 0x000000164030723c */ /* 0x000ff00000041830 */
[C---:B---3--:R-:W-:Y:S08]  /*8090*/  HMMA.16816.F32.BF16 R12, R116.reuse, R8, RZ ;  /* 0x00000008740c723c */ /* 0x048ff000000418ff */
[C---:B--2---:R-:W-:Y:S08]  /*80a0*/  HMMA.16816.F32.BF16 R20, R116.reuse, R16, RZ ;  /* 0x000000107414723c */ /* 0x044ff000000418ff */
[C---:B------:R-:W-:Y:S08]  /*80b0*/  HMMA.16816.F32.BF16 R8, R116.reuse, R10, RZ ;  /* 0x0000000a7408723c */ /* 0x040ff000000418ff */
[----:B------:R-:W-:Y:S08]  /*80c0*/  HMMA.16816.F32.BF16 R16, R116, R18, RZ ;  /* 0x000000127410723c */ /* 0x000ff000000418ff */
[C---:B-1----:R-:W-:Y:S08]  /*80d0*/  HMMA.16816.F32.BF16 R12, R64.reuse, R4, R12 ;  /* 0x00000004400c723c */ /* 0x042ff0000004180c */
[C---:B------:R-:W-:Y:S08]  /*80e0*/  HMMA.16816.F32.BF16 R8, R64.reuse, R6, R8 ;  /* 0x000000064008723c */ /* 0x040ff00000041808 */
[C---:B------:R-:W-:Y:S08]  /*80f0*/  HMMA.16816.F32.BF16 R20, R64.reuse, R56, R20 ;  /* 0x000000384014723c */ /* 0x040ff00000041814 */
[----:B------:R-:W-:Y:S08]  /*8100*/  HMMA.16816.F32.BF16 R16, R64, R58, R16 ;  /* 0x0000003a4010723c */ /* 0x000ff00000041810 */
[C---:B------:R-:W-:Y:S08]  /*8110*/  HMMA.16816.F32.BF16 R4, R116.reuse, R60, RZ ;  /* 0x0000003c7404723c */ /* 0x040ff000000418ff */
[C---:B------:R-:W-:Y:S08]  /*8120*/  HMMA.16816.F32.BF16 R60, R116.reuse, R62, RZ ;  /* 0x0000003e743c723c */ /* 0x040ff000000418ff */
[C---:B------:R-:W-:Y:S08]  /*8130*/  HMMA.16816.F32.BF16 R56, R116.reuse, R120, RZ ;  /* 0x000000787438723c */ /* 0x040ff000000418ff */
[----:B------:R-:W-:Y:S01]  /*8140*/  HMMA.16816.F32.BF16 R116, R116, R122, RZ ;  /* 0x0000007a7474723c */ /* 0x000fe200000418ff */
[----:B------:R-:W1:Y:S07]  /*8150*/  LDSM.16.M88.4 R120, [R169+0x4c00] ;  /* 0x004c0000a978783b */ /* 0x000e6e0000000200 */
[C---:B------:R-:W-:Y:S08]  /*8160*/  HMMA.16816.F32.BF16 R4, R64.reuse, R124, R4 ;  /* 0x0000007c4004723c */ /* 0x040ff00000041804 */
[C---:B------:R-:W-:Y:S08]  /*8170*/  HMMA.16816.F32.BF16 R60, R64.reuse, R126, R60 ;  /* 0x0000007e403c723c */ /* 0x040ff0000004183c */
[C---:B-1----:R-:W-:Y:S08]  /*8180*/  HMMA.16816.F32.BF16 R56, R64.reuse, R120, R56 ;  /* 0x000000784038723c */ /* 0x042ff00000041838 */
[----:B------:R-:W-:Y:S01]  /*8190*/  HMMA.16816.F32.BF16 R116, R64, R122, R116 ;  /* 0x0000007a4074723c */ /* 0x000fe20000041874 */
[----:B------:R-:W-:Y:S04]  /*81a0*/  LDSM.16.M88.4 R120, [R173+0x1000] ;  /* 0x00100000ad78783b */ /* 0x000fe80000000200 */
[----:B------:R-:W1:Y:S03]  /*81b0*/  LDSM.16.M88.4 R64, [R172+0x5000] ;  /* 0x00500000ac40783b */ /* 0x000e660000000200 */
[C---:B-1----:R-:W-:Y:S08]  /*81c0*/  HMMA.16816.F32.BF16 R52, R120.reuse, R64, R52 ;  /* 0x000000407834723c */ /* 0x042ff00000041834 */
[C---:B------:R-:W-:Y:S01]  /*81d0*/  HMMA.16816.F32.BF16 R48, R120.reuse, R66, R48 ;  /* 0x000000427830723c */ /* 0x040fe20000041830 */
[----:B------:R-:W1:Y:S07]  /*81e0*/  LDSM.16.M88.4 R64, [R172+0x5400] ;  /* 0x00540000ac40783b */ /* 0x000e6e0000000200 */
        /* <DEDUP_REMOVED lines=92> */
[----:B------:R-:W1:Y:S01]  /*87b0*/  LDSM.16.M88.4 R64, [R169+0x8c00] ;  /* 0x008c0000a940783b */ /* 0x000e620000000200 */
[----:B------:R-:W-:-:S06]  /*87c0*/  DEPBAR.LE SB0, 0x0 ;  /* 0x000080000000791a */ /* 0x000fcc0000000000 */
[C---:B-1----:R-:W-:Y:S07]  /*87d0*/  HMMA.16816.F32.BF16 R56, R120.reuse, R64, R56 ;  /* 0x000000407838723c */ /* 0x042fee0000041838 */
[----:B------:R-:W-:Y:S01]  /*87e0*/  LOP3.LUT R64, R204, R179, RZ, 0xfc, !PT ;  /* 0x000000b3cc407212 */ /* 0x000fe200078efcff */
[----:B------:R-:W-:Y:S07]  /*87f0*/  HMMA.16816.F32.BF16 R116, R120, R66, R116 ;  /* 0x000000427874723c */ /* 0x000fee0000041874 */
[----:B------:R-:W-:-:S02]  /*8800*/  IADD3 R66, R64, 0x1, RZ ;  /* 0x0000000140427810 */ /* 0x000fc40007ffe0ff */
[C-C-:B------:R-:W-:Y:S02]  /*8810*/  LOP3.LUT R120, R204.reuse, 0x10, R179.reuse, 0xfe, !PT ;  /* 0x00000010cc787812 */ /* 0x140fe400078efeb3 */
[----:B------:R-:W1:Y:S01]  /*8820*/  I2F R65, R66 ;  /* 0x0000004200417306 */ /* 0x000e620000201400 */
[----:B------:R-:W-:Y:S02]  /*8830*/  LOP3.LUT R122, R204, 0x8, R179, 0xfe, !PT ;  /* 0x00000008cc7a7812 */ /* 0x000fe400078efeb3 */
[----:B------:R-:W-:Y:S01]  /*8840*/  IADD3 R67, R64, 0x9, RZ ;  /* 0x0000000940437810 */ /* 0x000fe20007ffe0ff */
[----:B------:R-:W-:Y:S01]  /*8850*/  BAR.SYNC.DEFER_BLOCKING 0x0 ;  /* 0x0000000000007b1d */ /* 0x000fe20000010000 */
[CC--:B------:R-:W-:Y:S02]  /*8860*/  ISETP.GE.AND P5, PT, R66.reuse, R134.reuse, PT ;  /* 0x000000864200720c */ /* 0x0c0fe40003fa6270 */
[----:B------:R-:W-:Y:S02]  /*8870*/  ISETP.GE.AND P4, PT, R66, R133, PT ;  /* 0x000000854200720c */ /* 0x000fe40003f86270 */
[----:B------:R-:W-:Y:S01]  /*8880*/  ISETP.GE.AND P0, PT, R122, R134, PT ;  /* 0x000000867a00720c */ /* 0x000fe20003f06270 */
[----:B------:R-:W2:Y:S01]  /*8890*/  I2F R121, R122 ;  /* 0x0000007a00797306 */ /* 0x000ea20000201400 */
[----:B-1----:R-:W-:-:S02]  /*88a0*/  FFMA.FTZ R53, R0, R65, R53 ;  /* 0x0000004100357223 */ /* 0x002fc40000010035 */
[----:B------:R-:W-:-:S05]  /*88b0*/  FFMA.FTZ R55, R0, R65, R55 ;  /* 0x0000004100377223 */ /* 0x000fca0000010037 */
[----:B------:R-:W1:Y:S01]  /*88c0*/  I2F R66, R67 ;  /* 0x0000004300427306 */ /* 0x000e620000201400 */
[----:B------:R-:W-:Y:S02]  /*88d0*/  FSEL R53, R53, -INF , !P5 ;  /* 0xff80000035357808 */ /* 0x000fe40006800000 */
[----:B------:R-:W-:Y:S01]  /*88e0*/  ISETP.GE.AND P5, PT, R122, R133, PT ;  /* 0x000000857a00720c */ /* 0x000fe20003fa6270 */
[----:B--2---:R-:W-:-:S04]  /*88f0*/  FFMA.FTZ R48, R0, R121, R48 ;  /* 0x0000007900307223 */ /* 0x004fc80000010030 */
[----:B------:R-:W2:Y:S01]  /*8900*/  I2F R65, R120 ;  /* 0x0000007800417306 */ /* 0x000ea20000201400 */
[----:B------:R-:W-:Y:S01]  /*8910*/  FFMA.FTZ R121, R0, R121, R50 ;  /* 0x0000007900797223 */ /* 0x000fe20000010032 */
[----:B------:R-:W-:Y:S02]  /*8920*/  FSEL R50, R55, -INF , !P4 ;  /* 0xff80000037327808 */ /* 0x000fe40006000000 */
[----:B------:R-:W-:Y:S02]  /*8930*/  ISETP.GE.AND P4, PT, R67, R134, PT ;  /* 0x000000864300720c */ /* 0x000fe40003f86270 */
[----:B------:R-:W-:Y:S01]  /*8940*/  FSEL R55, R48, -INF , !P0 ;  /* 0xff80000030377808 */ /* 0x000fe20004000000 */
[CC--:B-1----:R-:W-:Y:S01]  /*8950*/  FFMA.FTZ R49, R0.reuse, R66.reuse, R49 ;  /* 0x0000004200317223 */ /* 0x0c2fe20000010031 */
[----:B------:R-:W-:Y:S01]  /*8960*/  FSEL R48, R121, -INF , !P5 ;  /* 0xff80000079307808 */ /* 0x000fe20006800000 */
[----:B------:R-:W-:Y:S01]  /*8970*/  FFMA.FTZ R51, R0, R66, R51 ;  /* 0x0000004200337223 */ /* 0x000fe20000010033 */
[----:B------:R-:W-:-:S02]  /*8980*/  ISETP.GE.AND P5, PT, R120, R133, PT ;  /* 0x000000857800720c */ /* 0x000fc40003fa6270 */
[----:B------:R-:W-:Y:S02]  /*8990*/  FSEL R49, R49, -INF , !P4 ;  /* 0xff80000031317808 */ /* 0x000fe40006000000 */
[----:B------:R-:W-:Y:S01]  /*89a0*/  ISETP.GE.AND P4, PT, R67, R133, PT ;  /* 0x000000854300720c */ /* 0x000fe20003f86270 */
[-C--:B--2---:R-:W-:Y:S01]  /*89b0*/  FFMA.FTZ R125, R0, R65.reuse, R44 ;  /* 0x00000041007d7223 */ /* 0x084fe2000001002c */
[----:B------:R-:W-:Y:S01]  /*89c0*/  LOP3.LUT R67, R204, 0x18, R179, 0xfe, !PT ;  /* 0x00000018cc437812 */ /* 0x000fe200078efeb3 */
[----:B------:R-:W-:Y:S01]  /*89d0*/  FFMA.FTZ R208, R0, R65, R46 ;  /* 0x0000004100d07223 */ /* 0x000fe2000001002e */
[C---:B------:R-:W-:Y:S02]  /*89e0*/  IADD3 R65, R64.reuse, 0x11, RZ ;  /* 0x0000001140417810 */ /* 0x040fe40007ffe0ff */
[----:B------:R-:W-:Y:S02]  /*89f0*/  IADD3 R46, R64, 0x19, RZ ;  /* 0x00000019402e7810 */ /* 0x000fe40007ffe0ff */
[----:B------:R-:W1:Y:S01]  /*8a00*/  I2F R66, R65 ;  /* 0x0000004100427306 */ /* 0x000e620000201400 */
[----:B------:R-:W-:-:S02]  /*8a10*/  FSEL R44, R51, -INF , !P4 ;  /* 0xff800000332c7808 */ /* 0x000fc40006000000 */
[----:B------:R-:W-:Y:S02]  /*8a20*/  FSEL R208, R208, -INF , !P5 ;  /* 0xff800000d0d07808 */ /* 0x000fe40006800000 */
[-C--:B------:R-:W-:Y:S02]  /*8a30*/  ISETP.GE.AND P5, PT, R65, R134.reuse, PT ;  /* 0x000000864100720c */ /* 0x080fe40003fa6270 */
[-C--:B------:R-:W-:Y:S01]  /*8a40*/  ISETP.GE.AND P0, PT, R120, R134.reuse, PT ;  /* 0x000000867800720c */ /* 0x080fe20003f06270 */
[----:B------:R-:W2:Y:S01]  /*8a50*/  I2F R51, R67 ;  /* 0x0000004300337306 */ /* 0x000ea20000201400 */
[----:B------:R-:W-:Y:S02]  /*8a60*/  ISETP.GE.AND P4, PT, R67, R134, PT ;  /* 0x000000864300720c */ /* 0x000fe40003f86270 */
[----:B------:R-:W-:Y:S02]  /*8a70*/  FSEL R125, R125, -INF , !P0 ;  /* 0xff8000007d7d7808 */ /* 0x000fe40004000000 */
[----:B------:R-:W-:-:S03]  /*8a80*/  ISETP.GE.AND P0, PT, R67, R133, PT ;  /* 0x000000854300720c */ /* 0x000fc60003f06270 */
[----:B------:R-:W3:Y:S01]  /*8a90*/  I2F R122, R46 ;  /* 0x0000002e007a7306 */ /* 0x000ee20000201400 */
[CC--:B-1----:R-:W-:Y:S02]  /*8aa0*/  FFMA.FTZ R45, R0.reuse, R66.reuse, R45 ;  /* 0x00000042002d7223 */ /* 0x0c2fe4000001002d */
[----:B------:R-:W-:-:S03]  /*8ab0*/  FFMA.FTZ R47, R0, R66, R47 ;  /* 0x00000042002f7223 */ /* 0x000fc6000001002f */
[----:B------:R-:W-:Y:S02]  /*8ac0*/  FSEL R127, R45, -INF , !P5 ;  /* 0xff8000002d7f7808 */ /* 0x000fe40006800000 */
[----:B------:R-:W-:Y:S01]  /*8ad0*/  ISETP.GE.AND P5, PT, R65, R133, PT ;  /* 0x000000854100720c */ /* 0x000fe20003fa6270 */
[-C--:B--2---:R-:W-:Y:S01]  /*8ae0*/  FFMA.FTZ R42, R0, R51.reuse, R42 ;  /* 0x00000033002a7223 */ /* 0x084fe2000001002a */
[----:B------:R-:W-:Y:S01]  /*8af0*/  LOP3.LUT R45, R204, 0x20, R179, 0xfe, !PT ;  /* 0x00000020cc2d7812 */ /* 0x000fe200078efeb3 */
[----:B------:R-:W-:Y:S01]  /*8b00*/  FFMA.FTZ R40, R0, R51, R40 ;  /* 0x0000003300287223 */ /* 0x000fe20000010028 */
[----:B------:R-:W-:Y:S02]  /*8b10*/  FSEL R210, R47, -INF , !P5 ;  /* 0xff8000002fd27808 */ /* 0x000fe40006800000 */
[----:B------:R-:W-:Y:S01]  /*8b20*/  ISETP.GE.AND P5, PT, R46, R134, PT ;  /* 0x000000862e00720c */ /* 0x000fe20003fa6270 */
[-C--:B---3--:R-:W-:Y:S01]  /*8b30*/  FFMA.FTZ R41, R0, R122.reuse, R41 ;  /* 0x0000007a00297223 */ /* 0x088fe20000010029 */
[----:B------:R-:W-:Y:S01]  /*8b40*/  FSEL R212, R42, -INF , !P0 ;  /* 0xff8000002ad47808 */ /* 0x000fe20004000000 */
[----:B------:R-:W-:Y:S01]  /*8b50*/  FFMA.FTZ R122, R0, R122, R43 ;  /* 0x0000007a007a7223 */ /* 0x000fe2000001002b */
[----:B------:R-:W-:-:S02]  /*8b60*/  LOP3.LUT R43, R204, 0x28, R179, 0xfe, !PT ;  /* 0x00000028cc2b7812 */ /* 0x000fc400078efeb3 */
[----:B------:R-:W-:Y:S02]  /*8b70*/  FSEL R209, R41, -INF , !P5 ;  /* 0xff80000029d17808 */ /* 0x000fe40006800000 */
[C---:B------:R-:W-:Y:S01]  /*8b80*/  ISETP.GE.AND P0, PT, R45.reuse, R134, PT ;  /* 0x000000862d00720c */ /* 0x040fe20003f06270 */
[----:B------:R-:W1:Y:S01]  /*8b90*/  I2F R41, R43 ;  /* 0x0000002b00297306 */ /* 0x000e620000201400 */
[-C--:B------:R-:W-:Y:S02]  /*8ba0*/  ISETP.GE.AND P5, PT, R45, R133.reuse, PT ;  /* 0x000000852d00720c */ /* 0x080fe40003fa6270 */
[----:B------:R-:W-:Y:S02]  /*8bb0*/  IADD3 R42, R64, 0x21, RZ ;  /* 0x00000021402a7810 */ /* 0x000fe40007ffe0ff */
[----:B------:R-:W-:Y:S02]  /*8bc0*/  FSEL R207, R40, -INF , !P4 ;  /* 0xff80000028cf7808 */ /* 0x000fe40006000000 */
[----:B------:R-:W-:Y:S01]  /*8bd0*/  ISETP.GE.AND P4, PT, R46, R133, PT ;  /* 0x000000852e00720c */ /* 0x000fe20003f86270 */
[----:B------:R-:W2:Y:S03]  /*8be0*/  I2F R45, R45 ;  /* 0x0000002d002d7306 */ /* 0x000ea60000201400 */
[----:B------:R-:W-:-:S02]  /*8bf0*/  FSEL R122, R122, -INF , !P4 ;  /* 0xff8000007a7a7808 */ /* 0x000fc40006000000 */
[----:B------:R-:W-:-:S03]  /*8c00*/  ISETP.GE.AND P4, PT, R42, R134, PT ;  /* 0x000000862a00720c */ /* 0x000fc60003f86270 */
[----:B------:R-:W3:Y:S01]  /*8c10*/  I2F R40, R42 ;  /* 0x0000002a00287306 */ /* 0x000ee20000201400 */
[-C--:B-1----:R-:W-:Y:S01]  /*8c20*/  FFMA.FTZ R164, R0, R41.reuse, R34 ;  /* 0x0000002900a47223 */ /* 0x082fe20000010022 */
[----:B------:R-:W-:Y:S01]  /*8c30*/  IADD3 R34, R64, 0x29, RZ ;  /* 0x0000002940227810 */ /* 0x000fe20007ffe0ff */
[C---:B------:R-:W-:Y:S02]  /*8c40*/  FFMA.FTZ R32, R0.reuse, R41, R32 ;  /* 0x0000002900207223 */ /* 0x040fe40000010020 */
[CC--:B--2---:R-:W-:Y:S02]  /*8c50*/  FFMA.FTZ R36, R0.reuse, R45.reuse, R36 ;  /* 0x0000002d00247223 */ /* 0x0c4fe40000010024 */
[----:B------:R-:W-:-:S03]  /*8c60*/  FFMA.FTZ R38, R0, R45, R38 ;  /* 0x0000002d00267223 */ /* 0x000fc60000010026 */
[----:B------:R-:W-:Y:S02]  /*8c70*/  FSEL R123, R36, -INF , !P0 ;  /* 0xff800000247b7808 */ /* 0x000fe40004000000 */
[----:B------:R-:W1:Y:S01]  /*8c80*/  I2F R36, R34 ;  /* 0x0000002200247306 */ /* 0x000e620000201400 */
[----:B------:R-:W-:Y:S01]  /*8c90*/  ISETP.GE.AND P0, PT, R43, R134, PT ;  /* 0x000000862b00720c */ /* 0x000fe20003f06270 */
[-C--:B---3--:R-:W-:Y:S01]  /*8ca0*/  FFMA.FTZ R37, R0, R40.reuse, R37 ;  /* 0x0000002800257223 */ /* 0x088fe20000010025 */
[----:B------:R-:W-:Y:S01]  /*8cb0*/  FSEL R124, R38, -INF , !P5 ;  /* 0xff800000267c7808 */ /* 0x000fe20006800000 */
[----:B------:R-:W-:Y:S01]  /*8cc0*/  FFMA.FTZ R39, R0, R40, R39 ;  /* 0x0000002800277223 */ /* 0x000fe20000010027 */
[----:B------:R-:W-:Y:S02]  /*8cd0*/  FSEL R165, R32, -INF , !P0 ;  /* 0xff80000020a57808 */ /* 0x000fe40004000000 */
[----:B------:R-:W-:Y:S02]  /*8ce0*/  LOP3.LUT R38, R204, 0x30, R179, 0xfe, !PT ;  /* 0x00000030cc267812 */ /* 0x000fe400078efeb3 */
[----:B------:R-:W-:-:S02]  /*8cf0*/  IADD3 R32, R64, 0x31, RZ ;  /* 0x0000003140207810 */ /* 0x000fc40007ffe0ff */
[----:B------:R-:W-:Y:S02]  /*8d00*/  FSEL R121, R37, -INF , !P4 ;  /* 0xff80000025797808 */ /* 0x000fe40006000000 */
[----:B------:R-:W2:Y:S01]  /*8d10*/  I2F R37, R38 ;  /* 0x0000002600257306 */ /* 0x000ea20000201400 */
[-C--:B------:R-:W-:Y:S01]  /*8d20*/  ISETP.GE.AND P5, PT, R43, R133.reuse, PT ;  /* 0x000000852b00720c */ /* 0x080fe20003fa6270 */
[-C--:B-1----:R-:W-:Y:S01]  /*8d30*/  FFMA.FTZ R33, R0, R36.reuse, R33 ;  /* 0x0000002400217223 */ /* 0x082fe20000010021 */
[----:B------:R-:W-:Y:S01]  /*8d40*/  ISETP.GE.AND P0, PT, R38, R133, PT ;  /* 0x000000852600720c */ /* 0x000fe20003f06270 */
[----:B------:R-:W-:Y:S01]  /*8d50*/  FFMA.FTZ R35, R0, R36, R35 ;  /* 0x0000002400237223 */ /* 0x000fe20000010023 */
[----:B------:R-:W-:-:S03]  /*8d60*/  FSEL R164, R164, -INF , !P5 ;  /* 0xff800000a4a47808 */ /* 0x000fc60006800000 */
[----:B------:R-:W1:Y:S01]  /*8d70*/  I2F R202, R32 ;  /* 0x0000002000ca7306 */ /* 0x000e620000201400 */
[----:B------:R-:W-:Y:S02]  /*8d80*/  ISETP.GE.AND P5, PT, R34, R134, PT ;  /* 0x000000862200720c */ /* 0x000fe40003fa6270 */
[-C--:B------:R-:W-:Y:S02]  /*8d90*/  ISETP.GE.AND P4, PT, R42, R133.reuse, PT ;  /* 0x000000852a00720c */ /* 0x080fe40003f86270 */
[----:B------:R-:W-:Y:S02]  /*8da0*/  FSEL R205, R33, -INF , !P5 ;  /* 0xff80000021cd7808 */ /* 0x000fe40006800000 */
[----:B------:R-:W-:Y:S01]  /*8db0*/  ISETP.GE.AND P5, PT, R34, R133, PT ;  /* 0x000000852200720c */ /* 0x000fe20003fa6270 */
[-C--:B--2---:R-:W-:Y:S01]  /*8dc0*/  FFMA.FTZ R30, R0, R37.reuse, R30 ;  /* 0x00000025001e7223 */ /* 0x084fe2000001001e */
[----:B------:R-:W-:Y:S01]  /*8dd0*/  LOP3.LUT R33, R204, 0x38, R179, 0xfe, !PT ;  /* 0x00000038cc217812 */ /* 0x000fe200078efeb3 */
[----:B------:R-:W-:Y:S01]  /*8de0*/  FFMA.FTZ R28, R0, R37, R28 ;  /* 0x00000025001c7223 */ /* 0x000fe2000001001c */
[----:B------:R-:W-:-:S02]  /*8df0*/  FSEL R162, R35, -INF , !P5 ;  /* 0xff80000023a27808 */ /* 0x000fc40006800000 */
[----:B------:R-:W-:Y:S02]  /*8e00*/  ISETP.GE.AND P5, PT, R32, R134, PT ;  /* 0x000000862000720c */ /* 0x000fe40003fa6270 */
[----:B------:R-:W-:Y:S01]  /*8e10*/  FSEL R160, R30, -INF , !P0 ;  /* 0xff8000001ea07808 */ /* 0x000fe20004000000 */
[C---:B-1----:R-:W-:Y:S01]  /*8e20*/  FFMA.FTZ R29, R0.reuse, R202, R29 ;  /* 0x000000ca001d7223 */ /* 0x042fe2000001001d */
[----:B------:R-:W-:Y:S01]  /*8e30*/  ISETP.GE.AND P0, PT, R33, R134, PT ;  /* 0x000000862100720c */ /* 0x000fe20003f06270 */
[----:B------:R-:W-:Y:S01]  /*8e40*/  FFMA.FTZ R202, R0, R202, R31 ;  /* 0x000000ca00ca7223 */ /* 0x000fe2000001001f */
[----:B------:R-:W-:Y:S02]  /*8e50*/  LOP3.LUT R31, R204, 0x40, R179, 0xfe, !PT ;  /* 0x00000040cc1f7812 */ /* 0x000fe400078efeb3 */
[----:B------:R-:W-:Y:S02]  /*8e60*/  FSEL R161, R29, -INF , !P5 ;  /* 0xff8000001da17808 */ /* 0x000fe40006800000 */
[----:B------:R-:W-:Y:S01]  /*8e70*/  ISETP.GE.AND P5, PT, R33, R133, PT ;  /* 0x000000852100720c */ /* 0x000fe20003fa6270 */
[----:B------:R-:W1:Y:S01]  /*8e80*/  I2F R29, R31 ;  /* 0x0000001f001d7306 */ /* 0x000e620000201400 */
[----:B------:R-:W-:-:S02]  /*8e90*/  FSEL R166, R39, -INF , !P4 ;  /* 0xff80000027a67808 */ /* 0x000fc40006000000 */
[----:B------:R-:W-:Y:S02]  /*8ea0*/  ISETP.GE.AND P4, PT, R38, R134, PT ;  /* 0x000000862600720c */ /* 0x000fe40003f86270 */
[----:B------:R-:W-:Y:S02]  /*8eb0*/  IADD3 R30, R64, 0x39, RZ ;  /* 0x00000039401e7810 */ /* 0x000fe40007ffe0ff */
[----:B------:R-:W-:Y:S01]  /*8ec0*/  FSEL R159, R28, -INF , !P4 ;  /* 0xff8000001c9f7808 */ /* 0x000fe20006000000 */
[----:B------:R-:W2:Y:S01]  /*8ed0*/  I2F R33, R33 ;  /* 0x0000002100217306 */ /* 0x000ea20000201400 */
[----:B------:R-:W-:-:S04]  /*8ee0*/  ISETP.GE.AND P4, PT, R32, R133, PT ;  /* 0x000000852000720c */ /* 0x000fc80003f86270 */
[----:B------:R-:W-:Y:S02]  /*8ef0*/  FSEL R202, R202, -INF , !P4 ;  /* 0xff800000caca7808 */ /* 0x000fe40006000000 */
[----:B------:R-:W-:Y:S01]  /*8f00*/  ISETP.GE.AND P4, PT, R30, R134, PT ;  /* 0x000000861e00720c */ /* 0x000fe20003f86270 */
        /* <DEDUP_REMOVED lines=84> */
[----:B------:R-:W-:Y:S02]  /*9450*/  FSEL R126, R15, -INF , !P4 ;  /* 0xff8000000f7e7808 */ /* 0x000fe40006000000 */
[----:B------:R-:W-:Y:S02]  /*9460*/  FSEL R152, R5, -INF , !P5 ;  /* 0xff80000005987808 */ /* 0x000fe40006800000 */
[----:B------:R-:W-:-:S02]  /*9470*/  ISETP.GE.AND P5, PT, R9, R133, PT ;  /* 0x000000850900720c */ /* 0x000fc40003fa6270 */
[----:B------:R-:W1:Y:S01]  /*9480*/  I2F R9, R9 ;  /* 0x0000000900097306 */ /* 0x000e620000201400 */
[----:B------:R-:W-:Y:S02]  /*9490*/  ISETP.GE.AND P4, PT, R14, R134, PT ;  /* 0x000000860e00720c */ /* 0x000fe40003f86270 */
[----:B------:R-:W-:Y:S02]  /*94a0*/  IADD3 R6, R64, 0x69, RZ ;  /* 0x0000006940067810 */ /* 0x000fe40007ffe0ff */
[----:B------:R-:W-:Y:S02]  /*94b0*/  LOP3.LUT R7, R204, 0x70, R179, 0xfe, !PT ;  /* 0x00000070cc077812 */ /* 0x000fe400078efeb3 */
[----:B------:R-:W-:Y:S02]  /*94c0*/  FSEL R149, R4, -INF , !P4 ;  /* 0xff80000004957808 */ /* 0x000fe40006000000 */
[----:B------:R-:W2:Y:S01]  /*94d0*/  I2F R4, R6 ;  /* 0x0000000600047306 */ /* 0x000ea20000201400 */
[----:B------:R-:W-:-:S04]  /*94e0*/  ISETP.GE.AND P4, PT, R8, R133, PT ;  /* 0x000000850800720c */ /* 0x000fc80003f86270 */
[----:B------:R-:W-:Y:S01]  /*94f0*/  FSEL R66, R66, -INF , !P4 ;  /* 0xff80000042427808 */ /* 0x000fe20006000000 */
[CC--:B-1----:R-:W-:Y:S02]  /*9500*/  FFMA.FTZ R60, R0.reuse, R9.reuse, R60 ;  /* 0x00000009003c7223 */ /* 0x0c2fe4000001003c */
[----:B------:R1:W3:Y:S01]  /*9510*/  I2F R5, R7 ;  /* 0x0000000700057306 */ /* 0x0002e20000201400 */
[----:B------:R-:W-:Y:S01]  /*9520*/  FFMA.FTZ R62, R0, R9, R62 ;  /* 0x00000009003e7223 */ /* 0x000fe2000001003e */
[-C--:B------:R-:W-:Y:S02]  /*9530*/  ISETP.GE.AND P4, PT, R6, R134.reuse, PT ;  /* 0x000000860600720c */ /* 0x080fe40003f86270 */
[----:B------:R-:W-:Y:S02]  /*9540*/  FSEL R155, R60, -INF , !P0 ;  /* 0xff8000003c9b7808 */ /* 0x000fe40004000000 */
[----:B------:R-:W-:Y:S02]  /*9550*/  FSEL R65, R62, -INF , !P5 ;  /* 0xff8000003e417808 */ /* 0x000fe40006800000 */
[C---:B------:R-:W-:Y:S01]  /*9560*/  ISETP.GE.AND P0, PT, R7.reuse, R134, PT ;  /* 0x000000860700720c */ /* 0x040fe20003f06270 */
[CC--:B--2---:R-:W-:Y:S01]  /*9570*/  FFMA.FTZ R61, R0.reuse, R4.reuse, R61 ;  /* 0x00000004003d7223 */ /* 0x0c4fe2000001003d */
[----:B------:R-:W-:Y:S01]  /*9580*/  ISETP.GE.AND P5, PT, R7, R133, PT ;  /* 0x000000850700720c */ /* 0x000fe20003fa6270 */
[----:B------:R-:W-:-:S03]  /*9590*/  FFMA.FTZ R63, R0, R4, R63 ;  /* 0x00000004003f7223 */ /* 0x000fc6000001003f */
[----:B------:R-:W-:Y:S02]  /*95a0*/  FSEL R154, R61, -INF , !P4 ;  /* 0xff8000003d9a7808 */ /* 0x000fe40006000000 */
[----:B-1----:R-:W-:Y:S01]  /*95b0*/  LOP3.LUT R7, R204, 0x78, R179, 0xfe, !PT ;  /* 0x00000078cc077812 */ /* 0x002fe200078efeb3 */
[----:B---3--:R-:W-:Y:S01]  /*95c0*/  FFMA.FTZ R56, R0, R5, R56 ;  /* 0x0000000500387223 */ /* 0x008fe20000010038 */
[----:B------:R-:W-:Y:S01]  /*95d0*/  ISETP.GE.AND P4, PT, R6, R133, PT ;  /* 0x000000850600720c */ /* 0x000fe20003f86270 */
[----:B------:R-:W-:Y:S01]  /*95e0*/  FFMA.FTZ R58, R0, R5, R58 ;  /* 0x00000005003a7223 */ /* 0x000fe2000001003a */
[----:B------:R-:W-:Y:S01]  /*95f0*/  IADD3 R6, R64, 0x71, RZ ;  /* 0x0000007140067810 */ /* 0x000fe20007ffe0ff */
[----:B------:R-:W1:Y:S01]  /*9600*/  I2F R5, R7 ;  /* 0x0000000700057306 */ /* 0x000e620000201400 */
[----:B------:R-:W-:Y:S02]  /*9610*/  FSEL R63, R63, -INF , !P4 ;  /* 0xff8000003f3f7808 */ /* 0x000fe40006000000 */
[----:B------:R-:W-:-:S02]  /*9620*/  ISETP.GE.AND P4, PT, R6, R134, PT ;  /* 0x000000860600720c */ /* 0x000fc40003f86270 */
[----:B------:R-:W-:Y:S02]  /*9630*/  FSEL R157, R56, -INF , !P0 ;  /* 0xff800000389d7808 */ /* 0x000fe40004000000 */
[----:B------:R-:W-:Y:S01]  /*9640*/  FSEL R58, R58, -INF , !P5 ;  /* 0xff8000003a3a7808 */ /* 0x000fe20006800000 */
[----:B------:R-:W2:Y:S01]  /*9650*/  I2F R4, R6 ;  /* 0x0000000600047306 */ /* 0x000ea20000201400 */
[C---:B------:R-:W-:Y:S02]  /*9660*/  ISETP.GE.AND P0, PT, R7.reuse, R134, PT ;  /* 0x000000860700720c */ /* 0x040fe40003f06270 */
[----:B------:R-:W-:Y:S01]  /*9670*/  ISETP.GE.AND P5, PT, R7, R133, PT ;  /* 0x000000850700720c */ /* 0x000fe20003fa6270 */
[-C--:B-1----:R-:W-:Y:S01]  /*9680*/  FFMA.FTZ R116, R0, R5.reuse, R116 ;  /* 0x0000000500747223 */ /* 0x082fe20000010074 */
[----:B------:R-:W-:Y:S01]  /*9690*/  IADD3 R7, R64, 0x79, RZ ;  /* 0x0000007940077810 */ /* 0x000fe20007ffe0ff */
[----:B------:R-:W-:Y:S02]  /*96a0*/  FFMA.FTZ R60, R0, R5, R118 ;  /* 0x00000005003c7223 */ /* 0x000fe40000010076 */
[----:B------:R-:W1:Y:S01]  /*96b0*/  I2F R5, R64 ;  /* 0x0000004000057306 */ /* 0x000e620000201400 */
[----:B------:R-:W-:-:S02]  /*96c0*/  FSEL R158, R116, -INF , !P0 ;  /* 0xff800000749e7808 */ /* 0x000fc40004000000 */
[-C--:B------:R-:W-:Y:S01]  /*96d0*/  ISETP.GE.AND P0, PT, R64, R133.reuse, PT ;  /* 0x000000854000720c */ /* 0x080fe20003f06270 */
[-C--:B--2---:R-:W-:Y:S01]  /*96e0*/  FFMA.FTZ R57, R0, R4.reuse, R57 ;  /* 0x0000000400397223 */ /* 0x084fe20000010039 */
[----:B------:R-:W-:Y:S01]  /*96f0*/  FSEL R60, R60, -INF , !P5 ;  /* 0xff8000003c3c7808 */ /* 0x000fe20006800000 */
[----:B------:R-:W-:Y:S01]  /*9700*/  FFMA.FTZ R59, R0, R4, R59 ;  /* 0x00000004003b7223 */ /* 0x000fe2000001003b */
[-C--:B------:R-:W-:Y:S02]  /*9710*/  ISETP.GE.AND P5, PT, R7, R134.reuse, PT ;  /* 0x000000860700720c */ /* 0x080fe40003fa6270 */
[----:B------:R-:W-:Y:S02]  /*9720*/  FSEL R156, R57, -INF , !P4 ;  /* 0xff800000399c7808 */ /* 0x000fe40006000000 */
[----:B------:R-:W-:Y:S02]  /*9730*/  ISETP.GE.AND P4, PT, R6, R133, PT ;  /* 0x000000850600720c */ /* 0x000fe40003f86270 */
[----:B------:R-:W2:Y:S02]  /*9740*/  I2F R6, R7 ;  /* 0x0000000700067306 */ /* 0x000ea40000201400 */
[----:B------:R-:W-:Y:S01]  /*9750*/  FSEL R59, R59, -INF , !P4 ;  /* 0xff8000003b3b7808 */ /* 0x000fe20006000000 */
[-C--:B-1----:R-:W-:Y:S01]  /*9760*/  FFMA.FTZ R4, R0, R5.reuse, R54 ;  /* 0x0000000500047223 */ /* 0x082fe20000010036 */
[----:B------:R-:W-:Y:S01]  /*9770*/  ISETP.GE.AND P4, PT, R64, R134, PT ;  /* 0x000000864000720c */ /* 0x000fe20003f86270 */
[----:B------:R-:W-:-:S03]  /*9780*/  FFMA.FTZ R52, R0, R5, R52 ;  /* 0x0000000500347223 */ /* 0x000fc60000010034 */
[----:B------:R-:W-:Y:S02]  /*9790*/  FSEL R4, R4, -INF , !P0 ;  /* 0xff80000004047808 */ /* 0x000fe40004000000 */
[----:B------:R-:W-:Y:S02]  /*97a0*/  ISETP.GE.AND P0, PT, R128, 0x3, PT ;  /* 0x000000038000780c */ /* 0x000fe40003f06270 */
[----:B------:R-:W-:Y:S02]  /*97b0*/  FSEL R5, R52, -INF , !P4 ;  /* 0xff80000034057808 */ /* 0x000fe40006000000 */
[----:B------:R-:W-:Y:S01]  /*97c0*/  ISETP.GE.AND P4, PT, R7, R133, PT ;  /* 0x000000850700720c */ /* 0x000fe20003f86270 */
[CC--:B--2---:R-:W-:Y:S02]  /*97d0*/  FFMA.FTZ R117, R0.reuse, R6.reuse, R117 ;  /* 0x0000000600757223 */ /* 0x0c4fe40000010075 */
[----:B------:R-:W-:-:S03]  /*97e0*/  FFMA.FTZ R64, R0, R6, R119 ;  /* 0x0000000600407223 */ /* 0x000fc60000010077 */
        /* <DEDUP_REMOVED lines=23> */
[----:B------:R-:W-:Y:S01]  /*9960*/  IMAD R7, R130, R6, R7 ;  /* 0x0000000682077224 */ /* 0x000fe200078e0207 */
[----:B------:R-:W-:-:S04]  /*9970*/  LOP3.LUT R6, RZ, c[0x0][0x2d0], RZ, 0x33, !PT ;  /* 0x0000b400ff067a12 */ /* 0x000fc800078e33ff */
[----:B------:R-:W-:-:S03]  /*9980*/  ISETP.GT.U32.AND P4, PT, R130, R7, PT ;  /* 0x000000078200720c */ /* 0x000fc60003f84070 */
[----:B------:R-:W-:Y:S01]  /*9990*/  @!P0 IMAD.IADD R9, R9, 0x1, -R130 ;  /* 0x0000000109098824 */ /* 0x000fe200078e0a82 */
[----:B------:R-:W-:-:S04]  /*99a0*/  @!P0 IADD3 R10, R10, 0x1, RZ ;  /* 0x000000010a0a8810 */ /* 0x000fc80007ffe0ff */
[----:B------:R-:W-:-:S05]  /*99b0*/  ISETP.GE.U32.AND P5, PT, R9, R130, PT ;  /* 0x000000820900720c */ /* 0x000fca0003fa6070 */
[-C--:B------:R-:W-:Y:S02]  /*99c0*/  @!P4 IADD3 R7, R7, -R130.reuse, RZ ;  /* 0x800000820707c210 */ /* 0x080fe40007ffe0ff */
[----:B------:R-:W-:Y:S02]  /*99d0*/  @!P4 IADD3 R11, R11, 0x1, RZ ;  /* 0x000000010b0bc810 */ /* 0x000fe40007ffe0ff */
[----:B------:R-:W-:Y:S02]  /*99e0*/  ISETP.GE.U32.AND P0, PT, R7, R130, PT ;  /* 0x000000820700720c */ /* 0x000fe40003f06070 */
[----:B------:R-:W-:Y:S02]  /*99f0*/  ISETP.GE.AND P4, PT, R8, RZ, PT ;  /* 0x000000ff0800720c */ /* 0x000fe40003f86270 */
[----:B------:R-:W-:Y:S02]  /*9a00*/  @P5 IADD3 R10, R10, 0x1, RZ ;  /* 0x000000010a0a5810 */ /* 0x000fe40007ffe0ff */
[----:B------:R-:W-:-:S07]  /*9a10*/  ISETP.GE.AND P5, PT, R204, RZ, PT ;  /* 0x000000ffcc00720c */ /* 0x000fce0003fa6270 */
[----:B------:R-:W-:Y:S02]  /*9a20*/  @P0 IADD3 R11, R11, 0x1, RZ ;  /* 0x000000010b0b0810 */ /* 0x000fe40007ffe0ff */
[----:B------:R-:W-:-:S03]  /*9a30*/  ISETP.NE.AND P0, PT, RZ, c[0x0][0x2d0], PT ;  /* 0x0000b400ff007a0c */ /* 0x000fc60003f05270 */
[----:B------:R-:W-:Y:S02]  /*9a40*/  @!P4 IMAD.MOV R11, RZ, RZ, -R11 ;  /* 0x000000ffff0bc224 */ /* 0x000fe400078e0a0b */
[----:B------:R-:W-:-:S05]  /*9a50*/  @!P5 IMAD.MOV R10, RZ, RZ, -R10 ;  /* 0x000000ffff0ad224 */ /* 0x000fca00078e0a0a */
        /* <DEDUP_REMOVED lines=22> */
.L_x_1957:
[----:B------:R-:W-:-:S04]  /*9bc0*/  LEA R129, -R129, RZ, 0x7 ;  /* 0x000000ff81817211 */ /* 0x000fc800078e39ff */
[----:B------:R-:W-:Y:S02]  /*9bd0*/  SHF.R.S32.HI R10, RZ, 0x1f, R129 ;  /* 0x0000001fff0a7819 */ /* 0x000fe40000011481 */
.L_x_1958:
[----:B------:R-:W-:Y:S01]  /*9be0*/  @!P2 IADD3 R7, P0, R132, R129, RZ ;  /* 0x000000818407a210 */ /* 0x000fe20007f1e0ff */
[----:B------:R1:W-:Y:S01]  /*9bf0*/  @P3 STS [R181+0x3004], RZ ;  /* 0x003004ffb5003388 */ /* 0x0003e20000000800 */
[----:B------:R-:W-:Y:S03]  /*9c00*/  BSSY B0, `(.L_x_1959) ;  /* 0x000006c000007945 */ /* 0x000fe60003800000 */
[----:B------:R-:W-:Y:S01]  /*9c10*/  @!P2 IMAD.X R6, R131, 0x1, R10, P0 ;  /* 0x000000018306a824 */ /* 0x000fe200000e060a */
[C---:B------:R-:W-:Y:S01]  /*9c20*/  @!P2 LEA R12, P0, R7.reuse, c[0x0][0x168], 0x1 ;  /* 0x00005a00070caa11 */ /* 0x040fe200078008ff */
[----:B------:R1:W-:Y:S03]  /*9c30*/  @P3 STS.64 [R181+0x3008], RZ ;  /* 0x003008ffb5003388 */ /* 0x0003e60000000a00 */
[----:B------:R-:W-:Y:S01]  /*9c40*/  @!P2 LEA.HI.X R13, R7, c[0x0][0x16c], R6, 0x1, P0 ;  /* 0x00005b00070daa11 */ /* 0x000fe200000f0c06 */
[----:B------:R1:W-:Y:S01]  /*9c50*/  @P3 STS [R181+0x3000], RZ ;  /* 0x003000ffb5003388 */ /* 0x0003e20000000800 */
[----:B------:R-:W-:-:S04]  /*9c60*/  @!P3 LEA R14, P0, R129, R194, 0x1 ;  /* 0x000000c2810eb211 */ /* 0x000fc800078008ff */
[----:B------:R-:W-:Y:S02]  /*9c70*/  @!P3 LEA.HI.X R15, R129, R195, R10, 0x1, P0 ;  /* 0x000000c3810fb211 */ /* 0x000fe400000f0c0a */
[----:B------:R-:W-:-:S03]  /*9c80*/  @!P1 IADD3 R7, P0, R132, R129, RZ ;  /* 0x0000008184079210 */ /* 0x000fc60007f1e0ff */
[----:B------:R-:W-:Y:S01]  /*9c90*/  @!PT LDS RZ, [RZ] ;  /* 0x00000000fffff984 */ /* 0x000fe20000000800 */
[----:B------:R-:W-:Y:S01]  /*9ca0*/  @!PT LDS RZ, [RZ] ;  /* 0x00000000fffff984 */ /* 0x000fe20000000800 */
[----:B------:R-:W-:Y:S01]  /*9cb0*/  @!PT LDS RZ, [RZ] ;  /* 0x00000000fffff984 */ /* 0x000fe20000000800 */
[----:B------:R2:W-:Y:S02]  /*9cc0*/  @!P3 LDGSTS.E.BYPASS.LTC128B.128 [R181+0x3000], [R14.64] ;  /* 0x030000000eb5bfae */ /* 0x0005e4000b901d46 */
[----:B------:R-:W-:Y:S01]  /*9cd0*/  @!P1 IMAD.X R6, R131, 0x1, R10, P0 ;  /* 0x0000000183069824 */ /* 0x000fe200000e060a */
[C---:B------:R-:W-:Y:S01]  /*9ce0*/  @!P1 LEA R8, P0, R7.reuse, c[0x0][0x168], 0x1 ;  /* 0x00005a0007089a11 */ /* 0x040fe200078008ff */
[----:B------:R1:W-:Y:S03]  /*9cf0*/  @P2 STS.128 [R181+0x5000], RZ ;  /* 0x005000ffb5002388 */ /* 0x0003e60000000c00 */
[----:B------:R-:W-:Y:S01]  /*9d00*/  @!P1 LEA.HI.X R9, R7, c[0x0][0x16c], R6, 0x1, P0 ;  /* 0x00005b0007099a11 */ /* 0x000fe200000f0c06 */
[----:B------:R-:W-:Y:S01]  /*9d10*/  @!PT LDS RZ, [RZ] ;  /* 0x00000000fffff984 */ /* 0x000fe20000000800 */
[----:B------:R-:W-:Y:S01]  /*9d20*/  @!PT LDS RZ, [RZ] ;  /* 0x00000000fffff984 */ /* 0x000fe20000000800 */
[----:B------:R-:W-:Y:S01]  /*9d30*/  @!PT LDS RZ, [RZ] ;  /* 0x00000000fffff984 */ /* 0x000fe20000000800 */
[----:B------:R3:W-:Y:S01]  /*9d40*/  @!P2 LDGSTS.E.BYPASS.LTC128B.128 [R181+0x5000], [R12.64+0x40] ;  /* 0x050000400cb5afae */ /* 0x0007e2000b901d46 */
[----:B------:R-:W-:-:S03]  /*9d50*/  @!P3 IADD3 R7, P0, R177, R129, RZ ;  /* 0x00000081b107b210 */ /* 0x000fc60007f1e0ff */
[----:B------:R1:W-:Y:S02]  /*9d60*/  @P1 STS.128 [R181+0x7000], RZ ;  /* 0x007000ffb5001388 */ /* 0x0003e40000000c00 */
        /* <DEDUP_REMOVED lines=12> */
[----:B------:R5:W-:Y:S01]  /*9e30*/  @!P3 LDGSTS.E.BYPASS.LTC128B.128 [R181+0x3800], [R16.64] ;  /* 0x0380000010b5bfae */ /* 0x000be2000b901d46 */
[----:B------:R-:W-:-:S03]  /*9e40*/  @!P2 IADD3.X R6, R131, R10, R176, P4, P0 ;  /* 0x0000000a8306a210 */ /* 0x000fc600027e04b0 */
[----:B------:R1:W-:Y:S01]  /*9e50*/  @P2 STS.128 [R181+0x5800], RZ ;  /* 0x005800ffb5002388 */ /* 0x0003e20000000c00 */
[----:B---3--:R-:W-:-:S04]  /*9e60*/  @!P2 LEA R12, P0, R7, c[0x0][0x168], 0x1 ;  /* 0x00005a00070caa11 */ /* 0x008fc800078008ff */
[----:B------:R-:W-:Y:S02]  /*9e70*/  @!P2 LEA.HI.X R13, R7, c[0x0][0x16c], R6, 0x1, P0 ;  /* 0x00005b00070daa11 */ /* 0x000fe400000f0c06 */
[----:B------:R-:W-:-:S03]  /*9e80*/  @!P1 IADD3 R7, P4, P0, R132, R129, R177 ;  /* 0x0000008184079210 */ /* 0x000fc6000789e0b1 */
[----:B------:R-:W-:Y:S01]  /*9e90*/  @!PT LDS RZ, [RZ] ;  /* 0x00000000fffff984 */ /* 0x000fe20000000800 */
[----:B------:R-:W-:Y:S01]  /*9ea0*/  @!PT LDS RZ, [RZ] ;  /* 0x00000000fffff984 */ /* 0x000fe20000000800 */
[----:B------:R-:W-:Y:S01]  /*9eb0*/  @!PT LDS RZ, [RZ] ;  /* 0x00000000fffff984 */ /* 0x000fe20000000800 */
[----:B------:R3:W-:Y:S01]  /*9ec0*/  @!P2 LDGSTS.E.BYPASS.LTC128B.128 [R181+0x5800], [R12.64+0x40] ;  /* 0x058000400cb5afae */ /* 0x0007e2000b901d46 */
[----:B------:R-:W-:Y:S02]  /*9ed0*/  @!P1 IADD3.X R6, R131, R10, R176, P4, P0 ;  /* 0x0000000a83069210 */ /* 0x000fe400027e04b0 */
[C---:B--2---:R-:W-:Y:S01]  /*9ee0*/  @!P1 LEA R14, P0, R7.reuse, c[0x0][0x168], 0x1 ;  /* 0x00005a00070e9a11 */ /* 0x044fe200078008ff */
[----:B------:R1:W-:Y:S03]  /*9ef0*/  @P1 STS.128 [R181+0x7800], RZ ;  /* 0x007800ffb5001388 */ /* 0x0003e60000000c00 */
[----:B------:R-:W-:Y:S02]  /*9f00*/  @!P1 LEA.HI.X R15, R7, c[0x0][0x16c], R6, 0x1, P0 ;  /* 0x00005b00070f9a11 */ /* 0x000fe400000f0c06 */
[----:B----4-:R-:W-:-:S03]  /*9f10*/  IADD3 R9, P4, P0, R177, R129, R177 ;  /* 0x00000081b1097210 */ /* 0x010fc6000789e0b1 */
[----:B------:R-:W-:Y:S01]  /*9f20*/  @!PT LDS RZ, [RZ] ;  /* 0x00000000fffff984 */ /* 0x000fe20000000800 */
[----:B------:R-:W-:Y:S01]  /*9f30*/  @!PT LDS RZ, [RZ] ;  /* 0x00000000fffff984 */ /* 0x000fe20000000800 */
[----:B------:R-:W-:Y:S01]  /*9f40*/  @!PT LDS RZ, [RZ] ;  /* 0x00000000fffff984 */ /* 0x000fe20000000800 */
[----:B------:R2:W-:Y:S01]  /*9f50*/  @!P1 LDGSTS.E.BYPASS.LTC128B.128 [R181+0x7800], [R14.64+0x80] ;  /* 0x078000800eb59fae */ /* 0x0005e2000b901d46 */
[----:B------:R-:W-:Y:S02]  /*9f60*/  IADD3.X R8, R176, R10, R176, P4, P0 ;  /* 0x0000000ab0087210 */ /* 0x000fe400027e04b0 */
        /* <DEDUP_REMOVED lines=8> */
[----:B------:R-:W-:Y:S01]  /*9ff0*/  @!P2 IMAD.X R6, R131, 0x1, R8, P0 ;  /* 0x000000018306a824 */ /* 0x000fe200000e0608 */
[C---:B---3--:R-:W-:Y:S01]  /*a000*/  @!P2 LEA R12, P0, R7.reuse, c[0x0][0x168], 0x1 ;  /* 0x00005a00070caa11 */ /* 0x048fe200078008ff */
[----:B------:R1:W-:Y:S03]  /*a010*/  @P2 STS.128 [R181+0x6000], RZ ;  /* 0x006000ffb5002388 */ /* 0x0003e60000000c00 */
        /* <DEDUP_REMOVED lines=42> */
.L_x_1960:
[----:B------:R-:W-:Y:S05]  /*a2c0*/  BSYNC B0 ;  /* 0x0000000000007941 */ /* 0x000fea0003800000 */
.L_x_1959:
[----:B------:R-:W0:Y:S01]  /*a2d0*/  LDGDEPBAR ;  /* 0x00000000000079af */ /* 0x000e220000000000 */
[----:B------:R-:W-:-:S04]  /*a2e0*/  LEA R194, P0, R129, R194, 0x1 ;  /* 0x000000c281c27211 */ /* 0x000fc800078008ff */
[----:B------:R-:W-:Y:S02]  /*a2f0*/  LEA.HI.X R195, R129, R195, R10, 0x1, P0 ;  /* 0x000000c381c37211 */ /* 0x000fe400000f0c0a */
.L_x_1956:
        /* <DEDUP_REMOVED lines=68> */
[----:B------:R-:W1:Y:S04]  /*a740*/  SHFL.BFLY PT, R6, R9, 0x2, 0x1f ;  /* 0x0c401f0009067f89 */ /* 0x000e6800000e0000 */
[----:B------:R-:W2:Y:S01]  /*a750*/  SHFL.BFLY PT, R7, R8, 0x2, 0x1f ;  /* 0x0c401f0008077f89 */ /* 0x000ea200000e0000 */
[----:B-1----:R-:W-:Y:S02]  /*a760*/  FMNMX.FTZ R6, R9, R6, !PT ;  /* 0x0000000609067209 */ /* 0x002fe40007810000 */
[----:B--2---:R-:W-:-:S03]  /*a770*/  FMNMX.FTZ R7, R8, R7, !PT ;  /* 0x0000000708077209 */ /* 0x004fc60007810000 */
[----:B------:R-:W1:Y:S04]  /*a780*/  SHFL.BFLY PT, R57, R6, 0x1, 0x1f ;  /* 0x0c201f0006397f89 */ /* 0x000e6800000e0000 */
[----:B------:R-:W2:Y:S04]  /*a790*/  SHFL.BFLY PT, R56, R7, 0x1, 0x1f ;  /* 0x0c201f0007387f89 */ /* 0x000ea800000e0000 */
[----:B------:R-:W3:Y:S01]  /*a7a0*/  LDSM.16.MT88.4 R8, [R170+0x9000] ;  /* 0x00900000aa08783b */ /* 0x000ee20000004200 */
[----:B-1----:R-:W-:-:S04]  /*a7b0*/  FMNMX.FTZ R57, R6, R57, !PT ;  /* 0x0000003906397209 */ /* 0x002fc80007810000 */
[C---:B------:R-:W-:Y:S01]  /*a7c0*/  FSETP.NEU.FTZ.AND P1, PT, R57.reuse, -INF , PT ;  /* 0xff8000003900780b */ /* 0x040fe20003f3d000 */
[----:B------:R-:W-:Y:S01]  /*a7d0*/  FMUL.FTZ R136, R57, c[0x0][0x23c] ;  /* 0x00008f0039887a20 */ /* 0x000fe20000410000 */
[----:B--2---:R-:W-:Y:S02]  /*a7e0*/  FMNMX.FTZ R56, R7, R56, !PT ;  /* 0x0000003807387209 */ /* 0x004fe40007810000 */
[----:B------:R-:W-:Y:S02]  /*a7f0*/  FSEL R6, R57, RZ, P1 ;  /* 0x000000ff39067208 */ /* 0x000fe40000800000 */
[C---:B------:R-:W-:Y:S01]  /*a800*/  FSETP.NEU.FTZ.AND P0, PT, R56.reuse, -INF , PT ;  /* 0xff8000003800780b */ /* 0x040fe20003f1d000 */
[----:B------:R-:W-:Y:S01]  /*a810*/  FMUL.FTZ R67, R56, c[0x0][0x23c] ;  /* 0x00008f0038437a20 */ /* 0x000fe20000410000 */
[----:B------:R-:W-:Y:S01]  /*a820*/  FSEL R136, R136, RZ, P1 ;  /* 0x000000ff88887208 */ /* 0x000fe20000800000 */
[----:B------:R-:W-:Y:S01]  /*a830*/  FADD.FTZ R6, R3, -R6 ;  /* 0x8000000603067221 */ /* 0x000fe20000010000 */
[----:B------:R-:W-:-:S02]  /*a840*/  FSEL R3, R56, RZ, P0 ;  /* 0x000000ff38037208 */ /* 0x000fc40000000000 */
[----:B------:R-:W-:Y:S01]  /*a850*/  FSEL R67, R67, RZ, P0 ;  /* 0x000000ff43437208 */ /* 0x000fe20000000000 */
[--C-:B------:R-:W-:Y:S02]  /*a860*/  FFMA.FTZ R201, R5, c[0x0][0x23c], -R136.reuse ;  /* 0x00008f0005c97a23 */ /* 0x100fe40000010888 */
[----:B------:R-:W-:Y:S02]  /*a870*/  FADD.FTZ R3, R2, -R3 ;  /* 0x8000000302037221 */ /* 0x000fe40000010000 */
[--C-:B------:R-:W-:Y:S02]  /*a880*/  FFMA.FTZ R134, R53, c[0x0][0x23c], -R136.reuse ;  /* 0x00008f0035867a23 */ /* 0x100fe40000010888 */
[--C-:B------:R-:W-:Y:S01]  /*a890*/  FFMA.FTZ R131, R55, c[0x0][0x23c], -R136.reuse ;  /* 0x00008f0037837a23 */ /* 0x100fe20000010888 */
[----:B------:R-:W-:Y:S01]  /*a8a0*/  MUFU.EX2 R201, R201 ;  /* 0x000000c900c97308 */ /* 0x000fe20000000800 */
[----:B------:R-:W-:Y:S01]  /*a8b0*/  FFMA.FTZ R130, R49, c[0x0][0x23c], -R136 ;  /* 0x00008f0031827a23 */ /* 0x000fe20000010888 */
[----:B------:R-:W1:Y:S01]  /*a8c0*/  LDSM.16.MT88.4 R52, [R168+0xd000] ;  /* 0x00d00000a834783b */ /* 0x000e620000004200 */
[----:B------:R-:W-:-:S02]  /*a8d0*/  FFMA.FTZ R193, R4, c[0x0][0x23c], -R67 ;  /* 0x00008f0004c17a23 */ /* 0x000fc40000010843 */
[--C-:B------:R-:W-:Y:S02]  /*a8e0*/  FFMA.FTZ R137, R50, c[0x0][0x23c], -R67.reuse ;  /* 0x00008f0032897a23 */ /* 0x100fe40000010843 */
[----:B------:R-:W-:Y:S01]  /*a8f0*/  FMUL.FTZ R206, R6, c[0x0][0x23c] ;  /* 0x00008f0006ce7a20 */ /* 0x000fe20000410000 */
[----:B------:R-:W2:Y:S01]  /*a900*/  MUFU.EX2 R134, R134 ;  /* 0x0000008600867308 */ /* 0x000ea20000000800 */
[--C-:B------:R-:W-:Y:S02]  /*a910*/  FFMA.FTZ R132, R48, c[0x0][0x23c], -R67.reuse ;  /* 0x00008f0030847a23 */ /* 0x100fe40000010843 */
[----:B------:R-:W-:Y:S02]  /*a920*/  FFMA.FTZ R129, R44, c[0x0][0x23c], -R67 ;  /* 0x00008f002c817a23 */ /* 0x000fe40000010843 */
[----:B------:R-:W-:Y:S02]  /*a930*/  FMUL.FTZ R3, R3, c[0x0][0x23c] ;  /* 0x00008f0003037a20 */ /* 0x000fe40000410000 */
[--C-:B------:R-:W-:Y:S01]  /*a940*/  FFMA.FTZ R204, R125, c[0x0][0x23c], -R136.reuse ;  /* 0x00008f007dcc7a23 */ /* 0x100fe20000010888 */
[----:B------:R-:W-:Y:S01]  /*a950*/  MUFU.EX2 R131, R131 ;  /* 0x0000008300837308 */ /* 0x000fe20000000800 */
[----:B------:R-:W-:-:S02]  /*a960*/  FFMA.FTZ R127, R127, c[0x0][0x23c], -R136 ;  /* 0x00008f007f7f7a23 */ /* 0x000fc40000010888 */
[--C-:B------:R-:W-:Y:S02]  /*a970*/  FFMA.FTZ R62, R207, c[0x0][0x23c], -R136.reuse ;  /* 0x00008f00cf3e7a23 */ /* 0x100fe40000010888 */
[--C-:B------:R-:W-:Y:S02]  /*a980*/  FFMA.FTZ R128, R208, c[0x0][0x23c], -R67.reuse ;  /* 0x00008f00d0807a23 */ /* 0x100fe40000010843 */
[--C-:B------:R-:W-:Y:S01]  /*a990*/  FFMA.FTZ R125, R210, c[0x0][0x23c], -R67.reuse ;  /* 0x00008f00d27d7a23 */ /* 0x100fe20000010843 */
[----:B------:R-:W4:Y:S01]  /*a9a0*/  MUFU.EX2 R130, R130 ;  /* 0x0000008200827308 */ /* 0x000f220000000800 */
[----:B--2---:R-:W-:Y:S01]  /*a9b0*/  F2FP.BF16.PACK_AB R48, R134, R201 ;  /* 0x000000c98630723e */ /* 0x004fe200000010ff */
[--C-:B------:R-:W-:Y:S02]  /*a9c0*/  FFMA.FTZ R61, R212, c[0x0][0x23c], -R67.reuse ;  /* 0x00008f00d43d7a23 */ /* 0x100fe40000010843 */
[----:B------:R-:W-:Y:S02]  /*a9d0*/  FFMA.FTZ R2, R122, c[0x0][0x23c], -R67 ;  /* 0x00008f007a027a23 */ /* 0x000fe40000010843 */
[----:B------:R-:W-:-:S02]  /*a9e0*/  FFMA.FTZ R122, R121, c[0x0][0x23c], -R136 ;  /* 0x00008f00797a7a23 */ /* 0x000fc40000010888 */
[----:B------:R-:W-:Y:S01]  /*a9f0*/  MUFU.EX2 R193, R193 ;  /* 0x000000c100c17308 */ /* 0x000fe20000000800 */
[--C-:B------:R-:W-:Y:S02]  /*aa00*/  FFMA.FTZ R123, R123, c[0x0][0x23c], -R136.reuse ;  /* 0x00008f007b7b7a23 */ /* 0x100fe40000010888 */
[--C-:B------:R-:W-:Y:S02]  /*aa10*/  FFMA.FTZ R119, R165, c[0x0][0x23c], -R136.reuse ;  /* 0x00008f00a5777a23 */ /* 0x100fe40000010888 */
[----:B------:R-:W-:Y:S02]  /*aa20*/  FFMA.FTZ R118, R205, c[0x0][0x23c], -R136 ;  /* 0x00008f00cd767a23 */ /* 0x000fe40000010888 */
[--C-:B------:R-:W-:Y:S01]  /*aa30*/  FFMA.FTZ R124, R124, c[0x0][0x23c], -R67.reuse ;  /* 0x00008f007c7c7a23 */ /* 0x100fe20000010843 */
[----:B------:R-:W2:Y:S01]  /*aa40*/  MUFU.EX2 R137, R137 ;  /* 0x0000008900897308 */ /* 0x000ea20000000800 */
[----:B----4-:R-:W-:Y:S01]  /*aa50*/  F2FP.BF16.PACK_AB R50, R130, R131 ;  /* 0x000000838232723e */ /* 0x010fe200000010ff */
[----:B------:R-:W-:-:S02]  /*aa60*/  FFMA.FTZ R121, R166, c[0x0][0x23c], -R67 ;  /* 0x00008f00a6797a23 */ /* 0x000fc40000010843 */
[--C-:B------:R-:W-:Y:S02]  /*aa70*/  FFMA.FTZ R117, R164, c[0x0][0x23c], -R67.reuse ;  /* 0x00008f00a4757a23 */ /* 0x100fe40000010843 */
[--C-:B------:R-:W-:Y:S02]  /*aa80*/  FFMA.FTZ R116, R162, c[0x0][0x23c], -R67.reuse ;  /* 0x00008f00a2747a23 */ /* 0x100fe40000010843 */
[----:B------:R-:W4:Y:S01]  /*aa90*/  MUFU.EX2 R206, R206 ;  /* 0x000000ce00ce7308 */ /* 0x000f220000000800 */
[--C-:B------:R-:W-:Y:S02]  /*aaa0*/  FFMA.FTZ R165, R161, c[0x0][0x23c], -R136.reuse ;  /* 0x00008f00a1a57a23 */ /* 0x100fe40000010888 */
[--C-:B------:R-:W-:Y:S02]  /*aab0*/  FFMA.FTZ R166, R159, c[0x0][0x23c], -R136.reuse ;  /* 0x00008f009fa67a23 */ /* 0x100fe40000010888 */
[--C-:B------:R-:W-:Y:S02]  /*aac0*/  FFMA.FTZ R161, R163, c[0x0][0x23c], -R136.reuse ;  /* 0x00008f00a3a17a23 */ /* 0x100fe40000010888 */
[----:B------:R-:W-:Y:S01]  /*aad0*/  FFMA.FTZ R164, R160, c[0x0][0x23c], -R67 ;  /* 0x00008f00a0a47a23 */ /* 0x000fe20000010843 */
[----:B------:R-:W5:Y:S01]  /*aae0*/  MUFU.EX2 R203, R3 ;  /* 0x0000000300cb7308 */ /* 0x000f620000000800 */
[----:B--2---:R-:W-:Y:S01]  /*aaf0*/  F2FP.BF16.PACK_AB R49, R137, R193 ;  /* 0x000000c18931723e */ /* 0x004fe200000010ff */
[----:B------:R-:W-:-:S02]  /*ab00*/  FFMA.FTZ R162, R167, c[0x0][0x23c], -R136 ;  /* 0x00008f00a7a27a23 */ /* 0x000fc40000010888 */
[--C-:B------:R-:W-:Y:S02]  /*ab10*/  FFMA.FTZ R163, R202, c[0x0][0x23c], -R67.reuse ;  /* 0x00008f00caa37a23 */ /* 0x100fe40000010843 */
[----:B------:R-:W-:Y:S02]  /*ab20*/  FFMA.FTZ R160, R200, c[0x0][0x23c], -R67 ;  /* 0x00008f00c8a07a23 */ /* 0x000fe40000010843 */
[----:B------:R-:W-:Y:S01]  /*ab30*/  MUFU.EX2 R132, R132 ;  /* 0x0000008400847308 */ /* 0x000fe20000000800 */
[-C--:B----4-:R-:W-:Y:S02]  /*ab40*/  FMUL.FTZ R12, R68, R206.reuse ;  /* 0x000000ce440c7220 */ /* 0x090fe40000410000 */
[-C--:B------:R-:W-:Y:S02]  /*ab50*/  FMUL.FTZ R13, R69, R206.reuse ;  /* 0x000000ce450d7220 */ /* 0x080fe40000410000 */
[-C--:B------:R-:W-:Y:S02]  /*ab60*/  FMUL.FTZ R72, R72, R206.reuse ;  /* 0x000000ce48487220 */ /* 0x080fe40000410000 */
[----:B------:R-:W-:Y:S01]  /*ab70*/  FMUL.FTZ R73, R73, R206 ;  /* 0x000000ce49497220 */ /* 0x000fe20000410000 */
[----:B------:R-:W2:Y:S01]  /*ab80*/  MUFU.EX2 R129, R129 ;  /* 0x0000008100817308 */ /* 0x000ea20000000800 */
[----:B-----5:R-:W-:-:S02]  /*ab90*/  FMUL.FTZ R14, R70, R203 ;  /* 0x000000cb460e7220 */ /* 0x020fc40000410000 */
[-C--:B------:R-:W-:Y:S02]  /*aba0*/  FMUL.FTZ R15, R71, R203.reuse ;  /* 0x000000cb470f7220 */ /* 0x080fe40000410000 */
[-C--:B------:R-:W-:Y:S01]  /*abb0*/  FMUL.FTZ R74, R74, R203.reuse ;  /* 0x000000cb4a4a7220 */ /* 0x080fe20000410000 */
[----:B------:R-:W-:Y:S01]  /*abc0*/  LDSM.16.MT88.4 R68, [R168+0x9400] ;  /* 0x00940000a844783b */ /* 0x000fe20000004200 */
[-C--:B------:R-:W-:Y:S01]  /*abd0*/  FMUL.FTZ R75, R75, R203.reuse ;  /* 0x000000cb4b4b7220 */ /* 0x080fe20000410000 */
[----:B------:R-:W-:Y:S01]  /*abe0*/  MUFU.EX2 R204, R204 ;  /* 0x000000cc00cc7308 */ /* 0x000fe20000000800 */
[-C--:B------:R-:W-:Y:S02]  /*abf0*/  FMUL.FTZ R4, R112, R206.reuse ;  /* 0x000000ce70047220 */ /* 0x080fe40000410000 */
[----:B------:R-:W-:Y:S02]  /*ac00*/  FMUL.FTZ R5, R113, R206 ;  /* 0x000000ce71057220 */ /* 0x000fe40000410000 */
[----:B------:R-:W-:-:S02]  /*ac10*/  FMUL.FTZ R6, R114, R203 ;  /* 0x000000cb72067220 */ /* 0x000fc40000410000 */
[-C--:B------:R-:W-:Y:S01]  /*ac20*/  FMUL.FTZ R7, R115, R203.reuse ;  /* 0x000000cb73077220 */ /* 0x080fe20000410000 */
[----:B--2---:R-:W-:Y:S01]  /*ac30*/  F2FP.BF16.PACK_AB R51, R129, R132 ;  /* 0x000000848133723e */ /* 0x004fe200000010ff */
[-C--:B------:R-:W-:Y:S01]  /*ac40*/  FMUL.FTZ R108, R108, R206.reuse ;  /* 0x000000ce6c6c7220 */ /* 0x080fe20000410000 */
[----:B------:R-:W2:Y:S01]  /*ac50*/  MUFU.EX2 R127, R127 ;  /* 0x0000007f007f7308 */ /* 0x000ea20000000800 */
[-C--:B------:R-:W-:Y:S02]  /*ac60*/  FMUL.FTZ R109, R109, R206.reuse ;  /* 0x000000ce6d6d7220 */ /* 0x080fe40000410000 */
[-C--:B------:R-:W-:Y:S02]  /*ac70*/  FMUL.FTZ R110, R110, R203.reuse ;  /* 0x000000cb6e6e7220 */ /* 0x080fe40000410000 */
[----:B------:R-:W-:Y:S01]  /*ac80*/  HMMA.16816.F32.BF16 R12, R48, R16, R12 ;  /* 0x00000010300c723c */ /* 0x000fe2000004180c */
[----:B------:R-:W-:Y:S02]  /*ac90*/  FMUL.FTZ R111, R111, R203 ;  /* 0x000000cb6f6f7220 */ /* 0x000fe40000410000 */
[----:B------:R-:W-:Y:S01]  /*aca0*/  FFMA.FTZ R3, R209, c[0x0][0x23c], -R136 ;  /* 0x00008f00d1037a23 */ /* 0x000fe20000010888 */
[----:B------:R-:W-:Y:S01]  /*acb0*/  MUFU.EX2 R62, R62 ;  /* 0x0000003e003e7308 */ /* 0x000fe20000000800 */
[----:B------:R-:W-:-:S02]  /*acc0*/  FMUL.FTZ R20, R76, R206 ;  /* 0x000000ce4c147220 */ /* 0x000fc40000410000 */
[-C--:B------:R-:W-:Y:S01]  /*acd0*/  FMUL.FTZ R21, R77, R206.reuse ;  /* 0x000000ce4d157220 */ /* 0x080fe20000410000 */
[C---:B------:R-:W-:Y:S01]  /*ace0*/  HMMA.16816.F32.BF16 R16, R48.reuse, R18, R72 ;  /* 0x000000123010723c */ /* 0x040fe20000041848 */
[----:B------:R-:W4:Y:S01]  /*acf0*/  LDSM.16.MT88.4 R72, [R170+0x9400] ;  /* 0x00940000aa48783b */ /* 0x000f220000004200 */
[-C--:B------:R-:W-:Y:S02]  /*ad00*/  FMUL.FTZ R22, R78, R203.reuse ;  /* 0x000000cb4e167220 */ /* 0x080fe40000410000 */
[----:B------:R-:W-:Y:S01]  /*ad10*/  MUFU.EX2 R3, R3 ;  /* 0x0000000300037308 */ /* 0x000fe20000000800 */
[----:B------:R-:W-:Y:S02]  /*ad20*/  FMUL.FTZ R23, R79, R203 ;  /* 0x000000cb4f177220 */ /* 0x000fe40000410000 */
[-C--:B------:R-:W-:Y:S01]  /*ad30*/  FMUL.FTZ R28, R84, R206.reuse ;  /* 0x000000ce541c7220 */ /* 0x080fe20000410000 */
[----:B---3--:R-:W-:Y:S01]  /*ad40*/  HMMA.16816.F32.BF16 R4, R48, R8, R4 ;  /* 0x000000083004723c */ /* 0x008fe20000041804 */
        /* <DEDUP_REMOVED lines=9> */
[----:B------:R-:W3:Y:S01]  /*ade0*/  MUFU.EX2 R125, R125 ;  /* 0x0000007d007d7308 */ /* 0x000ee20000000800 */
        /* <DEDUP_REMOVED lines=15> */
[----:B------:R-:W-:Y:S02]  /*aee0*/  FMUL.FTZ R97, R97, R206 ;  /* 0x000000ce61617220 */ /* 0x000fe40000410000 */
[-C--:B------:R-:W-:Y:S01]  /*aef0*/  FMUL.FTZ R98, R98, R203.reuse ;  /* 0x000000cb62627220 */ /* 0x080fe20000410000 */
[----:B------:R-:W-:Y:S01]  /*af00*/  MUFU.EX2 R123, R123 ;  /* 0x0000007b007b7308 */ /* 0x000fe20000000800 */
        /* <DEDUP_REMOVED lines=15> */
[--C-:B------:R-:W-:Y:S01]  /*b000*/  FFMA.FTZ R159, R192, c[0x0][0x23c], -R67.reuse ;  /* 0x00008f00c09f7a23 */ /* 0x100fe20000010843 */
[C---:B------:R-:W-:Y:S01]  /*b010*/  HMMA.16816.F32.BF16 R40, R48.reuse, R42, R96 ;  /* 0x0000002a3028723c */ /* 0x040fe20000041860 */
[----:B------:R-:W-:Y:S01]  /*b020*/  FFMA.FTZ R150, R150, c[0x0][0x23c], -R67 ;  /* 0x00008f0096967a23 */ /* 0x000fe20000010843 */
[----:B------:R-:W-:Y:S01]  /*b030*/  LDSM.16.MT88.4 R96, [R170+0xe000] ;  /* 0x00e00000aa60783b */ /* 0x000fe20000004200 */
[--C-:B------:R-:W-:Y:S01]  /*b040*/  FFMA.FTZ R139, R139, c[0x0][0x23c], -R136.reuse ;  /* 0x00008f008b8b7a23 */ /* 0x100fe20000010888 */
[----:B------:R-:W-:Y:S01]  /*b050*/  MUFU.EX2 R118, R118 ;  /* 0x0000007600767308 */ /* 0x000fe20000000800 */
[--C-:B------:R-:W-:Y:S02]  /*b060*/  FFMA.FTZ R135, R135, c[0x0][0x23c], -R136.reuse ;  /* 0x00008f0087877a23 */ /* 0x100fe40000010888 */
[--C-:B------:R-:W-:Y:S01]  /*b070*/  FFMA.FTZ R141, R141, c[0x0][0x23c], -R136.reuse ;  /* 0x00008f008d8d7a23 */ /* 0x100fe20000010888 */
[----:B-1----:R-:W-:Y:S01]  /*b080*/  HMMA.16816.F32.BF16 R44, R48, R52, R44 ;  /* 0x00000034302c723c */ /* 0x002fe2000004182c */
[----:B------:R-:W-:-:S02]  /*b090*/  FFMA.FTZ R145, R145, c[0x0][0x23c], -R136 ;  /* 0x00008f0091917a23 */ /* 0x000fc40000010888 */
[--C-:B------:R-:W-:Y:S01]  /*b0a0*/  FFMA.FTZ R149, R149, c[0x0][0x23c], -R136.reuse ;  /* 0x00008f0095957a23 */ /* 0x100fe20000010888 */
[----:B------:R-:W-:Y:S01]  /*b0b0*/  MUFU.EX2 R124, R124 ;  /* 0x0000007c007c7308 */ /* 0x000fe20000000800 */
[--C-:B------:R-:W-:Y:S02]  /*b0c0*/  FFMA.FTZ R152, R152, c[0x0][0x23c], -R136.reuse ;  /* 0x00008f0098987a23 */ /* 0x100fe40000010888 */
[----:B--2---:R-:W-:Y:S01]  /*b0d0*/  F2FP.BF16.PACK_AB R52, R127, R204 ;  /* 0x000000cc7f34723e */ /* 0x004fe200000010ff */
[----:B------:R-:W-:Y:S01]  /*b0e0*/  HMMA.16816.F32.BF16 R48, R48, R54, R104 ;  /* 0x000000363030723c */ /* 0x000fe20000041868 */
[----:B---3--:R-:W-:Y:S01]  /*b0f0*/  F2FP.BF16.PACK_AB R53, R125, R128 ;  /* 0x000000807d35723e */ /* 0x008fe200000010ff */
[--C-:B------:R-:W-:Y:S02]  /*b100*/  FFMA.FTZ R155, R155, c[0x0][0x23c], -R136.reuse ;  /* 0x00008f009b9b7a23 */ /* 0x100fe40000010888 */
[----:B------:R-:W-:Y:S01]  /*b110*/  MUFU.EX2 R121, R121 ;  /* 0x0000007900797308 */ /* 0x000fe20000000800 */
[----:B------:R-:W-:-:S02]  /*b120*/  FFMA.FTZ R154, R154, c[0x0][0x23c], -R136 ;  /* 0x00008f009a9a7a23 */ /* 0x000fc40000010888 */
[----:B------:R-:W-:Y:S01]  /*b130*/  F2FP.BF16.PACK_AB R54, R3, R62 ;  /* 0x0000003e0336723e */ /* 0x000fe200000010ff */
[----:B------:R-:W-:Y:S01]  /*b140*/  FFMA.FTZ R197, R197, R206, R201 ;  /* 0x000000cec5c57223 */ /* 0x000fe200000100c9 */
[----:B-----5:R-:W-:Y:S01]  /*b150*/  F2FP.BF16.PACK_AB R55, R2, R61 ;  /* 0x0000003d0237723e */ /* 0x020fe200000010ff */
[----:B------:R-:W-:Y:S02]  /*b160*/  FFMA.FTZ R196, R196, R203, R193 ;  /* 0x000000cbc4c47223 */ /* 0x000fe400000100c1 */
[----:B------:R-:W-:Y:S01]  /*b170*/  MUFU.EX2 R117, R117 ;  /* 0x0000007500757308 */ /* 0x000fe20000000800 */
[----:B------:R-:W-:Y:S02]  /*b180*/  FADD.FTZ R134, R134, R197 ;  /* 0x000000c586867221 */ /* 0x000fe40000010000 */
[----:B------:R-:W-:Y:S01]  /*b190*/  FADD.FTZ R137, R137, R196 ;  /* 0x000000c489897221 */ /* 0x000fe20000010000 */
[----:B----4-:R-:W-:Y:S01]  /*b1a0*/  HMMA.16816.F32.BF16 R4, R52, R72, R4 ;  /* 0x000000483404723c */ /* 0x010fe20000041804 */
[----:B------:R-:W-:-:S02]  /*b1b0*/  FADD.FTZ R131, R131, R134 ;  /* 0x0000008683837221 */ /* 0x000fc40000010000 */
[----:B------:R-:W-:Y:S01]  /*b1c0*/  FADD.FTZ R132, R132, R137 ;  /* 0x0000008984847221 */ /* 0x000fe20000010000 */
[----:B------:R-:W-:Y:S01]  /*b1d0*/  MUFU.EX2 R116, R116 ;  /* 0x0000007400747308 */ /* 0x000fe20000000800 */
[--C-:B------:R-:W-:Y:S02]  /*b1e0*/  FFMA.FTZ R157, R157, c[0x0][0x23c], -R136.reuse ;  /* 0x00008f009d9d7a23 */ /* 0x100fe40000010888 */
[--C-:B------:R-:W-:Y:S01]  /*b1f0*/  FFMA.FTZ R156, R156, c[0x0][0x23c], -R136.reuse ;  /* 0x00008f009c9c7a23 */ /* 0x100fe20000010888 */
[----:B------:R-:W-:Y:S01]  /*b200*/  HMMA.16816.F32.BF16 R8, R52, R74, R8 ;  /* 0x0000004a3408723c */ /* 0x000fe20000041808 */
[----:B------:R-:W1:Y:S01]  /*b210*/  LDSM.16.MT88.4 R72, [R170+0xb400] ;  /* 0x00b40000aa48783b */ /* 0x000e620000004200 */
[--C-:B------:R-:W-:Y:S02]  /*b220*/  FFMA.FTZ R158, R158, c[0x0][0x23c], -R136.reuse ;  /* 0x00008f009e9e7a23 */ /* 0x100fe40000010888 */
[----:B------:R-:W-:Y:S01]  /*b230*/  MUFU.EX2 R166, R166 ;  /* 0x000000a600a67308 */ /* 0x000fe20000000800 */
[----:B------:R-:W-:-:S02]  /*b240*/  FFMA.FTZ R133, R133, c[0x0][0x23c], -R136 ;  /* 0x00008f0085857a23 */ /* 0x000fc40000010888 */
[----:B------:R-:W-:Y:S01]  /*b250*/  FADD.FTZ R131, R130, R131 ;  /* 0x0000008382837221 */ /* 0x000fe20000010000 */
[C---:B------:R-:W-:Y:S01]  /*b260*/  HMMA.16816.F32.BF16 R12, R52.reuse, R68, R12 ;  /* 0x00000044340c723c */ /* 0x040fe2000004180c */
[----:B------:R-:W-:Y:S02]  /*b270*/  FADD.FTZ R129, R129, R132 ;  /* 0x0000008481817221 */ /* 0x000fe40000010000 */
[--C-:B------:R-:W-:Y:S01]  /*b280*/  FFMA.FTZ R58, R58, c[0x0][0x23c], -R67.reuse ;  /* 0x00008f003a3a7a23 */ /* 0x100fe20000010843 */
[----:B------:R-:W2:Y:S01]  /*b290*/  MUFU.EX2 R165, R165 ;  /* 0x000000a500a57308 */ /* 0x000ea20000000800 */
[--C-:B------:R-:W-:Y:S02]  /*b2a0*/  FFMA.FTZ R59, R59, c[0x0][0x23c], -R67.reuse ;  /* 0x00008f003b3b7a23 */ /* 0x100fe40000010843 */
[--C-:B------:R-:W-:Y:S01]  /*b2b0*/  FFMA.FTZ R60, R60, c[0x0][0x23c], -R67.reuse ;  /* 0x00008f003c3c7a23 */ /* 0x100fe20000010843 */
[----:B------:R-:W-:Y:S01]  /*b2c0*/  HMMA.16816.F32.BF16 R16, R52, R70, R16 ;  /* 0x000000463410723c */ /* 0x000fe20000041810 */
[----:B------:R-:W3:Y:S01]  /*b2d0*/  LDSM.16.MT88.4 R68, [R168+0xb400] ;  /* 0x00b40000a844783b */ /* 0x000ee20000004200 */
[----:B------:R-:W-:-:S02]  /*b2e0*/  FFMA.FTZ R64, R64, c[0x0][0x23c], -R67 ;  /* 0x00008f0040407a23 */ /* 0x000fc40000010843 */
[----:B------:R-:W-:Y:S01]  /*b2f0*/  MUFU.EX2 R162, R162 ;  /* 0x000000a200a27308 */ /* 0x000fe20000000800 */
[----:B------:R-:W-:-:S04]  /*b300*/  FADD.FTZ R204, R204, R131 ;  /* 0x00000083cccc7221 */ /* 0x000fc80000010000 */
[----:B------:R-:W-:-:S03]  /*b310*/  FADD.FTZ R127, R127, R204 ;  /* 0x000000cc7f7f7221 */ /* 0x000fc60000010000 */
[----:B------:R-:W4:Y:S01]  /*b320*/  MUFU.EX2 R161, R161 ;  /* 0x000000a100a17308 */ /* 0x000f220000000800 */
[----:B--2---:R-:W-:Y:S01]  /*b330*/  F2FP.BF16.PACK_AB R104, R165, R166 ;  /* 0x000000a6a568723e */ /* 0x004fe200000010ff */
[----:B------:R-:W-:-:S04]  /*b340*/  FADD.FTZ R62, R62, R127 ;  /* 0x0000007f3e3e7221 */ /* 0x000fc80000010000 */
[----:B------:R-:W-:Y:S02]  /*b350*/  FADD.FTZ R62, R3, R62 ;  /* 0x0000003e033e7221 */ /* 0x000fe40000010000 */
[----:B------:R-:W-:Y:S01]  /*b360*/  MUFU.EX2 R164, R164 ;  /* 0x000000a400a47308 */ /* 0x000fe20000000800 */
[C---:B-1----:R-:W-:Y:S07]  /*b370*/  HMMA.16816.F32.BF16 R20, R52.reuse, R72, R20 ;  /* 0x000000483414723c */ /* 0x042fee0000041814 */
[----:B------:R-:W1:Y:S01]  /*b380*/  MUFU.EX2 R163, R163 ;  /* 0x000000a300a37308 */ /* 0x000e620000000800 */
[----:B----4-:R-:W-:Y:S01]  /*b390*/  F2FP.BF16.PACK_AB R106, R161, R162 ;  /* 0x000000a2a16a723e */ /* 0x010fe200000010ff */
[C---:B------:R-:W-:Y:S01]  /*b3a0*/  HMMA.16816.F32.BF16 R24, R52.reuse, R74, R24 ;  /* 0x0000004a3418723c */ /* 0x040fe20000041818 */
[----:B------:R-:W2:Y:S05]  /*b3b0*/  LDSM.16.MT88.4 R72, [R170+0xd400] ;  /* 0x00d40000aa48783b */ /* 0x000eaa0000004200 */
[----:B------:R-:W-:Y:S02]  /*b3c0*/  MUFU.EX2 R160, R160 ;  /* 0x000000a000a07308 */ /* 0x000fe40000000800 */
[C---:B---3--:R-:W-:Y:S06]  /*b3d0*/  HMMA.16816.F32.BF16 R28, R52.reuse, R68, R28 ;  /* 0x00000044341c723c */ /* 0x048fec000004181c */
[----:B------:R-:W3:Y:S01]  /*b3e0*/  MUFU.EX2 R159, R159 ;  /* 0x0000009f009f7308 */ /* 0x000ee20000000800 */
[----:B-1----:R-:W-:Y:S01]  /*b3f0*/  F2FP.BF16.PACK_AB R105, R163, R164 ;  /* 0x000000a4a369723e */ /* 0x002fe200000010ff */
[----:B------:R-:W-:Y:S01]  /*b400*/  HMMA.16816.F32.BF16 R32, R52, R70, R32 ;  /* 0x000000463420723c */ /* 0x000fe20000041820 */
[----:B------:R-:W1:Y:S05]  /*b410*/  LDSM.16.MT88.4 R68, [R168+0xd400] ;  /* 0x00d40000a844783b */ /* 0x000e6a0000004200 */
[----:B------:R-:W-:Y:S01]  /*b420*/  MUFU.EX2 R157, R157 ;  /* 0x0000009d009d7308 */ /* 0x000fe20000000800 */
[----:B---3--:R-:W-:-:S07]  /*b430*/  F2FP.BF16.PACK_AB R107, R159, R160 ;  /* 0x000000a09f6b723e */ /* 0x008fce00000010ff */
[----:B------:R-:W-:Y:S08]  /*b440*/  MUFU.EX2 R156, R156 ;  /* 0x0000009c009c7308 */ /* 0x000ff00000000800 */
[----:B------:R-:W-:Y:S01]  /*b450*/  MUFU.EX2 R158, R158 ;  /* 0x0000009e009e7308 */ /* 0x000fe20000000800 */
[C---:B--2---:R-:W-:Y:S07]  /*b460*/  HMMA.16816.F32.BF16 R36, R52.reuse, R72, R36 ;  /* 0x000000483424723c */ /* 0x044fee0000041824 */
[----:B------:R-:W-:Y:S01]  /*b470*/  MUFU.EX2 R133, R133 ;  /* 0x0000008500857308 */ /* 0x000fe20000000800 */
[C---:B------:R-:W-:Y:S01]  /*b480*/  HMMA.16816.F32.BF16 R40, R52.reuse, R74, R40 ;  /* 0x0000004a3428723c */ /* 0x040fe20000041828 */
[----:B------:R-:W2:Y:S07]  /*b490*/  LDSM.16.MT88.4 R72, [R170+0x9800] ;  /* 0x00980000aa48783b */ /* 0x000eae0000004200 */
[C---:B-1----:R-:W-:Y:S08]  /*b4a0*/  HMMA.16816.F32.BF16 R44, R52.reuse, R68, R44 ;  /* 0x00000044342c723c */ /* 0x042ff0000004182c */
[----:B------:R-:W-:Y:S01]  /*b4b0*/  HMMA.16816.F32.BF16 R48, R52, R70, R48 ;  /* 0x000000463430723c */ /* 0x000fe20000041830 */
[----:B------:R-:W1:Y:S06]  /*b4c0*/  LDSM.16.MT88.4 R68, [R168+0x9800] ;  /* 0x00980000a844783b */ /* 0x000e6c0000004200 */
[----:B------:R-:W-:Y:S01]  /*b4d0*/  F2FP.BF16.PACK_AB R52, R122, R123 ;  /* 0x0000007b7a34723e */ /* 0x000fe200000010ff */
[----:B------:R-:W-:Y:S01]  /*b4e0*/  FADD.FTZ R123, R123, R62 ;  /* 0x0000003e7b7b7221 */ /* 0x000fe20000010000 */
[----:B------:R-:W-:-:S02]  /*b4f0*/  F2FP.BF16.PACK_AB R53, R121, R124 ;  /* 0x0000007c7935723e */ /* 0x000fc400000010ff */
[----:B------:R-:W-:Y:S01]  /*b500*/  F2FP.BF16.PACK_AB R54, R118, R119 ;  /* 0x000000777636723e */ /* 0x000fe200000010ff */
[----:B------:R-:W-:Y:S01]  /*b510*/  FADD.FTZ R122, R122, R123 ;  /* 0x0000007b7a7a7221 */ /* 0x000fe20000010000 */
[----:B------:R-:W-:-:S03]  /*b520*/  F2FP.BF16.PACK_AB R55, R116, R117 ;  /* 0x000000757437723e */ /* 0x000fc600000010ff */
[----:B------:R-:W-:-:S04]  /*b530*/  FADD.FTZ R3, R119, R122 ;  /* 0x0000007a77037221 */ /* 0x000fc80000010000 */
[----:B------:R-:W-:-:S04]  /*b540*/  FADD.FTZ R3, R118, R3 ;  /* 0x0000000376037221 */ /* 0x000fc80000010000 */
[----:B------:R-:W-:Y:S01]  /*b550*/  FADD.FTZ R166, R166, R3 ;  /* 0x00000003a6a67221 */ /* 0x000fe20000010000 */
[----:B--2---:R-:W-:Y:S03]  /*b560*/  HMMA.16816.F32.BF16 R4, R52, R72, R4 ;  /* 0x000000483404723c */ /* 0x004fe60000041804 */
[----:B------:R-:W-:-:S04]  /*b570*/  FADD.FTZ R165, R165, R166 ;  /* 0x000000a6a5a57221 */ /* 0x000fc80000010000 */
[----:B------:R-:W-:Y:S01]  /*b580*/  FADD.FTZ R162, R162, R165 ;  /* 0x000000a5a2a27221 */ /* 0x000fe20000010000 */
[----:B------:R-:W-:Y:S01]  /*b590*/  HMMA.16816.F32.BF16 R8, R52, R74, R8 ;  /* 0x0000004a3408723c */ /* 0x000fe20000041808 */
[----:B------:R-:W2:Y:S02]  /*b5a0*/  LDSM.16.MT88.4 R72, [R170+0xb800] ;  /* 0x00b80000aa48783b */ /* 0x000ea40000004200 */
[----:B------:R-:W-:-:S05]  /*b5b0*/  FADD.FTZ R161, R161, R162 ;  /* 0x000000a2a1a17221 */ /* 0x000fca0000010000 */
        /* <DEDUP_REMOVED lines=14> */
[----:B------:R-:W1:Y:S04]  /*b6a0*/  LDSM.16.MT88.4 R68, [R168+0x9c00] ;  /* 0x009c0000a844783b */ /* 0x000e680000004200 */
[----:B------:R-:W3:Y:S03]  /*b6b0*/  LDSM.16.MT88.4 R52, [R170+0xbc00] ;  /* 0x00bc0000aa34783b */ /* 0x000ee60000004200 */
[C---:B--2---:R-:W-:Y:S01]  /*b6c0*/  HMMA.16816.F32.BF16 R112, R104.reuse, R72, R4 ;  /* 0x000000486870723c */ /* 0x044fe20000041804 */
[----:B------:R-:W2:Y:S07]  /*b6d0*/  LDSM.16.MT88.4 R4, [R168+0xdc00] ;  /* 0x00dc0000a804783b */ /* 0x000eae0000004200 */
[C---:B------:R-:W-:Y:S01]  /*b6e0*/  HMMA.16816.F32.BF16 R8, R104.reuse, R74, R8 ;  /* 0x0000004a6808723c */ /* 0x040fe20000041808 */
[----:B------:R-:W-:Y:S07]  /*b6f0*/  LDSM.16.MT88.4 R72, [R168+0xa000] ;  /* 0x00a00000a848783b */ /* 0x000fee0000004200 */
[C---:B-1----:R-:W-:Y:S08]  /*b700*/  HMMA.16816.F32.BF16 R12, R104.reuse, R68, R12 ;  /* 0x00000044680c723c */ /* 0x042ff0000004180c */
[C---:B------:R-:W-:Y:S01]  /*b710*/  HMMA.16816.F32.BF16 R16, R104.reuse, R70, R16 ;  /* 0x000000466810723c */ /* 0x040fe20000041810 */
[----:B------:R-:W1:Y:S07]  /*b720*/  LDSM.16.MT88.4 R68, [R168+0xbc00] ;  /* 0x00bc0000a844783b */ /* 0x000e6e0000004200 */
[C---:B---3--:R-:W-:Y:S08]  /*b730*/  HMMA.16816.F32.BF16 R20, R104.reuse, R52, R20 ;  /* 0x000000346814723c */ /* 0x048ff00000041814 */
[C---:B------:R-:W-:Y:S01]  /*b740*/  HMMA.16816.F32.BF16 R24, R104.reuse, R54, R24 ;  /* 0x000000366818723c */ /* 0x040fe20000041818 */
[----:B------:R-:W3:Y:S07]  /*b750*/  LDSM.16.MT88.4 R52, [R170+0xdc00] ;  /* 0x00dc0000aa34783b */ /* 0x000eee0000004200 */
[C---:B--2---:R-:W-:Y:S08]  /*b760*/  HMMA.16816.F32.BF16 R44, R104.reuse, R4, R44 ;  /* 0x00000004682c723c */ /* 0x044ff0000004182c */
[C---:B-1----:R-:W-:Y:S08]  /*b770*/  HMMA.16816.F32.BF16 R28, R104.reuse, R68, R28 ;  /* 0x00000044681c723c */ /* 0x042ff0000004181c */
[C---:B------:R-:W-:Y:S08]  /*b780*/  HMMA.16816.F32.BF16 R32, R104.reuse, R70, R32 ;  /* 0x000000466820723c */ /* 0x040ff00000041820 */
[C---:B---3--:R-:W-:Y:S07]  /*b790*/  HMMA.16816.F32.BF16 R36, R104.reuse, R52, R36 ;  /* 0x000000346824723c */ /* 0x048fee0000041824 */
[--C-:B------:R-:W-:Y:S01]  /*b7a0*/  FFMA.FTZ R52, R151, c[0x0][0x23c], -R136.reuse ;  /* 0x00008f0097347a23 */ /* 0x100fe20000010888 */
[----:B------:R-:W-:Y:S01]  /*b7b0*/  HMMA.16816.F32.BF16 R40, R104, R54, R40 ;  /* 0x000000366828723c */ /* 0x000fe20000041828 */
[----:B------:R-:W-:-:S04]  /*b7c0*/  FFMA.FTZ R53, R153, c[0x0][0x23c], -R136 ;  /* 0x00008f0099357a23 */ /* 0x000fc80000010888 */
[----:B------:R-:W-:Y:S02]  /*b7d0*/  MUFU.EX2 R52, R52 ;  /* 0x0000003400347308 */ /* 0x000fe40000000800 */
[--C-:B------:R-:W-:Y:S01]  /*b7e0*/  FFMA.FTZ R54, R143, c[0x0][0x23c], -R136.reuse ;  /* 0x00008f008f367a23 */ /* 0x100fe20000010888 */
[----:B------:R-:W-:Y:S01]  /*b7f0*/  HMMA.16816.F32.BF16 R104, R104, R6, R48 ;  /* 0x000000066868723c */ /* 0x000fe20000041830 */
[----:B------:R-:W-:Y:S02]  /*b800*/  FFMA.FTZ R55, R147, c[0x0][0x23c], -R136 ;  /* 0x00008f0093377a23 */ /* 0x000fe40000010888 */
[--C-:B------:R-:W-:Y:S02]  /*b810*/  FFMA.FTZ R143, R148, c[0x0][0x23c], -R67.reuse ;  /* 0x00008f00948f7a23 */ /* 0x100fe40000010843 */
[----:B------:R-:W-:Y:S02]  /*b820*/  MUFU.EX2 R54, R54 ;  /* 0x0000003600367308 */ /* 0x000fe40000000800 */
[----:B------:R-:W-:-:S02]  /*b830*/  FFMA.FTZ R48, R144, c[0x0][0x23c], -R67 ;  /* 0x00008f0090307a23 */ /* 0x000fc40000010843 */
[----:B------:R-:W-:-:S04]  /*b840*/  FFMA.FTZ R49, R146, c[0x0][0x23c], -R67 ;  /* 0x00008f0092317a23 */ /* 0x000fc80000010843 */
[----:B------:R-:W1:Y:S08]  /*b850*/  MUFU.EX2 R55, R55 ;  /* 0x0000003700377308 */ /* 0x000e700000000800 */
[----:B------:R-:W2:Y:S08]  /*b860*/  MUFU.EX2 R53, R53 ;  /* 0x0000003500357308 */ /* 0x000eb00000000800 */
[----:B------:R-:W-:Y:S01]  /*b870*/  MUFU.EX2 R143, R143 ;  /* 0x0000008f008f7308 */ /* 0x000fe20000000800 */
[----:B-1----:R-:W-:Y:S01]  /*b880*/  F2FP.BF16.PACK_AB R4, R55, R54 ;  /* 0x000000363704723e */ /* 0x002fe200000010ff */
[----:B------:R-:W-:-:S04]  /*b890*/  FADD.FTZ R54, R54, R161 ;  /* 0x000000a136367221 */ /* 0x000fc80000010000 */
[----:B------:R-:W-:Y:S02]  /*b8a0*/  FADD.FTZ R55, R55, R54 ;  /* 0x0000003637377221 */ /* 0x000fe40000010000 */
[----:B------:R-:W1:Y:S01]  /*b8b0*/  MUFU.EX2 R50, R150 ;  /* 0x0000009600327308 */ /* 0x000e620000000800 */
[----:B--2---:R-:W-:Y:S01]  /*b8c0*/  F2FP.BF16.PACK_AB R6, R53, R52 ;  /* 0x000000343506723e */ /* 0x004fe200000010ff */
[----:B------:R-:W-:-:S04]  /*b8d0*/  FADD.FTZ R52, R52, R55 ;  /* 0x0000003734347221 */ /* 0x000fc80000010000 */
[----:B------:R-:W-:Y:S02]  /*b8e0*/  FADD.FTZ R53, R53, R52 ;  /* 0x0000003435357221 */ /* 0x000fe40000010000 */
[----:B------:R-:W-:Y:S08]  /*b8f0*/  MUFU.EX2 R48, R48 ;  /* 0x0000003000307308 */ /* 0x000ff00000000800 */
[----:B------:R-:W2:Y:S01]  /*b900*/  MUFU.EX2 R49, R49 ;  /* 0x0000003100317308 */ /* 0x000ea20000000800 */
[----:B-1----:R-:W-:-:S02]  /*b910*/  F2FP.BF16.PACK_AB R5, R50, R143 ;  /* 0x0000008f3205723e */ /* 0x002fc400000010ff */
        /* <DEDUP_REMOVED lines=20> */
[----:B------:R-:W4:Y:S01]  /*ba60*/  LDSM.16.MT88.4 R16, [R168+0xa400] ;  /* 0x00a40000a810783b */ /* 0x000f220000004200 */
[----:B------:R-:W-:Y:S06]  /*ba70*/  MUFU.EX2 R34, R34 ;  /* 0x0000002200227308 */ /* 0x000fec0000000800 */
[C---:B------:R-:W-:Y:S01]  /*ba80*/  HMMA.16816.F32.BF16 R80, R4.reuse, R82, R24 ;  /* 0x000000520450723c */ /* 0x040fe20000041818 */
[----:B------:R-:W-:Y:S01]  /*ba90*/  LDSM.16.MT88.4 R24, [R168+0xa800] ;  /* 0x00a80000a818783b */ /* 0x000fe20000004200 */
[----:B------:R-:W5:Y:S06]  /*baa0*/  MUFU.EX2 R35, R35 ;  /* 0x0000002300237308 */ /* 0x000f6c0000000800 */
[C---:B------:R-:W-:Y:S02]  /*bab0*/  HMMA.16816.F32.BF16 R96, R4.reuse, R98, R40 ;  /* 0x000000620460723c */ /* 0x040fe40000041828 */
[----:B------:R-:W-:Y:S05]  /*bac0*/  MUFU.EX2 R32, R32 ;  /* 0x0000002000207308 */ /* 0x000fea0000000800 */
[--C-:B------:R-:W-:Y:S01]  /*bad0*/  FFMA.FTZ R40, R120, c[0x0][0x23c], -R67.reuse ;  /* 0x00008f0078287a23 */ /* 0x100fe20000010843 */
[----:B-1----:R-:W-:Y:S01]  /*bae0*/  HMMA.16816.F32.BF16 R100, R4, R8, R44 ;  /* 0x000000080464723c */ /* 0x002fe2000004182c */
[--C-:B------:R-:W-:Y:S01]  /*baf0*/  FFMA.FTZ R43, R66, c[0x0][0x23c], -R67.reuse ;  /* 0x00008f00422b7a23 */ /* 0x100fe20000010843 */
[----:B------:R-:W1:Y:S01]  /*bb00*/  MUFU.EX2 R33, R33 ;  /* 0x0000002100217308 */ /* 0x000e620000000800 */
[----:B------:R-:W-:-:S02]  /*bb10*/  FFMA.FTZ R41, R65, c[0x0][0x23c], -R67 ;  /* 0x00008f0041297a23 */ /* 0x000fc40000010843 */
[----:B------:R-:W-:Y:S02]  /*bb20*/  FFMA.FTZ R42, R63, c[0x0][0x23c], -R67 ;  /* 0x00008f003f2a7a23 */ /* 0x000fe40000010843 */
[----:B------:R-:W-:Y:S01]  /*bb30*/  FADD.FTZ R44, R128, R129 ;  /* 0x00000081802c7221 */ /* 0x000fe20000010000 */
[----:B------:R-:W-:Y:S01]  /*bb40*/  HMMA.16816.F32.BF16 R104, R4, R10, R104 ;  /* 0x0000000a0468723c */ /* 0x000fe20000041868 */
[----:B------:R-:W4:Y:S01]  /*bb50*/  LDSM.16.MT88.4 R8, [R170+0xc400] ;  /* 0x00c40000aa08783b */ /* 0x000f220000004200 */
[----:B------:R-:W-:Y:S01]  /*bb60*/  MUFU.EX2 R38, R149 ;  /* 0x0000009500267308 */ /* 0x000fe20000000800 */
[----:B------:R-:W-:-:S04]  /*bb70*/  FADD.FTZ R44, R125, R44 ;  /* 0x0000002c7d2c7221 */ /* 0x000fc80000010000 */
[----:B---3--:R-:W-:Y:S01]  /*bb80*/  F2FP.BF16.PACK_AB R4, R31, R28 ;  /* 0x0000001c1f04723e */ /* 0x008fe200000010ff */
[----:B------:R-:W-:Y:S01]  /*bb90*/  FADD.FTZ R61, R61, R44 ;  /* 0x0000002c3d3d7221 */ /* 0x000fe20000010000 */
[----:B-----5:R-:W-:Y:S01]  /*bba0*/  F2FP.BF16.PACK_AB R5, R35, R34 ;  /* 0x000000222305723e */ /* 0x020fe200000010ff */
[----:B------:R-:W3:Y:S01]  /*bbb0*/  MUFU.EX2 R37, R152 ;  /* 0x0000009800257308 */ /* 0x000ee20000000800 */
[----:B------:R-:W-:Y:S01]  /*bbc0*/  F2FP.BF16.PACK_AB R6, R30, R29 ;  /* 0x0000001d1e06723e */ /* 0x000fe200000010ff */
[----:B------:R-:W-:Y:S01]  /*bbd0*/  FADD.FTZ R61, R2, R61 ;  /* 0x0000003d023d7221 */ /* 0x000fe20000010000 */
[----:B-1----:R-:W-:-:S03]  /*bbe0*/  F2FP.BF16.PACK_AB R7, R33, R32 ;  /* 0x000000202107723e */ /* 0x002fc600000010ff */
[----:B------:R-:W-:Y:S02]  /*bbf0*/  FADD.FTZ R2, R124, R61 ;  /* 0x0000003d7c027221 */ /* 0x000fe40000010000 */
[----:B------:R-:W-:Y:S02]  /*bc00*/  MUFU.EX2 R36, R155 ;  /* 0x0000009b00247308 */ /* 0x000fe40000000800 */
[----:B--2---:R-:W-:Y:S01]  /*bc10*/  HMMA.16816.F32.BF16 R112, R4, R12, R112 ;  /* 0x0000000c0470723c */ /* 0x004fe20000041870 */
[----:B------:R-:W-:-:S05]  /*bc20*/  FADD.FTZ R2, R121, R2 ;  /* 0x0000000279027221 */ /* 0x000fca0000010000 */
[----:B------:R-:W-:Y:S02]  /*bc30*/  MUFU.EX2 R39, R154 ;  /* 0x0000009a00277308 */ /* 0x000fe40000000800 */
[C---:B------:R-:W-:Y:S01]  /*bc40*/  HMMA.16816.F32.BF16 R108, R4.reuse, R14, R108 ;  /* 0x0000000e046c723c */ /* 0x040fe2000004186c */
[----:B------:R-:W1:Y:S05]  /*bc50*/  LDSM.16.MT88.4 R12, [R168+0xc400] ;  /* 0x00c40000a80c783b */ /* 0x000e6a0000004200 */
        /* <DEDUP_REMOVED lines=9> */
[----:B------:R-:W2:Y:S07]  /*bcf0*/  LDSM.16.MT88.4 R8, [R168+0xe400] ;  /* 0x00e40000a808783b */ /* 0x000eae0000004200 */
[C---:B-1----:R-:W-:Y:S08]  /*bd00*/  HMMA.16816.F32.BF16 R84, R4.reuse, R12, R84 ;  /* 0x0000000c0454723c */ /* 0x042ff00000041854 */
        /* <DEDUP_REMOVED lines=8> */
[----:B---3--:R-:W-:-:S02]  /*bd90*/  F2FP.BF16.PACK_AB R4, R37, R38 ;  /* 0x000000262504723e */ /* 0x008fc400000010ff */
[----:B------:R-:W-:Y:S02]  /*bda0*/  F2FP.BF16.PACK_AB R5, R43, R40 ;  /* 0x000000282b05723e */ /* 0x000fe400000010ff */
[----:B------:R-:W-:Y:S02]  /*bdb0*/  F2FP.BF16.PACK_AB R6, R39, R36 ;  /* 0x000000242706723e */ /* 0x000fe400000010ff */
[----:B-----5:R-:W-:-:S07]  /*bdc0*/  F2FP.BF16.PACK_AB R7, R42, R41 ;  /* 0x000000292a07723e */ /* 0x020fce00000010ff */
        /* <DEDUP_REMOVED lines=8> */
[C---:B------:R-:W-:Y:S01]  /*be50*/  HMMA.16816.F32.BF16 R72, R4.reuse, R26, R72 ;  /* 0x0000001a0448723c */ /* 0x040fe20000041848 */
[----:B------:R-:W5:Y:S07]  /*be60*/  MUFU.EX2 R24, R59 ;  /* 0x0000003b00187308 */ /* 0x000f6e0000000800 */
[C---:B----4-:R-:W-:Y:S01]  /*be70*/  HMMA.16816.F32.BF16 R84, R4.reuse, R16, R84 ;  /* 0x000000100454723c */ /* 0x050fe20000041854 */
[----:B------:R-:W-:Y:S07]  /*be80*/  MUFU.EX2 R26, R60 ;  /* 0x0000003c001a7308 */ /* 0x000fee0000000800 */
[C---:B------:R-:W-:Y:S01]  /*be90*/  HMMA.16816.F32.BF16 R88, R4.reuse, R18, R88 ;  /* 0x000000120458723c */ /* 0x040fe20000041858 */
[----:B------:R-:W4:Y:S01]  /*bea0*/  MUFU.EX2 R27, R64 ;  /* 0x00000040001b7308 */ /* 0x000f220000000800 */
[----:B------:R-:W3:Y:S06]  /*beb0*/  LDSM.16.MT88.4 R16, [R168+0xac00] ;  /* 0x00ac0000a810783b */ /* 0x000eec0000004200 */
[C---:B--2---:R-:W-:Y:S08]  /*bec0*/  HMMA.16816.F32.BF16 R92, R4.reuse, R8, R92 ;  /* 0x00000008045c723c */ /* 0x044ff0000004185c */
[C---:B------:R-:W-:Y:S01]  /*bed0*/  HMMA.16816.F32.BF16 R96, R4.reuse, R10, R96 ;  /* 0x0000000a0460723c */ /* 0x040fe20000041860 */
[----:B------:R-:W2:Y:S07]  /*bee0*/  LDSM.16.MT88.4 R8, [R170+0xcc00] ;  /* 0x00cc0000aa08783b */ /* 0x000eae0000004200 */
[C---:B-1----:R-:W-:Y:S08]  /*bef0*/  HMMA.16816.F32.BF16 R100, R4.reuse, R12, R100 ;  /* 0x0000000c0464723c */ /* 0x042ff00000041864 */
[----:B------:R-:W-:Y:S01]  /*bf00*/  HMMA.16816.F32.BF16 R104, R4, R14, R104 ;  /* 0x0000000e0468723c */ /* 0x000fe20000041868 */
[----:B------:R-:W1:Y:S06]  /*bf10*/  LDSM.16.MT88.4 R12, [R168+0xcc00] ;  /* 0x00cc0000a80c783b */ /* 0x000e6c0000004200 */
[----:B------:R-:W-:-:S02]  /*bf20*/  F2FP.BF16.PACK_AB R4, R156, R157 ;  /* 0x0000009d9c04723e */ /* 0x000fc400000010ff */
[----:B-----5:R-:W-:Y:S02]  /*bf30*/  F2FP.BF16.PACK_AB R5, R24, R25 ;  /* 0x000000191805723e */ /* 0x020fe400000010ff */
[----:B------:R-:W-:Y:S02]  /*bf40*/  F2FP.BF16.PACK_AB R6, R133, R158 ;  /* 0x0000009e8506723e */ /* 0x000fe400000010ff */
[----:B----4-:R-:W-:-:S07]  /*bf50*/  F2FP.BF16.PACK_AB R7, R27, R26 ;  /* 0x0000001a1b07723e */ /* 0x010fce00000010ff */
[C---:B---3--:R-:W-:Y:S07]  /*bf60*/  HMMA.16816.F32.BF16 R112, R4.reuse, R20, R112 ;  /* 0x000000140470723c */ /* 0x048fee0000041870 */
        /* <DEDUP_REMOVED lines=11> */
[C---:B------:R-:W-:Y:S01]  /*c020*/  HMMA.16816.F32.BF16 R80, R4.reuse, R10, R80 ;  /* 0x0000000a0450723c */ /* 0x040fe20000041850 */
[----:B------:R-:W2:Y:S01]  /*c030*/  LDSM.16.MT88.4 R8, [R168+0xec00] ;  /* 0x00ec0000a808783b */ /* 0x000ea20000004200 */
        /* <DEDUP_REMOVED lines=10> */
[----:B------:R-:W-:Y:S01]  /*c0e0*/  FADD.FTZ R38, R38, R3 ;  /* 0x0000000326267221 */ /* 0x000fe20000010000 */
[----:B------:R-:W-:Y:S01]  /*c0f0*/  MOV R3, R57 ;  /* 0x0000003900037202 */ /* 0x000fe20000000f00 */
[----:B------:R-:W-:Y:S02]  /*c100*/  FADD.FTZ R35, R35, R34 ;  /* 0x0000002223237221 */ /* 0x000fe40000010000 */
[----:B------:R-:W-:-:S02]  /*c110*/  FADD.FTZ R37, R37, R38 ;  /* 0x0000002625257221 */ /* 0x000fc40000010000 */
[----:B------:R-:W-:Y:S01]  /*c120*/  FADD.FTZ R32, R32, R35 ;  /* 0x0000002320207221 */ /* 0x000fe20000010000 */
[----:B------:R-:W-:Y:S01]  /*c130*/  HMMA.16816.F32.BF16 R88, R4, R14, R88 ;  /* 0x0000000e0458723c */ /* 0x000fe20000041858 */
[----:B------:R-:W-:Y:S02]  /*c140*/  FADD.FTZ R36, R36, R37 ;  /* 0x0000002524247221 */ /* 0x000fe40000010000 */
[----:B------:R-:W-:-:S04]  /*c150*/  FADD.FTZ R33, R33, R32 ;  /* 0x0000002021217221 */ /* 0x000fc80000010000 */
[----:B------:R-:W-:Y:S01]  /*c160*/  FADD.FTZ R2, R40, R33 ;  /* 0x0000002128027221 */ /* 0x000fe20000010000 */
[----:B---3--:R-:W-:Y:S03]  /*c170*/  HMMA.16816.F32.BF16 R92, R4, R16, R92 ;  /* 0x00000010045c723c */ /* 0x008fe6000004185c */
[----:B------:R-:W-:-:S04]  /*c180*/  FADD.FTZ R2, R43, R2 ;  /* 0x000000022b027221 */ /* 0x000fc80000010000 */
[----:B------:R-:W-:Y:S01]  /*c190*/  FADD.FTZ R41, R41, R2 ;  /* 0x0000000229297221 */ /* 0x000fe20000010000 */
[C---:B------:R-:W-:Y:S01]  /*c1a0*/  HMMA.16816.F32.BF16 R96, R4.reuse, R18, R96 ;  /* 0x000000120460723c */ /* 0x040fe20000041860 */
[----:B------:R-:W-:Y:S02]  /*c1b0*/  FADD.FTZ R2, R39, R36 ;  /* 0x0000002427027221 */ /* 0x000fe40000010000 */
[----:B------:R-:W-:Y:S02]  /*c1c0*/  FADD.FTZ R42, R42, R41 ;  /* 0x000000292a2a7221 */ /* 0x000fe40000010000 */
[----:B------:R-:W-:Y:S01]  /*c1d0*/  FADD.FTZ R157, R157, R2 ;  /* 0x000000029d9d7221 */ /* 0x000fe20000010000 */
[----:B------:R-:W-:Y:S01]  /*c1e0*/  MOV R2, R56 ;  /* 0x0000003800027202 */ /* 0x000fe20000000f00 */
        /* <DEDUP_REMOVED lines=8> */
[----:B------:R-:W-:-:S05]  /*c270*/  FADD.FTZ R196, R27, R26 ;  /* 0x0000001a1bc47221 */ /* 0x000fca0000010000 */
.L_x_1953:
        /* <DEDUP_REMOVED lines=9> */
.L_x_1965:
        /* <DEDUP_REMOVED lines=64> */
.L_x_1962:
[----:B------:R-:W-:Y:S02]  /*c710*/  ISETP.GE.AND P4, PT, R184, c[0x0][0x220], PT ;  /* 0x00008800b8007a0c */ /* 0x000fe40003f86270 */
[----:B------:R-:W-:Y:S02]  /*c720*/  ISETP.GE.AND P3, PT, R175, c[0x0][0x220], PT ;  /* 0x00008800af007a0c */ /* 0x000fe40003f66270 */
[----:B------:R-:W-:Y:S02]  /*c730*/  LEA R2, P1, R200, R198, 0x1 ;  /* 0x000000c6c8027211 */ /* 0x000fe400078208ff */
        /* <DEDUP_REMOVED lines=53> */
[----:B------:R-:W-:Y:S03]  /*ca90*/  ISETP.GE.AND P0, PT, R180, 0x2, PT ;  /* 0x00000002b400780c */ /* 0x000fe60003f06270 */
        /* <DEDUP_REMOVED lines=42> */
[----:B------:R-:W2:Y:S01]  /*cd40*/  LDSM.16.M88.4 R140, [R172+0x4000] ;  /* 0x00400000ac8c783b */ /* 0x000ea20000000200 */
[----:B------:R-:W-:Y:S03]  /*cd50*/  IMAD.MOV.U32 R199, RZ, RZ, R3 ;  /* 0x000000ffffc77224 */ /* 0x000fe600078e0003 */
        /* <DEDUP_REMOVED lines=65> */
[----:B------:R-:W-:Y:S07]  /*d170*/  LDSM.16.M88.4 R128, [R169+0x5000] ;  /* 0x00500000a980783b */ /* 0x000fee0000000200 */
[C---:B--2---:R-:W-:Y:S08]  /*d180*/  HMMA.16816.F32.BF16 R52, R120.reuse, R124, R52 ;  /* 0x0000007c7834723c */ /* 0x044ff00000041834 */
[C---:B------:R-:W-:Y:S01]  /*d190*/  HMMA.16816.F32.BF16 R56, R120.reuse, R126, R56 ;  /* 0x0000007e7838723c */ /* 0x040fe20000041838 */
[----:B------:R-:W1:Y:S07]  /*d1a0*/  LDSM.16.M88.4 R124, [R171+0x1000] ;  /* 0x00100000ab7c783b */ /* 0x000e6e0000000200 */
[C---:B------:R-:W-:Y:S08]  /*d1b0*/  HMMA.16816.F32.BF16 R60, R120.reuse, R132, R60 ;  /* 0x00000084783c723c */ /* 0x040ff0000004183c */
[----:B------:R-:W-:Y:S01]  /*d1c0*/  HMMA.16816.F32.BF16 R64, R120, R134, R64 ;  /* 0x000000867840723c */ /* 0x000fe20000041840 */
[----:B------:R-:W2:Y:S04]  /*d1d0*/  LDSM.16.M88.4 R120, [R169+0x5400] ;  /* 0x00540000a978783b */ /* 0x000ea80000000200 */
[----:B------:R-:W-:Y:S03]  /*d1e0*/  LDSM.16.M88.4 R132, [R169+0x5c00] ;  /* 0x005c0000a984783b */ /* 0x000fe60000000200 */
        /* <DEDUP_REMOVED lines=64> */
[----:B------:R-:W2:Y:S01]  /*d5f0*/  LDSM.16.M88.4 R120, [R169+0x8800] ;  /* 0x00880000a978783b */ /* 0x000ea20000000200 */
[----:B------:R-:W-:Y:S04]  /*d600*/  DEPBAR.LE SB0, 0x0 ;  /* 0x000080000000791a */ /* 0x000fe80000000000 */
[----:B------:R-:W-:Y:S02]  /*d610*/  BAR.SYNC.DEFER_BLOCKING 0x0 ;  /* 0x0000000000007b1d */ /* 0x000fe40000010000 */
[C---:B-1----:R-:W-:Y:S08]  /*d620*/  HMMA.16816.F32.BF16 R44, R124.reuse, R128, R44 ;  /* 0x000000807c2c723c */ /* 0x042ff0000004182c */
[C---:B------:R-:W-:Y:S08]  /*d630*/  HMMA.16816.F32.BF16 R48, R124.reuse, R130, R48 ;  /* 0x000000827c30723c */ /* 0x040ff00000041830 */
[C---:B--2---:R-:W-:Y:S08]  /*d640*/  HMMA.16816.F32.BF16 R52, R124.reuse, R120, R52 ;  /* 0x000000787c34723c */ /* 0x044ff00000041834 */
        /* <DEDUP_REMOVED lines=32> */
[C---:B------:R-:W-:Y:S05]  /*d850*/  IMAD R120, R3.reuse, R118, R120 ;  /* 0x0000007603787224 */ /* 0x040fea00078e0278 */
        /* <DEDUP_REMOVED lines=8> */
[----:B------:R-:W-:Y:S05]  /*d8e0*/  LOP3.LUT R3, RZ, c[0x0][0x2d0], RZ, 0x33, !PT ;  /* 0x0000b400ff037a12 */ /* 0x000fea00078e33ff */
        /* <DEDUP_REMOVED lines=12> */
[----:B------:R-:W-:Y:S01]  /*d9b0*/  IMAD.MOV.U32 R119, RZ, RZ, c[0x0][0x2d0] ;  /* 0x0000b400ff777624 */ /* 0x000fe200078e00ff */
[----:B------:R-:W-:Y:S01]  /*d9c0*/  LEA.HI.X.SX32 R123, R3, R191, 0x2, P0 ;  /* 0x000000bf037b7211 */ /* 0x000fe200000f16ff */
        /* <DEDUP_REMOVED lines=14> */
.L_x_1964:
[----:B------:R1:W-:Y:S01]  /*dab0*/  @P4 STS [R181+0x3004], RZ ;  /* 0x003004ffb5004388 */ /* 0x0003e20000000800 */
[C---:B------:R-:W-:Y:S02]  /*dac0*/  LEA R122, P1, R2.reuse, R194, 0x1 ;  /* 0x000000c2027a7211 */ /* 0x040fe400078208ff */
[----:B------:R-:W-:Y:S01]  /*dad0*/  IADD3 R119, P0, R177, R2, RZ ;  /* 0x00000002b1777210 */ /* 0x000fe20007f1e0ff */
[----:B------:R1:W-:Y:S01]  /*dae0*/  @P4 STS.64 [R181+0x3008], RZ ;  /* 0x003008ffb5004388 */ /* 0x0003e20000000a00 */
[--C-:B------:R-:W-:Y:S02]  /*daf0*/  LEA.HI.X R123, R2, R195, R118.reuse, 0x1, P1 ;  /* 0x000000c3027b7211 */ /* 0x100fe400008f0c76 */
[CC--:B------:R-:W-:Y:S01]  /*db00*/  @!P3 LEA R136, P1, R119.reuse, R194.reuse, 0x1 ;  /* 0x000000c27788b211 */ /* 0x0c0fe200078208ff */
[----:B------:R1:W-:Y:S01]  /*db10*/  @P4 STS [R181+0x3000], RZ ;  /* 0x003000ffb5004388 */ /* 0x0003e20000000800 */
[C---:B------:R-:W-:Y:S01]  /*db20*/  IMAD.X R118, R176.reuse, 0x1, R118, P0 ;  /* 0x00000001b0767824 */ /* 0x040fe200000e0676 */
[-C--:B------:R-:W-:Y:S02]  /*db30*/  @!P4 LEA R130, P0, R119, R194.reuse, 0x1 ;  /* 0x000000c27782c211 */ /* 0x080fe400078008ff */
[----:B------:R-:W-:Y:S01]  /*db40*/  @!PT LDS RZ, [RZ] ;  /* 0x00000000fffff984 */ /* 0x000fe20000000800 */
[----:B------:R-:W-:Y:S01]  /*db50*/  @!PT LDS RZ, [RZ] ;  /* 0x00000000fffff984 */ /* 0x000fe20000000800 */
[----:B------:R-:W-:Y:S01]  /*db60*/  @!PT LDS RZ, [RZ] ;  /* 0x00000000fffff984 */ /* 0x000fe20000000800 */
[----:B------:R1:W-:Y:S01]  /*db70*/  @!P4 LDGSTS.E.BYPASS.LTC128B.128 [R181+0x3000], [R122.64] ;  /* 0x030000007ab5cfae */ /* 0x0003e2000b901d46 */
[----:B------:R-:W-:Y:S02]  /*db80*/  IADD3 R3, P5, R177, R119, RZ ;  /* 0x00000077b1037210 */ /* 0x000fe40007fbe0ff */
[CCC-:B------:R-:W-:Y:S01]  /*db90*/  @!P4 LEA.HI.X R131, R119.reuse, R195.reuse, R118.reuse, 0x1, P0 ;  /* 0x000000c37783c211 */ /* 0x1c0fe200000f0c76 */
[----:B------:R1:W-:Y:S01]  /*dba0*/  @P3 STS.128 [R181+0x5000], RZ ;  /* 0x005000ffb5003388 */ /* 0x0003e20000000c00 */
[CCC-:B------:R-:W-:Y:S02]  /*dbb0*/  @!P3 LEA.HI.X R137, R119.reuse, R195.reuse, R118.reuse, 0x1, P1 ;  /* 0x000000c37789b211 */ /* 0x1c0fe400008f0c76 */
[-C--:B------:R-:W-:Y:S01]  /*dbc0*/  @!P2 LEA R120, P0, R119, R194.reuse, 0x1 ;  /* 0x000000c27778a211 */ /* 0x080fe200078008ff */
[----:B------:R-:W-:Y:S01]  /*dbd0*/  @!PT LDS RZ, [RZ] ;  /* 0x00000000fffff984 */ /* 0x000fe20000000800 */
[----:B------:R-:W-:Y:S01]  /*dbe0*/  @!PT LDS RZ, [RZ] ;  /* 0x00000000fffff984 */ /* 0x000fe20000000800 */
[----:B------:R-:W-:Y:S01]  /*dbf0*/  @!PT LDS RZ, [RZ] ;  /* 0x00000000fffff984 */ /* 0x000fe20000000800 */
[----:B------:R1:W-:Y:S01]  /*dc00*/  @!P3 LDGSTS.E.BYPASS.LTC128B.128 [R181+0x5000], [R122.64+0x40] ;  /* 0x050000407ab5bfae */ /* 0x0003e2000b901d46 */
[-C--:B------:R-:W-:Y:S02]  /*dc10*/  @!P3 LEA R126, P1, R3, R194.reuse, 0x1 ;  /* 0x000000c2037eb211 */ /* 0x080fe400078208ff */
[-CC-:B------:R-:W-:Y:S01]  /*dc20*/  @!P2 LEA.HI.X R121, R119, R195.reuse, R118.reuse, 0x1, P0 ;  /* 0x000000c37779a211 */ /* 0x180fe200000f0c76 */
        /* <DEDUP_REMOVED lines=10> */
[CCC-:B------:R-:W-:Y:S02]  /*dcd0*/  @!P3 LEA.HI.X R127, R3.reuse, R195.reuse, R118.reuse, 0x1, P1 ;  /* 0x000000c3037fb211 */ /* 0x1c0fe400008f0c76 */
[--C-:B------:R-:W-:Y:S01]  /*dce0*/  @!P2 LEA.HI.X R125, R3, R195, R118.reuse, 0x1, P0 ;  /* 0x000000c3037da211 */ /* 0x100fe200000f0c76 */
[----:B------:R-:W-:Y:S01]  /*dcf0*/  @!PT LDS RZ, [RZ] ;  /* 0x00000000fffff984 */ /* 0x000fe20000000800 */
[----:B------:R-:W-:Y:S01]  /*dd00*/  @!PT LDS RZ, [RZ] ;  /* 0x00000000fffff984 */ /* 0x000fe20000000800 */
[----:B------:R-:W-:Y:S01]  /*dd10*/  @!PT LDS RZ, [RZ] ;  /* 0x00000000fffff984 */ /* 0x000fe20000000800 */
[----:B------:R2:W-:Y:S01]  /*dd20*/  @!P4 LDGSTS.E.BYPASS.LTC128B.128 [R181+0x3800], [R130.64] ;  /* 0x0380000082b5cfae */ /* 0x0005e2000b901d46 */
[----:B------:R-:W-:Y:S03]  /*dd30*/  IADD3 R2, P5, R177, R3, RZ ;  /* 0x00000003b1027210 */ /* 0x000fe60007fbe0ff */
[----:B------:R1:W-:Y:S01]  /*dd40*/  @P3 STS.128 [R181+0x5800], RZ ;  /* 0x005800ffb5003388 */ /* 0x0003e20000000c00 */
[-C--:B------:R-:W-:Y:S01]  /*dd50*/  @!P2 LEA R134, P0, R2, R194.reuse, 0x1 ;  /* 0x000000c20286a211 */ /* 0x080fe200078008ff */
        /* <DEDUP_REMOVED lines=8> */
[CC--:B------:R-:W-:Y:S03]  /*dde0*/  @!P2 LEA.HI.X R135, R2.reuse, R195.reuse, R118, 0x1, P0 ;  /* 0x000000c30287a211 */ /* 0x0c0fe600000f0c76 */
        /* <DEDUP_REMOVED lines=8> */
[----:B------:R1:W-:Y:S01]  /*de70*/  @!P4 LDGSTS.E.BYPASS.LTC128B.128 [R181+0x4000], [R128.64] ;  /* 0x0400000080b5cfae */ /* 0x0003e2000b901d46 */
[C---:B--2---:R-:W-:Y:S03]  /*de80*/  @!P3 LEA R130, P1, R2.reuse, R194, 0x1 ;  /* 0x000000c20282b211 */ /* 0x044fe600078208ff */
[----:B------:R1:W-:Y:S01]  /*de90*/  @P3 STS.128 [R181+0x6000], RZ ;  /* 0x006000ffb5003388 */ /* 0x0003e20000000c00 */
[----:B------:R-:W-:Y:S01]  /*dea0*/  IMAD.MOV.U32 R194, RZ, RZ, R122 ;  /* 0x000000ffffc27224 */ /* 0x000fe200078e007a */
[----:B------:R-:W-:Y:S02]  /*deb0*/  @!P3 LEA.HI.X R131, R2, R195, R118, 0x1, P1 ;  /* 0x000000c30283b211 */ /* 0x000fe400008f0c76 */
        /* <DEDUP_REMOVED lines=26> */
.L_x_1963:
[----:B-1----:R-:W-:Y:S04]  /*e060*/  IADD3 R124, R180, -0x1, RZ ;  /* 0xffffffffb47c7810 */ /* 0x002fe80007ffe0ff */
[----:B------:R-:W-:Y:S04]  /*e070*/  LEA R2, R124, R179, 0x7 ;  /* 0x000000b37c027211 */ /* 0x000fe800078e38ff */
[----:B------:R-:W-:Y:S01]  /*e080*/  I2F R129, R2 ;  /* 0x0000000200817306 */ /* 0x000fe20000201400 */
[C---:B------:R-:W-:Y:S02]  /*e090*/  IADD3 R126, R2.reuse, 0x1, RZ ;  /* 0x00000001027e7810 */ /* 0x040fe40007ffe0ff */
[C---:B------:R-:W-:Y:S02]  /*e0a0*/  IADD3 R119, R2.reuse, 0x20, RZ ;  /* 0x0000002002777810 */ /* 0x040fe40007ffe0ff */
[C---:B------:R-:W-:Y:S02]  /*e0b0*/  IADD3 R118, R2.reuse, 0x21, RZ ;  /* 0x0000002102767810 */ /* 0x040fe40007ffe0ff */
[C---:B------:R-:W-:Y:S02]  /*e0c0*/  IADD3 R3, R2.reuse, 0x28, RZ ;  /* 0x0000002802037810 */ /* 0x040fe40007ffe0ff */
[C---:B------:R-:W-:Y:S01]  /*e0d0*/  IADD3 R128, R2.reuse, 0x29, RZ ;  /* 0x0000002902807810 */ /* 0x040fe20007ffe0ff */
[----:B------:R-:W-:Y:S01]  /*e0e0*/  I2F R126, R126 ;  /* 0x0000007e007e7306 */ /* 0x000fe20000201400 */
[C---:B------:R-:W-:Y:S02]  /*e0f0*/  IADD3 R127, R2.reuse, 0x8, RZ ;  /* 0x00000008027f7810 */ /* 0x040fe40007ffe0ff */
[C---:B------:R-:W-:Y:S02]  /*e100*/  IADD3 R125, R2.reuse, 0x9, RZ ;  /* 0x00000009027d7810 */ /* 0x040fe40007ffe0ff */
[C---:B------:R-:W-:Y:S02]  /*e110*/  IADD3 R123, R2.reuse, 0x10, RZ ;  /* 0x00000010027b7810 */ /* 0x040fe40007ffe0ff */
[C---:B------:R-:W-:Y:S02]  /*e120*/  IADD3 R122, R2.reuse, 0x11, RZ ;  /* 0x00000011027a7810 */ /* 0x040fe40007ffe0ff */
[C---:B------:R-:W-:Y:S01]  /*e130*/  IADD3 R121, R2.reuse, 0x18, RZ ;  /* 0x0000001802797810 */ /* 0x040fe20007ffe0ff */
[----:B------:R-:W-:Y:S01]  /*e140*/  I2F R127, R127 ;  /* 0x0000007f007f7306 */ /* 0x000fe20000201400 */
[----:B------:R-:W-:Y:S09]  /*e150*/  IADD3 R120, R2, 0x19, RZ ;  /* 0x0000001902787810 */ /* 0x000ff20007ffe0ff */
[----:B------:R-:W-:Y:S10]  /*e160*/  I2F R125, R125 ;  /* 0x0000007d007d7306 */ /* 0x000ff40000201400 */
[----:B------:R-:W-:Y:S10]  /*e170*/  I2F R123, R123 ;  /* 0x0000007b007b7306 */ /* 0x000ff40000201400 */
[----:B------:R-:W-:Y:S10]  /*e180*/  I2F R122, R122 ;  /* 0x0000007a007a7306 */ /* 0x000ff40000201400 */
[----:B------:R-:W-:Y:S10]  /*e190*/  I2F R121, R121 ;  /* 0x0000007900797306 */ /* 0x000ff40000201400 */
[----:B------:R-:W-:Y:S10]  /*e1a0*/  I2F R120, R120 ;  /* 0x0000007800787306 */ /* 0x000ff40000201400 */
[----:B------:R-:W-:Y:S10]  /*e1b0*/  I2F R119, R119 ;  /* 0x0000007700777306 */ /* 0x000ff40000201400 */
[----:B------:R-:W-:Y:S10]  /*e1c0*/  I2F R118, R118 ;  /* 0x0000007600767306 */ /* 0x000ff40000201400 */
[----:B------:R-:W-:Y:S10]  /*e1d0*/  I2F R3, R3 ;  /* 0x0000000300037306 */ /* 0x000ff40000201400 */
[----:B------:R-:W1:Y:S02]  /*e1e0*/  I2F R128, R128 ;  /* 0x0000008000807306 */ /* 0x000e640000201400 */
[C---:B-1----:R-:W-:Y:S02]  /*e1f0*/  FFMA.FTZ R27, R0.reuse, R128, R27 ;  /* 0x00000080001b7223 */ /* 0x042fe4000001001b */
[CC--:B------:R-:W-:Y:S02]  /*e200*/  FFMA.FTZ R6, R0.reuse, R129.reuse, R6 ;  /* 0x0000008100067223 */ /* 0x0c0fe40000010006 */
[----:B------:R-:W-:Y:S01]  /*e210*/  FFMA.FTZ R4, R0, R129, R4 ;  /* 0x0000008100047223 */ /* 0x000fe20000010004 */
[----:B------:R-:W-:Y:S01]  /*e220*/  IADD3 R129, R2, 0x30, RZ ;  /* 0x0000003002817810 */ /* 0x000fe20007ffe0ff */
[-C--:B------:R-:W-:Y:S01]  /*e230*/  FFMA.FTZ R7, R0, R126.reuse, R7 ;  /* 0x0000007e00077223 */ /* 0x080fe20000010007 */
[----:B------:R-:W-:Y:S01]  /*e240*/  FMNMX.FTZ R130, R6, R117, !PT ;  /* 0x0000007506827209 */ /* 0x000fe20007810000 */
[----:B------:R-:W-:Y:S01]  /*e250*/  FFMA.FTZ R5, R0, R126, R5 ;  /* 0x0000007e00057223 */ /* 0x000fe20000010005 */
[----:B------:R-:W-:Y:S01]  /*e260*/  IADD3 R126, R2, 0x31, RZ ;  /* 0x00000031027e7810 */ /* 0x000fe20007ffe0ff */
[CC--:B------:R-:W-:Y:S01]  /*e270*/  FFMA.FTZ R22, R0.reuse, R119.reuse, R22 ;  /* 0x0000007700167223 */ /* 0x0c0fe20000010016 */
[----:B------:R-:W1:Y:S01]  /*e280*/  I2F R129, R129 ;  /* 0x0000008100817306 */ /* 0x000e620000201400 */
[----:B------:R-:W-:Y:S01]  /*e290*/  FFMA.FTZ R20, R0, R119, R20 ;  /* 0x0000007700147223 */ /* 0x000fe20000010014 */
[----:B------:R-:W-:Y:S01]  /*e2a0*/  IADD3 R119, R2, 0x50, RZ ;  /* 0x0000005002777810 */ /* 0x000fe20007ffe0ff */
[CC--:B------:R-:W-:Y:S02]  /*e2b0*/  FFMA.FTZ R23, R0.reuse, R118.reuse, R23 ;  /* 0x0000007600177223 */ /* 0x0c0fe40000010017 */
[----:B------:R-:W-:Y:S01]  /*e2c0*/  FFMA.FTZ R21, R0, R118, R21 ;  /* 0x0000007600157223 */ /* 0x000fe20000010015 */
[----:B------:R-:W-:Y:S01]  /*e2d0*/  IADD3 R118, R2, 0x51, RZ ;  /* 0x0000005102767810 */ /* 0x000fe20007ffe0ff */
[CC--:B------:R-:W-:Y:S02]  /*e2e0*/  FFMA.FTZ R26, R0.reuse, R3.reuse, R26 ;  /* 0x00000003001a7223 */ /* 0x0c0fe4000001001a */
[C---:B------:R-:W-:Y:S01]  /*e2f0*/  FFMA.FTZ R24, R0.reuse, R3, R24 ;  /* 0x0000000300187223 */ /* 0x040fe20000010018 */
[----:B------:R-:W2:Y:S01]  /*e300*/  I2F R126, R126 ;  /* 0x0000007e007e7306 */ /* 0x000ea20000201400 */
[-C--:B------:R-:W-:Y:S01]  /*e310*/  FFMA.FTZ R10, R0, R127.reuse, R10 ;  /* 0x0000007f000a7223 */ /* 0x080fe2000001000a */
[----:B------:R-:W-:Y:S01]  /*e320*/  IADD3 R3, R2, 0x58, RZ ;  /* 0x0000005802037810 */ /* 0x000fe20007ffe0ff */
[----:B------:R-:W-:Y:S01]  /*e330*/  FFMA.FTZ R8, R0, R127, R8 ;  /* 0x0000007f00087223 */ /* 0x000fe20000010008 */
[----:B------:R-:W-:Y:S01]  /*e340*/  IADD3 R127, R2, 0x38, RZ ;  /* 0x00000038027f7810 */ /* 0x000fe20007ffe0ff */
[CC--:B------:R-:W-:Y:S02]  /*e350*/  FFMA.FTZ R11, R0.reuse, R125.reuse, R11 ;  /* 0x0000007d000b7223 */ /* 0x0c0fe4000001000b */
[----:B------:R-:W-:Y:S01]  /*e360*/  FFMA.FTZ R9, R0, R125, R9 ;  /* 0x0000007d00097223 */ /* 0x000fe20000010009 */
[----:B------:R-:W-:Y:S01]  /*e370*/  IADD3 R125, R2, 0x39, RZ ;  /* 0x00000039027d7810 */ /* 0x000fe20007ffe0ff */
[CC--:B------:R-:W-:Y:S01]  /*e380*/  FFMA.FTZ R14, R0.reuse, R123.reuse, R14 ;  /* 0x0000007b000e7223 */ /* 0x0c0fe2000001000e */
[----:B------:R-:W3:Y:S01]  /*e390*/  I2F R127, R127 ;  /* 0x0000007f007f7306 */ /* 0x000ee20000201400 */
[----:B------:R-:W-:Y:S01]  /*e3a0*/  FFMA.FTZ R12, R0, R123, R12 ;  /* 0x0000007b000c7223 */ /* 0x000fe2000001000c */
[----:B------:R-:W-:Y:S01]  /*e3b0*/  IADD3 R123, R2, 0x40, RZ ;  /* 0x00000040027b7810 */ /* 0x000fe20007ffe0ff */
[C---:B------:R-:W-:Y:S02]  /*e3c0*/  FFMA.FTZ R15, R0.reuse, R122, R15 ;  /* 0x0000007a000f7223 */ /* 0x040fe4000001000f */
[CC--:B-1----:R-:W-:Y:S02]  /*e3d0*/  FFMA.FTZ R30, R0.reuse, R129.reuse, R30 ;  /* 0x00000081001e7223 */ /* 0x0c2fe4000001001e */
[C---:B------:R-:W-:Y:S01]  /*e3e0*/  FFMA.FTZ R28, R0.reuse, R129, R28 ;  /* 0x00000081001c7223 */ /* 0x040fe2000001001c */
[----:B------:R-:W-:Y:S01]  /*e3f0*/  FMNMX.FTZ R129, R7, R130, !PT ;  /* 0x0000008207817209 */ /* 0x000fe20007810000 */
[----:B------:R-:W-:Y:S01]  /*e400*/  FFMA.FTZ R13, R0, R122, R13 ;  /* 0x0000007a000d7223 */ /* 0x000fe2000001000d */
[----:B------:R-:W1:Y:S01]  /*e410*/  I2F R125, R125 ;  /* 0x0000007d007d7306 */ /* 0x000e620000201400 */
[----:B------:R-:W-:Y:S01]  /*e420*/  FMNMX.FTZ R130, R4, R116, !PT ;  /* 0x0000007404827209 */ /* 0x000fe20007810000 */
[----:B------:R-:W-:Y:S01]  /*e430*/  FFMA.FTZ R18, R0, R121, R18 ;  /* 0x0000007900127223 */ /* 0x000fe20000010012 */
[----:B------:R-:W-:Y:S01]  /*e440*/  IADD3 R122, R2, 0x41, RZ ;  /* 0x00000041027a7810 */ /* 0x000fe20007ffe0ff */
[C---:B--2---:R-:W-:Y:S01]  /*e450*/  FFMA.FTZ R31, R0.reuse, R126, R31 ;  /* 0x0000007e001f7223 */ /* 0x044fe2000001001f */
[----:B------:R-:W-:Y:S01]  /*e460*/  FMNMX.FTZ R131, R5, R130, !PT ;  /* 0x0000008205837209 */ /* 0x000fe20007810000 */
[----:B------:R-:W-:Y:S01]  /*e470*/  FFMA.FTZ R29, R0, R126, R29 ;  /* 0x0000007e001d7223 */ /* 0x000fe2000001001d */
[----:B------:R-:W-:Y:S01]  /*e480*/  FMNMX.FTZ R126, R10, R129, !PT ;  /* 0x000000810a7e7209 */ /* 0x000fe20007810000 */
[----:B------:R-:W-:Y:S01]  /*e490*/  FFMA.FTZ R16, R0, R121, R16 ;  /* 0x0000007900107223 */ /* 0x000fe20000010010 */
[----:B------:R-:W-:Y:S01]  /*e4a0*/  FMNMX.FTZ R130, R8, R131, !PT ;  /* 0x0000008308827209 */ /* 0x000fe20007810000 */
[----:B------:R-:W2:Y:S01]  /*e4b0*/  I2F R123, R123 ;  /* 0x0000007b007b7306 */ /* 0x000ea20000201400 */
[----:B------:R-:W-:Y:S01]  /*e4c0*/  FMNMX.FTZ R129, R11, R126, !PT ;  /* 0x0000007e0b817209 */ /* 0x000fe20007810000 */
[C---:B------:R-:W-:Y:S01]  /*e4d0*/  FFMA.FTZ R19, R0.reuse, R120, R19 ;  /* 0x0000007800137223 */ /* 0x040fe20000010013 */
[----:B------:R-:W-:Y:S01]  /*e4e0*/  FMNMX.FTZ R131, R9, R130, !PT ;  /* 0x0000008209837209 */ /* 0x000fe20007810000 */
[----:B------:R-:W-:Y:S01]  /*e4f0*/  FFMA.FTZ R17, R0, R120, R17 ;  /* 0x0000007800117223 */ /* 0x000fe20000010011 */
[----:B------:R-:W-:Y:S01]  /*e500*/  FMNMX.FTZ R126, R14, R129, !PT ;  /* 0x000000810e7e7209 */ /* 0x000fe20007810000 */
[----:B------:R-:W-:Y:S01]  /*e510*/  FFMA.FTZ R25, R0, R128, R25 ;  /* 0x0000008000197223 */ /* 0x000fe20000010019 */
[----:B------:R-:W-:Y:S01]  /*e520*/  FMNMX.FTZ R130, R12, R131, !PT ;  /* 0x000000830c827209 */ /* 0x000fe20007810000 */
[CC--:B---3--:R-:W-:Y:S01]  /*e530*/  FFMA.FTZ R34, R0.reuse, R127.reuse, R34 ;  /* 0x0000007f00227223 */ /* 0x0c8fe20000010022 */
[----:B------:R-:W-:Y:S01]  /*e540*/  FMNMX.FTZ R129, R15, R126, !PT ;  /* 0x0000007e0f817209 */ /* 0x000fe20007810000 */
[----:B------:R-:W3:Y:S01]  /*e550*/  I2F R119, R119 ;  /* 0x0000007700777306 */ /* 0x000ee20000201400 */
[----:B------:R-:W-:Y:S01]  /*e560*/  FMNMX.FTZ R131, R13, R130, !PT ;  /* 0x000000820d837209 */ /* 0x000fe20007810000 */
[----:B------:R-:W-:Y:S01]  /*e570*/  FFMA.FTZ R32, R0, R127, R32 ;  /* 0x0000007f00207223 */ /* 0x000fe20000010020 */
[----:B------:R-:W-:Y:S01]  /*e580*/  FMNMX.FTZ R126, R18, R129, !PT ;  /* 0x00000081127e7209 */ /* 0x000fe20007810000 */
[----:B-1----:R-:W-:Y:S01]  /*e590*/  FFMA.FTZ R35, R0, R125, R35 ;  /* 0x0000007d00237223 */ /* 0x002fe20000010023 */
[----:B------:R-:W-:Y:S01]  /*e5a0*/  FMNMX.FTZ R130, R16, R131, !PT ;  /* 0x0000008310827209 */ /* 0x000fe20007810000 */
[----:B------:R-:W-:Y:S01]  /*e5b0*/  FFMA.FTZ R33, R0, R125, R33 ;  /* 0x0000007d00217223 */ /* 0x000fe20000010021 */
[----:B------:R-:W-:Y:S02]  /*e5c0*/  FMNMX.FTZ R129, R19, R126, !PT ;  /* 0x0000007e13817209 */ /* 0x000fe40007810000 */
[----:B------:R-:W-:Y:S01]  /*e5d0*/  IADD3 R120, R2, 0x49, RZ ;  /* 0x0000004902787810 */ /* 0x000fe20007ffe0ff */
[----:B------:R-:W1:Y:S01]  /*e5e0*/  I2F R122, R122 ;  /* 0x0000007a007a7306 */ /* 0x000e620000201400 */
[----:B------:R-:W-:Y:S02]  /*e5f0*/  FMNMX.FTZ R126, R22, R129, !PT ;  /* 0x00000081167e7209 */ /* 0x000fe40007810000 */
[----:B------:R-:W-:Y:S01]  /*e600*/  FMNMX.FTZ R131, R17, R130, !PT ;  /* 0x0000008211837209 */ /* 0x000fe20007810000 */
[CC--:B--2---:R-:W-:Y:S01]  /*e610*/  FFMA.FTZ R38, R0.reuse, R123.reuse, R38 ;  /* 0x0000007b00267223 */ /* 0x0c4fe20000010026 */
[----:B------:R-:W-:Y:S01]  /*e620*/  FMNMX.FTZ R129, R23, R126, !PT ;  /* 0x0000007e17817209 */ /* 0x000fe20007810000 */
[----:B------:R-:W-:Y:S01]  /*e630*/  FFMA.FTZ R36, R0, R123, R36 ;  /* 0x0000007b00247223 */ /* 0x000fe20000010024 */
[----:B------:R-:W-:Y:S02]  /*e640*/  FMNMX.FTZ R130, R20, R131, !PT ;  /* 0x0000008314827209 */ /* 0x000fe40007810000 */
[----:B------:R-:W-:Y:S01]  /*e650*/  FMNMX.FTZ R126, R26, R129, !PT ;  /* 0x000000811a7e7209 */ /* 0x000fe20007810000 */
[----:B------:R-:W2:Y:S01]  /*e660*/  I2F R120, R120 ;  /* 0x0000007800787306 */ /* 0x000ea20000201400 */
[----:B------:R-:W-:Y:S02]  /*e670*/  IADD3 R121, R2, 0x48, RZ ;  /* 0x0000004802797810 */ /* 0x000fe40007ffe0ff */
[----:B------:R-:W-:Y:S01]  /*e680*/  FMNMX.FTZ R131, R21, R130, !PT ;  /* 0x0000008215837209 */ /* 0x000fe20007810000 */
[CC--:B---3--:R-:W-:Y:S01]  /*e690*/  FFMA.FTZ R46, R0.reuse, R119.reuse, R46 ;  /* 0x00000077002e7223 */ /* 0x0c8fe2000001002e */
[----:B------:R-:W-:Y:S01]  /*e6a0*/  FMNMX.FTZ R129, R27, R126, !PT ;  /* 0x0000007e1b817209 */ /* 0x000fe20007810000 */
[----:B------:R-:W-:Y:S01]  /*e6b0*/  FFMA.FTZ R44, R0, R119, R44 ;  /* 0x00000077002c7223 */ /* 0x000fe2000001002c */
[----:B------:R-:W-:Y:S02]  /*e6c0*/  FMNMX.FTZ R130, R24, R131, !PT ;  /* 0x0000008318827209 */ /* 0x000fe40007810000 */
[----:B------:R-:W-:Y:S01]  /*e6d0*/  FMNMX.FTZ R126, R30, R129, !PT ;  /* 0x000000811e7e7209 */ /* 0x000fe20007810000 */
[----:B------:R-:W3:Y:S01]  /*e6e0*/  I2F R121, R121 ;  /* 0x0000007900797306 */ /* 0x000ee20000201400 */
[----:B------:R-:W-:Y:S02]  /*e6f0*/  FMNMX.FTZ R131, R25, R130, !PT ;  /* 0x0000008219837209 */ /* 0x000fe40007810000 */
[----:B------:R-:W-:Y:S01]  /*e700*/  FMNMX.FTZ R129, R31, R126, !PT ;  /* 0x0000007e1f817209 */ /* 0x000fe20007810000 */
[-C--:B-1----:R-:W-:Y:S01]  /*e710*/  FFMA.FTZ R39, R0, R122.reuse, R39 ;  /* 0x0000007a00277223 */ /* 0x082fe20000010027 */
[----:B------:R-:W-:Y:S01]  /*e720*/  FMNMX.FTZ R130, R28, R131, !PT ;  /* 0x000000831c827209 */ /* 0x000fe20007810000 */
[----:B------:R-:W-:Y:S01]  /*e730*/  FFMA.FTZ R37, R0, R122, R37 ;  /* 0x0000007a00257223 */ /* 0x000fe20000010025 */
[----:B------:R-:W-:Y:S02]  /*e740*/  FMNMX.FTZ R126, R34, R129, !PT ;  /* 0x00000081227e7209 */ /* 0x000fe40007810000 */
[----:B------:R-:W-:Y:S01]  /*e750*/  FMNMX.FTZ R131, R29, R130, !PT ;  /* 0x000000821d837209 */ /* 0x000fe20007810000 */
[----:B------:R-:W1:Y:S01]  /*e760*/  I2F R118, R118 ;  /* 0x0000007600767306 */ /* 0x000e620000201400 */
[----:B------:R-:W-:Y:S02]  /*e770*/  IADD3 R128, R2, 0x59, RZ ;  /* 0x0000005902807810 */ /* 0x000fe40007ffe0ff */
[----:B------:R-:W-:Y:S01]  /*e780*/  FMNMX.FTZ R129, R35, R126, !PT ;  /* 0x0000007e23817209 */ /* 0x000fe20007810000 */
[-C--:B--2---:R-:W-:Y:S01]  /*e790*/  FFMA.FTZ R43, R0, R120.reuse, R43 ;  /* 0x00000078002b7223 */ /* 0x084fe2000001002b */
[----:B------:R-:W-:Y:S01]  /*e7a0*/  FMNMX.FTZ R130, R32, R131, !PT ;  /* 0x0000008320827209 */ /* 0x000fe20007810000 */
[----:B------:R-:W-:Y:S01]  /*e7b0*/  FFMA.FTZ R41, R0, R120, R41 ;  /* 0x0000007800297223 */ /* 0x000fe20000010029 */
[C---:B------:R-:W-:Y:S02]  /*e7c0*/  IADD3 R120, R2.reuse, 0x71, RZ ;  /* 0x0000007102787810 */ /* 0x040fe40007ffe0ff */
[----:B------:R-:W-:Y:S01]  /*e7d0*/  IADD3 R127, R2, 0x60, RZ ;  /* 0x00000060027f7810 */ /* 0x000fe20007ffe0ff */
[----:B------:R-:W2:Y:S01]  /*e7e0*/  I2F R3, R3 ;  /* 0x0000000300037306 */ /* 0x000ea20000201400 */
[----:B------:R-:W-:Y:S02]  /*e7f0*/  FMNMX.FTZ R126, R38, R129, !PT ;  /* 0x00000081267e7209 */ /* 0x000fe40007810000 */
[----:B------:R-:W-:Y:S01]  /*e800*/  FMNMX.FTZ R131, R33, R130, !PT ;  /* 0x0000008221837209 */ /* 0x000fe20007810000 */
[-C--:B---3--:R-:W-:Y:S01]  /*e810*/  FFMA.FTZ R42, R0, R121.reuse, R42 ;  /* 0x00000079002a7223 */ /* 0x088fe2000001002a */
[----:B------:R-:W-:Y:S01]  /*e820*/  IADD3 R125, R2, 0x61, RZ ;  /* 0x00000061027d7810 */ /* 0x000fe20007ffe0ff */
[----:B------:R-:W-:Y:S01]  /*e830*/  FFMA.FTZ R40, R0, R121, R40 ;  /* 0x0000007900287223 */ /* 0x000fe20000010028 */
[----:B------:R-:W-:Y:S02]  /*e840*/  FMNMX.FTZ R129, R39, R126, !PT ;  /* 0x0000007e27817209 */ /* 0x000fe40007810000 */
[----:B------:R-:W-:Y:S01]  /*e850*/  FMNMX.FTZ R126, R36, R131, !PT ;  /* 0x00000083247e7209 */ /* 0x000fe20007810000 */
[----:B------:R-:W3:Y:S01]  /*e860*/  I2F R128, R128 ;  /* 0x0000008000807306 */ /* 0x000ee20000201400 */
[----:B------:R-:W-:Y:S02]  /*e870*/  IADD3 R123, R2, 0x68, RZ ;  /* 0x00000068027b7810 */ /* 0x000fe40007ffe0ff */
[----:B------:R-:W-:Y:S01]  /*e880*/  FMNMX.FTZ R130, R42, R129, !PT ;  /* 0x000000812a827209 */ /* 0x000fe20007810000 */
[C---:B-1----:R-:W-:Y:S01]  /*e890*/  FFMA.FTZ R47, R0.reuse, R118, R47 ;  /* 0x00000076002f7223 */ /* 0x042fe2000001002f */
[----:B------:R-:W-:Y:S01]  /*e8a0*/  FMNMX.FTZ R133, R37, R126, !PT ;  /* 0x0000007e25857209 */ /* 0x000fe20007810000 */
[----:B------:R-:W-:Y:S01]  /*e8b0*/  FFMA.FTZ R45, R0, R118, R45 ;  /* 0x00000076002d7223 */ /* 0x000fe2000001002d */
[----:B------:R-:W-:Y:S02]  /*e8c0*/  IADD3 R122, R2, 0x69, RZ ;  /* 0x00000069027a7810 */ /* 0x000fe40007ffe0ff */
[----:B------:R-:W-:Y:S01]  /*e8d0*/  FMNMX.FTZ R131, R43, R130, !PT ;  /* 0x000000822b837209 */ /* 0x000fe20007810000 */
[----:B------:R-:W1:Y:S01]  /*e8e0*/  I2F R119, R120 ;  /* 0x0000007800777306 */ /* 0x000e620000201400 */
[----:B------:R-:W-:Y:S02]  /*e8f0*/  FMNMX.FTZ R126, R40, R133, !PT ;  /* 0x00000085287e7209 */ /* 0x000fe40007810000 */
[----:B------:R-:W-:Y:S01]  /*e900*/  IADD3 R121, R2, 0x70, RZ ;  /* 0x0000007002797810 */ /* 0x000fe20007ffe0ff */
[----:B--2---:R-:W-:Y:S01]  /*e910*/  FFMA.FTZ R50, R0, R3, R50 ;  /* 0x0000000300327223 */ /* 0x004fe20000010032 */
[----:B------:R-:W-:Y:S01]  /*e920*/  FMNMX.FTZ R118, R46, R131, !PT ;  /* 0x000000832e767209 */ /* 0x000fe20007810000 */
[----:B------:R-:W-:Y:S01]  /*e930*/  FFMA.FTZ R48, R0, R3, R48 ;  /* 0x0000000300307223 */ /* 0x000fe20000010030 */
[----:B------:R-:W-:Y:S02]  /*e940*/  FMNMX.FTZ R3, R41, R126, !PT ;  /* 0x0000007e29037209 */ /* 0x000fe40007810000 */
[----:B------:R-:W-:Y:S01]  /*e950*/  FMNMX.FTZ R131, R47, R118, !PT ;  /* 0x000000762f837209 */ /* 0x000fe20007810000 */
[----:B------:R-:W2:Y:S01]  /*e960*/  I2F R127, R127 ;  /* 0x0000007f007f7306 */ /* 0x000ea20000201400 */
[----:B------:R-:W-:Y:S02]  /*e970*/  FMNMX.FTZ R118, R44, R3, !PT ;  /* 0x000000032c767209 */ /* 0x000fe40007810000 */
[----:B------:R-:W-:Y:S01]  /*e980*/  IADD3 R129, R2, 0x78, RZ ;  /* 0x0000007802817810 */ /* 0x000fe20007ffe0ff */
[C---:B---3--:R-:W-:Y:S01]  /*e990*/  FFMA.FTZ R51, R0.reuse, R128, R51 ;  /* 0x0000008000337223 */ /* 0x048fe20000010033 */
[----:B------:R-:W-:Y:S01]  /*e9a0*/  FMNMX.FTZ R3, R45, R118, !PT ;  /* 0x000000762d037209 */ /* 0x000fe20007810000 */
[----:B------:R-:W-:Y:S01]  /*e9b0*/  FFMA.FTZ R49, R0, R128, R49 ;  /* 0x0000008000317223 */ /* 0x000fe20000010031 */
[----:B------:R-:W-:Y:S02]  /*e9c0*/  IADD3 R2, R2, 0x79, RZ ;  /* 0x0000007902027810 */ /* 0x000fe40007ffe0ff */
[----:B------:R-:W-:Y:S01]  /*e9d0*/  FMNMX.FTZ R118, R48, R3, !PT ;  /* 0x0000000330767209 */ /* 0x000fe20007810000 */
[----:B------:R-:W3:Y:S03]  /*e9e0*/  I2F R125, R125 ;  /* 0x0000007d007d7306 */ /* 0x000ee60000201400 */
[----:B------:R-:W-:Y:S01]  /*e9f0*/  FMNMX.FTZ R3, R49, R118, !PT ;  /* 0x0000007631037209 */ /* 0x000fe20007810000 */
[----:B-1----:R-:W-:Y:S01]  /*ea00*/  FFMA.FTZ R63, R0, R119, R63 ;  /* 0x00000077003f7223 */ /* 0x002fe2000001003f */
[----:B------:R-:W-:Y:S01]  /*ea10*/  FMNMX.FTZ R120, R50, R131, !PT ;  /* 0x0000008332787209 */ /* 0x000fe20007810000 */
[C---:B------:R-:W-:Y:S03]  /*ea20*/  FFMA.FTZ R61, R0.reuse, R119, R61 ;  /* 0x00000077003d7223 */ /* 0x040fe6000001003d */
[----:B------:R-:W-:Y:S01]  /*ea30*/  FMNMX.FTZ R131, R51, R120, !PT ;  /* 0x0000007833837209 */ /* 0x000fe20007810000 */
[----:B------:R-:W1:Y:S01]  /*ea40*/  I2F R123, R123 ;  /* 0x0000007b007b7306 */ /* 0x000e620000201400 */
[CC--:B--2---:R-:W-:Y:S02]  /*ea50*/  FFMA.FTZ R54, R0.reuse, R127.reuse, R54 ;  /* 0x0000007f00367223 */ /* 0x0c4fe40000010036 */
[----:B------:R-:W-:Y:S03]  /*ea60*/  FFMA.FTZ R52, R0, R127, R52 ;  /* 0x0000007f00347223 */ /* 0x000fe60000010034 */
[----:B------:R-:W-:Y:S04]  /*ea70*/  FMNMX.FTZ R120, R54, R131, !PT ;  /* 0x0000008336787209 */ /* 0x000fe80007810000 */
[----:B------:R-:W2:Y:S01]  /*ea80*/  I2F R122, R122 ;  /* 0x0000007a007a7306 */ /* 0x000ea20000201400 */
[----:B------:R-:W-:Y:S01]  /*ea90*/  FMNMX.FTZ R118, R52, R3, !PT ;  /* 0x0000000334767209 */ /* 0x000fe20007810000 */
[CC--:B---3--:R-:W-:Y:S02]  /*eaa0*/  FFMA.FTZ R55, R0.reuse, R125.reuse, R55 ;  /* 0x0000007d00377223 */ /* 0x0c8fe40000010037 */
[C---:B------:R-:W-:Y:S03]  /*eab0*/  FFMA.FTZ R53, R0.reuse, R125, R53 ;  /* 0x0000007d00357223 */ /* 0x040fe60000010035 */
[----:B------:R-:W-:Y:S03]  /*eac0*/  FMNMX.FTZ R127, R55, R120, !PT ;  /* 0x00000078377f7209 */ /* 0x000fe60007810000 */
[----:B------:R-:W3:Y:S01]  /*ead0*/  I2F R121, R121 ;  /* 0x0000007900797306 */ /* 0x000ee20000201400 */
[----:B------:R-:W-:Y:S01]  /*eae0*/  FMNMX.FTZ R3, R53, R118, !PT ;  /* 0x0000007635037209 */ /* 0x000fe20007810000 */
[CC--:B-1----:R-:W-:Y:S02]  /*eaf0*/  FFMA.FTZ R58, R0.reuse, R123.reuse, R58 ;  /* 0x0000007b003a7223 */ /* 0x0c2fe4000001003a */
[----:B------:R-:W-:Y:S03]  /*eb00*/  FFMA.FTZ R56, R0, R123, R56 ;  /* 0x0000007b00387223 */ /* 0x000fe60000010038 */
[----:B------:R-:W-:Y:S03]  /*eb10*/  FMNMX.FTZ R120, R58, R127, !PT ;  /* 0x0000007f3a787209 */ /* 0x000fe60007810000 */
[----:B------:R-:W1:Y:S01]  /*eb20*/  I2F R129, R129 ;  /* 0x0000008100817306 */ /* 0x000e620000201400 */
[----:B------:R-:W-:Y:S01]  /*eb30*/  FMNMX.FTZ R118, R56, R3, !PT ;  /* 0x0000000338767209 */ /* 0x000fe20007810000 */
[CC--:B--2---:R-:W-:Y:S02]  /*eb40*/  FFMA.FTZ R59, R0.reuse, R122.reuse, R59 ;  /* 0x0000007a003b7223 */ /* 0x0c4fe4000001003b */
[C---:B------:R-:W-:Y:S03]  /*eb50*/  FFMA.FTZ R57, R0.reuse, R122, R57 ;  /* 0x0000007a00397223 */ /* 0x040fe60000010039 */
[----:B------:R-:W-:Y:S03]  /*eb60*/  FMNMX.FTZ R123, R59, R120, !PT ;  /* 0x000000783b7b7209 */ /* 0x000fe60007810000 */
[----:B------:R-:W2:Y:S01]  /*eb70*/  I2F R2, R2 ;  /* 0x0000000200027306 */ /* 0x000ea20000201400 */
[CC--:B---3--:R-:W-:Y:S02]  /*eb80*/  FFMA.FTZ R62, R0.reuse, R121.reuse, R62 ;  /* 0x00000079003e7223 */ /* 0x0c8fe4000001003e */
[----:B------:R-:W-:Y:S01]  /*eb90*/  FFMA.FTZ R60, R0, R121, R60 ;  /* 0x00000079003c7223 */ /* 0x000fe2000001003c */
[----:B------:R-:W-:Y:S02]  /*eba0*/  FMNMX.FTZ R121, R57, R118, !PT ;  /* 0x0000007639797209 */ /* 0x000fe40007810000 */
[----:B------:R-:W-:Y:S04]  /*ebb0*/  FMNMX.FTZ R120, R62, R123, !PT ;  /* 0x0000007b3e787209 */ /* 0x000fe80007810000 */
[----:B------:R-:W-:Y:S01]  /*ebc0*/  FMNMX.FTZ R3, R63, R120, !PT ;  /* 0x000000783f037209 */ /* 0x000fe20007810000 */
[----:B-1----:R-:W-:Y:S01]  /*ebd0*/  FFMA.FTZ R66, R0, R129, R66 ;  /* 0x0000008100427223 */ /* 0x002fe20000010042 */
[----:B------:R-:W-:Y:S01]  /*ebe0*/  FMNMX.FTZ R120, R60, R121, !PT ;  /* 0x000000793c787209 */ /* 0x000fe20007810000 */
[----:B------:R-:W-:Y:S03]  /*ebf0*/  FFMA.FTZ R64, R0, R129, R64 ;  /* 0x0000008100407223 */ /* 0x000fe60000010040 */
[----:B------:R-:W-:Y:S02]  /*ec00*/  FMNMX.FTZ R118, R66, R3, !PT ;  /* 0x0000000342767209 */ /* 0x000fe40007810000 */
[----:B------:R-:W-:Y:S01]  /*ec10*/  FMNMX.FTZ R3, R61, R120, !PT ;  /* 0x000000783d037209 */ /* 0x000fe20007810000 */
[CC--:B--2---:R-:W-:Y:S02]  /*ec20*/  FFMA.FTZ R67, R0.reuse, R2.reuse, R67 ;  /* 0x0000000200437223 */ /* 0x0c4fe40000010043 */
[----:B------:R-:W-:Y:S03]  /*ec30*/  FFMA.FTZ R65, R0, R2, R65 ;  /* 0x0000000200417223 */ /* 0x000fe60000010041 */
[----:B------:R-:W-:Y:S02]  /*ec40*/  FMNMX.FTZ R121, R67, R118, !PT ;  /* 0x0000007643797209 */ /* 0x000fe40007810000 */
[----:B------:R-:W-:Y:S03]  /*ec50*/  FMNMX.FTZ R118, R64, R3, !PT ;  /* 0x0000000340767209 */ /* 0x000fe60007810000 */
[----:B------:R-:W1:Y:S01]  /*ec60*/  SHFL.BFLY PT, R2, R121, 0x2, 0x1f ;  /* 0x0c401f0079027f89 */ /* 0x000e6200000e0000 */
[----:B------:R-:W-:Y:S07]  /*ec70*/  FMNMX.FTZ R122, R65, R118, !PT ;  /* 0x00000076417a7209 */ /* 0x000fee0007810000 */
[----:B------:R-:W2:Y:S01]  /*ec80*/  SHFL.BFLY PT, R3, R122, 0x2, 0x1f ;  /* 0x0c401f007a037f89 */ /* 0x000ea200000e0000 */
[----:B-1----:R-:W-:Y:S07]  /*ec90*/  FMNMX.FTZ R119, R121, R2, !PT ;  /* 0x0000000279777209 */ /* 0x002fee0007810000 */
[----:B------:R-:W1:Y:S01]  /*eca0*/  SHFL.BFLY PT, R2, R119, 0x1, 0x1f ;  /* 0x0c201f0077027f89 */ /* 0x000e6200000e0000 */
[----:B--2---:R-:W-:Y:S07]  /*ecb0*/  FMNMX.FTZ R120, R122, R3, !PT ;  /* 0x000000037a787209 */ /* 0x004fee0007810000 */
[----:B------:R-:W2:Y:S01]  /*ecc0*/  SHFL.BFLY PT, R3, R120, 0x1, 0x1f ;  /* 0x0c201f0078037f89 */ /* 0x000ea200000e0000 */
[----:B-1----:R-:W-:Y:S04]  /*ecd0*/  FMNMX.FTZ R2, R119, R2, !PT ;  /* 0x0000000277027209 */ /* 0x002fe80007810000 */
[C---:B------:R-:W-:Y:S01]  /*ece0*/  FSETP.NEU.FTZ.AND P0, PT, R2.reuse, -INF , PT ;  /* 0xff8000000200780b */ /* 0x040fe20003f1d000 */
[C---:B------:R-:W-:Y:S02]  /*ecf0*/  FADD.FTZ R118, -R2.reuse, R117 ;  /* 0x0000007502767221 */ /* 0x040fe40000010100 */
[----:B------:R-:W-:Y:S01]  /*ed00*/  FMUL.FTZ R121, R2, c[0x0][0x23c] ;  /* 0x00008f0002797a20 */ /* 0x000fe20000410000 */
[----:B--2---:R-:W-:Y:S01]  /*ed10*/  FMNMX.FTZ R3, R120, R3, !PT ;  /* 0x0000000378037209 */ /* 0x004fe20007810000 */
[----:B------:R-:W-:Y:S03]  /*ed20*/  FMUL.FTZ R117, R118, c[0x0][0x23c] ;  /* 0x00008f0076757a20 */ /* 0x000fe60000410000 */
[----:B------:R-:W-:Y:S01]  /*ed30*/  FSEL R119, R121, RZ, P0 ;  /* 0x000000ff79777208 */ /* 0x000fe20000000000 */
[C---:B------:R-:W-:Y:S01]  /*ed40*/  FADD.FTZ R118, -R3.reuse, R116 ;  /* 0x0000007403767221 */ /* 0x040fe20000010100 */
[C---:B------:R-:W-:Y:S01]  /*ed50*/  FSETP.NEU.FTZ.AND P0, PT, R3.reuse, -INF , PT ;  /* 0xff8000000300780b */ /* 0x040fe20003f1d000 */
[----:B------:R-:W1:Y:S01]  /*ed60*/  MUFU.EX2 R117, R117 ;  /* 0x0000007500757308 */ /* 0x000e620000000800 */
[----:B------:R-:W2:Y:S01]  /*ed70*/  LDSM.16.MT88.4 R120, [R170+0x9000] ;  /* 0x00900000aa78783b */ /* 0x000ea20000004200 */
[----:B------:R-:W-:Y:S02]  /*ed80*/  FMUL.FTZ R116, R118, c[0x0][0x23c] ;  /* 0x00008f0076747a20 */ /* 0x000fe40000410000 */
[----:B------:R-:W-:Y:S02]  /*ed90*/  FMUL.FTZ R118, R3, c[0x0][0x23c] ;  /* 0x00008f0003767a20 */ /* 0x000fe40000410000 */
[--C-:B------:R-:W-:Y:S02]  /*eda0*/  FFMA.FTZ R128, R10, c[0x0][0x23c], -R119.reuse ;  /* 0x00008f000a807a23 */ /* 0x100fe40000010877 */
[--C-:B------:R-:W-:Y:S01]  /*edb0*/  FFMA.FTZ R125, R11, c[0x0][0x23c], -R119.reuse ;  /* 0x00008f000b7d7a23 */ /* 0x100fe20000010877 */
[----:B------:R-:W-:Y:S01]  /*edc0*/  FSEL R118, R118, RZ, P0 ;  /* 0x000000ff76767208 */ /* 0x000fe20000000000 */
[----:B------:R-:W3:Y:S01]  /*edd0*/  MUFU.EX2 R116, R116 ;  /* 0x0000007400747308 */ /* 0x000ee20000000800 */
[--C-:B------:R-:W-:Y:S01]  /*ede0*/  FFMA.FTZ R138, R6, c[0x0][0x23c], -R119.reuse ;  /* 0x00008f00068a7a23 */ /* 0x100fe20000010877 */
[----:B------:R-:W-:Y:S01]  /*edf0*/  ISETP.GT.AND P0, PT, R180, 0x1, PT ;  /* 0x00000001b400780c */ /* 0x000fe20003f04270 */
[--C-:B------:R-:W-:Y:S01]  /*ee00*/  FFMA.FTZ R135, R7, c[0x0][0x23c], -R119.reuse ;  /* 0x00008f0007877a23 */ /* 0x100fe20000010877 */
[----:B------:R-:W-:Y:S01]  /*ee10*/  MOV R180, R124 ;  /* 0x0000007c00b47202 */ /* 0x000fe20000000f00 */
        /* <DEDUP_REMOVED lines=12> */
[C---:B---3--:R-:W-:Y:S02]  /*eee0*/  FMUL.FTZ R8, R116.reuse, R108 ;  /* 0x0000006c74087220 */ /* 0x048fe40000410000 */
[C---:B------:R-:W-:Y:S02]  /*eef0*/  FMUL.FTZ R9, R116.reuse, R109 ;  /* 0x0000006d74097220 */ /* 0x040fe40000410000 */
[----:B------:R-:W3:Y:S01]  /*ef00*/  LDSM.16.MT88.4 R108, [R168+0x9000] ;  /* 0x00900000a86c783b */ /* 0x000ee20000004200 */
[----:B------:R-:W-:Y:S01]  /*ef10*/  MUFU.EX2 R128, R128 ;  /* 0x0000008000807308 */ /* 0x000fe20000000800 */
        /* <DEDUP_REMOVED lines=18> */
[----:B------:R-:W1:Y:S01]  /*f040*/  MUFU.EX2 R129, R129 ;  /* 0x0000008100817308 */ /* 0x000e620000000800 */
[C---:B------:R-:W-:Y:S02]  /*f050*/  FMUL.FTZ R80, R116.reuse, R80 ;  /* 0x0000005074507220 */ /* 0x040fe40000410000 */
[C---:B------:R-:W-:Y:S01]  /*f060*/  FMUL.FTZ R81, R116.reuse, R81 ;  /* 0x0000005174517220 */ /* 0x040fe20000410000 */
[----:B----4-:R-:W-:Y:S01]  /*f070*/  F2FP.BF16.PACK_AB R115, R125, R128 ;  /* 0x000000807d73723e */ /* 0x010fe200000010ff */
        /* <DEDUP_REMOVED lines=21> */
[C---:B------:R-:W-:Y:S02]  /*f1d0*/  FMUL.FTZ R103, R117.reuse, R103 ;  /* 0x0000006775677220 */ /* 0x040fe40000410000 */
[C---:B------:R-:W-:Y:S02]  /*f1e0*/  FMUL.FTZ R100, R116.reuse, R100 ;  /* 0x0000006474647220 */ /* 0x040fe40000410000 */
[----:B------:R-:W-:Y:S01]  /*f1f0*/  FMUL.FTZ R101, R116, R101 ;  /* 0x0000006574657220 */ /* 0x000fe20000410000 */
[----:B----4-:R-:W-:Y:S01]  /*f200*/  F2FP.BF16.PACK_AB R114, R126, R127 ;  /* 0x0000007f7e72723e */ /* 0x010fe200000010ff */
[----:B------:R-:W-:Y:S02]  /*f210*/  FMUL.FTZ R14, R117, R106 ;  /* 0x0000006a750e7220 */ /* 0x000fe40000410000 */
[--C-:B------:R-:W-:Y:S02]  /*f220*/  FFMA.FTZ R131, R22, c[0x0][0x23c], -R119.reuse ;  /* 0x00008f0016837a23 */ /* 0x100fe40000010877 */
[--C-:B------:R-:W-:Y:S02]  /*f230*/  FFMA.FTZ R130, R23, c[0x0][0x23c], -R119.reuse ;  /* 0x00008f0017827a23 */ /* 0x100fe40000010877 */
[C---:B--2---:R-:W-:Y:S02]  /*f240*/  HMMA.16816.F32.BF16 R4, R112.reuse, R120, R4 ;  /* 0x000000787004723c */ /* 0x044fe40000041804 */
[----:B------:R-:W-:Y:S03]  /*f250*/  MUFU.EX2 R131, R131 ;  /* 0x0000008300837308 */ /* 0x000fe60000000800 */
[--C-:B------:R-:W-:Y:S02]  /*f260*/  FFMA.FTZ R132, R20, c[0x0][0x23c], -R118.reuse ;  /* 0x00008f0014847a23 */ /* 0x100fe40000010876 */
[--C-:B------:R-:W-:Y:S01]  /*f270*/  FFMA.FTZ R141, R30, c[0x0][0x23c], -R119.reuse ;  /* 0x00008f001e8d7a23 */ /* 0x100fe20000010877 */
[C---:B------:R-:W-:Y:S04]  /*f280*/  HMMA.16816.F32.BF16 R8, R112.reuse, R122, R8 ;  /* 0x0000007a7008723c */ /* 0x040fe80000041808 */
[--C-:B------:R-:W-:Y:S01]  /*f290*/  FFMA.FTZ R136, R31, c[0x0][0x23c], -R119.reuse ;  /* 0x00008f001f887a23 */ /* 0x100fe20000010877 */
[----:B------:R-:W-:Y:S01]  /*f2a0*/  MUFU.EX2 R130, R130 ;  /* 0x0000008200827308 */ /* 0x000fe20000000800 */
[--C-:B------:R-:W-:Y:S02]  /*f2b0*/  FFMA.FTZ R137, R34, c[0x0][0x23c], -R119.reuse ;  /* 0x00008f0022897a23 */ /* 0x100fe40000010877 */
[C---:B---3--:R-:W-:Y:S04]  /*f2c0*/  HMMA.16816.F32.BF16 R68, R112.reuse, R108, R68 ;  /* 0x0000006c7044723c */ /* 0x048fe80000041844 */
[--C-:B------:R-:W-:Y:S02]  /*f2d0*/  FFMA.FTZ R122, R25, c[0x0][0x23c], -R118.reuse ;  /* 0x00008f00197a7a23 */ /* 0x100fe40000010876 */
[--C-:B------:R-:W-:Y:S01]  /*f2e0*/  FFMA.FTZ R134, R35, c[0x0][0x23c], -R119.reuse ;  /* 0x00008f0023867a23 */ /* 0x100fe20000010877 */
[----:B------:R-:W-:Y:S01]  /*f2f0*/  MUFU.EX2 R132, R132 ;  /* 0x0000008400847308 */ /* 0x000fe20000000800 */
[C---:B------:R-:W-:Y:S01]  /*f300*/  HMMA.16816.F32.BF16 R72, R112.reuse, R110, R72 ;  /* 0x0000006e7048723c */ /* 0x040fe20000041848 */
[----:B------:R-:W1:Y:S03]  /*f310*/  LDSM.16.MT88.4 R108, [R170+0xb000] ;  /* 0x00b00000aa6c783b */ /* 0x000e660000004200 */
[--C-:B------:R-:W-:Y:S02]  /*f320*/  FFMA.FTZ R140, R28, c[0x0][0x23c], -R118.reuse ;  /* 0x00008f001c8c7a23 */ /* 0x100fe40000010876 */
[--C-:B------:R-:W-:Y:S02]  /*f330*/  FFMA.FTZ R139, R29, c[0x0][0x23c], -R118.reuse ;  /* 0x00008f001d8b7a23 */ /* 0x100fe40000010876 */
[--C-:B------:R-:W-:Y:S01]  /*f340*/  FFMA.FTZ R144, R32, c[0x0][0x23c], -R118.reuse ;  /* 0x00008f0020907a23 */ /* 0x100fe20000010876 */
[----:B------:R-:W-:Y:S01]  /*f350*/  LDSM.16.MT88.4 R28, [R170+0xc000] ;  /* 0x00c00000aa1c783b */ /* 0x000fe20000004200 */
[----:B------:R-:W-:Y:S02]  /*f360*/  MUFU.EX2 R122, R122 ;  /* 0x0000007a007a7308 */ /* 0x000fe40000000800 */
[--C-:B------:R-:W-:Y:S02]  /*f370*/  FFMA.FTZ R143, R33, c[0x0][0x23c], -R118.reuse ;  /* 0x00008f00218f7a23 */ /* 0x100fe40000010876 */
[--C-:B------:R-:W-:Y:S02]  /*f380*/  FFMA.FTZ R152, R38, c[0x0][0x23c], -R119.reuse ;  /* 0x00008f0026987a23 */ /* 0x100fe40000010877 */
[--C-:B------:R-:W-:Y:S01]  /*f390*/  FFMA.FTZ R147, R39, c[0x0][0x23c], -R119.reuse ;  /* 0x00008f0027937a23 */ /* 0x100fe20000010877 */
[----:B------:R-:W-:Y:S01]  /*f3a0*/  LDSM.16.MT88.4 R32, [R170+0xc400] ;  /* 0x00c40000aa20783b */ /* 0x000fe20000004200 */
[--C-:B------:R-:W-:Y:S02]  /*f3b0*/  FFMA.FTZ R148, R42, c[0x0][0x23c], -R119.reuse ;  /* 0x00008f002a947a23 */ /* 0x100fe40000010877 */
[--C-:B------:R-:W-:Y:S01]  /*f3c0*/  FFMA.FTZ R145, R43, c[0x0][0x23c], -R119.reuse ;  /* 0x00008f002b917a23 */ /* 0x100fe20000010877 */
[----:B------:R-:W-:Y:S01]  /*f3d0*/  MUFU.EX2 R141, R141 ;  /* 0x0000008d008d7308 */ /* 0x000fe20000000800 */
[--C-:B------:R-:W-:Y:S02]  /*f3e0*/  FFMA.FTZ R149, R36, c[0x0][0x23c], -R118.reuse ;  /* 0x00008f0024957a23 */ /* 0x100fe40000010876 */
[--C-:B------:R-:W-:Y:S02]  /*f3f0*/  FFMA.FTZ R150, R37, c[0x0][0x23c], -R118.reuse ;  /* 0x00008f0025967a23 */ /* 0x100fe40000010876 */
[----:B------:R-:W-:Y:S01]  /*f400*/  LDSM.16.MT88.4 R36, [R168+0xc800] ;  /* 0x00c80000a824783b */ /* 0x000fe20000004200 */
[--C-:B------:R-:W-:Y:S02]  /*f410*/  FFMA.FTZ R151, R40, c[0x0][0x23c], -R118.reuse ;  /* 0x00008f0028977a23 */ /* 0x100fe40000010876 */
[--C-:B------:R-:W-:Y:S02]  /*f420*/  FFMA.FTZ R154, R41, c[0x0][0x23c], -R118.reuse ;  /* 0x00008f00299a7a23 */ /* 0x100fe40000010876 */
[--C-:B------:R-:W-:Y:S01]  /*f430*/  FFMA.FTZ R123, R15, c[0x0][0x23c], -R119.reuse ;  /* 0x00008f000f7b7a23 */ /* 0x100fe20000010877 */
[----:B------:R-:W-:Y:S01]  /*f440*/  MUFU.EX2 R136, R136 ;  /* 0x0000008800887308 */ /* 0x000fe20000000800 */
[----:B------:R-:W-:Y:S01]  /*f450*/  FMUL.FTZ R15, R117, R107 ;  /* 0x0000006b750f7220 */ /* 0x000fe20000410000 */
[----:B------:R-:W-:Y:S01]  /*f460*/  LDSM.16.MT88.4 R40, [R168+0xe800] ;  /* 0x00e80000a828783b */ /* 0x000fe20000004200 */
[--C-:B------:R-:W-:Y:S02]  /*f470*/  FFMA.FTZ R133, R12, c[0x0][0x23c], -R118.reuse ;  /* 0x00008f000c857a23 */ /* 0x100fe40000010876 */
[----:B------:R-:W-:Y:S02]  /*f480*/  FMUL.FTZ R12, R116, R104 ;  /* 0x00000068740c7220 */ /* 0x000fe40000410000 */
[--C-:B------:R-:W-:Y:S01]  /*f490*/  FFMA.FTZ R121, R18, c[0x0][0x23c], -R119.reuse ;  /* 0x00008f0012797a23 */ /* 0x100fe20000010877 */
[C---:B-1----:R-:W-:Y:S02]  /*f4a0*/  HMMA.16816.F32.BF16 R76, R112.reuse, R108, R76 ;  /* 0x0000006c704c723c */ /* 0x042fe4000004184c */
[----:B------:R-:W-:Y:S01]  /*f4b0*/  MUFU.EX2 R123, R123 ;  /* 0x0000007b007b7308 */ /* 0x000fe20000000800 */
[--C-:B------:R-:W-:Y:S02]  /*f4c0*/  FFMA.FTZ R18, R13, c[0x0][0x23c], -R118.reuse ;  /* 0x00008f000d127a23 */ /* 0x100fe40000010876 */
[----:B------:R-:W-:Y:S02]  /*f4d0*/  FMUL.FTZ R13, R116, R105 ;  /* 0x00000069740d7220 */ /* 0x000fe40000410000 */
[----:B------:R-:W-:Y:S01]  /*f4e0*/  LDSM.16.MT88.4 R104, [R170+0x9400] ;  /* 0x00940000aa68783b */ /* 0x000fe20000004200 */
[C---:B------:R-:W-:Y:S04]  /*f4f0*/  HMMA.16816.F32.BF16 R80, R112.reuse, R110, R80 ;  /* 0x0000006e7050723c */ /* 0x040fe80000041850 */
[----:B------:R-:W-:Y:S01]  /*f500*/  MUFU.EX2 R121, R121 ;  /* 0x0000007900797308 */ /* 0x000fe20000000800 */
[--C-:B------:R-:W-:Y:S02]  /*f510*/  FFMA.FTZ R120, R19, c[0x0][0x23c], -R119.reuse ;  /* 0x00008f0013787a23 */ /* 0x100fe40000010877 */
[--C-:B------:R-:W-:Y:S01]  /*f520*/  FFMA.FTZ R52, R52, c[0x0][0x23c], -R118.reuse ;  /* 0x00008f0034347a23 */ /* 0x100fe20000010876 */
[----:B------:R-:W1:Y:S01]  /*f530*/  LDSM.16.MT88.4 R108, [R168+0xb000] ;  /* 0x00b00000a86c783b */ /* 0x000e620000004200 */
[--C-:B------:R-:W-:Y:S03]  /*f540*/  FFMA.FTZ R53, R53, c[0x0][0x23c], -R118.reuse ;  /* 0x00008f0035357a23 */ /* 0x100fe60000010876 */
        /* <DEDUP_REMOVED lines=9> */
[----:B------:R-:W-:Y:S02]  /*f5e0*/  FFMA.FTZ R64, R64, c[0x0][0x23c], -R118 ;  /* 0x00008f0040407a23 */ /* 0x000fe40000010876 */
[----:B------:R-:W-:Y:S02]  /*f5f0*/  FFMA.FTZ R138, R117, R196, R138 ;  /* 0x000000c4758a7223 */ /* 0x000fe4000001008a */
        /* <DEDUP_REMOVED lines=10> */
[----:B------:R-:W-:Y:S01]  /*f6a0*/  FFMA.FTZ R59, R62, c[0x0][0x23c], -R119 ;  /* 0x00008f003e3b7a23 */ /* 0x000fe20000010877 */
[C---:B-1----:R-:W-:Y:S03]  /*f6b0*/  HMMA.16816.F32.BF16 R84, R112.reuse, R108, R84 ;  /* 0x0000006c7054723c */ /* 0x042fe60000041854 */
[----:B------:R-:W-:Y:S02]  /*f6c0*/  FFMA.FTZ R62, R61, c[0x0][0x23c], -R118 ;  /* 0x00008f003d3e7a23 */ /* 0x000fe40000010876 */
[----:B------:R-:W-:Y:S01]  /*f6d0*/  FFMA.FTZ R142, R116, R197, R142 ;  /* 0x000000c5748e7223 */ /* 0x000fe2000001008e */
[----:B------:R-:W-:Y:S01]  /*f6e0*/  MUFU.EX2 R51, R51 ;  /* 0x0000003300337308 */ /* 0x000fe20000000800 */
[----:B------:R-:W-:Y:S01]  /*f6f0*/  FADD.FTZ R135, R135, R138 ;  /* 0x0000008a87877221 */ /* 0x000fe20000010000 */
[C---:B------:R-:W-:Y:S01]  /*f700*/  HMMA.16816.F32.BF16 R88, R112.reuse, R110, R88 ;  /* 0x0000006e7058723c */ /* 0x040fe20000041858 */
[----:B------:R-:W1:Y:S03]  /*f710*/  LDSM.16.MT88.4 R108, [R170+0xd000] ;  /* 0x00d00000aa6c783b */ /* 0x000e660000004200 */
[----:B------:R-:W-:Y:S01]  /*f720*/  FADD.FTZ R142, R129, R142 ;  /* 0x0000008e818e7221 */ /* 0x000fe20000010000 */
[----:B------:R-:W-:Y:S01]  /*f730*/  MOV R116, R3 ;  /* 0x0000000300747202 */ /* 0x000fe20000000f00 */
[----:B------:R-:W-:Y:S02]  /*f740*/  FADD.FTZ R128, R128, R135 ;  /* 0x0000008780807221 */ /* 0x000fe40000010000 */
[----:B------:R-:W-:Y:S01]  /*f750*/  MUFU.EX2 R54, R54 ;  /* 0x0000003600367308 */ /* 0x000fe20000000800 */
[----:B------:R-:W-:Y:S03]  /*f760*/  FADD.FTZ R127, R127, R142 ;  /* 0x0000008e7f7f7221 */ /* 0x000fe60000010000 */
[----:B------:R-:W-:Y:S02]  /*f770*/  FADD.FTZ R125, R125, R128 ;  /* 0x000000807d7d7221 */ /* 0x000fe40000010000 */
[----:B------:R-:W-:Y:S04]  /*f780*/  FADD.FTZ R126, R126, R127 ;  /* 0x0000007f7e7e7221 */ /* 0x000fe80000010000 */
[----:B------:R-:W-:Y:S10]  /*f790*/  MUFU.EX2 R55, R55 ;  /* 0x0000003700377308 */ /* 0x000ff40000000800 */
[----:B------:R-:W-:Y:S10]  /*f7a0*/  MUFU.EX2 R58, R58 ;  /* 0x0000003a003a7308 */ /* 0x000ff40000000800 */
[----:B------:R-:W2:Y:S01]  /*f7b0*/  MUFU.EX2 R120, R120 ;  /* 0x0000007800787308 */ /* 0x000ea20000000800 */
[C---:B-1----:R-:W-:Y:S09]  /*f7c0*/  HMMA.16816.F32.BF16 R92, R112.reuse, R108, R92 ;  /* 0x0000006c705c723c */ /* 0x042ff2000004185c */
[----:B------:R-:W-:Y:S01]  /*f7d0*/  MUFU.EX2 R133, R133 ;  /* 0x0000008500857308 */ /* 0x000fe20000000800 */
[C---:B------:R-:W-:Y:S01]  /*f7e0*/  HMMA.16816.F32.BF16 R96, R112.reuse, R110, R96 ;  /* 0x0000006e7060723c */ /* 0x040fe20000041860 */
[----:B------:R-:W1:Y:S08]  /*f7f0*/  LDSM.16.MT88.4 R108, [R168+0xd000] ;  /* 0x00d00000a86c783b */ /* 0x000e700000004200 */
[----:B------:R-:W-:Y:S03]  /*f800*/  MUFU.EX2 R137, R137 ;  /* 0x0000008900897308 */ /* 0x000fe60000000800 */
[----:B--2---:R-:W-:Y:S07]  /*f810*/  F2FP.BF16.PACK_AB R19, R120, R121 ;  /* 0x000000797813723e */ /* 0x004fee00000010ff */
[----:B------:R-:W-:Y:S10]  /*f820*/  MUFU.EX2 R134, R134 ;  /* 0x0000008600867308 */ /* 0x000ff40000000800 */
[----:B------:R-:W-:Y:S10]  /*f830*/  MUFU.EX2 R140, R140 ;  /* 0x0000008c008c7308 */ /* 0x000ff40000000800 */
[----:B------:R-:W-:Y:S01]  /*f840*/  MUFU.EX2 R139, R139 ;  /* 0x0000008b008b7308 */ /* 0x000fe20000000800 */
[C---:B-1----:R-:W-:Y:S07]  /*f850*/  HMMA.16816.F32.BF16 R100, R112.reuse, R108, R100 ;  /* 0x0000006c7064723c */ /* 0x042fee0000041864 */
[--C-:B------:R-:W-:Y:S01]  /*f860*/  FFMA.FTZ R109, R16, c[0x0][0x23c], -R118.reuse ;  /* 0x00008f00106d7a23 */ /* 0x100fe20000010876 */
[----:B------:R-:W-:Y:S01]  /*f870*/  HMMA.16816.F32.BF16 R12, R112, R110, R12 ;  /* 0x0000006e700c723c */ /* 0x000fe2000004180c */
[----:B------:R-:W1:Y:S06]  /*f880*/  MUFU.EX2 R108, R18 ;  /* 0x00000012006c7308 */ /* 0x000e6c0000000800 */
[--C-:B------:R-:W-:Y:S01]  /*f890*/  FFMA.FTZ R112, R17, c[0x0][0x23c], -R118.reuse ;  /* 0x00008f0011707a23 */ /* 0x100fe20000010876 */
[----:B------:R-:W-:Y:S01]  /*f8a0*/  F2FP.BF16.PACK_AB R17, R123, R146 ;  /* 0x000000927b11723e */ /* 0x000fe200000010ff */
[----:B------:R-:W-:Y:S02]  /*f8b0*/  FFMA.FTZ R115, R21, c[0x0][0x23c], -R118 ;  /* 0x00008f0015737a23 */ /* 0x000fe40000010876 */
[----:B------:R-:W2:Y:S01]  /*f8c0*/  MUFU.EX2 R109, R109 ;  /* 0x0000006d006d7308 */ /* 0x000ea20000000800 */
[----:B------:R-:W-:Y:S01]  /*f8d0*/  LDSM.16.MT88.4 R20, [R170+0x9800] ;  /* 0x00980000aa14783b */ /* 0x000fe20000004200 */
[--C-:B------:R-:W-:Y:S02]  /*f8e0*/  FFMA.FTZ R114, R26, c[0x0][0x23c], -R119.reuse ;  /* 0x00008f001a727a23 */ /* 0x100fe40000010877 */
[----:B------:R-:W-:Y:S02]  /*f8f0*/  FFMA.FTZ R113, R27, c[0x0][0x23c], -R119 ;  /* 0x00008f001b717a23 */ /* 0x000fe40000010877 */
[----:B------:R-:W-:Y:S04]  /*f900*/  FADD.FTZ R146, R146, R125 ;  /* 0x0000007d92927221 */ /* 0x000fe80000010000 */
[----:B------:R-:W3:Y:S01]  /*f910*/  MUFU.EX2 R112, R112 ;  /* 0x0000007000707308 */ /* 0x000ee20000000800 */
[----:B------:R-:W-:Y:S01]  /*f920*/  FADD.FTZ R146, R123, R146 ;  /* 0x000000927b927221 */ /* 0x000fe20000010000 */
[C---:B-1----:R-:W-:Y:S01]  /*f930*/  F2FP.BF16.PACK_AB R16, R108.reuse, R133 ;  /* 0x000000856c10723e */ /* 0x042fe200000010ff */
[----:B------:R-:W-:Y:S02]  /*f940*/  FADD.FTZ R133, R133, R126 ;  /* 0x0000007e85857221 */ /* 0x000fe40000010000 */
[----:B------:R-:W-:Y:S02]  /*f950*/  FADD.FTZ R121, R121, R146 ;  /* 0x0000009279797221 */ /* 0x000fe40000010000 */
[----:B------:R-:W-:Y:S03]  /*f960*/  FADD.FTZ R108, R108, R133 ;  /* 0x000000856c6c7221 */ /* 0x000fe60000010000 */
[----:B------:R-:W-:Y:S01]  /*f970*/  MUFU.EX2 R114, R114 ;  /* 0x0000007200727308 */ /* 0x000fe20000000800 */
[----:B------:R-:W-:Y:S02]  /*f980*/  FADD.FTZ R120, R120, R121 ;  /* 0x0000007978787221 */ /* 0x000fe40000010000 */
[----:B--2---:R-:W-:Y:S07]  /*f990*/  FADD.FTZ R61, R109, R108 ;  /* 0x0000006c6d3d7221 */ /* 0x004fee0000010000 */
[----:B------:R-:W1:Y:S01]  /*f9a0*/  MUFU.EX2 R113, R113 ;  /* 0x0000007100717308 */ /* 0x000e620000000800 */
[C---:B---3--:R-:W-:Y:S01]  /*f9b0*/  F2FP.BF16.PACK_AB R18, R112.reuse, R109 ;  /* 0x0000006d7012723e */ /* 0x048fe200000010ff */
[----:B------:R-:W-:Y:S01]  /*f9c0*/  FADD.FTZ R61, R112, R61 ;  /* 0x0000003d703d7221 */ /* 0x000fe20000010000 */
[----:B------:R-:W-:Y:S07]  /*f9d0*/  LDSM.16.MT88.4 R108, [R170+0xac00] ;  /* 0x00ac0000aa6c783b */ /* 0x000fee0000004200 */
[----:B------:R-:W2:Y:S01]  /*f9e0*/  MUFU.EX2 R115, R115 ;  /* 0x0000007300737308 */ /* 0x000ea20000000800 */
[C---:B------:R-:W-:Y:S08]  /*f9f0*/  HMMA.16816.F32.BF16 R4, R16.reuse, R104, R4 ;  /* 0x000000681004723c */ /* 0x040ff00000041804 */
[C---:B------:R-:W-:Y:S01]  /*fa00*/  HMMA.16816.F32.BF16 R8, R16.reuse, R106, R8 ;  /* 0x0000006a1008723c */ /* 0x040fe20000041808 */
[----:B------:R-:W3:Y:S01]  /*fa10*/  LDSM.16.MT88.4 R104, [R168+0x9400] ;  /* 0x00940000a868783b */ /* 0x000ee20000004200 */
[----:B------:R-:W-:Y:S10]  /*fa20*/  MUFU.EX2 R144, R144 ;  /* 0x0000009000907308 */ /* 0x000ff40000000800 */
[----:B------:R-:W-:Y:S10]  /*fa30*/  MUFU.EX2 R143, R143 ;  /* 0x0000008f008f7308 */ /* 0x000ff40000000800 */
[----:B------:R-:W-:Y:S10]  /*fa40*/  MUFU.EX2 R152, R152 ;  /* 0x0000009800987308 */ /* 0x000ff40000000800 */
[----:B------:R-:W-:Y:S01]  /*fa50*/  MUFU.EX2 R147, R147 ;  /* 0x0000009300937308 */ /* 0x000fe20000000800 */
[C---:B---3--:R-:W-:Y:S09]  /*fa60*/  HMMA.16816.F32.BF16 R68, R16.reuse, R104, R68 ;  /* 0x000000681044723c */ /* 0x048ff20000041844 */
[----:B------:R-:W-:Y:S01]  /*fa70*/  MUFU.EX2 R148, R148 ;  /* 0x0000009400947308 */ /* 0x000fe20000000800 */
[C---:B------:R-:W-:Y:S01]  /*fa80*/  HMMA.16816.F32.BF16 R72, R16.reuse, R106, R72 ;  /* 0x0000006a1048723c */ /* 0x040fe20000041848 */
[----:B------:R-:W3:Y:S08]  /*fa90*/  LDSM.16.MT88.4 R104, [R170+0xb400] ;  /* 0x00b40000aa68783b */ /* 0x000ef00000004200 */
        /* <DEDUP_REMOVED lines=20> */
[C---:B---3--:R-:W-:Y:S08]  /*fbe0*/  HMMA.16816.F32.BF16 R92, R16.reuse, R104, R92 ;  /* 0x00000068105c723c */ /* 0x048ff0000004185c */
[C---:B------:R-:W-:Y:S01]  /*fbf0*/  HMMA.16816.F32.BF16 R96, R16.reuse, R106, R96 ;  /* 0x0000006a1060723c */ /* 0x040fe20000041860 */
[----:B------:R-:W3:Y:S07]  /*fc00*/  LDSM.16.MT88.4 R104, [R168+0xd400] ;  /* 0x00d40000a868783b */ /* 0x000eee0000004200 */
[C---:B---3--:R-:W-:Y:S07]  /*fc10*/  HMMA.16816.F32.BF16 R100, R16.reuse, R104, R100 ;  /* 0x000000681064723c */ /* 0x048fee0000041864 */
[--C-:B------:R-:W-:Y:S01]  /*fc20*/  FFMA.FTZ R105, R24, c[0x0][0x23c], -R118.reuse ;  /* 0x00008f0018697a23 */ /* 0x100fe20000010876 */
[----:B------:R-:W-:Y:S01]  /*fc30*/  HMMA.16816.F32.BF16 R12, R16, R106, R12 ;  /* 0x0000006a100c723c */ /* 0x000fe2000004180c */
[----:B------:R-:W-:Y:S03]  /*fc40*/  LDSM.16.MT88.4 R24, [R168+0xa000] ;  /* 0x00a00000a818783b */ /* 0x000fe60000004200 */
[--C-:B------:R-:W-:Y:S01]  /*fc50*/  FFMA.FTZ R104, R63, c[0x0][0x23c], -R119.reuse ;  /* 0x00008f003f687a23 */ /* 0x100fe20000010877 */
[----:B------:R-:W3:Y:S01]  /*fc60*/  MUFU.EX2 R105, R105 ;  /* 0x0000006900697308 */ /* 0x000ee20000000800 */
[----:B------:R-:W-:Y:S01]  /*fc70*/  FFMA.FTZ R119, R67, c[0x0][0x23c], -R119 ;  /* 0x00008f0043777a23 */ /* 0x000fe20000010877 */
[----:B------:R-:W-:Y:S01]  /*fc80*/  F2FP.BF16.PACK_AB R17, R130, R131 ;  /* 0x000000838211723e */ /* 0x000fe200000010ff */
[--C-:B------:R-:W-:Y:S01]  /*fc90*/  FFMA.FTZ R63, R60, c[0x0][0x23c], -R118.reuse ;  /* 0x00008f003c3f7a23 */ /* 0x100fe20000010876 */
[----:B-1----:R-:W-:Y:S03]  /*fca0*/  F2FP.BF16.PACK_AB R19, R113, R114 ;  /* 0x000000727113723e */ /* 0x002fe600000010ff */
[----:B--2---:R-:W-:Y:S01]  /*fcb0*/  F2FP.BF16.PACK_AB R16, R115, R132 ;  /* 0x000000847310723e */ /* 0x004fe200000010ff */
[----:B------:R-:W-:Y:S02]  /*fcc0*/  FADD.FTZ R132, R132, R61 ;  /* 0x0000003d84847221 */ /* 0x000fe40000010000 */
[----:B------:R-:W-:Y:S01]  /*fcd0*/  MUFU.EX2 R60, R104 ;  /* 0x00000068003c7308 */ /* 0x000fe20000000800 */
[----:B------:R-:W-:Y:S02]  /*fce0*/  FFMA.FTZ R118, R65, c[0x0][0x23c], -R118 ;  /* 0x00008f0041767a23 */ /* 0x000fe40000010876 */
[----:B------:R-:W-:Y:S07]  /*fcf0*/  FADD.FTZ R132, R115, R132 ;  /* 0x0000008473847221 */ /* 0x000fee0000010000 */
[----:B------:R-:W-:Y:S01]  /*fd00*/  MUFU.EX2 R119, R119 ;  /* 0x0000007700777308 */ /* 0x000fe20000000800 */
[----:B---3--:R-:W-:Y:S09]  /*fd10*/  F2FP.BF16.PACK_AB R18, R122, R105 ;  /* 0x000000697a12723e */ /* 0x008ff200000010ff */
[----:B------:R-:W-:Y:S01]  /*fd20*/  MUFU.EX2 R118, R118 ;  /* 0x0000007600767308 */ /* 0x000fe20000000800 */
[C---:B------:R-:W-:Y:S08]  /*fd30*/  HMMA.16816.F32.BF16 R4, R16.reuse, R20, R4 ;  /* 0x000000141004723c */ /* 0x040ff00000041804 */
        /* <DEDUP_REMOVED lines=17> */
[----:B------:R-:W-:Y:S02]  /*fe50*/  F2FP.BF16.PACK_AB R17, R136, R141 ;  /* 0x0000008d8811723e */ /* 0x000fe400000010ff */
[----:B------:R-:W-:Y:S03]  /*fe60*/  F2FP.BF16.PACK_AB R19, R134, R137 ;  /* 0x000000898613723e */ /* 0x000fe600000010ff */
[----:B------:R-:W-:Y:S02]  /*fe70*/  F2FP.BF16.PACK_AB R16, R139, R140 ;  /* 0x0000008c8b10723e */ /* 0x000fe400000010ff */
[----:B------:R-:W-:Y:S07]  /*fe80*/  F2FP.BF16.PACK_AB R18, R143, R144 ;  /* 0x000000908f12723e */ /* 0x000fee00000010ff */
        /* <DEDUP_REMOVED lines=66> */
[C---:B---3--:R-:W-:Y:S01]  /*102b0*/  HMMA.16816.F32.BF16 R4, R16.reuse, R28, R4 ;  /* 0x0000001c1004723c */ /* 0x048fe20000041804 */
[----:B------:R-:W3:Y:S07]  /*102c0*/  MUFU.EX2 R28, R66 ;  /* 0x00000042001c7308 */ /* 0x000eee0000000800 */
[C---:B------:R-:W-:Y:S03]  /*102d0*/  HMMA.16816.F32.BF16 R8, R16.reuse, R30, R8 ;  /* 0x0000001e1008723c */ /* 0x040fe60000041808 */
[----:B------:R-:W-:Y:S05]  /*102e0*/  MUFU.EX2 R29, R63 ;  /* 0x0000003f001d7308 */ /* 0x000fea0000000800 */
[C---:B-1----:R-:W-:Y:S05]  /*102f0*/  HMMA.16816.F32.BF16 R68, R16.reuse, R20, R68 ;  /* 0x000000141044723c */ /* 0x042fea0000041844 */
[----:B------:R-:W1:Y:S03]  /*10300*/  MUFU.EX2 R30, R62 ;  /* 0x0000003e001e7308 */ /* 0x000e660000000800 */
[C---:B------:R-:W-:Y:S01]  /*10310*/  HMMA.16816.F32.BF16 R72, R16.reuse, R22, R72 ;  /* 0x000000161048723c */ /* 0x040fe20000041848 */
[----:B------:R-:W4:Y:S03]  /*10320*/  LDSM.16.MT88.4 R20, [R168+0xac00] ;  /* 0x00ac0000a814783b */ /* 0x000f260000004200 */
[----:B---3--:R-:W-:Y:S03]  /*10330*/  F2FP.BF16.PACK_AB R107, R119, R28 ;  /* 0x0000001c776b723e */ /* 0x008fe600000010ff */
[----:B------:R-:W3:Y:S01]  /*10340*/  MUFU.EX2 R31, R64 ;  /* 0x00000040001f7308 */ /* 0x000ee20000000800 */
[C---:B------:R-:W-:Y:S07]  /*10350*/  HMMA.16816.F32.BF16 R76, R16.reuse, R32, R76 ;  /* 0x00000020104c723c */ /* 0x040fee000004184c */
[----:B------:R-:W-:Y:S01]  /*10360*/  FADD.FTZ R33, R131, R120 ;  /* 0x0000007883217221 */ /* 0x000fe20000010000 */
[C---:B------:R-:W-:Y:S04]  /*10370*/  HMMA.16816.F32.BF16 R80, R16.reuse, R34, R80 ;  /* 0x000000221050723c */ /* 0x040fe80000041850 */
[----:B------:R-:W-:Y:S01]  /*10380*/  FADD.FTZ R33, R130, R33 ;  /* 0x0000002182217221 */ /* 0x000fe20000010000 */
[----:B-1----:R-:W-:Y:S03]  /*10390*/  F2FP.BF16.PACK_AB R104, R30, R29 ;  /* 0x0000001d1e68723e */ /* 0x002fe600000010ff */
[C---:B------:R-:W-:Y:S04]  /*103a0*/  HMMA.16816.F32.BF16 R84, R16.reuse, R36, R84 ;  /* 0x000000241054723c */ /* 0x040fe80000041854 */
[----:B------:R-:W-:Y:S02]  /*103b0*/  FADD.FTZ R32, R114, R33 ;  /* 0x0000002172207221 */ /* 0x000fe40000010000 */
[----:B------:R-:W-:Y:S01]  /*103c0*/  FADD.FTZ R33, R105, R132 ;  /* 0x0000008469217221 */ /* 0x000fe20000010000 */
[----:B------:R-:W-:Y:S01]  /*103d0*/  F2FP.BF16.PACK_AB R105, R60, R59 ;  /* 0x0000003b3c69723e */ /* 0x000fe200000010ff */
[C---:B------:R-:W-:Y:S04]  /*103e0*/  HMMA.16816.F32.BF16 R88, R16.reuse, R38, R88 ;  /* 0x000000261058723c */ /* 0x040fe80000041858 */
[----:B---3--:R-:W-:Y:S01]  /*103f0*/  F2FP.BF16.PACK_AB R106, R118, R31 ;  /* 0x0000001f766a723e */ /* 0x008fe200000010ff */
[----:B------:R-:W-:Y:S02]  /*10400*/  FADD.FTZ R32, R113, R32 ;  /* 0x0000002071207221 */ /* 0x000fe40000010000 */
[----:B------:R-:W-:Y:S01]  /*10410*/  FADD.FTZ R33, R122, R33 ;  /* 0x000000217a217221 */ /* 0x000fe20000010000 */
[C---:B--2---:R-:W-:Y:S04]  /*10420*/  HMMA.16816.F32.BF16 R92, R16.reuse, R24, R92 ;  /* 0x00000018105c723c */ /* 0x044fe8000004185c */
[----:B------:R-:W-:Y:S02]  /*10430*/  FADD.FTZ R141, R141, R32 ;  /* 0x000000208d8d7221 */ /* 0x000fe40000010000 */
[----:B------:R-:W-:Y:S02]  /*10440*/  FADD.FTZ R140, R140, R33 ;  /* 0x000000218c8c7221 */ /* 0x000fe40000010000 */
[C---:B------:R-:W-:Y:S01]  /*10450*/  HMMA.16816.F32.BF16 R96, R16.reuse, R26, R96 ;  /* 0x0000001a1060723c */ /* 0x040fe20000041860 */
[----:B------:R-:W1:Y:S03]  /*10460*/  LDSM.16.MT88.4 R24, [R170+0xcc00] ;  /* 0x00cc0000aa18783b */ /* 0x000e660000004200 */
[----:B------:R-:W-:Y:S02]  /*10470*/  FADD.FTZ R136, R136, R141 ;  /* 0x0000008d88887221 */ /* 0x000fe40000010000 */
[----:B------:R-:W-:Y:S02]  /*10480*/  FADD.FTZ R139, R139, R140 ;  /* 0x0000008c8b8b7221 */ /* 0x000fe40000010000 */
[C---:B------:R-:W-:Y:S04]  /*10490*/  HMMA.16816.F32.BF16 R100, R16.reuse, R40, R100 ;  /* 0x000000281064723c */ /* 0x040fe80000041864 */
[----:B------:R-:W-:Y:S04]  /*104a0*/  FADD.FTZ R137, R137, R136 ;  /* 0x0000008889897221 */ /* 0x000fe80000010000 */
[----:B------:R-:W-:Y:S01]  /*104b0*/  HMMA.16816.F32.BF16 R12, R16, R42, R12 ;  /* 0x0000002a100c723c */ /* 0x000fe2000004180c */
[----:B------:R-:W2:Y:S03]  /*104c0*/  LDSM.16.MT88.4 R16, [R168+0xcc00] ;  /* 0x00cc0000a810783b */ /* 0x000ea60000004200 */
[----:B------:R-:W-:Y:S04]  /*104d0*/  FADD.FTZ R137, R134, R137 ;  /* 0x0000008986897221 */ /* 0x000fe80000010000 */
[C---:B------:R-:W-:Y:S01]  /*104e0*/  HMMA.16816.F32.BF16 R112, R104.reuse, R108, R4 ;  /* 0x0000006c6870723c */ /* 0x040fe20000041804 */
[----:B------:R-:W3:Y:S04]  /*104f0*/  LDSM.16.MT88.4 R4, [R170+0xec00] ;  /* 0x00ec0000aa04783b */ /* 0x000ee80000004200 */
[----:B------:R-:W-:Y:S03]  /*10500*/  FADD.FTZ R152, R152, R137 ;  /* 0x0000008998987221 */ /* 0x000fe60000010000 */
[C---:B------:R-:W-:Y:S01]  /*10510*/  HMMA.16816.F32.BF16 R108, R104.reuse, R110, R8 ;  /* 0x0000006e686c723c */ /* 0x040fe20000041808 */
[----:B------:R-:W5:Y:S03]  /*10520*/  LDSM.16.MT88.4 R8, [R168+0xec00] ;  /* 0x00ec0000a808783b */ /* 0x000f660000004200 */
[----:B------:R-:W-:Y:S04]  /*10530*/  FADD.FTZ R147, R147, R152 ;  /* 0x0000009893937221 */ /* 0x000fe80000010000 */
[C---:B----4-:R-:W-:Y:S04]  /*10540*/  HMMA.16816.F32.BF16 R68, R104.reuse, R20, R68 ;  /* 0x000000146844723c */ /* 0x050fe80000041844 */
[----:B------:R-:W-:Y:S03]  /*10550*/  FADD.FTZ R148, R148, R147 ;  /* 0x0000009394947221 */ /* 0x000fe60000010000 */
[----:B------:R-:W-:Y:S01]  /*10560*/  FADD.FTZ R20, R144, R139 ;  /* 0x0000008b90147221 */ /* 0x000fe20000010000 */
[C---:B------:R-:W-:Y:S04]  /*10570*/  HMMA.16816.F32.BF16 R72, R104.reuse, R22, R72 ;  /* 0x000000166848723c */ /* 0x040fe80000041848 */
[----:B------:R-:W-:Y:S02]  /*10580*/  FADD.FTZ R20, R143, R20 ;  /* 0x000000148f147221 */ /* 0x000fe40000010000 */
[----:B------:R-:W-:Y:S02]  /*10590*/  FADD.FTZ R148, R145, R148 ;  /* 0x0000009491947221 */ /* 0x000fe40000010000 */
[C---:B-1----:R-:W-:Y:S04]  /*105a0*/  HMMA.16816.F32.BF16 R76, R104.reuse, R24, R76 ;  /* 0x00000018684c723c */ /* 0x042fe8000004184c */
[----:B------:R-:W-:Y:S02]  /*105b0*/  FADD.FTZ R149, R149, R20 ;  /* 0x0000001495957221 */ /* 0x000fe40000010000 */
[----:B------:R-:W-:Y:S02]  /*105c0*/  FADD.FTZ R117, R117, R148 ;  /* 0x0000009475757221 */ /* 0x000fe40000010000 */
[C---:B------:R-:W-:Y:S04]  /*105d0*/  HMMA.16816.F32.BF16 R80, R104.reuse, R26, R80 ;  /* 0x0000001a6850723c */ /* 0x040fe80000041850 */
[----:B------:R-:W-:Y:S02]  /*105e0*/  FADD.FTZ R150, R150, R149 ;  /* 0x0000009596967221 */ /* 0x000fe40000010000 */
[----:B------:R-:W-:Y:S01]  /*105f0*/  FADD.FTZ R46, R46, R117 ;  /* 0x000000752e2e7221 */ /* 0x000fe20000010000 */
[----:B------:R-:W-:Y:S01]  /*10600*/  MOV R117, R2 ;  /* 0x0000000200757202 */ /* 0x000fe20000000f00 */
[C---:B--2---:R-:W-:Y:S04]  /*10610*/  HMMA.16816.F32.BF16 R84, R104.reuse, R16, R84 ;  /* 0x000000106854723c */ /* 0x044fe80000041854 */
[----:B------:R-:W-:Y:S03]  /*10620*/  FADD.FTZ R47, R47, R46 ;  /* 0x0000002e2f2f7221 */ /* 0x000fe60000010000 */
[----:B------:R-:W-:Y:S01]  /*10630*/  FADD.FTZ R17, R151, R150 ;  /* 0x0000009697117221 */ /* 0x000fe20000010000 */
[C---:B------:R-:W-:Y:S04]  /*10640*/  HMMA.16816.F32.BF16 R88, R104.reuse, R18, R88 ;  /* 0x000000126858723c */ /* 0x040fe80000041858 */
[----:B------:R-:W-:Y:S02]  /*10650*/  FADD.FTZ R17, R154, R17 ;  /* 0x000000119a117221 */ /* 0x000fe40000010000 */
[----:B------:R-:W-:Y:S02]  /*10660*/  FADD.FTZ R50, R50, R47 ;  /* 0x0000002f32327221 */ /* 0x000fe40000010000 */
[----:B------:R-:W-:Y:S01]  /*10670*/  FADD.FTZ R44, R44, R17 ;  /* 0x000000112c2c7221 */ /* 0x000fe20000010000 */
[C---:B---3--:R-:W-:Y:S03]  /*10680*/  HMMA.16816.F32.BF16 R92, R104.reuse, R4, R92 ;  /* 0x00000004685c723c */ /* 0x048fe6000004185c */
[----:B------:R-:W-:Y:S02]  /*10690*/  FADD.FTZ R45, R45, R44 ;  /* 0x0000002c2d2d7221 */ /* 0x000fe40000010000 */
[----:B------:R-:W-:Y:S02]  /*106a0*/  FADD.FTZ R51, R51, R50 ;  /* 0x0000003233337221 */ /* 0x000fe40000010000 */
[----:B------:R-:W-:Y:S01]  /*106b0*/  FADD.FTZ R48, R48, R45 ;  /* 0x0000002d30307221 */ /* 0x000fe20000010000 */
[C---:B------:R-:W-:Y:S04]  /*106c0*/  HMMA.16816.F32.BF16 R96, R104.reuse, R6, R96 ;  /* 0x000000066860723c */ /* 0x040fe80000041860 */
[----:B------:R-:W-:Y:S02]  /*106d0*/  FADD.FTZ R49, R49, R48 ;  /* 0x0000003031317221 */ /* 0x000fe40000010000 */
[----:B------:R-:W-:Y:S02]  /*106e0*/  FADD.FTZ R54, R54, R51 ;  /* 0x0000003336367221 */ /* 0x000fe40000010000 */
[----:B------:R-:W-:Y:S01]  /*106f0*/  FADD.FTZ R52, R52, R49 ;  /* 0x0000003134347221 */ /* 0x000fe20000010000 */
[C---:B-----5:R-:W-:Y:S03]  /*10700*/  HMMA.16816.F32.BF16 R100, R104.reuse, R8, R100 ;  /* 0x000000086864723c */ /* 0x060fe60000041864 */
        /* <DEDUP_REMOVED lines=15> */
.L_x_1961:
[----:B------:R-:W1:Y:S01]  /*10800*/  SHFL.BFLY PT, R8, R197, 0x2, 0x1f ;  /* 0x0c401f00c5087f89 */ /* 0x000e6200000e0000 */
[----:B------:R-:W-:Y:S01]  /*10810*/  MOV R6, 0x3f800000 ;  /* 0x3f80000000067802 */ /* 0x000fe20000000f00 */
[----:B------:R-:W-:Y:S01]  /*10820*/  ULDC.U8 UR4, c[0x0][0x328] ;  /* 0x0000ca0000047ab9 */ /* 0x000fe20000000000 */
        /* <DEDUP_REMOVED lines=10> */
[----:B---3--:R-:W-:Y:S02]  /*108d0*/  SHF.R.S32.HI R9, RZ, 0x1f, R0 ;  /* 0x0000001fff097819 */ /* 0x008fe40000011400 */
[----:B------:R-:W-:-:S09]  /*108e0*/  FSETP.NE.FTZ.AND P2, PT, R4, RZ, PT ;  /* 0x000000ff0400720b */ /* 0x000fd20003f55000 */
[----:B------:R-:W1:Y:S08]  /*108f0*/  @P3 MUFU.RCP R6, R5 ;  /* 0x0000000500063308 */ /* 0x000e700000001000 */
[----:B------:R-:W2:Y:S01]  /*10900*/  @P2 MUFU.RCP R7, R4 ;  /* 0x0000000400072308 */ /* 0x000ea20000001000 */
[----:B-1----:R-:W-:-:S07]  /*10910*/  FMUL.FTZ R112, R6, R112 ;  /* 0x0000007006707220 */ /* 0x002fce0000410000 */
[----:B------:R-:W-:Y:S01]  /*10920*/  @P2 MUFU.LG2 R4, R4 ;  /* 0x0000000400042308 */ /* 0x000fe20000000c00 */
[C---:B------:R-:W-:Y:S02]  /*10930*/  FMUL.FTZ R113, R6.reuse, R113 ;  /* 0x0000007106717220 */ /* 0x040fe40000410000 */
        /* <DEDUP_REMOVED lines=32> */
[-C--:B------:R-:W-:Y:S01]  /*10b40*/  LEA.HI R6, R9, R0.reuse, RZ, 0x2 ;  /* 0x0000000009067211 */ /* 0x080fe200078f10ff */
[----:B--2---:R-:W-:Y:S01]  /*10b50*/  FMUL.FTZ R115, R7, R115 ;  /* 0x0000007307737220 */ /* 0x004fe20000410000 */
        /* <DEDUP_REMOVED lines=8> */
[----:B------:R-:W-:Y:S01]  /*10be0*/  IADD3 R14, -R13, R0, RZ ;  /* 0x000000000d0e7210 */ /* 0x000fe20007ffe1ff */
        /* <DEDUP_REMOVED lines=31> */
[----:B------:R-:W-:Y:S02]  /*10de0*/  SHF.R.S32.HI R7, RZ, 0x1f, R8 ;  /* 0x0000001fff077819 */ /* 0x000fe40000011408 */
[----:B------:R-:W-:-:S02]  /*10df0*/  F2FP.BF16.PACK_AB R102, R103, R102 ;  /* 0x000000666766723e */ /* 0x000fc400000010ff */
[----:B------:R-:W-:Y:S02]  /*10e00*/  LEA.HI R7, R7, R8, RZ, 0x3 ;  /* 0x0000000807077211 */ /* 0x000fe400078f18ff */
[----:B------:R-:W-:Y:S02]  /*10e10*/  F2FP.BF16.PACK_AB R106, R107, R106 ;  /* 0x0000006a6b6a723e */ /* 0x000fe400000010ff */
[----:B------:R-:W-:-:S04]  /*10e20*/  LOP3.LUT R7, R7, 0xfffffff8, RZ, 0xc0, !PT ;  /* 0xfffffff807077812 */ /* 0x000fc800078ec0ff */
[----:B------:R-:W-:-:S04]  /*10e30*/  IADD3 R7, R8, -R7, RZ ;  /* 0x8000000708077210 */ /* 0x000fc80007ffe0ff */
[----:B------:R-:W-:-:S04]  /*10e40*/  LEA.HI R10, R7, R7, RZ, 0x1 ;  /* 0x00000007070a7211 */ /* 0x000fc800078f08ff */
[----:B------:R-:W-:Y:S02]  /*10e50*/  SHF.R.S32.HI R12, RZ, 0x1, R10 ;  /* 0x00000001ff0c7819 */ /* 0x000fe4000001140a */
[----:B------:R-:W-:Y:S02]  /*10e60*/  LOP3.LUT R10, R10, 0x3fffffe, RZ, 0xc0, !PT ;  /* 0x03fffffe0a0a7812 */ /* 0x000fe400078ec0ff */
[C---:B------:R-:W-:Y:S01]  /*10e70*/  LOP3.LUT P0, RZ, R12.reuse, 0x2, RZ, 0xc0, !PT ;  /* 0x000000020cff7812 */ /* 0x040fe2000780c0ff */
[----:B------:R-:W-:Y:S01]  /*10e80*/  IMAD.SHL.U32 R13, R12, 0x40, RZ ;  /* 0x000000400c0d7824 */ /* 0x000fe200078e00ff */
[----:B------:R-:W-:Y:S02]  /*10e90*/  IADD3 R10, R7, -R10, RZ ;  /* 0x8000000a070a7210 */ /* 0x000fe40007ffe0ff */
[----:B------:R-:W-:Y:S02]  /*10ea0*/  LEA R7, R11, R14, 0x8 ;  /* 0x0000000e0b077211 */ /* 0x000fe400078e40ff */
[----:B------:R-:W-:-:S03]  /*10eb0*/  LOP3.LUT R13, R13, 0xc0, RZ, 0xc0, !PT ;  /* 0x000000c00d0d7812 */ /* 0x000fc600078ec0ff */
[----:B------:R-:W-:Y:S01]  /*10ec0*/  IMAD R7, R10, 0x10, R7 ;  /* 0x000000100a077824 */ /* 0x000fe200078e0207 */
[----:B------:R-:W-:Y:S02]  /*10ed0*/  LOP3.LUT R10, R12, 0x1, RZ, 0xc0, !PT ;  /* 0x000000010c0a7812 */ /* 0x000fe400078ec0ff */
[----:B------:R-:W-:Y:S01]  /*10ee0*/  LEA.HI R14, R13, R13, RZ, 0x1d ;  /* 0x0000000d0d0e7211 */ /* 0x000fe200078fe8ff */
[----:B------:R-:W1:Y:S01]  /*10ef0*/  @P3 MUFU.LG2 R12, R5 ;  /* 0x00000005000c3308 */ /* 0x000e620000000c00 */
[----:B------:R-:W-:Y:S02]  /*10f00*/  ISETP.NE.U32.AND P1, PT, R10, 0x1, PT ;  /* 0x000000010a00780c */ /* 0x000fe40003f25070 */
[----:B------:R-:W-:Y:S02]  /*10f10*/  LEA R7, R7, R14, 0x1 ;  /* 0x0000000e07077211 */ /* 0x000fe400078e08ff */
[----:B------:R-:W-:Y:S02]  /*10f20*/  MOV R10, 0x20 ;  /* 0x00000020000a7802 */ /* 0x000fe40000000f00 */
[----:B------:R-:W-:-:S02]  /*10f30*/  SHF.L.U32 R7, R7, 0x1, RZ ;  /* 0x0000000107077819 */ /* 0x000fc400000006ff */
[----:B------:R-:W-:Y:S02]  /*10f40*/  SEL R10, R10, 0xffffffe0, !P0 ;  /* 0xffffffe00a0a7807 */ /* 0x000fe40004000000 */
[C---:B------:R-:W-:Y:S01]  /*10f50*/  IADD3 R13, R7.reuse, -0x10, RZ ;  /* 0xfffffff0070d7810 */ /* 0x040fe20007ffe0ff */
[----:B------:R-:W-:Y:S01]  /*10f60*/  STS [R7], R112 ;  /* 0x0000007007007388 */ /* 0x000fe20000000800 */
[----:B------:R-:W-:Y:S01]  /*10f70*/  ISETP.NE.AND P0, PT, RZ, UR4, PT ;  /* 0x00000004ff007c0c */ /* 0x000fe2000bf05270 */
[C---:B------:R-:W-:Y:S01]  /*10f80*/  IMAD.IADD R15, R7.reuse, 0x1, R10 ;  /* 0x00000001070f7824 */ /* 0x040fe200078e020a */
[----:B------:R-:W-:Y:S01]  /*10f90*/  @P1 IADD3 R13, R7, 0x10, RZ ;  /* 0x00000010070d1810 */ /* 0x000fe20007ffe0ff */
[----:B------:R-:W-:Y:S01]  /*10fa0*/  STS [R7+0x200], R114 ;  /* 0x0002007207007388 */ /* 0x000fe20000000800 */
[----:B-1----:R-:W-:Y:S01]  /*10fb0*/  @P3 FMUL.FTZ R12, R12, 0.69314718246459960938 ;  /* 0x3f3172180c0c3820 */ /* 0x002fe20000410000 */
[----:B------:R-:W-:Y:S02]  /*10fc0*/  MOV R5, 0x7f800000 ;  /* 0x7f80000000057802 */ /* 0x000fe40000000f00 */
[----:B------:R-:W-:Y:S01]  /*10fd0*/  IADD3 R17, R10, R13, RZ ;  /* 0x0000000d0a117210 */ /* 0x000fe20007ffe0ff */
[----:B------:R-:W-:Y:S01]  /*10fe0*/  STS [R13], R108 ;  /* 0x0000006c0d007388 */ /* 0x000fe20000000800 */
[----:B------:R-:W-:Y:S01]  /*10ff0*/  MOV R10, 0x7f800000 ;  /* 0x7f800000000a7802 */ /* 0x000fe20000000f00 */
[----:B------:R-:W-:-:S02]  /*11000*/  @P3 FFMA.FTZ R5, R3, c[0x0][0x238], R12 ;  /* 0x00008e0003053a23 */ /* 0x000fc4000001000c */
        /* <DEDUP_REMOVED lines=15> */
[----:B------:R2:W-:Y:S04]  /*11100*/  STS [R13+0x2000], R96 ;  /* 0x002000600d007388 */ /* 0x0005e80000000800 */
[----:B------:R2:W-:Y:S04]  /*11110*/  STS [R13+0x2200], R98 ;  /* 0x002200620d007388 */ /* 0x0005e80000000800 */
[----:B------:R2:W-:Y:S04]  /*11120*/  STS [R15+0x2000], R100 ;  /* 0x002000640f007388 */ /* 0x0005e80000000800 */
[----:B------:R2:W-:Y:S04]  /*11130*/  STS [R15+0x2200], R102 ;  /* 0x002200660f007388 */ /* 0x0005e80000000800 */
[----:B------:R2:W-:Y:S04]  /*11140*/  STS [R17+0x2000], R104 ;  /* 0x0020006811007388 */ /* 0x0005e80000000800 */
[----:B------:R2:W-:Y:S01]  /*11150*/  STS [R17+0x2200], R106 ;  /* 0x0022006a11007388 */ /* 0x0005e20000000800 */
[----:B-1----:R-:W-:-:S04]  /*11160*/  @P2 FMUL.FTZ R7, R4, 0.69314718246459960938 ;  /* 0x3f31721804072820 */ /* 0x002fc80000410000 */
[----:B------:R-:W-:Y:S01]  /*11170*/  @P2 FFMA.FTZ R10, R2, c[0x0][0x238], R7 ;  /* 0x00008e00020a2a23 */ /* 0x000fe20000010007 */
[----:B------:R-:W-:Y:S05]  /*11180*/  @!P0 BRA `(.L_x_1966) ;  /* 0x0000007000008947 */ /* 0x000fea0003800000 */
[----:B------:R-:W1:Y:S01]  /*11190*/  S2R R2, SR_CTAID.Y ;  /* 0x0000000000027919 */ /* 0x000e620000002600 */
[----:B------:R-:W-:-:S03]  /*111a0*/  ISETP.NE.AND P0, PT, R183, -0x1, PT ;  /* 0xffffffffb700780c */ /* 0x000fc60003f05270 */
[----:B------:R-:W3:Y:S01]  /*111b0*/  S2R R3, SR_CTAID.Z ;  /* 0x0000000000037919 */ /* 0x000ee20000002700 */
[----:B-1----:R-:W-:-:S05]  /*111c0*/  IMAD R4, R2, c[0x0][0x214], RZ ;  /* 0x0000850002047a24 */ /* 0x002fca00078e02ff */
[----:B------:R-:W-:-:S05]  /*111d0*/  SEL R4, R4, R183, !P0 ;  /* 0x000000b704047207 */ /* 0x000fca0004000000 */
[----:B---3--:R-:W-:Y:S01]  /*111e0*/  IMAD R4, R3, c[0x0][0x234], R4 ;  /* 0x00008d0003047a24 */ /* 0x008fe200078e0204 */
[----:B------:R-:W-:Y:S05]  /*111f0*/  BRA `(.L_x_1967) ;  /* 0x0000004000007947 */ /* 0x000fea0003800000 */
.L_x_1966:
[----:B------:R-:W1:Y:S04]  /*11200*/  S2R R3, SR_CTAID.Z ;  /* 0x0000000000037919 */ /* 0x000e680000002700 */
[----:B------:R-:W1:Y:S02]  /*11210*/  S2R R2, SR_CTAID.Y ;  /* 0x0000000000027919 */ /* 0x000e640000002600 */
[----:B-1----:R-:W-:-:S04]  /*11220*/  IMAD R4, R2, c[0x0][0x1c0], R3 ;  /* 0x0000700002047a24 */ /* 0x002fc800078e0203 */
[----:B------:R-:W-:Y:S02]  /*11230*/  IMAD R4, R4, c[0x0][0x214], RZ ;  /* 0x0000850004047a24 */ /* 0x000fe400078e02ff */
.L_x_1967:
[----:B------:R-:W-:Y:S01]  /*11240*/  BAR.SYNC.DEFER_BLOCKING 0x0 ;  /* 0x0000000000007b1d */ /* 0x000fe20000010000 */
[----:B------:R-:W-:Y:S01]  /*11250*/  LOP3.LUT R9, R9, 0xffffffe0, RZ, 0xc0, !PT ;  /* 0xffffffe009097812 */ /* 0x000fe200078ec0ff */
[C---:B------:R-:W-:Y:S01]  /*11260*/  IMAD.WIDE.U32 R38, R183.reuse, c[0x0][0x1e8], RZ ;  /* 0x00007a00b7267a25 */ /* 0x040fe200078e00ff */
[----:B------:R-:W-:Y:S02]  /*11270*/  SHF.R.S32.HI R36, RZ, 0x1f, R11 ;  /* 0x0000001fff247819 */ /* 0x000fe4000001140b */
[----:B------:R-:W-:Y:S01]  /*11280*/  SHF.R.S32.HI R7, RZ, 0x1f, R2 ;  /* 0x0000001fff077819 */ /* 0x000fe20000011402 */
[----:B------:R-:W-:Y:S01]  /*11290*/  IMAD.IADD R9, R0, 0x1, -R9 ;  /* 0x0000000100097824 */ /* 0x000fe200078e0a09 */
[----:B------:R-:W-:Y:S01]  /*112a0*/  ISETP.NE.AND P0, PT, R183, -0x1, PT ;  /* 0xffffffffb700780c */ /* 0x000fe20003f05270 */
[----:B------:R-:W-:Y:S01]  /*112b0*/  IMAD.WIDE.U32 R40, R2, c[0x0][0x1e0], RZ ;  /* 0x0000780002287a25 */ /* 0x000fe200078e00ff */
[----:B------:R-:W-:Y:S01]  /*112c0*/  LEA.HI R36, R36, R11, RZ, 0x2 ;  /* 0x0000000b24247211 */ /* 0x000fe200078f10ff */
[----:B------:R-:W-:Y:S01]  /*112d0*/  BSSY B0, `(.L_x_1968) ;  /* 0x000001e000007945 */ /* 0x000fe20003800000 */
[----:B------:R-:W-:Y:S01]  /*112e0*/  LOP3.LUT P1, RZ, R9, 0x3, RZ, 0xc0, !PT ;  /* 0x0000000309ff7812 */ /* 0x000fe2000782c0ff */
[----:B------:R-:W-:Y:S01]  /*112f0*/  IMAD R7, R7, c[0x0][0x1e0], RZ ;  /* 0x0000780007077a24 */ /* 0x000fe200078e02ff */
[----:B------:R-:W-:Y:S01]  /*11300*/  LOP3.LUT R36, R36, 0xffffffc, RZ, 0xc0, !PT ;  /* 0x0ffffffc24247812 */ /* 0x000fe200078ec0ff */
[----:B------:R-:W-:Y:S01]  /*11310*/  IMAD R183, R183, c[0x0][0x1ec], R39 ;  /* 0x00007b00b7b77a24 */ /* 0x000fe200078e0227 */
[----:B------:R-:W-:Y:S01]  /*11320*/  SEL R0, R40, R38, !P0 ;  /* 0x0000002628007207 */ /* 0x000fe20004000000 */
[----:B------:R-:W-:-:S02]  /*11330*/  IMAD R7, R2, c[0x0][0x1e4], R7 ;  /* 0x0000790002077a24 */ /* 0x000fc400078e0207 */
[----:B------:R-:W-:-:S03]  /*11340*/  IMAD.IADD R11, R11, 0x1, -R36 ;  /* 0x000000010b0b7824 */ /* 0x000fc600078e0a24 */
[----:B------:R-:W-:Y:S01]  /*11350*/  @!P0 IADD3 R183, R41, R7, RZ ;  /* 0x0000000729b78210 */ /* 0x000fe20007ffe0ff */
[----:B------:R-:W-:Y:S01]  /*11360*/  IMAD R178, R11, 0x10, R178 ;  /* 0x000000100bb27824 */ /* 0x000fe200078e02b2 */
[----:B------:R1:W3:Y:S04]  /*11370*/  LDS.128 R28, [R181] ;  /* 0x00000000b51c7984 */ /* 0x0002e80000000c00 */
[----:B------:R1:W4:Y:S04]  /*11380*/  LDS.128 R24, [R181+0x800] ;  /* 0x00080000b5187984 */ /* 0x0003280000000c00 */
[----:B------:R1:W2:Y:S04]  /*11390*/  LDS.128 R20, [R181+0x1000] ;  /* 0x00100000b5147984 */ /* 0x0002a80000000c00 */
[----:B--2---:R1:W2:Y:S04]  /*113a0*/  LDS.128 R16, [R181+0x1800] ;  /* 0x00180000b5107984 */ /* 0x0042a80000000c00 */
[----:B------:R1:W1:Y:S04]  /*113b0*/  LDS.128 R12, [R181+0x2000] ;  /* 0x00200000b50c7984 */ /* 0x0002680000000c00 */
[----:B------:R1:W1:Y:S01]  /*113c0*/  LDS.128 R32, [R181+0x2800] ;  /* 0x00280000b5207984 */ /* 0x0002620000000c00 */
[----:B------:R-:W-:Y:S05]  /*113d0*/  @P1 BRA `(.L_x_1969) ;  /* 0x000000d000001947 */ /* 0x000fea0003800000 */
[----:B------:R-:W5:Y:S02]  /*113e0*/  S2R R9, SR_CTAID.X ;  /* 0x0000000000097919 */ /* 0x000f640000002500 */
[C---:B-----5:R-:W-:Y:S01]  /*113f0*/  IMAD R11, R9.reuse, 0x40, R4 ;  /* 0x00000040090b7824 */ /* 0x060fe200078e0204 */
[----:B------:R-:W-:Y:S01]  /*11400*/  IADD3 R4, R178, 0x8, RZ ;  /* 0x00000008b2047810 */ /* 0x000fe20007ffe0ff */
        /* <DEDUP_REMOVED lines=10> */
.L_x_1969:
[----:B------:R-:W-:Y:S05]  /*114b0*/  BSYNC B0 ;  /* 0x0000000000007941 */ /* 0x000fea0003800000 */
.L_x_1968:
[----:B------:R-:W5:Y:S01]  /*114c0*/  S2R R7, SR_CTAID.X ;  /* 0x0000000000077919 */ /* 0x000f620000002500 */
[----:B------:R-:W-:Y:S01]  /*114d0*/  SHF.R.S32.HI R4, RZ, 0x1f, R3 ;  /* 0x0000001fff047819 */ /* 0x000fe20000011403 */
[----:B------:R-:W-:Y:S04]  /*114e0*/  BSSY B0, `(.L_x_1970) ;  /* 0x000001c000007945 */ /* 0x000fe80003800000 */
[----:B------:R-:W-:-:S04]  /*114f0*/  IMAD R4, R4, c[0x0][0x1f0], RZ ;  /* 0x00007c0004047a24 */ /* 0x000fc800078e02ff */
[----:B------:R-:W-:Y:S01]  /*11500*/  IMAD R4, R3, c[0x0][0x1f4], R4 ;  /* 0x00007d0003047a24 */ /* 0x000fe200078e0204 */
[----:B----45:R-:W-:-:S04]  /*11510*/  SHF.L.U32 R5, R7, 0x6, RZ ;  /* 0x0000000607057819 */ /* 0x030fc800000006ff */
[----:B------:R-:W-:Y:S01]  /*11520*/  SHF.R.S32.HI R2, RZ, 0x1f, R5 ;  /* 0x0000001fff027819 */ /* 0x000fe20000011405 */
[----:B------:R-:W-:-:S04]  /*11530*/  IMAD.WIDE.U32 R10, R5, c[0x0][0x1e8], R184 ;  /* 0x00007a00050a7a25 */ /* 0x000fc800078e00b8 */
[----:B------:R-:W-:Y:S01]  /*11540*/  IMAD R2, R2, c[0x0][0x1e8], RZ ;  /* 0x00007a0002027a24 */ /* 0x000fe200078e02ff */
[----:B------:R-:W-:-:S03]  /*11550*/  IADD3 R10, P0, R0, R10, RZ ;  /* 0x0000000a000a7210 */ /* 0x000fc60007f1e0ff */
[C---:B------:R-:W-:Y:S01]  /*11560*/  IMAD R2, R5.reuse, c[0x0][0x1ec], R2 ;  /* 0x00007b0005027a24 */ /* 0x040fe200078e0202 */
[----:B------:R-:W-:-:S04]  /*11570*/  IADD3 R5, -R5, R182, RZ ;  /* 0x000000b605057210 */ /* 0x000fc80007ffe1ff */
        /* <DEDUP_REMOVED lines=9> */
[----:B------:R-:W-:Y:S01]  /*11610*/  IMAD R0, R8, c[0x0][0x1ec], R3 ;  /* 0x00007b0008007a24 */ /* 0x000fe200078e0203 */
[----:B------:R-:W-:Y:S01]  /*11620*/  ISETP.GE.AND P0, PT, R174, c[0x0][0x220], PT ;  /* 0x00008800ae007a0c */ /* 0x000fe20003f06270 */
[----:B------:R-:W-:-:S04]  /*11630*/  IMAD.WIDE.U32 R36, R8, c[0x0][0x1e8], R4 ;  /* 0x00007a0008247a25 */ /* 0x000fc800078e0004 */
[----:B------:R-:W-:Y:S01]  /*11640*/  IMAD.IADD R0, R0, 0x1, R37 ;  /* 0x0000000100007824 */ /* 0x000fe200078e0225 */
[----:B------:R-:W-:-:S04]  /*11650*/  LEA R2, P3, R36, c[0x0][0x1d0], 0x1 ;  /* 0x0000740024027a11 */ /* 0x000fc800078608ff */
[----:B------:R-:W-:-:S05]  /*11660*/  LEA.HI.X R3, R36, c[0x0][0x1d4], R0, 0x1, P3 ;  /* 0x0000750024037a11 */ /* 0x000fca00018f0c00 */
[----:B---3--:R3:W-:Y:S04]  /*11670*/  @!P2 STG.E.128 [R2.64], R28 ;  /* 0x0000001c0200a986 */ /* 0x0087e8000c101d06 */
[----:B------:R3:W-:Y:S04]  /*11680*/  @!P1 STG.E.128 [R2.64+0x40], R20 ;  /* 0x0000401402009986 */ /* 0x0007e8000c101d06 */
[----:B-1----:R3:W-:Y:S02]  /*11690*/  @!P0 STG.E.128 [R2.64+0x80], R12 ;  /* 0x0000800c02008986 */ /* 0x0027e4000c101d06 */
.L_x_1971:
[----:B------:R-:W-:Y:S05]  /*116a0*/  BSYNC B0 ;  /* 0x0000000000007941 */ /* 0x000fea0003800000 */
.L_x_1970:
[----:B------:R-:W-:Y:S01]  /*116b0*/  IMAD R7, R7, -0x40, R182 ;  /* 0xffffffc007077824 */ /* 0x000fe200078e02b6 */
[----:B------:R-:W-:-:S04]  /*116c0*/  LEA.HI.SX32 R6, R6, 0x20, 0x1e ;  /* 0x0000002006067811 */ /* 0x000fc800078ff2ff */
[----:B------:R-:W-:-:S13]  /*116d0*/  ISETP.GE.AND P0, PT, R6, R7, PT ;  /* 0x000000070600720c */ /* 0x000fda0003f06270 */
[----:B------:R-:W-:Y:S05]  /*116e0*/  @P0 EXIT ;  /* 0x000000000000094d */ /* 0x000fea0003800000 */
[----:B------:R-:W-:Y:S01]  /*116f0*/  IADD3 R8, P0, R8, 0x20, RZ ;  /* 0x0000002008087810 */ /* 0x000fe20007f1e0ff */
[----:B------:R-:W-:Y:S01]  /*11700*/  IMAD.MOV.U32 R4, RZ, RZ, R10 ;  /* 0x000000ffff047224 */ /* 0x000fe200078e000a */
[----:B------:R-:W-:-:S03]  /*11710*/  ISETP.GE.AND P1, PT, R184, c[0x0][0x220], PT ;  /* 0x00008800b8007a0c */ /* 0x000fc60003f26270 */
[----:B---3--:R-:W-:Y:S01]  /*11720*/  IMAD.X R3, RZ, RZ, R189, P0 ;  /* 0x000000ffff037224 */ /* 0x008fe200000e06bd */
[----:B------:R-:W-:Y:S01]  /*11730*/  ISETP.GE.AND P0, PT, R175, c[0x0][0x220], PT ;  /* 0x00008800af007a0c */ /* 0x000fe20003f06270 */
[----:B------:R-:W-:-:S04]  /*11740*/  IMAD.WIDE.U32 R4, R8, c[0x0][0x1e8], R4 ;  /* 0x00007a0008047a25 */ /* 0x000fc800078e0004 */
[----:B------:R-:W-:Y:S01]  /*11750*/  IMAD R3, R3, c[0x0][0x1e8], RZ ;  /* 0x00007a0003037a24 */ /* 0x000fe200078e02ff */
[----:B------:R-:W-:-:S03]  /*11760*/  LEA R2, P2, R4, c[0x0][0x1d0], 0x1 ;  /* 0x0000740004027a11 */ /* 0x000fc600078408ff */
[----:B------:R-:W-:-:S04]  /*11770*/  IMAD R3, R8, c[0x0][0x1ec], R3 ;  /* 0x00007b0008037a24 */ /* 0x000fc800078e0203 */
[----:B------:R-:W-:-:S05]  /*11780*/  IMAD.IADD R3, R3, 0x1, R5 ;  /* 0x0000000103037824 */ /* 0x000fca00078e0205 */
[----:B------:R-:W-:-:S05]  /*11790*/  LEA.HI.X R3, R4, c[0x0][0x1d4], R3, 0x1, P2 ;  /* 0x0000750004037a11 */ /* 0x000fca00010f0c03 */
[----:B--2---:R2:W-:Y:S01]  /*117a0*/  @!P0 STG.E.128 [R2.64+0x40], R16 ;  /* 0x0000401002008986 */ /* 0x0045e2000c101d06 */
[----:B------:R-:W-:-:S03]  /*117b0*/  ISETP.GE.AND P0, PT, R174, c[0x0][0x220], PT ;  /* 0x00008800ae007a0c */ /* 0x000fc60003f06270 */
[----:B------:R2:W-:Y:S10]  /*117c0*/  @!P1 STG.E.128 [R2.64], R24 ;  /* 0x0000001802009986 */ /* 0x0005f4000c101d06 */
[----:B------:R-:W-:Y:S05]  /*117d0*/  @P0 EXIT ;  /* 0x000000000000094d */ /* 0x000fea0003800000 */
[----:B-1----:R-:W-:Y:S01]  /*117e0*/  STG.E.128 [R2.64+0x80], R32 ;  /* 0x0000802002007986 */ /* 0x002fe2000c101d06 */
[----:B------:R-:W-:Y:S05]  /*117f0*/  EXIT ;  /* 0x000000000000794d */ /* 0x000fea0003800000 */
.L_x_1972:
        /* <DEDUP_REMOVED lines=16> */
.L_x_6332:


//--------------------- .text._ZN5flash24flash_fwd_splitkv_kernelI23Flash_fwd_kernel_traitsILi96ELi64ELi128ELi4ELb0ELb0EN7cutlass10bfloat16_tE19Flash_kernel_traitsILi96ELi64ELi128ELi4ES3_EELb1ELb0ELb1ELb0ELb0ELb1ELb0ELb0EEEvNS_16Flash_fwd_paramsE --------------------------
	.section	.text._ZN5flash24flash_fwd_splitkv_kernelI23Flash_fwd_kernel_traitsILi96ELi64ELi128ELi4ELb0ELb0EN7cutlass10bfloat16_tE19Flash_kernel_traitsILi96ELi64ELi128ELi4ES3_EELb1ELb0ELb1ELb0ELb0ELb1ELb0ELb0EEEvNS_16Flash_fwd_paramsE,"ax",@progbits
	.sectioninfo	@"SHI_REGISTERS=242"
	.align	128
        .global         _ZN5flash24flash_fwd_splitkv_kernelI23Flash_fwd_kernel_traitsILi96ELi64ELi128ELi4ELb0ELb0EN7cutlass10bfloat16_tE19Flash_kernel_traitsILi96ELi64ELi128ELi4ES3_EELb1ELb0ELb1ELb0ELb0ELb1ELb0ELb0EEEvNS_16Flash_fwd_paramsE
        .type           _ZN5flash24flash_fwd_splitkv_kernelI23Flash_fwd_kernel_traitsILi96ELi64ELi128ELi4ELb0ELb0EN7cutlass10bfloat16_tE19Flash_kernel_traitsILi96ELi64ELi128ELi4ES3_EELb1ELb0ELb1ELb0ELb0ELb1ELb0ELb0EEEvNS_16Flash_fwd_paramsE,@function
        .size           _ZN5flash24flash_fwd_splitkv_kernelI23Flash_fwd_kernel_traitsILi96ELi64ELi128ELi4ELb0ELb0EN7cutlass10bfloat16_tE19Flash_kernel_traitsILi96ELi64ELi128ELi4ES3_EELb1ELb0ELb1ELb0ELb0ELb1ELb0ELb0EEEvNS_16Flash_fwd_paramsE,(.L_x_6333 - _ZN5flash24flash_fwd_splitkv_kernelI23Flash_fwd_kernel_traitsILi96ELi64ELi128ELi4ELb0ELb0EN7cutlass10bfloat16_tE19Flash_kernel_traitsILi96ELi64ELi128ELi4ES3_EELb1ELb0ELb1ELb0ELb0ELb1ELb0ELb0EEEvNS_16Flash_fwd_paramsE)
        .other          _ZN5flash24flash_fwd_splitkv_kernelI23Flash_fwd_kernel_traitsILi96ELi64ELi128ELi4ELb0ELb0EN7cutlass10bfloat16_tE19Flash_kernel_traitsILi96ELi64ELi128ELi4ES3_EELb1ELb0ELb1ELb0ELb0ELb1ELb0ELb0EEEvNS_16Flash_fwd_paramsE,@"STO_CUDA_ENTRY STV_DEFAULT"
_ZN5flash24flash_fwd_splitkv_kernelI23Flash_fwd_kernel_traitsILi96ELi64ELi128ELi4ELb0ELb0EN7cutlass10bfloat16_tE19Flash_kernel_traitsILi96ELi64ELi128ELi4ES3_EELb1ELb0ELb1ELb0ELb0ELb1ELb0ELb0EEEvNS_16Flash_fwd_paramsE:
.text._ZN5flash24flash_fwd_splitkv_kernelI23Flash_fwd_kernel_traitsILi96ELi64ELi128ELi4ELb0ELb0EN7cutlass10bfloat16_tE19Flash_kernel_traitsILi96ELi64ELi128ELi4ES3_EELb1ELb0ELb1ELb0ELb0ELb1ELb0ELb0EEEvNS_16Flash_fwd_paramsE:
        /* <DEDUP_REMOVED lines=33> */
.L_x_1973:
[----:B-1-34-:R-:W-:Y:S02]  /*0210*/  MOV R0, c[0x0][0x218] ;  /* 0x0000860000007a02 */ /* 0x01afe40000000f00 */
.L_x_1974:
        /* <DEDUP_REMOVED lines=80> */
.L_x_1977:
[----:B------:R-:W-:Y:S05]  /*0720*/  BSYNC B0 ;  /* 0x0000000000007941 */ /* 0x000fea0003800000 */
.L_x_1976:
        /* <DEDUP_REMOVED lines=19> */
.L_x_1979:
[----:B------:R-:W-:Y:S05]  /*0860*/  BSYNC B0 ;  /* 0x0000000000007941 */ /* 0x000fea0003800000 */
.L_x_1978:
        /* <DEDUP_REMOVED lines=13> */
.L_x_1975:
        /* <DEDUP_REMOVED lines=93> */
.L_x_1980:
        /* <DEDUP_REMOVED lines=15> */
.L_x_1982:
        /* <DEDUP_REMOVED lines=52> */
.L_x_1981:
        /* <DEDUP_REMOVED lines=110> */
.L_x_1984:
[----:B------:R-:W-:Y:S05]  /*1a20*/  BSYNC B0 ;  /* 0x0000000000007941 */ /* 0x000fea0003800000 */
.L_x_1983:
        /* <DEDUP_REMOVED lines=36> */
.L_x_1986:
[----:B------:R-:W-:Y:S05]  /*1c70*/  BSYNC B0 ;  /* 0x0000000000007941 */ /* 0x000fea0003800000 */
.L_x_1985:
        /* <DEDUP_REMOVED lines=33> */
.L_x_1988:
[----:B------:R-:W-:Y:S05]  /*1e90*/  BSYNC B0 ;  /* 0x0000000000007941 */ /* 0x000fea0003800000 */
.L_x_1987:
        /* <DEDUP_REMOVED lines=34> */
.L_x_1990:
[----:B------:R-:W-:Y:S05]  /*20c0*/  BSYNC B0 ;  /* 0x0000000000007941 */ /* 0x000fea0003800000 */
.L_x_1989:
        /* <DEDUP_REMOVED lines=32> */
.L_x_1992:
[----:B------:R-:W-:Y:S05]  /*22d0*/  BSYNC B0 ;  /* 0x0000000000007941 */ /* 0x000fea0003800000 */
.L_x_1991:
        /* <DEDUP_REMOVED lines=34> */
.L_x_1994:
[----:B------:R-:W-:Y:S05]  /*2500*/  BSYNC B0 ;  /* 0x0000000000007941 */ /* 0x000fea0003800000 */
.L_x_1993:
        /* <DEDUP_REMOVED lines=93> */
.L_x_1996:
[----:B---3--:R-:W-:Y:S05]  /*2ae0*/  BSYNC B0 ;  /* 0x0000000000007941 */ /* 0x008fea0003800000 */
.L_x_1995:
        /* <DEDUP_REMOVED lines=34> */
.L_x_1998:
[----:B------:R-:W-:Y:S05]  /*2d10*/  BSYNC B0 ;  /* 0x0000000000007941 */ /* 0x000fea0003800000 */
.L_x_1997:
        /* <DEDUP_REMOVED lines=34> */
.L_x_2000:
[----:B------:R-:W-:Y:S05]  /*2f40*/  BSYNC B0 ;  /* 0x0000000000007941 */ /* 0x000fea0003800000 */
.L_x_1999:
        /* <DEDUP_REMOVED lines=39> */
.L_x_2002:
[----:B------:R-:W-:Y:S05]  /*31c0*/  BSYNC B0 ;  /* 0x0000000000007941 */ /* 0x000fea0003800000 */
.L_x_2001:
[----:B------:R-:W-:Y:S01]  /*31d0*/  IMAD.SHL.U32 R170, R170, 0x2, RZ ;  /* 0x00000002aaaa7824 */ /* 0x000fe200078e00ff */
[----:B------:R-:W-:Y:S01]  /*31e0*/  LDSM.16.M88.4 R92, [R171] ;  /* 0x00000000ab5c783b */ /* 0x000fe20000000200 */
[----:B------:R-:W-:Y:S01]  /*31f0*/  IMAD R169, R4, 0x2, R171 ;  /* 0x0000000204a97824 */ /* 0x000fe200078e02ab */
[----:B------:R-:W-:Y:S01]  /*3200*/  IMNMX R136, R118, R131, PT ;  /* 0x0000008376887217 */ /* 0x000fe20003800200 */
[----:B------:R-:W-:Y:S01]  /*3210*/  IMAD R119, R3, 0x2, R170 ;  /* 0x0000000203777824 */ /* 0x000fe200078e02aa */
[----:B------:R-:W5:Y:S04]  /*3220*/  LDSM.16.M88.4 R20, [R170+0x3000] ;  /* 0x00300000aa14783b */ /* 0x000f680000000200 */
[----:B------:R-:W1:Y:S04]  /*3230*/  LDSM.16.M88.4 R80, [R170+0x3400] ;  /* 0x00340000aa50783b */ /* 0x000e680000000200 */
[----:B------:R-:W-:Y:S04]  /*3240*/  LDSM.16.M88.4 R108, [R169] ;  /* 0x00000000a96c783b */ /* 0x000fe80000000200 */
[----:B------:R-:W2:Y:S04]  /*3250*/  LDSM.16.M88.4 R84, [R119+0x3000] ;  /* 0x003000007754783b */ /* 0x000ea80000000200 */
[----:B------:R-:W3:Y:S04]  /*3260*/  LDSM.16.M88.4 R72, [R170+0x3800] ;  /* 0x00380000aa48783b */ /* 0x000ee80000000200 */
[----:B------:R-:W4:Y:S04]  /*3270*/  LDSM.16.M88.4 R64, [R170+0x3c00] ;  /* 0x003c0000aa40783b */ /* 0x000f280000000200 */
[----:B------:R-:W2:Y:S04]  /*3280*/  LDSM.16.M88.4 R56, [R170+0x4000] ;  /* 0x00400000aa38783b */ /* 0x000ea80000000200 */
[----:B------:R-:W2:Y:S04]  /*3290*/  LDSM.16.M88.4 R40, [R119+0x3400] ;  /* 0x003400007728783b */ /* 0x000ea80000000200 */
[----:B------:R-:W-:Y:S04]  /*32a0*/  LDSM.16.M88.4 R88, [R171+0x1000] ;  /* 0x00100000ab58783b */ /* 0x000fe80000000200 */
[----:B-12---:R-:W1:Y:S01]  /*32b0*/  LDSM.16.M88.4 R8, [R170+0x5000] ;  /* 0x00500000aa08783b */ /* 0x006e620000000200 */
[C---:B-----5:R-:W-:Y:S03]  /*32c0*/  HMMA.16816.F32.BF16 R24, R92.reuse, R20, RZ ;  /* 0x000000145c18723c */ /* 0x060fe600000418ff */
[----:B------:R-:W2:Y:S04]  /*32d0*/  LDSM.16.M88.4 R48, [R170+0x4400] ;  /* 0x00440000aa30783b */ /* 0x000ea80000000200 */
[----:B------:R-:W5:Y:S01]  /*32e0*/  LDSM.16.M88.4 R100, [R170+0x4800] ;  /* 0x00480000aa64783b */ /* 0x000f620000000200 */
[C---:B------:R-:W-:Y:S03]  /*32f0*/  HMMA.16816.F32.BF16 R20, R92.reuse, R22, RZ ;  /* 0x000000165c14723c */ /* 0x040fe600000418ff */
[----:B------:R-:W1:Y:S04]  /*3300*/  LDSM.16.M88.4 R36, [R119+0x3800] ;  /* 0x003800007724783b */ /* 0x000e680000000200 */
[----:B------:R-:W1:Y:S01]  /*3310*/  LDSM.16.M88.4 R28, [R119+0x3c00] ;  /* 0x003c0000771c783b */ /* 0x000e620000000200 */
[C---:B------:R-:W-:Y:S03]  /*3320*/  HMMA.16816.F32.BF16 R32, R92.reuse, R80, RZ ;  /* 0x000000505c20723c */ /* 0x040fe600000418ff */
[----:B------:R-:W1:Y:S04]  /*3330*/  LDSM.16.M88.4 R12, [R119+0x4000] ;  /* 0x00400000770c783b */ /* 0x000e680000000200 */
[----:B------:R-:W1:Y:S01]  /*3340*/  LDSM.16.M88.4 R104, [R170+0x4c00] ;  /* 0x004c0000aa68783b */ /* 0x000e620000000200 */
[----:B------:R-:W-:Y:S03]  /*3350*/  HMMA.16816.F32.BF16 R80, R92, R82, RZ ;  /* 0x000000525c50723c */ /* 0x000fe600000418ff */
[----:B------:R-:W-:Y:S04]  /*3360*/  LDSM.16.M88.4 R124, [R119+0x5000] ;  /* 0x00500000777c783b */ /* 0x000fe80000000200 */
[----:B------:R-:W1:Y:S01]  /*3370*/  LDSM.16.M88.4 R112, [R170+0x5400] ;  /* 0x00540000aa70783b */ /* 0x000e620000000200 */
[C---:B------:R-:W-:Y:S03]  /*3380*/  HMMA.16816.F32.BF16 R20, R108.reuse, R86, R20 ;  /* 0x000000566c14723c */ /* 0x040fe60000041814 */
[----:B------:R-:W-:Y:S04]  /*3390*/  LDSM.16.M88.4 R120, [R119+0x4800] ;  /* 0x004800007778783b */ /* 0x000fe80000000200 */
[----:B------:R-:W-:Y:S01]  /*33a0*/  LDSM.16.M88.4 R16, [R119+0x4400] ;  /* 0x004400007710783b */ /* 0x000fe20000000200 */
[----:B------:R-:W-:Y:S03]  /*33b0*/  HMMA.16816.F32.BF16 R24, R108, R84, R24 ;  /* 0x000000546c18723c */ /* 0x000fe60000041818 */
[----:B------:R-:W-:Y:S04]  /*33c0*/  LDSM.16.M88.4 R84, [R170+0x5800] ;  /* 0x00580000aa54783b */ /* 0x000fe80000000200 */
[----:B------:R-:W0:Y:S01]  /*33d0*/  LDGDEPBAR ;  /* 0x00000000000079af */ /* 0x000e220000000000 */
[C---:B---3--:R-:W-:Y:S08]  /*33e0*/  HMMA.16816.F32.BF16 R76, R92.reuse, R72, RZ ;  /* 0x000000485c4c723c */ /* 0x048ff000000418ff */
[C---:B----4-:R-:W-:Y:S08]  /*33f0*/  HMMA.16816.F32.BF16 R68, R92.reuse, R64, RZ ;  /* 0x000000405c44723c */ /* 0x050ff000000418ff */
[C---:B------:R-:W-:Y:S08]  /*3400*/  HMMA.16816.F32.BF16 R60, R92.reuse, R56, RZ ;  /* 0x000000385c3c723c */ /* 0x040ff000000418ff */
[C---:B------:R-:W-:Y:S08]  /*3410*/  HMMA.16816.F32.BF16 R72, R92.reuse, R74, RZ ;  /* 0x0000004a5c48723c */ /* 0x040ff000000418ff */
[C---:B------:R-:W-:Y:S08]  /*3420*/  HMMA.16816.F32.BF16 R64, R92.reuse, R66, RZ ;  /* 0x000000425c40723c */ /* 0x040ff000000418ff */
[----:B------:R-:W-:Y:S08]  /*3430*/  HMMA.16816.F32.BF16 R56, R92, R58, RZ ;  /* 0x0000003a5c38723c */ /* 0x000ff000000418ff */
[C---:B------:R-:W-:Y:S08]  /*3440*/  HMMA.16816.F32.BF16 R32, R108.reuse, R40, R32 ;  /* 0x000000286c20723c */ /* 0x040ff00000041820 */
[----:B------:R-:W-:Y:S01]  /*3450*/  HMMA.16816.F32.BF16 R80, R108, R42, R80 ;  /* 0x0000002a6c50723c */ /* 0x000fe20000041850 */
[----:B------:R-:W3:Y:S07]  /*3460*/  LDSM.16.M88.4 R40, [R169+0x1000] ;  /* 0x00100000a928783b */ /* 0x000eee0000000200 */
[C---:B-1----:R-:W-:Y:S08]  /*3470*/  HMMA.16816.F32.BF16 R20, R88.reuse, R10, R20 ;  /* 0x0000000a5814723c */ /* 0x042ff00000041814 */
[----:B------:R-:W-:Y:S01]  /*3480*/  HMMA.16816.F32.BF16 R24, R88, R8, R24 ;  /* 0x000000085818723c */ /* 0x000fe20000041818 */
[----:B------:R-:W-:Y:S07]  /*3490*/  LDSM.16.M88.4 R8, [R169+0x2000] ;  /* 0x00200000a908783b */ /* 0x000fee0000000200 */
[C---:B--2---:R-:W-:Y:S08]  /*34a0*/  HMMA.16816.F32.BF16 R52, R92.reuse, R48, RZ ;  /* 0x000000305c34723c */ /* 0x044ff000000418ff */
[C---:B-----5:R-:W-:Y:S08]  /*34b0*/  HMMA.16816.F32.BF16 R44, R92.reuse, R100, RZ ;  /* 0x000000645c2c723c */ /* 0x060ff000000418ff */
[C---:B------:R-:W-:Y:S08]  /*34c0*/  HMMA.16816.F32.BF16 R48, R92.reuse, R50, RZ ;  /* 0x000000325c30723c */ /* 0x040ff000000418ff */
[----:B------:R-:W-:Y:S08]  /*34d0*/  HMMA.16816.F32.BF16 R100, R92, R102, RZ ;  /* 0x000000665c64723c */ /* 0x000ff000000418ff */
[C---:B------:R-:W-:Y:S08]  /*34e0*/  HMMA.16816.F32.BF16 R76, R108.reuse, R36, R76 ;  /* 0x000000246c4c723c */ /* 0x040ff0000004184c */
[C---:B------:R-:W-:Y:S01]  /*34f0*/  HMMA.16816.F32.BF16 R72, R108.reuse, R38, R72 ;  /* 0x000000266c48723c */ /* 0x040fe20000041848 */
[----:B------:R-:W1:Y:S07]  /*3500*/  LDSM.16.M88.4 R36, [R119+0x5400] ;  /* 0x005400007724783b */ /* 0x000e6e0000000200 */
[C---:B------:R-:W-:Y:S08]  /*3510*/  HMMA.16816.F32.BF16 R68, R108.reuse, R28, R68 ;  /* 0x0000001c6c44723c */ /* 0x040ff00000041844 */
[C---:B------:R-:W-:Y:S01]  /*3520*/  HMMA.16816.F32.BF16 R64, R108.reuse, R30, R64 ;  /* 0x0000001e6c40723c */ /* 0x040fe20000041840 */
[----:B------:R-:W-:Y:S07]  /*3530*/  LDSM.16.M88.4 R28, [R170+0x7000] ;  /* 0x00700000aa1c783b */ /* 0x000fee0000000200 */
[C---:B------:R-:W-:Y:S08]  /*3540*/  HMMA.16816.F32.BF16 R60, R108.reuse, R12, R60 ;  /* 0x0000000c6c3c723c */ /* 0x040ff0000004183c */
[----:B------:R-:W-:Y:S01]  /*3550*/  HMMA.16816.F32.BF16 R56, R108, R14, R56 ;  /* 0x0000000e6c38723c */ /* 0x000fe20000041838 */
[----:B------:R-:W2:Y:S07]  /*3560*/  LDSM.16.M88.4 R12, [R171+0x2000] ;  /* 0x00200000ab0c783b */ /* 0x000eae0000000200 */
[C---:B------:R-:W-:Y:S08]  /*3570*/  HMMA.16816.F32.BF16 R96, R92.reuse, R104, RZ ;  /* 0x000000685c60723c */ /* 0x040ff000000418ff */
[----:B------:R-:W-:Y:S01]  /*3580*/  HMMA.16816.F32.BF16 R92, R92, R106, RZ ;  /* 0x0000006a5c5c723c */ /* 0x000fe200000418ff */
[----:B------:R-:W4:Y:S07]  /*3590*/  LDSM.16.M88.4 R104, [R119+0x4c00] ;  /* 0x004c00007768783b */ /* 0x000f2e0000000200 */
[----:B------:R-:W-:Y:S08]  /*35a0*/  HMMA.16816.F32.BF16 R32, R88, R112, R32 ;  /* 0x000000705820723c */ /* 0x000ff00000041820 */
[C---:B---3--:R-:W-:Y:S08]  /*35b0*/  HMMA.16816.F32.BF16 R20, R40.reuse, R126, R20 ;  /* 0x0000007e2814723c */ /* 0x048ff00000041814 */
[----:B------:R-:W-:Y:S08]  /*35c0*/  HMMA.16816.F32.BF16 R24, R40, R124, R24 ;  /* 0x0000007c2818723c */ /* 0x000ff00000041818 */
[C---:B------:R-:W-:Y:S08]  /*35d0*/  HMMA.16816.F32.BF16 R44, R108.reuse, R120, R44 ;  /* 0x000000786c2c723c */ /* 0x040ff0000004182c */
[C---:B------:R-:W-:Y:S08]  /*35e0*/  HMMA.16816.F32.BF16 R52, R108.reuse, R16, R52 ;  /* 0x000000106c34723c */ /* 0x040ff00000041834 */
[C---:B------:R-:W-:Y:S01]  /*35f0*/  HMMA.16816.F32.BF16 R48, R108.reuse, R18, R48 ;  /* 0x000000126c30723c */ /* 0x040fe20000041830 */
[----:B------:R-:W-:Y:S07]  /*3600*/  LDSM.16.M88.4 R16, [R119+0x7000] ;  /* 0x007000007710783b */ /* 0x000fee0000000200 */
[----:B------:R-:W-:Y:S01]  /*3610*/  HMMA.16816.F32.BF16 R120, R108, R122, R100 ;  /* 0x0000007a6c78723c */ /* 0x000fe20000041864 */
[----:B------:R-:W3:Y:S07]  /*3620*/  LDSM.16.M88.4 R100, [R170+0x7400] ;  /* 0x00740000aa64783b */ /* 0x000eee0000000200 */
[----:B------:R-:W-:Y:S08]  /*3630*/  HMMA.16816.F32.BF16 R80, R88, R114, R80 ;  /* 0x000000725850723c */ /* 0x000ff00000041850 */
[----:B-1----:R-:W-:Y:S08]  /*3640*/  HMMA.16816.F32.BF16 R32, R40, R36, R32 ;  /* 0x000000242820723c */ /* 0x002ff00000041820 */
[C---:B--2---:R-:W-:Y:S08]  /*3650*/  HMMA.16816.F32.BF16 R20, R12.reuse, R30, R20 ;  /* 0x0000001e0c14723c */ /* 0x044ff00000041814 */
[----:B------:R-:W-:Y:S01]  /*3660*/  HMMA.16816.F32.BF16 R24, R12, R28, R24 ;  /* 0x0000001c0c18723c */ /* 0x000fe20000041818 */
[----:B------:R-:W-:Y:S07]  /*3670*/  LDSM.16.M88.4 R28, [R119+0x5800] ;  /* 0x00580000771c783b */ /* 0x000fee0000000200 */
[C---:B----4-:R-:W-:Y:S08]  /*3680*/  HMMA.16816.F32.BF16 R96, R108.reuse, R104, R96 ;  /* 0x000000686c60723c */ /* 0x050ff00000041860 */
[----:B------:R-:W-:Y:S07]  /*3690*/  HMMA.16816.F32.BF16 R92, R108, R106, R92 ;  /* 0x0000006a6c5c723c */ /* 0x000fee000004185c */
[----:B------:R-:W-:Y:S01]  /*36a0*/  IMAD.IADD R108, R2, 0x1, R177 ;  /* 0x00000001026c7824 */ /* 0x000fe200078e02b1 */
[----:B------:R-:W-:Y:S01]  /*36b0*/  HMMA.16816.F32.BF16 R104, R88, R84, R76 ;  /* 0x000000545868723c */ /* 0x000fe2000004184c */
[----:B------:R-:W1:Y:S02]  /*36c0*/  LDSM.16.M88.4 R76, [R119+0x7400] ;  /* 0x00740000774c783b */ /* 0x000e640000000200 */
[----:B------:R-:W-:Y:S01]  /*36d0*/  I2F R3, R108 ;  /* 0x0000006c00037306 */ /* 0x000fe20000201400 */
[----:B------:R-:W-:-:S02]  /*36e0*/  IADD3 R114, R108, 0x9, RZ ;  /* 0x000000096c727810 */ /* 0x000fc40007ffe0ff */
[C---:B------:R-:W-:Y:S02]  /*36f0*/  IADD3 R112, R108.reuse, 0x8, RZ ;  /* 0x000000086c707810 */ /* 0x040fe40007ffe0ff */
[----:B------:R-:W-:Y:S01]  /*3700*/  HMMA.16816.F32.BF16 R80, R40, R38, R80 ;  /* 0x000000262850723c */ /* 0x000fe20000041850 */
[----:B------:R-:W2:Y:S01]  /*3710*/  LDSM.16.M88.4 R36, [R170+0x5c00] ;  /* 0x005c0000aa24783b */ /* 0x000ea20000000200 */
[C---:B------:R-:W-:Y:S01]  /*3720*/  IADD3 R110, R108.reuse, 0x1, RZ ;  /* 0x000000016c6e7810 */ /* 0x040fe20007ffe0ff */
[----:B------:R-:W-:Y:S01]  /*3730*/  I2F R113, R114 ;  /* 0x0000007200717306 */ /* 0x000fe20000201400 */
[C---:B------:R-:W-:Y:S02]  /*3740*/  IADD3 R124, R108.reuse, 0x10, RZ ;  /* 0x000000106c7c7810 */ /* 0x040fe40007ffe0ff */
[----:B------:R-:W-:Y:S02]  /*3750*/  IADD3 R138, R108, 0x39, RZ ;  /* 0x000000396c8a7810 */ /* 0x000fe40007ffe0ff */
[----:B---3--:R-:W-:Y:S01]  /*3760*/  HMMA.16816.F32.BF16 R32, R12, R100, R32 ;  /* 0x000000640c20723c */ /* 0x008fe20000041820 */
[----:B------:R-:W-:-:S02]  /*3770*/  ISETP.GE.AND P5, PT, R114, R136, PT ;  /* 0x000000887200720c */ /* 0x000fc40003fa6270 */
[----:B------:R-:W-:Y:S01]  /*3780*/  I2F R111, R112 ;  /* 0x00000070006f7306 */ /* 0x000fe20000201400 */
[-C--:B------:R-:W-:Y:S02]  /*3790*/  ISETP.GE.AND P3, PT, R112, R136.reuse, PT ;  /* 0x000000887000720c */ /* 0x080fe40003f66270 */
[----:B------:R-:W-:Y:S02]  /*37a0*/  IADD3 R126, R108, 0x38, RZ ;  /* 0x000000386c7e7810 */ /* 0x000fe40007ffe0ff */
[----:B------:R-:W-:Y:S01]  /*37b0*/  HMMA.16816.F32.BF16 R20, R8, R18, R20 ;  /* 0x000000120814723c */ /* 0x000fe20000041814 */
[----:B------:R-:W-:Y:S02]  /*37c0*/  ISETP.GE.AND P4, PT, R110, R136, PT ;  /* 0x000000886e00720c */ /* 0x000fe40003f86270 */
[----:B------:R-:W-:Y:S01]  /*37d0*/  I2F R109, R110 ;  /* 0x0000006e006d7306 */ /* 0x000fe20000201400 */
[----:B------:R-:W-:-:S04]  /*37e0*/  IADD3 R130, R108, 0x40, RZ ;  /* 0x000000406c827810 */ /* 0x000fc80007ffe0ff */
[----:B------:R-:W-:Y:S01]  /*37f0*/  HMMA.16816.F32.BF16 R24, R8, R16, R24 ;  /* 0x000000100818723c */ /* 0x000fe20000041818 */
[----:B------:R-:W-:Y:S02]  /*3800*/  LDSM.16.M88.4 R16, [R170+0x7800] ;  /* 0x00780000aa10783b */ /* 0x000fe40000000200 */
[----:B------:R-:W-:Y:S05]  /*3810*/  I2F R115, R124 ;  /* 0x0000007c00737306 */ /* 0x000fea0000201400 */
[----:B------:R-:W-:Y:S08]  /*3820*/  HMMA.16816.F32.BF16 R80, R12, R102, R80 ;  /* 0x000000660c50723c */ /* 0x000ff00000041850 */
[----:B-1----:R-:W-:Y:S01]  /*3830*/  HMMA.16816.F32.BF16 R32, R8, R76, R32 ;  /* 0x0000004c0820723c */ /* 0x002fe20000041820 */
[----:B------:R-:W-:-:S04]  /*3840*/  FMUL.FTZ R20, R20, c[0x0][0x2ec] ;  /* 0x0000bb0014147a20 */ /* 0x000fc80000410000 */
[----:B------:R1:W-:Y:S02]  /*3850*/  MUFU.TANH R76, R20 ;  /* 0x00000014004c7308 */ /* 0x0003e40000002400 */
[----:B------:R-:W-:Y:S01]  /*3860*/  FMUL.FTZ R77, R21, c[0x0][0x2ec] ;  /* 0x0000bb00154d7a20 */ /* 0x000fe20000410000 */
[C---:B--2---:R-:W-:Y:S01]  /*3870*/  HMMA.16816.F32.BF16 R68, R88.reuse, R36, R68 ;  /* 0x000000245844723c */ /* 0x044fe20000041844 */
[----:B------:R-:W-:Y:S02]  /*3880*/  FMUL.FTZ R24, R24, c[0x0][0x2ec] ;  /* 0x0000bb0018187a20 */ /* 0x000fe40000410000 */
[----:B------:R-:W-:Y:S02]  /*3890*/  FMUL.FTZ R125, R25, c[0x0][0x2ec] ;  /* 0x0000bb00197d7a20 */ /* 0x000fe40000410000 */
[----:B------:R2:W3:Y:S01]  /*38a0*/  MUFU.TANH R100, R24 ;  /* 0x0000001800647308 */ /* 0x0004e20000002400 */
[----:B------:R-:W-:Y:S02]  /*38b0*/  FMUL.FTZ R101, R26, c[0x0][0x2ec] ;  /* 0x0000bb001a657a20 */ /* 0x000fe40000410000 */
[----:B------:R-:W-:Y:S01]  /*38c0*/  FMUL.FTZ R36, R22, c[0x0][0x2ec] ;  /* 0x0000bb0016247a20 */ /* 0x000fe20000410000 */
[C---:B------:R-:W-:Y:S01]  /*38d0*/  HMMA.16816.F32.BF16 R72, R88.reuse, R86, R72 ;  /* 0x000000565848723c */ /* 0x040fe20000041848 */
[----:B------:R-:W-:Y:S01]  /*38e0*/  FMUL.FTZ R37, R23, c[0x0][0x2ec] ;  /* 0x0000bb0017257a20 */ /* 0x000fe20000410000 */
[----:B------:R-:W-:Y:S01]  /*38f0*/  LDSM.16.M88.4 R84, [R119+0x7800] ;  /* 0x007800007754783b */ /* 0x000fe20000000200 */
[----:B------:R-:W-:Y:S01]  /*3900*/  FMUL.FTZ R102, R27, c[0x0][0x2ec] ;  /* 0x0000bb001b667a20 */ /* 0x000fe20000410000 */
[----:B------:R-:W-:Y:S02]  /*3910*/  MUFU.TANH R77, R77 ;  /* 0x0000004d004d7308 */ /* 0x000fe40000002400 */
[----:B-1----:R-:W1:Y:S01]  /*3920*/  LDSM.16.M88.4 R20, [R119+0x5c00] ;  /* 0x005c00007714783b */ /* 0x002e620000000200 */
[----:B------:R-:W-:Y:S01]  /*3930*/  FMUL.FTZ R32, R32, c[0x0][0x2ec] ;  /* 0x0000bb0020207a20 */ /* 0x000fe20000410000 */
[----:B------:R-:W-:Y:S02]  /*3940*/  HMMA.16816.F32.BF16 R64, R88, R38, R64 ;  /* 0x000000265840723c */ /* 0x000fe40000041840 */
[----:B--2---:R-:W2:Y:S02]  /*3950*/  LDSM.16.M88.4 R24, [R170+0x6000] ;  /* 0x00600000aa18783b */ /* 0x004ea40000000200 */
[----:B------:R-:W-:Y:S01]  /*3960*/  MUFU.TANH R37, R37 ;  /* 0x0000002500257308 */ /* 0x000fe20000002400 */
[----:B---3--:R-:W-:-:S03]  /*3970*/  FFMA.FTZ R100, R0, R3, R100 ;  /* 0x0000000300647223 */ /* 0x008fc60000010064 */
[----:B------:R-:W-:Y:S01]  /*3980*/  HMMA.16816.F32.BF16 R80, R8, R78, R80 ;  /* 0x0000004e0850723c */ /* 0x000fe20000041850 */
[----:B------:R-:W-:Y:S02]  /*3990*/  FMUL.FTZ R38, R34, c[0x0][0x2ec] ;  /* 0x0000bb0022267a20 */ /* 0x000fe40000410000 */
[----:B------:R-:W-:Y:S01]  /*39a0*/  FMUL.FTZ R39, R35, c[0x0][0x2ec] ;  /* 0x0000bb0023277a20 */ /* 0x000fe20000410000 */
[----:B------:R3:W-:Y:S03]  /*39b0*/  MUFU.TANH R78, R32 ;  /* 0x00000020004e7308 */ /* 0x0007e60000002400 */
[----:B------:R-:W-:Y:S01]  /*39c0*/  FMUL.FTZ R79, R33, c[0x0][0x2ec] ;  /* 0x0000bb00214f7a20 */ /* 0x000fe20000410000 */
[C---:B------:R-:W-:Y:S04]  /*39d0*/  HMMA.16816.F32.BF16 R104, R40.reuse, R28, R104 ;  /* 0x0000001c2868723c */ /* 0x040fe80000041868 */
[----:B------:R-:W4:Y:S04]  /*39e0*/  MUFU.TANH R36, R36 ;  /* 0x0000002400247308 */ /* 0x000f280000002400 */
[----:B------:R-:W-:Y:S01]  /*39f0*/  HMMA.16816.F32.BF16 R72, R40, R30, R72 ;  /* 0x0000001e2848723c */ /* 0x000fe20000041848 */
[----:B------:R-:W-:Y:S04]  /*3a00*/  LDSM.16.M88.4 R28, [R170+0x6400] ;  /* 0x00640000aa1c783b */ /* 0x000fe80000000200 */
[----:B---3--:R-:W3:Y:S01]  /*3a10*/  LDSM.16.M88.4 R32, [R170+0x7c00] ;  /* 0x007c0000aa20783b */ /* 0x008ee20000000200 */
[----:B------:R-:W-:Y:S02]  /*3a20*/  MUFU.TANH R125, R125 ;  /* 0x0000007d007d7308 */ /* 0x000fe40000002400 */
[----:B------:R-:W-:-:S02]  /*3a30*/  FMUL.FTZ R83, R83, c[0x0][0x2ec] ;  /* 0x0000bb0053537a20 */ /* 0x000fc40000410000 */
[----:B------:R-:W-:Y:S02]  /*3a40*/  FMUL.FTZ R80, R80, c[0x0][0x2ec] ;  /* 0x0000bb0050507a20 */ /* 0x000fe40000410000 */
[----:B------:R-:W-:Y:S01]  /*3a50*/  FMUL.FTZ R103, R82, c[0x0][0x2ec] ;  /* 0x0000bb0052677a20 */ /* 0x000fe20000410000 */
[----:B------:R-:W-:Y:S01]  /*3a60*/  IADD3 R82, R108, 0x11, RZ ;  /* 0x000000116c527810 */ /* 0x000fe20007ffe0ff */
[----:B-1----:R-:W-:Y:S01]  /*3a70*/  HMMA.16816.F32.BF16 R68, R40, R20, R68 ;  /* 0x000000142844723c */ /* 0x002fe20000041844 */
[----:B------:R-:W-:Y:S01]  /*3a80*/  MUFU.TANH R83, R83 ;  /* 0x0000005300537308 */ /* 0x000fe20000002400 */
[----:B------:R-:W-:Y:S02]  /*3a90*/  FMUL.FTZ R81, R81, c[0x0][0x2ec] ;  /* 0x0000bb0051517a20 */ /* 0x000fe40000410000 */
[----:B----4-:R-:W-:-:S04]  /*3aa0*/  FFMA.FTZ R36, R0, R111, R36 ;  /* 0x0000006f00247223 */ /* 0x010fc80000010024 */
[----:B------:R-:W-:Y:S01]  /*3ab0*/  HMMA.16816.F32.BF16 R64, R40, R22, R64 ;  /* 0x000000162840723c */ /* 0x000fe20000041840 */
[----:B------:R-:W-:Y:S01]  /*3ac0*/  LDSM.16.M88.4 R20, [R119+0x7c00] ;  /* 0x007c00007714783b */ /* 0x000fe20000000200 */
[----:B------:R-:W-:Y:S06]  /*3ad0*/  MUFU.TANH R79, R79 ;  /* 0x0000004f004f7308 */ /* 0x000fec0000002400 */
[C---:B--2---:R-:W-:Y:S02]  /*3ae0*/  HMMA.16816.F32.BF16 R60, R88.reuse, R24, R60 ;  /* 0x00000018583c723c */ /* 0x044fe4000004183c */
[----:B------:R-:W-:Y:S06]  /*3af0*/  MUFU.TANH R39, R39 ;  /* 0x0000002700277308 */ /* 0x000fec0000002400 */
[----:B------:R-:W-:Y:S01]  /*3b00*/  HMMA.16816.F32.BF16 R56, R88, R26, R56 ;  /* 0x0000001a5838723c */ /* 0x000fe20000041838 */
[----:B------:R-:W1:Y:S01]  /*3b10*/  LDSM.16.M88.4 R24, [R119+0x6000] ;  /* 0x006000007718783b */ /* 0x000e620000000200 */
[----:B------:R-:W-:Y:S06]  /*3b20*/  MUFU.TANH R103, R103 ;  /* 0x0000006700677308 */ /* 0x000fec0000002400 */
[C---:B---3--:R-:W-:Y:S02]  /*3b30*/  HMMA.16816.F32.BF16 R68, R12.reuse, R32, R68 ;  /* 0x000000200c44723c */ /* 0x048fe40000041844 */
[----:B------:R-:W-:Y:S06]  /*3b40*/  MUFU.TANH R102, R102 ;  /* 0x0000006600667308 */ /* 0x000fec0000002400 */
[----:B------:R-:W-:Y:S01]  /*3b50*/  HMMA.16816.F32.BF16 R64, R12, R34, R64 ;  /* 0x000000220c40723c */ /* 0x000fe20000041840 */
[----:B------:R-:W-:Y:S01]  /*3b60*/  LDSM.16.M88.4 R32, [R119+0x6400] ;  /* 0x006400007720783b */ /* 0x000fe20000000200 */
[----:B------:R-:W-:Y:S06]  /*3b70*/  MUFU.TANH R38, R38 ;  /* 0x0000002600267308 */ /* 0x000fec0000002400 */
[C---:B------:R-:W-:Y:S02]  /*3b80*/  HMMA.16816.F32.BF16 R52, R88.reuse, R28, R52 ;  /* 0x0000001c5834723c */ /* 0x040fe40000041834 */
[----:B------:R-:W-:Y:S06]  /*3b90*/  MUFU.TANH R81, R81 ;  /* 0x0000005100517308 */ /* 0x000fec0000002400 */
[----:B------:R-:W-:Y:S01]  /*3ba0*/  HMMA.16816.F32.BF16 R48, R88, R30, R48 ;  /* 0x0000001e5830723c */ /* 0x000fe20000041830 */
[----:B------:R-:W2:Y:S01]  /*3bb0*/  LDSM.16.M88.4 R28, [R170+0x8000] ;  /* 0x00800000aa1c783b */ /* 0x000ea20000000200 */
[----:B------:R-:W3:Y:S06]  /*3bc0*/  MUFU.TANH R101, R101 ;  /* 0x0000006500657308 */ /* 0x000eec0000002400 */
[C---:B------:R-:W-:Y:S08]  /*3bd0*/  HMMA.16816.F32.BF16 R104, R12.reuse, R16, R104 ;  /* 0x000000100c68723c */ /* 0x040ff00000041868 */
[----:B------:R-:W-:Y:S01]  /*3be0*/  HMMA.16816.F32.BF16 R72, R12, R18, R72 ;  /* 0x000000120c48723c */ /* 0x000fe20000041848 */
[----:B------:R-:W4:Y:S01]  /*3bf0*/  LDSM.16.M88.4 R16, [R170+0x6800] ;  /* 0x00680000aa10783b */ /* 0x000f220000000200 */
[----:B---3--:R-:W-:-:S06]  /*3c00*/  FFMA.FTZ R101, R0, R3, R101 ;  /* 0x0000000300657223 */ /* 0x008fcc0000010065 */
[C---:B-1----:R-:W-:Y:S08]  /*3c10*/  HMMA.16816.F32.BF16 R60, R40.reuse, R24, R60 ;  /* 0x00000018283c723c */ /* 0x042ff0000004183c */
[----:B------:R-:W-:Y:S01]  /*3c20*/  HMMA.16816.F32.BF16 R56, R40, R26, R56 ;  /* 0x0000001a2838723c */ /* 0x000fe20000041838 */
[----:B------:R-:W-:Y:S07]  /*3c30*/  LDSM.16.M88.4 R24, [R119+0x8000] ;  /* 0x008000007718783b */ /* 0x000fee0000000200 */
[C---:B------:R-:W-:Y:S08]  /*3c40*/  HMMA.16816.F32.BF16 R68, R8.reuse, R20, R68 ;  /* 0x000000140844723c */ /* 0x040ff00000041844 */
[----:B------:R-:W-:Y:S01]  /*3c50*/  HMMA.16816.F32.BF16 R64, R8, R22, R64 ;  /* 0x000000160840723c */ /* 0x000fe20000041840 */
[----:B------:R-:W1:Y:S07]  /*3c60*/  LDSM.16.M88.4 R20, [R170+0x6c00] ;  /* 0x006c0000aa14783b */ /* 0x000e6e0000000200 */
[C---:B--2---:R-:W-:Y:S08]  /*3c70*/  HMMA.16816.F32.BF16 R60, R12.reuse, R28, R60 ;  /* 0x0000001c0c3c723c */ /* 0x044ff0000004183c */
[----:B------:R-:W-:Y:S01]  /*3c80*/  HMMA.16816.F32.BF16 R56, R12, R30, R56 ;  /* 0x0000001e0c38723c */ /* 0x000fe20000041838 */
[----:B------:R-:W2:Y:S01]  /*3c90*/  LDSM.16.M88.4 R28, [R119+0x6800] ;  /* 0x00680000771c783b */ /* 0x000ea20000000200 */
[----:B------:R-:W-:-:S02]  /*3ca0*/  FMUL.FTZ R68, R68, c[0x0][0x2ec] ;  /* 0x0000bb0044447a20 */ /* 0x000fc40000410000 */
[----:B------:R-:W-:Y:S02]  /*3cb0*/  FMUL.FTZ R70, R70, c[0x0][0x2ec] ;  /* 0x0000bb0046467a20 */ /* 0x000fe40000410000 */
[----:B------:R3:W-:Y:S01]  /*3cc0*/  MUFU.TANH R141, R68 ;  /* 0x00000044008d7308 */ /* 0x0007e20000002400 */
[----:B------:R-:W-:Y:S01]  /*3cd0*/  FMUL.FTZ R69, R69, c[0x0][0x2ec] ;  /* 0x0000bb0045457a20 */ /* 0x000fe20000410000 */
[C---:B----4-:R-:W-:Y:S01]  /*3ce0*/  HMMA.16816.F32.BF16 R44, R88.reuse, R16, R44 ;  /* 0x00000010582c723c */ /* 0x050fe2000004182c */
[----:B------:R-:W-:Y:S02]  /*3cf0*/  FMUL.FTZ R66, R66, c[0x0][0x2ec] ;  /* 0x0000bb0042427a20 */ /* 0x000fe40000410000 */
[----:B------:R-:W-:Y:S02]  /*3d00*/  FMUL.FTZ R145, R64, c[0x0][0x2ec] ;  /* 0x0000bb0040917a20 */ /* 0x000fe40000410000 */
[----:B------:R-:W-:Y:S01]  /*3d10*/  FMUL.FTZ R65, R65, c[0x0][0x2ec] ;  /* 0x0000bb0041417a20 */ /* 0x000fe20000410000 */
[----:B------:R-:W-:Y:S01]  /*3d20*/  MUFU.TANH R151, R66 ;  /* 0x0000004200977308 */ /* 0x000fe20000002400 */
[----:B------:R-:W-:Y:S01]  /*3d30*/  FMUL.FTZ R71, R71, c[0x0][0x2ec] ;  /* 0x0000bb0047477a20 */ /* 0x000fe20000410000 */
[----:B------:R-:W-:Y:S01]  /*3d40*/  HMMA.16816.F32.BF16 R120, R88, R18, R120 ;  /* 0x000000125878723c */ /* 0x000fe20000041878 */
[----:B------:R-:W4:Y:S01]  /*3d50*/  LDSM.16.M88.4 R16, [R170+0x8400] ;  /* 0x00840000aa10783b */ /* 0x000f220000000200 */
[----:B---3--:R-:W-:-:S04]  /*3d60*/  IADD3 R68, R108, 0x20, RZ ;  /* 0x000000206c447810 */ /* 0x008fc80007ffe0ff */
[----:B------:R-:W-:Y:S02]  /*3d70*/  MUFU.TANH R143, R70 ;  /* 0x00000046008f7308 */ /* 0x000fe40000002400 */
[C---:B------:R-:W-:Y:S07]  /*3d80*/  HMMA.16816.F32.BF16 R52, R40.reuse, R32, R52 ;  /* 0x000000202834723c */ /* 0x040fee0000041834 */
[----:B------:R-:W-:Y:S01]  /*3d90*/  FMUL.FTZ R32, R67, c[0x0][0x2ec] ;  /* 0x0000bb0043207a20 */ /* 0x000fe20000410000 */
[----:B------:R-:W-:Y:S01]  /*3da0*/  HMMA.16816.F32.BF16 R48, R40, R34, R48 ;  /* 0x000000222830723c */ /* 0x000fe20000041830 */
[----:B------:R-:W-:Y:S07]  /*3db0*/  I2F R64, R68 ;  /* 0x0000004400407306 */ /* 0x000fee0000201400 */
[C---:B-1----:R-:W-:Y:S01]  /*3dc0*/  HMMA.16816.F32.BF16 R96, R88.reuse, R20, R96 ;  /* 0x000000145860723c */ /* 0x042fe20000041860 */
[----:B------:R-:W-:Y:S07]  /*3dd0*/  MUFU.TANH R65, R65 ;  /* 0x0000004100417308 */ /* 0x000fee0000002400 */
[----:B------:R-:W-:Y:S01]  /*3de0*/  HMMA.16816.F32.BF16 R92, R88, R22, R92 ;  /* 0x00000016585c723c */ /* 0x000fe2000004185c */
[----:B------:R1:W-:Y:S01]  /*3df0*/  MUFU.TANH R89, R32 ;  /* 0x0000002000597308 */ /* 0x0003e20000002400 */
[----:B------:R-:W-:Y:S06]  /*3e00*/  LDSM.16.M88.4 R20, [R119+0x8400] ;  /* 0x008400007714783b */ /* 0x000fec0000000200 */
[C---:B------:R-:W-:Y:S01]  /*3e10*/  HMMA.16816.F32.BF16 R60, R8.reuse, R24, R60 ;  /* 0x00000018083c723c */ /* 0x040fe2000004183c */
[----:B------:R-:W-:Y:S07]  /*3e20*/  MUFU.TANH R69, R69 ;  /* 0x0000004500457308 */ /* 0x000fee0000002400 */
[----:B------:R-:W-:Y:S01]  /*3e30*/  HMMA.16816.F32.BF16 R56, R8, R26, R56 ;  /* 0x0000001a0838723c */ /* 0x000fe20000041838 */
[----:B-1----:R-:W1:Y:S01]  /*3e40*/  LDSM.16.M88.4 R32, [R170+0x8800] ;  /* 0x00880000aa20783b */ /* 0x002e620000000200 */
[----:B------:R-:W-:Y:S03]  /*3e50*/  MUFU.TANH R71, R71 ;  /* 0x0000004700477308 */ /* 0x000fe60000002400 */
[----:B------:R-:W3:Y:S03]  /*3e60*/  LDSM.16.M88.4 R24, [R119+0x6c00] ;  /* 0x006c00007718783b */ /* 0x000ee60000000200 */
[----:B--2---:R-:W-:Y:S02]  /*3e70*/  HMMA.16816.F32.BF16 R44, R40, R28, R44 ;  /* 0x0000001c282c723c */ /* 0x004fe4000004182c */
[----:B------:R-:W-:Y:S05]  /*3e80*/  MUFU.TANH R145, R145 ;  /* 0x0000009100917308 */ /* 0x000fea0000002400 */
[----:B------:R-:W-:Y:S01]  /*3e90*/  IADD3 R28, R108, 0x28, RZ ;  /* 0x000000286c1c7810 */ /* 0x000fe20007ffe0ff */
[----:B----4-:R-:W-:Y:S01]  /*3ea0*/  HMMA.16816.F32.BF16 R48, R12, R18, R48 ;  /* 0x000000120c30723c */ /* 0x010fe20000041830 */
[----:B------:R-:W-:Y:S01]  /*3eb0*/  FMUL.FTZ R91, R62, c[0x0][0x2ec] ;  /* 0x0000bb003e5b7a20 */ /* 0x000fe20000410000 */
[----:B------:R-:W-:Y:S01]  /*3ec0*/  IADD3 R62, R108, 0x21, RZ ;  /* 0x000000216c3e7810 */ /* 0x000fe20007ffe0ff */
[----:B------:R-:W-:Y:S01]  /*3ed0*/  FMUL.FTZ R67, R60, c[0x0][0x2ec] ;  /* 0x0000bb003c437a20 */ /* 0x000fe20000410000 */
[----:B------:R-:W-:Y:S01]  /*3ee0*/  I2F R90, R130 ;  /* 0x00000082005a7306 */ /* 0x000fe20000201400 */
[----:B------:R-:W-:-:S02]  /*3ef0*/  FMUL.FTZ R153, R63, c[0x0][0x2ec] ;  /* 0x0000bb003f997a20 */ /* 0x000fc40000410000 */
[----:B------:R-:W-:Y:S01]  /*3f00*/  FMUL.FTZ R61, R61, c[0x0][0x2ec] ;  /* 0x0000bb003d3d7a20 */ /* 0x000fe20000410000 */
[----:B------:R-:W-:Y:S01]  /*3f10*/  HMMA.16816.F32.BF16 R120, R40, R30, R120 ;  /* 0x0000001e2878723c */ /* 0x000fe20000041878 */
[----:B------:R-:W-:Y:S02]  /*3f20*/  FMUL.FTZ R56, R56, c[0x0][0x2ec] ;  /* 0x0000bb0038387a20 */ /* 0x000fe40000410000 */
[----:B------:R-:W-:Y:S01]  /*3f30*/  FMUL.FTZ R29, R57, c[0x0][0x2ec] ;  /* 0x0000bb00391d7a20 */ /* 0x000fe20000410000 */
[----:B------:R-:W-:Y:S03]  /*3f40*/  I2F R60, R62 ;  /* 0x0000003e003c7306 */ /* 0x000fe60000201400 */
[----:B------:R-:W-:Y:S01]  /*3f50*/  FMUL.FTZ R31, R59, c[0x0][0x2ec] ;  /* 0x0000bb003b1f7a20 */ /* 0x000fe20000410000 */
[----:B------:R-:W-:Y:S04]  /*3f60*/  HMMA.16816.F32.BF16 R104, R8, R84, R104 ;  /* 0x000000540868723c */ /* 0x000fe80000041868 */
[----:B------:R-:W-:Y:S04]  /*3f70*/  MUFU.TANH R85, R80 ;  /* 0x0000005000557308 */ /* 0x000fe80000002400 */
[C---:B------:R-:W-:Y:S01]  /*3f80*/  HMMA.16816.F32.BF16 R52, R12.reuse, R16, R52 ;  /* 0x000000100c34723c */ /* 0x040fe20000041834 */
[----:B------:R-:W2:Y:S03]  /*3f90*/  LDSM.16.M88.4 R16, [R119+0x8800] ;  /* 0x008800007710783b */ /* 0x000ea60000000200 */
[----:B------:R-:W-:Y:S04]  /*3fa0*/  I2F R80, R82 ;  /* 0x0000005200507306 */ /* 0x000fe80000201400 */
[----:B-1----:R-:W-:Y:S04]  /*3fb0*/  HMMA.16816.F32.BF16 R44, R12, R32, R44 ;  /* 0x000000200c2c723c */ /* 0x002fe8000004182c */
[----:B------:R1:W-:Y:S03]  /*3fc0*/  MUFU.TANH R63, R56 ;  /* 0x00000038003f7308 */ /* 0x0003e60000002400 */
[----:B------:R-:W-:Y:S01]  /*3fd0*/  FFMA.FTZ R32, R0, R113, R77 ;  /* 0x0000007100207223 */ /* 0x000fe2000001004d */
[----:B------:R-:W-:Y:S01]  /*3fe0*/  HMMA.16816.F32.BF16 R48, R8, R22, R48 ;  /* 0x000000160830723c */ /* 0x000fe20000041830 */
[----:B------:R-:W-:-:S02]  /*3ff0*/  FMUL.FTZ R104, R104, c[0x0][0x2ec] ;  /* 0x0000bb0068687a20 */ /* 0x000fc40000410000 */
[----:B------:R-:W-:Y:S01]  /*4000*/  FMUL.FTZ R107, R107, c[0x0][0x2ec] ;  /* 0x0000bb006b6b7a20 */ /* 0x000fe20000410000 */
[----:B------:R-:W4:Y:S01]  /*4010*/  I2F R22, R138 ;  /* 0x0000008a00167306 */ /* 0x000f220000201400 */
[----:B------:R-:W-:Y:S01]  /*4020*/  FSEL R32, R32, -INF , !P5 ;  /* 0xff80000020207808 */ /* 0x000fe20006800000 */
[----:B------:R-:W-:Y:S01]  /*4030*/  FFMA.FTZ R33, R0, R109, R102 ;  /* 0x0000006d00217223 */ /* 0x000fe20000010066 */
[C---:B------:R-:W-:Y:S01]  /*4040*/  IADD3 R102, R108.reuse, 0x50, RZ ;  /* 0x000000506c667810 */ /* 0x040fe20007ffe0ff */
[----:B------:R-:W-:Y:S04]  /*4050*/  HMMA.16816.F32.BF16 R72, R8, R86, R72 ;  /* 0x000000560848723c */ /* 0x000fe80000041848 */
[----:B------:R-:W-:Y:S01]  /*4060*/  MUFU.TANH R127, R104 ;  /* 0x00000068007f7308 */ /* 0x000fe20000002400 */
[----:B-1----:R-:W-:-:S02]  /*4070*/  IADD3 R56, R108, 0x29, RZ ;  /* 0x000000296c387810 */ /* 0x002fc40007ffe0ff */
[----:B------:R-:W-:Y:S01]  /*4080*/  FMUL.FTZ R87, R105, c[0x0][0x2ec] ;  /* 0x0000bb0069577a20 */ /* 0x000fe20000410000 */
[C---:B---3--:R-:W-:Y:S01]  /*4090*/  HMMA.16816.F32.BF16 R96, R40.reuse, R24, R96 ;  /* 0x000000182860723c */ /* 0x048fe20000041860 */
[----:B------:R-:W-:Y:S01]  /*40a0*/  FMUL.FTZ R105, R106, c[0x0][0x2ec] ;  /* 0x0000bb006a697a20 */ /* 0x000fe20000410000 */
[C---:B------:R-:W-:Y:S02]  /*40b0*/  IADD3 R106, R108.reuse, 0x19, RZ ;  /* 0x000000196c6a7810 */ /* 0x040fe40007ffe0ff */
[----:B------:R-:W-:Y:S01]  /*40c0*/  IADD3 R86, R108, 0x18, RZ ;  /* 0x000000186c567810 */ /* 0x000fe20007ffe0ff */
[----:B------:R-:W-:Y:S01]  /*40d0*/  MUFU.TANH R87, R87 ;  /* 0x0000005700577308 */ /* 0x000fe20000002400 */
[----:B----4-:R-:W-:Y:S02]  /*40e0*/  FFMA.FTZ R65, R0, R22, R65 ;  /* 0x0000001600417223 */ /* 0x010fe40000010041 */
[----:B------:R-:W-:Y:S01]  /*40f0*/  HMMA.16816.F32.BF16 R92, R40, R26, R92 ;  /* 0x0000001a285c723c */ /* 0x000fe2000004185c */
[----:B------:R-:W1:Y:S01]  /*4100*/  LDSM.16.M88.4 R24, [R170+0x8c00] ;  /* 0x008c0000aa18783b */ /* 0x000e620000000200 */
[----:B------:R-:W-:Y:S01]  /*4110*/  ISETP.GE.AND P5, PT, R86, R136, PT ;  /* 0x000000885600720c */ /* 0x000fe20003fa6270 */
[----:B------:R-:W-:-:S02]  /*4120*/  FMUL.FTZ R51, R51, c[0x0][0x2ec] ;  /* 0x0000bb0033337a20 */ /* 0x000fc40000410000 */
[----:B------:R-:W3:Y:S01]  /*4130*/  I2F R104, R106 ;  /* 0x0000006a00687306 */ /* 0x000ee20000201400 */
[----:B------:R-:W-:Y:S02]  /*4140*/  FFMA.FTZ R89, R0, R22, R89 ;  /* 0x0000001600597223 */ /* 0x000fe40000010059 */
[----:B------:R-:W-:Y:S01]  /*4150*/  HMMA.16816.F32.BF16 R120, R12, R34, R120 ;  /* 0x000000220c78723c */ /* 0x000fe20000041878 */
[----:B------:R-:W-:Y:S02]  /*4160*/  FMUL.FTZ R75, R75, c[0x0][0x2ec] ;  /* 0x0000bb004b4b7a20 */ /* 0x000fe40000410000 */
[----:B------:R-:W-:Y:S02]  /*4170*/  FMUL.FTZ R72, R72, c[0x0][0x2ec] ;  /* 0x0000bb0048487a20 */ /* 0x000fe40000410000 */
[----:B------:R-:W4:Y:S01]  /*4180*/  I2F R84, R86 ;  /* 0x0000005600547306 */ /* 0x000f220000201400 */
[----:B------:R-:W-:Y:S02]  /*4190*/  FMUL.FTZ R73, R73, c[0x0][0x2ec] ;  /* 0x0000bb0049497a20 */ /* 0x000fe40000410000 */
[----:B--2---:R-:W-:Y:S01]  /*41a0*/  HMMA.16816.F32.BF16 R44, R8, R16, R44 ;  /* 0x00000010082c723c */ /* 0x004fe2000004182c */
[----:B------:R-:W-:-:S02]  /*41b0*/  FFMA.FTZ R35, R0, R113, R37 ;  /* 0x0000007100237223 */ /* 0x000fc40000010025 */
[C---:B------:R-:W-:Y:S02]  /*41c0*/  FFMA.FTZ R34, R0.reuse, R111, R76 ;  /* 0x0000006f00227223 */ /* 0x040fe4000001004c */
[----:B---3--:R-:W-:Y:S01]  /*41d0*/  FFMA.FTZ R37, R0, R104, R83 ;  /* 0x0000006800257223 */ /* 0x008fe20000010053 */
[----:B------:R-:W2:Y:S01]  /*41e0*/  MUFU.TANH R107, R107 ;  /* 0x0000006b006b7308 */ /* 0x000ea20000002400 */
[----:B------:R-:W-:Y:S01]  /*41f0*/  FMUL.FTZ R16, R49, c[0x0][0x2ec] ;  /* 0x0000bb0031107a20 */ /* 0x000fe20000410000 */
[C---:B------:R-:W-:Y:S01]  /*4200*/  HMMA.16816.F32.BF16 R52, R8.reuse, R20, R52 ;  /* 0x000000140834723c */ /* 0x040fe20000041834 */
[----:B------:R-:W-:Y:S01]  /*4210*/  FMUL.FTZ R74, R74, c[0x0][0x2ec] ;  /* 0x0000bb004a4a7a20 */ /* 0x000fe20000410000 */
[----:B------:R-:W-:Y:S01]  /*4220*/  FSEL R34, R34, -INF , !P3 ;  /* 0xff80000022227808 */ /* 0x000fe20005800000 */
[----:B------:R-:W-:Y:S01]  /*4230*/  FFMA.FTZ R40, R0, R80, R79 ;  /* 0x0000005000287223 */ /* 0x000fe2000001004f */
[----:B------:R-:W-:Y:S01]  /*4240*/  ISETP.GE.AND P3, PT, R82, R136, PT ;  /* 0x000000885200720c */ /* 0x000fe20003f66270 */
[----:B----4-:R-:W-:Y:S01]  /*4250*/  FFMA.FTZ R70, R0, R84, R85 ;  /* 0x0000005400467223 */ /* 0x010fe20000010055 */
[----:B------:R3:W-:Y:S01]  /*4260*/  MUFU.TANH R83, R16 ;  /* 0x0000001000537308 */ /* 0x0007e20000002400 */
[----:B------:R-:W-:Y:S01]  /*4270*/  FMUL.FTZ R21, R58, c[0x0][0x2ec] ;  /* 0x0000bb003a157a20 */ /* 0x000fe20000410000 */
[----:B------:R-:W-:Y:S01]  /*4280*/  HMMA.16816.F32.BF16 R120, R8, R18, R120 ;  /* 0x000000120878723c */ /* 0x000fe20000041878 */
[----:B------:R-:W-:Y:S01]  /*4290*/  FFMA.FTZ R79, R0, R80, R39 ;  /* 0x00000050004f7223 */ /* 0x000fe20000010027 */
[----:B------:R-:W-:Y:S01]  /*42a0*/  FSEL R70, R70, -INF , !P5 ;  /* 0xff80000046467808 */ /* 0x000fe20006800000 */
[----:B------:R-:W-:Y:S01]  /*42b0*/  FFMA.FTZ R77, R0, R84, R103 ;  /* 0x00000054004d7223 */ /* 0x000fe20000010067 */
[----:B------:R-:W-:Y:S01]  /*42c0*/  FSEL R40, R40, -INF , !P3 ;  /* 0xff80000028287808 */ /* 0x000fe20005800000 */
[CC--:B------:R-:W-:Y:S01]  /*42d0*/  FFMA.FTZ R42, R0.reuse, R115.reuse, R78 ;  /* 0x00000073002a7223 */ /* 0x0c0fe2000001004e */
[----:B------:R-:W4:Y:S01]  /*42e0*/  MUFU.TANH R105, R105 ;  /* 0x0000006900697308 */ /* 0x000f220000002400 */
[----:B------:R-:W-:Y:S01]  /*42f0*/  FFMA.FTZ R87, R0, R60, R87 ;  /* 0x0000003c00577223 */ /* 0x000fe20000010057 */
[----:B------:R-:W-:Y:S01]  /*4300*/  ISETP.GE.AND P5, PT, R62, R136, PT ;  /* 0x000000883e00720c */ /* 0x000fe20003fa6270 */
[C---:B-1----:R-:W-:Y:S01]  /*4310*/  HMMA.16816.F32.BF16 R96, R12.reuse, R24, R96 ;  /* 0x000000180c60723c */ /* 0x042fe20000041860 */
[----:B--2---:R-:W-:Y:S01]  /*4320*/  FFMA.FTZ R59, R0, R60, R107 ;  /* 0x0000003c003b7223 */ /* 0x004fe2000001006b */
[----:B------:R-:W-:Y:S01]  /*4330*/  ISETP.GE.AND P3, PT, R68, R136, PT ;  /* 0x000000884400720c */ /* 0x000fe20003f66270 */
[----:B------:R-:W-:Y:S01]  /*4340*/  FFMA.FTZ R115, R0, R115, R38 ;  /* 0x0000007300737223 */ /* 0x000fe20000010026 */
[----:B------:R-:W-:Y:S01]  /*4350*/  FSEL R150, R87, -INF , !P5 ;  /* 0xff80000057967808 */ /* 0x000fe20006800000 */
[----:B---3--:R-:W1:Y:S01]  /*4360*/  LDSM.16.M88.4 R16, [R119+0x8c00] ;  /* 0x008c00007710783b */ /* 0x008e620000000200 */
[----:B------:R2:W-:Y:S01]  /*4370*/  MUFU.TANH R137, R72 ;  /* 0x0000004800897308 */ /* 0x0005e20000002400 */
[----:B------:R-:W-:Y:S01]  /*4380*/  FMUL.FTZ R43, R53, c[0x0][0x2ec] ;  /* 0x0000bb00352b7a20 */ /* 0x000fe20000410000 */
[----:B------:R-:W-:Y:S01]  /*4390*/  HMMA.16816.F32.BF16 R92, R12, R26, R92 ;  /* 0x0000001a0c5c723c */ /* 0x000fe2000004185c */
[----:B------:R-:W-:Y:S01]  /*43a0*/  IADD3 R24, R118, 0x8, RZ ;  /* 0x0000000876187810 */ /* 0x000fe20007ffe0ff */
[----:B------:R-:W-:Y:S01]  /*43b0*/  FMUL.FTZ R41, R52, c[0x0][0x2ec] ;  /* 0x0000bb0034297a20 */ /* 0x000fe20000410000 */
[----:B------:R-:W-:Y:S01]  /*43c0*/  IADD3 R53, R108, 0x30, RZ ;  /* 0x000000306c357810 */ /* 0x000fe20007ffe0ff */
[----:B------:R-:W-:Y:S01]  /*43d0*/  FMUL.FTZ R54, R54, c[0x0][0x2ec] ;  /* 0x0000bb0036367a20 */ /* 0x000fe20000410000 */
[----:B------:R-:W-:Y:S01]  /*43e0*/  IMNMX R135, R24, R131, PT ;  /* 0x0000008318877217 */ /* 0x000fe20003800200 */
[----:B------:R-:W-:Y:S01]  /*43f0*/  MUFU.TANH R75, R75 ;  /* 0x0000004b004b7308 */ /* 0x000fe20000002400 */
[----:B------:R-:W-:Y:S01]  /*4400*/  FFMA.FTZ R24, R0, R109, R125 ;  /* 0x0000006d00187223 */ /* 0x000fe2000001007d */
[----:B------:R-:W-:Y:S01]  /*4410*/  IADD3 R118, R108, 0x41, RZ ;  /* 0x000000416c767810 */ /* 0x000fe20007ffe0ff */
[----:B------:R-:W-:Y:S01]  /*4420*/  FMUL.FTZ R55, R55, c[0x0][0x2ec] ;  /* 0x0000bb0037377a20 */ /* 0x000fe20000410000 */
[-C--:B------:R-:W-:Y:S01]  /*4430*/  ISETP.GE.AND P0, PT, R112, R135.reuse, PT ;  /* 0x000000877000720c */ /* 0x080fe20003f06270 */
[----:B----4-:R-:W-:Y:S01]  /*4440*/  FFMA.FTZ R105, R0, R64, R105 ;  /* 0x0000004000697223 */ /* 0x010fe20000010069 */
[-C--:B------:R-:W-:Y:S01]  /*4450*/  ISETP.GE.AND P1, PT, R114, R135.reuse, PT ;  /* 0x000000877200720c */ /* 0x080fe20003f26270 */
[----:B------:R-:W-:Y:S01]  /*4460*/  FMUL.FTZ R38, R48, c[0x0][0x2ec] ;  /* 0x0000bb0030267a20 */ /* 0x000fe20000410000 */
[----:B------:R-:W-:Y:S01]  /*4470*/  I2F R66, R53 ;  /* 0x0000003500427306 */ /* 0x000fe20000201400 */
[----:B--2---:R-:W-:Y:S01]  /*4480*/  IADD3 R72, R108, 0x31, RZ ;  /* 0x000000316c487810 */ /* 0x004fe20007ffe0ff */
[----:B------:R-:W-:Y:S01]  /*4490*/  FMUL.FTZ R44, R44, c[0x0][0x2ec] ;  /* 0x0000bb002c2c7a20 */ /* 0x000fe20000410000 */
[-C--:B------:R-:W-:Y:S01]  /*44a0*/  ISETP.GE.AND P2, PT, R110, R135.reuse, PT ;  /* 0x000000876e00720c */ /* 0x080fe20003f46270 */
[----:B------:R-:W-:Y:S01]  /*44b0*/  FMUL.FTZ R46, R46, c[0x0][0x2ec] ;  /* 0x0000bb002e2e7a20 */ /* 0x000fe20000410000 */
[----:B------:R-:W-:Y:S01]  /*44c0*/  IADD3 R110, R108, 0x48, RZ ;  /* 0x000000486c6e7810 */ /* 0x000fe20007ffe0ff */
[----:B------:R-:W-:Y:S01]  /*44d0*/  FMUL.FTZ R121, R121, c[0x0][0x2ec] ;  /* 0x0000bb0079797a20 */ /* 0x000fe20000410000 */
[----:B------:R-:W-:Y:S01]  /*44e0*/  FSEL R113, R36, -INF , !P0 ;  /* 0xff80000024717808 */ /* 0x000fe20004000000 */
[----:B------:R-:W2:Y:S01]  /*44f0*/  I2F R20, R28 ;  /* 0x0000001c00147306 */ /* 0x000ea20000201400 */
[----:B------:R-:W-:Y:S01]  /*4500*/  FSEL R35, R35, -INF , !P1 ;  /* 0xff80000023237808 */ /* 0x000fe20004800000 */
[----:B------:R-:W-:Y:S01]  /*4510*/  FMUL.FTZ R45, R45, c[0x0][0x2ec] ;  /* 0x0000bb002d2d7a20 */ /* 0x000fe20000410000 */
[-C--:B------:R-:W-:Y:S01]  /*4520*/  ISETP.GE.AND P0, PT, R82, R135.reuse, PT ;  /* 0x000000875200720c */ /* 0x080fe20003f06270 */
[----:B------:R-:W-:Y:S01]  /*4530*/  FMUL.FTZ R47, R47, c[0x0][0x2ec] ;  /* 0x0000bb002f2f7a20 */ /* 0x000fe20000410000 */
[----:B------:R-:W-:Y:S01]  /*4540*/  ISETP.GE.AND P1, PT, R86, R135, PT ;  /* 0x000000875600720c */ /* 0x000fe20003f26270 */
[----:B------:R-:W-:Y:S01]  /*4550*/  FMUL.FTZ R13, R122, c[0x0][0x2ec] ;  /* 0x0000bb007a0d7a20 */ /* 0x000fe20000410000 */
[----:B------:R-:W-:Y:S01]  /*4560*/  FSEL R24, R24, -INF , !P4 ;  /* 0xff80000018187808 */ /* 0x000fe20006000000 */
[----:B------:R-:W-:Y:S01]  /*4570*/  I2F R30, R56 ;  /* 0x00000038001e7306 */ /* 0x000fe20000201400 */
[----:B------:R-:W-:Y:S01]  /*4580*/  ISETP.GE.AND P4, PT, R124, R136, PT ;  /* 0x000000887c00720c */ /* 0x000fe20003f86270 */
[----:B------:R-:W-:Y:S01]  /*4590*/  FMUL.FTZ R120, R120, c[0x0][0x2ec] ;  /* 0x0000bb0078787a20 */ /* 0x000fe20000410000 */
[----:B------:R-:W-:Y:S01]  /*45a0*/  IADD3 R114, R108, 0x51, RZ ;  /* 0x000000516c727810 */ /* 0x000fe20007ffe0ff */
[----:B------:R-:W-:Y:S01]  /*45b0*/  FMUL.FTZ R14, R123, c[0x0][0x2ec] ;  /* 0x0000bb007b0e7a20 */ /* 0x000fe20000410000 */
[----:B------:R-:W-:Y:S01]  /*45c0*/  FSEL R79, R79, -INF , !P0 ;  /* 0xff8000004f4f7808 */ /* 0x000fe20004000000 */
[----:B------:R-:W-:-:S04]  /*45d0*/  DEPBAR.LE SB0, 0x0 ;  /* 0x000080000000791a */ /* 0x000fc80000000000 */
[C---:B-1----:R-:W-:Y:S01]  /*45e0*/  HMMA.16816.F32.BF16 R96, R8.reuse, R16, R96 ;  /* 0x000000100860723c */ /* 0x042fe20000041860 */
[----:B------:R-:W1:Y:S01]  /*45f0*/  MUFU.TANH R139, R74 ;  /* 0x0000004a008b7308 */ /* 0x000e620000002400 */
[----:B------:R-:W-:Y:S01]  /*4600*/  FSEL R77, R77, -INF , !P1 ;  /* 0xff8000004d4d7808 */ /* 0x000fe20004800000 */
[----:B--2---:R-:W-:Y:S01]  /*4610*/  FFMA.FTZ R137, R0, R20, R137 ;  /* 0x0000001400897223 */ /* 0x004fe20000010089 */
[-C--:B------:R-:W-:Y:S01]  /*4620*/  ISETP.GE.AND P0, PT, R68, R135.reuse, PT ;  /* 0x000000874400720c */ /* 0x080fe20003f06270 */
[----:B------:R-:W-:Y:S01]  /*4630*/  FFMA.FTZ R68, R0, R104, R81 ;  /* 0x0000006800447223 */ /* 0x000fe20000010051 */
[----:B------:R-:W-:Y:S01]  /*4640*/  ISETP.GE.AND P1, PT, R62, R135, PT ;  /* 0x000000873e00720c */ /* 0x000fe20003f26270 */
[----:B------:R-:W-:Y:S01]  /*4650*/  FMUL.FTZ R62, R50, c[0x0][0x2ec] ;  /* 0x0000bb00323e7a20 */ /* 0x000fe20000410000 */
[----:B------:R-:W-:Y:S01]  /*4660*/  HMMA.16816.F32.BF16 R8, R8, R18, R92 ;  /* 0x000000120808723c */ /* 0x000fe2000004185c */
[----:B------:R-:W2:Y:S01]  /*4670*/  MUFU.TANH R73, R73 ;  /* 0x0000004900497308 */ /* 0x000ea20000002400 */
[----:B------:R-:W-:-:S02]  /*4680*/  FSEL R42, R42, -INF , !P4 ;  /* 0xff8000002a2a7808 */ /* 0x000fc40006000000 */
[----:B------:R-:W-:Y:S02]  /*4690*/  ISETP.GE.AND P4, PT, R106, R136, PT ;  /* 0x000000886a00720c */ /* 0x000fe40003f86270 */
[----:B------:R-:W-:Y:S02]  /*46a0*/  FSEL R33, R33, -INF , !P2 ;  /* 0xff80000021217808 */ /* 0x000fe40005000000 */
[----:B------:R-:W-:Y:S01]  /*46b0*/  IADD3 R48, R108, 0x60, RZ ;  /* 0x000000606c307810 */ /* 0x000fe20007ffe0ff */
[----:B------:R-:W3:Y:S01]  /*46c0*/  I2F R58, R72 ;  /* 0x00000048003a7306 */ /* 0x000ee20000201400 */
[----:B------:R-:W-:Y:S01]  /*46d0*/  ISETP.GE.AND P2, PT, R124, R135, PT ;  /* 0x000000877c00720c */ /* 0x000fe20003f46270 */
[C---:B------:R-:W-:Y:S01]  /*46e0*/  FFMA.FTZ R124, R0.reuse, R64, R127 ;  /* 0x00000040007c7223 */ /* 0x040fe2000001007f */
[----:B------:R-:W-:Y:S01]  /*46f0*/  ISETP.GE.AND P5, PT, R53, R136, PT ;  /* 0x000000883500720c */ /* 0x000fe20003fa6270 */
[----:B-1----:R-:W-:Y:S01]  /*4700*/  FFMA.FTZ R57, R0, R20, R139 ;  /* 0x0000001400397223 */ /* 0x002fe2000001008b */
[----:B------:R-:W-:-:S02]  /*4710*/  FSEL R59, R59, -INF , !P1 ;  /* 0xff8000003b3b7808 */ /* 0x000fc40004800000 */
[-C--:B------:R-:W-:Y:S01]  /*4720*/  ISETP.GE.AND P1, PT, R53, R135.reuse, PT ;  /* 0x000000873500720c */ /* 0x080fe20003f26270 */
[----:B------:R-:W1:Y:S01]  /*4730*/  I2F R52, R126 ;  /* 0x0000007e00347306 */ /* 0x000e620000201400 */
[----:B------:R-:W-:Y:S01]  /*4740*/  IADD3 R78, R108, 0x59, RZ ;  /* 0x000000596c4e7810 */ /* 0x000fe20007ffe0ff */
[-C--:B------:R-:W-:Y:S01]  /*4750*/  FFMA.FTZ R53, R0, R30.reuse, R75 ;  /* 0x0000001e00357223 */ /* 0x080fe2000001004b */
[----:B------:R-:W-:Y:S01]  /*4760*/  FSEL R68, R68, -INF , !P4 ;  /* 0xff80000044447808 */ /* 0x000fe20006000000 */
[----:B--2---:R-:W-:Y:S01]  /*4770*/  FFMA.FTZ R36, R0, R30, R73 ;  /* 0x0000001e00247223 */ /* 0x004fe20000010049 */
[----:B------:R-:W-:Y:S01]  /*4780*/  FSEL R149, R105, -INF , !P0 ;  /* 0xff80000069957808 */ /* 0x000fe20004000000 */
[----:B------:R-:W-:Y:S01]  /*4790*/  FMUL.FTZ R96, R96, c[0x0][0x2ec] ;  /* 0x0000bb0060607a20 */ /* 0x000fe20000410000 */
[----:B------:R-:W-:Y:S01]  /*47a0*/  ISETP.GE.AND P4, PT, R28, R136, PT ;  /* 0x000000881c00720c */ /* 0x000fe20003f86270 */
[----:B------:R-:W2:Y:S01]  /*47b0*/  I2F R88, R110 ;  /* 0x0000006e00587306 */ /* 0x000ea20000201400 */
[-C--:B------:R-:W-:Y:S01]  /*47c0*/  ISETP.GE.AND P0, PT, R56, R135.reuse, PT ;  /* 0x000000873800720c */ /* 0x080fe20003f06270 */
[-C--:B---3--:R-:W-:Y:S01]  /*47d0*/  FFMA.FTZ R69, R0, R58.reuse, R69 ;  /* 0x0000003a00457223 */ /* 0x088fe20000010045 */
[----:B------:R-:W-:Y:S01]  /*47e0*/  IADD3 R112, R108, 0x49, RZ ;  /* 0x000000496c707810 */ /* 0x000fe20007ffe0ff */
[----:B------:R-:W-:Y:S01]  /*47f0*/  FMUL.FTZ R8, R8, c[0x0][0x2ec] ;  /* 0x0000bb0008087a20 */ /* 0x000fe20000410000 */
[----:B------:R-:W-:Y:S01]  /*4800*/  FSEL R115, R115, -INF , !P2 ;  /* 0xff80000073737808 */ /* 0x000fe20005000000 */
[----:B------:R-:W-:Y:S01]  /*4810*/  FFMA.FTZ R71, R0, R58, R71 ;  /* 0x0000003a00477223 */ /* 0x000fe20000010047 */
[----:B------:R-:W-:Y:S01]  /*4820*/  IADD3 R50, R108, 0x69, RZ ;  /* 0x000000696c327810 */ /* 0x000fe20007ffe0ff */
[----:B------:R-:W-:Y:S01]  /*4830*/  MUFU.TANH R153, R153 ;  /* 0x0000009900997308 */ /* 0x000fe20000002400 */
[-C--:B------:R-:W-:Y:S01]  /*4840*/  ISETP.GE.AND P2, PT, R106, R135.reuse, PT ;  /* 0x000000876a00720c */ /* 0x080fe20003f46270 */
[----:B-1----:R-:W-:Y:S01]  /*4850*/  FFMA.FTZ R139, R0, R52, R151 ;  /* 0x00000034008b7223 */ /* 0x002fe20000010097 */
[----:B------:R-:W-:Y:S01]  /*4860*/  FSEL R124, R124, -INF , !P3 ;  /* 0xff8000007c7c7808 */ /* 0x000fe20005800000 */
[----:B------:R-:W-:Y:S01]  /*4870*/  FMUL.FTZ R15, R97, c[0x0][0x2ec] ;  /* 0x0000bb00610f7a20 */ /* 0x000fe20000410000 */
[----:B------:R-:W-:Y:S01]  /*4880*/  FSEL R148, R137, -INF , !P4 ;  /* 0xff80000089947808 */ /* 0x000fe20006000000 */
[----:B------:R-:W-:Y:S01]  /*4890*/  FMUL.FTZ R17, R98, c[0x0][0x2ec] ;  /* 0x0000bb0062117a20 */ /* 0x000fe20000410000 */
[----:B------:R-:W-:Y:S01]  /*48a0*/  FSEL R53, R53, -INF , !P0 ;  /* 0xff80000035357808 */ /* 0x000fe20004000000 */
[----:B------:R-:W1:Y:S01]  /*48b0*/  MUFU.TANH R21, R21 ;  /* 0x0000001500157308 */ /* 0x000e620000002400 */
[----:B------:R-:W-:Y:S01]  /*48c0*/  ISETP.GE.AND P3, PT, R56, R136, PT ;  /* 0x000000883800720c */ /* 0x000fe20003f66270 */
[----:B--2---:R-:W-:Y:S01]  /*48d0*/  FFMA.FTZ R63, R0, R88, R63 ;  /* 0x00000058003f7223 */ /* 0x004fe2000001003f */
[----:B------:R-:W-:Y:S01]  /*48e0*/  ISETP.GE.AND P4, PT, R72, R136, PT ;  /* 0x000000884800720c */ /* 0x000fe20003f86270 */
[----:B------:R-:W-:Y:S01]  /*48f0*/  FFMA.FTZ R56, R0, R52, R145 ;  /* 0x0000003400387223 */ /* 0x000fe20000010091 */
[-C--:B------:R-:W-:Y:S01]  /*4900*/  ISETP.GE.AND P0, PT, R126, R135.reuse, PT ;  /* 0x000000877e00720c */ /* 0x080fe20003f06270 */
[----:B------:R-:W-:Y:S01]  /*4910*/  FMUL.FTZ R18, R99, c[0x0][0x2ec] ;  /* 0x0000bb0063127a20 */ /* 0x000fe20000410000 */
[C---:B------:R-:W-:Y:S01]  /*4920*/  IADD3 R82, R108.reuse, 0x58, RZ ;  /* 0x000000586c527810 */ /* 0x040fe20007ffe0ff */
[----:B------:R-:W-:Y:S01]  /*4930*/  I2F R142, R118 ;  /* 0x00000076008e7306 */ /* 0x000fe20000201400 */
[----:B------:R-:W-:Y:S01]  /*4940*/  FSEL R37, R37, -INF , !P2 ;  /* 0xff80000025257808 */ /* 0x000fe20005000000 */
[----:B------:R-:W-:Y:S01]  /*4950*/  FMUL.FTZ R9, R9, c[0x0][0x2ec] ;  /* 0x0000bb0009097a20 */ /* 0x000fe20000410000 */
[----:B------:R-:W-:Y:S01]  /*4960*/  IADD3 R58, R108, 0x78, RZ ;  /* 0x000000786c3a7810 */ /* 0x000fe20007ffe0ff */
[----:B------:R-:W-:Y:S01]  /*4970*/  FMUL.FTZ R10, R10, c[0x0][0x2ec] ;  /* 0x0000bb000a0a7a20 */ /* 0x000fe20000410000 */
[----:B------:R-:W-:Y:S01]  /*4980*/  ISETP.GE.AND P2, PT, R28, R135, PT ;  /* 0x000000871c00720c */ /* 0x000fe20003f46270 */
[----:B------:R-:W-:Y:S01]  /*4990*/  FMUL.FTZ R11, R11, c[0x0][0x2ec] ;  /* 0x0000bb000b0b7a20 */ /* 0x000fe20000410000 */
[----:B------:R-:W-:Y:S01]  /*49a0*/  FSEL R36, R36, -INF , !P3 ;  /* 0xff80000024247808 */ /* 0x000fe20005800000 */
[----:B------:R-:W-:Y:S01]  /*49b0*/  MUFU.TANH R43, R43 ;  /* 0x0000002b002b7308 */ /* 0x000fe20000002400 */
[----:B------:R-:W-:Y:S01]  /*49c0*/  FSEL R146, R69, -INF , !P4 ;  /* 0xff80000045927808 */ /* 0x000fe20006000000 */
[----:B-1----:R-:W-:Y:S01]  /*49d0*/  FFMA.FTZ R21, R0, R88, R21 ;  /* 0x0000005800157223 */ /* 0x002fe20000010015 */
[----:B------:R-:W-:-:S02]  /*49e0*/  FSEL R139, R139, -INF , !P0 ;  /* 0xff8000008b8b7808 */ /* 0x000fc40004000000 */
[----:B------:R-:W-:Y:S02]  /*49f0*/  ISETP.GE.AND P3, PT, R126, R136, PT ;  /* 0x000000887e00720c */ /* 0x000fe40003f66270 */
[-C--:B------:R-:W-:Y:S01]  /*4a00*/  ISETP.GE.AND P0, PT, R118, R135.reuse, PT ;  /* 0x000000877600720c */ /* 0x080fe20003f06270 */
[----:B------:R1:W-:Y:S01]  /*4a10*/  MUFU.TANH R23, R54 ;  /* 0x0000003600177308 */ /* 0x0003e20000002400 */
[C---:B------:R-:W-:Y:S02]  /*4a20*/  IADD3 R80, R108.reuse, 0x61, RZ ;  /* 0x000000616c507810 */ /* 0x040fe40007ffe0ff */
[----:B------:R-:W-:Y:S02]  /*4a30*/  FSEL R57, R57, -INF , !P2 ;  /* 0xff80000039397808 */ /* 0x000fe40005000000 */
[----:B------:R-:W-:Y:S02]  /*4a40*/  IADD3 R28, R108, 0x68, RZ ;  /* 0x000000686c1c7810 */ /* 0x000fe40007ffe0ff */
[----:B------:R-:W-:Y:S01]  /*4a50*/  ISETP.GE.AND P2, PT, R72, R135, PT ;  /* 0x000000874800720c */ /* 0x000fe20003f46270 */
[----:B------:R-:W2:Y:S01]  /*4a60*/  I2F R76, R114 ;  /* 0x00000072004c7306 */ /* 0x000ea20000201400 */
[----:B------:R-:W-:-:S02]  /*4a70*/  IADD3 R60, R108, 0x70, RZ ;  /* 0x000000706c3c7810 */ /* 0x000fc40007ffe0ff */
[----:B------:R-:W-:Y:S02]  /*4a80*/  FSEL R147, R71, -INF , !P2 ;  /* 0xff80000047937808 */ /* 0x000fe40005000000 */
[----:B------:R-:W-:Y:S02]  /*4a90*/  IADD3 R30, R108, 0x71, RZ ;  /* 0x000000716c1e7810 */ /* 0x000fe40007ffe0ff */
[----:B------:R-:W-:Y:S01]  /*4aa0*/  ISETP.GE.AND P2, PT, R130, R135, PT ;  /* 0x000000878200720c */ /* 0x000fe20003f46270 */
[----:B-1----:R-:W-:Y:S01]  /*4ab0*/  FFMA.FTZ R54, R0, R66, R141 ;  /* 0x0000004200367223 */ /* 0x002fe2000001008d */
[----:B------:R-:W1:Y:S01]  /*4ac0*/  I2F R74, R102 ;  /* 0x00000066004a7306 */ /* 0x000e620000201400 */
[----:B------:R-:W-:Y:S02]  /*4ad0*/  FSEL R56, R56, -INF , !P3 ;  /* 0xff80000038387808 */ /* 0x000fe40005800000 */
[----:B------:R-:W-:Y:S02]  /*4ae0*/  ISETP.GE.AND P4, PT, R130, R136, PT ;  /* 0x000000888200720c */ /* 0x000fe40003f86270 */
[----:B------:R-:W-:-:S02]  /*4af0*/  FSEL R54, R54, -INF , !P5 ;  /* 0xff80000036367808 */ /* 0x000fc40006800000 */
[----:B------:R-:W-:Y:S01]  /*4b00*/  ISETP.GE.AND P5, PT, R138, R136, PT ;  /* 0x000000888a00720c */ /* 0x000fe20003fa6270 */
[----:B------:R3:W-:Y:S01]  /*4b10*/  MUFU.TANH R111, R55 ;  /* 0x00000037006f7308 */ /* 0x0007e20000002400 */
[----:B--2---:R-:W-:Y:S01]  /*4b20*/  FFMA.FTZ R20, R0, R76, R43 ;  /* 0x0000004c00147223 */ /* 0x004fe2000001002b */
[-C--:B------:R-:W-:Y:S02]  /*4b30*/  ISETP.GE.AND P3, PT, R118, R136.reuse, PT ;  /* 0x000000887600720c */ /* 0x080fe40003f66270 */
[----:B------:R-:W-:Y:S02]  /*4b40*/  FSEL R140, R65, -INF , !P5 ;  /* 0xff800000418c7808 */ /* 0x000fe40006800000 */
[----:B------:R-:W-:Y:S02]  /*4b50*/  ISETP.GE.AND P5, PT, R110, R136, PT ;  /* 0x000000886e00720c */ /* 0x000fe40003fa6270 */
[----:B------:R-:W2:Y:S01]  /*4b60*/  MUFU.TANH R91, R91 ;  /* 0x0000005b005b7308 */ /* 0x000ea20000002400 */
[----:B-1----:R-:W-:Y:S01]  /*4b70*/  FFMA.FTZ R23, R0, R74, R23 ;  /* 0x0000004a00177223 */ /* 0x002fe20000010017 */
[----:B------:R-:W-:-:S02]  /*4b80*/  FSEL R126, R63, -INF , !P5 ;  /* 0xff8000003f7e7808 */ /* 0x000fc40006800000 */
[----:B------:R-:W-:Y:S01]  /*4b90*/  ISETP.GE.AND P5, PT, R114, R136, PT ;  /* 0x000000887200720c */ /* 0x000fe20003fa6270 */
[----:B---3--:R-:W-:-:S03]  /*4ba0*/  FFMA.FTZ R55, R0, R66, R143 ;  /* 0x0000004200377223 */ /* 0x008fc6000001008f */
[----:B------:R-:W-:Y:S01]  /*4bb0*/  I2F R85, R48 ;  /* 0x0000003000557306 */ /* 0x000fe20000201400 */
[----:B------:R-:W-:Y:S01]  /*4bc0*/  FFMA.FTZ R143, R0, R142, R153 ;  /* 0x0000008e008f7223 */ /* 0x000fe20000010099 */
[----:B------:R-:W-:Y:S02]  /*4bd0*/  FSEL R20, R20, -INF , !P5 ;  /* 0xff80000014147808 */ /* 0x000fe40006800000 */
[----:B------:R-:W-:Y:S02]  /*4be0*/  FSEL R55, R55, -INF , !P1 ;  /* 0xff80000037377808 */ /* 0x000fe40004800000 */
[----:B------:R-:W-:Y:S01]  /*4bf0*/  ISETP.GE.AND P1, PT, R138, R135, PT ;  /* 0x000000878a00720c */ /* 0x000fe20003f26270 */
[----:B--2---:R-:W-:Y:S01]  /*4c00*/  FFMA.FTZ R91, R0, R90, R91 ;  /* 0x0000005a005b7223 */ /* 0x004fe2000001005b */
[----:B------:R-:W1:Y:S01]  /*4c10*/  MUFU.TANH R66, R44 ;  /* 0x0000002c00427308 */ /* 0x000e620000002400 */
[----:B------:R-:W-:Y:S02]  /*4c20*/  FSEL R143, R143, -INF , !P0 ;  /* 0xff8000008f8f7808 */ /* 0x000fe40004000000 */
[----:B------:R-:W-:-:S02]  /*4c30*/  FSEL R131, R89, -INF , !P1 ;  /* 0xff80000059837808 */ /* 0x000fc40004800000 */
[-C--:B------:R-:W-:Y:S02]  /*4c40*/  ISETP.GE.AND P1, PT, R110, R135.reuse, PT ;  /* 0x000000876e00720c */ /* 0x080fe40003f26270 */
[-C--:B------:R-:W-:Y:S01]  /*4c50*/  ISETP.GE.AND P0, PT, R102, R135.reuse, PT ;  /* 0x000000876600720c */ /* 0x080fe20003f06270 */
[----:B------:R-:W2:Y:S01]  /*4c60*/  MUFU.TANH R67, R67 ;  /* 0x0000004300437308 */ /* 0x000ea20000002400 */
[----:B------:R-:W-:Y:S01]  /*4c70*/  FSEL R127, R21, -INF , !P1 ;  /* 0xff800000157f7808 */ /* 0x000fe20004800000 */
[----:B------:R-:W-:Y:S01]  /*4c80*/  FFMA.FTZ R21, R0, R76, R111 ;  /* 0x0000004c00157223 */ /* 0x000fe2000001006f */
[----:B------:R-:W-:Y:S02]  /*4c90*/  ISETP.GE.AND P1, PT, R114, R135, PT ;  /* 0x000000877200720c */ /* 0x000fe40003f26270 */
[----:B------:R-:W-:Y:S02]  /*4ca0*/  ISETP.GE.AND P5, PT, R48, R136, PT ;  /* 0x000000883000720c */ /* 0x000fe40003fa6270 */
[----:B------:R-:W-:Y:S01]  /*4cb0*/  FSEL R23, R23, -INF , !P0 ;  /* 0xff80000017177808 */ /* 0x000fe20004000000 */
[----:B------:R-:W3:Y:S01]  /*4cc0*/  MUFU.TANH R61, R61 ;  /* 0x0000003d003d7308 */ /* 0x000ee20000002400 */
[----:B-1----:R-:W-:Y:S01]  /*4cd0*/  FFMA.FTZ R52, R0, R85, R66 ;  /* 0x0000005500347223 */ /* 0x002fe20000010042 */
[----:B------:R-:W-:-:S02]  /*4ce0*/  ISETP.GE.AND P0, PT, R78, R135, PT ;  /* 0x000000874e00720c */ /* 0x000fc40003f06270 */
[----:B------:R-:W-:Y:S02]  /*4cf0*/  FSEL R21, R21, -INF , !P1 ;  /* 0xff80000015157808 */ /* 0x000fe40004800000 */
[----:B------:R-:W-:Y:S02]  /*4d00*/  FSEL R137, R91, -INF , !P2 ;  /* 0xff8000005b897808 */ /* 0x000fe40005000000 */
[----:B------:R-:W1:Y:S01]  /*4d10*/  I2F R39, R78 ;  /* 0x0000004e00277306 */ /* 0x000e620000201400 */
[----:B--2---:R-:W-:Y:S01]  /*4d20*/  FFMA.FTZ R67, R0, R90, R67 ;  /* 0x0000005a00437223 */ /* 0x004fe20000010043 */
[----:B------:R-:W-:Y:S02]  /*4d30*/  ISETP.GE.AND P1, PT, R48, R135, PT ;  /* 0x000000873000720c */ /* 0x000fe40003f26270 */
[----:B------:R-:W-:Y:S02]  /*4d40*/  FSEL R52, R52, -INF , !P5 ;  /* 0xff80000034347808 */ /* 0x000fe40006800000 */
[----:B------:R-:W-:-:S02]  /*4d50*/  IADD3 R44, R108, 0x79, RZ ;  /* 0x000000796c2c7810 */ /* 0x000fc40007ffe0ff */
[----:B------:R-:W2:Y:S01]  /*4d60*/  MUFU.TANH R51, R51 ;  /* 0x0000003300337308 */ /* 0x000ea20000002400 */
[----:B---3--:R-:W-:Y:S01]  /*4d70*/  FFMA.FTZ R61, R0, R142, R61 ;  /* 0x0000008e003d7223 */ /* 0x008fe2000001003d */
[----:B------:R-:W-:Y:S02]  /*4d80*/  FSEL R138, R67, -INF , !P4 ;  /* 0xff800000438a7808 */ /* 0x000fe40006000000 */
[----:B------:R-:W-:Y:S02]  /*4d90*/  ISETP.GE.AND P2, PT, R112, R135, PT ;  /* 0x000000877000720c */ /* 0x000fe40003f46270 */
[----:B------:R-:W-:Y:S02]  /*4da0*/  FSEL R130, R61, -INF , !P3 ;  /* 0xff8000003d827808 */ /* 0x000fe40005800000 */
[----:B------:R-:W3:Y:S01]  /*4db0*/  MUFU.TANH R46, R46 ;  /* 0x0000002e002e7308 */ /* 0x000ee20000002400 */
[-C--:B------:R-:W-:Y:S01]  /*4dc0*/  ISETP.GE.AND P5, PT, R50, R136.reuse, PT ;  /* 0x000000883200720c */ /* 0x080fe20003fa6270 */
[----:B-1----:R-:W-:Y:S01]  /*4dd0*/  FFMA.FTZ R83, R0, R39, R83 ;  /* 0x0000002700537223 */ /* 0x002fe20000010053 */
[----:B------:R-:W-:-:S02]  /*4de0*/  ISETP.GE.AND P4, PT, R112, R136, PT ;  /* 0x000000887000720c */ /* 0x000fc40003f86270 */
[----:B------:R-:W-:-:S03]  /*4df0*/  ISETP.GE.AND P3, PT, R102, R136, PT ;  /* 0x000000886600720c */ /* 0x000fc60003f66270 */
[----:B------:R-:W-:Y:S01]  /*4e00*/  MUFU.TANH R31, R31 ;  /* 0x0000001f001f7308 */ /* 0x000fe20000002400 */
[----:B--2---:R-:W-:-:S05]  /*4e10*/  FFMA.FTZ R51, R0, R39, R51 ;  /* 0x0000002700337223 */ /* 0x004fca0000010033 */
[----:B------:R-:W-:Y:S02]  /*4e20*/  FSEL R61, R51, -INF , !P0 ;  /* 0xff800000333d7808 */ /* 0x000fe40004000000 */
[----:B------:R-:W1:Y:S01]  /*4e30*/  I2F R25, R112 ;  /* 0x0000007000197306 */ /* 0x000e620000201400 */
[----:B---3--:R-:W-:Y:S01]  /*4e40*/  FFMA.FTZ R46, R0, R85, R46 ;  /* 0x00000055002e7223 */ /* 0x008fe2000001002e */
[----:B------:R-:W-:-:S04]  /*4e50*/  ISETP.GE.AND P0, PT, R28, R135, PT ;  /* 0x000000871c00720c */ /* 0x000fc80003f06270 */
[----:B------:R-:W-:Y:S02]  /*4e60*/  FSEL R51, R46, -INF , !P1 ;  /* 0xff8000002e337808 */ /* 0x000fe40004800000 */
[----:B------:R-:W-:Y:S01]  /*4e70*/  I2F R87, R50 ;  /* 0x0000003200577306 */ /* 0x000fe20000201400 */
[----:B------:R-:W-:-:S07]  /*4e80*/  ISETP.GE.AND P1, PT, R50, R135, PT ;  /* 0x000000873200720c */ /* 0x000fce0003f26270 */
[----:B------:R-:W2:Y:S01]  /*4e90*/  MUFU.TANH R12, R121 ;  /* 0x00000079000c7308 */ /* 0x000ea20000002400 */
[----:B-1----:R-:W-:-:S05]  /*4ea0*/  FFMA.FTZ R31, R0, R25, R31 ;  /* 0x00000019001f7223 */ /* 0x002fca000001001f */
[----:B------:R-:W-:Y:S02]  /*4eb0*/  FSEL R141, R31, -INF , !P2 ;  /* 0xff8000001f8d7808 */ /* 0x000fe40005000000 */
[----:B------:R-:W1:Y:S01]  /*4ec0*/  MUFU.TANH R29, R29 ;  /* 0x0000001d001d7308 */ /* 0x000e620000002400 */
[----:B------:R-:W-:-:S07]  /*4ed0*/  ISETP.GE.AND P2, PT, R82, R135, PT ;  /* 0x000000875200720c */ /* 0x000fce0003f46270 */
[----:B------:R-:W3:Y:S01]  /*4ee0*/  MUFU.TANH R41, R41 ;  /* 0x0000002900297308 */ /* 0x000ee20000002400 */
[----:B--2---:R-:W-:-:S05]  /*4ef0*/  FFMA.FTZ R12, R0, R87, R12 ;  /* 0x00000057000c7223 */ /* 0x004fca000001000c */
[----:B------:R-:W-:Y:S02]  /*4f00*/  FSEL R46, R12, -INF , !P5 ;  /* 0xff8000000c2e7808 */ /* 0x000fe40006800000 */
[----:B------:R-:W-:Y:S01]  /*4f10*/  I2F R109, R82 ;  /* 0x00000052006d7306 */ /* 0x000fe20000201400 */
[----:B-1----:R-:W-:Y:S01]  /*4f20*/  FFMA.FTZ R29, R0, R25, R29 ;  /* 0x00000019001d7223 */ /* 0x002fe2000001001d */
[----:B------:R-:W-:-:S04]  /*4f30*/  ISETP.GE.AND P5, PT, R58, R136, PT ;  /* 0x000000883a00720c */ /* 0x000fc80003fa6270 */
[----:B------:R-:W-:Y:S02]  /*4f40*/  FSEL R144, R29, -INF , !P4 ;  /* 0xff8000001d907808 */ /* 0x000fe40006000000 */
[----:B------:R-:W1:Y:S01]  /*4f50*/  MUFU.TANH R62, R62 ;  /* 0x0000003e003e7308 */ /* 0x000e620000002400 */
        /* <DEDUP_REMOVED lines=9> */
[----:B------:R-:W-:Y:S02]  /*4ff0*/  FSEL R62, R83, -INF , !P3 ;  /* 0xff800000533e7808 */ /* 0x000fe40005800000 */
[----:B------:R-:W-:Y:S02]  /*5000*/  ISETP.GE.AND P2, PT, R80, R135, PT ;  /* 0x000000875000720c */ /* 0x000fe40003f46270 */
[----:B------:R-:W-:-:S03]  /*5010*/  ISETP.GE.AND P3, PT, R28, R136, PT ;  /* 0x000000881c00720c */ /* 0x000fc60003f66270 */
[----:B------:R-:W-:Y:S01]  /*5020*/  I2F R49, R80 ;  /* 0x0000005000317306 */ /* 0x000fe20000201400 */
[----:B--2---:R-:W-:-:S05]  /*5030*/  FFMA.FTZ R8, R0, R69, R8 ;  /* 0x0000004500087223 */ /* 0x004fca0000010008 */
[----:B------:R-:W-:Y:S02]  /*5040*/  FSEL R31, R8, -INF , !P5 ;  /* 0xff800000081f7808 */ /* 0x000fe40006800000 */
[----:B------:R-:W2:Y:S01]  /*5050*/  MUFU.TANH R45, R45 ;  /* 0x0000002d002d7308 */ /* 0x000ea20000002400 */
[----:B-1----:R-:W-:Y:S01]  /*5060*/  FFMA.FTZ R38, R0, R109, R38 ;  /* 0x0000006d00267223 */ /* 0x002fe20000010026 */
[----:B------:R-:W-:-:S04]  /*5070*/  ISETP.GE.AND P5, PT, R116, 0x2, PT ;  /* 0x000000027400780c */ /* 0x000fc80003fa6270 */
[----:B------:R-:W-:Y:S02]  /*5080*/  FSEL R64, R38, -INF , !P4 ;  /* 0xff80000026407808 */ /* 0x000fe40006000000 */
[----:B------:R-:W-:Y:S01]  /*5090*/  I2F R81, R28 ;  /* 0x0000001c00517306 */ /* 0x000fe20000201400 */
[----:B------:R-:W-:-:S07]  /*50a0*/  ISETP.GE.AND P4, PT, R80, R136, PT ;  /* 0x000000885000720c */ /* 0x000fce0003f86270 */
[----:B------:R-:W1:Y:S01]  /*50b0*/  MUFU.TANH R47, R47 ;  /* 0x0000002f002f7308 */ /* 0x000e620000002400 */
[----:B--2---:R-:W-:-:S05]  /*50c0*/  FFMA.FTZ R45, R0, R49, R45 ;  /* 0x00000031002d7223 */ /* 0x004fca000001002d */
[----:B------:R-:W-:Y:S02]  /*50d0*/  FSEL R50, R45, -INF , !P4 ;  /* 0xff8000002d327808 */ /* 0x000fe40006000000 */
[----:B------:R-:W2:Y:S01]  /*50e0*/  MUFU.TANH R16, R120 ;  /* 0x0000007800107308 */ /* 0x000ea20000002400 */
[----:B------:R-:W-:-:S07]  /*50f0*/  ISETP.GE.AND P4, PT, R60, R136, PT ;  /* 0x000000883c00720c */ /* 0x000fce0003f86270 */
[----:B------:R-:W3:Y:S01]  /*5100*/  MUFU.TANH R13, R13 ;  /* 0x0000000d000d7308 */ /* 0x000ee20000002400 */
[----:B-1----:R-:W-:-:S05]  /*5110*/  FFMA.FTZ R49, R0, R49, R47 ;  /* 0x0000003100317223 */ /* 0x002fca000001002f */
[----:B------:R-:W-:Y:S02]  /*5120*/  FSEL R49, R49, -INF , !P2 ;  /* 0xff80000031317808 */ /* 0x000fe40005000000 */
[----:B------:R-:W-:Y:S01]  /*5130*/  I2F R103, R60 ;  /* 0x0000003c00677306 */ /* 0x000fe20000201400 */
[----:B--2---:R-:W-:Y:S01]  /*5140*/  FFMA.FTZ R16, R0, R81, R16 ;  /* 0x0000005100107223 */ /* 0x004fe20000010010 */
[----:B------:R-:W-:-:S04]  /*5150*/  ISETP.GE.AND P2, PT, R60, R135, PT ;  /* 0x000000873c00720c */ /* 0x000fc80003f46270 */
[----:B------:R-:W-:Y:S02]  /*5160*/  FSEL R48, R16, -INF , !P3 ;  /* 0xff80000010307808 */ /* 0x000fe40005800000 */
[----:B------:R-:W-:Y:S01]  /*5170*/  I2F R73, R30 ;  /* 0x0000001e00497306 */ /* 0x000fe20000201400 */
[----:B---3--:R-:W-:Y:S01]  /*5180*/  FFMA.FTZ R13, R0, R81, R13 ;  /* 0x00000051000d7223 */ /* 0x008fe2000001000d */
[----:B------:R-:W-:-:S04]  /*5190*/  ISETP.GE.AND P3, PT, R30, R136, PT ;  /* 0x000000881e00720c */ /* 0x000fc80003f66270 */
[----:B------:R-:W-:Y:S02]  /*51a0*/  FSEL R47, R13, -INF , !P0 ;  /* 0xff8000000d2f7808 */ /* 0x000fe40004000000 */
[----:B------:R-:W1:Y:S01]  /*51b0*/  MUFU.TANH R14, R14 ;  /* 0x0000000e000e7308 */ /* 0x000e620000002400 */
[----:B------:R-:W-:-:S07]  /*51c0*/  ISETP.GE.AND P0, PT, R30, R135, PT ;  /* 0x000000871e00720c */ /* 0x000fce0003f06270 */
[----:B------:R-:W2:Y:S08]  /*51d0*/  MUFU.TANH R96, R96 ;  /* 0x0000006000607308 */ /* 0x000eb00000002400 */
[----:B------:R-:W3:Y:S01]  /*51e0*/  MUFU.TANH R15, R15 ;  /* 0x0000000f000f7308 */ /* 0x000ee20000002400 */
[----:B-1----:R-:W-:-:S05]  /*51f0*/  FFMA.FTZ R14, R0, R87, R14 ;  /* 0x00000057000e7223 */ /* 0x002fca000001000e */
[----:B------:R-:W-:Y:S02]  /*5200*/  FSEL R29, R14, -INF , !P1 ;  /* 0xff8000000e1d7808 */ /* 0x000fe40004800000 */
[----:B------:R-:W1:Y:S01]  /*5210*/  MUFU.TANH R17, R17 ;  /* 0x0000001100117308 */ /* 0x000e620000002400 */
[----:B--2---:R-:W-:Y:S01]  /*5220*/  FFMA.FTZ R39, R0, R103, R96 ;  /* 0x0000006700277223 */ /* 0x004fe20000010060 */
[----:B------:R-:W-:-:S04]  /*5230*/  ISETP.GE.AND P1, PT, R58, R135, PT ;  /* 0x000000873a00720c */ /* 0x000fc80003f26270 */
[----:B------:R-:W-:Y:S02]  /*5240*/  FSEL R39, R39, -INF , !P4 ;  /* 0xff80000027277808 */ /* 0x000fe40006000000 */
[----:B------:R-:W2:Y:S01]  /*5250*/  MUFU.TANH R18, R18 ;  /* 0x0000001200127308 */ /* 0x000ea20000002400 */
[----:B---3--:R-:W-:Y:S01]  /*5260*/  FFMA.FTZ R15, R0, R73, R15 ;  /* 0x00000049000f7223 */ /* 0x008fe2000001000f */
[----:B------:R-:W-:-:S04]  /*5270*/  ISETP.GE.AND P4, PT, R108, R136, PT ;  /* 0x000000886c00720c */ /* 0x000fc80003f86270 */
[----:B------:R-:W-:Y:S02]  /*5280*/  FSEL R38, R15, -INF , !P3 ;  /* 0xff8000000f267808 */ /* 0x000fe40005800000 */
[----:B------:R-:W-:Y:S01]  /*5290*/  I2F R71, R44 ;  /* 0x0000002c00477306 */ /* 0x000fe20000201400 */
[----:B-1----:R-:W-:Y:S01]  /*52a0*/  FFMA.FTZ R17, R0, R103, R17 ;  /* 0x0000006700117223 */ /* 0x002fe20000010011 */
[----:B------:R-:W-:Y:S01]  /*52b0*/  BAR.SYNC.DEFER_BLOCKING 0x0 ;  /* 0x0000000000007b1d */ /* 0x000fe20000010000 */
[----:B------:R-:W-:-:S03]  /*52c0*/  ISETP.GE.AND P3, PT, R44, R136, PT ;  /* 0x000000882c00720c */ /* 0x000fc60003f66270 */
[----:B------:R-:W-:Y:S02]  /*52d0*/  FSEL R28, R17, -INF , !P2 ;  /* 0xff800000111c7808 */ /* 0x000fe40005000000 */
[----:B------:R-:W1:Y:S01]  /*52e0*/  MUFU.TANH R9, R9 ;  /* 0x0000000900097308 */ /* 0x000e620000002400 */
[----:B--2---:R-:W-:Y:S01]  /*52f0*/  FFMA.FTZ R18, R0, R73, R18 ;  /* 0x0000004900127223 */ /* 0x004fe20000010012 */
[----:B------:R-:W-:-:S04]  /*5300*/  ISETP.GE.AND P2, PT, R108, R135, PT ;  /* 0x000000876c00720c */ /* 0x000fc80003f46270 */
[----:B------:R-:W-:Y:S02]  /*5310*/  FSEL R27, R18, -INF , !P0 ;  /* 0xff800000121b7808 */ /* 0x000fe40004000000 */
[----:B------:R-:W2:Y:S01]  /*5320*/  MUFU.TANH R10, R10 ;  /* 0x0000000a000a7308 */ /* 0x000ea20000002400 */
[----:B------:R-:W-:Y:S02]  /*5330*/  ISETP.GE.AND P0, PT, R44, R135, PT ;  /* 0x000000872c00720c */ /* 0x000fe40003f06270 */
[----:B------:R-:W-:-:S05]  /*5340*/  FSEL R8, R101, -INF , !P2 ;  /* 0xff80000065087808 */ /* 0x000fca0005000000 */
[----:B------:R-:W3:Y:S01]  /*5350*/  MUFU.TANH R11, R11 ;  /* 0x0000000b000b7308 */ /* 0x000ee20000002400 */
[----:B-1----:R-:W-:Y:S01]  /*5360*/  FFMA.FTZ R30, R0, R71, R9 ;  /* 0x00000047001e7223 */ /* 0x002fe20000010009 */
[----:B------:R-:W-:-:S04]  /*5370*/  FSEL R9, R100, -INF , !P4 ;  /* 0xff80000064097808 */ /* 0x000fc80006000000 */
[----:B------:R-:W-:Y:S01]  /*5380*/  FSEL R30, R30, -INF , !P3 ;  /* 0xff8000001e1e7808 */ /* 0x000fe20005800000 */
[----:B--2---:R-:W-:-:S05]  /*5390*/  FFMA.FTZ R10, R0, R69, R10 ;  /* 0x00000045000a7223 */ /* 0x004fca000001000a */
[----:B------:R-:W-:Y:S01]  /*53a0*/  FSEL R26, R10, -INF , !P1 ;  /* 0xff8000000a1a7808 */ /* 0x000fe20004800000 */
[----:B---3--:R-:W-:-:S05]  /*53b0*/  FFMA.FTZ R11, R0, R71, R11 ;  /* 0x00000047000b7223 */ /* 0x008fca000001000b */
[----:B------:R-:W-:Y:S01]  /*53c0*/  FSEL R25, R11, -INF , !P0 ;  /* 0xff8000000b197808 */ /* 0x000fe20004000000 */
[----:B------:R-:W-:Y:S05]  /*53d0*/  @!P5 BRA `(.L_x_2003) ;  /* 0x00000b900000d947 */ /* 0x000fea0003800000 */
[----:B------:R-:W-:Y:S05]  /*53e0*/  @!P6 BRA `(.L_x_2004) ;  /* 0x000003900000e947 */ /* 0x000fea0003800000 */
        /* <DEDUP_REMOVED lines=57> */
.L_x_2004:
[----:B------:R-:W-:-:S04]  /*5780*/  LEA R13, -R117, RZ, 0x7 ;  /* 0x000000ff750d7211 */ /* 0x000fc800078e39ff */
[----:B------:R-:W-:Y:S02]  /*5790*/  SHF.R.S32.HI R14, RZ, 0x1f, R13 ;  /* 0x0000001fff0e7819 */ /* 0x000fe4000001140d */
.L_x_2005:
        /* <DEDUP_REMOVED lines=121> */
.L_x_2007:
[----:B------:R-:W-:Y:S05]  /*5f30*/  BSYNC B0 ;  /* 0x0000000000007941 */ /* 0x000fea0003800000 */
.L_x_2006:
[----:B------:R-:W0:Y:S01]  /*5f40*/  LDGDEPBAR ;  /* 0x00000000000079af */ /* 0x000e220000000000 */
[----:B------:R-:W-:-:S04]  /*5f50*/  IADD3 R134, P0, R13, R134, RZ ;  /* 0x000000860d867210 */ /* 0x000fc80007f1e0ff */
[----:B------:R-:W-:Y:S02]  /*5f60*/  IADD3.X R133, R14, R133, RZ, P0, !PT ;  /* 0x000000850e857210 */ /* 0x000fe400007fe4ff */
.L_x_2003:
        /* <DEDUP_REMOVED lines=57> */
[----:B------:R-:W-:Y:S02]  /*6300*/  FMNMX.FTZ R10, R38, R3, !PT ;  /* 0x00000003260a7209 */ /* 0x000fe40007810000 */
[----:B------:R-:W-:Y:S01]  /*6310*/  FMNMX.FTZ R3, R29, R2, !PT ;  /* 0x000000021d037209 */ /* 0x000fe20007810000 */
[----:B-1----:R-:W-:Y:S01]  /*6320*/  LDSM.16.MT88.4 R84, [R118+0xb000] ;  /* 0x00b000007654783b */ /* 0x002fe20000004200 */
[----:B------:R-:W-:Y:S02]  /*6330*/  FMNMX.FTZ R13, R31, R10, !PT ;  /* 0x0000000a1f0d7209 */ /* 0x000fe40007810000 */
[----:B------:R-:W-:Y:S01]  /*6340*/  FMNMX.FTZ R2, R28, R3, !PT ;  /* 0x000000031c027209 */ /* 0x000fe20007810000 */
[----:B------:R-:W-:Y:S01]  /*6350*/  LDSM.16.MT88.4 R108, [R168+0x9000] ;  /* 0x00900000a86c783b */ /* 0x000fe20000004200 */
[----:B------:R-:W-:-:S02]  /*6360*/  FMNMX.FTZ R13, R30, R13, !PT ;  /* 0x0000000d1e0d7209 */ /* 0x000fc40007810000 */
[----:B------:R-:W-:Y:S01]  /*6370*/  FMNMX.FTZ R11, R27, R2, !PT ;  /* 0x000000021b0b7209 */ /* 0x000fe20007810000 */
[----:B------:R-:W-:Y:S03]  /*6380*/  LDSM.16.MT88.4 R100, [R118+0x9000] ;  /* 0x009000007664783b */ /* 0x000fe60000004200 */
[----:B------:R-:W-:Y:S01]  /*6390*/  FMNMX.FTZ R2, R26, R11, !PT ;  /* 0x0000000b1a027209 */ /* 0x000fe20007810000 */
[----:B------:R-:W1:Y:S03]  /*63a0*/  SHFL.BFLY PT, R10, R13, 0x2, 0x1f ;  /* 0x0c401f000d0a7f89 */ /* 0x000e6600000e0000 */
[----:B------:R-:W-:Y:S01]  /*63b0*/  FMNMX.FTZ R11, R25, R2, !PT ;  /* 0x00000002190b7209 */ /* 0x000fe20007810000 */
[----:B------:R-:W-:Y:S04]  /*63c0*/  LDSM.16.MT88.4 R16, [R118+0x9400] ;  /* 0x009400007610783b */ /* 0x000fe80000004200 */
        /* <DEDUP_REMOVED lines=22> */
[--C-:B------:R-:W-:Y:S02]  /*6530*/  FFMA.FTZ R56, R56, c[0x0][0x23c], -R43.reuse ;  /* 0x00008f0038387a23 */ /* 0x100fe4000001082b */
[--C-:B------:R-:W-:Y:S01]  /*6540*/  FFMA.FTZ R64, R64, c[0x0][0x23c], -R43.reuse ;  /* 0x00008f0040407a23 */ /* 0x100fe2000001082b */
[----:B------:R-:W-:Y:S01]  /*6550*/  MUFU.EX2 R121, R121 ;  /* 0x0000007900797308 */ /* 0x000fe20000000800 */
[----:B------:R-:W-:-:S02]  /*6560*/  FFMA.FTZ R52, R52, c[0x0][0x23c], -R43 ;  /* 0x00008f0034347a23 */ /* 0x000fc4000001082b */
[--C-:B------:R-:W-:Y:S02]  /*6570*/  FFMA.FTZ R48, R48, c[0x0][0x23c], -R43.reuse ;  /* 0x00008f0030307a23 */ /* 0x100fe4000001082b */
[----:B------:R-:W-:Y:S01]  /*6580*/  FFMA.FTZ R194, R30, c[0x0][0x23c], -R43 ;  /* 0x00008f001ec27a23 */ /* 0x000fe2000001082b */
[----:B-1----:R-:W-:Y:S02]  /*6590*/  FMNMX.FTZ R2, R9, R2, !PT ;  /* 0x0000000209027209 */ /* 0x002fe40007810000 */
[----:B------:R-:W1:Y:S01]  /*65a0*/  MUFU.EX2 R66, R66 ;  /* 0x0000004200427308 */ /* 0x000e620000000800 */
[----:B--2---:R-:W-:Y:S02]  /*65b0*/  F2FP.BF16.PACK_AB R68, R142, R145 ;  /* 0x000000918e44723e */ /* 0x004fe400000010ff */
[C---:B------:R-:W-:Y:S01]  /*65c0*/  FMUL.FTZ R40, R2.reuse, c[0x0][0x23c] ;  /* 0x00008f0002287a20 */ /* 0x040fe20000410000 */
[----:B------:R-:W-:-:S04]  /*65d0*/  FSETP.NEU.FTZ.AND P0, PT, R2, -INF , PT ;  /* 0xff8000000200780b */ /* 0x000fc80003f1d000 */
[----:B------:R-:W-:Y:S01]  /*65e0*/  FSEL R40, R40, RZ, P0 ;  /* 0x000000ff28287208 */ /* 0x000fe20000000000 */
[----:B------:R-:W-:Y:S01]  /*65f0*/  MUFU.EX2 R63, R63 ;  /* 0x0000003f003f7308 */ /* 0x000fe20000000800 */
[----:B------:R-:W-:-:S03]  /*6600*/  LEA R192, P0, R134, c[0x0][0x168], 0x1 ;  /* 0x00005a0086c07a11 */ /* 0x000fc600078008ff */
[--C-:B------:R-:W-:Y:S01]  /*6610*/  FFMA.FTZ R125, R8, c[0x0][0x23c], -R40.reuse ;  /* 0x00008f00087d7a23 */ /* 0x100fe20000010828 */
[----:B------:R-:W-:Y:S01]  /*6620*/  LEA.HI.X R193, R134, c[0x0][0x16c], R133, 0x1, P0 ;  /* 0x00005b0086c17a11 */ /* 0x000fe200000f0c85 */
[--C-:B------:R-:W-:Y:S01]  /*6630*/  FFMA.FTZ R120, R33, c[0x0][0x23c], -R40.reuse ;  /* 0x00008f0021787a23 */ /* 0x100fe20000010828 */
[----:B-1----:R-:W-:Y:S01]  /*6640*/  F2FP.BF16.PACK_AB R70, R66, R121 ;  /* 0x000000794246723e */ /* 0x002fe200000010ff */
[--C-:B------:R-:W-:Y:S01]  /*6650*/  FFMA.FTZ R123, R113, c[0x0][0x23c], -R40.reuse ;  /* 0x00008f00717b7a23 */ /* 0x100fe20000010828 */
[----:B------:R-:W1:Y:S01]  /*6660*/  MUFU.EX2 R58, R58 ;  /* 0x0000003a003a7308 */ /* 0x000e620000000800 */
[--C-:B------:R-:W-:Y:S02]  /*6670*/  FFMA.FTZ R60, R35, c[0x0][0x23c], -R40.reuse ;  /* 0x00008f00233c7a23 */ /* 0x100fe40000010828 */
[--C-:B------:R-:W-:Y:S01]  /*6680*/  FFMA.FTZ R65, R115, c[0x0][0x23c], -R40.reuse ;  /* 0x00008f0073417a23 */ /* 0x100fe20000010828 */
[----:B------:R-:W-:Y:S01]  /*6690*/  LDSM.16.MT88.4 R32, [R168+0x9400] ;  /* 0x00940000a820783b */ /* 0x000fe20000004200 */
[----:B------:R-:W-:-:S02]  /*66a0*/  FFMA.FTZ R44, R79, c[0x0][0x23c], -R40 ;  /* 0x00008f004f2c7a23 */ /* 0x000fc40000010828 */
[--C-:B------:R-:W-:Y:S01]  /*66b0*/  FFMA.FTZ R45, R77, c[0x0][0x23c], -R40.reuse ;  /* 0x00008f004d2d7a23 */ /* 0x100fe20000010828 */
[----:B------:R-:W-:Y:S01]  /*66c0*/  MUFU.EX2 R125, R125 ;  /* 0x0000007d007d7308 */ /* 0x000fe20000000800 */
[--C-:B------:R-:W-:Y:S01]  /*66d0*/  FFMA.FTZ R24, R37, c[0x0][0x23c], -R40.reuse ;  /* 0x00008f0025187a23 */ /* 0x100fe20000010828 */
[----:B------:R-:W2:Y:S01]  /*66e0*/  LDSM.16.MT88.4 R76, [R168+0xd000] ;  /* 0x00d00000a84c783b */ /* 0x000ea20000004200 */
        /* <DEDUP_REMOVED lines=16> */
[----:B------:R-:W-:Y:S02]  /*67f0*/  FFMA.FTZ R141, R62, c[0x0][0x23c], -R43 ;  /* 0x00008f003e8d7a23 */ /* 0x000fe4000001082b */
[--C-:B------:R-:W-:Y:S02]  /*6800*/  FFMA.FTZ R62, R21, c[0x0][0x23c], -R40.reuse ;  /* 0x00008f00153e7a23 */ /* 0x100fe40000010828 */
[----:B------:R-:W-:Y:S01]  /*6810*/  MUFU.EX2 R42, R42 ;  /* 0x0000002a002a7308 */ /* 0x000fe20000000800 */
[----:B------:R-:W-:Y:S02]  /*6820*/  FFMA.FTZ R61, R61, c[0x0][0x23c], -R40 ;  /* 0x00008f003d3d7a23 */ /* 0x000fe40000010828 */
[----:B------:R-:W-:Y:S02]  /*6830*/  FADD.FTZ R120, R125, R120 ;  /* 0x000000787d787221 */ /* 0x000fe40000010000 */
[--C-:B------:R-:W-:Y:S02]  /*6840*/  FFMA.FTZ R51, R51, c[0x0][0x23c], -R40.reuse ;  /* 0x00008f0033337a23 */ /* 0x100fe40000010828 */
[----:B------:R-:W-:Y:S01]  /*6850*/  FFMA.FTZ R29, R29, c[0x0][0x23c], -R40 ;  /* 0x00008f001d1d7a23 */ /* 0x000fe20000010828 */
[----:B-1----:R-:W-:Y:S01]  /*6860*/  F2FP.BF16.PACK_AB R71, R60, R123 ;  /* 0x0000007b3c47723e */ /* 0x002fe200000010ff */
[----:B------:R-:W1:Y:S01]  /*6870*/  MUFU.EX2 R41, R41 ;  /* 0x0000002900297308 */ /* 0x000e620000000800 */
[----:B------:R-:W-:-:S04]  /*6880*/  FADD.FTZ R123, R123, R120 ;  /* 0x000000787b7b7221 */ /* 0x000fc80000010000 */
[----:B------:R-:W-:Y:S01]  /*6890*/  FADD.FTZ R60, R60, R123 ;  /* 0x0000007b3c3c7221 */ /* 0x000fe20000010000 */
[C---:B------:R-:W-:Y:S02]  /*68a0*/  HMMA.16816.F32.BF16 R96, R68.reuse, R92, RZ ;  /* 0x0000005c4460723c */ /* 0x040fe400000418ff */
[----:B------:R-:W-:Y:S06]  /*68b0*/  MUFU.EX2 R65, R65 ;  /* 0x0000004100417308 */ /* 0x000fec0000000800 */
[----:B------:R-:W-:Y:S02]  /*68c0*/  HMMA.16816.F32.BF16 R92, R68, R94, RZ ;  /* 0x0000005e445c723c */ /* 0x000fe400000418ff */
[----:B------:R-:W3:Y:S01]  /*68d0*/  MUFU.EX2 R44, R44 ;  /* 0x0000002c002c7308 */ /* 0x000ee20000000800 */
[----:B-1----:R-:W-:-:S05]  /*68e0*/  F2FP.BF16.PACK_AB R10, R41, R42 ;  /* 0x0000002a290a723e */ /* 0x002fca00000010ff */
[C---:B------:R-:W-:Y:S02]  /*68f0*/  HMMA.16816.F32.BF16 R88, R68.reuse, R84, RZ ;  /* 0x000000544458723c */ /* 0x040fe400000418ff */
[----:B------:R-:W-:Y:S06]  /*6900*/  MUFU.EX2 R45, R45 ;  /* 0x0000002d002d7308 */ /* 0x000fec0000000800 */
[----:B------:R-:W-:Y:S02]  /*6910*/  HMMA.16816.F32.BF16 R84, R68, R86, RZ ;  /* 0x000000564454723c */ /* 0x000fe400000418ff */
[----:B------:R-:W1:Y:S01]  /*6920*/  MUFU.EX2 R24, R24 ;  /* 0x0000001800187308 */ /* 0x000e620000000800 */
[----:B---3--:R-:W-:-:S05]  /*6930*/  F2FP.BF16.PACK_AB R9, R44, R65 ;  /* 0x000000412c09723e */ /* 0x008fca00000010ff */
        /* <DEDUP_REMOVED lines=34> */
[----:B------:R-:W-:Y:S03]  /*6b60*/  MUFU.EX2 R126, R126 ;  /* 0x0000007e007e7308 */ /* 0x000fe60000000800 */
[--C-:B------:R-:W-:Y:S02]  /*6b70*/  FFMA.FTZ R33, R59, c[0x0][0x23c], -R40.reuse ;  /* 0x00008f003b217a23 */ /* 0x100fe40000010828 */
[--C-:B------:R-:W-:Y:S01]  /*6b80*/  FFMA.FTZ R32, R57, c[0x0][0x23c], -R40.reuse ;  /* 0x00008f0039207a23 */ /* 0x100fe20000010828 */
[----:B---3--:R-:W-:Y:S01]  /*6b90*/  HMMA.16816.F32.BF16 R80, R8, R16, R80 ;  /* 0x000000100850723c */ /* 0x008fe20000041850 */
[----:B------:R-:W-:Y:S01]  /*6ba0*/  FFMA.FTZ R59, R55, c[0x0][0x23c], -R40 ;  /* 0x00008f00373b7a23 */ /* 0x000fe20000010828 */
[----:B------:R-:W-:Y:S01]  /*6bb0*/  MUFU.EX2 R35, R35 ;  /* 0x0000002300237308 */ /* 0x000fe20000000800 */
[----:B------:R-:W-:-:S02]  /*6bc0*/  FFMA.FTZ R57, R146, c[0x0][0x23c], -R43 ;  /* 0x00008f0092397a23 */ /* 0x000fc4000001082b */
[--C-:B------:R-:W-:Y:S02]  /*6bd0*/  FFMA.FTZ R55, R139, c[0x0][0x23c], -R40.reuse ;  /* 0x00008f008b377a23 */ /* 0x100fe40000010828 */
[--C-:B------:R-:W-:Y:S01]  /*6be0*/  FFMA.FTZ R139, R130, c[0x0][0x23c], -R43.reuse ;  /* 0x00008f00828b7a23 */ /* 0x100fe2000001082b */
[----:B------:R-:W-:Y:S01]  /*6bf0*/  HMMA.16816.F32.BF16 R76, R8, R18, R76 ;  /* 0x00000012084c723c */ /* 0x000fe2000004184c */
[----:B------:R-:W-:Y:S01]  /*6c00*/  FFMA.FTZ R130, R143, c[0x0][0x23c], -R40 ;  /* 0x00008f008f827a23 */ /* 0x000fe20000010828 */
[----:B------:R-:W-:Y:S01]  /*6c10*/  MUFU.EX2 R34, R34 ;  /* 0x0000002200227308 */ /* 0x000fe20000000800 */
[----:B------:R-:W-:Y:S02]  /*6c20*/  FADD.FTZ R16, R145, R142 ;  /* 0x0000008e91107221 */ /* 0x000fe40000010000 */
[--C-:B------:R-:W-:Y:S02]  /*6c30*/  FFMA.FTZ R142, R22, c[0x0][0x23c], -R43.reuse ;  /* 0x00008f00168e7a23 */ /* 0x100fe4000001082b */
[----:B------:R-:W-:Y:S01]  /*6c40*/  FFMA.FTZ R143, R20, c[0x0][0x23c], -R43 ;  /* 0x00008f00148f7a23 */ /* 0x000fe2000001082b */
[C---:B--2---:R-:W-:Y:S01]  /*6c50*/  HMMA.16816.F32.BF16 R72, R68.reuse, R12, RZ ;  /* 0x0000000c4448723c */ /* 0x044fe200000418ff */
[----:B------:R-:W-:Y:S01]  /*6c60*/  FFMA.FTZ R145, R23, c[0x0][0x23c], -R40 ;  /* 0x00008f0017917a23 */ /* 0x000fe20000010828 */
[----:B------:R-:W-:Y:S01]  /*6c70*/  MUFU.EX2 R36, R36 ;  /* 0x0000002400247308 */ /* 0x000fe20000000800 */
[----:B------:R-:W-:Y:S01]  /*6c80*/  FADD.FTZ R121, R121, R16 ;  /* 0x0000001079797221 */ /* 0x000fe20000010000 */
[----:B------:R-:W-:Y:S04]  /*6c90*/  LDSM.16.MT88.4 R20, [R168+0xa400] ;  /* 0x00a40000a814783b */ /* 0x000fe80000004200 */
[----:B------:R-:W-:Y:S01]  /*6ca0*/  HMMA.16816.F32.BF16 R68, R68, R14, RZ ;  /* 0x0000000e4444723c */ /* 0x000fe200000418ff */
[----:B------:R-:W2:Y:S01]  /*6cb0*/  LDSM.16.MT88.4 R12, [R118+0xd400] ;  /* 0x00d40000760c783b */ /* 0x000ea20000004200 */
[----:B------:R-:W3:Y:S03]  /*6cc0*/  MUFU.EX2 R33, R33 ;  /* 0x0000002100217308 */ /* 0x000ee60000000800 */
[----:B------:R-:W-:Y:S05]  /*6cd0*/  LDSM.16.MT88.4 R16, [R118+0xa400] ;  /* 0x00a400007610783b */ /* 0x000fea0000004200 */
[----:B------:R-:W4:Y:S08]  /*6ce0*/  MUFU.EX2 R32, R32 ;  /* 0x0000002000207308 */ /* 0x000f300000000800 */
[----:B------:R-:W5:Y:S08]  /*6cf0*/  MUFU.EX2 R57, R57 ;  /* 0x0000003900397308 */ /* 0x000f700000000800 */
[----:B------:R-:W1:Y:S08]  /*6d00*/  MUFU.EX2 R59, R59 ;  /* 0x0000003b003b7308 */ /* 0x000e700000000800 */
[----:B------:R-:W1:Y:S01]  /*6d10*/  MUFU.EX2 R55, R55 ;  /* 0x0000003700377308 */ /* 0x000e620000000800 */
[C---:B--2---:R-:W-:Y:S07]  /*6d20*/  HMMA.16816.F32.BF16 R72, R8.reuse, R12, R72 ;  /* 0x0000000c0848723c */ /* 0x044fee0000041848 */
[----:B------:R-:W2:Y:S01]  /*6d30*/  MUFU.EX2 R139, R139 ;  /* 0x0000008b008b7308 */ /* 0x000ea20000000800 */
[----:B------:R-:W-:Y:S01]  /*6d40*/  HMMA.16816.F32.BF16 R68, R8, R14, R68 ;  /* 0x0000000e0844723c */ /* 0x000fe20000041844 */
[----:B------:R-:W2:Y:S06]  /*6d50*/  LDSM.16.MT88.4 R12, [R168+0x9800] ;  /* 0x00980000a80c783b */ /* 0x000eac0000004200 */
[----:B------:R-:W2:Y:S01]  /*6d60*/  MUFU.EX2 R130, R130 ;  /* 0x0000008200827308 */ /* 0x000ea20000000800 */
[----:B-1----:R-:W-:-:S02]  /*6d70*/  F2FP.BF16.PACK_AB R8, R37, R124 ;  /* 0x0000007c2508723e */ /* 0x002fc400000010ff */
[----:B---3--:R-:W-:-:S05]  /*6d80*/  F2FP.BF16.PACK_AB R9, R33, R36 ;  /* 0x000000242109723e */ /* 0x008fca00000010ff */
[----:B------:R-:W-:Y:S01]  /*6d90*/  MUFU.EX2 R142, R142 ;  /* 0x0000008e008e7308 */ /* 0x000fe20000000800 */
[----:B------:R-:W-:Y:S02]  /*6da0*/  F2FP.BF16.PACK_AB R10, R34, R35 ;  /* 0x00000023220a723e */ /* 0x000fe400000010ff */
[----:B----4-:R-:W-:-:S05]  /*6db0*/  F2FP.BF16.PACK_AB R11, R5, R32 ;  /* 0x00000020050b723e */ /* 0x010fca00000010ff */
[----:B------:R-:W-:Y:S08]  /*6dc0*/  MUFU.EX2 R143, R143 ;  /* 0x0000008f008f7308 */ /* 0x000ff00000000800 */
[----:B------:R-:W-:Y:S08]  /*6dd0*/  MUFU.EX2 R64, R64 ;  /* 0x0000004000407308 */ /* 0x000ff00000000800 */
[----:B------:R-:W1:Y:S01]  /*6de0*/  MUFU.EX2 R141, R141 ;  /* 0x0000008d008d7308 */ /* 0x000e620000000800 */
[C---:B--2---:R-:W-:Y:S07]  /*6df0*/  HMMA.16816.F32.BF16 R112, R8.reuse, R12, R112 ;  /* 0x0000000c0870723c */ /* 0x044fee0000041870 */
[----:B------:R-:W-:Y:S01]  /*6e00*/  MUFU.EX2 R145, R145 ;  /* 0x0000009100917308 */ /* 0x000fe20000000800 */
[C---:B------:R-:W-:Y:S01]  /*6e10*/  HMMA.16816.F32.BF16 R108, R8.reuse, R14, R108 ;  /* 0x0000000e086c723c */ /* 0x040fe2000004186c */
[----:B------:R-:W2:Y:S06]  /*6e20*/  LDSM.16.MT88.4 R12, [R118+0x9800] ;  /* 0x00980000760c783b */ /* 0x000eac0000004200 */
[----:B------:R-:W3:Y:S08]  /*6e30*/  MUFU.EX2 R62, R62 ;  /* 0x0000003e003e7308 */ /* 0x000ef00000000800 */
[----:B------:R-:W-:Y:S08]  /*6e40*/  MUFU.EX2 R61, R61 ;  /* 0x0000003d003d7308 */ /* 0x000ff00000000800 */
[----:B------:R-:W-:Y:S08]  /*6e50*/  MUFU.EX2 R52, R52 ;  /* 0x0000003400347308 */ /* 0x000ff00000000800 */
[----:B------:R-:W-:Y:S08]  /*6e60*/  MUFU.EX2 R48, R48 ;  /* 0x0000003000307308 */ /* 0x000ff00000000800 */
[----:B------:R-:W-:Y:S01]  /*6e70*/  MUFU.EX2 R51, R51 ;  /* 0x0000003300337308 */ /* 0x000fe20000000800 */
[C---:B--2---:R-:W-:Y:S07]  /*6e80*/  HMMA.16816.F32.BF16 R104, R8.reuse, R12, R104 ;  /* 0x0000000c0868723c */ /* 0x044fee0000041868 */
[----:B------:R-:W-:Y:S01]  /*6e90*/  MUFU.EX2 R194, R194 ;  /* 0x000000c200c27308 */ /* 0x000fe20000000800 */
        /* <DEDUP_REMOVED lines=14> */
[----:B-----5:R-:W-:-:S02]  /*6f80*/  F2FP.BF16.PACK_AB R8, R57, R122 ;  /* 0x0000007a3908723e */ /* 0x020fc400000010ff */
[----:B------:R-:W-:Y:S02]  /*6f90*/  F2FP.BF16.PACK_AB R9, R54, R59 ;  /* 0x0000003b3609723e */ /* 0x000fe400000010ff */
[----:B------:R-:W-:Y:S02]  /*6fa0*/  F2FP.BF16.PACK_AB R10, R53, R56 ;  /* 0x00000038350a723e */ /* 0x000fe400000010ff */
[----:B------:R-:W-:-:S07]  /*6fb0*/  F2FP.BF16.PACK_AB R11, R4, R55 ;  /* 0x00000037040b723e */ /* 0x000fce00000010ff */
        /* <DEDUP_REMOVED lines=18> */
[----:B------:R-:W-:-:S02]  /*70e0*/  F2FP.BF16.PACK_AB R8, R139, R140 ;  /* 0x0000008c8b08723e */ /* 0x000fc400000010ff */
        /* <DEDUP_REMOVED lines=21> */
[----:B------:R-:W-:Y:S01]  /*7240*/  FFMA.FTZ R9, R67, c[0x0][0x23c], -R40 ;  /* 0x00008f0043097a23 */ /* 0x000fe20000010828 */
[----:B-1----:R-:W-:Y:S01]  /*7250*/  F2FP.BF16.PACK_AB R10, R141, R64 ;  /* 0x000000408d0a723e */ /* 0x002fe200000010ff */
[----:B------:R-:W-:-:S02]  /*7260*/  FADD.FTZ R8, R66, R121 ;  /* 0x0000007942087221 */ /* 0x000fc40000010000 */
[----:B------:R3:W1:Y:S01]  /*7270*/  MUFU.EX2 R66, R9 ;  /* 0x0000000900427308 */ /* 0x0006620000000800 */
[----:B------:R-:W-:Y:S02]  /*7280*/  FADD.FTZ R67, R65, R60 ;  /* 0x0000003c41437221 */ /* 0x000fe40000010000 */
[----:B------:R-:W-:Y:S01]  /*7290*/  FADD.FTZ R121, R63, R8 ;  /* 0x000000083f797221 */ /* 0x000fe20000010000 */
[----:B------:R-:W-:Y:S01]  /*72a0*/  F2FP.BF16.PACK_AB R8, R143, R142 ;  /* 0x0000008e8f08723e */ /* 0x000fe200000010ff */
[--C-:B------:R-:W-:Y:S02]  /*72b0*/  FFMA.FTZ R63, R46, c[0x0][0x23c], -R43.reuse ;  /* 0x00008f002e3f7a23 */ /* 0x100fe4000001082b */
[--C-:B------:R-:W-:Y:S02]  /*72c0*/  FFMA.FTZ R65, R50, c[0x0][0x23c], -R43.reuse ;  /* 0x00008f0032417a23 */ /* 0x100fe4000001082b */
[----:B------:R-:W-:Y:S02]  /*72d0*/  FFMA.FTZ R46, R49, c[0x0][0x23c], -R40 ;  /* 0x00008f00312e7a23 */ /* 0x000fe40000010828 */
[----:B------:R-:W-:Y:S01]  /*72e0*/  FFMA.FTZ R50, R39, c[0x0][0x23c], -R43 ;  /* 0x00008f0027327a23 */ /* 0x000fe2000001082b */
[----:B------:R-:W-:Y:S01]  /*72f0*/  MUFU.EX2 R63, R63 ;  /* 0x0000003f003f7308 */ /* 0x000fe20000000800 */
[----:B------:R-:W-:-:S02]  /*7300*/  FADD.FTZ R121, R58, R121 ;  /* 0x000000793a797221 */ /* 0x000fc40000010000 */
[----:B------:R-:W-:Y:S01]  /*7310*/  FFMA.FTZ R49, R38, c[0x0][0x23c], -R43 ;  /* 0x00008f0026317a23 */ /* 0x000fe2000001082b */
[----:B---3--:R-:W-:Y:S01]  /*7320*/  F2FP.BF16.PACK_AB R9, R62, R145 ;  /* 0x000000913e09723e */ /* 0x008fe200000010ff */
[----:B------:R-:W-:Y:S01]  /*7330*/  FADD.FTZ R42, R42, R121 ;  /* 0x000000792a2a7221 */ /* 0x000fe20000010000 */
[----:B-1----:R-:W-:Y:S01]  /*7340*/  F2FP.BF16.PACK_AB R11, R61, R66 ;  /* 0x000000423d0b723e */ /* 0x002fe200000010ff */
[--C-:B------:R-:W-:Y:S01]  /*7350*/  FFMA.FTZ R38, R26, c[0x0][0x23c], -R40.reuse ;  /* 0x00008f001a267a23 */ /* 0x100fe20000010828 */
[----:B------:R-:W1:Y:S05]  /*7360*/  MUFU.EX2 R65, R65 ;  /* 0x0000004100417308 */ /* 0x000e6a0000000800 */
[C---:B------:R-:W-:Y:S03]  /*7370*/  HMMA.16816.F32.BF16 R112, R8.reuse, R20, R112 ;  /* 0x000000140870723c */ /* 0x040fe60000041870 */
[----:B------:R-:W3:Y:S05]  /*7380*/  MUFU.EX2 R46, R46 ;  /* 0x0000002e002e7308 */ /* 0x000eea0000000800 */
[C---:B--2---:R-:W-:Y:S03]  /*7390*/  HMMA.16816.F32.BF16 R96, R8.reuse, R12, R96 ;  /* 0x0000000c0860723c */ /* 0x044fe60000041860 */
[----:B------:R2:W-:Y:S05]  /*73a0*/  MUFU.EX2 R39, R29 ;  /* 0x0000001d00277308 */ /* 0x0005ea0000000800 */
[C---:B------:R-:W-:Y:S01]  /*73b0*/  HMMA.16816.F32.BF16 R92, R8.reuse, R14, R92 ;  /* 0x0000000e085c723c */ /* 0x040fe2000004185c */
[----:B------:R-:W4:Y:S02]  /*73c0*/  LDSM.16.MT88.4 R12, [R168+0xe400] ;  /* 0x00e40000a80c783b */ /* 0x000f240000004200 */
[----:B------:R-:W-:Y:S05]  /*73d0*/  MUFU.EX2 R38, R38 ;  /* 0x0000002600267308 */ /* 0x000fea0000000800 */
[C---:B------:R-:W-:Y:S01]  /*73e0*/  HMMA.16816.F32.BF16 R108, R8.reuse, R22, R108 ;  /* 0x00000016086c723c */ /* 0x040fe2000004186c */
[----:B------:R-:W5:Y:S07]  /*73f0*/  LDSM.16.MT88.4 R20, [R118+0xc400] ;  /* 0x00c400007614783b */ /* 0x000f6e0000004200 */
[C---:B------:R-:W-:Y:S08]  /*7400*/  HMMA.16816.F32.BF16 R104, R8.reuse, R16, R104 ;  /* 0x000000100868723c */ /* 0x040ff00000041868 */
[C---:B------:R-:W-:Y:S01]  /*7410*/  HMMA.16816.F32.BF16 R100, R8.reuse, R18, R100 ;  /* 0x000000120864723c */ /* 0x040fe20000041864 */
[----:B------:R-:W1:Y:S07]  /*7420*/  LDSM.16.MT88.4 R16, [R118+0xe400] ;  /* 0x00e400007610783b */ /* 0x000e6e0000004200 */
[C---:B----4-:R-:W-:Y:S08]  /*7430*/  HMMA.16816.F32.BF16 R80, R8.reuse, R12, R80 ;  /* 0x0000000c0850723c */ /* 0x050ff00000041850 */
[C---:B------:R-:W-:Y:S01]  /*7440*/  HMMA.16816.F32.BF16 R76, R8.reuse, R14, R76 ;  /* 0x0000000e084c723c */ /* 0x040fe2000004184c */
[----:B------:R-:W4:Y:S07]  /*7450*/  LDSM.16.MT88.4 R12, [R168+0xa800] ;  /* 0x00a80000a80c783b */ /* 0x000f2e0000004200 */
[C---:B-----5:R-:W-:Y:S07]  /*7460*/  HMMA.16816.F32.BF16 R88, R8.reuse, R20, R88 ;  /* 0x000000140858723c */ /* 0x060fee0000041858 */
[----:B------:R-:W-:Y:S01]  /*7470*/  FFMA.FTZ R20, R47, c[0x0][0x23c], -R40 ;  /* 0x00008f002f147a23 */ /* 0x000fe20000010828 */
[----:B-1----:R-:W-:Y:S01]  /*7480*/  HMMA.16816.F32.BF16 R72, R8, R16, R72 ;  /* 0x000000100848723c */ /* 0x002fe20000041848 */
[----:B------:R-:W-:-:S06]  /*7490*/  FFMA.FTZ R47, R31, c[0x0][0x23c], -R43 ;  /* 0x00008f001f2f7a23 */ /* 0x000fcc000001082b */
[----:B------:R-:W-:Y:S01]  /*74a0*/  FADD.FTZ R16, R44, R67 ;  /* 0x000000432c107221 */ /* 0x000fe20000010000 */
[C---:B------:R-:W-:Y:S01]  /*74b0*/  HMMA.16816.F32.BF16 R84, R8.reuse, R22, R84 ;  /* 0x000000160854723c */ /* 0x040fe20000041854 */
[----:B------:R-:W1:Y:S01]  /*74c0*/  MUFU.EX2 R44, R20 ;  /* 0x00000014002c7308 */ /* 0x000e620000000800 */
[----:B------:R-:W-:Y:S02]  /*74d0*/  FADD.FTZ R17, R41, R42 ;  /* 0x0000002a29117221 */ /* 0x000fe40000010000 */
[----:B------:R-:W-:Y:S02]  /*74e0*/  FADD.FTZ R43, R45, R16 ;  /* 0x000000102d2b7221 */ /* 0x000fe40000010000 */
[----:B------:R-:W-:Y:S02]  /*74f0*/  FADD.FTZ R124, R124, R17 ;  /* 0x000000117c7c7221 */ /* 0x000fe40000010000 */
[----:B------:R-:W-:Y:S01]  /*7500*/  HMMA.16816.F32.BF16 R68, R8, R18, R68 ;  /* 0x000000120844723c */ /* 0x000fe20000041844 */
[----:B------:R-:W5:Y:S01]  /*7510*/  LDSM.16.MT88.4 R16, [R118+0xc800] ;  /* 0x00c800007610783b */ /* 0x000f620000004200 */
[----:B------:R-:W-:-:S02]  /*7520*/  FFMA.FTZ R42, R28, c[0x0][0x23c], -R40 ;  /* 0x00008f001c2a7a23 */ /* 0x000fc40000010828 */
[--C-:B------:R-:W-:Y:S01]  /*7530*/  FFMA.FTZ R41, R27, c[0x0][0x23c], -R40.reuse ;  /* 0x00008f001b297a23 */ /* 0x100fe20000010828 */
[----:B--2---:R-:W2:Y:S01]  /*7540*/  LDSM.16.MT88.4 R28, [R118+0xa800] ;  /* 0x00a80000761c783b */ /* 0x004ea20000004200 */
[----:B------:R-:W-:Y:S01]  /*7550*/  FFMA.FTZ R40, R25, c[0x0][0x23c], -R40 ;  /* 0x00008f0019287a23 */ /* 0x000fe20000010828 */
[----:B------:R-:W-:Y:S01]  /*7560*/  F2FP.BF16.PACK_AB R8, R65, R52 ;  /* 0x000000344108723e */ /* 0x000fe200000010ff */
[----:B------:R-:W-:Y:S01]  /*7570*/  FADD.FTZ R43, R24, R43 ;  /* 0x0000002b182b7221 */ /* 0x000fe20000010000 */
[----:B---3--:R-:W-:Y:S01]  /*7580*/  F2FP.BF16.PACK_AB R9, R46, R51 ;  /* 0x000000332e09723e */ /* 0x008fe200000010ff */
[----:B------:R-:W-:Y:S01]  /*7590*/  LDSM.16.MT88.4 R24, [R168+0xc800] ;  /* 0x00c80000a818783b */ /* 0x000fe20000004200 */
[----:B------:R-:W-:Y:S01]  /*75a0*/  F2FP.BF16.PACK_AB R10, R63, R48 ;  /* 0x000000303f0a723e */ /* 0x000fe200000010ff */
[----:B------:R-:W-:Y:S01]  /*75b0*/  FADD.FTZ R36, R36, R43 ;  /* 0x0000002b24247221 */ /* 0x000fe20000010000 */
[----:B-1----:R-:W-:Y:S01]  /*75c0*/  F2FP.BF16.PACK_AB R11, R39, R44 ;  /* 0x0000002c270b723e */ /* 0x002fe200000010ff */
[----:B------:R-:W-:Y:S01]  /*75d0*/  LDSM.16.MT88.4 R20, [R118+0xe800] ;  /* 0x00e800007614783b */ /* 0x000fe20000004200 */
[----:B------:R-:W-:Y:S01]  /*75e0*/  FADD.FTZ R124, R37, R124 ;  /* 0x0000007c257c7221 */ /* 0x000fe20000010000 */
[----:B------:R-:W-:Y:S01]  /*75f0*/  MUFU.EX2 R41, R41 ;  /* 0x0000002900297308 */ /* 0x000fe20000000800 */
[----:B------:R-:W-:-:S02]  /*7600*/  FADD.FTZ R33, R33, R36 ;  /* 0x0000002421217221 */ /* 0x000fc40000010000 */
[----:B------:R-:W-:Y:S01]  /*7610*/  FADD.FTZ R35, R35, R124 ;  /* 0x0000007c23237221 */ /* 0x000fe20000010000 */
[C---:B----4-:R-:W-:Y:S01]  /*7620*/  HMMA.16816.F32.BF16 R112, R8.reuse, R12, R112 ;  /* 0x0000000c0870723c */ /* 0x050fe20000041870 */
        /* <DEDUP_REMOVED lines=10> */
[----:B------:R-:W-:Y:S02]  /*76d0*/  FADD.FTZ R56, R56, R57 ;  /* 0x0000003938387221 */ /* 0x000fe40000010000 */
[----:B------:R-:W-:Y:S02]  /*76e0*/  FADD.FTZ R55, R55, R54 ;  /* 0x0000003637377221 */ /* 0x000fe40000010000 */
[----:B------:R-:W-:Y:S01]  /*76f0*/  FADD.FTZ R53, R53, R56 ;  /* 0x0000003835357221 */ /* 0x000fe20000010000 */
        /* <DEDUP_REMOVED lines=10> */
[C---:B--2---:R-:W-:Y:S01]  /*77a0*/  HMMA.16816.F32.BF16 R104, R8.reuse, R28, R104 ;  /* 0x0000001c0868723c */ /* 0x044fe20000041868 */
[----:B------:R-:W-:Y:S01]  /*77b0*/  MUFU.EX2 R28, R50 ;  /* 0x00000032001c7308 */ /* 0x000fe20000000800 */
[----:B------:R-:W-:Y:S02]  /*77c0*/  FADD.FTZ R131, R131, R138 ;  /* 0x0000008a83837221 */ /* 0x000fe40000010000 */
[----:B------:R-:W-:Y:S02]  /*77d0*/  FADD.FTZ R126, R126, R127 ;  /* 0x0000007f7e7e7221 */ /* 0x000fe40000010000 */
[----:B------:R-:W-:Y:S02]  /*77e0*/  FADD.FTZ R142, R142, R131 ;  /* 0x000000838e8e7221 */ /* 0x000fe40000010000 */
[----:B------:R-:W-:Y:S01]  /*77f0*/  HMMA.16816.F32.BF16 R100, R8, R30, R100 ;  /* 0x0000001e0864723c */ /* 0x000fe20000041864 */
[----:B------:R-:W2:Y:S01]  /*7800*/  MUFU.EX2 R31, R49 ;  /* 0x00000031001f7308 */ /* 0x000ea20000000800 */
[----:B------:R-:W-:-:S02]  /*7810*/  FADD.FTZ R145, R145, R126 ;  /* 0x0000007e91917221 */ /* 0x000fc40000010000 */
[----:B------:R-:W-:Y:S02]  /*7820*/  FADD.FTZ R143, R143, R142 ;  /* 0x0000008e8f8f7221 */ /* 0x000fe40000010000 */
[----:B------:R-:W-:Y:S02]  /*7830*/  FADD.FTZ R145, R62, R145 ;  /* 0x000000913e917221 */ /* 0x000fe40000010000 */
[----:B-1----:R-:W-:Y:S01]  /*7840*/  HMMA.16816.F32.BF16 R80, R8, R12, R80 ;  /* 0x0000000c0850723c */ /* 0x002fe20000041850 */
[----:B------:R-:W-:Y:S01]  /*7850*/  MUFU.EX2 R29, R47 ;  /* 0x0000002f001d7308 */ /* 0x000fe20000000800 */
[----:B------:R-:W-:Y:S02]  /*7860*/  FADD.FTZ R64, R64, R143 ;  /* 0x0000008f40407221 */ /* 0x000fe40000010000 */
[----:B------:R-:W-:Y:S02]  /*7870*/  FADD.FTZ R66, R66, R145 ;  /* 0x0000009142427221 */ /* 0x000fe40000010000 */
[----:B------:R-:W-:-:S02]  /*7880*/  FADD.FTZ R141, R141, R64 ;  /* 0x000000408d8d7221 */ /* 0x000fc40000010000 */
[C---:B------:R-:W-:Y:S01]  /*7890*/  HMMA.16816.F32.BF16 R76, R8.reuse, R14, R76 ;  /* 0x0000000e084c723c */ /* 0x040fe2000004184c */
[----:B------:R-:W1:Y:S01]  /*78a0*/  LDSM.16.MT88.4 R12, [R168+0xcc00] ;  /* 0x00cc0000a80c783b */ /* 0x000e620000004200 */
[----:B------:R-:W4:Y:S01]  /*78b0*/  MUFU.EX2 R30, R42 ;  /* 0x0000002a001e7308 */ /* 0x000f220000000800 */
[----:B------:R-:W-:Y:S02]  /*78c0*/  FADD.FTZ R66, R61, R66 ;  /* 0x000000423d427221 */ /* 0x000fe40000010000 */
[----:B------:R-:W-:Y:S02]  /*78d0*/  FADD.FTZ R52, R52, R141 ;  /* 0x0000008d34347221 */ /* 0x000fe40000010000 */
[----:B------:R-:W-:Y:S01]  /*78e0*/  FADD.FTZ R51, R51, R66 ;  /* 0x0000004233337221 */ /* 0x000fe20000010000 */
[----:B------:R-:W-:Y:S01]  /*78f0*/  HMMA.16816.F32.BF16 R96, R8, R24, R96 ;  /* 0x000000180860723c */ /* 0x000fe20000041860 */
[----:B------:R-:W-:Y:S02]  /*7900*/  FADD.FTZ R65, R65, R52 ;  /* 0x0000003441417221 */ /* 0x000fe40000010000 */
[----:B------:R-:W-:-:S02]  /*7910*/  FADD.FTZ R51, R46, R51 ;  /* 0x000000332e337221 */ /* 0x000fc40000010000 */
[----:B------:R-:W-:Y:S02]  /*7920*/  FADD.FTZ R48, R48, R65 ;  /* 0x0000004130307221 */ /* 0x000fe40000010000 */
[----:B------:R-:W-:Y:S01]  /*7930*/  FADD.FTZ R44, R44, R51 ;  /* 0x000000332c2c7221 */ /* 0x000fe20000010000 */
[----:B------:R-:W-:Y:S01]  /*7940*/  HMMA.16816.F32.BF16 R92, R8, R26, R92 ;  /* 0x0000001a085c723c */ /* 0x000fe2000004185c */
[----:B------:R-:W5:Y:S01]  /*7950*/  LDSM.16.MT88.4 R24, [R168+0xac00] ;  /* 0x00ac0000a818783b */ /* 0x000f620000004200 */
[----:B------:R-:W-:Y:S02]  /*7960*/  FADD.FTZ R63, R63, R48 ;  /* 0x000000303f3f7221 */ /* 0x000fe40000010000 */
[----:B------:R-:W-:-:S04]  /*7970*/  FADD.FTZ R39, R39, R44 ;  /* 0x0000002c27277221 */ /* 0x000fc80000010000 */
[C---:B------:R-:W-:Y:S08]  /*7980*/  HMMA.16816.F32.BF16 R72, R8.reuse, R20, R72 ;  /* 0x000000140848723c */ /* 0x040ff00000041848 */
[----:B------:R-:W-:Y:S01]  /*7990*/  HMMA.16816.F32.BF16 R68, R8, R22, R68 ;  /* 0x000000160844723c */ /* 0x000fe20000041844 */
[----:B------:R-:W5:Y:S06]  /*79a0*/  LDSM.16.MT88.4 R20, [R118+0xcc00] ;  /* 0x00cc00007614783b */ /* 0x000f6c0000004200 */
[----:B--2---:R-:W-:Y:S01]  /*79b0*/  F2FP.BF16.PACK_AB R8, R31, R28 ;  /* 0x0000001c1f08723e */ /* 0x004fe200000010ff */
[----:B------:R-:W-:Y:S01]  /*79c0*/  FADD.FTZ R28, R28, R63 ;  /* 0x0000003f1c1c7221 */ /* 0x000fe20000010000 */
[----:B----4-:R-:W-:Y:S01]  /*79d0*/  F2FP.BF16.PACK_AB R9, R41, R30 ;  /* 0x0000001e2909723e */ /* 0x010fe200000010ff */
[----:B------:R-:W-:Y:S01]  /*79e0*/  FADD.FTZ R30, R30, R39 ;  /* 0x000000271e1e7221 */ /* 0x000fe20000010000 */
[----:B------:R-:W-:Y:S01]  /*79f0*/  F2FP.BF16.PACK_AB R10, R194, R29 ;  /* 0x0000001dc20a723e */ /* 0x000fe200000010ff */
        /* <DEDUP_REMOVED lines=83> */
.L_x_2009:
[----:B------:R-:W-:-:S04]  /*7f30*/  LEA R12, -R7, RZ, 0x7 ;  /* 0x000000ff070c7211 */ /* 0x000fc800078e39ff */
[----:B------:R-:W-:Y:S02]  /*7f40*/  SHF.R.S32.HI R7, RZ, 0x1f, R12 ;  /* 0x0000001fff077819 */ /* 0x000fe4000001140c */
.L_x_2010:
        /* <DEDUP_REMOVED lines=242> */
[----:B------:R-:W-:Y:S01]  /*8e70*/  HMMA.16816.F32.BF16 R48, R124, R66, R48 ;  /* 0x000000427c30723c */ /* 0x000fe20000041830 */
[----:B------:R-:W1:Y:S11]  /*8e80*/  LDSM.16.M88.4 R64, [R119+0x7400] ;  /* 0x007400007740783b */ /* 0x000e760000000200 */
[----:B------:R-:W-:Y:S04]  /*8e90*/  @!UPT UIADD3 URZ, URZ, URZ, URZ ;  /* 0x0000003f3f3ff290 */ /* 0x000fe8000fffe03f */
[----:B------:R-:W-:-:S04]  /*8ea0*/  FMUL.FTZ R52, R52, c[0x0][0x2ec] ;  /* 0x0000bb0034347a20 */ /* 0x000fc80000410000 */
[----:B------:R-:W-:Y:S04]  /*8eb0*/  MUFU.TANH R161, R52 ;  /* 0x0000003400a17308 */ /* 0x000fe80000002400 */
[----:B------:R-:W-:Y:S02]  /*8ec0*/  FMUL.FTZ R50, R50, c[0x0][0x2ec] ;  /* 0x0000bb0032327a20 */ /* 0x000fe40000410000 */
[----:B------:R-:W-:Y:S02]  /*8ed0*/  FMUL.FTZ R49, R49, c[0x0][0x2ec] ;  /* 0x0000bb0031317a20 */ /* 0x000fe40000410000 */
[----:B------:R-:W-:Y:S01]  /*8ee0*/  MUFU.TANH R151, R50 ;  /* 0x0000003200977308 */ /* 0x000fe20000002400 */
[----:B------:R-:W-:-:S07]  /*8ef0*/  FMUL.FTZ R48, R48, c[0x0][0x2ec] ;  /* 0x0000bb0030307a20 */ /* 0x000fce0000410000 */
[----:B------:R-:W-:Y:S01]  /*8f00*/  MUFU.TANH R141, R48 ;  /* 0x00000030008d7308 */ /* 0x000fe20000002400 */
[C---:B-1----:R-:W-:Y:S08]  /*8f10*/  HMMA.16816.F32.BF16 R44, R124.reuse, R64, R44 ;  /* 0x000000407c2c723c */ /* 0x042ff0000004182c */
[----:B------:R-:W-:Y:S01]  /*8f20*/  HMMA.16816.F32.BF16 R40, R124, R66, R40 ;  /* 0x000000427c28723c */ /* 0x000fe20000041828 */
[----:B------:R-:W1:Y:S11]  /*8f30*/  LDSM.16.M88.4 R64, [R119+0x7800] ;  /* 0x007800007740783b */ /* 0x000e760000000200 */
[----:B------:R-:W-:Y:S04]  /*8f40*/  @!UPT UIADD3 URZ, URZ, URZ, URZ ;  /* 0x0000003f3f3ff290 */ /* 0x000fe8000fffe03f */
[----:B------:R-:W-:Y:S02]  /*8f50*/  FMUL.FTZ R45, R45, c[0x0][0x2ec] ;  /* 0x0000bb002d2d7a20 */ /* 0x000fe40000410000 */
[----:B------:R-:W-:Y:S02]  /*8f60*/  FMUL.FTZ R44, R44, c[0x0][0x2ec] ;  /* 0x0000bb002c2c7a20 */ /* 0x000fe40000410000 */
[----:B------:R-:W-:Y:S02]  /*8f70*/  FMUL.FTZ R46, R46, c[0x0][0x2ec] ;  /* 0x0000bb002e2e7a20 */ /* 0x000fe40000410000 */
[----:B------:R-:W-:Y:S02]  /*8f80*/  MUFU.TANH R137, R44 ;  /* 0x0000002c00897308 */ /* 0x000fe40000002400 */
[----:B------:R-:W-:Y:S02]  /*8f90*/  FMUL.FTZ R40, R40, c[0x0][0x2ec] ;  /* 0x0000bb0028287a20 */ /* 0x000fe40000410000 */
[----:B------:R-:W-:-:S02]  /*8fa0*/  FMUL.FTZ R42, R42, c[0x0][0x2ec] ;  /* 0x0000bb002a2a7a20 */ /* 0x000fc40000410000 */
[----:B------:R-:W-:Y:S02]  /*8fb0*/  FMUL.FTZ R41, R41, c[0x0][0x2ec] ;  /* 0x0000bb0029297a20 */ /* 0x000fe40000410000 */
[----:B------:R-:W-:Y:S08]  /*8fc0*/  MUFU.TANH R131, R40 ;  /* 0x0000002800837308 */ /* 0x000ff00000002400 */
[----:B------:R2:W-:Y:S01]  /*8fd0*/  MUFU.TANH R145, R42 ;  /* 0x0000002a00917308 */ /* 0x0005e20000002400 */
[C---:B-1----:R-:W-:Y:S07]  /*8fe0*/  HMMA.16816.F32.BF16 R36, R124.reuse, R64, R36 ;  /* 0x000000407c24723c */ /* 0x042fee0000041824 */
[----:B------:R-:W-:Y:S01]  /*8ff0*/  MUFU.TANH R147, R46 ;  /* 0x0000002e00937308 */ /* 0x000fe20000002400 */
[----:B------:R-:W-:Y:S01]  /*9000*/  HMMA.16816.F32.BF16 R32, R124, R66, R32 ;  /* 0x000000427c20723c */ /* 0x000fe20000041820 */
[----:B------:R-:W1:Y:S11]  /*9010*/  LDSM.16.M88.4 R64, [R119+0x7c00] ;  /* 0x007c00007740783b */ /* 0x000e760000000200 */
[----:B------:R-:W-:Y:S04]  /*9020*/  @!UPT UIADD3 URZ, URZ, URZ, URZ ;  /* 0x0000003f3f3ff290 */ /* 0x000fe8000fffe03f */
[----:B------:R-:W-:Y:S02]  /*9030*/  FMUL.FTZ R129, R36, c[0x0][0x2ec] ;  /* 0x0000bb0024817a20 */ /* 0x000fe40000410000 */
[----:B------:R-:W-:Y:S02]  /*9040*/  IMAD.SHL.U32 R36, R178, 0x80, RZ ;  /* 0x00000080b2247824 */ /* 0x000fe400078e00ff */
[----:B------:R-:W-:Y:S02]  /*9050*/  FMUL.FTZ R143, R38, c[0x0][0x2ec] ;  /* 0x0000bb00268f7a20 */ /* 0x000fe40000410000 */
[----:B------:R-:W-:Y:S01]  /*9060*/  MUFU.TANH R129, R129 ;  /* 0x0000008100817308 */ /* 0x000fe20000002400 */
[--C-:B--2---:R-:W-:Y:S01]  /*9070*/  LOP3.LUT R42, R36, 0x8, R177.reuse, 0xfe, !PT ;  /* 0x00000008242a7812 */ /* 0x104fe200078efeb1 */
[----:B------:R-:W-:Y:S01]  /*9080*/  FMUL.FTZ R149, R34, c[0x0][0x2ec] ;  /* 0x0000bb0022957a20 */ /* 0x000fe20000410000 */
[----:B------:R-:W-:Y:S01]  /*9090*/  LOP3.LUT R44, R36, 0x10, R177, 0xfe, !PT ;  /* 0x00000010242c7812 */ /* 0x000fe200078efeb1 */
[----:B------:R-:W-:Y:S01]  /*90a0*/  FMUL.FTZ R35, R35, c[0x0][0x2ec] ;  /* 0x0000bb0023237a20 */ /* 0x000fe20000410000 */
[----:B------:R-:W-:-:S02]  /*90b0*/  ISETP.GE.AND P4, PT, R42, R136, PT ;  /* 0x000000882a00720c */ /* 0x000fc40003f86270 */
[----:B------:R-:W-:Y:S01]  /*90c0*/  ISETP.GE.AND P0, PT, R42, R135, PT ;  /* 0x000000872a00720c */ /* 0x000fe20003f06270 */
[----:B------:R-:W-:Y:S08]  /*90d0*/  MUFU.TANH R143, R143 ;  /* 0x0000008f008f7308 */ /* 0x000ff00000002400 */
[----:B------:R-:W-:Y:S01]  /*90e0*/  MUFU.TANH R149, R149 ;  /* 0x0000009500957308 */ /* 0x000fe20000002400 */
[C---:B-1----:R-:W-:Y:S07]  /*90f0*/  HMMA.16816.F32.BF16 R28, R124.reuse, R64, R28 ;  /* 0x000000407c1c723c */ /* 0x042fee000004181c */
[----:B------:R-:W-:Y:S01]  /*9100*/  MUFU.TANH R35, R35 ;  /* 0x0000002300237308 */ /* 0x000fe20000002400 */
[----:B------:R-:W-:Y:S01]  /*9110*/  HMMA.16816.F32.BF16 R24, R124, R66, R24 ;  /* 0x000000427c18723c */ /* 0x000fe20000041818 */
[----:B------:R-:W1:Y:S11]  /*9120*/  LDSM.16.M88.4 R64, [R119+0x8000] ;  /* 0x008000007740783b */ /* 0x000e760000000200 */
[----:B------:R-:W-:Y:S11]  /*9130*/  @!UPT UIADD3 URZ, URZ, URZ, URZ ;  /* 0x0000003f3f3ff290 */ /* 0x000ff6000fffe03f */
[----:B------:R-:W-:Y:S01]  /*9140*/  @!UPT UIADD3 URZ, URZ, URZ, URZ ;  /* 0x0000003f3f3ff290 */ /* 0x000fe2000fffe03f */
[----:B------:R-:W-:Y:S02]  /*9150*/  FMUL.FTZ R24, R24, c[0x0][0x2ec] ;  /* 0x0000bb0018187a20 */ /* 0x000fe40000410000 */
[----:B------:R-:W-:Y:S02]  /*9160*/  FMUL.FTZ R26, R26, c[0x0][0x2ec] ;  /* 0x0000bb001a1a7a20 */ /* 0x000fe40000410000 */
[----:B------:R-:W-:Y:S02]  /*9170*/  FMUL.FTZ R25, R25, c[0x0][0x2ec] ;  /* 0x0000bb0019197a20 */ /* 0x000fe40000410000 */
[----:B------:R-:W-:-:S04]  /*9180*/  FMUL.FTZ R27, R27, c[0x0][0x2ec] ;  /* 0x0000bb001b1b7a20 */ /* 0x000fc80000410000 */
[----:B------:R-:W-:Y:S01]  /*9190*/  MUFU.TANH R25, R25 ;  /* 0x0000001900197308 */ /* 0x000fe20000002400 */
[C---:B-1----:R-:W-:Y:S07]  /*91a0*/  HMMA.16816.F32.BF16 R20, R124.reuse, R64, R20 ;  /* 0x000000407c14723c */ /* 0x042fee0000041814 */
[----:B------:R-:W-:Y:S01]  /*91b0*/  MUFU.TANH R27, R27 ;  /* 0x0000001b001b7308 */ /* 0x000fe20000002400 */
[----:B------:R-:W-:Y:S01]  /*91c0*/  HMMA.16816.F32.BF16 R16, R124, R66, R16 ;  /* 0x000000427c10723c */ /* 0x000fe20000041810 */
[----:B------:R-:W1:Y:S11]  /*91d0*/  LDSM.16.M88.4 R64, [R119+0x8400] ;  /* 0x008400007740783b */ /* 0x000e760000000200 */
[----:B------:R-:W-:Y:S04]  /*91e0*/  @!UPT UIADD3 URZ, URZ, URZ, URZ ;  /* 0x0000003f3f3ff290 */ /* 0x000fe8000fffe03f */
[----:B------:R-:W-:Y:S02]  /*91f0*/  FMUL.FTZ R21, R21, c[0x0][0x2ec] ;  /* 0x0000bb0015157a20 */ /* 0x000fe40000410000 */
[----:B------:R-:W-:-:S04]  /*9200*/  FMUL.FTZ R23, R23, c[0x0][0x2ec] ;  /* 0x0000bb0017177a20 */ /* 0x000fc80000410000 */
[----:B------:R-:W-:Y:S02]  /*9210*/  MUFU.TANH R21, R21 ;  /* 0x0000001500157308 */ /* 0x000fe40000002400 */
[----:B------:R-:W-:Y:S02]  /*9220*/  FMUL.FTZ R16, R16, c[0x0][0x2ec] ;  /* 0x0000bb0010107a20 */ /* 0x000fe40000410000 */
[----:B------:R-:W-:Y:S02]  /*9230*/  FMUL.FTZ R17, R17, c[0x0][0x2ec] ;  /* 0x0000bb0011117a20 */ /* 0x000fe40000410000 */
[----:B------:R-:W-:Y:S02]  /*9240*/  FMUL.FTZ R19, R19, c[0x0][0x2ec] ;  /* 0x0000bb0013137a20 */ /* 0x000fe40000410000 */
[----:B------:R-:W-:Y:S08]  /*9250*/  MUFU.TANH R23, R23 ;  /* 0x0000001700177308 */ /* 0x000ff00000002400 */
[----:B------:R-:W-:Y:S01]  /*9260*/  MUFU.TANH R17, R17 ;  /* 0x0000001100117308 */ /* 0x000fe20000002400 */
[C---:B-1----:R-:W-:Y:S07]  /*9270*/  HMMA.16816.F32.BF16 R12, R124.reuse, R64, R12 ;  /* 0x000000407c0c723c */ /* 0x042fee000004180c */
[----:B------:R-:W-:Y:S01]  /*9280*/  MUFU.TANH R19, R19 ;  /* 0x0000001300137308 */ /* 0x000fe20000002400 */
[----:B------:R-:W-:Y:S01]  /*9290*/  HMMA.16816.F32.BF16 R8, R124, R66, R8 ;  /* 0x000000427c08723c */ /* 0x000fe20000041808 */
[----:B------:R-:W1:Y:S11]  /*92a0*/  LDSM.16.M88.4 R64, [R119+0x8800] ;  /* 0x008800007740783b */ /* 0x000e760000000200 */
[----:B------:R-:W-:Y:S04]  /*92b0*/  @!UPT UIADD3 URZ, URZ, URZ, URZ ;  /* 0x0000003f3f3ff290 */ /* 0x000fe8000fffe03f */
[----:B------:R-:W-:Y:S02]  /*92c0*/  FMUL.FTZ R12, R12, c[0x0][0x2ec] ;  /* 0x0000bb000c0c7a20 */ /* 0x000fe40000410000 */
[----:B------:R-:W-:Y:S02]  /*92d0*/  FMUL.FTZ R14, R14, c[0x0][0x2ec] ;  /* 0x0000bb000e0e7a20 */ /* 0x000fe40000410000 */
[----:B------:R-:W-:Y:S02]  /*92e0*/  FMUL.FTZ R13, R13, c[0x0][0x2ec] ;  /* 0x0000bb000d0d7a20 */ /* 0x000fe40000410000 */
[----:B------:R-:W-:Y:S02]  /*92f0*/  FMUL.FTZ R15, R15, c[0x0][0x2ec] ;  /* 0x0000bb000f0f7a20 */ /* 0x000fe40000410000 */
[----:B------:R-:W-:Y:S02]  /*9300*/  FMUL.FTZ R9, R9, c[0x0][0x2ec] ;  /* 0x0000bb0009097a20 */ /* 0x000fe40000410000 */
[----:B------:R-:W-:Y:S01]  /*9310*/  MUFU.TANH R13, R13 ;  /* 0x0000000d000d7308 */ /* 0x000fe20000002400 */
[----:B------:R-:W-:-:S07]  /*9320*/  FMUL.FTZ R11, R11, c[0x0][0x2ec] ;  /* 0x0000bb000b0b7a20 */ /* 0x000fce0000410000 */
[----:B------:R-:W-:Y:S01]  /*9330*/  MUFU.TANH R15, R15 ;  /* 0x0000000f000f7308 */ /* 0x000fe20000002400 */
[C---:B-1----:R-:W-:Y:S07]  /*9340*/  HMMA.16816.F32.BF16 R4, R124.reuse, R64, R4 ;  /* 0x000000407c04723c */ /* 0x042fee0000041804 */
[----:B------:R-:W-:Y:S01]  /*9350*/  MUFU.TANH R9, R9 ;  /* 0x0000000900097308 */ /* 0x000fe20000002400 */
[----:B------:R-:W-:Y:S01]  /*9360*/  HMMA.16816.F32.BF16 R60, R124, R66, R60 ;  /* 0x000000427c3c723c */ /* 0x000fe2000004183c */
[----:B------:R-:W1:Y:S06]  /*9370*/  LDSM.16.M88.4 R64, [R119+0x8c00] ;  /* 0x008c00007740783b */ /* 0x000e6c0000000200 */
[----:B------:R-:W-:Y:S01]  /*9380*/  MUFU.TANH R11, R11 ;  /* 0x0000000b000b7308 */ /* 0x000fe20000002400 */
[----:B------:R-:W-:-:S08]  /*9390*/  DEPBAR.LE SB0, 0x0 ;  /* 0x000080000000791a */ /* 0x000fd00000000000 */
[----:B------:R-:W-:Y:S02]  /*93a0*/  FMUL.FTZ R4, R4, c[0x0][0x2ec] ;  /* 0x0000bb0004047a20 */ /* 0x000fe40000410000 */
[----:B------:R-:W-:Y:S02]  /*93b0*/  FMUL.FTZ R5, R5, c[0x0][0x2ec] ;  /* 0x0000bb0005057a20 */ /* 0x000fe40000410000 */
[----:B------:R-:W-:-:S04]  /*93c0*/  FMUL.FTZ R7, R7, c[0x0][0x2ec] ;  /* 0x0000bb0007077a20 */ /* 0x000fc80000410000 */
[----:B------:R-:W-:Y:S01]  /*93d0*/  MUFU.TANH R5, R5 ;  /* 0x0000000500057308 */ /* 0x000fe20000002400 */
[----:B------:R-:W-:Y:S02]  /*93e0*/  FMUL.FTZ R62, R62, c[0x0][0x2ec] ;  /* 0x0000bb003e3e7a20 */ /* 0x000fe40000410000 */
[----:B------:R-:W-:-:S05]  /*93f0*/  FMUL.FTZ R63, R63, c[0x0][0x2ec] ;  /* 0x0000bb003f3f7a20 */ /* 0x000fca0000410000 */
[----:B------:R-:W-:Y:S01]  /*9400*/  MUFU.TANH R7, R7 ;  /* 0x0000000700077308 */ /* 0x000fe20000002400 */
[C---:B-1----:R-:W-:Y:S07]  /*9410*/  HMMA.16816.F32.BF16 R56, R124.reuse, R64, R56 ;  /* 0x000000407c38723c */ /* 0x042fee0000041838 */
[----:B------:R-:W-:Y:S01]  /*9420*/  FMUL.FTZ R65, R53, c[0x0][0x2ec] ;  /* 0x0000bb0035417a20 */ /* 0x000fe20000410000 */
[----:B------:R-:W-:Y:S01]  /*9430*/  HMMA.16816.F32.BF16 R120, R124, R66, R120 ;  /* 0x000000427c78723c */ /* 0x000fe20000041878 */
[----:B------:R1:W-:Y:S01]  /*9440*/  MUFU.TANH R67, R49 ;  /* 0x0000003100437308 */ /* 0x0003e20000002400 */
[----:B------:R-:W-:-:S05]  /*9450*/  FMUL.FTZ R53, R54, c[0x0][0x2ec] ;  /* 0x0000bb0036357a20 */ /* 0x000fca0000410000 */
[----:B------:R-:W-:Y:S02]  /*9460*/  FMUL.FTZ R125, R55, c[0x0][0x2ec] ;  /* 0x0000bb00377d7a20 */ /* 0x000fe40000410000 */
[----:B------:R-:W-:Y:S01]  /*9470*/  FMUL.FTZ R55, R51, c[0x0][0x2ec] ;  /* 0x0000bb0033377a20 */ /* 0x000fe20000410000 */
[----:B------:R-:W-:Y:S01]  /*9480*/  MUFU.TANH R65, R65 ;  /* 0x0000004100417308 */ /* 0x000fe20000002400 */
[----:B------:R-:W-:-:S05]  /*9490*/  FMUL.FTZ R127, R32, c[0x0][0x2ec] ;  /* 0x0000bb00207f7a20 */ /* 0x000fca0000410000 */
[----:B------:R-:W-:Y:S02]  /*94a0*/  FMUL.FTZ R56, R56, c[0x0][0x2ec] ;  /* 0x0000bb0038387a20 */ /* 0x000fe40000410000 */
[----:B------:R2:W-:Y:S01]  /*94b0*/  MUFU.TANH R51, R45 ;  /* 0x0000002d00337308 */ /* 0x0005e20000002400 */
[----:B-1----:R-:W-:-:S05]  /*94c0*/  FMUL.FTZ R49, R47, c[0x0][0x2ec] ;  /* 0x0000bb002f317a20 */ /* 0x002fca0000410000 */
[----:B------:R-:W-:Y:S02]  /*94d0*/  FMUL.FTZ R120, R120, c[0x0][0x2ec] ;  /* 0x0000bb0078787a20 */ /* 0x000fe40000410000 */
[----:B------:R-:W-:Y:S01]  /*94e0*/  MUFU.TANH R125, R125 ;  /* 0x0000007d007d7308 */ /* 0x000fe20000002400 */
[----:B------:R-:W-:Y:S02]  /*94f0*/  FMUL.FTZ R122, R122, c[0x0][0x2ec] ;  /* 0x0000bb007a7a7a20 */ /* 0x000fe40000410000 */
[----:B------:R-:W-:Y:S02]  /*9500*/  FMUL.FTZ R123, R123, c[0x0][0x2ec] ;  /* 0x0000bb007b7b7a20 */ /* 0x000fe40000410000 */
[----:B--2---:R-:W-:-:S03]  /*9510*/  FMUL.FTZ R45, R43, c[0x0][0x2ec] ;  /* 0x0000bb002b2d7a20 */ /* 0x004fc60000410000 */
[----:B------:R1:W2:Y:S01]  /*9520*/  I2F R32, R42 ;  /* 0x0000002a00207306 */ /* 0x0002a20000201400 */
[----:B------:R-:W-:Y:S01]  /*9530*/  FMUL.FTZ R43, R37, c[0x0][0x2ec] ;  /* 0x0000bb00252b7a20 */ /* 0x000fe20000410000 */
[----:B------:R-:W-:-:S04]  /*9540*/  LOP3.LUT R37, R36, R177, RZ, 0xfc, !PT ;  /* 0x000000b124257212 */ /* 0x000fc800078efcff */
[----:B------:R-:W-:Y:S02]  /*9550*/  IADD3 R40, R37, 0x1, RZ ;  /* 0x0000000125287810 */ /* 0x000fe40007ffe0ff */
[----:B------:R-:W-:Y:S02]  /*9560*/  MUFU.TANH R55, R55 ;  /* 0x0000003700377308 */ /* 0x000fe40000002400 */
[----:B------:R-:W-:-:S06]  /*9570*/  ISETP.GE.AND P5, PT, R40, R136, PT ;  /* 0x000000882800720c */ /* 0x000fcc0003fa6270 */
[----:B------:R-:W3:Y:S01]  /*9580*/  I2F R38, R40 ;  /* 0x0000002800267306 */ /* 0x000ee20000201400 */
[----:B-1----:R-:W-:Y:S01]  /*9590*/  IADD3 R42, R37, 0x9, RZ ;  /* 0x00000009252a7810 */ /* 0x002fe20007ffe0ff */
[CC--:B--2---:R-:W-:Y:S02]  /*95a0*/  FFMA.FTZ R151, R0.reuse, R32.reuse, R151 ;  /* 0x0000002000977223 */ /* 0x0c4fe40000010097 */
[----:B------:R-:W-:-:S04]  /*95b0*/  FFMA.FTZ R141, R0, R32, R141 ;  /* 0x00000020008d7223 */ /* 0x000fc8000001008d */
[----:B------:R1:W-:Y:S01]  /*95c0*/  MUFU.TANH R47, R41 ;  /* 0x00000029002f7308 */ /* 0x0003e20000002400 */
[----:B------:R-:W-:Y:S02]  /*95d0*/  FSEL R32, R141, -INF , !P4 ;  /* 0xff8000008d207808 */ /* 0x000fe40006000000 */
[----:B------:R-:W-:Y:S01]  /*95e0*/  ISETP.GE.AND P4, PT, R44, R135, PT ;  /* 0x000000872c00720c */ /* 0x000fe20003f86270 */
[----:B---3--:R-:W-:-:S04]  /*95f0*/  FFMA.FTZ R34, R0, R38, R65 ;  /* 0x0000002600227223 */ /* 0x008fc80000010041 */
[----:B------:R-:W-:Y:S01]  /*9600*/  MUFU.TANH R49, R49 ;  /* 0x0000003100317308 */ /* 0x000fe20000002400 */
[----:B------:R-:W-:Y:S01]  /*9610*/  FMUL.FTZ R65, R29, c[0x0][0x2ec] ;  /* 0x0000bb001d417a20 */ /* 0x000fe20000410000 */
[----:B------:R-:W-:Y:S02]  /*9620*/  FSEL R29, R151, -INF , !P0 ;  /* 0xff800000971d7808 */ /* 0x000fe40004000000 */
[----:B------:R-:W-:Y:S02]  /*9630*/  FSEL R34, R34, -INF , !P5 ;  /* 0xff80000022227808 */ /* 0x000fe40006800000 */
[----:B------:R-:W-:Y:S01]  /*9640*/  ISETP.GE.AND P5, PT, R40, R135, PT ;  /* 0x000000872800720c */ /* 0x000fe20003fa6270 */
[----:B-1----:R-:W-:Y:S01]  /*9650*/  FMUL.FTZ R41, R39, c[0x0][0x2ec] ;  /* 0x0000bb0027297a20 */ /* 0x002fe20000410000 */
[----:B------:R-:W1:Y:S01]  /*9660*/  I2F R40, R42 ;  /* 0x0000002a00287306 */ /* 0x000e620000201400 */
[----:B------:R-:W-:Y:S01]  /*9670*/  FMUL.FTZ R39, R33, c[0x0][0x2ec] ;  /* 0x0000bb0021277a20 */ /* 0x000fe20000410000 */
[----:B------:R-:W-:Y:S01]  /*9680*/  ISETP.GE.AND P0, PT, R42, R136, PT ;  /* 0x000000882a00720c */ /* 0x000fe20003f06270 */
[----:B------:R-:W-:-:S02]  /*9690*/  FFMA.FTZ R33, R0, R38, R125 ;  /* 0x0000002600217223 */ /* 0x000fc4000001007d */
[----:B------:R-:W-:-:S03]  /*96a0*/  FMUL.FTZ R125, R28, c[0x0][0x2ec] ;  /* 0x0000bb001c7d7a20 */ /* 0x000fc60000410000 */
[----:B------:R-:W2:Y:S01]  /*96b0*/  I2F R38, R44 ;  /* 0x0000002c00267306 */ /* 0x000ea20000201400 */
[----:B------:R-:W-:Y:S02]  /*96c0*/  FSEL R33, R33, -INF , !P5 ;  /* 0xff80000021217808 */ /* 0x000fe40006800000 */
[----:B------:R-:W-:Y:S01]  /*96d0*/  ISETP.GE.AND P5, PT, R44, R136, PT ;  /* 0x000000882c00720c */ /* 0x000fe20003fa6270 */
[----:B-1----:R-:W-:-:S04]  /*96e0*/  FFMA.FTZ R28, R0, R40, R67 ;  /* 0x00000028001c7223 */ /* 0x002fc80000010043 */
[----:B------:R-:W-:Y:S01]  /*96f0*/  MUFU.TANH R43, R43 ;  /* 0x0000002b002b7308 */ /* 0x000fe20000002400 */
[----:B------:R-:W-:Y:S01]  /*9700*/  FFMA.FTZ R55, R0, R40, R55 ;  /* 0x0000002800377223 */ /* 0x000fe20000010037 */
[----:B------:R-:W-:Y:S01]  /*9710*/  IADD3 R40, R37, 0x11, RZ ;  /* 0x0000001125287810 */ /* 0x000fe20007ffe0ff */
[----:B------:R-:W-:Y:S01]  /*9720*/  FMUL.FTZ R67, R30, c[0x0][0x2ec] ;  /* 0x0000bb001e437a20 */ /* 0x000fe20000410000 */
[----:B------:R-:W-:Y:S02]  /*9730*/  FSEL R28, R28, -INF , !P0 ;  /* 0xff8000001c1c7808 */ /* 0x000fe40004000000 */
[----:B------:R-:W-:Y:S01]  /*9740*/  ISETP.GE.AND P0, PT, R42, R135, PT ;  /* 0x000000872a00720c */ /* 0x000fe20003f06270 */
[-C--:B--2---:R-:W-:Y:S01]  /*9750*/  FFMA.FTZ R126, R0, R38.reuse, R137 ;  /* 0x00000026007e7223 */ /* 0x084fe20000010089 */
[----:B------:R-:W-:Y:S01]  /*9760*/  LOP3.LUT R42, R36, 0x18, R177, 0xfe, !PT ;  /* 0x00000018242a7812 */ /* 0x000fe200078efeb1 */
[----:B------:R-:W-:Y:S01]  /*9770*/  FFMA.FTZ R147, R0, R38, R147 ;  /* 0x0000002600937223 */ /* 0x000fe20000010093 */
[----:B------:R-:W-:Y:S01]  /*9780*/  MUFU.TANH R41, R41 ;  /* 0x0000002900297308 */ /* 0x000fe20000002400 */
[----:B------:R-:W-:Y:S01]  /*9790*/  FMUL.FTZ R44, R31, c[0x0][0x2ec] ;  /* 0x0000bb001f2c7a20 */ /* 0x000fe20000410000 */
[----:B------:R-:W-:-:S02]  /*97a0*/  FSEL R126, R126, -INF , !P5 ;  /* 0xff8000007e7e7808 */ /* 0x000fc40006800000 */
[----:B------:R-:W-:Y:S02]  /*97b0*/  FSEL R211, R147, -INF , !P4 ;  /* 0xff80000093d37808 */ /* 0x000fe40006000000 */
[-C--:B------:R-:W-:Y:S02]  /*97c0*/  ISETP.GE.AND P4, PT, R40, R136.reuse, PT ;  /* 0x000000882800720c */ /* 0x080fe40003f86270 */
[----:B------:R-:W1:Y:S01]  /*97d0*/  I2F R38, R40 ;  /* 0x0000002800267306 */ /* 0x000e620000201400 */
[C---:B------:R-:W-:Y:S02]  /*97e0*/  ISETP.GE.AND P5, PT, R42.reuse, R135, PT ;  /* 0x000000872a00720c */ /* 0x040fe40003fa6270 */
[----:B------:R-:W-:Y:S02]  /*97f0*/  FSEL R31, R55, -INF , !P0 ;  /* 0xff800000371f7808 */ /* 0x000fe40004000000 */
[----:B------:R-:W-:-:S03]  /*9800*/  ISETP.GE.AND P0, PT, R42, R136, PT ;  /* 0x000000882a00720c */ /* 0x000fc60003f06270 */
[----:B------:R-:W2:Y:S01]  /*9810*/  I2F R30, R42 ;  /* 0x0000002a001e7306 */ /* 0x000ea20000201400 */
[----:B-1----:R-:W-:-:S07]  /*9820*/  FFMA.FTZ R124, R0, R38, R51 ;  /* 0x00000026007c7223 */ /* 0x002fce0000010033 */
[----:B------:R-:W-:Y:S01]  /*9830*/  MUFU.TANH R45, R45 ;  /* 0x0000002d002d7308 */ /* 0x000fe20000002400 */
[----:B------:R-:W-:Y:S01]  /*9840*/  FFMA.FTZ R49, R0, R38, R49 ;  /* 0x0000002600317223 */ /* 0x000fe20000010031 */
[----:B------:R-:W-:Y:S02]  /*9850*/  IADD3 R38, R37, 0x19, RZ ;  /* 0x0000001925267810 */ /* 0x000fe40007ffe0ff */
[----:B------:R-:W-:Y:S02]  /*9860*/  FSEL R124, R124, -INF , !P4 ;  /* 0xff8000007c7c7808 */ /* 0x000fe40006000000 */
[----:B------:R-:W-:Y:S01]  /*9870*/  ISETP.GE.AND P4, PT, R40, R135, PT ;  /* 0x000000872800720c */ /* 0x000fe20003f86270 */
[-C--:B--2---:R-:W-:Y:S01]  /*9880*/  FFMA.FTZ R131, R0, R30.reuse, R131 ;  /* 0x0000001e00837223 */ /* 0x084fe20000010083 */
[----:B------:R-:W-:Y:S01]  /*9890*/  LOP3.LUT R40, R36, 0x20, R177, 0xfe, !PT ;  /* 0x0000002024287812 */ /* 0x000fe200078efeb1 */
[----:B------:R-:W-:Y:S01]  /*98a0*/  FFMA.FTZ R145, R0, R30, R145 ;  /* 0x0000001e00917223 */ /* 0x000fe20000010091 */
[----:B------:R-:W-:Y:S01]  /*98b0*/  MUFU.TANH R51, R24 ;  /* 0x0000001800337308 */ /* 0x000fe20000002400 */
[----:B------:R-:W-:-:S02]  /*98c0*/  FSEL R215, R49, -INF , !P4 ;  /* 0xff80000031d77808 */ /* 0x000fc40006000000 */
[----:B------:R-:W-:Y:S02]  /*98d0*/  FSEL R212, R131, -INF , !P0 ;  /* 0xff80000083d47808 */ /* 0x000fe40004000000 */
[----:B------:R-:W-:Y:S02]  /*98e0*/  FSEL R213, R145, -INF , !P5 ;  /* 0xff80000091d57808 */ /* 0x000fe40006800000 */
[-C--:B------:R-:W-:Y:S01]  /*98f0*/  ISETP.GE.AND P5, PT, R38, R136.reuse, PT ;  /* 0x000000882600720c */ /* 0x080fe20003fa6270 */
[----:B------:R-:W1:Y:S01]  /*9900*/  I2F R30, R38 ;  /* 0x00000026001e7306 */ /* 0x000e620000201400 */
[C---:B------:R-:W-:Y:S02]  /*9910*/  ISETP.GE.AND P4, PT, R40.reuse, R136, PT ;  /* 0x000000882800720c */ /* 0x040fe40003f86270 */
[----:B------:R-:W-:-:S05]  /*9920*/  ISETP.GE.AND P0, PT, R40, R135, PT ;  /* 0x000000872800720c */ /* 0x000fca0003f06270 */
[----:B------:R-:W2:Y:S01]  /*9930*/  I2F R24, R40 ;  /* 0x0000002800187306 */ /* 0x000ea20000201400 */
[----:B-1----:R-:W-:-:S07]  /*9940*/  FFMA.FTZ R47, R0, R30, R47 ;  /* 0x0000001e002f7223 */ /* 0x002fce000001002f */
[----:B------:R1:W-:Y:S01]  /*9950*/  MUFU.TANH R49, R26 ;  /* 0x0000001a00317308 */ /* 0x0003e20000002400 */
[----:B------:R-:W-:Y:S01]  /*9960*/  FFMA.FTZ R30, R0, R30, R45 ;  /* 0x0000001e001e7223 */ /* 0x000fe2000001002d */
[----:B------:R-:W-:Y:S02]  /*9970*/  FSEL R210, R47, -INF , !P5 ;  /* 0xff8000002fd27808 */ /* 0x000fe40006800000 */
[----:B------:R-:W-:Y:S01]  /*9980*/  ISETP.GE.AND P5, PT, R38, R135, PT ;  /* 0x000000872600720c */ /* 0x000fe20003fa6270 */
[-C--:B--2---:R-:W-:Y:S01]  /*9990*/  FFMA.FTZ R166, R0, R24.reuse, R129 ;  /* 0x0000001800a67223 */ /* 0x084fe20000010081 */
[----:B------:R-:W-:Y:S01]  /*99a0*/  LOP3.LUT R38, R36, 0x28, R177, 0xfe, !PT ;  /* 0x0000002824267812 */ /* 0x000fe200078efeb1 */
[----:B------:R-:W-:Y:S01]  /*99b0*/  FFMA.FTZ R143, R0, R24, R143 ;  /* 0x00000018008f7223 */ /* 0x000fe2000001008f */
[----:B------:R-:W-:Y:S01]  /*99c0*/  MUFU.TANH R127, R127 ;  /* 0x0000007f007f7308 */ /* 0x000fe20000002400 */
[----:B------:R-:W-:Y:S01]  /*99d0*/  FMUL.FTZ R40, R20, c[0x0][0x2ec] ;  /* 0x0000bb0014287a20 */ /* 0x000fe20000410000 */
[----:B------:R-:W-:Y:S01]  /*99e0*/  FSEL R129, R30, -INF , !P5 ;  /* 0xff8000001e817808 */ /* 0x000fe20006800000 */
[----:B------:R-:W-:Y:S01]  /*99f0*/  FMUL.FTZ R30, R22, c[0x0][0x2ec] ;  /* 0x0000bb00161e7a20 */ /* 0x000fe20000410000 */
[----:B------:R-:W-:-:S02]  /*9a00*/  IADD3 R22, R37, 0x29, RZ ;  /* 0x0000002925167810 */ /* 0x000fc40007ffe0ff */
[----:B-1----:R-:W-:Y:S02]  /*9a10*/  IADD3 R26, R37, 0x21, RZ ;  /* 0x00000021251a7810 */ /* 0x002fe40007ffe0ff */
[----:B------:R-:W1:Y:S01]  /*9a20*/  I2F R20, R38 ;  /* 0x0000002600147306 */ /* 0x000e620000201400 */
[----:B------:R-:W-:Y:S02]  /*9a30*/  FSEL R167, R143, -INF , !P0 ;  /* 0xff8000008fa77808 */ /* 0x000fe40004000000 */
[-C--:B------:R-:W-:Y:S02]  /*9a40*/  ISETP.GE.AND P0, PT, R26, R136.reuse, PT ;  /* 0x000000881a00720c */ /* 0x080fe40003f06270 */
[----:B------:R-:W-:Y:S02]  /*9a50*/  ISETP.GE.AND P5, PT, R38, R136, PT ;  /* 0x000000882600720c */ /* 0x000fe40003fa6270 */
[----:B------:R-:W-:Y:S01]  /*9a60*/  FSEL R166, R166, -INF , !P4 ;  /* 0xff800000a6a67808 */ /* 0x000fe20006000000 */
[----:B------:R-:W2:Y:S01]  /*9a70*/  I2F R24, R26 ;  /* 0x0000001a00187306 */ /* 0x000ea20000201400 */
[----:B------:R-:W-:Y:S01]  /*9a80*/  ISETP.GE.AND P4, PT, R38, R135, PT ;  /* 0x000000872600720c */ /* 0x000fe20003f86270 */
[----:B-1----:R-:W-:-:S06]  /*9a90*/  FFMA.FTZ R127, R0, R20, R127 ;  /* 0x00000014007f7223 */ /* 0x002fcc000001007f */
[----:B------:R-:W-:Y:S01]  /*9aa0*/  MUFU.TANH R125, R125 ;  /* 0x0000007d007d7308 */ /* 0x000fe20000002400 */
[----:B------:R-:W-:Y:S01]  /*9ab0*/  FFMA.FTZ R149, R0, R20, R149 ;  /* 0x0000001400957223 */ /* 0x000fe20000010095 */
[----:B------:R-:W-:-:S04]  /*9ac0*/  FSEL R208, R127, -INF , !P5 ;  /* 0xff8000007fd07808 */ /* 0x000fc80006800000 */
[----:B------:R-:W-:Y:S01]  /*9ad0*/  FSEL R191, R149, -INF , !P4 ;  /* 0xff80000095bf7808 */ /* 0x000fe20006000000 */
[CC--:B--2---:R-:W-:Y:S01]  /*9ae0*/  FFMA.FTZ R66, R0.reuse, R24.reuse, R43 ;  /* 0x0000001800427223 */ /* 0x0c4fe2000001002b */
[----:B------:R-:W-:Y:S01]  /*9af0*/  MUFU.TANH R67, R67 ;  /* 0x0000004300437308 */ /* 0x000fe20000002400 */
[----:B------:R-:W-:Y:S01]  /*9b00*/  FFMA.FTZ R41, R0, R24, R41 ;  /* 0x0000001800297223 */ /* 0x000fe20000010029 */
[----:B------:R-:W-:Y:S02]  /*9b10*/  LOP3.LUT R24, R36, 0x30, R177, 0xfe, !PT ;  /* 0x0000003024187812 */ /* 0x000fe400078efeb1 */
[----:B------:R-:W-:Y:S02]  /*9b20*/  FSEL R66, R66, -INF , !P0 ;  /* 0xff80000042427808 */ /* 0x000fe40004000000 */
[-C--:B------:R-:W-:Y:S02]  /*9b30*/  ISETP.GE.AND P0, PT, R26, R135.reuse, PT ;  /* 0x000000871a00720c */ /* 0x080fe40003f06270 */
[----:B------:R-:W1:Y:S01]  /*9b40*/  I2F R20, R24 ;  /* 0x0000001800147306 */ /* 0x000e620000201400 */
[----:B------:R-:W-:-:S02]  /*9b50*/  ISETP.GE.AND P5, PT, R24, R135, PT ;  /* 0x000000871800720c */ /* 0x000fc40003fa6270 */
[----:B------:R-:W-:Y:S02]  /*9b60*/  FSEL R209, R41, -INF , !P0 ;  /* 0xff80000029d17808 */ /* 0x000fe40004000000 */
[-C--:B------:R-:W-:Y:S02]  /*9b70*/  ISETP.GE.AND P0, PT, R24, R136.reuse, PT ;  /* 0x000000881800720c */ /* 0x080fe40003f06270 */
[----:B------:R-:W-:Y:S01]  /*9b80*/  ISETP.GE.AND P4, PT, R22, R136, PT ;  /* 0x000000881600720c */ /* 0x000fe20003f86270 */
[----:B------:R-:W-:Y:S08]  /*9b90*/  MUFU.TANH R39, R39 ;  /* 0x0000002700277308 */ /* 0x000ff00000002400 */
[----:B------:R-:W2:Y:S01]  /*9ba0*/  I2F R165, R22 ;  /* 0x0000001600a57306 */ /* 0x000ea20000201400 */
[----:B-1----:R-:W-:-:S02]  /*9bb0*/  FFMA.FTZ R125, R0, R20, R125 ;  /* 0x00000014007d7223 */ /* 0x002fc4000001007d */
[----:B------:R-:W-:Y:S01]  /*9bc0*/  FFMA.FTZ R67, R0, R20, R67 ;  /* 0x0000001400437223 */ /* 0x000fe20000010043 */
[----:B------:R-:W-:Y:S01]  /*9bd0*/  IADD3 R20, R37, 0x31, RZ ;  /* 0x0000003125147810 */ /* 0x000fe20007ffe0ff */
[----:B------:R-:W-:Y:S01]  /*9be0*/  FMUL.FTZ R24, R18, c[0x0][0x2ec] ;  /* 0x0000bb0012187a20 */ /* 0x000fe20000410000 */
[----:B------:R-:W-:Y:S02]  /*9bf0*/  FSEL R164, R125, -INF , !P0 ;  /* 0xff8000007da47808 */ /* 0x000fe40004000000 */
[----:B------:R-:W-:Y:S01]  /*9c00*/  MUFU.TANH R65, R65 ;  /* 0x0000004100417308 */ /* 0x000fe20000002400 */
[----:B------:R-:W-:Y:S02]  /*9c10*/  FSEL R163, R67, -INF , !P5 ;  /* 0xff80000043a37808 */ /* 0x000fe40006800000 */
[----:B------:R-:W-:-:S05]  /*9c20*/  ISETP.GE.AND P5, PT, R20, R136, PT ;  /* 0x000000881400720c */ /* 0x000fca0003fa6270 */
[----:B------:R-:W1:Y:S01]  /*9c30*/  I2F R18, R20 ;  /* 0x0000001400127306 */ /* 0x000e620000201400 */
[CC--:B--2---:R-:W-:Y:S02]  /*9c40*/  FFMA.FTZ R39, R0.reuse, R165.reuse, R39 ;  /* 0x000000a500277223 */ /* 0x0c4fe40000010027 */
[----:B------:R-:W-:-:S03]  /*9c50*/  FFMA.FTZ R165, R0, R165, R35 ;  /* 0x000000a500a57223 */ /* 0x000fc60000010023 */
[----:B------:R-:W-:Y:S02]  /*9c60*/  FSEL R206, R39, -INF , !P4 ;  /* 0xff80000027ce7808 */ /* 0x000fe40006000000 */
[-C--:B------:R-:W-:Y:S01]  /*9c70*/  ISETP.GE.AND P4, PT, R22, R135.reuse, PT ;  /* 0x000000871600720c */ /* 0x080fe20003f86270 */
[----:B------:R-:W2:Y:S01]  /*9c80*/  MUFU.TANH R55, R44 ;  /* 0x0000002c00377308 */ /* 0x000ea20000002400 */
[----:B------:R-:W-:Y:S02]  /*9c90*/  LOP3.LUT R22, R36, 0x38, R177, 0xfe, !PT ;  /* 0x0000003824167812 */ /* 0x000fe400078efeb1 */
[----:B------:R-:W-:Y:S02]  /*9ca0*/  FSEL R165, R165, -INF , !P4 ;  /* 0xff800000a5a57808 */ /* 0x000fe40006000000 */
[----:B------:R-:W-:Y:S01]  /*9cb0*/  ISETP.GE.AND P0, PT, R22, R135, PT ;  /* 0x000000871600720c */ /* 0x000fe20003f06270 */
[----:B-1----:R-:W-:Y:S02]  /*9cc0*/  FFMA.FTZ R65, R0, R18, R65 ;  /* 0x0000001200417223 */ /* 0x002fe40000010041 */
[----:B------:R-:W-:Y:S01]  /*9cd0*/  MUFU.TANH R41, R16 ;  /* 0x0000001000297308 */ /* 0x000fe20000002400 */
[----:B------:R-:W-:-:S02]  /*9ce0*/  ISETP.GE.AND P4, PT, R22, R136, PT ;  /* 0x000000881600720c */ /* 0x000fc40003f86270 */
[----:B------:R-:W-:Y:S02]  /*9cf0*/  FSEL R162, R65, -INF , !P5 ;  /* 0xff80000041a27808 */ /* 0x000fe40006800000 */
[----:B------:R-:W-:-:S03]  /*9d00*/  ISETP.GE.AND P5, PT, R20, R135, PT ;  /* 0x000000871400720c */ /* 0x000fc60003fa6270 */
[----:B------:R-:W1:Y:S01]  /*9d10*/  I2F R16, R22 ;  /* 0x0000001600107306 */ /* 0x000e620000201400 */
[----:B------:R-:W-:Y:S01]  /*9d20*/  LOP3.LUT R20, R36, 0x40, R177, 0xfe, !PT ;  /* 0x0000004024147812 */ /* 0x000fe200078efeb1 */
[----:B--2---:R-:W-:Y:S01]  /*9d30*/  FFMA.FTZ R55, R0, R18, R55 ;  /* 0x0000001200377223 */ /* 0x004fe20000010037 */
[----:B------:R-:W-:-:S04]  /*9d40*/  IADD3 R18, R37, 0x39, RZ ;  /* 0x0000003925127810 */ /* 0x000fc80007ffe0ff */
[----:B------:R-:W-:Y:S01]  /*9d50*/  FSEL R205, R55, -INF , !P5 ;  /* 0xff80000037cd7808 */ /* 0x000fe20006800000 */
[----:B------:R-:W-:Y:S01]  /*9d60*/  MUFU.TANH R39, R12 ;  /* 0x0000000c00277308 */ /* 0x000fe20000002400 */
[----:B------:R-:W-:-:S07]  /*9d70*/  ISETP.GE.AND P5, PT, R20, R136, PT ;  /* 0x000000881400720c */ /* 0x000fce0003fa6270 */
[----:B------:R-:W-:Y:S01]  /*9d80*/  MUFU.TANH R45, R40 ;  /* 0x00000028002d7308 */ /* 0x000fe20000002400 */
[CC--:B-1----:R-:W-:Y:S02]  /*9d90*/  FFMA.FTZ R51, R0.reuse, R16.reuse, R51 ;  /* 0x0000001000337223 */ /* 0x0c2fe40000010033 */
[----:B------:R-:W-:-:S03]  /*9da0*/  FFMA.FTZ R49, R0, R16, R49 ;  /* 0x0000001000317223 */ /* 0x000fc60000010031 */
[----:B------:R-:W-:Y:S02]  /*9db0*/  FSEL R198, R51, -INF , !P4 ;  /* 0xff80000033c67808 */ /* 0x000fe40006000000 */
[----:B------:R-:W-:Y:S01]  /*9dc0*/  MUFU.TANH R43, R30 ;  /* 0x0000001e002b7308 */ /* 0x000fe20000002400 */
[----:B------:R-:W-:Y:S01]  /*9dd0*/  FSEL R203, R49, -INF , !P0 ;  /* 0xff80000031cb7808 */ /* 0x000fe20004000000 */
[----:B------:R-:W-:Y:S01]  /*9de0*/  BAR.SYNC.DEFER_BLOCKING 0x0 ;  /* 0x0000000000007b1d */ /* 0x000fe20000010000 */
[----:B------:R-:W-:Y:S02]  /*9df0*/  ISETP.GE.AND P0, PT, R18, R136, PT ;  /* 0x000000881200720c */ /* 0x000fe40003f06270 */
[----:B------:R-:W-:-:S03]  /*9e00*/  ISETP.GE.AND P4, PT, R20, R135, PT ;  /* 0x000000871400720c */ /* 0x000fc60003f86270 */
[----:B------:R-:W1:Y:S08]  /*9e10*/  I2F R12, R20 ;  /* 0x00000014000c7306 */ /* 0x000e700000201400 */
[----:B------:R-:W2:Y:S08]  /*9e20*/  I2F R16, R18 ;  /* 0x0000001200107306 */ /* 0x000eb00000201400 */
[----:B------:R3:W-:Y:S01]  /*9e30*/  MUFU.TANH R47, R14 ;  /* 0x0000000e002f7308 */ /* 0x0007e20000002400 */
[----:B-1----:R-:W-:-:S02]  /*9e40*/  FFMA.FTZ R45, R0, R12, R45 ;  /* 0x0000000c002d7223 */ /* 0x002fc4000001002d */
[----:B------:R-:W-:-:S03]  /*9e50*/  FFMA.FTZ R43, R0, R12, R43 ;  /* 0x0000000c002b7223 */ /* 0x000fc6000001002b */
[----:B------:R-:W-:Y:S01]  /*9e60*/  FSEL R149, R45, -INF , !P5 ;  /* 0xff8000002d957808 */ /* 0x000fe20006800000 */
[CC--:B--2---:R-:W-:Y:S01]  /*9e70*/  FFMA.FTZ R25, R0.reuse, R16.reuse, R25 ;  /* 0x0000001000197223 */ /* 0x0c4fe20000010019 */
[----:B------:R-:W-:Y:S01]  /*9e80*/  MUFU.TANH R35, R24 ;  /* 0x0000001800237308 */ /* 0x000fe20000002400 */
[----:B------:R-:W-:Y:S01]  /*9e90*/  FFMA.FTZ R27, R0, R16, R27 ;  /* 0x00000010001b7223 */ /* 0x000fe2000001001b */
[----:B------:R-:W-:Y:S02]  /*9ea0*/  LOP3.LUT R16, R36, 0x48, R177, 0xfe, !PT ;  /* 0x0000004824107812 */ /* 0x000fe400078efeb1 */
[----:B------:R-:W-:Y:S01]  /*9eb0*/  FSEL R190, R25, -INF , !P0 ;  /* 0xff80000019be7808 */ /* 0x000fe20004000000 */
[----:B------:R-:W-:Y:S01]  /*9ec0*/  FMUL.FTZ R25, R8, c[0x0][0x2ec] ;  /* 0x0000bb0008197a20 */ /* 0x000fe20000410000 */
[----:B------:R-:W-:Y:S02]  /*9ed0*/  FSEL R151, R43, -INF , !P4 ;  /* 0xff8000002b977808 */ /* 0x000fe40006000000 */
[----:B---3--:R-:W-:Y:S01]  /*9ee0*/  IADD3 R14, R37, 0x41, RZ ;  /* 0x00000041250e7810 */ /* 0x008fe20007ffe0ff */
[----:B------:R-:W1:Y:S01]  /*9ef0*/  I2F R8, R16 ;  /* 0x0000001000087306 */ /* 0x000e620000201400 */
[----:B------:R-:W-:Y:S01]  /*9f00*/  ISETP.GE.AND P0, PT, R18, R135, PT ;  /* 0x000000871200720c */ /* 0x000fe20003f06270 */
[----:B------:R-:W-:Y:S01]  /*9f10*/  FMUL.FTZ R18, R10, c[0x0][0x2ec] ;  /* 0x0000bb000a127a20 */ /* 0x000fe20000410000 */
[----:B------:R-:W-:-:S02]  /*9f20*/  ISETP.GE.AND P4, PT, R14, R136, PT ;  /* 0x000000880e00720c */ /* 0x000fc40003f86270 */
[C---:B------:R-:W-:Y:S02]  /*9f30*/  ISETP.GE.AND P5, PT, R16.reuse, R135, PT ;  /* 0x000000871000720c */ /* 0x040fe40003fa6270 */
        /* <DEDUP_REMOVED lines=11> */
[----:B------:R-:W-:Y:S02]  /*9ff0*/  IADD3 R12, R37, 0x49, RZ ;  /* 0x00000049250c7810 */ /* 0x000fe40007ffe0ff */
[----:B------:R-:W-:Y:S02]  /*a000*/  FSEL R152, R152, -INF , !P4 ;  /* 0xff80000098987808 */ /* 0x000fe40006000000 */
[----:B------:R-:W-:Y:S02]  /*a010*/  ISETP.GE.AND P4, PT, R14, R135, PT ;  /* 0x000000870e00720c */ /* 0x000fe40003f86270 */
[----:B------:R-:W-:Y:S01]  /*a020*/  LOP3.LUT R14, R36, 0x50, R177, 0xfe, !PT ;  /* 0x00000050240e7812 */ /* 0x000fe200078efeb1 */
[----:B------:R-:W1:Y:S01]  /*a030*/  I2F R10, R12 ;  /* 0x0000000c000a7306 */ /* 0x000e620000201400 */
[----:B------:R-:W-:-:S02]  /*a040*/  ISETP.GE.AND P5, PT, R12, R136, PT ;  /* 0x000000880c00720c */ /* 0x000fc40003fa6270 */
[----:B------:R-:W-:Y:S02]  /*a050*/  FSEL R153, R23, -INF , !P4 ;  /* 0xff80000017997808 */ /* 0x000fe40006000000 */
[C---:B------:R-:W-:Y:S02]  /*a060*/  ISETP.GE.AND P0, PT, R14.reuse, R135, PT ;  /* 0x000000870e00720c */ /* 0x040fe40003f06270 */
[----:B------:R-:W-:Y:S01]  /*a070*/  ISETP.GE.AND P4, PT, R14, R136, PT ;  /* 0x000000880e00720c */ /* 0x000fe20003f86270 */
[----:B------:R-:W2:Y:S01]  /*a080*/  I2F R8, R14 ;  /* 0x0000000e00087306 */ /* 0x000ea20000201400 */
[----:B-1----:R-:W-:-:S07]  /*a090*/  FFMA.FTZ R17, R0, R10, R17 ;  /* 0x0000000a00117223 */ /* 0x002fce0000010011 */
[----:B------:R-:W-:Y:S01]  /*a0a0*/  MUFU.TANH R23, R4 ;  /* 0x0000000400177308 */ /* 0x000fe20000002400 */
[----:B------:R-:W-:Y:S01]  /*a0b0*/  FFMA.FTZ R19, R0, R10, R19 ;  /* 0x0000000a00137223 */ /* 0x000fe20000010013 */
[----:B------:R-:W-:Y:S02]  /*a0c0*/  LOP3.LUT R10, R36, 0x58, R177, 0xfe, !PT ;  /* 0x00000058240a7812 */ /* 0x000fe400078efeb1 */
[----:B------:R-:W-:Y:S01]  /*a0d0*/  FSEL R158, R17, -INF , !P5 ;  /* 0xff800000119e7808 */ /* 0x000fe20006800000 */
[----:B------:R-:W-:Y:S01]  /*a0e0*/  FMUL.FTZ R17, R6, c[0x0][0x2ec] ;  /* 0x0000bb0006117a20 */ /* 0x000fe20000410000 */
[----:B------:R-:W-:Y:S01]  /*a0f0*/  ISETP.GE.AND P5, PT, R12, R135, PT ;  /* 0x000000870c00720c */ /* 0x000fe20003fa6270 */
[CC--:B--2---:R-:W-:Y:S01]  /*a100*/  FFMA.FTZ R39, R0.reuse, R8.reuse, R39 ;  /* 0x0000000800277223 */ /* 0x0c4fe20000010027 */
[----:B------:R-:W-:Y:S01]  /*a110*/  MUFU.TANH R21, R18 ;  /* 0x0000001200157308 */ /* 0x000fe20000002400 */
[----:B------:R-:W-:Y:S01]  /*a120*/  FFMA.FTZ R47, R0, R8, R47 ;  /* 0x00000008002f7223 */ /* 0x000fe2000001002f */
[----:B------:R-:W-:-:S02]  /*a130*/  IADD3 R8, R37, 0x51, RZ ;  /* 0x0000005125087810 */ /* 0x000fc40007ffe0ff */
[----:B------:R-:W-:Y:S02]  /*a140*/  FSEL R140, R39, -INF , !P4 ;  /* 0xff800000278c7808 */ /* 0x000fe40006000000 */
[----:B------:R-:W-:Y:S02]  /*a150*/  FSEL R143, R47, -INF , !P0 ;  /* 0xff8000002f8f7808 */ /* 0x000fe40004000000 */
[----:B------:R-:W1:Y:S01]  /*a160*/  I2F R6, R8 ;  /* 0x0000000800067306 */ /* 0x000e620000201400 */
[-C--:B------:R-:W-:Y:S02]  /*a170*/  ISETP.GE.AND P0, PT, R8, R136.reuse, PT ;  /* 0x000000880800720c */ /* 0x080fe40003f06270 */
[----:B------:R-:W-:Y:S01]  /*a180*/  FSEL R147, R19, -INF , !P5 ;  /* 0xff80000013937808 */ /* 0x000fe20006800000 */
[----:B------:R-:W-:Y:S01]  /*a190*/  FMUL.FTZ R19, R60, c[0x0][0x2ec] ;  /* 0x0000bb003c137a20 */ /* 0x000fe20000410000 */
[C---:B------:R-:W-:Y:S02]  /*a1a0*/  ISETP.GE.AND P4, PT, R10.reuse, R135, PT ;  /* 0x000000870a00720c */ /* 0x040fe40003f86270 */
[----:B------:R-:W-:Y:S01]  /*a1b0*/  ISETP.GE.AND P5, PT, R10, R136, PT ;  /* 0x000000880a00720c */ /* 0x000fe20003fa6270 */
[----:B------:R-:W2:Y:S01]  /*a1c0*/  I2F R4, R10 ;  /* 0x0000000a00047306 */ /* 0x000ea20000201400 */
[----:B-1----:R-:W-:-:S07]  /*a1d0*/  FFMA.FTZ R13, R0, R6, R13 ;  /* 0x00000006000d7223 */ /* 0x002fce000001000d */
[----:B------:R-:W-:Y:S01]  /*a1e0*/  MUFU.TANH R17, R17 ;  /* 0x0000001100117308 */ /* 0x000fe20000002400 */
[----:B------:R-:W-:Y:S01]  /*a1f0*/  FFMA.FTZ R15, R0, R6, R15 ;  /* 0x00000006000f7223 */ /* 0x000fe2000001000f */
[----:B------:R-:W-:Y:S02]  /*a200*/  IADD3 R6, R37, 0x59, RZ ;  /* 0x0000005925067810 */ /* 0x000fe40007ffe0ff */
[----:B------:R-:W-:Y:S01]  /*a210*/  FSEL R142, R13, -INF , !P0 ;  /* 0xff8000000d8e7808 */ /* 0x000fe20004000000 */
[----:B------:R-:W-:Y:S01]  /*a220*/  FMUL.FTZ R13, R61, c[0x0][0x2ec] ;  /* 0x0000bb003d0d7a20 */ /* 0x000fe20000410000 */
[----:B------:R-:W-:Y:S01]  /*a230*/  ISETP.GE.AND P0, PT, R8, R135, PT ;  /* 0x000000870800720c */ /* 0x000fe20003f06270 */
[CC--:B--2---:R-:W-:Y:S01]  /*a240*/  FFMA.FTZ R21, R0.reuse, R4.reuse, R21 ;  /* 0x0000000400157223 */ /* 0x0c4fe20000010015 */
[----:B------:R-:W1:Y:S01]  /*a250*/  I2F R141, R6 ;  /* 0x00000006008d7306 */ /* 0x000e620000201400 */
[----:B------:R-:W-:Y:S01]  /*a260*/  FFMA.FTZ R25, R0, R4, R25 ;  /* 0x0000000400197223 */ /* 0x000fe20000010019 */
[----:B------:R-:W-:-:S02]  /*a270*/  LOP3.LUT R8, R36, 0x60, R177, 0xfe, !PT ;  /* 0x0000006024087812 */ /* 0x000fc400078efeb1 */
[----:B------:R-:W-:Y:S01]  /*a280*/  FSEL R137, R21, -INF , !P4 ;  /* 0xff80000015897808 */ /* 0x000fe20006000000 */
[----:B------:R-:W-:Y:S01]  /*a290*/  FMUL.FTZ R21, R58, c[0x0][0x2ec] ;  /* 0x0000bb003a157a20 */ /* 0x000fe20000410000 */
[----:B------:R-:W-:Y:S02]  /*a2a0*/  FSEL R131, R15, -INF , !P0 ;  /* 0xff8000000f837808 */ /* 0x000fe40004000000 */
[----:B------:R-:W-:Y:S01]  /*a2b0*/  FSEL R144, R25, -INF , !P5 ;  /* 0xff80000019907808 */ /* 0x000fe20006800000 */
[----:B------:R2:W3:Y:S01]  /*a2c0*/  I2F R4, R8 ;  /* 0x0000000800047306 */ /* 0x0004e20000201400 */
[-C--:B------:R-:W-:Y:S02]  /*a2d0*/  ISETP.GE.AND P4, PT, R6, R136.reuse, PT ;  /* 0x000000880600720c */ /* 0x080fe40003f86270 */
[C---:B------:R-:W-:Y:S02]  /*a2e0*/  ISETP.GE.AND P0, PT, R8.reuse, R136, PT ;  /* 0x000000880800720c */ /* 0x040fe40003f06270 */
[----:B------:R-:W-:Y:S01]  /*a2f0*/  ISETP.GE.AND P5, PT, R8, R135, PT ;  /* 0x000000870800720c */ /* 0x000fe20003fa6270 */
[-C--:B-1----:R-:W-:Y:S01]  /*a300*/  FFMA.FTZ R146, R0, R141.reuse, R9 ;  /* 0x0000008d00927223 */ /* 0x082fe20000010009 */
[----:B------:R-:W-:Y:S01]  /*a310*/  LOP3.LUT R10, R36, 0x68, R177, 0xfe, !PT ;  /* 0x00000068240a7812 */ /* 0x000fe200078efeb1 */
[----:B------:R-:W-:Y:S01]  /*a320*/  MUFU.TANH R19, R19 ;  /* 0x0000001300137308 */ /* 0x000fe20000002400 */
[----:B------:R-:W-:-:S02]  /*a330*/  FFMA.FTZ R141, R0, R141, R11 ;  /* 0x0000008d008d7223 */ /* 0x000fc4000001000b */
[----:B------:R-:W-:Y:S02]  /*a340*/  FSEL R146, R146, -INF , !P4 ;  /* 0xff80000092927808 */ /* 0x000fe40006000000 */
[----:B------:R-:W-:Y:S02]  /*a350*/  ISETP.GE.AND P4, PT, R6, R135, PT ;  /* 0x000000870600720c */ /* 0x000fe40003f86270 */
[----:B--2---:R-:W-:Y:S01]  /*a360*/  IADD3 R8, R37, 0x61, RZ ;  /* 0x0000006125087810 */ /* 0x004fe20007ffe0ff */
[CC--:B---3--:R-:W-:Y:S01]  /*a370*/  FFMA.FTZ R127, R0.reuse, R4.reuse, R17 ;  /* 0x00000004007f7223 */ /* 0x0c8fe20000010011 */
[----:B------:R-:W-:Y:S01]  /*a380*/  MUFU.TANH R15, R62 ;  /* 0x0000003e000f7308 */ /* 0x000fe20000002400 */
[----:B------:R-:W-:Y:S01]  /*a390*/  FFMA.FTZ R23, R0, R4, R23 ;  /* 0x0000000400177223 */ /* 0x000fe20000010017 */
[----:B------:R-:W-:Y:S01]  /*a3a0*/  FSEL R141, R141, -INF , !P4 ;  /* 0xff8000008d8d7808 */ /* 0x000fe20006000000 */
[----:B------:R-:W-:Y:S01]  /*a3b0*/  FMUL.FTZ R17, R57, c[0x0][0x2ec] ;  /* 0x0000bb0039117a20 */ /* 0x000fe20000410000 */
[----:B------:R-:W-:-:S02]  /*a3c0*/  FSEL R127, R127, -INF , !P5 ;  /* 0xff8000007f7f7808 */ /* 0x000fc40006800000 */
[-C--:B------:R-:W-:Y:S02]  /*a3d0*/  ISETP.GE.AND P5, PT, R8, R136.reuse, PT ;  /* 0x000000880800720c */ /* 0x080fe40003fa6270 */
[----:B------:R-:W1:Y:S01]  /*a3e0*/  I2F R6, R8 ;  /* 0x0000000800067306 */ /* 0x000e620000201400 */
[----:B------:R-:W-:Y:S02]  /*a3f0*/  FSEL R148, R23, -INF , !P0 ;  /* 0xff80000017947808 */ /* 0x000fe40004000000 */
[C---:B------:R-:W-:Y:S02]  /*a400*/  ISETP.GE.AND P4, PT, R10.reuse, R136, PT ;  /* 0x000000880a00720c */ /* 0x040fe40003f86270 */
[----:B------:R-:W-:-:S03]  /*a410*/  ISETP.GE.AND P0, PT, R10, R135, PT ;  /* 0x000000870a00720c */ /* 0x000fc60003f06270 */
[----:B------:R-:W2:Y:S01]  /*a420*/  I2F R4, R10 ;  /* 0x0000000a00047306 */ /* 0x000ea20000201400 */
[----:B-1----:R-:W-:-:S07]  /*a430*/  FFMA.FTZ R5, R0, R6, R5 ;  /* 0x0000000600057223 */ /* 0x002fce0000010005 */
[----:B------:R-:W-:Y:S01]  /*a440*/  MUFU.TANH R13, R13 ;  /* 0x0000000d000d7308 */ /* 0x000fe20000002400 */
[----:B------:R-:W-:Y:S01]  /*a450*/  FFMA.FTZ R7, R0, R6, R7 ;  /* 0x0000000600077223 */ /* 0x000fe20000010007 */
[----:B------:R-:W-:Y:S01]  /*a460*/  FSEL R150, R5, -INF , !P5 ;  /* 0xff80000005967808 */ /* 0x000fe20006800000 */
[----:B------:R-:W-:Y:S01]  /*a470*/  FMUL.FTZ R5, R59, c[0x0][0x2ec] ;  /* 0x0000bb003b057a20 */ /* 0x000fe20000410000 */
[----:B------:R-:W-:Y:S01]  /*a480*/  ISETP.GE.AND P5, PT, R8, R135, PT ;  /* 0x000000870800720c */ /* 0x000fe20003fa6270 */
[-C--:B--2---:R-:W-:Y:S01]  /*a490*/  FFMA.FTZ R19, R0, R4.reuse, R19 ;  /* 0x0000000400137223 */ /* 0x084fe20000010013 */
[----:B------:R-:W-:Y:S02]  /*a4a0*/  IADD3 R8, R37, 0x69, RZ ;  /* 0x0000006925087810 */ /* 0x000fe40007ffe0ff */
[----:B------:R-:W-:Y:S01]  /*a4b0*/  MUFU.TANH R9, R63 ;  /* 0x0000003f00097308 */ /* 0x000fe20000002400 */
[----:B------:R-:W-:Y:S01]  /*a4c0*/  LOP3.LUT R10, R36, 0x70, R177, 0xfe, !PT ;  /* 0x00000070240a7812 */ /* 0x000fe200078efeb1 */
[----:B------:R-:W-:Y:S01]  /*a4d0*/  FFMA.FTZ R15, R0, R4, R15 ;  /* 0x00000004000f7223 */ /* 0x000fe2000001000f */
[----:B------:R-:W-:-:S02]  /*a4e0*/  FSEL R125, R7, -INF , !P5 ;  /* 0xff800000077d7808 */ /* 0x000fc40006800000 */
[----:B------:R-:W-:Y:S02]  /*a4f0*/  FSEL R154, R19, -INF , !P4 ;  /* 0xff800000139a7808 */ /* 0x000fe40006000000 */
[----:B------:R-:W-:Y:S01]  /*a500*/  FSEL R67, R15, -INF , !P0 ;  /* 0xff8000000f437808 */ /* 0x000fe20004000000 */
[----:B------:R-:W1:Y:S01]  /*a510*/  I2F R6, R8 ;  /* 0x0000000800067306 */ /* 0x000e620000201400 */
[-C--:B------:R-:W-:Y:S02]  /*a520*/  ISETP.GE.AND P0, PT, R8, R136.reuse, PT ;  /* 0x000000880800720c */ /* 0x080fe40003f06270 */
[C---:B------:R-:W-:Y:S02]  /*a530*/  ISETP.GE.AND P5, PT, R10.reuse, R136, PT ;  /* 0x000000880a00720c */ /* 0x040fe40003fa6270 */
[----:B------:R-:W-:-:S03]  /*a540*/  ISETP.GE.AND P4, PT, R10, R135, PT ;  /* 0x000000870a00720c */ /* 0x000fc60003f86270 */
[----:B------:R-:W-:Y:S08]  /*a550*/  MUFU.TANH R11, R56 ;  /* 0x00000038000b7308 */ /* 0x000ff00000002400 */
[----:B------:R-:W2:Y:S01]  /*a560*/  I2F R4, R10 ;  /* 0x0000000a00047306 */ /* 0x000ea20000201400 */
[CC--:B-1----:R-:W-:Y:S02]  /*a570*/  FFMA.FTZ R13, R0.reuse, R6.reuse, R13 ;  /* 0x00000006000d7223 */ /* 0x0c2fe4000001000d */
[----:B------:R-:W-:-:S03]  /*a580*/  FFMA.FTZ R9, R0, R6, R9 ;  /* 0x0000000600097223 */ /* 0x000fc60000010009 */
[----:B------:R-:W-:Y:S02]  /*a590*/  FSEL R157, R13, -INF , !P0 ;  /* 0xff8000000d9d7808 */ /* 0x000fe40004000000 */
[----:B------:R-:W1:Y:S01]  /*a5a0*/  MUFU.TANH R21, R21 ;  /* 0x0000001500157308 */ /* 0x000e620000002400 */
[----:B------:R-:W-:Y:S02]  /*a5b0*/  ISETP.GE.AND P0, PT, R8, R135, PT ;  /* 0x000000870800720c */ /* 0x000fe40003f06270 */
[----:B------:R-:W-:Y:S02]  /*a5c0*/  IADD3 R8, R37, 0x71, RZ ;  /* 0x0000007125087810 */ /* 0x000fe40007ffe0ff */
[----:B------:R-:W-:Y:S01]  /*a5d0*/  FSEL R65, R9, -INF , !P0 ;  /* 0xff80000009417808 */ /* 0x000fe20004000000 */
[----:B------:R-:W-:Y:S02]  /*a5e0*/  FMUL.FTZ R9, R121, c[0x0][0x2ec] ;  /* 0x0000bb0079097a20 */ /* 0x000fe40000410000 */
[----:B------:R-:W-:Y:S01]  /*a5f0*/  MUFU.TANH R17, R17 ;  /* 0x0000001100117308 */ /* 0x000fe20000002400 */
[----:B--2---:R-:W-:Y:S01]  /*a600*/  FFMA.FTZ R156, R0, R4, R11 ;  /* 0x00000004009c7223 */ /* 0x004fe2000001000b */
[----:B------:R-:W-:-:S04]  /*a610*/  LOP3.LUT R11, R36, 0x78, R177, 0xfe, !PT ;  /* 0x00000078240b7812 */ /* 0x000fc800078efeb1 */
[C---:B------:R-:W-:Y:S02]  /*a620*/  ISETP.GE.AND P0, PT, R11.reuse, R136, PT ;  /* 0x000000880b00720c */ /* 0x040fe40003f06270 */
[----:B------:R-:W2:Y:S01]  /*a630*/  I2F R6, R8 ;  /* 0x0000000800067306 */ /* 0x000ea20000201400 */
[----:B-1----:R-:W-:Y:S01]  /*a640*/  FFMA.FTZ R21, R0, R4, R21 ;  /* 0x0000000400157223 */ /* 0x002fe20000010015 */
[----:B------:R-:W-:Y:S02]  /*a650*/  FSEL R156, R156, -INF , !P5 ;  /* 0xff8000009c9c7808 */ /* 0x000fe40006800000 */
[----:B------:R-:W-:Y:S02]  /*a660*/  ISETP.GE.AND P5, PT, R11, R135, PT ;  /* 0x000000870b00720c */ /* 0x000fe40003fa6270 */
[----:B------:R-:W-:Y:S02]  /*a670*/  FSEL R62, R21, -INF , !P4 ;  /* 0xff800000153e7808 */ /* 0x000fe40006000000 */
[----:B------:R-:W1:Y:S01]  /*a680*/  MUFU.TANH R5, R5 ;  /* 0x0000000500057308 */ /* 0x000e620000002400 */
[----:B------:R-:W-:-:S07]  /*a690*/  ISETP.GE.AND P4, PT, R8, R136, PT ;  /* 0x000000880800720c */ /* 0x000fce0003f86270 */
[----:B------:R-:W-:Y:S01]  /*a6a0*/  MUFU.TANH R7, R120 ;  /* 0x0000007800077308 */ /* 0x000fe20000002400 */
[----:B--2---:R-:W-:-:S05]  /*a6b0*/  FFMA.FTZ R17, R0, R6, R17 ;  /* 0x0000000600117223 */ /* 0x004fca0000010011 */
[----:B------:R-:W-:Y:S02]  /*a6c0*/  FSEL R160, R17, -INF , !P4 ;  /* 0xff80000011a07808 */ /* 0x000fe40006000000 */
[----:B------:R-:W2:Y:S01]  /*a6d0*/  I2F R10, R11 ;  /* 0x0000000b000a7306 */ /* 0x000ea20000201400 */
[----:B-1----:R-:W-:Y:S01]  /*a6e0*/  FFMA.FTZ R5, R0, R6, R5 ;  /* 0x0000000600057223 */ /* 0x002fe20000010005 */
[----:B------:R-:W-:-:S04]  /*a6f0*/  ISETP.GE.AND P4, PT, R8, R135, PT ;  /* 0x000000870800720c */ /* 0x000fc80003f86270 */
[----:B------:R-:W-:Y:S02]  /*a700*/  FSEL R61, R5, -INF , !P4 ;  /* 0xff800000053d7808 */ /* 0x000fe40006000000 */
[----:B------:R-:W1:Y:S01]  /*a710*/  I2F R4, R37 ;  /* 0x0000002500047306 */ /* 0x000e620000201400 */
[----:B------:R-:W-:-:S07]  /*a720*/  ISETP.GE.AND P4, PT, R37, R136, PT ;  /* 0x000000882500720c */ /* 0x000fce0003f86270 */
[----:B------:R-:W3:Y:S01]  /*a730*/  MUFU.TANH R13, R122 ;  /* 0x0000007a000d7308 */ /* 0x000ee20000002400 */
[----:B--2---:R-:W-:Y:S01]  /*a740*/  FFMA.FTZ R159, R0, R10, R7 ;  /* 0x0000000a009f7223 */ /* 0x004fe20000010007 */
[----:B------:R-:W-:-:S04]  /*a750*/  IADD3 R7, R37, 0x79, RZ ;  /* 0x0000007925077810 */ /* 0x000fc80007ffe0ff */
[----:B------:R-:W-:Y:S02]  /*a760*/  FSEL R159, R159, -INF , !P0 ;  /* 0xff8000009f9f7808 */ /* 0x000fe40004000000 */
[----:B------:R-:W-:Y:S01]  /*a770*/  MUFU.TANH R9, R9 ;  /* 0x0000000900097308 */ /* 0x000fe20000002400 */
[CC--:B-1----:R-:W-:Y:S01]  /*a780*/  FFMA.FTZ R5, R0.reuse, R4.reuse, R53 ;  /* 0x0000000400057223 */ /* 0x0c2fe20000010035 */
[----:B------:R-:W-:Y:S01]  /*a790*/  ISETP.GE.AND P0, PT, R37, R135, PT ;  /* 0x000000872500720c */ /* 0x000fe20003f06270 */
[----:B------:R-:W-:-:S03]  /*a7a0*/  FFMA.FTZ R161, R0, R4, R161 ;  /* 0x0000000400a17223 */ /* 0x000fc600000100a1 */
[----:B------:R-:W-:Y:S02]  /*a7b0*/  FSEL R5, R5, -INF , !P0 ;  /* 0xff80000005057808 */ /* 0x000fe40004000000 */
[----:B------:R-:W-:Y:S01]  /*a7c0*/  MUFU.TANH R11, R123 ;  /* 0x0000007b000b7308 */ /* 0x000fe20000002400 */
[----:B------:R-:W-:Y:S01]  /*a7d0*/  ISETP.GE.AND P0, PT, R116, 0x3, PT ;  /* 0x000000037400780c */ /* 0x000fe20003f06270 */
[C---:B---3--:R-:W-:Y:S01]  /*a7e0*/  FFMA.FTZ R13, R0.reuse, R10, R13 ;  /* 0x0000000a000d7223 */ /* 0x048fe2000001000d */
[----:B------:R-:W-:Y:S02]  /*a7f0*/  FSEL R4, R161, -INF , !P4 ;  /* 0xff800000a1047808 */ /* 0x000fe40006000000 */
[----:B------:R-:W-:Y:S02]  /*a800*/  ISETP.GE.AND P4, PT, R7, R135, PT ;  /* 0x000000870700720c */ /* 0x000fe40003f86270 */
[----:B------:R-:W-:Y:S01]  /*a810*/  FSEL R60, R13, -INF , !P5 ;  /* 0xff8000000d3c7808 */ /* 0x000fe20006800000 */
[----:B------:R-:W1:Y:S01]  /*a820*/  I2F R6, R7 ;  /* 0x0000000700067306 */ /* 0x000e620000201400 */
[----:B------:R-:W-:Y:S01]  /*a830*/  ISETP.GE.AND P5, PT, R7, R136, PT ;  /* 0x000000880700720c */ /* 0x000fe20003fa6270 */
[----:B-1----:R-:W-:-:S02]  /*a840*/  FFMA.FTZ R9, R0, R6, R9 ;  /* 0x0000000600097223 */ /* 0x002fc40000010009 */
        /* <DEDUP_REMOVED lines=62> */
.L_x_2012:
[----:B------:R-:W-:-:S04]  /*ac30*/  LEA R117, -R117, RZ, 0x7 ;  /* 0x000000ff75757211 */ /* 0x000fc800078e39ff */
[----:B------:R-:W-:Y:S02]  /*ac40*/  SHF.R.S32.HI R10, RZ, 0x1f, R117 ;  /* 0x0000001fff0a7819 */ /* 0x000fe40000011475 */
.L_x_2013:
        /* <DEDUP_REMOVED lines=110> */
.L_x_2015:
[----:B------:R-:W-:Y:S05]  /*b330*/  BSYNC B0 ;  /* 0x0000000000007941 */ /* 0x000fea0003800000 */
.L_x_2014:
[----:B------:R-:W0:Y:S01]  /*b340*/  LDGDEPBAR ;  /* 0x00000000000079af */ /* 0x000e220000000000 */
[----:B------:R-:W-:-:S04]  /*b350*/  LEA R192, P0, R117, R192, 0x1 ;  /* 0x000000c075c07211 */ /* 0x000fc800078008ff */
[----:B------:R-:W-:Y:S02]  /*b360*/  LEA.HI.X R193, R117, R193, R10, 0x1, P0 ;  /* 0x000000c175c17211 */ /* 0x000fe400000f0c0a */
.L_x_2011:
        /* <DEDUP_REMOVED lines=72> */
[----:B--2---:R-:W-:-:S03]  /*b7f0*/  FMNMX.FTZ R7, R8, R7, !PT ;  /* 0x0000000708077209 */ /* 0x004fc60007810000 */
[----:B------:R-:W-:Y:S04]  /*b800*/  LDSM.16.MT88.4 R8, [R168+0x9000] ;  /* 0x00900000a808783b */ /* 0x000fe80000004200 */
        /* <DEDUP_REMOVED lines=8> */
[----:B------:R-:W-:Y:S01]  /*b890*/  FMUL.FTZ R64, R56, c[0x0][0x23c] ;  /* 0x00008f0038407a20 */ /* 0x000fe20000410000 */
[----:B------:R-:W-:Y:S01]  /*b8a0*/  FSEL R4, R57, RZ, P1 ;  /* 0x000000ff39047208 */ /* 0x000fe20000800000 */
[--C-:B------:R-:W-:Y:S02]  /*b8b0*/  FFMA.FTZ R132, R34, c[0x0][0x23c], -R161.reuse ;  /* 0x00008f0022847a23 */ /* 0x100fe400000108a1 */
[--C-:B------:R-:W-:Y:S01]  /*b8c0*/  FFMA.FTZ R139, R32, c[0x0][0x23c], -R161.reuse ;  /* 0x00008f00208b7a23 */ /* 0x100fe200000108a1 */
[----:B------:R-:W-:Y:S01]  /*b8d0*/  FSEL R64, R64, RZ, P0 ;  /* 0x000000ff40407208 */ /* 0x000fe20000000000 */
[----:B------:R-:W-:Y:S01]  /*b8e0*/  FADD.FTZ R4, R3, -R4 ;  /* 0x8000000403047221 */ /* 0x000fe20000010000 */
[----:B------:R-:W-:Y:S01]  /*b8f0*/  FSEL R3, R56, RZ, P0 ;  /* 0x000000ff38037208 */ /* 0x000fe20000000000 */
[----:B------:R-:W-:Y:S01]  /*b900*/  FFMA.FTZ R130, R28, c[0x0][0x23c], -R161 ;  /* 0x00008f001c827a23 */ /* 0x000fe200000108a1 */
[----:B------:R-:W-:Y:S01]  /*b910*/  MUFU.EX2 R207, R207 ;  /* 0x000000cf00cf7308 */ /* 0x000fe20000000800 */
[----:B------:R-:W-:-:S02]  /*b920*/  FFMA.FTZ R134, R33, c[0x0][0x23c], -R64 ;  /* 0x00008f0021867a23 */ /* 0x000fc40000010840 */
[----:B------:R-:W1:Y:S01]  /*b930*/  LDSM.16.MT88.4 R32, [R118+0xb000] ;  /* 0x00b000007620783b */ /* 0x000e620000004200 */
[----:B------:R-:W-:Y:S02]  /*b940*/  FADD.FTZ R3, R2, -R3 ;  /* 0x8000000302037221 */ /* 0x000fe40000010000 */
[--C-:B------:R-:W-:Y:S02]  /*b950*/  FFMA.FTZ R200, R5, c[0x0][0x23c], -R64.reuse ;  /* 0x00008f0005c87a23 */ /* 0x100fe40000010840 */
[----:B------:R-:W-:Y:S01]  /*b960*/  FMUL.FTZ R204, R4, c[0x0][0x23c] ;  /* 0x00008f0004cc7a20 */ /* 0x000fe20000410000 */
[----:B------:R-:W2:Y:S01]  /*b970*/  MUFU.EX2 R132, R132 ;  /* 0x0000008400847308 */ /* 0x000ea20000000800 */
[--C-:B------:R-:W-:Y:S02]  /*b980*/  FFMA.FTZ R135, R29, c[0x0][0x23c], -R64.reuse ;  /* 0x00008f001d877a23 */ /* 0x100fe40000010840 */
[----:B------:R-:W-:Y:S02]  /*b990*/  FFMA.FTZ R128, R31, c[0x0][0x23c], -R64 ;  /* 0x00008f001f807a23 */ /* 0x000fe40000010840 */
[----:B------:R-:W-:-:S02]  /*b9a0*/  FMUL.FTZ R3, R3, c[0x0][0x23c] ;  /* 0x00008f0003037a20 */ /* 0x000fc40000410000 */
        /* <DEDUP_REMOVED lines=66> */
[----:B------:R-:W3:Y:S01]  /*bdd0*/  MUFU.EX2 R124, R124 ;  /* 0x0000007c007c7308 */ /* 0x000ee20000000800 */
[----:B------:R-:W-:-:S02]  /*bde0*/  FMUL.FTZ R101, R101, R204 ;  /* 0x000000cc65657220 */ /* 0x000fc40000410000 */
[-C--:B------:R-:W-:Y:S02]  /*bdf0*/  FMUL.FTZ R102, R102, R202.reuse ;  /* 0x000000ca66667220 */ /* 0x080fe40000410000 */
[----:B------:R-:W-:Y:S01]  /*be00*/  FMUL.FTZ R103, R103, R202 ;  /* 0x000000ca67677220 */ /* 0x000fe20000410000 */
[C---:B-1----:R-:W-:Y:S01]  /*be10*/  HMMA.16816.F32.BF16 R28, R48.reuse, R32, R28 ;  /* 0x00000020301c723c */ /* 0x042fe2000004181c */
        /* <DEDUP_REMOVED lines=27> */
[----:B------:R-:W1:Y:S01]  /*bfd0*/  LDSM.16.MT88.4 R72, [R168+0x9400] ;  /* 0x00940000a848783b */ /* 0x000e620000004200 */
[----:B------:R-:W-:Y:S01]  /*bfe0*/  FMUL.FTZ R69, R69, R204 ;  /* 0x000000cc45457220 */ /* 0x000fe20000410000 */
[----:B------:R-:W-:Y:S01]  /*bff0*/  MUFU.EX2 R121, R121 ;  /* 0x0000007900797308 */ /* 0x000fe20000000800 */
[-C--:B------:R-:W-:Y:S01]  /*c000*/  FMUL.FTZ R70, R70, R202.reuse ;  /* 0x000000ca46467220 */ /* 0x080fe20000410000 */
[----:B------:R-:W-:Y:S01]  /*c010*/  LDSM.16.MT88.4 R92, [R168+0xc000] ;  /* 0x00c00000a85c783b */ /* 0x000fe20000004200 */
[----:B------:R-:W-:Y:S01]  /*c020*/  FMUL.FTZ R71, R71, R202 ;  /* 0x000000ca47477220 */ /* 0x000fe20000410000 */
[----:B------:R-:W-:Y:S01]  /*c030*/  HMMA.16816.F32.BF16 R32, R48, R34, R84 ;  /* 0x000000223020723c */ /* 0x000fe20000041854 */
[----:B------:R-:W-:Y:S01]  /*c040*/  FFMA.FTZ R3, R210, c[0x0][0x23c], -R161 ;  /* 0x00008f00d2037a23 */ /* 0x000fe200000108a1 */
[----:B------:R-:W-:Y:S01]  /*c050*/  LDSM.16.MT88.4 R84, [R118+0xc000] ;  /* 0x00c000007654783b */ /* 0x000fe20000004200 */
[--C-:B------:R-:W-:Y:S01]  /*c060*/  FFMA.FTZ R138, R199, c[0x0][0x23c], -R64.reuse ;  /* 0x00008f00c78a7a23 */ /* 0x100fe20000010840 */
[----:B------:R-:W-:Y:S01]  /*c070*/  MUFU.EX2 R116, R116 ;  /* 0x0000007400747308 */ /* 0x000fe20000000800 */
[----:B------:R-:W-:-:S02]  /*c080*/  FFMA.FTZ R153, R153, c[0x0][0x23c], -R64 ;  /* 0x00008f0099997a23 */ /* 0x000fc40000010840 */
[--C-:B------:R-:W-:Y:S01]  /*c090*/  FFMA.FTZ R140, R140, c[0x0][0x23c], -R161.reuse ;  /* 0x00008f008c8c7a23 */ /* 0x100fe200000108a1 */
[C---:B------:R-:W-:Y:S01]  /*c0a0*/  HMMA.16816.F32.BF16 R40, R48.reuse, R42, R76 ;  /* 0x0000002a3028723c */ /* 0x040fe2000004184c */
[----:B------:R-:W-:Y:S01]  /*c0b0*/  LDSM.16.MT88.4 R76, [R168+0x9c00] ;  /* 0x009c0000a84c783b */ /* 0x000fe20000004200 */
[--C-:B------:R-:W-:Y:S02]  /*c0c0*/  FFMA.FTZ R142, R142, c[0x0][0x23c], -R161.reuse ;  /* 0x00008f008e8e7a23 */ /* 0x100fe400000108a1 */
[----:B------:R-:W4:Y:S01]  /*c0d0*/  MUFU.EX2 R3, R3 ;  /* 0x0000000300037308 */ /* 0x000f220000000800 */
[--C-:B------:R-:W-:Y:S02]  /*c0e0*/  FFMA.FTZ R144, R144, c[0x0][0x23c], -R161.reuse ;  /* 0x00008f0090907a23 */ /* 0x100fe400000108a1 */
[--C-:B------:R-:W-:Y:S01]  /*c0f0*/  FFMA.FTZ R146, R146, c[0x0][0x23c], -R161.reuse ;  /* 0x00008f0092927a23 */ /* 0x100fe200000108a1 */
        /* <DEDUP_REMOVED lines=8> */
[----:B---3--:R-:W-:Y:S01]  /*c180*/  F2FP.BF16.PACK_AB R53, R124, R133 ;  /* 0x000000857c35723e */ /* 0x008fe200000010ff */
[----:B------:R-:W-:Y:S01]  /*c190*/  FFMA.FTZ R157, R157, c[0x0][0x23c], -R161 ;  /* 0x00008f009d9d7a23 */ /* 0x000fe200000108a1 */
[----:B------:R-:W3:Y:S01]  /*c1a0*/  MUFU.EX2 R120, R120 ;  /* 0x0000007800787308 */ /* 0x000ee20000000800 */
[----:B------:R-:W-:-:S02]  /*c1b0*/  FFMA.FTZ R207, R194, R204, R207 ;  /* 0x000000ccc2cf7223 */ /* 0x000fc400000100cf */
[----:B----4-:R-:W-:Y:S01]  /*c1c0*/  F2FP.BF16.PACK_AB R54, R3, R58 ;  /* 0x0000003a0336723e */ /* 0x010fe200000010ff */
[----:B------:R-:W-:Y:S01]  /*c1d0*/  FFMA.FTZ R195, R195, R202, R200 ;  /* 0x000000cac3c37223 */ /* 0x000fe200000100c8 */
[----:B------:R-:W-:Y:S01]  /*c1e0*/  F2FP.BF16.PACK_AB R55, R2, R59 ;  /* 0x0000003b0237723e */ /* 0x000fe200000010ff */
[----:B------:R-:W-:Y:S02]  /*c1f0*/  FADD.FTZ R132, R132, R207 ;  /* 0x000000cf84847221 */ /* 0x000fe40000010000 */
[----:B------:R-:W-:Y:S01]  /*c200*/  MUFU.EX2 R117, R117 ;  /* 0x0000007500757308 */ /* 0x000fe20000000800 */
[----:B------:R-:W-:Y:S02]  /*c210*/  FADD.FTZ R134, R134, R195 ;  /* 0x000000c386867221 */ /* 0x000fe40000010000 */
[----:B------:R-:W-:Y:S01]  /*c220*/  FADD.FTZ R139, R139, R132 ;  /* 0x000000848b8b7221 */ /* 0x000fe20000010000 */
[----:B-1----:R-:W-:Y:S01]  /*c230*/  HMMA.16816.F32.BF16 R4, R52, R72, R4 ;  /* 0x000000483404723c */ /* 0x002fe20000041804 */
[----:B------:R-:W-:-:S02]  /*c240*/  FADD.FTZ R135, R135, R134 ;  /* 0x0000008687877221 */ /* 0x000fc40000010000 */
[----:B------:R-:W-:Y:S01]  /*c250*/  FADD.FTZ R130, R130, R139 ;  /* 0x0000008b82827221 */ /* 0x000fe20000010000 */
[----:B------:R-:W1:Y:S01]  /*c260*/  MUFU.EX2 R66, R66 ;  /* 0x0000004200427308 */ /* 0x000e620000000800 */
[----:B------:R-:W-:Y:S02]  /*c270*/  FADD.FTZ R128, R128, R135 ;  /* 0x0000008780807221 */ /* 0x000fe40000010000 */
[----:B------:R-:W-:Y:S01]  /*c280*/  FADD.FTZ R201, R201, R130 ;  /* 0x00000082c9c97221 */ /* 0x000fe20000010000 */
[----:B------:R-:W-:Y:S01]  /*c290*/  HMMA.16816.F32.BF16 R8, R52, R74, R8 ;  /* 0x0000004a3408723c */ /* 0x000fe20000041808 */
[----:B------:R-:W4:Y:S01]  /*c2a0*/  LDSM.16.MT88.4 R72, [R168+0xb400] ;  /* 0x00b40000a848783b */ /* 0x000f220000004200 */
[----:B------:R-:W-:Y:S02]  /*c2b0*/  FADD.FTZ R133, R133, R128 ;  /* 0x0000008085857221 */ /* 0x000fe40000010000 */
[----:B------:R-:W-:Y:S01]  /*c2c0*/  MUFU.EX2 R191, R191 ;  /* 0x000000bf00bf7308 */ /* 0x000fe20000000800 */
[----:B------:R-:W-:-:S02]  /*c2d0*/  FADD.FTZ R201, R126, R201 ;  /* 0x000000c97ec97221 */ /* 0x000fc40000010000 */
[----:B------:R-:W-:Y:S02]  /*c2e0*/  FADD.FTZ R124, R124, R133 ;  /* 0x000000857c7c7221 */ /* 0x000fe40000010000 */
[----:B------:R-:W-:Y:S02]  /*c2f0*/  FADD.FTZ R58, R58, R201 ;  /* 0x000000c93a3a7221 */ /* 0x000fe40000010000 */
[----:B------:R-:W-:Y:S01]  /*c300*/  FADD.FTZ R59, R59, R124 ;  /* 0x0000007c3b3b7221 */ /* 0x000fe20000010000 */
[----:B------:R-:W5:Y:S01]  /*c310*/  MUFU.EX2 R166, R166 ;  /* 0x000000a600a67308 */ /* 0x000f620000000800 */
[----:B------:R-:W-:Y:S02]  /*c320*/  FADD.FTZ R58, R3, R58 ;  /* 0x0000003a033a7221 */ /* 0x000fe40000010000 */
[----:B------:R-:W-:Y:S01]  /*c330*/  FADD.FTZ R2, R2, R59 ;  /* 0x0000003b02027221 */ /* 0x000fe20000010000 */
[----:B--2---:R-:W-:Y:S01]  /*c340*/  HMMA.16816.F32.BF16 R12, R52, R68, R12 ;  /* 0x00000044340c723c */ /* 0x004fe2000004180c */
[----:B------:R-:W-:-:S03]  /*c350*/  FFMA.FTZ R156, R156, c[0x0][0x23c], -R161 ;  /* 0x00008f009c9c7a23 */ /* 0x000fc600000108a1 */
[----:B------:R-:W-:Y:S01]  /*c360*/  MUFU.EX2 R165, R165 ;  /* 0x000000a500a57308 */ /* 0x000fe20000000800 */
[--C-:B------:R-:W-:Y:S02]  /*c370*/  FFMA.FTZ R159, R159, c[0x0][0x23c], -R161.reuse ;  /* 0x00008f009f9f7a23 */ /* 0x100fe400000108a1 */
[--C-:B------:R-:W-:Y:S01]  /*c380*/  FFMA.FTZ R136, R136, c[0x0][0x23c], -R161.reuse ;  /* 0x00008f0088887a23 */ /* 0x100fe200000108a1 */
[----:B------:R-:W-:Y:S01]  /*c390*/  HMMA.16816.F32.BF16 R16, R52, R70, R16 ;  /* 0x000000463410723c */ /* 0x000fe20000041810 */
[----:B------:R-:W2:Y:S01]  /*c3a0*/  LDSM.16.MT88.4 R68, [R118+0xb400] ;  /* 0x00b400007644783b */ /* 0x000ea20000004200 */
[--C-:B------:R-:W-:Y:S02]  /*c3b0*/  FFMA.FTZ R195, R63, c[0x0][0x23c], -R64.reuse ;  /* 0x00008f003fc37a23 */ /* 0x100fe40000010840 */
[----:B------:R-:W-:Y:S01]  /*c3c0*/  MUFU.EX2 R162, R162 ;  /* 0x000000a200a27308 */ /* 0x000fe20000000800 */
[----:B------:R-:W-:Y:S02]  /*c3d0*/  FFMA.FTZ R160, R160, c[0x0][0x23c], -R161 ;  /* 0x00008f00a0a07a23 */ /* 0x000fe400000108a1 */
[----:B------:R-:W-:-:S02]  /*c3e0*/  FFMA.FTZ R62, R62, c[0x0][0x23c], -R64 ;  /* 0x00008f003e3e7a23 */ /* 0x000fc40000010840 */
[--C-:B------:R-:W-:Y:S02]  /*c3f0*/  FFMA.FTZ R61, R61, c[0x0][0x23c], -R64.reuse ;  /* 0x00008f003d3d7a23 */ /* 0x100fe40000010840 */
[----:B------:R-:W-:Y:S01]  /*c400*/  FFMA.FTZ R60, R60, c[0x0][0x23c], -R64 ;  /* 0x00008f003c3c7a23 */ /* 0x000fe20000010840 */
[----:B------:R-:W-:Y:S01]  /*c410*/  MUFU.EX2 R167, R167 ;  /* 0x000000a700a77308 */ /* 0x000fe20000000800 */
[C---:B----4-:R-:W-:Y:S07]  /*c420*/  HMMA.16816.F32.BF16 R20, R52.reuse, R72, R20 ;  /* 0x000000483414723c */ /* 0x050fee0000041814 */
[----:B------:R-:W4:Y:S01]  /*c430*/  MUFU.EX2 R164, R164 ;  /* 0x000000a400a47308 */ /* 0x000f220000000800 */
[C---:B------:R-:W-:Y:S01]  /*c440*/  HMMA.16816.F32.BF16 R24, R52.reuse, R74, R24 ;  /* 0x0000004a3418723c */ /* 0x040fe20000041818 */
[----:B------:R-:W1:Y:S06]  /*c450*/  LDSM.16.MT88.4 R72, [R168+0xd400] ;  /* 0x00d40000a848783b */ /* 0x000e6c0000004200 */
[----:B------:R-:W-:Y:S08]  /*c460*/  MUFU.EX2 R163, R163 ;  /* 0x000000a300a37308 */ /* 0x000ff00000000800 */
[----:B------:R-:W1:Y:S01]  /*c470*/  MUFU.EX2 R138, R138 ;  /* 0x0000008a008a7308 */ /* 0x000e620000000800 */
[C---:B--2---:R-:W-:Y:S07]  /*c480*/  HMMA.16816.F32.BF16 R28, R52.reuse, R68, R28 ;  /* 0x00000044341c723c */ /* 0x044fee000004181c */
[----:B------:R-:W-:Y:S01]  /*c490*/  MUFU.EX2 R156, R156 ;  /* 0x0000009c009c7308 */ /* 0x000fe20000000800 */
[C---:B------:R-:W-:Y:S01]  /*c4a0*/  HMMA.16816.F32.BF16 R32, R52.reuse, R70, R32 ;  /* 0x000000463420723c */ /* 0x040fe20000041820 */
[----:B------:R-:W2:Y:S06]  /*c4b0*/  LDSM.16.MT88.4 R68, [R118+0xd400] ;  /* 0x00d400007644783b */ /* 0x000eac0000004200 */
[----:B------:R-:W-:Y:S08]  /*c4c0*/  MUFU.EX2 R159, R159 ;  /* 0x0000009f009f7308 */ /* 0x000ff00000000800 */
[----:B------:R-:W-:Y:S01]  /*c4d0*/  MUFU.EX2 R136, R136 ;  /* 0x0000008800887308 */ /* 0x000fe20000000800 */
[C---:B-1----:R-:W-:Y:S07]  /*c4e0*/  HMMA.16816.F32.BF16 R36, R52.reuse, R72, R36 ;  /* 0x000000483424723c */ /* 0x042fee0000041824 */
[----:B------:R-:W-:Y:S01]  /*c4f0*/  MUFU.EX2 R195, R195 ;  /* 0x000000c300c37308 */ /* 0x000fe20000000800 */
[C---:B------:R-:W-:Y:S01]  /*c500*/  HMMA.16816.F32.BF16 R40, R52.reuse, R74, R40 ;  /* 0x0000004a3428723c */ /* 0x040fe20000041828 */
[----:B------:R-:W1:Y:S07]  /*c510*/  LDSM.16.MT88.4 R72, [R168+0x9800] ;  /* 0x00980000a848783b */ /* 0x000e6e0000004200 */
[C---:B--2---:R-:W-:Y:S08]  /*c520*/  HMMA.16816.F32.BF16 R44, R52.reuse, R68, R44 ;  /* 0x00000044342c723c */ /* 0x044ff0000004182c */
[----:B------:R-:W-:Y:S01]  /*c530*/  HMMA.16816.F32.BF16 R48, R52, R70, R48 ;  /* 0x000000463430723c */ /* 0x000fe20000041830 */
[----:B------:R-:W2:Y:S06]  /*c540*/  LDSM.16.MT88.4 R68, [R118+0x9800] ;  /* 0x009800007644783b */ /* 0x000eac0000004200 */
[----:B------:R-:W-:Y:S01]  /*c550*/  F2FP.BF16.PACK_AB R52, R122, R129 ;  /* 0x000000817a34723e */ /* 0x000fe200000010ff */
        /* <DEDUP_REMOVED lines=26> */
[C---:B--2---:R-:W-:Y:S07]  /*c700*/  HMMA.16816.F32.BF16 R44, R52.reuse, R68, R44 ;  /* 0x00000044342c723c */ /* 0x044fee000004182c */
[----:B-----5:R-:W-:Y:S01]  /*c710*/  F2FP.BF16.PACK_AB R68, R166, R191 ;  /* 0x000000bfa644723e */ /* 0x020fe200000010ff */
[----:B------:R-:W-:Y:S01]  /*c720*/  HMMA.16816.F32.BF16 R48, R52, R70, R48 ;  /* 0x000000463430723c */ /* 0x000fe20000041830 */
[----:B------:R-:W2:Y:S01]  /*c730*/  LDSM.16.MT88.4 R52, [R168+0xbc00] ;  /* 0x00bc0000a834783b */ /* 0x000ea20000004200 */
[----:B----4-:R-:W-:Y:S01]  /*c740*/  F2FP.BF16.PACK_AB R69, R164, R167 ;  /* 0x000000a7a445723e */ /* 0x010fe200000010ff */
[----:B------:R-:W-:-:S02]  /*c750*/  FADD.FTZ R191, R191, R116 ;  /* 0x00000074bfbf7221 */ /* 0x000fc40000010000 */
[----:B------:R-:W-:Y:S02]  /*c760*/  FADD.FTZ R167, R167, R66 ;  /* 0x00000042a7a77221 */ /* 0x000fe40000010000 */
[----:B------:R-:W-:Y:S01]  /*c770*/  F2FP.BF16.PACK_AB R70, R162, R165 ;  /* 0x000000a5a246723e */ /* 0x000fe200000010ff */
[----:B------:R-:W-:Y:S01]  /*c780*/  FADD.FTZ R166, R166, R191 ;  /* 0x000000bfa6a67221 */ /* 0x000fe20000010000 */
[----:B------:R-:W-:Y:S01]  /*c790*/  F2FP.BF16.PACK_AB R71, R138, R163 ;  /* 0x000000a38a47723e */ /* 0x000fe200000010ff */
[----:B------:R-:W-:Y:S02]  /*c7a0*/  FADD.FTZ R164, R164, R167 ;  /* 0x000000a7a4a47221 */ /* 0x000fe40000010000 */
[----:B------:R-:W-:Y:S02]  /*c7b0*/  FADD.FTZ R3, R165, R166 ;  /* 0x000000a6a5037221 */ /* 0x000fe40000010000 */
[----:B------:R-:W-:Y:S02]  /*c7c0*/  FADD.FTZ R163, R163, R164 ;  /* 0x000000a4a3a37221 */ /* 0x000fe40000010000 */
[----:B------:R-:W-:Y:S01]  /*c7d0*/  HMMA.16816.F32.BF16 R112, R68, R76, R4 ;  /* 0x0000004c4470723c */ /* 0x000fe20000041804 */
[----:B------:R-:W3:Y:S01]  /*c7e0*/  LDSM.16.MT88.4 R4, [R118+0xdc00] ;  /* 0x00dc00007604783b */ /* 0x000ee20000004200 */
[----:B------:R-:W-:-:S02]  /*c7f0*/  FADD.FTZ R3, R162, R3 ;  /* 0x00000003a2037221 */ /* 0x000fc40000010000 */
[----:B------:R-:W-:-:S04]  /*c800*/  FADD.FTZ R138, R138, R163 ;  /* 0x000000a38a8a7221 */ /* 0x000fc80000010000 */
[C---:B-1----:R-:W-:Y:S08]  /*c810*/  HMMA.16816.F32.BF16 R12, R68.reuse, R72, R12 ;  /* 0x00000048440c723c */ /* 0x042ff0000004180c */
[C---:B------:R-:W-:Y:S01]  /*c820*/  HMMA.16816.F32.BF16 R16, R68.reuse, R74, R16 ;  /* 0x0000004a4410723c */ /* 0x040fe20000041810 */
[----:B------:R-:W1:Y:S07]  /*c830*/  LDSM.16.MT88.4 R72, [R118+0xbc00] ;  /* 0x00bc00007648783b */ /* 0x000e6e0000004200 */
[C---:B------:R-:W-:Y:S01]  /*c840*/  HMMA.16816.F32.BF16 R8, R68.reuse, R78, R8 ;  /* 0x0000004e4408723c */ /* 0x040fe20000041808 */
[----:B------:R-:W-:Y:S07]  /*c850*/  LDSM.16.MT88.4 R76, [R168+0xe000] ;  /* 0x00e00000a84c783b */ /* 0x000fee0000004200 */
[C---:B--2---:R-:W-:Y:S08]  /*c860*/  HMMA.16816.F32.BF16 R20, R68.reuse, R52, R20 ;  /* 0x000000344414723c */ /* 0x044ff00000041814 */
[C---:B------:R-:W-:Y:S01]  /*c870*/  HMMA.16816.F32.BF16 R24, R68.reuse, R54, R24 ;  /* 0x000000364418723c */ /* 0x040fe20000041818 */
[----:B------:R-:W2:Y:S07]  /*c880*/  LDSM.16.MT88.4 R52, [R168+0xdc00] ;  /* 0x00dc0000a834783b */ /* 0x000eae0000004200 */
[C---:B---3--:R-:W-:Y:S08]  /*c890*/  HMMA.16816.F32.BF16 R44, R68.reuse, R4, R44 ;  /* 0x00000004442c723c */ /* 0x048ff0000004182c */
[C---:B-1----:R-:W-:Y:S08]  /*c8a0*/  HMMA.16816.F32.BF16 R28, R68.reuse, R72, R28 ;  /* 0x00000048441c723c */ /* 0x042ff0000004181c */
[C---:B------:R-:W-:Y:S08]  /*c8b0*/  HMMA.16816.F32.BF16 R32, R68.reuse, R74, R32 ;  /* 0x0000004a4420723c */ /* 0x040ff00000041820 */
[C---:B--2---:R-:W-:Y:S07]  /*c8c0*/  HMMA.16816.F32.BF16 R36, R68.reuse, R52, R36 ;  /* 0x000000344424723c */ /* 0x044fee0000041824 */
        /* <DEDUP_REMOVED lines=13> */
[----:B------:R-:W3:Y:S01]  /*c9a0*/  MUFU.EX2 R149, R149 ;  /* 0x0000009500957308 */ /* 0x000ee20000000800 */
[----:B-1----:R-:W-:Y:S01]  /*c9b0*/  F2FP.BF16.PACK_AB R4, R55, R54 ;  /* 0x000000363704723e */ /* 0x002fe200000010ff */
[----:B------:R-:W-:-:S04]  /*c9c0*/  FADD.FTZ R54, R54, R3 ;  /* 0x0000000336367221 */ /* 0x000fc80000010000 */
[----:B------:R-:W-:Y:S02]  /*c9d0*/  FADD.FTZ R55, R55, R54 ;  /* 0x0000003637377221 */ /* 0x000fe40000010000 */
[----:B------:R-:W1:Y:S01]  /*c9e0*/  MUFU.EX2 R50, R153 ;  /* 0x0000009900327308 */ /* 0x000e620000000800 */
[----:B--2---:R-:W-:Y:S01]  /*c9f0*/  F2FP.BF16.PACK_AB R6, R53, R52 ;  /* 0x000000343506723e */ /* 0x004fe200000010ff */
[----:B------:R-:W-:-:S04]  /*ca00*/  FADD.FTZ R52, R52, R55 ;  /* 0x0000003734347221 */ /* 0x000fc80000010000 */
[----:B------:R-:W-:Y:S02]  /*ca10*/  FADD.FTZ R53, R53, R52 ;  /* 0x0000003435357221 */ /* 0x000fe40000010000 */
[----:B------:R-:W-:Y:S01]  /*ca20*/  MUFU.EX2 R48, R48 ;  /* 0x0000003000307308 */ /* 0x000fe20000000800 */
[----:B---3--:R-:W-:-:S07]  /*ca30*/  FADD.FTZ R3, R149, R138 ;  /* 0x0000008a95037221 */ /* 0x008fce0000010000 */
[----:B------:R-:W2:Y:S01]  /*ca40*/  MUFU.EX2 R49, R49 ;  /* 0x0000003100317308 */ /* 0x000ea20000000800 */
[C---:B-1----:R-:W-:Y:S01]  /*ca50*/  F2FP.BF16.PACK_AB R5, R50.reuse, R149 ;  /* 0x000000953205723e */ /* 0x042fe200000010ff */
[----:B------:R-:W-:Y:S01]  /*ca60*/  FADD.FTZ R3, R50, R3 ;  /* 0x0000000332037221 */ /* 0x000fe20000010000 */
[----:B--2---:R-:W-:-:S03]  /*ca70*/  F2FP.BF16.PACK_AB R7, R49, R48 ;  /* 0x000000303107723e */ /* 0x004fc600000010ff */
[----:B------:R-:W-:-:S04]  /*ca80*/  FADD.FTZ R48, R48, R3 ;  /* 0x0000000330307221 */ /* 0x000fc80000010000 */
[----:B------:R-:W-:Y:S01]  /*ca90*/  FADD.FTZ R49, R49, R48 ;  /* 0x0000003031317221 */ /* 0x000fe20000010000 */
[C---:B------:R-:W-:Y:S08]  /*caa0*/  HMMA.16816.F32.BF16 R112, R4.reuse, R108, R112 ;  /* 0x0000006c0470723c */ /* 0x040ff00000041870 */
[C---:B------:R-:W-:Y:S01]  /*cab0*/  HMMA.16816.F32.BF16 R108, R4.reuse, R110, R8 ;  /* 0x0000006e046c723c */ /* 0x040fe20000041808 */
[----:B------:R-:W1:Y:S07]  /*cac0*/  LDSM.16.MT88.4 R8, [R118+0xe000] ;  /* 0x00e000007608783b */ /* 0x000e6e0000004200 */
[C---:B------:R-:W-:Y:S01]  /*cad0*/  HMMA.16816.F32.BF16 R104, R4.reuse, R100, R12 ;  /* 0x000000640468723c */ /* 0x040fe2000004180c */
[----:B------:R-:W2:Y:S07]  /*cae0*/  LDSM.16.MT88.4 R12, [R168+0xa400] ;  /* 0x00a40000a80c783b */ /* 0x000eae0000004200 */
[C---:B------:R-:W-:Y:S01]  /*caf0*/  HMMA.16816.F32.BF16 R100, R4.reuse, R102, R16 ;  /* 0x000000660464723c */ /* 0x040fe20000041810 */
[----:B------:R-:W3:Y:S07]  /*cb00*/  LDSM.16.MT88.4 R16, [R118+0xa400] ;  /* 0x00a400007610783b */ /* 0x000eee0000004200 */
[C---:B------:R-:W-:Y:S01]  /*cb10*/  HMMA.16816.F32.BF16 R88, R4.reuse, R84, R28 ;  /* 0x000000540458723c */ /* 0x040fe2000004181c */
[----:B------:R-:W4:Y:S07]  /*cb20*/  MUFU.EX2 R28, R140 ;  /* 0x0000008c001c7308 */ /* 0x000f2e0000000800 */
[C---:B------:R-:W-:Y:S01]  /*cb30*/  HMMA.16816.F32.BF16 R84, R4.reuse, R86, R32 ;  /* 0x000000560454723c */ /* 0x040fe20000041820 */
[----:B------:R-:W5:Y:S06]  /*cb40*/  MUFU.EX2 R31, R142 ;  /* 0x0000008e001f7308 */ /* 0x000f6c0000000800 */
[--C-:B------:R-:W-:Y:S01]  /*cb50*/  FFMA.FTZ R34, R143, c[0x0][0x23c], -R64.reuse ;  /* 0x00008f008f227a23 */ /* 0x100fe20000010840 */
[----:B------:R-:W-:Y:S01]  /*cb60*/  HMMA.16816.F32.BF16 R96, R4, R92, R20 ;  /* 0x0000005c0460723c */ /* 0x000fe20000041814 */
[--C-:B------:R-:W-:Y:S01]  /*cb70*/  FFMA.FTZ R35, R131, c[0x0][0x23c], -R64.reuse ;  /* 0x00008f0083237a23 */ /* 0x100fe20000010840 */
[----:B------:R-:W2:Y:S01]  /*cb80*/  MUFU.EX2 R29, R144 ;  /* 0x00000090001d7308 */ /* 0x000ea20000000800 */
[--C-:B------:R-:W-:Y:S01]  /*cb90*/  FFMA.FTZ R32, R137, c[0x0][0x23c], -R64.reuse ;  /* 0x00008f0089207a23 */ /* 0x100fe20000010840 */
[----:B------:R-:W-:Y:S01]  /*cba0*/  LDSM.16.MT88.4 R20, [R168+0xc800] ;  /* 0x00c80000a814783b */ /* 0x000fe20000004200 */
[----:B------:R-:W-:-:S02]  /*cbb0*/  FFMA.FTZ R33, R141, c[0x0][0x23c], -R64 ;  /* 0x00008f008d217a23 */ /* 0x000fc40000010840 */
[----:B----4-:R-:W-:Y:S01]  /*cbc0*/  FADD.FTZ R2, R28, R53 ;  /* 0x000000351c027221 */ /* 0x010fe20000010000 */
[----:B-1----:R-:W-:Y:S02]  /*cbd0*/  HMMA.16816.F32.BF16 R72, R4, R8, R44 ;  /* 0x000000080448723c */ /* 0x002fe4000004182c */
[----:B------:R-:W1:Y:S01]  /*cbe0*/  MUFU.EX2 R30, R146 ;  /* 0x00000092001e7308 */ /* 0x000e620000000800 */
[----:B-----5:R-:W-:-:S05]  /*cbf0*/  FADD.FTZ R2, R31, R2 ;  /* 0x000000021f027221 */ /* 0x020fca0000010000 */
[----:B------:R-:W-:Y:S01]  /*cc00*/  HMMA.16816.F32.BF16 R68, R4, R10, R68 ;  /* 0x0000000a0444723c */ /* 0x000fe20000041844 */
[----:B------:R-:W4:Y:S01]  /*cc10*/  LDSM.16.MT88.4 R8, [R168+0xc400] ;  /* 0x00c40000a808783b */ /* 0x000f220000004200 */
[----:B------:R-:W-:Y:S01]  /*cc20*/  MUFU.EX2 R34, R34 ;  /* 0x0000002200227308 */ /* 0x000fe20000000800 */
[----:B--2---:R-:W-:-:S05]  /*cc30*/  FADD.FTZ R3, R29, R2 ;  /* 0x000000021d037221 */ /* 0x004fca0000010000 */
[----:B------:R-:W-:Y:S01]  /*cc40*/  HMMA.16816.F32.BF16 R92, R4, R94, R24 ;  /* 0x0000005e045c723c */ /* 0x000fe20000041818 */
[----:B------:R-:W-:Y:S01]  /*cc50*/  LDSM.16.MT88.4 R24, [R118+0xa800] ;  /* 0x00a800007618783b */ /* 0x000fe20000004200 */
[----:B------:R-:W2:Y:S01]  /*cc60*/  MUFU.EX2 R35, R35 ;  /* 0x0000002300237308 */ /* 0x000ea20000000800 */
[----:B-1----:R-:W-:-:S05]  /*cc70*/  FADD.FTZ R3, R30, R3 ;  /* 0x000000031e037221 */ /* 0x002fca0000010000 */
[C---:B------:R-:W-:Y:S02]  /*cc80*/  HMMA.16816.F32.BF16 R80, R4.reuse, R76, R36 ;  /* 0x0000004c0450723c */ /* 0x040fe40000041824 */
[----:B------:R-:W-:Y:S06]  /*cc90*/  MUFU.EX2 R32, R32 ;  /* 0x0000002000207308 */ /* 0x000fec0000000800 */
[----:B------:R-:W-:Y:S02]  /*cca0*/  HMMA.16816.F32.BF16 R76, R4, R78, R40 ;  /* 0x0000004e044c723c */ /* 0x000fe40000041828 */
[----:B------:R-:W1:Y:S05]  /*ccb0*/  MUFU.EX2 R33, R33 ;  /* 0x0000002100217308 */ /* 0x000e6a0000000800 */
[----:B------:R-:W-:Y:S01]  /*ccc0*/  F2FP.BF16.PACK_AB R4, R31, R28 ;  /* 0x0000001c1f04723e */ /* 0x000fe200000010ff */
[--C-:B------:R-:W-:Y:S01]  /*ccd0*/  FFMA.FTZ R40, R127, c[0x0][0x23c], -R64.reuse ;  /* 0x00008f007f287a23 */ /* 0x100fe20000010840 */
[----:B--2---:R-:W-:Y:S01]  /*cce0*/  F2FP.BF16.PACK_AB R5, R35, R34 ;  /* 0x000000222305723e */ /* 0x004fe200000010ff */
[--C-:B------:R-:W-:Y:S01]  /*ccf0*/  FFMA.FTZ R43, R125, c[0x0][0x23c], -R64.reuse ;  /* 0x00008f007d2b7a23 */ /* 0x100fe20000010840 */
[----:B------:R-:W-:Y:S01]  /*cd00*/  F2FP.BF16.PACK_AB R6, R30, R29 ;  /* 0x0000001d1e06723e */ /* 0x000fe200000010ff */
[--C-:B------:R-:W-:Y:S01]  /*cd10*/  FFMA.FTZ R41, R67, c[0x0][0x23c], -R64.reuse ;  /* 0x00008f0043297a23 */ /* 0x100fe20000010840 */
[----:B------:R-:W-:Y:S01]  /*cd20*/  MUFU.EX2 R38, R148 ;  /* 0x0000009400267308 */ /* 0x000fe20000000800 */
[----:B------:R-:W-:-:S02]  /*cd30*/  FFMA.FTZ R42, R65, c[0x0][0x23c], -R64 ;  /* 0x00008f00412a7a23 */ /* 0x000fc40000010840 */
[----:B------:R-:W-:Y:S01]  /*cd40*/  FADD.FTZ R34, R34, R49 ;  /* 0x0000003122227221 */ /* 0x000fe20000010000 */
[----:B-1----:R-:W-:-:S03]  /*cd50*/  F2FP.BF16.PACK_AB R7, R33, R32 ;  /* 0x000000202107723e */ /* 0x002fc600000010ff */
[----:B------:R-:W-:Y:S01]  /*cd60*/  FADD.FTZ R35, R35, R34 ;  /* 0x0000002223237221 */ /* 0x000fe20000010000 */
[----:B------:R-:W-:Y:S03]  /*cd70*/  MUFU.EX2 R37, R150 ;  /* 0x0000009600257308 */ /* 0x000fe60000000800 */
[----:B------:R-:W-:Y:S01]  /*cd80*/  FADD.FTZ R32, R32, R35 ;  /* 0x0000002320207221 */ /* 0x000fe20000010000 */
[C---:B------:R-:W-:Y:S03]  /*cd90*/  HMMA.16816.F32.BF16 R112, R4.reuse, R12, R112 ;  /* 0x0000000c0470723c */ /* 0x040fe60000041870 */
[----:B------:R-:W-:Y:S01]  /*cda0*/  FADD.FTZ R33, R33, R32 ;  /* 0x0000002021217221 */ /* 0x000fe20000010000 */
[----:B------:R-:W-:Y:S04]  /*cdb0*/  MUFU.EX2 R36, R154 ;  /* 0x0000009a00247308 */ /* 0x000fe80000000800 */
[C---:B------:R-:W-:Y:S01]  /*cdc0*/  HMMA.16816.F32.BF16 R108, R4.reuse, R14, R108 ;  /* 0x0000000e046c723c */ /* 0x040fe2000004186c */
[----:B------:R-:W1:Y:S03]  /*cdd0*/  LDSM.16.MT88.4 R12, [R118+0xc400] ;  /* 0x00c40000760c783b */ /* 0x000e660000004200 */
[----:B------:R-:W-:Y:S04]  /*cde0*/  MUFU.EX2 R39, R157 ;  /* 0x0000009d00277308 */ /* 0x000fe80000000800 */
[C---:B---3--:R-:W-:Y:S04]  /*cdf0*/  HMMA.16816.F32.BF16 R104, R4.reuse, R16, R104 ;  /* 0x000000100468723c */ /* 0x048fe80000041868 */
[----:B------:R-:W2:Y:S04]  /*ce00*/  MUFU.EX2 R40, R40 ;  /* 0x0000002800287308 */ /* 0x000ea80000000800 */
[C---:B------:R-:W-:Y:S01]  /*ce10*/  HMMA.16816.F32.BF16 R100, R4.reuse, R18, R100 ;  /* 0x000000120464723c */ /* 0x040fe20000041864 */
[----:B------:R-:W3:Y:S03]  /*ce20*/  LDSM.16.MT88.4 R16, [R168+0xe400] ;  /* 0x00e40000a810783b */ /* 0x000ee60000004200 */
[----:B------:R-:W5:Y:S04]  /*ce30*/  MUFU.EX2 R43, R43 ;  /* 0x0000002b002b7308 */ /* 0x000f680000000800 */
[----:B----4-:R-:W-:Y:S04]  /*ce40*/  HMMA.16816.F32.BF16 R96, R4, R8, R96 ;  /* 0x000000080460723c */ /* 0x010fe80000041860 */
[----:B------:R-:W-:Y:S01]  /*ce50*/  MUFU.EX2 R41, R41 ;  /* 0x0000002900297308 */ /* 0x000fe20000000800 */
[----:B--2---:R-:W-:-:S03]  /*ce60*/  FADD.FTZ R2, R40, R33 ;  /* 0x0000002128027221 */ /* 0x004fc60000010000 */
[----:B------:R-:W-:Y:S01]  /*ce70*/  HMMA.16816.F32.BF16 R92, R4, R10, R92 ;  /* 0x0000000a045c723c */ /* 0x000fe2000004185c */
[----:B------:R-:W2:Y:S03]  /*ce80*/  LDSM.16.MT88.4 R8, [R118+0xe400] ;  /* 0x00e400007608783b */ /* 0x000ea60000004200 */
[----:B------:R-:W4:Y:S01]  /*ce90*/  MUFU.EX2 R42, R42 ;  /* 0x0000002a002a7308 */ /* 0x000f220000000800 */
[----:B-----5:R-:W-:-:S03]  /*cea0*/  FADD.FTZ R2, R43, R2 ;  /* 0x000000022b027221 */ /* 0x020fc60000010000 */
[C---:B-1----:R-:W-:Y:S08]  /*ceb0*/  HMMA.16816.F32.BF16 R88, R4.reuse, R12, R88 ;  /* 0x0000000c0458723c */ /* 0x042ff00000041858 */
[C---:B------:R-:W-:Y:S01]  /*cec0*/  HMMA.16816.F32.BF16 R84, R4.reuse, R14, R84 ;  /* 0x0000000e0454723c */ /* 0x040fe20000041854 */
[----:B------:R-:W1:Y:S07]  /*ced0*/  LDSM.16.MT88.4 R12, [R168+0xa800] ;  /* 0x00a80000a80c783b */ /* 0x000e6e0000004200 */
[C---:B---3--:R-:W-:Y:S08]  /*cee0*/  HMMA.16816.F32.BF16 R80, R4.reuse, R16, R80 ;  /* 0x000000100450723c */ /* 0x048ff00000041850 */
[C---:B------:R-:W-:Y:S01]  /*cef0*/  HMMA.16816.F32.BF16 R76, R4.reuse, R18, R76 ;  /* 0x00000012044c723c */ /* 0x040fe2000004184c */
[----:B------:R-:W3:Y:S07]  /*cf00*/  LDSM.16.MT88.4 R16, [R118+0xc800] ;  /* 0x00c800007610783b */ /* 0x000eee0000004200 */
[C---:B--2---:R-:W-:Y:S08]  /*cf10*/  HMMA.16816.F32.BF16 R72, R4.reuse, R8, R72 ;  /* 0x000000080448723c */ /* 0x044ff00000041848 */
[----:B------:R-:W-:Y:S01]  /*cf20*/  HMMA.16816.F32.BF16 R68, R4, R10, R68 ;  /* 0x0000000a0444723c */ /* 0x000fe20000041844 */
[----:B------:R-:W2:Y:S06]  /*cf30*/  LDSM.16.MT88.4 R8, [R168+0xe800] ;  /* 0x00e80000a808783b */ /* 0x000eac0000004200 */
[----:B------:R-:W-:Y:S01]  /*cf40*/  F2FP.BF16.PACK_AB R4, R37, R38 ;  /* 0x000000262504723e */ /* 0x000fe200000010ff */
[----:B------:R-:W-:Y:S01]  /*cf50*/  FADD.FTZ R38, R38, R3 ;  /* 0x0000000326267221 */ /* 0x000fe20000010000 */
[----:B------:R-:W-:-:S02]  /*cf60*/  F2FP.BF16.PACK_AB R5, R43, R40 ;  /* 0x000000282b05723e */ /* 0x000fc400000010ff */
[----:B------:R-:W-:Y:S01]  /*cf70*/  F2FP.BF16.PACK_AB R6, R39, R36 ;  /* 0x000000242706723e */ /* 0x000fe200000010ff */
[----:B------:R-:W-:Y:S01]  /*cf80*/  FADD.FTZ R37, R37, R38 ;  /* 0x0000002625257221 */ /* 0x000fe20000010000 */
[----:B----4-:R-:W-:Y:S01]  /*cf90*/  F2FP.BF16.PACK_AB R7, R42, R41 ;  /* 0x000000292a07723e */ /* 0x010fe200000010ff */
[----:B------:R-:W-:Y:S01]  /*cfa0*/  FADD.FTZ R41, R41, R2 ;  /* 0x0000000229297221 */ /* 0x000fe20000010000 */
[----:B------:R-:W-:Y:S01]  /*cfb0*/  MOV R2, R56 ;  /* 0x0000003800027202 */ /* 0x000fe20000000f00 */
[----:B------:R-:W-:Y:S01]  /*cfc0*/  FADD.FTZ R36, R36, R37 ;  /* 0x0000002524247221 */ /* 0x000fe20000010000 */
[----:B------:R-:W-:Y:S01]  /*cfd0*/  MOV R3, R57 ;  /* 0x0000003900037202 */ /* 0x000fe20000000f00 */
[----:B------:R-:W-:Y:S02]  /*cfe0*/  FADD.FTZ R42, R42, R41 ;  /* 0x000000292a2a7221 */ /* 0x000fe40000010000 */
[----:B-1----:R-:W-:Y:S01]  /*cff0*/  HMMA.16816.F32.BF16 R112, R4, R12, R112 ;  /* 0x0000000c0470723c */ /* 0x002fe20000041870 */
[----:B------:R-:W-:-:S07]  /*d000*/  FADD.FTZ R39, R39, R36 ;  /* 0x0000002427277221 */ /* 0x000fce0000010000 */
[C---:B------:R-:W-:Y:S01]  /*d010*/  HMMA.16816.F32.BF16 R108, R4.reuse, R14, R108 ;  /* 0x0000000e046c723c */ /* 0x040fe2000004186c */
[----:B------:R-:W1:Y:S07]  /*d020*/  LDSM.16.MT88.4 R12, [R118+0xe800] ;  /* 0x00e80000760c783b */ /* 0x000e6e0000004200 */
[C---:B---3--:R-:W-:Y:S08]  /*d030*/  HMMA.16816.F32.BF16 R88, R4.reuse, R16, R88 ;  /* 0x000000100458723c */ /* 0x048ff00000041858 */
[C---:B------:R-:W-:Y:S01]  /*d040*/  HMMA.16816.F32.BF16 R84, R4.reuse, R18, R84 ;  /* 0x000000120454723c */ /* 0x040fe20000041854 */
[----:B------:R-:W3:Y:S07]  /*d050*/  LDSM.16.MT88.4 R16, [R118+0xac00] ;  /* 0x00ac00007610783b */ /* 0x000eee0000004200 */
[C---:B--2---:R-:W-:Y:S08]  /*d060*/  HMMA.16816.F32.BF16 R80, R4.reuse, R8, R80 ;  /* 0x000000080450723c */ /* 0x044ff00000041850 */
[C---:B------:R-:W-:Y:S01]  /*d070*/  HMMA.16816.F32.BF16 R76, R4.reuse, R10, R76 ;  /* 0x0000000a044c723c */ /* 0x040fe2000004184c */
[----:B------:R-:W2:Y:S07]  /*d080*/  LDSM.16.MT88.4 R8, [R168+0xcc00] ;  /* 0x00cc0000a808783b */ /* 0x000eae0000004200 */
[C---:B------:R-:W-:Y:S01]  /*d090*/  HMMA.16816.F32.BF16 R104, R4.reuse, R24, R104 ;  /* 0x000000180468723c */ /* 0x040fe20000041868 */
[----:B------:R-:W4:Y:S07]  /*d0a0*/  MUFU.EX2 R25, R160 ;  /* 0x000000a000197308 */ /* 0x000f2e0000000800 */
[C---:B------:R-:W-:Y:S01]  /*d0b0*/  HMMA.16816.F32.BF16 R100, R4.reuse, R26, R100 ;  /* 0x0000001a0464723c */ /* 0x040fe20000041864 */
[----:B------:R-:W-:Y:S07]  /*d0c0*/  MUFU.EX2 R27, R62 ;  /* 0x0000003e001b7308 */ /* 0x000fee0000000800 */
[C---:B------:R-:W-:Y:S01]  /*d0d0*/  HMMA.16816.F32.BF16 R96, R4.reuse, R20, R96 ;  /* 0x000000140460723c */ /* 0x040fe20000041860 */
[----:B------:R-:W5:Y:S07]  /*d0e0*/  MUFU.EX2 R24, R61 ;  /* 0x0000003d00187308 */ /* 0x000f6e0000000800 */
[C---:B------:R-:W-:Y:S01]  /*d0f0*/  HMMA.16816.F32.BF16 R92, R4.reuse, R22, R92 ;  /* 0x00000016045c723c */ /* 0x040fe2000004185c */
[----:B------:R-:W2:Y:S01]  /*d100*/  MUFU.EX2 R26, R60 ;  /* 0x0000003c001a7308 */ /* 0x000ea20000000800 */
[----:B------:R-:W3:Y:S06]  /*d110*/  LDSM.16.MT88.4 R20, [R168+0xac00] ;  /* 0x00ac0000a814783b */ /* 0x000eec0000004200 */
[C---:B-1----:R-:W-:Y:S08]  /*d120*/  HMMA.16816.F32.BF16 R72, R4.reuse, R12, R72 ;  /* 0x0000000c0448723c */ /* 0x042ff00000041848 */
[----:B------:R-:W-:Y:S01]  /*d130*/  HMMA.16816.F32.BF16 R68, R4, R14, R68 ;  /* 0x0000000e0444723c */ /* 0x000fe20000041844 */
[----:B------:R-:W1:Y:S06]  /*d140*/  LDSM.16.MT88.4 R12, [R118+0xcc00] ;  /* 0x00cc0000760c783b */ /* 0x000e6c0000004200 */
[----:B----4-:R-:W-:Y:S01]  /*d150*/  F2FP.BF16.PACK_AB R4, R25, R156 ;  /* 0x0000009c1904723e */ /* 0x010fe200000010ff */
[----:B------:R-:W-:Y:S01]  /*d160*/  FADD.FTZ R156, R156, R39 ;  /* 0x000000279c9c7221 */ /* 0x000fe20000010000 */
[----:B-----5:R-:W-:Y:S01]  /*d170*/  F2FP.BF16.PACK_AB R5, R24, R27 ;  /* 0x0000001b1805723e */ /* 0x020fe200000010ff */
[----:B------:R-:W-:Y:S01]  /*d180*/  FADD.FTZ R27, R27, R42 ;  /* 0x0000002a1b1b7221 */ /* 0x000fe20000010000 */
[----:B------:R-:W-:Y:S01]  /*d190*/  F2FP.BF16.PACK_AB R6, R136, R159 ;  /* 0x0000009f8806723e */ /* 0x000fe200000010ff */
[----:B------:R-:W-:Y:S01]  /*d1a0*/  FADD.FTZ R156, R25, R156 ;  /* 0x0000009c199c7221 */ /* 0x000fe20000010000 */
[----:B--2---:R-:W-:Y:S01]  /*d1b0*/  F2FP.BF16.PACK_AB R7, R195, R26 ;  /* 0x0000001ac307723e */ /* 0x004fe200000010ff */
        /* <DEDUP_REMOVED lines=8> */
[C---:B------:R-:W-:Y:S08]  /*d240*/  HMMA.16816.F32.BF16 R96, R4.reuse, R8, R96 ;  /* 0x000000080460723c */ /* 0x040ff00000041860 */
[C---:B------:R-:W-:Y:S01]  /*d250*/  HMMA.16816.F32.BF16 R92, R4.reuse, R10, R92 ;  /* 0x0000000a045c723c */ /* 0x040fe2000004185c */
[----:B------:R-:W3:Y:S07]  /*d260*/  LDSM.16.MT88.4 R8, [R118+0xec00] ;  /* 0x00ec00007608783b */ /* 0x000eee0000004200 */
[C---:B------:R-:W-:Y:S08]  /*d270*/  HMMA.16816.F32.BF16 R112, R4.reuse, R20, R112 ;  /* 0x000000140470723c */ /* 0x040ff00000041870 */
[C---:B------:R-:W-:Y:S08]  /*d280*/  HMMA.16816.F32.BF16 R108, R4.reuse, R22, R108 ;  /* 0x00000016046c723c */ /* 0x040ff0000004186c */
[C---:B-1----:R-:W-:Y:S08]  /*d290*/  HMMA.16816.F32.BF16 R88, R4.reuse, R12, R88 ;  /* 0x0000000c0458723c */ /* 0x042ff00000041858 */
[C---:B------:R-:W-:Y:S08]  /*d2a0*/  HMMA.16816.F32.BF16 R84, R4.reuse, R14, R84 ;  /* 0x0000000e0454723c */ /* 0x040ff00000041854 */
[C---:B--2---:R-:W-:Y:S08]  /*d2b0*/  HMMA.16816.F32.BF16 R80, R4.reuse, R16, R80 ;  /* 0x000000100450723c */ /* 0x044ff00000041850 */
[C---:B------:R-:W-:Y:S08]  /*d2c0*/  HMMA.16816.F32.BF16 R76, R4.reuse, R18, R76 ;  /* 0x00000012044c723c */ /* 0x040ff0000004184c */
[C---:B---3--:R-:W-:Y:S08]  /*d2d0*/  HMMA.16816.F32.BF16 R72, R4.reuse, R8, R72 ;  /* 0x000000080448723c */ /* 0x048ff00000041848 */
[----:B------:R-:W-:Y:S08]  /*d2e0*/  HMMA.16816.F32.BF16 R68, R4, R10, R68 ;  /* 0x0000000a0444723c */ /* 0x000ff00000041844 */
.L_x_2008:
        /* <DEDUP_REMOVED lines=9> */
.L_x_2020:
        /* <DEDUP_REMOVED lines=64> */
.L_x_2017:
[----:B------:R-:W-:Y:S02]  /*d780*/  ISETP.GE.AND P4, PT, R182, c[0x0][0x220], PT ;  /* 0x00008800b6007a0c */ /* 0x000fe40003f86270 */
[C---:B------:R-:W-:Y:S02]  /*d790*/  LEA R2, P1, R66.reuse, R196, 0x1 ;  /* 0x000000c442027211 */ /* 0x040fe400078208ff */
        /* <DEDUP_REMOVED lines=44> */
[----:B------:R-:W-:Y:S05]  /*da60*/  ISETP.GE.AND P0, PT, R178, 0x2, PT ;  /* 0x00000002b200780c */ /* 0x000fea0003f06270 */
        /* <DEDUP_REMOVED lines=46> */
[----:B------:R-:W1:Y:S08]  /*dd50*/  LDSM.16.M88.4 R124, [R170+0x3000] ;  /* 0x00300000aa7c783b */ /* 0x000e700000000200 */
[----:B------:R-:W2:Y:S08]  /*dd60*/  LDSM.16.M88.4 R128, [R170+0x3400] ;  /* 0x00340000aa80783b */ /* 0x000eb00000000200 */
[----:B------:R-:W2:Y:S08]  /*dd70*/  LDSM.16.M88.4 R132, [R170+0x3800] ;  /* 0x00380000aa84783b */ /* 0x000eb00000000200 */
[----:B------:R-:W0:Y:S08]  /*dd80*/  LDGDEPBAR ;  /* 0x00000000000079af */ /* 0x000e300000000000 */
[----:B------:R-:W3:Y:S01]  /*dd90*/  LDSM.16.M88.4 R136, [R170+0x3c00] ;  /* 0x003c0000aa88783b */ /* 0x000ee20000000200 */
[C---:B-1----:R-:W-:Y:S07]  /*dda0*/  HMMA.16816.F32.BF16 R4, R120.reuse, R124, RZ ;  /* 0x0000007c7804723c */ /* 0x042fee00000418ff */
[----:B------:R-:W1:Y:S01]  /*ddb0*/  LDSM.16.M88.4 R140, [R170+0x4000] ;  /* 0x00400000aa8c783b */ /* 0x000e620000000200 */
[C---:B------:R-:W-:Y:S07]  /*ddc0*/  HMMA.16816.F32.BF16 R8, R120.reuse, R126, RZ ;  /* 0x0000007e7808723c */ /* 0x040fee00000418ff */
[----:B------:R-:W1:Y:S01]  /*ddd0*/  LDSM.16.M88.4 R144, [R170+0x4400] ;  /* 0x00440000aa90783b */ /* 0x000e620000000200 */
[C---:B--2---:R-:W-:Y:S07]  /*dde0*/  HMMA.16816.F32.BF16 R12, R120.reuse, R128, RZ ;  /* 0x00000080780c723c */ /* 0x044fee00000418ff */
[----:B------:R-:W2:Y:S01]  /*ddf0*/  LDSM.16.M88.4 R148, [R170+0x4800] ;  /* 0x00480000aa94783b */ /* 0x000ea20000000200 */
[C---:B------:R-:W-:Y:S07]  /*de00*/  HMMA.16816.F32.BF16 R16, R120.reuse, R130, RZ ;  /* 0x000000827810723c */ /* 0x040fee00000418ff */
[----:B------:R-:W2:Y:S01]  /*de10*/  LDSM.16.M88.4 R152, [R170+0x4c00] ;  /* 0x004c0000aa98783b */ /* 0x000ea20000000200 */
[C---:B------:R-:W-:Y:S07]  /*de20*/  HMMA.16816.F32.BF16 R20, R120.reuse, R132, RZ ;  /* 0x000000847814723c */ /* 0x040fee00000418ff */
[----:B------:R-:W-:Y:S01]  /*de30*/  LDSM.16.M88.4 R156, [R169] ;  /* 0x00000000a99c783b */ /* 0x000fe20000000200 */
[C---:B------:R-:W-:Y:S07]  /*de40*/  HMMA.16816.F32.BF16 R24, R120.reuse, R134, RZ ;  /* 0x000000867818723c */ /* 0x040fee00000418ff */
[----:B------:R-:W2:Y:S01]  /*de50*/  LDSM.16.M88.4 R160, [R119+0x3000] ;  /* 0x0030000077a0783b */ /* 0x000ea20000000200 */
[C---:B---3--:R-:W-:Y:S07]  /*de60*/  HMMA.16816.F32.BF16 R28, R120.reuse, R136, RZ ;  /* 0x00000088781c723c */ /* 0x048fee00000418ff */
[----:B------:R-:W3:Y:S01]  /*de70*/  LDSM.16.M88.4 R164, [R119+0x3400] ;  /* 0x0034000077a4783b */ /* 0x000ee20000000200 */
[C---:B------:R-:W-:Y:S07]  /*de80*/  HMMA.16816.F32.BF16 R32, R120.reuse, R138, RZ ;  /* 0x0000008a7820723c */ /* 0x040fee00000418ff */
[----:B------:R-:W-:Y:S01]  /*de90*/  LDSM.16.M88.4 R124, [R119+0x3c00] ;  /* 0x003c0000777c783b */ /* 0x000fe20000000200 */
[C---:B-1----:R-:W-:Y:S07]  /*dea0*/  HMMA.16816.F32.BF16 R36, R120.reuse, R140, RZ ;  /* 0x0000008c7824723c */ /* 0x042fee00000418ff */
[----:B------:R-:W-:Y:S01]  /*deb0*/  LDSM.16.M88.4 R128, [R119+0x4400] ;  /* 0x004400007780783b */ /* 0x000fe20000000200 */
[C---:B------:R-:W-:Y:S07]  /*dec0*/  HMMA.16816.F32.BF16 R40, R120.reuse, R142, RZ ;  /* 0x0000008e7828723c */ /* 0x040fee00000418ff */
[----:B------:R-:W-:Y:S01]  /*ded0*/  LDSM.16.M88.4 R132, [R170+0x5c00] ;  /* 0x005c0000aa84783b */ /* 0x000fe20000000200 */
[C---:B------:R-:W-:Y:S08]  /*dee0*/  HMMA.16816.F32.BF16 R44, R120.reuse, R144, RZ ;  /* 0x00000090782c723c */ /* 0x040ff000000418ff */
[C---:B------:R-:W-:Y:S08]  /*def0*/  HMMA.16816.F32.BF16 R48, R120.reuse, R146, RZ ;  /* 0x000000927830723c */ /* 0x040ff000000418ff */
[C---:B--2---:R-:W-:Y:S08]  /*df00*/  HMMA.16816.F32.BF16 R52, R120.reuse, R148, RZ ;  /* 0x000000947834723c */ /* 0x044ff000000418ff */
[C---:B------:R-:W-:Y:S08]  /*df10*/  HMMA.16816.F32.BF16 R56, R120.reuse, R150, RZ ;  /* 0x000000967838723c */ /* 0x040ff000000418ff */
[C---:B------:R-:W-:Y:S08]  /*df20*/  HMMA.16816.F32.BF16 R60, R120.reuse, R152, RZ ;  /* 0x00000098783c723c */ /* 0x040ff000000418ff */
[----:B------:R-:W-:Y:S01]  /*df30*/  HMMA.16816.F32.BF16 R64, R120, R154, RZ ;  /* 0x0000009a7840723c */ /* 0x000fe200000418ff */
[----:B------:R-:W1:Y:S07]  /*df40*/  LDSM.16.M88.4 R120, [R119+0x3800] ;  /* 0x003800007778783b */ /* 0x000e6e0000000200 */
[C---:B------:R-:W-:Y:S08]  /*df50*/  HMMA.16816.F32.BF16 R4, R156.reuse, R160, R4 ;  /* 0x000000a09c04723c */ /* 0x040ff00000041804 */
[C---:B------:R-:W-:Y:S08]  /*df60*/  HMMA.16816.F32.BF16 R8, R156.reuse, R162, R8 ;  /* 0x000000a29c08723c */ /* 0x040ff00000041808 */
[C---:B---3--:R-:W-:Y:S08]  /*df70*/  HMMA.16816.F32.BF16 R12, R156.reuse, R164, R12 ;  /* 0x000000a49c0c723c */ /* 0x048ff0000004180c */
        /* <DEDUP_REMOVED lines=42> */
[----:B------:R-:W2:Y:S08]  /*e220*/  LDSM.16.M88.4 R120, [R119+0x5400] ;  /* 0x005400007778783b */ /* 0x000eb00000000200 */
[----:B------:R-:W-:Y:S01]  /*e230*/  LDSM.16.M88.4 R132, [R119+0x5c00] ;  /* 0x005c00007784783b */ /* 0x000fe20000000200 */
        /* <DEDUP_REMOVED lines=54> */
[----:B------:R-:W2:Y:S03]  /*e5a0*/  LDSM.16.M88.4 R120, [R119+0x7c00] ;  /* 0x007c00007778783b */ /* 0x000ea60000000200 */
[----:B------:R-:W-:Y:S02]  /*e5b0*/  FMUL.FTZ R205, R4, c[0x0][0x2ec] ;  /* 0x0000bb0004cd7a20 */ /* 0x000fe40000410000 */
[----:B------:R-:W-:Y:S02]  /*e5c0*/  FMUL.FTZ R207, R5, c[0x0][0x2ec] ;  /* 0x0000bb0005cf7a20 */ /* 0x000fe40000410000 */
[----:B-----5:R-:W-:Y:S02]  /*e5d0*/  FMUL.FTZ R209, R6, c[0x0][0x2ec] ;  /* 0x0000bb0006d17a20 */ /* 0x020fe40000410000 */
[----:B------:R-:W3:Y:S02]  /*e5e0*/  MUFU.TANH R205, R205 ;  /* 0x000000cd00cd7308 */ /* 0x000ee40000002400 */
[----:B------:R-:W-:Y:S02]  /*e5f0*/  FMUL.FTZ R211, R7, c[0x0][0x2ec] ;  /* 0x0000bb0007d37a20 */ /* 0x000fe40000410000 */
[----:B------:R-:W-:Y:S02]  /*e600*/  FMUL.FTZ R213, R8, c[0x0][0x2ec] ;  /* 0x0000bb0008d57a20 */ /* 0x000fe40000410000 */
[----:B------:R-:W-:Y:S02]  /*e610*/  FMUL.FTZ R215, R9, c[0x0][0x2ec] ;  /* 0x0000bb0009d77a20 */ /* 0x000fe40000410000 */
[----:B------:R-:W-:Y:S02]  /*e620*/  FMUL.FTZ R217, R10, c[0x0][0x2ec] ;  /* 0x0000bb000ad97a20 */ /* 0x000fe40000410000 */
        /* <DEDUP_REMOVED lines=8> */
[----:B------:R-:W5:Y:S03]  /*e6b0*/  LDSM.16.M88.4 R128, [R119+0x8000] ;  /* 0x008000007780783b */ /* 0x000f660000000200 */
[----:B------:R-:W-:Y:S02]  /*e6c0*/  FMUL.FTZ R202, R15, c[0x0][0x2ec] ;  /* 0x0000bb000fca7a20 */ /* 0x000fe40000410000 */
[----:B------:R-:W-:Y:S02]  /*e6d0*/  FMUL.FTZ R203, R16, c[0x0][0x2ec] ;  /* 0x0000bb0010cb7a20 */ /* 0x000fe40000410000 */
[----:B------:R-:W1:Y:S01]  /*e6e0*/  MUFU.TANH R211, R211 ;  /* 0x000000d300d37308 */ /* 0x000e620000002400 */
[C---:B--2---:R-:W-:Y:S03]  /*e6f0*/  HMMA.16816.F32.BF16 R28, R124.reuse, R120, R28 ;  /* 0x000000787c1c723c */ /* 0x044fe6000004181c */
[----:B------:R-:W-:Y:S02]  /*e700*/  FMUL.FTZ R201, R17, c[0x0][0x2ec] ;  /* 0x0000bb0011c97a20 */ /* 0x000fe40000410000 */
[----:B------:R-:W-:Y:S03]  /*e710*/  FMUL.FTZ R227, R18, c[0x0][0x2ec] ;  /* 0x0000bb0012e37a20 */ /* 0x000fe60000410000 */
[C---:B------:R-:W-:Y:S01]  /*e720*/  HMMA.16816.F32.BF16 R32, R124.reuse, R122, R32 ;  /* 0x0000007a7c20723c */ /* 0x040fe20000041820 */
[----:B------:R-:W2:Y:S01]  /*e730*/  MUFU.TANH R213, R213 ;  /* 0x000000d500d57308 */ /* 0x000ea20000002400 */
[----:B------:R-:W1:Y:S02]  /*e740*/  LDSM.16.M88.4 R120, [R119+0x8400] ;  /* 0x008400007778783b */ /* 0x000e640000000200 */
[----:B------:R-:W-:Y:S02]  /*e750*/  FMUL.FTZ R196, R21, c[0x0][0x2ec] ;  /* 0x0000bb0015c47a20 */ /* 0x000fe40000410000 */
[----:B------:R-:W-:Y:S02]  /*e760*/  FMUL.FTZ R225, R19, c[0x0][0x2ec] ;  /* 0x0000bb0013e17a20 */ /* 0x000fe40000410000 */
[----:B------:R-:W-:Y:S03]  /*e770*/  FMUL.FTZ R206, R24, c[0x0][0x2ec] ;  /* 0x0000bb0018ce7a20 */ /* 0x000fe60000410000 */
[----:B------:R2:W1:Y:S01]  /*e780*/  MUFU.TANH R167, R196 ;  /* 0x000000c400a77308 */ /* 0x0004620000002400 */
[----:B------:R-:W-:Y:S02]  /*e790*/  FMUL.FTZ R197, R26, c[0x0][0x2ec] ;  /* 0x0000bb001ac57a20 */ /* 0x000fe40000410000 */
[----:B------:R-:W-:Y:S02]  /*e7a0*/  FMUL.FTZ R208, R25, c[0x0][0x2ec] ;  /* 0x0000bb0019d07a20 */ /* 0x000fe40000410000 */
[----:B------:R-:W-:Y:S02]  /*e7b0*/  FMUL.FTZ R210, R30, c[0x0][0x2ec] ;  /* 0x0000bb001ed27a20 */ /* 0x000fe40000410000 */
[----:B------:R-:W-:Y:S02]  /*e7c0*/  FMUL.FTZ R214, R28, c[0x0][0x2ec] ;  /* 0x0000bb001cd67a20 */ /* 0x000fe40000410000 */
[----:B------:R-:W-:Y:S01]  /*e7d0*/  FMUL.FTZ R212, R29, c[0x0][0x2ec] ;  /* 0x0000bb001dd47a20 */ /* 0x000fe20000410000 */
[----:B------:R3:W3:Y:S01]  /*e7e0*/  MUFU.TANH R165, R206 ;  /* 0x000000ce00a57308 */ /* 0x0006e20000002400 */
[----:B----4-:R-:W-:Y:S02]  /*e7f0*/  FMUL.FTZ R199, R20, c[0x0][0x2ec] ;  /* 0x0000bb0014c77a20 */ /* 0x010fe40000410000 */
[----:B------:R-:W-:Y:S01]  /*e800*/  FMUL.FTZ R200, R22, c[0x0][0x2ec] ;  /* 0x0000bb0016c87a20 */ /* 0x000fe20000410000 */
[C---:B-----5:R-:W-:Y:S03]  /*e810*/  HMMA.16816.F32.BF16 R36, R124.reuse, R128, R36 ;  /* 0x000000807c24723c */ /* 0x060fe60000041824 */
[----:B------:R-:W-:Y:S02]  /*e820*/  FMUL.FTZ R198, R23, c[0x0][0x2ec] ;  /* 0x0000bb0017c67a20 */ /* 0x000fe40000410000 */
[----:B------:R-:W-:Y:S01]  /*e830*/  FMUL.FTZ R216, R33, c[0x0][0x2ec] ;  /* 0x0000bb0021d87a20 */ /* 0x000fe20000410000 */
[----:B------:R4:W4:Y:S02]  /*e840*/  MUFU.TANH R166, R197 ;  /* 0x000000c500a67308 */ /* 0x0009240000002400 */
[C---:B------:R-:W-:Y:S01]  /*e850*/  HMMA.16816.F32.BF16 R40, R124.reuse, R130, R40 ;  /* 0x000000827c28723c */ /* 0x040fe20000041828 */
[----:B------:R-:W5:Y:S03]  /*e860*/  LDSM.16.M88.4 R128, [R119+0x8800] ;  /* 0x008800007780783b */ /* 0x000f660000000200 */
[----:B--2---:R-:W-:Y:S04]  /*e870*/  FMUL.FTZ R196, R27, c[0x0][0x2ec] ;  /* 0x0000bb001bc47a20 */ /* 0x004fe80000410000 */
[----:B------:R2:W2:Y:S01]  /*e880*/  MUFU.TANH R164, R196 ;  /* 0x000000c400a47308 */ /* 0x0004a20000002400 */
[C---:B-1----:R-:W-:Y:S03]  /*e890*/  HMMA.16816.F32.BF16 R44, R124.reuse, R120, R44 ;  /* 0x000000787c2c723c */ /* 0x042fe6000004182c */
[----:B---3--:R-:W-:Y:S04]  /*e8a0*/  FMUL.FTZ R206, R32, c[0x0][0x2ec] ;  /* 0x0000bb0020ce7a20 */ /* 0x008fe80000410000 */
[----:B------:R-:W-:Y:S01]  /*e8b0*/  FMUL.FTZ R229, R37, c[0x0][0x2ec] ;  /* 0x0000bb0025e57a20 */ /* 0x000fe20000410000 */
[C---:B------:R-:W-:Y:S01]  /*e8c0*/  HMMA.16816.F32.BF16 R48, R124.reuse, R122, R48 ;  /* 0x0000007a7c30723c */ /* 0x040fe20000041830 */
[----:B------:R1:W3:Y:S01]  /*e8d0*/  MUFU.TANH R149, R208 ;  /* 0x000000d000957308 */ /* 0x0002e20000002400 */
[----:B------:R-:W3:Y:S01]  /*e8e0*/  LDSM.16.M88.4 R120, [R119+0x8c00] ;  /* 0x008c00007778783b */ /* 0x000ee20000000200 */
[----:B------:R-:W-:Y:S04]  /*e8f0*/  DEPBAR.LE SB0, 0x0 ;  /* 0x000080000000791a */ /* 0x000fe80000000000 */
[----:B----4-:R-:W-:Y:S02]  /*e900*/  FMUL.FTZ R197, R34, c[0x0][0x2ec] ;  /* 0x0000bb0022c57a20 */ /* 0x010fe40000410000 */
[----:B------:R-:W-:Y:S02]  /*e910*/  FMUL.FTZ R231, R40, c[0x0][0x2ec] ;  /* 0x0000bb0028e77a20 */ /* 0x000fe40000410000 */
[----:B------:R4:W3:Y:S01]  /*e920*/  MUFU.TANH R159, R206 ;  /* 0x000000ce009f7308 */ /* 0x0008e20000002400 */
[----:B------:R-:W-:Y:S01]  /*e930*/  BAR.SYNC.DEFER_BLOCKING 0x0 ;  /* 0x0000000000007b1d */ /* 0x000fe20000010000 */
[----:B------:R-:W-:Y:S02]  /*e940*/  FMUL.FTZ R235, R42, c[0x0][0x2ec] ;  /* 0x0000bb002aeb7a20 */ /* 0x000fe40000410000 */
[----:B--2---:R-:W-:Y:S02]  /*e950*/  FMUL.FTZ R196, R35, c[0x0][0x2ec] ;  /* 0x0000bb0023c47a20 */ /* 0x004fe40000410000 */
[----:B------:R-:W-:Y:S04]  /*e960*/  FMUL.FTZ R233, R43, c[0x0][0x2ec] ;  /* 0x0000bb002be97a20 */ /* 0x000fe80000410000 */
[----:B------:R2:W2:Y:S01]  /*e970*/  MUFU.TANH R160, R197 ;  /* 0x000000c500a07308 */ /* 0x0004a20000002400 */
[C---:B-----5:R-:W-:Y:S05]  /*e980*/  HMMA.16816.F32.BF16 R52, R124.reuse, R128, R52 ;  /* 0x000000807c34723c */ /* 0x060fea0000041834 */
[----:B-1----:R-:W-:Y:S04]  /*e990*/  FMUL.FTZ R208, R31, c[0x0][0x2ec] ;  /* 0x0000bb001fd07a20 */ /* 0x002fe80000410000 */
[----:B------:R1:W1:Y:S01]  /*e9a0*/  MUFU.TANH R158, R196 ;  /* 0x000000c4009e7308 */ /* 0x0002620000002400 */
[C---:B------:R-:W-:Y:S03]  /*e9b0*/  HMMA.16816.F32.BF16 R56, R124.reuse, R130, R56 ;  /* 0x000000827c38723c */ /* 0x040fe60000041838 */
[----:B----4-:R-:W-:Y:S06]  /*e9c0*/  FMUL.FTZ R206, R39, c[0x0][0x2ec] ;  /* 0x0000bb0027ce7a20 */ /* 0x010fec0000410000 */
[----:B------:R4:W4:Y:S01]  /*e9d0*/  MUFU.TANH R156, R210 ;  /* 0x000000d2009c7308 */ /* 0x0009220000002400 */
[C---:B---3--:R-:W-:Y:S03]  /*e9e0*/  HMMA.16816.F32.BF16 R60, R124.reuse, R120, R60 ;  /* 0x000000787c3c723c */ /* 0x048fe6000004183c */
[----:B--2---:R-:W-:Y:S05]  /*e9f0*/  FMUL.FTZ R197, R46, c[0x0][0x2ec] ;  /* 0x0000bb002ec57a20 */ /* 0x004fea0000410000 */
[----:B------:R-:W-:Y:S01]  /*ea00*/  HMMA.16816.F32.BF16 R64, R124, R122, R64 ;  /* 0x0000007a7c40723c */ /* 0x000fe20000041840 */
[----:B------:R2:W3:Y:S03]  /*ea10*/  MUFU.TANH R162, R208 ;  /* 0x000000d000a27308 */ /* 0x0004e60000002400 */
[----:B-1----:R-:W-:Y:S02]  /*ea20*/  FMUL.FTZ R196, R41, c[0x0][0x2ec] ;  /* 0x0000bb0029c47a20 */ /* 0x002fe40000410000 */
[----:B------:R-:W-:Y:S05]  /*ea30*/  FMUL.FTZ R237, R57, c[0x0][0x2ec] ;  /* 0x0000bb0039ed7a20 */ /* 0x000fea0000410000 */
[----:B------:R1:W1:Y:S01]  /*ea40*/  MUFU.TANH R152, R206 ;  /* 0x000000ce00987308 */ /* 0x0002620000002400 */
[----:B----4-:R-:W-:Y:S04]  /*ea50*/  FMUL.FTZ R210, R36, c[0x0][0x2ec] ;  /* 0x0000bb0024d27a20 */ /* 0x010fe80000410000 */
[----:B------:R-:W-:Y:S05]  /*ea60*/  FMUL.FTZ R239, R60, c[0x0][0x2ec] ;  /* 0x0000bb003cef7a20 */ /* 0x000fea0000410000 */
[----:B------:R4:W3:Y:S03]  /*ea70*/  MUFU.TANH R147, R196 ;  /* 0x000000c400937308 */ /* 0x0008e60000002400 */
[----:B------:R-:W-:Y:S02]  /*ea80*/  FMUL.FTZ R65, R65, c[0x0][0x2ec] ;  /* 0x0000bb0041417a20 */ /* 0x000fe40000410000 */
[----:B--2---:R-:W-:Y:S02]  /*ea90*/  FMUL.FTZ R208, R38, c[0x0][0x2ec] ;  /* 0x0000bb0026d07a20 */ /* 0x004fe40000410000 */
[----:B------:R-:W-:Y:S02]  /*eaa0*/  FMUL.FTZ R66, R66, c[0x0][0x2ec] ;  /* 0x0000bb0042427a20 */ /* 0x000fe40000410000 */
[----:B------:R-:W-:Y:S01]  /*eab0*/  FMUL.FTZ R67, R67, c[0x0][0x2ec] ;  /* 0x0000bb0043437a20 */ /* 0x000fe20000410000 */
[----:B------:R2:W2:Y:S01]  /*eac0*/  MUFU.TANH R148, R197 ;  /* 0x000000c500947308 */ /* 0x0004a20000002400 */
[----:B-1----:R-:W-:Y:S09]  /*ead0*/  FMUL.FTZ R206, R45, c[0x0][0x2ec] ;  /* 0x0000bb002dce7a20 */ /* 0x002ff20000410000 */
[----:B------:R1:W1:Y:S01]  /*eae0*/  MUFU.TANH R155, R210 ;  /* 0x000000d2009b7308 */ /* 0x0002620000002400 */
[----:B----4-:R-:W-:Y:S09]  /*eaf0*/  FMUL.FTZ R196, R47, c[0x0][0x2ec] ;  /* 0x0000bb002fc47a20 */ /* 0x010ff20000410000 */
[----:B------:R4:W3:Y:S01]  /*eb00*/  MUFU.TANH R154, R208 ;  /* 0x000000d0009a7308 */ /* 0x0008e20000002400 */
[----:B--2---:R-:W-:Y:S09]  /*eb10*/  FMUL.FTZ R197, R51, c[0x0][0x2ec] ;  /* 0x0000bb0033c57a20 */ /* 0x004ff20000410000 */
        /* <DEDUP_REMOVED lines=30> */
[----:B------:R-:W2:Y:S01]  /*ed00*/  MUFU.TANH R215, R215 ;  /* 0x000000d700d77308 */ /* 0x000ea20000002400 */
[----:B-1----:R-:W-:Y:S09]  /*ed10*/  MOV R196, R2 ;  /* 0x0000000200c47202 */ /* 0x002ff20000000f00 */
[----:B------:R-:W1:Y:S01]  /*ed20*/  MUFU.TANH R217, R217 ;  /* 0x000000d900d97308 */ /* 0x000e620000002400 */
[----:B----4-:R-:W-:Y:S09]  /*ed30*/  MOV R197, R3 ;  /* 0x0000000300c57202 */ /* 0x010ff20000000f00 */
[----:B------:R-:W4:Y:S10]  /*ed40*/  MUFU.TANH R219, R219 ;  /* 0x000000db00db7308 */ /* 0x000f340000002400 */
        /* <DEDUP_REMOVED lines=12> */
[----:B------:R-:W1:Y:S10]  /*ee10*/  MUFU.TANH R229, R229 ;  /* 0x000000e500e57308 */ /* 0x000e740000002400 */
[----:B------:R-:W1:Y:S10]  /*ee20*/  MUFU.TANH R231, R231 ;  /* 0x000000e700e77308 */ /* 0x000e740000002400 */
[----:B------:R-:W1:Y:S10]  /*ee30*/  MUFU.TANH R235, R235 ;  /* 0x000000eb00eb7308 */ /* 0x000e740000002400 */
[----:B------:R-:W1:Y:S10]  /*ee40*/  MUFU.TANH R233, R233 ;  /* 0x000000e900e97308 */ /* 0x000e740000002400 */
[----:B------:R1:W1:Y:S10]  /*ee50*/  MUFU.TANH R135, R214 ;  /* 0x000000d600877308 */ /* 0x0002740000002400 */
[----:B------:R1:W1:Y:S10]  /*ee60*/  MUFU.TANH R131, R212 ;  /* 0x000000d400837308 */ /* 0x0002740000002400 */
[----:B------:R-:W1:Y:S10]  /*ee70*/  MUFU.TANH R237, R237 ;  /* 0x000000ed00ed7308 */ /* 0x000e740000002400 */
[----:B------:R-:W1:Y:S10]  /*ee80*/  MUFU.TANH R239, R239 ;  /* 0x000000ef00ef7308 */ /* 0x000e740000002400 */
[----:B------:R1:W1:Y:S10]  /*ee90*/  MUFU.TANH R121, R210 ;  /* 0x000000d200797308 */ /* 0x0002740000002400 */
[----:B------:R1:W1:Y:S10]  /*eea0*/  MUFU.TANH R126, R208 ;  /* 0x000000d0007e7308 */ /* 0x0002740000002400 */
[----:B------:R1:W1:Y:S10]  /*eeb0*/  MUFU.TANH R125, R206 ;  /* 0x000000ce007d7308 */ /* 0x0002740000002400 */
[----:B------:R1:W1:Y:S10]  /*eec0*/  MUFU.TANH R124, R65 ;  /* 0x00000041007c7308 */ /* 0x0002740000002400 */
[----:B------:R1:W1:Y:S10]  /*eed0*/  MUFU.TANH R53, R66 ;  /* 0x0000004200357308 */ /* 0x0002740000002400 */
[----:B------:R1:W1:Y:S01]  /*eee0*/  MUFU.TANH R52, R67 ;  /* 0x0000004300347308 */ /* 0x0002620000002400 */
        /* <DEDUP_REMOVED lines=11> */
[----:B------:R-:W-:Y:S02]  /*efa0*/  IADD3 R9, R9, -0x80, RZ ;  /* 0xffffff8009097810 */ /* 0x000fe40007ffe0ff */
[----:B------:R-:W-:Y:S02]  /*efb0*/  IABS R5, R8 ;  /* 0x0000000800057213 */ /* 0x000fe40000000000 */
[----:B------:R-:W-:Y:S03]  /*efc0*/  LOP3.LUT R8, R8, c[0x0][0x2d0], RZ, 0x3c, !PT ;  /* 0x0000b40008087a12 */ /* 0x000fe600078e3cff */
[----:B--2---:R-:W2:Y:S02]  /*efd0*/  MUFU.RCP R2, R4 ;  /* 0x0000000400027308 */ /* 0x004ea40000001000 */
[----:B--2---:R-:W-:Y:S08]  /*efe0*/  IADD3 R6, R2, 0xffffffe, RZ ;  /* 0x0ffffffe02067810 */ /* 0x004ff00007ffe0ff */
[----:B------:R-:W2:Y:S02]  /*eff0*/  F2I.FTZ.U32.TRUNC.NTZ R7, R6 ;  /* 0x0000000600077305 */ /* 0x000ea4000021f000 */
[--C-:B--2---:R-:W-:Y:S02]  /*f000*/  IMAD.MOV R2, RZ, RZ, -R7.reuse ;  /* 0x000000ffff027224 */ /* 0x104fe400078e0a07 */
        /* <DEDUP_REMOVED lines=49> */
.L_x_2019:
        /* <DEDUP_REMOVED lines=61> */
[C---:B---3--:R-:W-:Y:S03]  /*f6f0*/  @!P3 LEA R16, P1, R2.reuse, R192, 0x1 ;  /* 0x000000c00210b211 */ /* 0x048fe600078208ff */
        /* <DEDUP_REMOVED lines=29> */
.L_x_2018:
[----:B--234-:R-:W-:Y:S01]  /*f8d0*/  IADD3 R120, R178, -0x1, RZ ;  /* 0xffffffffb2787810 */ /* 0x01cfe20007ffe0ff */
[----:B------:R-:W-:Y:S03]  /*f8e0*/  LDSM.16.MT88.4 R20, [R118+0x9000] ;  /* 0x009000007614783b */ /* 0x000fe60000004200 */
[----:B------:R-:W-:Y:S04]  /*f8f0*/  LEA R2, R120, R177, 0x7 ;  /* 0x000000b178027211 */ /* 0x000fe800078e38ff */
[----:B------:R-:W-:Y:S01]  /*f900*/  I2F R11, R2 ;  /* 0x00000002000b7306 */ /* 0x000fe20000201400 */
[C---:B------:R-:W-:Y:S01]  /*f910*/  IADD3 R10, R2.reuse, 0x1, RZ ;  /* 0x00000001020a7810 */ /* 0x040fe20007ffe0ff */
[----:B------:R-:W-:Y:S01]  /*f920*/  LDSM.16.MT88.4 R28, [R168+0xb000] ;  /* 0x00b00000a81c783b */ /* 0x000fe20000004200 */
[C---:B------:R-:W-:Y:S02]  /*f930*/  IADD3 R6, R2.reuse, 0x18, RZ ;  /* 0x0000001802067810 */ /* 0x040fe40007ffe0ff */
[C---:B------:R-:W-:Y:S02]  /*f940*/  IADD3 R9, R2.reuse, 0x8, RZ ;  /* 0x0000000802097810 */ /* 0x040fe40007ffe0ff */
[C---:B-1----:R-:W-:Y:S02]  /*f950*/  IADD3 R67, R2.reuse, 0x41, RZ ;  /* 0x0000004102437810 */ /* 0x042fe40007ffe0ff */
[C---:B------:R-:W-:Y:S01]  /*f960*/  IADD3 R65, R2.reuse, 0x48, RZ ;  /* 0x0000004802417810 */ /* 0x040fe20007ffe0ff */
[----:B------:R-:W-:Y:S01]  /*f970*/  I2F R10, R10 ;  /* 0x0000000a000a7306 */ /* 0x000fe20000201400 */
[----:B------:R-:W-:Y:S01]  /*f980*/  LDSM.16.MT88.4 R36, [R118+0xb000] ;  /* 0x00b000007624783b */ /* 0x000fe20000004200 */
[C---:B------:R-:W-:Y:S02]  /*f990*/  IADD3 R51, R2.reuse, 0x10, RZ ;  /* 0x0000001002337810 */ /* 0x040fe40007ffe0ff */
[C---:B------:R-:W-:Y:S02]  /*f9a0*/  IADD3 R19, R2.reuse, 0x29, RZ ;  /* 0x0000002902137810 */ /* 0x040fe40007ffe0ff */
[C---:B------:R-:W-:Y:S02]  /*f9b0*/  IADD3 R49, R2.reuse, 0x11, RZ ;  /* 0x0000001102317810 */ /* 0x040fe40007ffe0ff */
[C---:B------:R-:W-:Y:S01]  /*f9c0*/  IADD3 R4, R2.reuse, 0x19, RZ ;  /* 0x0000001902047810 */ /* 0x040fe20007ffe0ff */
[----:B------:R-:W-:Y:S01]  /*f9d0*/  LDSM.16.MT88.4 R44, [R168+0xd000] ;  /* 0x00d00000a82c783b */ /* 0x000fe20000004200 */
[----:B------:R-:W-:Y:S01]  /*f9e0*/  I2F R6, R6 ;  /* 0x0000000600067306 */ /* 0x000fe20000201400 */
[C---:B------:R-:W-:Y:S02]  /*f9f0*/  IADD3 R8, R2.reuse, 0x9, RZ ;  /* 0x0000000902087810 */ /* 0x040fe40007ffe0ff */
[C---:B------:R-:W-:Y:S02]  /*fa00*/  IADD3 R17, R2.reuse, 0x30, RZ ;  /* 0x0000003002117810 */ /* 0x040fe40007ffe0ff */
[C---:B------:R-:W-:Y:S02]  /*fa10*/  IADD3 R15, R2.reuse, 0x31, RZ ;  /* 0x00000031020f7810 */ /* 0x040fe40007ffe0ff */
[----:B------:R-:W-:Y:S01]  /*fa20*/  LDSM.16.MT88.4 R60, [R118+0xd000] ;  /* 0x00d00000763c783b */ /* 0x000fe20000004200 */
[C---:B------:R-:W-:Y:S02]  /*fa30*/  IADD3 R13, R2.reuse, 0x38, RZ ;  /* 0x00000038020d7810 */ /* 0x040fe40007ffe0ff */
[----:B------:R-:W-:Y:S01]  /*fa40*/  I2F R9, R9 ;  /* 0x0000000900097306 */ /* 0x000fe20000201400 */
[C---:B------:R-:W-:Y:S02]  /*fa50*/  IADD3 R7, R2.reuse, 0x20, RZ ;  /* 0x0000002002077810 */ /* 0x040fe40007ffe0ff */
[C---:B------:R-:W-:Y:S02]  /*fa60*/  IADD3 R5, R2.reuse, 0x21, RZ ;  /* 0x0000002102057810 */ /* 0x040fe40007ffe0ff */
[C---:B------:R-:W-:Y:S02]  /*fa70*/  IADD3 R3, R2.reuse, 0x28, RZ ;  /* 0x0000002802037810 */ /* 0x040fe40007ffe0ff */
[----:B------:R-:W-:Y:S03]  /*fa80*/  IADD3 R127, R2, 0x69, RZ ;  /* 0x00000069027f7810 */ /* 0x000fe60007ffe0ff */
        /* <DEDUP_REMOVED lines=18> */
[C---:B------:R-:W-:Y:S02]  /*fbb0*/  FFMA.FTZ R211, R0.reuse, R10, R211 ;  /* 0x0000000a00d37223 */ /* 0x040fe400000100d3 */
[C---:B------:R-:W-:Y:S01]  /*fbc0*/  FFMA.FTZ R50, R0.reuse, R6, R227 ;  /* 0x0000000600327223 */ /* 0x040fe200000100e3 */
[----:B------:R-:W-:Y:S01]  /*fbd0*/  FMNMX.FTZ R12, R205, R116, !PT ;  /* 0x00000074cd0c7209 */ /* 0x000fe20007810000 */
[C---:B------:R-:W-:Y:S01]  /*fbe0*/  FFMA.FTZ R203, R0.reuse, R6, R203 ;  /* 0x0000000600cb7223 */ /* 0x040fe200000100cb */
[----:B------:R-:W1:Y:S01]  /*fbf0*/  I2F R11, R11 ;  /* 0x0000000b000b7306 */ /* 0x000e620000201400 */
[----:B------:R-:W-:Y:S01]  /*fc00*/  FMNMX.FTZ R6, R209, R117, !PT ;  /* 0x00000075d1067209 */ /* 0x000fe20007810000 */
[C---:B------:R-:W-:Y:S02]  /*fc10*/  FFMA.FTZ R207, R0.reuse, R10, R207 ;  /* 0x0000000a00cf7223 */ /* 0x040fe400000100cf */
[CC--:B------:R-:W-:Y:S01]  /*fc20*/  FFMA.FTZ R217, R0.reuse, R9.reuse, R217 ;  /* 0x0000000900d97223 */ /* 0x0c0fe200000100d9 */
[----:B------:R-:W-:Y:S01]  /*fc30*/  FMNMX.FTZ R6, R211, R6, !PT ;  /* 0x00000006d3067209 */ /* 0x000fe20007810000 */
[C---:B------:R-:W-:Y:S02]  /*fc40*/  FFMA.FTZ R219, R0.reuse, R8, R219 ;  /* 0x0000000800db7223 */ /* 0x040fe400000100db */
[C---:B------:R-:W-:Y:S01]  /*fc50*/  FFMA.FTZ R213, R0.reuse, R9, R213 ;  /* 0x0000000900d57223 */ /* 0x040fe200000100d5 */
[----:B------:R-:W-:Y:S01]  /*fc60*/  FMNMX.FTZ R10, R217, R6, !PT ;  /* 0x00000006d90a7209 */ /* 0x000fe20007810000 */
[C---:B------:R-:W-:Y:S01]  /*fc70*/  FFMA.FTZ R204, R0.reuse, R51, R204 ;  /* 0x0000003300cc7223 */ /* 0x040fe200000100cc */
[----:B------:R-:W-:Y:S01]  /*fc80*/  FMNMX.FTZ R6, R207, R12, !PT ;  /* 0x0000000ccf067209 */ /* 0x000fe20007810000 */
[----:B------:R-:W-:Y:S01]  /*fc90*/  FFMA.FTZ R215, R0, R8, R215 ;  /* 0x0000000800d77223 */ /* 0x000fe200000100d7 */
[----:B------:R-:W-:Y:S01]  /*fca0*/  IADD3 R9, R2, 0x40, RZ ;  /* 0x0000004002097810 */ /* 0x000fe20007ffe0ff */
[CC--:B------:R-:W-:Y:S01]  /*fcb0*/  FFMA.FTZ R164, R0.reuse, R19.reuse, R164 ;  /* 0x0000001300a47223 */ /* 0x0c0fe200000100a4 */
[----:B------:R-:W-:Y:S01]  /*fcc0*/  FMNMX.FTZ R6, R213, R6, !PT ;  /* 0x00000006d5067209 */ /* 0x000fe20007810000 */
[C---:B------:R-:W-:Y:S01]  /*fcd0*/  FFMA.FTZ R149, R0.reuse, R19, R149 ;  /* 0x0000001300957223 */ /* 0x040fe20000010095 */
[----:B------:R-:W-:Y:S01]  /*fce0*/  FMNMX.FTZ R19, R219, R10, !PT ;  /* 0x0000000adb137209 */ /* 0x000fe20007810000 */
[C---:B------:R-:W-:Y:S01]  /*fcf0*/  FFMA.FTZ R51, R0.reuse, R51, R223 ;  /* 0x0000003300337223 */ /* 0x040fe200000100df */
[----:B------:R-:W2:Y:S01]  /*fd00*/  I2F R9, R9 ;  /* 0x0000000900097306 */ /* 0x000ea20000201400 */
[CC--:B------:R-:W-:Y:S01]  /*fd10*/  FFMA.FTZ R202, R0.reuse, R49.reuse, R202 ;  /* 0x0000003100ca7223 */ /* 0x0c0fe200000100ca */
[----:B------:R-:W-:Y:S01]  /*fd20*/  FMNMX.FTZ R6, R215, R6, !PT ;  /* 0x00000006d7067209 */ /* 0x000fe20007810000 */
[----:B------:R-:W-:Y:S01]  /*fd30*/  FFMA.FTZ R49, R0, R49, R221 ;  /* 0x0000003100317223 */ /* 0x000fe200000100dd */
[----:B------:R-:W-:Y:S01]  /*fd40*/  FMNMX.FTZ R19, R204, R19, !PT ;  /* 0x00000013cc137209 */ /* 0x000fe20007810000 */
[C---:B------:R-:W-:Y:S01]  /*fd50*/  FFMA.FTZ R48, R0.reuse, R4, R225 ;  /* 0x0000000400307223 */ /* 0x040fe200000100e1 */
        /* <DEDUP_REMOVED lines=23> */
[----:B------:R-:W-:Y:S01]  /*fed0*/  FFMA.FTZ R161, R0, R15, R161 ;  /* 0x0000000f00a17223 */ /* 0x000fe200000100a1 */
[----:B------:R-:W-:Y:S01]  /*fee0*/  IADD3 R4, R2, 0x49, RZ ;  /* 0x0000004902047810 */ /* 0x000fe20007ffe0ff */
[----:B------:R-:W-:Y:S01]  /*fef0*/  FFMA.FTZ R66, R0, R65, R235 ;  /* 0x0000004100427223 */ /* 0x000fe200000100eb */
[----:B------:R-:W-:Y:S01]  /*ff00*/  FMNMX.FTZ R19, R164, R19, !PT ;  /* 0x00000013a4137209 */ /* 0x000fe20007810000 */
[C---:B------:R-:W-:Y:S01]  /*ff10*/  FFMA.FTZ R65, R0.reuse, R65, R231 ;  /* 0x0000004100417223 */ /* 0x040fe200000100e7 */
[----:B------:R-:W-:Y:S01]  /*ff20*/  FMNMX.FTZ R6, R165, R6, !PT ;  /* 0x00000006a5067209 */ /* 0x000fe20007810000 */
[----:B------:R-:W-:Y:S01]  /*ff30*/  FFMA.FTZ R159, R0, R13, R159 ;  /* 0x0000000d009f7223 */ /* 0x000fe2000001009f */
[----:B------:R-:W3:Y:S01]  /*ff40*/  I2F R4, R4 ;  /* 0x0000000400047306 */ /* 0x000ee20000201400 */
[----:B------:R-:W-:Y:S01]  /*ff50*/  IADD3 R7, R2, 0x50, RZ ;  /* 0x0000005002077810 */ /* 0x000fe20007ffe0ff */
[----:B------:R-:W-:Y:S01]  /*ff60*/  FFMA.FTZ R152, R0, R67, R152 ;  /* 0x0000004300987223 */ /* 0x000fe20000010098 */
[----:B------:R-:W-:Y:S01]  /*ff70*/  FMNMX.FTZ R19, R156, R19, !PT ;  /* 0x000000139c137209 */ /* 0x000fe20007810000 */
[C---:B------:R-:W-:Y:S01]  /*ff80*/  FFMA.FTZ R67, R0.reuse, R67, R229 ;  /* 0x0000004300437223 */ /* 0x040fe200000100e5 */
[----:B------:R-:W-:Y:S01]  /*ff90*/  FMNMX.FTZ R6, R149, R6, !PT ;  /* 0x0000000695067209 */ /* 0x000fe20007810000 */
[----:B-1----:R-:W-:Y:S01]  /*ffa0*/  FFMA.FTZ R158, R0, R11, R158 ;  /* 0x0000000b009e7223 */ /* 0x002fe2000001009e */
[----:B------:R-:W-:Y:S01]  /*ffb0*/  IADD3 R5, R2, 0x51, RZ ;  /* 0x0000005102057810 */ /* 0x000fe20007ffe0ff */
[----:B--2---:R-:W-:Y:S01]  /*ffc0*/  FFMA.FTZ R154, R0, R9, R154 ;  /* 0x00000009009a7223 */ /* 0x004fe2000001009a */
[----:B------:R-:W-:Y:S01]  /*ffd0*/  FMNMX.FTZ R19, R162, R19, !PT ;  /* 0x00000013a2137209 */ /* 0x000fe20007810000 */
[----:B------:R-:W1:Y:S01]  /*ffe0*/  I2F R7, R7 ;  /* 0x0000000700077306 */ /* 0x000e620000201400 */
[----:B------:R-:W-:Y:S01]  /*fff0*/  FMNMX.FTZ R6, R163, R6, !PT ;  /* 0x00000006a3067209 */ /* 0x000fe20007810000 */
[----:B------:R-:W-:Y:S01]  /*10000*/  FFMA.FTZ R157, R0, R11, R157 ;  /* 0x0000000b009d7223 */ /* 0x000fe2000001009d */
[----:B------:R-:W-:Y:S01]  /*10010*/  IADD3 R3, R2, 0x58, RZ ;  /* 0x0000005802037810 */ /* 0x000fe20007ffe0ff */
[----:B------:R-:W-:Y:S01]  /*10020*/  FFMA.FTZ R155, R0, R9, R155 ;  /* 0x00000009009b7223 */ /* 0x000fe2000001009b */
[----:B------:R-:W-:Y:S01]  /*10030*/  FMNMX.FTZ R19, R160, R19, !PT ;  /* 0x00000013a0137209 */ /* 0x000fe20007810000 */
[----:B------:R-:W-:Y:S01]  /*10040*/  FFMA.FTZ R127, R0, R127, R237 ;  /* 0x0000007f007f7223 */ /* 0x000fe200000100ed */
[----:B------:R-:W-:Y:S02]  /*10050*/  FMNMX.FTZ R6, R161, R6, !PT ;  /* 0x00000006a1067209 */ /* 0x000fe40007810000 */
        /* <DEDUP_REMOVED lines=12> */
[CC--:B-1----:R-:W-:Y:S01]  /*10120*/  FFMA.FTZ R148, R0.reuse, R7.reuse, R148 ;  /* 0x0000000700947223 */ /* 0x0c2fe20000010094 */
[----:B------:R-:W-:Y:S01]  /*10130*/  FMNMX.FTZ R6, R155, R6, !PT ;  /* 0x000000069b067209 */ /* 0x000fe20007810000 */
[----:B------:R-:W-:Y:S01]  /*10140*/  FFMA.FTZ R145, R0, R7, R145 ;  /* 0x0000000700917223 */ /* 0x000fe20000010091 */
[----:B------:R-:W-:Y:S02]  /*10150*/  IADD3 R9, R2, 0x68, RZ ;  /* 0x0000006802097810 */ /* 0x000fe40007ffe0ff */
[----:B------:R-:W-:Y:S01]  /*10160*/  FMNMX.FTZ R19, R66, R19, !PT ;  /* 0x0000001342137209 */ /* 0x000fe20007810000 */
[----:B------:R-:W1:Y:S01]  /*10170*/  I2F R17, R8 ;  /* 0x0000000800117306 */ /* 0x000e620000201400 */
[----:B------:R-:W-:Y:S02]  /*10180*/  FMNMX.FTZ R6, R67, R6, !PT ;  /* 0x0000000643067209 */ /* 0x000fe40007810000 */
[----:B------:R-:W-:Y:S01]  /*10190*/  FMNMX.FTZ R7, R64, R19, !PT ;  /* 0x0000001340077209 */ /* 0x000fe20007810000 */
[CC--:B--2---:R-:W-:Y:S01]  /*101a0*/  FFMA.FTZ R146, R0.reuse, R5.reuse, R146 ;  /* 0x0000000500927223 */ /* 0x0c4fe20000010092 */
[----:B------:R-:W-:Y:S01]  /*101b0*/  FMNMX.FTZ R6, R65, R6, !PT ;  /* 0x0000000641067209 */ /* 0x000fe20007810000 */
[----:B------:R-:W-:Y:S01]  /*101c0*/  FFMA.FTZ R143, R0, R5, R143 ;  /* 0x00000005008f7223 */ /* 0x000fe2000001008f */
[----:B------:R-:W-:Y:S02]  /*101d0*/  IADD3 R15, R2, 0x70, RZ ;  /* 0x00000070020f7810 */ /* 0x000fe40007ffe0ff */
[----:B------:R-:W-:Y:S01]  /*101e0*/  FMNMX.FTZ R7, R148, R7, !PT ;  /* 0x0000000794077209 */ /* 0x000fe20007810000 */
[----:B------:R-:W2:Y:S01]  /*101f0*/  I2F R13, R13 ;  /* 0x0000000d000d7306 */ /* 0x000ea20000201400 */
[----:B------:R-:W-:Y:S02]  /*10200*/  FMNMX.FTZ R6, R147, R6, !PT ;  /* 0x0000000693067209 */ /* 0x000fe40007810000 */
[----:B------:R-:W-:Y:S01]  /*10210*/  IADD3 R4, R2, 0x71, RZ ;  /* 0x0000007102047810 */ /* 0x000fe20007ffe0ff */
[----:B---3--:R-:W-:Y:S01]  /*10220*/  FFMA.FTZ R144, R0, R3, R144 ;  /* 0x0000000300907223 */ /* 0x008fe20000010090 */
[----:B------:R-:W-:Y:S01]  /*10230*/  FMNMX.FTZ R7, R146, R7, !PT ;  /* 0x0000000792077209 */ /* 0x000fe20007810000 */
[----:B------:R-:W-:Y:S01]  /*10240*/  FFMA.FTZ R139, R0, R3, R139 ;  /* 0x00000003008b7223 */ /* 0x000fe2000001008b */
[----:B------:R-:W-:Y:S02]  /*10250*/  FMNMX.FTZ R6, R145, R6, !PT ;  /* 0x0000000691067209 */ /* 0x000fe40007810000 */
[----:B------:R-:W-:Y:S01]  /*10260*/  IADD3 R5, R2, 0x78, RZ ;  /* 0x0000007802057810 */ /* 0x000fe20007ffe0ff */
[----:B------:R-:W3:Y:S01]  /*10270*/  I2F R11, R11 ;  /* 0x0000000b000b7306 */ /* 0x000ee20000201400 */
[----:B------:R-:W-:Y:S02]  /*10280*/  FMNMX.FTZ R7, R144, R7, !PT ;  /* 0x0000000790077209 */ /* 0x000fe40007810000 */
[----:B------:R-:W-:Y:S01]  /*10290*/  FMNMX.FTZ R6, R143, R6, !PT ;  /* 0x000000068f067209 */ /* 0x000fe20007810000 */
[-C--:B-1----:R-:W-:Y:S01]  /*102a0*/  FFMA.FTZ R142, R0, R17.reuse, R142 ;  /* 0x00000011008e7223 */ /* 0x082fe2000001008e */
[----:B------:R-:W-:Y:S01]  /*102b0*/  IADD3 R3, R2, 0x79, RZ ;  /* 0x0000007902037810 */ /* 0x000fe20007ffe0ff */
[----:B------:R-:W-:Y:S01]  /*102c0*/  FFMA.FTZ R135, R0, R17, R135 ;  /* 0x0000001100877223 */ /* 0x000fe20000010087 */
[----:B------:R-:W-:Y:S02]  /*102d0*/  FMNMX.FTZ R6, R139, R6, !PT ;  /* 0x000000068b067209 */ /* 0x000fe40007810000 */
[----:B------:R-:W-:Y:S01]  /*102e0*/  FMNMX.FTZ R7, R142, R7, !PT ;  /* 0x000000078e077209 */ /* 0x000fe20007810000 */
[----:B------:R-:W1:Y:S01]  /*102f0*/  I2F R9, R9 ;  /* 0x0000000900097306 */ /* 0x000e620000201400 */
[----:B------:R-:W-:Y:S01]  /*10300*/  FMNMX.FTZ R6, R135, R6, !PT ;  /* 0x0000000687067209 */ /* 0x000fe20007810000 */
[CC--:B--2---:R-:W-:Y:S02]  /*10310*/  FFMA.FTZ R134, R0.reuse, R13.reuse, R134 ;  /* 0x0000000d00867223 */ /* 0x0c4fe40000010086 */
[----:B------:R-:W-:Y:S03]  /*10320*/  FFMA.FTZ R133, R0, R13, R133 ;  /* 0x0000000d00857223 */ /* 0x000fe60000010085 */
[----:B------:R-:W-:Y:S03]  /*10330*/  FMNMX.FTZ R7, R134, R7, !PT ;  /* 0x0000000786077209 */ /* 0x000fe60007810000 */
[----:B------:R-:W2:Y:S01]  /*10340*/  I2F R15, R15 ;  /* 0x0000000f000f7306 */ /* 0x000ea20000201400 */
[----:B------:R-:W-:Y:S01]  /*10350*/  FMNMX.FTZ R6, R133, R6, !PT ;  /* 0x0000000685067209 */ /* 0x000fe20007810000 */
[CC--:B---3--:R-:W-:Y:S02]  /*10360*/  FFMA.FTZ R132, R0.reuse, R11.reuse, R132 ;  /* 0x0000000b00847223 */ /* 0x0c8fe40000010084 */
[----:B------:R-:W-:Y:S03]  /*10370*/  FFMA.FTZ R131, R0, R11, R131 ;  /* 0x0000000b00837223 */ /* 0x000fe60000010083 */
[----:B------:R-:W-:Y:S03]  /*10380*/  FMNMX.FTZ R7, R132, R7, !PT ;  /* 0x0000000784077209 */ /* 0x000fe60007810000 */
[----:B------:R-:W3:Y:S01]  /*10390*/  I2F R4, R4 ;  /* 0x0000000400047306 */ /* 0x000ee20000201400 */
[----:B------:R-:W-:Y:S01]  /*103a0*/  FMNMX.FTZ R6, R131, R6, !PT ;  /* 0x0000000683067209 */ /* 0x000fe20007810000 */
[CC--:B-1----:R-:W-:Y:S02]  /*103b0*/  FFMA.FTZ R130, R0.reuse, R9.reuse, R130 ;  /* 0x0000000900827223 */ /* 0x0c2fe40000010082 */
[----:B------:R-:W-:Y:S03]  /*103c0*/  FFMA.FTZ R129, R0, R9, R129 ;  /* 0x0000000900817223 */ /* 0x000fe60000010081 */
[----:B------:R-:W-:Y:S03]  /*103d0*/  FMNMX.FTZ R7, R130, R7, !PT ;  /* 0x0000000782077209 */ /* 0x000fe60007810000 */
[----:B------:R-:W1:Y:S01]  /*103e0*/  I2F R5, R5 ;  /* 0x0000000500057306 */ /* 0x000e620000201400 */
[----:B------:R-:W-:Y:S02]  /*103f0*/  FMNMX.FTZ R6, R129, R6, !PT ;  /* 0x0000000681067209 */ /* 0x000fe40007810000 */
[----:B------:R-:W-:Y:S01]  /*10400*/  FMNMX.FTZ R7, R128, R7, !PT ;  /* 0x0000000780077209 */ /* 0x000fe20007810000 */
[CC--:B--2---:R-:W-:Y:S02]  /*10410*/  FFMA.FTZ R126, R0.reuse, R15.reuse, R126 ;  /* 0x0000000f007e7223 */ /* 0x0c4fe4000001007e */
[----:B------:R-:W-:Y:S02]  /*10420*/  FFMA.FTZ R122, R0, R15, R239 ;  /* 0x0000000f007a7223 */ /* 0x000fe400000100ef */
[----:B------:R-:W-:Y:S01]  /*10430*/  LDSM.16.MT88.4 R12, [R168+0x9000] ;  /* 0x00900000a80c783b */ /* 0x000fe20000004200 */
[----:B------:R-:W-:Y:S01]  /*10440*/  FMNMX.FTZ R2, R126, R7, !PT ;  /* 0x000000077e027209 */ /* 0x000fe20007810000 */
[----:B------:R-:W2:Y:S01]  /*10450*/  I2F R3, R3 ;  /* 0x0000000300037306 */ /* 0x000ea20000201400 */
[----:B------:R-:W-:Y:S01]  /*10460*/  FMNMX.FTZ R7, R127, R6, !PT ;  /* 0x000000067f077209 */ /* 0x000fe20007810000 */
[CC--:B---3--:R-:W-:Y:S02]  /*10470*/  FFMA.FTZ R125, R0.reuse, R4.reuse, R125 ;  /* 0x00000004007d7223 */ /* 0x0c8fe4000001007d */
[----:B------:R-:W-:Y:S01]  /*10480*/  FFMA.FTZ R121, R0, R4, R121 ;  /* 0x0000000400797223 */ /* 0x000fe20000010079 */
[----:B------:R-:W-:Y:S02]  /*10490*/  FMNMX.FTZ R4, R122, R7, !PT ;  /* 0x000000077a047209 */ /* 0x000fe40007810000 */
[----:B------:R-:W-:Y:S02]  /*104a0*/  FMNMX.FTZ R2, R125, R2, !PT ;  /* 0x000000027d027209 */ /* 0x000fe40007810000 */
[----:B------:R-:W-:Y:S01]  /*104b0*/  FMNMX.FTZ R4, R121, R4, !PT ;  /* 0x0000000479047209 */ /* 0x000fe20007810000 */
[CC--:B-1----:R-:W-:Y:S02]  /*104c0*/  FFMA.FTZ R53, R0.reuse, R5.reuse, R53 ;  /* 0x0000000500357223 */ /* 0x0c2fe40000010035 */
[C---:B------:R-:W-:Y:S03]  /*104d0*/  FFMA.FTZ R123, R0.reuse, R5, R123 ;  /* 0x00000005007b7223 */ /* 0x040fe6000001007b */
[----:B------:R-:W-:Y:S01]  /*104e0*/  FMNMX.FTZ R9, R53, R2, !PT ;  /* 0x0000000235097209 */ /* 0x000fe20007810000 */
[CC--:B--2---:R-:W-:Y:S02]  /*104f0*/  FFMA.FTZ R52, R0.reuse, R3.reuse, R52 ;  /* 0x0000000300347223 */ /* 0x0c4fe40000010034 */
[----:B------:R-:W-:Y:S01]  /*10500*/  FFMA.FTZ R124, R0, R3, R124 ;  /* 0x00000003007c7223 */ /* 0x000fe2000001007c */
[----:B------:R-:W-:Y:S02]  /*10510*/  FMNMX.FTZ R3, R123, R4, !PT ;  /* 0x000000047b037209 */ /* 0x000fe40007810000 */
[----:B------:R-:W-:Y:S02]  /*10520*/  FMNMX.FTZ R7, R52, R9, !PT ;  /* 0x0000000934077209 */ /* 0x000fe40007810000 */
[----:B------:R-:W-:Y:S03]  /*10530*/  FMNMX.FTZ R8, R124, R3, !PT ;  /* 0x000000037c087209 */ /* 0x000fe60007810000 */
[----:B------:R-:W1:Y:S08]  /*10540*/  SHFL.BFLY PT, R2, R7, 0x2, 0x1f ;  /* 0x0c401f0007027f89 */ /* 0x000e7000000e0000 */
        /* <DEDUP_REMOVED lines=14> */
[----:B------:R-:W-:Y:S01]  /*10630*/  FMUL.FTZ R116, R3, c[0x0][0x23c] ;  /* 0x00008f0003747a20 */ /* 0x000fe20000410000 */
[----:B------:R-:W1:Y:S01]  /*10640*/  MUFU.EX2 R54, R54 ;  /* 0x0000003600367308 */ /* 0x000e620000000800 */
[----:B------:R-:W-:Y:S02]  /*10650*/  FMUL.FTZ R55, R4, c[0x0][0x23c] ;  /* 0x00008f0004377a20 */ /* 0x000fe40000410000 */
[--C-:B------:R-:W-:Y:S01]  /*10660*/  FFMA.FTZ R151, R209, c[0x0][0x23c], -R117.reuse ;  /* 0x00008f00d1977a23 */ /* 0x100fe20000010875 */
[----:B------:R-:W-:Y:S01]  /*10670*/  FSEL R116, R116, RZ, P0 ;  /* 0x000000ff74747208 */ /* 0x000fe20000000000 */
[--C-:B------:R-:W-:Y:S01]  /*10680*/  FFMA.FTZ R150, R211, c[0x0][0x23c], -R117.reuse ;  /* 0x00008f00d3967a23 */ /* 0x100fe20000010875 */
[----:B------:R-:W-:Y:S01]  /*10690*/  ISETP.GT.AND P0, PT, R178, 0x1, PT ;  /* 0x00000001b200780c */ /* 0x000fe20003f04270 */
[--C-:B------:R-:W-:Y:S01]  /*106a0*/  FFMA.FTZ R141, R217, c[0x0][0x23c], -R117.reuse ;  /* 0x00008f00d98d7a23 */ /* 0x100fe20000010875 */
[----:B------:R-:W-:Y:S01]  /*106b0*/  MOV R178, R120 ;  /* 0x0000007800b27202 */ /* 0x000fe20000000f00 */
        /* <DEDUP_REMOVED lines=44> */
[----:B------:R-:W-:Y:S02]  /*10980*/  FMUL.FTZ R51, R54, R71 ;  /* 0x0000004736337220 */ /* 0x000fe40000410000 */
[--C-:B------:R-:W-:Y:S02]  /*10990*/  FFMA.FTZ R77, R49, c[0x0][0x23c], -R116.reuse ;  /* 0x00008f00314d7a23 */ /* 0x100fe40000010874 */
[----:B------:R-:W-:Y:S01]  /*109a0*/  FMUL.FTZ R49, R55, R69 ;  /* 0x0000004537317220 */ /* 0x000fe20000410000 */
[----:B------:R-:W-:Y:S01]  /*109b0*/  MUFU.EX2 R138, R138 ;  /* 0x0000008a008a7308 */ /* 0x000fe20000000800 */
[--C-:B------:R-:W-:Y:S02]  /*109c0*/  FFMA.FTZ R76, R202, c[0x0][0x23c], -R117.reuse ;  /* 0x00008f00ca4c7a23 */ /* 0x100fe40000010875 */
[--C-:B------:R-:W-:Y:S02]  /*109d0*/  FFMA.FTZ R79, R204, c[0x0][0x23c], -R117.reuse ;  /* 0x00008f00cc4f7a23 */ /* 0x100fe40000010875 */
[--C-:B------:R-:W-:Y:S02]  /*109e0*/  FFMA.FTZ R87, R198, c[0x0][0x23c], -R117.reuse ;  /* 0x00008f00c6577a23 */ /* 0x100fe40000010875 */
[--C-:B------:R-:W-:Y:S02]  /*109f0*/  FFMA.FTZ R85, R166, c[0x0][0x23c], -R117.reuse ;  /* 0x00008f00a6557a23 */ /* 0x100fe40000010875 */
[--C-:B------:R-:W-:Y:S01]  /*10a00*/  FFMA.FTZ R84, R164, c[0x0][0x23c], -R117.reuse ;  /* 0x00008f00a4547a23 */ /* 0x100fe20000010875 */
[----:B------:R-:W2:Y:S01]  /*10a10*/  MUFU.EX2 R137, R137 ;  /* 0x0000008900897308 */ /* 0x000ea20000000800 */
[--C-:B------:R-:W-:Y:S02]  /*10a20*/  FFMA.FTZ R86, R167, c[0x0][0x23c], -R116.reuse ;  /* 0x00008f00a7567a23 */ /* 0x100fe40000010874 */
[--C-:B------:R-:W-:Y:S01]  /*10a30*/  FFMA.FTZ R93, R53, c[0x0][0x23c], -R117.reuse ;  /* 0x00008f00355d7a23 */ /* 0x100fe20000010875 */
[----:B-1----:R-:W-:Y:S01]  /*10a40*/  F2FP.BF16.PACK_AB R56, R140, R153 ;  /* 0x000000998c38723e */ /* 0x002fe200000010ff */
[----:B------:R-:W-:Y:S02]  /*10a50*/  FFMA.FTZ R94, R125, c[0x0][0x23c], -R117 ;  /* 0x00008f007d5e7a23 */ /* 0x000fe40000010875 */
[--C-:B------:R-:W-:Y:S02]  /*10a60*/  FFMA.FTZ R92, R122, c[0x0][0x23c], -R116.reuse ;  /* 0x00008f007a5c7a23 */ /* 0x100fe40000010874 */
[--C-:B------:R-:W-:Y:S01]  /*10a70*/  FFMA.FTZ R143, R143, c[0x0][0x23c], -R116.reuse ;  /* 0x00008f008f8f7a23 */ /* 0x100fe20000010874 */
[----:B------:R-:W-:Y:S01]  /*10a80*/  MUFU.EX2 R76, R76 ;  /* 0x0000004c004c7308 */ /* 0x000fe20000000800 */
[--C-:B------:R-:W-:Y:S02]  /*10a90*/  FFMA.FTZ R139, R139, c[0x0][0x23c], -R116.reuse ;  /* 0x00008f008b8b7a23 */ /* 0x100fe40000010874 */
[----:B------:R-:W-:Y:S02]  /*10aa0*/  FFMA.FTZ R153, R55, R194, R153 ;  /* 0x000000c237997223 */ /* 0x000fe40000010099 */
[--C-:B------:R-:W-:Y:S02]  /*10ab0*/  FFMA.FTZ R134, R134, c[0x0][0x23c], -R117.reuse ;  /* 0x00008f0086867a23 */ /* 0x100fe40000010875 */
[--C-:B------:R-:W-:Y:S02]  /*10ac0*/  FFMA.FTZ R130, R130, c[0x0][0x23c], -R117.reuse ;  /* 0x00008f0082827a23 */ /* 0x100fe40000010875 */
[----:B------:R-:W-:Y:S01]  /*10ad0*/  FFMA.FTZ R126, R126, c[0x0][0x23c], -R117 ;  /* 0x00008f007e7e7a23 */ /* 0x000fe20000010875 */
[----:B------:R-:W-:Y:S01]  /*10ae0*/  MUFU.EX2 R77, R77 ;  /* 0x0000004d004d7308 */ /* 0x000fe20000000800 */
[--C-:B------:R-:W-:Y:S02]  /*10af0*/  FFMA.FTZ R157, R157, c[0x0][0x23c], -R116.reuse ;  /* 0x00008f009d9d7a23 */ /* 0x100fe40000010874 */
[--C-:B------:R-:W-:Y:S01]  /*10b00*/  FFMA.FTZ R155, R155, c[0x0][0x23c], -R116.reuse ;  /* 0x00008f009b9b7a23 */ /* 0x100fe20000010874 */
[----:B--2---:R-:W-:Y:S01]  /*10b10*/  F2FP.BF16.PACK_AB R58, R137, R138 ;  /* 0x0000008a893a723e */ /* 0x004fe200000010ff */
[--C-:B------:R-:W-:Y:S02]  /*10b20*/  FFMA.FTZ R147, R147, c[0x0][0x23c], -R116.reuse ;  /* 0x00008f0093937a23 */ /* 0x100fe40000010874 */
[----:B------:R-:W-:Y:S02]  /*10b30*/  FFMA.FTZ R151, R54, R195, R151 ;  /* 0x000000c336977223 */ /* 0x000fe40000010097 */
[----:B------:R-:W-:Y:S01]  /*10b40*/  FADD.FTZ R153, R140, R153 ;  /* 0x000000998c997221 */ /* 0x000fe20000010000 */
[----:B------:R-:W-:Y:S01]  /*10b50*/  MUFU.EX2 R87, R87 ;  /* 0x0000005700577308 */ /* 0x000fe20000000800 */
[C---:B------:R-:W-:Y:S05]  /*10b60*/  HMMA.16816.F32.BF16 R4, R56.reuse, R12, R4 ;  /* 0x0000000c3804723c */ /* 0x040fea0000041804 */
[----:B------:R-:W-:Y:S02]  /*10b70*/  FADD.FTZ R138, R138, R153 ;  /* 0x000000998a8a7221 */ /* 0x000fe40000010000 */
[C---:B------:R-:W-:Y:S01]  /*10b80*/  FMUL.FTZ R12, R55.reuse, R104 ;  /* 0x00000068370c7220 */ /* 0x040fe20000410000 */
[C---:B------:R-:W-:Y:S01]  /*10b90*/  HMMA.16816.F32.BF16 R8, R56.reuse, R14, R8 ;  /* 0x0000000e3808723c */ /* 0x040fe20000041808 */
[----:B------:R-:W1:Y:S03]  /*10ba0*/  MUFU.EX2 R79, R79 ;  /* 0x0000004f004f7308 */ /* 0x000e660000000800 */
[----:B------:R-:W-:Y:S02]  /*10bb0*/  FMUL.FTZ R13, R55, R105 ;  /* 0x00000069370d7220 */ /* 0x000fe40000410000 */
[----:B------:R-:W-:Y:S02]  /*10bc0*/  FADD.FTZ R150, R150, R151 ;  /* 0x0000009796967221 */ /* 0x000fe40000010000 */
[C---:B------:R-:W-:Y:S03]  /*10bd0*/  FMUL.FTZ R14, R54.reuse, R106 ;  /* 0x0000006a360e7220 */ /* 0x040fe60000410000 */
[----:B------:R-:W2:Y:S01]  /*10be0*/  MUFU.EX2 R78, R78 ;  /* 0x0000004e004e7308 */ /* 0x000ea20000000800 */
[----:B------:R-:W-:Y:S02]  /*10bf0*/  FMUL.FTZ R15, R54, R107 ;  /* 0x0000006b360f7220 */ /* 0x000fe40000410000 */
[--C-:B------:R-:W-:Y:S02]  /*10c00*/  FFMA.FTZ R151, R148, c[0x0][0x23c], -R117.reuse ;  /* 0x00008f0094977a23 */ /* 0x100fe40000010875 */
[----:B------:R-:W-:Y:S02]  /*10c10*/  FFMA.FTZ R148, R135, c[0x0][0x23c], -R116 ;  /* 0x00008f0087947a23 */ /* 0x000fe40000010874 */
[----:B------:R-:W-:Y:S01]  /*10c20*/  FFMA.FTZ R135, R132, c[0x0][0x23c], -R117 ;  /* 0x00008f0084877a23 */ /* 0x000fe20000010875 */
[C---:B------:R-:W-:Y:S02]  /*10c30*/  HMMA.16816.F32.BF16 R12, R56.reuse, R20, R12 ;  /* 0x00000014380c723c */ /* 0x040fe4000004180c */
[----:B------:R-:W-:Y:S01]  /*10c40*/  MUFU.EX2 R85, R85 ;  /* 0x0000005500557308 */ /* 0x000fe20000000800 */
[----:B------:R-:W-:Y:S02]  /*10c50*/  FADD.FTZ R141, R141, R150 ;  /* 0x000000968d8d7221 */ /* 0x000fe40000010000 */
[--C-:B------:R-:W-:Y:S02]  /*10c60*/  FFMA.FTZ R131, R131, c[0x0][0x23c], -R116.reuse ;  /* 0x00008f0083837a23 */ /* 0x100fe40000010874 */
[----:B------:R-:W-:Y:S01]  /*10c70*/  FADD.FTZ R136, R136, R141 ;  /* 0x0000008d88887221 */ /* 0x000fe20000010000 */
[C---:B------:R-:W-:Y:S04]  /*10c80*/  HMMA.16816.F32.BF16 R16, R56.reuse, R22, R16 ;  /* 0x000000163810723c */ /* 0x040fe80000041810 */
[C---:B------:R-:W-:Y:S01]  /*10c90*/  FMUL.FTZ R20, R55.reuse, R96 ;  /* 0x0000006037147220 */ /* 0x040fe20000410000 */
[----:B------:R-:W-:Y:S01]  /*10ca0*/  MUFU.EX2 R84, R84 ;  /* 0x0000005400547308 */ /* 0x000fe20000000800 */
[----:B------:R-:W-:Y:S02]  /*10cb0*/  FMUL.FTZ R21, R55, R97 ;  /* 0x0000006137157220 */ /* 0x000fe40000410000 */
        /* <DEDUP_REMOVED lines=27> */
[C---:B------:R-:W-:Y:S02]  /*10e70*/  FMUL.FTZ R37, R55.reuse, R81 ;  /* 0x0000005137257220 */ /* 0x040fe40000410000 */
[--C-:B------:R-:W-:Y:S02]  /*10e80*/  FFMA.FTZ R81, R48, c[0x0][0x23c], -R117.reuse ;  /* 0x00008f0030517a23 */ /* 0x100fe40000010875 */
[C---:B------:R-:W-:Y:S04]  /*10e90*/  FMUL.FTZ R38, R54.reuse, R82 ;  /* 0x0000005236267220 */ /* 0x040fe80000410000 */
[----:B------:R-:W-:Y:S01]  /*10ea0*/  FMUL.FTZ R39, R54, R83 ;  /* 0x0000005336277220 */ /* 0x000fe20000410000 */
[----:B------:R-:W-:Y:S01]  /*10eb0*/  MUFU.EX2 R89, R89 ;  /* 0x0000005900597308 */ /* 0x000fe20000000800 */
[----:B------:R-:W-:Y:S02]  /*10ec0*/  FMUL.FTZ R48, R55, R68 ;  /* 0x0000004437307220 */ /* 0x000fe40000410000 */
[--C-:B------:R-:W-:Y:S02]  /*10ed0*/  FFMA.FTZ R82, R50, c[0x0][0x23c], -R117.reuse ;  /* 0x00008f0032527a23 */ /* 0x100fe40000010875 */
[C---:B------:R-:W-:Y:S01]  /*10ee0*/  FMUL.FTZ R50, R54.reuse, R70 ;  /* 0x0000004636327220 */ /* 0x040fe20000410000 */
[C---:B------:R-:W-:Y:S01]  /*10ef0*/  HMMA.16816.F32.BF16 R36, R56.reuse, R44, R36 ;  /* 0x0000002c3824723c */ /* 0x040fe20000041824 */
[----:B------:R-:W-:Y:S02]  /*10f00*/  LDSM.16.MT88.4 R68, [R168+0xc000] ;  /* 0x00c00000a844783b */ /* 0x000fe40000004200 */
[--C-:B------:R-:W-:Y:S01]  /*10f10*/  FFMA.FTZ R80, R201, c[0x0][0x23c], -R116.reuse ;  /* 0x00008f00c9507a23 */ /* 0x100fe20000010874 */
[----:B------:R-:W-:Y:S01]  /*10f20*/  MUFU.EX2 R161, R161 ;  /* 0x000000a100a17308 */ /* 0x000fe20000000800 */
[----:B------:R-:W-:Y:S02]  /*10f30*/  FFMA.FTZ R90, R165, c[0x0][0x23c], -R116 ;  /* 0x00008f00a55a7a23 */ /* 0x000fe40000010874 */
[C---:B------:R-:W-:Y:S01]  /*10f40*/  FMUL.FTZ R44, R55.reuse, R72 ;  /* 0x00000048372c7220 */ /* 0x040fe20000410000 */
[C---:B------:R-:W-:Y:S04]  /*10f50*/  HMMA.16816.F32.BF16 R40, R56.reuse, R46, R40 ;  /* 0x0000002e3828723c */ /* 0x040fe80000041828 */
[----:B------:R-:W-:Y:S02]  /*10f60*/  FMUL.FTZ R45, R55, R73 ;  /* 0x00000049372d7220 */ /* 0x000fe40000410000 */
[----:B------:R-:W3:Y:S01]  /*10f70*/  MUFU.EX2 R82, R82 ;  /* 0x0000005200527308 */ /* 0x000ee20000000800 */
[C---:B------:R-:W-:Y:S02]  /*10f80*/  FMUL.FTZ R46, R54.reuse, R74 ;  /* 0x0000004a362e7220 */ /* 0x040fe40000410000 */
[----:B------:R-:W-:Y:S02]  /*10f90*/  FMUL.FTZ R47, R54, R75 ;  /* 0x0000004b362f7220 */ /* 0x000fe40000410000 */
[----:B------:R-:W-:Y:S01]  /*10fa0*/  LDSM.16.MT88.4 R72, [R168+0xc400] ;  /* 0x00c40000a848783b */ /* 0x000fe20000004200 */
[----:B------:R-:W-:Y:S02]  /*10fb0*/  FADD.FTZ R55, R137, R138 ;  /* 0x0000008a89377221 */ /* 0x000fe40000010000 */
[--C-:B------:R-:W-:Y:S02]  /*10fc0*/  FFMA.FTZ R137, R128, c[0x0][0x23c], -R117.reuse ;  /* 0x00008f0080897a23 */ /* 0x100fe40000010875 */
[C---:B------:R-:W-:Y:S01]  /*10fd0*/  HMMA.16816.F32.BF16 R44, R56.reuse, R60, R44 ;  /* 0x0000003c382c723c */ /* 0x040fe2000004182c */
[----:B------:R-:W-:Y:S02]  /*10fe0*/  MUFU.EX2 R151, R151 ;  /* 0x0000009700977308 */ /* 0x000fe40000000800 */
[--C-:B------:R-:W-:Y:S02]  /*10ff0*/  FFMA.FTZ R83, R149, c[0x0][0x23c], -R116.reuse ;  /* 0x00008f0095537a23 */ /* 0x100fe40000010874 */
[--C-:B------:R-:W-:Y:S02]  /*11000*/  FFMA.FTZ R149, R158, c[0x0][0x23c], -R117.reuse ;  /* 0x00008f009e957a23 */ /* 0x100fe40000010875 */
[--C-:B------:R-:W-:Y:S01]  /*11010*/  FFMA.FTZ R158, R159, c[0x0][0x23c], -R116.reuse ;  /* 0x00008f009f9e7a23 */ /* 0x100fe20000010874 */
[----:B------:R-:W-:Y:S01]  /*11020*/  HMMA.16816.F32.BF16 R48, R56, R62, R48 ;  /* 0x0000003e3830723c */ /* 0x000fe20000041830 */
[----:B------:R-:W4:Y:S02]  /*11030*/  LDSM.16.MT88.4 R60, [R168+0x9400] ;  /* 0x00940000a83c783b */ /* 0x000f240000004200 */
[----:B------:R-:W5:Y:S01]  /*11040*/  MUFU.EX2 R81, R81 ;  /* 0x0000005100517308 */ /* 0x000f620000000800 */
[----:B------:R-:W-:Y:S02]  /*11050*/  FFMA.FTZ R99, R163, c[0x0][0x23c], -R116 ;  /* 0x00008f00a3637a23 */ /* 0x000fe40000010874 */
[----:B------:R-:W-:Y:S01]  /*11060*/  FFMA.FTZ R159, R66, c[0x0][0x23c], -R117 ;  /* 0x00008f00429f7a23 */ /* 0x000fe20000010875 */
[----:B-1----:R-:W-:Y:S01]  /*11070*/  F2FP.BF16.PACK_AB R57, R76, R79 ;  /* 0x0000004f4c39723e */ /* 0x002fe200000010ff */
[----:B------:R-:W-:Y:S01]  /*11080*/  FADD.FTZ R79, R79, R136 ;  /* 0x000000884f4f7221 */ /* 0x000fe20000010000 */
[C---:B--2---:R-:W-:Y:S01]  /*11090*/  F2FP.BF16.PACK_AB R56, R77.reuse, R78 ;  /* 0x0000004e4d38723e */ /* 0x044fe200000010ff */
[----:B------:R-:W-:Y:S02]  /*110a0*/  LDSM.16.MT88.4 R64, [R118+0xa000] ;  /* 0x00a000007640783b */ /* 0x000fe40000004200 */
[----:B------:R-:W-:Y:S01]  /*110b0*/  FADD.FTZ R78, R78, R55 ;  /* 0x000000374e4e7221 */ /* 0x000fe20000010000 */
[----:B------:R-:W1:Y:S01]  /*110c0*/  MUFU.EX2 R80, R80 ;  /* 0x0000005000507308 */ /* 0x000e620000000800 */
[----:B------:R-:W-:Y:S02]  /*110d0*/  FADD.FTZ R53, R76, R79 ;  /* 0x0000004f4c357221 */ /* 0x000fe40000010000 */
[--C-:B------:R-:W-:Y:S02]  /*110e0*/  FFMA.FTZ R163, R142, c[0x0][0x23c], -R117.reuse ;  /* 0x00008f008ea37a23 */ /* 0x100fe40000010875 */
[----:B------:R-:W-:Y:S02]  /*110f0*/  FFMA.FTZ R117, R52, c[0x0][0x23c], -R117 ;  /* 0x00008f0034757a23 */ /* 0x000fe40000010875 */
[----:B------:R-:W-:Y:S02]  /*11100*/  FADD.FTZ R52, R77, R78 ;  /* 0x0000004e4d347221 */ /* 0x000fe40000010000 */
[----:B------:R-:W-:Y:S01]  /*11110*/  LDSM.16.MT88.4 R76, [R118+0xc800] ;  /* 0x00c80000764c783b */ /* 0x000fe20000004200 */
[----:B------:R-:W-:Y:S01]  /*11120*/  MUFU.EX2 R90, R90 ;  /* 0x0000005a005a7308 */ /* 0x000fe20000000800 */
[--C-:B------:R-:W-:Y:S02]  /*11130*/  FFMA.FTZ R142, R145, c[0x0][0x23c], -R116.reuse ;  /* 0x00008f00918e7a23 */ /* 0x100fe40000010874 */
[----:B---3--:R-:W-:Y:S01]  /*11140*/  FADD.FTZ R54, R82, R53 ;  /* 0x0000003552367221 */ /* 0x008fe20000010000 */
[----:B-----5:R-:W-:Y:S01]  /*11150*/  F2FP.BF16.PACK_AB R59, R81, R82 ;  /* 0x00000052513b723e */ /* 0x020fe200000010ff */
[----:B------:R-:W-:Y:S02]  /*11160*/  FFMA.FTZ R82, R121, c[0x0][0x23c], -R116 ;  /* 0x00008f0079527a23 */ /* 0x000fe40000010874 */
[----:B------:R-:W-:Y:S02]  /*11170*/  FADD.FTZ R81, R81, R54 ;  /* 0x0000003651517221 */ /* 0x000fe40000010000 */
[--C-:B------:R-:W-:Y:S01]  /*11180*/  FFMA.FTZ R128, R133, c[0x0][0x23c], -R116.reuse ;  /* 0x00008f0085807a23 */ /* 0x100fe20000010874 */
[----:B------:R-:W-:Y:S01]  /*11190*/  MUFU.EX2 R83, R83 ;  /* 0x0000005300537308 */ /* 0x000fe20000000800 */
[--C-:B------:R-:W-:Y:S02]  /*111a0*/  FFMA.FTZ R129, R129, c[0x0][0x23c], -R116.reuse ;  /* 0x00008f0081817a23 */ /* 0x100fe40000010874 */
[----:B------:R-:W-:Y:S01]  /*111b0*/  FFMA.FTZ R132, R127, c[0x0][0x23c], -R116 ;  /* 0x00008f007f847a23 */ /* 0x000fe20000010874 */
[C---:B-1----:R-:W-:Y:S01]  /*111c0*/  F2FP.BF16.PACK_AB R58, R80.reuse, R91 ;  /* 0x0000005b503a723e */ /* 0x042fe200000010ff */
[----:B------:R-:W-:Y:S02]  /*111d0*/  FADD.FTZ R91, R91, R52 ;  /* 0x000000345b5b7221 */ /* 0x000fe40000010000 */
[--C-:B------:R-:W-:Y:S02]  /*111e0*/  FFMA.FTZ R123, R123, c[0x0][0x23c], -R116.reuse ;  /* 0x00008f007b7b7a23 */ /* 0x100fe40000010874 */
[----:B------:R-:W-:Y:S01]  /*111f0*/  FADD.FTZ R80, R80, R91 ;  /* 0x0000005b50507221 */ /* 0x000fe20000010000 */
[----:B------:R-:W-:Y:S01]  /*11200*/  MUFU.EX2 R121, R93 ;  /* 0x0000005d00797308 */ /* 0x000fe20000000800 */
[C---:B----4-:R-:W-:Y:S03]  /*11210*/  HMMA.16816.F32.BF16 R4, R56.reuse, R60, R4 ;  /* 0x0000003c3804723c */ /* 0x050fe60000041804 */
[----:B------:R-:W-:Y:S05]  /*11220*/  FFMA.FTZ R116, R124, c[0x0][0x23c], -R116 ;  /* 0x00008f007c747a23 */ /* 0x000fea0000010874 */
[C---:B------:R-:W-:Y:S01]  /*11230*/  HMMA.16816.F32.BF16 R8, R56.reuse, R62, R8 ;  /* 0x0000003e3808723c */ /* 0x040fe20000041808 */
[----:B------:R-:W1:Y:S01]  /*11240*/  LDSM.16.MT88.4 R60, [R118+0x9400] ;  /* 0x00940000763c783b */ /* 0x000e620000004200 */
[----:B------:R-:W-:Y:S10]  /*11250*/  MUFU.EX2 R149, R149 ;  /* 0x0000009500957308 */ /* 0x000ff40000000800 */
[----:B------:R-:W-:Y:S10]  /*11260*/  MUFU.EX2 R158, R158 ;  /* 0x0000009e009e7308 */ /* 0x000ff40000000800 */
[----:B------:R-:W-:Y:S10]  /*11270*/  MUFU.EX2 R146, R146 ;  /* 0x0000009200927308 */ /* 0x000ff40000000800 */
[----:B------:R-:W-:Y:S01]  /*11280*/  MUFU.EX2 R144, R144 ;  /* 0x0000009000907308 */ /* 0x000fe20000000800 */
[C---:B-1----:R-:W-:Y:S09]  /*11290*/  HMMA.16816.F32.BF16 R12, R56.reuse, R60, R12 ;  /* 0x0000003c380c723c */ /* 0x042ff2000004180c */
[----:B------:R-:W-:Y:S01]  /*112a0*/  MUFU.EX2 R163, R163 ;  /* 0x000000a300a37308 */ /* 0x000fe20000000800 */
[C---:B------:R-:W-:Y:S01]  /*112b0*/  HMMA.16816.F32.BF16 R16, R56.reuse, R62, R16 ;  /* 0x0000003e3810723c */ /* 0x040fe20000041810 */
[----:B------:R-:W1:Y:S08]  /*112c0*/  LDSM.16.MT88.4 R60, [R168+0xb400] ;  /* 0x00b40000a83c783b */ /* 0x000e700000004200 */
        /* <DEDUP_REMOVED lines=26> */
[----:B------:R-:W2:Y:S10]  /*11470*/  MUFU.EX2 R135, R135 ;  /* 0x0000008700877308 */ /* 0x000eb40000000800 */
[----:B------:R-:W-:Y:S01]  /*11480*/  MUFU.EX2 R130, R130 ;  /* 0x0000008200827308 */ /* 0x000fe20000000800 */
[C---:B-1----:R-:W-:Y:S09]  /*11490*/  HMMA.16816.F32.BF16 R44, R56.reuse, R60, R44 ;  /* 0x0000003c382c723c */ /* 0x042ff2000004182c */
[----:B------:R-:W1:Y:S01]  /*114a0*/  MUFU.EX2 R137, R137 ;  /* 0x0000008900897308 */ /* 0x000e620000000800 */
[----:B------:R-:W-:Y:S01]  /*114b0*/  HMMA.16816.F32.BF16 R48, R56, R62, R48 ;  /* 0x0000003e3830723c */ /* 0x000fe20000041830 */
[----:B------:R-:W3:Y:S02]  /*114c0*/  LDSM.16.MT88.4 R60, [R168+0x9800] ;  /* 0x00980000a83c783b */ /* 0x000ee40000004200 */
[----:B--2---:R-:W-:Y:S04]  /*114d0*/  F2FP.BF16.PACK_AB R53, R135, R134 ;  /* 0x000000868735723e */ /* 0x004fe800000010ff */
[----:B------:R-:W-:Y:S02]  /*114e0*/  F2FP.BF16.PACK_AB R57, R87, R88 ;  /* 0x000000585739723e */ /* 0x000fe400000010ff */
[----:B------:R-:W-:Y:S03]  /*114f0*/  MUFU.EX2 R128, R128 ;  /* 0x0000008000807308 */ /* 0x000fe60000000800 */
[----:B------:R-:W-:Y:S02]  /*11500*/  F2FP.BF16.PACK_AB R59, R84, R85 ;  /* 0x00000055543b723e */ /* 0x000fe400000010ff */
[C---:B------:R-:W-:Y:S01]  /*11510*/  F2FP.BF16.PACK_AB R56, R86.reuse, R89 ;  /* 0x000000595638723e */ /* 0x040fe200000010ff */
[----:B------:R-:W-:Y:S01]  /*11520*/  FADD.FTZ R89, R89, R80 ;  /* 0x0000005059597221 */ /* 0x000fe20000010000 */
[----:B------:R-:W-:Y:S03]  /*11530*/  F2FP.BF16.PACK_AB R58, R83, R90 ;  /* 0x0000005a533a723e */ /* 0x000fe600000010ff */
[----:B------:R-:W-:Y:S01]  /*11540*/  FADD.FTZ R89, R86, R89 ;  /* 0x0000005956597221 */ /* 0x000fe20000010000 */
[----:B------:R-:W2:Y:S01]  /*11550*/  MUFU.EX2 R131, R131 ;  /* 0x0000008300837308 */ /* 0x000ea20000000800 */
[----:B-1----:R-:W-:Y:S02]  /*11560*/  F2FP.BF16.PACK_AB R55, R137, R130 ;  /* 0x000000828937723e */ /* 0x002fe400000010ff */
[----:B------:R-:W-:Y:S04]  /*11570*/  FADD.FTZ R90, R90, R89 ;  /* 0x000000595a5a7221 */ /* 0x000fe80000010000 */
[----:B------:R-:W-:Y:S03]  /*11580*/  FADD.FTZ R90, R83, R90 ;  /* 0x0000005a535a7221 */ /* 0x000fe60000010000 */
[----:B------:R-:W-:Y:S10]  /*11590*/  MUFU.EX2 R129, R129 ;  /* 0x0000008100817308 */ /* 0x000ff40000000800 */
[----:B------:R-:W1:Y:S01]  /*115a0*/  MUFU.EX2 R132, R132 ;  /* 0x0000008400847308 */ /* 0x000e620000000800 */
[C---:B---3--:R-:W-:Y:S03]  /*115b0*/  HMMA.16816.F32.BF16 R4, R56.reuse, R60, R4 ;  /* 0x0000003c3804723c */ /* 0x048fe60000041804 */
[----:B--2---:R-:W-:Y:S06]  /*115c0*/  F2FP.BF16.PACK_AB R52, R131, R128 ;  /* 0x000000808334723e */ /* 0x004fec00000010ff */
[----:B------:R-:W2:Y:S01]  /*115d0*/  MUFU.EX2 R125, R126 ;  /* 0x0000007e007d7308 */ /* 0x000ea20000000800 */
[C---:B------:R-:W-:Y:S01]  /*115e0*/  HMMA.16816.F32.BF16 R8, R56.reuse, R62, R8 ;  /* 0x0000003e3808723c */ /* 0x040fe20000041808 */
[----:B------:R-:W3:Y:S08]  /*115f0*/  LDSM.16.MT88.4 R60, [R118+0x9800] ;  /* 0x00980000763c783b */ /* 0x000ef00000004200 */
[----:B------:R4:W5:Y:S03]  /*11600*/  MUFU.EX2 R124, R117 ;  /* 0x00000075007c7308 */ /* 0x0009660000000800 */
[----:B-1----:R-:W-:Y:S02]  /*11610*/  F2FP.BF16.PACK_AB R54, R132, R129 ;  /* 0x000000818436723e */ /* 0x002fe400000010ff */
[----:B----4-:R-:W-:Y:S01]  /*11620*/  MOV R117, R2 ;  /* 0x0000000200757202 */ /* 0x010fe20000000f00 */
        /* <DEDUP_REMOVED lines=53> */
[C---:B---3--:R-:W-:Y:S08]  /*11980*/  HMMA.16816.F32.BF16 R36, R56.reuse, R64, R36 ;  /* 0x000000403824723c */ /* 0x048ff00000041824 */
[C---:B------:R-:W-:Y:S01]  /*11990*/  HMMA.16816.F32.BF16 R40, R56.reuse, R66, R40 ;  /* 0x000000423828723c */ /* 0x040fe20000041828 */
[----:B------:R-:W3:Y:S07]  /*119a0*/  LDSM.16.MT88.4 R64, [R118+0xa400] ;  /* 0x00a400007640783b */ /* 0x000eee0000004200 */
[C---:B----4-:R-:W-:Y:S08]  /*119b0*/  HMMA.16816.F32.BF16 R44, R56.reuse, R68, R44 ;  /* 0x00000044382c723c */ /* 0x050ff0000004182c */
[----:B------:R-:W-:Y:S01]  /*119c0*/  HMMA.16816.F32.BF16 R48, R56, R70, R48 ;  /* 0x000000463830723c */ /* 0x000fe20000041830 */
[----:B------:R-:W4:Y:S06]  /*119d0*/  LDSM.16.MT88.4 R68, [R118+0xc400] ;  /* 0x00c400007644783b */ /* 0x000f2c0000004200 */
[----:B------:R-:W-:Y:S02]  /*119e0*/  F2FP.BF16.PACK_AB R57, R146, R151 ;  /* 0x000000979239723e */ /* 0x000fe400000010ff */
[----:B------:R-:W-:Y:S03]  /*119f0*/  F2FP.BF16.PACK_AB R59, R163, R144 ;  /* 0x00000090a33b723e */ /* 0x000fe600000010ff */
[----:B------:R-:W-:Y:S02]  /*11a00*/  F2FP.BF16.PACK_AB R56, R143, R142 ;  /* 0x0000008e8f38723e */ /* 0x000fe400000010ff */
[----:B------:R-:W-:Y:S07]  /*11a10*/  F2FP.BF16.PACK_AB R58, R148, R139 ;  /* 0x0000008b943a723e */ /* 0x000fee00000010ff */
[C---:B-1----:R-:W-:Y:S08]  /*11a20*/  HMMA.16816.F32.BF16 R4, R56.reuse, R60, R4 ;  /* 0x0000003c3804723c */ /* 0x042ff00000041804 */
[C---:B------:R-:W-:Y:S01]  /*11a30*/  HMMA.16816.F32.BF16 R8, R56.reuse, R62, R8 ;  /* 0x0000003e3808723c */ /* 0x040fe20000041808 */
[----:B------:R-:W1:Y:S07]  /*11a40*/  LDSM.16.MT88.4 R60, [R168+0xe400] ;  /* 0x00e40000a83c783b */ /* 0x000e6e0000004200 */
[C---:B---3--:R-:W-:Y:S08]  /*11a50*/  HMMA.16816.F32.BF16 R12, R56.reuse, R64, R12 ;  /* 0x00000040380c723c */ /* 0x048ff0000004180c */
        /* <DEDUP_REMOVED lines=8> */
[C---:B-1----:R-:W-:Y:S08]  /*11ae0*/  HMMA.16816.F32.BF16 R36, R56.reuse, R60, R36 ;  /* 0x0000003c3824723c */ /* 0x042ff00000041824 */
[C---:B------:R-:W-:Y:S01]  /*11af0*/  HMMA.16816.F32.BF16 R40, R56.reuse, R62, R40 ;  /* 0x0000003e3828723c */ /* 0x040fe20000041828 */
[----:B------:R-:W1:Y:S07]  /*11b00*/  LDSM.16.MT88.4 R60, [R118+0xa800] ;  /* 0x00a80000763c783b */ /* 0x000e6e0000004200 */
[C---:B---3--:R-:W-:Y:S08]  /*11b10*/  HMMA.16816.F32.BF16 R44, R56.reuse, R64, R44 ;  /* 0x00000040382c723c */ /* 0x048ff0000004182c */
[----:B------:R-:W-:Y:S01]  /*11b20*/  HMMA.16816.F32.BF16 R48, R56, R66, R48 ;  /* 0x000000423830723c */ /* 0x000fe20000041830 */
[----:B------:R-:W3:Y:S07]  /*11b30*/  LDSM.16.MT88.4 R56, [R168+0xe800] ;  /* 0x00e80000a838783b */ /* 0x000eee0000004200 */
[C---:B----4-:R-:W-:Y:S01]  /*11b40*/  HMMA.16816.F32.BF16 R4, R52.reuse, R68, R4 ;  /* 0x000000443404723c */ /* 0x050fe20000041804 */
[----:B------:R-:W4:Y:S06]  /*11b50*/  LDSM.16.MT88.4 R64, [R118+0xe800] ;  /* 0x00e800007640783b */ /* 0x000f2c0000004200 */
[----:B--2---:R-:W-:Y:S01]  /*11b60*/  F2FP.BF16.PACK_AB R69, R122, R125 ;  /* 0x0000007d7a45723e */ /* 0x004fe200000010ff */
[C---:B------:R-:W-:Y:S07]  /*11b70*/  HMMA.16816.F32.BF16 R8, R52.reuse, R70, R8 ;  /* 0x000000463408723c */ /* 0x040fee0000041808 */
[----:B-----5:R-:W-:Y:S01]  /*11b80*/  F2FP.BF16.PACK_AB R71, R124, R121 ;  /* 0x000000797c47723e */ /* 0x020fe200000010ff */
[C---:B-1----:R-:W-:Y:S01]  /*11b90*/  HMMA.16816.F32.BF16 R12, R52.reuse, R60, R12 ;  /* 0x0000003c340c723c */ /* 0x042fe2000004180c */
[----:B------:R1:W-:Y:S07]  /*11ba0*/  MUFU.EX2 R60, R92 ;  /* 0x0000005c003c7308 */ /* 0x0003ee0000000800 */
[C---:B------:R-:W-:Y:S03]  /*11bb0*/  HMMA.16816.F32.BF16 R16, R52.reuse, R62, R16 ;  /* 0x0000003e3410723c */ /* 0x040fe60000041810 */
[----:B------:R-:W2:Y:S05]  /*11bc0*/  MUFU.EX2 R61, R82 ;  /* 0x00000052003d7308 */ /* 0x000eaa0000000800 */
[C---:B------:R-:W-:Y:S05]  /*11bd0*/  HMMA.16816.F32.BF16 R20, R52.reuse, R72, R20 ;  /* 0x000000483414723c */ /* 0x040fea0000041814 */
[----:B------:R-:W-:Y:S03]  /*11be0*/  MUFU.EX2 R62, R123 ;  /* 0x0000007b003e7308 */ /* 0x000fe60000000800 */
[C---:B------:R-:W-:Y:S01]  /*11bf0*/  HMMA.16816.F32.BF16 R24, R52.reuse, R74, R24 ;  /* 0x0000004a3418723c */ /* 0x040fe20000041818 */
[----:B-1----:R-:W1:Y:S07]  /*11c00*/  LDSM.16.MT88.4 R92, [R168+0xcc00] ;  /* 0x00cc0000a85c783b */ /* 0x002e6e0000004200 */
[C---:B------:R-:W-:Y:S04]  /*11c10*/  HMMA.16816.F32.BF16 R28, R52.reuse, R76, R28 ;  /* 0x0000004c341c723c */ /* 0x040fe8000004181c */
[----:B--2---:R-:W-:Y:S04]  /*11c20*/  F2FP.BF16.PACK_AB R68, R61, R60 ;  /* 0x0000003c3d44723e */ /* 0x004fe800000010ff */
[C---:B------:R-:W-:Y:S01]  /*11c30*/  HMMA.16816.F32.BF16 R32, R52.reuse, R78, R32 ;  /* 0x0000004e3420723c */ /* 0x040fe20000041820 */
[----:B------:R-:W-:Y:S07]  /*11c40*/  LDSM.16.MT88.4 R76, [R168+0xec00] ;  /* 0x00ec0000a84c783b */ /* 0x000fee0000004200 */
[C---:B---3--:R-:W-:Y:S01]  /*11c50*/  HMMA.16816.F32.BF16 R36, R52.reuse, R56, R36 ;  /* 0x000000383424723c */ /* 0x048fe20000041824 */
[----:B------:R-:W2:Y:S06]  /*11c60*/  MUFU.EX2 R57, R116 ;  /* 0x0000007400397308 */ /* 0x000eac0000000800 */
[----:B------:R-:W-:Y:S01]  /*11c70*/  FADD.FTZ R56, R88, R81 ;  /* 0x0000005158387221 */ /* 0x000fe20000010000 */
[C---:B------:R-:W-:Y:S04]  /*11c80*/  HMMA.16816.F32.BF16 R40, R52.reuse, R58, R40 ;  /* 0x0000003a3428723c */ /* 0x040fe80000041828 */
[----:B------:R-:W-:Y:S04]  /*11c90*/  FADD.FTZ R56, R87, R56 ;  /* 0x0000003857387221 */ /* 0x000fe80000010000 */
[C---:B----4-:R-:W-:Y:S04]  /*11ca0*/  HMMA.16816.F32.BF16 R44, R52.reuse, R64, R44 ;  /* 0x00000040342c723c */ /* 0x050fe8000004182c */
[----:B------:R-:W-:Y:S04]  /*11cb0*/  FADD.FTZ R59, R85, R56 ;  /* 0x00000038553b7221 */ /* 0x000fe80000010000 */
[----:B------:R-:W-:Y:S04]  /*11cc0*/  HMMA.16816.F32.BF16 R48, R52, R66, R48 ;  /* 0x000000423430723c */ /* 0x000fe80000041830 */
[----:B--2---:R-:W-:Y:S01]  /*11cd0*/  F2FP.BF16.PACK_AB R70, R57, R62 ;  /* 0x0000003e3946723e */ /* 0x004fe200000010ff */
[----:B------:R-:W-:Y:S01]  /*11ce0*/  FADD.FTZ R59, R84, R59 ;  /* 0x0000003b543b7221 */ /* 0x000fe20000010000 */
[----:B------:R-:W-:Y:S01]  /*11cf0*/  MOV R116, R3 ;  /* 0x0000000300747202 */ /* 0x000fe20000000f00 */
[----:B------:R-:W2:Y:S02]  /*11d00*/  LDSM.16.MT88.4 R84, [R118+0xcc00] ;  /* 0x00cc00007654783b */ /* 0x000ea40000004200 */
[----:B------:R-:W-:Y:S02]  /*11d10*/  FADD.FTZ R156, R156, R59 ;  /* 0x0000003b9c9c7221 */ /* 0x000fe40000010000 */
[C---:B------:R-:W-:Y:S05]  /*11d20*/  HMMA.16816.F32.BF16 R112, R68.reuse, R108, R4 ;  /* 0x0000006c4470723c */ /* 0x040fea0000041804 */
[----:B------:R-:W-:Y:S02]  /*11d30*/  FADD.FTZ R97, R97, R156 ;  /* 0x0000009c61617221 */ /* 0x000fe40000010000 */
[----:B------:R-:W-:Y:S01]  /*11d40*/  FADD.FTZ R5, R99, R90 ;  /* 0x0000005a63057221 */ /* 0x000fe20000010000 */
[C---:B------:R-:W-:Y:S04]  /*11d50*/  HMMA.16816.F32.BF16 R108, R68.reuse, R110, R8 ;  /* 0x0000006e446c723c */ /* 0x040fe80000041808 */
[----:B------:R-:W-:Y:S02]  /*11d60*/  FADD.FTZ R5, R98, R5 ;  /* 0x0000000562057221 */ /* 0x000fe40000010000 */
[----:B------:R-:W-:Y:S02]  /*11d70*/  FADD.FTZ R4, R96, R97 ;  /* 0x0000006160047221 */ /* 0x000fe40000010000 */
[C---:B------:R-:W-:Y:S04]  /*11d80*/  HMMA.16816.F32.BF16 R104, R68.reuse, R100, R12 ;  /* 0x000000644468723c */ /* 0x040fe8000004180c */
[----:B------:R-:W-:Y:S02]  /*11d90*/  FADD.FTZ R4, R149, R4 ;  /* 0x0000000495047221 */ /* 0x000fe40000010000 */
[----:B------:R-:W-:Y:S02]  /*11da0*/  FADD.FTZ R8, R158, R5 ;  /* 0x000000059e087221 */ /* 0x000fe40000010000 */
[C---:B------:R-:W-:Y:S04]  /*11db0*/  HMMA.16816.F32.BF16 R100, R68.reuse, R102, R16 ;  /* 0x000000664464723c */ /* 0x040fe80000041810 */
[----:B------:R-:W-:Y:S02]  /*11dc0*/  FADD.FTZ R161, R161, R4 ;  /* 0x00000004a1a17221 */ /* 0x000fe40000010000 */
[----:B------:R-:W3:Y:S01]  /*11dd0*/  LDSM.16.MT88.4 R4, [R118+0xec00] ;  /* 0x00ec00007604783b */ /* 0x000ee20000004200 */
[----:B------:R-:W-:Y:S01]  /*11de0*/  FADD.FTZ R8, R157, R8 ;  /* 0x000000089d087221 */ /* 0x000fe20000010000 */
[C---:B-1----:R-:W-:Y:S04]  /*11df0*/  HMMA.16816.F32.BF16 R96, R68.reuse, R92, R20 ;  /* 0x0000005c4460723c */ /* 0x042fe80000041814 */
[----:B------:R-:W-:Y:S02]  /*11e00*/  FADD.FTZ R9, R155, R8 ;  /* 0x000000089b097221 */ /* 0x000fe40000010000 */
[----:B------:R-:W-:Y:S02]  /*11e10*/  FADD.FTZ R154, R154, R161 ;  /* 0x000000a19a9a7221 */ /* 0x000fe40000010000 */
[----:B------:R-:W-:Y:S01]  /*11e20*/  FADD.FTZ R9, R160, R9 ;  /* 0x00000009a0097221 */ /* 0x000fe20000010000 */
[C---:B------:R-:W-:Y:S03]  /*11e30*/  HMMA.16816.F32.BF16 R92, R68.reuse, R94, R24 ;  /* 0x0000005e445c723c */ /* 0x040fe60000041818 */
[----:B------:R-:W-:Y:S02]  /*11e40*/  FADD.FTZ R159, R159, R154 ;  /* 0x0000009a9f9f7221 */ /* 0x000fe40000010000 */
[----:B------:R-:W-:Y:S02]  /*11e50*/  FADD.FTZ R162, R162, R9 ;  /* 0x00000009a2a27221 */ /* 0x000fe40000010000 */
[----:B------:R-:W-:Y:S01]  /*11e60*/  FADD.FTZ R152, R152, R159 ;  /* 0x0000009f98987221 */ /* 0x000fe20000010000 */
[C---:B--2---:R-:W-:Y:S04]  /*11e70*/  HMMA.16816.F32.BF16 R88, R68.reuse, R84, R28 ;  /* 0x000000544458723c */ /* 0x044fe8000004181c */
        /* <DEDUP_REMOVED lines=15> */
[C---:B---3--:R-:W-:Y:S04]  /*11f70*/  HMMA.16816.F32.BF16 R72, R68.reuse, R4, R44 ;  /* 0x000000044448723c */ /* 0x048fe8000004182c */
[----:B------:R-:W-:Y:S02]  /*11f80*/  FADD.FTZ R8, R131, R8 ;  /* 0x0000000883087221 */ /* 0x000fe40000010000 */
[----:B------:R-:W-:Y:S02]  /*11f90*/  FADD.FTZ R130, R130, R135 ;  /* 0x0000008782827221 */ /* 0x000fe40000010000 */
        /* <DEDUP_REMOVED lines=11> */
[----:B------:R-:W-:Y:S01]  /*12050*/  FADD.FTZ R194, R57, R62 ;  /* 0x0000003e39c27221 */ /* 0x000fe20000010000 */
[----:B------:R-:W-:-:S05]  /*12060*/  @P0 BRA `(.L_x_2020) ;  /* 0xffffb31000000947 */ /* 0x000fca000383ffff */
.L_x_2016:
[----:B------:R-:W1:Y:S01]  /*12070*/  SHFL.BFLY PT, R5, R194, 0x2, 0x1f ;  /* 0x0c401f00c2057f89 */ /* 0x000e6200000e0000 */
[----:B------:R-:W-:Y:S01]  /*12080*/  MOV R6, 0x3f800000 ;  /* 0x3f80000000067802 */ /* 0x000fe20000000f00 */
[----:B------:R-:W-:Y:S01]  /*12090*/  ULDC.U8 UR4, c[0x0][0x328] ;  /* 0x0000ca0000047ab9 */ /* 0x000fe20000000000 */
[----:B------:R-:W-:Y:S01]  /*120a0*/  MOV R7, 0x3f800000 ;  /* 0x3f80000000077802 */ /* 0x000fe20000000f00 */
[----:B------:R-:W2:Y:S01]  /*120b0*/  SHFL.BFLY PT, R0, R195, 0x2, 0x1f ;  /* 0x0c401f00c3007f89 */ /* 0x000ea200000e0000 */
[----:B-1----:R-:W-:-:S02]  /*120c0*/  FADD.FTZ R8, R5, R194 ;  /* 0x000000c205087221 */ /* 0x002fc40000010000 */
[----:B--2---:R-:W-:-:S03]  /*120d0*/  FADD.FTZ R9, R0, R195 ;  /* 0x000000c300097221 */ /* 0x004fc60000010000 */
[----:B------:R-:W1:Y:S04]  /*120e0*/  SHFL.BFLY PT, R5, R8, 0x1, 0x1f ;  /* 0x0c201f0008057f89 */ /* 0x000e6800000e0000 */
[----:B------:R-:W2:Y:S04]  /*120f0*/  SHFL.BFLY PT, R4, R9, 0x1, 0x1f ;  /* 0x0c201f0009047f89 */ /* 0x000ea800000e0000 */
[----:B------:R-:W3:Y:S01]  /*12100*/  S2R R0, SR_TID.X ;  /* 0x0000000000007919 */ /* 0x000ee20000002100 */
        /* <DEDUP_REMOVED lines=150> */
.L_x_2021:
[----:B------:R-:W1:Y:S04]  /*12a70*/  S2R R3, SR_CTAID.Z ;  /* 0x0000000000037919 */ /* 0x000e680000002700 */
[----:B------:R-:W1:Y:S02]  /*12a80*/  S2R R2, SR_CTAID.Y ;  /* 0x0000000000027919 */ /* 0x000e640000002600 */
[----:B-1----:R-:W-:-:S04]  /*12a90*/  IMAD R4, R2, c[0x0][0x1c0], R3 ;  /* 0x0000700002047a24 */ /* 0x002fc800078e0203 */
[----:B------:R-:W-:Y:S02]  /*12aa0*/  IMAD R4, R4, c[0x0][0x214], RZ ;  /* 0x0000850004047a24 */ /* 0x000fe400078e02ff */
.L_x_2022:
        /* <DEDUP_REMOVED lines=39> */
.L_x_2024:
[----:B------:R-:W-:Y:S05]  /*12d20*/  BSYNC B0 ;  /* 0x0000000000007941 */ /* 0x000fea0003800000 */
.L_x_2023:
        /* <DEDUP_REMOVED lines=30> */
.L_x_2026:
[----:B------:R-:W-:Y:S05]  /*12f10*/  BSYNC B0 ;  /* 0x0000000000007941 */ /* 0x000fea0003800000 */
.L_x_2025:
        /* <DEDUP_REMOVED lines=21> */
.L_x_2027:
        /* <DEDUP_REMOVED lines=9> */
.L_x_6333:


//--------------------- .text._ZN5flash24flash_fwd_splitkv_kernelI23Flash_fwd_kernel_traitsILi96ELi64ELi128ELi4ELb0ELb0EN7cutlass10bfloat16_tE19Flash_kernel_traitsILi96ELi64ELi128ELi4ES3_EELb1ELb0ELb0ELb0ELb1ELb0ELb0ELb1EEEvNS_16Flash_fwd_paramsE --------------------------
	.section	.text._ZN5flash24flash_fwd_splitkv_kernelI23Flash_fwd_kernel_traitsILi96ELi64ELi128ELi4ELb0ELb0EN7cutlass10bfloat16_tE19Flash_kernel_traitsILi96ELi64ELi128ELi4ES3_EELb1ELb0ELb0ELb0ELb1ELb0ELb0ELb1EEEvNS_16Flash_fwd_paramsE,"ax",@progbits
	.sectioninfo	@"SHI_REGISTERS=211"
	.align	128
        .global         _ZN5flash24flash_fwd_splitkv_kernelI23Flash_fwd_kernel_traitsILi96ELi64ELi128ELi4ELb0ELb0EN7cutlass10bfloat16_tE19Flash_kernel_traitsILi96ELi64ELi128ELi4ES3_EELb1ELb0ELb0ELb0ELb1ELb0ELb0ELb1EEEvNS_16Flash_fwd_paramsE
        .type           _ZN5flash24flash_fwd_splitkv_kernelI23Flash_fwd_kernel_traitsILi96ELi64ELi128ELi4ELb0ELb0EN7cutlass10bfloat16_tE19Flash_kernel_traitsILi96ELi64ELi128ELi4ES3_EELb1ELb0ELb0ELb0ELb1ELb0ELb0ELb1EEEvNS_16Flash_fwd_paramsE,@function
        .size           _ZN5flash24flash_fwd_splitkv_kernelI23Flash_fwd_kernel_traitsILi96ELi64ELi128ELi4ELb0ELb0EN7cutlass10bfloat16_tE19Flash_kernel_traitsILi96ELi64ELi128ELi4ES3_EELb1ELb0ELb0ELb0ELb1ELb0ELb0ELb1EEEvNS_16Flash_fwd_paramsE,(.L_x_6334 - _ZN5flash24flash_fwd_splitkv_kernelI23Flash_fwd_kernel_traitsILi96ELi64ELi128ELi4ELb0ELb0EN7cutlass10bfloat16_tE19Flash_kernel_traitsILi96ELi64ELi128ELi4ES3_EELb1ELb0ELb0ELb0ELb1ELb0ELb0ELb1EEEvNS_16Flash_fwd_paramsE)
        .other          _ZN5flash24flash_fwd_splitkv_kernelI23Flash_fwd_kernel_traitsILi96ELi64ELi128ELi4ELb0ELb0EN7cutlass10bfloat16_tE19Flash_kernel_traitsILi96ELi64ELi128ELi4ES3_EELb1ELb0ELb0ELb0ELb1ELb0ELb0ELb1EEEvNS_16Flash_fwd_paramsE,@"STO_CUDA_ENTRY STV_DEFAULT"
_ZN5flash24flash_fwd_splitkv_kernelI23Flash_fwd_kernel_traitsILi96ELi64ELi128ELi4ELb0ELb0EN7cutlass10bfloat16_tE19Flash_kernel_traitsILi96ELi64ELi128ELi4ES3_EELb1ELb0ELb0ELb0ELb1ELb0ELb0ELb1EEEvNS_16Flash_fwd_paramsE:
.text._ZN5flash24flash_fwd_splitkv_kernelI23Flash_fwd_kernel_traitsILi96ELi64ELi128ELi4ELb0ELb0EN7cutlass10bfloat16_tE19Flash_kernel_traitsILi96ELi64ELi128ELi4ES3_EELb1ELb0ELb0ELb0ELb1ELb0ELb0ELb1EEEvNS_16Flash_fwd_paramsE:
[----:B------:R-:W-:Y:S02]  /*0000*/  MOV R1, c[0x0][0x28] ;  /* 0x00000a0000017a02 */ /* 0x000fe40000000f00 */
[----:B------:R-:W1:Y:S01]  /*0010*/  S2R R15, SR_CTAID.Y ;  /* 0x00000000000f7919 */ /* 0x000e620000002600 */
[----:B------:R-:W2:Y:S01]  /*0020*/  LDC.U8 R0, c[0x0][0x312] ;  /* 0x0000c480ff007b82 */ /* 0x000ea20000000000 */
[----:B------:R-:W-:Y:S01]  /*0030*/  ISETP.NE.U32.AND P1, PT, RZ, c[0x0][0x240], PT ;  /* 0x00009000ff007a0c */ /* 0x000fe20003f25070 */
[----:B------:R-:W-:Y:S01]  /*0040*/  IMAD.MOV.U32 R2, RZ, RZ, 0x4 ;  /* 0x00000004ff027424 */ /* 0x000fe200078e00ff */
[----:B------:R-:W-:Y:S01]  /*0050*/  ISETP.NE.U32.AND P5, PT, RZ, c[0x0][0x250], PT ;  /* 0x00009400ff007a0c */ /* 0x000fe20003fa5070 */
[----:B------:R-:W-:Y:S01]  /*0060*/  IMAD.MOV.U32 R151, RZ, RZ, -0x1 ;  /* 0xffffffffff977424 */ /* 0x000fe200078e00ff */
[----:B------:R-:W-:Y:S01]  /*0070*/  ISETP.NE.AND.EX P1, PT, RZ, c[0x0][0x244], PT, P1 ;  /* 0x00009100ff007a0c */ /* 0x000fe20003f25310 */
[----:B------:R-:W-:Y:S01]  /*0080*/  ULDC.64 UR6, c[0x0][0x118] ;  /* 0x0000460000067ab9 */ /* 0x000fe20000000a00 */
[----:B------:R-:W-:Y:S02]  /*0090*/  ISETP.NE.AND.EX P5, PT, RZ, c[0x0][0x254], PT, P5 ;  /* 0x00009500ff007a0c */ /* 0x000fe40003fa5350 */
[----:B------:R-:W-:Y:S01]  /*00a0*/  ISETP.EQ.U32.AND P0, PT, RZ, c[0x0][0x248], PT ;  /* 0x00009200ff007a0c */ /* 0x000fe20003f02070 */
[----:B-1----:R-:W-:Y:S01]  /*00b0*/  IMAD.WIDE R4, R15, R2, c[0x0][0x240] ;  /* 0x000090000f047625 */ /* 0x002fe200078e0202 */
[----:B--2---:R-:W-:-:S03]  /*00c0*/  ISETP.NE.AND P2, PT, R0, RZ, PT ;  /* 0x000000ff0000720c */ /* 0x004fc60003f45270 */
[----:B------:R-:W-:-:S04]  /*00d0*/  IMAD.MOV.U32 R0, RZ, RZ, RZ ;  /* 0x000000ffff007224 */ /* 0x000fc800078e00ff */
[----:B------:R-:W2:Y:S01]  /*00e0*/  @P1 LDG.E R151, [R4.64] ;  /* 0x0000000604971981 */ /* 0x000ea2000c1e1900 */
[CC--:B------:R-:W-:Y:S01]  /*00f0*/  IMAD.WIDE R158, R15.reuse, R2.reuse, c[0x0][0x250] ;  /* 0x000094000f9e7625 */ /* 0x0c0fe200078e0202 */
[----:B------:R-:W-:Y:S02]  /*0100*/  ISETP.EQ.OR.EX P0, PT, RZ, c[0x0][0x24c], !P2, P0 ;  /* 0x00009300ff007a0c */ /* 0x000fe40005702700 */
[----:B------:R-:W2:Y:S04]  /*0110*/  @P1 LDG.E R150, [R4.64+0x4] ;  /* 0x0000040604961981 */ /* 0x000ea8000c1e1900 */
[----:B------:R1:W5:Y:S01]  /*0120*/  @P5 LDG.E R0, [R158.64] ;  /* 0x000000069e005981 */ /* 0x000362000c1e1900 */
[----:B------:R-:W-:Y:S02]  /*0130*/  IMAD.MOV.U32 R11, RZ, RZ, -0x1 ;  /* 0xffffffffff0b7424 */ /* 0x000fe400078e00ff */
[----:B------:R-:W-:Y:S01]  /*0140*/  IMAD.WIDE R12, R15, R2, c[0x0][0x248] ;  /* 0x000092000f0c7625 */ /* 0x000fe200078e0202 */
[----:B------:R-:W3:Y:S04]  /*0150*/  S2R R21, SR_CTAID.X ;  /* 0x0000000000157919 */ /* 0x000ee80000002500 */
[----:B------:R1:W5:Y:S01]  /*0160*/  @!P0 LDG.E R11, [R12.64] ;  /* 0x000000060c0b8981 */ /* 0x000362000c1e1900 */
[----:B------:R-:W-:-:S03]  /*0170*/  ISETP.NE.U32.AND P0, PT, RZ, c[0x0][0x248], PT ;  /* 0x00009200ff007a0c */ /* 0x000fc60003f05070 */
[----:B------:R-:W4:Y:S04]  /*0180*/  S2R R156, SR_CTAID.Z ;  /* 0x00000000009c7919 */ /* 0x000f280000002700 */
[----:B------:R-:W1:Y:S01]  /*0190*/  S2R R64, SR_TID.X ;  /* 0x0000000000407919 */ /* 0x000e620000002100 */
[----:B------:R-:W-:Y:S01]  /*01a0*/  ISETP.NE.AND.EX P0, PT, RZ, c[0x0][0x24c], PT, P0 ;  /* 0x00009300ff007a0c */ /* 0x000fe20003f05300 */
[--C-:B------:R-:W-:Y:S01]  /*01b0*/  IMAD.MOV.U32 R9, RZ, RZ, R15.reuse ;  /* 0x000000ffff097224 */ /* 0x100fe200078e000f */
[----:B------:R-:W-:Y:S01]  /*01c0*/  SHF.R.S32.HI R6, RZ, 0x1f, R15 ;  /* 0x0000001fff067819 */ /* 0x000fe2000001140f */
[----:B--2---:R-:W-:Y:S02]  /*01d0*/  @P1 IMAD.IADD R150, R150, 0x1, -R151 ;  /* 0x0000000196961824 */ /* 0x004fe400078e0a97 */
[----:B------:R-:W-:-:S08]  /*01e0*/  @!P1 IMAD.MOV.U32 R150, RZ, RZ, c[0x0][0x214] ;  /* 0x00008500ff969624 */ /* 0x000fd000078e00ff */
[----:B------:R-:W-:Y:S05]  /*01f0*/  @!P0 BRA `(.L_x_2028) ;  /* 0x0000004000008947 */ /* 0x000fea0003800000 */
[----:B-1-34-:R-:W2:Y:S02]  /*0200*/  @P2 LDG.E R4, [R12.64+0x4] ;  /* 0x000004060c042981 */ /* 0x01aea4000c1e1900 */
[----:B--2--5:R-:W-:-:S06]  /*0210*/  @P2 IADD3 R3, R4, -R11, RZ ;  /* 0x8000000b04032210 */ /* 0x024fcc0007ffe0ff */
[----:B------:R1:W5:Y:S01]  /*0220*/  @!P2 LDG.E R3, [R12.64] ;  /* 0x000000060c03a981 */ /* 0x000362000c1e1900 */
[----:B------:R-:W-:Y:S05]  /*0230*/  BRA `(.L_x_2029) ;  /* 0x0000001000007947 */ /* 0x000fea0003800000 */
.L_x_2028:
[----:B-1-34-:R-:W-:Y:S02]  /*0240*/  MOV R3, c[0x0][0x218] ;  /* 0x0000860000037a02 */ /* 0x01afe40000000f00 */
.L_x_2029:
[----:B------:R-:W-:-:S04]  /*0250*/  ISETP.NE.U32.AND P2, PT, RZ, c[0x0][0x258], PT ;  /* 0x00009600ff007a0c */ /* 0x000fc80003f45070 */
[----:B------:R-:W-:-:S13]  /*0260*/  ISETP.NE.AND.EX P2, PT, RZ, c[0x0][0x25c], PT, P2 ;  /* 0x00009700ff007a0c */ /* 0x000fda0003f45320 */
[----:B------:R-:W-:-:S05]  /*0270*/  @P2 IMAD.WIDE R4, R15, R2, c[0x0][0x258] ;  /* 0x000096000f042625 */ /* 0x000fca00078e0202 */
[----:B------:R-:W2:Y:S01]  /*0280*/  @P2 LDG.E R63, [R4.64] ;  /* 0x00000006043f2981 */ /* 0x000ea2000c1e1900 */
[----:B------:R-:W-:Y:S01]  /*0290*/  IMAD.SHL.U32 R67, R21, 0x40, RZ ;  /* 0x0000004015437824 */ /* 0x000fe200078e00ff */
[----:B------:R-:W-:Y:S01]  /*02a0*/  @!P2 ISETP.NE.U32.AND P1, PT, RZ, c[0x0][0x268], PT ;  /* 0x00009a00ff00aa0c */ /* 0x000fe20003f25070 */
[----:B-----5:R-:W-:-:S03]  /*02b0*/  IMAD.IADD R76, R3, 0x1, -R0 ;  /* 0x00000001034c7824 */ /* 0x020fc600078e0a00 */
[----:B------:R-:W-:Y:S02]  /*02c0*/  ISETP.GT.AND P0, PT, R150, R67, PT ;  /* 0x000000439600720c */ /* 0x000fe40003f04270 */
[----:B------:R-:W-:-:S04]  /*02d0*/  @!P2 ISETP.NE.AND.EX P1, PT, RZ, c[0x0][0x26c], PT, P1 ;  /* 0x00009b00ff00aa0c */ /* 0x000fc80003f25310 */
[----:B------:R-:W-:Y:S01]  /*02e0*/  @!P2 SEL R3, RZ, c[0x0][0x21c], !P1 ;  /* 0x00008700ff03aa07 */ /* 0x000fe20004800000 */
[----:B--2---:R-:W-:-:S04]  /*02f0*/  @P2 IMAD.IADD R63, R63, 0x1, -R0 ;  /* 0x000000013f3f2824 */ /* 0x004fc800078e0a00 */
[----:B------:R-:W-:Y:S02]  /*0300*/  @!P2 IMAD.IADD R63, R76, 0x1, R3 ;  /* 0x000000014c3fa824 */ /* 0x000fe400078e0203 */
        /* <DEDUP_REMOVED lines=19> */
[----:B------:R-:W-:Y:S01]  /*0440*/  SHF.R.S32.HI R3, RZ, 0x1f, R64 ;  /* 0x0000001fff037819 */ /* 0x000fe20000011440 */
[----:B------:R-:W-:Y:S01]  /*0450*/  BSSY B0, `(.L_x_2031) ;  /* 0x000002a000007945 */ /* 0x000fe20003800000 */
[----:B------:R-:W-:Y:S02]  /*0460*/  ISETP.NE.AND P0, PT, R151, -0x1, PT ;  /* 0xffffffff9700780c */ /* 0x000fe40003f05270 */
[----:B------:R-:W-:Y:S02]  /*0470*/  LEA.HI R2, R3, R64, RZ, 0x2 ;  /* 0x0000004003027211 */ /* 0x000fe400078f10ff */
[----:B------:R-:W-:Y:S02]  /*0480*/  SHF.R.S32.HI R0, RZ, 0x1f, R67 ;  /* 0x0000001fff007819 */ /* 0x000fe40000011443 */
[----:B------:R-:W-:Y:S02]  /*0490*/  LOP3.LUT R3, R2, 0x1ffffffc, RZ, 0xc0, !PT ;  /* 0x1ffffffc02037812 */ /* 0x000fe400078ec0ff */
[----:B------:R-:W-:Y:S01]  /*04a0*/  IADD3 R150, -R67, R150, RZ ;  /* 0x0000009643967210 */ /* 0x000fe20007ffe1ff */
[----:B------:R-:W-:Y:S01]  /*04b0*/  IMAD R0, R0, c[0x0][0x1e8], RZ ;  /* 0x00007a0000007a24 */ /* 0x000fe200078e02ff */
[----:B------:R-:W-:-:S02]  /*04c0*/  IADD3 R4, -R3, R64, RZ ;  /* 0x0000004003047210 */ /* 0x000fc40007ffe1ff */
[----:B------:R-:W-:Y:S01]  /*04d0*/  SHF.R.S32.HI R3, RZ, 0x1f, R156 ;  /* 0x0000001fff037819 */ /* 0x000fe2000001149c */
[----:B------:R-:W-:Y:S01]  /*04e0*/  @!P0 IMAD R6, R6, c[0x0][0x1e0], RZ ;  /* 0x0000780006068a24 */ /* 0x000fe200078e02ff */
[----:B------:R-:W-:Y:S01]  /*04f0*/  SHF.L.U32 R4, R4, 0x3, RZ ;  /* 0x0000000304047819 */ /* 0x000fe200000006ff */
[----:B------:R-:W-:-:S03]  /*0500*/  @!P0 IMAD.WIDE.U32 R10, R15, c[0x0][0x1e0], RZ ;  /* 0x000078000f0a8a25 */ /* 0x000fc600078e00ff */
[----:B------:R-:W-:Y:S01]  /*0510*/  SHF.R.S32.HI R5, RZ, 0x1f, R4 ;  /* 0x0000001fff057819 */ /* 0x000fe20000011404 */
[----:B------:R-:W-:Y:S01]  /*0520*/  @P0 IMAD.WIDE.U32 R8, R151, c[0x0][0x1e8], RZ ;  /* 0x00007a0097080a25 */ /* 0x000fe200078e00ff */
[----:B------:R-:W-:-:S03]  /*0530*/  @!P0 MOV R8, R10 ;  /* 0x0000000a00088202 */ /* 0x000fc60000000f00 */
[----:B------:R-:W-:Y:S02]  /*0540*/  @!P0 IMAD R6, R15, c[0x0][0x1e4], R6 ;  /* 0x000079000f068a24 */ /* 0x000fe400078e0206 */
[----:B------:R-:W-:-:S04]  /*0550*/  IMAD.WIDE.U32 R4, R67, c[0x0][0x1e8], R4 ;  /* 0x00007a0043047a25 */ /* 0x000fc800078e0004 */
[----:B------:R-:W-:Y:S02]  /*0560*/  @P0 IMAD R151, R151, c[0x0][0x1ec], R9 ;  /* 0x00007b0097970a24 */ /* 0x000fe400078e0209 */
[----:B------:R-:W-:Y:S01]  /*0570*/  @!P0 IMAD.IADD R151, R11, 0x1, R6 ;  /* 0x000000010b978824 */ /* 0x000fe200078e0206 */
[----:B------:R-:W-:Y:S01]  /*0580*/  IADD3 R8, P0, R8, R4, RZ ;  /* 0x0000000408087210 */ /* 0x000fe20007f1e0ff */
[----:B------:R-:W-:Y:S02]  /*0590*/  IMAD R0, R67, c[0x0][0x1ec], R0 ;  /* 0x00007b0043007a24 */ /* 0x000fe400078e0200 */
[----:B------:R-:W-:-:S03]  /*05a0*/  IMAD R3, R3, c[0x0][0x1f0], RZ ;  /* 0x00007c0003037a24 */ /* 0x000fc600078e02ff */
[----:B------:R-:W-:Y:S01]  /*05b0*/  IADD3.X R9, R151, R5, R0, P0, !PT ;  /* 0x0000000597097210 */ /* 0x000fe200007fe400 */
[----:B------:R-:W-:Y:S01]  /*05c0*/  IMAD R0, R15, c[0x0][0x1c0], R156 ;  /* 0x000070000f007a24 */ /* 0x000fe200078e029c */
[----:B------:R-:W-:Y:S01]  /*05d0*/  SHF.R.S32.HI R5, RZ, 0x2, R2 ;  /* 0x00000002ff057819 */ /* 0x000fe20000011402 */
[C---:B------:R-:W-:Y:S02]  /*05e0*/  IMAD R3, R156.reuse, c[0x0][0x1f4], R3 ;  /* 0x00007d009c037a24 */ /* 0x040fe400078e0203 */
[----:B------:R-:W-:Y:S01]  /*05f0*/  IMAD.WIDE.U32 R8, R156, c[0x0][0x1f0], R8 ;  /* 0x00007c009c087a25 */ /* 0x000fe200078e0008 */
[----:B------:R-:W-:Y:S02]  /*0600*/  ISETP.GE.AND P0, PT, R5, R150, PT ;  /* 0x000000960500720c */ /* 0x000fe40003f06270 */
[----:B------:R-:W-:Y:S01]  /*0610*/  SHF.R.S32.HI R7, RZ, 0x1f, R5 ;  /* 0x0000001fff077819 */ /* 0x000fe20000011405 */
[----:B------:R-:W-:Y:S02]  /*0620*/  IMAD R0, R0, c[0x0][0x214], R67 ;  /* 0x0000850000007a24 */ /* 0x000fe400078e0243 */
[----:B-1----:R-:W-:-:S08]  /*0630*/  IMAD.IADD R13, R9, 0x1, R3 ;  /* 0x00000001090d7824 */ /* 0x002fd000078e0203 */
        /* <DEDUP_REMOVED lines=11> */
.L_x_2032:
[----:B------:R-:W-:Y:S05]  /*06f0*/  BSYNC B0 ;  /* 0x0000000000007941 */ /* 0x000fea0003800000 */
.L_x_2031:
        /* <DEDUP_REMOVED lines=16> */
.L_x_2034:
[----:B------:R-:W-:Y:S05]  /*0800*/  BSYNC B0 ;  /* 0x0000000000007941 */ /* 0x000fea0003800000 */
.L_x_2033:
        /* <DEDUP_REMOVED lines=13> */
.L_x_2030:
[----:B------:R-:W-:Y:S02]  /*08e0*/  ISETP.NE.U32.AND P0, PT, RZ, c[0x0][0x2b8], PT ;  /* 0x0000ae00ff007a0c */ /* 0x000fe40003f05070 */
[----:B------:R-:W-:Y:S02]  /*08f0*/  ISETP.NE.U32.AND P1, PT, RZ, c[0x0][0x2c0], PT ;  /* 0x0000b000ff007a0c */ /* 0x000fe40003f25070 */
[----:B------:R-:W-:Y:S02]  /*0900*/  ISETP.NE.AND.EX P0, PT, RZ, c[0x0][0x2bc], PT, P0 ;  /* 0x0000af00ff007a0c */ /* 0x000fe40003f05300 */
[----:B------:R-:W-:-:S11]  /*0910*/  ISETP.NE.AND.EX P1, PT, RZ, c[0x0][0x2c4], PT, P1 ;  /* 0x0000b100ff007a0c */ /* 0x000fd60003f25310 */
[----:B-1----:R-:W-:-:S04]  /*0920*/  @P0 IMAD.WIDE R12, R15, R2, c[0x0][0x2b8] ;  /* 0x0000ae000f0c0625 */ /* 0x002fc800078e0202 */
[----:B------:R-:W-:Y:S01]  /*0930*/  @P1 IMAD R2, R6, c[0x0][0x2c8], RZ ;  /* 0x0000b20006021a24 */ /* 0x000fe200078e02ff */
[----:B------:R-:W-:Y:S01]  /*0940*/  CS2R R152, SRZ ;  /* 0x0000000000987805 */ /* 0x000fe2000001ff00 */
[C---:B------:R-:W-:Y:S01]  /*0950*/  @P1 IMAD.WIDE.U32 R4, R9.reuse, c[0x0][0x2c8], RZ ;  /* 0x0000b20009041a25 */ /* 0x040fe200078e00ff */
[----:B------:R1:W5:Y:S01]  /*0960*/  @P0 LDG.E R15, [R12.64] ;  /* 0x000000060c0f0981 */ /* 0x000362000c1e1900 */
[----:B------:R-:W-:Y:S02]  /*0970*/  PLOP3.LUT P2, PT, PT, PT, PT, 0x8, 0x0 ;  /* 0x000000000000781c */ /* 0x000fe40003f4e170 */
[----:B------:R-:W-:Y:S01]  /*0980*/  @P1 IMAD R2, R9, c[0x0][0x2cc], R2 ;  /* 0x0000b30009021a24 */ /* 0x000fe200078e0202 */
[----:B------:R-:W-:-:S03]  /*0990*/  @P1 LEA R152, P0, R4, c[0x0][0x2c0], 0x2 ;  /* 0x0000b00004981a11 */ /* 0x000fc600078010ff */
[----:B------:R-:W-:-:S05]  /*09a0*/  @P1 IMAD.IADD R2, R5, 0x1, R2 ;  /* 0x0000000105021824 */ /* 0x000fca00078e0202 */
[----:B------:R-:W-:-:S04]  /*09b0*/  @P1 SHF.L.U64.HI R2, R4, 0x2, R2 ;  /* 0x0000000204021819 */ /* 0x000fc80000010202 */
[----:B------:R-:W-:Y:S02]  /*09c0*/  @P1 IADD3.X R153, R2, c[0x0][0x2c4], RZ, P0, !PT ;  /* 0x0000b10002991a10 */ /* 0x000fe400007fe4ff */
[----:B------:R-:W-:-:S04]  /*09d0*/  @P1 ISETP.NE.U32.AND P0, PT, R152, RZ, PT ;  /* 0x000000ff9800120c */ /* 0x000fc80003f05070 */
[----:B------:R-:W-:-:S13]  /*09e0*/  @P1 ISETP.NE.AND.EX P2, PT, R153, RZ, PT, P0 ;  /* 0x000000ff9900120c */ /* 0x000fda0003f45300 */
[----:B------:R-:W-:Y:S05]  /*09f0*/  @!P2 BRA `(.L_x_2035) ;  /* 0x000004b00000a947 */ /* 0x000fea0003800000 */
[----:B-1----:R-:W-:Y:S02]  /*0a00*/  IABS R2, c[0x0][0x2d0] ;  /* 0x0000b40000027a13 */ /* 0x002fe40000000000 */
[----:B------:R-:W-:Y:S02]  /*0a10*/  LEA R7, R55, 0xffffff80, 0x7 ;  /* 0xffffff8037077811 */ /* 0x000fe400078e38ff */
[----:B------:R-:W1:Y:S08]  /*0a20*/  I2F.RP R0, R2 ;  /* 0x0000000200007306 */ /* 0x000e700000209400 */
[----:B-1----:R-:W1:Y:S02]  /*0a30*/  MUFU.RCP R10, R0 ;  /* 0x00000000000a7308 */ /* 0x002e640000001000 */
[----:B-1----:R-:W-:-:S06]  /*0a40*/  IADD3 R10, R10, 0xffffffe, RZ ;  /* 0x0ffffffe0a0a7810 */ /* 0x002fcc0007ffe0ff */
[----:B------:R-:W1:Y:S02]  /*0a50*/  F2I.FTZ.U32.TRUNC.NTZ R11, R10 ;  /* 0x0000000a000b7305 */ /* 0x000e64000021f000 */
[----:B-1----:R-:W-:Y:S02]  /*0a60*/  IMAD.MOV R3, RZ, RZ, -R11 ;  /* 0x000000ffff037224 */ /* 0x002fe400078e0a0b */
[----:B------:R-:W-:Y:S02]  /*0a70*/  IMAD.MOV.U32 R10, RZ, RZ, RZ ;  /* 0x000000ffff0a7224 */ /* 0x000fe400078e00ff */
[----:B------:R-:W-:Y:S01]  /*0a80*/  IMAD R4, R3, R2, RZ ;  /* 0x0000000203047224 */ /* 0x000fe200078e02ff */
[----:B------:R-:W-:-:S03]  /*0a90*/  IABS R3, R7 ;  /* 0x0000000700037213 */ /* 0x000fc60000000000 */
        /* <DEDUP_REMOVED lines=15> */
[----:B-----5:R-:W-:-:S05]  /*0b90*/  IMAD.WIDE R14, R3, 0x4, R152 ;  /* 0x00000004030e7825 */ /* 0x020fca00078e0298 */
        /* <DEDUP_REMOVED lines=18> */
[----:B------:R-:W-:Y:S01]  /*0cc0*/  ISETP.GE.U32.AND P1, PT, R5, R2, PT ;  /* 0x000000020500720c */ /* 0x000fe20003f26070 */
[----:B------:R-:W-:Y:S01]  /*0cd0*/  IMAD.MOV R2, RZ, RZ, -R3 ;  /* 0x000000ffff027224 */ /* 0x000fe200078e0a03 */
[----:B------:R-:W-:-:S04]  /*0ce0*/  LOP3.LUT R5, R156, c[0x0][0x1c8], RZ, 0x3c, !PT ;  /* 0x000072009c057a12 */ /* 0x000fc800078e3cff */
[----:B------:R-:W-:Y:S01]  /*0cf0*/  ISETP.GE.AND P0, PT, R5, RZ, PT ;  /* 0x000000ff0500720c */ /* 0x000fe20003f06270 */
[----:B------:R-:W-:-:S05]  /*0d00*/  IMAD R5, R2, c[0x0][0x2d0], R7 ;  /* 0x0000b40002057a24 */ /* 0x000fca00078e0207 */
[----:B------:R-:W-:Y:S02]  /*0d10*/  SHF.R.S32.HI R3, RZ, 0x1f, R5 ;  /* 0x0000001fff037819 */ /* 0x000fe40000011405 */
[----:B------:R-:W-:Y:S02]  /*0d20*/  @P1 IADD3 R4, R4, 0x1, RZ ;  /* 0x0000000104041810 */ /* 0x000fe40007ffe0ff */
[----:B------:R-:W-:Y:S01]  /*0d30*/  ISETP.NE.AND P1, PT, RZ, c[0x0][0x1c8], PT ;  /* 0x00007200ff007a0c */ /* 0x000fe20003f25270 */
[----:B------:R-:W-:Y:S02]  /*0d40*/  IMAD R8, R3, c[0x0][0x198], RZ ;  /* 0x0000660003087a24 */ /* 0x000fe400078e02ff */
[----:B------:R-:W-:Y:S02]  /*0d50*/  @!P0 IADD3 R4, -R4, RZ, RZ ;  /* 0x000000ff04048210 */ /* 0x000fe40007ffe1ff */
[----:B------:R-:W-:-:S08]  /*0d60*/  IMAD R8, R5, c[0x0][0x19c], R8 ;  /* 0x0000670005087a24 */ /* 0x000fd000078e0208 */
[----:B------:R-:W-:Y:S02]  /*0d70*/  @!P1 LOP3.LUT R4, RZ, c[0x0][0x1c8], RZ, 0x33, !PT ;  /* 0x00007200ff049a12 */ /* 0x000fe400078e33ff */
[----:B--2---:R-:W-:Y:S01]  /*0d80*/  SHF.R.S32.HI R11, RZ, 0x1f, R0 ;  /* 0x0000001fff0b7819 */ /* 0x004fe20000011400 */
[----:B------:R-:W-:-:S04]  /*0d90*/  IMAD.WIDE.U32 R14, R0, c[0x0][0x180], RZ ;  /* 0x00006000000e7a25 */ /* 0x000fc800078e00ff */
[C---:B------:R-:W-:Y:S02]  /*0da0*/  IMAD R13, R11.reuse, c[0x0][0x180], RZ ;  /* 0x000060000b0d7a24 */ /* 0x040fe400078e02ff */
[----:B------:R-:W-:Y:S02]  /*0db0*/  IMAD R11, R11, c[0x0][0x188], RZ ;  /* 0x000062000b0b7a24 */ /* 0x000fe400078e02ff */
[C---:B------:R-:W-:Y:S02]  /*0dc0*/  IMAD R2, R0.reuse, c[0x0][0x184], R13 ;  /* 0x0000610000027a24 */ /* 0x040fe400078e020d */
[----:B------:R-:W-:-:S04]  /*0dd0*/  IMAD.WIDE.U32 R16, R0, c[0x0][0x188], RZ ;  /* 0x0000620000107a25 */ /* 0x000fc800078e00ff */
[----:B------:R-:W-:Y:S01]  /*0de0*/  IMAD.IADD R15, R15, 0x1, R2 ;  /* 0x000000010f0f7824 */ /* 0x000fe200078e0202 */
[----:B------:R-:W-:Y:S01]  /*0df0*/  SHF.R.S32.HI R2, RZ, 0x1f, R4 ;  /* 0x0000001fff027819 */ /* 0x000fe20000011404 */
[----:B------:R-:W-:Y:S02]  /*0e00*/  IMAD R11, R0, c[0x0][0x18c], R11 ;  /* 0x00006300000b7a24 */ /* 0x000fe400078e020b */
[----:B------:R-:W-:-:S04]  /*0e10*/  IMAD.WIDE.U32 R12, R5, c[0x0][0x198], R14 ;  /* 0x00006600050c7a25 */ /* 0x000fc800078e000e */
[----:B------:R-:W-:Y:S01]  /*0e20*/  IMAD.MOV.U32 R14, RZ, RZ, R12 ;  /* 0x000000ffff0e7224 */ /* 0x000fe200078e000c */
[----:B------:R-:W-:Y:S01]  /*0e30*/  IADD3 R15, R13, R8, RZ ;  /* 0x000000080d0f7210 */ /* 0x000fe20007ffe0ff */
[----:B------:R-:W-:Y:S01]  /*0e40*/  IMAD R13, R2, c[0x0][0x1b0], RZ ;  /* 0x00006c00020d7a24 */ /* 0x000fe200078e02ff */
[----:B------:R-:W-:Y:S01]  /*0e50*/  MOV R8, R16 ;  /* 0x0000001000087202 */ /* 0x000fe20000000f00 */
[----:B------:R-:W-:Y:S02]  /*0e60*/  IMAD.IADD R11, R17, 0x1, R11 ;  /* 0x00000001110b7824 */ /* 0x000fe400078e020b */
[C---:B------:R-:W-:Y:S02]  /*0e70*/  IMAD R13, R4.reuse, c[0x0][0x1b4], R13 ;  /* 0x00006d00040d7a24 */ /* 0x040fe400078e020d */
[----:B------:R-:W-:-:S05]  /*0e80*/  IMAD.WIDE.U32 R164, R4, c[0x0][0x1b0], R14 ;  /* 0x00006c0004a47a25 */ /* 0x000fca00078e000e */
[----:B------:R-:W-:Y:S01]  /*0e90*/  IADD3 R13, R165, R13, RZ ;  /* 0x0000000da50d7210 */ /* 0x000fe20007ffe0ff */
[----:B------:R-:W-:Y:S05]  /*0ea0*/  BRA `(.L_x_2036) ;  /* 0x0000049000007947 */ /* 0x000fea0003800000 */
.L_x_2035:
        /* <DEDUP_REMOVED lines=17> */
.L_x_2037:
[----:B------:R-:W-:Y:S02]  /*0fc0*/  IABS R4, c[0x0][0x1c8] ;  /* 0x0000720000047a13 */ /* 0x000fe40000000000 */
[----:B------:R-:W-:Y:S02]  /*0fd0*/  MOV R12, RZ ;  /* 0x000000ff000c7202 */ /* 0x000fe40000000f00 */
[----:B------:R-:W1:Y:S01]  /*0fe0*/  I2F.RP R10, R4 ;  /* 0x00000004000a7306 */ /* 0x000e620000209400 */
[----:B------:R-:W-:-:S05]  /*0ff0*/  @P4 IADD3 R11, R0, R11, RZ ;  /* 0x0000000b000b4210 */ /* 0x000fca0007ffe0ff */
[----:B------:R-:W-:-:S04]  /*1000*/  @P4 IMAD.WIDE.U32 R16, R11, c[0x0][0x1a0], RZ ;  /* 0x000068000b104a25 */ /* 0x000fc800078e00ff */
[----:B------:R-:W-:Y:S01]  /*1010*/  @P4 IMAD R11, R11, c[0x0][0x1a4], R17 ;  /* 0x000069000b0b4a24 */ /* 0x000fe200078e0211 */
[----:B-1----:R-:W1:Y:S02]  /*1020*/  MUFU.RCP R13, R10 ;  /* 0x0000000a000d7308 */ /* 0x002e640000001000 */
[----:B-1----:R-:W-:-:S06]  /*1030*/  IADD3 R13, R13, 0xffffffe, RZ ;  /* 0x0ffffffe0d0d7810 */ /* 0x002fcc0007ffe0ff */
[----:B------:R-:W1:Y:S02]  /*1040*/  F2I.FTZ.U32.TRUNC.NTZ R13, R13 ;  /* 0x0000000d000d7305 */ /* 0x000e64000021f000 */
[----:B-1----:R-:W-:-:S04]  /*1050*/  IMAD.MOV R2, RZ, RZ, -R13 ;  /* 0x000000ffff027224 */ /* 0x002fc800078e0a0d */
[----:B------:R-:W-:Y:S01]  /*1060*/  IMAD R3, R2, R4, RZ ;  /* 0x0000000402037224 */ /* 0x000fe200078e02ff */
[----:B------:R-:W-:-:S03]  /*1070*/  IABS R2, R156 ;  /* 0x0000009c00027213 */ /* 0x000fc60000000000 */
[----:B------:R-:W-:-:S04]  /*1080*/  IMAD.HI.U32 R12, R13, R3, R12 ;  /* 0x000000030d0c7227 */ /* 0x000fc800078e000c */
[----:B------:R-:W-:Y:S02]  /*1090*/  IMAD.MOV.U32 R7, RZ, RZ, R2 ;  /* 0x000000ffff077224 */ /* 0x000fe400078e0002 */
[----:B------:R-:W-:Y:S02]  /*10a0*/  IMAD.MOV.U32 R13, RZ, RZ, R5 ;  /* 0x000000ffff0d7224 */ /* 0x000fe400078e0005 */
[----:B------:R-:W-:Y:S01]  /*10b0*/  IMAD.HI.U32 R2, R12, R7, RZ ;  /* 0x000000070c027227 */ /* 0x000fe200078e00ff */
[----:B------:R-:W-:-:S03]  /*10c0*/  MOV R12, R8 ;  /* 0x00000008000c7202 */ /* 0x000fc60000000f00 */
[----:B------:R-:W-:Y:S01]  /*10d0*/  @P4 IMAD.MOV.U32 R8, RZ, RZ, R16 ;  /* 0x000000ffff084224 */ /* 0x000fe200078e0010 */
[----:B------:R-:W-:-:S05]  /*10e0*/  IADD3 R3, -R2, RZ, RZ ;  /* 0x000000ff02037210 */ /* 0x000fca0007ffe1ff */
[----:B------:R-:W-:Y:S01]  /*10f0*/  IMAD R3, R4, R3, R7 ;  /* 0x0000000304037224 */ /* 0x000fe200078e0207 */
[----:B------:R-:W-:-:S04]  /*1100*/  LEA R7, R55, 0xffffff80, 0x7 ;  /* 0xffffff8037077811 */ /* 0x000fc800078e38ff */
[----:B------:R-:W-:Y:S01]  /*1110*/  ISETP.GT.U32.AND P0, PT, R4, R3, PT ;  /* 0x000000030400720c */ /* 0x000fe20003f04070 */
[----:B------:R-:W-:-:S05]  /*1120*/  IMAD.WIDE.U32 R12, R7, c[0x0][0x198], R12 ;  /* 0x00006600070c7a25 */ /* 0x000fca00078e000c */
[----:B------:R-:W-:-:S07]  /*1130*/  MOV R164, R12 ;  /* 0x0000000c00a47202 */ /* 0x000fce0000000f00 */
[----:B------:R-:W-:Y:S01]  /*1140*/  @!P0 IMAD.IADD R3, R3, 0x1, -R4 ;  /* 0x0000000103038824 */ /* 0x000fe200078e0a04 */
[----:B------:R-:W-:Y:S02]  /*1150*/  @!P0 IADD3 R2, R2, 0x1, RZ ;  /* 0x0000000102028810 */ /* 0x000fe40007ffe0ff */
[----:B------:R-:W-:Y:S02]  /*1160*/  ISETP.NE.AND P0, PT, RZ, c[0x0][0x1c8], PT ;  /* 0x00007200ff007a0c */ /* 0x000fe40003f05270 */
[----:B------:R-:W-:Y:S02]  /*1170*/  ISETP.GE.U32.AND P3, PT, R3, R4, PT ;  /* 0x000000040300720c */ /* 0x000fe40003f66070 */
[----:B------:R-:W-:-:S04]  /*1180*/  LOP3.LUT R3, R156, c[0x0][0x1c8], RZ, 0x3c, !PT ;  /* 0x000072009c037a12 */ /* 0x000fc800078e3cff */
[----:B------:R-:W-:Y:S02]  /*1190*/  ISETP.GE.AND P1, PT, R3, RZ, PT ;  /* 0x000000ff0300720c */ /* 0x000fe40003f26270 */
[----:B------:R-:W-:-:S05]  /*11a0*/  SHF.R.S32.HI R3, RZ, 0x1f, R7 ;  /* 0x0000001fff037819 */ /* 0x000fca0000011407 */
[----:B------:R-:W-:-:S04]  /*11b0*/  @P3 IADD3 R2, R2, 0x1, RZ ;  /* 0x0000000102023810 */ /* 0x000fc80007ffe0ff */
[----:B------:R-:W-:Y:S01]  /*11c0*/  MOV R4, R2 ;  /* 0x0000000200047202 */ /* 0x000fe20000000f00 */
[----:B------:R-:W-:-:S04]  /*11d0*/  IMAD R2, R3, c[0x0][0x198], RZ ;  /* 0x0000660003027a24 */ /* 0x000fc800078e02ff */
[----:B------:R-:W-:Y:S01]  /*11e0*/  @!P1 IMAD.MOV R4, RZ, RZ, -R4 ;  /* 0x000000ffff049224 */ /* 0x000fe200078e0a04 */
[----:B------:R-:W-:Y:S01]  /*11f0*/  @!P0 LOP3.LUT R4, RZ, c[0x0][0x1c8], RZ, 0x33, !PT ;  /* 0x00007200ff048a12 */ /* 0x000fe200078e33ff */
[----:B------:R-:W-:-:S03]  /*1200*/  IMAD R5, R7, c[0x0][0x19c], R2 ;  /* 0x0000670007057a24 */ /* 0x000fc600078e0202 */
[----:B------:R-:W-:Y:S01]  /*1210*/  SHF.R.S32.HI R2, RZ, 0x1f, R4 ;  /* 0x0000001fff027819 */ /* 0x000fe20000011404 */
[----:B------:R-:W-:Y:S02]  /*1220*/  IMAD.IADD R165, R13, 0x1, R5 ;  /* 0x000000010da57824 */ /* 0x000fe400078e0205 */
[----:B------:R-:W-:Y:S02]  /*1230*/  IMAD.MOV.U32 R5, RZ, RZ, R7 ;  /* 0x000000ffff057224 */ /* 0x000fe400078e0007 */
[----:B------:R-:W-:Y:S02]  /*1240*/  IMAD R13, R2, c[0x0][0x1b0], RZ ;  /* 0x00006c00020d7a24 */ /* 0x000fe400078e02ff */
[----:B------:R-:W-:-:S04]  /*1250*/  IMAD.WIDE.U32 R164, R4, c[0x0][0x1b0], R164 ;  /* 0x00006c0004a47a25 */ /* 0x000fc800078e00a4 */
[----:B------:R-:W-:-:S05]  /*1260*/  IMAD R13, R4, c[0x0][0x1b4], R13 ;  /* 0x00006d00040d7a24 */ /* 0x000fca00078e020d */
[----:B------:R-:W-:Y:S01]  /*1270*/  IADD3 R13, R165, R13, RZ ;  /* 0x0000000da50d7210 */ /* 0x000fe20007ffe0ff */
        /* <DEDUP_REMOVED lines=12> */
.L_x_2036:
[----:B------:R1:W5:Y:S01]  /*1340*/  @P5 LDG.E R130, [R158.64] ;  /* 0x000000069e825981 */ /* 0x000362000c1e1900 */
[----:B------:R-:W-:Y:S01]  /*1350*/  ISETP.NE.AND P0, PT, R151, -0x1, PT ;  /* 0xffffffff9700780c */ /* 0x000fe20003f05270 */
[----:B------:R-:W-:Y:S01]  /*1360*/  IMAD.MOV.U32 R10, RZ, RZ, 0x2 ;  /* 0x00000002ff0a7424 */ /* 0x000fe200078e00ff */
[----:B------:R-:W-:Y:S01]  /*1370*/  MOV R17, c[0x0][0x230] ;  /* 0x00008c0000117a02 */ /* 0x000fe20000000f00 */
[----:B------:R-:W-:Y:S01]  /*1380*/  IMAD.MOV.U32 R83, RZ, RZ, c[0x0][0x230] ;  /* 0x00008c00ff537624 */ /* 0x000fe200078e00ff */
[----:B------:R-:W-:Y:S01]  /*1390*/  SHF.R.S32.HI R23, RZ, 0x1f, R64 ;  /* 0x0000001fff177819 */ /* 0x000fe20000011440 */
[----:B------:R-:W-:Y:S02]  /*13a0*/  IMAD.MOV.U32 R16, RZ, RZ, RZ ;  /* 0x000000ffff107224 */ /* 0x000fe400078e00ff */
[----:B------:R-:W-:Y:S01]  /*13b0*/  IMAD.MOV.U32 R160, RZ, RZ, c[0x0][0x198] ;  /* 0x00006600ffa07624 */ /* 0x000fe200078e00ff */
[CC--:B------:R-:W-:Y:S01]  /*13c0*/  LEA.HI R73, R23.reuse, R64.reuse, RZ, 0x3 ;  /* 0x0000004017497211 */ /* 0x0c0fe200078f18ff */
[----:B------:R-:W-:Y:S01]  /*13d0*/  IMAD.HI.U32 R83, R10, R83, R16 ;  /* 0x000000530a537227 */ /* 0x000fe200078e0010 */
[----:B------:R-:W-:-:S02]  /*13e0*/  LEA.HI R17, R23, R64, RZ, 0x2 ;  /* 0x0000004017117211 */ /* 0x000fc400078f10ff */
[----:B------:R-:W-:Y:S01]  /*13f0*/  SHF.R.S32.HI R68, RZ, 0x3, R73 ;  /* 0x00000003ff447819 */ /* 0x000fe20000011449 */
[----:B------:R-:W-:Y:S01]  /*1400*/  @!P0 IMAD R0, R6, c[0x0][0x178], RZ ;  /* 0x00005e0006008a24 */ /* 0x000fe200078e02ff */
[----:B------:R-:W-:Y:S01]  /*1410*/  LOP3.LUT R25, R17, 0xfffffffc, RZ, 0xc0, !PT ;  /* 0xfffffffc11197812 */ /* 0x000fe200078ec0ff */
[----:B-----5:R-:W-:Y:S01]  /*1420*/  @P0 IMAD.WIDE.U32 R14, R151, c[0x0][0x190], RZ ;  /* 0x00006400970e0a25 */ /* 0x020fe200078e00ff */
[----:B------:R-:W-:Y:S02]  /*1430*/  SHF.R.S32.HI R148, RZ, 0x2, R17 ;  /* 0x00000002ff947819 */ /* 0x000fe40000011411 */
[----:B------:R-:W-:Y:S01]  /*1440*/  IADD3 R80, -R25, R64, RZ ;  /* 0x0000004019507210 */ /* 0x000fe20007ffe1ff */
[----:B------:R-:W-:Y:S01]  /*1450*/  @!P0 IMAD.WIDE.U32 R18, R9, c[0x0][0x178], RZ ;  /* 0x00005e0009128a25 */ /* 0x000fe200078e00ff */
[----:B------:R-:W-:Y:S02]  /*1460*/  LEA.HI R17, R17, R148, RZ, 0x1 ;  /* 0x0000009411117211 */ /* 0x000fe400078f08ff */
[-C--:B------:R-:W-:Y:S01]  /*1470*/  LEA.HI R65, R23, R64.reuse, RZ, 0x5 ;  /* 0x0000004017417211 */ /* 0x080fe200078f28ff */
[----:B------:R-:W-:Y:S01]  /*1480*/  @!P0 IMAD R0, R9, c[0x0][0x17c], R0 ;  /* 0x00005f0009008a24 */ /* 0x000fe200078e0200 */
[----:B------:R-:W-:Y:S01]  /*1490*/  LOP3.LUT R17, R17, 0x7fffffe, RZ, 0xc0, !PT ;  /* 0x07fffffe11117812 */ /* 0x000fe200078ec0ff */
[----:B------:R-:W-:Y:S01]  /*14a0*/  @P0 IMAD R15, R151, c[0x0][0x194], R15 ;  /* 0x00006500970f0a24 */ /* 0x000fe200078e020f */
[----:B------:R-:W-:Y:S01]  /*14b0*/  SHF.R.S32.HI R146, RZ, 0x5, R65 ;  /* 0x00000005ff927819 */ /* 0x000fe20000011441 */
[----:B------:R-:W-:Y:S01]  /*14c0*/  @!P0 IMAD.IADD R15, R19, 0x1, R0 ;  /* 0x00000001130f8824 */ /* 0x000fe200078e0200 */
[----:B------:R-:W-:Y:S01]  /*14d0*/  SHF.R.S32.HI R149, RZ, 0x1f, R148 ;  /* 0x0000001fff957819 */ /* 0x000fe20000011494 */
[----:B------:R-:W-:Y:S01]  /*14e0*/  IMAD.SHL.U32 R19, R68, 0x40, RZ ;  /* 0x0000004044137824 */ /* 0x000fe200078e00ff */
[----:B------:R-:W-:Y:S01]  /*14f0*/  LEA.HI R72, R23, R64, RZ, 0x4 ;  /* 0x0000004017487211 */ /* 0x000fe200078f20ff */
[----:B------:R-:W-:Y:S01]  /*1500*/  @!P0 IMAD.MOV.U32 R14, RZ, RZ, R18 ;  /* 0x000000ffff0e8224 */ /* 0x000fe200078e0012 */
[----:B------:R-:W-:Y:S01]  /*1510*/  SHF.R.S32.HI R79, RZ, 0x1, R83 ;  /* 0x00000001ff4f7819 */ /* 0x000fe20000011453 */
[----:B------:R-:W-:Y:S01]  /*1520*/  IMAD.SHL.U32 R18, R80, 0x8, RZ ;  /* 0x0000000850127824 */ /* 0x000fe200078e00ff */
[----:B------:R-:W-:Y:S01]  /*1530*/  LOP3.LUT R19, R19, 0xc0, RZ, 0xc0, !PT ;  /* 0x000000c013137812 */ /* 0x000fe200078ec0ff */
[----:B------:R-:W-:Y:S01]  /*1540*/  IMAD.IADD R17, R148, 0x1, -R17 ;  /* 0x0000000194117824 */ /* 0x000fe200078e0a11 */
[----:B------:R-:W-:Y:S01]  /*1550*/  LOP3.LUT R71, R72, 0xfffffff0, RZ, 0xc0, !PT ;  /* 0xfffffff048477812 */ /* 0x000fe200078ec0ff */
[----:B------:R-:W-:Y:S01]  /*1560*/  IMAD.WIDE R20, R21, 0x40, R148 ;  /* 0x0000004015147825 */ /* 0x000fe200078e0294 */
[----:B------:R-:W-:-:S02]  /*1570*/  LOP3.LUT R0, R19, 0x18, R18, 0xf8, !PT ;  /* 0x0000001813007812 */ /* 0x000fc400078ef812 */
[----:B------:R-:W-:Y:S01]  /*1580*/  SHF.R.U32.HI R19, RZ, 0x3, R19 ;  /* 0x00000003ff137819 */ /* 0x000fe20000011613 */
[----:B------:R-:W-:Y:S01]  /*1590*/  IMAD R146, R146, 0x8, R17 ;  /* 0x0000000892927824 */ /* 0x000fe200078e0211 */
[----:B------:R-:W-:Y:S01]  /*15a0*/  IADD3 R10, P0, R18, R8, RZ ;  /* 0x00000008120a7210 */ /* 0x000fe20007f1e0ff */
[----:B------:R-:W-:Y:S01]  /*15b0*/  IMAD R17, R2, c[0x0][0x1b8], RZ ;  /* 0x00006e0002117a24 */ /* 0x000fe200078e02ff */
[----:B------:R-:W-:Y:S01]  /*15c0*/  LOP3.LUT R19, R0, R19, RZ, 0x3c, !PT ;  /* 0x0000001300137212 */ /* 0x000fe200078e3cff */
[----:B------:R-:W-:Y:S01]  /*15d0*/  IMAD.MOV.U32 R51, RZ, RZ, 0x10 ;  /* 0x00000010ff337424 */ /* 0x000fe200078e00ff */
[----:B------:R-:W-:Y:S01]  /*15e0*/  IADD3 R14, P1, R18, R14, RZ ;  /* 0x0000000e120e7210 */ /* 0x000fe20007f3e0ff */
[----:B------:R-:W-:Y:S01]  /*15f0*/  IMAD R0, R4, c[0x0][0x1bc], R17 ;  /* 0x00006f0004007a24 */ /* 0x000fe200078e0211 */
[----:B------:R-:W-:Y:S01]  /*1600*/  IADD3 R71, -R71, R64, RZ ;  /* 0x0000004047477210 */ /* 0x000fe20007ffe1ff */
[----:B------:R-:W-:Y:S01]  /*1610*/  IMAD.U32 R146, R146, 0x20, R19 ;  /* 0x0000002092927824 */ /* 0x000fe200078e0013 */
[----:B------:R-:W-:-:S02]  /*1620*/  SHF.R.S32.HI R19, RZ, 0x1f, R18 ;  /* 0x0000001fff137819 */ /* 0x000fc40000011412 */
[----:B------:R-:W-:Y:S02]  /*1630*/  LEA.HI R74, R71, R71, RZ, 0x1 ;  /* 0x00000047474a7211 */ /* 0x000fe400078f08ff */
[----:B------:R-:W-:Y:S01]  /*1640*/  SHF.L.U32 R80, R80, 0x2, RZ ;  /* 0x0000000250507819 */ /* 0x000fe200000006ff */
[C---:B------:R-:W-:Y:S01]  /*1650*/  IMAD.X R11, R19.reuse, 0x1, R11, P0 ;  /* 0x00000001130b7824 */ /* 0x040fe200000e060b */
[----:B------:R-:W-:Y:S01]  /*1660*/  IADD3 R162, P0, R148, R5, RZ ;  /* 0x0000000594a27210 */ /* 0x000fe20007f1e0ff */
[----:B------:R-:W-:Y:S01]  /*1670*/  IMAD.X R15, R19, 0x1, R15, P1 ;  /* 0x00000001130f7824 */ /* 0x000fe200008e060f */
[----:B------:R-:W-:Y:S01]  /*1680*/  SHF.R.S32.HI R17, RZ, 0x1, R74 ;  /* 0x00000001ff117819 */ /* 0x000fe2000001144a */
[----:B------:R-:W-:Y:S01]  /*1690*/  IMAD R5, R21, c[0x0][0x190], RZ ;  /* 0x0000640015057a24 */ /* 0x000fe200078e02ff */
[----:B------:R-:W-:Y:S01]  /*16a0*/  IADD3.X R3, R149, R3, RZ, P0, !PT ;  /* 0x0000000395037210 */ /* 0x000fe200007fe4ff */
[----:B------:R-:W-:Y:S01]  /*16b0*/  IMAD.WIDE.U32 R10, R4, c[0x0][0x1b8], R10 ;  /* 0x00006e00040a7a25 */ /* 0x000fe200078e000a */
[----:B------:R-:W-:-:S02]  /*16c0*/  SHF.R.S32.HI R8, RZ, 0x1f, R74 ;  /* 0x0000001fff087819 */ /* 0x000fc4000001144a */
[----:B------:R-:W-:Y:S01]  /*16d0*/  IADD3 R164, P0, R18, R164, RZ ;  /* 0x000000a412a47210 */ /* 0x000fe20007f1e0ff */
[----:B------:R-:W-:Y:S01]  /*16e0*/  IMAD R5, R20, c[0x0][0x194], R5 ;  /* 0x0000650014057a24 */ /* 0x000fe200078e0205 */
[----:B------:R-:W-:Y:S01]  /*16f0*/  LEA.HI R8, R8, R17, RZ, 0x2 ;  /* 0x0000001108087211 */ /* 0x000fe200078f10ff */
[----:B------:R-:W-:Y:S01]  /*1700*/  IMAD.WIDE.U32 R14, R20, c[0x0][0x190], R14 ;  /* 0x00006400140e7a25 */ /* 0x000fe200078e000e */
[----:B------:R-:W-:Y:S02]  /*1710*/  LOP3.LUT R65, R65, 0xffffffe0, RZ, 0xc0, !PT ;  /* 0xffffffe041417812 */ /* 0x000fe400078ec0ff */
[----:B------:R-:W-:Y:S01]  /*1720*/  LOP3.LUT R8, R8, 0xfffffffc, RZ, 0xc0, !PT ;  /* 0xfffffffc08087812 */ /* 0x000fe200078ec0ff */
[----:B------:R-:W-:Y:S01]  /*1730*/  IMAD R3, R3, c[0x0][0x1a0], RZ ;  /* 0x0000680003037a24 */ /* 0x000fe200078e02ff */
[----:B------:R-:W-:Y:S01]  /*1740*/  SHF.L.U32 R62, R160, 0x5, RZ ;  /* 0x00000005a03e7819 */ /* 0x000fe200000006ff */
[----:B------:R-:W-:Y:S01]  /*1750*/  IMAD.IADD R11, R11, 0x1, R0 ;  /* 0x000000010b0b7824 */ /* 0x000fe200078e0200 */
[----:B------:R-:W-:Y:S01]  /*1760*/  SHF.R.S32.HI R0, RZ, 0x1f, R156 ;  /* 0x0000001fff007819 */ /* 0x000fe2000001149c */
[----:B------:R-:W-:Y:S01]  /*1770*/  IMAD.IADD R15, R15, 0x1, R5 ;  /* 0x000000010f0f7824 */ /* 0x000fe200078e0205 */
[----:B------:R-:W-:Y:S01]  /*1780*/  SHF.L.U32 R82, R79, 0x5, RZ ;  /* 0x000000054f527819 */ /* 0x000fe200000006ff */
[C---:B------:R-:W-:Y:S01]  /*1790*/  IMAD R5, R162.reuse, c[0x0][0x1a4], R3 ;  /* 0x00006900a2057a24 */ /* 0x040fe200078e0203 */
[----:B------:R-:W-:Y:S01]  /*17a0*/  MOV R3, 0x5 ;  /* 0x0000000500037802 */ /* 0x000fe20000000f00 */
[----:B------:R-:W-:Y:S01]  /*17b0*/  IMAD.WIDE.U32 R162, R162, c[0x0][0x1a0], R10 ;  /* 0x00006800a2a27a25 */ /* 0x000fe200078e000a */
[----:B------:R-:W-:-:S02]  /*17c0*/  SHF.R.S32.HI R11, RZ, 0x1f, R76 ;  /* 0x0000001fff0b7819 */ /* 0x000fc4000001144c */
[----:B------:R-:W-:Y:S01]  /*17d0*/  SHF.L.U64.HI R61, R160, R3, c[0x0][0x19c] ;  /* 0x00006700a03d7619 */ /* 0x000fe20000010203 */
[----:B------:R-:W-:Y:S01]  /*17e0*/  IMAD.X R165, R19, 0x1, R13, P0 ;  /* 0x0000000113a57824 */ /* 0x000fe200000e060d */
[----:B------:R-:W-:Y:S01]  /*17f0*/  LEA.HI R90, R11, R76, RZ, 0x7 ;  /* 0x0000004c0b5a7211 */ /* 0x000fe200078f38ff */
[----:B------:R-:W-:Y:S01]  /*1800*/  IMAD.IADD R70, R17, 0x1, -R8 ;  /* 0x0000000111467824 */ /* 0x000fe200078e0a08 */
[----:B------:R-:W-:Y:S01]  /*1810*/  IADD3 R54, R163, R5, RZ ;  /* 0x00000005a3367210 */ /* 0x000fe20007ffe0ff */
[----:B------:R-:W-:Y:S01]  /*1820*/  IMAD R75, R0, c[0x0][0x1a8], RZ ;  /* 0x00006a00004b7a24 */ /* 0x000fe200078e02ff */
[----:B------:R-:W-:Y:S01]  /*1830*/  SHF.R.S32.HI R90, RZ, 0x7, R90 ;  /* 0x00000007ff5a7819 */ /* 0x000fe2000001145a */
[----:B------:R-:W-:Y:S01]  /*1840*/  IMAD R81, R148, R79, R80 ;  /* 0x0000004f94517224 */ /* 0x000fe200078e0250 */
[----:B------:R-:W-:Y:S01]  /*1850*/  LOP3.LUT P1, RZ, R70, 0x2, RZ, 0xc0, !PT ;  /* 0x0000000246ff7812 */ /* 0x000fe2000782c0ff */
[----:B------:R-:W-:Y:S01]  /*1860*/  IMAD R11, R149, c[0x0][0x198], RZ ;  /* 0x00006600950b7a24 */ /* 0x000fe200078e02ff */
[----:B------:R-:W-:Y:S01]  /*1870*/  IMNMX R90, RZ, R90, !PT ;  /* 0x0000005aff5a7217 */ /* 0x000fe20007800200 */
[----:B------:R-:W-:Y:S01]  /*1880*/  IMAD R75, R156, c[0x0][0x1ac], R75 ;  /* 0x00006b009c4b7a24 */ /* 0x000fe200078e024b */
[--C-:B------:R-:W-:Y:S01]  /*1890*/  SHF.R.S32.HI R78, RZ, 0x1f, R81.reuse ;  /* 0x0000001fff4e7819 */ /* 0x100fe20000011451 */
[----:B------:R-:W-:Y:S01]  /*18a0*/  IMAD.MOV.U32 R0, RZ, RZ, c[0x0][0x1a0] ;  /* 0x00006800ff007624 */ /* 0x000fe200078e00ff */
[----:B------:R-:W-:Y:S01]  /*18b0*/  ISETP.GT.AND P0, PT, R55, R90, PT ;  /* 0x0000005a3700720c */ /* 0x000fe20003f04270 */
[----:B------:R-:W-:Y:S01]  /*18c0*/  IMAD.IADD R80, R80, 0x1, R81 ;  /* 0x0000000150507824 */ /* 0x000fe200078e0251 */
[----:B------:R-:W-:Y:S01]  /*18d0*/  SEL R51, R51, 0xfffffff0, !P1 ;  /* 0xfffffff033337807 */ /* 0x000fe20004800000 */
[----:B------:R-:W-:Y:S01]  /*18e0*/  IMAD.WIDE.U32 R156, R156, c[0x0][0x1a8], R14 ;  /* 0x00006a009c9c7a25 */ /* 0x000fe200078e000e */
[----:B------:R-:W-:-:S02]  /*18f0*/  SHF.L.U64.HI R66, R0, R3, c[0x0][0x1a4] ;  /* 0x0000690000427619 */ /* 0x000fc40000010203 */
[----:B------:R-:W-:Y:S01]  /*1900*/  SHF.R.S32.HI R77, RZ, 0x1f, R80 ;  /* 0x0000001fff4d7819 */ /* 0x000fe20000011450 */
[C---:B------:R-:W-:Y:S02]  /*1910*/  IMAD R11, R148.reuse, c[0x0][0x19c], R11 ;  /* 0x00006700940b7a24 */ /* 0x040fe400078e020b */
[----:B------:R-:W-:-:S04]  /*1920*/  IMAD.WIDE.U32 R164, R148, c[0x0][0x198], R164 ;  /* 0x0000660094a47a25 */ /* 0x000fc800078e00a4 */
[----:B------:R-:W-:Y:S02]  /*1930*/  IMAD.SHL.U32 R69, R0, 0x20, RZ ;  /* 0x0000002000457824 */ /* 0x000fe400078e00ff */
[----:B------:R-:W-:Y:S02]  /*1940*/  IMAD.IADD R65, R64, 0x1, -R65 ;  /* 0x0000000140417824 */ /* 0x000fe400078e0a41 */
[----:B------:R-:W-:Y:S02]  /*1950*/  IMAD.IADD R60, R165, 0x1, R11 ;  /* 0x00000001a53c7824 */ /* 0x000fe400078e020b */
[----:B------:R-:W-:Y:S02]  /*1960*/  IMAD.IADD R75, R157, 0x1, R75 ;  /* 0x000000019d4b7824 */ /* 0x000fe400078e024b */
[----:B------:R-:W-:Y:S01]  /*1970*/  @!P5 IMAD.MOV.U32 R130, RZ, RZ, RZ ;  /* 0x000000ffff82d224 */ /* 0x000fe200078e00ff */
[----:B------:R-:W-:Y:S05]  /*1980*/  @!P0 BRA `(.L_x_2038) ;  /* 0x00007fe000008947 */ /* 0x000fea0003800000 */
[----:B-1----:R-:W-:Y:S01]  /*1990*/  SHF.R.S32.HI R5, RZ, 0x1f, R7 ;  /* 0x0000001fff057819 */ /* 0x002fe20000011407 */
[----:B------:R-:W-:Y:S01]  /*19a0*/  IMAD R8, R6, c[0x0][0x280], RZ ;  /* 0x0000a00006087a24 */ /* 0x000fe200078e02ff */
[----:B------:R-:W-:Y:S01]  /*19b0*/  SHF.R.S32.HI R11, RZ, 0x1f, R76 ;  /* 0x0000001fff0b7819 */ /* 0x000fe2000001144c */
[----:B------:R-:W-:Y:S01]  /*19c0*/  IMAD.WIDE.U32 R12, R9, c[0x0][0x280], R18 ;  /* 0x0000a000090c7a25 */ /* 0x000fe200078e0012 */
[----:B------:R-:W-:Y:S01]  /*19d0*/  IADD3 R10, P1, P0, R7, R148, -R76 ;  /* 0x00000094070a7210 */ /* 0x000fe2000783e84c */
[----:B------:R-:W-:Y:S01]  /*19e0*/  UMOV UR9, 0x40 ;  /* 0x0000004000097882 */ /* 0x000fe20000000000 */
[----:B------:R-:W-:Y:S01]  /*19f0*/  IADD3 R103, P5, R62, R62, RZ ;  /* 0x0000003e3e677210 */ /* 0x000fe20007fbe0ff */
[----:B------:R-:W-:Y:S01]  /*1a00*/  IMAD R8, R9, c[0x0][0x284], R8 ;  /* 0x0000a10009087a24 */ /* 0x000fe200078e0208 */
[----:B------:R-:W-:Y:S01]  /*1a10*/  IADD3.X R5, R5, R149, ~R11, P1, P0 ;  /* 0x0000009505057210 */ /* 0x000fe20000fe0c0b */
[----:B------:R-:W-:Y:S01]  /*1a20*/  IMAD R6, R6, c[0x0][0x278], RZ ;  /* 0x00009e0006067a24 */ /* 0x000fe200078e02ff */
[----:B------:R-:W-:Y:S01]  /*1a30*/  IADD3 R99, P4, R103, 0x20, RZ ;  /* 0x0000002067637810 */ /* 0x000fe20007f9e0ff */
[----:B------:R-:W-:Y:S01]  /*1a40*/  IMAD.IADD R13, R13, 0x1, R8 ;  /* 0x000000010d0d7824 */ /* 0x000fe200078e0208 */
[----:B------:R-:W-:Y:S01]  /*1a50*/  ULDC.64 UR4, c[0x0][0x1a0] ;  /* 0x0000680000047ab9 */ /* 0x000fe20000000a00 */
[----:B------:R-:W-:Y:S01]  /*1a60*/  IMAD R11, R5, c[0x0][0x290], RZ ;  /* 0x0000a400050b7a24 */ /* 0x000fe200078e02ff */
[----:B------:R-:W-:Y:S01]  /*1a70*/  IADD3 R103, P3, R103, 0x40, RZ ;  /* 0x0000004067677810 */ /* 0x000fe20007f7e0ff */
[C---:B------:R-:W-:Y:S01]  /*1a80*/  IMAD.WIDE.U32 R14, R9.reuse, c[0x0][0x278], R18 ;  /* 0x00009e00090e7a25 */ /* 0x040fe200078e0012 */
[----:B------:R-:W-:Y:S01]  /*1a90*/  UIMAD UR10, UR9, UR5, URZ ;  /* 0x00000005090a72a4 */ /* 0x000fe2000f8e023f */
[C---:B------:R-:W-:Y:S01]  /*1aa0*/  IADD3 R147, R82.reuse, 0x20, RZ ;  /* 0x0000002052937810 */ /* 0x040fe20007ffe0ff */
[----:B------:R-:W-:Y:S01]  /*1ab0*/  UMOV UR8, 0xc0 ;  /* 0x000000c000087882 */ /* 0x000fe20000000000 */
[----:B------:R-:W-:Y:S01]  /*1ac0*/  IMAD R6, R9, c[0x0][0x27c], R6 ;  /* 0x00009f0009067a24 */ /* 0x000fe200078e0206 */
[----:B------:R-:W-:Y:S01]  /*1ad0*/  IADD3 R145, R82, 0x40, RZ ;  /* 0x0000004052917810 */ /* 0x000fe20007ffe0ff */
[C---:B------:R-:W-:Y:S01]  /*1ae0*/  IMAD R11, R10.reuse, c[0x0][0x294], R11 ;  /* 0x0000a5000a0b7a24 */ /* 0x040fe200078e020b */
[----:B------:R-:W-:Y:S01]  /*1af0*/  UIMAD UR11, UR8, UR5, URZ ;  /* 0x00000005080b72a4 */ /* 0x000fe2000f8e023f */
[----:B------:R-:W-:Y:S01]  /*1b00*/  IMAD.WIDE.U32 R8, R10, c[0x0][0x290], R12 ;  /* 0x0000a4000a087a25 */ /* 0x000fe200078e000c */
[----:B------:R-:W-:Y:S01]  /*1b10*/  IADD3 R141, R82, R145, RZ ;  /* 0x00000091528d7210 */ /* 0x000fe20007ffe0ff */
[----:B------:R-:W-:Y:S01]  /*1b20*/  ULDC UR5, c[0x0][0x294] ;  /* 0x0000a50000057ab9 */ /* 0x000fe20000000800 */
[C---:B------:R-:W-:Y:S01]  /*1b30*/  IADD3 R84, R148.reuse, 0x20, RZ ;  /* 0x0000002094547810 */ /* 0x040fe20007ffe0ff */
[----:B------:R-:W-:Y:S01]  /*1b40*/  IMAD R5, R5, c[0x0][0x288], RZ ;  /* 0x0000a20005057a24 */ /* 0x000fe200078e02ff */
[----:B------:R-:W-:Y:S01]  /*1b50*/  UIMAD UR5, UR8, UR5, URZ ;  /* 0x00000005080572a4 */ /* 0x000fe2000f8e023f */
[----:B------:R-:W-:Y:S01]  /*1b60*/  IMAD.IADD R15, R15, 0x1, R6 ;  /* 0x000000010f0f7824 */ /* 0x000fe200078e0206 */
[----:B------:R-:W-:Y:S01]  /*1b70*/  UIMAD.WIDE.U32 UR12, UR8, UR4, URZ ;  /* 0x00000004080c72a5 */ /* 0x000fe2000f8e003f */
[----:B------:R-:W-:Y:S01]  /*1b80*/  IMAD.IADD R9, R9, 0x1, R11 ;  /* 0x0000000109097824 */ /* 0x000fe200078e020b */
[----:B------:R-:W-:Y:S01]  /*1b90*/  IADD3 R144, R148, 0x40, RZ ;  /* 0x0000004094907810 */ /* 0x000fe20007ffe0ff */
[----:B------:R-:W-:Y:S01]  /*1ba0*/  IMAD R5, R10, c[0x0][0x28c], R5 ;  /* 0x0000a3000a057a24 */ /* 0x000fe200078e0205 */
[----:B------:R-:W-:Y:S01]  /*1bb0*/  IADD3 R142, R148, 0x60, RZ ;  /* 0x00000060948e7810 */ /* 0x000fe20007ffe0ff */
[----:B------:R-:W-:Y:S01]  /*1bc0*/  IMAD.WIDE.U32 R10, R10, c[0x0][0x288], R14 ;  /* 0x0000a2000a0a7a25 */ /* 0x000fe200078e000e */
[C---:B------:R-:W-:Y:S01]  /*1bd0*/  IADD3 R15, R18.reuse, 0x20, RZ ;  /* 0x00000020120f7810 */ /* 0x040fe20007ffe0ff */
[----:B------:R-:W-:Y:S01]  /*1be0*/  ULDC UR4, c[0x0][0x230] ;  /* 0x00008c0000047ab9 */ /* 0x000fe20000000800 */
[----:B------:R-:W-:Y:S01]  /*1bf0*/  IADD3 R14, R18, 0x40, RZ ;  /* 0x00000040120e7810 */ /* 0x000fe20007ffe0ff */
[----:B------:R-:W-:Y:S01]  /*1c00*/  IMAD.IADD R130, R130, 0x1, R7 ;  /* 0x0000000182827824 */ /* 0x000fe200078e0207 */
[----:B------:R-:W-:Y:S01]  /*1c10*/  SHF.R.S32.HI R139, RZ, 0x1f, R82 ;  /* 0x0000001fff8b7819 */ /* 0x000fe20000011452 */
[----:B------:R-:W-:Y:S01]  /*1c20*/  IMAD.IADD R11, R11, 0x1, R5 ;  /* 0x000000010b0b7824 */ /* 0x000fe200078e0205 */
[----:B------:R-:W-:Y:S01]  /*1c30*/  SHF.R.S32.HI R137, RZ, 0x1f, R147 ;  /* 0x0000001fff897819 */ /* 0x000fe20000011493 */
[C---:B------:R-:W-:Y:S01]  /*1c40*/  IMAD R7, R2.reuse, c[0x0][0x2a0], RZ ;  /* 0x0000a80002077a24 */ /* 0x040fe200078e02ff */
[----:B------:R-:W-:Y:S01]  /*1c50*/  SHF.R.S32.HI R136, RZ, 0x1f, R145 ;  /* 0x0000001fff887819 */ /* 0x000fe20000011491 */
[----:B------:R-:W-:Y:S01]  /*1c60*/  IMAD R5, R2, c[0x0][0x298], RZ ;  /* 0x0000a60002057a24 */ /* 0x000fe200078e02ff */
[----:B------:R-:W-:Y:S01]  /*1c70*/  SHF.R.S32.HI R134, RZ, 0x1f, R141 ;  /* 0x0000001fff867819 */ /* 0x000fe2000001148d */
[----:B------:R-:W-:Y:S01]  /*1c80*/  IMAD.WIDE.U32 R12, R0, 0x40, RZ ;  /* 0x00000040000c7825 */ /* 0x000fe200078e00ff */
[----:B------:R-:W-:-:S02]  /*1c90*/  UIADD3 UR11, UR13, UR11, URZ ;  /* 0x0000000b0d0b7290 */ /* 0x000fc4000fffe03f */
[----:B------:R-:W-:Y:S01]  /*1ca0*/  ULDC.U8 UR8, c[0x0][0x313] ;  /* 0x0000c4c000087ab9 */ /* 0x000fe20000000000 */
[C---:B------:R-:W-:Y:S01]  /*1cb0*/  IMAD R2, R4.reuse, c[0x0][0x2a4], R7 ;  /* 0x0000a90004027a24 */ /* 0x040fe200078e0207 */
[----:B------:R-:W-:Y:S01]  /*1cc0*/  IADD3 R116, R13, UR10, RZ ;  /* 0x0000000a0d747c10 */ /* 0x000fe2000fffe0ff */
[C---:B------:R-:W-:Y:S01]  /*1cd0*/  IMAD R0, R4.reuse, c[0x0][0x29c], R5 ;  /* 0x0000a70004007a24 */ /* 0x040fe200078e0205 */
[----:B------:R-:W-:Y:S01]  /*1ce0*/  ULDC UR10, c[0x0][0x19c] ;  /* 0x00006700000a7ab9 */ /* 0x000fe20000000800 */
[----:B------:R-:W-:Y:S01]  /*1cf0*/  IMAD.WIDE.U32 R8, R4, c[0x0][0x2a0], R8 ;  /* 0x0000a80004087a25 */ /* 0x000fe200078e0008 */
[----:B------:R-:W-:Y:S01]  /*1d00*/  UIMAD UR10, UR9, UR10, URZ ;  /* 0x0000000a090a72a4 */ /* 0x000fe2000f8e023f */
[----:B------:R-:W-:Y:S02]  /*1d10*/  SHF.L.U64.HI R116, R12, 0x1, R116 ;  /* 0x000000010c747819 */ /* 0x000fe40000010274 */
[----:B------:R-:W-:Y:S01]  /*1d20*/  IMAD.WIDE.U32 R4, R4, c[0x0][0x298], R10 ;  /* 0x0000a60004047a25 */ /* 0x000fe200078e000a */
[----:B------:R-:W-:-:S03]  /*1d30*/  LEA R124, P1, R8, c[0x0][0x270], 0x1 ;  /* 0x00009c00087c7a11 */ /* 0x000fc600078208ff */
[----:B------:R-:W-:Y:S01]  /*1d40*/  IMAD.IADD R2, R9, 0x1, R2 ;  /* 0x0000000109027824 */ /* 0x000fe200078e0202 */
[----:B------:R-:W-:Y:S01]  /*1d50*/  LEA R126, P0, R4, c[0x0][0x268], 0x1 ;  /* 0x00009a00047e7a11 */ /* 0x000fe200078008ff */
[----:B------:R-:W-:Y:S02]  /*1d60*/  IMAD.IADD R0, R5, 0x1, R0 ;  /* 0x0000000105007824 */ /* 0x000fe400078e0200 */
[----:B------:R-:W-:Y:S01]  /*1d70*/  IMAD R130, R79, R130, RZ ;  /* 0x000000824f827224 */ /* 0x000fe200078e02ff */
[----:B------:R-:W-:Y:S01]  /*1d80*/  LEA.HI.X R125, R8, c[0x0][0x274], R2, 0x1, P1 ;  /* 0x00009d00087d7a11 */ /* 0x000fe200008f0c02 */
[----:B------:R-:W-:Y:S01]  /*1d90*/  IMAD.MOV.U32 R94, RZ, RZ, c[0x0][0x288] ;  /* 0x0000a200ff5e7624 */ /* 0x000fe200078e00ff */
[----:B------:R-:W-:Y:S01]  /*1da0*/  LEA.HI.X R127, R4, c[0x0][0x26c], R0, 0x1, P0 ;  /* 0x00009b00047f7a11 */ /* 0x000fe200000f0c00 */
[----:B------:R-:W-:Y:S01]  /*1db0*/  IMAD.MOV.U32 R154, RZ, RZ, c[0x0][0x290] ;  /* 0x0000a400ff9a7624 */ /* 0x000fe200078e00ff */
[----:B------:R-:W-:Y:S01]  /*1dc0*/  LEA R120, P1, R164, c[0x0][0x168], 0x1 ;  /* 0x00005a00a4787a11 */ /* 0x000fe200078208ff */
[----:B------:R-:W-:Y:S01]  /*1dd0*/  IMAD.X R102, R61, 0x1, R61, P5 ;  /* 0x000000013d667824 */ /* 0x000fe200028e063d */
[----:B------:R-:W-:Y:S01]  /*1de0*/  LEA R122, P0, R162, c[0x0][0x170], 0x1 ;  /* 0x00005c00a27a7a11 */ /* 0x000fe200078008ff */
[----:B------:R-:W-:Y:S01]  /*1df0*/  IMAD.SHL.U32 R92, R94, 0x20, RZ ;  /* 0x000000205e5c7824 */ /* 0x000fe200078e00ff */
[----:B------:R-:W-:Y:S01]  /*1e00*/  LEA.HI.X R119, R164, c[0x0][0x16c], R60, 0x1, P1 ;  /* 0x00005b00a4777a11 */ /* 0x000fe200008f0c3c */
[----:B------:R-:W-:Y:S01]  /*1e10*/  IMAD.X R98, RZ, RZ, R102, P4 ;  /* 0x000000ffff627224 */ /* 0x000fe200020e0666 */
[----:B------:R-:W-:Y:S01]  /*1e20*/  LEA.HI.X R123, R162, c[0x0][0x174], R54, 0x1, P0 ;  /* 0x00005d00a27b7a11 */ /* 0x000fe200000f0c36 */
[----:B------:R-:W-:Y:S01]  /*1e30*/  IMAD.MOV.U32 R93, RZ, RZ, 0x6 ;  /* 0x00000006ff5d7424 */ /* 0x000fe200078e00ff */
[----:B------:R-:W-:Y:S01]  /*1e40*/  SHF.R.S32.HI R131, RZ, 0x1f, R130 ;  /* 0x0000001fff837819 */ /* 0x000fe20000011482 */
[----:B------:R-:W-:Y:S01]  /*1e50*/  IMAD.X R102, RZ, RZ, R102, P3 ;  /* 0x000000ffff667224 */ /* 0x000fe200018e0666 */
[-C--:B------:R-:W-:Y:S01]  /*1e60*/  IADD3 R52, P1, R81, R130.reuse, RZ ;  /* 0x0000008251347210 */ /* 0x080fe20007f3e0ff */
[----:B------:R-:W-:Y:S01]  /*1e70*/  IMAD.IADD R143, R82, 0x1, R147 ;  /* 0x00000001528f7824 */ /* 0x000fe200078e0293 */
[----:B------:R-:W-:Y:S01]  /*1e80*/  IADD3 R130, P0, R80, R130, RZ ;  /* 0x0000008250827210 */ /* 0x000fe20007f1e0ff */
[----:B------:R-:W-:Y:S01]  /*1e90*/  IMAD.SHL.U32 R115, R154, 0x40, RZ ;  /* 0x000000409a737824 */ /* 0x000fe200078e00ff */
[-C--:B------:R-:W-:Y:S01]  /*1ea0*/  SHF.L.U64.HI R91, R94, R3.reuse, c[0x0][0x28c] ;  /* 0x0000a3005e5b7619 */ /* 0x080fe20000010203 */
[C---:B------:R-:W-:Y:S01]  /*1eb0*/  IMAD.SHL.U32 R113, R154.reuse, 0x20, RZ ;  /* 0x000000209a717824 */ /* 0x040fe200078e00ff */
[----:B------:R-:W-:Y:S01]  /*1ec0*/  SHF.L.U64.HI R112, R154, R3, c[0x0][0x294] ;  /* 0x0000a5009a707619 */ /* 0x000fe20000010203 */
[--C-:B------:R-:W-:Y:S01]  /*1ed0*/  IMAD.X R3, R78, 0x1, R131.reuse, P1 ;  /* 0x000000014e037824 */ /* 0x100fe200008e0683 */
[----:B------:R-:W-:Y:S01]  /*1ee0*/  IADD3 R107, P4, R62, R99, RZ ;  /* 0x000000633e6b7210 */ /* 0x000fe20007f9e0ff */
[----:B------:R-:W-:Y:S01]  /*1ef0*/  IMAD.X R131, R77, 0x1, R131, P0 ;  /* 0x000000014d837824 */ /* 0x000fe200000e0683 */
[----:B------:R-:W-:Y:S01]  /*1f00*/  IADD3 R101, P5, R92, R92, RZ ;  /* 0x0000005c5c657210 */ /* 0x000fe20007fbe0ff */
[----:B------:R-:W-:Y:S01]  /*1f10*/  IMAD.WIDE.U32 R160, R160, 0x40, RZ ;  /* 0x00000040a0a07825 */ /* 0x000fe200078e00ff */
[----:B------:R-:W-:-:S02]  /*1f20*/  SHF.L.U64.HI R0, R52, 0x1, R3 ;  /* 0x0000000134007819 */ /* 0x000fc40000010203 */
[C---:B------:R-:W-:Y:S01]  /*1f30*/  SHF.L.U64.HI R131, R130.reuse, 0x1, R131 ;  /* 0x0000000182837819 */ /* 0x040fe20000010283 */
[----:B------:R-:W-:Y:S01]  /*1f40*/  IMAD.SHL.U32 R130, R130, 0x2, RZ ;  /* 0x0000000282827824 */ /* 0x000fe200078e00ff */
[----:B------:R-:W-:Y:S01]  /*1f50*/  IADD3 R97, P1, R101, 0x20, RZ ;  /* 0x0000002065617810 */ /* 0x000fe20007f3e0ff */
[----:B------:R-:W-:Y:S01]  /*1f60*/  IMAD.X R106, R61, 0x1, R98, P4 ;  /* 0x000000013d6a7824 */ /* 0x000fe200020e0662 */
[----:B------:R-:W-:Y:S01]  /*1f70*/  IADD3.X R100, R91, R91, RZ, P5, !PT ;  /* 0x0000005b5b647210 */ /* 0x000fe20002ffe4ff */
[----:B------:R-:W-:Y:S01]  /*1f80*/  IMAD.SHL.U32 R52, R52, 0x2, RZ ;  /* 0x0000000234347824 */ /* 0x000fe200078e00ff */
[----:B------:R-:W-:Y:S01]  /*1f90*/  IADD3 R111, P3, R62, R103, RZ ;  /* 0x000000673e6f7210 */ /* 0x000fe20007f7e0ff */
[----:B------:R-:W-:Y:S01]  /*1fa0*/  IMAD.SHL.U32 R88, R79, 0x40, RZ ;  /* 0x000000404f587824 */ /* 0x000fe200078e00ff */
[----:B------:R-:W-:Y:S01]  /*1fb0*/  IADD3 R101, P0, R101, 0x40, RZ ;  /* 0x0000004065657810 */ /* 0x000fe20007f1e0ff */
[----:B------:R-:W-:Y:S01]  /*1fc0*/  IMAD.X R96, RZ, RZ, R100, P1 ;  /* 0x000000ffff607224 */ /* 0x000fe200008e0664 */
[----:B------:R-:W-:Y:S01]  /*1fd0*/  IADD3 R128, P4, R130, c[0x0][0x2b0], RZ ;  /* 0x0000ac0082807a10 */ /* 0x000fe20007f9e0ff */
[----:B------:R-:W-:Y:S01]  /*1fe0*/  IMAD R86, R79, 0x60, RZ ;  /* 0x000000604f567824 */ /* 0x000fe200078e02ff */
[C---:B------:R-:W-:Y:S01]  /*1ff0*/  SHF.L.U64.HI R114, R154.reuse, R93, c[0x0][0x294] ;  /* 0x0000a5009a727619 */ /* 0x040fe2000001025d */
[----:B------:R-:W-:Y:S01]  /*2000*/  IMAD.WIDE.U32 R154, R154, 0xc0, RZ ;  /* 0x000000c09a9a7825 */ /* 0x000fe200078e00ff */
[----:B------:R-:W-:-:S02]  /*2010*/  IADD3.X R129, R131, c[0x0][0x2b4], RZ, P4, !PT ;  /* 0x0000ad0083817a10 */ /* 0x000fc400027fe4ff */
[----:B------:R-:W-:Y:S01]  /*2020*/  IADD3 R20, P1, R52, c[0x0][0x2b0], RZ ;  /* 0x0000ac0034147a10 */ /* 0x000fe20007f3e0ff */
[C---:B------:R-:W-:Y:S01]  /*2030*/  IMAD.IADD R140, R82.reuse, 0x1, R143 ;  /* 0x00000001528c7824 */ /* 0x040fe200078e028f */
[-C--:B------:R-:W-:Y:S01]  /*2040*/  IADD3 R105, P5, R97, R92.reuse, RZ ;  /* 0x0000005c61697210 */ /* 0x080fe20007fbe0ff */
[----:B------:R-:W-:Y:S01]  /*2050*/  IMAD.IADD R138, R82, 0x1, R141 ;  /* 0x00000001528a7824 */ /* 0x000fe200078e028d */
[----:B------:R-:W-:Y:S01]  /*2060*/  IADD3 R109, P4, R101, R92, RZ ;  /* 0x0000005c656d7210 */ /* 0x000fe20007f9e0ff */
[----:B------:R-:W-:Y:S01]  /*2070*/  IMAD.X R110, R61, 0x1, R102, P3 ;  /* 0x000000013d6e7824 */ /* 0x000fe200018e0666 */
[----:B------:R-:W-:Y:S01]  /*2080*/  IADD3 R130, P3, R130, c[0x0][0x2a8], RZ ;  /* 0x0000aa0082827a10 */ /* 0x000fe20007f7e0ff */
[----:B------:R-:W-:Y:S01]  /*2090*/  IMAD.X R100, RZ, RZ, R100, P0 ;  /* 0x000000ffff647224 */ /* 0x000fe200000e0664 */
[----:B------:R-:W-:Y:S01]  /*20a0*/  IADD3 R52, P0, R52, c[0x0][0x2a8], RZ ;  /* 0x0000aa0034347a10 */ /* 0x000fe20007f1e0ff */
[----:B------:R-:W-:Y:S01]  /*20b0*/  IMAD.MOV.U32 R89, RZ, RZ, c[0x0][0x290] ;  /* 0x0000a400ff597624 */ /* 0x000fe200078e00ff */
[----:B------:R-:W-:Y:S01]  /*20c0*/  SHF.L.U64.HI R93, R94, R93, c[0x0][0x28c] ;  /* 0x0000a3005e5d7619 */ /* 0x000fe2000001025d */
[----:B------:R-:W-:Y:S01]  /*20d0*/  IMAD.SHL.U32 R117, R12, 0x2, RZ ;  /* 0x000000020c757824 */ /* 0x000fe200078e00ff */
[----:B------:R-:W-:Y:S01]  /*20e0*/  SHF.L.U64.HI R114, R115, 0x1, R114 ;  /* 0x0000000173727819 */ /* 0x000fe20000010272 */
[----:B------:R-:W-:Y:S01]  /*20f0*/  IMAD.MOV.U32 R13, RZ, RZ, R55 ;  /* 0x000000ffff0d7224 */ /* 0x000fe200078e0037 */
[----:B------:R-:W-:Y:S01]  /*2100*/  SHF.L.U64.HI R112, R113, 0x1, R112 ;  /* 0x0000000171707819 */ /* 0x000fe20000010270 */
[----:B------:R-:W-:Y:S01]  /*2110*/  IMAD.SHL.U32 R94, R94, 0x40, RZ ;  /* 0x000000405e5e7824 */ /* 0x000fe200078e00ff */
[----:B------:R-:W-:Y:S01]  /*2120*/  SHF.R.S32.HI R87, RZ, 0x1f, R88 ;  /* 0x0000001fff577819 */ /* 0x000fe20000011458 */
[----:B------:R-:W-:Y:S01]  /*2130*/  IMAD.SHL.U32 R115, R115, 0x2, RZ ;  /* 0x0000000273737824 */ /* 0x000fe200078e00ff */
[----:B------:R-:W-:Y:S01]  /*2140*/  SHF.R.S32.HI R85, RZ, 0x1f, R86 ;  /* 0x0000001fff557819 */ /* 0x000fe20000011456 */
[----:B------:R-:W-:Y:S01]  /*2150*/  IMAD.SHL.U32 R113, R113, 0x2, RZ ;  /* 0x0000000271717824 */ /* 0x000fe200078e00ff */
[----:B------:R-:W-:Y:S01]  /*2160*/  IADD3 R95, R161, UR10, RZ ;  /* 0x0000000aa15f7c10 */ /* 0x000fe2000fffe0ff */
[----:B------:R-:W-:Y:S01]  /*2170*/  IMAD.X R104, R96, 0x1, R91, P5 ;  /* 0x0000000160687824 */ /* 0x000fe200028e065b */
[----:B------:R-:W-:Y:S01]  /*2180*/  SHF.R.S32.HI R135, RZ, 0x1f, R143 ;  /* 0x0000001fff877819 */ /* 0x000fe2000001148f */
[----:B------:R-:W-:Y:S01]  /*2190*/  IMAD.X R108, R100, 0x1, R91, P4 ;  /* 0x00000001646c7824 */ /* 0x000fe200020e065b */
[----:B------:R-:W-:Y:S01]  /*21a0*/  IADD3 R118, R155, UR5, RZ ;  /* 0x000000059b767c10 */ /* 0x000fe2000fffe0ff */
[----:B------:R-:W-:Y:S01]  /*21b0*/  IMAD.U32 R89, R89, -0x80, RZ ;  /* 0xffffff8059597824 */ /* 0x000fe200078e00ff */
[----:B------:R-:W-:-:S02]  /*21c0*/  SHF.R.S32.HI R133, RZ, 0x1f, R140 ;  /* 0x0000001fff857819 */ /* 0x000fc4000001148c */
[----:B------:R-:W-:Y:S02]  /*21d0*/  SHF.R.S32.HI R132, RZ, 0x1f, R138 ;  /* 0x0000001fff847819 */ /* 0x000fe4000001148a */
[----:B------:R-:W-:Y:S02]  /*21e0*/  IADD3.X R131, R131, c[0x0][0x2ac], RZ, P3, !PT ;  /* 0x0000ab0083837a10 */ /* 0x000fe40001ffe4ff */
[C---:B------:R-:W-:Y:S02]  /*21f0*/  IADD3.X R21, R0.reuse, c[0x0][0x2b4], RZ, P1, !PT ;  /* 0x0000ad0000157a10 */ /* 0x040fe40000ffe4ff */
[----:B------:R-:W-:Y:S02]  /*2200*/  IADD3.X R53, R0, c[0x0][0x2ac], RZ, P0, !PT ;  /* 0x0000ab0000357a10 */ /* 0x000fe400007fe4ff */
.L_x_2084:
[----:B------:R-:W-:Y:S01]  /*2210*/  IMAD.SHL.U32 R17, R13, 0x80, RZ ;  /* 0x000000800d117824 */ /* 0x000fe200078e00ff */
[----:B------:R-:W-:Y:S04]  /*2220*/  ISETP.NE.AND P6, PT, RZ, UR4, PT ;  /* 0x00000004ff007c0c */ /* 0x000fe8000bfc5270 */
[----:B------:R-:W-:Y:S05]  /*2230*/  IADD3 R16, R17, -0x80, RZ ;  /* 0xffffff8011107810 */ /* 0x000fea0007ffe0ff */
[--C-:B----4-:R-:W-:Y:S02]  /*2240*/  IMAD.IADD R23, R63, 0x1, -R16.reuse ;  /* 0x000000013f177824 */ /* 0x110fe400078e0a10 */
[----:B------:R-:W-:Y:S03]  /*2250*/  IMAD.IADD R3, R76, 0x1, -R16 ;  /* 0x000000014c037824 */ /* 0x000fe600078e0a10 */
[-C--:B------:R-:W-:Y:S02]  /*2260*/  ISETP.GE.AND P1, PT, R148, R23.reuse, PT ;  /* 0x000000179400720c */ /* 0x080fe40003f26270 */
[----:B------:R-:W-:Y:S02]  /*2270*/  ISETP.GE.AND P5, PT, R84, R23, PT ;  /* 0x000000175400720c */ /* 0x000fe40003fa6270 */
[-C--:B------:R-:W-:Y:S02]  /*2280*/  ISETP.GE.AND P1, PT, R148, R3.reuse, !P1 ;  /* 0x000000039400720c */ /* 0x080fe40004f26270 */
[----:B------:R-:W-:Y:S02]  /*2290*/  ISETP.GE.AND P5, PT, R84, R3, !P5 ;  /* 0x000000035400720c */ /* 0x000fe40006fa6270 */
[-C--:B------:R-:W-:Y:S02]  /*22a0*/  ISETP.GE.AND P4, PT, R144, R23.reuse, PT ;  /* 0x000000179000720c */ /* 0x080fe40003f86270 */
[----:B------:R-:W-:Y:S02]  /*22b0*/  ISETP.GE.AND P3, PT, R142, R23, PT ;  /* 0x000000178e00720c */ /* 0x000fe40003f66270 */
[-C--:B------:R-:W-:Y:S02]  /*22c0*/  ISETP.GE.AND P4, PT, R144, R3.reuse, !P4 ;  /* 0x000000039000720c */ /* 0x080fe40006786270 */
[----:B------:R-:W-:Y:S03]  /*22d0*/  ISETP.GE.AND P3, PT, R142, R3, !P3 ;  /* 0x000000038e00720c */ /* 0x000fe60005f66270 */
[----:B-12---:R-:W2:Y:S02]  /*22e0*/  @P1 LDG.E.128 R24, [R124.64] ;  /* 0x000000067c181981 */ /* 0x006ea4000c1e1d00 */
[C---:B------:R-:W-:Y:S05]  /*22f0*/  @P5 IADD3 R32, P0, R124.reuse, R113, RZ ;  /* 0x000000717c205210 */ /* 0x040fea0007f1e0ff */
[----:B------:R-:W-:Y:S01]  /*2300*/  @P5 IMAD.X R33, R125, 0x1, R112, P0 ;  /* 0x000000017d215824 */ /* 0x000fe200000e0670 */
[C---:B------:R-:W-:Y:S04]  /*2310*/  @P5 LEA R34, P0, R69.reuse, R122, 0x1 ;  /* 0x0000007a45225211 */ /* 0x040fe800078008ff */
[----:B------:R-:W-:Y:S02]  /*2320*/  @P5 LEA.HI.X R35, R69, R123, R66, 0x1, P0 ;  /* 0x0000007b45235211 */ /* 0x000fe400000f0c42 */
[----:B------:R-:W-:Y:S05]  /*2330*/  @P4 IADD3 R36, P0, R124, R115, RZ ;  /* 0x000000737c244210 */ /* 0x000fea0007f1e0ff */
[----:B------:R-:W-:Y:S01]  /*2340*/  @P4 IMAD.X R37, R125, 0x1, R114, P0 ;  /* 0x000000017d254824 */ /* 0x000fe200000e0672 */
[----:B------:R-:W-:Y:S05]  /*2350*/  @P4 IADD3 R38, P0, R122, R117, RZ ;  /* 0x000000757a264210 */ /* 0x000fea0007f1e0ff */
[----:B------:R-:W-:Y:S01]  /*2360*/  @P4 IMAD.X R39, R123, 0x1, R116, P0 ;  /* 0x000000017b274824 */ /* 0x000fe200000e0674 */
[----:B------:R-:W-:Y:S05]  /*2370*/  @P3 IADD3 R2, P0, R124, R154, RZ ;  /* 0x0000009a7c023210 */ /* 0x000fea0007f1e0ff */
[----:B------:R-:W-:Y:S01]  /*2380*/  @P3 IMAD.X R3, R125, 0x1, R118, P0 ;  /* 0x000000017d033824 */ /* 0x000fe200000e0676 */
[----:B------:R-:W-:Y:S04]  /*2390*/  @P3 IADD3 R22, P0, R122, UR12, RZ ;  /* 0x0000000c7a163c10 */ /* 0x000fe8000ff1e0ff */
[----:B------:R-:W-:Y:S01]  /*23a0*/  @P3 IADD3.X R23, R123, UR11, RZ, P0, !PT ;  /* 0x0000000b7b173c10 */ /* 0x000fe200087fe4ff */
[----:B--2---:R-:W-:Y:S04]  /*23b0*/  @P1 STG.E.128 [R122.64], R24 ;  /* 0x000000187a001986 */ /* 0x004fe8000c101d06 */
[----:B------:R-:W2:Y:S04]  /*23c0*/  @P1 LDG.E.128 R4, [R124.64+0x40] ;  /* 0x000040067c041981 */ /* 0x000ea8000c1e1d00 */
[----:B--2---:R1:W-:Y:S04]  /*23d0*/  @P1 STG.E.128 [R122.64+0x40], R4 ;  /* 0x000040047a001986 */ /* 0x0043e8000c101d06 */
[----:B------:R2:W3:Y:S02]  /*23e0*/  @P1 LDG.E.128 R8, [R124.64+0x80] ;  /* 0x000080067c081981 */ /* 0x0004e4000c1e1d00 */
[C---:B--2---:R-:W-:Y:S04]  /*23f0*/  LEA R124, P0, R89.reuse, R124, 0x1 ;  /* 0x0000007c597c7211 */ /* 0x044fe800078008ff */
[----:B------:R-:W-:Y:S01]  /*2400*/  LEA.HI.X.SX32 R125, R89, R125, 0x1, P0 ;  /* 0x0000007d597d7211 */ /* 0x000fe200000f0eff */
[----:B---3--:R2:W-:Y:S04]  /*2410*/  @P1 STG.E.128 [R122.64+0x80], R8 ;  /* 0x000080087a001986 */ /* 0x0085e8000c101d06 */
[----:B------:R-:W3:Y:S04]  /*2420*/  @P5 LDG.E.128 R28, [R32.64] ;  /* 0x00000006201c5981 */ /* 0x000ee8000c1e1d00 */
[----:B---3--:R-:W-:Y:S04]  /*2430*/  @P5 STG.E.128 [R34.64], R28 ;  /* 0x0000001c22005986 */ /* 0x008fe8000c101d06 */
[----:B-1----:R-:W3:Y:S04]  /*2440*/  @P5 LDG.E.128 R4, [R32.64+0x40] ;  /* 0x0000400620045981 */ /* 0x002ee8000c1e1d00 */
[----:B---3--:R1:W-:Y:S04]  /*2450*/  @P5 STG.E.128 [R34.64+0x40], R4 ;  /* 0x0000400422005986 */ /* 0x0083e8000c101d06 */
[----:B------:R-:W3:Y:S04]  /*2460*/  @P5 LDG.E.128 R24, [R32.64+0x80] ;  /* 0x0000800620185981 */ /* 0x000ee8000c1e1d00 */
[----:B---3--:R3:W-:Y:S04]  /*2470*/  @P5 STG.E.128 [R34.64+0x80], R24 ;  /* 0x0000801822005986 */ /* 0x0087e8000c101d06 */
[----:B--2---:R-:W2:Y:S04]  /*2480*/  @P4 LDG.E.128 R8, [R36.64] ;  /* 0x0000000624084981 */ /* 0x004ea8000c1e1d00 */
[----:B--2---:R2:W-:Y:S04]  /*2490*/  @P4 STG.E.128 [R38.64], R8 ;  /* 0x0000000826004986 */ /* 0x0045e8000c101d06 */
[----:B-1----:R-:W4:Y:S04]  /*24a0*/  @P4 LDG.E.128 R4, [R36.64+0x40] ;  /* 0x0000400624044981 */ /* 0x002f28000c1e1d00 */
[----:B----4-:R1:W-:Y:S04]  /*24b0*/  @P4 STG.E.128 [R38.64+0x40], R4 ;  /* 0x0000400426004986 */ /* 0x0103e8000c101d06 */
[----:B------:R-:W4:Y:S04]  /*24c0*/  @P4 LDG.E.128 R28, [R36.64+0x80] ;  /* 0x00008006241c4981 */ /* 0x000f28000c1e1d00 */
[----:B----4-:R4:W-:Y:S04]  /*24d0*/  @P4 STG.E.128 [R38.64+0x80], R28 ;  /* 0x0000801c26004986 */ /* 0x0109e8000c101d06 */
[----:B---3--:R-:W3:Y:S04]  /*24e0*/  @P3 LDG.E.128 R24, [R2.64] ;  /* 0x0000000602183981 */ /* 0x008ee8000c1e1d00 */
[----:B---3--:R4:W-:Y:S04]  /*24f0*/  @P3 STG.E.128 [R22.64], R24 ;  /* 0x0000001816003986 */ /* 0x0089e8000c101d06 */
[----:B--2---:R-:W2:Y:S04]  /*2500*/  @P3 LDG.E.128 R8, [R2.64+0x40] ;  /* 0x0000400602083981 */ /* 0x004ea8000c1e1d00 */
[----:B--2---:R4:W-:Y:S04]  /*2510*/  @P3 STG.E.128 [R22.64+0x40], R8 ;  /* 0x0000400816003986 */ /* 0x0049e8000c101d06 */
[----:B-1----:R-:W2:Y:S04]  /*2520*/  @P3 LDG.E.128 R4, [R2.64+0x80] ;  /* 0x0000800602043981 */ /* 0x002ea8000c1e1d00 */
[----:B--2---:R4:W-:Y:S01]  /*2530*/  @P3 STG.E.128 [R22.64+0x80], R4 ;  /* 0x0000800416003986 */ /* 0x0049e2000c101d06 */
[----:B------:R-:W-:-:S05]  /*2540*/  @!P6 BRA `(.L_x_2039) ;  /* 0x00006bb00000e947 */ /* 0x000fca0003800000 */
[----:B------:R-:W-:Y:S11]  /*2550*/  ISETP.NE.AND P0, PT, RZ, UR8, PT ;  /* 0x00000008ff007c0c */ /* 0x000ff6000bf05270 */
[----:B------:R-:W-:Y:S02]  /*2560*/  @!UPT UIADD3 URZ, URZ, URZ, URZ ;  /* 0x0000003f3f3ff290 */ /* 0x000fe4000fffe03f */
[----:B------:R-:W-:-:S05]  /*2570*/  @!P0 BRA `(.L_x_2040) ;  /* 0x0000264000008947 */ /* 0x000fca0003800000 */
[----:B------:R-:W-:Y:S01]  /*2580*/  BSSY B0, `(.L_x_2041) ;  /* 0x000008a000007945 */ /* 0x000fe20003800000 */
[----:B------:R-:W-:-:S05]  /*2590*/  @!P1 BRA `(.L_x_2042) ;  /* 0x0000088000009947 */ /* 0x000fca0003800000 */
[----:B------:R-:W-:Y:S01]  /*25a0*/  ISETP.GE.AND P0, PT, R18, UR4, PT ;  /* 0x0000000412007c0c */ /* 0x000fe2000bf06270 */
[----:B----4-:R-:W2:Y:S01]  /*25b0*/  LDG.E.128 R24, [R126.64] ;  /* 0x000000067e187981 */ /* 0x010ea2000c1e1d00 */
[----:B------:R-:W-:Y:S02]  /*25c0*/  ISETP.GE.AND P1, PT, R15, UR4, PT ;  /* 0x000000040f007c0c */ /* 0x000fe4000bf26270 */
[----:B------:R-:W-:Y:S09]  /*25d0*/  MOV R121, R119 ;  /* 0x0000007700797202 */ /* 0x000ff20000000f00 */
[----:B------:R-:W3:Y:S06]  /*25e0*/  @!P0 LDG.E.64 R22, [R20.64] ;  /* 0x0000000614168981 */ /* 0x000eec000c1e1b00 */
[----:B------:R-:W4:Y:S01]  /*25f0*/  @!P0 LDG.E.64 R38, [R52.64] ;  /* 0x0000000634268981 */ /* 0x000f22000c1e1b00 */
[----:B--2---:R-:W-:Y:S01]  /*2600*/  @!P0 IMAD.U32 R30, R25, 0x10000, RZ ;  /* 0x00010000191e8824 */ /* 0x004fe200078e00ff */
[C---:B------:R-:W-:Y:S02]  /*2610*/  @!P0 SHF.L.U32 R28, R24.reuse, 0x10, RZ ;  /* 0x00000010181c8819 */ /* 0x040fe400000006ff */
[----:B------:R-:W-:Y:S01]  /*2620*/  @!P0 LOP3.LUT R34, R24, 0xffff0000, RZ, 0xc0, !PT ;  /* 0xffff000018228812 */ /* 0x000fe200078ec0ff */
[C---:B---3--:R-:W-:Y:S01]  /*2630*/  @!P0 IMAD.U32 R31, R22.reuse, 0x10000, RZ ;  /* 0x00010000161f8824 */ /* 0x048fe200078e00ff */
[----:B------:R-:W-:Y:S02]  /*2640*/  @!P0 LOP3.LUT R29, R22, 0xffff0000, RZ, 0xc0, !PT ;  /* 0xffff0000161d8812 */ /* 0x000fe400078ec0ff */
[C---:B------:R-:W-:Y:S01]  /*2650*/  @!P0 SHF.L.U32 R22, R23.reuse, 0x10, RZ ;  /* 0x0000001017168819 */ /* 0x040fe200000006ff */
[-C--:B------:R-:W-:Y:S01]  /*2660*/  @!P0 FMUL.FTZ R0, R28, R31.reuse ;  /* 0x0000001f1c008220 */ /* 0x080fe20000410000 */
[----:B------:R-:W-:Y:S01]  /*2670*/  @!P0 LOP3.LUT R23, R23, 0xffff0000, RZ, 0xc0, !PT ;  /* 0xffff000017178812 */ /* 0x000fe200078ec0ff */
[----:B------:R-:W-:Y:S01]  /*2680*/  @!P0 FMUL.FTZ R41, R34, R31 ;  /* 0x0000001f22298220 */ /* 0x000fe20000410000 */
[----:B----4-:R-:W-:Y:S01]  /*2690*/  @!P0 SHF.L.U32 R35, R38, 0x10, RZ ;  /* 0x0000001026238819 */ /* 0x010fe200000006ff */
[----:B------:R-:W-:Y:S01]  /*26a0*/  @!P0 FMUL.FTZ R2, R30, R29 ;  /* 0x0000001d1e028220 */ /* 0x000fe20000410000 */
[----:B------:R-:W-:Y:S01]  /*26b0*/  @!P0 SHF.L.U32 R31, R26, 0x10, RZ ;  /* 0x000000101a1f8819 */ /* 0x000fe200000006ff */
[C---:B------:R-:W-:Y:S01]  /*26c0*/  @!P0 IMAD.U32 R36, R39.reuse, 0x10000, RZ ;  /* 0x0001000027248824 */ /* 0x040fe200078e00ff */
[----:B------:R-:W-:Y:S01]  /*26d0*/  @!P0 LOP3.LUT R39, R39, 0xffff0000, RZ, 0xc0, !PT ;  /* 0xffff000027278812 */ /* 0x000fe200078ec0ff */
[-C--:B------:R-:W-:Y:S01]  /*26e0*/  @!P0 FFMA.FTZ R0, R34, R35.reuse, R0 ;  /* 0x0000002322008223 */ /* 0x080fe20000010000 */
[----:B------:R-:W-:Y:S01]  /*26f0*/  @!P0 LOP3.LUT R37, R38, 0xffff0000, RZ, 0xc0, !PT ;  /* 0xffff000026258812 */ /* 0x000fe200078ec0ff */
[----:B------:R-:W-:Y:S01]  /*2700*/  @!P0 FFMA.FTZ R41, R28, R35, -R41 ;  /* 0x000000231c298223 */ /* 0x000fe20000010829 */
[C---:B------:R-:W-:Y:S01]  /*2710*/  @!P0 LOP3.LUT R38, R27.reuse, 0xffff0000, RZ, 0xc0, !PT ;  /* 0xffff00001b268812 */ /* 0x040fe200078ec0ff */
[----:B------:R-:W-:Y:S01]  /*2720*/  @!P0 IMAD.U32 R28, R27, 0x10000, RZ ;  /* 0x000100001b1c8824 */ /* 0x000fe200078e00ff */
[----:B------:R-:W-:Y:S01]  /*2730*/  @!P0 LOP3.LUT R34, R25, 0xffff0000, RZ, 0xc0, !PT ;  /* 0xffff000019228812 */ /* 0x000fe200078ec0ff */
[-C--:B------:R-:W-:Y:S01]  /*2740*/  @!P0 FMUL.FTZ R3, R31, R22.reuse ;  /* 0x000000161f038220 */ /* 0x080fe20000410000 */
[----:B------:R-:W-:Y:S01]  /*2750*/  @!P0 LOP3.LUT R35, R26, 0xffff0000, RZ, 0xc0, !PT ;  /* 0xffff00001a238812 */ /* 0x000fe200078ec0ff */
[----:B------:R-:W-:Y:S01]  /*2760*/  @!P0 FMUL.FTZ R42, R38, R23 ;  /* 0x00000017262a8220 */ /* 0x000fe20000410000 */
[----:B------:R-:W-:Y:S01]  /*2770*/  @!P0 F2FP.BF16.PACK_AB R41, R0, R41 ;  /* 0x000000290029823e */ /* 0x000fe200000010ff */
[----:B------:R-:W-:Y:S02]  /*2780*/  @!P0 FMUL.FTZ R43, R34, R29 ;  /* 0x0000001d222b8220 */ /* 0x000fe40000410000 */
[----:B------:R-:W-:Y:S01]  /*2790*/  @!P0 FMUL.FTZ R4, R28, R23 ;  /* 0x000000171c048220 */ /* 0x000fe20000410000 */
[----:B------:R-:W-:Y:S01]  /*27a0*/  @!P0 MOV R24, R41 ;  /* 0x0000002900188202 */ /* 0x000fe20000000f00 */
[-C--:B------:R-:W-:Y:S02]  /*27b0*/  @!P0 FFMA.FTZ R2, R34, R37.reuse, R2 ;  /* 0x0000002522028223 */ /* 0x080fe40000010002 */
[C---:B------:R-:W-:Y:S02]  /*27c0*/  @!P0 FMUL.FTZ R40, R35.reuse, R22 ;  /* 0x0000001623288220 */ /* 0x040fe40000410000 */
[-C--:B------:R-:W-:Y:S02]  /*27d0*/  @!P0 FFMA.FTZ R3, R35, R36.reuse, R3 ;  /* 0x0000002423038223 */ /* 0x080fe40000010003 */
[----:B------:R-:W-:Y:S02]  /*27e0*/  @!P0 FFMA.FTZ R43, R30, R37, -R43 ;  /* 0x000000251e2b8223 */ /* 0x000fe4000001082b */
[-C--:B------:R-:W-:Y:S02]  /*27f0*/  @!P0 FFMA.FTZ R42, R28, R39.reuse, -R42 ;  /* 0x000000271c2a8223 */ /* 0x080fe4000001082a */
[----:B------:R-:W-:Y:S01]  /*2800*/  @!P0 FFMA.FTZ R4, R38, R39, R4 ;  /* 0x0000002726048223 */ /* 0x000fe20000010004 */
[----:B------:R-:W-:Y:S01]  /*2810*/  @!P0 F2FP.BF16.PACK_AB R44, R2, R43 ;  /* 0x0000002b022c823e */ /* 0x000fe200000010ff */
[----:B------:R-:W-:Y:S03]  /*2820*/  @!P0 FFMA.FTZ R40, R31, R36, -R40 ;  /* 0x000000241f288223 */ /* 0x000fe60000010828 */
[----:B------:R-:W-:Y:S01]  /*2830*/  @!P0 F2FP.BF16.PACK_AB R43, R4, R42 ;  /* 0x0000002a042b823e */ /* 0x000fe200000010ff */
[----:B------:R-:W-:Y:S01]  /*2840*/  @!P0 IMAD.MOV.U32 R25, RZ, RZ, R44 ;  /* 0x000000ffff198224 */ /* 0x000fe200078e002c */
[----:B------:R-:W-:Y:S03]  /*2850*/  @!P0 F2FP.BF16.PACK_AB R40, R3, R40 ;  /* 0x000000280328823e */ /* 0x000fe600000010ff */
[----:B------:R-:W-:Y:S01]  /*2860*/  @!P0 IMAD.MOV.U32 R27, RZ, RZ, R43 ;  /* 0x000000ffff1b8224 */ /* 0x000fe200078e002b */
[----:B------:R-:W-:Y:S02]  /*2870*/  @!P0 MOV R26, R40 ;  /* 0x00000028001a8202 */ /* 0x000fe40000000f00 */
[----:B------:R-:W-:Y:S03]  /*2880*/  ISETP.GE.AND P0, PT, R14, UR4, PT ;  /* 0x000000040e007c0c */ /* 0x000fe6000bf06270 */
[----:B------:R1:W-:Y:S08]  /*2890*/  STG.E.128 [R120.64], R24 ;  /* 0x0000001878007986 */ /* 0x0003f0000c101d06 */
[----:B------:R-:W2:Y:S06]  /*28a0*/  @!P1 LDG.E.64 R22, [R20.64+0x20] ;  /* 0x0000200614169981 */ /* 0x000eac000c1e1b00 */
[----:B------:R-:W3:Y:S08]  /*28b0*/  LDG.E.128 R28, [R126.64+0x40] ;  /* 0x000040067e1c7981 */ /* 0x000ef0000c1e1d00 */
[----:B------:R-:W4:Y:S01]  /*28c0*/  @!P1 LDG.E.64 R38, [R52.64+0x20] ;  /* 0x0000200634269981 */ /* 0x000f22000c1e1b00 */
[C---:B--2---:R-:W-:Y:S02]  /*28d0*/  @!P1 SHF.L.U32 R33, R22.reuse, 0x10, RZ ;  /* 0x0000001016219819 */ /* 0x044fe400000006ff */
[----:B-1----:R-:W-:Y:S02]  /*28e0*/  @!P1 LOP3.LUT R25, R22, 0xffff0000, RZ, 0xc0, !PT ;  /* 0xffff000016199812 */ /* 0x002fe400078ec0ff */
[----:B------:R-:W-:Y:S01]  /*28f0*/  @!P1 SHF.L.U32 R22, R23, 0x10, RZ ;  /* 0x0000001017169819 */ /* 0x000fe200000006ff */
[----:B---3--:R-:W-:Y:S01]  /*2900*/  @!P1 IMAD.U32 R27, R30, 0x10000, RZ ;  /* 0x000100001e1b9824 */ /* 0x008fe200078e00ff */
[C---:B------:R-:W-:Y:S02]  /*2910*/  @!P1 SHF.L.U32 R32, R28.reuse, 0x10, RZ ;  /* 0x000000101c209819 */ /* 0x040fe400000006ff */
[----:B------:R-:W-:Y:S01]  /*2920*/  @!P1 LOP3.LUT R34, R28, 0xffff0000, RZ, 0xc0, !PT ;  /* 0xffff00001c229812 */ /* 0x000fe200078ec0ff */
[----:B------:R-:W-:Y:S01]  /*2930*/  @!P1 FMUL.FTZ R7, R27, R22 ;  /* 0x000000161b079220 */ /* 0x000fe20000410000 */
[----:B------:R-:W-:Y:S01]  /*2940*/  @!P1 SHF.L.U32 R26, R29, 0x10, RZ ;  /* 0x000000101d1a9819 */ /* 0x000fe200000006ff */
[-C--:B------:R-:W-:Y:S01]  /*2950*/  @!P1 FMUL.FTZ R5, R32, R33.reuse ;  /* 0x0000002120059220 */ /* 0x080fe20000410000 */
[----:B------:R-:W-:Y:S01]  /*2960*/  @!P1 LOP3.LUT R23, R23, 0xffff0000, RZ, 0xc0, !PT ;  /* 0xffff000017179812 */ /* 0x000fe200078ec0ff */
[----:B----4-:R-:W-:Y:S01]  /*2970*/  @!P1 IMAD.U32 R35, R38, 0x10000, RZ ;  /* 0x0001000026239824 */ /* 0x010fe200078e00ff */
[----:B------:R-:W-:Y:S01]  /*2980*/  @!P1 SHF.L.U32 R24, R31, 0x10, RZ ;  /* 0x000000101f189819 */ /* 0x000fe200000006ff */
[----:B------:R-:W-:Y:S01]  /*2990*/  @!P1 FMUL.FTZ R40, R34, R33 ;  /* 0x0000002122289220 */ /* 0x000fe20000410000 */
[----:B------:R-:W-:Y:S01]  /*29a0*/  @!P1 LOP3.LUT R37, R38, 0xffff0000, RZ, 0xc0, !PT ;  /* 0xffff000026259812 */ /* 0x000fe200078ec0ff */
[-C--:B------:R-:W-:Y:S01]  /*29b0*/  @!P1 FFMA.FTZ R5, R34, R35.reuse, R5 ;  /* 0x0000002322059223 */ /* 0x080fe20000010005 */
[----:B------:R-:W-:Y:S01]  /*29c0*/  @!P1 LOP3.LUT R34, R29, 0xffff0000, RZ, 0xc0, !PT ;  /* 0xffff00001d229812 */ /* 0x000fe200078ec0ff */
[----:B------:R-:W-:Y:S01]  /*29d0*/  @!P1 FFMA.FTZ R40, R32, R35, -R40 ;  /* 0x0000002320289223 */ /* 0x000fe20000010828 */
[----:B------:R-:W-:Y:S01]  /*29e0*/  @!P1 LOP3.LUT R38, R31, 0xffff0000, RZ, 0xc0, !PT ;  /* 0xffff00001f269812 */ /* 0x000fe200078ec0ff */
[-C--:B------:R-:W-:Y:S01]  /*29f0*/  @!P1 FMUL.FTZ R6, R26, R25.reuse ;  /* 0x000000191a069220 */ /* 0x080fe20000410000 */
[----:B------:R-:W-:Y:S01]  /*2a00*/  @!P1 LOP3.LUT R35, R30, 0xffff0000, RZ, 0xc0, !PT ;  /* 0xffff00001e239812 */ /* 0x000fe200078ec0ff */
[C---:B------:R-:W-:Y:S01]  /*2a10*/  @!P1 IMAD.U32 R36, R39.reuse, 0x10000, RZ ;  /* 0x0001000027249824 */ /* 0x040fe200078e00ff */
[----:B------:R-:W-:Y:S01]  /*2a20*/  @!P1 LOP3.LUT R39, R39, 0xffff0000, RZ, 0xc0, !PT ;  /* 0xffff000027279812 */ /* 0x000fe200078ec0ff */
[----:B------:R-:W-:Y:S01]  /*2a30*/  @!P1 FMUL.FTZ R41, R34, R25 ;  /* 0x0000001922299220 */ /* 0x000fe20000410000 */
[----:B------:R-:W-:Y:S01]  /*2a40*/  @!P1 F2FP.BF16.PACK_AB R40, R5, R40 ;  /* 0x000000280528923e */ /* 0x000fe200000010ff */
[C---:B------:R-:W-:Y:S02]  /*2a50*/  @!P1 FMUL.FTZ R42, R35.reuse, R22 ;  /* 0x00000016232a9220 */ /* 0x040fe40000410000 */
[-C--:B------:R-:W-:Y:S01]  /*2a60*/  @!P1 FMUL.FTZ R43, R38, R23.reuse ;  /* 0x00000017262b9220 */ /* 0x080fe20000410000 */
[----:B------:R-:W-:Y:S01]  /*2a70*/  @!P1 MOV R28, R40 ;  /* 0x00000028001c9202 */ /* 0x000fe20000000f00 */
[----:B------:R-:W-:Y:S02]  /*2a80*/  @!P1 FMUL.FTZ R8, R24, R23 ;  /* 0x0000001718089220 */ /* 0x000fe40000410000 */
[-C--:B------:R-:W-:Y:S02]  /*2a90*/  @!P1 FFMA.FTZ R6, R34, R37.reuse, R6 ;  /* 0x0000002522069223 */ /* 0x080fe40000010006 */
[-C--:B------:R-:W-:Y:S02]  /*2aa0*/  @!P1 FFMA.FTZ R7, R35, R36.reuse, R7 ;  /* 0x0000002423079223 */ /* 0x080fe40000010007 */
        /* <DEDUP_REMOVED lines=10> */
[----:B------:R1:W-:Y:S08]  /*2b50*/  STG.E.128 [R120.64+0x40], R28 ;  /* 0x0000401c78007986 */ /* 0x0003f0000c101d06 */
        /* <DEDUP_REMOVED lines=12> */
[C---:B------:R-:W-:Y:S01]  /*2c20*/  @!P0 SHF.L.U32 R28, R27.reuse, 0x10, RZ ;  /* 0x000000101b1c8819 */ /* 0x040fe200000006ff */
[C---:B----4-:R-:W-:Y:S01]  /*2c30*/  @!P0 IMAD.U32 R35, R38.reuse, 0x10000, RZ ;  /* 0x0001000026238824 */ /* 0x050fe200078e00ff */
[----:B------:R-:W-:Y:S01]  /*2c40*/  @!P0 LOP3.LUT R37, R38, 0xffff0000, RZ, 0xc0, !PT ;  /* 0xffff000026258812 */ /* 0x000fe200078ec0ff */
[C---:B------:R-:W-:Y:S01]  /*2c50*/  @!P0 FMUL.FTZ R40, R34.reuse, R33 ;  /* 0x0000002122288220 */ /* 0x040fe20000410000 */
[----:B------:R-:W-:Y:S01]  /*2c60*/  @!P0 LOP3.LUT R38, R27, 0xffff0000, RZ, 0xc0, !PT ;  /* 0xffff00001b268812 */ /* 0x000fe200078ec0ff */
[-C--:B------:R-:W-:Y:S01]  /*2c70*/  @!P0 FFMA.FTZ R9, R34, R35.reuse, R9 ;  /* 0x0000002322098223 */ /* 0x080fe20000010009 */
[----:B------:R-:W-:Y:S01]  /*2c80*/  @!P0 LOP3.LUT R34, R25, 0xffff0000, RZ, 0xc0, !PT ;  /* 0xffff000019228812 */ /* 0x000fe200078ec0ff */
[----:B------:R-:W-:Y:S01]  /*2c90*/  @!P0 FFMA.FTZ R40, R32, R35, -R40 ;  /* 0x0000002320288223 */ /* 0x000fe20000010828 */
[----:B------:R-:W-:Y:S01]  /*2ca0*/  @!P0 LOP3.LUT R35, R26, 0xffff0000, RZ, 0xc0, !PT ;  /* 0xffff00001a238812 */ /* 0x000fe200078ec0ff */
[-C--:B------:R-:W-:Y:S01]  /*2cb0*/  @!P0 FMUL.FTZ R10, R30, R29.reuse ;  /* 0x0000001d1e0a8220 */ /* 0x080fe20000410000 */
[----:B------:R-:W-:Y:S01]  /*2cc0*/  @!P0 LOP3.LUT R23, R23, 0xffff0000, RZ, 0xc0, !PT ;  /* 0xffff000017178812 */ /* 0x000fe200078ec0ff */
[----:B------:R-:W-:Y:S01]  /*2cd0*/  @!P0 IMAD.U32 R36, R39, 0x10000, RZ ;  /* 0x0001000027248824 */ /* 0x000fe200078e00ff */
[----:B------:R-:W-:Y:S01]  /*2ce0*/  @!P0 F2FP.BF16.PACK_AB R40, R9, R40 ;  /* 0x000000280928823e */ /* 0x000fe200000010ff */
[----:B------:R-:W-:Y:S01]  /*2cf0*/  @!P0 FMUL.FTZ R41, R34, R29 ;  /* 0x0000001d22298220 */ /* 0x000fe20000410000 */
[----:B------:R-:W-:Y:S01]  /*2d00*/  @!P0 LOP3.LUT R39, R39, 0xffff0000, RZ, 0xc0, !PT ;  /* 0xffff000027278812 */ /* 0x000fe200078ec0ff */
[C---:B------:R-:W-:Y:S01]  /*2d10*/  @!P0 FMUL.FTZ R42, R35.reuse, R22 ;  /* 0x00000016232a8220 */ /* 0x040fe20000410000 */
[----:B------:R-:W-:Y:S01]  /*2d20*/  @!P0 MOV R24, R40 ;  /* 0x0000002800188202 */ /* 0x000fe20000000f00 */
[-C--:B------:R-:W-:Y:S02]  /*2d30*/  @!P0 FMUL.FTZ R43, R38, R23.reuse ;  /* 0x00000017262b8220 */ /* 0x080fe40000410000 */
        /* <DEDUP_REMOVED lines=13> */
[----:B------:R1:W-:Y:S02]  /*2e10*/  STG.E.128 [R120.64+0x80], R24 ;  /* 0x0000801878007986 */ /* 0x0003e4000c101d06 */
.L_x_2042:
[----:B------:R-:W-:Y:S05]  /*2e20*/  BSYNC B0 ;  /* 0x0000000000007941 */ /* 0x000fea0003800000 */
.L_x_2041:
[----:B------:R-:W-:Y:S01]  /*2e30*/  BSSY B0, `(.L_x_2043) ;  /* 0x0000093000007945 */ /* 0x000fe20003800000 */
[----:B------:R-:W-:-:S05]  /*2e40*/  @!P5 BRA `(.L_x_2044) ;  /* 0x000009100000d947 */ /* 0x000fca0003800000 */
[----:B------:R-:W-:Y:S02]  /*2e50*/  SHF.L.U32 R49, R82, 0x1, RZ ;  /* 0x0000000152317819 */ /* 0x000fe400000006ff */
[----:B------:R-:W-:Y:S02]  /*2e60*/  ISETP.GE.AND P0, PT, R18, UR4, PT ;  /* 0x0000000412007c0c */ /* 0x000fe4000bf06270 */
[----:B------:R-:W-:Y:S02]  /*2e70*/  LEA R46, P6, R92, R126, 0x1 ;  /* 0x0000007e5c2e7211 */ /* 0x000fe400078c08ff */
[-C--:B------:R-:W-:Y:S02]  /*2e80*/  IADD3 R32, P1, R20, R49.reuse, RZ ;  /* 0x0000003114207210 */ /* 0x080fe40007f3e0ff */
[----:B------:R-:W-:Y:S02]  /*2e90*/  SHF.L.U64.HI R45, R82, 0x1, R139 ;  /* 0x00000001522d7819 */ /* 0x000fe4000001028b */
[----:B------:R-:W-:Y:S02]  /*2ea0*/  IADD3 R42, P5, R52, R49, RZ ;  /* 0x00000031342a7210 */ /* 0x000fe40007fbe0ff */
[----:B------:R-:W-:Y:S02]  /*2eb0*/  LEA.HI.X R47, R92, R127, R91, 0x1, P6 ;  /* 0x0000007f5c2f7211 */ /* 0x000fe400030f0c5b */
[----:B------:R-:W-:Y:S01]  /*2ec0*/  IADD3.X R33, R21, R45, RZ, P1, !PT ;  /* 0x0000002d15217210 */ /* 0x000fe20000ffe4ff */
[----:B------:R-:W-:Y:S01]  /*2ed0*/  IMAD.X R43, R53, 0x1, R45, P5 ;  /* 0x00000001352b7824 */ /* 0x000fe200028e062d */
[----:B------:R-:W-:Y:S01]  /*2ee0*/  LEA R44, P5, R62, R120, 0x1 ;  /* 0x000000783e2c7211 */ /* 0x000fe200078a08ff */
[----:B-1--4-:R-:W2:Y:S01]  /*2ef0*/  LDG.E.128 R24, [R46.64] ;  /* 0x000000062e187981 */ /* 0x012ea2000c1e1d00 */
[----:B------:R-:W-:Y:S07]  /*2f00*/  ISETP.GE.AND P1, PT, R15, UR4, PT ;  /* 0x000000040f007c0c */ /* 0x000fee000bf26270 */
[----:B------:R-:W3:Y:S06]  /*2f10*/  @!P0 LDG.E.64 R22, [R32.64] ;  /* 0x0000000620168981 */ /* 0x000eec000c1e1b00 */
[----:B------:R-:W4:Y:S01]  /*2f20*/  @!P0 LDG.E.64 R40, [R42.64] ;  /* 0x000000062a288981 */ /* 0x000f22000c1e1b00 */
[C---:B--2---:R-:W-:Y:S01]  /*2f30*/  @!P0 IMAD.U32 R28, R24.reuse, 0x10000, RZ ;  /* 0x00010000181c8824 */ /* 0x044fe200078e00ff */
[----:B------:R-:W-:Y:S02]  /*2f40*/  @!P0 LOP3.LUT R36, R24, 0xffff0000, RZ, 0xc0, !PT ;  /* 0xffff000018248812 */ /* 0x000fe400078ec0ff */
[----:B------:R-:W-:Y:S01]  /*2f50*/  @!P0 SHF.L.U32 R30, R25, 0x10, RZ ;  /* 0x00000010191e8819 */ /* 0x000fe200000006ff */
[C---:B---3--:R-:W-:Y:S01]  /*2f60*/  @!P0 IMAD.U32 R31, R22.reuse, 0x10000, RZ ;  /* 0x00010000161f8824 */ /* 0x048fe200078e00ff */
[----:B------:R-:W-:Y:S01]  /*2f70*/  @!P0 LOP3.LUT R29, R22, 0xffff0000, RZ, 0xc0, !PT ;  /* 0xffff0000161d8812 */ /* 0x000fe200078ec0ff */
[C---:B------:R-:W-:Y:S01]  /*2f80*/  @!P0 IMAD.U32 R22, R23.reuse, 0x10000, RZ ;  /* 0x0001000017168824 */ /* 0x040fe200078e00ff */
[----:B------:R-:W-:Y:S01]  /*2f90*/  @!P0 LOP3.LUT R23, R23, 0xffff0000, RZ, 0xc0, !PT ;  /* 0xffff000017178812 */ /* 0x000fe200078ec0ff */
[-C--:B------:R-:W-:Y:S02]  /*2fa0*/  @!P0 FMUL.FTZ R45, R36, R31.reuse ;  /* 0x0000001f242d8220 */ /* 0x080fe40000410000 */
[----:B------:R-:W-:Y:S01]  /*2fb0*/  @!P0 FMUL.FTZ R0, R28, R31 ;  /* 0x0000001f1c008220 */ /* 0x000fe20000410000 */
[----:B----4-:R-:W-:Y:S01]  /*2fc0*/  @!P0 SHF.L.U32 R37, R40, 0x10, RZ ;  /* 0x0000001028258819 */ /* 0x010fe200000006ff */
[----:B------:R-:W-:Y:S01]  /*2fd0*/  @!P0 IMAD.U32 R31, R26, 0x10000, RZ ;  /* 0x000100001a1f8824 */ /* 0x000fe200078e00ff */
[----:B------:R-:W-:Y:S01]  /*2fe0*/  @!P0 LOP3.LUT R39, R40, 0xffff0000, RZ, 0xc0, !PT ;  /* 0xffff000028278812 */ /* 0x000fe200078ec0ff */
[----:B------:R-:W-:Y:S01]  /*2ff0*/  @!P0 FMUL.FTZ R2, R30, R29 ;  /* 0x0000001d1e028220 */ /* 0x000fe20000410000 */
[C---:B------:R-:W-:Y:S01]  /*3000*/  @!P0 LOP3.LUT R40, R27.reuse, 0xffff0000, RZ, 0xc0, !PT ;  /* 0xffff00001b288812 */ /* 0x040fe200078ec0ff */
[-C--:B------:R-:W-:Y:S01]  /*3010*/  @!P0 FFMA.FTZ R45, R28, R37.reuse, -R45 ;  /* 0x000000251c2d8223 */ /* 0x080fe2000001082d */
[----:B------:R-:W-:Y:S01]  /*3020*/  @!P0 SHF.L.U32 R28, R27, 0x10, RZ ;  /* 0x000000101b1c8819 */ /* 0x000fe200000006ff */
[----:B------:R-:W-:Y:S01]  /*3030*/  @!P0 FFMA.FTZ R0, R36, R37, R0 ;  /* 0x0000002524008223 */ /* 0x000fe20000010000 */
[----:B------:R-:W-:Y:S01]  /*3040*/  @!P0 LOP3.LUT R37, R26, 0xffff0000, RZ, 0xc0, !PT ;  /* 0xffff00001a258812 */ /* 0x000fe200078ec0ff */
[-C--:B------:R-:W-:Y:S01]  /*3050*/  @!P0 FMUL.FTZ R3, R31, R22.reuse ;  /* 0x000000161f038220 */ /* 0x080fe20000410000 */
[----:B------:R-:W-:Y:S01]  /*3060*/  @!P0 LOP3.LUT R36, R25, 0xffff0000, RZ, 0xc0, !PT ;  /* 0xffff000019248812 */ /* 0x000fe200078ec0ff */
[----:B------:R-:W-:Y:S01]  /*3070*/  @!P0 FMUL.FTZ R57, R40, R23 ;  /* 0x0000001728398220 */ /* 0x000fe20000410000 */
[----:B------:R-:W-:Y:S01]  /*3080*/  @!P0 SHF.L.U32 R38, R41, 0x10, RZ ;  /* 0x0000001029268819 */ /* 0x000fe200000006ff */
[----:B------:R-:W-:Y:S01]  /*3090*/  @!P0 FMUL.FTZ R48, R37, R22 ;  /* 0x0000001625308220 */ /* 0x000fe20000410000 */
[----:B------:R-:W-:Y:S01]  /*30a0*/  @!P0 LOP3.LUT R41, R41, 0xffff0000, RZ, 0xc0, !PT ;  /* 0xffff000029298812 */ /* 0x000fe200078ec0ff */
[----:B------:R-:W-:Y:S01]  /*30b0*/  @!P0 FMUL.FTZ R49, R36, R29 ;  /* 0x0000001d24318220 */ /* 0x000fe20000410000 */
[----:B------:R-:W-:Y:S01]  /*30c0*/  @!P0 F2FP.BF16.PACK_AB R50, R0, R45 ;  /* 0x0000002d0032823e */ /* 0x000fe200000010ff */
[----:B------:R-:W-:Y:S01]  /*30d0*/  @!P0 FMUL.FTZ R4, R28, R23 ;  /* 0x000000171c048220 */ /* 0x000fe20000410000 */
[----:B------:R-:W-:Y:S01]  /*30e0*/  LEA.HI.X R45, R62, R119, R61, 0x1, P5 ;  /* 0x000000773e2d7211 */ /* 0x000fe200028f0c3d */
[-C--:B------:R-:W-:Y:S02]  /*30f0*/  @!P0 FFMA.FTZ R2, R36, R39.reuse, R2 ;  /* 0x0000002724028223 */ /* 0x080fe40000010002 */
[-C--:B------:R-:W-:Y:S02]  /*3100*/  @!P0 FFMA.FTZ R3, R37, R38.reuse, R3 ;  /* 0x0000002625038223 */ /* 0x080fe40000010003 */
[----:B------:R-:W-:Y:S02]  /*3110*/  @!P0 FFMA.FTZ R48, R31, R38, -R48 ;  /* 0x000000261f308223 */ /* 0x000fe40000010830 */
[----:B------:R-:W-:Y:S02]  /*3120*/  @!P0 FFMA.FTZ R49, R30, R39, -R49 ;  /* 0x000000271e318223 */ /* 0x000fe40000010831 */
[-C--:B------:R-:W-:Y:S01]  /*3130*/  @!P0 FFMA.FTZ R57, R28, R41.reuse, -R57 ;  /* 0x000000291c398223 */ /* 0x080fe20000010839 */
[----:B------:R-:W-:Y:S01]  /*3140*/  @!P0 F2FP.BF16.PACK_AB R48, R3, R48 ;  /* 0x000000300330823e */ /* 0x000fe200000010ff */
[----:B------:R-:W-:Y:S01]  /*3150*/  @!P0 FFMA.FTZ R4, R40, R41, R4 ;  /* 0x0000002928048223 */ /* 0x000fe20000010004 */
[----:B------:R-:W-:Y:S01]  /*3160*/  @!P0 F2FP.BF16.PACK_AB R49, R2, R49 ;  /* 0x000000310231823e */ /* 0x000fe200000010ff */
[----:B------:R-:W-:Y:S02]  /*3170*/  @!P0 IMAD.MOV.U32 R24, RZ, RZ, R50 ;  /* 0x000000ffff188224 */ /* 0x000fe400078e0032 */
[----:B------:R-:W-:Y:S01]  /*3180*/  @!P0 IMAD.MOV.U32 R26, RZ, RZ, R48 ;  /* 0x000000ffff1a8224 */ /* 0x000fe200078e0030 */
[----:B------:R-:W-:Y:S02]  /*3190*/  @!P0 F2FP.BF16.PACK_AB R57, R4, R57 ;  /* 0x000000390439823e */ /* 0x000fe400000010ff */
[----:B------:R-:W-:Y:S02]  /*31a0*/  @!P0 MOV R25, R49 ;  /* 0x0000003100198202 */ /* 0x000fe40000000f00 */
[----:B------:R-:W-:Y:S02]  /*31b0*/  @!P0 MOV R27, R57 ;  /* 0x00000039001b8202 */ /* 0x000fe40000000f00 */
[----:B------:R-:W-:Y:S03]  /*31c0*/  ISETP.GE.AND P0, PT, R14, UR4, PT ;  /* 0x000000040e007c0c */ /* 0x000fe6000bf06270 */
[----:B------:R1:W-:Y:S08]  /*31d0*/  STG.E.128 [R44.64], R24 ;  /* 0x000000182c007986 */ /* 0x0003f0000c101d06 */
[----:B------:R-:W2:Y:S06]  /*31e0*/  @!P1 LDG.E.64 R22, [R32.64+0x20] ;  /* 0x0000200620169981 */ /* 0x000eac000c1e1b00 */
[----:B------:R-:W3:Y:S08]  /*31f0*/  LDG.E.128 R28, [R46.64+0x40] ;  /* 0x000040062e1c7981 */ /* 0x000ef0000c1e1d00 */
[----:B------:R-:W4:Y:S01]  /*3200*/  @!P1 LDG.E.64 R40, [R42.64+0x20] ;  /* 0x000020062a289981 */ /* 0x000f22000c1e1b00 */
[C---:B--2---:R-:W-:Y:S02]  /*3210*/  @!P1 SHF.L.U32 R35, R22.reuse, 0x10, RZ ;  /* 0x0000001016239819 */ /* 0x044fe400000006ff */
[----:B-1----:R-:W-:Y:S01]  /*3220*/  @!P1 LOP3.LUT R25, R22, 0xffff0000, RZ, 0xc0, !PT ;  /* 0xffff000016199812 */ /* 0x002fe200078ec0ff */
[C---:B------:R-:W-:Y:S01]  /*3230*/  @!P1 IMAD.U32 R22, R23.reuse, 0x10000, RZ ;  /* 0x0001000017169824 */ /* 0x040fe200078e00ff */
[----:B------:R-:W-:Y:S01]  /*3240*/  @!P1 LOP3.LUT R23, R23, 0xffff0000, RZ, 0xc0, !PT ;  /* 0xffff000017179812 */ /* 0x000fe200078ec0ff */
[C---:B---3--:R-:W-:Y:S01]  /*3250*/  @!P1 IMAD.U32 R34, R28.reuse, 0x10000, RZ ;  /* 0x000100001c229824 */ /* 0x048fe200078e00ff */
[----:B------:R-:W-:Y:S01]  /*3260*/  @!P1 LOP3.LUT R36, R28, 0xffff0000, RZ, 0xc0, !PT ;  /* 0xffff00001c249812 */ /* 0x000fe200078ec0ff */
[----:B------:R-:W-:Y:S01]  /*3270*/  @!P1 IMAD.U32 R27, R30, 0x10000, RZ ;  /* 0x000100001e1b9824 */ /* 0x000fe200078e00ff */
[----:B------:R-:W-:Y:S01]  /*3280*/  @!P1 SHF.L.U32 R26, R29, 0x10, RZ ;  /* 0x000000101d1a9819 */ /* 0x000fe200000006ff */
[-C--:B------:R-:W-:Y:S01]  /*3290*/  @!P1 FMUL.FTZ R5, R34, R35.reuse ;  /* 0x0000002322059220 */ /* 0x080fe20000410000 */
[C---:B------:R-:W-:Y:S01]  /*32a0*/  @!P1 SHF.L.U32 R24, R31.reuse, 0x10, RZ ;  /* 0x000000101f189819 */ /* 0x040fe200000006ff */
[----:B------:R-:W-:Y:S02]  /*32b0*/  @!P1 FMUL.FTZ R48, R36, R35 ;  /* 0x0000002324309220 */ /* 0x000fe40000410000 */
[C---:B----4-:R-:W-:Y:S01]  /*32c0*/  @!P1 IMAD.U32 R37, R40.reuse, 0x10000, RZ ;  /* 0x0001000028259824 */ /* 0x050fe200078e00ff */
[----:B------:R-:W-:Y:S01]  /*32d0*/  @!P1 LOP3.LUT R39, R40, 0xffff0000, RZ, 0xc0, !PT ;  /* 0xffff000028279812 */ /* 0x000fe200078ec0ff */
[----:B------:R-:W-:Y:S01]  /*32e0*/  @!P1 FMUL.FTZ R6, R26, R25 ;  /* 0x000000191a069220 */ /* 0x000fe20000410000 */
[----:B------:R-:W-:Y:S01]  /*32f0*/  @!P1 LOP3.LUT R40, R31, 0xffff0000, RZ, 0xc0, !PT ;  /* 0xffff00001f289812 */ /* 0x000fe200078ec0ff */
[-C--:B------:R-:W-:Y:S01]  /*3300*/  @!P1 FFMA.FTZ R48, R34, R37.reuse, -R48 ;  /* 0x0000002522309223 */ /* 0x080fe20000010830 */
[----:B------:R-:W-:Y:S01]  /*3310*/  @!P1 SHF.L.U32 R38, R41, 0x10, RZ ;  /* 0x0000001029269819 */ /* 0x000fe200000006ff */
[----:B------:R-:W-:Y:S01]  /*3320*/  @!P1 FFMA.FTZ R5, R36, R37, R5 ;  /* 0x0000002524059223 */ /* 0x000fe20000010005 */
[----:B------:R-:W-:Y:S01]  /*3330*/  @!P1 LOP3.LUT R37, R30, 0xffff0000, RZ, 0xc0, !PT ;  /* 0xffff00001e259812 */ /* 0x000fe200078ec0ff */
[-C--:B------:R-:W-:Y:S01]  /*3340*/  @!P1 FMUL.FTZ R7, R27, R22.reuse ;  /* 0x000000161b079220 */ /* 0x080fe20000410000 */
[----:B------:R-:W-:Y:S01]  /*3350*/  @!P1 LOP3.LUT R36, R29, 0xffff0000, RZ, 0xc0, !PT ;  /* 0xffff00001d249812 */ /* 0x000fe200078ec0ff */
[----:B------:R-:W-:Y:S01]  /*3360*/  @!P1 FMUL.FTZ R56, R40, R23 ;  /* 0x0000001728389220 */ /* 0x000fe20000410000 */
[----:B------:R-:W-:Y:S01]  /*3370*/  @!P1 LOP3.LUT R41, R41, 0xffff0000, RZ, 0xc0, !PT ;  /* 0xffff000029299812 */ /* 0x000fe200078ec0ff */
[----:B------:R-:W-:Y:S01]  /*3380*/  @!P1 FMUL.FTZ R50, R37, R22 ;  /* 0x0000001625329220 */ /* 0x000fe20000410000 */
[----:B------:R-:W-:Y:S01]  /*3390*/  @!P1 F2FP.BF16.PACK_AB R48, R5, R48 ;  /* 0x000000300530923e */ /* 0x000fe200000010ff */
[----:B------:R-:W-:Y:S02]  /*33a0*/  @!P1 FMUL.FTZ R49, R36, R25 ;  /* 0x0000001924319220 */ /* 0x000fe40000410000 */
[----:B------:R-:W-:Y:S02]  /*33b0*/  @!P1 FMUL.FTZ R8, R24, R23 ;  /* 0x0000001718089220 */ /* 0x000fe40000410000 */
[-C--:B------:R-:W-:Y:S02]  /*33c0*/  @!P1 FFMA.FTZ R50, R27, R38.reuse, -R50 ;  /* 0x000000261b329223 */ /* 0x080fe40000010832 */
[----:B------:R-:W-:Y:S02]  /*33d0*/  @!P1 FFMA.FTZ R49, R26, R39, -R49 ;  /* 0x000000271a319223 */ /* 0x000fe40000010831 */
[----:B------:R-:W-:Y:S02]  /*33e0*/  @!P1 FFMA.FTZ R56, R24, R41, -R56 ;  /* 0x0000002918389223 */ /* 0x000fe40000010838 */
[----:B------:R-:W-:Y:S02]  /*33f0*/  @!P1 FFMA.FTZ R6, R36, R39, R6 ;  /* 0x0000002724069223 */ /* 0x000fe40000010006 */
[----:B------:R-:W-:Y:S02]  /*3400*/  @!P1 FFMA.FTZ R7, R37, R38, R7 ;  /* 0x0000002625079223 */ /* 0x000fe40000010007 */
[----:B------:R-:W-:Y:S01]  /*3410*/  @!P1 FFMA.FTZ R8, R40, R41, R8 ;  /* 0x0000002928089223 */ /* 0x000fe20000010008 */
[----:B------:R-:W-:Y:S01]  /*3420*/  @!P1 F2FP.BF16.PACK_AB R49, R6, R49 ;  /* 0x000000310631923e */ /* 0x000fe200000010ff */
[----:B------:R-:W-:Y:S01]  /*3430*/  @!P1 IMAD.MOV.U32 R28, RZ, RZ, R48 ;  /* 0x000000ffff1c9224 */ /* 0x000fe200078e0030 */
[----:B------:R-:W-:Y:S02]  /*3440*/  @!P1 F2FP.BF16.PACK_AB R50, R7, R50 ;  /* 0x000000320732923e */ /* 0x000fe400000010ff */
[----:B------:R-:W-:Y:S02]  /*3450*/  @!P1 F2FP.BF16.PACK_AB R57, R8, R56 ;  /* 0x000000380839923e */ /* 0x000fe400000010ff */
[----:B------:R-:W-:Y:S01]  /*3460*/  @!P1 MOV R29, R49 ;  /* 0x00000031001d9202 */ /* 0x000fe20000000f00 */
[----:B------:R-:W-:Y:S01]  /*3470*/  @!P1 IMAD.MOV.U32 R30, RZ, RZ, R50 ;  /* 0x000000ffff1e9224 */ /* 0x000fe200078e0032 */
[----:B------:R-:W-:Y:S05]  /*3480*/  @!P1 MOV R31, R57 ;  /* 0x00000039001f9202 */ /* 0x000fea0000000f00 */
[----:B------:R1:W-:Y:S08]  /*3490*/  STG.E.128 [R44.64+0x40], R28 ;  /* 0x0000401c2c007986 */ /* 0x0003f0000c101d06 */
        /* <DEDUP_REMOVED lines=12> */
[C---:B------:R-:W-:Y:S01]  /*3560*/  @!P0 LOP3.LUT R40, R27.reuse, 0xffff0000, RZ, 0xc0, !PT ;  /* 0xffff00001b288812 */ /* 0x040fe200078ec0ff */
[----:B------:R-:W-:Y:S01]  /*3570*/  @!P0 FMUL.FTZ R46, R36, R35 ;  /* 0x00000023242e8220 */ /* 0x000fe20000410000 */
[----:B------:R-:W-:Y:S01]  /*3580*/  @!P0 SHF.L.U32 R28, R27, 0x10, RZ ;  /* 0x000000101b1c8819 */ /* 0x000fe200000006ff */
[C---:B----4-:R-:W-:Y:S01]  /*3590*/  @!P0 IMAD.U32 R37, R42.reuse, 0x10000, RZ ;  /* 0x000100002a258824 */ /* 0x050fe200078e00ff */
[----:B------:R-:W-:Y:S01]  /*35a0*/  @!P0 LOP3.LUT R39, R42, 0xffff0000, RZ, 0xc0, !PT ;  /* 0xffff00002a278812 */ /* 0x000fe200078ec0ff */
[----:B------:R-:W-:Y:S01]  /*35b0*/  @!P0 FMUL.FTZ R10, R30, R29 ;  /* 0x0000001d1e0a8220 */ /* 0x000fe20000410000 */
[----:B------:R-:W-:Y:S01]  /*35c0*/  @!P0 SHF.L.U32 R38, R43, 0x10, RZ ;  /* 0x000000102b268819 */ /* 0x000fe200000006ff */
[-C--:B------:R-:W-:Y:S01]  /*35d0*/  @!P0 FFMA.FTZ R9, R36, R37.reuse, R9 ;  /* 0x0000002524098223 */ /* 0x080fe20000010009 */
[----:B------:R-:W-:Y:S01]  /*35e0*/  @!P0 LOP3.LUT R36, R25, 0xffff0000, RZ, 0xc0, !PT ;  /* 0xffff000019248812 */ /* 0x000fe200078ec0ff */
[----:B------:R-:W-:Y:S01]  /*35f0*/  @!P0 FFMA.FTZ R46, R34, R37, -R46 ;  /* 0x00000025222e8223 */ /* 0x000fe2000001082e */
[----:B------:R-:W-:Y:S01]  /*3600*/  @!P0 LOP3.LUT R37, R26, 0xffff0000, RZ, 0xc0, !PT ;  /* 0xffff00001a258812 */ /* 0x000fe200078ec0ff */
[----:B------:R-:W-:Y:S01]  /*3610*/  @!P0 FMUL.FTZ R11, R31, R22 ;  /* 0x000000161f0b8220 */ /* 0x000fe20000410000 */
        /* <DEDUP_REMOVED lines=20> */
.L_x_2044:
[----:B------:R-:W-:Y:S05]  /*3760*/  BSYNC B0 ;  /* 0x0000000000007941 */ /* 0x000fea0003800000 */
.L_x_2043:
[----:B------:R-:W-:Y:S01]  /*3770*/  BSSY B0, `(.L_x_2045) ;  /* 0x000009b000007945 */ /* 0x000fe20003800000 */
[----:B------:R-:W-:-:S05]  /*3780*/  @!P4 BRA `(.L_x_2046) ;  /* 0x000009900000c947 */ /* 0x000fca0003800000 */
[----:B------:R-:W-:Y:S01]  /*3790*/  ISETP.GE.AND P0, PT, R18, UR4, PT ;  /* 0x0000000412007c0c */ /* 0x000fe2000bf06270 */
[----:B------:R-:W-:Y:S01]  /*37a0*/  IMAD.SHL.U32 R47, R88, 0x2, RZ ;  /* 0x00000002582f7824 */ /* 0x000fe200078e00ff */
[----:B------:R-:W-:Y:S02]  /*37b0*/  LEA R48, P5, R94, R126, 0x1 ;  /* 0x0000007e5e307211 */ /* 0x000fe400078a08ff */
[----:B-1----:R-:W-:Y:S02]  /*37c0*/  SHF.L.U64.HI R45, R88, 0x1, R87 ;  /* 0x00000001582d7819 */ /* 0x002fe40000010257 */
[-C--:B------:R-:W-:Y:S02]  /*37d0*/  IADD3 R32, P1, R20, R47.reuse, RZ ;  /* 0x0000002f14207210 */ /* 0x080fe40007f3e0ff */
[----:B------:R-:W-:Y:S02]  /*37e0*/  IADD3 R42, P4, R52, R47, RZ ;  /* 0x0000002f342a7210 */ /* 0x000fe40007f9e0ff */
[----:B------:R-:W-:Y:S02]  /*37f0*/  LEA.HI.X R49, R94, R127, R93, 0x1, P5 ;  /* 0x0000007f5e317211 */ /* 0x000fe400028f0c5d */
[----:B------:R-:W-:Y:S01]  /*3800*/  IADD3.X R33, R21, R45, RZ, P1, !PT ;  /* 0x0000002d15217210 */ /* 0x000fe20000ffe4ff */
[----:B------:R-:W-:Y:S01]  /*3810*/  IMAD.X R43, R53, 0x1, R45, P4 ;  /* 0x00000001352b7824 */ /* 0x000fe200020e062d */
[C---:B------:R-:W-:Y:S01]  /*3820*/  LEA R58, P5, R160.reuse, R120, 0x1 ;  /* 0x00000078a03a7211 */ /* 0x040fe200078a08ff */
[----:B----4-:R-:W2:Y:S01]  /*3830*/  LDG.E.128 R24, [R48.64] ;  /* 0x0000000630187981 */ /* 0x010ea2000c1e1d00 */
[----:B------:R-:W-:Y:S02]  /*3840*/  ISETP.GE.AND P1, PT, R15, UR4, PT ;  /* 0x000000040f007c0c */ /* 0x000fe4000bf26270 */
[C---:B------:R-:W-:Y:S02]  /*3850*/  LEA R56, P4, R97.reuse, R126, 0x1 ;  /* 0x0000007e61387211 */ /* 0x040fe400078808ff */
[----:B------:R-:W-:Y:S02]  /*3860*/  LEA.HI.X R59, R160, R119, R95, 0x1, P5 ;  /* 0x00000077a03b7211 */ /* 0x000fe400028f0c5f */
[----:B------:R-:W-:Y:S01]  /*3870*/  LEA.HI.X R57, R97, R127, R96, 0x1, P4 ;  /* 0x0000007f61397211 */ /* 0x000fe200020f0c60 */
[----:B------:R-:W3:Y:S06]  /*3880*/  @!P0 LDG.E.64 R22, [R32.64] ;  /* 0x0000000620168981 */ /* 0x000eec000c1e1b00 */
[----:B------:R-:W4:Y:S01]  /*3890*/  @!P0 LDG.E.64 R40, [R42.64] ;  /* 0x000000062a288981 */ /* 0x000f22000c1e1b00 */
[C---:B--2---:R-:W-:Y:S01]  /*38a0*/  @!P0 IMAD.U32 R28, R24.reuse, 0x10000, RZ ;  /* 0x00010000181c8824 */ /* 0x044fe200078e00ff */
[----:B------:R-:W-:Y:S02]  /*38b0*/  @!P0 LOP3.LUT R36, R24, 0xffff0000, RZ, 0xc0, !PT ;  /* 0xffff000018248812 */ /* 0x000fe400078ec0ff */
[----:B------:R-:W-:Y:S02]  /*38c0*/  @!P0 SHF.L.U32 R30, R25, 0x10, RZ ;  /* 0x00000010191e8819 */ /* 0x000fe400000006ff */
[C---:B---3--:R-:W-:Y:S02]  /*38d0*/  @!P0 SHF.L.U32 R31, R22.reuse, 0x10, RZ ;  /* 0x00000010161f8819 */ /* 0x048fe400000006ff */
[----:B------:R-:W-:Y:S01]  /*38e0*/  @!P0 LOP3.LUT R29, R22, 0xffff0000, RZ, 0xc0, !PT ;  /* 0xffff0000161d8812 */ /* 0x000fe200078ec0ff */
[C---:B------:R-:W-:Y:S01]  /*38f0*/  @!P0 IMAD.U32 R22, R23.reuse, 0x10000, RZ ;  /* 0x0001000017168824 */ /* 0x040fe200078e00ff */
[----:B------:R-:W-:Y:S01]  /*3900*/  @!P0 LOP3.LUT R23, R23, 0xffff0000, RZ, 0xc0, !PT ;  /* 0xffff000017178812 */ /* 0x000fe200078ec0ff */
[-C--:B------:R-:W-:Y:S01]  /*3910*/  @!P0 FMUL.FTZ R45, R36, R31.reuse ;  /* 0x0000001f242d8220 */ /* 0x080fe20000410000 */
[C---:B----4-:R-:W-:Y:S01]  /*3920*/  @!P0 LOP3.LUT R39, R40.reuse, 0xffff0000, RZ, 0xc0, !PT ;  /* 0xffff000028278812 */ /* 0x050fe200078ec0ff */
[----:B------:R-:W-:Y:S01]  /*3930*/  @!P0 IMAD.U32 R37, R40, 0x10000, RZ ;  /* 0x0001000028258824 */ /* 0x000fe200078e00ff */
[C---:B------:R-:W-:Y:S01]  /*3940*/  @!P0 LOP3.LUT R40, R27.reuse, 0xffff0000, RZ, 0xc0, !PT ;  /* 0xffff00001b288812 */ /* 0x040fe200078ec0ff */
[C---:B------:R-:W-:Y:S02]  /*3950*/  @!P0 FMUL.FTZ R0, R28.reuse, R31 ;  /* 0x0000001f1c008220 */ /* 0x040fe40000410000 */
[-C--:B------:R-:W-:Y:S01]  /*3960*/  @!P0 FFMA.FTZ R45, R28, R37.reuse, -R45 ;  /* 0x000000251c2d8223 */ /* 0x080fe2000001082d */
[----:B------:R-:W-:Y:S01]  /*3970*/  @!P0 SHF.L.U32 R28, R27, 0x10, RZ ;  /* 0x000000101b1c8819 */ /* 0x000fe200000006ff */
[----:B------:R-:W-:Y:S01]  /*3980*/  @!P0 FFMA.FTZ R0, R36, R37, R0 ;  /* 0x0000002524008223 */ /* 0x000fe20000010000 */
[C---:B------:R-:W-:Y:S01]  /*3990*/  @!P0 LOP3.LUT R37, R26.reuse, 0xffff0000, RZ, 0xc0, !PT ;  /* 0xffff00001a258812 */ /* 0x040fe200078ec0ff */
[----:B------:R-:W-:Y:S01]  /*39a0*/  @!P0 IMAD.U32 R31, R26, 0x10000, RZ ;  /* 0x000100001a1f8824 */ /* 0x000fe200078e00ff */
[----:B------:R-:W-:Y:S01]  /*39b0*/  @!P0 LOP3.LUT R36, R25, 0xffff0000, RZ, 0xc0, !PT ;  /* 0xffff000019248812 */ /* 0x000fe200078ec0ff */
[----:B------:R-:W-:Y:S01]  /*39c0*/  @!P0 FMUL.FTZ R2, R30, R29 ;  /* 0x0000001d1e028220 */ /* 0x000fe20000410000 */
[----:B------:R-:W-:Y:S01]  /*39d0*/  @!P0 F2FP.BF16.PACK_AB R45, R0, R45 ;  /* 0x0000002d002d823e */ /* 0x000fe200000010ff */
[C---:B------:R-:W-:Y:S01]  /*39e0*/  @!P0 IMAD.U32 R38, R41.reuse, 0x10000, RZ ;  /* 0x0001000029268824 */ /* 0x040fe200078e00ff */
[----:B------:R-:W-:Y:S01]  /*39f0*/  @!P0 LOP3.LUT R41, R41, 0xffff0000, RZ, 0xc0, !PT ;  /* 0xffff000029298812 */ /* 0x000fe200078ec0ff */
[-C--:B------:R-:W-:Y:S02]  /*3a00*/  @!P0 FMUL.FTZ R3, R31, R22.reuse ;  /* 0x000000161f038220 */ /* 0x080fe40000410000 */
[C---:B------:R-:W-:Y:S02]  /*3a10*/  @!P0 FMUL.FTZ R44, R37.reuse, R22 ;  /* 0x00000016252c8220 */ /* 0x040fe40000410000 */
[----:B------:R-:W-:Y:S02]  /*3a20*/  @!P0 FMUL.FTZ R47, R36, R29 ;  /* 0x0000001d242f8220 */ /* 0x000fe40000410000 */
[-C--:B------:R-:W-:Y:S02]  /*3a30*/  @!P0 FMUL.FTZ R46, R40, R23.reuse ;  /* 0x00000017282e8220 */ /* 0x080fe40000410000 */
[----:B------:R-:W-:Y:S02]  /*3a40*/  @!P0 FMUL.FTZ R4, R28, R23 ;  /* 0x000000171c048220 */ /* 0x000fe40000410000 */
        /* <DEDUP_REMOVED lines=13> */
[----:B------:R-:W-:Y:S02]  /*3b20*/  ISETP.GE.AND P0, PT, R14, UR4, PT ;  /* 0x000000040e007c0c */ /* 0x000fe4000bf06270 */
[C---:B------:R-:W-:Y:S01]  /*3b30*/  LEA R48, P4, R101.reuse, R126, 0x1 ;  /* 0x0000007e65307211 */ /* 0x040fe200078808ff */
[----:B------:R1:W-:Y:S03]  /*3b40*/  STG.E.128 [R58.64], R24 ;  /* 0x000000183a007986 */ /* 0x0003e6000c101d06 */
[----:B------:R-:W-:Y:S05]  /*3b50*/  LEA.HI.X R49, R101, R127, R100, 0x1, P4 ;  /* 0x0000007f65317211 */ /* 0x000fea00020f0c64 */
[----:B------:R-:W2:Y:S06]  /*3b60*/  @!P1 LDG.E.64 R22, [R32.64+0x20] ;  /* 0x0000200620169981 */ /* 0x000eac000c1e1b00 */
[----:B------:R3:W4:Y:S08]  /*3b70*/  LDG.E.128 R28, [R56.64] ;  /* 0x00000006381c7981 */ /* 0x000730000c1e1d00 */
[----:B------:R-:W5:Y:S01]  /*3b80*/  @!P1 LDG.E.64 R40, [R42.64+0x20] ;  /* 0x000020062a289981 */ /* 0x000f62000c1e1b00 */
[C---:B---3--:R-:W-:Y:S04]  /*3b90*/  LEA R56, P5, R99.reuse, R120, 0x1 ;  /* 0x0000007863387211 */ /* 0x048fe800078a08ff */
[----:B------:R-:W-:Y:S02]  /*3ba0*/  LEA.HI.X R57, R99, R119, R98, 0x1, P5 ;  /* 0x0000007763397211 */ /* 0x000fe400028f0c62 */
[C---:B--2---:R-:W-:Y:S02]  /*3bb0*/  @!P1 SHF.L.U32 R35, R22.reuse, 0x10, RZ ;  /* 0x0000001016239819 */ /* 0x044fe400000006ff */
[----:B-1----:R-:W-:Y:S01]  /*3bc0*/  @!P1 LOP3.LUT R25, R22, 0xffff0000, RZ, 0xc0, !PT ;  /* 0xffff000016199812 */ /* 0x002fe200078ec0ff */
[C---:B------:R-:W-:Y:S01]  /*3bd0*/  @!P1 IMAD.U32 R22, R23.reuse, 0x10000, RZ ;  /* 0x0001000017169824 */ /* 0x040fe200078e00ff */
[----:B------:R-:W-:Y:S01]  /*3be0*/  @!P1 LOP3.LUT R23, R23, 0xffff0000, RZ, 0xc0, !PT ;  /* 0xffff000017179812 */ /* 0x000fe200078ec0ff */
[C---:B----4-:R-:W-:Y:S01]  /*3bf0*/  @!P1 IMAD.U32 R34, R28.reuse, 0x10000, RZ ;  /* 0x000100001c229824 */ /* 0x050fe200078e00ff */
[----:B------:R-:W-:Y:S01]  /*3c00*/  @!P1 LOP3.LUT R36, R28, 0xffff0000, RZ, 0xc0, !PT ;  /* 0xffff00001c249812 */ /* 0x000fe200078ec0ff */
[----:B------:R-:W-:Y:S01]  /*3c10*/  @!P1 IMAD.U32 R27, R30, 0x10000, RZ ;  /* 0x000100001e1b9824 */ /* 0x000fe200078e00ff */
[----:B------:R-:W-:Y:S01]  /*3c20*/  @!P1 SHF.L.U32 R26, R29, 0x10, RZ ;  /* 0x000000101d1a9819 */ /* 0x000fe200000006ff */
[-C--:B------:R-:W-:Y:S01]  /*3c30*/  @!P1 FMUL.FTZ R5, R34, R35.reuse ;  /* 0x0000002322059220 */ /* 0x080fe20000410000 */
[C---:B------:R-:W-:Y:S01]  /*3c40*/  @!P1 SHF.L.U32 R24, R31.reuse, 0x10, RZ ;  /* 0x000000101f189819 */ /* 0x040fe200000006ff */
[----:B------:R-:W-:Y:S02]  /*3c50*/  @!P1 FMUL.FTZ R44, R36, R35 ;  /* 0x00000023242c9220 */ /* 0x000fe40000410000 */
[C---:B-----5:R-:W-:Y:S01]  /*3c60*/  @!P1 IMAD.U32 R37, R40.reuse, 0x10000, RZ ;  /* 0x0001000028259824 */ /* 0x060fe200078e00ff */
        /* <DEDUP_REMOVED lines=28> */
[----:B------:R1:W-:Y:S08]  /*3e30*/  STG.E.128 [R56.64], R28 ;  /* 0x0000001c38007986 */ /* 0x0003f0000c101d06 */
        /* <DEDUP_REMOVED lines=14> */
[C---:B------:R-:W-:Y:S01]  /*3f20*/  @!P0 LOP3.LUT R40, R27.reuse, 0xffff0000, RZ, 0xc0, !PT ;  /* 0xffff00001b288812 */ /* 0x040fe200078ec0ff */
[----:B------:R-:W-:Y:S01]  /*3f30*/  @!P0 FMUL.FTZ R44, R36, R35 ;  /* 0x00000023242c8220 */ /* 0x000fe20000410000 */
[----:B------:R-:W-:Y:S01]  /*3f40*/  @!P0 SHF.L.U32 R28, R27, 0x10, RZ ;  /* 0x000000101b1c8819 */ /* 0x000fe200000006ff */
[C---:B-----5:R-:W-:Y:S01]  /*3f50*/  @!P0 IMAD.U32 R37, R42.reuse, 0x10000, RZ ;  /* 0x000100002a258824 */ /* 0x060fe200078e00ff */
[----:B------:R-:W-:Y:S01]  /*3f60*/  @!P0 LOP3.LUT R39, R42, 0xffff0000, RZ, 0xc0, !PT ;  /* 0xffff00002a278812 */ /* 0x000fe200078ec0ff */
[----:B------:R-:W-:Y:S01]  /*3f70*/  @!P0 FMUL.FTZ R10, R30, R29 ;  /* 0x0000001d1e0a8220 */ /* 0x000fe20000410000 */
[C---:B------:R-:W-:Y:S01]  /*3f80*/  @!P0 SHF.L.U32 R38, R43.reuse, 0x10, RZ ;  /* 0x000000102b268819 */ /* 0x040fe200000006ff */
[-C--:B------:R-:W-:Y:S01]  /*3f90*/  @!P0 FFMA.FTZ R44, R34, R37.reuse, -R44 ;  /* 0x00000025222c8223 */ /* 0x080fe2000001082c */
[----:B------:R-:W-:Y:S01]  /*3fa0*/  @!P0 LOP3.LUT R41, R43, 0xffff0000, RZ, 0xc0, !PT ;  /* 0xffff00002b298812 */ /* 0x000fe200078ec0ff */
[----:B------:R-:W-:Y:S01]  /*3fb0*/  @!P0 FFMA.FTZ R9, R36, R37, R9 ;  /* 0x0000002524098223 */ /* 0x000fe20000010009 */
[----:B------:R-:W-:Y:S01]  /*3fc0*/  @!P0 LOP3.LUT R37, R26, 0xffff0000, RZ, 0xc0, !PT ;  /* 0xffff00001a258812 */ /* 0x000fe200078ec0ff */
[----:B------:R-:W-:Y:S01]  /*3fd0*/  @!P0 FMUL.FTZ R11, R31, R22 ;  /* 0x000000161f0b8220 */ /* 0x000fe20000410000 */
[----:B------:R-:W-:Y:S01]  /*3fe0*/  @!P0 LOP3.LUT R36, R25, 0xffff0000, RZ, 0xc0, !PT ;  /* 0xffff000019248812 */ /* 0x000fe200078ec0ff */
[----:B------:R-:W-:Y:S01]  /*3ff0*/  @!P0 FMUL.FTZ R47, R40, R23 ;  /* 0x00000017282f8220 */ /* 0x000fe20000410000 */
[----:B------:R-:W-:Y:S01]  /*4000*/  @!P0 F2FP.BF16.PACK_AB R44, R9, R44 ;  /* 0x0000002c092c823e */ /* 0x000fe200000010ff */
[C---:B------:R-:W-:Y:S02]  /*4010*/  @!P0 FMUL.FTZ R46, R37.reuse, R22 ;  /* 0x00000016252e8220 */ /* 0x040fe40000410000 */
[----:B------:R-:W-:Y:S02]  /*4020*/  @!P0 FMUL.FTZ R45, R36, R29 ;  /* 0x0000001d242d8220 */ /* 0x000fe40000410000 */
        /* <DEDUP_REMOVED lines=13> */
[----:B------:R-:W-:Y:S05]  /*4100*/  @!P0 MOV R27, R47 ;  /* 0x0000002f001b8202 */ /* 0x000fea0000000f00 */
[----:B------:R1:W-:Y:S02]  /*4110*/  STG.E.128 [R48.64], R24 ;  /* 0x0000001830007986 */ /* 0x0003e4000c101d06 */
.L_x_2046:
[----:B------:R-:W-:Y:S05]  /*4120*/  BSYNC B0 ;  /* 0x0000000000007941 */ /* 0x000fea0003800000 */
.L_x_2045:
[----:B------:R-:W-:Y:S01]  /*4130*/  BSSY B0, `(.L_x_2047) ;  /* 0x00000a0000007945 */ /* 0x000fe20003800000 */
[----:B------:R-:W-:-:S05]  /*4140*/  @!P3 BRA `(.L_x_2048) ;  /* 0x000009e00000b947 */ /* 0x000fca0003800000 */
[----:B-1----:R-:W-:Y:S01]  /*4150*/  IMAD.SHL.U32 R49, R86, 0x2, RZ ;  /* 0x0000000256317824 */ /* 0x002fe200078e00ff */
[----:B------:R-:W-:Y:S02]  /*4160*/  MOV R45, 0xc0 ;  /* 0x000000c0002d7802 */ /* 0x000fe40000000f00 */
[----:B------:R-:W-:Y:S02]  /*4170*/  ISETP.GE.AND P0, PT, R18, UR4, PT ;  /* 0x0000000412007c0c */ /* 0x000fe4000bf06270 */
[-C--:B------:R-:W-:Y:S01]  /*4180*/  IADD3 R32, P1, R20, R49.reuse, RZ ;  /* 0x0000003114207210 */ /* 0x080fe20007f3e0ff */
[C---:B------:R-:W-:Y:S01]  /*4190*/  IMAD.WIDE.U32 R56, R45.reuse, c[0x0][0x288], R126 ;  /* 0x0000a2002d387a25 */ /* 0x040fe200078e007e */
[----:B------:R-:W-:Y:S02]  /*41a0*/  IADD3 R42, P3, R52, R49, RZ ;  /* 0x00000031342a7210 */ /* 0x000fe40007f7e0ff */
[----:B------:R-:W-:Y:S01]  /*41b0*/  SHF.L.U64.HI R47, R86, 0x1, R85 ;  /* 0x00000001562f7819 */ /* 0x000fe20000010255 */
[----:B------:R-:W-:Y:S01]  /*41c0*/  IMAD R44, R45, c[0x0][0x28c], RZ ;  /* 0x0000a3002d2c7a24 */ /* 0x000fe200078e02ff */
[----:B------:R-:W-:Y:S01]  /*41d0*/  MOV R121, R119 ;  /* 0x0000007700797202 */ /* 0x000fe20000000f00 */
[----:B------:R-:W-:Y:S01]  /*41e0*/  IMAD.MOV.U32 R48, RZ, RZ, R56 ;  /* 0x000000ffff307224 */ /* 0x000fe200078e0038 */
[----:B------:R-:W-:Y:S01]  /*41f0*/  IADD3.X R33, R21, R47, RZ, P1, !PT ;  /* 0x0000002f15217210 */ /* 0x000fe20000ffe4ff */
[----:B------:R-:W-:Y:S01]  /*4200*/  IMAD.X R43, R53, 0x1, R47, P3 ;  /* 0x00000001352b7824 */ /* 0x000fe200018e062f */
[----:B------:R-:W-:Y:S01]  /*4210*/  IADD3 R49, R57, R44, RZ ;  /* 0x0000002c39317210 */ /* 0x000fe20007ffe0ff */
[----:B------:R-:W-:Y:S01]  /*4220*/  IMAD.WIDE.U32 R56, R45, c[0x0][0x198], R120 ;  /* 0x000066002d387a25 */ /* 0x000fe200078e0078 */
[----:B------:R-:W-:Y:S01]  /*4230*/  ISETP.GE.AND P1, PT, R15, UR4, PT ;  /* 0x000000040f007c0c */ /* 0x000fe2000bf26270 */
[----:B----4-:R-:W2:Y:S01]  /*4240*/  @!P0 LDG.E.64 R22, [R32.64] ;  /* 0x0000000620168981 */ /* 0x010ea2000c1e1b00 */
[----:B------:R-:W-:Y:S01]  /*4250*/  LEA R58, P3, R105, R126, 0x1 ;  /* 0x0000007e693a7211 */ /* 0x000fe200078608ff */
[----:B------:R-:W-:Y:S03]  /*4260*/  IMAD R45, R45, c[0x0][0x19c], RZ ;  /* 0x000067002d2d7a24 */ /* 0x000fe600078e02ff */
[----:B------:R-:W-:Y:S01]  /*4270*/  LEA.HI.X R59, R105, R127, R104, 0x1, P3 ;  /* 0x0000007f693b7211 */ /* 0x000fe200018f0c68 */
[----:B------:R-:W-:Y:S01]  /*4280*/  IMAD.IADD R57, R57, 0x1, R45 ;  /* 0x0000000139397824 */ /* 0x000fe200078e022d */
[----:B------:R-:W3:Y:S08]  /*4290*/  LDG.E.128 R24, [R48.64] ;  /* 0x0000000630187981 */ /* 0x000ef0000c1e1d00 */
[----:B------:R-:W4:Y:S01]  /*42a0*/  @!P0 LDG.E.64 R40, [R42.64] ;  /* 0x000000062a288981 */ /* 0x000f22000c1e1b00 */
[C---:B--2---:R-:W-:Y:S01]  /*42b0*/  @!P0 IMAD.U32 R31, R22.reuse, 0x10000, RZ ;  /* 0x00010000161f8824 */ /* 0x044fe200078e00ff */
[----:B------:R-:W-:Y:S02]  /*42c0*/  @!P0 LOP3.LUT R29, R22, 0xffff0000, RZ, 0xc0, !PT ;  /* 0xffff0000161d8812 */ /* 0x000fe400078ec0ff */
[C---:B------:R-:W-:Y:S02]  /*42d0*/  @!P0 SHF.L.U32 R22, R23.reuse, 0x10, RZ ;  /* 0x0000001017168819 */ /* 0x040fe400000006ff */
[----:B------:R-:W-:Y:S01]  /*42e0*/  @!P0 LOP3.LUT R23, R23, 0xffff0000, RZ, 0xc0, !PT ;  /* 0xffff000017178812 */ /* 0x000fe200078ec0ff */
[----:B---3--:R-:W-:Y:S01]  /*42f0*/  @!P0 IMAD.U32 R30, R25, 0x10000, RZ ;  /* 0x00010000191e8824 */ /* 0x008fe200078e00ff */
[C---:B------:R-:W-:Y:S02]  /*4300*/  @!P0 SHF.L.U32 R28, R24.reuse, 0x10, RZ ;  /* 0x00000010181c8819 */ /* 0x040fe400000006ff */
[----:B------:R-:W-:Y:S01]  /*4310*/  @!P0 LOP3.LUT R36, R24, 0xffff0000, RZ, 0xc0, !PT ;  /* 0xffff000018248812 */ /* 0x000fe200078ec0ff */
[----:B------:R-:W-:Y:S02]  /*4320*/  @!P0 FMUL.FTZ R2, R30, R29 ;  /* 0x0000001d1e028220 */ /* 0x000fe40000410000 */
[-C--:B------:R-:W-:Y:S02]  /*4330*/  @!P0 FMUL.FTZ R0, R28, R31.reuse ;  /* 0x0000001f1c008220 */ /* 0x080fe40000410000 */
[----:B------:R-:W-:Y:S01]  /*4340*/  @!P0 FMUL.FTZ R47, R36, R31 ;  /* 0x0000001f242f8220 */ /* 0x000fe20000410000 */
[----:B----4-:R-:W-:Y:S01]  /*4350*/  @!P0 SHF.L.U32 R37, R40, 0x10, RZ ;  /* 0x0000001028258819 */ /* 0x010fe200000006ff */
[C---:B------:R-:W-:Y:S01]  /*4360*/  @!P0 IMAD.U32 R38, R41.reuse, 0x10000, RZ ;  /* 0x0001000029268824 */ /* 0x040fe200078e00ff */
[----:B------:R-:W-:Y:S02]  /*4370*/  @!P0 SHF.L.U32 R31, R26, 0x10, RZ ;  /* 0x000000101a1f8819 */ /* 0x000fe400000006ff */
        /* <DEDUP_REMOVED lines=24> */
[----:B------:R-:W-:Y:S02]  /*4500*/  @!P0 F2FP.BF16.PACK_AB R44, R3, R44 ;  /* 0x0000002c032c823e */ /* 0x000fe400000010ff */
[C---:B------:R-:W-:Y:S01]  /*4510*/  LEA R48, P3, R109.reuse, R126, 0x1 ;  /* 0x0000007e6d307211 */ /* 0x040fe200078608ff */
[----:B------:R-:W-:Y:S01]  /*4520*/  @!P0 IMAD.MOV.U32 R27, RZ, RZ, R45 ;  /* 0x000000ffff1b8224 */ /* 0x000fe200078e002d */
[----:B------:R-:W-:Y:S02]  /*4530*/  @!P0 MOV R26, R44 ;  /* 0x0000002c001a8202 */ /* 0x000fe40000000f00 */
[----:B------:R-:W-:Y:S02]  /*4540*/  ISETP.GE.AND P0, PT, R14, UR4, PT ;  /* 0x000000040e007c0c */ /* 0x000fe4000bf06270 */
[----:B------:R-:W-:Y:S01]  /*4550*/  LEA.HI.X R49, R109, R127, R108, 0x1, P3 ;  /* 0x0000007f6d317211 */ /* 0x000fe200018f0c6c */
[----:B------:R1:W-:Y:S08]  /*4560*/  STG.E.128 [R56.64], R24 ;  /* 0x0000001838007986 */ /* 0x0003f0000c101d06 */
[----:B------:R-:W2:Y:S08]  /*4570*/  LDG.E.128 R28, [R58.64] ;  /* 0x000000063a1c7981 */ /* 0x000eb0000c1e1d00 */
[----:B------:R-:W3:Y:S06]  /*4580*/  @!P1 LDG.E.64 R22, [R32.64+0x20] ;  /* 0x0000200620169981 */ /* 0x000eec000c1e1b00 */
[----:B------:R-:W4:Y:S01]  /*4590*/  @!P1 LDG.E.64 R40, [R42.64+0x20] ;  /* 0x000020062a289981 */ /* 0x000f22000c1e1b00 */
[C---:B-1----:R-:W-:Y:S04]  /*45a0*/  LEA R56, P4, R107.reuse, R120, 0x1 ;  /* 0x000000786b387211 */ /* 0x042fe800078808ff */
[----:B------:R-:W-:Y:S01]  /*45b0*/  LEA.HI.X R57, R107, R119, R106, 0x1, P4 ;  /* 0x000000776b397211 */ /* 0x000fe200020f0c6a */
[----:B--2---:R-:W-:Y:S01]  /*45c0*/  @!P1 IMAD.U32 R26, R29, 0x10000, RZ ;  /* 0x000100001d1a9824 */ /* 0x004fe200078e00ff */
[----:B------:R-:W-:Y:S01]  /*45d0*/  @!P1 SHF.L.U32 R34, R28, 0x10, RZ ;  /* 0x000000101c229819 */ /* 0x000fe200000006ff */
[----:B------:R-:W-:Y:S01]  /*45e0*/  @!P1 IMAD.U32 R24, R31, 0x10000, RZ ;  /* 0x000100001f189824 */ /* 0x000fe200078e00ff */
[----:B------:R-:W-:Y:S02]  /*45f0*/  @!P1 SHF.L.U32 R27, R30, 0x10, RZ ;  /* 0x000000101e1b9819 */ /* 0x000fe400000006ff */
        /* <DEDUP_REMOVED lines=9> */
[----:B------:R-:W-:Y:S01]  /*4690*/  @!P1 LOP3.LUT R39, R40, 0xffff0000, RZ, 0xc0, !PT ;  /* 0xffff000028279812 */ /* 0x000fe200078ec0ff */
[----:B------:R-:W-:Y:S01]  /*46a0*/  @!P1 IMAD.U32 R38, R41, 0x10000, RZ ;  /* 0x0001000029269824 */ /* 0x000fe200078e00ff */
[----:B------:R-:W-:Y:S01]  /*46b0*/  @!P1 LOP3.LUT R40, R31, 0xffff0000, RZ, 0xc0, !PT ;  /* 0xffff00001f289812 */ /* 0x000fe200078ec0ff */
        /* <DEDUP_REMOVED lines=8> */
[-C--:B------:R-:W-:Y:S02]  /*4740*/  @!P1 FMUL.FTZ R47, R40, R23.reuse ;  /* 0x00000017282f9220 */ /* 0x080fe40000410000 */
[----:B------:R-:W-:Y:S01]  /*4750*/  @!P1 FMUL.FTZ R8, R24, R23 ;  /* 0x0000001718089220 */ /* 0x000fe20000410000 */
[----:B------:R-:W-:Y:S01]  /*4760*/  @!P1 MOV R28, R44 ;  /* 0x0000002c001c9202 */ /* 0x000fe20000000f00 */
[----:B------:R-:W-:Y:S02]  /*4770*/  @!P1 FMUL.FTZ R46, R37, R22 ;  /* 0x00000016252e9220 */ /* 0x000fe40000410000 */
[----:B------:R-:W-:Y:S02]  /*4780*/  @!P1 FFMA.FTZ R45, R26, R39, -R45 ;  /* 0x000000271a2d9223 */ /* 0x000fe4000001082d */
[----:B------:R-:W-:Y:S02]  /*4790*/  @!P1 FFMA.FTZ R47, R24, R41, -R47 ;  /* 0x00000029182f9223 */ /* 0x000fe4000001082f */
[-C--:B------:R-:W-:Y:S02]  /*47a0*/  @!P1 FFMA.FTZ R46, R27, R38.reuse, -R46 ;  /* 0x000000261b2e9223 */ /* 0x080fe4000001082e */
[----:B------:R-:W-:Y:S02]  /*47b0*/  @!P1 FFMA.FTZ R6, R36, R39, R6 ;  /* 0x0000002724069223 */ /* 0x000fe40000010006 */
[----:B------:R-:W-:Y:S02]  /*47c0*/  @!P1 FFMA.FTZ R7, R37, R38, R7 ;  /* 0x0000002625079223 */ /* 0x000fe40000010007 */
[----:B------:R-:W-:Y:S01]  /*47d0*/  @!P1 FFMA.FTZ R8, R40, R41, R8 ;  /* 0x0000002928089223 */ /* 0x000fe20000010008 */
[----:B------:R-:W-:Y:S02]  /*47e0*/  @!P1 F2FP.BF16.PACK_AB R45, R6, R45 ;  /* 0x0000002d062d923e */ /* 0x000fe400000010ff */
[----:B------:R-:W-:Y:S02]  /*47f0*/  @!P1 F2FP.BF16.PACK_AB R46, R7, R46 ;  /* 0x0000002e072e923e */ /* 0x000fe400000010ff */
[----:B------:R-:W-:Y:S01]  /*4800*/  @!P1 F2FP.BF16.PACK_AB R47, R8, R47 ;  /* 0x0000002f082f923e */ /* 0x000fe200000010ff */
[----:B------:R-:W-:Y:S01]  /*4810*/  @!P1 IMAD.MOV.U32 R29, RZ, RZ, R45 ;  /* 0x000000ffff1d9224 */ /* 0x000fe200078e002d */
[----:B------:R-:W-:Y:S03]  /*4820*/  @!P1 MOV R30, R46 ;  /* 0x0000002e001e9202 */ /* 0x000fe60000000f00 */
[----:B------:R-:W-:Y:S05]  /*4830*/  @!P1 IMAD.MOV.U32 R31, RZ, RZ, R47 ;  /* 0x000000ffff1f9224 */ /* 0x000fea00078e002f */
[----:B------:R1:W-:Y:S08]  /*4840*/  STG.E.128 [R56.64], R28 ;  /* 0x0000001c38007986 */ /* 0x0003f0000c101d06 */
[----:B------:R2:W1:Y:S08]  /*4850*/  LDG.E.128 R24, [R48.64] ;  /* 0x0000000630187981 */ /* 0x000470000c1e1d00 */
[----:B------:R-:W3:Y:S06]  /*4860*/  @!P0 LDG.E.64 R22, [R32.64+0x40] ;  /* 0x0000400620168981 */ /* 0x000eec000c1e1b00 */
[----:B------:R-:W4:Y:S01]  /*4870*/  @!P0 LDG.E.64 R42, [R42.64+0x40] ;  /* 0x000040062a2a8981 */ /* 0x000f22000c1e1b00 */
[C---:B--2---:R-:W-:Y:S04]  /*4880*/  LEA R48, P1, R111.reuse, R120, 0x1 ;  /* 0x000000786f307211 */ /* 0x044fe800078208ff */
[----:B------:R-:W-:Y:S01]  /*4890*/  LEA.HI.X R49, R111, R119, R110, 0x1, P1 ;  /* 0x000000776f317211 */ /* 0x000fe200008f0c6e */
[----:B-1----:R-:W-:Y:S01]  /*48a0*/  @!P0 IMAD.U32 R30, R25, 0x10000, RZ ;  /* 0x00010000191e8824 */ /* 0x002fe200078e00ff */
[C---:B------:R-:W-:Y:S01]  /*48b0*/  @!P0 SHF.L.U32 R34, R24.reuse, 0x10, RZ ;  /* 0x0000001018228819 */ /* 0x040fe200000006ff */
[C---:B------:R-:W-:Y:S01]  /*48c0*/  @!P0 IMAD.U32 R28, R27.reuse, 0x10000, RZ ;  /* 0x000100001b1c8824 */ /* 0x040fe200078e00ff */
[----:B------:R-:W-:Y:S02]  /*48d0*/  @!P0 LOP3.LUT R36, R24, 0xffff0000, RZ, 0xc0, !PT ;  /* 0xffff000018248812 */ /* 0x000fe400078ec0ff */
        /* <DEDUP_REMOVED lines=11> */
[C---:B------:R-:W-:Y:S01]  /*4990*/  @!P0 IMAD.U32 R38, R43.reuse, 0x10000, RZ ;  /* 0x000100002b268824 */ /* 0x040fe200078e00ff */
[----:B------:R-:W-:Y:S01]  /*49a0*/  @!P0 LOP3.LUT R41, R43, 0xffff0000, RZ, 0xc0, !PT ;  /* 0xffff00002b298812 */ /* 0x000fe200078ec0ff */
[-C--:B------:R-:W-:Y:S01]  /*49b0*/  @!P0 FFMA.FTZ R9, R36, R37.reuse, R9 ;  /* 0x0000002524098223 */ /* 0x080fe20000010009 */
[----:B------:R-:W-:Y:S01]  /*49c0*/  @!P0 LOP3.LUT R36, R25, 0xffff0000, RZ, 0xc0, !PT ;  /* 0xffff000019248812 */ /* 0x000fe200078ec0ff */
[----:B------:R-:W-:Y:S01]  /*49d0*/  @!P0 FFMA.FTZ R44, R34, R37, -R44 ;  /* 0x00000025222c8223 */ /* 0x000fe2000001082c */
[----:B------:R-:W-:Y:S01]  /*49e0*/  @!P0 LOP3.LUT R37, R26, 0xffff0000, RZ, 0xc0, !PT ;  /* 0xffff00001a258812 */ /* 0x000fe200078ec0ff */
[----:B------:R-:W-:Y:S02]  /*49f0*/  @!P0 FMUL.FTZ R11, R31, R22 ;  /* 0x000000161f0b8220 */ /* 0x000fe40000410000 */
        /* <DEDUP_REMOVED lines=18> */
[----:B------:R1:W-:Y:S02]  /*4b20*/  STG.E.128 [R48.64], R24 ;  /* 0x0000001830007986 */ /* 0x0003e4000c101d06 */
.L_x_2048:
[----:B------:R-:W-:Y:S05]  /*4b30*/  BSYNC B0 ;  /* 0x0000000000007941 */ /* 0x000fea0003800000 */
.L_x_2047:
[----:B------:R-:W-:Y:S01]  /*4b40*/  IMAD.MOV.U32 R3, RZ, RZ, c[0x0][0x230] ;  /* 0x00008c00ff037624 */ /* 0x000fe200078e00ff */
[----:B------:R-:W-:Y:S03]  /*4b50*/  ULDC UR4, c[0x0][0x230] ;  /* 0x00008c0000047ab9 */ /* 0x000fe60000000800 */
[----:B------:R-:W-:Y:S05]  /*4b60*/  IMAD.U32 R3, R3, -0x40, RZ ;  /* 0xffffffc003037824 */ /* 0x000fea00078e00ff */
[C---:B------:R-:W-:Y:S02]  /*4b70*/  LEA R52, P1, R3.reuse, R52, 0x1 ;  /* 0x0000003403347211 */ /* 0x040fe400078208ff */
[C---:B------:R-:W-:Y:S02]  /*4b80*/  LEA R20, P0, R3.reuse, R20, 0x1 ;  /* 0x0000001403147211 */ /* 0x040fe400078008ff */
[C---:B------:R-:W-:Y:S02]  /*4b90*/  LEA.HI.X.SX32 R53, R3.reuse, R53, 0x1, P1 ;  /* 0x0000003503357211 */ /* 0x040fe400008f0eff */
[----:B------:R-:W-:Y:S01]  /*4ba0*/  LEA.HI.X.SX32 R21, R3, R21, 0x1, P0 ;  /* 0x0000001503157211 */ /* 0x000fe200000f0eff */
[----:B------:R-:W-:-:S05]  /*4bb0*/  BRA `(.L_x_2049) ;  /* 0x000047e000007947 */ /* 0x000fca0003800000 */
.L_x_2040:
[----:B------:R-:W-:Y:S01]  /*4bc0*/  BSSY B1, `(.L_x_2050) ;  /* 0x0000104000017945 */ /* 0x000fe20003800000 */
[----:B------:R-:W-:-:S05]  /*4bd0*/  @!P1 BRA `(.L_x_2051) ;  /* 0x0000102000009947 */ /* 0x000fca0003800000 */
[----:B------:R1:W5:Y:S01]  /*4be0*/  LDG.E.128 R40, [R126.64] ;  /* 0x000000067e287981 */ /* 0x000362000c1e1d00 */
[----:B------:R-:W-:Y:S01]  /*4bf0*/  ISETP.GE.AND P0, PT, R18, UR4, PT ;  /* 0x0000000412007c0c */ /* 0x000fe2000bf06270 */
[----:B------:R-:W-:Y:S01]  /*4c00*/  @!UPT UIADD3 URZ, URZ, URZ, URZ ;  /* 0x0000003f3f3ff290 */ /* 0x000fe2000fffe03f */
[----:B------:R-:W-:Y:S11]  /*4c10*/  BSSY B0, `(.L_x_2052) ;  /* 0x0000050000007945 */ /* 0x000ff60003800000 */
[----:B------:R-:W-:-:S05]  /*4c20*/  @P0 BRA `(.L_x_2053) ;  /* 0x000004e000000947 */ /* 0x000fca0003800000 */
[C---:B-----5:R-:W-:Y:S01]  /*4c30*/  SHF.L.U32 R37, R40.reuse, 0x10, RZ ;  /* 0x0000001028257819 */ /* 0x060fe200000006ff */
[----:B------:R-:W-:Y:S01]  /*4c40*/  ULEA.HI UR5, UR4, UR4, URZ, 0x1 ;  /* 0x0000000404057291 */ /* 0x000fe2000f8f083f */
[----:B----4-:R-:W-:Y:S01]  /*4c50*/  LOP3.LUT R39, R40, 0xffff0000, RZ, 0xc0, !PT ;  /* 0xffff000028277812 */ /* 0x010fe200078ec0ff */
[----:B------:R-:W-:Y:S01]  /*4c60*/  IMAD.MOV.U32 R167, RZ, RZ, RZ ;  /* 0x000000ffffa77224 */ /* 0x000fe200078e00ff */
[C---:B------:R-:W-:Y:S01]  /*4c70*/  SHF.L.U32 R44, R42.reuse, 0x10, RZ ;  /* 0x000000102a2c7819 */ /* 0x040fe200000006ff */
[C---:B------:R-:W-:Y:S01]  /*4c80*/  IMAD.U32 R38, R41.reuse, 0x10000, RZ ;  /* 0x0001000029267824 */ /* 0x040fe200078e00ff */
[----:B------:R-:W-:Y:S01]  /*4c90*/  LOP3.LUT R41, R41, 0xffff0000, RZ, 0xc0, !PT ;  /* 0xffff000029297812 */ /* 0x000fe200078ec0ff */
[C---:B------:R-:W-:Y:S01]  /*4ca0*/  IMAD.U32 R48, R43.reuse, 0x10000, RZ ;  /* 0x000100002b307824 */ /* 0x040fe200078e00ff */
[----:B------:R-:W-:Y:S01]  /*4cb0*/  LOP3.LUT R45, R42, 0xffff0000, RZ, 0xc0, !PT ;  /* 0xffff00002a2d7812 */ /* 0x000fe200078ec0ff */
[----:B------:R-:W-:Y:S01]  /*4cc0*/  USHF.R.S32.HI UR5, URZ, 0x1, UR5 ;  /* 0x000000013f057899 */ /* 0x000fe20008011405 */
[----:B------:R-:W-:Y:S05]  /*4cd0*/  LOP3.LUT R49, R43, 0xffff0000, RZ, 0xc0, !PT ;  /* 0xffff00002b317812 */ /* 0x000fea00078ec0ff */
[----:B------:R-:W-:Y:S02]  /*4ce0*/  ISETP.GE.AND P1, PT, R18, UR5, PT ;  /* 0x0000000512007c0c */ /* 0x000fe4000bf26270 */
[----:B------:R-:W-:Y:S11]  /*4cf0*/  MOV R121, UR5 ;  /* 0x0000000500797c02 */ /* 0x000ff60008000f00 */
[----:B------:R-:W-:Y:S02]  /*4d00*/  @P1 IMAD R167, RZ, RZ, -UR5 ;  /* 0x80000005ffa71e24 */ /* 0x000fe4000f8e02ff */
[----:B------:R-:W-:Y:S03]  /*4d10*/  @P1 IMAD R121, RZ, RZ, -UR5 ;  /* 0x80000005ff791e24 */ /* 0x000fe6000f8e02ff */
[C---:B------:R-:W-:Y:S04]  /*4d20*/  LEA R168, P0, R167.reuse, R128, 0x1 ;  /* 0x00000080a7a87211 */ /* 0x040fe800078008ff */
[----:B------:R-:W-:Y:S02]  /*4d30*/  LEA.HI.X.SX32 R169, R167, R129, 0x1, P0 ;  /* 0x00000081a7a97211 */ /* 0x000fe400000f0eff */
[C---:B------:R-:W-:Y:S04]  /*4d40*/  LEA R10, P0, R121.reuse, R126, 0x1 ;  /* 0x0000007e790a7211 */ /* 0x040fe800078008ff */
[----:B------:R-:W-:Y:S01]  /*4d50*/  LEA.HI.X.SX32 R11, R121, R127, 0x1, P0 ;  /* 0x0000007f790b7211 */ /* 0x000fe200000f0eff */
[----:B------:R-:W2:Y:S01]  /*4d60*/  LDG.E.128 R168, [R168.64] ;  /* 0x00000006a8a87981 */ /* 0x000ea2000c1e1d00 */
[----:B------:R-:W-:Y:S01]  /*4d70*/  MOV R121, RZ ;  /* 0x000000ff00797202 */ /* 0x000fe20000000f00 */
[----:B------:R-:W-:Y:S05]  /*4d80*/  @P1 IMAD R121, RZ, RZ, -UR5 ;  /* 0x80000005ff791e24 */ /* 0x000fea000f8e02ff */
[C---:B------:R-:W-:Y:S01]  /*4d90*/  LEA R46, P0, R121.reuse, R130, 0x1 ;  /* 0x00000082792e7211 */ /* 0x040fe200078008ff */
[----:B------:R3:W4:Y:S03]  /*4da0*/  LDG.E.128 R24, [R10.64] ;  /* 0x000000060a187981 */ /* 0x000726000c1e1d00 */
[----:B------:R-:W-:Y:S05]  /*4db0*/  LEA.HI.X.SX32 R47, R121, R131, 0x1, P0 ;  /* 0x00000083792f7211 */ /* 0x000fea00000f0eff */
[----:B------:R-:W4:Y:S01]  /*4dc0*/  LDG.E.128 R56, [R46.64] ;  /* 0x000000062e387981 */ /* 0x000f22000c1e1d00 */
[----:B--2---:R-:W-:Y:S01]  /*4dd0*/  IMAD.U32 R28, R169, 0x10000, RZ ;  /* 0x00010000a91c7824 */ /* 0x004fe200078e00ff */
[C---:B------:R-:W-:Y:S01]  /*4de0*/  SHF.L.U32 R32, R168.reuse, 0x10, RZ ;  /* 0x00000010a8207819 */ /* 0x040fe200000006ff */
[----:B---3--:R-:W-:Y:S01]  /*4df0*/  IMAD.U32 R10, R171, 0x10000, RZ ;  /* 0x00010000ab0a7824 */ /* 0x008fe200078e00ff */
[----:B------:R-:W-:Y:S01]  /*4e00*/  LOP3.LUT R30, R168, 0xffff0000, RZ, 0xc0, !PT ;  /* 0xffff0000a81e7812 */ /* 0x000fe200078ec0ff */
[----:B------:R-:W-:Y:S01]  /*4e10*/  @!P1 FADD.FTZ R28, -R28, -RZ ;  /* 0x800000ff1c1c9221 */ /* 0x000fe20000010100 */
[----:B------:R-:W-:Y:S01]  /*4e20*/  LOP3.LUT R22, R169, 0xffff0000, RZ, 0xc0, !PT ;  /* 0xffff0000a9167812 */ /* 0x000fe200078ec0ff */
[----:B------:R-:W-:Y:S01]  /*4e30*/  @!P1 FADD.FTZ R32, -R32, -RZ ;  /* 0x800000ff20209221 */ /* 0x000fe20000010100 */
[----:B------:R-:W-:Y:S01]  /*4e40*/  SHF.L.U32 R12, R170, 0x10, RZ ;  /* 0x00000010aa0c7819 */ /* 0x000fe200000006ff */
[----:B------:R-:W-:Y:S01]  /*4e50*/  @!P1 FADD.FTZ R30, -R30, -RZ ;  /* 0x800000ff1e1e9221 */ /* 0x000fe20000010100 */
[C---:B----4-:R-:W-:Y:S01]  /*4e60*/  SHF.L.U32 R35, R24.reuse, 0x10, RZ ;  /* 0x0000001018237819 */ /* 0x050fe200000006ff */
[----:B------:R-:W-:Y:S01]  /*4e70*/  IMAD.U32 R29, R25, 0x10000, RZ ;  /* 0x00010000191d7824 */ /* 0x000fe200078e00ff */
[----:B------:R-:W-:Y:S01]  /*4e80*/  LOP3.LUT R33, R24, 0xffff0000, RZ, 0xc0, !PT ;  /* 0xffff000018217812 */ /* 0x000fe200078ec0ff */
[----:B------:R-:W-:Y:S01]  /*4e90*/  @!P1 FADD.FTZ R22, -R22, -RZ ;  /* 0x800000ff16169221 */ /* 0x000fe20000010100 */
[----:B------:R-:W-:Y:S01]  /*4ea0*/  LOP3.LUT R11, R170, 0xffff0000, RZ, 0xc0, !PT ;  /* 0xffff0000aa0b7812 */ /* 0x000fe200078ec0ff */
[----:B------:R-:W-:Y:S01]  /*4eb0*/  FMUL.FTZ R0, R35, R32 ;  /* 0x0000002023007220 */ /* 0x000fe20000410000 */
[----:B------:R-:W-:Y:S01]  /*4ec0*/  LOP3.LUT R31, R25, 0xffff0000, RZ, 0xc0, !PT ;  /* 0xffff0000191f7812 */ /* 0x000fe200078ec0ff */
[----:B------:R-:W-:Y:S01]  /*4ed0*/  FMUL.FTZ R2, R33, R30 ;  /* 0x0000001e21027220 */ /* 0x000fe20000410000 */
[C---:B------:R-:W-:Y:S01]  /*4ee0*/  SHF.L.U32 R34, R56.reuse, 0x10, RZ ;  /* 0x0000001038227819 */ /* 0x040fe200000006ff */
[----:B------:R-:W-:Y:S01]  /*4ef0*/  FMUL.FTZ R3, R29, R28 ;  /* 0x0000001c1d037220 */ /* 0x000fe20000410000 */
[----:B------:R-:W-:Y:S01]  /*4f00*/  LOP3.LUT R36, R56, 0xffff0000, RZ, 0xc0, !PT ;  /* 0xffff000038247812 */ /* 0x000fe200078ec0ff */
[----:B------:R-:W-:Y:S01]  /*4f10*/  @!P1 FADD.FTZ R12, -R12, -RZ ;  /* 0x800000ff0c0c9221 */ /* 0x000fe20000010100 */
[C---:B------:R-:W-:Y:S01]  /*4f20*/  SHF.L.U32 R25, R26.reuse, 0x10, RZ ;  /* 0x000000101a197819 */ /* 0x040fe200000006ff */
[----:B------:R-:W-:Y:S01]  /*4f30*/  IMAD.U32 R40, R57, 0x10000, RZ ;  /* 0x0001000039287824 */ /* 0x000fe200078e00ff */
[----:B------:R-:W-:Y:S01]  /*4f40*/  LOP3.LUT R9, R171, 0xffff0000, RZ, 0xc0, !PT ;  /* 0xffff0000ab097812 */ /* 0x000fe200078ec0ff */
[----:B------:R-:W-:Y:S01]  /*4f50*/  FFMA.FTZ R0, R37, R34, R0 ;  /* 0x0000002225007223 */ /* 0x000fe20000010000 */
[----:B------:R-:W-:Y:S01]  /*4f60*/  LOP3.LUT R24, R26, 0xffff0000, RZ, 0xc0, !PT ;  /* 0xffff00001a187812 */ /* 0x000fe200078ec0ff */
[----:B------:R-:W-:Y:S01]  /*4f70*/  FMUL.FTZ R4, R31, R22 ;  /* 0x000000161f047220 */ /* 0x000fe20000410000 */
[----:B------:R-:W-:Y:S01]  /*4f80*/  LOP3.LUT R42, R57, 0xffff0000, RZ, 0xc0, !PT ;  /* 0xffff0000392a7812 */ /* 0x000fe200078ec0ff */
[----:B------:R-:W-:Y:S01]  /*4f90*/  @!P1 FADD.FTZ R11, -R11, -RZ ;  /* 0x800000ff0b0b9221 */ /* 0x000fe20000010100 */
[C---:B------:R-:W-:Y:S01]  /*4fa0*/  SHF.L.U32 R43, R58.reuse, 0x10, RZ ;  /* 0x000000103a2b7819 */ /* 0x040fe200000006ff */
[----:B------:R-:W-:Y:S01]  /*4fb0*/  FFMA.FTZ R2, R39, R36, R2 ;  /* 0x0000002427027223 */ /* 0x000fe20000010002 */
[C---:B------:R-:W-:Y:S01]  /*4fc0*/  LOP3.LUT R26, R27.reuse, 0xffff0000, RZ, 0xc0, !PT ;  /* 0xffff00001b1a7812 */ /* 0x040fe200078ec0ff */
[----:B------:R-:W-:Y:S01]  /*4fd0*/  IMAD.U32 R23, R27, 0x10000, RZ ;  /* 0x000100001b177824 */ /* 0x000fe200078e00ff */
[----:B------:R-:W-:Y:S01]  /*4fe0*/  LOP3.LUT R46, R58, 0xffff0000, RZ, 0xc0, !PT ;  /* 0xffff00003a2e7812 */ /* 0x000fe200078ec0ff */
[----:B------:R-:W-:Y:S01]  /*4ff0*/  @!P1 FADD.FTZ R10, -R10, -RZ ;  /* 0x800000ff0a0a9221 */ /* 0x000fe20000010100 */
[----:B------:R-:W-:Y:S01]  /*5000*/  LOP3.LUT R50, R59, 0xffff0000, RZ, 0xc0, !PT ;  /* 0xffff00003b327812 */ /* 0x000fe200078ec0ff */
[----:B------:R-:W-:Y:S02]  /*5010*/  FMUL.FTZ R5, R25, R12 ;  /* 0x0000000c19057220 */ /* 0x000fe40000410000 */
[----:B------:R-:W-:Y:S01]  /*5020*/  FFMA.FTZ R3, R38, R40, R3 ;  /* 0x0000002826037223 */ /* 0x000fe20000010003 */
[----:B------:R-:W-:Y:S01]  /*5030*/  F2FP.BF16.PACK_AB R40, R2, R0 ;  /* 0x000000000228723e */ /* 0x000fe200000010ff */
[----:B------:R-:W-:Y:S02]  /*5040*/  @!P1 FADD.FTZ R9, -R9, -RZ ;  /* 0x800000ff09099221 */ /* 0x000fe40000010100 */
[----:B------:R-:W-:Y:S02]  /*5050*/  FMUL.FTZ R6, R24, R11 ;  /* 0x0000000b18067220 */ /* 0x000fe40000410000 */
[----:B------:R-:W-:Y:S02]  /*5060*/  FFMA.FTZ R4, R41, R42, R4 ;  /* 0x0000002a29047223 */ /* 0x000fe40000010004 */
[----:B------:R-:W-:Y:S02]  /*5070*/  FMUL.FTZ R7, R23, R10 ;  /* 0x0000000a17077220 */ /* 0x000fe40000410000 */
[----:B------:R-:W-:Y:S01]  /*5080*/  IMAD.U32 R47, R59, 0x10000, RZ ;  /* 0x000100003b2f7824 */ /* 0x000fe200078e00ff */
[----:B------:R-:W-:Y:S01]  /*5090*/  F2FP.BF16.PACK_AB R41, R4, R3 ;  /* 0x000000030429723e */ /* 0x000fe200000010ff */
[----:B------:R-:W-:Y:S02]  /*50a0*/  FFMA.FTZ R5, R44, R43, R5 ;  /* 0x0000002b2c057223 */ /* 0x000fe40000010005 */
[----:B------:R-:W-:Y:S02]  /*50b0*/  FMUL.FTZ R8, R26, R9 ;  /* 0x000000091a087220 */ /* 0x000fe40000410000 */
[----:B------:R-:W-:Y:S02]  /*50c0*/  FFMA.FTZ R6, R45, R46, R6 ;  /* 0x0000002e2d067223 */ /* 0x000fe40000010006 */
[----:B------:R-:W-:Y:S02]  /*50d0*/  FFMA.FTZ R7, R48, R47, R7 ;  /* 0x0000002f30077223 */ /* 0x000fe40000010007 */
[----:B------:R-:W-:Y:S01]  /*50e0*/  FFMA.FTZ R8, R49, R50, R8 ;  /* 0x0000003231087223 */ /* 0x000fe20000010008 */
[----:B------:R-:W-:Y:S04]  /*50f0*/  F2FP.BF16.PACK_AB R42, R6, R5 ;  /* 0x00000005062a723e */ /* 0x000fe800000010ff */
[----:B------:R-:W-:Y:S02]  /*5100*/  F2FP.BF16.PACK_AB R43, R8, R7 ;  /* 0x00000007082b723e */ /* 0x000fe400000010ff */
.L_x_2053:
[----:B------:R-:W-:Y:S05]  /*5110*/  BSYNC B0 ;  /* 0x0000000000007941 */ /* 0x000fea0003800000 */
.L_x_2052:
[----:B------:R-:W-:Y:S01]  /*5120*/  IMAD.MOV.U32 R121, RZ, RZ, R119 ;  /* 0x000000ffff797224 */ /* 0x000fe200078e0077 */
[----:B------:R-:W-:Y:S01]  /*5130*/  ISETP.GE.AND P0, PT, R15, UR4, PT ;  /* 0x000000040f007c0c */ /* 0x000fe2000bf06270 */
[----:B------:R-:W-:Y:S01]  /*5140*/  BSSY B0, `(.L_x_2054) ;  /* 0x0000054000007945 */ /* 0x000fe20003800000 */
[----:B------:R-:W-:Y:S02]  /*5150*/  IADD3 R172, P1, R126, 0x40, RZ ;  /* 0x000000407eac7810 */ /* 0x000fe40007f3e0ff */
[----:B-----5:R2:W-:Y:S03]  /*5160*/  STG.E.128 [R120.64], R40 ;  /* 0x0000002878007986 */ /* 0x0205e6000c101d06 */
[----:B------:R-:W-:Y:S01]  /*5170*/  IMAD.X R173, RZ, RZ, R127, P1 ;  /* 0x000000ffffad7224 */ /* 0x000fe200008e067f */
[----:B------:R2:W5:Y:S05]  /*5180*/  LDG.E.128 R44, [R126.64+0x40] ;  /* 0x000040067e2c7981 */ /* 0x00056a000c1e1d00 */
[----:B------:R-:W-:-:S05]  /*5190*/  @P0 BRA `(.L_x_2055) ;  /* 0x000004e000000947 */ /* 0x000fca0003800000 */
[C---:B-----5:R-:W-:Y:S01]  /*51a0*/  SHF.L.U32 R37, R44.reuse, 0x10, RZ ;  /* 0x000000102c257819 */ /* 0x060fe200000006ff */
[----:B------:R-:W-:Y:S01]  /*51b0*/  ULEA.HI UR5, UR4, UR4, URZ, 0x1 ;  /* 0x0000000404057291 */ /* 0x000fe2000f8f083f */
[----:B----4-:R-:W-:Y:S01]  /*51c0*/  LOP3.LUT R39, R44, 0xffff0000, RZ, 0xc0, !PT ;  /* 0xffff00002c277812 */ /* 0x010fe200078ec0ff */
[----:B------:R-:W-:Y:S01]  /*51d0*/  IMAD.MOV.U32 R167, RZ, RZ, RZ ;  /* 0x000000ffffa77224 */ /* 0x000fe200078e00ff */
[C---:B--2---:R-:W-:Y:S01]  /*51e0*/  LOP3.LUT R41, R45.reuse, 0xffff0000, RZ, 0xc0, !PT ;  /* 0xffff00002d297812 */ /* 0x044fe200078ec0ff */
[----:B------:R-:W-:Y:S01]  /*51f0*/  IMAD.U32 R38, R45, 0x10000, RZ ;  /* 0x000100002d267824 */ /* 0x000fe200078e00ff */
[C---:B------:R-:W-:Y:S01]  /*5200*/  SHF.L.U32 R44, R46.reuse, 0x10, RZ ;  /* 0x000000102e2c7819 */ /* 0x040fe200000006ff */
        /* <DEDUP_REMOVED lines=10> */
[----:B------:R-:W-:Y:S01]  /*52b0*/  MOV R167, RZ ;  /* 0x000000ff00a77202 */ /* 0x000fe20000000f00 */
[----:B------:R-:W-:Y:S01]  /*52c0*/  @P1 IMAD R167, RZ, RZ, -UR5 ;  /* 0x80000005ffa71e24 */ /* 0x000fe2000f8e02ff */
[C---:B------:R-:W-:Y:S02]  /*52d0*/  LEA R10, P0, R166.reuse, R172, 0x1 ;  /* 0x000000aca60a7211 */ /* 0x040fe400078008ff */
[----:B------:R-:W2:Y:S02]  /*52e0*/  LDG.E.128 R168, [R168.64+0x40] ;  /* 0x00004006a8a87981 */ /* 0x000ea4000c1e1d00 */
[----:B------:R-:W-:Y:S02]  /*52f0*/  LEA.HI.X.SX32 R11, R166, R173, 0x1, P0 ;  /* 0x000000ada60b7211 */ /* 0x000fe400000f0eff */
[C---:B------:R-:W-:Y:S04]  /*5300*/  LEA R42, P0, R167.reuse, R130, 0x1 ;  /* 0x00000082a72a7211 */ /* 0x040fe800078008ff */
[----:B------:R-:W-:Y:S01]  /*5310*/  LEA.HI.X.SX32 R43, R167, R131, 0x1, P0 ;  /* 0x00000083a72b7211 */ /* 0x000fe200000f0eff */
[----:B------:R3:W4:Y:S08]  /*5320*/  LDG.E.128 R24, [R10.64] ;  /* 0x000000060a187981 */ /* 0x000730000c1e1d00 */
[----:B------:R-:W4:Y:S01]  /*5330*/  LDG.E.128 R56, [R42.64+0x40] ;  /* 0x000040062a387981 */ /* 0x000f22000c1e1d00 */
        /* <DEDUP_REMOVED lines=37> */
[----:B------:R-:W-:Y:S02]  /*5590*/  FFMA.FTZ R3, R38, R40, R3 ;  /* 0x0000002826037223 */ /* 0x000fe40000010003 */
[----:B------:R-:W-:Y:S02]  /*55a0*/  @!P1 FADD.FTZ R9, -R9, -RZ ;  /* 0x800000ff09099221 */ /* 0x000fe40000010100 */
[----:B------:R-:W-:Y:S02]  /*55b0*/  FMUL.FTZ R6, R24, R11 ;  /* 0x0000000b18067220 */ /* 0x000fe40000410000 */
[----:B------:R-:W-:Y:S02]  /*55c0*/  FFMA.FTZ R4, R41, R42, R4 ;  /* 0x0000002a29047223 */ /* 0x000fe40000010004 */
[----:B------:R-:W-:Y:S02]  /*55d0*/  FMUL.FTZ R7, R23, R10 ;  /* 0x0000000a17077220 */ /* 0x000fe40000410000 */
[----:B------:R-:W-:Y:S02]  /*55e0*/  IMAD.U32 R47, R59, 0x10000, RZ ;  /* 0x000100003b2f7824 */ /* 0x000fe400078e00ff */
[----:B------:R-:W-:Y:S01]  /*55f0*/  FFMA.FTZ R5, R44, R43, R5 ;  /* 0x0000002b2c057223 */ /* 0x000fe20000010005 */
[----:B------:R-:W-:Y:S01]  /*5600*/  F2FP.BF16.PACK_AB R44, R2, R0 ;  /* 0x00000000022c723e */ /* 0x000fe200000010ff */
[----:B------:R-:W-:Y:S02]  /*5610*/  FMUL.FTZ R8, R26, R9 ;  /* 0x000000091a087220 */ /* 0x000fe40000410000 */
[----:B------:R-:W-:Y:S01]  /*5620*/  FFMA.FTZ R6, R45, R46, R6 ;  /* 0x0000002e2d067223 */ /* 0x000fe20000010006 */
[----:B------:R-:W-:Y:S01]  /*5630*/  F2FP.BF16.PACK_AB R45, R4, R3 ;  /* 0x00000003042d723e */ /* 0x000fe200000010ff */
[----:B------:R-:W-:Y:S02]  /*5640*/  FFMA.FTZ R7, R48, R47, R7 ;  /* 0x0000002f30077223 */ /* 0x000fe40000010007 */
[----:B------:R-:W-:Y:S01]  /*5650*/  FFMA.FTZ R8, R49, R50, R8 ;  /* 0x0000003231087223 */ /* 0x000fe20000010008 */
[----:B------:R-:W-:Y:S04]  /*5660*/  F2FP.BF16.PACK_AB R46, R6, R5 ;  /* 0x00000005062e723e */ /* 0x000fe800000010ff */
[----:B------:R-:W-:Y:S02]  /*5670*/  F2FP.BF16.PACK_AB R47, R8, R7 ;  /* 0x00000007082f723e */ /* 0x000fe400000010ff */
.L_x_2055:
[----:B------:R-:W-:Y:S05]  /*5680*/  BSYNC B0 ;  /* 0x0000000000007941 */ /* 0x000fea0003800000 */
.L_x_2054:
[----:B-----5:R3:W-:Y:S01]  /*5690*/  STG.E.128 [R120.64+0x40], R44 ;  /* 0x0000402c78007986 */ /* 0x0207e2000c101d06 */
[----:B------:R-:W-:Y:S01]  /*56a0*/  ISETP.GE.AND P0, PT, R14, UR4, PT ;  /* 0x000000040e007c0c */ /* 0x000fe2000bf06270 */
[----:B------:R-:W-:Y:S01]  /*56b0*/  BSSY B0, `(.L_x_2056) ;  /* 0x0000053000007945 */ /* 0x000fe20003800000 */
[----:B------:R-:W-:Y:S01]  /*56c0*/  IADD3 R172, P1, R126, 0x80, RZ ;  /* 0x000000807eac7810 */ /* 0x000fe20007f3e0ff */
[----:B--2---:R3:W5:Y:S04]  /*56d0*/  LDG.E.128 R40, [R126.64+0x80] ;  /* 0x000080067e287981 */ /* 0x004768000c1e1d00 */
[----:B------:R-:W-:Y:S06]  /*56e0*/  IMAD.X R173, RZ, RZ, R127, P1 ;  /* 0x000000ffffad7224 */ /* 0x000fec00008e067f */
[----:B------:R-:W-:-:S05]  /*56f0*/  @P0 BRA `(.L_x_2057) ;  /* 0x000004e000000947 */ /* 0x000fca0003800000 */
[C---:B-----5:R-:W-:Y:S01]  /*5700*/  SHF.L.U32 R37, R40.reuse, 0x10, RZ ;  /* 0x0000001028257819 */ /* 0x060fe200000006ff */
[----:B------:R-:W-:Y:S01]  /*5710*/  ULEA.HI UR5, UR4, UR4, URZ, 0x1 ;  /* 0x0000000404057291 */ /* 0x000fe2000f8f083f */
[----:B----4-:R-:W-:Y:S01]  /*5720*/  LOP3.LUT R39, R40, 0xffff0000, RZ, 0xc0, !PT ;  /* 0xffff000028277812 */ /* 0x010fe200078ec0ff */
[----:B------:R-:W-:Y:S01]  /*5730*/  IMAD.MOV.U32 R167, RZ, RZ, RZ ;  /* 0x000000ffffa77224 */ /* 0x000fe200078e00ff */
[C---:B---3--:R-:W-:Y:S01]  /*5740*/  SHF.L.U32 R44, R42.reuse, 0x10, RZ ;  /* 0x000000102a2c7819 */ /* 0x048fe200000006ff */
        /* <DEDUP_REMOVED lines=73> */
.L_x_2057:
[----:B------:R-:W-:Y:S05]  /*5be0*/  BSYNC B0 ;  /* 0x0000000000007941 */ /* 0x000fea0003800000 */
.L_x_2056:
[----:B-----5:R2:W-:Y:S02]  /*5bf0*/  STG.E.128 [R120.64+0x80], R40 ;  /* 0x0000802878007986 */ /* 0x0205e4000c101d06 */
.L_x_2051:
[----:B------:R-:W-:Y:S05]  /*5c00*/  BSYNC B1 ;  /* 0x0000000000017941 */ /* 0x000fea0003800000 */
.L_x_2050:
[----:B------:R-:W-:Y:S01]  /*5c10*/  BSSY B1, `(.L_x_2058) ;  /* 0x0000112000017945 */ /* 0x000fe20003800000 */
[----:B------:R-:W-:-:S05]  /*5c20*/  @!P5 BRA `(.L_x_2059) ;  /* 0x000011000000d947 */ /* 0x000fca0003800000 */
[C---:B------:R-:W-:Y:S01]  /*5c30*/  LEA R172, P0, R92.reuse, R126, 0x1 ;  /* 0x0000007e5cac7211 */ /* 0x040fe200078008ff */
[----:B------:R-:W-:Y:S03]  /*5c40*/  BSSY B0, `(.L_x_2060) ;  /* 0x0000057000007945 */ /* 0x000fe60003800000 */
[----:B------:R-:W-:Y:S02]  /*5c50*/  LEA.HI.X R173, R92, R127, R91, 0x1, P0 ;  /* 0x0000007f5cad7211 */ /* 0x000fe400000f0c5b */
[----:B------:R-:W-:Y:S03]  /*5c60*/  ISETP.GE.AND P0, PT, R18, UR4, PT ;  /* 0x0000000412007c0c */ /* 0x000fe6000bf06270 */
[----:B--2---:R2:W5:Y:S10]  /*5c70*/  LDG.E.128 R40, [R172.64] ;  /* 0x00000006ac287981 */ /* 0x004574000c1e1d00 */
[----:B------:R-:W-:-:S05]  /*5c80*/  @P0 BRA `(.L_x_2061) ;  /* 0x0000052000000947 */ /* 0x000fca0003800000 */
[----:B----45:R-:W-:Y:S01]  /*5c90*/  LOP3.LUT R39, R40, 0xffff0000, RZ, 0xc0, !PT ;  /* 0xffff000028277812 */ /* 0x030fe200078ec0ff */
[----:B------:R-:W-:Y:S01]  /*5ca0*/  ULEA.HI UR5, UR4, UR4, URZ, 0x1 ;  /* 0x0000000404057291 */ /* 0x000fe2000f8f083f */
[C---:B---3--:R-:W-:Y:S01]  /*5cb0*/  SHF.L.U32 R44, R42.reuse, 0x10, RZ ;  /* 0x000000102a2c7819 */ /* 0x048fe200000006ff */
[----:B------:R-:W-:Y:S01]  /*5cc0*/  IMAD.MOV.U32 R166, RZ, RZ, RZ ;  /* 0x000000ffffa67224 */ /* 0x000fe200078e00ff */
[----:B------:R-:W-:Y:S01]  /*5cd0*/  LOP3.LUT R45, R42, 0xffff0000, RZ, 0xc0, !PT ;  /* 0xffff00002a2d7812 */ /* 0x000fe200078ec0ff */
[----:B------:R-:W-:Y:S01]  /*5ce0*/  USHF.R.S32.HI UR5, URZ, 0x1, UR5 ;  /* 0x000000013f057899 */ /* 0x000fe20008011405 */
[----:B------:R-:W-:Y:S01]  /*5cf0*/  LOP3.LUT R49, R43, 0xffff0000, RZ, 0xc0, !PT ;  /* 0xffff00002b317812 */ /* 0x000fe200078ec0ff */
[----:B------:R-:W-:Y:S02]  /*5d00*/  IMAD.U32 R37, R40, 0x10000, RZ ;  /* 0x0001000028257824 */ /* 0x000fe400078e00ff */
[C---:B------:R-:W-:Y:S01]  /*5d10*/  IMAD.U32 R38, R41.reuse, 0x10000, RZ ;  /* 0x0001000029267824 */ /* 0x040fe200078e00ff */
[----:B------:R-:W-:Y:S01]  /*5d20*/  LOP3.LUT R41, R41, 0xffff0000, RZ, 0xc0, !PT ;  /* 0xffff000029297812 */ /* 0x000fe200078ec0ff */
[----:B------:R-:W-:Y:S01]  /*5d30*/  IMAD.U32 R48, R43, 0x10000, RZ ;  /* 0x000100002b307824 */ /* 0x000fe200078e00ff */
[----:B------:R-:W-:Y:S02]  /*5d40*/  ISETP.GE.AND P1, PT, R18, UR5, PT ;  /* 0x0000000512007c0c */ /* 0x000fe4000bf26270 */
[----:B------:R-:W-:Y:S11]  /*5d50*/  MOV R121, UR5 ;  /* 0x0000000500797c02 */ /* 0x000ff60008000f00 */
[----:B------:R-:W-:Y:S02]  /*5d60*/  @P1 IMAD R166, RZ, RZ, -UR5 ;  /* 0x80000005ffa61e24 */ /* 0x000fe4000f8e02ff */
[----:B------:R-:W-:Y:S03]  /*5d70*/  @P1 IMAD R121, RZ, RZ, -UR5 ;  /* 0x80000005ff791e24 */ /* 0x000fe6000f8e02ff */
[----:B------:R-:W-:Y:S04]  /*5d80*/  IADD3 R167, P0, R82, R166, RZ ;  /* 0x000000a652a77210 */ /* 0x000fe80007f1e0ff */
[----:B------:R-:W-:Y:S02]  /*5d90*/  LEA.HI.X.SX32 R166, R166, R139, 0x1, P0 ;  /* 0x0000008ba6a67211 */ /* 0x000fe400000f0eff */
[C---:B------:R-:W-:Y:S04]  /*5da0*/  LEA R168, P0, R167.reuse, R128, 0x1 ;  /* 0x00000080a7a87211 */ /* 0x040fe800078008ff */
[----:B------:R-:W-:Y:S01]  /*5db0*/  LEA.HI.X R169, R167, R129, R166, 0x1, P0 ;  /* 0x00000081a7a97211 */ /* 0x000fe200000f0ca6 */
[----:B------:R-:W-:Y:S01]  /*5dc0*/  IMAD.MOV.U32 R166, RZ, RZ, RZ ;  /* 0x000000ffffa67224 */ /* 0x000fe200078e00ff */
[C---:B------:R-:W-:Y:S02]  /*5dd0*/  LEA R10, P0, R121.reuse, R172, 0x1 ;  /* 0x000000ac790a7211 */ /* 0x040fe400078008ff */
[----:B------:R-:W-:Y:S02]  /*5de0*/  @P1 IADD3 R166, RZ, -UR5, RZ ;  /* 0x80000005ffa61c10 */ /* 0x000fe4000fffe0ff */
[----:B------:R-:W-:Y:S01]  /*5df0*/  LEA.HI.X.SX32 R11, R121, R173, 0x1, P0 ;  /* 0x000000ad790b7211 */ /* 0x000fe200000f0eff */
[----:B------:R-:W3:Y:S01]  /*5e00*/  LDG.E.128 R168, [R168.64] ;  /* 0x00000006a8a87981 */ /* 0x000ee2000c1e1d00 */
[----:B------:R-:W-:Y:S04]  /*5e10*/  IADD3 R121, P0, R82, R166, RZ ;  /* 0x000000a652797210 */ /* 0x000fe80007f1e0ff */
[----:B------:R-:W-:Y:S02]  /*5e20*/  LEA.HI.X.SX32 R166, R166, R139, 0x1, P0 ;  /* 0x0000008ba6a67211 */ /* 0x000fe400000f0eff */
[C---:B------:R-:W-:Y:S01]  /*5e30*/  LEA R46, P0, R121.reuse, R130, 0x1 ;  /* 0x00000082792e7211 */ /* 0x040fe200078008ff */
[----:B--2---:R4:W2:Y:S03]  /*5e40*/  LDG.E.128 R24, [R10.64] ;  /* 0x000000060a187981 */ /* 0x0048a6000c1e1d00 */
[----:B------:R-:W-:Y:S05]  /*5e50*/  LEA.HI.X R47, R121, R131, R166, 0x1, P0 ;  /* 0x00000083792f7211 */ /* 0x000fea00000f0ca6 */
[----:B------:R-:W2:Y:S01]  /*5e60*/  LDG.E.128 R56, [R46.64] ;  /* 0x000000062e387981 */ /* 0x000ea2000c1e1d00 */
        /* <DEDUP_REMOVED lines=52> */
.L_x_2061:
[----:B------:R-:W-:Y:S05]  /*61b0*/  BSYNC B0 ;  /* 0x0000000000007941 */ /* 0x000fea0003800000 */
.L_x_2060:
[----:B------:R-:W-:Y:S01]  /*61c0*/  LEA R166, P0, R62, R120, 0x1 ;  /* 0x000000783ea67211 */ /* 0x000fe200078008ff */
[----:B------:R-:W-:Y:S01]  /*61d0*/  BSSY B0, `(.L_x_2062) ;  /* 0x000005a000007945 */ /* 0x000fe20003800000 */
[----:B------:R-:W-:Y:S02]  /*61e0*/  IADD3 R174, P1, R172, 0x40, RZ ;  /* 0x00000040acae7810 */ /* 0x000fe40007f3e0ff */
[----:B------:R-:W-:Y:S02]  /*61f0*/  LEA.HI.X R167, R62, R119, R61, 0x1, P0 ;  /* 0x000000773ea77211 */ /* 0x000fe400000f0c3d */
[----:B------:R-:W-:Y:S01]  /*6200*/  ISETP.GE.AND P0, PT, R15, UR4, PT ;  /* 0x000000040f007c0c */ /* 0x000fe2000bf06270 */
[----:B------:R-:W-:Y:S02]  /*6210*/  IMAD.X R175, RZ, RZ, R173, P1 ;  /* 0x000000ffffaf7224 */ /* 0x000fe400008e06ad */
[----:B-----5:R1:W-:Y:S04]  /*6220*/  STG.E.128 [R166.64], R40 ;  /* 0x00000028a6007986 */ /* 0x0203e8000c101d06 */
[----:B---3--:R1:W5:Y:S06]  /*6230*/  LDG.E.128 R44, [R172.64+0x40] ;  /* 0x00004006ac2c7981 */ /* 0x00836c000c1e1d00 */
[----:B------:R-:W-:-:S05]  /*6240*/  @P0 BRA `(.L_x_2063) ;  /* 0x0000052000000947 */ /* 0x000fca0003800000 */
[C---:B----45:R-:W-:Y:S01]  /*6250*/  LOP3.LUT R39, R44.reuse, 0xffff0000, RZ, 0xc0, !PT ;  /* 0xffff00002c277812 */ /* 0x070fe200078ec0ff */
[----:B------:R-:W-:Y:S01]  /*6260*/  ULEA.HI UR5, UR4, UR4, URZ, 0x1 ;  /* 0x0000000404057291 */ /* 0x000fe2000f8f083f */
[----:B-1----:R-:W-:Y:S01]  /*6270*/  LOP3.LUT R41, R45, 0xffff0000, RZ, 0xc0, !PT ;  /* 0xffff00002d297812 */ /* 0x002fe200078ec0ff */
[----:B------:R-:W-:Y:S01]  /*6280*/  IMAD.MOV.U32 R168, RZ, RZ, RZ ;  /* 0x000000ffffa87224 */ /* 0x000fe200078e00ff */
[----:B------:R-:W-:Y:S01]  /*6290*/  LOP3.LUT R49, R47, 0xffff0000, RZ, 0xc0, !PT ;  /* 0xffff00002f317812 */ /* 0x000fe200078ec0ff */
[----:B------:R-:W-:Y:S01]  /*62a0*/  USHF.R.S32.HI UR5, URZ, 0x1, UR5 ;  /* 0x000000013f057899 */ /* 0x000fe20008011405 */
[----:B------:R-:W-:Y:S01]  /*62b0*/  IMAD.U32 R37, R44, 0x10000, RZ ;  /* 0x000100002c257824 */ /* 0x000fe200078e00ff */
[C---:B------:R-:W-:Y:S01]  /*62c0*/  SHF.L.U32 R44, R46.reuse, 0x10, RZ ;  /* 0x000000102e2c7819 */ /* 0x040fe200000006ff */
[----:B------:R-:W-:Y:S01]  /*62d0*/  IMAD.U32 R38, R45, 0x10000, RZ ;  /* 0x000100002d267824 */ /* 0x000fe200078e00ff */
        /* <DEDUP_REMOVED lines=9> */
[----:B------:R-:W-:Y:S02]  /*6370*/  LEA.HI.X R171, R169, R129, R168, 0x1, P0 ;  /* 0x00000081a9ab7211 */ /* 0x000fe400000f0ca8 */
[C---:B------:R-:W-:Y:S01]  /*6380*/  LEA R10, P0, R121.reuse, R174, 0x1 ;  /* 0x000000ae790a7211 */ /* 0x040fe200078008ff */
[----:B------:R-:W-:Y:S01]  /*6390*/  IMAD.MOV.U32 R174, RZ, RZ, RZ ;  /* 0x000000ffffae7224 */ /* 0x000fe200078e00ff */
[----:B------:R-:W-:Y:S02]  /*63a0*/  @P1 IADD3 R174, RZ, -UR5, RZ ;  /* 0x80000005ffae1c10 */ /* 0x000fe4000fffe0ff */
[----:B------:R-:W-:Y:S01]  /*63b0*/  LEA.HI.X.SX32 R11, R121, R175, 0x1, P0 ;  /* 0x000000af790b7211 */ /* 0x000fe200000f0eff */
[----:B------:R-:W3:Y:S01]  /*63c0*/  LDG.E.128 R168, [R170.64] ;  /* 0x00000006aaa87981 */ /* 0x000ee2000c1e1d00 */
[----:B------:R-:W-:Y:S04]  /*63d0*/  IADD3 R121, P0, R147, R174, RZ ;  /* 0x000000ae93797210 */ /* 0x000fe80007f1e0ff */
[----:B------:R-:W-:Y:S02]  /*63e0*/  LEA.HI.X.SX32 R174, R174, R137, 0x1, P0 ;  /* 0x00000089aeae7211 */ /* 0x000fe400000f0eff */
[C---:B------:R-:W-:Y:S01]  /*63f0*/  LEA R42, P0, R121.reuse, R130, 0x1 ;  /* 0x00000082792a7211 */ /* 0x040fe200078008ff */
[----:B------:R1:W4:Y:S03]  /*6400*/  LDG.E.128 R24, [R10.64] ;  /* 0x000000060a187981 */ /* 0x000326000c1e1d00 */
[----:B------:R-:W-:Y:S05]  /*6410*/  LEA.HI.X R43, R121, R131, R174, 0x1, P0 ;  /* 0x00000083792b7211 */ /* 0x000fea00000f0cae */
[----:B--2---:R-:W2:Y:S01]  /*6420*/  LDG.E.128 R56, [R42.64] ;  /* 0x000000062a387981 */ /* 0x004ea2000c1e1d00 */
[C---:B---3--:R-:W-:Y:S01]  /*6430*/  IMAD.U32 R32, R168.reuse, 0x10000, RZ ;  /* 0x00010000a8207824 */ /* 0x048fe200078e00ff */
[----:B------:R-:W-:Y:S01]  /*6440*/  LOP3.LUT R30, R168, 0xffff0000, RZ, 0xc0, !PT ;  /* 0xffff0000a81e7812 */ /* 0x000fe200078ec0ff */
[----:B------:R-:W-:Y:S01]  /*6450*/  IMAD.U32 R12, R170, 0x10000, RZ ;  /* 0x00010000aa0c7824 */ /* 0x000fe200078e00ff */
[C---:B------:R-:W-:Y:S01]  /*6460*/  SHF.L.U32 R28, R169.reuse, 0x10, RZ ;  /* 0x00000010a91c7819 */ /* 0x040fe200000006ff */
[----:B------:R-:W-:Y:S01]  /*6470*/  @!P1 FADD.FTZ R32, -R32, -RZ ;  /* 0x800000ff20209221 */ /* 0x000fe20000010100 */
[----:B------:R-:W-:Y:S01]  /*6480*/  LOP3.LUT R22, R169, 0xffff0000, RZ, 0xc0, !PT ;  /* 0xffff0000a9167812 */ /* 0x000fe200078ec0ff */
[----:B------:R-:W-:Y:S01]  /*6490*/  @!P1 FADD.FTZ R30, -R30, -RZ ;  /* 0x800000ff1e1e9221 */ /* 0x000fe20000010100 */
[----:B-1----:R-:W-:Y:S01]  /*64a0*/  LOP3.LUT R11, R170, 0xffff0000, RZ, 0xc0, !PT ;  /* 0xffff0000aa0b7812 */ /* 0x002fe200078ec0ff */
        /* <DEDUP_REMOVED lines=44> */
.L_x_2063:
[----:B------:R-:W-:Y:S05]  /*6770*/  BSYNC B0 ;  /* 0x0000000000007941 */ /* 0x000fea0003800000 */
.L_x_2062:
[----:B-----5:R3:W-:Y:S01]  /*6780*/  STG.E.128 [R166.64+0x40], R44 ;  /* 0x0000402ca6007986 */ /* 0x0207e2000c101d06 */
[----:B------:R-:W-:Y:S01]  /*6790*/  ISETP.GE.AND P0, PT, R14, UR4, PT ;  /* 0x000000040e007c0c */ /* 0x000fe2000bf06270 */
[----:B------:R-:W-:Y:S01]  /*67a0*/  BSSY B0, `(.L_x_2064) ;  /* 0x0000057000007945 */ /* 0x000fe20003800000 */
[----:B------:R-:W-:Y:S01]  /*67b0*/  IADD3 R174, P1, R172, 0x80, RZ ;  /* 0x00000080acae7810 */ /* 0x000fe20007f3e0ff */
[----:B-1----:R3:W5:Y:S04]  /*67c0*/  LDG.E.128 R40, [R172.64+0x80] ;  /* 0x00008006ac287981 */ /* 0x002768000c1e1d00 */
[----:B------:R-:W-:Y:S06]  /*67d0*/  IMAD.X R175, RZ, RZ, R173, P1 ;  /* 0x000000ffffaf7224 */ /* 0x000fec00008e06ad */
        /* <DEDUP_REMOVED lines=8> */
[----:B--2---:R-:W-:Y:S02]  /*6860*/  IMAD.MOV.U32 R172, RZ, RZ, RZ ;  /* 0x000000ffffac7224 */ /* 0x004fe400078e00ff */
[----:B------:R-:W-:Y:S02]  /*6870*/  IMAD.U32 R37, R40, 0x10000, RZ ;  /* 0x0001000028257824 */ /* 0x000fe400078e00ff */
[----:B------:R-:W-:Y:S01]  /*6880*/  ISETP.GE.AND P1, PT, R14, UR5, PT ;  /* 0x000000050e007c0c */ /* 0x000fe2000bf26270 */
[----:B------:R-:W-:Y:S01]  /*6890*/  IMAD.U32 R38, R41, 0x10000, RZ ;  /* 0x0001000029267824 */ /* 0x000fe200078e00ff */
[----:B------:R-:W-:Y:S01]  /*68a0*/  MOV R121, UR5 ;  /* 0x0000000500797c02 */ /* 0x000fe20008000f00 */
[----:B------:R-:W-:Y:S01]  /*68b0*/  IMAD.U32 R48, R43, 0x10000, RZ ;  /* 0x000100002b307824 */ /* 0x000fe200078e00ff */
[----:B------:R-:W-:Y:S09]  /*68c0*/  LOP3.LUT R41, R41, 0xffff0000, RZ, 0xc0, !PT ;  /* 0xffff000029297812 */ /* 0x000ff200078ec0ff */
[----:B------:R-:W-:Y:S01]  /*68d0*/  @P1 IADD3 R172, RZ, -UR5, RZ ;  /* 0x80000005ffac1c10 */ /* 0x000fe2000fffe0ff */
[----:B------:R-:W-:Y:S02]  /*68e0*/  @P1 IMAD R168, RZ, RZ, -UR5 ;  /* 0x80000005ffa81e24 */ /* 0x000fe4000f8e02ff */
[----:B------:R-:W-:Y:S03]  /*68f0*/  @P1 IMAD R121, RZ, RZ, -UR5 ;  /* 0x80000005ff791e24 */ /* 0x000fe6000f8e02ff */
[----:B------:R-:W-:Y:S04]  /*6900*/  IADD3 R169, P0, R145, R168, RZ ;  /* 0x000000a891a97210 */ /* 0x000fe80007f1e0ff */
[----:B------:R-:W-:Y:S02]  /*6910*/  LEA.HI.X.SX32 R168, R168, R136, 0x1, P0 ;  /* 0x00000088a8a87211 */ /* 0x000fe400000f0eff */
[C---:B------:R-:W-:Y:S04]  /*6920*/  LEA R170, P0, R169.reuse, R128, 0x1 ;  /* 0x00000080a9aa7211 */ /* 0x040fe800078008ff */
[----:B------:R-:W-:Y:S02]  /*6930*/  LEA.HI.X R171, R169, R129, R168, 0x1, P0 ;  /* 0x00000081a9ab7211 */ /* 0x000fe400000f0ca8 */
[C---:B------:R-:W-:Y:S04]  /*6940*/  LEA R10, P0, R121.reuse, R174, 0x1 ;  /* 0x000000ae790a7211 */ /* 0x040fe800078008ff */
[----:B------:R-:W-:Y:S01]  /*6950*/  LEA.HI.X.SX32 R11, R121, R175, 0x1, P0 ;  /* 0x000000af790b7211 */ /* 0x000fe200000f0eff */
[----:B------:R-:W2:Y:S01]  /*6960*/  LDG.E.128 R168, [R170.64] ;  /* 0x00000006aaa87981 */ /* 0x000ea2000c1e1d00 */
[----:B------:R-:W-:Y:S04]  /*6970*/  IADD3 R121, P0, R145, R172, RZ ;  /* 0x000000ac91797210 */ /* 0x000fe80007f1e0ff */
[----:B------:R-:W-:Y:S02]  /*6980*/  LEA.HI.X.SX32 R172, R172, R136, 0x1, P0 ;  /* 0x00000088acac7211 */ /* 0x000fe400000f0eff */
[C---:B------:R-:W-:Y:S01]  /*6990*/  LEA R46, P0, R121.reuse, R130, 0x1 ;  /* 0x00000082792e7211 */ /* 0x040fe200078008ff */
[----:B------:R1:W3:Y:S03]  /*69a0*/  LDG.E.128 R24, [R10.64] ;  /* 0x000000060a187981 */ /* 0x0002e6000c1e1d00 */
[----:B------:R-:W-:Y:S05]  /*69b0*/  LEA.HI.X R47, R121, R131, R172, 0x1, P0 ;  /* 0x00000083792f7211 */ /* 0x000fea00000f0cac */
[----:B------:R-:W4:Y:S01]  /*69c0*/  LDG.E.128 R56, [R46.64] ;  /* 0x000000062e387981 */ /* 0x000f22000c1e1d00 */
[C---:B--2---:R-:W-:Y:S01]  /*69d0*/  IMAD.U32 R32, R168.reuse, 0x10000, RZ ;  /* 0x00010000a8207824 */ /* 0x044fe200078e00ff */
[----:B------:R-:W-:Y:S01]  /*69e0*/  LOP3.LUT R30, R168, 0xffff0000, RZ, 0xc0, !PT ;  /* 0xffff0000a81e7812 */ /* 0x000fe200078ec0ff */
[----:B------:R-:W-:Y:S01]  /*69f0*/  IMAD.U32 R12, R170, 0x10000, RZ ;  /* 0x00010000aa0c7824 */ /* 0x000fe200078e00ff */
[C---:B------:R-:W-:Y:S01]  /*6a00*/  SHF.L.U32 R28, R169.reuse, 0x10, RZ ;  /* 0x00000010a91c7819 */ /* 0x040fe200000006ff */
[----:B------:R-:W-:Y:S01]  /*6a10*/  @!P1 FADD.FTZ R32, -R32, -RZ ;  /* 0x800000ff20209221 */ /* 0x000fe20000010100 */
[----:B------:R-:W-:Y:S01]  /*6a20*/  LOP3.LUT R22, R169, 0xffff0000, RZ, 0xc0, !PT ;  /* 0xffff0000a9167812 */ /* 0x000fe200078ec0ff */
[----:B------:R-:W-:Y:S01]  /*6a30*/  @!P1 FADD.FTZ R30, -R30, -RZ ;  /* 0x800000ff1e1e9221 */ /* 0x000fe20000010100 */
[----:B-1----:R-:W-:Y:S01]  /*6a40*/  LOP3.LUT R11, R170, 0xffff0000, RZ, 0xc0, !PT ;  /* 0xffff0000aa0b7812 */ /* 0x002fe200078ec0ff */
        /* <DEDUP_REMOVED lines=44> */
.L_x_2065:
[----:B------:R-:W-:Y:S05]  /*6d10*/  BSYNC B0 ;  /* 0x0000000000007941 */ /* 0x000fea0003800000 */
.L_x_2064:
[----:B-----5:R1:W-:Y:S02]  /*6d20*/  STG.E.128 [R166.64+0x80], R40 ;  /* 0x00008028a6007986 */ /* 0x0203e4000c101d06 */
.L_x_2059:
[----:B------:R-:W-:Y:S05]  /*6d30*/  BSYNC B1 ;  /* 0x0000000000017941 */ /* 0x000fea0003800000 */
.L_x_2058:
[----:B------:R-:W-:Y:S01]  /*6d40*/  BSSY B1, `(.L_x_2066) ;  /* 0x0000116000017945 */ /* 0x000fe20003800000 */
[----:B------:R-:W-:-:S05]  /*6d50*/  @!P4 BRA `(.L_x_2067) ;  /* 0x000011400000c947 */ /* 0x000fca0003800000 */
[C---:B--23--:R-:W-:Y:S01]  /*6d60*/  LEA R172, P0, R94.reuse, R126, 0x1 ;  /* 0x0000007e5eac7211 */ /* 0x04cfe200078008ff */
[----:B------:R-:W-:Y:S03]  /*6d70*/  BSSY B0, `(.L_x_2068) ;  /* 0x0000057000007945 */ /* 0x000fe60003800000 */
[----:B------:R-:W-:Y:S02]  /*6d80*/  LEA.HI.X R173, R94, R127, R93, 0x1, P0 ;  /* 0x0000007f5ead7211 */ /* 0x000fe400000f0c5d */
[----:B------:R-:W-:Y:S03]  /*6d90*/  ISETP.GE.AND P0, PT, R18, UR4, PT ;  /* 0x0000000412007c0c */ /* 0x000fe6000bf06270 */
[----:B-1----:R1:W5:Y:S10]  /*6da0*/  LDG.E.128 R40, [R172.64] ;  /* 0x00000006ac287981 */ /* 0x002374000c1e1d00 */
[----:B------:R-:W-:-:S05]  /*6db0*/  @P0 BRA `(.L_x_2069) ;  /* 0x0000052000000947 */ /* 0x000fca0003800000 */
[----:B----45:R-:W-:Y:S01]  /*6dc0*/  LOP3.LUT R39, R40, 0xffff0000, RZ, 0xc0, !PT ;  /* 0xffff000028277812 */ /* 0x030fe200078ec0ff */
[----:B------:R-:W-:Y:S01]  /*6dd0*/  ULEA.HI UR5, UR4, UR4, URZ, 0x1 ;  /* 0x0000000404057291 */ /* 0x000fe2000f8f083f */
[C---:B------:R-:W-:Y:S01]  /*6de0*/  SHF.L.U32 R44, R42.reuse, 0x10, RZ ;  /* 0x000000102a2c7819 */ /* 0x040fe200000006ff */
        /* <DEDUP_REMOVED lines=20> */
[----:B------:R-:W2:Y:S01]  /*6f30*/  LDG.E.128 R168, [R168.64] ;  /* 0x00000006a8a87981 */ /* 0x000ea2000c1e1d00 */
[----:B------:R-:W-:Y:S04]  /*6f40*/  IADD3 R121, P0, R88, R166, RZ ;  /* 0x000000a658797210 */ /* 0x000fe80007f1e0ff */
[----:B------:R-:W-:Y:S02]  /*6f50*/  LEA.HI.X.SX32 R166, R166, R87, 0x1, P0 ;  /* 0x00000057a6a67211 */ /* 0x000fe400000f0eff */
[C---:B------:R-:W-:Y:S01]  /*6f60*/  LEA R46, P0, R121.reuse, R130, 0x1 ;  /* 0x00000082792e7211 */ /* 0x040fe200078008ff */
[----:B------:R3:W4:Y:S03]  /*6f70*/  LDG.E.128 R24, [R10.64] ;  /* 0x000000060a187981 */ /* 0x000726000c1e1d00 */
        /* <DEDUP_REMOVED lines=54> */
.L_x_2069:
[----:B------:R-:W-:Y:S05]  /*72e0*/  BSYNC B0 ;  /* 0x0000000000007941 */ /* 0x000fea0003800000 */
.L_x_2068:
[C---:B------:R-:W-:Y:S01]  /*72f0*/  LEA R2, P1, R160.reuse, R120, 0x1 ;  /* 0x00000078a0027211 */ /* 0x040fe200078208ff */
[----:B------:R-:W-:Y:S01]  /*7300*/  BSSY B0, `(.L_x_2070) ;  /* 0x000005a000007945 */ /* 0x000fe20003800000 */
[C---:B-1----:R-:W-:Y:S02]  /*7310*/  LEA R172, P0, R97.reuse, R126, 0x1 ;  /* 0x0000007e61ac7211 */ /* 0x042fe400078008ff */
[----:B------:R-:W-:Y:S02]  /*7320*/  LEA.HI.X R3, R160, R119, R95, 0x1, P1 ;  /* 0x00000077a0037211 */ /* 0x000fe400008f0c5f */
[----:B------:R-:W-:Y:S02]  /*7330*/  LEA.HI.X R173, R97, R127, R96, 0x1, P0 ;  /* 0x0000007f61ad7211 */ /* 0x000fe400000f0c60 */
[----:B------:R-:W-:Y:S01]  /*7340*/  ISETP.GE.AND P0, PT, R15, UR4, PT ;  /* 0x000000040f007c0c */ /* 0x000fe2000bf06270 */
[----:B-----5:R1:W-:Y:S04]  /*7350*/  STG.E.128 [R2.64], R40 ;  /* 0x0000002802007986 */ /* 0x0203e8000c101d06 */
[----:B------:R1:W5:Y:S08]  /*7360*/  LDG.E.128 R44, [R172.64] ;  /* 0x00000006ac2c7981 */ /* 0x000370000c1e1d00 */
        /* <DEDUP_REMOVED lines=83> */
.L_x_2071:
[----:B------:R-:W-:Y:S05]  /*78a0*/  BSYNC B0 ;  /* 0x0000000000007941 */ /* 0x000fea0003800000 */
.L_x_2070:
[----:B-1----:R-:W-:Y:S01]  /*78b0*/  LEA R2, P1, R99, R120, 0x1 ;  /* 0x0000007863027211 */ /* 0x002fe200078208ff */
[----:B------:R-:W-:Y:S01]  /*78c0*/  BSSY B0, `(.L_x_2072) ;  /* 0x000005a000007945 */ /* 0x000fe20003800000 */
[----:B------:R-:W-:Y:S02]  /*78d0*/  LEA R172, P0, R101, R126, 0x1 ;  /* 0x0000007e65ac7211 */ /* 0x000fe400078008ff */
[----:B------:R-:W-:Y:S02]  /*78e0*/  LEA.HI.X R3, R99, R119, R98, 0x1, P1 ;  /* 0x0000007763037211 */ /* 0x000fe400008f0c62 */
[----:B------:R-:W-:Y:S02]  /*78f0*/  LEA.HI.X R173, R101, R127, R100, 0x1, P0 ;  /* 0x0000007f65ad7211 */ /* 0x000fe400000f0c64 */
[----:B------:R-:W-:Y:S01]  /*7900*/  ISETP.GE.AND P0, PT, R14, UR4, PT ;  /* 0x000000040e007c0c */ /* 0x000fe2000bf06270 */
[----:B-----5:R1:W-:Y:S04]  /*7910*/  STG.E.128 [R2.64], R44 ;  /* 0x0000002c02007986 */ /* 0x0203e8000c101d06 */
[----:B------:R1:W5:Y:S08]  /*7920*/  LDG.E.128 R40, [R172.64] ;  /* 0x00000006ac287981 */ /* 0x000370000c1e1d00 */
[----:B------:R-:W-:-:S05]  /*7930*/  @P0 BRA `(.L_x_2073) ;  /* 0x0000052000000947 */ /* 0x000fca0003800000 */
[----:B----45:R-:W-:Y:S01]  /*7940*/  LOP3.LUT R39, R40, 0xffff0000, RZ, 0xc0, !PT ;  /* 0xffff000028277812 */ /* 0x030fe200078ec0ff */
[----:B------:R-:W-:Y:S01]  /*7950*/  ULEA.HI UR5, UR4, UR4, URZ, 0x1 ;  /* 0x0000000404057291 */ /* 0x000fe2000f8f083f */
[C---:B-1----:R-:W-:Y:S01]  /*7960*/  SHF.L.U32 R44, R42.reuse, 0x10, RZ ;  /* 0x000000102a2c7819 */ /* 0x042fe200000006ff */
        /* <DEDUP_REMOVED lines=79> */
.L_x_2073:
[----:B------:R-:W-:Y:S05]  /*7e60*/  BSYNC B0 ;  /* 0x0000000000007941 */ /* 0x000fea0003800000 */
.L_x_2072:
[C---:B-1----:R-:W-:Y:S04]  /*7e70*/  LEA R2, P0, R103.reuse, R120, 0x1 ;  /* 0x0000007867027211 */ /* 0x042fe800078008ff */
[----:B------:R-:W-:Y:S05]  /*7e80*/  LEA.HI.X R3, R103, R119, R102, 0x1, P0 ;  /* 0x0000007767037211 */ /* 0x000fea00000f0c66 */
[----:B-----5:R1:W-:Y:S04]  /*7e90*/  STG.E.128 [R2.64], R40 ;  /* 0x0000002802007986 */ /* 0x0203e8000c101d06 */
.L_x_2067:
[----:B------:R-:W-:Y:S05]  /*7ea0*/  BSYNC B1 ;  /* 0x0000000000017941 */ /* 0x000fea0003800000 */
.L_x_2066:
[----:B------:R-:W-:Y:S01]  /*7eb0*/  BSSY B1, `(.L_x_2074) ;  /* 0x000011c000017945 */ /* 0x000fe20003800000 */
[----:B------:R-:W-:-:S05]  /*7ec0*/  @!P3 BRA `(.L_x_2075) ;  /* 0x000011a00000b947 */ /* 0x000fca0003800000 */
[----:B------:R-:W-:Y:S01]  /*7ed0*/  MOV R49, 0xc0 ;  /* 0x000000c000317802 */ /* 0x000fe20000000f00 */
[----:B------:R-:W-:Y:S01]  /*7ee0*/  BSSY B0, `(.L_x_2076) ;  /* 0x000005a000007945 */ /* 0x000fe20003800000 */
[----:B------:R-:W-:Y:S03]  /*7ef0*/  ISETP.GE.AND P0, PT, R18, UR4, PT ;  /* 0x0000000412007c0c */ /* 0x000fe6000bf06270 */
[C---:B-1----:R-:W-:Y:S04]  /*7f00*/  IMAD.WIDE.U32 R2, R49.reuse, c[0x0][0x288], R126 ;  /* 0x0000a20031027a25 */ /* 0x042fe800078e007e */
[----:B------:R-:W-:Y:S05]  /*7f10*/  IMAD R0, R49, c[0x0][0x28c], RZ ;  /* 0x0000a30031007a24 */ /* 0x000fea00078e02ff */
[----:B------:R-:W-:Y:S05]  /*7f20*/  IADD3 R3, R3, R0, RZ ;  /* 0x0000000003037210 */ /* 0x000fea0007ffe0ff */
[----:B----4-:R1:W5:Y:S01]  /*7f30*/  LDG.E.128 R8, [R2.64] ;  /* 0x0000000602087981 */ /* 0x010362000c1e1d00 */
[----:B------:R-:W-:-:S05]  /*7f40*/  @P0 BRA `(.L_x_2077) ;  /* 0x0000053000000947 */ /* 0x000fca0003800000 */
[----:B-----5:R-:W-:Y:S01]  /*7f50*/  LOP3.LUT R35, R9, 0xffff0000, RZ, 0xc0, !PT ;  /* 0xffff000009237812 */ /* 0x020fe200078ec0ff */
[----:B------:R-:W-:Y:S01]  /*7f60*/  ULEA.HI UR5, UR4, UR4, URZ, 0x1 ;  /* 0x0000000404057291 */ /* 0x000fe2000f8f083f */
[C---:B------:R-:W-:Y:S01]  /*7f70*/  SHF.L.U32 R28, R10.reuse, 0x10, RZ ;  /* 0x000000100a1c7819 */ /* 0x040fe200000006ff */
[----:B------:R-:W-:Y:S01]  /*7f80*/  IMAD.MOV.U32 R4, RZ, RZ, RZ ;  /* 0x000000ffff047224 */ /* 0x000fe200078e00ff */
[----:B------:R-:W-:Y:S01]  /*7f90*/  LOP3.LUT R37, R10, 0xffff0000, RZ, 0xc0, !PT ;  /* 0xffff00000a257812 */ /* 0x000fe200078ec0ff */
[----:B------:R-:W-:Y:S01]  /*7fa0*/  USHF.R.S32.HI UR5, URZ, 0x1, UR5 ;  /* 0x000000013f057899 */ /* 0x000fe20008011405 */
[----:B------:R-:W-:Y:S01]  /*7fb0*/  LOP3.LUT R39, R11, 0xffff0000, RZ, 0xc0, !PT ;  /* 0xffff00000b277812 */ /* 0x000fe200078ec0ff */
[----:B------:R-:W-:Y:S01]  /*7fc0*/  IMAD.U32 R26, R9, 0x10000, RZ ;  /* 0x00010000091a7824 */ /* 0x000fe200078e00ff */
[----:B------:R-:W-:Y:S01]  /*7fd0*/  LOP3.LUT R33, R8, 0xffff0000, RZ, 0xc0, !PT ;  /* 0xffff000008217812 */ /* 0x000fe200078ec0ff */
[----:B------:R-:W-:Y:S02]  /*7fe0*/  IMAD.U32 R30, R11, 0x10000, RZ ;  /* 0x000100000b1e7824 */ /* 0x000fe400078e00ff */
[----:B------:R-:W-:Y:S01]  /*7ff0*/  ISETP.GE.AND P1, PT, R18, UR5, PT ;  /* 0x0000000512007c0c */ /* 0x000fe2000bf26270 */
[----:B------:R-:W-:Y:S01]  /*8000*/  IMAD.U32 R31, R8, 0x10000, RZ ;  /* 0x00010000081f7824 */ /* 0x000fe200078e00ff */
[----:B------:R-:W-:Y:S11]  /*8010*/  MOV R0, UR5 ;  /* 0x0000000500007c02 */ /* 0x000ff60008000f00 */
[----:B------:R-:W-:Y:S02]  /*8020*/  @P1 IMAD R4, RZ, RZ, -UR5 ;  /* 0x80000005ff041e24 */ /* 0x000fe4000f8e02ff */
[----:B------:R-:W-:Y:S03]  /*8030*/  @P1 IMAD R0, RZ, RZ, -UR5 ;  /* 0x80000005ff001e24 */ /* 0x000fe6000f8e02ff */
[----:B------:R-:W-:Y:S04]  /*8040*/  IADD3 R5, P0, R86, R4, RZ ;  /* 0x0000000456057210 */ /* 0x000fe80007f1e0ff */
[----:B------:R-:W-:Y:S02]  /*8050*/  LEA.HI.X.SX32 R4, R4, R85, 0x1, P0 ;  /* 0x0000005504047211 */ /* 0x000fe400000f0eff */
[C---:B---3--:R-:W-:Y:S04]  /*8060*/  LEA R44, P0, R5.reuse, R128, 0x1 ;  /* 0x00000080052c7211 */ /* 0x048fe800078008ff */
[----:B------:R-:W-:Y:S02]  /*8070*/  LEA.HI.X R45, R5, R129, R4, 0x1, P0 ;  /* 0x00000081052d7211 */ /* 0x000fe400000f0c04 */
[C---:B-1----:R-:W-:Y:S04]  /*8080*/  LEA R2, P0, R0.reuse, R2, 0x1 ;  /* 0x0000000200027211 */ /* 0x042fe800078008ff */
[----:B------:R-:W-:Y:S01]  /*8090*/  LEA.HI.X.SX32 R3, R0, R3, 0x1, P0 ;  /* 0x0000000300037211 */ /* 0x000fe200000f0eff */
[----:B------:R-:W-:Y:S01]  /*80a0*/  IMAD.MOV.U32 R0, RZ, RZ, RZ ;  /* 0x000000ffff007224 */ /* 0x000fe200078e00ff */
[----:B------:R-:W-:Y:S01]  /*80b0*/  @P1 IADD3 R0, RZ, -UR5, RZ ;  /* 0x80000005ff001c10 */ /* 0x000fe2000fffe0ff */
[----:B------:R-:W3:Y:S03]  /*80c0*/  LDG.E.128 R44, [R44.64] ;  /* 0x000000062c2c7981 */ /* 0x000ee6000c1e1d00 */
[----:B------:R-:W-:Y:S04]  /*80d0*/  IADD3 R25, P0, R86, R0, RZ ;  /* 0x0000000056197210 */ /* 0x000fe80007f1e0ff */
[----:B------:R-:W-:Y:S01]  /*80e0*/  LEA.HI.X.SX32 R0, R0, R85, 0x1, P0 ;  /* 0x0000005500007211 */ /* 0x000fe200000f0eff */
[----:B------:R1:W4:Y:S01]  /*80f0*/  LDG.E.128 R4, [R2.64] ;  /* 0x0000000602047981 */ /* 0x000322000c1e1d00 */
[C---:B------:R-:W-:Y:S04]  /*8100*/  LEA R22, P0, R25.reuse, R130, 0x1 ;  /* 0x0000008219167211 */ /* 0x040fe800078008ff */
[----:B------:R-:W-:Y:S05]  /*8110*/  LEA.HI.X R23, R25, R131, R0, 0x1, P0 ;  /* 0x0000008319177211 */ /* 0x000fea00000f0c00 */
[----:B--2---:R2:W4:Y:S01]  /*8120*/  LDG.E.128 R40, [R22.64] ;  /* 0x0000000616287981 */ /* 0x004522000c1e1d00 */
[----:B---3--:R-:W-:Y:S01]  /*8130*/  IMAD.U32 R9, R47, 0x10000, RZ ;  /* 0x000100002f097824 */ /* 0x008fe200078e00ff */
[----:B------:R-:W-:Y:S01]  /*8140*/  LOP3.LUT R10, R46, 0xffff0000, RZ, 0xc0, !PT ;  /* 0xffff00002e0a7812 */ /* 0x000fe200078ec0ff */
[C---:B------:R-:W-:Y:S01]  /*8150*/  IMAD.U32 R0, R44.reuse, 0x10000, RZ ;  /* 0x000100002c007824 */ /* 0x040fe200078e00ff */
[----:B-1----:R-:W-:Y:S01]  /*8160*/  LOP3.LUT R2, R44, 0xffff0000, RZ, 0xc0, !PT ;  /* 0xffff00002c027812 */ /* 0x002fe200078ec0ff */
[----:B------:R-:W-:Y:S01]  /*8170*/  @!P1 FADD.FTZ R9, -R9, -RZ ;  /* 0x800000ff09099221 */ /* 0x000fe20000010100 */
[C---:B------:R-:W-:Y:S01]  /*8180*/  SHF.L.U32 R3, R45.reuse, 0x10, RZ ;  /* 0x000000102d037819 */ /* 0x040fe200000006ff */
[----:B------:R-:W-:Y:S01]  /*8190*/  IMAD.U32 R11, R46, 0x10000, RZ ;  /* 0x000100002e0b7824 */ /* 0x000fe200078e00ff */
[----:B--2---:R-:W-:Y:S01]  /*81a0*/  LOP3.LUT R22, R45, 0xffff0000, RZ, 0xc0, !PT ;  /* 0xffff00002d167812 */ /* 0x004fe200078ec0ff */
[----:B----4-:R-:W-:Y:S01]  /*81b0*/  IMAD.U32 R12, R7, 0x10000, RZ ;  /* 0x00010000070c7824 */ /* 0x010fe200078e00ff */
[----:B------:R-:W-:Y:S01]  /*81c0*/  SHF.L.U32 R29, R4, 0x10, RZ ;  /* 0x00000010041d7819 */ /* 0x000fe200000006ff */
[----:B------:R-:W-:Y:S01]  /*81d0*/  @!P1 FADD.FTZ R0, -R0, -RZ ;  /* 0x800000ff00009221 */ /* 0x000fe20000010100 */
[----:B------:R-:W-:Y:S01]  /*81e0*/  LOP3.LUT R25, R6, 0xffff0000, RZ, 0xc0, !PT ;  /* 0xffff000006197812 */ /* 0x000fe200078ec0ff */
[----:B------:R-:W-:Y:S01]  /*81f0*/  @!P1 FADD.FTZ R10, -R10, -RZ ;  /* 0x800000ff0a0a9221 */ /* 0x000fe20000010100 */
[----:B------:R-:W-:Y:S01]  /*8200*/  LOP3.LUT R27, R4, 0xffff0000, RZ, 0xc0, !PT ;  /* 0xffff0000041b7812 */ /* 0x000fe200078ec0ff */
[----:B------:R-:W-:Y:S01]  /*8210*/  @!P1 FADD.FTZ R2, -R2, -RZ ;  /* 0x800000ff02029221 */ /* 0x000fe20000010100 */
[----:B------:R-:W-:Y:S01]  /*8220*/  SHF.L.U32 R24, R6, 0x10, RZ ;  /* 0x0000001006187819 */ /* 0x000fe200000006ff */
[C---:B------:R-:W-:Y:S01]  /*8230*/  IMAD.U32 R4, R5.reuse, 0x10000, RZ ;  /* 0x0001000005047824 */ /* 0x040fe200078e00ff */
[----:B------:R-:W-:Y:S01]  /*8240*/  LOP3.LUT R5, R5, 0xffff0000, RZ, 0xc0, !PT ;  /* 0xffff000005057812 */ /* 0x000fe200078ec0ff */
[----:B------:R-:W-:Y:S01]  /*8250*/  @!P1 FADD.FTZ R3, -R3, -RZ ;  /* 0x800000ff03039221 */ /* 0x000fe20000010100 */
[----:B------:R-:W-:Y:S01]  /*8260*/  LOP3.LUT R23, R7, 0xffff0000, RZ, 0xc0, !PT ;  /* 0xffff000007177812 */ /* 0x000fe200078ec0ff */
[----:B------:R-:W-:Y:S01]  /*8270*/  FMUL.FTZ R7, R12, R9 ;  /* 0x000000090c077220 */ /* 0x000fe20000410000 */
[----:B------:R-:W-:Y:S01]  /*8280*/  SHF.L.U32 R9, R40, 0x10, RZ ;  /* 0x0000001028097819 */ /* 0x000fe200000006ff */
[----:B------:R-:W-:Y:S01]  /*8290*/  @!P1 FADD.FTZ R22, -R22, -RZ ;  /* 0x800000ff16169221 */ /* 0x000fe20000010100 */
[----:B------:R-:W-:Y:S01]  /*82a0*/  LOP3.LUT R8, R47, 0xffff0000, RZ, 0xc0, !PT ;  /* 0xffff00002f087812 */ /* 0x000fe200078ec0ff */
[----:B------:R-:W-:Y:S01]  /*82b0*/  FMUL.FTZ R0, R29, R0 ;  /* 0x000000001d007220 */ /* 0x000fe20000410000 */
[----:B------:R-:W-:Y:S01]  /*82c0*/  LOP3.LUT R12, R41, 0xffff0000, RZ, 0xc0, !PT ;  /* 0xffff0000290c7812 */ /* 0x000fe200078ec0ff */
[----:B------:R-:W-:Y:S02]  /*82d0*/  @!P1 FADD.FTZ R11, -R11, -RZ ;  /* 0x800000ff0b0b9221 */ /* 0x000fe40000010100 */
[----:B------:R-:W-:Y:S01]  /*82e0*/  FMUL.FTZ R6, R25, R10 ;  /* 0x0000000a19067220 */ /* 0x000fe20000410000 */
[----:B------:R-:W-:Y:S01]  /*82f0*/  LOP3.LUT R10, R40, 0xffff0000, RZ, 0xc0, !PT ;  /* 0xffff0000280a7812 */ /* 0x000fe200078ec0ff */
[----:B------:R-:W-:Y:S01]  /*8300*/  FMUL.FTZ R2, R27, R2 ;  /* 0x000000021b027220 */ /* 0x000fe20000410000 */
[----:B------:R-:W-:Y:S01]  /*8310*/  LOP3.LUT R25, R43, 0xffff0000, RZ, 0xc0, !PT ;  /* 0xffff00002b197812 */ /* 0x000fe200078ec0ff */
[----:B------:R-:W-:Y:S02]  /*8320*/  FMUL.FTZ R3, R4, R3 ;  /* 0x0000000304037220 */ /* 0x000fe40000410000 */
[----:B------:R-:W-:Y:S01]  /*8330*/  FMUL.FTZ R4, R5, R22 ;  /* 0x0000001605047220 */ /* 0x000fe20000410000 */
[----:B------:R-:W-:Y:S01]  /*8340*/  SHF.L.U32 R22, R42, 0x10, RZ ;  /* 0x000000102a167819 */ /* 0x000fe200000006ff */
[----:B------:R-:W-:Y:S02]  /*8350*/  FMUL.FTZ R5, R24, R11 ;  /* 0x0000000b18057220 */ /* 0x000fe40000410000 */
[----:B------:R-:W-:Y:S02]  /*8360*/  IMAD.U32 R11, R41, 0x10000, RZ ;  /* 0x00010000290b7824 */ /* 0x000fe400078e00ff */
[----:B------:R-:W-:Y:S02]  /*8370*/  FFMA.FTZ R0, R31, R9, R0 ;  /* 0x000000091f007223 */ /* 0x000fe40000010000 */
[----:B------:R-:W-:Y:S02]  /*8380*/  @!P1 FADD.FTZ R8, -R8, -RZ ;  /* 0x800000ff08089221 */ /* 0x000fe40000010100 */
[----:B------:R-:W-:Y:S02]  /*8390*/  FFMA.FTZ R2, R33, R10, R2 ;  /* 0x0000000a21027223 */ /* 0x000fe40000010002 */
[----:B------:R-:W-:Y:S02]  /*83a0*/  FFMA.FTZ R3, R26, R11, R3 ;  /* 0x0000000b1a037223 */ /* 0x000fe40000010003 */
[----:B------:R-:W-:Y:S01]  /*83b0*/  FMUL.FTZ R8, R23, R8 ;  /* 0x0000000817087220 */ /* 0x000fe20000410000 */
[----:B------:R-:W-:Y:S01]  /*83c0*/  LOP3.LUT R23, R42, 0xffff0000, RZ, 0xc0, !PT ;  /* 0xffff00002a177812 */ /* 0x000fe200078ec0ff */
[----:B------:R-:W-:Y:S01]  /*83d0*/  FFMA.FTZ R4, R35, R12, R4 ;  /* 0x0000000c23047223 */ /* 0x000fe20000010004 */
[----:B------:R-:W-:Y:S01]  /*83e0*/  F2FP.BF16.PACK_AB R0, R2, R0 ;  /* 0x000000000200723e */ /* 0x000fe200000010ff */
[----:B------:R-:W-:Y:S02]  /*83f0*/  IMAD.U32 R24, R43, 0x10000, RZ ;  /* 0x000100002b187824 */ /* 0x000fe400078e00ff */
[----:B------:R-:W-:Y:S01]  /*8400*/  FFMA.FTZ R5, R28, R22, R5 ;  /* 0x000000161c057223 */ /* 0x000fe20000010005 */
[----:B------:R-:W-:Y:S01]  /*8410*/  F2FP.BF16.PACK_AB R9, R4, R3 ;  /* 0x000000030409723e */ /* 0x000fe200000010ff */
[----:B------:R-:W-:Y:S02]  /*8420*/  FFMA.FTZ R6, R37, R23, R6 ;  /* 0x0000001725067223 */ /* 0x000fe40000010006 */
[----:B------:R-:W-:Y:S02]  /*8430*/  FFMA.FTZ R7, R30, R24, R7 ;  /* 0x000000181e077223 */ /* 0x000fe40000010007 */
[----:B------:R-:W-:Y:S01]  /*8440*/  FFMA.FTZ R8, R39, R25, R8 ;  /* 0x0000001927087223 */ /* 0x000fe20000010008 */
[----:B------:R-:W-:Y:S04]  /*8450*/  F2FP.BF16.PACK_AB R10, R6, R5 ;  /* 0x00000005060a723e */ /* 0x000fe800000010ff */
[----:B------:R-:W-:Y:S02]  /*8460*/  F2FP.BF16.PACK_AB R11, R8, R7 ;  /* 0x00000007080b723e */ /* 0x000fe400000010ff */
[----:B------:R-:W-:Y:S02]  /*8470*/  MOV R8, R0 ;  /* 0x0000000000087202 */ /* 0x000fe40000000f00 */
.L_x_2077:
[----:B------:R-:W-:Y:S05]  /*8480*/  BSYNC B0 ;  /* 0x0000000000007941 */ /* 0x000fea0003800000 */
.L_x_2076:
[----:B--23--:R-:W-:Y:S01]  /*8490*/  IMAD.MOV.U32 R121, RZ, RZ, R119 ;  /* 0x000000ffff797224 */ /* 0x00cfe200078e0077 */
[----:B-1----:R-:W-:Y:S01]  /*84a0*/  LEA R2, P0, R105, R126, 0x1 ;  /* 0x0000007e69027211 */ /* 0x002fe200078008ff */
[C---:B------:R-:W-:Y:S01]  /*84b0*/  IMAD R0, R49.reuse, c[0x0][0x19c], RZ ;  /* 0x0000670031007a24 */ /* 0x040fe200078e02ff */
[----:B------:R-:W-:Y:S01]  /*84c0*/  BSSY B0, `(.L_x_2078) ;  /* 0x000005a000007945 */ /* 0x000fe20003800000 */
[----:B------:R-:W-:Y:S01]  /*84d0*/  IMAD.WIDE.U32 R4, R49, c[0x0][0x198], R120 ;  /* 0x0000660031047a25 */ /* 0x000fe200078e0078 */
[----:B------:R-:W-:Y:S02]  /*84e0*/  LEA.HI.X R3, R105, R127, R104, 0x1, P0 ;  /* 0x0000007f69037211 */ /* 0x000fe400000f0c68 */
[----:B------:R-:W-:Y:S02]  /*84f0*/  ISETP.GE.AND P0, PT, R15, UR4, PT ;  /* 0x000000040f007c0c */ /* 0x000fe4000bf06270 */
[----:B------:R-:W-:Y:S05]  /*8500*/  IADD3 R5, R5, R0, RZ ;  /* 0x0000000005057210 */ /* 0x000fea0007ffe0ff */
[----:B-----5:R1:W-:Y:S04]  /*8510*/  STG.E.128 [R4.64], R8 ;  /* 0x0000000804007986 */ /* 0x0203e8000c101d06 */
[----:B------:R1:W5:Y:S02]  /*8520*/  LDG.E.128 R36, [R2.64] ;  /* 0x0000000602247981 */ /* 0x000364000c1e1d00 */
[----:B------:R-:W-:-:S05]  /*8530*/  @P0 BRA `(.L_x_2079) ;  /* 0x0000052000000947 */ /* 0x000fca0003800000 */
[----:B-----5:R-:W-:Y:S01]  /*8540*/  LOP3.LUT R33, R36, 0xffff0000, RZ, 0xc0, !PT ;  /* 0xffff000024217812 */ /* 0x020fe200078ec0ff */
[----:B------:R-:W-:Y:S01]  /*8550*/  ULEA.HI UR5, UR4, UR4, URZ, 0x1 ;  /* 0x0000000404057291 */ /* 0x000fe2000f8f083f */
[C---:B------:R-:W-:Y:S01]  /*8560*/  LOP3.LUT R35, R37.reuse, 0xffff0000, RZ, 0xc0, !PT ;  /* 0xffff000025237812 */ /* 0x040fe200078ec0ff */
[----:B-1----:R-:W-:Y:S01]  /*8570*/  IMAD.MOV.U32 R4, RZ, RZ, RZ ;  /* 0x000000ffff047224 */ /* 0x002fe200078e00ff */
[----:B------:R-:W-:Y:S01]  /*8580*/  SHF.L.U32 R28, R38, 0x10, RZ ;  /* 0x00000010261c7819 */ /* 0x000fe200000006ff */
[----:B------:R-:W-:Y:S01]  /*8590*/  USHF.R.S32.HI UR5, URZ, 0x1, UR5 ;  /* 0x000000013f057899 */ /* 0x000fe20008011405 */
[----:B------:R-:W-:Y:S02]  /*85a0*/  IMAD.U32 R31, R36, 0x10000, RZ ;  /* 0x00010000241f7824 */ /* 0x000fe400078e00ff */
[----:B------:R-:W-:Y:S01]  /*85b0*/  IMAD.U32 R26, R37, 0x10000, RZ ;  /* 0x00010000251a7824 */ /* 0x000fe200078e00ff */
[----:B------:R-:W-:Y:S01]  /*85c0*/  LOP3.LUT R37, R38, 0xffff0000, RZ, 0xc0, !PT ;  /* 0xffff000026257812 */ /* 0x000fe200078ec0ff */
[----:B------:R-:W-:Y:S01]  /*85d0*/  IMAD.U32 R30, R39, 0x10000, RZ ;  /* 0x00010000271e7824 */ /* 0x000fe200078e00ff */
[----:B------:R-:W-:Y:S02]  /*85e0*/  ISETP.GE.AND P1, PT, R15, UR5, PT ;  /* 0x000000050f007c0c */ /* 0x000fe4000bf26270 */
[----:B------:R-:W-:Y:S02]  /*85f0*/  MOV R0, UR5 ;  /* 0x0000000500007c02 */ /* 0x000fe40008000f00 */
[----:B------:R-:W-:Y:S09]  /*8600*/  LOP3.LUT R39, R39, 0xffff0000, RZ, 0xc0, !PT ;  /* 0xffff000027277812 */ /* 0x000ff200078ec0ff */
        /* <DEDUP_REMOVED lines=8> */
[----:B------:R-:W-:Y:S01]  /*8690*/  IMAD.MOV.U32 R0, RZ, RZ, RZ ;  /* 0x000000ffff007224 */ /* 0x000fe200078e00ff */
[----:B------:R-:W-:Y:S01]  /*86a0*/  @P1 IADD3 R0, RZ, -UR5, RZ ;  /* 0x80000005ff001c10 */ /* 0x000fe2000fffe0ff */
[----:B------:R-:W2:Y:S03]  /*86b0*/  LDG.E.128 R44, [R44.64] ;  /* 0x000000062c2c7981 */ /* 0x000ea6000c1e1d00 */
[----:B------:R-:W-:Y:S04]  /*86c0*/  IADD3 R11, P0, R140, R0, RZ ;  /* 0x000000008c0b7210 */ /* 0x000fe80007f1e0ff */
[----:B------:R-:W-:Y:S01]  /*86d0*/  LEA.HI.X.SX32 R0, R0, R133, 0x1, P0 ;  /* 0x0000008500007211 */ /* 0x000fe200000f0eff */
[----:B------:R1:W3:Y:S01]  /*86e0*/  LDG.E.128 R4, [R2.64] ;  /* 0x0000000602047981 */ /* 0x0002e2000c1e1d00 */
[C---:B------:R-:W-:Y:S04]  /*86f0*/  LEA R8, P0, R11.reuse, R130, 0x1 ;  /* 0x000000820b087211 */ /* 0x040fe800078008ff */
[----:B------:R-:W-:Y:S05]  /*8700*/  LEA.HI.X R9, R11, R131, R0, 0x1, P0 ;  /* 0x000000830b097211 */ /* 0x000fea00000f0c00 */
[----:B------:R4:W3:Y:S01]  /*8710*/  LDG.E.128 R40, [R8.64] ;  /* 0x0000000608287981 */ /* 0x0008e2000c1e1d00 */
[----:B--2---:R-:W-:Y:S01]  /*8720*/  IMAD.U32 R0, R44, 0x10000, RZ ;  /* 0x000100002c007824 */ /* 0x004fe200078e00ff */
[----:B----4-:R-:W-:Y:S01]  /*8730*/  SHF.L.U32 R9, R47, 0x10, RZ ;  /* 0x000000102f097819 */ /* 0x010fe200000006ff */
[C---:B------:R-:W-:Y:S01]  /*8740*/  IMAD.U32 R11, R46.reuse, 0x10000, RZ ;  /* 0x000100002e0b7824 */ /* 0x040fe200078e00ff */
[----:B------:R-:W-:Y:S01]  /*8750*/  LOP3.LUT R10, R46, 0xffff0000, RZ, 0xc0, !PT ;  /* 0xffff00002e0a7812 */ /* 0x000fe200078ec0ff */
[----:B------:R-:W-:Y:S01]  /*8760*/  @!P1 FADD.FTZ R0, -R0, -RZ ;  /* 0x800000ff00009221 */ /* 0x000fe20000010100 */
[----:B-1----:R-:W-:Y:S01]  /*8770*/  LOP3.LUT R2, R44, 0xffff0000, RZ, 0xc0, !PT ;  /* 0xffff00002c027812 */ /* 0x002fe200078ec0ff */
[----:B------:R-:W-:Y:S01]  /*8780*/  @!P1 FADD.FTZ R9, -R9, -RZ ;  /* 0x800000ff09099221 */ /* 0x000fe20000010100 */
[C---:B------:R-:W-:Y:S01]  /*8790*/  SHF.L.U32 R3, R45.reuse, 0x10, RZ ;  /* 0x000000102d037819 */ /* 0x040fe200000006ff */
[----:B---3--:R-:W-:Y:S01]  /*87a0*/  IMAD.U32 R29, R4, 0x10000, RZ ;  /* 0x00010000041d7824 */ /* 0x008fe200078e00ff */
[----:B------:R-:W-:Y:S01]  /*87b0*/  LOP3.LUT R22, R45, 0xffff0000, RZ, 0xc0, !PT ;  /* 0xffff00002d167812 */ /* 0x000fe200078ec0ff */
[----:B------:R-:W-:Y:S01]  /*87c0*/  @!P1 FADD.FTZ R10, -R10, -RZ ;  /* 0x800000ff0a0a9221 */ /* 0x000fe20000010100 */
[----:B------:R-:W-:Y:S01]  /*87d0*/  SHF.L.U32 R12, R7, 0x10, RZ ;  /* 0x00000010070c7819 */ /* 0x000fe200000006ff */
[----:B------:R-:W-:Y:S01]  /*87e0*/  @!P1 FADD.FTZ R2, -R2, -RZ ;  /* 0x800000ff02029221 */ /* 0x000fe20000010100 */
[C---:B------:R-:W-:Y:S01]  /*87f0*/  LOP3.LUT R25, R6.reuse, 0xffff0000, RZ, 0xc0, !PT ;  /* 0xffff000006197812 */ /* 0x040fe200078ec0ff */
[----:B------:R-:W-:Y:S01]  /*8800*/  IMAD.U32 R24, R6, 0x10000, RZ ;  /* 0x0001000006187824 */ /* 0x000fe200078e00ff */
[----:B------:R-:W-:Y:S01]  /*8810*/  LOP3.LUT R27, R4, 0xffff0000, RZ, 0xc0, !PT ;  /* 0xffff0000041b7812 */ /* 0x000fe200078ec0ff */
[----:B------:R-:W-:Y:S01]  /*8820*/  @!P1 FADD.FTZ R3, -R3, -RZ ;  /* 0x800000ff03039221 */ /* 0x000fe20000010100 */
[C---:B------:R-:W-:Y:S01]  /*8830*/  SHF.L.U32 R4, R5.reuse, 0x10, RZ ;  /* 0x0000001005047819 */ /* 0x040fe200000006ff */
[----:B------:R-:W-:Y:S01]  /*8840*/  @!P1 FADD.FTZ R22, -R22, -RZ ;  /* 0x800000ff16169221 */ /* 0x000fe20000010100 */
[----:B------:R-:W-:Y:S01]  /*8850*/  LOP3.LUT R5, R5, 0xffff0000, RZ, 0xc0, !PT ;  /* 0xffff000005057812 */ /* 0x000fe200078ec0ff */
[----:B------:R-:W-:Y:S01]  /*8860*/  @!P1 FADD.FTZ R11, -R11, -RZ ;  /* 0x800000ff0b0b9221 */ /* 0x000fe20000010100 */
[----:B------:R-:W-:Y:S01]  /*8870*/  LOP3.LUT R8, R47, 0xffff0000, RZ, 0xc0, !PT ;  /* 0xffff00002f087812 */ /* 0x000fe200078ec0ff */
[----:B------:R-:W-:Y:S01]  /*8880*/  FMUL.FTZ R0, R29, R0 ;  /* 0x000000001d007220 */ /* 0x000fe20000410000 */
[----:B------:R-:W-:Y:S01]  /*8890*/  LOP3.LUT R23, R7, 0xffff0000, RZ, 0xc0, !PT ;  /* 0xffff000007177812 */ /* 0x000fe200078ec0ff */
[----:B------:R-:W-:Y:S01]  /*88a0*/  FMUL.FTZ R7, R12, R9 ;  /* 0x000000090c077220 */ /* 0x000fe20000410000 */
[----:B------:R-:W-:Y:S01]  /*88b0*/  LOP3.LUT R12, R41, 0xffff0000, RZ, 0xc0, !PT ;  /* 0xffff0000290c7812 */ /* 0x000fe200078ec0ff */
[C---:B------:R-:W-:Y:S02]  /*88c0*/  IMAD.U32 R9, R40.reuse, 0x10000, RZ ;  /* 0x0001000028097824 */ /* 0x040fe400078e00ff */
[----:B------:R-:W-:Y:S01]  /*88d0*/  FMUL.FTZ R6, R25, R10 ;  /* 0x0000000a19067220 */ /* 0x000fe20000410000 */
[----:B------:R-:W-:Y:S01]  /*88e0*/  LOP3.LUT R10, R40, 0xffff0000, RZ, 0xc0, !PT ;  /* 0xffff0000280a7812 */ /* 0x000fe200078ec0ff */
[----:B------:R-:W-:Y:S01]  /*88f0*/  FMUL.FTZ R2, R27, R2 ;  /* 0x000000021b027220 */ /* 0x000fe20000410000 */
[----:B------:R-:W-:Y:S01]  /*8900*/  LOP3.LUT R25, R43, 0xffff0000, RZ, 0xc0, !PT ;  /* 0xffff00002b197812 */ /* 0x000fe200078ec0ff */
[----:B------:R-:W-:Y:S02]  /*8910*/  FMUL.FTZ R3, R4, R3 ;  /* 0x0000000304037220 */ /* 0x000fe40000410000 */
[----:B------:R-:W-:Y:S02]  /*8920*/  FMUL.FTZ R4, R5, R22 ;  /* 0x0000001605047220 */ /* 0x000fe40000410000 */
[----:B------:R-:W-:Y:S01]  /*8930*/  FMUL.FTZ R5, R24, R11 ;  /* 0x0000000b18057220 */ /* 0x000fe20000410000 */
[----:B------:R-:W-:Y:S01]  /*8940*/  SHF.L.U32 R11, R41, 0x10, RZ ;  /* 0x00000010290b7819 */ /* 0x000fe200000006ff */
[----:B------:R-:W-:Y:S01]  /*8950*/  FFMA.FTZ R0, R31, R9, R0 ;  /* 0x000000091f007223 */ /* 0x000fe20000010000 */
[----:B------:R-:W-:Y:S01]  /*8960*/  SHF.L.U32 R24, R43, 0x10, RZ ;  /* 0x000000102b187819 */ /* 0x000fe200000006ff */
[----:B------:R-:W-:Y:S02]  /*8970*/  @!P1 FADD.FTZ R8, -R8, -RZ ;  /* 0x800000ff08089221 */ /* 0x000fe40000010100 */
[----:B------:R-:W-:Y:S02]  /*8980*/  FFMA.FTZ R2, R33, R10, R2 ;  /* 0x0000000a21027223 */ /* 0x000fe40000010002 */
[----:B------:R-:W-:Y:S02]  /*8990*/  IMAD.U32 R22, R42, 0x10000, RZ ;  /* 0x000100002a167824 */ /* 0x000fe400078e00ff */
[----:B------:R-:W-:Y:S01]  /*89a0*/  FFMA.FTZ R3, R26, R11, R3 ;  /* 0x0000000b1a037223 */ /* 0x000fe20000010003 */
[----:B------:R-:W-:Y:S01]  /*89b0*/  F2FP.BF16.PACK_AB R36, R2, R0 ;  /* 0x000000000224723e */ /* 0x000fe200000010ff */
[----:B------:R-:W-:Y:S01]  /*89c0*/  FMUL.FTZ R8, R23, R8 ;  /* 0x0000000817087220 */ /* 0x000fe20000410000 */
[----:B------:R-:W-:Y:S01]  /*89d0*/  LOP3.LUT R23, R42, 0xffff0000, RZ, 0xc0, !PT ;  /* 0xffff00002a177812 */ /* 0x000fe200078ec0ff */
[----:B------:R-:W-:Y:S02]  /*89e0*/  FFMA.FTZ R4, R35, R12, R4 ;  /* 0x0000000c23047223 */ /* 0x000fe40000010004 */
[----:B------:R-:W-:Y:S02]  /*89f0*/  FFMA.FTZ R5, R28, R22, R5 ;  /* 0x000000161c057223 */ /* 0x000fe40000010005 */
[----:B------:R-:W-:Y:S01]  /*8a00*/  FFMA.FTZ R6, R37, R23, R6 ;  /* 0x0000001725067223 */ /* 0x000fe20000010006 */
[----:B------:R-:W-:Y:S01]  /*8a10*/  F2FP.BF16.PACK_AB R37, R4, R3 ;  /* 0x000000030425723e */ /* 0x000fe200000010ff */
[----:B------:R-:W-:Y:S02]  /*8a20*/  FFMA.FTZ R7, R30, R24, R7 ;  /* 0x000000181e077223 */ /* 0x000fe40000010007 */
[----:B------:R-:W-:Y:S01]  /*8a30*/  FFMA.FTZ R8, R39, R25, R8 ;  /* 0x0000001927087223 */ /* 0x000fe20000010008 */
[----:B------:R-:W-:Y:S04]  /*8a40*/  F2FP.BF16.PACK_AB R38, R6, R5 ;  /* 0x000000050626723e */ /* 0x000fe800000010ff */
[----:B------:R-:W-:Y:S02]  /*8a50*/  F2FP.BF16.PACK_AB R39, R8, R7 ;  /* 0x000000070827723e */ /* 0x000fe400000010ff */
.L_x_2079:
[----:B------:R-:W-:Y:S05]  /*8a60*/  BSYNC B0 ;  /* 0x0000000000007941 */ /* 0x000fea0003800000 */
.L_x_2078:
        /* <DEDUP_REMOVED lines=9> */
[----:B-----5:R-:W-:Y:S01]  /*8b00*/  LOP3.LUT R35, R9, 0xffff0000, RZ, 0xc0, !PT ;  /* 0xffff000009237812 */ /* 0x020fe200078ec0ff */
[----:B------:R-:W-:Y:S01]  /*8b10*/  ULEA.HI UR5, UR4, UR4, URZ, 0x1 ;  /* 0x0000000404057291 */ /* 0x000fe2000f8f083f */
[C---:B------:R-:W-:Y:S01]  /*8b20*/  SHF.L.U32 R28, R10.reuse, 0x10, RZ ;  /* 0x000000100a1c7819 */ /* 0x040fe200000006ff */
[----:B------:R-:W-:Y:S01]  /*8b30*/  IMAD.MOV.U32 R7, RZ, RZ, RZ ;  /* 0x000000ffff077224 */ /* 0x000fe200078e00ff */
[----:B-1----:R-:W-:Y:S01]  /*8b40*/  LOP3.LUT R37, R10, 0xffff0000, RZ, 0xc0, !PT ;  /* 0xffff00000a257812 */ /* 0x002fe200078ec0ff */
[----:B------:R-:W-:Y:S01]  /*8b50*/  USHF.R.S32.HI UR5, URZ, 0x1, UR5 ;  /* 0x000000013f057899 */ /* 0x000fe20008011405 */
[----:B------:R-:W-:Y:S01]  /*8b60*/  LOP3.LUT R39, R11, 0xffff0000, RZ, 0xc0, !PT ;  /* 0xffff00000b277812 */ /* 0x000fe200078ec0ff */
[----:B------:R-:W-:Y:S01]  /*8b70*/  IMAD.MOV.U32 R27, RZ, RZ, RZ ;  /* 0x000000ffff1b7224 */ /* 0x000fe200078e00ff */
[----:B------:R-:W-:Y:S01]  /*8b80*/  LOP3.LUT R33, R8, 0xffff0000, RZ, 0xc0, !PT ;  /* 0xffff000008217812 */ /* 0x000fe200078ec0ff */
[----:B------:R-:W-:Y:S02]  /*8b90*/  IMAD.U32 R26, R9, 0x10000, RZ ;  /* 0x00010000091a7824 */ /* 0x000fe400078e00ff */
[----:B------:R-:W-:Y:S01]  /*8ba0*/  ISETP.GE.AND P1, PT, R14, UR5, PT ;  /* 0x000000050e007c0c */ /* 0x000fe2000bf26270 */
[----:B------:R-:W-:Y:S01]  /*8bb0*/  IMAD.U32 R30, R11, 0x10000, RZ ;  /* 0x000100000b1e7824 */ /* 0x000fe200078e00ff */
[----:B------:R-:W-:Y:S01]  /*8bc0*/  MOV R0, UR5 ;  /* 0x0000000500007c02 */ /* 0x000fe20008000f00 */
[----:B------:R-:W-:Y:S10]  /*8bd0*/  IMAD.U32 R31, R8, 0x10000, RZ ;  /* 0x00010000081f7824 */ /* 0x000ff400078e00ff */
        /* <DEDUP_REMOVED lines=15> */
[----:B------:R4:W3:Y:S01]  /*8cd0*/  LDG.E.128 R40, [R22.64] ;  /* 0x0000000616287981 */ /* 0x0008e2000c1e1d00 */
[----:B--2---:R-:W-:Y:S01]  /*8ce0*/  IMAD.U32 R9, R47, 0x10000, RZ ;  /* 0x000100002f097824 */ /* 0x004fe200078e00ff */
[----:B------:R-:W-:Y:S01]  /*8cf0*/  LOP3.LUT R10, R46, 0xffff0000, RZ, 0xc0, !PT ;  /* 0xffff00002e0a7812 */ /* 0x000fe200078ec0ff */
[C---:B------:R-:W-:Y:S01]  /*8d00*/  IMAD.U32 R0, R44.reuse, 0x10000, RZ ;  /* 0x000100002c007824 */ /* 0x040fe200078e00ff */
[----:B-1----:R-:W-:Y:S01]  /*8d10*/  LOP3.LUT R2, R44, 0xffff0000, RZ, 0xc0, !PT ;  /* 0xffff00002c027812 */ /* 0x002fe200078ec0ff */
[----:B------:R-:W-:Y:S01]  /*8d20*/  @!P1 FADD.FTZ R9, -R9, -RZ ;  /* 0x800000ff09099221 */ /* 0x000fe20000010100 */
[C---:B------:R-:W-:Y:S01]  /*8d30*/  SHF.L.U32 R3, R45.reuse, 0x10, RZ ;  /* 0x000000102d037819 */ /* 0x040fe200000006ff */
[----:B------:R-:W-:Y:S01]  /*8d40*/  IMAD.U32 R11, R46, 0x10000, RZ ;  /* 0x000100002e0b7824 */ /* 0x000fe200078e00ff */
[----:B----4-:R-:W-:Y:S01]  /*8d50*/  LOP3.LUT R22, R45, 0xffff0000, RZ, 0xc0, !PT ;  /* 0xffff00002d167812 */ /* 0x010fe200078ec0ff */
[----:B---3--:R-:W-:Y:S01]  /*8d60*/  IMAD.U32 R12, R7, 0x10000, RZ ;  /* 0x00010000070c7824 */ /* 0x008fe200078e00ff */
        /* <DEDUP_REMOVED lines=44> */
.L_x_2081:
[----:B------:R-:W-:Y:S05]  /*9030*/  BSYNC B0 ;  /* 0x0000000000007941 */ /* 0x000fea0003800000 */
.L_x_2080:
[C---:B-1----:R-:W-:Y:S04]  /*9040*/  LEA R2, P0, R111.reuse, R120, 0x1 ;  /* 0x000000786f027211 */ /* 0x042fe800078008ff */
[----:B------:R-:W-:Y:S05]  /*9050*/  LEA.HI.X R3, R111, R119, R110, 0x1, P0 ;  /* 0x000000776f037211 */ /* 0x000fea00000f0c6e */
[----:B-----5:R1:W-:Y:S04]  /*9060*/  STG.E.128 [R2.64], R8 ;  /* 0x0000000802007986 */ /* 0x0203e8000c101d06 */
.L_x_2075:
[----:B------:R-:W-:Y:S05]  /*9070*/  BSYNC B1 ;  /* 0x0000000000017941 */ /* 0x000fea0003800000 */
.L_x_2074:
[----:B-1----:R-:W-:Y:S01]  /*9080*/  IMAD.MOV.U32 R3, RZ, RZ, c[0x0][0x230] ;  /* 0x00008c00ff037624 */ /* 0x002fe200078e00ff */
[----:B------:R-:W-:Y:S03]  /*9090*/  ULDC UR4, c[0x0][0x230] ;  /* 0x00008c0000047ab9 */ /* 0x000fe60000000800 */
[----:B------:R-:W-:Y:S05]  /*90a0*/  IMAD.U32 R3, R3, -0x40, RZ ;  /* 0xffffffc003037824 */ /* 0x000fea00078e00ff */
[C---:B------:R-:W-:Y:S02]  /*90b0*/  LEA R130, P1, R3.reuse, R130, 0x1 ;  /* 0x0000008203827211 */ /* 0x040fe400078208ff */
[C---:B------:R-:W-:Y:S02]  /*90c0*/  LEA R128, P0, R3.reuse, R128, 0x1 ;  /* 0x0000008003807211 */ /* 0x040fe400078008ff */
[C---:B------:R-:W-:Y:S02]  /*90d0*/  LEA.HI.X.SX32 R131, R3.reuse, R131, 0x1, P1 ;  /* 0x0000008303837211 */ /* 0x040fe400008f0eff */
[----:B------:R-:W-:Y:S01]  /*90e0*/  LEA.HI.X.SX32 R129, R3, R129, 0x1, P0 ;  /* 0x0000008103817211 */ /* 0x000fe200000f0eff */
[----:B------:R-:W-:-:S05]  /*90f0*/  BRA `(.L_x_2049) ;  /* 0x000002a000007947 */ /* 0x000fca0003800000 */
.L_x_2039:
[----:B----4-:R-:W2:Y:S01]  /*9100*/  @P1 LDG.E.128 R28, [R126.64] ;  /* 0x000000067e1c1981 */ /* 0x010ea2000c1e1d00 */
[----:B------:R-:W-:Y:S01]  /*9110*/  @P1 IMAD.MOV.U32 R121, RZ, RZ, R119 ;  /* 0x000000ffff791224 */ /* 0x000fe200078e0077 */
[C---:B------:R-:W-:Y:S01]  /*9120*/  @P5 LEA R2, P0, R92.reuse, R126, 0x1 ;  /* 0x0000007e5c025211 */ /* 0x040fe200078008ff */
[----:B------:R-:W-:Y:S03]  /*9130*/  UMOV UR4, URZ ;  /* 0x0000003f00047c82 */ /* 0x000fe60008000000 */
[----:B------:R-:W-:Y:S02]  /*9140*/  @P5 LEA.HI.X R3, R92, R127, R91, 0x1, P0 ;  /* 0x0000007f5c035211 */ /* 0x000fe400000f0c5b */
[C---:B------:R-:W-:Y:S04]  /*9150*/  @P5 LEA R34, P0, R62.reuse, R120, 0x1 ;  /* 0x000000783e225211 */ /* 0x040fe800078008ff */
[----:B------:R-:W-:Y:S02]  /*9160*/  @P5 LEA.HI.X R35, R62, R119, R61, 0x1, P0 ;  /* 0x000000773e235211 */ /* 0x000fe400000f0c3d */
[C---:B------:R-:W-:Y:S04]  /*9170*/  @P4 LEA R36, P0, R94.reuse, R126, 0x1 ;  /* 0x0000007e5e244211 */ /* 0x040fe800078008ff */
[----:B------:R-:W-:Y:S02]  /*9180*/  @P4 LEA.HI.X R37, R94, R127, R93, 0x1, P0 ;  /* 0x0000007f5e254211 */ /* 0x000fe400000f0c5d */
[C---:B------:R-:W-:Y:S04]  /*9190*/  @P4 LEA R32, P0, R160.reuse, R120, 0x1 ;  /* 0x00000078a0204211 */ /* 0x040fe800078008ff */
[----:B------:R-:W-:Y:S01]  /*91a0*/  @P4 LEA.HI.X R33, R160, R119, R95, 0x1, P0 ;  /* 0x00000077a0214211 */ /* 0x000fe200000f0c5f */
[----:B--2---:R-:W-:Y:S04]  /*91b0*/  @P1 STG.E.128 [R120.64], R28 ;  /* 0x0000001c78001986 */ /* 0x004fe8000c101d06 */
[----:B------:R-:W2:Y:S04]  /*91c0*/  @P1 LDG.E.128 R24, [R126.64+0x40] ;  /* 0x000040067e181981 */ /* 0x000ea8000c1e1d00 */
[----:B--2---:R-:W-:Y:S04]  /*91d0*/  @P1 STG.E.128 [R120.64+0x40], R24 ;  /* 0x0000401878001986 */ /* 0x004fe8000c101d06 */
[----:B------:R-:W2:Y:S04]  /*91e0*/  @P1 LDG.E.128 R8, [R126.64+0x80] ;  /* 0x000080067e081981 */ /* 0x000ea8000c1e1d00 */
[----:B--2---:R1:W-:Y:S04]  /*91f0*/  @P1 STG.E.128 [R120.64+0x80], R8 ;  /* 0x0000800878001986 */ /* 0x0043e8000c101d06 */
[----:B------:R-:W2:Y:S01]  /*9200*/  @P5 LDG.E.128 R4, [R2.64] ;  /* 0x0000000602045981 */ /* 0x000ea2000c1e1d00 */
[----:B-1----:R-:W-:Y:S03]  /*9210*/  @P3 IMAD.MOV.U32 R121, RZ, RZ, R119 ;  /* 0x000000ffff793224 */ /* 0x002fe600078e0077 */
[----:B--2---:R-:W-:Y:S04]  /*9220*/  @P5 STG.E.128 [R34.64], R4 ;  /* 0x0000000422005986 */ /* 0x004fe8000c101d06 */
[----:B------:R-:W2:Y:S04]  /*9230*/  @P5 LDG.E.128 R28, [R2.64+0x40] ;  /* 0x00004006021c5981 */ /* 0x000ea8000c1e1d00 */
[----:B--2---:R-:W-:Y:S04]  /*9240*/  @P5 STG.E.128 [R34.64+0x40], R28 ;  /* 0x0000401c22005986 */ /* 0x004fe8000c101d06 */
[----:B------:R1:W2:Y:S02]  /*9250*/  @P5 LDG.E.128 R24, [R2.64+0x80] ;  /* 0x0000800602185981 */ /* 0x0002a4000c1e1d00 */
[----:B-1----:R-:W-:Y:S04]  /*9260*/  @P3 IMAD.MOV.U32 R3, RZ, RZ, 0xc0 ;  /* 0x000000c0ff033424 */ /* 0x002fe800078e00ff */
[C---:B------:R-:W-:Y:S04]  /*9270*/  @P3 IMAD.WIDE.U32 R22, R3.reuse, c[0x0][0x288], R126 ;  /* 0x0000a20003163a25 */ /* 0x040fe800078e007e */
[----:B------:R-:W-:Y:S05]  /*9280*/  @P3 IMAD R0, R3, c[0x0][0x28c], RZ ;  /* 0x0000a30003003a24 */ /* 0x000fea00078e02ff */
[----:B------:R-:W-:Y:S01]  /*9290*/  @P3 IADD3 R23, R23, R0, RZ ;  /* 0x0000000017173210 */ /* 0x000fe20007ffe0ff */
[----:B--2---:R1:W-:Y:S04]  /*92a0*/  @P5 STG.E.128 [R34.64+0x80], R24 ;  /* 0x0000801822005986 */ /* 0x0043e8000c101d06 */
[----:B------:R-:W2:Y:S01]  /*92b0*/  @P4 LDG.E.128 R8, [R36.64] ;  /* 0x0000000624084981 */ /* 0x000ea2000c1e1d00 */
[C---:B-1----:R-:W-:Y:S04]  /*92c0*/  @P3 IMAD.WIDE.U32 R34, R3.reuse, c[0x0][0x198], R120 ;  /* 0x0000660003223a25 */ /* 0x042fe800078e0078 */
[----:B------:R-:W-:Y:S05]  /*92d0*/  @P3 IMAD R3, R3, c[0x0][0x19c], RZ ;  /* 0x0000670003033a24 */ /* 0x000fea00078e02ff */
[----:B------:R-:W-:Y:S01]  /*92e0*/  @P3 IADD3 R35, R35, R3, RZ ;  /* 0x0000000323233210 */ /* 0x000fe20007ffe0ff */
[----:B--2---:R1:W-:Y:S04]  /*92f0*/  @P4 STG.E.128 [R32.64], R8 ;  /* 0x0000000820004986 */ /* 0x0043e8000c101d06 */
[----:B------:R-:W2:Y:S04]  /*9300*/  @P4 LDG.E.128 R4, [R36.64+0x40] ;  /* 0x0000400624044981 */ /* 0x000ea8000c1e1d00 */
[----:B--2---:R2:W-:Y:S04]  /*9310*/  @P4 STG.E.128 [R32.64+0x40], R4 ;  /* 0x0000400420004986 */ /* 0x0045e8000c101d06 */
[----:B------:R-:W3:Y:S04]  /*9320*/  @P4 LDG.E.128 R28, [R36.64+0x80] ;  /* 0x00008006241c4981 */ /* 0x000ee8000c1e1d00 */
[----:B---3--:R3:W-:Y:S04]  /*9330*/  @P4 STG.E.128 [R32.64+0x80], R28 ;  /* 0x0000801c20004986 */ /* 0x0087e8000c101d06 */
[----:B------:R-:W4:Y:S04]  /*9340*/  @P3 LDG.E.128 R24, [R22.64] ;  /* 0x0000000616183981 */ /* 0x000f28000c1e1d00 */
[----:B----4-:R3:W-:Y:S04]  /*9350*/  @P3 STG.E.128 [R34.64], R24 ;  /* 0x0000001822003986 */ /* 0x0107e8000c101d06 */
[----:B-1----:R-:W4:Y:S04]  /*9360*/  @P3 LDG.E.128 R8, [R22.64+0x40] ;  /* 0x0000400616083981 */ /* 0x002f28000c1e1d00 */
[----:B----4-:R3:W-:Y:S04]  /*9370*/  @P3 STG.E.128 [R34.64+0x40], R8 ;  /* 0x0000400822003986 */ /* 0x0107e8000c101d06 */
[----:B--2---:R-:W2:Y:S04]  /*9380*/  @P3 LDG.E.128 R4, [R22.64+0x80] ;  /* 0x0000800616043981 */ /* 0x004ea8000c1e1d00 */
[----:B--2---:R3:W-:Y:S02]  /*9390*/  @P3 STG.E.128 [R34.64+0x80], R4 ;  /* 0x0000800422003986 */ /* 0x0047e4000c101d06 */
.L_x_2049:
[----:B------:R-:W-:Y:S04]  /*93a0*/  IMAD.MOV.U32 R0, RZ, RZ, c[0x0][0x288] ;  /* 0x0000a200ff007624 */ /* 0x000fe800078e00ff */
[----:B------:R-:W-:Y:S05]  /*93b0*/  IMAD.U32 R3, R0, -0x80, RZ ;  /* 0xffffff8000037824 */ /* 0x000fea00078e00ff */
[C---:B---3--:R-:W-:Y:S04]  /*93c0*/  LEA R126, P0, R3.reuse, R126, 0x1 ;  /* 0x0000007e037e7211 */ /* 0x048fe800078008ff */
[----:B------:R-:W-:Y:S01]  /*93d0*/  LEA.HI.X.SX32 R127, R3, R127, 0x1, P0 ;  /* 0x0000007f037f7211 */ /* 0x000fe200000f0eff */
[----:B------:R-:W-:-:S05]  /*93e0*/  @!P2 BRA `(.L_x_2082) ;  /* 0x000004b00000a947 */ /* 0x000fca0003800000 */
[----:B------:R-:W-:Y:S04]  /*93f0*/  IADD3 R3, R13, -0x1, RZ ;  /* 0xffffffff0d037810 */ /* 0x000fe80007ffe0ff */
[----:B------:R-:W-:Y:S11]  /*9400*/  ISETP.GT.AND P0, PT, R3, R90, PT ;  /* 0x0000005a0300720c */ /* 0x000ff60003f04270 */
[----:B------:R-:W-:Y:S02]  /*9410*/  @!UPT UIADD3 URZ, URZ, URZ, URZ ;  /* 0x0000003f3f3ff290 */ /* 0x000fe4000fffe03f */
[----:B------:R-:W-:-:S05]  /*9420*/  @!P0 BRA `(.L_x_2083) ;  /* 0x0000050000008947 */ /* 0x000fca0003800000 */
[----:B----4-:R-:W-:Y:S01]  /*9430*/  IMAD.MOV.U32 R8, RZ, RZ, RZ ;  /* 0x000000ffff087224 */ /* 0x010fe200078e00ff */
[----:B------:R-:W-:Y:S02]  /*9440*/  IABS R3, c[0x0][0x2d0] ;  /* 0x0000b40000037a13 */ /* 0x000fe40000000000 */
[----:B------:R-:W-:Y:S02]  /*9450*/  IADD3 R17, R17, -0x100, RZ ;  /* 0xffffff0011117810 */ /* 0x000fe40007ffe0ff */
[----:B------:R-:W3:Y:S01]  /*9460*/  I2F.RP R4, R3 ;  /* 0x0000000300047306 */ /* 0x000ee20000209400 */
[----:B------:R-:W-:Y:S02]  /*9470*/  IABS R7, R16 ;  /* 0x0000001000077213 */ /* 0x000fe40000000000 */
[----:B------:R-:W-:Y:S07]  /*9480*/  IABS R5, R17 ;  /* 0x0000001100057213 */ /* 0x000fee0000000000 */
[----:B---3--:R-:W3:Y:S02]  /*9490*/  MUFU.RCP R0, R4 ;  /* 0x0000000400007308 */ /* 0x008ee40000001000 */
[----:B---3--:R-:W-:Y:S08]  /*94a0*/  IADD3 R2, R0, 0xffffffe, RZ ;  /* 0x0ffffffe00027810 */ /* 0x008ff00007ffe0ff */
[----:B------:R-:W3:Y:S02]  /*94b0*/  F2I.FTZ.U32.TRUNC.NTZ R9, R2 ;  /* 0x0000000200097305 */ /* 0x000ee4000021f000 */
[--C-:B---3--:R-:W-:Y:S04]  /*94c0*/  IMAD.MOV R0, RZ, RZ, -R9.reuse ;  /* 0x000000ffff007224 */ /* 0x108fe800078e0a09 */
[----:B------:R-:W-:Y:S04]  /*94d0*/  IMAD R0, R0, R3, RZ ;  /* 0x0000000300007224 */ /* 0x000fe800078e02ff */
[----:B------:R-:W-:Y:S06]  /*94e0*/  IMAD.HI.U32 R0, R9, R0, R8 ;  /* 0x0000000009007227 */ /* 0x000fec00078e0008 */
[C---:B------:R-:W-:Y:S04]  /*94f0*/  IMAD.HI.U32 R2, R0.reuse, R5, RZ ;  /* 0x0000000500027227 */ /* 0x040fe800078e00ff */
[----:B------:R-:W-:Y:S04]  /*9500*/  IMAD.HI.U32 R0, R0, R7, RZ ;  /* 0x0000000700007227 */ /* 0x000fe800078e00ff */
[----:B------:R-:W-:Y:S02]  /*9510*/  IMAD.MOV R4, RZ, RZ, -R2 ;  /* 0x000000ffff047224 */ /* 0x000fe400078e0a02 */
[----:B------:R-:W-:Y:S02]  /*9520*/  IMAD.MOV R6, RZ, RZ, -R0 ;  /* 0x000000ffff067224 */ /* 0x000fe400078e0a00 */
[C---:B------:R-:W-:Y:S01]  /*9530*/  IMAD R5, R3.reuse, R4, R5 ;  /* 0x0000000403057224 */ /* 0x040fe200078e0205 */
[----:B------:R-:W-:Y:S01]  /*9540*/  LOP3.LUT R4, R16, c[0x0][0x2d0], RZ, 0x3c, !PT ;  /* 0x0000b40010047a12 */ /* 0x000fe200078e3cff */
[C---:B------:R-:W-:Y:S03]  /*9550*/  IMAD R7, R3.reuse, R6, R7 ;  /* 0x0000000603077224 */ /* 0x040fe600078e0207 */
[C---:B------:R-:W-:Y:S02]  /*9560*/  ISETP.GT.U32.AND P0, PT, R3.reuse, R5, PT ;  /* 0x000000050300720c */ /* 0x040fe40003f04070 */
[----:B------:R-:W-:Y:S02]  /*9570*/  ISETP.GT.U32.AND P4, PT, R3, R7, PT ;  /* 0x000000070300720c */ /* 0x000fe40003f84070 */
[----:B------:R-:W-:Y:S09]  /*9580*/  ISETP.GE.AND P3, PT, R4, RZ, PT ;  /* 0x000000ff0400720c */ /* 0x000ff20003f66270 */
[----:B------:R-:W-:Y:S01]  /*9590*/  @!P0 IADD3 R2, R2, 0x1, RZ ;  /* 0x0000000102028810 */ /* 0x000fe20007ffe0ff */
[----:B------:R-:W-:Y:S01]  /*95a0*/  @!P0 IMAD.IADD R5, R5, 0x1, -R3 ;  /* 0x0000000105058824 */ /* 0x000fe200078e0a03 */
[-C--:B------:R-:W-:Y:S02]  /*95b0*/  @!P4 IADD3 R7, R7, -R3.reuse, RZ ;  /* 0x800000030707c210 */ /* 0x080fe40007ffe0ff */
[----:B------:R-:W-:Y:S02]  /*95c0*/  @!P4 IADD3 R0, R0, 0x1, RZ ;  /* 0x000000010000c810 */ /* 0x000fe40007ffe0ff */
[-C--:B------:R-:W-:Y:S02]  /*95d0*/  ISETP.GE.U32.AND P5, PT, R5, R3.reuse, PT ;  /* 0x000000030500720c */ /* 0x080fe40003fa6070 */
[----:B------:R-:W-:Y:S02]  /*95e0*/  ISETP.GE.U32.AND P6, PT, R7, R3, PT ;  /* 0x000000030700720c */ /* 0x000fe40003fc6070 */
[----:B------:R-:W-:Y:S02]  /*95f0*/  LOP3.LUT R3, R17, c[0x0][0x2d0], RZ, 0x3c, !PT ;  /* 0x0000b40011037a12 */ /* 0x000fe400078e3cff */
[----:B------:R-:W-:Y:S02]  /*9600*/  ISETP.NE.AND P0, PT, RZ, c[0x0][0x2d0], PT ;  /* 0x0000b400ff007a0c */ /* 0x000fe40003f05270 */
[----:B------:R-:W-:Y:S02]  /*9610*/  ISETP.GE.AND P1, PT, R3, RZ, PT ;  /* 0x000000ff0300720c */ /* 0x000fe40003f26270 */
[----:B------:R-:W-:Y:S03]  /*9620*/  LOP3.LUT R3, RZ, c[0x0][0x2d0], RZ, 0x33, !PT ;  /* 0x0000b400ff037a12 */ /* 0x000fe600078e33ff */
[----:B------:R-:W-:Y:S02]  /*9630*/  @P5 IADD3 R2, R2, 0x1, RZ ;  /* 0x0000000102025810 */ /* 0x000fe40007ffe0ff */
[----:B------:R-:W-:Y:S05]  /*9640*/  @P6 IADD3 R0, R0, 0x1, RZ ;  /* 0x0000000100006810 */ /* 0x000fea0007ffe0ff */
[----:B------:R-:W-:Y:S02]  /*9650*/  @!P3 IMAD.MOV R0, RZ, RZ, -R0 ;  /* 0x000000ffff00b224 */ /* 0x000fe400078e0a00 */
[----:B------:R-:W-:Y:S05]  /*9660*/  @!P1 IMAD.MOV R2, RZ, RZ, -R2 ;  /* 0x000000ffff029224 */ /* 0x000fea00078e0a02 */
[C---:B------:R-:W-:Y:S02]  /*9670*/  SEL R2, R3.reuse, R2, !P0 ;  /* 0x0000000203027207 */ /* 0x040fe40004000000 */
[----:B------:R-:W-:Y:S01]  /*9680*/  SEL R3, R3, R0, !P0 ;  /* 0x0000000003037207 */ /* 0x000fe20004000000 */
[----:B------:R-:W-:Y:S01]  /*9690*/  IMAD.IADD R0, R17, 0x1, -R16 ;  /* 0x0000000111007824 */ /* 0x000fe200078e0a10 */
[CC--:B------:R-:W-:Y:S02]  /*96a0*/  LEA R22, P1, R2.reuse, R152.reuse, 0x2 ;  /* 0x0000009802167211 */ /* 0x0c0fe400078210ff */
[C---:B------:R-:W-:Y:S02]  /*96b0*/  LEA R10, P0, R3.reuse, R152, 0x2 ;  /* 0x00000098030a7211 */ /* 0x040fe400078010ff */
[-C--:B------:R-:W-:Y:S02]  /*96c0*/  LEA.HI.X.SX32 R23, R2, R153.reuse, 0x2, P1 ;  /* 0x0000009902177211 */ /* 0x080fe400008f16ff */
[C---:B------:R-:W-:Y:S02]  /*96d0*/  LEA.HI.X.SX32 R11, R3.reuse, R153, 0x2, P0 ;  /* 0x00000099030b7211 */ /* 0x040fe400000f16ff */
[----:B------:R-:W-:Y:S01]  /*96e0*/  IADD3 R3, R3, -R2, RZ ;  /* 0x8000000203037210 */ /* 0x000fe20007ffe0ff */
[----:B------:R-:W3:Y:S04]  /*96f0*/  LDG.E R4, [R22.64] ;  /* 0x0000000616047981 */ /* 0x000ee8000c1e1900 */
[----:B------:R-:W-:Y:S01]  /*9700*/  IMAD R0, R3, c[0x0][0x2d0], R0 ;  /* 0x0000b40003007a24 */ /* 0x000fe200078e0200 */
[----:B------:R-:W3:Y:S03]  /*9710*/  LDG.E R5, [R10.64] ;  /* 0x000000060a057981 */ /* 0x000ee6000c1e1900 */
[----:B------:R-:W-:Y:S04]  /*9720*/  IMAD.WIDE.U32 R8, R0, c[0x0][0x1a0], RZ ;  /* 0x0000680000087a25 */ /* 0x000fe800078e00ff */
[----:B---3--:R-:W-:Y:S01]  /*9730*/  IMAD.IADD R7, R4, 0x1, -R5 ;  /* 0x0000000104077824 */ /* 0x008fe200078e0a05 */
[----:B------:R-:W-:Y:S03]  /*9740*/  SHF.R.S32.HI R4, RZ, 0x1f, R0 ;  /* 0x0000001fff047819 */ /* 0x000fe60000011400 */
[----:B------:R-:W-:Y:S01]  /*9750*/  IMAD.WIDE.U32 R10, R7, c[0x0][0x180], RZ ;  /* 0x00006000070a7a25 */ /* 0x000fe200078e00ff */
[----:B------:R-:W-:Y:S03]  /*9760*/  SHF.R.S32.HI R5, RZ, 0x1f, R7 ;  /* 0x0000001fff057819 */ /* 0x000fe60000011407 */
[----:B------:R-:W-:Y:S02]  /*9770*/  IMAD R3, R4, c[0x0][0x1a0], RZ ;  /* 0x0000680004037a24 */ /* 0x000fe400078e02ff */
[----:B------:R-:W-:Y:S02]  /*9780*/  IMAD R2, R5, c[0x0][0x180], RZ ;  /* 0x0000600005027a24 */ /* 0x000fe400078e02ff */
[----:B------:R-:W-:Y:S02]  /*9790*/  IMAD R3, R0, c[0x0][0x1a4], R3 ;  /* 0x0000690000037a24 */ /* 0x000fe400078e0203 */
[----:B------:R-:W-:Y:S02]  /*97a0*/  IMAD R2, R7, c[0x0][0x184], R2 ;  /* 0x0000610007027a24 */ /* 0x000fe400078e0202 */
[----:B------:R-:W-:Y:S02]  /*97b0*/  IMAD.IADD R9, R9, 0x1, R3 ;  /* 0x0000000109097824 */ /* 0x000fe400078e0203 */
[----:B------:R-:W-:Y:S02]  /*97c0*/  IMAD.IADD R11, R11, 0x1, R2 ;  /* 0x000000010b0b7824 */ /* 0x000fe400078e0202 */
[----:B------:R-:W-:Y:S02]  /*97d0*/  IMAD R2, R5, c[0x0][0x188], RZ ;  /* 0x0000620005027a24 */ /* 0x000fe400078e02ff */
[----:B------:R-:W-:Y:S02]  /*97e0*/  IMAD R3, R4, c[0x0][0x198], RZ ;  /* 0x0000660004037a24 */ /* 0x000fe400078e02ff */
[C---:B------:R-:W-:Y:S04]  /*97f0*/  IMAD.WIDE.U32 R8, R7.reuse, c[0x0][0x188], R8 ;  /* 0x0000620007087a25 */ /* 0x040fe800078e0008 */
[----:B------:R-:W-:Y:S01]  /*9800*/  IMAD.WIDE.U32 R4, R0, c[0x0][0x198], R10 ;  /* 0x0000660000047a25 */ /* 0x000fe200078e000a */
[----:B------:R-:W-:Y:S03]  /*9810*/  LEA R122, P1, R8, R122, 0x1 ;  /* 0x0000007a087a7211 */ /* 0x000fe600078208ff */
[----:B------:R-:W-:Y:S01]  /*9820*/  IMAD R2, R7, c[0x0][0x18c], R2 ;  /* 0x0000630007027a24 */ /* 0x000fe200078e0202 */
[----:B-12---:R-:W-:Y:S01]  /*9830*/  LEA R120, P0, R4, R120, 0x1 ;  /* 0x0000007804787211 */ /* 0x006fe200078008ff */
[----:B------:R-:W-:Y:S03]  /*9840*/  IMAD R3, R0, c[0x0][0x19c], R3 ;  /* 0x0000670000037a24 */ /* 0x000fe600078e0203 */
[----:B------:R-:W-:Y:S01]  /*9850*/  IADD3 R2, R9, R2, RZ ;  /* 0x0000000209027210 */ /* 0x000fe20007ffe0ff */
[----:B------:R-:W-:Y:S03]  /*9860*/  IMAD.IADD R0, R5, 0x1, R3 ;  /* 0x0000000105007824 */ /* 0x000fe600078e0203 */
[----:B------:R-:W-:Y:S02]  /*9870*/  LEA.HI.X R123, R8, R123, R2, 0x1, P1 ;  /* 0x0000007b087b7211 */ /* 0x000fe400008f0c02 */
[----:B------:R-:W-:Y:S01]  /*9880*/  LEA.HI.X R119, R4, R119, R0, 0x1, P0 ;  /* 0x0000007704777211 */ /* 0x000fe200000f0c00 */
[----:B------:R-:W-:-:S05]  /*9890*/  BRA `(.L_x_2083) ;  /* 0x0000009000007947 */ /* 0x000fca0003800000 */
.L_x_2082:
[----:B-12---:R-:W-:Y:S01]  /*98a0*/  MOV R121, R119 ;  /* 0x0000007700797202 */ /* 0x006fe20000000f00 */
[----:B------:R-:W-:Y:S02]  /*98b0*/  IMAD.MOV.U32 R2, RZ, RZ, c[0x0][0x1a0] ;  /* 0x00006800ff027624 */ /* 0x000fe400078e00ff */
[----:B------:R-:W-:Y:S03]  /*98c0*/  IMAD.MOV.U32 R0, RZ, RZ, c[0x0][0x198] ;  /* 0x00006600ff007624 */ /* 0x000fe600078e00ff */
[----:B------:R-:W-:Y:S01]  /*98d0*/  LEA R3, -R2, RZ, 0x7 ;  /* 0x000000ff02037211 */ /* 0x000fe200078e39ff */
[----:B----4-:R-:W-:Y:S03]  /*98e0*/  IMAD.U32 R5, R0, -0x80, RZ ;  /* 0xffffff8000057824 */ /* 0x010fe600078e00ff */
[----:B------:R-:W-:Y:S02]  /*98f0*/  LEA R122, P1, R3, R122, 0x1 ;  /* 0x0000007a037a7211 */ /* 0x000fe400078208ff */
[----:B------:R-:W-:Y:S02]  /*9900*/  LEA R120, P0, R5, R120, 0x1 ;  /* 0x0000007805787211 */ /* 0x000fe400078008ff */
[----:B------:R-:W-:Y:S02]  /*9910*/  LEA.HI.X.SX32 R123, R3, R123, 0x1, P1 ;  /* 0x0000007b037b7211 */ /* 0x000fe400008f0eff */
[----:B------:R-:W-:Y:S02]  /*9920*/  LEA.HI.X.SX32 R119, R5, R121, 0x1, P0 ;  /* 0x0000007905777211 */ /* 0x000fe400000f0eff */
.L_x_2083:
[----:B------:R-:W-:Y:S04]  /*9930*/  IADD3 R13, R13, -0x1, RZ ;  /* 0xffffffff0d0d7810 */ /* 0x000fe80007ffe0ff */
[----:B------:R-:W-:Y:S11]  /*9940*/  ISETP.GT.AND P0, PT, R13, R90, PT ;  /* 0x0000005a0d00720c */ /* 0x000ff60003f04270 */
[----:B------:R-:W-:Y:S02]  /*9950*/  @!UPT UIADD3 URZ, URZ, URZ, URZ ;  /* 0x0000003f3f3ff290 */ /* 0x000fe4000fffe03f */
[----:B------:R-:W-:-:S05]  /*9960*/  @P0 BRA `(.L_x_2084) ;  /* 0xffff88a000000947 */ /* 0x000fca000383ffff */
.L_x_2038:
[----:B-1----:R-:W-:Y:S01]  /*9970*/  BAR.SYNC.DEFER_BLOCKING 0x0 ;  /* 0x0000000000007b1d */ /* 0x002fe20000010000 */
[----:B------:R-:W-:Y:S02]  /*9980*/  ISETP.NE.AND P0, PT, RZ, c[0x0][0x230], PT ;  /* 0x00008c00ff007a0c */ /* 0x000fe40003f05270 */
[----:B------:R-:W-:-:S03]  /*9990*/  SHF.L.U32 R154, R146, 0x1, RZ ;  /* 0x00000001929a7819 */ /* 0x000fc600000006ff */
[----:B------:R-:W-:Y:S01]  /*99a0*/  UMOV UR8, 0x5 ;  /* 0x0000000500087882 */ /* 0x000fe20000000000 */
[----:B------:R-:W-:Y:S01]  /*99b0*/  BSSY B2, `(.L_x_2085) ;  /* 0x0000373000027945 */ /* 0x000fe20003800000 */
[----:B------:R-:W-:Y:S02]  /*99c0*/  ULDC.64 UR4, c[0x0][0x190] ;  /* 0x0000640000047ab9 */ /* 0x000fe40000000a00 */
[----:B------:R-:W-:Y:S02]  /*99d0*/  USHF.L.U64.HI UR5, UR4, UR8, UR5 ;  /* 0x0000000804057299 */ /* 0x000fe40008010205 */
[----:B------:R-:W-:Y:S02]  /*99e0*/  USHF.L.U32 UR4, UR4, 0x5, URZ ;  /* 0x0000000504047899 */ /* 0x000fe4000800063f */
[----:B------:R-:W-:Y:S05]  /*99f0*/  @!P0 BRA `(.L_x_2086) ;  /* 0x000035b000008947 */ /* 0x000fea0003800000 */
[----:B------:R-:W-:Y:S01]  /*9a00*/  ISETP.NE.U32.AND P0, PT, RZ, c[0x0][0x250], PT ;  /* 0x00009400ff007a0c */ /* 0x000fe20003f05070 */
[----:B------:R-:W-:-:S03]  /*9a10*/  IMAD.MOV.U32 R0, RZ, RZ, RZ ;  /* 0x000000ffff007224 */ /* 0x000fc600078e00ff */
[----:B------:R-:W-:-:S13]  /*9a20*/  ISETP.NE.AND.EX P0, PT, RZ, c[0x0][0x254], PT, P0 ;  /* 0x00009500ff007a0c */ /* 0x000fda0003f05300 */
[----:B------:R-:W3:Y:S01]  /*9a30*/  @P0 LDG.E R0, [R158.64] ;  /* 0x000000069e000981 */ /* 0x000ee2000c1e1900 */
[----:B----4-:R-:W-:Y:S01]  /*9a40*/  LEA R28, P1, R156, c[0x0][0x160], 0x1 ;  /* 0x000058009c1c7a11 */ /* 0x010fe200078208ff */
[----:B------:R-:W-:-:S03]  /*9a50*/  IMAD.IADD R3, R150, 0x1, -R67 ;  /* 0x0000000196037824 */ /* 0x000fc600078e0a43 */
[----:B------:R-:W-:Y:S02]  /*9a60*/  LEA.HI.X R29, R156, c[0x0][0x164], R75, 0x1, P1 ;  /* 0x000059009c1d7a11 */ /* 0x000fe400008f0c4b */
[----:B------:R-:W-:-:S04]  /*9a70*/  ISETP.GE.AND P1, PT, R148, R3, PT ;  /* 0x000000039400720c */ /* 0x000fc80003f26270 */
[----:B------:R-:W-:Y:S02]  /*9a80*/  ISETP.GT.AND P1, PT, R64, -0x4, !P1 ;  /* 0xfffffffc4000780c */ /* 0x000fe40004f24270 */
[----:B---3--:R-:W-:Y:S02]  /*9a90*/  IADD3 R2, R0, R76, R67 ;  /* 0x0000004c00027210 */ /* 0x008fe40007ffe043 */
[----:B------:R-:W-:Y:S01]  /*9aa0*/  IADD3 R0, P0, R156, UR4, RZ ;  /* 0x000000049c007c10 */ /* 0x000fe2000ff1e0ff */
[----:B------:R-:W-:Y:S02]  /*9ab0*/  ULDC.U8 UR4, c[0x0][0x313] ;  /* 0x0000c4c000047ab9 */ /* 0x000fe40000000000 */
[----:B------:R-:W-:Y:S01]  /*9ac0*/  IMAD R2, R79, R2, RZ ;  /* 0x000000024f027224 */ /* 0x000fe200078e02ff */
[----:B------:R-:W-:Y:S02]  /*9ad0*/  IADD3.X R75, R75, UR5, RZ, P0, !PT ;  /* 0x000000054b4b7c10 */ /* 0x000fe400087fe4ff */
[----:B------:R-:W-:-:S02]  /*9ae0*/  ISETP.NE.AND P0, PT, RZ, UR4, PT ;  /* 0x00000004ff007c0c */ /* 0x000fc4000bf05270 */
[-C--:B------:R-:W-:Y:S02]  /*9af0*/  IADD3 R21, P5, R81, R2.reuse, RZ ;  /* 0x0000000251157210 */ /* 0x080fe40007fbe0ff */
[----:B------:R-:W-:Y:S02]  /*9b00*/  IADD3 R17, P4, R80, R2, RZ ;  /* 0x0000000250117210 */ /* 0x000fe40007f9e0ff */
[----:B------:R-:W-:Y:S02]  /*9b10*/  SHF.R.S32.HI R2, RZ, 0x1f, R2 ;  /* 0x0000001fff027819 */ /* 0x000fe40000011402 */
[----:B------:R-:W-:-:S03]  /*9b20*/  LEA R26, P3, R0, c[0x0][0x160], 0x1 ;  /* 0x00005800001a7a11 */ /* 0x000fc600078608ff */
[--C-:B------:R-:W-:Y:S01]  /*9b30*/  IMAD.X R78, R78, 0x1, R2.reuse, P5 ;  /* 0x000000014e4e7824 */ /* 0x100fe200028e0602 */
[----:B------:R-:W-:Y:S01]  /*9b40*/  LEA.HI.X R27, R0, c[0x0][0x164], R75, 0x1, P3 ;  /* 0x00005900001b7a11 */ /* 0x000fe200018f0c4b */
[----:B------:R-:W-:Y:S01]  /*9b50*/  IMAD.X R25, R77, 0x1, R2, P4 ;  /* 0x000000014d197824 */ /* 0x000fe200020e0602 */
[----:B------:R-:W-:Y:S05]  /*9b60*/  @!P0 BRA `(.L_x_2087) ;  /* 0x0000122000008947 */ /* 0x000fea0003800000 */
[----:B------:R-:W-:Y:S01]  /*9b70*/  BSSY B1, `(.L_x_2088) ;  /* 0x000008e000017945 */ /* 0x000fe20003800000 */
[----:B------:R-:W-:Y:S05]  /*9b80*/  @!P1 BRA `(.L_x_2089) ;  /* 0x000008c000009947 */ /* 0x000fea0003800000 */
[----:B------:R1:W5:Y:S01]  /*9b90*/  LDG.E.128 R8, [R28.64] ;  /* 0x000000061c087981 */ /* 0x000362000c1e1d00 */
[----:B------:R-:W-:Y:S01]  /*9ba0*/  ISETP.GE.AND P3, PT, R18, c[0x0][0x230], PT ;  /* 0x00008c0012007a0c */ /* 0x000fe20003f66270 */
[C---:B------:R-:W-:Y:S01]  /*9bb0*/  IMAD.SHL.U32 R22, R21.reuse, 0x2, RZ ;  /* 0x0000000215167824 */ /* 0x040fe200078e00ff */
[----:B------:R-:W-:Y:S01]  /*9bc0*/  SHF.L.U64.HI R0, R21, 0x1, R78 ;  /* 0x0000000115007819 */ /* 0x000fe2000001024e */
[----:B------:R-:W-:Y:S03]  /*9bd0*/  BSSY B0, `(.L_x_2090) ;  /* 0x000002c000007945 */ /* 0x000fe60003800000 */
[----:B------:R-:W-:-:S02]  /*9be0*/  IADD3 R16, P1, R22, c[0x0][0x2a8], RZ ;  /* 0x0000aa0016107a10 */ /* 0x000fc40007f3e0ff */
[----:B------:R-:W-:Y:S02]  /*9bf0*/  IADD3 R22, P0, R22, c[0x0][0x2b0], RZ ;  /* 0x0000ac0016167a10 */ /* 0x000fe40007f1e0ff */
[C---:B------:R-:W-:Y:S02]  /*9c00*/  IADD3.X R17, R0.reuse, c[0x0][0x2ac], RZ, P1, !PT ;  /* 0x0000ab0000117a10 */ /* 0x040fe40000ffe4ff */
[----:B------:R-:W-:Y:S01]  /*9c10*/  IADD3.X R23, R0, c[0x0][0x2b4], RZ, P0, !PT ;  /* 0x0000ad0000177a10 */ /* 0x000fe200007fe4ff */
[----:B------:R-:W-:Y:S05]  /*9c20*/  @P3 BRA `(.L_x_2091) ;  /* 0x0000026000003947 */ /* 0x000fea0003800000 */
[----:B------:R-:W3:Y:S04]  /*9c30*/  LDG.E.64 R4, [R22.64] ;  /* 0x0000000616047981 */ /* 0x000ee8000c1e1b00 */
[----:B------:R-:W4:Y:S01]  /*9c40*/  LDG.E.64 R6, [R16.64] ;  /* 0x0000000610067981 */ /* 0x000f22000c1e1b00 */
[C---:B-----5:R-:W-:Y:S01]  /*9c50*/  SHF.L.U32 R2, R9.reuse, 0x10, RZ ;  /* 0x0000001009027819 */ /* 0x060fe200000006ff */
[----:B------:R-:W-:Y:S01]  /*9c60*/  IMAD.U32 R13, R10, 0x10000, RZ ;  /* 0x000100000a0d7824 */ /* 0x000fe200078e00ff */
[----:B------:R-:W-:-:S02]  /*9c70*/  LOP3.LUT R0, R9, 0xffff0000, RZ, 0xc0, !PT ;  /* 0xffff000009007812 */ /* 0x000fc400078ec0ff */
[C---:B------:R-:W-:Y:S02]  /*9c80*/  SHF.L.U32 R9, R8.reuse, 0x10, RZ ;  /* 0x0000001008097819 */ /* 0x040fe400000006ff */
[----:B------:R-:W-:Y:S02]  /*9c90*/  LOP3.LUT R14, R8, 0xffff0000, RZ, 0xc0, !PT ;  /* 0xffff0000080e7812 */ /* 0x000fe400078ec0ff */
[C---:B------:R-:W-:Y:S02]  /*9ca0*/  SHF.L.U32 R12, R11.reuse, 0x10, RZ ;  /* 0x000000100b0c7819 */ /* 0x040fe400000006ff */
[----:B------:R-:W-:Y:S02]  /*9cb0*/  LOP3.LUT R8, R11, 0xffff0000, RZ, 0xc0, !PT ;  /* 0xffff00000b087812 */ /* 0x000fe400078ec0ff */
[----:B------:R-:W-:Y:S02]  /*9cc0*/  LOP3.LUT R10, R10, 0xffff0000, RZ, 0xc0, !PT ;  /* 0xffff00000a0a7812 */ /* 0x000fe400078ec0ff */
[----:B---3--:R-:W-:-:S02]  /*9cd0*/  LOP3.LUT R11, R4, 0xffff0000, RZ, 0xc0, !PT ;  /* 0xffff0000040b7812 */ /* 0x008fc400078ec0ff */
[C---:B------:R-:W-:Y:S01]  /*9ce0*/  LOP3.LUT R25, R5.reuse, 0xffff0000, RZ, 0xc0, !PT ;  /* 0xffff000005197812 */ /* 0x040fe200078ec0ff */
[----:B------:R-:W-:Y:S01]  /*9cf0*/  IMAD.U32 R5, R5, 0x10000, RZ ;  /* 0x0001000005057824 */ /* 0x000fe200078e00ff */
[----:B----4-:R-:W-:Y:S01]  /*9d00*/  LOP3.LUT R33, R6, 0xffff0000, RZ, 0xc0, !PT ;  /* 0xffff000006217812 */ /* 0x010fe200078ec0ff */
[-C--:B------:R-:W-:Y:S01]  /*9d10*/  FMUL.FTZ R15, R0, R11.reuse ;  /* 0x0000000b000f7220 */ /* 0x080fe20000410000 */
[C---:B------:R-:W-:Y:S01]  /*9d20*/  LOP3.LUT R31, R7.reuse, 0xffff0000, RZ, 0xc0, !PT ;  /* 0xffff0000071f7812 */ /* 0x040fe200078ec0ff */
[----:B------:R-:W-:Y:S01]  /*9d30*/  FMUL.FTZ R20, R2, R11 ;  /* 0x0000000b02147220 */ /* 0x000fe20000410000 */
[----:B------:R-:W-:Y:S01]  /*9d40*/  SHF.L.U32 R4, R4, 0x10, RZ ;  /* 0x0000001004047819 */ /* 0x000fe200000006ff */
[-C--:B------:R-:W-:Y:S01]  /*9d50*/  FMUL.FTZ R11, R8, R25.reuse ;  /* 0x00000019080b7220 */ /* 0x080fe20000410000 */
[----:B------:R-:W-:Y:S01]  /*9d60*/  SHF.L.U32 R6, R6, 0x10, RZ ;  /* 0x0000001006067819 */ /* 0x000fe200000006ff */
[----:B------:R-:W-:Y:S01]  /*9d70*/  FMUL.FTZ R25, R12, R25 ;  /* 0x000000190c197220 */ /* 0x000fe20000410000 */
[----:B------:R-:W-:Y:S01]  /*9d80*/  SHF.L.U32 R7, R7, 0x10, RZ ;  /* 0x0000001007077819 */ /* 0x000fe200000006ff */
[----:B------:R-:W-:-:S02]  /*9d90*/  FFMA.FTZ R15, R2, R33, -R15 ;  /* 0x00000021020f7223 */ /* 0x000fc4000001080f */
[----:B------:R-:W-:Y:S02]  /*9da0*/  FFMA.FTZ R20, R0, R33, R20 ;  /* 0x0000002100147223 */ /* 0x000fe40000010014 */
[----:B------:R-:W-:Y:S02]  /*9db0*/  FFMA.FTZ R8, R8, R31, R25 ;  /* 0x0000001f08087223 */ /* 0x000fe40000010019 */
[-C--:B------:R-:W-:Y:S02]  /*9dc0*/  FMUL.FTZ R2, R10, R5.reuse ;  /* 0x000000050a027220 */ /* 0x080fe40000410000 */
[-C--:B------:R-:W-:Y:S02]  /*9dd0*/  FMUL.FTZ R0, R14, R4.reuse ;  /* 0x000000040e007220 */ /* 0x080fe40000410000 */
[----:B------:R-:W-:Y:S02]  /*9de0*/  FMUL.FTZ R25, R9, R4 ;  /* 0x0000000409197220 */ /* 0x000fe40000410000 */
[----:B------:R-:W-:-:S02]  /*9df0*/  FMUL.FTZ R5, R13, R5 ;  /* 0x000000050d057220 */ /* 0x000fc40000410000 */
[----:B------:R-:W-:Y:S02]  /*9e00*/  FFMA.FTZ R11, R12, R31, -R11 ;  /* 0x0000001f0c0b7223 */ /* 0x000fe4000001080b */
[-C--:B------:R-:W-:Y:S01]  /*9e10*/  FFMA.FTZ R0, R9, R6.reuse, -R0 ;  /* 0x0000000609007223 */ /* 0x080fe20000010800 */
[----:B------:R-:W-:Y:S01]  /*9e20*/  F2FP.BF16.PACK_AB R9, R20, R15 ;  /* 0x0000000f1409723e */ /* 0x000fe200000010ff */
[----:B------:R-:W-:Y:S01]  /*9e30*/  FFMA.FTZ R25, R14, R6, R25 ;  /* 0x000000060e197223 */ /* 0x000fe20000010019 */
[----:B------:R-:W-:Y:S01]  /*9e40*/  F2FP.BF16.PACK_AB R11, R8, R11 ;  /* 0x0000000b080b723e */ /* 0x000fe200000010ff */
[-C--:B------:R-:W-:Y:S02]  /*9e50*/  FFMA.FTZ R2, R13, R7.reuse, -R2 ;  /* 0x000000070d027223 */ /* 0x080fe40000010802 */
[----:B------:R-:W-:Y:S01]  /*9e60*/  FFMA.FTZ R5, R10, R7, R5 ;  /* 0x000000070a057223 */ /* 0x000fe20000010005 */
[----:B------:R-:W-:-:S04]  /*9e70*/  F2FP.BF16.PACK_AB R8, R25, R0 ;  /* 0x000000001908723e */ /* 0x000fc800000010ff */
[----:B------:R-:W-:Y:S02]  /*9e80*/  F2FP.BF16.PACK_AB R10, R5, R2 ;  /* 0x00000002050a723e */ /* 0x000fe400000010ff */
.L_x_2091:
[----:B------:R-:W-:Y:S05]  /*9e90*/  BSYNC B0 ;  /* 0x0000000000007941 */ /* 0x000fea0003800000 */
.L_x_2090:
[----:B------:R3:W5:Y:S01]  /*9ea0*/  LDG.E.128 R12, [R28.64+0x40] ;  /* 0x000040061c0c7981 */ /* 0x000762000c1e1d00 */
[----:B------:R-:W-:Y:S01]  /*9eb0*/  IADD3 R0, R18, 0x20, RZ ;  /* 0x0000002012007810 */ /* 0x000fe20007ffe0ff */
[----:B------:R-:W-:Y:S02]  /*9ec0*/  BSSY B0, `(.L_x_2092) ;  /* 0x000002a000007945 */ /* 0x000fe40003800000 */
[----:B-----5:R3:W-:Y:S01]  /*9ed0*/  STS.128 [R154], R8 ;  /* 0x000000089a007388 */ /* 0x0207e20000000c00 */
[----:B------:R-:W-:-:S13]  /*9ee0*/  ISETP.GE.AND P0, PT, R0, c[0x0][0x230], PT ;  /* 0x00008c0000007a0c */ /* 0x000fda0003f06270 */
[----:B------:R-:W-:Y:S05]  /*9ef0*/  @P0 BRA `(.L_x_2093) ;  /* 0x0000026000000947 */ /* 0x000fea0003800000 */
[----:B------:R-:W4:Y:S04]  /*9f00*/  LDG.E.64 R4, [R22.64+0x20] ;  /* 0x0000200616047981 */ /* 0x000f28000c1e1b00 */
[----:B------:R-:W5:Y:S01]  /*9f10*/  LDG.E.64 R6, [R16.64+0x20] ;  /* 0x0000200610067981 */ /* 0x000f62000c1e1b00 */
[C---:B------:R-:W-:Y:S02]  /*9f20*/  SHF.L.U32 R2, R13.reuse, 0x10, RZ ;  /* 0x000000100d027819 */ /* 0x040fe400000006ff */
[----:B------:R-:W-:Y:S02]  /*9f30*/  LOP3.LUT R0, R13, 0xffff0000, RZ, 0xc0, !PT ;  /* 0xffff00000d007812 */ /* 0x000fe400078ec0ff */
[C---:B---3--:R-:W-:Y:S02]  /*9f40*/  SHF.L.U32 R8, R12.reuse, 0x10, RZ ;  /* 0x000000100c087819 */ /* 0x048fe400000006ff */
[----:B------:R-:W-:Y:S01]  /*9f50*/  LOP3.LUT R13, R12, 0xffff0000, RZ, 0xc0, !PT ;  /* 0xffff00000c0d7812 */ /* 0x000fe200078ec0ff */
[C---:B------:R-:W-:Y:S01]  /*9f60*/  IMAD.U32 R12, R14.reuse, 0x10000, RZ ;  /* 0x000100000e0c7824 */ /* 0x040fe200078e00ff */
[----:B------:R-:W-:-:S02]  /*9f70*/  LOP3.LUT R24, R14, 0xffff0000, RZ, 0xc0, !PT ;  /* 0xffff00000e187812 */ /* 0x000fc400078ec0ff */
[C---:B------:R-:W-:Y:S02]  /*9f80*/  LOP3.LUT R10, R15.reuse, 0xffff0000, RZ, 0xc0, !PT ;  /* 0xffff00000f0a7812 */ /* 0x040fe400078ec0ff */
[----:B------:R-:W-:Y:S02]  /*9f90*/  SHF.L.U32 R11, R15, 0x10, RZ ;  /* 0x000000100f0b7819 */ /* 0x000fe400000006ff */
[----:B----4-:R-:W-:Y:S02]  /*9fa0*/  LOP3.LUT R9, R4, 0xffff0000, RZ, 0xc0, !PT ;  /* 0xffff000004097812 */ /* 0x010fe400078ec0ff */
[C---:B------:R-:W-:Y:S01]  /*9fb0*/  LOP3.LUT R14, R5.reuse, 0xffff0000, RZ, 0xc0, !PT ;  /* 0xffff0000050e7812 */ /* 0x040fe200078ec0ff */
[----:B------:R-:W-:Y:S01]  /*9fc0*/  IMAD.U32 R5, R5, 0x10000, RZ ;  /* 0x0001000005057824 */ /* 0x000fe200078e00ff */
[----:B-----5:R-:W-:Y:S01]  /*9fd0*/  LOP3.LUT R20, R7, 0xffff0000, RZ, 0xc0, !PT ;  /* 0xffff000007147812 */ /* 0x020fe200078ec0ff */
[-C--:B------:R-:W-:Y:S01]  /*9fe0*/  FMUL.FTZ R15, R0, R9.reuse ;  /* 0x00000009000f7220 */ /* 0x080fe20000410000 */
[----:B------:R-:W-:Y:S01]  /*9ff0*/  LOP3.LUT R25, R6, 0xffff0000, RZ, 0xc0, !PT ;  /* 0xffff000006197812 */ /* 0x000fe200078ec0ff */
[----:B------:R-:W-:Y:S01]  /*a000*/  FMUL.FTZ R30, R2, R9 ;  /* 0x00000009021e7220 */ /* 0x000fe20000410000 */
[----:B------:R-:W-:Y:S01]  /*a010*/  SHF.L.U32 R4, R4, 0x10, RZ ;  /* 0x0000001004047819 */ /* 0x000fe200000006ff */
[-C--:B------:R-:W-:Y:S01]  /*a020*/  FMUL.FTZ R9, R10, R14.reuse ;  /* 0x0000000e0a097220 */ /* 0x080fe20000410000 */
[----:B------:R-:W-:Y:S01]  /*a030*/  SHF.L.U32 R6, R6, 0x10, RZ ;  /* 0x0000001006067819 */ /* 0x000fe200000006ff */
[----:B------:R-:W-:-:S02]  /*a040*/  FMUL.FTZ R31, R11, R14 ;  /* 0x0000000e0b1f7220 */ /* 0x000fc40000410000 */
[----:B------:R-:W-:Y:S01]  /*a050*/  FFMA.FTZ R9, R11, R20, -R9 ;  /* 0x000000140b097223 */ /* 0x000fe20000010809 */
[----:B------:R-:W-:Y:S01]  /*a060*/  SHF.L.U32 R11, R7, 0x10, RZ ;  /* 0x00000010070b7819 */ /* 0x000fe200000006ff */
[----:B------:R-:W-:Y:S02]  /*a070*/  FFMA.FTZ R30, R0, R25, R30 ;  /* 0x00000019001e7223 */ /* 0x000fe4000001001e */
[-C--:B------:R-:W-:Y:S02]  /*a080*/  FMUL.FTZ R7, R13, R4.reuse ;  /* 0x000000040d077220 */ /* 0x080fe40000410000 */
[-C--:B------:R-:W-:Y:S02]  /*a090*/  FMUL.FTZ R0, R24, R5.reuse ;  /* 0x0000000518007220 */ /* 0x080fe40000410000 */
[----:B------:R-:W-:Y:S02]  /*a0a0*/  FMUL.FTZ R4, R8, R4 ;  /* 0x0000000408047220 */ /* 0x000fe40000410000 */
[----:B------:R-:W-:-:S02]  /*a0b0*/  FMUL.FTZ R5, R12, R5 ;  /* 0x000000050c057220 */ /* 0x000fc40000410000 */
[----:B------:R-:W-:Y:S02]  /*a0c0*/  FFMA.FTZ R15, R2, R25, -R15 ;  /* 0x00000019020f7223 */ /* 0x000fe4000001080f */
[----:B------:R-:W-:Y:S02]  /*a0d0*/  FFMA.FTZ R10, R10, R20, R31 ;  /* 0x000000140a0a7223 */ /* 0x000fe4000001001f */
[-C--:B------:R-:W-:Y:S02]  /*a0e0*/  FFMA.FTZ R7, R8, R6.reuse, -R7 ;  /* 0x0000000608077223 */ /* 0x080fe40000010807 */
[----:B------:R-:W-:Y:S01]  /*a0f0*/  FFMA.FTZ R4, R13, R6, R4 ;  /* 0x000000060d047223 */ /* 0x000fe20000010004 */
[----:B------:R-:W-:Y:S01]  /*a100*/  F2FP.BF16.PACK_AB R13, R30, R15 ;  /* 0x0000000f1e0d723e */ /* 0x000fe200000010ff */
[----:B------:R-:W-:Y:S01]  /*a110*/  FFMA.FTZ R0, R12, R11, -R0 ;  /* 0x0000000b0c007223 */ /* 0x000fe20000010800 */
[----:B------:R-:W-:Y:S01]  /*a120*/  F2FP.BF16.PACK_AB R15, R10, R9 ;  /* 0x000000090a0f723e */ /* 0x000fe200000010ff */
[----:B------:R-:W-:Y:S01]  /*a130*/  FFMA.FTZ R5, R24, R11, R5 ;  /* 0x0000000b18057223 */ /* 0x000fe20000010005 */
[----:B------:R-:W-:-:S04]  /*a140*/  F2FP.BF16.PACK_AB R12, R4, R7 ;  /* 0x00000007040c723e */ /* 0x000fc800000010ff */
[----:B------:R-:W-:Y:S02]  /*a150*/  F2FP.BF16.PACK_AB R14, R5, R0 ;  /* 0x00000000050e723e */ /* 0x000fe400000010ff */
.L_x_2093:
[----:B------:R-:W-:Y:S05]  /*a160*/  BSYNC B0 ;  /* 0x0000000000007941 */ /* 0x000fea0003800000 */
.L_x_2092:
[----:B---3--:R3:W5:Y:S01]  /*a170*/  LDG.E.128 R8, [R28.64+0x80] ;  /* 0x000080061c087981 */ /* 0x008762000c1e1d00 */
[----:B------:R-:W-:Y:S01]  /*a180*/  IADD3 R0, R18, 0x40, RZ ;  /* 0x0000004012007810 */ /* 0x000fe20007ffe0ff */
[----:B------:R-:W-:Y:S02]  /*a190*/  BSSY B0, `(.L_x_2094) ;  /* 0x000002a000007945 */ /* 0x000fe40003800000 */
[----:B------:R3:W-:Y:S01]  /*a1a0*/  STS.128 [R154+0x1000], R12 ;  /* 0x0010000c9a007388 */ /* 0x0007e20000000c00 */
[----:B------:R-:W-:-:S13]  /*a1b0*/  ISETP.GE.AND P0, PT, R0, c[0x0][0x230], PT ;  /* 0x00008c0000007a0c */ /* 0x000fda0003f06270 */
[----:B------:R-:W-:Y:S05]  /*a1c0*/  @P0 BRA `(.L_x_2095) ;  /* 0x0000026000000947 */ /* 0x000fea0003800000 */
[----:B------:R-:W4:Y:S04]  /*a1d0*/  LDG.E.64 R4, [R22.64+0x40] ;  /* 0x0000400616047981 */ /* 0x000f28000c1e1b00 */
[----:B--2---:R-:W2:Y:S01]  /*a1e0*/  LDG.E.64 R6, [R16.64+0x40] ;  /* 0x0000400610067981 */ /* 0x004ea2000c1e1b00 */
[C---:B-----5:R-:W-:Y:S01]  /*a1f0*/  SHF.L.U32 R2, R9.reuse, 0x10, RZ ;  /* 0x0000001009027819 */ /* 0x060fe200000006ff */
[----:B---3--:R-:W-:Y:S01]  /*a200*/  IMAD.U32 R13, R10, 0x10000, RZ ;  /* 0x000100000a0d7824 */ /* 0x008fe200078e00ff */
[----:B------:R-:W-:Y:S02]  /*a210*/  LOP3.LUT R0, R9, 0xffff0000, RZ, 0xc0, !PT ;  /* 0xffff000009007812 */ /* 0x000fe400078ec0ff */
[C---:B------:R-:W-:Y:S02]  /*a220*/  SHF.L.U32 R9, R8.reuse, 0x10, RZ ;  /* 0x0000001008097819 */ /* 0x040fe400000006ff */
[----:B------:R-:W-:-:S02]  /*a230*/  LOP3.LUT R14, R8, 0xffff0000, RZ, 0xc0, !PT ;  /* 0xffff0000080e7812 */ /* 0x000fc400078ec0ff */
[C---:B------:R-:W-:Y:S02]  /*a240*/  SHF.L.U32 R12, R11.reuse, 0x10, RZ ;  /* 0x000000100b0c7819 */ /* 0x040fe400000006ff */
[----:B------:R-:W-:Y:S02]  /*a250*/  LOP3.LUT R8, R11, 0xffff0000, RZ, 0xc0, !PT ;  /* 0xffff00000b087812 */ /* 0x000fe400078ec0ff */
[----:B------:R-:W-:Y:S02]  /*a260*/  LOP3.LUT R10, R10, 0xffff0000, RZ, 0xc0, !PT ;  /* 0xffff00000a0a7812 */ /* 0x000fe400078ec0ff */
[----:B----4-:R-:W-:Y:S02]  /*a270*/  LOP3.LUT R11, R4, 0xffff0000, RZ, 0xc0, !PT ;  /* 0xffff0000040b7812 */ /* 0x010fe400078ec0ff */
[C---:B------:R-:W-:Y:S01]  /*a280*/  LOP3.LUT R23, R5.reuse, 0xffff0000, RZ, 0xc0, !PT ;  /* 0xffff000005177812 */ /* 0x040fe200078ec0ff */
[----:B------:R-:W-:Y:S01]  /*a290*/  IMAD.U32 R5, R5, 0x10000, RZ ;  /* 0x0001000005057824 */ /* 0x000fe200078e00ff */
[----:B--2---:R-:W-:Y:S01]  /*a2a0*/  LOP3.LUT R25, R6, 0xffff0000, RZ, 0xc0, !PT ;  /* 0xffff000006197812 */ /* 0x004fe200078ec0ff */
        /* <DEDUP_REMOVED lines=10> */
[-C--:B------:R-:W-:Y:S02]  /*a350*/  FFMA.FTZ R11, R12, R17.reuse, -R11 ;  /* 0x000000110c0b7223 */ /* 0x080fe4000001080b */
[----:B------:R-:W-:Y:S02]  /*a360*/  FFMA.FTZ R8, R8, R17, R23 ;  /* 0x0000001108087223 */ /* 0x000fe40000010017 */
[----:B------:R-:W-:Y:S02]  /*a370*/  FMUL.FTZ R2, R10, R5 ;  /* 0x000000050a027220 */ /* 0x000fe40000410000 */
[-C--:B------:R-:W-:Y:S01]  /*a380*/  FMUL.FTZ R0, R14, R4.reuse ;  /* 0x000000040e007220 */ /* 0x080fe20000410000 */
[----:B------:R-:W-:Y:S01]  /*a390*/  F2FP.BF16.PACK_AB R11, R8, R11 ;  /* 0x0000000b080b723e */ /* 0x000fe200000010ff */
[----:B------:R-:W-:-:S02]  /*a3a0*/  FMUL.FTZ R17, R9, R4 ;  /* 0x0000000409117220 */ /* 0x000fc40000410000 */
[----:B------:R-:W-:Y:S02]  /*a3b0*/  FMUL.FTZ R5, R13, R5 ;  /* 0x000000050d057220 */ /* 0x000fe40000410000 */
[-C--:B------:R-:W-:Y:S01]  /*a3c0*/  FFMA.FTZ R0, R9, R6.reuse, -R0 ;  /* 0x0000000609007223 */ /* 0x080fe20000010800 */
[----:B------:R-:W-:Y:S01]  /*a3d0*/  F2FP.BF16.PACK_AB R9, R16, R15 ;  /* 0x0000000f1009723e */ /* 0x000fe200000010ff */
[----:B------:R-:W-:Y:S02]  /*a3e0*/  FFMA.FTZ R17, R14, R6, R17 ;  /* 0x000000060e117223 */ /* 0x000fe40000010011 */
[-C--:B------:R-:W-:Y:S02]  /*a3f0*/  FFMA.FTZ R2, R13, R7.reuse, -R2 ;  /* 0x000000070d027223 */ /* 0x080fe40000010802 */
[----:B------:R-:W-:Y:S01]  /*a400*/  FFMA.FTZ R5, R10, R7, R5 ;  /* 0x000000070a057223 */ /* 0x000fe20000010005 */
[----:B------:R-:W-:-:S04]  /*a410*/  F2FP.BF16.PACK_AB R8, R17, R0 ;  /* 0x000000001108723e */ /* 0x000fc800000010ff */
[----:B------:R-:W-:Y:S02]  /*a420*/  F2FP.BF16.PACK_AB R10, R5, R2 ;  /* 0x00000002050a723e */ /* 0x000fe400000010ff */
.L_x_2095:
[----:B------:R-:W-:Y:S05]  /*a430*/  BSYNC B0 ;  /* 0x0000000000007941 */ /* 0x000fea0003800000 */
.L_x_2094:
[----:B-----5:R4:W-:Y:S02]  /*a440*/  STS.128 [R154+0x2000], R8 ;  /* 0x002000089a007388 */ /* 0x0209e40000000c00 */
.L_x_2089:
[----:B------:R-:W-:Y:S05]  /*a450*/  BSYNC B1 ;  /* 0x0000000000017941 */ /* 0x000fea0003800000 */
.L_x_2088:
[----:B------:R-:W-:-:S04]  /*a460*/  IADD3 R16, R148, 0x20, RZ ;  /* 0x0000002094107810 */ /* 0x000fc80007ffe0ff */
[----:B------:R-:W-:-:S04]  /*a470*/  ISETP.GE.AND P0, PT, R16, R3, PT ;  /* 0x000000031000720c */ /* 0x000fc80003f06270 */
[----:B------:R-:W-:-:S13]  /*a480*/  ISETP.LT.OR P0, PT, R64, -0x83, P0 ;  /* 0xffffff7d4000780c */ /* 0x000fda0000701670 */
[----:B------:R-:W-:Y:S05]  /*a490*/  @P0 BRA `(.L_x_2096) ;  /* 0x00002c4000000947 */ /* 0x000fea0003800000 */
[----:B----4-:R4:W5:Y:S01]  /*a4a0*/  LDG.E.128 R8, [R26.64] ;  /* 0x000000061a087981 */ /* 0x010962000c1e1d00 */
[C---:B------:R-:W-:Y:S01]  /*a4b0*/  IADD3 R0, P0, R82.reuse, R21, RZ ;  /* 0x0000001552007210 */ /* 0x040fe20007f1e0ff */
[----:B------:R-:W-:Y:S03]  /*a4c0*/  BSSY B0, `(.L_x_2097) ;  /* 0x0000030000007945 */ /* 0x000fe60003800000 */
[----:B------:R-:W-:Y:S01]  /*a4d0*/  LEA.HI.X.SX32 R3, R82, R78, 0x1, P0 ;  /* 0x0000004e52037211 */ /* 0x000fe200000f0eff */
[----:B------:R-:W-:Y:S01]  /*a4e0*/  IMAD.SHL.U32 R20, R0, 0x2, RZ ;  /* 0x0000000200147824 */ /* 0x000fe200078e00ff */
[----:B------:R-:W-:Y:S02]  /*a4f0*/  ISETP.GE.AND P0, PT, R18, c[0x0][0x230], PT ;  /* 0x00008c0012007a0c */ /* 0x000fe40003f06270 */
[----:B------:R-:W-:Y:S02]  /*a500*/  SHF.L.U64.HI R0, R0, 0x1, R3 ;  /* 0x0000000100007819 */ /* 0x000fe40000010203 */
[----:B------:R-:W-:-:S02]  /*a510*/  IADD3 R6, P3, R20, c[0x0][0x2a8], RZ ;  /* 0x0000aa0014067a10 */ /* 0x000fc40007f7e0ff */
[----:B------:R-:W-:Y:S02]  /*a520*/  IADD3 R20, P1, R20, c[0x0][0x2b0], RZ ;  /* 0x0000ac0014147a10 */ /* 0x000fe40007f3e0ff */
[C---:B------:R-:W-:Y:S02]  /*a530*/  IADD3.X R7, R0.reuse, c[0x0][0x2ac], RZ, P3, !PT ;  /* 0x0000ab0000077a10 */ /* 0x040fe40001ffe4ff */
[----:B------:R-:W-:-:S03]  /*a540*/  IADD3.X R21, R0, c[0x0][0x2b4], RZ, P1, !PT ;  /* 0x0000ad0000157a10 */ /* 0x000fc60000ffe4ff */
[----:B------:R-:W-:Y:S05]  /*a550*/  @P0 BRA `(.L_x_2098) ;  /* 0x0000026000000947 */ /* 0x000fea0003800000 */
[----:B--2---:R-:W2:Y:S04]  /*a560*/  LDG.E.64 R2, [R20.64] ;  /* 0x0000000614027981 */ /* 0x004ea8000c1e1b00 */
[----:B---3--:R-:W3:Y:S01]  /*a570*/  LDG.E.64 R4, [R6.64] ;  /* 0x0000000606047981 */ /* 0x008ee2000c1e1b00 */
[C---:B-----5:R-:W-:Y:S01]  /*a580*/  SHF.L.U32 R12, R9.reuse, 0x10, RZ ;  /* 0x00000010090c7819 */ /* 0x060fe200000006ff */
[----:B------:R-:W-:Y:S01]  /*a590*/  IMAD.U32 R14, R10, 0x10000, RZ ;  /* 0x000100000a0e7824 */ /* 0x000fe200078e00ff */
[----:B------:R-:W-:Y:S02]  /*a5a0*/  LOP3.LUT R0, R9, 0xffff0000, RZ, 0xc0, !PT ;  /* 0xffff000009007812 */ /* 0x000fe400078ec0ff */
[C---:B------:R-:W-:Y:S02]  /*a5b0*/  SHF.L.U32 R9, R8.reuse, 0x10, RZ ;  /* 0x0000001008097819 */ /* 0x040fe400000006ff */
[----:B------:R-:W-:-:S02]  /*a5c0*/  LOP3.LUT R15, R8, 0xffff0000, RZ, 0xc0, !PT ;  /* 0xffff0000080f7812 */ /* 0x000fc400078ec0ff */
[C---:B------:R-:W-:Y:S02]  /*a5d0*/  SHF.L.U32 R13, R11.reuse, 0x10, RZ ;  /* 0x000000100b0d7819 */ /* 0x040fe400000006ff */
[----:B------:R-:W-:Y:S02]  /*a5e0*/  LOP3.LUT R8, R11, 0xffff0000, RZ, 0xc0, !PT ;  /* 0xffff00000b087812 */ /* 0x000fe400078ec0ff */
[----:B------:R-:W-:Y:S02]  /*a5f0*/  LOP3.LUT R24, R10, 0xffff0000, RZ, 0xc0, !PT ;  /* 0xffff00000a187812 */ /* 0x000fe400078ec0ff */
[----:B--2---:R-:W-:Y:S02]  /*a600*/  LOP3.LUT R11, R2, 0xffff0000, RZ, 0xc0, !PT ;  /* 0xffff0000020b7812 */ /* 0x004fe400078ec0ff */
[C---:B------:R-:W-:Y:S01]  /*a610*/  LOP3.LUT R10, R3.reuse, 0xffff0000, RZ, 0xc0, !PT ;  /* 0xffff0000030a7812 */ /* 0x040fe200078ec0ff */
[----:B------:R-:W-:Y:S01]  /*a620*/  IMAD.U32 R3, R3, 0x10000, RZ ;  /* 0x0001000003037824 */ /* 0x000fe200078e00ff */
[----:B---3--:R-:W-:Y:S01]  /*a630*/  LOP3.LUT R22, R5, 0xffff0000, RZ, 0xc0, !PT ;  /* 0xffff000005167812 */ /* 0x008fe200078ec0ff */
[-C--:B------:R-:W-:Y:S01]  /*a640*/  FMUL.FTZ R17, R0, R11.reuse ;  /* 0x0000000b00117220 */ /* 0x080fe20000410000 */
[----:B------:R-:W-:Y:S01]  /*a650*/  SHF.L.U32 R2, R2, 0x10, RZ ;  /* 0x0000001002027819 */ /* 0x000fe200000006ff */
[----:B------:R-:W-:Y:S01]  /*a660*/  FMUL.FTZ R25, R12, R11 ;  /* 0x0000000b0c197220 */ /* 0x000fe20000410000 */
[----:B------:R-:W-:Y:S01]  /*a670*/  LOP3.LUT R23, R4, 0xffff0000, RZ, 0xc0, !PT ;  /* 0xffff000004177812 */ /* 0x000fe200078ec0ff */
[-C--:B------:R-:W-:Y:S01]  /*a680*/  FMUL.FTZ R11, R8, R10.reuse ;  /* 0x0000000a080b7220 */ /* 0x080fe20000410000 */
[----:B------:R-:W-:Y:S01]  /*a690*/  SHF.L.U32 R4, R4, 0x10, RZ ;  /* 0x0000001004047819 */ /* 0x000fe200000006ff */
[----:B-1----:R-:W-:-:S02]  /*a6a0*/  FMUL.FTZ R29, R13, R10 ;  /* 0x0000000a0d1d7220 */ /* 0x002fc40000410000 */
[----:B------:R-:W-:Y:S01]  /*a6b0*/  FFMA.FTZ R11, R13, R22, -R11 ;  /* 0x000000160d0b7223 */ /* 0x000fe2000001080b */
[----:B------:R-:W-:Y:S01]  /*a6c0*/  SHF.L.U32 R13, R5, 0x10, RZ ;  /* 0x00000010050d7819 */ /* 0x000fe200000006ff */
[-C--:B------:R-:W-:Y:S02]  /*a6d0*/  FMUL.FTZ R5, R15, R2.reuse ;  /* 0x000000020f057220 */ /* 0x080fe40000410000 */
[----:B------:R-:W-:Y:S02]  /*a6e0*/  FMUL.FTZ R10, R9, R2 ;  /* 0x00000002090a7220 */ /* 0x000fe40000410000 */
[-C--:B------:R-:W-:Y:S02]  /*a6f0*/  FMUL.FTZ R2, R24, R3.reuse ;  /* 0x0000000318027220 */ /* 0x080fe40000410000 */
[----:B------:R-:W-:Y:S02]  /*a700*/  FMUL.FTZ R3, R14, R3 ;  /* 0x000000030e037220 */ /* 0x000fe40000410000 */
[----:B------:R-:W-:-:S02]  /*a710*/  FFMA.FTZ R8, R8, R22, R29 ;  /* 0x0000001608087223 */ /* 0x000fc4000001001d */
[-C--:B------:R-:W-:Y:S02]  /*a720*/  FFMA.FTZ R5, R9, R4.reuse, -R5 ;  /* 0x0000000409057223 */ /* 0x080fe40000010805 */
[----:B------:R-:W-:Y:S01]  /*a730*/  FFMA.FTZ R10, R15, R4, R10 ;  /* 0x000000040f0a7223 */ /* 0x000fe2000001000a */
[----:B------:R-:W-:Y:S01]  /*a740*/  F2FP.BF16.PACK_AB R11, R8, R11 ;  /* 0x0000000b080b723e */ /* 0x000fe200000010ff */
[-C--:B------:R-:W-:Y:S02]  /*a750*/  FFMA.FTZ R17, R12, R23.reuse, -R17 ;  /* 0x000000170c117223 */ /* 0x080fe40000010811 */
[----:B------:R-:W-:Y:S01]  /*a760*/  FFMA.FTZ R0, R0, R23, R25 ;  /* 0x0000001700007223 */ /* 0x000fe20000010019 */
[----:B------:R-:W-:Y:S01]  /*a770*/  F2FP.BF16.PACK_AB R8, R10, R5 ;  /* 0x000000050a08723e */ /* 0x000fe200000010ff */
[-C--:B------:R-:W-:Y:S02]  /*a780*/  FFMA.FTZ R2, R14, R13.reuse, -R2 ;  /* 0x0000000d0e027223 */ /* 0x080fe40000010802 */
[----:B------:R-:W-:Y:S01]  /*a790*/  FFMA.FTZ R3, R24, R13, R3 ;  /* 0x0000000d18037223 */ /* 0x000fe20000010003 */
[----:B------:R-:W-:-:S04]  /*a7a0*/  F2FP.BF16.PACK_AB R9, R0, R17 ;  /* 0x000000110009723e */ /* 0x000fc800000010ff */
[----:B------:R-:W-:Y:S02]  /*a7b0*/  F2FP.BF16.PACK_AB R10, R3, R2 ;  /* 0x00000002030a723e */ /* 0x000fe400000010ff */
.L_x_2098:
[----:B------:R-:W-:Y:S05]  /*a7c0*/  BSYNC B0 ;  /* 0x0000000000007941 */ /* 0x000fea0003800000 */
.L_x_2097:
[----:B---3--:R3:W5:Y:S01]  /*a7d0*/  LDG.E.128 R12, [R26.64+0x40] ;  /* 0x000040061a0c7981 */ /* 0x008762000c1e1d00 */
[----:B------:R-:W-:Y:S01]  /*a7e0*/  IADD3 R0, R18, 0x20, RZ ;  /* 0x0000002012007810 */ /* 0x000fe20007ffe0ff */
[----:B------:R-:W-:Y:S02]  /*a7f0*/  BSSY B0, `(.L_x_2099) ;  /* 0x000002a000007945 */ /* 0x000fe40003800000 */
[----:B-----5:R3:W-:Y:S01]  /*a800*/  STS.128 [R154+0x800], R8 ;  /* 0x000800089a007388 */ /* 0x0207e20000000c00 */
[----:B------:R-:W-:-:S13]  /*a810*/  ISETP.GE.AND P0, PT, R0, c[0x0][0x230], PT ;  /* 0x00008c0000007a0c */ /* 0x000fda0003f06270 */
[----:B------:R-:W-:Y:S05]  /*a820*/  @P0 BRA `(.L_x_2100) ;  /* 0x0000026000000947 */ /* 0x000fea0003800000 */
[----:B------:R-:W5:Y:S04]  /*a830*/  LDG.E.64 R2, [R20.64+0x20] ;  /* 0x0000200614027981 */ /* 0x000f68000c1e1b00 */
[----:B--2---:R-:W2:Y:S01]  /*a840*/  LDG.E.64 R4, [R6.64+0x20] ;  /* 0x0000200606047981 */ /* 0x004ea2000c1e1b00 */
[C---:B---3--:R-:W-:Y:S02]  /*a850*/  SHF.L.U32 R8, R13.reuse, 0x10, RZ ;  /* 0x000000100d087819 */ /* 0x048fe400000006ff */
[----:B------:R-:W-:Y:S01]  /*a860*/  LOP3.LUT R0, R13, 0xffff0000, RZ, 0xc0, !PT ;  /* 0xffff00000d007812 */ /* 0x000fe200078ec0ff */
[----:B------:R-:W-:Y:S01]  /*a870*/  IMAD.U32 R13, R14, 0x10000, RZ ;  /* 0x000100000e0d7824 */ /* 0x000fe200078e00ff */
[C---:B------:R-:W-:Y:S02]  /*a880*/  SHF.L.U32 R9, R12.reuse, 0x10, RZ ;  /* 0x000000100c097819 */ /* 0x040fe400000006ff */
[----:B------:R-:W-:-:S02]  /*a890*/  LOP3.LUT R17, R12, 0xffff0000, RZ, 0xc0, !PT ;  /* 0xffff00000c117812 */ /* 0x000fc400078ec0ff */
[C---:B------:R-:W-:Y:S02]  /*a8a0*/  SHF.L.U32 R12, R15.reuse, 0x10, RZ ;  /* 0x000000100f0c7819 */ /* 0x040fe400000006ff */
[----:B------:R-:W-:Y:S02]  /*a8b0*/  LOP3.LUT R10, R15, 0xffff0000, RZ, 0xc0, !PT ;  /* 0xffff00000f0a7812 */ /* 0x000fe400078ec0ff */
[----:B------:R-:W-:Y:S02]  /*a8c0*/  LOP3.LUT R14, R14, 0xffff0000, RZ, 0xc0, !PT ;  /* 0xffff00000e0e7812 */ /* 0x000fe400078ec0ff */
[C---:B-----5:R-:W-:Y:S02]  /*a8d0*/  LOP3.LUT R11, R2.reuse, 0xffff0000, RZ, 0xc0, !PT ;  /* 0xffff0000020b7812 */ /* 0x060fe400078ec0ff */
[----:B------:R-:W-:Y:S02]  /*a8e0*/  SHF.L.U32 R2, R2, 0x10, RZ ;  /* 0x0000001002027819 */ /* 0x000fe400000006ff */
[----:B-12---:R-:W-:Y:S01]  /*a8f0*/  LOP3.LUT R29, R4, 0xffff0000, RZ, 0xc0, !PT ;  /* 0xffff0000041d7812 */ /* 0x006fe200078ec0ff */
[-C--:B------:R-:W-:Y:S01]  /*a900*/  FMUL.FTZ R15, R0, R11.reuse ;  /* 0x0000000b000f7220 */ /* 0x080fe20000410000 */
[----:B------:R-:W-:Y:S01]  /*a910*/  LOP3.LUT R23, R3, 0xffff0000, RZ, 0xc0, !PT ;  /* 0xffff000003177812 */ /* 0x000fe200078ec0ff */
[----:B------:R-:W-:Y:S01]  /*a920*/  FMUL.FTZ R22, R8, R11 ;  /* 0x0000000b08167220 */ /* 0x000fe20000410000 */
[----:B------:R-:W-:Y:S01]  /*a930*/  LOP3.LUT R25, R5, 0xffff0000, RZ, 0xc0, !PT ;  /* 0xffff000005197812 */ /* 0x000fe200078ec0ff */
[----:B------:R-:W-:Y:S01]  /*a940*/  IMAD.U32 R3, R3, 0x10000, RZ ;  /* 0x0001000003037824 */ /* 0x000fe200078e00ff */
[----:B------:R-:W-:Y:S01]  /*a950*/  SHF.L.U32 R4, R4, 0x10, RZ ;  /* 0x0000001004047819 */ /* 0x000fe200000006ff */
[-C--:B------:R-:W-:Y:S01]  /*a960*/  FFMA.FTZ R15, R8, R29.reuse, -R15 ;  /* 0x0000001d080f7223 */ /* 0x080fe2000001080f */
[----:B------:R-:W-:Y:S01]  /*a970*/  SHF.L.U32 R5, R5, 0x10, RZ ;  /* 0x0000001005057819 */ /* 0x000fe200000006ff */
[----:B------:R-:W-:-:S02]  /*a980*/  FFMA.FTZ R22, R0, R29, R22 ;  /* 0x0000001d00167223 */ /* 0x000fc40000010016 */
[-C--:B------:R-:W-:Y:S02]  /*a990*/  FMUL.FTZ R0, R17, R2.reuse ;  /* 0x0000000211007220 */ /* 0x080fe40000410000 */
[----:B------:R-:W-:Y:S02]  /*a9a0*/  FMUL.FTZ R8, R9, R2 ;  /* 0x0000000209087220 */ /* 0x000fe40000410000 */
[----:B------:R-:W-:Y:S02]  /*a9b0*/  FMUL.FTZ R11, R10, R23 ;  /* 0x000000170a0b7220 */ /* 0x000fe40000410000 */
[----:B------:R-:W-:Y:S02]  /*a9c0*/  FMUL.FTZ R2, R14, R3 ;  /* 0x000000030e027220 */ /* 0x000fe40000410000 */
[----:B------:R-:W-:Y:S02]  /*a9d0*/  FMUL.FTZ R23, R12, R23 ;  /* 0x000000170c177220 */ /* 0x000fe40000410000 */
[----:B------:R-:W-:-:S02]  /*a9e0*/  FMUL.FTZ R3, R13, R3 ;  /* 0x000000030d037220 */ /* 0x000fc40000410000 */
[-C--:B------:R-:W-:Y:S02]  /*a9f0*/  FFMA.FTZ R11, R12, R25.reuse, -R11 ;  /* 0x000000190c0b7223 */ /* 0x080fe4000001080b */
[----:B------:R-:W-:Y:S02]  /*aa00*/  FFMA.FTZ R10, R10, R25, R23 ;  /* 0x000000190a0a7223 */ /* 0x000fe40000010017 */
[-C--:B------:R-:W-:Y:S02]  /*aa10*/  FFMA.FTZ R0, R9, R4.reuse, -R0 ;  /* 0x0000000409007223 */ /* 0x080fe40000010800 */
[----:B------:R-:W-:Y:S02]  /*aa20*/  FFMA.FTZ R17, R17, R4, R8 ;  /* 0x0000000411117223 */ /* 0x000fe40000010008 */
[----:B------:R-:W-:Y:S01]  /*aa30*/  FFMA.FTZ R2, R13, R5, -R2 ;  /* 0x000000050d027223 */ /* 0x000fe20000010802 */
[----:B------:R-:W-:Y:S01]  /*aa40*/  F2FP.BF16.PACK_AB R13, R22, R15 ;  /* 0x0000000f160d723e */ /* 0x000fe200000010ff */
[----:B------:R-:W-:Y:S01]  /*aa50*/  FFMA.FTZ R3, R14, R5, R3 ;  /* 0x000000050e037223 */ /* 0x000fe20000010003 */
[----:B------:R-:W-:-:S02]  /*aa60*/  F2FP.BF16.PACK_AB R15, R10, R11 ;  /* 0x0000000b0a0f723e */ /* 0x000fc400000010ff */
[----:B------:R-:W-:Y:S02]  /*aa70*/  F2FP.BF16.PACK_AB R12, R17, R0 ;  /* 0x00000000110c723e */ /* 0x000fe400000010ff */
[----:B------:R-:W-:Y:S02]  /*aa80*/  F2FP.BF16.PACK_AB R14, R3, R2 ;  /* 0x00000002030e723e */ /* 0x000fe400000010ff */
.L_x_2100:
[----:B------:R-:W-:Y:S05]  /*aa90*/  BSYNC B0 ;  /* 0x0000000000007941 */ /* 0x000fea0003800000 */
.L_x_2099:
[----:B---34-:R-:W5:Y:S01]  /*aaa0*/  LDG.E.128 R24, [R26.64+0x80] ;  /* 0x000080061a187981 */ /* 0x018f62000c1e1d00 */
[----:B------:R-:W-:Y:S01]  /*aab0*/  IADD3 R18, R18, 0x40, RZ ;  /* 0x0000004012127810 */ /* 0x000fe20007ffe0ff */
[----:B------:R-:W-:Y:S02]  /*aac0*/  BSSY B0, `(.L_x_2101) ;  /* 0x000002a000007945 */ /* 0x000fe40003800000 */
[----:B------:R3:W-:Y:S01]  /*aad0*/  STS.128 [R154+0x1800], R12 ;  /* 0x0018000c9a007388 */ /* 0x0007e20000000c00 */
[----:B------:R-:W-:-:S13]  /*aae0*/  ISETP.GE.AND P0, PT, R18, c[0x0][0x230], PT ;  /* 0x00008c0012007a0c */ /* 0x000fda0003f06270 */
[----:B------:R-:W-:Y:S05]  /*aaf0*/  @P0 BRA `(.L_x_2102) ;  /* 0x0000026000000947 */ /* 0x000fea0003800000 */
[----:B------:R-:W4:Y:S04]  /*ab00*/  LDG.E.64 R2, [R20.64+0x40] ;  /* 0x0000400614027981 */ /* 0x000f28000c1e1b00 */
[----:B--2---:R-:W2:Y:S01]  /*ab10*/  LDG.E.64 R4, [R6.64+0x40] ;  /* 0x0000400606047981 */ /* 0x004ea2000c1e1b00 */
[C---:B-----5:R-:W-:Y:S01]  /*ab20*/  LOP3.LUT R0, R25.reuse, 0xffff0000, RZ, 0xc0, !PT ;  /* 0xffff000019007812 */ /* 0x060fe200078ec0ff */
[----:B---3--:R-:W-:Y:S01]  /*ab30*/  IMAD.U32 R13, R26, 0x10000, RZ ;  /* 0x000100001a0d7824 */ /* 0x008fe200078e00ff */
[----:B------:R-:W-:Y:S02]  /*ab40*/  SHF.L.U32 R8, R25, 0x10, RZ ;  /* 0x0000001019087819 */ /* 0x000fe400000006ff */
[C---:B------:R-:W-:Y:S02]  /*ab50*/  SHF.L.U32 R9, R24.reuse, 0x10, RZ ;  /* 0x0000001018097819 */ /* 0x040fe400000006ff */
[----:B------:R-:W-:-:S02]  /*ab60*/  LOP3.LUT R24, R24, 0xffff0000, RZ, 0xc0, !PT ;  /* 0xffff000018187812 */ /* 0x000fc400078ec0ff */
[C---:B------:R-:W-:Y:S02]  /*ab70*/  LOP3.LUT R10, R27.reuse, 0xffff0000, RZ, 0xc0, !PT ;  /* 0xffff00001b0a7812 */ /* 0x040fe400078ec0ff */
[----:B------:R-:W-:Y:S02]  /*ab80*/  LOP3.LUT R26, R26, 0xffff0000, RZ, 0xc0, !PT ;  /* 0xffff00001a1a7812 */ /* 0x000fe400078ec0ff */
[----:B------:R-:W-:Y:S02]  /*ab90*/  SHF.L.U32 R12, R27, 0x10, RZ ;  /* 0x000000101b0c7819 */ /* 0x000fe400000006ff */
[C---:B----4-:R-:W-:Y:S02]  /*aba0*/  LOP3.LUT R11, R2.reuse, 0xffff0000, RZ, 0xc0, !PT ;  /* 0xffff0000020b7812 */ /* 0x050fe400078ec0ff */
[----:B------:R-:W-:Y:S02]  /*abb0*/  SHF.L.U32 R2, R2, 0x10, RZ ;  /* 0x0000001002027819 */ /* 0x000fe400000006ff */
[----:B--2---:R-:W-:Y:S01]  /*abc0*/  LOP3.LUT R19, R4, 0xffff0000, RZ, 0xc0, !PT ;  /* 0xffff000004137812 */ /* 0x004fe200078ec0ff */
        /* <DEDUP_REMOVED lines=10> */
[----:B------:R-:W-:Y:S01]  /*ac70*/  FMUL.FTZ R11, R9, R2 ;  /* 0x00000002090b7220 */ /* 0x000fe20000410000 */
[----:B------:R-:W-:Y:S01]  /*ac80*/  F2FP.BF16.PACK_AB R25, R0, R7 ;  /* 0x000000070019723e */ /* 0x000fe200000010ff */
[----:B------:R-:W-:Y:S02]  /*ac90*/  FMUL.FTZ R6, R10, R15 ;  /* 0x0000000f0a067220 */ /* 0x000fe40000410000 */
[----:B------:R-:W-:Y:S02]  /*aca0*/  FMUL.FTZ R2, R26, R3 ;  /* 0x000000031a027220 */ /* 0x000fe40000410000 */
[----:B------:R-:W-:Y:S02]  /*acb0*/  FMUL.FTZ R15, R12, R15 ;  /* 0x0000000f0c0f7220 */ /* 0x000fe40000410000 */
[----:B------:R-:W-:-:S02]  /*acc0*/  FMUL.FTZ R3, R13, R3 ;  /* 0x000000030d037220 */ /* 0x000fc40000410000 */
[-C--:B------:R-:W-:Y:S02]  /*acd0*/  FFMA.FTZ R5, R9, R4.reuse, -R5 ;  /* 0x0000000409057223 */ /* 0x080fe40000010805 */
[-C--:B------:R-:W-:Y:S02]  /*ace0*/  FFMA.FTZ R6, R12, R17.reuse, -R6 ;  /* 0x000000110c067223 */ /* 0x080fe40000010806 */
[----:B------:R-:W-:Y:S02]  /*acf0*/  FFMA.FTZ R15, R10, R17, R15 ;  /* 0x000000110a0f7223 */ /* 0x000fe4000001000f */
[----:B------:R-:W-:Y:S02]  /*ad00*/  FFMA.FTZ R4, R24, R4, R11 ;  /* 0x0000000418047223 */ /* 0x000fe4000001000b */
[----:B------:R-:W-:Y:S01]  /*ad10*/  FFMA.FTZ R2, R13, R8, -R2 ;  /* 0x000000080d027223 */ /* 0x000fe20000010802 */
[----:B------:R-:W-:Y:S01]  /*ad20*/  F2FP.BF16.PACK_AB R27, R15, R6 ;  /* 0x000000060f1b723e */ /* 0x000fe200000010ff */
[----:B------:R-:W-:Y:S01]  /*ad30*/  FFMA.FTZ R3, R26, R8, R3 ;  /* 0x000000081a037223 */ /* 0x000fe20000010003 */
[----:B------:R-:W-:-:S04]  /*ad40*/  F2FP.BF16.PACK_AB R24, R4, R5 ;  /* 0x000000050418723e */ /* 0x000fc800000010ff */
[----:B------:R-:W-:Y:S02]  /*ad50*/  F2FP.BF16.PACK_AB R26, R3, R2 ;  /* 0x00000002031a723e */ /* 0x000fe400000010ff */
.L_x_2102:
[----:B------:R-:W-:Y:S05]  /*ad60*/  BSYNC B0 ;  /* 0x0000000000007941 */ /* 0x000fea0003800000 */
.L_x_2101:
[----:B-----5:R4:W-:Y:S01]  /*ad70*/  STS.128 [R154+0x2800], R24 ;  /* 0x002800189a007388 */ /* 0x0209e20000000c00 */
[----:B------:R-:W-:Y:S05]  /*ad80*/  BRA `(.L_x_2096) ;  /* 0x0000235000007947 */ /* 0x000fea0003800000 */
.L_x_2087:
[----:B------:R-:W-:Y:S01]  /*ad90*/  BSSY B1, `(.L_x_2103) ;  /* 0x000010d000017945 */ /* 0x000fe20003800000 */
[----:B------:R-:W-:Y:S05]  /*ada0*/  @!P1 BRA `(.L_x_2104) ;  /* 0x000010b000009947 */ /* 0x000fea0003800000 */
[----:B------:R1:W5:Y:S01]  /*adb0*/  LDG.E.128 R8, [R28.64] ;  /* 0x000000061c087981 */ /* 0x000362000c1e1d00 */
[----:B------:R-:W-:Y:S01]  /*adc0*/  ISETP.GE.AND P0, PT, R18, c[0x0][0x230], PT ;  /* 0x00008c0012007a0c */ /* 0x000fe20003f06270 */
[----:B------:R-:W-:-:S12]  /*add0*/  BSSY B0, `(.L_x_2105) ;  /* 0x0000055000007945 */ /* 0x000fd80003800000 */
[----:B------:R-:W-:Y:S05]  /*ade0*/  @P0 BRA `(.L_x_2106) ;  /* 0x0000053000000947 */ /* 0x000fea0003800000 */
[----:B------:R-:W-:Y:S01]  /*adf0*/  ISETP.GE.AND P0, PT, R18, R79, PT ;  /* 0x0000004f1200720c */ /* 0x000fe20003f06270 */
[----:B------:R-:W-:Y:S02]  /*ae00*/  IMAD.MOV.U32 R0, RZ, RZ, RZ ;  /* 0x000000ffff007224 */ /* 0x000fe400078e00ff */
[----:B------:R-:W-:-:S10]  /*ae10*/  IMAD.MOV.U32 R5, RZ, RZ, R79 ;  /* 0x000000ffff057224 */ /* 0x000fd400078e004f */
[--C-:B------:R-:W-:Y:S02]  /*ae20*/  @P0 SHF.R.S32.HI R2, RZ, 0x1, R83.reuse ;  /* 0x00000001ff020819 */ /* 0x100fe40000011453 */
[----:B------:R-:W-:Y:S02]  /*ae30*/  @P0 SHF.R.S32.HI R4, RZ, 0x1, R83 ;  /* 0x00000001ff040819 */ /* 0x000fe40000011453 */
[----:B------:R-:W-:-:S03]  /*ae40*/  @P0 IADD3 R0, -R2, RZ, RZ ;  /* 0x000000ff02000210 */ /* 0x000fc60007ffe1ff */
[----:B------:R-:W-:Y:S01]  /*ae50*/  @P0 IMAD.MOV R5, RZ, RZ, -R4 ;  /* 0x000000ffff050224 */ /* 0x000fe200078e0a04 */
[C---:B------:R-:W-:Y:S01]  /*ae60*/  IADD3 R13, P1, R0.reuse, R17, RZ ;  /* 0x00000011000d7210 */ /* 0x040fe20007f3e0ff */
[----:B------:R-:W-:Y:S02]  /*ae70*/  IMAD.MOV.U32 R2, RZ, RZ, RZ ;  /* 0x000000ffff027224 */ /* 0x000fe400078e00ff */
[----:B------:R-:W-:Y:S01]  /*ae80*/  IMAD.WIDE R4, R5, 0x2, R28 ;  /* 0x0000000205047825 */ /* 0x000fe200078e021c */
[----:B------:R-:W-:Y:S02]  /*ae90*/  LEA.HI.X.SX32 R0, R0, R25, 0x1, P1 ;  /* 0x0000001900007211 */ /* 0x000fe400008f0eff */
[----:B------:R-:W-:-:S03]  /*aea0*/  LEA R12, P1, R13, c[0x0][0x2b0], 0x1 ;  /* 0x0000ac000d0c7a11 */ /* 0x000fc600078208ff */
[----:B------:R-:W3:Y:S01]  /*aeb0*/  LDG.E.128 R4, [R4.64] ;  /* 0x0000000604047981 */ /* 0x000ee2000c1e1d00 */
[----:B------:R-:W-:Y:S02]  /*aec0*/  LEA.HI.X R13, R13, c[0x0][0x2b4], R0, 0x1, P1 ;  /* 0x0000ad000d0d7a11 */ /* 0x000fe400008f0c00 */
[----:B------:R-:W-:-:S04]  /*aed0*/  @P0 SHF.R.S32.HI R0, RZ, 0x1, R83 ;  /* 0x00000001ff000819 */ /* 0x000fc80000011453 */
[----:B------:R-:W-:Y:S01]  /*aee0*/  @P0 IADD3 R2, -R0, RZ, RZ ;  /* 0x000000ff00020210 */ /* 0x000fe20007ffe1ff */
[----:B------:R-:W4:Y:S03]  /*aef0*/  LDG.E.128 R12, [R12.64] ;  /* 0x000000060c0c7981 */ /* 0x000f26000c1e1d00 */
[----:B------:R-:W-:-:S04]  /*af00*/  IADD3 R0, P1, R2, R17, RZ ;  /* 0x0000001102007210 */ /* 0x000fc80007f3e0ff */
[----:B------:R-:W-:Y:S02]  /*af10*/  LEA.HI.X.SX32 R21, R2, R25, 0x1, P1 ;  /* 0x0000001902157211 */ /* 0x000fe400008f0eff */
[----:B------:R-:W-:-:S04]  /*af20*/  LEA R20, P1, R0, c[0x0][0x2a8], 0x1 ;  /* 0x0000aa0000147a11 */ /* 0x000fc800078208ff */
[----:B------:R-:W-:-:S06]  /*af30*/  LEA.HI.X R21, R0, c[0x0][0x2ac], R21, 0x1, P1 ;  /* 0x0000ab0000157a11 */ /* 0x000fcc00008f0c15 */
[----:B--2---:R-:W2:Y:S01]  /*af40*/  LDG.E.128 R20, [R20.64] ;  /* 0x0000000614147981 */ /* 0x004ea2000c1e1d00 */
        /* <DEDUP_REMOVED lines=11> */
[----:B------:R-:W-:-:S02]  /*b000*/  SHF.L.U32 R4, R5, 0x10, RZ ;  /* 0x0000001005047819 */ /* 0x000fc400000006ff */
[----:B------:R-:W-:Y:S01]  /*b010*/  LOP3.LUT R33, R5, 0xffff0000, RZ, 0xc0, !PT ;  /* 0xffff000005217812 */ /* 0x000fe200078ec0ff */
[C---:B------:R-:W-:Y:S01]  /*b020*/  IMAD.U32 R5, R7.reuse, 0x10000, RZ ;  /* 0x0001000007057824 */ /* 0x040fe200078e00ff */
[----:B------:R-:W-:Y:S01]  /*b030*/  LOP3.LUT R36, R7, 0xffff0000, RZ, 0xc0, !PT ;  /* 0xffff000007247812 */ /* 0x000fe200078ec0ff */
[----:B----4-:R-:W-:Y:S01]  /*b040*/  IMAD.U32 R7, R13, 0x10000, RZ ;  /* 0x000100000d077824 */ /* 0x010fe200078e00ff */
[C---:B------:R-:W-:Y:S02]  /*b050*/  SHF.L.U32 R34, R12.reuse, 0x10, RZ ;  /* 0x000000100c227819 */ /* 0x040fe400000006ff */
[----:B------:R-:W-:Y:S01]  /*b060*/  LOP3.LUT R35, R12, 0xffff0000, RZ, 0xc0, !PT ;  /* 0xffff00000c237812 */ /* 0x000fe200078ec0ff */
        /* <DEDUP_REMOVED lines=10> */
[----:B------:R-:W-:-:S02]  /*b110*/  FMUL.FTZ R7, R4, R7 ;  /* 0x0000000704077220 */ /* 0x000fc40000410000 */
[----:B------:R-:W-:Y:S02]  /*b120*/  @!P0 FADD.FTZ R34, -R34, -RZ ;  /* 0x800000ff22228221 */ /* 0x000fe40000010100 */
[----:B------:R-:W-:Y:S01]  /*b130*/  @!P0 FADD.FTZ R37, -R37, -RZ ;  /* 0x800000ff25258221 */ /* 0x000fe20000010100 */
[----:B--2---:R-:W-:Y:S01]  /*b140*/  LOP3.LUT R14, R22, 0xffff0000, RZ, 0xc0, !PT ;  /* 0xffff0000160e7812 */ /* 0x004fe200078ec0ff */
[C---:B------:R-:W-:Y:S01]  /*b150*/  IMAD.U32 R4, R21.reuse, 0x10000, RZ ;  /* 0x0001000015047824 */ /* 0x040fe200078e00ff */
[----:B------:R-:W-:Y:S01]  /*b160*/  LOP3.LUT R21, R21, 0xffff0000, RZ, 0xc0, !PT ;  /* 0xffff000015157812 */ /* 0x000fe200078ec0ff */
[----:B------:R-:W-:Y:S02]  /*b170*/  @!P0 FADD.FTZ R13, -R13, -RZ ;  /* 0x800000ff0d0d8221 */ /* 0x000fe40000010100 */
[----:B------:R-:W-:Y:S01]  /*b180*/  FMUL.FTZ R35, R10, R35 ;  /* 0x000000230a237220 */ /* 0x000fe20000410000 */
[----:B------:R-:W-:Y:S01]  /*b190*/  SHF.L.U32 R10, R20, 0x10, RZ ;  /* 0x00000010140a7819 */ /* 0x000fe200000006ff */
[----:B------:R-:W-:-:S02]  /*b1a0*/  FMUL.FTZ R33, R33, R38 ;  /* 0x0000002621217220 */ /* 0x000fc40000410000 */
[----:B------:R-:W-:Y:S02]  /*b1b0*/  @!P0 FADD.FTZ R15, -R15, -RZ ;  /* 0x800000ff0f0f8221 */ /* 0x000fe40000010100 */
[----:B------:R-:W-:Y:S01]  /*b1c0*/  FMUL.FTZ R12, R5, R12 ;  /* 0x0000000c050c7220 */ /* 0x000fe20000410000 */
[----:B------:R-:W-:Y:S01]  /*b1d0*/  LOP3.LUT R5, R20, 0xffff0000, RZ, 0xc0, !PT ;  /* 0xffff000014057812 */ /* 0x000fe200078ec0ff */
[----:B------:R-:W-:Y:S01]  /*b1e0*/  FMUL.FTZ R11, R11, R34 ;  /* 0x000000220b0b7220 */ /* 0x000fe20000410000 */
[----:B------:R-:W-:Y:S01]  /*b1f0*/  SHF.L.U32 R20, R22, 0x10, RZ ;  /* 0x0000001016147819 */ /* 0x000fe200000006ff */
[----:B------:R-:W-:Y:S01]  /*b200*/  FMUL.FTZ R37, R32, R37 ;  /* 0x0000002520257220 */ /* 0x000fe20000410000 */
[----:B------:R-:W-:Y:S01]  /*b210*/  LOP3.LUT R22, R23, 0xffff0000, RZ, 0xc0, !PT ;  /* 0xffff000017167812 */ /* 0x000fe200078ec0ff */
[----:B------:R-:W-:Y:S02]  /*b220*/  FMUL.FTZ R6, R6, R13 ;  /* 0x0000000d06067220 */ /* 0x000fe40000410000 */
[----:B------:R-:W-:-:S02]  /*b230*/  FMUL.FTZ R15, R36, R15 ;  /* 0x0000000f240f7220 */ /* 0x000fc40000410000 */
[----:B------:R-:W-:Y:S02]  /*b240*/  IMAD.U32 R13, R23, 0x10000, RZ ;  /* 0x00010000170d7824 */ /* 0x000fe400078e00ff */
        /* <DEDUP_REMOVED lines=13> */
.L_x_2106:
[----:B------:R-:W-:Y:S05]  /*b320*/  BSYNC B0 ;  /* 0x0000000000007941 */ /* 0x000fea0003800000 */
.L_x_2105:
[----:B------:R3:W5:Y:S01]  /*b330*/  LDG.E.128 R4, [R28.64+0x40] ;  /* 0x000040061c047981 */ /* 0x000762000c1e1d00 */
[----:B------:R-:W-:Y:S01]  /*b340*/  IADD3 R0, R18, 0x20, RZ ;  /* 0x0000002012007810 */ /* 0x000fe20007ffe0ff */
[----:B------:R-:W-:Y:S02]  /*b350*/  BSSY B0, `(.L_x_2107) ;  /* 0x0000056000007945 */ /* 0x000fe40003800000 */
[----:B-----5:R3:W-:Y:S01]  /*b360*/  STS.128 [R154], R8 ;  /* 0x000000089a007388 */ /* 0x0207e20000000c00 */
[----:B------:R-:W-:-:S13]  /*b370*/  ISETP.GE.AND P0, PT, R0, c[0x0][0x230], PT ;  /* 0x00008c0000007a0c */ /* 0x000fda0003f06270 */
[----:B------:R-:W-:Y:S05]  /*b380*/  @P0 BRA `(.L_x_2108) ;  /* 0x0000052000000947 */ /* 0x000fea0003800000 */
[----:B------:R-:W-:Y:S01]  /*b390*/  ISETP.GE.AND P0, PT, R0, R79, PT ;  /* 0x0000004f0000720c */ /* 0x000fe20003f06270 */
[----:B------:R-:W-:Y:S02]  /*b3a0*/  IMAD.MOV.U32 R0, RZ, RZ, RZ ;  /* 0x000000ffff007224 */ /* 0x000fe400078e00ff */
[----:B---3--:R-:W-:-:S10]  /*b3b0*/  IMAD.MOV.U32 R9, RZ, RZ, R79 ;  /* 0x000000ffff097224 */ /* 0x008fd400078e004f */
        /* <DEDUP_REMOVED lines=9> */
[----:B------:R-:W3:Y:S01]  /*b450*/  LDG.E.128 R8, [R8.64+0x40] ;  /* 0x0000400608087981 */ /* 0x000ee2000c1e1d00 */
[----:B------:R-:W-:Y:S02]  /*b460*/  LEA.HI.X R13, R13, c[0x0][0x2b4], R0, 0x1, P1 ;  /* 0x0000ad000d0d7a11 */ /* 0x000fe400008f0c00 */
[----:B------:R-:W-:-:S04]  /*b470*/  @P0 SHF.R.S32.HI R0, RZ, 0x1, R83 ;  /* 0x00000001ff000819 */ /* 0x000fc80000011453 */
[----:B------:R-:W-:Y:S01]  /*b480*/  @P0 IADD3 R2, -R0, RZ, RZ ;  /* 0x000000ff00020210 */ /* 0x000fe20007ffe1ff */
[----:B------:R-:W4:Y:S03]  /*b490*/  LDG.E.128 R12, [R12.64+0x40] ;  /* 0x000040060c0c7981 */ /* 0x000f26000c1e1d00 */
[----:B------:R-:W-:-:S04]  /*b4a0*/  IADD3 R0, P1, R2, R17, RZ ;  /* 0x0000001102007210 */ /* 0x000fc80007f3e0ff */
[----:B------:R-:W-:Y:S02]  /*b4b0*/  LEA.HI.X.SX32 R21, R2, R25, 0x1, P1 ;  /* 0x0000001902157211 */ /* 0x000fe400008f0eff */
[----:B------:R-:W-:-:S04]  /*b4c0*/  LEA R20, P1, R0, c[0x0][0x2a8], 0x1 ;  /* 0x0000aa0000147a11 */ /* 0x000fc800078208ff */
[----:B------:R-:W-:-:S06]  /*b4d0*/  LEA.HI.X R21, R0, c[0x0][0x2ac], R21, 0x1, P1 ;  /* 0x0000ab0000157a11 */ /* 0x000fcc00008f0c15 */
[----:B------:R-:W5:Y:S01]  /*b4e0*/  LDG.E.128 R20, [R20.64+0x40] ;  /* 0x0000400614147981 */ /* 0x000f62000c1e1d00 */
[C---:B------:R-:W-:Y:S01]  /*b4f0*/  IMAD.U32 R16, R4.reuse, 0x10000, RZ ;  /* 0x0001000004107824 */ /* 0x040fe200078e00ff */
        /* <DEDUP_REMOVED lines=11> */
[----:B------:R-:W-:Y:S02]  /*b5b0*/  LOP3.LUT R34, R9, 0xffff0000, RZ, 0xc0, !PT ;  /* 0xffff000009227812 */ /* 0x000fe400078ec0ff */
[----:B------:R-:W-:Y:S01]  /*b5c0*/  LOP3.LUT R9, R10, 0xffff0000, RZ, 0xc0, !PT ;  /* 0xffff00000a097812 */ /* 0x000fe200078ec0ff */
[----:B----4-:R-:W-:Y:S01]  /*b5d0*/  IMAD.U32 R36, R12, 0x10000, RZ ;  /* 0x000100000c247824 */ /* 0x010fe200078e00ff */
[C---:B------:R-:W-:Y:S01]  /*b5e0*/  SHF.L.U32 R8, R11.reuse, 0x10, RZ ;  /* 0x000000100b087819 */ /* 0x040fe200000006ff */
[----:B------:R-:W-:Y:S01]  /*b5f0*/  IMAD.U32 R38, R14, 0x10000, RZ ;  /* 0x000100000e267824 */ /* 0x000fe200078e00ff */
[----:B------:R-:W-:Y:S01]  /*b600*/  LOP3.LUT R35, R11, 0xffff0000, RZ, 0xc0, !PT ;  /* 0xffff00000b237812 */ /* 0x000fe200078ec0ff */
[----:B------:R-:W-:Y:S01]  /*b610*/  @!P0 FADD.FTZ R36, -R36, -RZ ;  /* 0x800000ff24248221 */ /* 0x000fe20000010100 */
[----:B------:R-:W-:Y:S01]  /*b620*/  LOP3.LUT R10, R12, 0xffff0000, RZ, 0xc0, !PT ;  /* 0xffff00000c0a7812 */ /* 0x000fe200078ec0ff */
[----:B------:R-:W-:Y:S01]  /*b630*/  @!P0 FADD.FTZ R38, -R38, -RZ ;  /* 0x800000ff26268221 */ /* 0x000fe20000010100 */
[----:B------:R-:W-:Y:S01]  /*b640*/  SHF.L.U32 R11, R13, 0x10, RZ ;  /* 0x000000100d0b7819 */ /* 0x000fe200000006ff */
[----:B------:R-:W-:Y:S01]  /*b650*/  FMUL.FTZ R31, R31, R36 ;  /* 0x000000241f1f7220 */ /* 0x000fe20000410000 */
[----:B------:R-:W-:Y:S01]  /*b660*/  LOP3.LUT R37, R13, 0xffff0000, RZ, 0xc0, !PT ;  /* 0xffff00000d257812 */ /* 0x000fe200078ec0ff */
[----:B------:R-:W-:Y:S01]  /*b670*/  @!P0 FADD.FTZ R10, -R10, -RZ ;  /* 0x800000ff0a0a8221 */ /* 0x000fe20000010100 */
[----:B------:R-:W-:Y:S01]  /*b680*/  LOP3.LUT R12, R14, 0xffff0000, RZ, 0xc0, !PT ;  /* 0xffff00000e0c7812 */ /* 0x000fe200078ec0ff */
[----:B------:R-:W-:Y:S01]  /*b690*/  @!P0 FADD.FTZ R11, -R11, -RZ ;  /* 0x800000ff0b0b8221 */ /* 0x000fe20000010100 */
[----:B------:R-:W-:Y:S01]  /*b6a0*/  SHF.L.U32 R13, R15, 0x10, RZ ;  /* 0x000000100f0d7819 */ /* 0x000fe200000006ff */
[----:B------:R-:W-:Y:S01]  /*b6b0*/  @!P0 FADD.FTZ R37, -R37, -RZ ;  /* 0x800000ff25258221 */ /* 0x000fe20000010100 */
[----:B------:R-:W-:Y:S01]  /*b6c0*/  LOP3.LUT R14, R15, 0xffff0000, RZ, 0xc0, !PT ;  /* 0xffff00000f0e7812 */ /* 0x000fe200078ec0ff */
[----:B------:R-:W-:-:S02]  /*b6d0*/  @!P0 FADD.FTZ R12, -R12, -RZ ;  /* 0x800000ff0c0c8221 */ /* 0x000fc40000010100 */
[----:B------:R-:W-:Y:S02]  /*b6e0*/  @!P0 FADD.FTZ R13, -R13, -RZ ;  /* 0x800000ff0d0d8221 */ /* 0x000fe40000010100 */
[----:B------:R-:W-:Y:S02]  /*b6f0*/  @!P0 FADD.FTZ R14, -R14, -RZ ;  /* 0x800000ff0e0e8221 */ /* 0x000fe40000010100 */
[----:B------:R-:W-:Y:S02]  /*b700*/  FMUL.FTZ R12, R9, R12 ;  /* 0x0000000c090c7220 */ /* 0x000fe40000410000 */
[----:B------:R-:W-:Y:S01]  /*b710*/  FMUL.FTZ R13, R8, R13 ;  /* 0x0000000d080d7220 */ /* 0x000fe20000410000 */
[----:B-----5:R-:W-:Y:S01]  /*b720*/  LOP3.LUT R8, R20, 0xffff0000, RZ, 0xc0, !PT ;  /* 0xffff000014087812 */ /* 0x020fe200078ec0ff */
[----:B------:R-:W-:Y:S01]  /*b730*/  FMUL.FTZ R11, R6, R11 ;  /* 0x0000000b060b7220 */ /* 0x000fe20000410000 */
[----:B------:R-:W-:Y:S01]  /*b740*/  SHF.L.U32 R6, R21, 0x10, RZ ;  /* 0x0000001015067819 */ /* 0x000fe200000006ff */
        /* <DEDUP_REMOVED lines=10> */
[----:B------:R-:W-:Y:S02]  /*b7f0*/  FFMA.FTZ R6, R30, R6, R11 ;  /* 0x000000061e067223 */ /* 0x000fe4000001000b */
[----:B------:R-:W-:Y:S02]  /*b800*/  FFMA.FTZ R37, R0, R20, R37 ;  /* 0x0000001400257223 */ /* 0x000fe40000010025 */
[----:B------:R-:W-:Y:S02]  /*b810*/  FFMA.FTZ R9, R16, R9, R31 ;  /* 0x0000000910097223 */ /* 0x000fe4000001001f */
[----:B------:R-:W-:Y:S02]  /*b820*/  FFMA.FTZ R2, R2, R8, R7 ;  /* 0x0000000802027223 */ /* 0x000fe40000010007 */
[----:B------:R-:W-:-:S02]  /*b830*/  FFMA.FTZ R15, R24, R15, R33 ;  /* 0x0000000f180f7223 */ /* 0x000fc40000010021 */
[----:B------:R-:W-:Y:S02]  /*b840*/  FFMA.FTZ R10, R32, R10, R13 ;  /* 0x0000000a200a7223 */ /* 0x000fe4000001000d */
[----:B------:R-:W-:Y:S01]  /*b850*/  FFMA.FTZ R35, R4, R22, R35 ;  /* 0x0000001604237223 */ /* 0x000fe20000010023 */
[----:B------:R-:W-:Y:S01]  /*b860*/  F2FP.BF16.PACK_AB R4, R2, R9 ;  /* 0x000000090204723e */ /* 0x000fe200000010ff */
[----:B------:R-:W-:Y:S01]  /*b870*/  FFMA.FTZ R12, R5, R14, R12 ;  /* 0x0000000e050c7223 */ /* 0x000fe2000001000c */
[----:B------:R-:W-:Y:S02]  /*b880*/  F2FP.BF16.PACK_AB R5, R37, R6 ;  /* 0x000000062505723e */ /* 0x000fe400000010ff */
[----:B------:R-:W-:Y:S02]  /*b890*/  F2FP.BF16.PACK_AB R7, R35, R10 ;  /* 0x0000000a2307723e */ /* 0x000fe400000010ff */
[----:B------:R-:W-:Y:S02]  /*b8a0*/  F2FP.BF16.PACK_AB R6, R12, R15 ;  /* 0x0000000f0c06723e */ /* 0x000fe400000010ff */
.L_x_2108:
[----:B------:R-:W-:Y:S05]  /*b8b0*/  BSYNC B0 ;  /* 0x0000000000007941 */ /* 0x000fea0003800000 */
.L_x_2107:
[----:B------:R4:W5:Y:S01]  /*b8c0*/  LDG.E.128 R20, [R28.64+0x80] ;  /* 0x000080061c147981 */ /* 0x000962000c1e1d00 */
[----:B------:R-:W-:Y:S01]  /*b8d0*/  IADD3 R0, R18, 0x40, RZ ;  /* 0x0000004012007810 */ /* 0x000fe20007ffe0ff */
[----:B------:R-:W-:Y:S02]  /*b8e0*/  BSSY B0, `(.L_x_2109) ;  /* 0x0000056000007945 */ /* 0x000fe40003800000 */
[----:B------:R4:W-:Y:S01]  /*b8f0*/  STS.128 [R154+0x1000], R4 ;  /* 0x001000049a007388 */ /* 0x0009e20000000c00 */
[----:B------:R-:W-:-:S13]  /*b900*/  ISETP.GE.AND P0, PT, R0, c[0x0][0x230], PT ;  /* 0x00008c0000007a0c */ /* 0x000fda0003f06270 */
[----:B------:R-:W-:Y:S05]  /*b910*/  @P0 BRA `(.L_x_2110) ;  /* 0x0000052000000947 */ /* 0x000fea0003800000 */
[----:B------:R-:W-:Y:S01]  /*b920*/  ISETP.GE.AND P0, PT, R0, R79, PT ;  /* 0x0000004f0000720c */ /* 0x000fe20003f06270 */
[----:B------:R-:W-:Y:S02]  /*b930*/  IMAD.MOV.U32 R2, RZ, RZ, RZ ;  /* 0x000000ffff027224 */ /* 0x000fe400078e00ff */
[----:B----4-:R-:W-:-:S10]  /*b940*/  IMAD.MOV.U32 R5, RZ, RZ, R79 ;  /* 0x000000ffff057224 */ /* 0x010fd400078e004f */
[--C-:B------:R-:W-:Y:S02]  /*b950*/  @P0 SHF.R.S32.HI R0, RZ, 0x1, R83.reuse ;  /* 0x00000001ff000819 */ /* 0x100fe40000011453 */
[----:B------:R-:W-:Y:S02]  /*b960*/  @P0 SHF.R.S32.HI R4, RZ, 0x1, R83 ;  /* 0x00000001ff040819 */ /* 0x000fe40000011453 */
[----:B------:R-:W-:-:S03]  /*b970*/  @P0 IADD3 R2, -R0, RZ, RZ ;  /* 0x000000ff00020210 */ /* 0x000fc60007ffe1ff */
[----:B------:R-:W-:Y:S01]  /*b980*/  @P0 IMAD.MOV R5, RZ, RZ, -R4 ;  /* 0x000000ffff050224 */ /* 0x000fe200078e0a04 */
[----:B------:R-:W-:-:S03]  /*b990*/  IADD3 R0, P1, R2, R17, RZ ;  /* 0x0000001102007210 */ /* 0x000fc60007f3e0ff */
[----:B------:R-:W-:Y:S01]  /*b9a0*/  IMAD.WIDE R4, R5, 0x2, R28 ;  /* 0x0000000205047825 */ /* 0x000fe200078e021c */
[----:B---3--:R-:W-:Y:S02]  /*b9b0*/  LEA.HI.X.SX32 R9, R2, R25, 0x1, P1 ;  /* 0x0000001902097211 */ /* 0x008fe400008f0eff */
[----:B------:R-:W-:-:S03]  /*b9c0*/  LEA R8, P1, R0, c[0x0][0x2b0], 0x1 ;  /* 0x0000ac0000087a11 */ /* 0x000fc600078208ff */
[----:B------:R-:W3:Y:S01]  /*b9d0*/  LDG.E.128 R4, [R4.64+0x80] ;  /* 0x0000800604047981 */ /* 0x000ee2000c1e1d00 */
[----:B------:R-:W-:Y:S01]  /*b9e0*/  LEA.HI.X R9, R0, c[0x0][0x2b4], R9, 0x1, P1 ;  /* 0x0000ad0000097a11 */ /* 0x000fe200008f0c09 */
[----:B------:R-:W-:Y:S01]  /*b9f0*/  IMAD.MOV.U32 R2, RZ, RZ, RZ ;  /* 0x000000ffff027224 */ /* 0x000fe200078e00ff */
[----:B------:R-:W-:-:S04]  /*ba00*/  @P0 SHF.R.S32.HI R0, RZ, 0x1, R83 ;  /* 0x00000001ff000819 */ /* 0x000fc80000011453 */
[----:B------:R-:W-:Y:S01]  /*ba10*/  @P0 IADD3 R2, -R0, RZ, RZ ;  /* 0x000000ff00020210 */ /* 0x000fe20007ffe1ff */
[----:B------:R-:W4:Y:S03]  /*ba20*/  LDG.E.128 R8, [R8.64+0x80] ;  /* 0x0000800608087981 */ /* 0x000f26000c1e1d00 */
[----:B------:R-:W-:-:S04]  /*ba30*/  IADD3 R0, P1, R2, R17, RZ ;  /* 0x0000001102007210 */ /* 0x000fc80007f3e0ff */
[----:B------:R-:W-:Y:S02]  /*ba40*/  LEA.HI.X.SX32 R13, R2, R25, 0x1, P1 ;  /* 0x00000019020d7211 */ /* 0x000fe400008f0eff */
[----:B------:R-:W-:-:S04]  /*ba50*/  LEA R12, P1, R0, c[0x0][0x2a8], 0x1 ;  /* 0x0000aa00000c7a11 */ /* 0x000fc800078208ff */
[----:B------:R-:W-:-:S06]  /*ba60*/  LEA.HI.X R13, R0, c[0x0][0x2ac], R13, 0x1, P1 ;  /* 0x0000ab00000d7a11 */ /* 0x000fcc00008f0c0d */
[----:B--2---:R-:W2:Y:S01]  /*ba70*/  LDG.E.128 R12, [R12.64+0x80] ;  /* 0x000080060c0c7981 */ /* 0x004ea2000c1e1d00 */
[C---:B-----5:R-:W-:Y:S01]  /*ba80*/  IMAD.U32 R16, R20.reuse, 0x10000, RZ ;  /* 0x0001000014107824 */ /* 0x060fe200078e00ff */
[----:B------:R-:W-:Y:S01]  /*ba90*/  LOP3.LUT R2, R20, 0xffff0000, RZ, 0xc0, !PT ;  /* 0xffff000014027812 */ /* 0x000fe200078ec0ff */
[C---:B-1----:R-:W-:Y:S01]  /*baa0*/  IMAD.U32 R28, R21.reuse, 0x10000, RZ ;  /* 0x00010000151c7824 */ /* 0x042fe200078e00ff */
        /* <DEDUP_REMOVED lines=28> */
[----:B------:R-:W-:Y:S01]  /*bc70*/  FMUL.FTZ R33, R22, R33 ;  /* 0x0000002116217220 */ /* 0x000fe20000410000 */
[C---:B--2---:R-:W-:Y:S01]  /*bc80*/  LOP3.LUT R22, R13.reuse, 0xffff0000, RZ, 0xc0, !PT ;  /* 0xffff00000d167812 */ /* 0x044fe200078ec0ff */
[----:B------:R-:W-:Y:S01]  /*bc90*/  FMUL.FTZ R7, R4, R7 ;  /* 0x0000000704077220 */ /* 0x000fe20000410000 */
[----:B------:R-:W-:Y:S01]  /*bca0*/  SHF.L.U32 R4, R13, 0x10, RZ ;  /* 0x000000100d047819 */ /* 0x000fe200000006ff */
[----:B------:R-:W-:Y:S01]  /*bcb0*/  @!P0 FADD.FTZ R11, -R11, -RZ ;  /* 0x800000ff0b0b8221 */ /* 0x000fe20000010100 */
[----:B------:R-:W-:Y:S01]  /*bcc0*/  SHF.L.U32 R10, R15, 0x10, RZ ;  /* 0x000000100f0a7819 */ /* 0x000fe200000006ff */
[----:B------:R-:W-:Y:S02]  /*bcd0*/  FMUL.FTZ R6, R6, R9 ;  /* 0x0000000906067220 */ /* 0x000fe40000410000 */
[----:B------:R-:W-:Y:S01]  /*bce0*/  FMUL.FTZ R8, R5, R8 ;  /* 0x0000000805087220 */ /* 0x000fe20000410000 */
[C---:B------:R-:W-:Y:S01]  /*bcf0*/  LOP3.LUT R5, R12.reuse, 0xffff0000, RZ, 0xc0, !PT ;  /* 0xffff00000c057812 */ /* 0x040fe200078ec0ff */
        /* <DEDUP_REMOVED lines=20> */
.L_x_2110:
[----:B------:R-:W-:Y:S05]  /*be40*/  BSYNC B0 ;  /* 0x0000000000007941 */ /* 0x000fea0003800000 */
.L_x_2109:
[----:B-----5:R1:W-:Y:S02]  /*be50*/  STS.128 [R154+0x2000], R20 ;  /* 0x002000149a007388 */ /* 0x0203e40000000c00 */
.L_x_2104:
[----:B------:R-:W-:Y:S05]  /*be60*/  BSYNC B1 ;  /* 0x0000000000017941 */ /* 0x000fea0003800000 */
.L_x_2103:
[----:B------:R-:W-:-:S04]  /*be70*/  IADD3 R16, R148, 0x20, RZ ;  /* 0x0000002094107810 */ /* 0x000fc80007ffe0ff */
[----:B------:R-:W-:-:S04]  /*be80*/  ISETP.GE.AND P0, PT, R16, R3, PT ;  /* 0x000000031000720c */ /* 0x000fc80003f06270 */
[----:B------:R-:W-:-:S13]  /*be90*/  ISETP.LT.OR P0, PT, R64, -0x83, P0 ;  /* 0xffffff7d4000780c */ /* 0x000fda0000701670 */
[----:B------:R-:W-:Y:S05]  /*bea0*/  @P0 BRA `(.L_x_2096) ;  /* 0x0000123000000947 */ /* 0x000fea0003800000 */
[----:B----4-:R4:W5:Y:S01]  /*beb0*/  LDG.E.128 R4, [R26.64] ;  /* 0x000000061a047981 */ /* 0x010962000c1e1d00 */
[----:B------:R-:W-:Y:S01]  /*bec0*/  ISETP.GE.AND P0, PT, R18, c[0x0][0x230], PT ;  /* 0x00008c0012007a0c */ /* 0x000fe20003f06270 */
[----:B------:R-:W-:-:S12]  /*bed0*/  BSSY B0, `(.L_x_2111) ;  /* 0x0000056000007945 */ /* 0x000fd80003800000 */
[----:B------:R-:W-:Y:S05]  /*bee0*/  @P0 BRA `(.L_x_2112) ;  /* 0x0000054000000947 */ /* 0x000fea0003800000 */
[----:B------:R-:W-:Y:S01]  /*bef0*/  ISETP.GE.AND P0, PT, R18, R79, PT ;  /* 0x0000004f1200720c */ /* 0x000fe20003f06270 */
[----:B---3--:R-:W-:Y:S01]  /*bf00*/  IMAD.MOV.U32 R8, RZ, RZ, RZ ;  /* 0x000000ffff087224 */ /* 0x008fe200078e00ff */
[C---:B------:R-:W-:Y:S02]  /*bf10*/  IADD3 R3, P1, R82.reuse, R17, RZ ;  /* 0x0000001152037210 */ /* 0x040fe40007f3e0ff */
[----:B------:R-:W-:Y:S02]  /*bf20*/  MOV R9, R79 ;  /* 0x0000004f00097202 */ /* 0x000fe40000000f00 */
[----:B------:R-:W-:-:S07]  /*bf30*/  LEA.HI.X.SX32 R2, R82, R25, 0x1, P1 ;  /* 0x0000001952027211 */ /* 0x000fce00008f0eff */
[----:B------:R-:W-:-:S05]  /*bf40*/  @P0 SHF.R.S32.HI R0, RZ, 0x1, R83 ;  /* 0x00000001ff000819 */ /* 0x000fca0000011453 */
[--C-:B------:R-:W-:Y:S02]  /*bf50*/  @P0 IMAD.MOV R8, RZ, RZ, -R0.reuse ;  /* 0x000000ffff080224 */ /* 0x100fe400078e0a00 */
[----:B-1----:R-:W-:Y:S02]  /*bf60*/  IMAD.MOV.U32 R20, RZ, RZ, RZ ;  /* 0x000000ffff147224 */ /* 0x002fe400078e00ff */
[----:B------:R-:W-:Y:S01]  /*bf70*/  @P0 IMAD.MOV R9, RZ, RZ, -R0 ;  /* 0x000000ffff090224 */ /* 0x000fe200078e0a00 */
[----:B------:R-:W-:Y:S02]  /*bf80*/  IADD3 R11, P1, R8, R3, RZ ;  /* 0x00000003080b7210 */ /* 0x000fe40007f3e0ff */
[----:B------:R-:W-:Y:S02]  /*bf90*/  @P0 IADD3 R20, -R0, RZ, RZ ;  /* 0x000000ff00140210 */ /* 0x000fe40007ffe1ff */
[----:B------:R-:W-:Y:S02]  /*bfa0*/  LEA.HI.X.SX32 R8, R8, R2, 0x1, P1 ;  /* 0x0000000208087211 */ /* 0x000fe400008f0eff */
[----:B------:R-:W-:-:S04]  /*bfb0*/  LEA R12, P1, R11, c[0x0][0x2b0], 0x1 ;  /* 0x0000ac000b0c7a11 */ /* 0x000fc800078208ff */
[----:B------:R-:W-:Y:S02]  /*bfc0*/  LEA.HI.X R13, R11, c[0x0][0x2b4], R8, 0x1, P1 ;  /* 0x0000ad000b0d7a11 */ /* 0x000fe400008f0c08 */
[----:B------:R-:W-:Y:S01]  /*bfd0*/  IADD3 R3, P1, R20, R3, RZ ;  /* 0x0000000314037210 */ /* 0x000fe20007f3e0ff */
[----:B------:R-:W-:-:S03]  /*bfe0*/  IMAD.WIDE R8, R9, 0x2, R26 ;  /* 0x0000000209087825 */ /* 0x000fc600078e021a */
[----:B------:R-:W-:Y:S01]  /*bff0*/  LEA.HI.X.SX32 R2, R20, R2, 0x1, P1 ;  /* 0x0000000214027211 */ /* 0x000fe200008f0eff */
[----:B------:R-:W3:Y:S01]  /*c000*/  LDG.E.128 R12, [R12.64] ;  /* 0x000000060c0c7981 */ /* 0x000ee2000c1e1d00 */
[----:B------:R-:W-:-:S03]  /*c010*/  LEA R20, P1, R3, c[0x0][0x2a8], 0x1 ;  /* 0x0000aa0003147a11 */ /* 0x000fc600078208ff */
[----:B--2---:R-:W2:Y:S01]  /*c020*/  LDG.E.128 R8, [R8.64] ;  /* 0x0000000608087981 */ /* 0x004ea2000c1e1d00 */
[----:B------:R-:W-:-:S06]  /*c030*/  LEA.HI.X R21, R3, c[0x0][0x2ac], R2, 0x1, P1 ;  /* 0x0000ab0003157a11 */ /* 0x000fcc00008f0c02 */
[----:B----4-:R-:W4:Y:S01]  /*c040*/  LDG.E.128 R20, [R20.64] ;  /* 0x0000000614147981 */ /* 0x010f22000c1e1d00 */
        /* <DEDUP_REMOVED lines=15> */
[C---:B------:R-:W-:Y:S01]  /*c140*/  SHF.L.U32 R12, R15.reuse, 0x10, RZ ;  /* 0x000000100f0c7819 */ /* 0x040fe200000006ff */
[----:B------:R-:W-:Y:S01]  /*c150*/  @!P0 FADD.FTZ R6, -R6, -RZ ;  /* 0x800000ff06068221 */ /* 0x000fe20000010100 */
[----:B------:R-:W-:Y:S01]  /*c160*/  LOP3.LUT R13, R14, 0xffff0000, RZ, 0xc0, !PT ;  /* 0xffff00000e0d7812 */ /* 0x000fe200078ec0ff */
[----:B------:R-:W-:Y:S01]  /*c170*/  IMAD.U32 R36, R10, 0x10000, RZ ;  /* 0x000100000a247824 */ /* 0x000fe200078e00ff */
        /* <DEDUP_REMOVED lines=14> */
[----:B----4-:R-:W-:Y:S01]  /*c260*/  LOP3.LUT R8, R20, 0xffff0000, RZ, 0xc0, !PT ;  /* 0xffff000014087812 */ /* 0x010fe200078ec0ff */
[----:B------:R-:W-:Y:S01]  /*c270*/  FMUL.FTZ R9, R9, R12 ;  /* 0x0000000c09097220 */ /* 0x000fe20000410000 */
[C---:B------:R-:W-:Y:S01]  /*c280*/  SHF.L.U32 R6, R21.reuse, 0x10, RZ ;  /* 0x0000001015067819 */ /* 0x040fe200000006ff */
[----:B------:R-:W-:Y:S01]  /*c290*/  FMUL.FTZ R34, R34, R29 ;  /* 0x0000001d22227220 */ /* 0x000fe20000410000 */
[----:B------:R-:W-:Y:S01]  /*c2a0*/  LOP3.LUT R21, R21, 0xffff0000, RZ, 0xc0, !PT ;  /* 0xffff000015157812 */ /* 0x000fe200078ec0ff */
[----:B------:R-:W-:-:S02]  /*c2b0*/  @!P0 FADD.FTZ R31, -R31, -RZ ;  /* 0x800000ff1f1f8221 */ /* 0x000fc40000010100 */
[----:B------:R-:W-:Y:S02]  /*c2c0*/  IMAD.U32 R12, R20, 0x10000, RZ ;  /* 0x00010000140c7824 */ /* 0x000fe400078e00ff */
[----:B------:R-:W-:Y:S02]  /*c2d0*/  FMUL.FTZ R33, R33, R32 ;  /* 0x0000002021217220 */ /* 0x000fe40000410000 */
[----:B------:R-:W-:Y:S01]  /*c2e0*/  FMUL.FTZ R11, R11, R14 ;  /* 0x0000000e0b0b7220 */ /* 0x000fe20000410000 */
[----:B------:R-:W-:Y:S01]  /*c2f0*/  LOP3.LUT R14, R22, 0xffff0000, RZ, 0xc0, !PT ;  /* 0xffff0000160e7812 */ /* 0x000fe200078ec0ff */
[----:B------:R-:W-:Y:S01]  /*c300*/  FMUL.FTZ R10, R10, R13 ;  /* 0x0000000d0a0a7220 */ /* 0x000fe20000410000 */
[C---:B------:R-:W-:Y:S01]  /*c310*/  SHF.L.U32 R13, R23.reuse, 0x10, RZ ;  /* 0x00000010170d7819 */ /* 0x040fe200000006ff */
[----:B------:R-:W-:Y:S01]  /*c320*/  IMAD.U32 R20, R22, 0x10000, RZ ;  /* 0x0001000016147824 */ /* 0x000fe200078e00ff */
[----:B------:R-:W-:Y:S01]  /*c330*/  LOP3.LUT R22, R23, 0xffff0000, RZ, 0xc0, !PT ;  /* 0xffff000017167812 */ /* 0x000fe200078ec0ff */
[----:B------:R-:W-:-:S02]  /*c340*/  FMUL.FTZ R31, R36, R31 ;  /* 0x0000001f241f7220 */ /* 0x000fc40000410000 */
[----:B------:R-:W-:Y:S02]  /*c350*/  FFMA.FTZ R3, R3, R12, R34 ;  /* 0x0000000c03037223 */ /* 0x000fe40000010022 */
[----:B------:R-:W-:Y:S02]  /*c360*/  FFMA.FTZ R2, R2, R8, R7 ;  /* 0x0000000802027223 */ /* 0x000fe40000010007 */
[----:B------:R-:W-:Y:S02]  /*c370*/  FFMA.FTZ R6, R28, R6, R15 ;  /* 0x000000061c067223 */ /* 0x000fe4000001000f */
[----:B------:R-:W-:Y:S01]  /*c380*/  FFMA.FTZ R21, R0, R21, R33 ;  /* 0x0000001500157223 */ /* 0x000fe20000010021 */
[----:B------:R-:W-:Y:S01]  /*c390*/  F2FP.BF16.PACK_AB R2, R2, R3 ;  /* 0x000000030202723e */ /* 0x000fe200000010ff */
[----:B------:R-:W-:Y:S02]  /*c3a0*/  FFMA.FTZ R20, R24, R20, R31 ;  /* 0x0000001418147223 */ /* 0x000fe4000001001f */
[----:B------:R-:W-:Y:S01]  /*c3b0*/  FFMA.FTZ R5, R5, R14, R10 ;  /* 0x0000000e05057223 */ /* 0x000fe2000001000a */
[----:B------:R-:W-:Y:S01]  /*c3c0*/  F2FP.BF16.PACK_AB R3, R21, R6 ;  /* 0x000000061503723e */ /* 0x000fe200000010ff */
[----:B------:R-:W-:-:S02]  /*c3d0*/  FFMA.FTZ R9, R30, R13, R9 ;  /* 0x0000000d1e097223 */ /* 0x000fc40000010009 */
[----:B------:R-:W-:Y:S01]  /*c3e0*/  FFMA.FTZ R4, R4, R22, R11 ;  /* 0x0000001604047223 */ /* 0x000fe2000001000b */
[----:B------:R-:W-:Y:S02]  /*c3f0*/  F2FP.BF16.PACK_AB R6, R5, R20 ;  /* 0x000000140506723e */ /* 0x000fe400000010ff */
[----:B------:R-:W-:Y:S02]  /*c400*/  MOV R5, R3 ;  /* 0x0000000300057202 */ /* 0x000fe40000000f00 */
[----:B------:R-:W-:Y:S01]  /*c410*/  F2FP.BF16.PACK_AB R7, R4, R9 ;  /* 0x000000090407723e */ /* 0x000fe200000010ff */
[----:B------:R-:W-:Y:S02]  /*c420*/  IMAD.MOV.U32 R4, RZ, RZ, R2 ;  /* 0x000000ffff047224 */ /* 0x000fe400078e0002 */
.L_x_2112:
[----:B------:R-:W-:Y:S05]  /*c430*/  BSYNC B0 ;  /* 0x0000000000007941 */ /* 0x000fea0003800000 */
.L_x_2111:
[----:B-1----:R1:W5:Y:S01]  /*c440*/  LDG.E.128 R20, [R26.64+0x40] ;  /* 0x000040061a147981 */ /* 0x002362000c1e1d00 */
[----:B------:R-:W-:Y:S01]  /*c450*/  IADD3 R0, R18, 0x20, RZ ;  /* 0x0000002012007810 */ /* 0x000fe20007ffe0ff */
[----:B------:R-:W-:Y:S02]  /*c460*/  BSSY B0, `(.L_x_2113) ;  /* 0x0000057000007945 */ /* 0x000fe40003800000 */
[----:B-----5:R1:W-:Y:S01]  /*c470*/  STS.128 [R154+0x800], R4 ;  /* 0x000800049a007388 */ /* 0x0203e20000000c00 */
[----:B------:R-:W-:-:S13]  /*c480*/  ISETP.GE.AND P0, PT, R0, c[0x0][0x230], PT ;  /* 0x00008c0000007a0c */ /* 0x000fda0003f06270 */
[----:B------:R-:W-:Y:S05]  /*c490*/  @P0 BRA `(.L_x_2114) ;  /* 0x0000053000000947 */ /* 0x000fea0003800000 */
[-C--:B------:R-:W-:Y:S01]  /*c4a0*/  ISETP.GE.AND P0, PT, R0, R79.reuse, PT ;  /* 0x0000004f0000720c */ /* 0x080fe20003f06270 */
[----:B-1----:R-:W-:Y:S01]  /*c4b0*/  IMAD.MOV.U32 R4, RZ, RZ, RZ ;  /* 0x000000ffff047224 */ /* 0x002fe200078e00ff */
[----:B------:R-:W-:Y:S02]  /*c4c0*/  IADD3 R2, R82, 0x20, RZ ;  /* 0x0000002052027810 */ /* 0x000fe40007ffe0ff */
[----:B------:R-:W-:Y:S02]  /*c4d0*/  MOV R5, R79 ;  /* 0x0000004f00057202 */ /* 0x000fe40000000f00 */
[----:B------:R-:W-:-:S04]  /*c4e0*/  IADD3 R3, P1, R2, R17, RZ ;  /* 0x0000001102037210 */ /* 0x000fc80007f3e0ff */
[----:B------:R-:W-:-:S03]  /*c4f0*/  LEA.HI.X.SX32 R2, R2, R25, 0x1, P1 ;  /* 0x0000001902027211 */ /* 0x000fc600008f0eff */
[----:B------:R-:W-:-:S05]  /*c500*/  @P0 SHF.R.S32.HI R0, RZ, 0x1, R83 ;  /* 0x00000001ff000819 */ /* 0x000fca0000011453 */
[--C-:B------:R-:W-:Y:S02]  /*c510*/  @P0 IMAD.MOV R4, RZ, RZ, -R0.reuse ;  /* 0x000000ffff040224 */ /* 0x100fe400078e0a00 */
[----:B------:R-:W-:Y:S02]  /*c520*/  IMAD.MOV.U32 R12, RZ, RZ, RZ ;  /* 0x000000ffff0c7224 */ /* 0x000fe400078e00ff */
[----:B------:R-:W-:Y:S01]  /*c530*/  @P0 IMAD.MOV R5, RZ, RZ, -R0 ;  /* 0x000000ffff050224 */ /* 0x000fe200078e0a00 */
[----:B------:R-:W-:-:S04]  /*c540*/  IADD3 R7, P1, R4, R3, RZ ;  /* 0x0000000304077210 */ /* 0x000fc80007f3e0ff */
[----:B------:R-:W-:Y:S02]  /*c550*/  LEA.HI.X.SX32 R4, R4, R2, 0x1, P1 ;  /* 0x0000000204047211 */ /* 0x000fe400008f0eff */
[C---:B---3--:R-:W-:Y:S02]  /*c560*/  LEA R8, P1, R7.reuse, c[0x0][0x2b0], 0x1 ;  /* 0x0000ac0007087a11 */ /* 0x048fe400078208ff */
[----:B------:R-:W-:Y:S02]  /*c570*/  @P0 IADD3 R12, -R0, RZ, RZ ;  /* 0x000000ff000c0210 */ /* 0x000fe40007ffe1ff */
[----:B------:R-:W-:Y:S01]  /*c580*/  LEA.HI.X R9, R7, c[0x0][0x2b4], R4, 0x1, P1 ;  /* 0x0000ad0007097a11 */ /* 0x000fe200008f0c04 */
[----:B------:R-:W-:Y:S01]  /*c590*/  IMAD.WIDE R4, R5, 0x2, R26 ;  /* 0x0000000205047825 */ /* 0x000fe200078e021a */
[----:B------:R-:W-:-:S04]  /*c5a0*/  IADD3 R3, P1, R12, R3, RZ ;  /* 0x000000030c037210 */ /* 0x000fc80007f3e0ff */
[----:B------:R-:W3:Y:S01]  /*c5b0*/  LDG.E.128 R8, [R8.64] ;  /* 0x0000000608087981 */ /* 0x000ee2000c1e1d00 */
[----:B------:R-:W-:Y:S02]  /*c5c0*/  LEA.HI.X.SX32 R2, R12, R2, 0x1, P1 ;  /* 0x000000020c027211 */ /* 0x000fe400008f0eff */
[C---:B------:R-:W-:Y:S01]  /*c5d0*/  LEA R12, P1, R3.reuse, c[0x0][0x2a8], 0x1 ;  /* 0x0000aa00030c7a11 */ /* 0x040fe200078208ff */
[----:B------:R-:W5:Y:S03]  /*c5e0*/  LDG.E.128 R4, [R4.64+0x40] ;  /* 0x0000400604047981 */ /* 0x000f66000c1e1d00 */
[----:B------:R-:W-:-:S06]  /*c5f0*/  LEA.HI.X R13, R3, c[0x0][0x2ac], R2, 0x1, P1 ;  /* 0x0000ab00030d7a11 */ /* 0x000fcc00008f0c02 */
[----:B--2---:R-:W2:Y:S01]  /*c600*/  LDG.E.128 R12, [R12.64] ;  /* 0x000000060c0c7981 */ /* 0x004ea2000c1e1d00 */
        /* <DEDUP_REMOVED lines=11> */
[----:B------:R-:W-:Y:S01]  /*c6c0*/  SHF.L.U32 R8, R9, 0x10, RZ ;  /* 0x0000001009087819 */ /* 0x000fe200000006ff */
[----:B-----5:R-:W-:Y:S01]  /*c6d0*/  IMAD.U32 R33, R5, 0x10000, RZ ;  /* 0x0001000005217824 */ /* 0x020fe200078e00ff */
[----:B------:R-:W-:Y:S01]  /*c6e0*/  LOP3.LUT R31, R9, 0xffff0000, RZ, 0xc0, !PT ;  /* 0xffff0000091f7812 */ /* 0x000fe200078ec0ff */
[C---:B------:R-:W-:Y:S01]  /*c6f0*/  IMAD.U32 R9, R11.reuse, 0x10000, RZ ;  /* 0x000100000b097824 */ /* 0x040fe200078e00ff */
[----:B------:R-:W-:Y:S01]  /*c700*/  LOP3.LUT R11, R11, 0xffff0000, RZ, 0xc0, !PT ;  /* 0xffff00000b0b7812 */ /* 0x000fe200078ec0ff */
        /* <DEDUP_REMOVED lines=11> */
[C---:B------:R-:W-:Y:S01]  /*c7c0*/  LOP3.LUT R6, R7.reuse, 0xffff0000, RZ, 0xc0, !PT ;  /* 0xffff000007067812 */ /* 0x040fe200078ec0ff */
[----:B------:R-:W-:Y:S01]  /*c7d0*/  @!P0 FADD.FTZ R22, -R22, -RZ ;  /* 0x800000ff16168221 */ /* 0x000fe20000010100 */
[----:B------:R-:W-:Y:S01]  /*c7e0*/  SHF.L.U32 R4, R7, 0x10, RZ ;  /* 0x0000001007047819 */ /* 0x000fe200000006ff */
[----:B------:R-:W-:-:S02]  /*c7f0*/  @!P0 FADD.FTZ R31, -R31, -RZ ;  /* 0x800000ff1f1f8221 */ /* 0x000fc40000010100 */
[----:B------:R-:W-:Y:S02]  /*c800*/  @!P0 FADD.FTZ R30, -R30, -RZ ;  /* 0x800000ff1e1e8221 */ /* 0x000fe40000010100 */
        /* <DEDUP_REMOVED lines=28> */
.L_x_2114:
[----:B------:R-:W-:Y:S05]  /*c9d0*/  BSYNC B0 ;  /* 0x0000000000007941 */ /* 0x000fea0003800000 */
.L_x_2113:
[----:B-1----:R1:W5:Y:S01]  /*c9e0*/  LDG.E.128 R4, [R26.64+0x80] ;  /* 0x000080061a047981 */ /* 0x002362000c1e1d00 */
[----:B------:R-:W-:Y:S01]  /*c9f0*/  IADD3 R18, R18, 0x40, RZ ;  /* 0x0000004012127810 */ /* 0x000fe20007ffe0ff */
[----:B------:R-:W-:Y:S02]  /*ca00*/  BSSY B0, `(.L_x_2115) ;  /* 0x0000058000007945 */ /* 0x000fe40003800000 */
[----:B------:R1:W-:Y:S01]  /*ca10*/  STS.128 [R154+0x1800], R20 ;  /* 0x001800149a007388 */ /* 0x0003e20000000c00 */
[----:B------:R-:W-:-:S13]  /*ca20*/  ISETP.GE.AND P0, PT, R18, c[0x0][0x230], PT ;  /* 0x00008c0012007a0c */ /* 0x000fda0003f06270 */
[----:B------:R-:W-:Y:S05]  /*ca30*/  @P0 BRA `(.L_x_2116) ;  /* 0x0000054000000947 */ /* 0x000fea0003800000 */
[----:B------:R-:W-:Y:S01]  /*ca40*/  ISETP.GE.AND P0, PT, R18, R79, PT ;  /* 0x0000004f1200720c */ /* 0x000fe20003f06270 */
[----:B------:R-:W-:Y:S01]  /*ca50*/  IMAD.MOV.U32 R2, RZ, RZ, RZ ;  /* 0x000000ffff027224 */ /* 0x000fe200078e00ff */
[----:B------:R-:W-:-:S04]  /*ca60*/  IADD3 R82, R82, 0x40, RZ ;  /* 0x0000004052527810 */ /* 0x000fc80007ffe0ff */
[----:B------:R-:W-:-:S04]  /*ca70*/  IADD3 R17, P1, R82, R17, RZ ;  /* 0x0000001152117210 */ /* 0x000fc80007f3e0ff */
[----:B------:R-:W-:-:S03]  /*ca80*/  LEA.HI.X.SX32 R25, R82, R25, 0x1, P1 ;  /* 0x0000001952197211 */ /* 0x000fc600008f0eff */
[--C-:B------:R-:W-:Y:S02]  /*ca90*/  @P0 SHF.R.S32.HI R0, RZ, 0x1, R83.reuse ;  /* 0x00000001ff000819 */ /* 0x100fe40000011453 */
[----:B------:R-:W-:-:S03]  /*caa0*/  @P0 SHF.R.S32.HI R3, RZ, 0x1, R83 ;  /* 0x00000001ff030819 */ /* 0x000fc60000011453 */
[----:B------:R-:W-:Y:S02]  /*cab0*/  @P0 IMAD.MOV R2, RZ, RZ, -R0 ;  /* 0x000000ffff020224 */ /* 0x000fe400078e0a00 */
[----:B------:R-:W-:-:S03]  /*cac0*/  @P0 IMAD.MOV R79, RZ, RZ, -R3 ;  /* 0x000000ffff4f0224 */ /* 0x000fc600078e0a03 */
[C---:B------:R-:W-:Y:S01]  /*cad0*/  IADD3 R0, P1, R2.reuse, R17, RZ ;  /* 0x0000001102007210 */ /* 0x040fe20007f3e0ff */
[----:B---3--:R-:W-:Y:S01]  /*cae0*/  IMAD.WIDE R8, R79, 0x2, R26 ;  /* 0x000000024f087825 */ /* 0x008fe200078e021a */
[----:B------:R-:W-:Y:S02]  /*caf0*/  @P0 SHF.R.S32.HI R83, RZ, 0x1, R83 ;  /* 0x00000001ff530819 */ /* 0x000fe40000011453 */
[----:B------:R-:W-:Y:S02]  /*cb00*/  LEA.HI.X.SX32 R3, R2, R25, 0x1, P1 ;  /* 0x0000001902037211 */ /* 0x000fe400008f0eff */
[C---:B------:R-:W-:Y:S01]  /*cb10*/  LEA R12, P1, R0.reuse, c[0x0][0x2b0], 0x1 ;  /* 0x0000ac00000c7a11 */ /* 0x040fe200078208ff */
[----:B------:R-:W3:Y:S03]  /*cb20*/  LDG.E.128 R8, [R8.64+0x80] ;  /* 0x0000800608087981 */ /* 0x000ee6000c1e1d00 */
[----:B------:R-:W-:-:S02]  /*cb30*/  LEA.HI.X R13, R0, c[0x0][0x2b4], R3, 0x1, P1 ;  /* 0x0000ad00000d7a11 */ /* 0x000fc400008f0c03 */
[----:B------:R-:W-:Y:S01]  /*cb40*/  MOV R0, RZ ;  /* 0x000000ff00007202 */ /* 0x000fe20000000f00 */
[----:B------:R-:W-:-:S03]  /*cb50*/  @P0 IMAD.MOV R0, RZ, RZ, -R83 ;  /* 0x000000ffff000224 */ /* 0x000fc600078e0a53 */
[----:B--2---:R-:W2:Y:S02]  /*cb60*/  LDG.E.128 R12, [R12.64] ;  /* 0x000000060c0c7981 */ /* 0x004ea4000c1e1d00 */
[----:B------:R-:W-:-:S04]  /*cb70*/  IADD3 R17, P1, R0, R17, RZ ;  /* 0x0000001100117210 */ /* 0x000fc80007f3e0ff */
[----:B------:R-:W-:Y:S02]  /*cb80*/  LEA.HI.X.SX32 R0, R0, R25, 0x1, P1 ;  /* 0x0000001900007211 */ /* 0x000fe400008f0eff */
[----:B-1----:R-:W-:-:S04]  /*cb90*/  LEA R20, P1, R17, c[0x0][0x2a8], 0x1 ;  /* 0x0000aa0011147a11 */ /* 0x002fc800078208ff */
[----:B------:R-:W-:-:S06]  /*cba0*/  LEA.HI.X R21, R17, c[0x0][0x2ac], R0, 0x1, P1 ;  /* 0x0000ab0011157a11 */ /* 0x000fcc00008f0c00 */
[----:B----4-:R-:W4:Y:S01]  /*cbb0*/  LDG.E.128 R20, [R20.64] ;  /* 0x0000000614147981 */ /* 0x010f22000c1e1d00 */
[C---:B-----5:R-:W-:Y:S01]  /*cbc0*/  LOP3.LUT R0, R5.reuse, 0xffff0000, RZ, 0xc0, !PT ;  /* 0xffff000005007812 */ /* 0x060fe200078ec0ff */
[----:B------:R-:W-:Y:S01]  /*cbd0*/  IMAD.U32 R3, R4, 0x10000, RZ ;  /* 0x0001000004037824 */ /* 0x000fe200078e00ff */
[----:B------:R-:W-:Y:S01]  /*cbe0*/  SHF.L.U32 R18, R5, 0x10, RZ ;  /* 0x0000001005127819 */ /* 0x000fe200000006ff */
[----:B------:R-:W-:Y:S01]  /*cbf0*/  IMAD.U32 R17, R6, 0x10000, RZ ;  /* 0x0001000006117824 */ /* 0x000fe200078e00ff */
[----:B------:R-:W-:Y:S01]  /*cc00*/  LOP3.LUT R2, R4, 0xffff0000, RZ, 0xc0, !PT ;  /* 0xffff000004027812 */ /* 0x000fe200078ec0ff */
[C---:B------:R-:W-:Y:S01]  /*cc10*/  IMAD.U32 R24, R7.reuse, 0x10000, RZ ;  /* 0x0001000007187824 */ /* 0x040fe200078e00ff */
[----:B------:R-:W-:Y:S02]  /*cc20*/  LOP3.LUT R5, R6, 0xffff0000, RZ, 0xc0, !PT ;  /* 0xffff000006057812 */ /* 0x000fe400078ec0ff */
[----:B------:R-:W-:Y:S01]  /*cc30*/  LOP3.LUT R4, R7, 0xffff0000, RZ, 0xc0, !PT ;  /* 0xffff000007047812 */ /* 0x000fe200078ec0ff */
[C---:B---3--:R-:W-:Y:S01]  /*cc40*/  IMAD.U32 R6, R9.reuse, 0x10000, RZ ;  /* 0x0001000009067824 */ /* 0x048fe200078e00ff */
[----:B------:R-:W-:Y:S01]  /*cc50*/  LOP3.LUT R26, R9, 0xffff0000, RZ, 0xc0, !PT ;  /* 0xffff0000091a7812 */ /* 0x000fe200078ec0ff */
[----:B------:R-:W-:Y:S01]  /*cc60*/  IMAD.U32 R25, R10, 0x10000, RZ ;  /* 0x000100000a197824 */ /* 0x000fe200078e00ff */
[----:B------:R-:W-:-:S02]  /*cc70*/  SHF.L.U32 R19, R8, 0x10, RZ ;  /* 0x0000001008137819 */ /* 0x000fc400000006ff */
[----:B------:R-:W-:Y:S02]  /*cc80*/  LOP3.LUT R7, R8, 0xffff0000, RZ, 0xc0, !PT ;  /* 0xffff000008077812 */ /* 0x000fe400078ec0ff */
[----:B------:R-:W-:Y:S02]  /*cc90*/  LOP3.LUT R9, R10, 0xffff0000, RZ, 0xc0, !PT ;  /* 0xffff00000a097812 */ /* 0x000fe400078ec0ff */
[C---:B------:R-:W-:Y:S01]  /*cca0*/  SHF.L.U32 R8, R11.reuse, 0x10, RZ ;  /* 0x000000100b087819 */ /* 0x040fe200000006ff */
[C---:B--2---:R-:W-:Y:S01]  /*ccb0*/  IMAD.U32 R28, R12.reuse, 0x10000, RZ ;  /* 0x000100000c1c7824 */ /* 0x044fe200078e00ff */
[----:B------:R-:W-:Y:S01]  /*ccc0*/  LOP3.LUT R27, R11, 0xffff0000, RZ, 0xc0, !PT ;  /* 0xffff00000b1b7812 */ /* 0x000fe200078ec0ff */
[C---:B------:R-:W-:Y:S01]  /*ccd0*/  IMAD.U32 R11, R13.reuse, 0x10000, RZ ;  /* 0x000100000d0b7824 */ /* 0x040fe200078e00ff */
[----:B------:R-:W-:Y:S01]  /*cce0*/  LOP3.LUT R10, R12, 0xffff0000, RZ, 0xc0, !PT ;  /* 0xffff00000c0a7812 */ /* 0x000fe200078ec0ff */
[----:B------:R-:W-:Y:S01]  /*ccf0*/  @!P0 FADD.FTZ R28, -R28, -RZ ;  /* 0x800000ff1c1c8221 */ /* 0x000fe20000010100 */
[----:B------:R-:W-:Y:S01]  /*cd00*/  LOP3.LUT R29, R13, 0xffff0000, RZ, 0xc0, !PT ;  /* 0xffff00000d1d7812 */ /* 0x000fe200078ec0ff */
[----:B------:R-:W-:Y:S01]  /*cd10*/  IMAD.U32 R13, R15, 0x10000, RZ ;  /* 0x000100000f0d7824 */ /* 0x000fe200078e00ff */
[C---:B------:R-:W-:Y:S01]  /*cd20*/  SHF.L.U32 R30, R14.reuse, 0x10, RZ ;  /* 0x000000100e1e7819 */ /* 0x040fe200000006ff */
[----:B------:R-:W-:Y:S01]  /*cd30*/  @!P0 FADD.FTZ R11, -R11, -RZ ;  /* 0x800000ff0b0b8221 */ /* 0x000fe20000010100 */
[----:B------:R-:W-:Y:S01]  /*cd40*/  LOP3.LUT R12, R14, 0xffff0000, RZ, 0xc0, !PT ;  /* 0xffff00000e0c7812 */ /* 0x000fe200078ec0ff */
[----:B------:R-:W-:Y:S01]  /*cd50*/  @!P0 FADD.FTZ R13, -R13, -RZ ;  /* 0x800000ff0d0d8221 */ /* 0x000fe20000010100 */
[----:B------:R-:W-:Y:S01]  /*cd60*/  LOP3.LUT R14, R15, 0xffff0000, RZ, 0xc0, !PT ;  /* 0xffff00000f0e7812 */ /* 0x000fe200078ec0ff */
[----:B------:R-:W-:-:S02]  /*cd70*/  @!P0 FADD.FTZ R10, -R10, -RZ ;  /* 0x800000ff0a0a8221 */ /* 0x000fc40000010100 */
[----:B------:R-:W-:Y:S02]  /*cd80*/  @!P0 FADD.FTZ R12, -R12, -RZ ;  /* 0x800000ff0c0c8221 */ /* 0x000fe40000010100 */
[----:B------:R-:W-:Y:S02]  /*cd90*/  @!P0 FADD.FTZ R14, -R14, -RZ ;  /* 0x800000ff0e0e8221 */ /* 0x000fe40000010100 */
[----:B------:R-:W-:Y:S02]  /*cda0*/  @!P0 FADD.FTZ R29, -R29, -RZ ;  /* 0x800000ff1d1d8221 */ /* 0x000fe40000010100 */
[----:B------:R-:W-:Y:S02]  /*cdb0*/  @!P0 FADD.FTZ R30, -R30, -RZ ;  /* 0x800000ff1e1e8221 */ /* 0x000fe40000010100 */
[----:B------:R-:W-:Y:S02]  /*cdc0*/  FMUL.FTZ R12, R9, R12 ;  /* 0x0000000c090c7220 */ /* 0x000fe40000410000 */
[----:B------:R-:W-:Y:S01]  /*cdd0*/  FMUL.FTZ R13, R8, R13 ;  /* 0x0000000d080d7220 */ /* 0x000fe20000410000 */
[----:B----4-:R-:W-:Y:S01]  /*cde0*/  LOP3.LUT R8, R20, 0xffff0000, RZ, 0xc0, !PT ;  /* 0xffff000014087812 */ /* 0x010fe200078ec0ff */
        /* <DEDUP_REMOVED lines=16> */
[----:B------:R-:W-:-:S02]  /*cef0*/  FFMA.FTZ R2, R2, R8, R7 ;  /* 0x0000000802027223 */ /* 0x000fc40000010007 */
[----:B------:R-:W-:Y:S02]  /*cf00*/  FFMA.FTZ R15, R17, R15, R30 ;  /* 0x0000000f110f7223 */ /* 0x000fe4000001001e */
[----:B------:R-:W-:Y:S02]  /*cf10*/  FFMA.FTZ R10, R24, R10, R13 ;  /* 0x0000000a180a7223 */ /* 0x000fe4000001000d */
[----:B------:R-:W-:Y:S01]  /*cf20*/  FFMA.FTZ R27, R4, R22, R27 ;  /* 0x00000016041b7223 */ /* 0x000fe2000001001b */
[----:B------:R-:W-:Y:S01]  /*cf30*/  F2FP.BF16.PACK_AB R4, R2, R3 ;  /* 0x000000030204723e */ /* 0x000fe200000010ff */
[----:B------:R-:W-:Y:S01]  /*cf40*/  FFMA.FTZ R12, R5, R14, R12 ;  /* 0x0000000e050c7223 */ /* 0x000fe2000001000c */
[----:B------:R-:W-:Y:S02]  /*cf50*/  F2FP.BF16.PACK_AB R5, R29, R6 ;  /* 0x000000061d05723e */ /* 0x000fe400000010ff */
[----:B------:R-:W-:Y:S02]  /*cf60*/  F2FP.BF16.PACK_AB R7, R27, R10 ;  /* 0x0000000a1b07723e */ /* 0x000fe400000010ff */
[----:B------:R-:W-:-:S02]  /*cf70*/  F2FP.BF16.PACK_AB R6, R12, R15 ;  /* 0x0000000f0c06723e */ /* 0x000fc400000010ff */
.L_x_2116:
[----:B------:R-:W-:Y:S05]  /*cf80*/  BSYNC B0 ;  /* 0x0000000000007941 */ /* 0x000fea0003800000 */
.L_x_2115:
[----:B-----5:R1:W-:Y:S01]  /*cf90*/  STS.128 [R154+0x2800], R4 ;  /* 0x002800049a007388 */ /* 0x0203e20000000c00 */
[----:B------:R-:W-:Y:S05]  /*cfa0*/  BRA `(.L_x_2096) ;  /* 0x0000013000007947 */ /* 0x000fea0003800000 */
.L_x_2086:
[----:B------:R-:W-:Y:S01]  /*cfb0*/  IMAD.IADD R3, R150, 0x1, -R67 ;  /* 0x0000000196037824 */ /* 0x000fe200078e0a43 */
[----:B------:R-:W-:-:S04]  /*cfc0*/  IADD3 R16, R148, 0x20, RZ ;  /* 0x0000002094107810 */ /* 0x000fc80007ffe0ff */
[-C--:B------:R-:W-:Y:S02]  /*cfd0*/  ISETP.GE.AND P3, PT, R16, R3.reuse, PT ;  /* 0x000000031000720c */ /* 0x080fe40003f66270 */
[----:B------:R-:W-:-:S11]  /*cfe0*/  ISETP.GE.AND P4, PT, R148, R3, PT ;  /* 0x000000039400720c */ /* 0x000fd60003f86270 */
[C---:B------:R-:W-:Y:S02]  /*cff0*/  @!P3 IADD3 R3, P0, R156.reuse, UR4, RZ ;  /* 0x000000049c03bc10 */ /* 0x040fe4000ff1e0ff */
[C---:B----4-:R-:W-:Y:S02]  /*d000*/  @!P4 LEA R4, P1, R156.reuse, c[0x0][0x160], 0x1 ;  /* 0x000058009c04ca11 */ /* 0x050fe400078208ff */
[----:B------:R-:W-:Y:S02]  /*d010*/  @!P3 IADD3.X R0, R75, UR5, RZ, P0, !PT ;  /* 0x000000054b00bc10 */ /* 0x000fe400087fe4ff */
[C---:B------:R-:W-:Y:S02]  /*d020*/  @!P3 LEA R2, P0, R3.reuse, c[0x0][0x160], 0x1 ;  /* 0x000058000302ba11 */ /* 0x040fe400078008ff */
[----:B------:R-:W-:Y:S02]  /*d030*/  @!P4 LEA.HI.X R5, R156, c[0x0][0x164], R75, 0x1, P1 ;  /* 0x000059009c05ca11 */ /* 0x000fe400008f0c4b */
[----:B------:R-:W-:-:S03]  /*d040*/  @!P3 LEA.HI.X R3, R3, c[0x0][0x164], R0, 0x1, P0 ;  /* 0x000059000303ba11 */ /* 0x000fc600000f0c00 */
[----:B------:R-:W-:Y:S01]  /*d050*/  @!PT LDS RZ, [RZ] ;  /* 0x00000000fffff984 */ /* 0x000fe20000000800 */
[----:B------:R-:W-:Y:S01]  /*d060*/  @!PT LDS RZ, [RZ] ;  /* 0x00000000fffff984 */ /* 0x000fe20000000800 */
[----:B------:R-:W-:Y:S01]  /*d070*/  @!PT LDS RZ, [RZ] ;  /* 0x00000000fffff984 */ /* 0x000fe20000000800 */
[----:B------:R1:W-:Y:S04]  /*d080*/  @!P4 LDGSTS.E.BYPASS.LTC128B.128 [R154], [R4.64] ;  /* 0x00000000049acfae */ /* 0x0003e8000b901d46 */
[----:B------:R1:W-:Y:S04]  /*d090*/  @!P4 LDGSTS.E.BYPASS.LTC128B.128 [R154+0x1000], [R4.64+0x40] ;  /* 0x01000040049acfae */ /* 0x0003e8000b901d46 */
[----:B------:R1:W-:Y:S04]  /*d0a0*/  @!P4 LDGSTS.E.BYPASS.LTC128B.128 [R154+0x2000], [R4.64+0x80] ;  /* 0x02000080049acfae */ /* 0x0003e8000b901d46 */
[----:B------:R1:W-:Y:S04]  /*d0b0*/  @!P3 LDGSTS.E.BYPASS.LTC128B.128 [R154+0x800], [R2.64] ;  /* 0x00800000029abfae */ /* 0x0003e8000b901d46 */
[----:B------:R1:W-:Y:S04]  /*d0c0*/  @!P3 LDGSTS.E.BYPASS.LTC128B.128 [R154+0x1800], [R2.64+0x40] ;  /* 0x01800040029abfae */ /* 0x0003e8000b901d46 */
[----:B------:R1:W-:Y:S02]  /*d0d0*/  @!P3 LDGSTS.E.BYPASS.LTC128B.128 [R154+0x2800], [R2.64+0x80] ;  /* 0x02800080029abfae */ /* 0x0003e4000b901d46 */
.L_x_2096:
[----:B------:R-:W-:Y:S05]  /*d0e0*/  BSYNC B2 ;  /* 0x0000000000027941 */ /* 0x000fea0003800000 */
.L_x_2085:
[----:B------:R-:W-:Y:S02]  /*d0f0*/  IADD3 R160, R55, -0x1, RZ ;  /* 0xffffffff37a07810 */ /* 0x000fe40007ffe0ff */
[----:B------:R-:W-:-:S02]  /*d100*/  LEA R156, P0, R164, c[0x0][0x168], 0x1 ;  /* 0x00005a00a49c7a11 */ /* 0x000fc400078008ff */
[----:B-1--4-:R-:W-:Y:S01]  /*d110*/  IADD3 R4, R148, 0x40, RZ ;  /* 0x0000004094047810 */ /* 0x012fe20007ffe0ff */
[----:B------:R-:W-:Y:S01]  /*d120*/  IMAD.SHL.U32 R0, R160, 0x80, RZ ;  /* 0x00000080a0007824 */ /* 0x000fe200078e00ff */
[----:B------:R-:W-:Y:S02]  /*d130*/  LEA.HI.X R155, R164, c[0x0][0x16c], R60, 0x1, P0 ;  /* 0x00005b00a49b7a11 */ /* 0x000fe400000f0c3c */
[----:B------:R-:W-:Y:S01]  /*d140*/  LOP3.LUT R2, R74, 0x7fffffe, RZ, 0xc0, !PT ;  /* 0x07fffffe4a027812 */ /* 0x000fe200078ec0ff */
[----:B------:R-:W-:Y:S01]  /*d150*/  IMAD.IADD R5, R63, 0x1, -R0 ;  /* 0x000000013f057824 */ /* 0x000fe200078e0a00 */
[----:B------:R-:W-:Y:S02]  /*d160*/  SHF.R.S32.HI R6, RZ, 0x1f, R71 ;  /* 0x0000001fff067819 */ /* 0x000fe40000011447 */
[----:B------:R-:W-:Y:S01]  /*d170*/  LOP3.LUT R73, R73, 0xfffffff8, RZ, 0xc0, !PT ;  /* 0xfffffff849497812 */ /* 0x000fe200078ec0ff */
[----:B------:R-:W-:Y:S01]  /*d180*/  IMAD.IADD R2, R71, 0x1, -R2 ;  /* 0x0000000147027824 */ /* 0x000fe200078e0a02 */
[----:B------:R-:W-:-:S02]  /*d190*/  ISETP.GE.AND P5, PT, R148, R5, PT ;  /* 0x000000059400720c */ /* 0x000fc40003fa6270 */
[-C--:B------:R-:W-:Y:S02]  /*d1a0*/  ISETP.GE.AND P1, PT, R16, R5.reuse, PT ;  /* 0x000000051000720c */ /* 0x080fe40003f26270 */
[----:B------:R-:W-:Y:S02]  /*d1b0*/  ISETP.GE.AND P0, PT, R4, R5, PT ;  /* 0x000000050400720c */ /* 0x000fe40003f06270 */
[----:B------:R-:W-:Y:S01]  /*d1c0*/  LEA.HI R71, R6, R71, RZ, 0x3 ;  /* 0x0000004706477211 */ /* 0x000fe200078f18ff */
[----:B------:R-:W-:Y:S01]  /*d1d0*/  IMAD.IADD R6, R64, 0x1, -R73 ;  /* 0x0000000140067824 */ /* 0x000fe200078e0a49 */
[----:B---3--:R-:W-:Y:S02]  /*d1e0*/  SHF.R.S32.HI R9, RZ, 0x4, R72 ;  /* 0x00000004ff097819 */ /* 0x008fe40000011448 */
[----:B------:R-:W-:Y:S01]  /*d1f0*/  ISETP.GE.AND P4, PT, R16, R5, PT ;  /* 0x000000051000720c */ /* 0x000fe20003f86270 */
[----:B------:R-:W-:Y:S01]  /*d200*/  IMAD.SHL.U32 R49, R71, 0x20, RZ ;  /* 0x0000002047317824 */ /* 0x000fe200078e00ff */
[----:B------:R-:W-:Y:S01]  /*d210*/  LEA.HI R48, R72, R9, RZ, 0x1 ;  /* 0x0000000948307211 */ /* 0x000fe200078f08ff */
[----:B------:R-:W-:Y:S01]  /*d220*/  @!P5 IMAD.MOV.U32 R157, RZ, RZ, R155 ;  /* 0x000000ffff9dd224 */ /* 0x000fe200078e009b */
[----:B------:R-:W-:-:S02]  /*d230*/  LEA.HI R3, R6, R6, RZ, 0x1 ;  /* 0x0000000606037211 */ /* 0x000fc400078f08ff */
[C---:B------:R-:W-:Y:S01]  /*d240*/  @!P1 LEA R10, P3, R62.reuse, R156, 0x1 ;  /* 0x0000009c3e0a9211 */ /* 0x040fe200078608ff */
[----:B------:R-:W-:Y:S01]  /*d250*/  @!P0 IMAD.MOV.U32 R7, RZ, RZ, c[0x0][0x198] ;  /* 0x00006600ff078624 */ /* 0x000fe200078e00ff */
[----:B------:R-:W-:Y:S01]  /*d260*/  @!PT LDS RZ, [RZ] ;  /* 0x00000000fffff984 */ /* 0x000fe20000000800 */
[----:B------:R-:W-:Y:S01]  /*d270*/  @!PT LDS RZ, [RZ] ;  /* 0x00000000fffff984 */ /* 0x000fe20000000800 */
[----:B------:R-:W-:Y:S01]  /*d280*/  @!PT LDS RZ, [RZ] ;  /* 0x00000000fffff984 */ /* 0x000fe20000000800 */
[----:B------:R1:W-:Y:S01]  /*d290*/  @!P5 LDGSTS.E.BYPASS.LTC128B.128 [R154+0x3000], [R156.64] ;  /* 0x030000009c9adfae */ /* 0x0003e2000b901d46 */
[----:B------:R-:W-:Y:S01]  /*d2a0*/  @!P0 IMAD.MOV.U32 R8, RZ, RZ, c[0x0][0x19c] ;  /* 0x00006700ff088624 */ /* 0x000fe200078e00ff */
[----:B------:R-:W-:Y:S02]  /*d2b0*/  @!P1 LEA.HI.X R11, R62, R155, R61, 0x1, P3 ;  /* 0x0000009b3e0b9211 */ /* 0x000fe400018f0c3d */
[----:B------:R1:W-:Y:S01]  /*d2c0*/  @!P5 LDGSTS.E.BYPASS.LTC128B.128 [R154+0x5000], [R156.64+0x40] ;  /* 0x050000409c9adfae */ /* 0x0003e2000b901d46 */
[----:B------:R-:W-:Y:S02]  /*d2d0*/  LOP3.LUT R48, R48, 0xfffffffe, RZ, 0xc0, !PT ;  /* 0xfffffffe30307812 */ /* 0x000fe400078ec0ff */
[-C--:B------:R-:W-:Y:S01]  /*d2e0*/  ISETP.GE.AND P3, PT, R4, R5.reuse, PT ;  /* 0x000000050400720c */ /* 0x080fe20003f66270 */
[----:B------:R1:W-:Y:S01]  /*d2f0*/  @!P5 LDGSTS.E.BYPASS.LTC128B.128 [R154+0x7000], [R156.64+0x80] ;  /* 0x070000809c9adfae */ /* 0x0003e2000b901d46 */
[C---:B------:R-:W-:Y:S01]  /*d300*/  ISETP.GE.AND P5, PT, R148.reuse, R5, PT ;  /* 0x000000059400720c */ /* 0x040fe20003fa6270 */
[----:B------:R-:W-:Y:S01]  /*d310*/  IMAD.IADD R48, R9, 0x1, -R48 ;  /* 0x0000000109307824 */ /* 0x000fe200078e0a30 */
[----:B------:R-:W-:Y:S01]  /*d320*/  IADD3 R148, R148, 0x60, RZ ;  /* 0x0000006094947810 */ /* 0x000fe20007ffe0ff */
[----:B------:R3:W-:Y:S01]  /*d330*/  @!P1 LDGSTS.E.BYPASS.LTC128B.128 [R154+0x3800], [R10.64] ;  /* 0x038000000a9a9fae */ /* 0x0007e2000b901d46 */
[----:B------:R-:W-:-:S02]  /*d340*/  LOP3.LUT R49, R49, 0xffffff00, RZ, 0xc0, !PT ;  /* 0xffffff0031317812 */ /* 0x000fc400078ec0ff */
[----:B------:R-:W-:Y:S01]  /*d350*/  ISETP.GE.AND P6, PT, R148, R5, PT ;  /* 0x000000059400720c */ /* 0x000fe20003fc6270 */
[----:B------:R3:W-:Y:S04]  /*d360*/  @!P1 LDGSTS.E.BYPASS.LTC128B.128 [R154+0x5800], [R10.64+0x40] ;  /* 0x058000400a9a9fae */ /* 0x0007e8000b901d46 */
[----:B------:R3:W-:Y:S01]  /*d370*/  @!P1 LDGSTS.E.BYPASS.LTC128B.128 [R154+0x7800], [R10.64+0x80] ;  /* 0x078000800a9a9fae */ /* 0x0007e2000b901d46 */
[----:B------:R-:W-:-:S04]  /*d380*/  @!P0 LEA R12, P1, R7, R156, 0x7 ;  /* 0x0000009c070c8211 */ /* 0x000fc800078238ff */
[----:B------:R-:W-:Y:S01]  /*d390*/  @!P0 LEA.HI.X R13, R7, R155, R8, 0x7, P1 ;  /* 0x0000009b070d8211 */ /* 0x000fe200008f3c08 */
[----:B------:R-:W-:Y:S01]  /*d3a0*/  IMAD.SHL.U32 R7, R70, 0x40, RZ ;  /* 0x0000004046077824 */ /* 0x000fe200078e00ff */
[----:B------:R-:W-:Y:S01]  /*d3b0*/  ISETP.GE.AND P1, PT, R148, R5, PT ;  /* 0x000000059400720c */ /* 0x000fe20003f26270 */
[----:B------:R-:W-:Y:S02]  /*d3c0*/  @!P6 IMAD.MOV.U32 R8, RZ, RZ, c[0x0][0x198] ;  /* 0x00006600ff08e624 */ /* 0x000fe400078e00ff */
[----:B------:R-:W-:Y:S01]  /*d3d0*/  @!P6 IMAD.MOV.U32 R5, RZ, RZ, c[0x0][0x19c] ;  /* 0x00006700ff05e624 */ /* 0x000fe200078e00ff */
[----:B------:R4:W-:Y:S01]  /*d3e0*/  @!P0 LDGSTS.E.BYPASS.LTC128B.128 [R154+0x4000], [R12.64] ;  /* 0x040000000c9a8fae */ /* 0x0009e2000b901d46 */
[----:B------:R-:W-:Y:S02]  /*d3f0*/  LOP3.LUT R7, R7, 0xc0, RZ, 0xc0, !PT ;  /* 0x000000c007077812 */ /* 0x000fe400078ec0ff */
[----:B------:R-:W-:Y:S01]  /*d400*/  @!P6 IMAD R5, R5, 0xc0, RZ ;  /* 0x000000c00505e824 */ /* 0x000fe200078e02ff */
[----:B------:R4:W-:Y:S01]  /*d410*/  @!P0 LDGSTS.E.BYPASS.LTC128B.128 [R154+0x6000], [R12.64+0x40] ;  /* 0x060000400c9a8fae */ /* 0x0009e2000b901d46 */
[----:B-1----:R-:W-:-:S03]  /*d420*/  @!P6 IMAD.MOV.U32 R157, RZ, RZ, R155 ;  /* 0x000000ffff9de224 */ /* 0x002fc600078e009b */
[----:B------:R4:W-:Y:S01]  /*d430*/  @!P0 LDGSTS.E.BYPASS.LTC128B.128 [R154+0x8000], [R12.64+0x80] ;  /* 0x080000800c9a8fae */ /* 0x0009e2000b901d46 */
[----:B------:R-:W-:Y:S01]  /*d440*/  @!P6 IMAD.WIDE.U32 R8, R8, 0xc0, R156 ;  /* 0x000000c00808e825 */ /* 0x000fe200078e009c */
[----:B------:R-:W-:-:S03]  /*d450*/  LEA R158, P0, R162, c[0x0][0x170], 0x1 ;  /* 0x00005c00a29e7a11 */ /* 0x000fc600078008ff */
[----:B------:R-:W-:Y:S01]  /*d460*/  @!P1 IMAD.MOV.U32 R14, RZ, RZ, c[0x0][0x1a0] ;  /* 0x00006800ff0e9624 */ /* 0x000fe200078e00ff */
[----:B------:R-:W-:Y:S02]  /*d470*/  LEA.HI.X R159, R162, c[0x0][0x174], R54, 0x1, P0 ;  /* 0x00005d00a29f7a11 */ /* 0x000fe400000f0c36 */
[----:B---3--:R-:W-:Y:S01]  /*d480*/  LOP3.LUT R11, R3, 0x7fffffe, RZ, 0xc0, !PT ;  /* 0x07fffffe030b7812 */ /* 0x008fe200078ec0ff */
[----:B------:R-:W-:Y:S01]  /*d490*/  @!P6 IMAD.MOV.U32 R10, RZ, RZ, R8 ;  /* 0x000000ffff0ae224 */ /* 0x000fe200078e0008 */
[----:B------:R-:W-:Y:S01]  /*d4a0*/  SHF.R.S32.HI R3, RZ, 0x1, R3 ;  /* 0x00000001ff037819 */ /* 0x000fe20000011403 */
[----:B------:R-:W-:Y:S01]  /*d4b0*/  @!P1 IMAD.WIDE.U32 R14, R14, 0xc0, R158 ;  /* 0x000000c00e0e9825 */ /* 0x000fe200078e009e */
[----:B------:R-:W-:-:S03]  /*d4c0*/  @!P4 LEA R4, P0, R69, R158, 0x1 ;  /* 0x0000009e4504c211 */ /* 0x000fc600078008ff */
[----:B------:R-:W-:Y:S02]  /*d4d0*/  IMAD.IADD R11, R6, 0x1, -R11 ;  /* 0x00000001060b7824 */ /* 0x000fe400078e0a0b */
[----:B------:R-:W-:Y:S02]  /*d4e0*/  IMAD.SHL.U32 R8, R3, 0x40, RZ ;  /* 0x0000004003087824 */ /* 0x000fe400078e00ff */
[----:B------:R-:W-:Y:S02]  /*d4f0*/  IMAD R148, R48, 0x8, R11 ;  /* 0x0000000830947824 */ /* 0x000fe400078e020b */
[----:B------:R-:W-:Y:S01]  /*d500*/  @!P6 IMAD.IADD R11, R9, 0x1, R5 ;  /* 0x00000001090be824 */ /* 0x000fe200078e0205 */
[----:B------:R-:W-:Y:S01]  /*d510*/  LOP3.LUT R8, R8, 0xc0, RZ, 0xc0, !PT ;  /* 0x000000c008087812 */ /* 0x000fe200078ec0ff */
[----:B------:R-:W-:Y:S01]  /*d520*/  IMAD.SHL.U32 R48, R48, 0x8, RZ ;  /* 0x0000000830307824 */ /* 0x000fe200078e00ff */
[----:B------:R-:W-:Y:S01]  /*d530*/  @!P4 LEA.HI.X R5, R69, R159, R66, 0x1, P0 ;  /* 0x0000009f4505c211 */ /* 0x000fe200000f0c42 */
[----:B------:R-:W-:Y:S01]  /*d540*/  IMAD.SHL.U32 R9, R68, 0x8, RZ ;  /* 0x0000000844097824 */ /* 0x000fe200078e00ff */
[----:B------:R1:W-:Y:S01]  /*d550*/  @!P6 LDGSTS.E.BYPASS.LTC128B.128 [R154+0x4800], [R10.64] ;  /* 0x048000000a9aefae */ /* 0x0003e2000b901d46 */
[----:B------:R-:W-:Y:S01]  /*d560*/  @!P3 IMAD.MOV.U32 R6, RZ, RZ, c[0x0][0x1a0] ;  /* 0x00006800ff06b624 */ /* 0x000fe200078e00ff */
[----:B------:R-:W-:Y:S01]  /*d570*/  LOP3.LUT R48, R7, 0x8, R48, 0xf8, !PT ;  /* 0x0000000807307812 */ /* 0x000fe200078ef830 */
[----:B----4-:R-:W-:Y:S01]  /*d580*/  @!P1 IMAD.MOV.U32 R12, RZ, RZ, c[0x0][0x1a4] ;  /* 0x00006900ff0c9624 */ /* 0x010fe200078e00ff */
[----:B------:R1:W-:Y:S01]  /*d590*/  @!P6 LDGSTS.E.BYPASS.LTC128B.128 [R154+0x6800], [R10.64+0x40] ;  /* 0x068000400a9aefae */ /* 0x0003e2000b901d46 */
[----:B------:R-:W-:-:S02]  /*d5a0*/  SHF.R.U32.HI R7, RZ, 0x3, R7 ;  /* 0x00000003ff077819 */ /* 0x000fc40000011607 */
[----:B------:R-:W-:Y:S01]  /*d5b0*/  LOP3.LUT R9, R8, 0x8, R9, 0xf8, !PT ;  /* 0x0000000808097812 */ /* 0x000fe200078ef809 */
[----:B------:R1:W-:Y:S01]  /*d5c0*/  @!P6 LDGSTS.E.BYPASS.LTC128B.128 [R154+0x8800], [R10.64+0x80] ;  /* 0x088000800a9aefae */ /* 0x0003e2000b901d46 */
[----:B------:R-:W-:Y:S01]  /*d5d0*/  LOP3.LUT R48, R48, R7, RZ, 0x3c, !PT ;  /* 0x0000000730307212 */ /* 0x000fe200078e3cff */
[----:B------:R-:W-:Y:S01]  /*d5e0*/  @!P1 IMAD R12, R12, 0xc0, RZ ;  /* 0x000000c00c0c9824 */ /* 0x000fe200078e02ff */
[----:B------:R-:W-:Y:S01]  /*d5f0*/  SHF.R.S32.HI R7, RZ, 0x1f, R64 ;  /* 0x0000001fff077819 */ /* 0x000fe20000011440 */
[----:B------:R-:W0:Y:S01]  /*d600*/  LDGDEPBAR ;  /* 0x00000000000079af */ /* 0x000e220000000000 */
[----:B------:R-:W-:Y:S01]  /*d610*/  SHF.R.U32.HI R8, RZ, 0x3, R8 ;  /* 0x00000003ff087819 */ /* 0x000fe20000011608 */
[----:B------:R-:W-:Y:S01]  /*d620*/  @!P1 IMAD.IADD R13, R15, 0x1, R12 ;  /* 0x000000010f0d9824 */ /* 0x000fe200078e020c */
[----:B------:R-:W-:Y:S01]  /*d630*/  LEA.HI R50, R7, R64, RZ, 0x5 ;  /* 0x0000004007327211 */ /* 0x000fe200078f28ff */
[----:B------:R-:W-:Y:S01]  /*d640*/  @!P3 IMAD.MOV.U32 R7, RZ, RZ, c[0x0][0x1a4] ;  /* 0x00006900ff07b624 */ /* 0x000fe200078e00ff */
[----:B------:R-:W-:Y:S01]  /*d650*/  LOP3.LUT R9, R9, R8, RZ, 0x3c, !PT ;  /* 0x0000000809097212 */ /* 0x000fe200078e3cff */
[----:B------:R-:W-:Y:S01]  /*d660*/  @!P1 IMAD.MOV.U32 R12, RZ, RZ, R14 ;  /* 0x000000ffff0c9224 */ /* 0x000fe200078e000e */
[----:B------:R-:W-:-:S03]  /*d670*/  SHF.R.S32.HI R50, RZ, 0x5, R50 ;  /* 0x00000005ff327819 */ /* 0x000fc60000011432 */
[----:B------:R-:W-:Y:S02]  /*d680*/  IMAD.U32 R148, R148, 0x20, R9 ;  /* 0x0000002094947824 */ /* 0x000fe400078e0009 */
[----:B------:R-:W-:Y:S02]  /*d690*/  IMAD R149, R50, 0x200, R49 ;  /* 0x0000020032957824 */ /* 0x000fe400078e0231 */
[----:B------:R-:W-:Y:S02]  /*d6a0*/  IMAD.SHL.U32 R148, R148, 0x2, RZ ;  /* 0x0000000294947824 */ /* 0x000fe400078e00ff */
[----:B------:R-:W-:Y:S02]  /*d6b0*/  IMAD R149, R2, 0x20, R149 ;  /* 0x0000002002957824 */ /* 0x000fe400078e0295 */
[----:B------:R-:W-:Y:S02]  /*d6c0*/  IMAD R50, R50, 0x10, R67 ;  /* 0x0000001032327824 */ /* 0x000fe400078e0243 */
[----:B------:R-:W-:Y:S01]  /*d6d0*/  IMAD.IADD R149, R48, 0x1, R149 ;  /* 0x0000000130957824 */ /* 0x000fe200078e0295 */
[----:B-1----:R-:W-:Y:S01]  /*d6e0*/  @!P3 LEA R10, P0, R6, R158, 0x7 ;  /* 0x0000009e060ab211 */ /* 0x002fe200078038ff */
[----:B------:R-:W-:-:S04]  /*d6f0*/  DEPBAR.LE SB0, 0x0 ;  /* 0x000080000000791a */ /* 0x000fc80000000000 */
[----:B------:R-:W-:Y:S01]  /*d700*/  BAR.SYNC.DEFER_BLOCKING 0x0 ;  /* 0x0000000000007b1d */ /* 0x000fe20000010000 */
[----:B------:R-:W-:Y:S01]  /*d710*/  @!P3 LEA.HI.X R11, R6, R159, R7, 0x7, P0 ;  /* 0x0000009f060bb211 */ /* 0x000fe200000f3c07 */
[----:B------:R-:W-:Y:S01]  /*d720*/  IMAD.SHL.U32 R149, R149, 0x2, RZ ;  /* 0x0000000295957824 */ /* 0x000fe200078e00ff */
[----:B------:R-:W-:Y:S01]  /*d730*/  LOP3.LUT P0, RZ, R3, 0x2, RZ, 0xc0, !PT ;  /* 0x0000000203ff7812 */ /* 0x000fe2000780c0ff */
[----:B------:R-:W-:Y:S02]  /*d740*/  IMAD.MOV.U32 R3, RZ, RZ, 0x10 ;  /* 0x00000010ff037424 */ /* 0x000fe400078e00ff */
[----:B------:R-:W-:-:S03]  /*d750*/  IMAD R147, R51, 0x2, R149 ;  /* 0x0000000233937824 */ /* 0x000fc600078e0295 */
[----:B------:R-:W-:Y:S02]  /*d760*/  SEL R3, R3, 0xfffffff0, !P0 ;  /* 0xfffffff003037807 */ /* 0x000fe40004000000 */
[----:B------:R-:W-:-:S03]  /*d770*/  ISETP.GE.AND P0, PT, R55, 0x2, PT ;  /* 0x000000023700780c */ /* 0x000fc60003f06270 */
[----:B------:R-:W-:Y:S02]  /*d780*/  IMAD R145, R3, 0x2, R148 ;  /* 0x0000000203917824 */ /* 0x000fe400078e0294 */
[----:B------:R-:W-:-:S04]  /*d790*/  IMAD R3, R2, 0x20, R49 ;  /* 0x0000002002037824 */ /* 0x000fc800078e0231 */
[----:B------:R-:W-:Y:S01]  /*d7a0*/  IMAD.IADD R3, R48, 0x1, R3 ;  /* 0x0000000130037824 */ /* 0x000fe200078e0203 */
        /* <DEDUP_REMOVED lines=38> */
[----:B------:R-:W-:Y:S04]  /*da10*/  LDSM.16.M88.4 R84, [R149] ;  /* 0x000000009554783b */ /* 0x000fe80000000200 */
[----:B------:R-:W2:Y:S04]  /*da20*/  LDSM.16.M88.4 R32, [R148+0x3000] ;  /* 0x003000009420783b */ /* 0x000ea80000000200 */
[----:B------:R-:W1:Y:S04]  /*da30*/  LDSM.16.M88.4 R24, [R148+0x3400] ;  /* 0x003400009418783b */ /* 0x000e680000000200 */
[----:B------:R-:W1:Y:S04]  /*da40*/  LDSM.16.M88.4 R16, [R148+0x3800] ;  /* 0x003800009410783b */ /* 0x000e680000000200 */
[----:B----4-:R-:W5:Y:S04]  /*da50*/  LDSM.16.M88.4 R8, [R148+0x3c00] ;  /* 0x003c00009408783b */ /* 0x010f680000000200 */
[----:B------:R-:W-:Y:S04]  /*da60*/  LDSM.16.M88.4 R116, [R147] ;  /* 0x000000009374783b */ /* 0x000fe80000000200 */
[----:B------:R-:W4:Y:S04]  /*da70*/  LDSM.16.M88.4 R68, [R145+0x3000] ;  /* 0x003000009144783b */ /* 0x000f280000000200 */
[----:B------:R-:W4:Y:S04]  /*da80*/  LDSM.16.M88.4 R44, [R145+0x3400] ;  /* 0x00340000912c783b */ /* 0x000f280000000200 */
[----:B--2---:R-:W2:Y:S04]  /*da90*/  LDSM.16.M88.4 R40, [R145+0x3800] ;  /* 0x003800009128783b */ /* 0x004ea80000000200 */
[----:B---3--:R-:W3:Y:S04]  /*daa0*/  LDSM.16.M88.4 R4, [R145+0x3c00] ;  /* 0x003c00009104783b */ /* 0x008ee80000000200 */
[----:B------:R-:W2:Y:S01]  /*dab0*/  LDSM.16.M88.4 R108, [R148+0x4000] ;  /* 0x00400000946c783b */ /* 0x000ea20000000200 */
[C---:B------:R-:W-:Y:S03]  /*dac0*/  HMMA.16816.F32.BF16 R36, R84.reuse, R32, RZ ;  /* 0x000000205424723c */ /* 0x040fe600000418ff */
[----:B------:R-:W2:Y:S04]  /*dad0*/  LDSM.16.M88.4 R100, [R148+0x4400] ;  /* 0x004400009464783b */ /* 0x000ea80000000200 */
[----:B------:R-:W2:Y:S01]  /*dae0*/  LDSM.16.M88.4 R92, [R148+0x4800] ;  /* 0x00480000945c783b */ /* 0x000ea20000000200 */
[C---:B-1----:R-:W-:Y:S03]  /*daf0*/  HMMA.16816.F32.BF16 R28, R84.reuse, R24, RZ ;  /* 0x00000018541c723c */ /* 0x042fe600000418ff */
[----:B------:R-:W1:Y:S04]  /*db00*/  LDSM.16.M88.4 R76, [R148+0x4c00] ;  /* 0x004c0000944c783b */ /* 0x000e680000000200 */
[----:B------:R-:W1:Y:S01]  /*db10*/  LDSM.16.M88.4 R72, [R145+0x4000] ;  /* 0x004000009148783b */ /* 0x000e620000000200 */
[C---:B------:R-:W-:Y:S03]  /*db20*/  HMMA.16816.F32.BF16 R20, R84.reuse, R16, RZ ;  /* 0x000000105414723c */ /* 0x040fe600000418ff */
[----:B------:R-:W-:Y:S04]  /*db30*/  LDSM.16.M88.4 R56, [R145+0x4400] ;  /* 0x004400009138783b */ /* 0x000fe80000000200 */
[----:B------:R-:W-:Y:S01]  /*db40*/  LDSM.16.M88.4 R124, [R145+0x4800] ;  /* 0x00480000917c783b */ /* 0x000fe20000000200 */
[C---:B-----5:R-:W-:Y:S03]  /*db50*/  HMMA.16816.F32.BF16 R12, R84.reuse, R8, RZ ;  /* 0x00000008540c723c */ /* 0x060fe600000418ff */
        /* <DEDUP_REMOVED lines=8> */
[----:B------:R-:W-:Y:S08]  /*dbe0*/  HMMA.16816.F32.BF16 R8, R84, R10, RZ ;  /* 0x0000000a5408723c */ /* 0x000ff000000418ff */
[C---:B----4-:R-:W-:Y:S08]  /*dbf0*/  HMMA.16816.F32.BF16 R36, R116.reuse, R68, R36 ;  /* 0x000000447424723c */ /* 0x050ff00000041824 */
[C---:B------:R-:W-:Y:S01]  /*dc00*/  HMMA.16816.F32.BF16 R32, R116.reuse, R70, R32 ;  /* 0x000000467420723c */ /* 0x040fe20000041820 */
[----:B------:R-:W-:Y:S07]  /*dc10*/  LDSM.16.M88.4 R68, [R148+0x5000] ;  /* 0x005000009444783b */ /* 0x000fee0000000200 */
[C---:B------:R-:W-:Y:S08]  /*dc20*/  HMMA.16816.F32.BF16 R28, R116.reuse, R44, R28 ;  /* 0x0000002c741c723c */ /* 0x040ff0000004181c */
[C---:B------:R-:W-:Y:S01]  /*dc30*/  HMMA.16816.F32.BF16 R24, R116.reuse, R46, R24 ;  /* 0x0000002e7418723c */ /* 0x040fe20000041818 */
[----:B------:R-:W4:Y:S07]  /*dc40*/  LDSM.16.M88.4 R44, [R149+0x1000] ;  /* 0x00100000952c783b */ /* 0x000f2e0000000200 */
[C---:B--2---:R-:W-:Y:S08]  /*dc50*/  HMMA.16816.F32.BF16 R20, R116.reuse, R40, R20 ;  /* 0x000000287414723c */ /* 0x044ff00000041814 */
[C---:B------:R-:W-:Y:S01]  /*dc60*/  HMMA.16816.F32.BF16 R16, R116.reuse, R42, R16 ;  /* 0x0000002a7410723c */ /* 0x040fe20000041810 */
[----:B------:R-:W2:Y:S07]  /*dc70*/  LDSM.16.M88.4 R40, [R148+0x5400] ;  /* 0x005400009428783b */ /* 0x000eae0000000200 */
[C---:B---3--:R-:W-:Y:S08]  /*dc80*/  HMMA.16816.F32.BF16 R12, R116.reuse, R4, R12 ;  /* 0x00000004740c723c */ /* 0x048ff0000004180c */
[----:B------:R-:W-:Y:S01]  /*dc90*/  HMMA.16816.F32.BF16 R8, R116, R6, R8 ;  /* 0x000000067408723c */ /* 0x000fe20000041808 */
[----:B------:R-:W3:Y:S07]  /*dca0*/  LDSM.16.M88.4 R4, [R148+0x5800] ;  /* 0x005800009404783b */ /* 0x000eee0000000200 */
        /* <DEDUP_REMOVED lines=10> */
[----:B------:R-:W-:Y:S01]  /*dd50*/  HMMA.16816.F32.BF16 R108, R116, R74, R108 ;  /* 0x0000004a746c723c */ /* 0x000fe2000004186c */
[----:B------:R-:W-:Y:S07]  /*dd60*/  LDSM.16.M88.4 R72, [R148+0x6400] ;  /* 0x006400009448783b */ /* 0x000fee0000000200 */
[C---:B----4-:R-:W-:Y:S08]  /*dd70*/  HMMA.16816.F32.BF16 R36, R44.reuse, R68, R36 ;  /* 0x000000442c24723c */ /* 0x050ff00000041824 */
[C---:B------:R-:W-:Y:S01]  /*dd80*/  HMMA.16816.F32.BF16 R32, R44.reuse, R70, R32 ;  /* 0x000000462c20723c */ /* 0x040fe20000041820 */
[----:B------:R-:W-:Y:S07]  /*dd90*/  LDSM.16.M88.4 R68, [R147+0x1000] ;  /* 0x001000009344783b */ /* 0x000fee0000000200 */
[C---:B--2---:R-:W-:Y:S08]  /*dda0*/  HMMA.16816.F32.BF16 R28, R44.reuse, R40, R28 ;  /* 0x000000282c1c723c */ /* 0x044ff0000004181c */
[C---:B------:R-:W-:Y:S01]  /*ddb0*/  HMMA.16816.F32.BF16 R24, R44.reuse, R42, R24 ;  /* 0x0000002a2c18723c */ /* 0x040fe20000041818 */
[----:B------:R-:W-:Y:S07]  /*ddc0*/  LDSM.16.M88.4 R40, [R145+0x6000] ;  /* 0x006000009128783b */ /* 0x000fee0000000200 */
[C---:B---3--:R-:W-:Y:S08]  /*ddd0*/  HMMA.16816.F32.BF16 R20, R44.reuse, R4, R20 ;  /* 0x000000042c14723c */ /* 0x048ff00000041814 */
[----:B------:R-:W-:Y:S01]  /*dde0*/  HMMA.16816.F32.BF16 R16, R44, R6, R16 ;  /* 0x000000062c10723c */ /* 0x000fe20000041810 */
[----:B------:R-:W2:Y:S07]  /*ddf0*/  LDSM.16.M88.4 R4, [R145+0x5c00] ;  /* 0x005c00009104783b */ /* 0x000eae0000000200 */
[C---:B------:R-:W-:Y:S08]  /*de00*/  HMMA.16816.F32.BF16 R104, R116.reuse, R56, R104 ;  /* 0x000000387468723c */ /* 0x040ff00000041868 */
[C---:B------:R-:W-:Y:S01]  /*de10*/  HMMA.16816.F32.BF16 R100, R116.reuse, R58, R100 ;  /* 0x0000003a7464723c */ /* 0x040fe20000041864 */
[----:B------:R-:W3:Y:S07]  /*de20*/  LDSM.16.M88.4 R56, [R148+0x6800] ;  /* 0x006800009438783b */ /* 0x000eee0000000200 */
        /* <DEDUP_REMOVED lines=9> */
[----:B------:R-:W-:Y:S07]  /*dec0*/  LDSM.16.M88.4 R80, [R145+0x6400] ;  /* 0x006400009150783b */ /* 0x000fee0000000200 */
[C---:B-1----:R-:W-:Y:S08]  /*ded0*/  HMMA.16816.F32.BF16 R112, R44.reuse, R76, R112 ;  /* 0x0000004c2c70723c */ /* 0x042ff00000041870 */
[----:B------:R-:W-:Y:S01]  /*dee0*/  HMMA.16816.F32.BF16 R108, R44, R78, R108 ;  /* 0x0000004e2c6c723c */ /* 0x000fe2000004186c */
[----:B------:R-:W1:Y:S07]  /*def0*/  LDSM.16.M88.4 R76, [R145+0x6800] ;  /* 0x00680000914c783b */ /* 0x000e6e0000000200 */
[C---:B--2---:R-:W-:Y:S08]  /*df00*/  HMMA.16816.F32.BF16 R12, R68.reuse, R4, R12 ;  /* 0x00000004440c723c */ /* 0x044ff0000004180c */
[C---:B------:R-:W-:Y:S01]  /*df10*/  HMMA.16816.F32.BF16 R8, R68.reuse, R6, R8 ;  /* 0x000000064408723c */ /* 0x040fe20000041808 */
[----:B------:R-:W2:Y:S07]  /*df20*/  LDSM.16.M88.4 R4, [R148+0x7800] ;  /* 0x007800009404783b */ /* 0x000eae0000000200 */
[C---:B------:R-:W-:Y:S08]  /*df30*/  HMMA.16816.F32.BF16 R112, R68.reuse, R40, R112 ;  /* 0x000000284470723c */ /* 0x040ff00000041870 */
[----:B------:R-:W-:Y:S01]  /*df40*/  HMMA.16816.F32.BF16 R108, R68, R42, R108 ;  /* 0x0000002a446c723c */ /* 0x000fe2000004186c */
[----:B------:R-:W1:Y:S07]  /*df50*/  LDSM.16.M88.4 R40, [R148+0x7c00] ;  /* 0x007c00009428783b */ /* 0x000e6e0000000200 */
[----:B---3--:R-:W-:Y:S08]  /*df60*/  HMMA.16816.F32.BF16 R96, R44, R56, R96 ;  /* 0x000000382c60723c */ /* 0x008ff00000041860 */
[C---:B----4-:R-:W-:Y:S08]  /*df70*/  HMMA.16816.F32.BF16 R28, R68.reuse, R120, R28 ;  /* 0x00000078441c723c */ /* 0x050ff0000004181c */
[C---:B------:R-:W-:Y:S01]  /*df80*/  HMMA.16816.F32.BF16 R24, R68.reuse, R122, R24 ;  /* 0x0000007a4418723c */ /* 0x040fe20000041818 */
[----:B------:R-:W3:Y:S07]  /*df90*/  LDSM.16.M88.4 R120, [R148+0x8800] ;  /* 0x008800009478783b */ /* 0x000eee0000000200 */
[C---:B-----5:R-:W-:Y:S08]  /*dfa0*/  HMMA.16816.F32.BF16 R20, R68.reuse, R116, R20 ;  /* 0x000000744414723c */ /* 0x060ff00000041814 */
[----:B------:R-:W-:Y:S01]  /*dfb0*/  HMMA.16816.F32.BF16 R16, R68, R118, R16 ;  /* 0x000000764410723c */ /* 0x000fe20000041810 */
[----:B------:R-:W-:Y:S07]  /*dfc0*/  LDSM.16.M88.4 R116, [R148+0x8c00] ;  /* 0x008c00009474783b */ /* 0x000fee0000000200 */
[C---:B------:R-:W-:Y:S08]  /*dfd0*/  HMMA.16816.F32.BF16 R104, R44.reuse, R72, R104 ;  /* 0x000000482c68723c */ /* 0x040ff00000041868 */
[----:B------:R-:W-:Y:S01]  /*dfe0*/  HMMA.16816.F32.BF16 R100, R44, R74, R100 ;  /* 0x0000004a2c64723c */ /* 0x000fe20000041864 */
[----:B------:R-:W4:Y:S07]  /*dff0*/  LDSM.16.M88.4 R72, [R145+0x6c00] ;  /* 0x006c00009148783b */ /* 0x000f2e0000000200 */
[C---:B------:R-:W-:Y:S08]  /*e000*/  HMMA.16816.F32.BF16 R36, R68.reuse, R124, R36 ;  /* 0x0000007c4424723c */ /* 0x040ff00000041824 */
[----:B------:R-:W-:Y:S01]  /*e010*/  HMMA.16816.F32.BF16 R32, R68, R126, R32 ;  /* 0x0000007e4420723c */ /* 0x000fe20000041820 */
[----:B------:R-:W5:Y:S07]  /*e020*/  LDSM.16.M88.4 R124, [R148+0x8400] ;  /* 0x00840000947c783b */ /* 0x000f6e0000000200 */
[C---:B------:R-:W-:Y:S01]  /*e030*/  HMMA.16816.F32.BF16 R92, R44.reuse, R58, R92 ;  /* 0x0000003a2c5c723c */ /* 0x040fe2000004185c */
[----:B------:R-:W3:Y:S07]  /*e040*/  LDSM.16.M88.4 R56, [R148+0x7000] ;  /* 0x007000009438783b */ /* 0x000eee0000000200 */
[C---:B------:R-:W-:Y:S08]  /*e050*/  HMMA.16816.F32.BF16 R88, R44.reuse, R128, R88 ;  /* 0x000000802c58723c */ /* 0x040ff00000041858 */
[----:B------:R-:W-:Y:S01]  /*e060*/  HMMA.16816.F32.BF16 R84, R44, R130, R84 ;  /* 0x000000822c54723c */ /* 0x000fe20000041854 */
[----:B------:R-:W3:Y:S04]  /*e070*/  LDSM.16.M88.4 R44, [R148+0x7400] ;  /* 0x00740000942c783b */ /* 0x000ee80000000200 */
[----:B------:R-:W-:Y:S03]  /*e080*/  LDSM.16.M88.4 R128, [R148+0x8000] ;  /* 0x008000009480783b */ /* 0x000fe60000000200 */
[----:B-1----:R-:W-:Y:S08]  /*e090*/  HMMA.16816.F32.BF16 R96, R68, R76, R96 ;  /* 0x0000004c4460723c */ /* 0x002ff00000041860 */
[C---:B--2---:R-:W-:Y:S08]  /*e0a0*/  HMMA.16816.F32.BF16 R20, R132.reuse, R4, R20 ;  /* 0x000000048414723c */ /* 0x044ff00000041814 */
[C---:B------:R-:W-:Y:S01]  /*e0b0*/  HMMA.16816.F32.BF16 R16, R132.reuse, R6, R16 ;  /* 0x000000068410723c */ /* 0x040fe20000041810 */
[----:B------:R-:W-:Y:S07]  /*e0c0*/  LDSM.16.M88.4 R4, [R147+0x2000] ;  /* 0x002000009304783b */ /* 0x000fee0000000200 */
[C---:B------:R-:W-:Y:S08]  /*e0d0*/  HMMA.16816.F32.BF16 R12, R132.reuse, R40, R12 ;  /* 0x00000028840c723c */ /* 0x040ff0000004180c */
[----:B------:R-:W-:Y:S01]  /*e0e0*/  HMMA.16816.F32.BF16 R8, R132, R42, R8 ;  /* 0x0000002a8408723c */ /* 0x000fe20000041808 */
[----:B------:R-:W1:Y:S07]  /*e0f0*/  LDSM.16.M88.4 R40, [R145+0x8800] ;  /* 0x008800009128783b */ /* 0x000e6e0000000200 */
[C---:B------:R-:W-:Y:S08]  /*e100*/  HMMA.16816.F32.BF16 R104, R68.reuse, R80, R104 ;  /* 0x000000504468723c */ /* 0x040ff00000041868 */
[C---:B------:R-:W-:Y:S01]  /*e110*/  HMMA.16816.F32.BF16 R100, R68.reuse, R82, R100 ;  /* 0x000000524464723c */ /* 0x040fe20000041864 */
[----:B------:R-:W2:Y:S07]  /*e120*/  LDSM.16.M88.4 R80, [R145+0x7000] ;  /* 0x007000009150783b */ /* 0x000eae0000000200 */
[----:B------:R-:W-:Y:S01]  /*e130*/  HMMA.16816.F32.BF16 R92, R68, R78, R92 ;  /* 0x0000004e445c723c */ /* 0x000fe2000004185c */
[----:B------:R-:W1:Y:S07]  /*e140*/  LDSM.16.M88.4 R76, [R145+0x7400] ;  /* 0x00740000914c783b */ /* 0x000e6e0000000200 */
[----:B---3--:R-:W-:Y:S08]  /*e150*/  HMMA.16816.F32.BF16 R96, R132, R120, R96 ;  /* 0x000000788460723c */ /* 0x008ff00000041860 */
[C---:B----4-:R-:W-:Y:S08]  /*e160*/  HMMA.16816.F32.BF16 R88, R68.reuse, R72, R88 ;  /* 0x000000484458723c */ /* 0x050ff00000041858 */
[----:B------:R-:W-:Y:S01]  /*e170*/  HMMA.16816.F32.BF16 R84, R68, R74, R84 ;  /* 0x0000004a4454723c */ /* 0x000fe20000041854 */
[----:B------:R-:W3:Y:S04]  /*e180*/  LDSM.16.M88.4 R72, [R145+0x7800] ;  /* 0x007800009148783b */ /* 0x000ee80000000200 */
[----:B------:R-:W4:Y:S03]  /*e190*/  LDSM.16.M88.4 R68, [R145+0x7c00] ;  /* 0x007c00009144783b */ /* 0x000f260000000200 */
[C---:B-----5:R-:W-:Y:S08]  /*e1a0*/  HMMA.16816.F32.BF16 R104, R132.reuse, R124, R104 ;  /* 0x0000007c8468723c */ /* 0x060ff00000041868 */
[C---:B------:R-:W-:Y:S08]  /*e1b0*/  HMMA.16816.F32.BF16 R36, R132.reuse, R56, R36 ;  /* 0x000000388424723c */ /* 0x040ff00000041824 */
[C---:B------:R-:W-:Y:S01]  /*e1c0*/  HMMA.16816.F32.BF16 R32, R132.reuse, R58, R32 ;  /* 0x0000003a8420723c */ /* 0x040fe20000041820 */
[----:B------:R-:W5:Y:S07]  /*e1d0*/  LDSM.16.M88.4 R56, [R145+0x8000] ;  /* 0x008000009138783b */ /* 0x000f6e0000000200 */
[C---:B------:R-:W-:Y:S08]  /*e1e0*/  HMMA.16816.F32.BF16 R28, R132.reuse, R44, R28 ;  /* 0x0000002c841c723c */ /* 0x040ff0000004181c */
[C---:B------:R-:W-:Y:S01]  /*e1f0*/  HMMA.16816.F32.BF16 R24, R132.reuse, R46, R24 ;  /* 0x0000002e8418723c */ /* 0x040fe20000041818 */
[----:B------:R-:W2:Y:S07]  /*e200*/  LDSM.16.M88.4 R44, [R145+0x8400] ;  /* 0x00840000912c783b */ /* 0x000eae0000000200 */
[----:B------:R-:W-:Y:S01]  /*e210*/  HMMA.16816.F32.BF16 R124, R132, R126, R100 ;  /* 0x0000007e847c723c */ /* 0x000fe20000041864 */
[----:B------:R-:W2:Y:S01]  /*e220*/  LDSM.16.M88.4 R100, [R145+0x8c00] ;  /* 0x008c00009164783b */ /* 0x000ea20000000200 */
[----:B------:R-:W-:-:S06]  /*e230*/  DEPBAR.LE SB0, 0x0 ;  /* 0x000080000000791a */ /* 0x000fcc0000000000 */
[----:B------:R-:W-:Y:S08]  /*e240*/  HMMA.16816.F32.BF16 R92, R132, R122, R92 ;  /* 0x0000007a845c723c */ /* 0x000ff0000004185c */
[----:B-1----:R-:W-:Y:S07]  /*e250*/  HMMA.16816.F32.BF16 R96, R4, R40, R96 ;  /* 0x000000280460723c */ /* 0x002fee0000041860 */
[----:B------:R-:W-:Y:S01]  /*e260*/  SHF.R.S32.HI R40, RZ, 0x1f, R65 ;  /* 0x0000001fff287819 */ /* 0x000fe20000011441 */
[----:B------:R-:W-:Y:S03]  /*e270*/  HMMA.16816.F32.BF16 R112, R132, R128, R112 ;  /* 0x000000808470723c */ /* 0x000fe60000041870 */
[----:B------:R-:W-:-:S04]  /*e280*/  LEA.HI R40, R40, R65, RZ, 0x2 ;  /* 0x0000004128287211 */ /* 0x000fc800078f10ff */
[----:B------:R-:W-:Y:S01]  /*e290*/  SHF.R.S32.HI R161, RZ, 0x2, R40 ;  /* 0x00000002ffa17819 */ /* 0x000fe20000011428 */
[----:B------:R-:W-:Y:S03]  /*e2a0*/  HMMA.16816.F32.BF16 R108, R132, R130, R108 ;  /* 0x00000082846c723c */ /* 0x000fe6000004186c */
[----:B------:R-:W-:-:S04]  /*e2b0*/  IADD3 R50, R50, 0x1, R161 ;  /* 0x0000000132327810 */ /* 0x000fc80007ffe0a1 */
[----:B------:R-:W-:Y:S01]  /*e2c0*/  IADD3 R52, R63, R50, -R150 ;  /* 0x000000323f347210 */ /* 0x000fe20007ffe896 */
[----:B------:R-:W-:Y:S03]  /*e2d0*/  HMMA.16816.F32.BF16 R88, R132, R116, R88 ;  /* 0x000000748458723c */ /* 0x000fe60000041858 */
[----:B------:R-:W-:-:S04]  /*e2e0*/  IADD3 R52, R52, c[0x0][0x2e8], RZ ;  /* 0x0000ba0034347a10 */ /* 0x000fc80007ffe0ff */
[C---:B------:R-:W-:Y:S01]  /*e2f0*/  IADD3 R2, R52.reuse, 0x8, RZ ;  /* 0x0000000834027810 */ /* 0x040fe20007ffe0ff */
[----:B------:R-:W-:Y:S01]  /*e300*/  HMMA.16816.F32.BF16 R84, R132, R118, R84 ;  /* 0x000000768454723c */ /* 0x000fe20000041854 */
[-C--:B------:R-:W-:Y:S02]  /*e310*/  IMNMX R52, R52, R63.reuse, PT ;  /* 0x0000003f34347217 */ /* 0x080fe40003800200 */
[----:B------:R-:W-:-:S05]  /*e320*/  IMNMX R53, R2, R63, PT ;  /* 0x0000003f02357217 */ /* 0x000fca0003800200 */
[C---:B------:R-:W-:Y:S07]  /*e330*/  HMMA.16816.F32.BF16 R92, R4.reuse, R42, R92 ;  /* 0x0000002a045c723c */ /* 0x040fee000004185c */
[----:B------:R-:W-:Y:S01]  /*e340*/  IMAD.SHL.U32 R43, R64, 0x2, RZ ;  /* 0x00000002402b7824 */ /* 0x000fe200078e00ff */
[----:B--2---:R-:W-:Y:S04]  /*e350*/  HMMA.16816.F32.BF16 R36, R4, R80, R36 ;  /* 0x000000500424723c */ /* 0x004fe80000041824 */
[----:B------:R-:W-:-:S04]  /*e360*/  LOP3.LUT R43, R43, 0x6, RZ, 0xc0, !PT ;  /* 0x000000062b2b7812 */ /* 0x000fc800078ec0ff */
[C---:B------:R-:W-:Y:S08]  /*e370*/  HMMA.16816.F32.BF16 R32, R4.reuse, R82, R32 ;  /* 0x000000520420723c */ /* 0x040ff00000041820 */
[C---:B------:R-:W-:Y:S08]  /*e380*/  HMMA.16816.F32.BF16 R28, R4.reuse, R76, R28 ;  /* 0x0000004c041c723c */ /* 0x040ff0000004181c */
[C---:B------:R-:W-:Y:S08]  /*e390*/  HMMA.16816.F32.BF16 R24, R4.reuse, R78, R24 ;  /* 0x0000004e0418723c */ /* 0x040ff00000041818 */
[C---:B---3--:R-:W-:Y:S08]  /*e3a0*/  HMMA.16816.F32.BF16 R20, R4.reuse, R72, R20 ;  /* 0x000000480414723c */ /* 0x048ff00000041814 */
[C---:B------:R-:W-:Y:S08]  /*e3b0*/  HMMA.16816.F32.BF16 R16, R4.reuse, R74, R16 ;  /* 0x0000004a0410723c */ /* 0x040ff00000041810 */
[C---:B----4-:R-:W-:Y:S08]  /*e3c0*/  HMMA.16816.F32.BF16 R12, R4.reuse, R68, R12 ;  /* 0x00000044040c723c */ /* 0x050ff0000004180c */
[C---:B------:R-:W-:Y:S08]  /*e3d0*/  HMMA.16816.F32.BF16 R8, R4.reuse, R70, R8 ;  /* 0x000000460408723c */ /* 0x040ff00000041808 */
[C---:B-----5:R-:W-:Y:S08]  /*e3e0*/  HMMA.16816.F32.BF16 R112, R4.reuse, R56, R112 ;  /* 0x000000380470723c */ /* 0x060ff00000041870 */
[C---:B------:R-:W-:Y:S08]  /*e3f0*/  HMMA.16816.F32.BF16 R108, R4.reuse, R58, R108 ;  /* 0x0000003a046c723c */ /* 0x040ff0000004186c */
[C---:B------:R-:W-:Y:S08]  /*e400*/  HMMA.16816.F32.BF16 R104, R4.reuse, R44, R104 ;  /* 0x0000002c0468723c */ /* 0x040ff00000041868 */
[C---:B------:R-:W-:Y:S08]  /*e410*/  HMMA.16816.F32.BF16 R124, R4.reuse, R46, R124 ;  /* 0x0000002e047c723c */ /* 0x040ff0000004187c */
[C---:B------:R-:W-:Y:S08]  /*e420*/  HMMA.16816.F32.BF16 R88, R4.reuse, R100, R88 ;  /* 0x000000640458723c */ /* 0x040ff00000041858 */
[----:B------:R-:W-:Y:S01]  /*e430*/  HMMA.16816.F32.BF16 R84, R4, R102, R84 ;  /* 0x000000660454723c */ /* 0x000fe20000041854 */
[----:B------:R-:W-:Y:S06]  /*e440*/  BAR.SYNC.DEFER_BLOCKING 0x0 ;  /* 0x0000000000007b1d */ /* 0x000fec0000010000 */
[----:B------:R-:W-:Y:S01]  /*e450*/  @!UPT UIADD3 URZ, URZ, URZ, URZ ;  /* 0x0000003f3f3ff290 */ /* 0x000fe2000fffe03f */
[----:B------:R-:W-:Y:S11]  /*e460*/  @!P0 BRA `(.L_x_2117) ;  /* 0x0000067000008947 */ /* 0x000ff60003800000 */
[----:B------:R-:W-:Y:S05]  /*e470*/  @!P2 BRA `(.L_x_2118) ;  /* 0x000003a00000a947 */ /* 0x000fea0003800000 */
[----:B------:R-:W-:Y:S02]  /*e480*/  IABS R2, c[0x0][0x2d0] ;  /* 0x0000b40000027a13 */ /* 0x000fe40000000000 */
[----:B------:R-:W-:-:S02]  /*e490*/  IADD3 R41, R0, -0x80, RZ ;  /* 0xffffff8000297810 */ /* 0x000fc40007ffe0ff */
[----:B------:R-:W1:Y:S01]  /*e4a0*/  I2F.RP R7, R2 ;  /* 0x0000000200077306 */ /* 0x000e620000209400 */
[----:B------:R-:W-:Y:S02]  /*e4b0*/  IABS R6, R0 ;  /* 0x0000000000067213 */ /* 0x000fe40000000000 */
[----:B------:R-:W-:Y:S02]  /*e4c0*/  IABS R4, R41 ;  /* 0x0000002900047213 */ /* 0x000fe40000000000 */
[----:B------:R-:W-:-:S03]  /*e4d0*/  LOP3.LUT R41, R41, c[0x0][0x2d0], RZ, 0x3c, !PT ;  /* 0x0000b40029297a12 */ /* 0x000fc600078e3cff */
        /* <DEDUP_REMOVED lines=21> */
[----:B------:R-:W-:Y:S02]  /*e630*/  LOP3.LUT R2, R0, c[0x0][0x2d0], RZ, 0x3c, !PT ;  /* 0x0000b40000027a12 */ /* 0x000fe400078e3cff */
[----:B------:R-:W-:-:S02]  /*e640*/  ISETP.GE.AND P1, PT, R41, RZ, PT ;  /* 0x000000ff2900720c */ /* 0x000fc40003f26270 */
[----:B------:R-:W-:Y:S02]  /*e650*/  ISETP.GE.AND P4, PT, R2, RZ, PT ;  /* 0x000000ff0200720c */ /* 0x000fe40003f86270 */
[----:B------:R-:W-:Y:S02]  /*e660*/  ISETP.NE.AND P3, PT, RZ, c[0x0][0x2d0], PT ;  /* 0x0000b400ff007a0c */ /* 0x000fe40003f65270 */
[----:B------:R-:W-:Y:S02]  /*e670*/  LOP3.LUT R2, RZ, c[0x0][0x2d0], RZ, 0x33, !PT ;  /* 0x0000b400ff027a12 */ /* 0x000fe400078e33ff */
[----:B------:R-:W-:Y:S02]  /*e680*/  @P5 IADD3 R40, R40, 0x1, RZ ;  /* 0x0000000128285810 */ /* 0x000fe40007ffe0ff */
[----:B------:R-:W-:-:S03]  /*e690*/  @P6 IADD3 R42, R42, 0x1, RZ ;  /* 0x000000012a2a6810 */ /* 0x000fc60007ffe0ff */
[----:B------:R-:W-:Y:S02]  /*e6a0*/  @!P1 IMAD.MOV R40, RZ, RZ, -R40 ;  /* 0x000000ffff289224 */ /* 0x000fe400078e0a28 */
        /* <DEDUP_REMOVED lines=9> */
[----:B------:R-:W-:-:S04]  /*e740*/  IMAD R5, R2, R5, -0x80 ;  /* 0xffffff8002057424 */ /* 0x000fc800078e0205 */
[----:B------:R-:W-:Y:S01]  /*e750*/  IMAD.WIDE.U32 R40, R5, c[0x0][0x198], RZ ;  /* 0x0000660005287a25 */ /* 0x000fe200078e00ff */
[----:B------:R-:W-:-:S05]  /*e760*/  SHF.R.S32.HI R2, RZ, 0x1f, R5 ;  /* 0x0000001fff027819 */ /* 0x000fca0000011405 */
[----:B------:R-:W-:-:S04]  /*e770*/  IMAD R2, R2, c[0x0][0x198], RZ ;  /* 0x0000660002027a24 */ /* 0x000fc800078e02ff */
[----:B------:R-:W-:-:S04]  /*e780*/  IMAD R2, R5, c[0x0][0x19c], R2 ;  /* 0x0000670005027a24 */ /* 0x000fc800078e0202 */
[----:B------:R-:W-:Y:S02]  /*e790*/  IMAD.IADD R41, R41, 0x1, R2 ;  /* 0x0000000129297824 */ /* 0x000fe400078e0202 */
[----:B--2---:R-:W-:-:S05]  /*e7a0*/  IMAD.IADD R6, R6, 0x1, -R7 ;  /* 0x0000000106067824 */ /* 0x004fca00078e0a07 */
[----:B------:R-:W-:-:S05]  /*e7b0*/  SHF.R.S32.HI R4, RZ, 0x1f, R6 ;  /* 0x0000001fff047819 */ /* 0x000fca0000011406 */
[----:B------:R-:W-:-:S04]  /*e7c0*/  IMAD R5, R4, c[0x0][0x180], RZ ;  /* 0x0000600004057a24 */ /* 0x000fc800078e02ff */
[C---:B------:R-:W-:Y:S02]  /*e7d0*/  IMAD R5, R6.reuse, c[0x0][0x184], R5 ;  /* 0x0000610006057a24 */ /* 0x040fe400078e0205 */
[----:B------:R-:W-:-:S05]  /*e7e0*/  IMAD.WIDE.U32 R6, R6, c[0x0][0x180], R40 ;  /* 0x0000600006067a25 */ /* 0x000fca00078e0028 */
[----:B------:R-:W-:Y:S01]  /*e7f0*/  IADD3 R5, R7, R5, RZ ;  /* 0x0000000507057210 */ /* 0x000fe20007ffe0ff */
[----:B------:R-:W-:Y:S01]  /*e800*/  IMAD.MOV.U32 R7, RZ, RZ, R6 ;  /* 0x000000ffff077224 */ /* 0x000fe200078e0006 */
[----:B------:R-:W-:Y:S05]  /*e810*/  BRA `(.L_x_2119) ;  /* 0x0000003000007947 */ /* 0x000fea0003800000 */
.L_x_2118:
[----:B------:R-:W-:-:S05]  /*e820*/  IMAD.MOV.U32 R7, RZ, RZ, c[0x0][0x198] ;  /* 0x00006600ff077624 */ /* 0x000fca00078e00ff */
[----:B------:R-:W-:-:S04]  /*e830*/  LEA R7, -R7, RZ, 0x7 ;  /* 0x000000ff07077211 */ /* 0x000fc800078e39ff */
[----:B------:R-:W-:Y:S02]  /*e840*/  SHF.R.S32.HI R5, RZ, 0x1f, R7 ;  /* 0x0000001fff057819 */ /* 0x000fe40000011407 */
.L_x_2119:
[----:B------:R-:W-:Y:S01]  /*e850*/  IADD3 R62, P3, P1, R164, R7, R62 ;  /* 0x00000007a43e7210 */ /* 0x000fe2000797e03e */
[----:B------:R-:W-:Y:S01]  /*e860*/  ULDC.64 UR4, c[0x0][0x198] ;  /* 0x0000660000047ab9 */ /* 0x000fe20000000a00 */
[C---:B------:R-:W-:Y:S01]  /*e870*/  IADD3 R164, P4, R7.reuse, R164, RZ ;  /* 0x000000a407a47210 */ /* 0x040fe20007f9e0ff */
[----:B------:R-:W-:Y:S01]  /*e880*/  USHF.L.U32 UR9, UR4, 0x6, URZ ;  /* 0x0000000604097899 */ /* 0x000fe2000800063f */
[----:B------:R-:W-:Y:S01]  /*e890*/  LEA R156, P5, R7, R156, 0x1 ;  /* 0x0000009c079c7211 */ /* 0x000fe200078a08ff */
[----:B------:R-:W-:Y:S01]  /*e8a0*/  UMOV UR8, 0x6 ;  /* 0x0000000600087882 */ /* 0x000fe20000000000 */
[----:B------:R-:W-:Y:S01]  /*e8b0*/  IADD3.X R61, R60, R5, R61, P3, P1 ;  /* 0x000000053c3d7210 */ /* 0x000fe20001fe243d */
[----:B------:R-:W-:Y:S01]  /*e8c0*/  IMAD.X R41, R5, 0x1, R60, P4 ;  /* 0x0000000105297824 */ /* 0x000fe200020e063c */
[----:B------:R-:W-:Y:S01]  /*e8d0*/  LEA R6, P3, R164, c[0x0][0x168], 0x1 ;  /* 0x00005a00a4067a11 */ /* 0x000fe200078608ff */
[----:B------:R-:W-:Y:S01]  /*e8e0*/  USHF.L.U64.HI UR5, UR4, UR8, UR5 ;  /* 0x0000000804057299 */ /* 0x000fe20008010205 */
[----:B------:R-:W-:-:S02]  /*e8f0*/  LEA.HI.X R155, R7, R155, R5, 0x1, P5 ;  /* 0x0000009b079b7211 */ /* 0x000fc400028f0c05 */
[----:B------:R-:W-:Y:S02]  /*e900*/  LEA.HI.X R7, R164, c[0x0][0x16c], R41, 0x1, P3 ;  /* 0x00005b00a4077a11 */ /* 0x000fe400018f0c29 */
[----:B------:R-:W-:Y:S01]  /*e910*/  IADD3 R44, P3, R156, UR9, RZ ;  /* 0x000000099c2c7c10 */ /* 0x000fe2000ff7e0ff */
[----:B------:R-:W-:Y:S01]  /*e920*/  IMAD.MOV.U32 R157, RZ, RZ, R155 ;  /* 0x000000ffff9d7224 */ /* 0x000fe200078e009b */
[C---:B------:R-:W-:Y:S02]  /*e930*/  LEA R4, P1, R62.reuse, c[0x0][0x168], 0x1 ;  /* 0x00005a003e047a11 */ /* 0x040fe400078208ff */
[----:B------:R-:W-:Y:S02]  /*e940*/  IADD3.X R45, R155, UR5, RZ, P3, !PT ;  /* 0x000000059b2d7c10 */ /* 0x000fe40009ffe4ff */
[----:B------:R-:W-:Y:S01]  /*e950*/  LEA.HI.X R5, R62, c[0x0][0x16c], R61, 0x1, P1 ;  /* 0x00005b003e057a11 */ /* 0x000fe200008f0c3d */
[----:B------:R-:W-:Y:S01]  /*e960*/  @!PT LDS RZ, [RZ] ;  /* 0x00000000fffff984 */ /* 0x000fe20000000800 */
[----:B------:R-:W-:Y:S01]  /*e970*/  @!PT LDS RZ, [RZ] ;  /* 0x00000000fffff984 */ /* 0x000fe20000000800 */
[----:B------:R-:W-:Y:S01]  /*e980*/  @!PT LDS RZ, [RZ] ;  /* 0x00000000fffff984 */ /* 0x000fe20000000800 */
[----:B------:R1:W-:Y:S01]  /*e990*/  LDGSTS.E.BYPASS.LTC128B.128 [R154+0x3000], [R156.64] ;  /* 0x030000009c9a7fae */ /* 0x0003e2000b901d46 */
[----:B------:R-:W-:-:S02]  /*e9a0*/  IADD3 R48, P3, R44, UR9, RZ ;  /* 0x000000092c307c10 */ /* 0x000fc4000ff7e0ff */
[----:B------:R-:W-:Y:S01]  /*e9b0*/  IADD3 R40, P1, R4, UR9, RZ ;  /* 0x0000000904287c10 */ /* 0x000fe2000ff3e0ff */
[----:B------:R1:W-:Y:S01]  /*e9c0*/  LDGSTS.E.BYPASS.LTC128B.128 [R154+0x5000], [R6.64+0x40] ;  /* 0x05000040069a7fae */ /* 0x0003e2000b901d46 */
[----:B------:R-:W-:Y:S02]  /*e9d0*/  IADD3.X R49, R45, UR5, RZ, P3, !PT ;  /* 0x000000052d317c10 */ /* 0x000fe40009ffe4ff */
[----:B------:R-:W-:Y:S01]  /*e9e0*/  IADD3.X R41, R5, UR5, RZ, P1, !PT ;  /* 0x0000000505297c10 */ /* 0x000fe20008ffe4ff */
[----:B------:R1:W-:Y:S01]  /*e9f0*/  LDGSTS.E.BYPASS.LTC128B.128 [R154+0x7000], [R6.64+0x80] ;  /* 0x07000080069a7fae */ /* 0x0003e2000b901d46 */
[----:B------:R-:W-:Y:S02]  /*ea00*/  IADD3 R46, P3, R48, UR9, RZ ;  /* 0x00000009302e7c10 */ /* 0x000fe4000ff7e0ff */
[----:B------:R-:W-:Y:S01]  /*ea10*/  IADD3 R56, P1, R40, UR9, RZ ;  /* 0x0000000928387c10 */ /* 0x000fe2000ff3e0ff */
[----:B------:R1:W-:Y:S01]  /*ea20*/  LDGSTS.E.BYPASS.LTC128B.128 [R154+0x3800], [R44.64] ;  /* 0x038000002c9a7fae */ /* 0x0003e2000b901d46 */
[----:B------:R-:W-:-:S02]  /*ea30*/  IADD3.X R47, R49, UR5, RZ, P3, !PT ;  /* 0x00000005312f7c10 */ /* 0x000fc40009ffe4ff */
        /* <DEDUP_REMOVED lines=10> */
.L_x_2117:
[----:B------:R-:W-:Y:S02]  /*eae0*/  IMAD.IADD R0, R0, 0x1, R43 ;  /* 0x0000000100007824 */ /* 0x000fe400078e022b */
[----:B------:R-:W-:-:S03]  /*eaf0*/  IMAD.SHL.U32 R146, R3, 0x2, RZ ;  /* 0x0000000203927824 */ /* 0x000fc600078e00ff */
[C---:B------:R-:W-:Y:S01]  /*eb00*/  IADD3 R2, R0.reuse, 0x1, RZ ;  /* 0x0000000100027810 */ /* 0x040fe20007ffe0ff */
[----:B------:R-:W-:Y:S01]  /*eb10*/  IMAD R144, R51, 0x2, R146 ;  /* 0x0000000233907824 */ /* 0x000fe200078e0292 */
[----:B-1----:R-:W-:Y:S02]  /*eb20*/  IADD3 R4, R0, 0x8, RZ ;  /* 0x0000000800047810 */ /* 0x002fe40007ffe0ff */
[CC--:B------:R-:W-:Y:S02]  /*eb30*/  ISETP.GE.AND P4, PT, R2.reuse, R52.reuse, PT ;  /* 0x000000340200720c */ /* 0x0c0fe40003f86270 */
[-C--:B------:R-:W-:Y:S01]  /*eb40*/  ISETP.GE.AND P1, PT, R2, R53.reuse, PT ;  /* 0x000000350200720c */ /* 0x080fe20003f26270 */
[----:B------:R-:W-:Y:S01]  /*eb50*/  LDSM.16.MT88.4 R76, [R144+0x9000] ;  /* 0x00900000904c783b */ /* 0x000fe20000004200 */
[C---:B------:R-:W-:Y:S02]  /*eb60*/  ISETP.GE.AND P3, PT, R4.reuse, R52, PT ;  /* 0x000000340400720c */ /* 0x040fe40003f66270 */
[----:B------:R-:W-:-:S02]  /*eb70*/  ISETP.GE.AND P5, PT, R4, R53, PT ;  /* 0x000000350400720c */ /* 0x000fc40003fa6270 */
[C---:B------:R-:W-:Y:S02]  /*eb80*/  IADD3 R2, R0.reuse, 0x9, RZ ;  /* 0x0000000900027810 */ /* 0x040fe40007ffe0ff */
[----:B------:R-:W-:Y:S02]  /*eb90*/  IADD3 R4, R0, 0x10, RZ ;  /* 0x0000001000047810 */ /* 0x000fe40007ffe0ff */
        /* <DEDUP_REMOVED lines=38> */
[----:B------:R-:W-:Y:S01]  /*ee00*/  FSEL R32, R16, -INF , !P5 ;  /* 0xff80000010207808 */ /* 0x000fe20006800000 */
[----:B------:R-:W-:Y:S01]  /*ee10*/  LDSM.16.MT88.4 R20, [R144+0x9400] ;  /* 0x009400009014783b */ /* 0x000fe20000004200 */
        /* <DEDUP_REMOVED lines=8> */
[CC--:B------:R-:W-:Y:S01]  /*eea0*/  ISETP.GE.AND P6, PT, R5.reuse, R52.reuse, PT ;  /* 0x000000340500720c */ /* 0x0c0fe20003fc6270 */
[----:B------:R-:W-:Y:S01]  /*eeb0*/  LDSM.16.MT88.4 R16, [R146+0xb400] ;  /* 0x00b400009210783b */ /* 0x000fe20000004200 */
[----:B------:R-:W-:Y:S02]  /*eec0*/  ISETP.GE.AND P3, PT, R5, R53, PT ;  /* 0x000000350500720c */ /* 0x000fe40003f66270 */
[----:B------:R-:W-:Y:S02]  /*eed0*/  ISETP.GE.AND P5, PT, R2, R52, PT ;  /* 0x000000340200720c */ /* 0x000fe40003fa6270 */
[----:B------:R-:W-:Y:S02]  /*eee0*/  IADD3 R5, R0, 0x38, RZ ;  /* 0x0000003800057810 */ /* 0x000fe40007ffe0ff */
[----:B------:R-:W-:-:S02]  /*eef0*/  FSEL R198, R13, -INF , !P5 ;  /* 0xff8000000dc67808 */ /* 0x000fc40006800000 */
[C---:B------:R-:W-:Y:S02]  /*ef00*/  ISETP.GE.AND P5, PT, R5.reuse, R53, PT ;  /* 0x000000350500720c */ /* 0x040fe40003fa6270 */
        /* <DEDUP_REMOVED lines=13> */
[----:B------:R-:W-:Y:S02]  /*efe0*/  FSEL R190, R113, -INF , !P5 ;  /* 0xff80000071be7808 */ /* 0x000fe40006800000 */
[----:B------:R-:W-:Y:S02]  /*eff0*/  FMNMX.FTZ R5, R44, R5, !PT ;  /* 0x000000052c057209 */ /* 0x000fe40007810000 */
[----:B------:R-:W-:Y:S02]  /*f000*/  ISETP.GE.AND P5, PT, R0, R53, PT ;  /* 0x000000350000720c */ /* 0x000fe40003fa6270 */
[----:B------:R-:W-:-:S02]  /*f010*/  FSEL R24, R8, -INF , !P3 ;  /* 0xff80000008187808 */ /* 0x000fc40005800000 */
[----:B------:R-:W-:Y:S02]  /*f020*/  ISETP.GE.AND P3, PT, R2, R53, PT ;  /* 0x000000350200720c */ /* 0x000fe40003f66270 */
[----:B------:R-:W-:Y:S02]  /*f030*/  FMNMX.FTZ R5, R68, R5, !PT ;  /* 0x0000000544057209 */ /* 0x000fe40007810000 */
[----:B------:R-:W-:Y:S02]  /*f040*/  FSEL R8, R39, -INF , !P1 ;  /* 0xff80000027087808 */ /* 0x000fe40004800000 */
[----:B------:R-:W-:Y:S02]  /*f050*/  FSEL R38, R38, -INF , !P5 ;  /* 0xff80000026267808 */ /* 0x000fe40006800000 */
        /* <DEDUP_REMOVED lines=19> */
[----:B------:R-:W-:-:S02]  /*f190*/  FSEL R130, R15, -INF , !P6 ;  /* 0xff8000000f827808 */ /* 0x000fc40007000000 */
[-C--:B------:R-:W-:Y:S02]  /*f1a0*/  ISETP.GE.AND P6, PT, R2, R52.reuse, PT ;  /* 0x000000340200720c */ /* 0x080fe40003fc6270 */
[----:B------:R-:W-:Y:S02]  /*f1b0*/  IADD3 R2, R0, 0x40, RZ ;  /* 0x0000004000027810 */ /* 0x000fe40007ffe0ff */
[----:B------:R-:W-:Y:S02]  /*f1c0*/  FMNMX.FTZ R13, R198, R13, !PT ;  /* 0x0000000dc60d7209 */ /* 0x000fe40007810000 */
[----:B------:R-:W-:Y:S02]  /*f1d0*/  FMNMX.FTZ R11, R200, R11, !PT ;  /* 0x0000000bc80b7209 */ /* 0x000fe40007810000 */
[----:B------:R-:W-:Y:S02]  /*f1e0*/  FSEL R196, R9, -INF , !P6 ;  /* 0xff80000009c47808 */ /* 0x000fe40007000000 */
        /* <DEDUP_REMOVED lines=10> */
[----:B------:R-:W-:Y:S02]  /*f290*/  FMNMX.FTZ R11, R136, R11, !PT ;  /* 0x0000000b880b7209 */ /* 0x000fe40007810000 */
[----:B------:R-:W-:Y:S02]  /*f2a0*/  IADD3 R2, R0, 0x49, RZ ;  /* 0x0000004900027810 */ /* 0x000fe40007ffe0ff */
[----:B------:R-:W-:-:S02]  /*f2b0*/  FMNMX.FTZ R13, R176, R13, !PT ;  /* 0x0000000db00d7209 */ /* 0x000fc40007810000 */
[----:B------:R-:W-:Y:S02]  /*f2c0*/  FSEL R180, R115, -INF , !P4 ;  /* 0xff80000073b47808 */ /* 0x000fe40006000000 */
[----:B------:R-:W-:Y:S02]  /*f2d0*/  FMNMX.FTZ R11, R130, R11, !PT ;  /* 0x0000000b820b7209 */ /* 0x000fe40007810000 */
[C---:B------:R-:W-:Y:S02]  /*f2e0*/  ISETP.GE.AND P1, PT, R2.reuse, R52, PT ;  /* 0x000000340200720c */ /* 0x040fe40003f26270 */
[----:B------:R-:W-:Y:S02]  /*f2f0*/  ISETP.GE.AND P4, PT, R2, R53, PT ;  /* 0x000000350200720c */ /* 0x000fe40003f86270 */
[C---:B------:R-:W-:Y:S02]  /*f300*/  IADD3 R7, R0.reuse, 0x50, RZ ;  /* 0x0000005000077810 */ /* 0x040fe40007ffe0ff */
[----:B------:R-:W-:-:S02]  /*f310*/  IADD3 R2, R0, 0x51, RZ ;  /* 0x0000005100027810 */ /* 0x000fc40007ffe0ff */
[----:B------:R-:W-:Y:S02]  /*f320*/  FSEL R188, R108, -INF , !P6 ;  /* 0xff8000006cbc7808 */ /* 0x000fe40007000000 */
[----:B------:R-:W-:Y:S02]  /*f330*/  FMNMX.FTZ R13, R190, R13, !PT ;  /* 0x0000000dbe0d7209 */ /* 0x000fe40007810000 */
[----:B------:R-:W-:Y:S02]  /*f340*/  FMNMX.FTZ R11, R192, R11, !PT ;  /* 0x0000000bc00b7209 */ /* 0x000fe40007810000 */
[----:B------:R-:W-:Y:S02]  /*f350*/  FSEL R178, R109, -INF , !P1 ;  /* 0xff8000006db27808 */ /* 0x000fe40004800000 */
[-C--:B------:R-:W-:Y:S02]  /*f360*/  ISETP.GE.AND P6, PT, R7, R52.reuse, PT ;  /* 0x000000340700720c */ /* 0x080fe40003fc6270 */
[----:B------:R-:W-:-:S02]  /*f370*/  ISETP.GE.AND P5, PT, R2, R52, PT ;  /* 0x000000340200720c */ /* 0x000fc40003fa6270 */
[----:B------:R-:W-:Y:S02]  /*f380*/  ISETP.GE.AND P1, PT, R2, R53, PT ;  /* 0x000000350200720c */ /* 0x000fe40003f26270 */
[----:B------:R-:W-:Y:S02]  /*f390*/  IADD3 R2, R0, 0x58, RZ ;  /* 0x0000005800027810 */ /* 0x000fe40007ffe0ff */
[----:B------:R-:W-:Y:S02]  /*f3a0*/  FMNMX.FTZ R13, R188, R13, !PT ;  /* 0x0000000dbc0d7209 */ /* 0x000fe40007810000 */
[----:B------:R-:W-:Y:S02]  /*f3b0*/  FMNMX.FTZ R11, R194, R11, !PT ;  /* 0x0000000bc20b7209 */ /* 0x000fe40007810000 */
[----:B------:R-:W-:Y:S02]  /*f3c0*/  FSEL R184, R110, -INF , !P3 ;  /* 0xff8000006eb87808 */ /* 0x000fe40005800000 */
[----:B------:R-:W-:-:S02]  /*f3d0*/  FSEL R186, R111, -INF , !P4 ;  /* 0xff8000006fba7808 */ /* 0x000fc40006000000 */
[----:B------:R-:W-:Y:S01]  /*f3e0*/  FSEL R172, R104, -INF , !P6 ;  /* 0xff80000068ac7808 */ /* 0x000fe20007000000 */
[----:B------:R-:W-:Y:S01]  /*f3f0*/  LDSM.16.MT88.4 R108, [R144+0xb000] ;  /* 0x00b00000906c783b */ /* 0x000fe20000004200 */
[-C--:B------:R-:W-:Y:S02]  /*f400*/  ISETP.GE.AND P3, PT, R7, R53.reuse, PT ;  /* 0x000000350700720c */ /* 0x080fe40003f66270 */
[C---:B------:R-:W-:Y:S02]  /*f410*/  ISETP.GE.AND P4, PT, R2.reuse, R52, PT ;  /* 0x000000340200720c */ /* 0x040fe40003f86270 */
[----:B------:R-:W-:Y:S02]  /*f420*/  ISETP.GE.AND P6, PT, R2, R53, PT ;  /* 0x000000350200720c */ /* 0x000fe40003fc6270 */
[----:B------:R-:W-:Y:S02]  /*f430*/  FMNMX.FTZ R13, R178, R13, !PT ;  /* 0x0000000db20d7209 */ /* 0x000fe40007810000 */
[----:B------:R-:W-:-:S02]  /*f440*/  IADD3 R2, R0, 0x59, RZ ;  /* 0x0000005900027810 */ /* 0x000fc40007ffe0ff */
[----:B------:R-:W-:Y:S02]  /*f450*/  FMNMX.FTZ R11, R182, R11, !PT ;  /* 0x0000000bb60b7209 */ /* 0x000fe40007810000 */
[----:B------:R-:W-:Y:S02]  /*f460*/  FSEL R166, R106, -INF , !P3 ;  /* 0xff8000006aa67808 */ /* 0x000fe40005800000 */
[----:B------:R-:W-:Y:S02]  /*f470*/  FSEL R174, R105, -INF , !P5 ;  /* 0xff80000069ae7808 */ /* 0x000fe40006800000 */
[----:B------:R-:W-:Y:S02]  /*f480*/  FMNMX.FTZ R13, R172, R13, !PT ;  /* 0x0000000dac0d7209 */ /* 0x000fe40007810000 */
        /* <DEDUP_REMOVED lines=8> */
[C---:B------:R-:W-:Y:S02]  /*f510*/  ISETP.GE.AND P1, PT, R2.reuse, R52, PT ;  /* 0x000000340200720c */ /* 0x040fe40003f26270 */
[----:B------:R-:W-:Y:S02]  /*f520*/  ISETP.GE.AND P4, PT, R2, R53, PT ;  /* 0x000000350200720c */ /* 0x000fe40003f86270 */
[----:B------:R-:W-:Y:S02]  /*f530*/  IADD3 R2, R0, 0x61, RZ ;  /* 0x0000006100027810 */ /* 0x000fe40007ffe0ff */
[----:B------:R-:W-:Y:S02]  /*f540*/  FSEL R168, R125, -INF , !P3 ;  /* 0xff8000007da87808 */ /* 0x000fe40005800000 */
[----:B------:R-:W-:Y:S02]  /*f550*/  FMNMX.FTZ R13, R170, R13, !PT ;  /* 0x0000000daa0d7209 */ /* 0x000fe40007810000 */
[----:B------:R-:W-:-:S02]  /*f560*/  FMNMX.FTZ R11, R186, R11, !PT ;  /* 0x0000000bba0b7209 */ /* 0x000fc40007810000 */
[----:B------:R-:W-:Y:S02]  /*f570*/  FSEL R142, R126, -INF , !P6 ;  /* 0xff8000007e8e7808 */ /* 0x000fe40007000000 */
[C---:B------:R-:W-:Y:S02]  /*f580*/  ISETP.GE.AND P6, PT, R2.reuse, R52, PT ;  /* 0x000000340200720c */ /* 0x040fe40003fc6270 */
[----:B------:R-:W-:Y:S02]  /*f590*/  ISETP.GE.AND P3, PT, R2, R53, PT ;  /* 0x000000350200720c */ /* 0x000fe40003f66270 */
[----:B------:R-:W-:Y:S02]  /*f5a0*/  IADD3 R2, R0, 0x68, RZ ;  /* 0x0000006800027810 */ /* 0x000fe40007ffe0ff */
[----:B------:R-:W-:Y:S02]  /*f5b0*/  FSEL R138, R96, -INF , !P1 ;  /* 0xff800000608a7808 */ /* 0x000fe40004800000 */
[----:B------:R-:W-:-:S02]  /*f5c0*/  FMNMX.FTZ R13, R168, R13, !PT ;  /* 0x0000000da80d7209 */ /* 0x000fc40007810000 */
[----:B------:R-:W-:Y:S02]  /*f5d0*/  FMNMX.FTZ R11, R166, R11, !PT ;  /* 0x0000000ba60b7209 */ /* 0x000fe40007810000 */
[----:B------:R-:W-:Y:S02]  /*f5e0*/  FSEL R164, R127, -INF , !P5 ;  /* 0xff8000007fa47808 */ /* 0x000fe40006800000 */
[----:B------:R-:W-:Y:S02]  /*f5f0*/  ISETP.GE.AND P5, PT, R2, R52, PT ;  /* 0x000000340200720c */ /* 0x000fe40003fa6270 */
[----:B------:R-:W-:Y:S02]  /*f600*/  IADD3 R9, R0, 0x69, RZ ;  /* 0x0000006900097810 */ /* 0x000fe40007ffe0ff */
[----:B------:R-:W-:Y:S02]  /*f610*/  FSEL R134, R97, -INF , !P6 ;  /* 0xff80000061867808 */ /* 0x000fe40007000000 */
[----:B------:R-:W-:-:S02]  /*f620*/  FMNMX.FTZ R13, R138, R13, !PT ;  /* 0x0000000d8a0d7209 */ /* 0x000fc40007810000 */
[----:B------:R-:W-:Y:S02]  /*f630*/  FMNMX.FTZ R11, R140, R11, !PT ;  /* 0x0000000b8c0b7209 */ /* 0x000fe40007810000 */
[----:B------:R-:W-:Y:S02]  /*f640*/  FSEL R126, R98, -INF , !P4 ;  /* 0xff800000627e7808 */ /* 0x000fe40006000000 */
        /* <DEDUP_REMOVED lines=10> */
[----:B------:R-:W-:Y:S02]  /*f6f0*/  ISETP.GE.AND P1, PT, R2, R53, PT ;  /* 0x000000350200720c */ /* 0x000fe40003f26270 */
[----:B------:R-:W-:Y:S02]  /*f700*/  IADD3 R2, R0, 0x78, RZ ;  /* 0x0000007800027810 */ /* 0x000fe40007ffe0ff */
[----:B------:R-:W-:Y:S02]  /*f710*/  ISETP.GE.AND P4, PT, R5, R52, PT ;  /* 0x000000340500720c */ /* 0x000fe40003f86270 */
[----:B------:R-:W-:Y:S02]  /*f720*/  FSEL R116, R88, -INF , !P5 ;  /* 0xff80000058747808 */ /* 0x000fe40006800000 */
[----:B------:R-:W-:Y:S02]  /*f730*/  FMNMX.FTZ R13, R128, R13, !PT ;  /* 0x0000000d800d7209 */ /* 0x000fe40007810000 */
[----:B------:R-:W-:-:S02]  /*f740*/  FSEL R124, R99, -INF , !P3 ;  /* 0xff800000637c7808 */ /* 0x000fc40005800000 */
[----:B------:R-:W-:Y:S01]  /*f750*/  FMNMX.FTZ R11, R126, R11, !PT ;  /* 0x0000000b7e0b7209 */ /* 0x000fe20007810000 */
[----:B------:R-:W-:Y:S01]  /*f760*/  LDSM.16.MT88.4 R96, [R146+0xd000] ;  /* 0x00d000009260783b */ /* 0x000fe20000004200 */
        /* <DEDUP_REMOVED lines=31> */
[----:B-1----:R-:W-:-:S03]  /*f960*/  FMNMX.FTZ R9, R9, R12, !PT ;  /* 0x0000000c09097209 */ /* 0x002fc60007810000 */
[----:B------:R-:W-:Y:S04]  /*f970*/  LDSM.16.MT88.4 R12, [R144+0xb400] ;  /* 0x00b40000900c783b */ /* 0x000fe80000004200 */
[----:B------:R-:W1:Y:S01]  /*f980*/  SHFL.BFLY PT, R2, R9, 0x1, 0x1f ;  /* 0x0c201f0009027f89 */ /* 0x000e6200000e0000 */
[----:B--2---:R-:W-:-:S05]  /*f990*/  FMNMX.FTZ R5, R7, R0, !PT ;  /* 0x0000000007057209 */ /* 0x004fca0007810000 */
[----:B------:R-:W2:Y:S01]  /*f9a0*/  SHFL.BFLY PT, R0, R5, 0x1, 0x1f ;  /* 0x0c201f0005007f89 */ /* 0x000ea200000e0000 */
[----:B-1----:R-:W-:-:S04]  /*f9b0*/  FMNMX.FTZ R2, R9, R2, !PT ;  /* 0x0000000209027209 */ /* 0x002fc80007810000 */
[C---:B------:R-:W-:Y:S01]  /*f9c0*/  FSETP.NEU.FTZ.AND P1, PT, R2.reuse, -INF , PT ;  /* 0xff8000000200780b */ /* 0x040fe20003f3d000 */
[----:B------:R-:W-:-:S05]  /*f9d0*/  FMUL.FTZ R57, R2, c[0x0][0x23c] ;  /* 0x00008f0002397a20 */ /* 0x000fca0000410000 */
[----:B------:R-:W-:-:S05]  /*f9e0*/  FSEL R57, R57, RZ, P1 ;  /* 0x000000ff39397208 */ /* 0x000fca0000800000 */
[--C-:B------:R-:W-:Y:S02]  /*f9f0*/  FFMA.FTZ R47, R44, c[0x0][0x23c], -R57.reuse ;  /* 0x00008f002c2f7a23 */ /* 0x100fe40000010839 */
[--C-:B------:R-:W-:Y:S01]  /*fa00*/  FFMA.FTZ R44, R68, c[0x0][0x23c], -R57.reuse ;  /* 0x00008f00442c7a23 */ /* 0x100fe20000010839 */
[----:B--2---:R-:W-:Y:S01]  /*fa10*/  FMNMX.FTZ R0, R5, R0, !PT ;  /* 0x0000000005007209 */ /* 0x004fe20007810000 */
[----:B------:R-:W1:Y:S01]  /*fa20*/  LDSM.16.MT88.4 R68, [R146+0x9000] ;  /* 0x009000009244783b */ /* 0x000e620000004200 */
[--C-:B------:R-:W-:Y:S01]  /*fa30*/  FFMA.FTZ R60, R36, c[0x0][0x23c], -R57.reuse ;  /* 0x00008f00243c7a23 */ /* 0x100fe20000010839 */
[----:B------:R-:W-:Y:S01]  /*fa40*/  MUFU.EX2 R47, R47 ;  /* 0x0000002f002f7308 */ /* 0x000fe20000000800 */
[C---:B------:R-:W-:Y:S01]  /*fa50*/  FSETP.NEU.FTZ.AND P1, PT, R0.reuse, -INF , PT ;  /* 0xff8000000000780b */ /* 0x040fe20003f3d000 */
[----:B------:R-:W-:Y:S02]  /*fa60*/  FMUL.FTZ R45, R0, c[0x0][0x23c] ;  /* 0x00008f00002d7a20 */ /* 0x000fe40000410000 */
[----:B------:R-:W-:-:S02]  /*fa70*/  FFMA.FTZ R49, R10, c[0x0][0x23c], -R57 ;  /* 0x00008f000a317a23 */ /* 0x000fc40000010839 */
[--C-:B------:R-:W-:Y:S01]  /*fa80*/  FFMA.FTZ R43, R42, c[0x0][0x23c], -R57.reuse ;  /* 0x00008f002a2b7a23 */ /* 0x100fe20000010839 */
[----:B------:R-:W-:Y:S01]  /*fa90*/  FSEL R45, R45, RZ, P1 ;  /* 0x000000ff2d2d7208 */ /* 0x000fe20000800000 */
[--C-:B------:R-:W-:Y:S01]  /*faa0*/  FFMA.FTZ R42, R6, c[0x0][0x23c], -R57.reuse ;  /* 0x00008f00062a7a23 */ /* 0x100fe20000010839 */
[----:B------:R-:W-:Y:S01]  /*fab0*/  MUFU.EX2 R60, R60 ;  /* 0x0000003c003c7308 */ /* 0x000fe20000000800 */
[----:B------:R-:W-:Y:S02]  /*fac0*/  FFMA.FTZ R35, R74, c[0x0][0x23c], -R57 ;  /* 0x00008f004a237a23 */ /* 0x000fe40000010839 */
[--C-:B------:R-:W-:Y:S02]  /*fad0*/  FFMA.FTZ R118, R38, c[0x0][0x23c], -R45.reuse ;  /* 0x00008f0026767a23 */ /* 0x100fe4000001082d */
[--C-:B------:R-:W-:Y:S02]  /*fae0*/  FFMA.FTZ R59, R8, c[0x0][0x23c], -R45.reuse ;  /* 0x00008f00083b7a23 */ /* 0x100fe4000001082d */
[--C-:B------:R-:W-:Y:S01]  /*faf0*/  FFMA.FTZ R46, R46, c[0x0][0x23c], -R45.reuse ;  /* 0x00008f002e2e7a23 */ /* 0x100fe2000001082d */
[----:B------:R-:W2:Y:S01]  /*fb00*/  MUFU.EX2 R49, R49 ;  /* 0x0000003100317308 */ /* 0x000ea20000000800 */
[----:B------:R-:W-:Y:S01]  /*fb10*/  FFMA.FTZ R41, R40, c[0x0][0x23c], -R45 ;  /* 0x00008f0028297a23 */ /* 0x000fe2000001082d */
[----:B------:R-:W-:Y:S01]  /*fb20*/  LDSM.16.MT88.4 R8, [R146+0x9400] ;  /* 0x009400009208783b */ /* 0x000fe20000004200 */
[----:B------:R-:W-:-:S02]  /*fb30*/  FFMA.FTZ R40, R4, c[0x0][0x23c], -R57 ;  /* 0x00008f0004287a23 */ /* 0x000fc40000010839 */
[--C-:B------:R-:W-:Y:S01]  /*fb40*/  FFMA.FTZ R39, R72, c[0x0][0x23c], -R45.reuse ;  /* 0x00008f0048277a23 */ /* 0x100fe2000001082d */
[----:B------:R-:W3:Y:S01]  /*fb50*/  LDSM.16.MT88.4 R4, [R144+0xd000] ;  /* 0x00d000009004783b */ /* 0x000ee20000004200 */
[--C-:B------:R-:W-:Y:S01]  /*fb60*/  FFMA.FTZ R38, R82, c[0x0][0x23c], -R45.reuse ;  /* 0x00008f0052267a23 */ /* 0x100fe2000001082d */
[----:B------:R-:W4:Y:S01]  /*fb70*/  MUFU.EX2 R44, R44 ;  /* 0x0000002c002c7308 */ /* 0x000f220000000800 */
[--C-:B------:R-:W-:Y:S02]  /*fb80*/  FFMA.FTZ R37, R80, c[0x0][0x23c], -R45.reuse ;  /* 0x00008f0050257a23 */ /* 0x100fe4000001082d */
[--C-:B------:R-:W-:Y:S02]  /*fb90*/  FFMA.FTZ R34, R34, c[0x0][0x23c], -R45.reuse ;  /* 0x00008f0022227a23 */ /* 0x100fe4000001082d */
[--C-:B------:R-:W-:Y:S02]  /*fba0*/  FFMA.FTZ R33, R30, c[0x0][0x23c], -R45.reuse ;  /* 0x00008f001e217a23 */ /* 0x100fe4000001082d */
[----:B------:R-:W-:Y:S01]  /*fbb0*/  FFMA.FTZ R30, R26, c[0x0][0x23c], -R45 ;  /* 0x00008f001a1e7a23 */ /* 0x000fe2000001082d */
[----:B------:R-:W-:Y:S01]  /*fbc0*/  MUFU.EX2 R118, R118 ;  /* 0x0000007600767308 */ /* 0x000fe20000000800 */
[----:B--2---:R-:W-:Y:S01]  /*fbd0*/  F2FP.BF16.PACK_AB R100, R49, R60 ;  /* 0x0000003c3164723e */ /* 0x004fe200000010ff */
[----:B------:R-:W-:-:S02]  /*fbe0*/  FFMA.FTZ R36, R206, c[0x0][0x23c], -R57 ;  /* 0x00008f00ce247a23 */ /* 0x000fc40000010839 */
[--C-:B------:R-:W-:Y:S02]  /*fbf0*/  FFMA.FTZ R31, R208, c[0x0][0x23c], -R57.reuse ;  /* 0x00008f00d01f7a23 */ /* 0x100fe40000010839 */
[--C-:B------:R-:W-:Y:S02]  /*fc00*/  FFMA.FTZ R32, R32, c[0x0][0x23c], -R57.reuse ;  /* 0x00008f0020207a23 */ /* 0x100fe40000010839 */
[----:B------:R-:W2:Y:S01]  /*fc10*/  MUFU.EX2 R59, R59 ;  /* 0x0000003b003b7308 */ /* 0x000ea20000000800 */
[----:B----4-:R-:W-:Y:S01]  /*fc20*/  F2FP.BF16.PACK_AB R102, R44, R47 ;  /* 0x0000002f2c66723e */ /* 0x010fe200000010ff */
        /* <DEDUP_REMOVED lines=15> */
[----:B------:R-:W-:Y:S02]  /*fd20*/  FFMA.FTZ R117, R180, c[0x0][0x23c], -R45 ;  /* 0x00008f00b4757a23 */ /* 0x000fe4000001082d */
[--C-:B------:R-:W-:Y:S02]  /*fd30*/  FFMA.FTZ R176, R176, c[0x0][0x23c], -R57.reuse ;  /* 0x00008f00b0b07a23 */ /* 0x100fe40000010839 */
[--C-:B------:R-:W-:Y:S01]  /*fd40*/  FFMA.FTZ R63, R190, c[0x0][0x23c], -R57.reuse ;  /* 0x00008f00be3f7a23 */ /* 0x100fe20000010839 */
[----:B----4-:R-:W-:Y:S01]  /*fd50*/  F2FP.BF16.PACK_AB R103, R41, R46 ;  /* 0x0000002e2967723e */ /* 0x010fe200000010ff */
[----:B------:R-:W4:Y:S01]  /*fd60*/  MUFU.EX2 R42, R42 ;  /* 0x0000002a002a7308 */ /* 0x000f220000000800 */
        /* <DEDUP_REMOVED lines=15> */
[C---:B------:R-:W-:Y:S01]  /*fe60*/  HMMA.16816.F32.BF16 R88, R100.reuse, R108, RZ ;  /* 0x0000006c6458723c */ /* 0x040fe200000418ff */
[--C-:B------:R-:W-:Y:S01]  /*fe70*/  FFMA.FTZ R140, R142, c[0x0][0x23c], -R45.reuse ;  /* 0x00008f008e8c7a23 */ /* 0x100fe2000001082d */
[----:B------:R-:W-:Y:S01]  /*fe80*/  MUFU.EX2 R39, R39 ;  /* 0x0000002700277308 */ /* 0x000fe20000000800 */
[----:B------:R-:W-:Y:S02]  /*fe90*/  FFMA.FTZ R123, R164, c[0x0][0x23c], -R45 ;  /* 0x00008f00a47b7a23 */ /* 0x000fe4000001082d */
[--C-:B------:R-:W-:Y:S02]  /*fea0*/  FFMA.FTZ R138, R138, c[0x0][0x23c], -R57.reuse ;  /* 0x00008f008a8a7a23 */ /* 0x100fe40000010839 */
[--C-:B------:R-:W-:Y:S01]  /*feb0*/  FFMA.FTZ R127, R134, c[0x0][0x23c], -R57.reuse ;  /* 0x00008f00867f7a23 */ /* 0x100fe20000010839 */
[----:B------:R-:W-:Y:S01]  /*fec0*/  HMMA.16816.F32.BF16 R108, R100, R110, RZ ;  /* 0x0000006e646c723c */ /* 0x000fe200000418ff */
[--C-:B------:R-:W-:Y:S01]  /*fed0*/  FFMA.FTZ R129, R132, c[0x0][0x23c], -R57.reuse ;  /* 0x00008f0084817a23 */ /* 0x100fe20000010839 */
[----:B------:R-:W1:Y:S01]  /*fee0*/  MUFU.EX2 R38, R38 ;  /* 0x0000002600267308 */ /* 0x000e620000000800 */
        /* <DEDUP_REMOVED lines=8> */
[----:B------:R-:W-:Y:S01]  /*ff70*/  FADD.FTZ R59, R118, R59 ;  /* 0x0000003b763b7221 */ /* 0x000fe20000010000 */
[----:B------:R-:W-:Y:S01]  /*ff80*/  HMMA.16816.F32.BF16 R80, R100, R84, RZ ;  /* 0x000000546450723c */ /* 0x000fe200000418ff */
[----:B------:R-:W-:Y:S01]  /*ff90*/  FADD.FTZ R47, R47, R60 ;  /* 0x0000003c2f2f7221 */ /* 0x000fe20000010000 */
[----:B------:R-:W5:Y:S01]  /*ffa0*/  MUFU.EX2 R34, R34 ;  /* 0x0000002200227308 */ /* 0x000f620000000800 */
[----:B------:R-:W-:-:S02]  /*ffb0*/  FADD.FTZ R46, R46, R59 ;  /* 0x0000003b2e2e7221 */ /* 0x000fc40000010000 */
[----:B------:R-:W-:Y:S02]  /*ffc0*/  FADD.FTZ R44, R44, R47 ;  /* 0x0000002f2c2c7221 */ /* 0x000fe40000010000 */
[----:B------:R-:W-:Y:S01]  /*ffd0*/  FADD.FTZ R46, R41, R46 ;  /* 0x0000002e292e7221 */ /* 0x000fe20000010000 */
[C---:B------:R-:W-:Y:S01]  /*ffe0*/  HMMA.16816.F32.BF16 R92, R100.reuse, R96, RZ ;  /* 0x00000060645c723c */ /* 0x040fe200000418ff */
[----:B--2---:R-:W-:Y:S01]  /*fff0*/  FADD.FTZ R41, R43, R44 ;  /* 0x0000002c2b297221 */ /* 0x004fe20000010000 */
[----:B------:R-:W-:Y:S01]  /*10000*/  MUFU.EX2 R36, R36 ;  /* 0x0000002400247308 */ /* 0x000fe20000000800 */
[----:B------:R-:W-:Y:S02]  /*10010*/  FFMA.FTZ R165, R62, c[0x0][0x23c], -R57 ;  /* 0x00008f003ea57a23 */ /* 0x000fe40000010839 */
[----:B----4-:R-:W-:Y:S02]  /*10020*/  FADD.FTZ R41, R42, R41 ;  /* 0x000000292a297221 */ /* 0x010fe40000010000 */
[--C-:B------:R-:W-:Y:S01]  /*10030*/  FFMA.FTZ R56, R56, c[0x0][0x23c], -R45.reuse ;  /* 0x00008f0038387a23 */ /* 0x100fe2000001082d */
[----:B------:R-:W-:Y:S01]  /*10040*/  HMMA.16816.F32.BF16 R76, R100, R78, RZ ;  /* 0x0000004e644c723c */ /* 0x000fe200000418ff */
[--C-:B------:R-:W-:Y:S01]  /*10050*/  FFMA.FTZ R49, R50, c[0x0][0x23c], -R45.reuse ;  /* 0x00008f0032317a23 */ /* 0x100fe2000001082d */
[----:B------:R-:W2:Y:S01]  /*10060*/  MUFU.EX2 R31, R31 ;  /* 0x0000001f001f7308 */ /* 0x000ea20000000800 */
[----:B------:R-:W-:-:S02]  /*10070*/  FFMA.FTZ R164, R48, c[0x0][0x23c], -R45 ;  /* 0x00008f0030a47a23 */ /* 0x000fc4000001082d */
[--C-:B------:R-:W-:Y:S02]  /*10080*/  FFMA.FTZ R116, R116, c[0x0][0x23c], -R57.reuse ;  /* 0x00008f0074747a23 */ /* 0x100fe40000010839 */
[--C-:B------:R-:W-:Y:S01]  /*10090*/  FFMA.FTZ R66, R66, c[0x0][0x23c], -R57.reuse ;  /* 0x00008f0042427a23 */ /* 0x100fe20000010839 */
[C---:B------:R-:W-:Y:S01]  /*100a0*/  HMMA.16816.F32.BF16 R84, R100.reuse, R86, RZ ;  /* 0x000000566454723c */ /* 0x040fe200000418ff */
[----:B------:R-:W-:Y:S01]  /*100b0*/  FFMA.FTZ R64, R64, c[0x0][0x23c], -R57 ;  /* 0x00008f0040407a23 */ /* 0x000fe20000010839 */
[----:B------:R-:W-:Y:S06]  /*100c0*/  MUFU.EX2 R32, R32 ;  /* 0x0000002000207308 */ /* 0x000fec0000000800 */
[C---:B------:R-:W-:Y:S02]  /*100d0*/  HMMA.16816.F32.BF16 R96, R100.reuse, R98, RZ ;  /* 0x000000626460723c */ /* 0x040fe400000418ff */
[----:B------:R-:W4:Y:S06]  /*100e0*/  MUFU.EX2 R27, R27 ;  /* 0x0000001b001b7308 */ /* 0x000f2c0000000800 */
[C---:B---3--:R-:W-:Y:S02]  /*100f0*/  HMMA.16816.F32.BF16 R104, R100.reuse, R4, RZ ;  /* 0x000000046468723c */ /* 0x048fe400000418ff */
[----:B------:R-:W-:Y:S05]  /*10100*/  MUFU.EX2 R33, R33 ;  /* 0x0000002100217308 */ /* 0x000fea0000000800 */
[----:B------:R-:W-:Y:S01]  /*10110*/  F2FP.BF16.PACK_AB R4, R42, R43 ;  /* 0x0000002b2a04723e */ /* 0x000fe200000010ff */
[----:B------:R-:W-:Y:S01]  /*10120*/  HMMA.16816.F32.BF16 R100, R100, R6, RZ ;  /* 0x000000066464723c */ /* 0x000fe200000418ff */
[----:B-1----:R-:W-:Y:S01]  /*10130*/  F2FP.BF16.PACK_AB R5, R38, R39 ;  /* 0x000000272605723e */ /* 0x002fe200000010ff */
[----:B------:R-:W1:Y:S01]  /*10140*/  MUFU.EX2 R30, R30 ;  /* 0x0000001e001e7308 */ /* 0x000e620000000800 */
[----:B------:R-:W-:-:S04]  /*10150*/  FADD.FTZ R39, R39, R46 ;  /* 0x0000002e27277221 */ /* 0x000fc80000010000 */
[----:B------:R-:W-:Y:S01]  /*10160*/  F2FP.BF16.PACK_AB R6, R35, R40 ;  /* 0x000000282306723e */ /* 0x000fe200000010ff */
[----:B------:R-:W-:Y:S01]  /*10170*/  FADD.FTZ R38, R38, R39 ;  /* 0x0000002726267221 */ /* 0x000fe20000010000 */
[----:B-----5:R-:W-:Y:S01]  /*10180*/  F2FP.BF16.PACK_AB R7, R34, R37 ;  /* 0x000000252207723e */ /* 0x020fe200000010ff */
[----:B------:R-:W-:Y:S01]  /*10190*/  MUFU.EX2 R29, R29 ;  /* 0x0000001d001d7308 */ /* 0x000fe20000000800 */
[----:B------:R-:W-:Y:S02]  /*101a0*/  FADD.FTZ R40, R40, R41 ;  /* 0x0000002928287221 */ /* 0x000fe40000010000 */
[----:B------:R-:W-:Y:S02]  /*101b0*/  FADD.FTZ R37, R37, R38 ;  /* 0x0000002625257221 */ /* 0x000fe40000010000 */
[----:B------:R-:W-:Y:S01]  /*101c0*/  FADD.FTZ R35, R35, R40 ;  /* 0x0000002823237221 */ /* 0x000fe20000010000 */
[C---:B------:R-:W-:Y:S01]  /*101d0*/  HMMA.16816.F32.BF16 R112, R4.reuse, R8, R112 ;  /* 0x000000080470723c */ /* 0x040fe20000041870 */
[----:B------:R-:W-:Y:S01]  /*101e0*/  FADD.FTZ R34, R34, R37 ;  /* 0x0000002522227221 */ /* 0x000fe20000010000 */
[----:B------:R-:W3:Y:S06]  /*101f0*/  MUFU.EX2 R26, R26 ;  /* 0x0000001a001a7308 */ /* 0x000eec0000000800 */
[C---:B------:R-:W-:Y:S01]  /*10200*/  HMMA.16816.F32.BF16 R68, R4.reuse, R10, R68 ;  /* 0x0000000a0444723c */ /* 0x040fe20000041844 */
[----:B------:R-:W5:Y:S01]  /*10210*/  LDSM.16.MT88.4 R8, [R146+0xd400] ;  /* 0x00d400009208783b */ /* 0x000f620000004200 */
[----:B------:R-:W-:Y:S06]  /*10220*/  MUFU.EX2 R28, R28 ;  /* 0x0000001c001c7308 */ /* 0x000fec0000000800 */
[C---:B------:R-:W-:Y:S02]  /*10230*/  HMMA.16816.F32.BF16 R88, R4.reuse, R12, R88 ;  /* 0x0000000c0458723c */ /* 0x040fe40000041858 */
[----:B------:R-:W1:Y:S06]  /*10240*/  MUFU.EX2 R25, R25 ;  /* 0x0000001900197308 */ /* 0x000e6c0000000800 */
[C---:B------:R-:W-:Y:S01]  /*10250*/  HMMA.16816.F32.BF16 R108, R4.reuse, R14, R108 ;  /* 0x0000000e046c723c */ /* 0x040fe2000004186c */
[----:B------:R-:W1:Y:S01]  /*10260*/  LDSM.16.MT88.4 R12, [R144+0xd400] ;  /* 0x00d40000900c783b */ /* 0x000e620000004200 */
        /* <DEDUP_REMOVED lines=8> */
[C---:B-----5:R-:W-:Y:S02]  /*102f0*/  HMMA.16816.F32.BF16 R92, R4.reuse, R8, R92 ;  /* 0x00000008045c723c */ /* 0x060fe4000004185c */
[----:B------:R-:W-:Y:S06]  /*10300*/  MUFU.EX2 R130, R130 ;  /* 0x0000008200827308 */ /* 0x000fec0000000800 */
[C---:B------:R-:W-:Y:S01]  /*10310*/  HMMA.16816.F32.BF16 R96, R4.reuse, R10, R96 ;  /* 0x0000000a0460723c */ /* 0x040fe20000041860 */
[----:B------:R-:W5:Y:S01]  /*10320*/  LDSM.16.MT88.4 R8, [R146+0x9800] ;  /* 0x009800009208783b */ /* 0x000f620000004200 */
[----:B------:R-:W2:Y:S06]  /*10330*/  MUFU.EX2 R51, R51 ;  /* 0x0000003300337308 */ /* 0x000eac0000000800 */
[C---:B-1----:R-:W-:Y:S02]  /*10340*/  HMMA.16816.F32.BF16 R104, R4.reuse, R12, R104 ;  /* 0x0000000c0468723c */ /* 0x042fe40000041868 */
[----:B------:R-:W-:Y:S06]  /*10350*/  MUFU.EX2 R176, R176 ;  /* 0x000000b000b07308 */ /* 0x000fec0000000800 */
[C---:B------:R-:W-:Y:S01]  /*10360*/  HMMA.16816.F32.BF16 R100, R4.reuse, R14, R100 ;  /* 0x0000000e0464723c */ /* 0x040fe20000041864 */
[----:B------:R-:W1:Y:S01]  /*10370*/  LDSM.16.MT88.4 R12, [R144+0xb800] ;  /* 0x00b80000900c783b */ /* 0x000e620000004200 */
[----:B------:R-:W1:Y:S06]  /*10380*/  MUFU.EX2 R63, R63 ;  /* 0x0000003f003f7308 */ /* 0x000e6c0000000800 */
[----:B------:R-:W-:Y:S01]  /*10390*/  HMMA.16816.F32.BF16 R84, R4, R18, R84 ;  /* 0x000000120454723c */ /* 0x000fe20000041854 */
[----:B------:R-:W1:Y:S01]  /*103a0*/  LDSM.16.MT88.4 R16, [R146+0xb800] ;  /* 0x00b800009210783b */ /* 0x000e620000004200 */
[----:B------:R-:W-:Y:S05]  /*103b0*/  MUFU.EX2 R65, R65 ;  /* 0x0000004100417308 */ /* 0x000fea0000000800 */
[----:B--2---:R-:W-:Y:S01]  /*103c0*/  F2FP.BF16.PACK_AB R4, R31, R36 ;  /* 0x000000241f04723e */ /* 0x004fe200000010ff */
[----:B------:R-:W-:Y:S01]  /*103d0*/  FADD.FTZ R36, R36, R35 ;  /* 0x0000002324247221 */ /* 0x000fe20000010000 */
[----:B----4-:R-:W-:Y:S01]  /*103e0*/  F2FP.BF16.PACK_AB R6, R27, R32 ;  /* 0x000000201b06723e */ /* 0x010fe200000010ff */
[----:B------:R-:W2:Y:S01]  /*103f0*/  MUFU.EX2 R178, R178 ;  /* 0x000000b200b27308 */ /* 0x000ea20000000800 */
[----:B------:R-:W-:Y:S01]  /*10400*/  F2FP.BF16.PACK_AB R5, R30, R33 ;  /* 0x000000211e05723e */ /* 0x000fe200000010ff */
[----:B------:R-:W-:Y:S01]  /*10410*/  FADD.FTZ R33, R33, R34 ;  /* 0x0000002221217221 */ /* 0x000fe20000010000 */
[----:B---3--:R-:W-:Y:S01]  /*10420*/  F2FP.BF16.PACK_AB R7, R26, R29 ;  /* 0x0000001d1a07723e */ /* 0x008fe200000010ff */
        /* <DEDUP_REMOVED lines=8> */
[----:B------:R-:W3:Y:S02]  /*104b0*/  MUFU.EX2 R117, R117 ;  /* 0x0000007500757308 */ /* 0x000ee40000000800 */
[C---:B------:R-:W-:Y:S01]  /*104c0*/  HMMA.16816.F32.BF16 R68, R4.reuse, R10, R68 ;  /* 0x0000000a0444723c */ /* 0x040fe20000041844 */
[----:B------:R-:W4:Y:S05]  /*104d0*/  LDSM.16.MT88.4 R8, [R146+0xd800] ;  /* 0x00d800009208783b */ /* 0x000f2a0000004200 */
[----:B------:R-:W-:Y:S02]  /*104e0*/  MUFU.EX2 R180, R180 ;  /* 0x000000b400b47308 */ /* 0x000fe40000000800 */
[C---:B-1----:R-:W-:Y:S06]  /*104f0*/  HMMA.16816.F32.BF16 R88, R4.reuse, R12, R88 ;  /* 0x0000000c0458723c */ /* 0x042fec0000041858 */
[----:B------:R-:W1:Y:S02]  /*10500*/  MUFU.EX2 R67, R67 ;  /* 0x0000004300437308 */ /* 0x000e640000000800 */
        /* <DEDUP_REMOVED lines=10> */
[C---:B----4-:R-:W-:Y:S06]  /*105b0*/  HMMA.16816.F32.BF16 R92, R4.reuse, R8, R92 ;  /* 0x00000008045c723c */ /* 0x050fec000004185c */
[----:B------:R-:W-:Y:S02]  /*105c0*/  MUFU.EX2 R166, R166 ;  /* 0x000000a600a67308 */ /* 0x000fe40000000800 */
[C---:B------:R-:W-:Y:S01]  /*105d0*/  HMMA.16816.F32.BF16 R96, R4.reuse, R10, R96 ;  /* 0x0000000a0460723c */ /* 0x040fe20000041860 */
[----:B------:R-:W4:Y:S05]  /*105e0*/  LDSM.16.MT88.4 R8, [R146+0x9c00] ;  /* 0x009c00009208783b */ /* 0x000f2a0000004200 */
[----:B------:R-:W1:Y:S02]  /*105f0*/  MUFU.EX2 R125, R125 ;  /* 0x0000007d007d7308 */ /* 0x000e640000000800 */
[C---:B-----5:R-:W-:Y:S06]  /*10600*/  HMMA.16816.F32.BF16 R104, R4.reuse, R12, R104 ;  /* 0x0000000c0468723c */ /* 0x060fec0000041868 */
[----:B------:R-:W-:Y:S02]  /*10610*/  MUFU.EX2 R140, R140 ;  /* 0x0000008c008c7308 */ /* 0x000fe40000000800 */
[C---:B------:R-:W-:Y:S01]  /*10620*/  HMMA.16816.F32.BF16 R100, R4.reuse, R14, R100 ;  /* 0x0000000e0464723c */ /* 0x040fe20000041864 */
[----:B------:R-:W5:Y:S05]  /*10630*/  LDSM.16.MT88.4 R12, [R144+0xbc00] ;  /* 0x00bc0000900c783b */ /* 0x000f6a0000004200 */
[----:B------:R-:W1:Y:S02]  /*10640*/  MUFU.EX2 R123, R123 ;  /* 0x0000007b007b7308 */ /* 0x000e640000000800 */
[----:B------:R-:W-:Y:S01]  /*10650*/  HMMA.16816.F32.BF16 R84, R4, R18, R84 ;  /* 0x000000120454723c */ /* 0x000fe20000041854 */
[----:B------:R-:W1:Y:S05]  /*10660*/  LDSM.16.MT88.4 R16, [R146+0xbc00] ;  /* 0x00bc00009210783b */ /* 0x000e6a0000004200 */
[----:B------:R-:W-:Y:S01]  /*10670*/  MUFU.EX2 R138, R138 ;  /* 0x0000008a008a7308 */ /* 0x000fe20000000800 */
[----:B------:R-:W-:Y:S01]  /*10680*/  F2FP.BF16.PACK_AB R4, R25, R28 ;  /* 0x0000001c1904723e */ /* 0x000fe200000010ff */
[----:B------:R-:W-:Y:S01]  /*10690*/  FADD.FTZ R28, R28, R27 ;  /* 0x0000001b1c1c7221 */ /* 0x000fe20000010000 */
[----:B------:R-:W-:-:S02]  /*106a0*/  F2FP.BF16.PACK_AB R6, R3, R24 ;  /* 0x000000180306723e */ /* 0x000fc400000010ff */
[----:B------:R-:W-:Y:S01]  /*106b0*/  F2FP.BF16.PACK_AB R5, R61, R136 ;  /* 0x000000883d05723e */ /* 0x000fe200000010ff */
[----:B------:R-:W-:Y:S01]  /*106c0*/  FADD.FTZ R136, R136, R29 ;  /* 0x0000001d88887221 */ /* 0x000fe20000010000 */
[----:B------:R-:W-:Y:S01]  /*106d0*/  F2FP.BF16.PACK_AB R7, R51, R130 ;  /* 0x000000823307723e */ /* 0x000fe200000010ff */
[----:B------:R-:W1:Y:S01]  /*106e0*/  MUFU.EX2 R127, R127 ;  /* 0x0000007f007f7308 */ /* 0x000e620000000800 */
[----:B------:R-:W-:Y:S02]  /*106f0*/  FADD.FTZ R25, R25, R28 ;  /* 0x0000001c19197221 */ /* 0x000fe40000010000 */
[----:B------:R-:W-:Y:S02]  /*10700*/  FADD.FTZ R61, R61, R136 ;  /* 0x000000883d3d7221 */ /* 0x000fe40000010000 */
[----:B------:R-:W-:Y:S01]  /*10710*/  FADD.FTZ R24, R24, R25 ;  /* 0x0000001918187221 */ /* 0x000fe20000010000 */
[----:B----4-:R-:W-:Y:S01]  /*10720*/  HMMA.16816.F32.BF16 R112, R4, R8, R112 ;  /* 0x000000080470723c */ /* 0x010fe20000041870 */
[----:B------:R-:W-:Y:S01]  /*10730*/  FADD.FTZ R130, R130, R61 ;  /* 0x0000003d82827221 */ /* 0x000fe20000010000 */
[----:B------:R-:W-:Y:S01]  /*10740*/  MUFU.EX2 R129, R129 ;  /* 0x0000008100817308 */ /* 0x000fe20000000800 */
[----:B------:R-:W-:-:S02]  /*10750*/  FADD.FTZ R3, R3, R24 ;  /* 0x0000001803037221 */ /* 0x000fc40000010000 */
[----:B------:R-:W-:-:S03]  /*10760*/  FADD.FTZ R51, R51, R130 ;  /* 0x0000008233337221 */ /* 0x000fc60000010000 */
[C---:B------:R-:W-:Y:S01]  /*10770*/  HMMA.16816.F32.BF16 R68, R4.reuse, R10, R68 ;  /* 0x0000000a0444723c */ /* 0x040fe20000041844 */
[----:B------:R-:W4:Y:S01]  /*10780*/  LDSM.16.MT88.4 R8, [R146+0xdc00] ;  /* 0x00dc00009208783b */ /* 0x000f220000004200 */
[----:B------:R-:W1:Y:S06]  /*10790*/  MUFU.EX2 R128, R128 ;  /* 0x0000008000807308 */ /* 0x000e6c0000000800 */
[C---:B-----5:R-:W-:Y:S02]  /*107a0*/  HMMA.16816.F32.BF16 R88, R4.reuse, R12, R88 ;  /* 0x0000000c0458723c */ /* 0x060fe40000041858 */
[----:B------:R-:W-:Y:S06]  /*107b0*/  MUFU.EX2 R131, R131 ;  /* 0x0000008300837308 */ /* 0x000fec0000000800 */
[C---:B------:R-:W-:Y:S01]  /*107c0*/  HMMA.16816.F32.BF16 R108, R4.reuse, R14, R108 ;  /* 0x0000000e046c723c */ /* 0x040fe2000004186c */
[----:B------:R-:W5:Y:S01]  /*107d0*/  LDSM.16.MT88.4 R12, [R144+0xdc00] ;  /* 0x00dc0000900c783b */ /* 0x000f620000004200 */
[----:B------:R-:W1:Y:S06]  /*107e0*/  MUFU.EX2 R124, R124 ;  /* 0x0000007c007c7308 */ /* 0x000e6c0000000800 */
[C---:B------:R-:W-:Y:S02]  /*107f0*/  HMMA.16816.F32.BF16 R72, R4.reuse, R20, R72 ;  /* 0x000000140448723c */ /* 0x040fe40000041848 */
[----:B------:R-:W-:Y:S06]  /*10800*/  MUFU.EX2 R122, R122 ;  /* 0x0000007a007a7308 */ /* 0x000fec0000000800 */
[C---:B------:R-:W-:Y:S01]  /*10810*/  HMMA.16816.F32.BF16 R76, R4.reuse, R22, R76 ;  /* 0x00000016044c723c */ /* 0x040fe2000004184c */
[----:B------:R-:W-:Y:S01]  /*10820*/  LDSM.16.MT88.4 R20, [R144+0xa000] ;  /* 0x00a000009014783b */ /* 0x000fe20000004200 */
[----:B------:R-:W2:Y:S06]  /*10830*/  MUFU.EX2 R133, R133 ;  /* 0x0000008500857308 */ /* 0x000eac0000000800 */
[C---:B-1----:R-:W-:Y:S02]  /*10840*/  HMMA.16816.F32.BF16 R80, R4.reuse, R16, R80 ;  /* 0x000000100450723c */ /* 0x042fe40000041850 */
[----:B------:R-:W-:Y:S06]  /*10850*/  MUFU.EX2 R165, R165 ;  /* 0x000000a500a57308 */ /* 0x000fec0000000800 */
[C---:B----4-:R-:W-:Y:S02]  /*10860*/  HMMA.16816.F32.BF16 R92, R4.reuse, R8, R92 ;  /* 0x00000008045c723c */ /* 0x050fe4000004185c */
[----:B------:R-:W-:Y:S06]  /*10870*/  MUFU.EX2 R56, R56 ;  /* 0x0000003800387308 */ /* 0x000fec0000000800 */
[C---:B------:R-:W-:Y:S01]  /*10880*/  HMMA.16816.F32.BF16 R96, R4.reuse, R10, R96 ;  /* 0x0000000a0460723c */ /* 0x040fe20000041860 */
[----:B------:R-:W1:Y:S01]  /*10890*/  LDSM.16.MT88.4 R8, [R146+0xa000] ;  /* 0x00a000009208783b */ /* 0x000e620000004200 */
[----:B------:R-:W-:Y:S06]  /*108a0*/  MUFU.EX2 R49, R49 ;  /* 0x0000003100317308 */ /* 0x000fec0000000800 */
[C---:B-----5:R-:W-:Y:S02]  /*108b0*/  HMMA.16816.F32.BF16 R104, R4.reuse, R12, R104 ;  /* 0x0000000c0468723c */ /* 0x060fe40000041868 */
[----:B------:R-:W-:Y:S06]  /*108c0*/  MUFU.EX2 R164, R164 ;  /* 0x000000a400a47308 */ /* 0x000fec0000000800 */
[C---:B------:R-:W-:Y:S01]  /*108d0*/  HMMA.16816.F32.BF16 R100, R4.reuse, R14, R100 ;  /* 0x0000000e0464723c */ /* 0x040fe20000041864 */
[----:B------:R-:W4:Y:S07]  /*108e0*/  LDSM.16.MT88.4 R12, [R144+0xc000] ;  /* 0x00c00000900c783b */ /* 0x000f2e0000004200 */
[----:B------:R-:W-:Y:S01]  /*108f0*/  HMMA.16816.F32.BF16 R84, R4, R18, R84 ;  /* 0x000000120454723c */ /* 0x000fe20000041854 */
[----:B------:R-:W5:Y:S06]  /*10900*/  LDSM.16.MT88.4 R16, [R146+0xc000] ;  /* 0x00c000009210783b */ /* 0x000f6c0000004200 */
[----:B------:R-:W-:Y:S01]  /*10910*/  F2FP.BF16.PACK_AB R4, R63, R176 ;  /* 0x000000b03f04723e */ /* 0x000fe200000010ff */
[----:B------:R-:W-:Y:S01]  /*10920*/  FADD.FTZ R176, R176, R3 ;  /* 0x00000003b0b07221 */ /* 0x000fe20000010000 */
[----:B--2---:R-:W-:-:S02]  /*10930*/  F2FP.BF16.PACK_AB R6, R178, R65 ;  /* 0x00000041b206723e */ /* 0x004fc400000010ff */
[----:B---3--:R-:W-:Y:S01]  /*10940*/  F2FP.BF16.PACK_AB R5, R117, R182 ;  /* 0x000000b67505723e */ /* 0x008fe200000010ff */
        /* <DEDUP_REMOVED lines=15> */
[C---:B------:R-:W-:Y:S01]  /*10a40*/  HMMA.16816.F32.BF16 R76, R4.reuse, R22, R76 ;  /* 0x00000016044c723c */ /* 0x040fe2000004184c */
[----:B------:R-:W-:Y:S07]  /*10a50*/  LDSM.16.MT88.4 R20, [R144+0xa800] ;  /* 0x00a800009014783b */ /* 0x000fee0000004200 */
[C---:B-----5:R-:W-:Y:S08]  /*10a60*/  HMMA.16816.F32.BF16 R80, R4.reuse, R16, R80 ;  /* 0x000000100450723c */ /* 0x060ff00000041850 */
[C---:B-1----:R-:W-:Y:S08]  /*10a70*/  HMMA.16816.F32.BF16 R92, R4.reuse, R8, R92 ;  /* 0x00000008045c723c */ /* 0x042ff0000004185c */
[C---:B------:R-:W-:Y:S01]  /*10a80*/  HMMA.16816.F32.BF16 R96, R4.reuse, R10, R96 ;  /* 0x0000000a0460723c */ /* 0x040fe20000041860 */
[----:B------:R-:W1:Y:S07]  /*10a90*/  LDSM.16.MT88.4 R8, [R146+0xa400] ;  /* 0x00a400009208783b */ /* 0x000e6e0000004200 */
[C---:B--2---:R-:W-:Y:S08]  /*10aa0*/  HMMA.16816.F32.BF16 R104, R4.reuse, R12, R104 ;  /* 0x0000000c0468723c */ /* 0x044ff00000041868 */
[C---:B------:R-:W-:Y:S01]  /*10ab0*/  HMMA.16816.F32.BF16 R100, R4.reuse, R14, R100 ;  /* 0x0000000e0464723c */ /* 0x040fe20000041864 */
[----:B------:R-:W2:Y:S07]  /*10ac0*/  LDSM.16.MT88.4 R12, [R144+0xa400] ;  /* 0x00a40000900c783b */ /* 0x000eae0000004200 */
[----:B------:R-:W-:Y:S01]  /*10ad0*/  HMMA.16816.F32.BF16 R84, R4, R18, R84 ;  /* 0x000000120454723c */ /* 0x000fe20000041854 */
[----:B------:R-:W3:Y:S06]  /*10ae0*/  LDSM.16.MT88.4 R16, [R146+0xc400] ;  /* 0x00c400009210783b */ /* 0x000eec0000004200 */
        /* <DEDUP_REMOVED lines=33> */
[C---:B------:R-:W-:Y:S01]  /*10d00*/  F2FP.BF16.PACK_AB R5, R124.reuse, R131 ;  /* 0x000000837c05723e */ /* 0x040fe200000010ff */
[----:B------:R-:W-:Y:S01]  /*10d10*/  FADD.FTZ R131, R131, R140 ;  /* 0x0000008c83837221 */ /* 0x000fe20000010000 */
[----:B------:R-:W-:Y:S01]  /*10d20*/  F2FP.BF16.PACK_AB R7, R133, R122 ;  /* 0x0000007a8507723e */ /* 0x000fe200000010ff */
[----:B------:R-:W-:Y:S02]  /*10d30*/  FADD.FTZ R138, R127, R138 ;  /* 0x0000008a7f8a7221 */ /* 0x000fe40000010000 */
[----:B------:R-:W-:Y:S02]  /*10d40*/  FADD.FTZ R131, R124, R131 ;  /* 0x000000837c837221 */ /* 0x000fe40000010000 */
[----:B------:R-:W-:Y:S02]  /*10d50*/  FADD.FTZ R129, R129, R138 ;  /* 0x0000008a81817221 */ /* 0x000fe40000010000 */
[----:B------:R-:W-:Y:S01]  /*10d60*/  HMMA.16816.F32.BF16 R112, R4, R16, R112 ;  /* 0x000000100470723c */ /* 0x000fe20000041870 */
[----:B------:R-:W-:-:S02]  /*10d70*/  FADD.FTZ R122, R122, R131 ;  /* 0x000000837a7a7221 */ /* 0x000fc40000010000 */
[----:B------:R-:W-:Y:S02]  /*10d80*/  FADD.FTZ R129, R128, R129 ;  /* 0x0000008180817221 */ /* 0x000fe40000010000 */
[----:B------:R-:W-:-:S03]  /*10d90*/  FADD.FTZ R122, R133, R122 ;  /* 0x0000007a857a7221 */ /* 0x000fc60000010000 */
[C---:B------:R-:W-:Y:S01]  /*10da0*/  HMMA.16816.F32.BF16 R68, R4.reuse, R18, R68 ;  /* 0x000000120444723c */ /* 0x040fe20000041844 */
[----:B------:R-:W3:Y:S07]  /*10db0*/  LDSM.16.MT88.4 R16, [R146+0xe800] ;  /* 0x00e800009210783b */ /* 0x000eee0000004200 */
[C---:B--2---:R-:W-:Y:S08]  /*10dc0*/  HMMA.16816.F32.BF16 R80, R4.reuse, R12, R80 ;  /* 0x0000000c0450723c */ /* 0x044ff00000041850 */
[C---:B------:R-:W-:Y:S01]  /*10dd0*/  HMMA.16816.F32.BF16 R84, R4.reuse, R14, R84 ;  /* 0x0000000e0454723c */ /* 0x040fe20000041854 */
[----:B------:R-:W2:Y:S07]  /*10de0*/  LDSM.16.MT88.4 R12, [R144+0xe800] ;  /* 0x00e80000900c783b */ /* 0x000eae0000004200 */
[C---:B-1----:R-:W-:Y:S08]  /*10df0*/  HMMA.16816.F32.BF16 R88, R4.reuse, R8, R88 ;  /* 0x000000080458723c */ /* 0x042ff00000041858 */
[C---:B------:R-:W-:Y:S01]  /*10e00*/  HMMA.16816.F32.BF16 R108, R4.reuse, R10, R108 ;  /* 0x0000000a046c723c */ /* 0x040fe2000004186c */
[----:B------:R-:W1:Y:S07]  /*10e10*/  LDSM.16.MT88.4 R8, [R146+0xac00] ;  /* 0x00ac00009208783b */ /* 0x000e6e0000004200 */
[C---:B------:R-:W-:Y:S01]  /*10e20*/  HMMA.16816.F32.BF16 R76, R4.reuse, R22, R76 ;  /* 0x00000016044c723c */ /* 0x040fe2000004184c */
[----:B------:R-:W-:Y:S06]  /*10e30*/  MUFU.EX2 R22, R116 ;  /* 0x0000007400167308 */ /* 0x000fec0000000800 */
[----:B------:R-:W-:Y:S01]  /*10e40*/  FFMA.FTZ R23, R58, c[0x0][0x23c], -R45 ;  /* 0x00008f003a177a23 */ /* 0x000fe2000001082d */
[C---:B---3--:R-:W-:Y:S05]  /*10e50*/  HMMA.16816.F32.BF16 R92, R4.reuse, R16, R92 ;  /* 0x00000010045c723c */ /* 0x048fea000004185c */
[----:B------:R-:W3:Y:S03]  /*10e60*/  MUFU.EX2 R23, R23 ;  /* 0x0000001700177308 */ /* 0x000ee60000000800 */
[C---:B------:R-:W-:Y:S01]  /*10e70*/  HMMA.16816.F32.BF16 R96, R4.reuse, R18, R96 ;  /* 0x000000120460723c */ /* 0x040fe20000041860 */
[----:B------:R-:W4:Y:S07]  /*10e80*/  LDSM.16.MT88.4 R16, [R144+0xac00] ;  /* 0x00ac00009010783b */ /* 0x000f2e0000004200 */
[C---:B--2---:R-:W-:Y:S08]  /*10e90*/  HMMA.16816.F32.BF16 R104, R4.reuse, R12, R104 ;  /* 0x0000000c0468723c */ /* 0x044ff00000041868 */
[C---:B------:R-:W-:Y:S01]  /*10ea0*/  HMMA.16816.F32.BF16 R100, R4.reuse, R14, R100 ;  /* 0x0000000e0464723c */ /* 0x040fe20000041864 */
[----:B------:R-:W2:Y:S07]  /*10eb0*/  LDSM.16.MT88.4 R12, [R146+0xcc00] ;  /* 0x00cc0000920c783b */ /* 0x000eae0000004200 */
[----:B------:R-:W-:Y:S01]  /*10ec0*/  HMMA.16816.F32.BF16 R72, R4, R20, R72 ;  /* 0x000000140448723c */ /* 0x000fe20000041848 */
[----:B------:R-:W5:Y:S06]  /*10ed0*/  MUFU.EX2 R21, R66 ;  /* 0x0000004200157308 */ /* 0x000f6c0000000800 */
[----:B---3--:R-:W-:Y:S01]  /*10ee0*/  F2FP.BF16.PACK_AB R5, R56, R23 ;  /* 0x000000173805723e */ /* 0x008fe200000010ff */
[----:B------:R-:W-:Y:S01]  /*10ef0*/  FADD.FTZ R23, R23, R122 ;  /* 0x0000007a17177221 */ /* 0x000fe20000010000 */
[----:B------:R-:W3:Y:S01]  /*10f00*/  MUFU.EX2 R20, R64 ;  /* 0x0000004000147308 */ /* 0x000ee20000000800 */
[----:B------:R-:W-:-:S02]  /*10f10*/  F2FP.BF16.PACK_AB R7, R164, R49 ;  /* 0x00000031a407723e */ /* 0x000fc400000010ff */
[----:B------:R-:W-:-:S04]  /*10f20*/  FADD.FTZ R56, R56, R23 ;  /* 0x0000001738387221 */ /* 0x000fc80000010000 */
[----:B------:R-:W-:Y:S01]  /*10f30*/  FADD.FTZ R49, R49, R56 ;  /* 0x0000003831317221 */ /* 0x000fe20000010000 */
[C---:B-----5:R-:W-:Y:S01]  /*10f40*/  F2FP.BF16.PACK_AB R4, R21.reuse, R22 ;  /* 0x000000161504723e */ /* 0x060fe200000010ff */
[----:B------:R-:W-:Y:S02]  /*10f50*/  FADD.FTZ R22, R22, R129 ;  /* 0x0000008116167221 */ /* 0x000fe40000010000 */
[----:B------:R-:W-:Y:S02]  /*10f60*/  FADD.FTZ R164, R164, R49 ;  /* 0x00000031a4a47221 */ /* 0x000fe40000010000 */
[----:B------:R-:W-:Y:S01]  /*10f70*/  FADD.FTZ R21, R21, R22 ;  /* 0x0000001615157221 */ /* 0x000fe20000010000 */
[----:B---3--:R-:W-:-:S03]  /*10f80*/  F2FP.BF16.PACK_AB R6, R165, R20 ;  /* 0x00000014a506723e */ /* 0x008fc600000010ff */
[----:B------:R-:W-:-:S04]  /*10f90*/  FADD.FTZ R20, R20, R21 ;  /* 0x0000001514147221 */ /* 0x000fc80000010000 */
[----:B------:R-:W-:Y:S01]  /*10fa0*/  FADD.FTZ R165, R165, R20 ;  /* 0x00000014a5a57221 */ /* 0x000fe20000010000 */
[C---:B-1----:R-:W-:Y:S08]  /*10fb0*/  HMMA.16816.F32.BF16 R112, R4.reuse, R8, R112 ;  /* 0x000000080470723c */ /* 0x042ff00000041870 */
        /* <DEDUP_REMOVED lines=19> */
[----:B------:R-:W-:Y:S01]  /*110f0*/  IABS R3, c[0x0][0x2d0] ;  /* 0x0000b40000037a13 */ /* 0x000fe20000000000 */
[----:B------:R-:W-:-:S03]  /*11100*/  IMAD.SHL.U32 R4, R160, 0x80, RZ ;  /* 0x00000080a0047824 */ /* 0x000fc600078e00ff */
[----:B------:R-:W1:Y:S02]  /*11110*/  I2F.RP R10, R3 ;  /* 0x00000003000a7306 */ /* 0x000e640000209400 */
[C---:B------:R-:W-:Y:S02]  /*11120*/  IADD3 R11, R4.reuse, 0x80, RZ ;  /* 0x00000080040b7810 */ /* 0x040fe40007ffe0ff */
[----:B------:R-:W-:Y:S02]  /*11130*/  IABS R5, R4 ;  /* 0x0000000400057213 */ /* 0x000fe40000000000 */
[----:B------:R-:W-:Y:S02]  /*11140*/  IABS R7, R11 ;  /* 0x0000000b00077213 */ /* 0x000fe40000000000 */
[----:B------:R-:W-:Y:S02]  /*11150*/  LOP3.LUT R11, R11, c[0x0][0x2d0], RZ, 0x3c, !PT ;  /* 0x0000b4000b0b7a12 */ /* 0x000fe400078e3cff */
[----:B------:R-:W-:-:S02]  /*11160*/  LOP3.LUT R4, R4, c[0x0][0x2d0], RZ, 0x3c, !PT ;  /* 0x0000b40004047a12 */ /* 0x000fc400078e3cff */
        /* <DEDUP_REMOVED lines=49> */
[----:B------:R-:W-:Y:S05]  /*11480*/  BRA `(.L_x_2122) ;  /* 0x0000003000007947 */ /* 0x000fea0003800000 */
.L_x_2121:
[----:B------:R-:W-:-:S05]  /*11490*/  IMAD.MOV.U32 R6, RZ, RZ, c[0x0][0x1a0] ;  /* 0x00006800ff067624 */ /* 0x000fca00078e00ff */
[----:B------:R-:W-:-:S04]  /*114a0*/  LEA R6, -R6, RZ, 0x7 ;  /* 0x000000ff06067211 */ /* 0x000fc800078e39ff */
[----:B------:R-:W-:Y:S02]  /*114b0*/  SHF.R.S32.HI R4, RZ, 0x1f, R6 ;  /* 0x0000001fff047819 */ /* 0x000fe40000011406 */
.L_x_2122:
[----:B------:R-:W-:Y:S01]  /*114c0*/  IMAD.MOV.U32 R3, RZ, RZ, c[0x0][0x1a0] ;  /* 0x00006800ff037624 */ /* 0x000fe200078e00ff */
[C---:B------:R-:W-:Y:S01]  /*114d0*/  LEA R158, P0, R6.reuse, R158, 0x1 ;  /* 0x0000009e069e7211 */ /* 0x040fe200078008ff */
[----:B------:R-:W-:Y:S01]  /*114e0*/  IMAD.MOV.U32 R8, RZ, RZ, 0x6 ;  /* 0x00000006ff087424 */ /* 0x000fe200078e00ff */
[C---:B------:R-:W-:Y:S02]  /*114f0*/  IADD3 R5, P3, R6.reuse, R162, RZ ;  /* 0x000000a206057210 */ /* 0x040fe40007f7e0ff */
[----:B------:R-:W-:Y:S02]  /*11500*/  LEA R7, P1, R3, R6, 0x5 ;  /* 0x0000000603077211 */ /* 0x000fe400078228ff */
[----:B------:R-:W-:Y:S01]  /*11510*/  LEA.HI.X R159, R6, R159, R4, 0x1, P0 ;  /* 0x0000009f069f7211 */ /* 0x000fe200000f0c04 */
[----:B------:R-:W-:Y:S01]  /*11520*/  IMAD.MOV.U32 R6, RZ, RZ, c[0x0][0x1a4] ;  /* 0x00006900ff067624 */ /* 0x000fe200078e00ff */
[----:B------:R-:W-:Y:S01]  /*11530*/  IADD3 R162, P0, R7, R162, RZ ;  /* 0x000000a207a27210 */ /* 0x000fe20007f1e0ff */
[----:B------:R-:W-:Y:S01]  /*11540*/  IMAD.X R10, R4, 0x1, R54, P3 ;  /* 0x00000001040a7824 */ /* 0x000fe200018e0636 */
[----:B------:R-:W-:Y:S01]  /*11550*/  LEA R12, P3, R5, c[0x0][0x170], 0x1 ;  /* 0x00005c00050c7a11 */ /* 0x000fe200078608ff */
[----:B------:R-:W-:Y:S01]  /*11560*/  @!PT LDS RZ, [RZ] ;  /* 0x00000000fffff984 */ /* 0x000fe20000000800 */
[----:B------:R-:W-:Y:S01]  /*11570*/  @!PT LDS RZ, [RZ] ;  /* 0x00000000fffff984 */ /* 0x000fe20000000800 */
[----:B------:R-:W-:Y:S01]  /*11580*/  @!PT LDS RZ, [RZ] ;  /* 0x00000000fffff984 */ /* 0x000fe20000000800 */
[----:B------:R1:W-:Y:S01]  /*11590*/  LDGSTS.E.BYPASS.LTC128B.128 [R154+0x9000], [R158.64] ;  /* 0x090000009e9a7fae */ /* 0x0003e2000b901d46 */
[----:B------:R-:W-:-:S02]  /*115a0*/  LEA.HI.X R7, R3, R4, R6, 0x5, P1 ;  /* 0x0000000403077211 */ /* 0x000fc400008f2c06 */
[C---:B------:R-:W-:Y:S01]  /*115b0*/  SHF.L.U64.HI R8, R3.reuse, R8, c[0x0][0x1a4] ;  /* 0x0000690003087619 */ /* 0x040fe20000010208 */
[----:B------:R-:W-:Y:S01]  /*115c0*/  IMAD.SHL.U32 R3, R3, 0x40, RZ ;  /* 0x0000004003037824 */ /* 0x000fe200078e00ff */
[----:B------:R-:W-:Y:S01]  /*115d0*/  LEA.HI.X R13, R5, c[0x0][0x174], R10, 0x1, P3 ;  /* 0x00005d00050d7a11 */ /* 0x000fe200018f0c0a */
[----:B------:R-:W-:Y:S01]  /*115e0*/  IMAD.X R7, R7, 0x1, R54, P0 ;  /* 0x0000000107077824 */ /* 0x000fe200000e0636 */
[----:B------:R-:W-:Y:S01]  /*115f0*/  LEA R10, P0, R162, c[0x0][0x170], 0x1 ;  /* 0x00005c00a20a7a11 */ /* 0x000fe200078008ff */
[----:B------:R-:W-:Y:S01]  /*11600*/  IMAD.SHL.U32 R54, R160, 0x80, RZ ;  /* 0x00000080a0367824 */ /* 0x000fe200078e00ff */
[----:B------:R-:W-:Y:S01]  /*11610*/  IADD3 R4, P1, R3, R158, RZ ;  /* 0x0000009e03047210 */ /* 0x000fe20007f3e0ff */
[----:B------:R2:W-:Y:S01]  /*11620*/  LDGSTS.E.BYPASS.LTC128B.128 [R154+0xb000], [R12.64+0x40] ;  /* 0x0b0000400c9a7fae */ /* 0x0005e2000b901d46 */
[----:B------:R-:W-:Y:S02]  /*11630*/  LEA.HI.X R11, R162, c[0x0][0x174], R7, 0x1, P0 ;  /* 0x00005d00a20b7a11 */ /* 0x000fe400000f0c07 */
[-C--:B------:R-:W-:Y:S01]  /*11640*/  IADD3 R16, P0, R4, R3.reuse, RZ ;  /* 0x0000000304107210 */ /* 0x080fe20007f1e0ff */
[----:B------:R-:W-:Y:S01]  /*11650*/  IMAD.X R5, R8, 0x1, R159, P1 ;  /* 0x0000000108057824 */ /* 0x000fe200008e069f */
[-C--:B------:R-:W-:Y:S01]  /*11660*/  IADD3 R24, P3, R10, R3.reuse, RZ ;  /* 0x000000030a187210 */ /* 0x080fe20007f7e0ff */
[----:B------:R2:W-:Y:S01]  /*11670*/  LDGSTS.E.BYPASS.LTC128B.128 [R154+0xd000], [R12.64+0x80] ;  /* 0x0d0000800c9a7fae */ /* 0x0005e2000b901d46 */
[-C--:B------:R-:W-:Y:S01]  /*11680*/  IADD3 R18, P1, R16, R3.reuse, RZ ;  /* 0x0000000310127210 */ /* 0x080fe20007f3e0ff */
[--C-:B------:R-:W-:Y:S01]  /*11690*/  IMAD.X R17, R5, 0x1, R8.reuse, P0 ;  /* 0x0000000105117824 */ /* 0x100fe200000e0608 */
[----:B------:R-:W-:Y:S01]  /*116a0*/  IADD3 R26, P0, R24, R3, RZ ;  /* 0x00000003181a7210 */ /* 0x000fe20007f1e0ff */
[--C-:B------:R-:W-:Y:S01]  /*116b0*/  IMAD.X R25, R11, 0x1, R8.reuse, P3 ;  /* 0x000000010b197824 */ /* 0x100fe200018e0608 */
[----:B------:R3:W-:Y:S01]  /*116c0*/  LDGSTS.E.BYPASS.LTC128B.128 [R154+0x9800], [R4.64] ;  /* 0x09800000049a7fae */ /* 0x0007e2000b901d46 */
[----:B------:R-:W-:-:S02]  /*116d0*/  IMAD.X R19, R17, 0x1, R8, P1 ;  /* 0x0000000111137824 */ /* 0x000fc400008e0608 */
[----:B------:R-:W-:Y:S01]  /*116e0*/  IMAD.X R27, R25, 0x1, R8, P0 ;  /* 0x00000001191b7824 */ /* 0x000fe200000e0608 */
[----:B------:R4:W-:Y:S01]  /*116f0*/  LDGSTS.E.BYPASS.LTC128B.128 [R154+0xb800], [R10.64+0x40] ;  /* 0x0b8000400a9a7fae */ /* 0x0009e2000b901d46 */
[----:B------:R-:W-:-:S03]  /*11700*/  ISETP.GE.AND P0, PT, R55, 0x3, PT ;  /* 0x000000033700780c */ /* 0x000fc60003f06270 */
        /* <DEDUP_REMOVED lines=8> */
[----:B--2---:R-:W5:Y:S04]  /*11790*/  LDSM.16.M88.4 R12, [R148+0x3000] ;  /* 0x00300000940c783b */ /* 0x004f680000000200 */
[----:B------:R-:W2:Y:S04]  /*117a0*/  LDSM.16.M88.4 R64, [R148+0x3800] ;  /* 0x003800009440783b */ /* 0x000ea80000000200 */
[----:B------:R-:W-:Y:S04]  /*117b0*/  LDSM.16.M88.4 R120, [R147] ;  /* 0x000000009378783b */ /* 0x000fe80000000200 */
[----:B------:R-:W1:Y:S04]  /*117c0*/  LDSM.16.M88.4 R132, [R145+0x3000] ;  /* 0x003000009184783b */ /* 0x000e680000000200 */
[----:B------:R-:W1:Y:S04]  /*117d0*/  LDSM.16.M88.4 R124, [R145+0x3800] ;  /* 0x00380000917c783b */ /* 0x000e680000000200 */
[----:B---3--:R-:W4:Y:S04]  /*117e0*/  LDSM.16.M88.4 R4, [R148+0x3400] ;  /* 0x003400009404783b */ /* 0x008f280000000200 */
[----:B------:R-:W3:Y:S04]  /*117f0*/  LDSM.16.M88.4 R56, [R148+0x3c00] ;  /* 0x003c00009438783b */ /* 0x000ee80000000200 */
[----:B------:R-:W1:Y:S04]  /*11800*/  LDSM.16.M88.4 R44, [R148+0x4000] ;  /* 0x00400000942c783b */ /* 0x000e680000000200 */
[----:B------:R-:W1:Y:S04]  /*11810*/  LDSM.16.M88.4 R36, [R148+0x4400] ;  /* 0x004400009424783b */ /* 0x000e680000000200 */
[----:B------:R-:W3:Y:S01]  /*11820*/  LDSM.16.M88.4 R28, [R148+0x4800] ;  /* 0x00480000941c783b */ /* 0x000ee20000000200 */
[C---:B-----5:R-:W-:Y:S03]  /*11830*/  HMMA.16816.F32.BF16 R16, R20.reuse, R12, RZ ;  /* 0x0000000c1410723c */ /* 0x060fe600000418ff */
[----:B------:R-:W5:Y:S04]  /*11840*/  LDSM.16.M88.4 R136, [R148+0x4c00] ;  /* 0x004c00009488783b */ /* 0x000f680000000200 */
[----:B------:R-:W3:Y:S01]  /*11850*/  LDSM.16.M88.4 R128, [R145+0x3400] ;  /* 0x003400009180783b */ /* 0x000ee20000000200 */
[C---:B--2---:R-:W-:Y:S03]  /*11860*/  HMMA.16816.F32.BF16 R116, R20.reuse, R64, RZ ;  /* 0x000000401474723c */ /* 0x044fe600000418ff */
[----:B------:R-:W-:Y:S04]  /*11870*/  LDSM.16.M88.4 R140, [R145+0x3c00] ;  /* 0x003c0000918c783b */ /* 0x000fe80000000200 */
[----:B------:R-:W2:Y:S01]  /*11880*/  S2R R3, SR_TID.X ;  /* 0x0000000000037919 */ /* 0x000ea20000002100 */
[C---:B------:R-:W-:Y:S03]  /*11890*/  HMMA.16816.F32.BF16 R12, R20.reuse, R14, RZ ;  /* 0x0000000e140c723c */ /* 0x040fe600000418ff */
[----:B------:R-:W0:Y:S05]  /*118a0*/  LDGDEPBAR ;  /* 0x00000000000079af */ /* 0x000e2a0000000000 */
[----:B------:R-:W-:Y:S08]  /*118b0*/  HMMA.16816.F32.BF16 R64, R20, R66, RZ ;  /* 0x000000421440723c */ /* 0x000ff000000418ff */
[----:B-1----:R-:W-:Y:S01]  /*118c0*/  HMMA.16816.F32.BF16 R16, R120, R132, R16 ;  /* 0x000000847810723c */ /* 0x002fe20000041810 */
[----:B--2---:R-:W-:-:S07]  /*118d0*/  IMAD.SHL.U32 R3, R3, 0x2, RZ ;  /* 0x0000000203037824 */ /* 0x004fce00078e00ff */
[C---:B------:R-:W-:Y:S01]  /*118e0*/  HMMA.16816.F32.BF16 R12, R120.reuse, R134, R12 ;  /* 0x00000086780c723c */ /* 0x040fe2000004180c */
[----:B------:R-:W1:Y:S07]  /*118f0*/  LDSM.16.M88.4 R132, [R145+0x4400] ;  /* 0x004400009184783b */ /* 0x000e6e0000000200 */
[C---:B------:R-:W-:Y:S08]  /*11900*/  HMMA.16816.F32.BF16 R116, R120.reuse, R124, R116 ;  /* 0x0000007c7874723c */ /* 0x040ff00000041874 */
[----:B------:R-:W-:Y:S01]  /*11910*/  HMMA.16816.F32.BF16 R64, R120, R126, R64 ;  /* 0x0000007e7840723c */ /* 0x000fe20000041840 */
[----:B------:R-:W2:Y:S07]  /*11920*/  LDSM.16.M88.4 R124, [R145+0x4c00] ;  /* 0x004c0000917c783b */ /* 0x000eae0000000200 */
[C---:B----4-:R-:W-:Y:S08]  /*11930*/  HMMA.16816.F32.BF16 R8, R20.reuse, R4, RZ ;  /* 0x000000041408723c */ /* 0x050ff000000418ff */
        /* <DEDUP_REMOVED lines=9> */
[C---:B-----5:R-:W-:Y:S08]  /*119d0*/  HMMA.16816.F32.BF16 R24, R20.reuse, R136, RZ ;  /* 0x000000881418723c */ /* 0x060ff000000418ff */
[----:B------:R-:W-:Y:S01]  /*119e0*/  HMMA.16816.F32.BF16 R20, R20, R138, RZ ;  /* 0x0000008a1414723c */ /* 0x000fe200000418ff */
[----:B------:R-:W3:Y:S07]  /*119f0*/  LDSM.16.M88.4 R136, [R145+0x4000] ;  /* 0x004000009188783b */ /* 0x000eee0000000200 */
[C---:B------:R-:W-:Y:S08]  /*11a00*/  HMMA.16816.F32.BF16 R8, R120.reuse, R128, R8 ;  /* 0x000000807808723c */ /* 0x040ff00000041808 */
[C---:B------:R-:W-:Y:S01]  /*11a10*/  HMMA.16816.F32.BF16 R4, R120.reuse, R130, R4 ;  /* 0x000000827804723c */ /* 0x040fe20000041804 */
[----:B------:R-:W4:Y:S07]  /*11a20*/  LDSM.16.M88.4 R128, [R145+0x4800] ;  /* 0x004800009180783b */ /* 0x000f2e0000000200 */
        /* <DEDUP_REMOVED lines=12> */
[C---:B----4-:R-:W-:Y:S08]  /*11af0*/  HMMA.16816.F32.BF16 R32, R120.reuse, R128, R32 ;  /* 0x000000807820723c */ /* 0x050ff00000041820 */
[----:B------:R-:W-:Y:S01]  /*11b00*/  HMMA.16816.F32.BF16 R28, R120, R130, R28 ;  /* 0x00000082781c723c */ /* 0x000fe2000004181c */
[----:B------:R-:W4:Y:S04]  /*11b10*/  LDSM.16.M88.4 R128, [R148+0x5c00] ;  /* 0x005c00009480783b */ /* 0x000f280000000200 */
[----:B------:R-:W5:Y:S03]  /*11b20*/  LDSM.16.M88.4 R120, [R148+0x6000] ;  /* 0x006000009478783b */ /* 0x000f660000000200 */
        /* <DEDUP_REMOVED lines=12> */
[C---:B-----5:R-:W-:Y:S08]  /*11bf0*/  HMMA.16816.F32.BF16 R48, R124.reuse, R120, R48 ;  /* 0x000000787c30723c */ /* 0x060ff00000041830 */
        /* <DEDUP_REMOVED lines=10> */
[----:B------:R-:W3:Y:S04]  /*11ca0*/  LDSM.16.M88.4 R136, [R145+0x5800] ;  /* 0x005800009188783b */ /* 0x000ee80000000200 */
[----:B------:R-:W5:Y:S03]  /*11cb0*/  LDSM.16.M88.4 R124, [R145+0x6000] ;  /* 0x00600000917c783b */ /* 0x000f660000000200 */
        /* <DEDUP_REMOVED lines=22> */
[----:B------:R-:W-:Y:S01]  /*11e20*/  HMMA.16816.F32.BF16 R28, R128, R138, R28 ;  /* 0x0000008a801c723c */ /* 0x000fe2000004181c */
[----:B------:R-:W2:Y:S04]  /*11e30*/  LDSM.16.M88.4 R128, [R148+0x8000] ;  /* 0x008000009480783b */ /* 0x000ea80000000200 */
        /* <DEDUP_REMOVED lines=20> */
[C---:B------:R-:W-:Y:S01]  /*11f80*/  HMMA.16816.F32.BF16 R20, R140.reuse, R134, R20 ;  /* 0x000000868c14723c */ /* 0x040fe20000041814 */
[----:B------:R-:W1:Y:S07]  /*11f90*/  LDSM.16.M88.4 R132, [R145+0x7800] ;  /* 0x007800009184783b */ /* 0x000e6e0000000200 */
[----:B------:R-:W-:Y:S08]  /*11fa0*/  HMMA.16816.F32.BF16 R116, R140, R136, R116 ;  /* 0x000000888c74723c */ /* 0x000ff00000041874 */
[C---:B--2---:R-:W-:Y:S08]  /*11fb0*/  HMMA.16816.F32.BF16 R16, R128.reuse, R124, R16 ;  /* 0x0000007c8010723c */ /* 0x044ff00000041810 */
[C---:B------:R-:W-:Y:S01]  /*11fc0*/  HMMA.16816.F32.BF16 R12, R128.reuse, R126, R12 ;  /* 0x0000007e800c723c */ /* 0x040fe2000004180c */
[----:B------:R-:W2:Y:S07]  /*11fd0*/  LDSM.16.M88.4 R124, [R145+0x7c00] ;  /* 0x007c0000917c783b */ /* 0x000eae0000000200 */
[C---:B---3--:R-:W-:Y:S08]  /*11fe0*/  HMMA.16816.F32.BF16 R8, R128.reuse, R120, R8 ;  /* 0x000000788008723c */ /* 0x048ff00000041808 */
[----:B------:R-:W-:Y:S01]  /*11ff0*/  HMMA.16816.F32.BF16 R4, R128, R122, R4 ;  /* 0x0000007a8004723c */ /* 0x000fe20000041804 */
[----:B------:R-:W3:Y:S07]  /*12000*/  LDSM.16.M88.4 R120, [R145+0x8000] ;  /* 0x008000009178783b */ /* 0x000eee0000000200 */
[----:B------:R-:W-:Y:S08]  /*12010*/  HMMA.16816.F32.BF16 R64, R140, R138, R64 ;  /* 0x0000008a8c40723c */ /* 0x000ff00000041840 */
[C---:B-1----:R-:W-:Y:S07]  /*12020*/  HMMA.16816.F32.BF16 R116, R128.reuse, R132, R116 ;  /* 0x000000848074723c */ /* 0x042fee0000041874 */
[----:B------:R-:W-:Y:S01]  /*12030*/  LOP3.LUT R133, R3, 0x6, RZ, 0xc0, !PT ;  /* 0x0000000603857812 */ /* 0x000fe200078ec0ff */
[----:B--2---:R-:W-:Y:S03]  /*12040*/  HMMA.16816.F32.BF16 R60, R128, R124, R60 ;  /* 0x0000007c803c723c */ /* 0x004fe6000004183c */
[----:B------:R-:W-:-:S02]  /*12050*/  LOP3.LUT R132, R54, R133, RZ, 0xfc, !PT ;  /* 0x0000008536847212 */ /* 0x000fc400078efcff */
[----:B------:R-:W-:Y:S02]  /*12060*/  LOP3.LUT R3, R54, 0x8, R133, 0xfe, !PT ;  /* 0x0000000836037812 */ /* 0x000fe400078efe85 */
[----:B------:R-:W-:Y:S02]  /*12070*/  IADD3 R55, R132, 0x1, RZ ;  /* 0x0000000184377810 */ /* 0x000fe40007ffe0ff */
[-C--:B------:R-:W-:Y:S01]  /*12080*/  ISETP.GE.AND P6, PT, R3, R52.reuse, PT ;  /* 0x000000340300720c */ /* 0x080fe20003fc6270 */
[----:B------:R-:W-:Y:S01]  /*12090*/  HMMA.16816.F32.BF16 R64, R128, R134, R64 ;  /* 0x000000868040723c */ /* 0x000fe20000041840 */
[C---:B------:R-:W-:Y:S02]  /*120a0*/  ISETP.GE.AND P4, PT, R55.reuse, R52, PT ;  /* 0x000000343700720c */ /* 0x040fe40003f86270 */
[-C--:B------:R-:W-:Y:S02]  /*120b0*/  ISETP.GE.AND P3, PT, R55, R53.reuse, PT ;  /* 0x000000353700720c */ /* 0x080fe40003f66270 */
[----:B------:R-:W-:-:S02]  /*120c0*/  ISETP.GE.AND P1, PT, R3, R53, PT ;  /* 0x000000350300720c */ /* 0x000fc40003f26270 */
[----:B------:R-:W-:Y:S01]  /*120d0*/  IADD3 R55, R132, 0x9, RZ ;  /* 0x0000000984377810 */ /* 0x000fe20007ffe0ff */
[C---:B------:R-:W-:Y:S01]  /*120e0*/  HMMA.16816.F32.BF16 R56, R128.reuse, R126, R56 ;  /* 0x0000007e8038723c */ /* 0x040fe20000041838 */
[----:B------:R-:W-:Y:S01]  /*120f0*/  LOP3.LUT R3, R54, 0x10, R133, 0xfe, !PT ;  /* 0x0000001036037812 */ /* 0x000fe200078efe85 */
[----:B------:R-:W1:Y:S01]  /*12100*/  LDSM.16.M88.4 R124, [R145+0x8400] ;  /* 0x00840000917c783b */ /* 0x000e620000000200 */
[----:B------:R-:W-:Y:S02]  /*12110*/  FSEL R19, R19, -INF , !P3 ;  /* 0xff80000013137808 */ /* 0x000fe40005800000 */
[----:B------:R-:W-:Y:S02]  /*12120*/  FSEL R208, R12, -INF , !P6 ;  /* 0xff8000000cd07808 */ /* 0x000fe40007000000 */
[----:B------:R-:W-:Y:S01]  /*12130*/  FSEL R206, R17, -INF , !P4 ;  /* 0xff80000011ce7808 */ /* 0x000fe20006000000 */
[----:B---3--:R-:W-:Y:S01]  /*12140*/  HMMA.16816.F32.BF16 R48, R128, R120, R48 ;  /* 0x000000788030723c */ /* 0x008fe20000041830 */
[----:B------:R-:W-:-:S02]  /*12150*/  ISETP.GE.AND P3, PT, R55, R52, PT ;  /* 0x000000343700720c */ /* 0x000fc40003f66270 */
[-C--:B------:R-:W-:Y:S02]  /*12160*/  ISETP.GE.AND P6, PT, R55, R53.reuse, PT ;  /* 0x000000353700720c */ /* 0x080fe40003fc6270 */
[C---:B------:R-:W-:Y:S02]  /*12170*/  ISETP.GE.AND P5, PT, R3.reuse, R52, PT ;  /* 0x000000340300720c */ /* 0x040fe40003fa6270 */
[----:B------:R-:W-:Y:S01]  /*12180*/  ISETP.GE.AND P4, PT, R3, R53, PT ;  /* 0x000000350300720c */ /* 0x000fe20003f86270 */
[----:B------:R-:W-:Y:S01]  /*12190*/  HMMA.16816.F32.BF16 R44, R128, R122, R44 ;  /* 0x0000007a802c723c */ /* 0x000fe2000004182c */
[----:B------:R-:W-:Y:S02]  /*121a0*/  FSEL R55, R14, -INF , !P1 ;  /* 0xff8000000e377808 */ /* 0x000fe40004800000 */
[----:B------:R-:W-:Y:S02]  /*121b0*/  LOP3.LUT R3, R54, 0x18, R133, 0xfe, !PT ;  /* 0x0000001836037812 */ /* 0x000fe400078efe85 */
[----:B------:R-:W-:-:S02]  /*121c0*/  IADD3 R14, R132, 0x11, RZ ;  /* 0x00000011840e7810 */ /* 0x000fc40007ffe0ff */
[----:B------:R-:W-:Y:S02]  /*121d0*/  FSEL R12, R13, -INF , !P3 ;  /* 0xff8000000d0c7808 */ /* 0x000fe40005800000 */
[----:B------:R-:W-:Y:S02]  /*121e0*/  FSEL R17, R15, -INF , !P6 ;  /* 0xff8000000f117808 */ /* 0x000fe40007000000 */
[----:B------:R-:W-:Y:S02]  /*121f0*/  FSEL R204, R8, -INF , !P5 ;  /* 0xff80000008cc7808 */ /* 0x000fe40006800000 */
[CC--:B------:R-:W-:Y:S02]  /*12200*/  ISETP.GE.AND P1, PT, R3.reuse, R52.reuse, PT ;  /* 0x000000340300720c */ /* 0x0c0fe40003f26270 */
[----:B------:R-:W-:Y:S02]  /*12210*/  ISETP.GE.AND P3, PT, R3, R53, PT ;  /* 0x000000350300720c */ /* 0x000fe40003f66270 */
[----:B------:R-:W-:-:S02]  /*12220*/  ISETP.GE.AND P6, PT, R14, R52, PT ;  /* 0x000000340e00720c */ /* 0x000fc40003fc6270 */
[----:B------:R-:W-:Y:S02]  /*12230*/  ISETP.GE.AND P5, PT, R14, R53, PT ;  /* 0x000000350e00720c */ /* 0x000fe40003fa6270 */
[----:B------:R-:W-:Y:S02]  /*12240*/  LOP3.LUT R3, R54, 0x20, R133, 0xfe, !PT ;  /* 0x0000002036037812 */ /* 0x000fe400078efe85 */
[----:B------:R-:W-:Y:S02]  /*12250*/  IADD3 R8, R132, 0x19, RZ ;  /* 0x0000001984087810 */ /* 0x000fe40007ffe0ff */
[----:B------:R-:W-:Y:S01]  /*12260*/  FSEL R197, R10, -INF , !P4 ;  /* 0xff8000000ac57808 */ /* 0x000fe20006000000 */
[----:B-1----:R-:W-:Y:S01]  /*12270*/  HMMA.16816.F32.BF16 R40, R128, R124, R40 ;  /* 0x0000007c8028723c */ /* 0x002fe20000041828 */
[----:B------:R-:W-:Y:S02]  /*12280*/  FSEL R202, R9, -INF , !P6 ;  /* 0xff80000009ca7808 */ /* 0x000fe40007000000 */
[----:B------:R-:W-:-:S02]  /*12290*/  FSEL R191, R11, -INF , !P5 ;  /* 0xff8000000bbf7808 */ /* 0x000fc40006800000 */
[----:B------:R-:W-:Y:S02]  /*122a0*/  FSEL R200, R4, -INF , !P1 ;  /* 0xff80000004c87808 */ /* 0x000fe40004800000 */
[CC--:B------:R-:W-:Y:S01]  /*122b0*/  ISETP.GE.AND P4, PT, R3.reuse, R52.reuse, PT ;  /* 0x000000340300720c */ /* 0x0c0fe20003f86270 */
[----:B------:R-:W-:Y:S01]  /*122c0*/  HMMA.16816.F32.BF16 R36, R128, R126, R36 ;  /* 0x0000007e8024723c */ /* 0x000fe20000041824 */
        /* <DEDUP_REMOVED lines=13> */
[----:B------:R-:W-:Y:S01]  /*123a0*/  LOP3.LUT R3, R54, 0x30, R133, 0xfe, !PT ;  /* 0x0000003036037812 */ /* 0x000fe200078efe85 */
[----:B------:R-:W1:Y:S01]  /*123b0*/  LDSM.16.M88.4 R4, [R145+0x8800] ;  /* 0x008800009104783b */ /* 0x000e620000000200 */
[----:B------:R-:W-:Y:S02]  /*123c0*/  IADD3 R8, R132, 0x29, RZ ;  /* 0x0000002984087810 */ /* 0x000fe40007ffe0ff */
[----:B------:R-:W-:-:S02]  /*123d0*/  FSEL R187, R118, -INF , !P6 ;  /* 0xff80000076bb7808 */ /* 0x000fc40007000000 */
        /* <DEDUP_REMOVED lines=13> */
[----:B------:R-:W-:Y:S02]  /*124b0*/  FSEL R192, R65, -INF , !P4 ;  /* 0xff80000041c07808 */ /* 0x000fe40006000000 */
[C---:B------:R-:W-:Y:S02]  /*124c0*/  ISETP.GE.AND P3, PT, R8.reuse, R52, PT ;  /* 0x000000340800720c */ /* 0x040fe40003f66270 */
[-C--:B------:R-:W-:Y:S02]  /*124d0*/  ISETP.GE.AND P6, PT, R8, R53.reuse, PT ;  /* 0x000000350800720c */ /* 0x080fe40003fc6270 */
[----:B------:R-:W-:Y:S02]  /*124e0*/  ISETP.GE.AND P4, PT, R3, R53, PT ;  /* 0x000000350300720c */ /* 0x000fe40003f86270 */
[----:B------:R-:W-:Y:S01]  /*124f0*/  IADD3 R8, R132, 0x39, RZ ;  /* 0x0000003984087810 */ /* 0x000fe20007ffe0ff */
[----:B-1----:R-:W-:Y:S01]  /*12500*/  HMMA.16816.F32.BF16 R32, R128, R4, R32 ;  /* 0x000000048020723c */ /* 0x002fe20000041820 */
[----:B------:R-:W-:-:S02]  /*12510*/  LOP3.LUT R3, R54, 0x40, R133, 0xfe, !PT ;  /* 0x0000004036037812 */ /* 0x000fc400078efe85 */
[----:B------:R-:W-:Y:S02]  /*12520*/  FSEL R175, R63, -INF , !P6 ;  /* 0xff8000003faf7808 */ /* 0x000fe40007000000 */
[----:B------:R-:W-:Y:S02]  /*12530*/  FSEL R182, R56, -INF , !P5 ;  /* 0xff80000038b67808 */ /* 0x000fe40006800000 */
[----:B------:R-:W-:Y:S01]  /*12540*/  FSEL R181, R62, -INF , !P1 ;  /* 0xff8000003eb57808 */ /* 0x000fe20004800000 */
[----:B------:R-:W-:Y:S01]  /*12550*/  HMMA.16816.F32.BF16 R28, R128, R6, R28 ;  /* 0x00000006801c723c */ /* 0x000fe2000004181c */
[CC--:B------:R-:W-:Y:S02]  /*12560*/  ISETP.GE.AND P6, PT, R8.reuse, R52.reuse, PT ;  /* 0x000000340800720c */ /* 0x0c0fe40003fc6270 */
[----:B------:R-:W-:Y:S02]  /*12570*/  ISETP.GE.AND P5, PT, R8, R53, PT ;  /* 0x000000350800720c */ /* 0x000fe40003fa6270 */
[----:B------:R-:W-:-:S02]  /*12580*/  ISETP.GE.AND P1, PT, R3, R52, PT ;  /* 0x000000340300720c */ /* 0x000fc40003f26270 */
[----:B------:R-:W-:Y:S02]  /*12590*/  IADD3 R8, R132, 0x41, RZ ;  /* 0x0000004184087810 */ /* 0x000fe40007ffe0ff */
[----:B------:R-:W-:Y:S02]  /*125a0*/  FSEL R179, R59, -INF , !P5 ;  /* 0xff8000003bb37808 */ /* 0x000fe40006800000 */
[----:B------:R-:W-:Y:S02]  /*125b0*/  FSEL R174, R48, -INF , !P1 ;  /* 0xff80000030ae7808 */ /* 0x000fe40004800000 */
[C---:B------:R-:W-:Y:S02]  /*125c0*/  ISETP.GE.AND P5, PT, R8.reuse, R52, PT ;  /* 0x000000340800720c */ /* 0x040fe40003fa6270 */
[----:B------:R-:W-:Y:S02]  /*125d0*/  ISETP.GE.AND P1, PT, R8, R53, PT ;  /* 0x000000350800720c */ /* 0x000fe40003f26270 */
[----:B------:R-:W1:Y:S01]  /*125e0*/  LDSM.16.M88.4 R8, [R145+0x8c00] ;  /* 0x008c00009108783b */ /* 0x000e620000000200 */
[----:B------:R-:W-:Y:S01]  /*125f0*/  FSEL R188, R61, -INF , !P3 ;  /* 0xff8000003dbc7808 */ /* 0x000fe20005800000 */
[----:B------:R-:W-:-:S04]  /*12600*/  DEPBAR.LE SB0, 0x0 ;  /* 0x000080000000791a */ /* 0x000fc80000000000 */
[-C--:B------:R-:W-:Y:S02]  /*12610*/  ISETP.GE.AND P3, PT, R3, R53.reuse, PT ;  /* 0x000000350300720c */ /* 0x080fe40003f66270 */
[----:B------:R-:W-:Y:S02]  /*12620*/  LOP3.LUT R3, R54, 0x48, R133, 0xfe, !PT ;  /* 0x0000004836037812 */ /* 0x000fe400078efe85 */
[----:B------:R-:W-:Y:S02]  /*12630*/  FSEL R177, R58, -INF , !P4 ;  /* 0xff8000003ab17808 */ /* 0x000fe40006000000 */
[----:B------:R-:W-:Y:S02]  /*12640*/  FSEL R186, R57, -INF , !P6 ;  /* 0xff80000039ba7808 */ /* 0x000fe40007000000 */
[C---:B------:R-:W-:Y:S02]  /*12650*/  ISETP.GE.AND P4, PT, R3.reuse, R52, PT ;  /* 0x000000340300720c */ /* 0x040fe40003f86270 */
[----:B------:R-:W-:-:S02]  /*12660*/  ISETP.GE.AND P6, PT, R3, R53, PT ;  /* 0x000000350300720c */ /* 0x000fc40003fc6270 */
[----:B------:R-:W-:Y:S02]  /*12670*/  LOP3.LUT R3, R54, 0x50, R133, 0xfe, !PT ;  /* 0x0000005036037812 */ /* 0x000fe400078efe85 */
        /* <DEDUP_REMOVED lines=9> */
[----:B------:R-:W-:Y:S02]  /*12710*/  LOP3.LUT R3, R54, 0x58, R133, 0xfe, !PT ;  /* 0x0000005836037812 */ /* 0x000fe400078efe85 */
[----:B------:R-:W-:Y:S01]  /*12720*/  IADD3 R4, R132, 0x51, RZ ;  /* 0x0000005184047810 */ /* 0x000fe20007ffe0ff */
[----:B-1----:R-:W-:Y:S01]  /*12730*/  HMMA.16816.F32.BF16 R24, R128, R8, R24 ;  /* 0x000000088018723c */ /* 0x002fe20000041818 */
[----:B------:R-:W-:-:S02]  /*12740*/  FSEL R167, R46, -INF , !P6 ;  /* 0xff8000002ea77808 */ /* 0x000fc40007000000 */
[----:B------:R-:W-:Y:S02]  /*12750*/  FSEL R176, R45, -INF , !P1 ;  /* 0xff8000002db07808 */ /* 0x000fe40004800000 */
[----:B------:R-:W-:Y:S01]  /*12760*/  FSEL R169, R47, -INF , !P4 ;  /* 0xff8000002fa97808 */ /* 0x000fe20006000000 */
[----:B------:R-:W-:Y:S01]  /*12770*/  BAR.SYNC.DEFER_BLOCKING 0x0 ;  /* 0x0000000000007b1d */ /* 0x000fe20000010000 */
[CC--:B------:R-:W-:Y:S01]  /*12780*/  ISETP.GE.AND P6, PT, R3.reuse, R52.reuse, PT ;  /* 0x000000340300720c */ /* 0x0c0fe20003fc6270 */
[----:B------:R-:W-:Y:S01]  /*12790*/  HMMA.16816.F32.BF16 R20, R128, R10, R20 ;  /* 0x0000000a8014723c */ /* 0x000fe20000041814 */
[----:B------:R-:W-:Y:S02]  /*127a0*/  ISETP.GE.AND P1, PT, R3, R53, PT ;  /* 0x000000350300720c */ /* 0x000fe40003f26270 */
[----:B------:R-:W-:Y:S02]  /*127b0*/  ISETP.GE.AND P4, PT, R4, R52, PT ;  /* 0x000000340400720c */ /* 0x000fe40003f86270 */
[----:B------:R-:W-:-:S02]  /*127c0*/  LOP3.LUT R3, R54, 0x60, R133, 0xfe, !PT ;  /* 0x0000006036037812 */ /* 0x000fc400078efe85 */
[----:B------:R-:W-:Y:S02]  /*127d0*/  FSEL R141, R42, -INF , !P5 ;  /* 0xff8000002a8d7808 */ /* 0x000fe40006800000 */
[----:B------:R-:W-:Y:S02]  /*127e0*/  FSEL R170, R41, -INF , !P4 ;  /* 0xff80000029aa7808 */ /* 0x000fe40006000000 */
[C---:B------:R-:W-:Y:S02]  /*127f0*/  ISETP.GE.AND P5, PT, R3.reuse, R52, PT ;  /* 0x000000340300720c */ /* 0x040fe40003fa6270 */
[----:B------:R-:W-:Y:S02]  /*12800*/  ISETP.GE.AND P4, PT, R3, R53, PT ;  /* 0x000000350300720c */ /* 0x000fe40003f86270 */
[----:B------:R-:W-:Y:S02]  /*12810*/  IADD3 R3, R132, 0x59, RZ ;  /* 0x0000005984037810 */ /* 0x000fe40007ffe0ff */
[----:B------:R-:W-:-:S02]  /*12820*/  FSEL R166, R40, -INF , !P3 ;  /* 0xff80000028a67808 */ /* 0x000fc40005800000 */
[----:B------:R-:W-:Y:S02]  /*12830*/  FSEL R172, R36, -INF , !P6 ;  /* 0xff80000024ac7808 */ /* 0x000fe40007000000 */
[-C--:B------:R-:W-:Y:S02]  /*12840*/  ISETP.GE.AND P3, PT, R4, R53.reuse, PT ;  /* 0x000000350400720c */ /* 0x080fe40003f66270 */
[----:B------:R-:W-:Y:S02]  /*12850*/  ISETP.GE.AND P6, PT, R3, R53, PT ;  /* 0x000000350300720c */ /* 0x000fe40003fc6270 */
[----:B------:R-:W-:Y:S02]  /*12860*/  IADD3 R5, R132, 0x61, RZ ;  /* 0x0000006184057810 */ /* 0x000fe40007ffe0ff */
[----:B------:R-:W-:Y:S02]  /*12870*/  LOP3.LUT R4, R54, 0x68, R133, 0xfe, !PT ;  /* 0x0000006836047812 */ /* 0x000fe400078efe85 */
[----:B------:R-:W-:-:S02]  /*12880*/  FSEL R139, R43, -INF , !P3 ;  /* 0xff8000002b8b7808 */ /* 0x000fc40005800000 */
[----:B------:R-:W-:Y:S02]  /*12890*/  FSEL R135, R39, -INF , !P6 ;  /* 0xff80000027877808 */ /* 0x000fe40007000000 */
[-C--:B------:R-:W-:Y:S02]  /*128a0*/  ISETP.GE.AND P3, PT, R3, R52.reuse, PT ;  /* 0x000000340300720c */ /* 0x080fe40003f66270 */
[----:B------:R-:W-:Y:S02]  /*128b0*/  ISETP.GE.AND P6, PT, R5, R52, PT ;  /* 0x000000340500720c */ /* 0x000fe40003fc6270 */
[----:B------:R-:W-:Y:S02]  /*128c0*/  FSEL R137, R38, -INF , !P1 ;  /* 0xff80000026897808 */ /* 0x000fe40004800000 */
[----:B------:R-:W-:Y:S02]  /*128d0*/  LOP3.LUT R3, R54, 0x70, R133, 0xfe, !PT ;  /* 0x0000007036037812 */ /* 0x000fe400078efe85 */
[----:B------:R-:W-:-:S02]  /*128e0*/  FSEL R134, R32, -INF , !P5 ;  /* 0xff80000020867808 */ /* 0x000fc40006800000 */
[-C--:B------:R-:W-:Y:S02]  /*128f0*/  ISETP.GE.AND P1, PT, R4, R52.reuse, PT ;  /* 0x000000340400720c */ /* 0x080fe40003f26270 */
        /* <DEDUP_REMOVED lines=37> */
[----:B------:R-:W-:Y:S05]  /*12b50*/  @!P2 BRA `(.L_x_2124) ;  /* 0x000003900000a947 */ /* 0x000fea0003800000 */
[----:B------:R-:W-:Y:S02]  /*12b60*/  IABS R4, c[0x0][0x2d0] ;  /* 0x0000b40000047a13 */ /* 0x000fe40000000000 */
[C---:B------:R-:W-:Y:S02]  /*12b70*/  IADD3 R11, R54.reuse, -0x80, RZ ;  /* 0xffffff80360b7810 */ /* 0x040fe40007ffe0ff */
[----:B------:R-:W1:Y:S01]  /*12b80*/  I2F.RP R9, R4 ;  /* 0x0000000400097306 */ /* 0x000e620000209400 */
[----:B------:R-:W-:Y:S02]  /*12b90*/  IABS R8, R54 ;  /* 0x0000003600087213 */ /* 0x000fe40000000000 */
[----:B------:R-:W-:Y:S02]  /*12ba0*/  IABS R6, R11 ;  /* 0x0000000b00067213 */ /* 0x000fe40000000000 */
[----:B------:R-:W-:-:S02]  /*12bb0*/  LOP3.LUT R54, R54, c[0x0][0x2d0], RZ, 0x3c, !PT ;  /* 0x0000b40036367a12 */ /* 0x000fc400078e3cff */
        /* <DEDUP_REMOVED lines=24> */
[----:B------:R-:W-:Y:S02]  /*12d40*/  ISETP.NE.AND P1, PT, RZ, c[0x0][0x2d0], PT ;  /* 0x0000b400ff007a0c */ /* 0x000fe40003f25270 */
[----:B------:R-:W-:-:S07]  /*12d50*/  LOP3.LUT R4, RZ, c[0x0][0x2d0], RZ, 0x33, !PT ;  /* 0x0000b400ff047a12 */ /* 0x000fce00078e33ff */
        /* <DEDUP_REMOVED lines=24> */
[----:B------:R-:W-:Y:S05]  /*12ee0*/  BRA `(.L_x_2125) ;  /* 0x0000003000007947 */ /* 0x000fea0003800000 */
.L_x_2124:
[----:B------:R-:W-:-:S05]  /*12ef0*/  IMAD.MOV.U32 R8, RZ, RZ, c[0x0][0x198] ;  /* 0x00006600ff087624 */ /* 0x000fca00078e00ff */
[----:B------:R-:W-:-:S04]  /*12f00*/  LEA R8, -R8, RZ, 0x7 ;  /* 0x000000ff08087211 */ /* 0x000fc800078e39ff */
[----:B------:R-:W-:Y:S02]  /*12f10*/  SHF.R.S32.HI R4, RZ, 0x1f, R8 ;  /* 0x0000001fff047819 */ /* 0x000fe40000011408 */
.L_x_2125:
[----:B------:R-:W-:Y:S01]  /*12f20*/  ULDC.64 UR4, c[0x0][0x198] ;  /* 0x0000660000047ab9 */ /* 0x000fe20000000a00 */
[C---:B------:R-:W-:Y:S01]  /*12f30*/  LEA R156, P0, R8.reuse, R156, 0x1 ;  /* 0x0000009c089c7211 */ /* 0x040fe200078008ff */
[----:B------:R-:W-:Y:S02]  /*12f40*/  USHF.L.U32 UR9, UR4, 0x6, URZ ;  /* 0x0000000604097899 */ /* 0x000fe4000800063f */
[----:B------:R-:W-:Y:S01]  /*12f50*/  UMOV UR8, 0x6 ;  /* 0x0000000600087882 */ /* 0x000fe20000000000 */
[----:B------:R-:W-:Y:S01]  /*12f60*/  LEA.HI.X R155, R8, R155, R4, 0x1, P0 ;  /* 0x0000009b089b7211 */ /* 0x000fe200000f0c04 */
[----:B------:R-:W-:Y:S01]  /*12f70*/  USHF.L.U64.HI UR5, UR4, UR8, UR5 ;  /* 0x0000000804057299 */ /* 0x000fe20008010205 */
[----:B------:R-:W-:Y:S01]  /*12f80*/  IMAD.MOV.U32 R14, RZ, RZ, R156 ;  /* 0x000000ffff0e7224 */ /* 0x000fe200078e009c */
[----:B------:R-:W-:Y:S02]  /*12f90*/  IADD3 R10, P0, R156, UR9, RZ ;  /* 0x000000099c0a7c10 */ /* 0x000fe4000ff1e0ff */
[----:B------:R-:W-:-:S02]  /*12fa0*/  IMAD.MOV.U32 R15, RZ, RZ, R155 ;  /* 0x000000ffff0f7224 */ /* 0x000fc400078e009b */
[----:B------:R-:W-:Y:S02]  /*12fb0*/  IADD3.X R11, R155, UR5, RZ, P0, !PT ;  /* 0x000000059b0b7c10 */ /* 0x000fe400087fe4ff */
[----:B------:R-:W-:Y:S01]  /*12fc0*/  IADD3 R8, P0, R10, UR9, RZ ;  /* 0x000000090a087c10 */ /* 0x000fe2000ff1e0ff */
[----:B------:R-:W-:Y:S01]  /*12fd0*/  @!PT LDS RZ, [RZ] ;  /* 0x00000000fffff984 */ /* 0x000fe20000000800 */
[----:B------:R-:W-:Y:S01]  /*12fe0*/  @!PT LDS RZ, [RZ] ;  /* 0x00000000fffff984 */ /* 0x000fe20000000800 */
[----:B------:R-:W-:Y:S01]  /*12ff0*/  @!PT LDS RZ, [RZ] ;  /* 0x00000000fffff984 */ /* 0x000fe20000000800 */
[----:B------:R1:W-:Y:S03]  /*13000*/  LDGSTS.E.BYPASS.LTC128B.128 [R154+0x3000], [R14.64] ;  /* 0x030000000e9a7fae */ /* 0x0003e6000b901d46 */
[----:B------:R-:W-:Y:S01]  /*13010*/  IADD3.X R9, R11, UR5, RZ, P0, !PT ;  /* 0x000000050b097c10 */ /* 0x000fe200087fe4ff */
[----:B------:R1:W-:Y:S01]  /*13020*/  LDGSTS.E.BYPASS.LTC128B.128 [R154+0x5000], [R14.64+0x40] ;  /* 0x050000400e9a7fae */ /* 0x0003e2000b901d46 */
[----:B------:R-:W-:-:S03]  /*13030*/  IADD3 R6, P0, R8, UR9, RZ ;  /* 0x0000000908067c10 */ /* 0x000fc6000ff1e0ff */
[----:B------:R1:W-:Y:S01]  /*13040*/  LDGSTS.E.BYPASS.LTC128B.128 [R154+0x7000], [R14.64+0x80] ;  /* 0x070000800e9a7fae */ /* 0x0003e2000b901d46 */
[----:B------:R-:W-:-:S03]  /*13050*/  IADD3.X R7, R9, UR5, RZ, P0, !PT ;  /* 0x0000000509077c10 */ /* 0x000fc600087fe4ff */
        /* <DEDUP_REMOVED lines=10> */
.L_x_2123:
        /* <DEDUP_REMOVED lines=81> */
[--C-:B------:R-:W-:Y:S02]  /*13610*/  FFMA.FTZ R130, R16, c[0x0][0x23c], -R163.reuse ;  /* 0x00008f0010827a23 */ /* 0x100fe400000108a3 */
[--C-:B------:R-:W-:Y:S01]  /*13620*/  FFMA.FTZ R129, R206, c[0x0][0x23c], -R163.reuse ;  /* 0x00008f00ce817a23 */ /* 0x100fe200000108a3 */
[C---:B------:R-:W-:Y:S01]  /*13630*/  FSETP.NEU.FTZ.AND P0, PT, R131.reuse, -INF , PT ;  /* 0xff8000008300780b */ /* 0x040fe20003f1d000 */
[----:B------:R-:W-:Y:S02]  /*13640*/  FMUL.FTZ R126, R131, c[0x0][0x23c] ;  /* 0x00008f00837e7a20 */ /* 0x000fe40000410000 */
[--C-:B------:R-:W-:Y:S01]  /*13650*/  FFMA.FTZ R128, R208, c[0x0][0x23c], -R163.reuse ;  /* 0x00008f00d0807a23 */ /* 0x100fe200000108a3 */
[----:B------:R-:W-:Y:S01]  /*13660*/  MUFU.EX2 R130, R130 ;  /* 0x0000008200827308 */ /* 0x000fe20000000800 */
[--C-:B------:R-:W-:Y:S01]  /*13670*/  FFMA.FTZ R127, R12, c[0x0][0x23c], -R163.reuse ;  /* 0x00008f000c7f7a23 */ /* 0x100fe200000108a3 */
[----:B------:R-:W-:Y:S01]  /*13680*/  FSEL R126, R126, RZ, P0 ;  /* 0x000000ff7e7e7208 */ /* 0x000fe20000000000 */
[----:B------:R-:W1:Y:S01]  /*13690*/  LDSM.16.MT88.4 R12, [R146+0x9000] ;  /* 0x00900000920c783b */ /* 0x000e620000004200 */
[----:B------:R-:W-:-:S02]  /*136a0*/  FFMA.FTZ R166, R166, c[0x0][0x23c], -R163 ;  /* 0x00008f00a6a67a23 */ /* 0x000fc400000108a3 */
[----:B------:R-:W-:Y:S02]  /*136b0*/  FFMA.FTZ R168, R168, c[0x0][0x23c], -R163 ;  /* 0x00008f00a8a87a23 */ /* 0x000fe400000108a3 */
[--C-:B------:R-:W-:Y:S01]  /*136c0*/  FFMA.FTZ R125, R5, c[0x0][0x23c], -R126.reuse ;  /* 0x00008f00057d7a23 */ /* 0x100fe2000001087e */
[----:B------:R-:W-:Y:S01]  /*136d0*/  FSEL R5, R132, RZ, P1 ;  /* 0x000000ff84057208 */ /* 0x000fe20000800000 */
[--C-:B------:R-:W-:Y:S01]  /*136e0*/  FFMA.FTZ R124, R19, c[0x0][0x23c], -R126.reuse ;  /* 0x00008f00137c7a23 */ /* 0x100fe2000001087e */
[----:B------:R-:W2:Y:S01]  /*136f0*/  MUFU.EX2 R129, R129 ;  /* 0x0000008100817308 */ /* 0x000ea20000000800 */
[--C-:B------:R-:W-:Y:S02]  /*13700*/  FFMA.FTZ R123, R55, c[0x0][0x23c], -R126.reuse ;  /* 0x00008f00377b7a23 */ /* 0x100fe4000001087e */
[----:B------:R-:W-:Y:S01]  /*13710*/  FADD.FTZ R4, R2, -R5 ;  /* 0x8000000502047221 */ /* 0x000fe20000010000 */
[----:B------:R-:W-:Y:S01]  /*13720*/  FSEL R5, R131, RZ, P0 ;  /* 0x000000ff83057208 */ /* 0x000fe20000000000 */
[----:B------:R-:W-:Y:S01]  /*13730*/  FFMA.FTZ R2, R17, c[0x0][0x23c], -R126 ;  /* 0x00008f0011027a23 */ /* 0x000fe2000001087e */
[----:B------:R-:W3:Y:S01]  /*13740*/  LDSM.16.MT88.4 R52, [R144+0xd000] ;  /* 0x00d000009034783b */ /* 0x000ee20000004200 */
[----:B------:R-:W-:Y:S01]  /*13750*/  FMUL.FTZ R133, R4, c[0x0][0x23c] ;  /* 0x00008f0004857a20 */ /* 0x000fe20000410000 */
[----:B------:R-:W-:Y:S01]  /*13760*/  MUFU.EX2 R128, R128 ;  /* 0x0000008000807308 */ /* 0x000fe20000000800 */
[----:B------:R-:W-:-:S02]  /*13770*/  FADD.FTZ R5, R0, -R5 ;  /* 0x8000000500057221 */ /* 0x000fc40000010000 */
[--C-:B------:R-:W-:Y:S02]  /*13780*/  FFMA.FTZ R141, R141, c[0x0][0x23c], -R126.reuse ;  /* 0x00008f008d8d7a23 */ /* 0x100fe4000001087e */
[----:B------:R-:W-:Y:S02]  /*13790*/  FMUL.FTZ R0, R5, c[0x0][0x23c] ;  /* 0x00008f0005007a20 */ /* 0x000fe40000410000 */
        /* <DEDUP_REMOVED lines=9> */
[----:B------:R-:W-:-:S03]  /*13830*/  FFMA.FTZ R140, R140, c[0x0][0x23c], -R163 ;  /* 0x00008f008c8c7a23 */ /* 0x000fc600000108a3 */
[----:B------:R-:W2:Y:S01]  /*13840*/  MUFU.EX2 R124, R124 ;  /* 0x0000007c007c7308 */ /* 0x000ea20000000800 */
[----:B----4-:R-:W-:-:S07]  /*13850*/  F2FP.BF16.PACK_AB R6, R127, R128 ;  /* 0x000000807f06723e */ /* 0x010fce00000010ff */
[----:B------:R-:W-:Y:S08]  /*13860*/  MUFU.EX2 R123, R123 ;  /* 0x0000007b007b7308 */ /* 0x000ff00000000800 */
[----:B------:R-:W4:Y:S01]  /*13870*/  MUFU.EX2 R2, R2 ;  /* 0x0000000200027308 */ /* 0x000f220000000800 */
[----:B--2---:R-:W-:-:S07]  /*13880*/  F2FP.BF16.PACK_AB R5, R124, R125 ;  /* 0x0000007d7c05723e */ /* 0x004fce00000010ff */
[----:B------:R-:W2:Y:S08]  /*13890*/  MUFU.EX2 R133, R133 ;  /* 0x0000008500857308 */ /* 0x000eb00000000800 */
[----:B------:R-:W5:Y:S01]  /*138a0*/  MUFU.EX2 R0, R0 ;  /* 0x0000000000007308 */ /* 0x000f620000000800 */
[----:B----4-:R-:W-:Y:S01]  /*138b0*/  F2FP.BF16.PACK_AB R7, R2, R123 ;  /* 0x0000007b0207723e */ /* 0x010fe200000010ff */
[----:B--2---:R-:W-:-:S06]  /*138c0*/  FMUL.FTZ R16, R72, R133 ;  /* 0x0000008548107220 */ /* 0x004fcc0000410000 */
[----:B------:R-:W-:Y:S01]  /*138d0*/  MUFU.EX2 R166, R166 ;  /* 0x000000a600a67308 */ /* 0x000fe20000000800 */
[-C--:B------:R-:W-:Y:S02]  /*138e0*/  FMUL.FTZ R17, R73, R133.reuse ;  /* 0x0000008549117220 */ /* 0x080fe40000410000 */
[-C--:B------:R-:W-:Y:S02]  /*138f0*/  FMUL.FTZ R76, R76, R133.reuse ;  /* 0x000000854c4c7220 */ /* 0x080fe40000410000 */
[----:B------:R-:W-:Y:S02]  /*13900*/  FMUL.FTZ R77, R77, R133 ;  /* 0x000000854d4d7220 */ /* 0x000fe40000410000 */
[-C--:B-----5:R-:W-:Y:S01]  /*13910*/  FMUL.FTZ R18, R74, R0.reuse ;  /* 0x000000004a127220 */ /* 0x0a0fe20000410000 */
[----:B------:R-:W-:Y:S01]  /*13920*/  MUFU.EX2 R168, R168 ;  /* 0x000000a800a87308 */ /* 0x000fe20000000800 */
[-C--:B------:R-:W-:Y:S02]  /*13930*/  FMUL.FTZ R19, R75, R0.reuse ;  /* 0x000000004b137220 */ /* 0x080fe40000410000 */
[----:B------:R-:W-:-:S02]  /*13940*/  FMUL.FTZ R78, R78, R0 ;  /* 0x000000004e4e7220 */ /* 0x000fc40000410000 */
[-C--:B------:R-:W-:Y:S02]  /*13950*/  FMUL.FTZ R79, R79, R0.reuse ;  /* 0x000000004f4f7220 */ /* 0x080fe40000410000 */
[--C-:B------:R-:W-:Y:S01]  /*13960*/  FFMA.FTZ R72, R204, c[0x0][0x23c], -R163.reuse ;  /* 0x00008f00cc487a23 */ /* 0x100fe200000108a3 */
[C---:B------:R-:W-:Y:S01]  /*13970*/  HMMA.16816.F32.BF16 R16, R4.reuse, R20, R16 ;  /* 0x000000140410723c */ /* 0x040fe20000041810 */
[--C-:B------:R-:W-:Y:S01]  /*13980*/  FFMA.FTZ R75, R202, c[0x0][0x23c], -R163.reuse ;  /* 0x00008f00ca4b7a23 */ /* 0x100fe200000108a3 */
[----:B------:R-:W-:Y:S01]  /*13990*/  MUFU.EX2 R141, R141 ;  /* 0x0000008d008d7308 */ /* 0x000fe20000000800 */
[--C-:B------:R-:W-:Y:S02]  /*139a0*/  FFMA.FTZ R73, R200, c[0x0][0x23c], -R163.reuse ;  /* 0x00008f00c8497a23 */ /* 0x100fe400000108a3 */
[----:B------:R-:W-:Y:S02]  /*139b0*/  FFMA.FTZ R74, R198, c[0x0][0x23c], -R163 ;  /* 0x00008f00c64a7a23 */ /* 0x000fe400000108a3 */
[-C--:B------:R-:W-:Y:S01]  /*139c0*/  FMUL.FTZ R24, R80, R133.reuse ;  /* 0x0000008550187220 */ /* 0x080fe20000410000 */
[----:B------:R-:W-:Y:S01]  /*139d0*/  HMMA.16816.F32.BF16 R20, R4, R22, R76 ;  /* 0x000000160414723c */ /* 0x000fe2000004184c */
[----:B------:R-:W-:Y:S01]  /*139e0*/  FMUL.FTZ R25, R81, R133 ;  /* 0x0000008551197220 */ /* 0x000fe20000410000 */
[----:B------:R-:W-:Y:S01]  /*139f0*/  MUFU.EX2 R72, R72 ;  /* 0x0000004800487308 */ /* 0x000fe20000000800 */
[----:B------:R-:W-:-:S02]  /*13a00*/  FMUL.FTZ R26, R82, R0 ;  /* 0x00000000521a7220 */ /* 0x000fc40000410000 */
[----:B------:R-:W-:Y:S02]  /*13a10*/  FMUL.FTZ R27, R83, R0 ;  /* 0x00000000531b7220 */ /* 0x000fe40000410000 */
[--C-:B------:R-:W-:Y:S02]  /*13a20*/  FFMA.FTZ R78, R197, c[0x0][0x23c], -R126.reuse ;  /* 0x00008f00c54e7a23 */ /* 0x100fe4000001087e */
[--C-:B------:R-:W-:Y:S01]  /*13a30*/  FFMA.FTZ R79, R191, c[0x0][0x23c], -R126.reuse ;  /* 0x00008f00bf4f7a23 */ /* 0x100fe2000001087e */
[----:B------:R-:W2:Y:S01]  /*13a40*/  MUFU.EX2 R75, R75 ;  /* 0x0000004b004b7308 */ /* 0x000ea20000000800 */
[--C-:B------:R-:W-:Y:S01]  /*13a50*/  FFMA.FTZ R77, R193, c[0x0][0x23c], -R126.reuse ;  /* 0x00008f00c14d7a23 */ /* 0x100fe2000001087e */
[----:B------:R-:W-:Y:S01]  /*13a60*/  HMMA.16816.F32.BF16 R24, R4, R28, R24 ;  /* 0x0000001c0418723c */ /* 0x000fe20000041818 */
[----:B------:R-:W-:Y:S02]  /*13a70*/  FFMA.FTZ R76, R195, c[0x0][0x23c], -R126 ;  /* 0x00008f00c34c7a23 */ /* 0x000fe4000001087e */
[----:B------:R-:W-:-:S02]  /*13a80*/  FMUL.FTZ R84, R84, R133 ;  /* 0x0000008554547220 */ /* 0x000fc40000410000 */
[-C--:B------:R-:W-:Y:S01]  /*13a90*/  FMUL.FTZ R85, R85, R133.reuse ;  /* 0x0000008555557220 */ /* 0x080fe20000410000 */
[----:B------:R-:W-:Y:S01]  /*13aa0*/  MUFU.EX2 R73, R73 ;  /* 0x0000004900497308 */ /* 0x000fe20000000800 */
[-C--:B------:R-:W-:Y:S02]  /*13ab0*/  FMUL.FTZ R86, R86, R0.reuse ;  /* 0x0000000056567220 */ /* 0x080fe40000410000 */
[----:B------:R-:W-:Y:S02]  /*13ac0*/  FMUL.FTZ R87, R87, R0 ;  /* 0x0000000057577220 */ /* 0x000fe40000410000 */
[-C--:B------:R-:W-:Y:S02]  /*13ad0*/  FMUL.FTZ R40, R92, R133.reuse ;  /* 0x000000855c287220 */ /* 0x080fe40000410000 */
[----:B------:R-:W-:Y:S01]  /*13ae0*/  FMUL.FTZ R41, R93, R133 ;  /* 0x000000855d297220 */ /* 0x000fe20000410000 */
[----:B------:R-:W4:Y:S01]  /*13af0*/  MUFU.EX2 R74, R74 ;  /* 0x0000004a004a7308 */ /* 0x000f220000000800 */
[----:B--2---:R-:W-:Y:S01]  /*13b00*/  F2FP.BF16.PACK_AB R56, R75, R72 ;  /* 0x000000484b38723e */ /* 0x004fe200000010ff */
[----:B------:R-:W-:Y:S01]  /*13b10*/  HMMA.16816.F32.BF16 R28, R4, R30, R84 ;  /* 0x0000001e041c723c */ /* 0x000fe20000041854 */
[----:B------:R-:W-:-:S02]  /*13b20*/  FMUL.FTZ R42, R94, R0 ;  /* 0x000000005e2a7220 */ /* 0x000fc40000410000 */
[-C--:B------:R-:W-:Y:S02]  /*13b30*/  FMUL.FTZ R43, R95, R0.reuse ;  /* 0x000000005f2b7220 */ /* 0x080fe40000410000 */
[-C--:B------:R-:W-:Y:S01]  /*13b40*/  FMUL.FTZ R96, R96, R133.reuse ;  /* 0x0000008560607220 */ /* 0x080fe20000410000 */
[----:B------:R-:W-:Y:S01]  /*13b50*/  MUFU.EX2 R78, R78 ;  /* 0x0000004e004e7308 */ /* 0x000fe20000000800 */
[-C--:B------:R-:W-:Y:S02]  /*13b60*/  FMUL.FTZ R97, R97, R133.reuse ;  /* 0x0000008561617220 */ /* 0x080fe40000410000 */
[-C--:B------:R-:W-:Y:S01]  /*13b70*/  FMUL.FTZ R98, R98, R0.reuse ;  /* 0x0000000062627220 */ /* 0x080fe20000410000 */
[----:B------:R-:W-:Y:S01]  /*13b80*/  HMMA.16816.F32.BF16 R40, R4, R44, R40 ;  /* 0x0000002c0428723c */ /* 0x000fe20000041828 */
[----:B------:R-:W-:Y:S02]  /*13b90*/  FMUL.FTZ R99, R99, R0 ;  /* 0x0000000063637220 */ /* 0x000fe40000410000 */
[----:B------:R-:W-:Y:S01]  /*13ba0*/  FMUL.FTZ R8, R112, R133 ;  /* 0x0000008570087220 */ /* 0x000fe20000410000 */
[----:B------:R-:W2:Y:S01]  /*13bb0*/  MUFU.EX2 R79, R79 ;  /* 0x0000004f004f7308 */ /* 0x000ea20000000800 */
[----:B----4-:R-:W-:Y:S01]  /*13bc0*/  F2FP.BF16.PACK_AB R58, R74, R73 ;  /* 0x000000494a3a723e */ /* 0x010fe200000010ff */
[----:B------:R-:W-:-:S02]  /*13bd0*/  FMUL.FTZ R9, R113, R133 ;  /* 0x0000008571097220 */ /* 0x000fc40000410000 */
[C---:B------:R-:W-:Y:S01]  /*13be0*/  HMMA.16816.F32.BF16 R44, R4.reuse, R46, R96 ;  /* 0x0000002e042c723c */ /* 0x040fe20000041860 */
[-C--:B------:R-:W-:Y:S02]  /*13bf0*/  FMUL.FTZ R10, R114, R0.reuse ;  /* 0x00000000720a7220 */ /* 0x080fe40000410000 */
[-C--:B------:R-:W-:Y:S01]  /*13c00*/  FMUL.FTZ R11, R115, R0.reuse ;  /* 0x00000000730b7220 */ /* 0x080fe20000410000 */
[----:B------:R-:W-:Y:S01]  /*13c10*/  MUFU.EX2 R77, R77 ;  /* 0x0000004d004d7308 */ /* 0x000fe20000000800 */
[-C--:B------:R-:W-:Y:S02]  /*13c20*/  FMUL.FTZ R32, R88, R133.reuse ;  /* 0x0000008558207220 */ /* 0x080fe40000410000 */
[-C--:B------:R-:W-:Y:S02]  /*13c30*/  FMUL.FTZ R33, R89, R133.reuse ;  /* 0x0000008559217220 */ /* 0x080fe40000410000 */
[-C--:B------:R-:W-:Y:S01]  /*13c40*/  FMUL.FTZ R34, R90, R0.reuse ;  /* 0x000000005a227220 */ /* 0x080fe20000410000 */
[----:B-1----:R-:W-:Y:S01]  /*13c50*/  HMMA.16816.F32.BF16 R8, R4, R12, R8 ;  /* 0x0000000c0408723c */ /* 0x002fe20000041808 */
[----:B------:R-:W-:Y:S01]  /*13c60*/  FMUL.FTZ R35, R91, R0 ;  /* 0x000000005b237220 */ /* 0x000fe20000410000 */
[----:B------:R-:W1:Y:S01]  /*13c70*/  MUFU.EX2 R76, R76 ;  /* 0x0000004c004c7308 */ /* 0x000e620000000800 */
[----:B--2---:R-:W-:Y:S01]  /*13c80*/  F2FP.BF16.PACK_AB R57, R79, R78 ;  /* 0x0000004e4f39723e */ /* 0x004fe200000010ff */
[----:B------:R-:W-:-:S02]  /*13c90*/  FMUL.FTZ R68, R68, R133 ;  /* 0x0000008544447220 */ /* 0x000fc40000410000 */
[-C--:B------:R-:W-:Y:S02]  /*13ca0*/  FMUL.FTZ R69, R69, R133.reuse ;  /* 0x0000008545457220 */ /* 0x080fe40000410000 */
        /* <DEDUP_REMOVED lines=8> */
[----:B-1----:R-:W-:Y:S01]  /*13d30*/  F2FP.BF16.PACK_AB R59, R76, R77 ;  /* 0x0000004d4c3b723e */ /* 0x002fe200000010ff */
[----:B------:R-:W-:Y:S01]  /*13d40*/  FMUL.FTZ R111, R111, R0 ;  /* 0x000000006f6f7220 */ /* 0x000fe20000410000 */
[----:B------:R-:W-:Y:S01]  /*13d50*/  LDSM.16.MT88.4 R68, [R146+0x9400] ;  /* 0x009400009244783b */ /* 0x000fe20000004200 */
[-C--:B------:R-:W-:Y:S01]  /*13d60*/  FMUL.FTZ R48, R104, R133.reuse ;  /* 0x0000008568307220 */ /* 0x080fe20000410000 */
[----:B------:R-:W-:Y:S01]  /*13d70*/  MUFU.EX2 R116, R116 ;  /* 0x0000007400747308 */ /* 0x000fe20000000800 */
[----:B------:R-:W-:-:S02]  /*13d80*/  FMUL.FTZ R49, R105, R133 ;  /* 0x0000008569317220 */ /* 0x000fc40000410000 */
[C---:B------:R-:W-:Y:S01]  /*13d90*/  HMMA.16816.F32.BF16 R16, R56.reuse, R60, R16 ;  /* 0x0000003c3810723c */ /* 0x040fe20000041810 */
[-C--:B------:R-:W-:Y:S02]  /*13da0*/  FMUL.FTZ R50, R106, R0.reuse ;  /* 0x000000006a327220 */ /* 0x080fe40000410000 */
[-C--:B------:R-:W-:Y:S02]  /*13db0*/  FMUL.FTZ R51, R107, R0.reuse ;  /* 0x000000006b337220 */ /* 0x080fe40000410000 */
[-C--:B------:R-:W-:Y:S01]  /*13dc0*/  FMUL.FTZ R100, R100, R133.reuse ;  /* 0x0000008564647220 */ /* 0x080fe20000410000 */
[----:B------:R-:W-:Y:S01]  /*13dd0*/  MUFU.EX2 R142, R142 ;  /* 0x0000008e008e7308 */ /* 0x000fe20000000800 */
[----:B------:R-:W-:Y:S01]  /*13de0*/  FMUL.FTZ R101, R101, R133 ;  /* 0x0000008565657220 */ /* 0x000fe20000410000 */
[----:B------:R-:W-:Y:S01]  /*13df0*/  HMMA.16816.F32.BF16 R20, R56, R62, R20 ;  /* 0x0000003e3814723c */ /* 0x000fe20000041814 */
[----:B------:R-:W1:Y:S01]  /*13e00*/  LDSM.16.MT88.4 R60, [R146+0xd400] ;  /* 0x00d40000923c783b */ /* 0x000e620000004200 */
[----:B------:R-:W-:-:S02]  /*13e10*/  FMUL.FTZ R102, R102, R0 ;  /* 0x0000000066667220 */ /* 0x000fc40000410000 */
[----:B------:R-:W-:Y:S02]  /*13e20*/  FMUL.FTZ R103, R103, R0 ;  /* 0x0000000067677220 */ /* 0x000fe40000410000 */
[--C-:B------:R-:W-:Y:S01]  /*13e30*/  FFMA.FTZ R82, R190, c[0x0][0x23c], -R163.reuse ;  /* 0x00008f00be527a23 */ /* 0x100fe200000108a3 */
[----:B------:R-:W-:Y:S01]  /*13e40*/  MUFU.EX2 R162, R162 ;  /* 0x000000a200a27308 */ /* 0x000fe20000000800 */
[C---:B------:R-:W-:Y:S01]  /*13e50*/  HMMA.16816.F32.BF16 R36, R4.reuse, R38, R108 ;  /* 0x000000260424723c */ /* 0x040fe2000004186c */
[--C-:B------:R-:W-:Y:S01]  /*13e60*/  FFMA.FTZ R81, R194, c[0x0][0x23c], -R163.reuse ;  /* 0x00008f00c2517a23 */ /* 0x100fe200000108a3 */
[----:B------:R-:W-:Y:S01]  /*13e70*/  LDSM.16.MT88.4 R108, [R144+0xcc00] ;  /* 0x00cc0000906c783b */ /* 0x000fe20000004200 */
[--C-:B------:R-:W-:Y:S02]  /*13e80*/  FFMA.FTZ R80, R196, c[0x0][0x23c], -R163.reuse ;  /* 0x00008f00c4507a23 */ /* 0x100fe400000108a3 */
[----:B------:R-:W-:Y:S02]  /*13e90*/  FFMA.FTZ R83, R192, c[0x0][0x23c], -R163 ;  /* 0x00008f00c0537a23 */ /* 0x000fe400000108a3 */
[--C-:B------:R-:W-:Y:S01]  /*13ea0*/  FFMA.FTZ R84, R187, c[0x0][0x23c], -R126.reuse ;  /* 0x00008f00bb547a23 */ /* 0x100fe2000001087e */
[----:B---3--:R-:W-:Y:S01]  /*13eb0*/  HMMA.16816.F32.BF16 R48, R4, R52, R48 ;  /* 0x000000340430723c */ /* 0x008fe20000041830 */
[--C-:B------:R-:W-:Y:S01]  /*13ec0*/  FFMA.FTZ R87, R189, c[0x0][0x23c], -R126.reuse ;  /* 0x00008f00bd577a23 */ /* 0x100fe2000001087e */
[----:B------:R-:W-:Y:S01]  /*13ed0*/  MUFU.EX2 R82, R82 ;  /* 0x0000005200527308 */ /* 0x000fe20000000800 */
[----:B------:R-:W-:-:S02]  /*13ee0*/  FFMA.FTZ R86, R183, c[0x0][0x23c], -R126 ;  /* 0x00008f00b7567a23 */ /* 0x000fc4000001087e */
[--C-:B------:R-:W-:Y:S02]  /*13ef0*/  FFMA.FTZ R85, R185, c[0x0][0x23c], -R126.reuse ;  /* 0x00008f00b9557a23 */ /* 0x100fe4000001087e */
[--C-:B------:R-:W-:Y:S01]  /*13f00*/  FFMA.FTZ R89, R184, c[0x0][0x23c], -R163.reuse ;  /* 0x00008f00b8597a23 */ /* 0x100fe200000108a3 */
[----:B------:R-:W-:Y:S01]  /*13f10*/  HMMA.16816.F32.BF16 R4, R4, R54, R100 ;  /* 0x000000360404723c */ /* 0x000fe20000041864 */
[----:B------:R-:W2:Y:S01]  /*13f20*/  LDSM.16.MT88.4 R52, [R144+0xb400] ;  /* 0x00b400009034783b */ /* 0x000ea20000004200 */
[----:B------:R-:W3:Y:S01]  /*13f30*/  MUFU.EX2 R81, R81 ;  /* 0x0000005100517308 */ /* 0x000ee20000000800 */
[--C-:B------:R-:W-:Y:S02]  /*13f40*/  FFMA.FTZ R88, R188, c[0x0][0x23c], -R163.reuse ;  /* 0x00008f00bc587a23 */ /* 0x100fe400000108a3 */
[--C-:B------:R-:W-:Y:S02]  /*13f50*/  FFMA.FTZ R90, R182, c[0x0][0x23c], -R163.reuse ;  /* 0x00008f00b65a7a23 */ /* 0x100fe400000108a3 */
[----:B------:R-:W-:Y:S01]  /*13f60*/  FFMA.FTZ R91, R186, c[0x0][0x23c], -R163 ;  /* 0x00008f00ba5b7a23 */ /* 0x000fe200000108a3 */
[----:B------:R-:W-:Y:S01]  /*13f70*/  HMMA.16816.F32.BF16 R24, R56, R64, R24 ;  /* 0x000000403818723c */ /* 0x000fe20000041818 */
[--C-:B------:R-:W-:Y:S01]  /*13f80*/  FFMA.FTZ R92, R181, c[0x0][0x23c], -R126.reuse ;  /* 0x00008f00b55c7a23 */ /* 0x100fe2000001087e */
[----:B------:R-:W-:Y:S01]  /*13f90*/  MUFU.EX2 R80, R80 ;  /* 0x0000005000507308 */ /* 0x000fe20000000800 */
[----:B------:R-:W-:-:S02]  /*13fa0*/  FFMA.FTZ R95, R175, c[0x0][0x23c], -R126 ;  /* 0x00008f00af5f7a23 */ /* 0x000fc4000001087e */
[--C-:B------:R-:W-:Y:S02]  /*13fb0*/  FFMA.FTZ R93, R177, c[0x0][0x23c], -R126.reuse ;  /* 0x00008f00b15d7a23 */ /* 0x100fe4000001087e */
[--C-:B------:R-:W-:Y:S01]  /*13fc0*/  FFMA.FTZ R94, R179, c[0x0][0x23c], -R126.reuse ;  /* 0x00008f00b35e7a23 */ /* 0x100fe2000001087e */
[C---:B------:R-:W-:Y:S01]  /*13fd0*/  HMMA.16816.F32.BF16 R28, R56.reuse, R66, R28 ;  /* 0x00000042381c723c */ /* 0x040fe2000004181c */
[----:B------:R-:W4:Y:S01]  /*13fe0*/  LDSM.16.MT88.4 R64, [R144+0xd400] ;  /* 0x00d400009040783b */ /* 0x000f220000004200 */
[----:B------:R-:W-:Y:S01]  /*13ff0*/  MUFU.EX2 R83, R83 ;  /* 0x0000005300537308 */ /* 0x000fe20000000800 */
[--C-:B------:R-:W-:Y:S02]  /*14000*/  FFMA.FTZ R97, R174, c[0x0][0x23c], -R163.reuse ;  /* 0x00008f00ae617a23 */ /* 0x100fe400000108a3 */
[--C-:B------:R-:W-:Y:S02]  /*14010*/  FFMA.FTZ R98, R178, c[0x0][0x23c], -R163.reuse ;  /* 0x00008f00b2627a23 */ /* 0x100fe400000108a3 */
[--C-:B------:R-:W-:Y:S01]  /*14020*/  FFMA.FTZ R96, R180, c[0x0][0x23c], -R163.reuse ;  /* 0x00008f00b4607a23 */ /* 0x100fe200000108a3 */
[----:B-1----:R-:W-:Y:S01]  /*14030*/  HMMA.16816.F32.BF16 R40, R56, R60, R40 ;  /* 0x0000003c3828723c */ /* 0x002fe20000041828 */
[----:B------:R-:W-:Y:S01]  /*14040*/  FFMA.FTZ R99, R176, c[0x0][0x23c], -R163 ;  /* 0x00008f00b0637a23 */ /* 0x000fe200000108a3 */
[----:B------:R-:W-:Y:S01]  /*14050*/  MUFU.EX2 R84, R84 ;  /* 0x0000005400547308 */ /* 0x000fe20000000800 */
[----:B------:R-:W-:-:S02]  /*14060*/  FFMA.FTZ R104, R171, c[0x0][0x23c], -R126 ;  /* 0x00008f00ab687a23 */ /* 0x000fc4000001087e */
[--C-:B------:R-:W-:Y:S02]  /*14070*/  FFMA.FTZ R107, R173, c[0x0][0x23c], -R126.reuse ;  /* 0x00008f00ad6b7a23 */ /* 0x100fe4000001087e */
[--C-:B------:R-:W-:Y:S01]  /*14080*/  FFMA.FTZ R105, R167, c[0x0][0x23c], -R126.reuse ;  /* 0x00008f00a7697a23 */ /* 0x100fe2000001087e */
[C---:B------:R-:W-:Y:S01]  /*14090*/  HMMA.16816.F32.BF16 R44, R56.reuse, R62, R44 ;  /* 0x0000003e382c723c */ /* 0x040fe2000004182c */
[----:B------:R-:W1:Y:S01]  /*140a0*/  LDSM.16.MT88.4 R60, [R144+0x9800] ;  /* 0x00980000903c783b */ /* 0x000e620000004200 */
[----:B------:R-:W5:Y:S01]  /*140b0*/  MUFU.EX2 R87, R87 ;  /* 0x0000005700577308 */ /* 0x000f620000000800 */
        /* <DEDUP_REMOVED lines=10> */
[----:B------:R-:W-:Y:S01]  /*14160*/  LDSM.16.MT88.4 R68, [R146+0x9800] ;  /* 0x009800009244783b */ /* 0x000fe20000004200 */
[----:B------:R-:W1:Y:S01]  /*14170*/  MUFU.EX2 R85, R85 ;  /* 0x0000005500557308 */ /* 0x000e620000000800 */
[--C-:B------:R-:W-:Y:S02]  /*14180*/  FFMA.FTZ R3, R120, c[0x0][0x23c], -R126.reuse ;  /* 0x00008f0078037a23 */ /* 0x100fe4000001087e */
[----:B------:R-:W-:Y:S02]  /*14190*/  FFMA.FTZ R135, R138, c[0x0][0x23c], -R163 ;  /* 0x00008f008a877a23 */ /* 0x000fe400000108a3 */
[--C-:B------:R-:W-:Y:S01]  /*141a0*/  FFMA.FTZ R120, R119, c[0x0][0x23c], -R126.reuse ;  /* 0x00008f0077787a23 */ /* 0x100fe2000001087e */
[----:B--2---:R-:W-:Y:S01]  /*141b0*/  HMMA.16816.F32.BF16 R32, R56, R52, R32 ;  /* 0x000000343820723c */ /* 0x004fe20000041820 */
[----:B------:R-:W-:Y:S01]  /*141c0*/  FFMA.FTZ R125, R164, R0, R125 ;  /* 0x00000000a47d7223 */ /* 0x000fe2000001007d */
[----:B------:R-:W-:Y:S01]  /*141d0*/  MUFU.EX2 R89, R89 ;  /* 0x0000005900597308 */ /* 0x000fe20000000800 */
[----:B------:R-:W-:-:S02]  /*141e0*/  FFMA.FTZ R0, R118, c[0x0][0x23c], -R126 ;  /* 0x00008f0076007a23 */ /* 0x000fc4000001087e */
[----:B------:R-:W-:Y:S02]  /*141f0*/  FFMA.FTZ R130, R165, R133, R130 ;  /* 0x00000085a5827223 */ /* 0x000fe40000010082 */
[----:B------:R-:W-:Y:S01]  /*14200*/  FADD.FTZ R124, R124, R125 ;  /* 0x0000007d7c7c7221 */ /* 0x000fe20000010000 */
[----:B------:R-:W-:Y:S01]  /*14210*/  HMMA.16816.F32.BF16 R36, R56, R54, R36 ;  /* 0x000000363824723c */ /* 0x000fe20000041824 */
[----:B------:R-:W2:Y:S01]  /*14220*/  LDSM.16.MT88.4 R52, [R146+0xb800] ;  /* 0x00b800009234783b */ /* 0x000ea20000004200 */
[----:B------:R-:W1:Y:S01]  /*14230*/  MUFU.EX2 R88, R88 ;  /* 0x0000005800587308 */ /* 0x000e620000000800 */
[----:B------:R-:W-:-:S04]  /*14240*/  FADD.FTZ R129, R129, R130 ;  /* 0x0000008281817221 */ /* 0x000fc80000010000 */
[----:B------:R-:W-:Y:S01]  /*14250*/  FADD.FTZ R128, R128, R129 ;  /* 0x0000008180807221 */ /* 0x000fe20000010000 */
[----:B----4-:R-:W-:Y:S02]  /*14260*/  HMMA.16816.F32.BF16 R48, R56, R64, R48 ;  /* 0x000000403830723c */ /* 0x010fe40000041830 */
[----:B------:R-:W-:Y:S01]  /*14270*/  MUFU.EX2 R90, R90 ;  /* 0x0000005a005a7308 */ /* 0x000fe20000000800 */
[----:B------:R-:W-:-:S04]  /*14280*/  FADD.FTZ R127, R127, R128 ;  /* 0x000000807f7f7221 */ /* 0x000fc80000010000 */
[----:B------:R-:W-:Y:S01]  /*14290*/  FADD.FTZ R72, R72, R127 ;  /* 0x0000007f48487221 */ /* 0x000fe20000010000 */
[----:B------:R-:W-:Y:S01]  /*142a0*/  HMMA.16816.F32.BF16 R4, R56, R66, R4 ;  /* 0x000000423804723c */ /* 0x000fe20000041804 */
[----:B------:R-:W4:Y:S01]  /*142b0*/  LDSM.16.MT88.4 R64, [R146+0xd800] ;  /* 0x00d800009240783b */ /* 0x000f220000004200 */
[----:B------:R-:W-:Y:S01]  /*142c0*/  MUFU.EX2 R91, R91 ;  /* 0x0000005b005b7308 */ /* 0x000fe20000000800 */
[----:B------:R-:W-:-:S04]  /*142d0*/  FADD.FTZ R72, R75, R72 ;  /* 0x000000484b487221 */ /* 0x000fc80000010000 */
[----:B---3--:R-:W-:Y:S02]  /*142e0*/  F2FP.BF16.PACK_AB R56, R81, R82 ;  /* 0x000000525138723e */ /* 0x008fe400000010ff */
[----:B-----5:R-:W-:Y:S01]  /*142f0*/  F2FP.BF16.PACK_AB R57, R87, R84 ;  /* 0x000000545739723e */ /* 0x020fe200000010ff */
[----:B------:R-:W-:Y:S01]  /*14300*/  MUFU.EX2 R92, R92 ;  /* 0x0000005c005c7308 */ /* 0x000fe20000000800 */
[----:B------:R-:W-:Y:S02]  /*14310*/  F2FP.BF16.PACK_AB R58, R83, R80 ;  /* 0x00000050533a723e */ /* 0x000fe400000010ff */
[----:B-1----:R-:W-:-:S05]  /*14320*/  F2FP.BF16.PACK_AB R59, R85, R86 ;  /* 0x00000056553b723e */ /* 0x002fca00000010ff */
[----:B------:R-:W1:Y:S02]  /*14330*/  MUFU.EX2 R95, R95 ;  /* 0x0000005f005f7308 */ /* 0x000e640000000800 */
[C---:B------:R-:W-:Y:S06]  /*14340*/  HMMA.16816.F32.BF16 R16, R56.reuse, R60, R16 ;  /* 0x0000003c3810723c */ /* 0x040fec0000041810 */
[----:B------:R-:W-:Y:S02]  /*14350*/  MUFU.EX2 R93, R93 ;  /* 0x0000005d005d7308 */ /* 0x000fe40000000800 */
[C---:B------:R-:W-:Y:S01]  /*14360*/  HMMA.16816.F32.BF16 R20, R56.reuse, R62, R20 ;  /* 0x0000003e3814723c */ /* 0x040fe20000041814 */
[----:B------:R-:W3:Y:S05]  /*14370*/  LDSM.16.MT88.4 R60, [R144+0xb800] ;  /* 0x00b80000903c783b */ /* 0x000eea0000004200 */
[----:B------:R-:W5:Y:S02]  /*14380*/  MUFU.EX2 R94, R94 ;  /* 0x0000005e005e7308 */ /* 0x000f640000000800 */
[C---:B--2---:R-:W-:Y:S06]  /*14390*/  HMMA.16816.F32.BF16 R24, R56.reuse, R52, R24 ;  /* 0x000000343818723c */ /* 0x044fec0000041818 */
[----:B------:R-:W-:Y:S02]  /*143a0*/  MUFU.EX2 R97, R97 ;  /* 0x0000006100617308 */ /* 0x000fe40000000800 */
[C---:B------:R-:W-:Y:S01]  /*143b0*/  HMMA.16816.F32.BF16 R28, R56.reuse, R54, R28 ;  /* 0x00000036381c723c */ /* 0x040fe2000004181c */
[----:B------:R-:W2:Y:S05]  /*143c0*/  LDSM.16.MT88.4 R52, [R144+0xd800] ;  /* 0x00d800009034783b */ /* 0x000eaa0000004200 */
[----:B------:R-:W-:Y:S02]  /*143d0*/  MUFU.EX2 R98, R98 ;  /* 0x0000006200627308 */ /* 0x000fe40000000800 */
[C---:B------:R-:W-:Y:S06]  /*143e0*/  HMMA.16816.F32.BF16 R8, R56.reuse, R68, R8 ;  /* 0x000000443808723c */ /* 0x040fec0000041808 */
[----:B------:R-:W-:Y:S01]  /*143f0*/  MUFU.EX2 R96, R96 ;  /* 0x0000006000607308 */ /* 0x000fe20000000800 */
[----:B------:R-:W-:Y:S01]  /*14400*/  F2FP.BF16.PACK_AB R68, R88, R89 ;  /* 0x000000595844723e */ /* 0x000fe200000010ff */
[----:B------:R-:W-:Y:S01]  /*14410*/  HMMA.16816.F32.BF16 R12, R56, R70, R12 ;  /* 0x00000046380c723c */ /* 0x000fe2000004180c */
[----:B-1----:R-:W-:-:S05]  /*14420*/  F2FP.BF16.PACK_AB R69, R95, R92 ;  /* 0x0000005c5f45723e */ /* 0x002fca00000010ff */
[----:B------:R-:W-:Y:S01]  /*14430*/  MUFU.EX2 R99, R99 ;  /* 0x0000006300637308 */ /* 0x000fe20000000800 */
[----:B------:R-:W-:Y:S01]  /*14440*/  F2FP.BF16.PACK_AB R70, R91, R90 ;  /* 0x0000005a5b46723e */ /* 0x000fe200000010ff */
[----:B----4-:R-:W-:Y:S01]  /*14450*/  HMMA.16816.F32.BF16 R40, R56, R64, R40 ;  /* 0x000000403828723c */ /* 0x010fe20000041828 */
[----:B-----5:R-:W-:-:S05]  /*14460*/  F2FP.BF16.PACK_AB R71, R94, R93 ;  /* 0x0000005d5e47723e */ /* 0x020fca00000010ff */
[----:B------:R-:W-:Y:S02]  /*14470*/  MUFU.EX2 R104, R104 ;  /* 0x0000006800687308 */ /* 0x000fe40000000800 */
[C---:B---3--:R-:W-:Y:S06]  /*14480*/  HMMA.16816.F32.BF16 R32, R56.reuse, R60, R32 ;  /* 0x0000003c3820723c */ /* 0x048fec0000041820 */
[----:B------:R-:W-:Y:S02]  /*14490*/  MUFU.EX2 R107, R107 ;  /* 0x0000006b006b7308 */ /* 0x000fe40000000800 */
[C---:B------:R-:W-:Y:S01]  /*144a0*/  HMMA.16816.F32.BF16 R36, R56.reuse, R62, R36 ;  /* 0x0000003e3824723c */ /* 0x040fe20000041824 */
[----:B------:R-:W1:Y:S05]  /*144b0*/  LDSM.16.MT88.4 R60, [R146+0x9c00] ;  /* 0x009c0000923c783b */ /* 0x000e6a0000004200 */
[----:B------:R-:W-:Y:S02]  /*144c0*/  MUFU.EX2 R105, R105 ;  /* 0x0000006900697308 */ /* 0x000fe40000000800 */
[C---:B------:R-:W-:Y:S01]  /*144d0*/  HMMA.16816.F32.BF16 R44, R56.reuse, R66, R44 ;  /* 0x00000042382c723c */ /* 0x040fe2000004182c */
[----:B------:R-:W3:Y:S05]  /*144e0*/  LDSM.16.MT88.4 R64, [R144+0x9c00] ;  /* 0x009c00009040783b */ /* 0x000eea0000004200 */
[----:B------:R-:W-:Y:S02]  /*144f0*/  MUFU.EX2 R106, R106 ;  /* 0x0000006a006a7308 */ /* 0x000fe40000000800 */
[C---:B--2---:R-:W-:Y:S06]  /*14500*/  HMMA.16816.F32.BF16 R48, R56.reuse, R52, R48 ;  /* 0x000000343830723c */ /* 0x044fec0000041830 */
[----:B------:R-:W-:Y:S02]  /*14510*/  MUFU.EX2 R167, R167 ;  /* 0x000000a700a77308 */ /* 0x000fe40000000800 */
[----:B------:R-:W-:Y:S01]  /*14520*/  HMMA.16816.F32.BF16 R4, R56, R54, R4 ;  /* 0x000000363804723c */ /* 0x000fe20000041804 */
[----:B------:R-:W2:Y:S04]  /*14530*/  LDSM.16.MT88.4 R56, [R146+0xbc00] ;  /* 0x00bc00009238783b */ /* 0x000ea80000004200 */
[----:B------:R-:W4:Y:S01]  /*14540*/  LDSM.16.MT88.4 R52, [R144+0xbc00] ;  /* 0x00bc00009034783b */ /* 0x000f220000004200 */
[----:B------:R-:W-:Y:S08]  /*14550*/  MUFU.EX2 R169, R169 ;  /* 0x000000a900a97308 */ /* 0x000ff00000000800 */
[----:B------:R-:W-:Y:S01]  /*14560*/  MUFU.EX2 R172, R172 ;  /* 0x000000ac00ac7308 */ /* 0x000fe20000000800 */
[C---:B-1----:R-:W-:Y:S07]  /*14570*/  HMMA.16816.F32.BF16 R8, R68.reuse, R60, R8 ;  /* 0x0000003c4408723c */ /* 0x042fee0000041808 */
[----:B------:R-:W-:Y:S01]  /*14580*/  MUFU.EX2 R170, R170 ;  /* 0x000000aa00aa7308 */ /* 0x000fe20000000800 */
[C---:B------:R-:W-:Y:S01]  /*14590*/  HMMA.16816.F32.BF16 R12, R68.reuse, R62, R12 ;  /* 0x0000003e440c723c */ /* 0x040fe2000004180c */
[----:B------:R-:W1:Y:S06]  /*145a0*/  LDSM.16.MT88.4 R60, [R146+0xdc00] ;  /* 0x00dc0000923c783b */ /* 0x000e6c0000004200 */
[----:B------:R-:W-:Y:S01]  /*145b0*/  MUFU.EX2 R135, R135 ;  /* 0x0000008700877308 */ /* 0x000fe20000000800 */
[C---:B---3--:R-:W-:Y:S07]  /*145c0*/  HMMA.16816.F32.BF16 R16, R68.reuse, R64, R16 ;  /* 0x000000404410723c */ /* 0x048fee0000041810 */
[----:B------:R-:W-:Y:S01]  /*145d0*/  MUFU.EX2 R139, R139 ;  /* 0x0000008b008b7308 */ /* 0x000fe20000000800 */
[C---:B--2---:R-:W-:Y:S07]  /*145e0*/  HMMA.16816.F32.BF16 R24, R68.reuse, R56, R24 ;  /* 0x000000384418723c */ /* 0x044fee0000041818 */
[----:B------:R-:W-:Y:S01]  /*145f0*/  MUFU.EX2 R143, R143 ;  /* 0x0000008f008f7308 */ /* 0x000fe20000000800 */
[C---:B------:R-:W-:Y:S01]  /*14600*/  HMMA.16816.F32.BF16 R28, R68.reuse, R58, R28 ;  /* 0x0000003a441c723c */ /* 0x040fe2000004181c */
[----:B------:R-:W2:Y:S06]  /*14610*/  LDSM.16.MT88.4 R56, [R144+0xdc00] ;  /* 0x00dc00009038783b */ /* 0x000eac0000004200 */
[----:B------:R-:W-:Y:S01]  /*14620*/  MUFU.EX2 R3, R3 ;  /* 0x0000000300037308 */ /* 0x000fe20000000800 */
[C---:B------:R-:W-:Y:S01]  /*14630*/  HMMA.16816.F32.BF16 R20, R68.reuse, R66, R20 ;  /* 0x000000424414723c */ /* 0x040fe20000041814 */
[----:B------:R-:W3:Y:S06]  /*14640*/  LDSM.16.MT88.4 R64, [R146+0xa000] ;  /* 0x00a000009240783b */ /* 0x000eec0000004200 */
[----:B------:R-:W-:Y:S01]  /*14650*/  MUFU.EX2 R120, R120 ;  /* 0x0000007800787308 */ /* 0x000fe20000000800 */
[C---:B----4-:R-:W-:Y:S07]  /*14660*/  HMMA.16816.F32.BF16 R32, R68.reuse, R52, R32 ;  /* 0x000000344420723c */ /* 0x050fee0000041820 */
[----:B------:R-:W4:Y:S01]  /*14670*/  MUFU.EX2 R119, R140 ;  /* 0x0000008c00777308 */ /* 0x000f220000000800 */
[C---:B-1----:R-:W-:Y:S07]  /*14680*/  HMMA.16816.F32.BF16 R40, R68.reuse, R60, R40 ;  /* 0x0000003c4428723c */ /* 0x042fee0000041828 */
[----:B------:R-:W1:Y:S01]  /*14690*/  MUFU.EX2 R157, R157 ;  /* 0x0000009d009d7308 */ /* 0x000e620000000800 */
[C---:B------:R-:W-:Y:S01]  /*146a0*/  HMMA.16816.F32.BF16 R44, R68.reuse, R62, R44 ;  /* 0x0000003e442c723c */ /* 0x040fe2000004182c */
[----:B------:R-:W5:Y:S06]  /*146b0*/  LDSM.16.MT88.4 R60, [R144+0xa000] ;  /* 0x00a00000903c783b */ /* 0x000f6c0000004200 */
[----:B------:R-:W-:Y:S01]  /*146c0*/  MUFU.EX2 R0, R0 ;  /* 0x0000000000007308 */ /* 0x000fe20000000800 */
[----:B----4-:R-:W-:Y:S01]  /*146d0*/  F2FP.BF16.PACK_AB R100, R119, R142 ;  /* 0x0000008e7764723e */ /* 0x010fe200000010ff */
[C---:B------:R-:W-:Y:S01]  /*146e0*/  HMMA.16816.F32.BF16 R36, R68.reuse, R54, R36 ;  /* 0x000000364424723c */ /* 0x040fe20000041824 */
[----:B------:R-:W4:Y:S05]  /*146f0*/  LDSM.16.MT88.4 R52, [R146+0xc000] ;  /* 0x00c000009234783b */ /* 0x000f2a0000004200 */
[----:B------:R-:W3:Y:S01]  /*14700*/  MUFU.EX2 R117, R117 ;  /* 0x0000007500757308 */ /* 0x000ee20000000800 */
[----:B-1----:R-:W-:Y:S01]  /*14710*/  F2FP.BF16.PACK_AB R102, R157, R162 ;  /* 0x000000a29d66723e */ /* 0x002fe200000010ff */
[C---:B--2---:R-:W-:Y:S07]  /*14720*/  HMMA.16816.F32.BF16 R48, R68.reuse, R56, R48 ;  /* 0x000000384430723c */ /* 0x044fee0000041830 */
[----:B------:R-:W-:Y:S01]  /*14730*/  F2FP.BF16.PACK_AB R56, R98, R97 ;  /* 0x000000616238723e */ /* 0x000fe200000010ff */
[----:B------:R-:W-:Y:S01]  /*14740*/  HMMA.16816.F32.BF16 R4, R68, R58, R4 ;  /* 0x0000003a4404723c */ /* 0x000fe20000041804 */
[----:B------:R-:W-:-:S02]  /*14750*/  F2FP.BF16.PACK_AB R57, R107, R104 ;  /* 0x000000686b39723e */ /* 0x000fc400000010ff */
[----:B---3--:R-:W-:-:S04]  /*14760*/  F2FP.BF16.PACK_AB R101, R117, R0 ;  /* 0x000000007565723e */ /* 0x008fc800000010ff */
[----:B------:R-:W-:Y:S01]  /*14770*/  F2FP.BF16.PACK_AB R58, R99, R96 ;  /* 0x00000060633a723e */ /* 0x000fe200000010ff */
[--C-:B------:R-:W-:Y:S01]  /*14780*/  FFMA.FTZ R68, R134, c[0x0][0x23c], -R163.reuse ;  /* 0x00008f0086447a23 */ /* 0x100fe200000108a3 */
[----:B------:R-:W-:Y:S01]  /*14790*/  F2FP.BF16.PACK_AB R59, R106, R105 ;  /* 0x000000696a3b723e */ /* 0x000fe200000010ff */
[----:B------:R-:W-:Y:S02]  /*147a0*/  FFMA.FTZ R134, R136, c[0x0][0x23c], -R163 ;  /* 0x00008f0088867a23 */ /* 0x000fe400000108a3 */
[----:B------:R1:W2:Y:S04]  /*147b0*/  MUFU.EX2 R136, R68 ;  /* 0x0000004400887308 */ /* 0x0002a80000000800 */
[C---:B------:R-:W-:Y:S04]  /*147c0*/  HMMA.16816.F32.BF16 R8, R56.reuse, R64, R8 ;  /* 0x000000403808723c */ /* 0x040fe80000041808 */
[----:B------:R-:W3:Y:S04]  /*147d0*/  MUFU.EX2 R134, R134 ;  /* 0x0000008600867308 */ /* 0x000ee80000000800 */
[C---:B-----5:R-:W-:Y:S01]  /*147e0*/  HMMA.16816.F32.BF16 R16, R56.reuse, R60, R16 ;  /* 0x0000003c3810723c */ /* 0x060fe20000041810 */
[----:B-1----:R-:W-:Y:S07]  /*147f0*/  LDSM.16.MT88.4 R68, [R144+0xc800] ;  /* 0x00c800009044783b */ /* 0x002fee0000004200 */
[C---:B------:R-:W-:Y:S01]  /*14800*/  HMMA.16816.F32.BF16 R20, R56.reuse, R62, R20 ;  /* 0x0000003e3814723c */ /* 0x040fe20000041814 */
[----:B------:R-:W1:Y:S07]  /*14810*/  LDSM.16.MT88.4 R60, [R144+0xc000] ;  /* 0x00c00000903c783b */ /* 0x000e6e0000004200 */
[C---:B------:R-:W-:Y:S01]  /*14820*/  HMMA.16816.F32.BF16 R12, R56.reuse, R66, R12 ;  /* 0x00000042380c723c */ /* 0x040fe2000004180c */
[----:B------:R-:W5:Y:S07]  /*14830*/  LDSM.16.MT88.4 R64, [R146+0xe000] ;  /* 0x00e000009240783b */ /* 0x000f6e0000004200 */
[C---:B----4-:R-:W-:Y:S08]  /*14840*/  HMMA.16816.F32.BF16 R24, R56.reuse, R52, R24 ;  /* 0x000000343818723c */ /* 0x050ff00000041818 */
[C---:B------:R-:W-:Y:S01]  /*14850*/  HMMA.16816.F32.BF16 R28, R56.reuse, R54, R28 ;  /* 0x00000036381c723c */ /* 0x040fe2000004181c */
[----:B------:R-:W4:Y:S07]  /*14860*/  LDSM.16.MT88.4 R52, [R144+0xe000] ;  /* 0x00e000009034783b */ /* 0x000f2e0000004200 */
[C---:B-1----:R-:W-:Y:S08]  /*14870*/  HMMA.16816.F32.BF16 R32, R56.reuse, R60, R32 ;  /* 0x0000003c3820723c */ /* 0x042ff00000041820 */
[C---:B------:R-:W-:Y:S01]  /*14880*/  HMMA.16816.F32.BF16 R36, R56.reuse, R62, R36 ;  /* 0x0000003e3824723c */ /* 0x040fe20000041824 */
[----:B------:R-:W1:Y:S07]  /*14890*/  LDSM.16.MT88.4 R60, [R146+0xa400] ;  /* 0x00a40000923c783b */ /* 0x000e6e0000004200 */
[C---:B-----5:R-:W-:Y:S08]  /*148a0*/  HMMA.16816.F32.BF16 R40, R56.reuse, R64, R40 ;  /* 0x000000403828723c */ /* 0x060ff00000041828 */
[C---:B------:R-:W-:Y:S01]  /*148b0*/  HMMA.16816.F32.BF16 R44, R56.reuse, R66, R44 ;  /* 0x00000042382c723c */ /* 0x040fe2000004182c */
[----:B------:R-:W5:Y:S07]  /*148c0*/  LDSM.16.MT88.4 R64, [R144+0xa400] ;  /* 0x00a400009040783b */ /* 0x000f6e0000004200 */
[C---:B----4-:R-:W-:Y:S08]  /*148d0*/  HMMA.16816.F32.BF16 R48, R56.reuse, R52, R48 ;  /* 0x000000343830723c */ /* 0x050ff00000041830 */
[----:B------:R-:W-:Y:S01]  /*148e0*/  HMMA.16816.F32.BF16 R4, R56, R54, R4 ;  /* 0x000000363804723c */ /* 0x000fe20000041804 */
[----:B------:R-:W4:Y:S06]  /*148f0*/  LDSM.16.MT88.4 R52, [R146+0xc400] ;  /* 0x00c400009234783b */ /* 0x000f2c0000004200 */
        /* <DEDUP_REMOVED lines=18> */
[----:B------:R-:W-:Y:S07]  /*14a20*/  LDSM.16.MT88.4 R64, [R144+0xa800] ;  /* 0x00a800009040783b */ /* 0x000fee0000004200 */
[C---:B----4-:R-:W-:Y:S08]  /*14a30*/  HMMA.16816.F32.BF16 R48, R56.reuse, R52, R48 ;  /* 0x000000343830723c */ /* 0x050ff00000041830 */
[----:B------:R-:W-:Y:S01]  /*14a40*/  HMMA.16816.F32.BF16 R4, R56, R54, R4 ;  /* 0x000000363804723c */ /* 0x000fe20000041804 */
[----:B------:R-:W4:Y:S06]  /*14a50*/  LDSM.16.MT88.4 R52, [R146+0xc800] ;  /* 0x00c800009234783b */ /* 0x000f2c0000004200 */
[----:B--2---:R-:W-:-:S02]  /*14a60*/  F2FP.BF16.PACK_AB R56, R135, R136 ;  /* 0x000000888738723e */ /* 0x004fc400000010ff */
[----:B------:R-:W-:Y:S02]  /*14a70*/  F2FP.BF16.PACK_AB R57, R143, R116 ;  /* 0x000000748f39723e */ /* 0x000fe400000010ff */
[----:B---3--:R-:W-:Y:S02]  /*14a80*/  F2FP.BF16.PACK_AB R58, R139, R134 ;  /* 0x000000868b3a723e */ /* 0x008fe400000010ff */
[----:B------:R-:W-:-:S07]  /*14a90*/  F2FP.BF16.PACK_AB R59, R120, R3 ;  /* 0x00000003783b723e */ /* 0x000fce00000010ff */
[C---:B-1----:R-:W-:Y:S08]  /*14aa0*/  HMMA.16816.F32.BF16 R8, R56.reuse, R60, R8 ;  /* 0x0000003c3808723c */ /* 0x042ff00000041808 */
[C---:B------:R-:W-:Y:S01]  /*14ab0*/  HMMA.16816.F32.BF16 R12, R56.reuse, R62, R12 ;  /* 0x0000003e380c723c */ /* 0x040fe2000004180c */
[----:B------:R-:W1:Y:S07]  /*14ac0*/  LDSM.16.MT88.4 R60, [R146+0xe800] ;  /* 0x00e80000923c783b */ /* 0x000e6e0000004200 */
[C---:B------:R-:W-:Y:S08]  /*14ad0*/  HMMA.16816.F32.BF16 R32, R56.reuse, R68, R32 ;  /* 0x000000443820723c */ /* 0x040ff00000041820 */
[C---:B------:R-:W-:Y:S01]  /*14ae0*/  HMMA.16816.F32.BF16 R36, R56.reuse, R70, R36 ;  /* 0x000000463824723c */ /* 0x040fe20000041824 */
[----:B------:R-:W2:Y:S07]  /*14af0*/  LDSM.16.MT88.4 R68, [R146+0xac00] ;  /* 0x00ac00009244783b */ /* 0x000eae0000004200 */
[C---:B----4-:R-:W-:Y:S08]  /*14b00*/  HMMA.16816.F32.BF16 R24, R56.reuse, R52, R24 ;  /* 0x000000343818723c */ /* 0x050ff00000041818 */
[C---:B------:R-:W-:Y:S01]  /*14b10*/  HMMA.16816.F32.BF16 R28, R56.reuse, R54, R28 ;  /* 0x00000036381c723c */ /* 0x040fe2000004181c */
[----:B------:R-:W3:Y:S07]  /*14b20*/  LDSM.16.MT88.4 R52, [R144+0xac00] ;  /* 0x00ac00009034783b */ /* 0x000eee0000004200 */
[C---:B------:R-:W-:Y:S08]  /*14b30*/  HMMA.16816.F32.BF16 R16, R56.reuse, R64, R16 ;  /* 0x000000403810723c */ /* 0x040ff00000041810 */
[C---:B-1----:R-:W-:Y:S07]  /*14b40*/  HMMA.16816.F32.BF16 R40, R56.reuse, R60, R40 ;  /* 0x0000003c3828723c */ /* 0x042fee0000041828 */
[--C-:B------:R-:W-:Y:S01]  /*14b50*/  FFMA.FTZ R60, R122, c[0x0][0x23c], -R126.reuse ;  /* 0x00008f007a3c7a23 */ /* 0x100fe2000001087e */
[----:B------:R-:W-:Y:S01]  /*14b60*/  HMMA.16816.F32.BF16 R44, R56, R62, R44 ;  /* 0x0000003e382c723c */ /* 0x000fe2000004182c */
[----:B------:R-:W-:-:S04]  /*14b70*/  FFMA.FTZ R61, R121, c[0x0][0x23c], -R126 ;  /* 0x00008f00793d7a23 */ /* 0x000fc8000001087e */
[----:B------:R-:W-:Y:S02]  /*14b80*/  MUFU.EX2 R60, R60 ;  /* 0x0000003c003c7308 */ /* 0x000fe40000000800 */
[----:B------:R-:W-:Y:S01]  /*14b90*/  FADD.FTZ R63, R123, R124 ;  /* 0x0000007c7b3f7221 */ /* 0x000fe20000010000 */
[----:B------:R-:W-:Y:S01]  /*14ba0*/  HMMA.16816.F32.BF16 R20, R56, R66, R20 ;  /* 0x000000423814723c */ /* 0x000fe20000041814 */
[----:B------:R-:W1:Y:S02]  /*14bb0*/  LDSM.16.MT88.4 R64, [R144+0xe800] ;  /* 0x00e800009040783b */ /* 0x000e640000004200 */
[----:B------:R-:W-:Y:S02]  /*14bc0*/  FADD.FTZ R63, R2, R63 ;  /* 0x0000003f023f7221 */ /* 0x000fe40000010000 */
[----:B------:R-:W4:Y:S02]  /*14bd0*/  MUFU.EX2 R61, R61 ;  /* 0x0000003d003d7308 */ /* 0x000f240000000800 */
[----:B------:R-:W-:-:S04]  /*14be0*/  FADD.FTZ R2, R78, R63 ;  /* 0x0000003f4e027221 */ /* 0x000fc80000010000 */
[----:B------:R-:W-:Y:S01]  /*14bf0*/  FADD.FTZ R2, R79, R2 ;  /* 0x000000024f027221 */ /* 0x000fe20000010000 */
[----:B----4-:R-:W-:-:S07]  /*14c00*/  F2FP.BF16.PACK_AB R103, R61, R60 ;  /* 0x0000003c3d67723e */ /* 0x010fce00000010ff */
[C---:B--2---:R-:W-:Y:S07]  /*14c10*/  HMMA.16816.F32.BF16 R112, R100.reuse, R68, R8 ;  /* 0x000000446470723c */ /* 0x044fee0000041808 */
[----:B------:R-:W-:Y:S01]  /*14c20*/  FADD.FTZ R9, R73, R72 ;  /* 0x0000004849097221 */ /* 0x000fe20000010000 */
[----:B------:R-:W-:Y:S01]  /*14c30*/  HMMA.16816.F32.BF16 R68, R100, R70, R12 ;  /* 0x000000466444723c */ /* 0x000fe2000004180c */
[----:B------:R-:W-:Y:S02]  /*14c40*/  FADD.FTZ R11, R77, R2 ;  /* 0x000000024d0b7221 */ /* 0x000fe40000010000 */
[----:B------:R-:W-:-:S02]  /*14c50*/  FADD.FTZ R9, R74, R9 ;  /* 0x000000094a097221 */ /* 0x000fc40000010000 */
[----:B------:R-:W-:Y:S02]  /*14c60*/  FADD.FTZ R11, R76, R11 ;  /* 0x0000000b4c0b7221 */ /* 0x000fe40000010000 */
[----:B------:R-:W-:Y:S01]  /*14c70*/  FADD.FTZ R82, R82, R9 ;  /* 0x0000000952527221 */ /* 0x000fe20000010000 */
[----:B---3--:R-:W-:Y:S01]  /*14c80*/  HMMA.16816.F32.BF16 R72, R100, R52, R16 ;  /* 0x000000346448723c */ /* 0x008fe20000041810 */
[----:B------:R-:W-:Y:S02]  /*14c90*/  FADD.FTZ R84, R84, R11 ;  /* 0x0000000b54547221 */ /* 0x000fe40000010000 */
[----:B------:R-:W-:Y:S01]  /*14ca0*/  FADD.FTZ R81, R81, R82 ;  /* 0x0000005251517221 */ /* 0x000fe20000010000 */
[----:B------:R-:W2:Y:S01]  /*14cb0*/  LDSM.16.MT88.4 R8, [R146+0xec00] ;  /* 0x00ec00009208783b */ /* 0x000ea20000004200 */
        /* <DEDUP_REMOVED lines=8> */
[----:B------:R-:W-:Y:S01]  /*14d40*/  FADD.FTZ R2, R92, R85 ;  /* 0x000000555c027221 */ /* 0x000fe20000010000 */
[----:B------:R-:W1:Y:S01]  /*14d50*/  LDSM.16.MT88.4 R56, [R146+0xcc00] ;  /* 0x00cc00009238783b */ /* 0x000e620000004200 */
[----:B------:R-:W-:Y:S02]  /*14d60*/  FADD.FTZ R13, R88, R13 ;  /* 0x0000000d580d7221 */ /* 0x000fe40000010000 */
[----:B------:R-:W-:-:S02]  /*14d70*/  FADD.FTZ R2, R95, R2 ;  /* 0x000000025f027221 */ /* 0x000fc40000010000 */
[----:B------:R-:W-:Y:S01]  /*14d80*/  FADD.FTZ R90, R90, R13 ;  /* 0x0000000d5a5a7221 */ /* 0x000fe20000010000 */
[C---:B------:R-:W-:Y:S01]  /*14d90*/  HMMA.16816.F32.BF16 R76, R100.reuse, R54, R20 ;  /* 0x00000036644c723c */ /* 0x040fe20000041814 */
[----:B------:R-:W-:Y:S01]  /*14da0*/  FADD.FTZ R17, R93, R2 ;  /* 0x000000025d117221 */ /* 0x000fe20000010000 */
[----:B------:R-:W3:Y:S01]  /*14db0*/  LDSM.16.MT88.4 R12, [R144+0xec00] ;  /* 0x00ec0000900c783b */ /* 0x000ee20000004200 */
        /* <DEDUP_REMOVED lines=34> */
[----:B---3--:R-:W-:Y:S01]  /*14fe0*/  HMMA.16816.F32.BF16 R104, R100, R12, R48 ;  /* 0x0000000c6468723c */ /* 0x008fe20000041830 */
[----:B------:R-:W-:-:S02]  /*14ff0*/  FADD.FTZ R0, R0, R3 ;  /* 0x0000000300007221 */ /* 0x000fc40000010000 */
[----:B------:R-:W-:Y:S02]  /*15000*/  FADD.FTZ R119, R119, R142 ;  /* 0x0000008e77777221 */ /* 0x000fe40000010000 */
[----:B------:R-:W-:Y:S01]  /*15010*/  FADD.FTZ R117, R117, R0 ;  /* 0x0000000075757221 */ /* 0x000fe20000010000 */
[----:B------:R-:W-:Y:S01]  /*15020*/  MOV R0, R131 ;  /* 0x0000008300007202 */ /* 0x000fe20000000f00 */
[----:B------:R-:W-:Y:S01]  /*15030*/  FADD.FTZ R162, R162, R119 ;  /* 0x00000077a2a27221 */ /* 0x000fe20000010000 */
[----:B------:R-:W-:Y:S01]  /*15040*/  HMMA.16816.F32.BF16 R100, R100, R14, R4 ;  /* 0x0000000e6464723c */ /* 0x000fe20000041804 */
[----:B------:R-:W-:Y:S02]  /*15050*/  FADD.FTZ R60, R60, R117 ;  /* 0x000000753c3c7221 */ /* 0x000fe40000010000 */
[----:B------:R-:W-:Y:S02]  /*15060*/  FADD.FTZ R165, R157, R162 ;  /* 0x000000a29da57221 */ /* 0x000fe40000010000 */
[----:B------:R-:W-:-:S03]  /*15070*/  FADD.FTZ R164, R61, R60 ;  /* 0x0000003c3da47221 */ /* 0x000fc60000010000 */
.L_x_2120:
        /* <DEDUP_REMOVED lines=14> */
.L_x_2130:
        /* <DEDUP_REMOVED lines=64> */
.L_x_2127:
        /* <DEDUP_REMOVED lines=15> */
[----:B------:R-:W-:Y:S01]  /*15650*/  ISETP.GE.AND P0, PT, R160, 0x2, PT ;  /* 0x00000002a000780c */ /* 0x000fe20003f06270 */
        /* <DEDUP_REMOVED lines=9> */
[----:B------:R-:W3:Y:S04]  /*156f0*/  LDSM.16.M88.4 R8, [R148+0x3000] ;  /* 0x003000009408783b */ /* 0x000ee80000000200 */
[----:B------:R-:W2:Y:S04]  /*15700*/  LDSM.16.M88.4 R16, [R148+0x3400] ;  /* 0x003400009410783b */ /* 0x000ea80000000200 */
        /* <DEDUP_REMOVED lines=12> */
[----:B------:R-:W1:Y:S04]  /*157d0*/  LDSM.16.M88.4 R136, [R145+0x3800] ;  /* 0x003800009188783b */ /* 0x000e680000000200 */
[----:B------:R-:W-:Y:S01]  /*157e0*/  LDSM.16.M88.4 R140, [R145+0x4800] ;  /* 0x00480000918c783b */ /* 0x000fe20000000200 */
[C---:B--2---:R-:W-:Y:S08]  /*157f0*/  HMMA.16816.F32.BF16 R12, R64.reuse, R16, RZ ;  /* 0x00000010400c723c */ /* 0x044ff000000418ff */
[C---:B------:R-:W-:Y:S08]  /*15800*/  HMMA.16816.F32.BF16 R16, R64.reuse, R18, RZ ;  /* 0x000000124010723c */ /* 0x040ff000000418ff */
[C---:B----4-:R-:W-:Y:S08]  /*15810*/  HMMA.16816.F32.BF16 R20, R64.reuse, R24, RZ ;  /* 0x000000184014723c */ /* 0x050ff000000418ff */
[C---:B------:R-:W-:Y:S08]  /*15820*/  HMMA.16816.F32.BF16 R24, R64.reuse, R26, RZ ;  /* 0x0000001a4018723c */ /* 0x040ff000000418ff */
[C---:B-----5:R-:W-:Y:S08]  /*15830*/  HMMA.16816.F32.BF16 R28, R64.reuse, R32, RZ ;  /* 0x00000020401c723c */ /* 0x060ff000000418ff */
[C---:B------:R-:W-:Y:S08]  /*15840*/  HMMA.16816.F32.BF16 R32, R64.reuse, R34, RZ ;  /* 0x000000224020723c */ /* 0x040ff000000418ff */
        /* <DEDUP_REMOVED lines=36> */
[----:B------:R-:W-:Y:S07]  /*15a90*/  LDSM.16.M88.4 R128, [R148+0x6800] ;  /* 0x006800009480783b */ /* 0x000fee0000000200 */
[C---:B--2---:R-:W-:Y:S08]  /*15aa0*/  HMMA.16816.F32.BF16 R12, R120.reuse, R132, R12 ;  /* 0x00000084780c723c */ /* 0x044ff0000004180c */
[C---:B------:R-:W-:Y:S01]  /*15ab0*/  HMMA.16816.F32.BF16 R16, R120.reuse, R134, R16 ;  /* 0x000000867810723c */ /* 0x040fe20000041810 */
[----:B------:R-:W-:Y:S07]  /*15ac0*/  LDSM.16.M88.4 R132, [R148+0x6c00] ;  /* 0x006c00009484783b */ /* 0x000fee0000000200 */
[C---:B---3--:R-:W-:Y:S08]  /*15ad0*/  HMMA.16816.F32.BF16 R20, R120.reuse, R140, R20 ;  /* 0x0000008c7814723c */ /* 0x048ff00000041814 */
[C---:B------:R-:W-:Y:S01]  /*15ae0*/  HMMA.16816.F32.BF16 R24, R120.reuse, R142, R24 ;  /* 0x0000008e7818723c */ /* 0x040fe20000041818 */
[----:B------:R-:W-:Y:S07]  /*15af0*/  LDSM.16.M88.4 R140, [R145+0x5000] ;  /* 0x00500000918c783b */ /* 0x000fee0000000200 */
[C---:B----4-:R-:W-:Y:S08]  /*15b00*/  HMMA.16816.F32.BF16 R28, R120.reuse, R124, R28 ;  /* 0x0000007c781c723c */ /* 0x050ff0000004181c */
        /* <DEDUP_REMOVED lines=10> */
[----:B------:R-:W-:Y:S07]  /*15bb0*/  LDSM.16.M88.4 R128, [R145+0x5c00] ;  /* 0x005c00009180783b */ /* 0x000fee0000000200 */
[C---:B------:R-:W-:Y:S08]  /*15bc0*/  HMMA.16816.F32.BF16 R60, R120.reuse, R132, R60 ;  /* 0x00000084783c723c */ /* 0x040ff0000004183c */
[----:B------:R-:W-:Y:S01]  /*15bd0*/  HMMA.16816.F32.BF16 R64, R120, R134, R64 ;  /* 0x000000867840723c */ /* 0x000fe20000041840 */
[----:B------:R-:W1:Y:S04]  /*15be0*/  LDSM.16.M88.4 R120, [R145+0x5400] ;  /* 0x005400009178783b */ /* 0x000e680000000200 */
[----:B------:R-:W3:Y:S03]  /*15bf0*/  LDSM.16.M88.4 R132, [R145+0x6000] ;  /* 0x006000009184783b */ /* 0x000ee60000000200 */
        /* <DEDUP_REMOVED lines=11> */
[----:B------:R-:W-:Y:S07]  /*15cb0*/  LDSM.16.M88.4 R128, [R149+0x2000] ;  /* 0x002000009580783b */ /* 0x000fee0000000200 */
        /* <DEDUP_REMOVED lines=9> */
[C---:B----4-:R-:W-:Y:S08]  /*15d50*/  HMMA.16816.F32.BF16 R60, R136.reuse, R124, R60 ;  /* 0x0000007c883c723c */ /* 0x050ff0000004183c */
[----:B------:R-:W-:Y:S01]  /*15d60*/  HMMA.16816.F32.BF16 R64, R136, R126, R64 ;  /* 0x0000007e8840723c */ /* 0x000fe20000041840 */
[----:B------:R-:W4:Y:S04]  /*15d70*/  LDSM.16.M88.4 R124, [R148+0x7c00] ;  /* 0x007c0000947c783b */ /* 0x000f280000000200 */
[----:B------:R-:W-:Y:S03]  /*15d80*/  LDSM.16.M88.4 R136, [R148+0x8400] ;  /* 0x008400009488783b */ /* 0x000fe60000000200 */
        /* <DEDUP_REMOVED lines=12> */
[C---:B---3--:R-:W-:Y:S08]  /*15e50*/  HMMA.16816.F32.BF16 R36, R128.reuse, R132, R36 ;  /* 0x000000848024723c */ /* 0x048ff00000041824 */
[C---:B------:R-:W-:Y:S01]  /*15e60*/  HMMA.16816.F32.BF16 R40, R128.reuse, R134, R40 ;  /* 0x000000868028723c */ /* 0x040fe20000041828 */
[----:B------:R-:W3:Y:S07]  /*15e70*/  LDSM.16.M88.4 R132, [R145+0x7000] ;  /* 0x007000009184783b */ /* 0x000eee0000000200 */
[C---:B------:R-:W-:Y:S08]  /*15e80*/  HMMA.16816.F32.BF16 R44, R128.reuse, R136, R44 ;  /* 0x00000088802c723c */ /* 0x040ff0000004182c */
[C---:B------:R-:W-:Y:S01]  /*15e90*/  HMMA.16816.F32.BF16 R48, R128.reuse, R138, R48 ;  /* 0x0000008a8030723c */ /* 0x040fe20000041830 */
[----:B------:R-:W4:Y:S07]  /*15ea0*/  LDSM.16.M88.4 R136, [R145+0x7400] ;  /* 0x007400009188783b */ /* 0x000f2e0000000200 */
[C---:B--2---:R-:W-:Y:S08]  /*15eb0*/  HMMA.16816.F32.BF16 R52, R128.reuse, R140, R52 ;  /* 0x0000008c8034723c */ /* 0x044ff00000041834 */
[C---:B------:R-:W-:Y:S01]  /*15ec0*/  HMMA.16816.F32.BF16 R56, R128.reuse, R142, R56 ;  /* 0x0000008e8038723c */ /* 0x040fe20000041838 */
[----:B------:R-:W2:Y:S07]  /*15ed0*/  LDSM.16.M88.4 R140, [R145+0x7800] ;  /* 0x00780000918c783b */ /* 0x000eae0000000200 */
[C---:B-1----:R-:W-:Y:S08]  /*15ee0*/  HMMA.16816.F32.BF16 R60, R128.reuse, R120, R60 ;  /* 0x00000078803c723c */ /* 0x042ff0000004183c */
[----:B------:R-:W-:Y:S01]  /*15ef0*/  HMMA.16816.F32.BF16 R64, R128, R122, R64 ;  /* 0x0000007a8040723c */ /* 0x000fe20000041840 */
[----:B------:R-:W1:Y:S04]  /*15f00*/  LDSM.16.M88.4 R120, [R145+0x7c00] ;  /* 0x007c00009178783b */ /* 0x000e680000000200 */
[----:B------:R-:W5:Y:S03]  /*15f10*/  LDSM.16.M88.4 R128, [R145+0x8000] ;  /* 0x008000009180783b */ /* 0x000f660000000200 */
[C---:B---3--:R-:W-:Y:S08]  /*15f20*/  HMMA.16816.F32.BF16 R4, R124.reuse, R132, R4 ;  /* 0x000000847c04723c */ /* 0x048ff00000041804 */
[C---:B------:R-:W-:Y:S01]  /*15f30*/  HMMA.16816.F32.BF16 R8, R124.reuse, R134, R8 ;  /* 0x000000867c08723c */ /* 0x040fe20000041808 */
[----:B------:R-:W3:Y:S07]  /*15f40*/  LDSM.16.M88.4 R132, [R145+0x8400] ;  /* 0x008400009184783b */ /* 0x000eee0000000200 */
[C---:B----4-:R-:W-:Y:S08]  /*15f50*/  HMMA.16816.F32.BF16 R12, R124.reuse, R136, R12 ;  /* 0x000000887c0c723c */ /* 0x050ff0000004180c */
[C---:B------:R-:W-:Y:S01]  /*15f60*/  HMMA.16816.F32.BF16 R16, R124.reuse, R138, R16 ;  /* 0x0000008a7c10723c */ /* 0x040fe20000041810 */
[----:B------:R-:W4:Y:S07]  /*15f70*/  LDSM.16.M88.4 R136, [R145+0x8800] ;  /* 0x008800009188783b */ /* 0x000f2e0000000200 */
[C---:B--2---:R-:W-:Y:S08]  /*15f80*/  HMMA.16816.F32.BF16 R20, R124.reuse, R140, R20 ;  /* 0x0000008c7c14723c */ /* 0x044ff00000041814 */
[C---:B------:R-:W-:Y:S01]  /*15f90*/  HMMA.16816.F32.BF16 R24, R124.reuse, R142, R24 ;  /* 0x0000008e7c18723c */ /* 0x040fe20000041818 */
[----:B------:R-:W2:Y:S01]  /*15fa0*/  LDSM.16.M88.4 R140, [R145+0x8c00] ;  /* 0x008c0000918c783b */ /* 0x000ea20000000200 */
[----:B------:R-:W-:Y:S04]  /*15fb0*/  DEPBAR.LE SB0, 0x0 ;  /* 0x000080000000791a */ /* 0x000fe80000000000 */
[----:B------:R-:W-:Y:S02]  /*15fc0*/  BAR.SYNC.DEFER_BLOCKING 0x0 ;  /* 0x0000000000007b1d */ /* 0x000fe40000010000 */
[C---:B-1----:R-:W-:Y:S08]  /*15fd0*/  HMMA.16816.F32.BF16 R28, R124.reuse, R120, R28 ;  /* 0x000000787c1c723c */ /* 0x042ff0000004181c */
[C---:B------:R-:W-:Y:S08]  /*15fe0*/  HMMA.16816.F32.BF16 R32, R124.reuse, R122, R32 ;  /* 0x0000007a7c20723c */ /* 0x040ff00000041820 */
[C---:B-----5:R-:W-:Y:S08]  /*15ff0*/  HMMA.16816.F32.BF16 R36, R124.reuse, R128, R36 ;  /* 0x000000807c24723c */ /* 0x060ff00000041824 */
[C---:B------:R-:W-:Y:S08]  /*16000*/  HMMA.16816.F32.BF16 R40, R124.reuse, R130, R40 ;  /* 0x000000827c28723c */ /* 0x040ff00000041828 */
[C---:B---3--:R-:W-:Y:S08]  /*16010*/  HMMA.16816.F32.BF16 R44, R124.reuse, R132, R44 ;  /* 0x000000847c2c723c */ /* 0x048ff0000004182c */
[C---:B------:R-:W-:Y:S08]  /*16020*/  HMMA.16816.F32.BF16 R48, R124.reuse, R134, R48 ;  /* 0x000000867c30723c */ /* 0x040ff00000041830 */
[C---:B----4-:R-:W-:Y:S08]  /*16030*/  HMMA.16816.F32.BF16 R52, R124.reuse, R136, R52 ;  /* 0x000000887c34723c */ /* 0x050ff00000041834 */
        /* <DEDUP_REMOVED lines=70> */
.L_x_2129:
[C---:B------:R-:W-:Y:S01]  /*164a0*/  LEA R156, P0, R122.reuse, R156, 0x1 ;  /* 0x0000009c7a9c7211 */ /* 0x040fe200078008ff */
[----:B------:R-:W-:Y:S02]  /*164b0*/  USHF.L.U32 UR5, UR9, 0x6, URZ ;  /* 0x0000000609057899 */ /* 0x000fe4000800063f */
[----:B------:R-:W-:Y:S01]  /*164c0*/  USHF.L.U64.HI UR9, UR9, UR12, UR4 ;  /* 0x0000000c09097299 */ /* 0x000fe20008010204 */
[----:B------:R-:W-:Y:S03]  /*164d0*/  LEA.HI.X R155, R122, R155, R2, 0x1, P0 ;  /* 0x0000009b7a9b7211 */ /* 0x000fe600000f0c02 */
[----:B------:R-:W-:Y:S02]  /*164e0*/  IADD3 R122, P0, R156, UR5, RZ ;  /* 0x000000059c7a7c10 */ /* 0x000fe4000ff1e0ff */
[----:B------:R-:W-:Y:S02]  /*164f0*/  IMAD.MOV.U32 R157, RZ, RZ, R155 ;  /* 0x000000ffff9d7224 */ /* 0x000fe400078e009b */
        /* <DEDUP_REMOVED lines=8> */
[----:B------:R-:W-:Y:S03]  /*16580*/  IADD3 R118, P0, R120, UR5, RZ ;  /* 0x0000000578767c10 */ /* 0x000fe6000ff1e0ff */
[----:B------:R1:W-:Y:S01]  /*16590*/  LDGSTS.E.BYPASS.LTC128B.128 [R154+0x7000], [R156.64+0x80] ;  /* 0x070000809c9a7fae */ /* 0x0003e2000b901d46 */
[----:B------:R-:W-:Y:S03]  /*165a0*/  IADD3.X R119, R121, UR9, RZ, P0, !PT ;  /* 0x0000000979777c10 */ /* 0x000fe600087fe4ff */
        /* <DEDUP_REMOVED lines=10> */
.L_x_2128:
        /* <DEDUP_REMOVED lines=84> */
[--C-:B------:R-:W-:Y:S01]  /*16b90*/  FFMA.FTZ R143, R4, c[0x0][0x23c], -R157.reuse ;  /* 0x00008f00048f7a23 */ /* 0x100fe2000001089d */
[----:B------:R-:W-:Y:S01]  /*16ba0*/  FSEL R133, R133, RZ, P0 ;  /* 0x000000ff85857208 */ /* 0x000fe20000000000 */
[----:B------:R-:W-:Y:S01]  /*16bb0*/  FMUL.FTZ R3, R117, c[0x0][0x23c] ;  /* 0x00008f0075037a20 */ /* 0x000fe20000410000 */
[----:B------:R-:W-:Y:S01]  /*16bc0*/  ISETP.GT.AND P0, PT, R160, 0x1, PT ;  /* 0x00000001a000780c */ /* 0x000fe20003f04270 */
[----:B------:R-:W-:Y:S02]  /*16bd0*/  FFMA.FTZ R134, R5, c[0x0][0x23c], -R157 ;  /* 0x00008f0005867a23 */ /* 0x000fe4000001089d */
[--C-:B------:R-:W-:Y:S01]  /*16be0*/  FFMA.FTZ R136, R6, c[0x0][0x23c], -R133.reuse ;  /* 0x00008f0006887a23 */ /* 0x100fe20000010885 */
[----:B------:R-:W-:Y:S01]  /*16bf0*/  MUFU.EX2 R143, R143 ;  /* 0x0000008f008f7308 */ /* 0x000fe20000000800 */
[----:B------:R-:W-:Y:S02]  /*16c00*/  FFMA.FTZ R7, R7, c[0x0][0x23c], -R133 ;  /* 0x00008f0007077a23 */ /* 0x000fe40000010885 */
[--C-:B------:R-:W-:Y:S02]  /*16c10*/  FFMA.FTZ R119, R8, c[0x0][0x23c], -R157.reuse ;  /* 0x00008f0008777a23 */ /* 0x100fe4000001089d */
[----:B------:R-:W-:Y:S02]  /*16c20*/  FFMA.FTZ R6, R9, c[0x0][0x23c], -R157 ;  /* 0x00008f0009067a23 */ /* 0x000fe4000001089d */
[----:B------:R-:W-:Y:S02]  /*16c30*/  FFMA.FTZ R5, R11, c[0x0][0x23c], -R133 ;  /* 0x00008f000b057a23 */ /* 0x000fe40000010885 */
[--C-:B------:R-:W-:Y:S01]  /*16c40*/  FFMA.FTZ R132, R12, c[0x0][0x23c], -R157.reuse ;  /* 0x00008f000c847a23 */ /* 0x100fe2000001089d */
[----:B------:R-:W4:Y:S01]  /*16c50*/  MUFU.EX2 R3, R3 ;  /* 0x0000000300037308 */ /* 0x000f220000000800 */
[----:B------:R-:W-:Y:S02]  /*16c60*/  FFMA.FTZ R142, R20, c[0x0][0x23c], -R157 ;  /* 0x00008f00148e7a23 */ /* 0x000fe4000001089d */
[----:B--2---:R-:W-:Y:S02]  /*16c70*/  FFMA.FTZ R118, R10, c[0x0][0x23c], -R133 ;  /* 0x00008f000a767a23 */ /* 0x004fe40000010885 */
[C---:B---3--:R-:W-:Y:S02]  /*16c80*/  FMUL.FTZ R8, R116.reuse, R112 ;  /* 0x0000007074087220 */ /* 0x048fe40000410000 */
        /* <DEDUP_REMOVED lines=11> */
[C---:B----4-:R-:W-:Y:S02]  /*16d40*/  FMUL.FTZ R10, R3.reuse, R114 ;  /* 0x00000072030a7220 */ /* 0x050fe40000410000 */
        /* <DEDUP_REMOVED lines=20> */
[----:B------:R-:W-:Y:S02]  /*16e90*/  FMUL.FTZ R89, R116, R89 ;  /* 0x0000005974597220 */ /* 0x000fe40000410000 */
[C---:B------:R-:W-:Y:S01]  /*16ea0*/  FMUL.FTZ R90, R3.reuse, R90 ;  /* 0x0000005a035a7220 */ /* 0x040fe20000410000 */
[----:B------:R-:W-:Y:S01]  /*16eb0*/  MUFU.EX2 R118, R118 ;  /* 0x0000007600767308 */ /* 0x000fe20000000800 */
[----:B------:R-:W-:Y:S02]  /*16ec0*/  FMUL.FTZ R91, R3, R91 ;  /* 0x0000005b035b7220 */ /* 0x000fe40000410000 */
[----:B------:R-:W-:Y:S02]  /*16ed0*/  FFMA.FTZ R139, R21, c[0x0][0x23c], -R157 ;  /* 0x00008f00158b7a23 */ /* 0x000fe4000001089d */
[--C-:B------:R-:W-:Y:S02]  /*16ee0*/  FFMA.FTZ R140, R22, c[0x0][0x23c], -R133.reuse ;  /* 0x00008f00168c7a23 */ /* 0x100fe40000010885 */
[----:B------:R-:W-:Y:S02]  /*16ef0*/  FFMA.FTZ R141, R23, c[0x0][0x23c], -R133 ;  /* 0x00008f00178d7a23 */ /* 0x000fe40000010885 */
[----:B------:R-:W-:Y:S01]  /*16f00*/  LDSM.16.MT88.4 R20, [R146+0xd400] ;  /* 0x00d400009214783b */ /* 0x000fe20000004200 */
[----:B------:R-:W3:Y:S01]  /*16f10*/  MUFU.EX2 R5, R5 ;  /* 0x0000000500057308 */ /* 0x000ee20000000800 */
[----:B------:R-:W-:Y:S02]  /*16f20*/  FFMA.FTZ R32, R32, c[0x0][0x23c], -R157 ;  /* 0x00008f0020207a23 */ /* 0x000fe4000001089d */
[--C-:B------:R-:W-:Y:S01]  /*16f30*/  FFMA.FTZ R166, R34, c[0x0][0x23c], -R133.reuse ;  /* 0x00008f0022a67a23 */ /* 0x100fe20000010885 */
[----:B--2---:R-:W-:Y:S01]  /*16f40*/  F2FP.BF16.PACK_AB R114, R6, R119 ;  /* 0x000000770672723e */ /* 0x004fe200000010ff */
[----:B------:R-:W-:Y:S02]  /*16f50*/  FFMA.FTZ R167, R35, c[0x0][0x23c], -R133 ;  /* 0x00008f0023a77a23 */ /* 0x000fe40000010885 */
[--C-:B------:R-:W-:Y:S02]  /*16f60*/  FFMA.FTZ R169, R36, c[0x0][0x23c], -R157.reuse ;  /* 0x00008f0024a97a23 */ /* 0x100fe4000001089d */
[----:B------:R-:W-:Y:S01]  /*16f70*/  FFMA.FTZ R168, R37, c[0x0][0x23c], -R157 ;  /* 0x00008f0025a87a23 */ /* 0x000fe2000001089d */
[----:B------:R-:W-:Y:S01]  /*16f80*/  MUFU.EX2 R117, R32 ;  /* 0x0000002000757308 */ /* 0x000fe20000000800 */
[--C-:B------:R-:W-:Y:S02]  /*16f90*/  FFMA.FTZ R170, R42, c[0x0][0x23c], -R133.reuse ;  /* 0x00008f002aaa7a23 */ /* 0x100fe40000010885 */
[----:B------:R-:W-:Y:S02]  /*16fa0*/  FFMA.FTZ R171, R43, c[0x0][0x23c], -R133 ;  /* 0x00008f002bab7a23 */ /* 0x000fe40000010885 */
[----:B------:R-:W-:Y:S02]  /*16fb0*/  FFMA.FTZ R173, R45, c[0x0][0x23c], -R157 ;  /* 0x00008f002dad7a23 */ /* 0x000fe4000001089d */
[--C-:B------:R-:W-:Y:S02]  /*16fc0*/  FFMA.FTZ R174, R46, c[0x0][0x23c], -R133.reuse ;  /* 0x00008f002eae7a23 */ /* 0x100fe40000010885 */
[----:B------:R-:W-:Y:S01]  /*16fd0*/  FFMA.FTZ R175, R47, c[0x0][0x23c], -R133 ;  /* 0x00008f002faf7a23 */ /* 0x000fe20000010885 */
[----:B------:R-:W-:Y:S01]  /*16fe0*/  MUFU.EX2 R132, R132 ;  /* 0x0000008400847308 */ /* 0x000fe20000000800 */
[C---:B------:R-:W-:Y:S02]  /*16ff0*/  FMUL.FTZ R92, R116.reuse, R92 ;  /* 0x0000005c745c7220 */ /* 0x040fe40000410000 */
[C---:B------:R-:W-:Y:S01]  /*17000*/  FMUL.FTZ R93, R116.reuse, R93 ;  /* 0x0000005d745d7220 */ /* 0x040fe20000410000 */
[----:B---3--:R-:W-:Y:S01]  /*17010*/  F2FP.BF16.PACK_AB R115, R5, R118 ;  /* 0x000000760573723e */ /* 0x008fe200000010ff */
[C---:B------:R-:W-:Y:S02]  /*17020*/  FMUL.FTZ R94, R3.reuse, R94 ;  /* 0x0000005e035e7220 */ /* 0x040fe40000410000 */
[C---:B------:R-:W-:Y:S02]  /*17030*/  FMUL.FTZ R95, R3.reuse, R95 ;  /* 0x0000005f035f7220 */ /* 0x040fe40000410000 */
[C---:B------:R-:W-:Y:S01]  /*17040*/  FMUL.FTZ R96, R116.reuse, R96 ;  /* 0x0000006074607220 */ /* 0x040fe20000410000 */
[----:B------:R-:W-:Y:S01]  /*17050*/  MUFU.EX2 R142, R142 ;  /* 0x0000008e008e7308 */ /* 0x000fe20000000800 */
[C---:B------:R-:W-:Y:S05]  /*17060*/  HMMA.16816.F32.BF16 R8, R112.reuse, R120, R8 ;  /* 0x000000787008723c */ /* 0x040fea0000041808 */
[C---:B------:R-:W-:Y:S02]  /*17070*/  FMUL.FTZ R97, R116.reuse, R97 ;  /* 0x0000006174617220 */ /* 0x040fe40000410000 */
[C---:B------:R-:W-:Y:S01]  /*17080*/  FMUL.FTZ R98, R3.reuse, R98 ;  /* 0x0000006203627220 */ /* 0x040fe20000410000 */
[C---:B------:R-:W-:Y:S01]  /*17090*/  HMMA.16816.F32.BF16 R68, R112.reuse, R122, R68 ;  /* 0x0000007a7044723c */ /* 0x040fe20000041844 */
[----:B------:R-:W2:Y:S01]  /*170a0*/  LDSM.16.MT88.4 R120, [R144+0xb000] ;  /* 0x00b000009078783b */ /* 0x000ea20000004200 */
[----:B------:R-:W-:Y:S02]  /*170b0*/  MUFU.EX2 R139, R139 ;  /* 0x0000008b008b7308 */ /* 0x000fe40000000800 */
[C---:B------:R-:W-:Y:S02]  /*170c0*/  FMUL.FTZ R99, R3.reuse, R99 ;  /* 0x0000006303637220 */ /* 0x040fe40000410000 */
[C---:B------:R-:W-:Y:S02]  /*170d0*/  FMUL.FTZ R100, R116.reuse, R100 ;  /* 0x0000006474647220 */ /* 0x040fe40000410000 */
[C---:B-1----:R-:W-:Y:S04]  /*170e0*/  HMMA.16816.F32.BF16 R72, R112.reuse, R124, R72 ;  /* 0x0000007c7048723c */ /* 0x042fe80000041848 */
[----:B------:R-:W-:Y:S01]  /*170f0*/  FMUL.FTZ R101, R116, R101 ;  /* 0x0000006574657220 */ /* 0x000fe20000410000 */
[----:B------:R-:W-:Y:S01]  /*17100*/  MUFU.EX2 R140, R140 ;  /* 0x0000008c008c7308 */ /* 0x000fe20000000800 */
[C---:B------:R-:W-:Y:S02]  /*17110*/  FMUL.FTZ R102, R3.reuse, R102 ;  /* 0x0000006603667220 */ /* 0x040fe40000410000 */
[C---:B------:R-:W-:Y:S01]  /*17120*/  HMMA.16816.F32.BF16 R76, R112.reuse, R126, R76 ;  /* 0x0000007e704c723c */ /* 0x040fe2000004184c */
[----:B------:R-:W1:Y:S03]  /*17130*/  LDSM.16.MT88.4 R124, [R146+0xd000] ;  /* 0x00d00000927c783b */ /* 0x000e660000004200 */
[----:B------:R-:W-:Y:S02]  /*17140*/  FMUL.FTZ R103, R3, R103 ;  /* 0x0000006703677220 */ /* 0x000fe40000410000 */
[--C-:B------:R-:W-:Y:S01]  /*17150*/  FFMA.FTZ R172, R44, c[0x0][0x23c], -R157.reuse ;  /* 0x00008f002cac7a23 */ /* 0x100fe2000001089d */
[----:B------:R-:W-:Y:S01]  /*17160*/  MUFU.EX2 R141, R141 ;  /* 0x0000008d008d7308 */ /* 0x000fe20000000800 */
[C---:B------:R-:W-:Y:S04]  /*17170*/  HMMA.16816.F32.BF16 R80, R112.reuse, R128, R80 ;  /* 0x000000807050723c */ /* 0x040fe80000041850 */
[--C-:B------:R-:W-:Y:S02]  /*17180*/  FFMA.FTZ R44, R52, c[0x0][0x23c], -R157.reuse ;  /* 0x00008f00342c7a23 */ /* 0x100fe4000001089d */
[--C-:B------:R-:W-:Y:S02]  /*17190*/  FFMA.FTZ R52, R53, c[0x0][0x23c], -R157.reuse ;  /* 0x00008f0035347a23 */ /* 0x100fe4000001089d */
[C---:B------:R-:W-:Y:S01]  /*171a0*/  HMMA.16816.F32.BF16 R84, R112.reuse, R130, R84 ;  /* 0x000000827054723c */ /* 0x040fe20000041854 */
[----:B------:R3:W-:Y:S03]  /*171b0*/  MUFU.EX2 R53, R44 ;  /* 0x0000002c00357308 */ /* 0x0007e60000000800 */
[----:B------:R-:W-:Y:S02]  /*171c0*/  FFMA.FTZ R129, R13, c[0x0][0x23c], -R157 ;  /* 0x00008f000d817a23 */ /* 0x000fe4000001089d */
[----:B------:R-:W-:Y:S02]  /*171d0*/  FMUL.FTZ R13, R116, R109 ;  /* 0x0000006d740d7220 */ /* 0x000fe40000410000 */
[--C-:B------:R-:W-:Y:S01]  /*171e0*/  FFMA.FTZ R131, R14, c[0x0][0x23c], -R133.reuse ;  /* 0x00008f000e837a23 */ /* 0x100fe20000010885 */
[C---:B--2---:R-:W-:Y:S02]  /*171f0*/  HMMA.16816.F32.BF16 R88, R112.reuse, R120, R88 ;  /* 0x000000787058723c */ /* 0x044fe40000041858 */
[----:B------:R-:W2:Y:S01]  /*17200*/  MUFU.EX2 R129, R129 ;  /* 0x0000008100817308 */ /* 0x000ea20000000800 */
[----:B------:R-:W-:Y:S02]  /*17210*/  FMUL.FTZ R14, R3, R110 ;  /* 0x0000006e030e7220 */ /* 0x000fe40000410000 */
[----:B------:R-:W-:Y:S02]  /*17220*/  FFMA.FTZ R128, R15, c[0x0][0x23c], -R133 ;  /* 0x00008f000f807a23 */ /* 0x000fe40000010885 */
[C---:B------:R-:W-:Y:S02]  /*17230*/  FMUL.FTZ R15, R3.reuse, R111 ;  /* 0x0000006f030f7220 */ /* 0x040fe40000410000 */
[----:B------:R-:W4:Y:S03]  /*17240*/  LDSM.16.MT88.4 R108, [R144+0xd000] ;  /* 0x00d00000906c783b */ /* 0x000f260000004200 */
[----:B------:R-:W-:Y:S01]  /*17250*/  MUFU.EX2 R131, R131 ;  /* 0x0000008300837308 */ /* 0x000fe20000000800 */
[----:B------:R-:W-:Y:S01]  /*17260*/  FFMA.FTZ R136, R3, R164, R136 ;  /* 0x000000a403887223 */ /* 0x000fe20000010088 */
[C---:B------:R-:W-:Y:S03]  /*17270*/  HMMA.16816.F32.BF16 R12, R112.reuse, R122, R12 ;  /* 0x0000007a700c723c */ /* 0x040fe6000004180c */
[----:B------:R-:W5:Y:S01]  /*17280*/  LDSM.16.MT88.4 R120, [R146+0x9400] ;  /* 0x009400009278783b */ /* 0x000f620000004200 */
[--C-:B------:R-:W-:Y:S02]  /*17290*/  FFMA.FTZ R130, R16, c[0x0][0x23c], -R157.reuse ;  /* 0x00008f0010827a23 */ /* 0x100fe4000001089d */
[----:B------:R-:W-:Y:S02]  /*172a0*/  FFMA.FTZ R135, R17, c[0x0][0x23c], -R157 ;  /* 0x00008f0011877a23 */ /* 0x000fe4000001089d */
[C---:B-1----:R-:W-:Y:S01]  /*172b0*/  HMMA.16816.F32.BF16 R92, R112.reuse, R124, R92 ;  /* 0x0000007c705c723c */ /* 0x042fe2000004185c */
[----:B------:R-:W1:Y:S02]  /*172c0*/  MUFU.EX2 R128, R128 ;  /* 0x0000008000807308 */ /* 0x000e640000000800 */
[----:B---3--:R-:W-:Y:S01]  /*172d0*/  LDSM.16.MT88.4 R44, [R144+0xe800] ;  /* 0x00e80000902c783b */ /* 0x008fe20000004200 */
[--C-:B------:R-:W-:Y:S02]  /*172e0*/  FFMA.FTZ R137, R18, c[0x0][0x23c], -R133.reuse ;  /* 0x00008f0012897a23 */ /* 0x100fe40000010885 */
[----:B------:R-:W-:Y:S02]  /*172f0*/  FFMA.FTZ R138, R19, c[0x0][0x23c], -R133 ;  /* 0x00008f00138a7a23 */ /* 0x000fe40000010885 */
[C---:B------:R-:W-:Y:S03]  /*17300*/  HMMA.16816.F32.BF16 R96, R112.reuse, R126, R96 ;  /* 0x0000007e7060723c */ /* 0x040fe60000041860 */
[----:B------:R-:W-:Y:S01]  /*17310*/  MUFU.EX2 R130, R130 ;  /* 0x0000008200827308 */ /* 0x000fe20000000800 */
[----:B------:R-:W3:Y:S01]  /*17320*/  LDSM.16.MT88.4 R124, [R144+0x9400] ;  /* 0x00940000907c783b */ /* 0x000ee20000004200 */
[C---:B------:R-:W-:Y:S01]  /*17330*/  FMUL.FTZ R16, R116.reuse, R104 ;  /* 0x0000006874107220 */ /* 0x040fe20000410000 */
[----:B--2---:R-:W-:Y:S01]  /*17340*/  F2FP.BF16.PACK_AB R104, R129, R132 ;  /* 0x000000848168723e */ /* 0x004fe200000010ff */
[----:B------:R-:W-:Y:S02]  /*17350*/  FMUL.FTZ R17, R116, R105 ;  /* 0x0000006974117220 */ /* 0x000fe40000410000 */
[C---:B------:R-:W-:Y:S03]  /*17360*/  FMUL.FTZ R18, R3.reuse, R106 ;  /* 0x0000006a03127220 */ /* 0x040fe60000410000 */
[----:B------:R-:W-:Y:S01]  /*17370*/  FMUL.FTZ R19, R3, R107 ;  /* 0x0000006b03137220 */ /* 0x000fe20000410000 */
[----:B------:R-:W2:Y:S01]  /*17380*/  MUFU.EX2 R135, R135 ;  /* 0x0000008700877308 */ /* 0x000ea20000000800 */
[--C-:B------:R-:W-:Y:S02]  /*17390*/  FFMA.FTZ R48, R48, c[0x0][0x23c], -R157.reuse ;  /* 0x00008f0030307a23 */ /* 0x100fe4000001089d */
[----:B------:R-:W-:Y:S01]  /*173a0*/  FFMA.FTZ R49, R49, c[0x0][0x23c], -R157 ;  /* 0x00008f0031317a23 */ /* 0x000fe2000001089d */
[----:B-1----:R-:W-:Y:S01]  /*173b0*/  F2FP.BF16.PACK_AB R105, R128, R131 ;  /* 0x000000838069723e */ /* 0x002fe200000010ff */
[--C-:B------:R-:W-:Y:S01]  /*173c0*/  FFMA.FTZ R50, R50, c[0x0][0x23c], -R133.reuse ;  /* 0x00008f0032327a23 */ /* 0x100fe20000010885 */
[C---:B----4-:R-:W-:Y:S03]  /*173d0*/  HMMA.16816.F32.BF16 R16, R112.reuse, R108, R16 ;  /* 0x0000006c7010723c */ /* 0x050fe60000041810 */
[----:B------:R-:W-:Y:S01]  /*173e0*/  FFMA.FTZ R51, R51, c[0x0][0x23c], -R133 ;  /* 0x00008f0033337a23 */ /* 0x000fe20000010885 */
[----:B------:R-:W-:Y:S01]  /*173f0*/  MUFU.EX2 R137, R137 ;  /* 0x0000008900897308 */ /* 0x000fe20000000800 */
[--C-:B------:R-:W-:Y:S02]  /*17400*/  FFMA.FTZ R56, R56, c[0x0][0x23c], -R157.reuse ;  /* 0x00008f0038387a23 */ /* 0x100fe4000001089d */
[----:B------:R-:W-:Y:S01]  /*17410*/  FFMA.FTZ R57, R57, c[0x0][0x23c], -R157 ;  /* 0x00008f0039397a23 */ /* 0x000fe2000001089d */
[----:B------:R-:W-:Y:S01]  /*17420*/  HMMA.16816.F32.BF16 R100, R112, R110, R100 ;  /* 0x0000006e7064723c */ /* 0x000fe20000041864 */
[----:B------:R-:W1:Y:S03]  /*17430*/  LDSM.16.MT88.4 R108, [R146+0xb400] ;  /* 0x00b40000926c783b */ /* 0x000e660000004200 */
[--C-:B------:R-:W-:Y:S02]  /*17440*/  FFMA.FTZ R54, R54, c[0x0][0x23c], -R133.reuse ;  /* 0x00008f0036367a23 */ /* 0x100fe40000010885 */
[----:B------:R-:W4:Y:S01]  /*17450*/  MUFU.EX2 R138, R138 ;  /* 0x0000008a008a7308 */ /* 0x000f220000000800 */
[--C-:B------:R-:W-:Y:S02]  /*17460*/  FFMA.FTZ R55, R55, c[0x0][0x23c], -R133.reuse ;  /* 0x00008f0037377a23 */ /* 0x100fe40000010885 */
[----:B------:R-:W1:Y:S03]  /*17470*/  LDSM.16.MT88.4 R112, [R144+0xb400] ;  /* 0x00b400009070783b */ /* 0x000e660000004200 */
[----:B--2---:R-:W-:Y:S01]  /*17480*/  F2FP.BF16.PACK_AB R106, R135, R130 ;  /* 0x00000082876a723e */ /* 0x004fe200000010ff */
[--C-:B------:R-:W-:Y:S02]  /*17490*/  FFMA.FTZ R58, R58, c[0x0][0x23c], -R133.reuse ;  /* 0x00008f003a3a7a23 */ /* 0x100fe40000010885 */
[----:B------:R-:W-:Y:S01]  /*174a0*/  FFMA.FTZ R59, R59, c[0x0][0x23c], -R133 ;  /* 0x00008f003b3b7a23 */ /* 0x000fe20000010885 */
[----:B------:R-:W-:Y:S01]  /*174b0*/  MUFU.EX2 R166, R166 ;  /* 0x000000a600a67308 */ /* 0x000fe20000000800 */
[--C-:B------:R-:W-:Y:S02]  /*174c0*/  FFMA.FTZ R60, R60, c[0x0][0x23c], -R157.reuse ;  /* 0x00008f003c3c7a23 */ /* 0x100fe4000001089d */
[----:B------:R-:W-:Y:S02]  /*174d0*/  FFMA.FTZ R64, R64, c[0x0][0x23c], -R157 ;  /* 0x00008f0040407a23 */ /* 0x000fe4000001089d */
[----:B------:R-:W-:Y:S02]  /*174e0*/  FFMA.FTZ R66, R66, c[0x0][0x23c], -R133 ;  /* 0x00008f0042427a23 */ /* 0x000fe40000010885 */
[----:B------:R-:W-:Y:S02]  /*174f0*/  FFMA.FTZ R143, R116, R165, R143 ;  /* 0x000000a5748f7223 */ /* 0x000fe4000001008f */
[----:B------:R-:W-:Y:S01]  /*17500*/  FADD.FTZ R7, R7, R136 ;  /* 0x0000008807077221 */ /* 0x000fe20000010000 */
[----:B------:R-:W-:Y:S01]  /*17510*/  MUFU.EX2 R167, R167 ;  /* 0x000000a700a77308 */ /* 0x000fe20000000800 */
[----:B------:R-:W-:Y:S02]  /*17520*/  FADD.FTZ R134, R134, R143 ;  /* 0x0000008f86867221 */ /* 0x000fe40000010000 */
[----:B------:R-:W-:Y:S01]  /*17530*/  FADD.FTZ R118, R118, R7 ;  /* 0x0000000776767221 */ /* 0x000fe20000010000 */
[----:B----4-:R-:W-:Y:S01]  /*17540*/  F2FP.BF16.PACK_AB R107, R138, R137 ;  /* 0x000000898a6b723e */ /* 0x010fe200000010ff */
[----:B------:R-:W-:Y:S02]  /*17550*/  FADD.FTZ R119, R119, R134 ;  /* 0x0000008677777221 */ /* 0x000fe40000010000 */
[----:B------:R-:W-:Y:S02]  /*17560*/  FADD.FTZ R118, R5, R118 ;  /* 0x0000007605767221 */ /* 0x000fe40000010000 */
[----:B------:R-:W-:Y:S01]  /*17570*/  FADD.FTZ R7, R6, R119 ;  /* 0x0000007706077221 */ /* 0x000fe20000010000 */
[----:B------:R-:W-:Y:S01]  /*17580*/  MUFU.EX2 R169, R169 ;  /* 0x000000a900a97308 */ /* 0x000fe20000000800 */
[C---:B-----5:R-:W-:Y:S05]  /*17590*/  HMMA.16816.F32.BF16 R8, R104.reuse, R120, R8 ;  /* 0x000000786808723c */ /* 0x060fea0000041808 */
[----:B------:R-:W-:Y:S02]  /*175a0*/  FADD.FTZ R132, R132, R7 ;  /* 0x0000000784847221 */ /* 0x000fe40000010000 */
[----:B------:R-:W-:Y:S01]  /*175b0*/  FADD.FTZ R131, R131, R118 ;  /* 0x0000007683837221 */ /* 0x000fe20000010000 */
[C---:B------:R-:W-:Y:S01]  /*175c0*/  HMMA.16816.F32.BF16 R68, R104.reuse, R122, R68 ;  /* 0x0000007a6844723c */ /* 0x040fe20000041844 */
[----:B------:R-:W2:Y:S01]  /*175d0*/  LDSM.16.MT88.4 R120, [R144+0xd400] ;  /* 0x00d400009078783b */ /* 0x000ea20000004200 */
[----:B------:R-:W-:Y:S02]  /*175e0*/  MUFU.EX2 R168, R168 ;  /* 0x000000a800a87308 */ /* 0x000fe40000000800 */
[----:B------:R-:W-:Y:S02]  /*175f0*/  FADD.FTZ R129, R129, R132 ;  /* 0x0000008481817221 */ /* 0x000fe40000010000 */
[----:B------:R-:W-:Y:S02]  /*17600*/  FADD.FTZ R128, R128, R131 ;  /* 0x0000008380807221 */ /* 0x000fe40000010000 */
[C---:B---3--:R-:W-:Y:S04]  /*17610*/  HMMA.16816.F32.BF16 R72, R104.reuse, R124, R72 ;  /* 0x0000007c6848723c */ /* 0x048fe80000041848 */
[----:B------:R-:W-:Y:S01]  /*17620*/  MUFU.EX2 R170, R170 ;  /* 0x000000aa00aa7308 */ /* 0x000fe20000000800 */
[----:B------:R-:W-:Y:S02]  /*17630*/  FADD.FTZ R130, R130, R129 ;  /* 0x0000008182827221 */ /* 0x000fe40000010000 */
[--C-:B------:R-:W-:Y:S01]  /*17640*/  FFMA.FTZ R124, R24, c[0x0][0x23c], -R157.reuse ;  /* 0x00008f00187c7a23 */ /* 0x100fe2000001089d */
[C---:B------:R-:W-:Y:S04]  /*17650*/  HMMA.16816.F32.BF16 R76, R104.reuse, R126, R76 ;  /* 0x0000007e684c723c */ /* 0x040fe8000004184c */
[----:B------:R-:W-:Y:S02]  /*17660*/  FFMA.FTZ R125, R25, c[0x0][0x23c], -R157 ;  /* 0x00008f00197d7a23 */ /* 0x000fe4000001089d */
[----:B------:R-:W-:Y:S01]  /*17670*/  MUFU.EX2 R124, R124 ;  /* 0x0000007c007c7308 */ /* 0x000fe20000000800 */
[--C-:B------:R-:W-:Y:S01]  /*17680*/  FFMA.FTZ R126, R26, c[0x0][0x23c], -R133.reuse ;  /* 0x00008f001a7e7a23 */ /* 0x100fe20000010885 */
[C---:B-1----:R-:W-:Y:S04]  /*17690*/  HMMA.16816.F32.BF16 R80, R104.reuse, R108, R80 ;  /* 0x0000006c6850723c */ /* 0x042fe80000041850 */
[----:B------:R-:W-:Y:S02]  /*176a0*/  FFMA.FTZ R127, R27, c[0x0][0x23c], -R133 ;  /* 0x00008f001b7f7a23 */ /* 0x000fe40000010885 */
[----:B------:R-:W-:Y:S01]  /*176b0*/  LDSM.16.MT88.4 R24, [R144+0x9800] ;  /* 0x009800009018783b */ /* 0x000fe20000004200 */
[----:B------:R-:W-:Y:S01]  /*176c0*/  FADD.FTZ R5, R137, R128 ;  /* 0x0000008089057221 */ /* 0x000fe20000010000 */
[C---:B------:R-:W-:Y:S01]  /*176d0*/  HMMA.16816.F32.BF16 R84, R104.reuse, R110, R84 ;  /* 0x0000006e6854723c */ /* 0x040fe20000041854 */
[----:B------:R-:W1:Y:S03]  /*176e0*/  MUFU.EX2 R125, R125 ;  /* 0x0000007d007d7308 */ /* 0x000e660000000800 */
[----:B------:R-:W-:Y:S02]  /*176f0*/  FADD.FTZ R135, R135, R130 ;  /* 0x0000008287877221 */ /* 0x000fe40000010000 */
[----:B------:R-:W3:Y:S01]  /*17700*/  LDSM.16.MT88.4 R108, [R146+0x9800] ;  /* 0x00980000926c783b */ /* 0x000ee20000004200 */
[----:B------:R-:W-:Y:S01]  /*17710*/  FADD.FTZ R5, R138, R5 ;  /* 0x000000058a057221 */ /* 0x000fe20000010000 */
[C---:B------:R-:W-:Y:S03]  /*17720*/  HMMA.16816.F32.BF16 R88, R104.reuse, R112, R88 ;  /* 0x000000706858723c */ /* 0x040fe60000041858 */
[----:B------:R-:W-:Y:S05]  /*17730*/  MUFU.EX2 R126, R126 ;  /* 0x0000007e007e7308 */ /* 0x000fea0000000800 */
[C---:B------:R-:W-:Y:S01]  /*17740*/  HMMA.16816.F32.BF16 R12, R104.reuse, R114, R12 ;  /* 0x00000072680c723c */ /* 0x040fe2000004180c */
[----:B------:R-:W-:Y:S04]  /*17750*/  LDSM.16.MT88.4 R112, [R144+0xb800] ;  /* 0x00b800009070783b */ /* 0x000fe80000004200 */
[----:B------:R-:W4:Y:S03]  /*17760*/  MUFU.EX2 R127, R127 ;  /* 0x0000007f007f7308 */ /* 0x000f260000000800 */
[C---:B------:R-:W-:Y:S07]  /*17770*/  HMMA.16816.F32.BF16 R92, R104.reuse, R20, R92 ;  /* 0x00000014685c723c */ /* 0x040fee000004185c */
[----:B------:R-:W-:Y:S01]  /*17780*/  F2FP.BF16.PACK_AB R20, R139, R142 ;  /* 0x0000008e8b14723e */ /* 0x000fe200000010ff */
[C---:B------:R-:W-:Y:S01]  /*17790*/  HMMA.16816.F32.BF16 R96, R104.reuse, R22, R96 ;  /* 0x000000166860723c */ /* 0x040fe20000041860 */
[----:B------:R-:W-:Y:S03]  /*177a0*/  MUFU.EX2 R171, R171 ;  /* 0x000000ab00ab7308 */ /* 0x000fe60000000800 */
[----:B------:R-:W-:Y:S01]  /*177b0*/  F2FP.BF16.PACK_AB R21, R141, R140 ;  /* 0x0000008c8d15723e */ /* 0x000fe200000010ff */
[----:B------:R-:W-:Y:S02]  /*177c0*/  FADD.FTZ R142, R142, R135 ;  /* 0x000000878e8e7221 */ /* 0x000fe40000010000 */
[----:B-1----:R-:W-:Y:S01]  /*177d0*/  F2FP.BF16.PACK_AB R22, R125, R124 ;  /* 0x0000007c7d16723e */ /* 0x002fe200000010ff */
[C---:B--2---:R-:W-:Y:S03]  /*177e0*/  HMMA.16816.F32.BF16 R16, R104.reuse, R120, R16 ;  /* 0x000000786810723c */ /* 0x044fe60000041810 */
[----:B------:R-:W-:Y:S01]  /*177f0*/  MUFU.EX2 R172, R172 ;  /* 0x000000ac00ac7308 */ /* 0x000fe20000000800 */
[----:B------:R-:W-:Y:S01]  /*17800*/  FADD.FTZ R140, R140, R5 ;  /* 0x000000058c8c7221 */ /* 0x000fe20000010000 */
[----:B----4-:R-:W-:Y:S01]  /*17810*/  F2FP.BF16.PACK_AB R23, R127, R126 ;  /* 0x0000007e7f17723e */ /* 0x010fe200000010ff */
[----:B------:R-:W-:Y:S02]  /*17820*/  FADD.FTZ R139, R139, R142 ;  /* 0x0000008e8b8b7221 */ /* 0x000fe40000010000 */
[----:B------:R-:W-:Y:S01]  /*17830*/  HMMA.16816.F32.BF16 R100, R104, R122, R100 ;  /* 0x0000007a6864723c */ /* 0x000fe20000041864 */
[----:B------:R-:W1:Y:S03]  /*17840*/  LDSM.16.MT88.4 R104, [R146+0xb800] ;  /* 0x00b800009268783b */ /* 0x000e660000004200 */
[--C-:B------:R-:W-:Y:S01]  /*17850*/  FFMA.FTZ R121, R28, c[0x0][0x23c], -R157.reuse ;  /* 0x00008f001c797a23 */ /* 0x100fe2000001089d */
[----:B------:R-:W-:Y:S01]  /*17860*/  MUFU.EX2 R173, R173 ;  /* 0x000000ad00ad7308 */ /* 0x000fe20000000800 */
[----:B------:R-:W-:Y:S02]  /*17870*/  FFMA.FTZ R120, R29, c[0x0][0x23c], -R157 ;  /* 0x00008f001d787a23 */ /* 0x000fe4000001089d */
[C---:B---3--:R-:W-:Y:S05]  /*17880*/  HMMA.16816.F32.BF16 R8, R20.reuse, R108, R8 ;  /* 0x0000006c1408723c */ /* 0x048fea0000041808 */
[--C-:B------:R-:W-:Y:S02]  /*17890*/  FFMA.FTZ R122, R30, c[0x0][0x23c], -R133.reuse ;  /* 0x00008f001e7a7a23 */ /* 0x100fe40000010885 */
[----:B------:R-:W-:Y:S01]  /*178a0*/  FFMA.FTZ R123, R31, c[0x0][0x23c], -R133 ;  /* 0x00008f001f7b7a23 */ /* 0x000fe20000010885 */
[C---:B------:R-:W-:Y:S01]  /*178b0*/  HMMA.16816.F32.BF16 R68, R20.reuse, R110, R68 ;  /* 0x0000006e1444723c */ /* 0x040fe20000041844 */
[----:B------:R-:W-:Y:S01]  /*178c0*/  LDSM.16.MT88.4 R28, [R144+0xd800] ;  /* 0x00d80000901c783b */ /* 0x000fe20000004200 */
[----:B------:R-:W-:Y:S02]  /*178d0*/  MUFU.EX2 R121, R121 ;  /* 0x0000007900797308 */ /* 0x000fe40000000800 */
[----:B------:R-:W-:Y:S02]  /*178e0*/  FFMA.FTZ R108, R33, c[0x0][0x23c], -R157 ;  /* 0x00008f00216c7a23 */ /* 0x000fe4000001089d */
[----:B------:R-:W-:Y:S02]  /*178f0*/  FADD.FTZ R141, R141, R140 ;  /* 0x0000008c8d8d7221 */ /* 0x000fe40000010000 */
[C---:B------:R-:W-:Y:S01]  /*17900*/  HMMA.16816.F32.BF16 R72, R20.reuse, R24, R72 ;  /* 0x000000181448723c */ /* 0x040fe20000041848 */
[----:B------:R-:W-:Y:S03]  /*17910*/  LDSM.16.MT88.4 R32, [R144+0x9c00] ;  /* 0x009c00009020783b */ /* 0x000fe60000004200 */
[----:B------:R2:W-:Y:S01]  /*17920*/  MUFU.EX2 R4, R108 ;  /* 0x0000006c00047308 */ /* 0x0005e20000000800 */
[----:B------:R-:W-:Y:S02]  /*17930*/  FADD.FTZ R124, R124, R139 ;  /* 0x0000008b7c7c7221 */ /* 0x000fe40000010000 */
[----:B------:R-:W-:Y:S01]  /*17940*/  FADD.FTZ R126, R126, R141 ;  /* 0x0000008d7e7e7221 */ /* 0x000fe20000010000 */
[C---:B------:R-:W-:Y:S01]  /*17950*/  HMMA.16816.F32.BF16 R76, R20.reuse, R26, R76 ;  /* 0x0000001a144c723c */ /* 0x040fe2000004184c */
[----:B------:R-:W3:Y:S03]  /*17960*/  LDSM.16.MT88.4 R24, [R146+0xd800] ;  /* 0x00d800009218783b */ /* 0x000ee60000004200 */
[----:B------:R-:W-:Y:S02]  /*17970*/  FADD.FTZ R124, R125, R124 ;  /* 0x0000007c7d7c7221 */ /* 0x000fe40000010000 */
[----:B------:R-:W4:Y:S01]  /*17980*/  MUFU.EX2 R120, R120 ;  /* 0x0000007800787308 */ /* 0x000f220000000800 */
[----:B------:R-:W-:Y:S01]  /*17990*/  FADD.FTZ R127, R127, R126 ;  /* 0x0000007e7f7f7221 */ /* 0x000fe20000010000 */
[C---:B-1----:R-:W-:Y:S08]  /*179a0*/  HMMA.16816.F32.BF16 R80, R20.reuse, R104, R80 ;  /* 0x000000681450723c */ /* 0x042ff00000041850 */
[----:B------:R-:W-:Y:S01]  /*179b0*/  MUFU.EX2 R122, R122 ;  /* 0x0000007a007a7308 */ /* 0x000fe20000000800 */
[C---:B------:R-:W-:Y:S01]  /*179c0*/  HMMA.16816.F32.BF16 R84, R20.reuse, R106, R84 ;  /* 0x0000006a1454723c */ /* 0x040fe20000041854 */
[----:B------:R-:W1:Y:S02]  /*179d0*/  LDSM.16.MT88.4 R104, [R146+0x9c00] ;  /* 0x009c00009268783b */ /* 0x000e640000004200 */
[----:B--2---:R-:W-:Y:S02]  /*179e0*/  FFMA.FTZ R108, R61, c[0x0][0x23c], -R157 ;  /* 0x00008f003d6c7a23 */ /* 0x004fe4000001089d */
[--C-:B------:R-:W-:Y:S03]  /*179f0*/  FFMA.FTZ R61, R62, c[0x0][0x23c], -R133.reuse ;  /* 0x00008f003e3d7a23 */ /* 0x100fe60000010885 */
[C---:B------:R-:W-:Y:S01]  /*17a00*/  HMMA.16816.F32.BF16 R88, R20.reuse, R112, R88 ;  /* 0x000000701458723c */ /* 0x040fe20000041858 */
[----:B------:R2:W-:Y:S03]  /*17a10*/  MUFU.EX2 R3, R108 ;  /* 0x0000006c00037308 */ /* 0x0005e60000000800 */
[----:B------:R-:W-:Y:S04]  /*17a20*/  FFMA.FTZ R62, R63, c[0x0][0x23c], -R133 ;  /* 0x00008f003f3e7a23 */ /* 0x000fe80000010885 */
[C---:B------:R-:W-:Y:S03]  /*17a30*/  HMMA.16816.F32.BF16 R12, R20.reuse, R114, R12 ;  /* 0x00000072140c723c */ /* 0x040fe6000004180c */
[----:B------:R-:W5:Y:S05]  /*17a40*/  MUFU.EX2 R123, R123 ;  /* 0x0000007b007b7308 */ /* 0x000f6a0000000800 */
[C---:B---3--:R-:W-:Y:S05]  /*17a50*/  HMMA.16816.F32.BF16 R92, R20.reuse, R24, R92 ;  /* 0x00000018145c723c */ /* 0x048fea000004185c */
[----:B------:R-:W-:Y:S03]  /*17a60*/  MUFU.EX2 R174, R174 ;  /* 0x000000ae00ae7308 */ /* 0x000fe60000000800 */
[C---:B------:R-:W-:Y:S01]  /*17a70*/  HMMA.16816.F32.BF16 R96, R20.reuse, R26, R96 ;  /* 0x0000001a1460723c */ /* 0x040fe20000041860 */
[----:B------:R-:W3:Y:S06]  /*17a80*/  LDSM.16.MT88.4 R24, [R146+0xbc00] ;  /* 0x00bc00009218783b */ /* 0x000eec0000004200 */
[----:B------:R-:W-:Y:S01]  /*17a90*/  MUFU.EX2 R175, R175 ;  /* 0x000000af00af7308 */ /* 0x000fe20000000800 */
[C---:B------:R-:W-:Y:S01]  /*17aa0*/  HMMA.16816.F32.BF16 R16, R20.reuse, R28, R16 ;  /* 0x0000001c1410723c */ /* 0x040fe20000041810 */
[----:B--2---:R-:W-:Y:S07]  /*17ab0*/  LDSM.16.MT88.4 R108, [R144+0xcc00] ;  /* 0x00cc0000906c783b */ /* 0x004fee0000004200 */
[----:B------:R-:W-:Y:S01]  /*17ac0*/  HMMA.16816.F32.BF16 R100, R20, R30, R100 ;  /* 0x0000001e1464723c */ /* 0x000fe20000041864 */
[----:B------:R-:W2:Y:S01]  /*17ad0*/  LDSM.16.MT88.4 R28, [R144+0xbc00] ;  /* 0x00bc0000901c783b */ /* 0x000ea20000004200 */
[----:B------:R-:W-:Y:S05]  /*17ae0*/  MUFU.EX2 R48, R48 ;  /* 0x0000003000307308 */ /* 0x000fea0000000800 */
[----:B----4-:R-:W-:Y:S01]  /*17af0*/  F2FP.BF16.PACK_AB R20, R120, R121 ;  /* 0x000000797814723e */ /* 0x010fe200000010ff */
[----:B------:R-:W-:Y:S01]  /*17b00*/  FADD.FTZ R121, R121, R124 ;  /* 0x0000007c79797221 */ /* 0x000fe20000010000 */
[----:B-----5:R-:W-:Y:S03]  /*17b10*/  F2FP.BF16.PACK_AB R21, R123, R122 ;  /* 0x0000007a7b15723e */ /* 0x020fe600000010ff */
[----:B------:R-:W-:Y:S01]  /*17b20*/  F2FP.BF16.PACK_AB R22, R4, R117 ;  /* 0x000000750416723e */ /* 0x000fe200000010ff */
[----:B------:R-:W-:Y:S01]  /*17b30*/  MUFU.EX2 R49, R49 ;  /* 0x0000003100317308 */ /* 0x000fe20000000800 */
[----:B------:R-:W-:Y:S01]  /*17b40*/  F2FP.BF16.PACK_AB R23, R167, R166 ;  /* 0x000000a6a717723e */ /* 0x000fe200000010ff */
[----:B------:R-:W-:Y:S02]  /*17b50*/  FADD.FTZ R122, R122, R127 ;  /* 0x0000007f7a7a7221 */ /* 0x000fe40000010000 */
[----:B------:R-:W-:Y:S02]  /*17b60*/  FADD.FTZ R120, R120, R121 ;  /* 0x0000007978787221 */ /* 0x000fe40000010000 */
[----:B------:R-:W-:Y:S02]  /*17b70*/  FADD.FTZ R123, R123, R122 ;  /* 0x0000007a7b7b7221 */ /* 0x000fe40000010000 */
[C---:B-1----:R-:W-:Y:S02]  /*17b80*/  HMMA.16816.F32.BF16 R8, R20.reuse, R104, R8 ;  /* 0x000000681408723c */ /* 0x042fe40000041808 */
[----:B------:R-:W-:Y:S01]  /*17b90*/  MUFU.EX2 R50, R50 ;  /* 0x0000003200327308 */ /* 0x000fe20000000800 */
[----:B------:R-:W-:Y:S01]  /*17ba0*/  FADD.FTZ R5, R117, R120 ;  /* 0x0000007875057221 */ /* 0x000fe20000010000 */
[----:B------:R-:W-:Y:S01]  /*17bb0*/  MOV R117, R2 ;  /* 0x0000000200757202 */ /* 0x000fe20000000f00 */
[----:B------:R-:W-:Y:S02]  /*17bc0*/  FADD.FTZ R166, R166, R123 ;  /* 0x0000007ba6a67221 */ /* 0x000fe40000010000 */
[--C-:B------:R-:W-:Y:S01]  /*17bd0*/  FFMA.FTZ R104, R38, c[0x0][0x23c], -R133.reuse ;  /* 0x00008f0026687a23 */ /* 0x100fe20000010885 */
[C---:B------:R-:W-:Y:S04]  /*17be0*/  HMMA.16816.F32.BF16 R68, R20.reuse, R106, R68 ;  /* 0x0000006a1444723c */ /* 0x040fe80000041844 */
[----:B------:R-:W-:Y:S01]  /*17bf0*/  FFMA.FTZ R105, R39, c[0x0][0x23c], -R133 ;  /* 0x00008f0027697a23 */ /* 0x000fe20000010885 */
[----:B------:R-:W-:Y:S01]  /*17c00*/  MUFU.EX2 R104, R104 ;  /* 0x0000006800687308 */ /* 0x000fe20000000800 */
[----:B------:R-:W1:Y:S01]  /*17c10*/  LDSM.16.MT88.4 R36, [R146+0xdc00] ;  /* 0x00dc00009224783b */ /* 0x000e620000004200 */
[--C-:B------:R-:W-:Y:S01]  /*17c20*/  FFMA.FTZ R106, R40, c[0x0][0x23c], -R157.reuse ;  /* 0x00008f00286a7a23 */ /* 0x100fe2000001089d */
[C---:B------:R-:W-:Y:S04]  /*17c30*/  HMMA.16816.F32.BF16 R72, R20.reuse, R32, R72 ;  /* 0x000000201448723c */ /* 0x040fe80000041848 */
[--C-:B------:R-:W-:Y:S02]  /*17c40*/  FFMA.FTZ R107, R41, c[0x0][0x23c], -R157.reuse ;  /* 0x00008f00296b7a23 */ /* 0x100fe4000001089d */
[----:B------:R-:W-:Y:S01]  /*17c50*/  LDSM.16.MT88.4 R40, [R144+0xc400] ;  /* 0x00c400009028783b */ /* 0x000fe20000004200 */
[----:B------:R-:W4:Y:S01]  /*17c60*/  MUFU.EX2 R105, R105 ;  /* 0x0000006900697308 */ /* 0x000f220000000800 */
[C---:B------:R-:W-:Y:S04]  /*17c70*/  HMMA.16816.F32.BF16 R76, R20.reuse, R34, R76 ;  /* 0x00000022144c723c */ /* 0x040fe8000004184c */
[----:B------:R-:W-:Y:S02]  /*17c80*/  FFMA.FTZ R157, R65, c[0x0][0x23c], -R157 ;  /* 0x00008f00419d7a23 */ /* 0x000fe4000001089d */
[----:B------:R-:W5:Y:S01]  /*17c90*/  LDSM.16.MT88.4 R32, [R144+0xdc00] ;  /* 0x00dc00009020783b */ /* 0x000f620000004200 */
[----:B------:R-:W-:Y:S01]  /*17ca0*/  FFMA.FTZ R133, R67, c[0x0][0x23c], -R133 ;  /* 0x00008f0043857a23 */ /* 0x000fe20000010885 */
[C---:B---3--:R-:W-:Y:S01]  /*17cb0*/  HMMA.16816.F32.BF16 R80, R20.reuse, R24, R80 ;  /* 0x000000181450723c */ /* 0x048fe20000041850 */
[----:B------:R-:W-:Y:S03]  /*17cc0*/  MUFU.EX2 R106, R106 ;  /* 0x0000006a006a7308 */ /* 0x000fe60000000800 */
[----:B------:R-:W-:Y:S02]  /*17cd0*/  FADD.FTZ R6, R4, R5 ;  /* 0x0000000504067221 */ /* 0x000fe40000010000 */
[----:B------:R-:W-:Y:S02]  /*17ce0*/  FADD.FTZ R167, R167, R166 ;  /* 0x000000a6a7a77221 */ /* 0x000fe40000010000 */
[C---:B------:R-:W-:Y:S01]  /*17cf0*/  HMMA.16816.F32.BF16 R84, R20.reuse, R26, R84 ;  /* 0x0000001a1454723c */ /* 0x040fe20000041854 */
[----:B------:R-:W3:Y:S02]  /*17d00*/  LDSM.16.MT88.4 R24, [R146+0xa000] ;  /* 0x00a000009218783b */ /* 0x000ee40000004200 */
[----:B------:R-:W3:Y:S05]  /*17d10*/  MUFU.EX2 R107, R107 ;  /* 0x0000006b006b7308 */ /* 0x000eea0000000800 */
[C---:B--2---:R-:W-:Y:S05]  /*17d20*/  HMMA.16816.F32.BF16 R88, R20.reuse, R28, R88 ;  /* 0x0000001c1458723c */ /* 0x044fea0000041858 */
[----:B------:R-:W2:Y:S03]  /*17d30*/  MUFU.EX2 R51, R51 ;  /* 0x0000003300337308 */ /* 0x000ea60000000800 */
[C---:B------:R-:W-:Y:S01]  /*17d40*/  HMMA.16816.F32.BF16 R12, R20.reuse, R30, R12 ;  /* 0x0000001e140c723c */ /* 0x040fe2000004180c */
[----:B------:R-:W2:Y:S06]  /*17d50*/  LDSM.16.MT88.4 R28, [R144+0xa000] ;  /* 0x00a00000901c783b */ /* 0x000eac0000004200 */
[----:B------:R-:W2:Y:S01]  /*17d60*/  MUFU.EX2 R52, R52 ;  /* 0x0000003400347308 */ /* 0x000ea20000000800 */
[C---:B-1----:R-:W-:Y:S08]  /*17d70*/  HMMA.16816.F32.BF16 R92, R20.reuse, R36, R92 ;  /* 0x00000024145c723c */ /* 0x042ff0000004185c */
[C---:B------:R-:W-:Y:S01]  /*17d80*/  HMMA.16816.F32.BF16 R96, R20.reuse, R38, R96 ;  /* 0x000000261460723c */ /* 0x040fe20000041860 */
[----:B------:R-:W-:Y:S01]  /*17d90*/  LDSM.16.MT88.4 R36, [R144+0xc000] ;  /* 0x00c000009024783b */ /* 0x000fe20000004200 */
[----:B------:R-:W-:Y:S06]  /*17da0*/  MUFU.EX2 R54, R54 ;  /* 0x0000003600367308 */ /* 0x000fec0000000800 */
[C---:B-----5:R-:W-:Y:S04]  /*17db0*/  HMMA.16816.F32.BF16 R16, R20.reuse, R32, R16 ;  /* 0x000000201410723c */ /* 0x060fe80000041810 */
[----:B------:R-:W1:Y:S04]  /*17dc0*/  MUFU.EX2 R55, R55 ;  /* 0x0000003700377308 */ /* 0x000e680000000800 */
[----:B------:R-:W-:Y:S01]  /*17dd0*/  HMMA.16816.F32.BF16 R100, R20, R34, R100 ;  /* 0x000000221464723c */ /* 0x000fe20000041864 */
[----:B------:R-:W5:Y:S05]  /*17de0*/  LDSM.16.MT88.4 R32, [R146+0xc000] ;  /* 0x00c000009220783b */ /* 0x000f6a0000004200 */
[----:B------:R-:W-:Y:S01]  /*17df0*/  MUFU.EX2 R56, R56 ;  /* 0x0000003800387308 */ /* 0x000fe20000000800 */
[----:B------:R-:W-:Y:S01]  /*17e00*/  F2FP.BF16.PACK_AB R20, R168, R169 ;  /* 0x000000a9a814723e */ /* 0x000fe200000010ff */
[----:B------:R-:W-:Y:S01]  /*17e10*/  FADD.FTZ R169, R169, R6 ;  /* 0x00000006a9a97221 */ /* 0x000fe20000010000 */
[----:B----4-:R-:W-:Y:S03]  /*17e20*/  F2FP.BF16.PACK_AB R21, R105, R104 ;  /* 0x000000686915723e */ /* 0x010fe600000010ff */
[----:B---3--:R-:W-:Y:S01]  /*17e30*/  F2FP.BF16.PACK_AB R22, R107, R106 ;  /* 0x0000006a6b16723e */ /* 0x008fe200000010ff */
[----:B------:R-:W-:Y:S01]  /*17e40*/  FADD.FTZ R104, R104, R167 ;  /* 0x000000a768687221 */ /* 0x000fe20000010000 */
[----:B------:R-:W-:Y:S01]  /*17e50*/  F2FP.BF16.PACK_AB R23, R171, R170 ;  /* 0x000000aaab17723e */ /* 0x000fe200000010ff */
[----:B------:R-:W-:Y:S01]  /*17e60*/  FADD.FTZ R169, R168, R169 ;  /* 0x000000a9a8a97221 */ /* 0x000fe20000010000 */
[----:B------:R-:W3:Y:S01]  /*17e70*/  MUFU.EX2 R57, R57 ;  /* 0x0000003900397308 */ /* 0x000ee20000000800 */
[----:B------:R-:W-:Y:S02]  /*17e80*/  FADD.FTZ R105, R105, R104 ;  /* 0x0000006869697221 */ /* 0x000fe40000010000 */
[----:B------:R-:W-:Y:S02]  /*17e90*/  FADD.FTZ R106, R106, R169 ;  /* 0x000000a96a6a7221 */ /* 0x000fe40000010000 */
[C---:B------:R-:W-:Y:S03]  /*17ea0*/  HMMA.16816.F32.BF16 R8, R20.reuse, R24, R8 ;  /* 0x000000181408723c */ /* 0x040fe60000041808 */
[----:B------:R-:W-:Y:S02]  /*17eb0*/  FADD.FTZ R170, R170, R105 ;  /* 0x00000069aaaa7221 */ /* 0x000fe40000010000 */
[----:B------:R-:W-:Y:S01]  /*17ec0*/  MUFU.EX2 R58, R58 ;  /* 0x0000003a003a7308 */ /* 0x000fe20000000800 */
[----:B------:R-:W-:Y:S02]  /*17ed0*/  FADD.FTZ R107, R107, R106 ;  /* 0x0000006a6b6b7221 */ /* 0x000fe40000010000 */
[C---:B------:R-:W-:Y:S01]  /*17ee0*/  HMMA.16816.F32.BF16 R68, R20.reuse, R26, R68 ;  /* 0x0000001a1444723c */ /* 0x040fe20000041844 */
[----:B------:R-:W4:Y:S03]  /*17ef0*/  LDSM.16.MT88.4 R24, [R146+0xe000] ;  /* 0x00e000009218783b */ /* 0x000f260000004200 */
[----:B------:R-:W-:Y:S03]  /*17f00*/  FADD.FTZ R171, R171, R170 ;  /* 0x000000aaabab7221 */ /* 0x000fe60000010000 */
[----:B------:R-:W1:Y:S01]  /*17f10*/  MUFU.EX2 R59, R59 ;  /* 0x0000003b003b7308 */ /* 0x000e620000000800 */
[C---:B--2---:R-:W-:Y:S08]  /*17f20*/  HMMA.16816.F32.BF16 R72, R20.reuse, R28, R72 ;  /* 0x0000001c1448723c */ /* 0x044ff00000041848 */
[C---:B------:R-:W-:Y:S01]  /*17f30*/  HMMA.16816.F32.BF16 R76, R20.reuse, R30, R76 ;  /* 0x0000001e144c723c */ /* 0x040fe2000004184c */
[----:B------:R-:W2:Y:S01]  /*17f40*/  LDSM.16.MT88.4 R28, [R144+0xe000] ;  /* 0x00e00000901c783b */ /* 0x000ea20000004200 */
[----:B------:R-:W1:Y:S06]  /*17f50*/  MUFU.EX2 R60, R60 ;  /* 0x0000003c003c7308 */ /* 0x000e6c0000000800 */
[C---:B-----5:R-:W-:Y:S04]  /*17f60*/  HMMA.16816.F32.BF16 R80, R20.reuse, R32, R80 ;  /* 0x000000201450723c */ /* 0x060fe80000041850 */
[----:B------:R-:W-:Y:S04]  /*17f70*/  MUFU.EX2 R61, R61 ;  /* 0x0000003d003d7308 */ /* 0x000fe80000000800 */
[C---:B------:R-:W-:Y:S01]  /*17f80*/  HMMA.16816.F32.BF16 R84, R20.reuse, R34, R84 ;  /* 0x000000221454723c */ /* 0x040fe20000041854 */
[----:B------:R-:W5:Y:S05]  /*17f90*/  LDSM.16.MT88.4 R32, [R146+0xa400] ;  /* 0x00a400009220783b */ /* 0x000f6a0000004200 */
[----:B------:R-:W1:Y:S02]  /*17fa0*/  MUFU.EX2 R62, R62 ;  /* 0x0000003e003e7308 */ /* 0x000e640000000800 */
[C---:B------:R-:W-:Y:S08]  /*17fb0*/  HMMA.16816.F32.BF16 R88, R20.reuse, R36, R88 ;  /* 0x000000241458723c */ /* 0x040ff00000041858 */
[C---:B------:R-:W-:Y:S01]  /*17fc0*/  HMMA.16816.F32.BF16 R12, R20.reuse, R38, R12 ;  /* 0x00000026140c723c */ /* 0x040fe2000004180c */
[----:B------:R-:W-:Y:S01]  /*17fd0*/  LDSM.16.MT88.4 R36, [R146+0xc400] ;  /* 0x00c400009224783b */ /* 0x000fe20000004200 */
[----:B------:R-:W-:Y:S06]  /*17fe0*/  MUFU.EX2 R64, R64 ;  /* 0x0000004000407308 */ /* 0x000fec0000000800 */
[C---:B----4-:R-:W-:Y:S04]  /*17ff0*/  HMMA.16816.F32.BF16 R92, R20.reuse, R24, R92 ;  /* 0x00000018145c723c */ /* 0x050fe8000004185c */
[----:B------:R-:W4:Y:S04]  /*18000*/  MUFU.EX2 R157, R157 ;  /* 0x0000009d009d7308 */ /* 0x000f280000000800 */
[C---:B------:R-:W-:Y:S01]  /*18010*/  HMMA.16816.F32.BF16 R96, R20.reuse, R26, R96 ;  /* 0x0000001a1460723c */ /* 0x040fe20000041860 */
[----:B------:R-:W1:Y:S05]  /*18020*/  LDSM.16.MT88.4 R24, [R144+0xa400] ;  /* 0x00a400009018783b */ /* 0x000e6a0000004200 */
[----:B------:R-:W-:Y:S02]  /*18030*/  MUFU.EX2 R133, R133 ;  /* 0x0000008500857308 */ /* 0x000fe40000000800 */
        /* <DEDUP_REMOVED lines=12> */
[C---:B-----5:R-:W-:Y:S03]  /*18100*/  HMMA.16816.F32.BF16 R8, R20.reuse, R32, R8 ;  /* 0x000000201408723c */ /* 0x060fe60000041808 */
[----:B------:R-:W-:Y:S02]  /*18110*/  FADD.FTZ R50, R50, R175 ;  /* 0x000000af32327221 */ /* 0x000fe40000010000 */
[----:B------:R-:W-:Y:S02]  /*18120*/  FADD.FTZ R48, R49, R48 ;  /* 0x0000003031307221 */ /* 0x000fe40000010000 */
[----:B------:R-:W-:Y:S01]  /*18130*/  FADD.FTZ R51, R51, R50 ;  /* 0x0000003233337221 */ /* 0x000fe20000010000 */
[C---:B------:R-:W-:Y:S01]  /*18140*/  HMMA.16816.F32.BF16 R68, R20.reuse, R34, R68 ;  /* 0x000000221444723c */ /* 0x040fe20000041844 */
[----:B------:R-:W5:Y:S07]  /*18150*/  LDSM.16.MT88.4 R32, [R144+0xe400] ;  /* 0x00e400009020783b */ /* 0x000f6e0000004200 */
        /* <DEDUP_REMOVED lines=12> */
[C---:B-----5:R-:W-:Y:S08]  /*18220*/  HMMA.16816.F32.BF16 R16, R20.reuse, R32, R16 ;  /* 0x000000201410723c */ /* 0x060ff00000041810 */
[----:B------:R-:W-:Y:S01]  /*18230*/  HMMA.16816.F32.BF16 R100, R20, R34, R100 ;  /* 0x000000221464723c */ /* 0x000fe20000041864 */
[----:B------:R-:W5:Y:S06]  /*18240*/  LDSM.16.MT88.4 R32, [R146+0xe800] ;  /* 0x00e800009220783b */ /* 0x000f6c0000004200 */
[----:B------:R-:W-:Y:S01]  /*18250*/  F2FP.BF16.PACK_AB R20, R52, R53 ;  /* 0x000000353414723e */ /* 0x000fe200000010ff */
[----:B------:R-:W-:Y:S01]  /*18260*/  FADD.FTZ R53, R53, R48 ;  /* 0x0000003035357221 */ /* 0x000fe20000010000 */
[----:B------:R-:W-:Y:S03]  /*18270*/  F2FP.BF16.PACK_AB R21, R55, R54 ;  /* 0x000000363715723e */ /* 0x000fe600000010ff */
[----:B---3--:R-:W-:Y:S01]  /*18280*/  F2FP.BF16.PACK_AB R22, R57, R56 ;  /* 0x000000383916723e */ /* 0x008fe200000010ff */
        /* <DEDUP_REMOVED lines=14> */
[C---:B------:R-:W-:Y:S01]  /*18370*/  HMMA.16816.F32.BF16 R80, R20.reuse, R36, R80 ;  /* 0x000000241450723c */ /* 0x040fe20000041850 */
[----:B------:R-:W3:Y:S07]  /*18380*/  MUFU.EX2 R36, R66 ;  /* 0x0000004200247308 */ /* 0x000eee0000000800 */
[C---:B------:R-:W-:Y:S08]  /*18390*/  HMMA.16816.F32.BF16 R84, R20.reuse, R38, R84 ;  /* 0x000000261454723c */ /* 0x040ff00000041854 */
[C---:B------:R-:W-:Y:S08]  /*183a0*/  HMMA.16816.F32.BF16 R88, R20.reuse, R40, R88 ;  /* 0x000000281458723c */ /* 0x040ff00000041858 */
[C---:B------:R-:W-:Y:S08]  /*183b0*/  HMMA.16816.F32.BF16 R12, R20.reuse, R42, R12 ;  /* 0x0000002a140c723c */ /* 0x040ff0000004180c */
[C---:B-----5:R-:W-:Y:S08]  /*183c0*/  HMMA.16816.F32.BF16 R92, R20.reuse, R32, R92 ;  /* 0x00000020145c723c */ /* 0x060ff0000004185c */
[C---:B------:R-:W-:Y:S01]  /*183d0*/  HMMA.16816.F32.BF16 R96, R20.reuse, R34, R96 ;  /* 0x000000221460723c */ /* 0x040fe20000041860 */
[----:B------:R-:W5:Y:S07]  /*183e0*/  LDSM.16.MT88.4 R32, [R146+0xcc00] ;  /* 0x00cc00009220783b */ /* 0x000f6e0000004200 */
[C---:B------:R-:W-:Y:S08]  /*183f0*/  HMMA.16816.F32.BF16 R16, R20.reuse, R44, R16 ;  /* 0x0000002c1410723c */ /* 0x040ff00000041810 */
[----:B------:R-:W-:Y:S07]  /*18400*/  HMMA.16816.F32.BF16 R100, R20, R46, R100 ;  /* 0x0000002e1464723c */ /* 0x000fee0000041864 */
[----:B------:R-:W-:Y:S01]  /*18410*/  F2FP.BF16.PACK_AB R20, R3, R60 ;  /* 0x0000003c0314723e */ /* 0x000fe200000010ff */
[----:B------:R-:W-:Y:S01]  /*18420*/  FADD.FTZ R60, R60, R57 ;  /* 0x000000393c3c7221 */ /* 0x000fe20000010000 */
[C---:B------:R-:W-:Y:S03]  /*18430*/  F2FP.BF16.PACK_AB R21, R62.reuse, R61 ;  /* 0x0000003d3e15723e */ /* 0x040fe600000010ff */
[----:B----4-:R-:W-:Y:S01]  /*18440*/  F2FP.BF16.PACK_AB R22, R157, R64 ;  /* 0x000000409d16723e */ /* 0x010fe200000010ff */
[----:B------:R-:W-:Y:S01]  /*18450*/  FADD.FTZ R61, R61, R6 ;  /* 0x000000063d3d7221 */ /* 0x000fe20000010000 */
[----:B---3--:R-:W-:Y:S01]  /*18460*/  F2FP.BF16.PACK_AB R23, R133, R36 ;  /* 0x000000248517723e */ /* 0x008fe200000010ff */
[----:B------:R-:W-:Y:S02]  /*18470*/  FADD.FTZ R3, R3, R60 ;  /* 0x0000003c03037221 */ /* 0x000fe40000010000 */
[----:B------:R-:W-:Y:S02]  /*18480*/  FADD.FTZ R61, R62, R61 ;  /* 0x0000003d3e3d7221 */ /* 0x000fe40000010000 */
[----:B------:R-:W-:Y:S01]  /*18490*/  FADD.FTZ R64, R64, R3 ;  /* 0x0000000340407221 */ /* 0x000fe20000010000 */
[----:B------:R-:W-:Y:S01]  /*184a0*/  IADD3 R3, R160, -0x1, RZ ;  /* 0xffffffffa0037810 */ /* 0x000fe20007ffe0ff */
[C---:B-1----:R-:W-:Y:S01]  /*184b0*/  HMMA.16816.F32.BF16 R112, R20.reuse, R24, R8 ;  /* 0x000000181470723c */ /* 0x042fe20000041808 */
[----:B------:R-:W1:Y:S02]  /*184c0*/  LDSM.16.MT88.4 R8, [R146+0xec00] ;  /* 0x00ec00009208783b */ /* 0x000e640000004200 */
[----:B------:R-:W-:Y:S01]  /*184d0*/  FADD.FTZ R36, R36, R61 ;  /* 0x0000003d24247221 */ /* 0x000fe20000010000 */
[----:B------:R-:W-:Y:S01]  /*184e0*/  MOV R160, R3 ;  /* 0x0000000300a07202 */ /* 0x000fe20000000f00 */
[----:B------:R-:W-:Y:S01]  /*184f0*/  FADD.FTZ R165, R157, R64 ;  /* 0x000000409da57221 */ /* 0x000fe20000010000 */
[----:B------:R-:W-:Y:S01]  /*18500*/  MOV R3, R0 ;  /* 0x0000000000037202 */ /* 0x000fe20000000f00 */
[----:B------:R-:W-:Y:S01]  /*18510*/  FADD.FTZ R164, R133, R36 ;  /* 0x0000002485a47221 */ /* 0x000fe20000010000 */
[C---:B------:R-:W-:Y:S01]  /*18520*/  HMMA.16816.F32.BF16 R68, R20.reuse, R26, R68 ;  /* 0x0000001a1444723c */ /* 0x040fe20000041844 */
[----:B------:R-:W3:Y:S07]  /*18530*/  LDSM.16.MT88.4 R24, [R144+0xec00] ;  /* 0x00ec00009018783b */ /* 0x000eee0000004200 */
[C---:B--2---:R-:W-:Y:S08]  /*18540*/  HMMA.16816.F32.BF16 R72, R20.reuse, R28, R72 ;  /* 0x0000001c1448723c */ /* 0x044ff00000041848 */
[C---:B------:R-:W-:Y:S08]  /*18550*/  HMMA.16816.F32.BF16 R76, R20.reuse, R30, R76 ;  /* 0x0000001e144c723c */ /* 0x040ff0000004184c */
[C---:B-----5:R-:W-:Y:S08]  /*18560*/  HMMA.16816.F32.BF16 R80, R20.reuse, R32, R80 ;  /* 0x000000201450723c */ /* 0x060ff00000041850 */
        /* <DEDUP_REMOVED lines=8> */
.L_x_2126:
[----:B------:R-:W1:Y:S01]  /*185f0*/  SHFL.BFLY PT, R4, R165, 0x2, 0x1f ;  /* 0x0c401f00a5047f89 */ /* 0x000e6200000e0000 */
[----:B------:R-:W-:Y:S01]  /*18600*/  MOV R7, 0x3f800000 ;  /* 0x3f80000000077802 */ /* 0x000fe20000000f00 */
[----:B------:R-:W-:Y:S01]  /*18610*/  ULDC.U8 UR4, c[0x0][0x328] ;  /* 0x0000ca0000047ab9 */ /* 0x000fe20000000000 */
[----:B------:R-:W-:Y:S01]  /*18620*/  MOV R8, 0x3f800000 ;  /* 0x3f80000000087802 */ /* 0x000fe20000000f00 */
[----:B------:R-:W2:Y:S01]  /*18630*/  SHFL.BFLY PT, R3, R164, 0x2, 0x1f ;  /* 0x0c401f00a4037f89 */ /* 0x000ea200000e0000 */
[----:B-1----:R-:W-:-:S03]  /*18640*/  FADD.FTZ R9, R4, R165 ;  /* 0x000000a504097221 */ /* 0x002fc60000010000 */
[----:B------:R-:W1:Y:S01]  /*18650*/  S2R R4, SR_TID.X ;  /* 0x0000000000047919 */ /* 0x000e620000002100 */
[----:B--2---:R-:W-:-:S03]  /*18660*/  FADD.FTZ R10, R3, R164 ;  /* 0x000000a4030a7221 */ /* 0x004fc60000010000 */
[----:B------:R-:W2:Y:S04]  /*18670*/  SHFL.BFLY PT, R6, R9, 0x1, 0x1f ;  /* 0x0c201f0009067f89 */ /* 0x000ea800000e0000 */
[----:B------:R-:W3:Y:S01]  /*18680*/  SHFL.BFLY PT, R5, R10, 0x1, 0x1f ;  /* 0x0c201f000a057f89 */ /* 0x000ee200000e0000 */
[----:B-1----:R-:W-:-:S04]  /*18690*/  SHF.R.S32.HI R3, RZ, 0x1f, R4 ;  /* 0x0000001fff037819 */ /* 0x002fc80000011404 */
[-C--:B------:R-:W-:Y:S01]  /*186a0*/  LEA.HI R3, R3, R4.reuse, RZ, 0x2 ;  /* 0x0000000403037211 */ /* 0x080fe200078f10ff */
[----:B--2---:R-:W-:Y:S01]  /*186b0*/  FADD.FTZ R6, R9, R6 ;  /* 0x0000000609067221 */ /* 0x004fe20000010000 */
[----:B------:R-:W-:Y:S02]  /*186c0*/  SHF.R.S32.HI R9, RZ, 0x1f, R4 ;  /* 0x0000001fff097819 */ /* 0x000fe40000011404 */
[----:B------:R-:W-:Y:S01]  /*186d0*/  SHF.R.S32.HI R3, RZ, 0x2, R3 ;  /* 0x00000002ff037819 */ /* 0x000fe20000011403 */
[----:B---3--:R-:W-:Y:S01]  /*186e0*/  FADD.FTZ R5, R10, R5 ;  /* 0x000000050a057221 */ /* 0x008fe20000010000 */
[----:B------:R-:W-:Y:S02]  /*186f0*/  LEA.HI R11, R9, R4, RZ, 0x2 ;  /* 0x00000004090b7211 */ /* 0x000fe400078f10ff */
[----:B------:R-:W-:Y:S02]  /*18700*/  SHF.R.S32.HI R10, RZ, 0x1f, R3 ;  /* 0x0000001fff0a7819 */ /* 0x000fe40000011403 */
[----:B------:R-:W-:-:S02]  /*18710*/  FSETP.NE.FTZ.AND P3, PT, R6, RZ, PT ;  /* 0x000000ff0600720b */ /* 0x000fc40003f75000 */
[----:B------:R-:W-:Y:S02]  /*18720*/  LEA.HI R10, R10, R3, RZ, 0x3 ;  /* 0x000000030a0a7211 */ /* 0x000fe400078f18ff */
[----:B------:R-:W-:Y:S02]  /*18730*/  FSETP.NE.FTZ.AND P2, PT, R5, RZ, PT ;  /* 0x000000ff0500720b */ /* 0x000fe40003f55000 */
[----:B------:R-:W-:Y:S02]  /*18740*/  LOP3.LUT R10, R10, 0xfffffff8, RZ, 0xc0, !PT ;  /* 0xfffffff80a0a7812 */ /* 0x000fe400078ec0ff */
[----:B------:R-:W-:Y:S02]  /*18750*/  LEA.HI R9, R9, R4, RZ, 0x5 ;  /* 0x0000000409097211 */ /* 0x000fe400078f28ff */
[----:B------:R-:W-:Y:S01]  /*18760*/  LOP3.LUT R11, R11, 0xfffffffc, RZ, 0xc0, !PT ;  /* 0xfffffffc0b0b7812 */ /* 0x000fe200078ec0ff */
[----:B------:R-:W-:Y:S01]  /*18770*/  IMAD.IADD R10, R3, 0x1, -R10 ;  /* 0x00000001030a7824 */ /* 0x000fe200078e0a0a */
[----:B------:R-:W-:Y:S01]  /*18780*/  SHF.R.S32.HI R13, RZ, 0x5, R9 ;  /* 0x00000005ff0d7819 */ /* 0x000fe20000011409 */
[----:B------:R-:W1:Y:S03]  /*18790*/  @P3 MUFU.RCP R7, R6 ;  /* 0x0000000600073308 */ /* 0x000e660000001000 */
[----:B------:R-:W-:-:S04]  /*187a0*/  LEA.HI R12, R10, R10, RZ, 0x1 ;  /* 0x0000000a0a0c7211 */ /* 0x000fc800078f08ff */
[----:B------:R-:W-:Y:S01]  /*187b0*/  SHF.R.S32.HI R14, RZ, 0x1, R12 ;  /* 0x00000001ff0e7819 */ /* 0x000fe2000001140c */
[----:B------:R-:W2:Y:S01]  /*187c0*/  @P2 MUFU.RCP R8, R5 ;  /* 0x0000000500082308 */ /* 0x000ea20000001000 */
[----:B------:R-:W-:Y:S02]  /*187d0*/  LOP3.LUT R15, R12, 0x3fffffe, RZ, 0xc0, !PT ;  /* 0x03fffffe0c0f7812 */ /* 0x000fe400078ec0ff */
[----:B------:R-:W-:Y:S02]  /*187e0*/  IADD3 R12, -R11, R4, RZ ;  /* 0x000000040b0c7210 */ /* 0x000fe40007ffe1ff */
[----:B------:R-:W-:Y:S01]  /*187f0*/  SHF.L.U32 R11, R14, 0x6, RZ ;  /* 0x000000060e0b7819 */ /* 0x000fe200000006ff */
[----:B------:R-:W-:Y:S01]  /*18800*/  IMAD.IADD R15, R10, 0x1, -R15 ;  /* 0x000000010a0f7824 */ /* 0x000fe200078e0a0f */
[----:B------:R-:W-:Y:S01]  /*18810*/  LEA R10, R13, R12, 0x8 ;  /* 0x0000000c0d0a7211 */ /* 0x000fe200078e40ff */
[----:B-1----:R-:W-:Y:S01]  /*18820*/  FMUL.FTZ R112, R7, R112 ;  /* 0x0000007007707220 */ /* 0x002fe20000410000 */
[----:B------:R-:W-:Y:S01]  /*18830*/  LOP3.LUT R11, R11, 0xc0, RZ, 0xc0, !PT ;  /* 0x000000c00b0b7812 */ /* 0x000fe200078ec0ff */
[----:B------:R-:W-:Y:S01]  /*18840*/  FMUL.FTZ R113, R7, R113 ;  /* 0x0000007107717220 */ /* 0x000fe20000410000 */
[----:B------:R-:W-:Y:S01]  /*18850*/  LEA R10, R15, R10, 0x4 ;  /* 0x0000000a0f0a7211 */ /* 0x000fe200078e20ff */
[C---:B------:R-:W-:Y:S01]  /*18860*/  FMUL.FTZ R68, R7.reuse, R68 ;  /* 0x0000004407447220 */ /* 0x040fe20000410000 */
[----:B------:R-:W-:Y:S01]  /*18870*/  LOP3.LUT R15, R14, 0x1, RZ, 0xc0, !PT ;  /* 0x000000010e0f7812 */ /* 0x000fe200078ec0ff */
[----:B------:R-:W-:Y:S01]  /*18880*/  FMUL.FTZ R69, R7, R69 ;  /* 0x0000004507457220 */ /* 0x000fe20000410000 */
[----:B------:R-:W-:Y:S01]  /*18890*/  LEA.HI R11, R11, R11, RZ, 0x1d ;  /* 0x0000000b0b0b7211 */ /* 0x000fe200078fe8ff */
[C---:B--2---:R-:W-:Y:S01]  /*188a0*/  FMUL.FTZ R115, R8.reuse, R115 ;  /* 0x0000007308737220 */ /* 0x044fe20000410000 */
[----:B------:R-:W-:Y:S01]  /*188b0*/  ISETP.NE.U32.AND P1, PT, R15, 0x1, PT ;  /* 0x000000010f00780c */ /* 0x000fe20003f25070 */
[----:B------:R-:W-:Y:S01]  /*188c0*/  FMUL.FTZ R114, R8, R114 ;  /* 0x0000007208727220 */ /* 0x000fe20000410000 */
[----:B------:R-:W-:Y:S01]  /*188d0*/  LOP3.LUT P0, RZ, R14, 0x2, RZ, 0xc0, !PT ;  /* 0x000000020eff7812 */ /* 0x000fe2000780c0ff */
[----:B------:R-:W-:Y:S01]  /*188e0*/  IMAD.U32 R10, R10, 0x2, R11 ;  /* 0x000000020a0a7824 */ /* 0x000fe200078e000b */
[----:B------:R-:W-:Y:S01]  /*188f0*/  F2FP.BF16.PACK_AB R112, R113, R112 ;  /* 0x000000707170723e */ /* 0x000fe200000010ff */
[C---:B------:R-:W-:Y:S01]  /*18900*/  FMUL.FTZ R71, R8.reuse, R71 ;  /* 0x0000004708477220 */ /* 0x040fe20000410000 */
[----:B------:R-:W-:Y:S01]  /*18910*/  F2FP.BF16.PACK_AB R114, R115, R114 ;  /* 0x000000727372723e */ /* 0x000fe200000010ff */
[----:B------:R-:W-:Y:S01]  /*18920*/  FMUL.FTZ R70, R8, R70 ;  /* 0x0000004608467220 */ /* 0x000fe20000410000 */
[----:B------:R-:W-:Y:S01]  /*18930*/  SHF.L.U32 R11, R10, 0x1, RZ ;  /* 0x000000010a0b7819 */ /* 0x000fe200000006ff */
[C---:B------:R-:W-:Y:S01]  /*18940*/  FMUL.FTZ R72, R7.reuse, R72 ;  /* 0x0000004807487220 */ /* 0x040fe20000410000 */
[----:B------:R-:W-:Y:S01]  /*18950*/  MOV R10, 0x20 ;  /* 0x00000020000a7802 */ /* 0x000fe20000000f00 */
[----:B------:R-:W-:Y:S01]  /*18960*/  FMUL.FTZ R73, R7, R73 ;  /* 0x0000004907497220 */ /* 0x000fe20000410000 */
[C---:B------:R-:W-:Y:S01]  /*18970*/  IADD3 R15, R11.reuse, -0x10, RZ ;  /* 0xfffffff00b0f7810 */ /* 0x040fe20007ffe0ff */
[----:B------:R-:W-:Y:S01]  /*18980*/  FMUL.FTZ R75, R8, R75 ;  /* 0x0000004b084b7220 */ /* 0x000fe20000410000 */
[----:B------:R-:W-:Y:S01]  /*18990*/  SEL R10, R10, 0xffffffe0, !P0 ;  /* 0xffffffe00a0a7807 */ /* 0x000fe20004000000 */
[C---:B------:R-:W-:Y:S01]  /*189a0*/  FMUL.FTZ R74, R8.reuse, R74 ;  /* 0x0000004a084a7220 */ /* 0x040fe20000410000 */
[----:B------:R-:W-:Y:S01]  /*189b0*/  @P1 IADD3 R15, R11, 0x10, RZ ;  /* 0x000000100b0f1810 */ /* 0x000fe20007ffe0ff */
[----:B------:R-:W-:Y:S01]  /*189c0*/  FMUL.FTZ R76, R7, R76 ;  /* 0x0000004c074c7220 */ /* 0x000fe20000410000 */
[----:B------:R-:W-:Y:S01]  /*189d0*/  F2FP.BF16.PACK_AB R68, R69, R68 ;  /* 0x000000444544723e */ /* 0x000fe200000010ff */
[----:B------:R-:W-:Y:S01]  /*189e0*/  FMUL.FTZ R77, R7, R77 ;  /* 0x0000004d074d7220 */ /* 0x000fe20000410000 */
[----:B------:R-:W-:Y:S01]  /*189f0*/  F2FP.BF16.PACK_AB R70, R71, R70 ;  /* 0x000000464746723e */ /* 0x000fe200000010ff */
[C---:B------:R-:W-:Y:S01]  /*18a00*/  FMUL.FTZ R79, R8.reuse, R79 ;  /* 0x0000004f084f7220 */ /* 0x040fe20000410000 */
[----:B------:R-:W-:Y:S01]  /*18a10*/  F2FP.BF16.PACK_AB R72, R73, R72 ;  /* 0x000000484948723e */ /* 0x000fe200000010ff */
[C---:B------:R-:W-:Y:S01]  /*18a20*/  FMUL.FTZ R78, R8.reuse, R78 ;  /* 0x0000004e084e7220 */ /* 0x040fe20000410000 */
[----:B------:R-:W-:Y:S01]  /*18a30*/  F2FP.BF16.PACK_AB R74, R75, R74 ;  /* 0x0000004a4b4a723e */ /* 0x000fe200000010ff */
[----:B------:R-:W-:Y:S01]  /*18a40*/  FMUL.FTZ R80, R7, R80 ;  /* 0x0000005007507220 */ /* 0x000fe20000410000 */
[----:B------:R-:W-:Y:S01]  /*18a50*/  F2FP.BF16.PACK_AB R76, R77, R76 ;  /* 0x0000004c4d4c723e */ /* 0x000fe200000010ff */
[----:B------:R-:W-:Y:S01]  /*18a60*/  FMUL.FTZ R81, R7, R81 ;  /* 0x0000005107517220 */ /* 0x000fe20000410000 */
[----:B------:R-:W-:Y:S01]  /*18a70*/  F2FP.BF16.PACK_AB R78, R79, R78 ;  /* 0x0000004e4f4e723e */ /* 0x000fe200000010ff */
[----:B------:R-:W-:Y:S01]  /*18a80*/  FMUL.FTZ R83, R8, R83 ;  /* 0x0000005308537220 */ /* 0x000fe20000410000 */
[----:B------:R-:W-:Y:S01]  /*18a90*/  IADD3 R19, R10, R15, RZ ;  /* 0x0000000f0a137210 */ /* 0x000fe20007ffe0ff */
[C---:B------:R-:W-:Y:S01]  /*18aa0*/  FMUL.FTZ R82, R8.reuse, R82 ;  /* 0x0000005208527220 */ /* 0x040fe20000410000 */
[----:B------:R-:W-:Y:S01]  /*18ab0*/  F2FP.BF16.PACK_AB R80, R81, R80 ;  /* 0x000000505150723e */ /* 0x000fe200000010ff */
[C---:B------:R-:W-:Y:S01]  /*18ac0*/  FMUL.FTZ R84, R7.reuse, R84 ;  /* 0x0000005407547220 */ /* 0x040fe20000410000 */
[----:B------:R-:W-:Y:S01]  /*18ad0*/  STS [R11], R112 ;  /* 0x000000700b007388 */ /* 0x000fe20000000800 */
[----:B------:R-:W-:Y:S01]  /*18ae0*/  FMUL.FTZ R85, R7, R85 ;  /* 0x0000005507557220 */ /* 0x000fe20000410000 */
[----:B------:R-:W-:Y:S01]  /*18af0*/  F2FP.BF16.PACK_AB R82, R83, R82 ;  /* 0x000000525352723e */ /* 0x000fe200000010ff */
[C---:B------:R-:W-:Y:S01]  /*18b00*/  FMUL.FTZ R87, R8.reuse, R87 ;  /* 0x0000005708577220 */ /* 0x040fe20000410000 */
[----:B------:R-:W-:Y:S01]  /*18b10*/  STS [R11+0x200], R114 ;  /* 0x000200720b007388 */ /* 0x000fe20000000800 */
        /* <DEDUP_REMOVED lines=11> */
[----:B------:R1:W2:Y:S01]  /*18bd0*/  @P3 MUFU.LG2 R14, R6 ;  /* 0x00000006000e3308 */ /* 0x0002a20000000c00 */
[----:B------:R-:W-:Y:S01]  /*18be0*/  FMUL.FTZ R109, R7, R109 ;  /* 0x0000006d076d7220 */ /* 0x000fe20000410000 */
[----:B------:R-:W-:Y:S01]  /*18bf0*/  F2FP.BF16.PACK_AB R90, R91, R90 ;  /* 0x0000005a5b5a723e */ /* 0x000fe200000010ff */
[C---:B------:R-:W-:Y:S01]  /*18c00*/  FMUL.FTZ R111, R8.reuse, R111 ;  /* 0x0000006f086f7220 */ /* 0x040fe20000410000 */
[----:B------:R-:W-:Y:S01]  /*18c10*/  ISETP.NE.AND P0, PT, RZ, UR4, PT ;  /* 0x00000004ff007c0c */ /* 0x000fe2000bf05270 */
[C---:B------:R-:W-:Y:S01]  /*18c20*/  FMUL.FTZ R110, R8.reuse, R110 ;  /* 0x0000006e086e7220 */ /* 0x040fe20000410000 */
[----:B------:R-:W-:Y:S01]  /*18c30*/  F2FP.BF16.PACK_AB R108, R109, R108 ;  /* 0x0000006c6d6c723e */ /* 0x000fe200000010ff */
[----:B------:R-:W-:Y:S01]  /*18c40*/  IMAD.IADD R17, R11, 0x1, R10 ;  /* 0x000000010b117824 */ /* 0x000fe200078e020a */
[----:B------:R-:W3:Y:S01]  /*18c50*/  @P2 MUFU.LG2 R5, R5 ;  /* 0x0000000500052308 */ /* 0x000ee20000000c00 */
[----:B------:R-:W-:Y:S01]  /*18c60*/  FMUL.FTZ R92, R7, R92 ;  /* 0x0000005c075c7220 */ /* 0x000fe20000410000 */
[----:B------:R-:W-:Y:S01]  /*18c70*/  F2FP.BF16.PACK_AB R110, R111, R110 ;  /* 0x0000006e6f6e723e */ /* 0x000fe200000010ff */
[C---:B------:R-:W-:Y:S01]  /*18c80*/  FMUL.FTZ R93, R7.reuse, R93 ;  /* 0x0000005d075d7220 */ /* 0x040fe20000410000 */
[----:B------:R-:W-:Y:S01]  /*18c90*/  STS [R17], R72 ;  /* 0x0000004811007388 */ /* 0x000fe20000000800 */
[C---:B------:R-:W-:Y:S01]  /*18ca0*/  FMUL.FTZ R95, R8.reuse, R95 ;  /* 0x0000005f085f7220 */ /* 0x040fe20000410000 */
[----:B------:R-:W-:Y:S01]  /*18cb0*/  MOV R10, 0x7f800000 ;  /* 0x7f800000000a7802 */ /* 0x000fe20000000f00 */
[C---:B------:R-:W-:Y:S01]  /*18cc0*/  FMUL.FTZ R94, R8.reuse, R94 ;  /* 0x0000005e085e7220 */ /* 0x040fe20000410000 */
[----:B------:R-:W-:Y:S01]  /*18cd0*/  STS [R17+0x200], R74 ;  /* 0x0002004a11007388 */ /* 0x000fe20000000800 */
[----:B------:R-:W-:Y:S01]  /*18ce0*/  FMUL.FTZ R96, R7, R96 ;  /* 0x0000006007607220 */ /* 0x000fe20000410000 */
[----:B------:R-:W-:Y:S01]  /*18cf0*/  F2FP.BF16.PACK_AB R92, R93, R92 ;  /* 0x0000005c5d5c723e */ /* 0x000fe200000010ff */
[----:B------:R-:W-:Y:S01]  /*18d00*/  FMUL.FTZ R97, R7, R97 ;  /* 0x0000006107617220 */ /* 0x000fe20000410000 */
[----:B------:R-:W-:Y:S01]  /*18d10*/  F2FP.BF16.PACK_AB R94, R95, R94 ;  /* 0x0000005e5f5e723e */ /* 0x000fe200000010ff */
[C---:B------:R-:W-:Y:S01]  /*18d20*/  FMUL.FTZ R99, R8.reuse, R99 ;  /* 0x0000006308637220 */ /* 0x040fe20000410000 */
[----:B------:R-:W-:Y:S01]  /*18d30*/  STS [R19], R76 ;  /* 0x0000004c13007388 */ /* 0x000fe20000000800 */
[C---:B------:R-:W-:Y:S01]  /*18d40*/  FMUL.FTZ R98, R8.reuse, R98 ;  /* 0x0000006208627220 */ /* 0x040fe20000410000 */
[----:B------:R-:W-:Y:S01]  /*18d50*/  F2FP.BF16.PACK_AB R96, R97, R96 ;  /* 0x000000606160723e */ /* 0x000fe200000010ff */
[C---:B------:R-:W-:Y:S01]  /*18d60*/  FMUL.FTZ R104, R7.reuse, R104 ;  /* 0x0000006807687220 */ /* 0x040fe20000410000 */
[----:B------:R-:W-:Y:S01]  /*18d70*/  STS [R19+0x200], R78 ;  /* 0x0002004e13007388 */ /* 0x000fe20000000800 */
[----:B------:R-:W-:Y:S01]  /*18d80*/  FMUL.FTZ R105, R7, R105 ;  /* 0x0000006907697220 */ /* 0x000fe20000410000 */
[----:B------:R-:W-:Y:S01]  /*18d90*/  F2FP.BF16.PACK_AB R98, R99, R98 ;  /* 0x000000626362723e */ /* 0x000fe200000010ff */
[----:B------:R-:W-:Y:S01]  /*18da0*/  FMUL.FTZ R100, R7, R100 ;  /* 0x0000006407647220 */ /* 0x000fe20000410000 */
[----:B------:R-:W-:Y:S01]  /*18db0*/  STS [R11+0x1000], R80 ;  /* 0x001000500b007388 */ /* 0x000fe20000000800 */
[C---:B------:R-:W-:Y:S01]  /*18dc0*/  FMUL.FTZ R107, R8.reuse, R107 ;  /* 0x0000006b086b7220 */ /* 0x040fe20000410000 */
[----:B------:R-:W-:Y:S01]  /*18dd0*/  F2FP.BF16.PACK_AB R104, R105, R104 ;  /* 0x000000686968723e */ /* 0x000fe200000010ff */
[C---:B------:R-:W-:Y:S01]  /*18de0*/  FMUL.FTZ R106, R8.reuse, R106 ;  /* 0x0000006a086a7220 */ /* 0x040fe20000410000 */
[----:B------:R-:W-:Y:S01]  /*18df0*/  STS [R11+0x1200], R82 ;  /* 0x001200520b007388 */ /* 0x000fe20000000800 */
[C---:B------:R-:W-:Y:S01]  /*18e00*/  FMUL.FTZ R103, R8.reuse, R103 ;  /* 0x0000006708677220 */ /* 0x040fe20000410000 */
[----:B-1----:R-:W-:Y:S01]  /*18e10*/  MOV R6, 0x7f800000 ;  /* 0x7f80000000067802 */ /* 0x002fe20000000f00 */
[----:B------:R-:W-:Y:S01]  /*18e20*/  FMUL.FTZ R7, R7, R101 ;  /* 0x0000006507077220 */ /* 0x000fe20000410000 */
[----:B------:R-:W-:Y:S01]  /*18e30*/  F2FP.BF16.PACK_AB R106, R107, R106 ;  /* 0x0000006a6b6a723e */ /* 0x000fe200000010ff */
[----:B------:R-:W-:Y:S01]  /*18e40*/  FMUL.FTZ R8, R8, R102 ;  /* 0x0000006608087220 */ /* 0x000fe20000410000 */
[----:B------:R-:W-:Y:S02]  /*18e50*/  STS [R15+0x1000], R84 ;  /* 0x001000540f007388 */ /* 0x000fe40000000800 */
[----:B------:R-:W-:-:S02]  /*18e60*/  F2FP.BF16.PACK_AB R7, R7, R100 ;  /* 0x000000640707723e */ /* 0x000fc400000010ff */
[----:B------:R-:W-:Y:S01]  /*18e70*/  STS [R15+0x1200], R86 ;  /* 0x001200560f007388 */ /* 0x000fe20000000800 */
[----:B------:R-:W-:-:S03]  /*18e80*/  F2FP.BF16.PACK_AB R8, R103, R8 ;  /* 0x000000086708723e */ /* 0x000fc600000010ff */
        /* <DEDUP_REMOVED lines=8> */
[----:B------:R1:W-:Y:S04]  /*18f10*/  STS [R17+0x2000], R104 ;  /* 0x0020006811007388 */ /* 0x0003e80000000800 */
[----:B------:R1:W-:Y:S04]  /*18f20*/  STS [R17+0x2200], R106 ;  /* 0x0022006a11007388 */ /* 0x0003e80000000800 */
[----:B------:R1:W-:Y:S04]  /*18f30*/  STS [R19+0x2000], R7 ;  /* 0x0020000713007388 */ /* 0x0003e80000000800 */
[----:B------:R1:W-:Y:S01]  /*18f40*/  STS [R19+0x2200], R8 ;  /* 0x0022000813007388 */ /* 0x0003e20000000800 */
[----:B--2---:R-:W-:-:S04]  /*18f50*/  @P3 FMUL.FTZ R11, R14, 0.69314718246459960938 ;  /* 0x3f3172180e0b3820 */ /* 0x004fc80000410000 */
[----:B------:R-:W-:Y:S02]  /*18f60*/  @P3 FFMA.FTZ R6, R2, c[0x0][0x238], R11 ;  /* 0x00008e0002063a23 */ /* 0x000fe4000001000b */
[----:B---3--:R-:W-:-:S04]  /*18f70*/  @P2 FMUL.FTZ R15, R5, 0.69314718246459960938 ;  /* 0x3f317218050f2820 */ /* 0x008fc80000410000 */
[----:B------:R-:W-:Y:S01]  /*18f80*/  @P2 FFMA.FTZ R10, R0, c[0x0][0x238], R15 ;  /* 0x00008e00000a2a23 */ /* 0x000fe2000001000f */
[----:B------:R-:W-:Y:S05]  /*18f90*/  @!P0 BRA `(.L_x_2131) ;  /* 0x0000007000008947 */ /* 0x000fea0003800000 */
[----:B------:R-:W2:Y:S01]  /*18fa0*/  S2R R0, SR_CTAID.Y ;  /* 0x0000000000007919 */ /* 0x000ea20000002600 */
[----:B------:R-:W-:-:S03]  /*18fb0*/  ISETP.NE.AND P0, PT, R151, -0x1, PT ;  /* 0xffffffff9700780c */ /* 0x000fc60003f05270 */
[----:B------:R-:W3:Y:S01]  /*18fc0*/  S2R R5, SR_CTAID.Z ;  /* 0x0000000000057919 */ /* 0x000ee20000002700 */
[----:B--2---:R-:W-:-:S05]  /*18fd0*/  IMAD R2, R0, c[0x0][0x214], RZ ;  /* 0x0000850000027a24 */ /* 0x004fca00078e02ff */
[----:B------:R-:W-:-:S05]  /*18fe0*/  SEL R2, R2, R151, !P0 ;  /* 0x0000009702027207 */ /* 0x000fca0004000000 */
[----:B---3--:R-:W-:Y:S01]  /*18ff0*/  IMAD R2, R5, c[0x0][0x234], R2 ;  /* 0x00008d0005027a24 */ /* 0x008fe200078e0202 */
[----:B------:R-:W-:Y:S05]  /*19000*/  BRA `(.L_x_2132) ;  /* 0x0000004000007947 */ /* 0x000fea0003800000 */
.L_x_2131:
[----:B------:R-:W2:Y:S04]  /*19010*/  S2R R5, SR_CTAID.Z ;  /* 0x0000000000057919 */ /* 0x000ea80000002700 */
[----:B------:R-:W2:Y:S02]  /*19020*/  S2R R0, SR_CTAID.Y ;  /* 0x0000000000007919 */ /* 0x000ea40000002600 */
[----:B--2---:R-:W-:-:S04]  /*19030*/  IMAD R2, R0, c[0x0][0x1c0], R5 ;  /* 0x0000700000027a24 */ /* 0x004fc800078e0205 */
[----:B------:R-:W-:Y:S02]  /*19040*/  IMAD R2, R2, c[0x0][0x214], RZ ;  /* 0x0000850002027a24 */ /* 0x000fe400078e02ff */
.L_x_2132:
[----:B------:R-:W-:Y:S01]  /*19050*/  BAR.SYNC.DEFER_BLOCKING 0x0 ;  /* 0x0000000000007b1d */ /* 0x000fe20000010000 */
[----:B------:R-:W-:Y:S01]  /*19060*/  LOP3.LUT R9, R9, 0xffffffe0, RZ, 0xc0, !PT ;  /* 0xffffffe009097812 */ /* 0x000fe200078ec0ff */
[C---:B------:R-:W-:Y:S01]  /*19070*/  IMAD.WIDE.U32 R14, R151.reuse, c[0x0][0x1e8], RZ ;  /* 0x00007a00970e7a25 */ /* 0x040fe200078e00ff */
[----:B-1----:R-:W-:Y:S02]  /*19080*/  SHF.R.S32.HI R8, RZ, 0x1f, R13 ;  /* 0x0000001fff087819 */ /* 0x002fe4000001140d */
        /* <DEDUP_REMOVED lines=9> */
[----:B------:R-:W-:-:S02]  /*19120*/  IMAD R151, R151, c[0x0][0x1ec], R15 ;  /* 0x00007b0097977a24 */ /* 0x000fc400078e020f */
[----:B------:R-:W-:Y:S01]  /*19130*/  IMAD R7, R0, c[0x0][0x1e4], R7 ;  /* 0x0000790000077a24 */ /* 0x000fe200078e0207 */
[----:B------:R-:W-:Y:S01]  /*19140*/  SEL R0, R40, R14, !P0 ;  /* 0x0000000e28007207 */ /* 0x000fe20004000000 */
[----:B------:R-:W-:-:S03]  /*19150*/  IMAD.IADD R8, R13, 0x1, -R8 ;  /* 0x000000010d087824 */ /* 0x000fc600078e0a08 */
[----:B------:R-:W-:Y:S01]  /*19160*/  @!P0 IADD3 R151, R41, R7, RZ ;  /* 0x0000000729978210 */ /* 0x000fe20007ffe0ff */
[----:B------:R-:W-:Y:S01]  /*19170*/  IMAD R161, R8, 0x10, R161 ;  /* 0x0000001008a17824 */ /* 0x000fe200078e02a1 */
[----:B------:R1:W2:Y:S04]  /*19180*/  LDS.128 R32, [R154] ;  /* 0x000000009a207984 */ /* 0x0002a80000000c00 */
[----:B------:R1:W3:Y:S04]  /*19190*/  LDS.128 R28, [R154+0x800] ;  /* 0x000800009a1c7984 */ /* 0x0002e80000000c00 */
[----:B------:R1:W4:Y:S04]  /*191a0*/  LDS.128 R24, [R154+0x1000] ;  /* 0x001000009a187984 */ /* 0x0003280000000c00 */
[----:B------:R1:W1:Y:S04]  /*191b0*/  LDS.128 R20, [R154+0x1800] ;  /* 0x001800009a147984 */ /* 0x0002680000000c00 */
[----:B------:R1:W1:Y:S04]  /*191c0*/  LDS.128 R16, [R154+0x2000] ;  /* 0x002000009a107984 */ /* 0x0002680000000c00 */
[----:B------:R1:W1:Y:S01]  /*191d0*/  LDS.128 R36, [R154+0x2800] ;  /* 0x002800009a247984 */ /* 0x0002620000000c00 */
[----:B------:R-:W-:Y:S05]  /*191e0*/  @P1 BRA `(.L_x_2134) ;  /* 0x000000d000001947 */ /* 0x000fea0003800000 */
[----:B------:R-:W5:Y:S02]  /*191f0*/  S2R R7, SR_CTAID.X ;  /* 0x0000000000077919 */ /* 0x000f640000002500 */
[----:B-----5:R-:W-:-:S02]  /*19200*/  IMAD R4, R7, 0x40, R2 ;  /* 0x0000004007047824 */ /* 0x020fc400078e0202 */
[----:B------:R-:W-:Y:S01]  /*19210*/  IMAD R2, R7, -0x40, R150 ;  /* 0xffffffc007027824 */ /* 0x000fe200078e0296 */
[C---:B------:R-:W-:Y:S02]  /*19220*/  IADD3 R7, R161.reuse, 0x8, RZ ;  /* 0x00000008a1077810 */ /* 0x040fe40007ffe0ff */
[----:B------:R-:W-:Y:S02]  /*19230*/  SHF.R.S32.HI R8, RZ, 0x1f, R4 ;  /* 0x0000001fff087819 */ /* 0x000fe40000011404 */
[C---:B------:R-:W-:Y:S02]  /*19240*/  IADD3 R4, P0, R161.reuse, R4, RZ ;  /* 0x00000004a1047210 */ /* 0x040fe40007f1e0ff */
[-C--:B------:R-:W-:Y:S02]  /*19250*/  ISETP.GE.AND P2, PT, R161, R2.reuse, PT ;  /* 0x00000002a100720c */ /* 0x080fe40003f46270 */
[----:B------:R-:W-:Y:S02]  /*19260*/  ISETP.GE.AND P1, PT, R7, R2, PT ;  /* 0x000000020700720c */ /* 0x000fe40003f26270 */
[----:B------:R-:W-:-:S02]  /*19270*/  LEA.HI.X.SX32 R161, R161, R8, 0x1, P0 ;  /* 0x00000008a1a17211 */ /* 0x000fc400000f0eff */
[----:B------:R-:W-:-:S04]  /*19280*/  LEA R8, P0, R4, c[0x0][0x200], 0x2 ;  /* 0x0000800004087a11 */ /* 0x000fc800078010ff */
[----:B------:R-:W-:-:S05]  /*19290*/  LEA.HI.X R9, R4, c[0x0][0x204], R161, 0x2, P0 ;  /* 0x0000810004097a11 */ /* 0x000fca00000f14a1 */
[----:B------:R4:W-:Y:S04]  /*192a0*/  @!P2 STG.E [R8.64], R6 ;  /* 0x000000060800a986 */ /* 0x0009e8000c101906 */
[----:B------:R4:W-:Y:S02]  /*192b0*/  @!P1 STG.E [R8.64+0x20], R10 ;  /* 0x0000200a08009986 */ /* 0x0009e4000c101906 */
.L_x_2134:
[----:B------:R-:W-:Y:S05]  /*192c0*/  BSYNC B0 ;  /* 0x0000000000007941 */ /* 0x000fea0003800000 */
.L_x_2133:
[----:B------:R-:W5:Y:S01]  /*192d0*/  S2R R7, SR_CTAID.X ;  /* 0x0000000000077919 */ /* 0x000f620000002500 */
[----:B----4-:R-:W-:Y:S01]  /*192e0*/  IMAD.SHL.U32 R8, R12, 0x8, RZ ;  /* 0x000000080c087824 */ /* 0x010fe200078e00ff */
[----:B------:R-:W-:Y:S01]  /*192f0*/  SHF.R.S32.HI R4, RZ, 0x1f, R5 ;  /* 0x0000001fff047819 */ /* 0x000fe20000011405 */
[----:B------:R-:W-:Y:S03]  /*19300*/  BSSY B0, `(.L_x_2135) ;  /* 0x000001b000007945 */ /* 0x000fe60003800000 */
[----:B------:R-:W-:Y:S01]  /*19310*/  SHF.R.S32.HI R9, RZ, 0x1f, R8 ;  /* 0x0000001fff097819 */ /* 0x000fe20000011408 */
[----:B------:R-:W-:-:S04]  /*19320*/  IMAD R4, R4, c[0x0][0x1f0], RZ ;  /* 0x00007c0004047a24 */ /* 0x000fc800078e02ff */
[----:B------:R-:W-:Y:S02]  /*19330*/  IMAD R4, R5, c[0x0][0x1f4], R4 ;  /* 0x00007d0005047a24 */ /* 0x000fe400078e0204 */
[----:B-----5:R-:W-:-:S04]  /*19340*/  IMAD.SHL.U32 R7, R7, 0x40, RZ ;  /* 0x0000004007077824 */ /* 0x020fc800078e00ff */
[C---:B------:R-:W-:Y:S01]  /*19350*/  IMAD.WIDE.U32 R8, R7.reuse, c[0x0][0x1e8], R8 ;  /* 0x00007a0007087a25 */ /* 0x040fe200078e0008 */
[----:B------:R-:W-:Y:S02]  /*19360*/  SHF.R.S32.HI R2, RZ, 0x1f, R7 ;  /* 0x0000001fff027819 */ /* 0x000fe40000011407 */
[----:B------:R-:W-:Y:S02]  /*19370*/  IADD3 R150, -R7, R150, RZ ;  /* 0x0000009607967210 */ /* 0x000fe40007ffe1ff */
[----:B------:R-:W-:Y:S01]  /*19380*/  IADD3 R6, P0, R0, R8, RZ ;  /* 0x0000000800067210 */ /* 0x000fe20007f1e0ff */
[----:B------:R-:W-:Y:S01]  /*19390*/  IMAD R2, R2, c[0x0][0x1e8], RZ ;  /* 0x00007a0002027a24 */ /* 0x000fe200078e02ff */
[----:B------:R-:W-:-:S03]  /*193a0*/  SHF.R.S32.HI R0, RZ, 0x1f, R3 ;  /* 0x0000001fff007819 */ /* 0x000fc60000011403 */
[----:B------:R-:W-:-:S05]  /*193b0*/  IMAD R2, R7, c[0x0][0x1ec], R2 ;  /* 0x00007b0007027a24 */ /* 0x000fca00078e0202 */
[----:B------:R-:W-:Y:S02]  /*193c0*/  IADD3.X R7, R151, R2, R9, P0, !PT ;  /* 0x0000000297077210 */ /* 0x000fe400007fe409 */
        /* <DEDUP_REMOVED lines=11> */
[----:B--2---:R2:W-:Y:S04]  /*19480*/  STG.E.128 [R10.64], R32 ;  /* 0x000000200a007986 */ /* 0x0045e8000c101d06 */
[----:B------:R2:W-:Y:S04]  /*19490*/  STG.E.128 [R10.64+0x40], R24 ;  /* 0x000040180a007986 */ /* 0x0005e8000c101d06 */
[----:B-1----:R2:W-:Y:S02]  /*194a0*/  STG.E.128 [R10.64+0x80], R16 ;  /* 0x000080100a007986 */ /* 0x0025e4000c101d06 */
.L_x_2136:
[----:B------:R-:W-:Y:S05]  /*194b0*/  BSYNC B0 ;  /* 0x0000000000007941 */ /* 0x000fea0003800000 */
.L_x_2135:
[----:B------:R-:W-:-:S04]  /*194c0*/  IADD3 R9, R3, 0x20, RZ ;  /* 0x0000002003097810 */ /* 0x000fc80007ffe0ff */
        /* <DEDUP_REMOVED lines=11> */
[----:B---3--:R-:W-:Y:S04]  /*19580*/  STG.E.128 [R2.64], R28 ;  /* 0x0000001c02007986 */ /* 0x008fe8000c101d06 */
[----:B-1----:R-:W-:Y:S04]  /*19590*/  STG.E.128 [R2.64+0x40], R20 ;  /* 0x0000401402007986 */ /* 0x002fe8000c101d06 */
[----:B------:R-:W-:Y:S01]  /*195a0*/  STG.E.128 [R2.64+0x80], R36 ;  /* 0x0000802402007986 */ /* 0x000fe2000c101d06 */
[----:B------:R-:W-:Y:S05]  /*195b0*/  EXIT ;  /* 0x000000000000794d */ /* 0x000fea0003800000 */
.L_x_2137:
        /* <DEDUP_REMOVED lines=12> */
.L_x_6334:


//--------------------- .text._ZN5flash24flash_fwd_splitkv_kernelI23Flash_fwd_kernel_traitsILi96ELi64ELi128ELi4ELb0ELb0EN7cutlass10bfloat16_tE19Flash_kernel_traitsILi96ELi64ELi128ELi4ES3_EELb1ELb0ELb0ELb0ELb1ELb1ELb0ELb1EEEvNS_16Flash_fwd_paramsE --------------------------
	.section	.text._ZN5flash24flash_fwd_splitkv_kernelI23Flash_fwd_kernel_traitsILi96ELi64ELi128ELi4ELb0ELb0EN7cutlass10bfloat16_tE19Flash_kernel_traitsILi96ELi64ELi128ELi4ES3_EELb1ELb0ELb0ELb0ELb1ELb1ELb0ELb1EEEvNS_16Flash_fwd_paramsE,"ax",@progbits
	.sectioninfo	@"SHI_REGISTERS=209"
	.align	128
        .global         _ZN5flash24flash_fwd_splitkv_kernelI23Flash_fwd_kernel_traitsILi96ELi64ELi128ELi4ELb0ELb0EN7cutlass10bfloat16_tE19Flash_kernel_traitsILi96ELi64ELi128ELi4ES3_EELb1ELb0ELb0ELb0ELb1ELb1ELb0ELb1EEEvNS_16Flash_fwd_paramsE
        .type           _ZN5flash24flash_fwd_splitkv_kernelI23Flash_fwd_kernel_traitsILi96ELi64ELi128ELi4ELb0ELb0EN7cutlass10bfloat16_tE19Flash_kernel_traitsILi96ELi64ELi128ELi4ES3_EELb1ELb0ELb0ELb0ELb1ELb1ELb0ELb1EEEvNS_16Flash_fwd_paramsE,@function
        .size           _ZN5flash24flash_fwd_splitkv_kernelI23Flash_fwd_kernel_traitsILi96ELi64ELi128ELi4ELb0ELb0EN7cutlass10bfloat16_tE19Flash_kernel_traitsILi96ELi64ELi128ELi4ES3_EELb1ELb0ELb0ELb0ELb1ELb1ELb0ELb1EEEvNS_16Flash_fwd_paramsE,(.L_x_6335 - _ZN5flash24flash_fwd_splitkv_kernelI23Flash_fwd_kernel_traitsILi96ELi64ELi128ELi4ELb0ELb0EN7cutlass10bfloat16_tE19Flash_kernel_traitsILi96ELi64ELi128ELi4ES3_EELb1ELb0ELb0ELb0ELb1ELb1ELb0ELb1EEEvNS_16Flash_fwd_paramsE)
        .other          _ZN5flash24flash_fwd_splitkv_kernelI23Flash_fwd_kernel_traitsILi96ELi64ELi128ELi4ELb0ELb0EN7cutlass10bfloat16_tE19Flash_kernel_traitsILi96ELi64ELi128ELi4ES3_EELb1ELb0ELb0ELb0ELb1ELb1ELb0ELb1EEEvNS_16Flash_fwd_paramsE,@"STO_CUDA_ENTRY STV_DEFAULT"
_ZN5flash24flash_fwd_splitkv_kernelI23Flash_fwd_kernel_traitsILi96ELi64ELi128ELi4ELb0ELb0EN7cutlass10bfloat16_tE19Flash_kernel_traitsILi96ELi64ELi128ELi4ES3_EELb1ELb0ELb0ELb0ELb1ELb1ELb0ELb1EEEvNS_16Flash_fwd_paramsE:
.text._ZN5flash24flash_fwd_splitkv_kernelI23Flash_fwd_kernel_traitsILi96ELi64ELi128ELi4ELb0ELb0EN7cutlass10bfloat16_tE19Flash_kernel_traitsILi96ELi64ELi128ELi4ES3_EELb1ELb0ELb0ELb0ELb1ELb1ELb0ELb1EEEvNS_16Flash_fwd_paramsE:
        /* <DEDUP_REMOVED lines=36> */
.L_x_2138:
[----:B-1-34-:R-:W-:Y:S02]  /*0240*/  MOV R77, c[0x0][0x218] ;  /* 0x00008600004d7a02 */ /* 0x01afe40000000f00 */
.L_x_2139:
[----:B------:R-:W-:-:S04]  /*0250*/  ISETP.NE.U32.AND P2, PT, RZ, c[0x0][0x258], PT ;  /* 0x00009600ff007a0c */ /* 0x000fc80003f45070 */
[----:B------:R-:W-:-:S13]  /*0260*/  ISETP.NE.AND.EX P2, PT, RZ, c[0x0][0x25c], PT, P2 ;  /* 0x00009700ff007a0c */ /* 0x000fda0003f45320 */
[----:B-1----:R-:W-:-:S05]  /*0270*/  @P2 IMAD.WIDE R12, R11, R2, c[0x0][0x258] ;  /* 0x000096000b0c2625 */ /* 0x002fca00078e0202 */
        /* <DEDUP_REMOVED lines=34> */
[----:B------:R-:W-:-:S02]  /*04a0*/  IADD3 R147, -R66, R147, RZ ;  /* 0x0000009342937210 */ /* 0x000fc40007ffe1ff */
[----:B------:R-:W-:Y:S01]  /*04b0*/  IADD3 R4, -R3, R64, RZ ;  /* 0x0000004003047210 */ /* 0x000fe20007ffe1ff */
[----:B------:R-:W-:Y:S01]  /*04c0*/  IMAD R3, R0, c[0x0][0x1e8], RZ ;  /* 0x00007a0000037a24 */ /* 0x000fe200078e02ff */
[----:B------:R-:W-:Y:S01]  /*04d0*/  SHF.R.S32.HI R2, RZ, 0x2, R2 ;  /* 0x00000002ff027819 */ /* 0x000fe20000011402 */
[----:B------:R-:W-:Y:S01]  /*04e0*/  @!P0 IMAD R6, R6, c[0x0][0x1e0], RZ ;  /* 0x0000780006068a24 */ /* 0x000fe200078e02ff */
[----:B------:R-:W-:Y:S01]  /*04f0*/  SHF.L.U32 R4, R4, 0x3, RZ ;  /* 0x0000000304047819 */ /* 0x000fe200000006ff */
[----:B------:R-:W-:Y:S01]  /*0500*/  @!P0 IMAD.WIDE.U32 R12, R11, c[0x0][0x1e0], RZ ;  /* 0x000078000b0c8a25 */ /* 0x000fe200078e00ff */
[----:B------:R-:W-:Y:S02]  /*0510*/  SHF.R.S32.HI R0, RZ, 0x1f, R152 ;  /* 0x0000001fff007819 */ /* 0x000fe40000011498 */
        /* <DEDUP_REMOVED lines=16> */
[----:B------:R-:W-:-:S04]  /*0620*/  IMAD.WIDE.U32 R8, R152, c[0x0][0x1f0], R8 ;  /* 0x00007c0098087a25 */ /* 0x000fc800078e0008 */
[----:B------:R-:W-:-:S06]  /*0630*/  IMAD.IADD R5, R9, 0x1, R7 ;  /* 0x0000000109057824 */ /* 0x000fcc00078e0207 */
        /* <DEDUP_REMOVED lines=11> */
.L_x_2142:
[----:B------:R-:W-:Y:S05]  /*06f0*/  BSYNC B0 ;  /* 0x0000000000007941 */ /* 0x000fea0003800000 */
.L_x_2141:
        /* <DEDUP_REMOVED lines=16> */
.L_x_2144:
[----:B------:R-:W-:Y:S05]  /*0800*/  BSYNC B0 ;  /* 0x0000000000007941 */ /* 0x000fea0003800000 */
.L_x_2143:
        /* <DEDUP_REMOVED lines=13> */
.L_x_2140:
[----:B------:R-:W-:Y:S02]  /*08e0*/  ISETP.NE.U32.AND P0, PT, RZ, c[0x0][0x2b8], PT ;  /* 0x0000ae00ff007a0c */ /* 0x000fe40003f05070 */
[----:B------:R-:W-:Y:S02]  /*08f0*/  ISETP.NE.U32.AND P1, PT, RZ, c[0x0][0x2c0], PT ;  /* 0x0000b000ff007a0c */ /* 0x000fe40003f25070 */
[----:B------:R-:W-:Y:S02]  /*0900*/  ISETP.NE.AND.EX P0, PT, RZ, c[0x0][0x2bc], PT, P0 ;  /* 0x0000af00ff007a0c */ /* 0x000fe40003f05300 */
[----:B------:R-:W-:-:S11]  /*0910*/  ISETP.NE.AND.EX P1, PT, RZ, c[0x0][0x2c4], PT, P1 ;  /* 0x0000b100ff007a0c */ /* 0x000fd60003f25310 */
[----:B------:R-:W-:-:S04]  /*0920*/  @P0 IMAD.WIDE R12, R11, R2, c[0x0][0x2b8] ;  /* 0x0000ae000b0c0625 */ /* 0x000fc800078e0202 */
        /* <DEDUP_REMOVED lines=18> */
[----:B-----5:R-:W1:Y:S02]  /*0a50*/  F2I.FTZ.U32.TRUNC.NTZ R11, R10 ;  /* 0x0000000a000b7305 */ /* 0x020e64000021f000 */
        /* <DEDUP_REMOVED lines=15> */
[----:B------:R-:W-:-:S05]  /*0b50*/  @P3 IADD3 R4, R4, 0x1, RZ ;  /* 0x0000000104043810 */ /* 0x000fca0007ffe0ff */
[----:B------:R-:W-:-:S05]  /*0b60*/  IMAD.MOV.U32 R3, RZ, RZ, R4 ;  /* 0x000000ffff037224 */ /* 0x000fca00078e0004 */
[----:B------:R-:W-:Y:S02]  /*0b70*/  @!P0 IADD3 R3, -R3, RZ, RZ ;  /* 0x000000ff03038210 */ /* 0x000fe40007ffe1ff */
[----:B------:R-:W-:-:S05]  /*0b80*/  @!P1 LOP3.LUT R3, RZ, c[0x0][0x2d0], RZ, 0x33, !PT ;  /* 0x0000b400ff039a12 */ /* 0x000fca00078e33ff */
[----:B------:R-:W-:-:S05]  /*0b90*/  IMAD.WIDE R12, R3, 0x4, R150 ;  /* 0x00000004030c7825 */ /* 0x000fca00078e0296 */
[----:B------:R-:W2:Y:S01]  /*0ba0*/  LDG.E R0, [R12.64] ;  /* 0x000000060c007981 */ /* 0x000ea2000c1e1900 */
[----:B------:R-:W-:Y:S01]  /*0bb0*/  IABS R2, c[0x0][0x1c8] ;  /* 0x0000720000027a13 */ /* 0x000fe20000000000 */
[----:B------:R-:W-:-:S03]  /*0bc0*/  IMAD.MOV R3, RZ, RZ, -R3 ;  /* 0x000000ffff037224 */ /* 0x000fc600078e0a03 */
[----:B------:R-:W1:Y:S08]  /*0bd0*/  I2F.RP R8, R2 ;  /* 0x0000000200087306 */ /* 0x000e700000209400 */
[----:B-1----:R-:W1:Y:S02]  /*0be0*/  MUFU.RCP R11, R8 ;  /* 0x00000008000b7308 */ /* 0x002e640000001000 */
[----:B-1----:R-:W-:-:S06]  /*0bf0*/  IADD3 R11, R11, 0xffffffe, RZ ;  /* 0x0ffffffe0b0b7810 */ /* 0x002fcc0007ffe0ff */
[----:B------:R-:W1:Y:S02]  /*0c00*/  F2I.FTZ.U32.TRUNC.NTZ R11, R11 ;  /* 0x0000000b000b7305 */ /* 0x000e64000021f000 */
[----:B-1----:R-:W-:-:S04]  /*0c10*/  IMAD.MOV R4, RZ, RZ, -R11 ;  /* 0x000000ffff047224 */ /* 0x002fc800078e0a0b */
        /* <DEDUP_REMOVED lines=11> */
[----:B------:R-:W-:Y:S01]  /*0cd0*/  IMAD R5, R3, c[0x0][0x2d0], R130 ;  /* 0x0000b40003057a24 */ /* 0x000fe200078e0282 */
[----:B------:R-:W-:-:S04]  /*0ce0*/  LOP3.LUT R2, R152, c[0x0][0x1c8], RZ, 0x3c, !PT ;  /* 0x0000720098027a12 */ /* 0x000fc800078e3cff */
[----:B------:R-:W-:Y:S02]  /*0cf0*/  ISETP.GE.AND P0, PT, R2, RZ, PT ;  /* 0x000000ff0200720c */ /* 0x000fe40003f06270 */
[----:B------:R-:W-:-:S05]  /*0d00*/  SHF.R.S32.HI R3, RZ, 0x1f, R5 ;  /* 0x0000001fff037819 */ /* 0x000fca0000011405 */
[----:B------:R-:W-:Y:S01]  /*0d10*/  @P1 IADD3 R4, R4, 0x1, RZ ;  /* 0x0000000104041810 */ /* 0x000fe20007ffe0ff */
[----:B------:R-:W-:Y:S01]  /*0d20*/  IMAD R8, R3, c[0x0][0x198], RZ ;  /* 0x0000660003087a24 */ /* 0x000fe200078e02ff */
[----:B------:R-:W-:-:S03]  /*0d30*/  ISETP.NE.AND P1, PT, RZ, c[0x0][0x1c8], PT ;  /* 0x00007200ff007a0c */ /* 0x000fc60003f25270 */
[----:B------:R-:W-:Y:S01]  /*0d40*/  IMAD R8, R5, c[0x0][0x19c], R8 ;  /* 0x0000670005087a24 */ /* 0x000fe200078e0208 */
[----:B------:R-:W-:-:S09]  /*0d50*/  @!P0 IADD3 R4, -R4, RZ, RZ ;  /* 0x000000ff04048210 */ /* 0x000fd20007ffe1ff */
        /* <DEDUP_REMOVED lines=20> */
.L_x_2145:
        /* <DEDUP_REMOVED lines=16> */
.L_x_2147:
[----:B------:R-:W-:Y:S02]  /*0fa0*/  IABS R4, c[0x0][0x1c8] ;  /* 0x0000720000047a13 */ /* 0x000fe40000000000 */
[----:B------:R-:W-:Y:S02]  /*0fb0*/  MOV R14, RZ ;  /* 0x000000ff000e7202 */ /* 0x000fe40000000f00 */
[----:B------:R-:W1:Y:S01]  /*0fc0*/  I2F.RP R8, R4 ;  /* 0x0000000400087306 */ /* 0x000e620000209400 */
[----:B------:R-:W-:Y:S02]  /*0fd0*/  LEA R130, R55, 0xffffff80, 0x7 ;  /* 0xffffff8037827811 */ /* 0x000fe400078e38ff */
[----:B------:R-:W-:-:S03]  /*0fe0*/  @P4 IADD3 R7, R0, R7, RZ ;  /* 0x0000000700074210 */ /* 0x000fc60007ffe0ff */
[----:B------:R-:W-:-:S05]  /*0ff0*/  IMAD.WIDE.U32 R12, R130, c[0x0][0x198], R12 ;  /* 0x00006600820c7a25 */ /* 0x000fca00078e000c */
[----:B------:R-:W-:Y:S01]  /*1000*/  MOV R160, R12 ;  /* 0x0000000c00a07202 */ /* 0x000fe20000000f00 */
[----:B-1----:R-:W1:Y:S02]  /*1010*/  MUFU.RCP R15, R8 ;  /* 0x00000008000f7308 */ /* 0x002e640000001000 */
[----:B-1----:R-:W-:-:S06]  /*1020*/  IADD3 R15, R15, 0xffffffe, RZ ;  /* 0x0ffffffe0f0f7810 */ /* 0x002fcc0007ffe0ff */
[----:B------:R-:W1:Y:S02]  /*1030*/  F2I.FTZ.U32.TRUNC.NTZ R15, R15 ;  /* 0x0000000f000f7305 */ /* 0x000e64000021f000 */
[----:B-1----:R-:W-:-:S04]  /*1040*/  IMAD.MOV R2, RZ, RZ, -R15 ;  /* 0x000000ffff027224 */ /* 0x002fc800078e0a0f */
[----:B------:R-:W-:Y:S01]  /*1050*/  IMAD R3, R2, R4, RZ ;  /* 0x0000000402037224 */ /* 0x000fe200078e02ff */
[----:B------:R-:W-:-:S03]  /*1060*/  IABS R2, R152 ;  /* 0x0000009800027213 */ /* 0x000fc60000000000 */
[----:B------:R-:W-:-:S04]  /*1070*/  IMAD.HI.U32 R14, R15, R3, R14 ;  /* 0x000000030f0e7227 */ /* 0x000fc800078e000e */
[----:B------:R-:W-:-:S04]  /*1080*/  IMAD.MOV.U32 R5, RZ, RZ, R2 ;  /* 0x000000ffff057224 */ /* 0x000fc800078e0002 */
[----:B------:R-:W-:-:S04]  /*1090*/  IMAD.HI.U32 R2, R14, R5, RZ ;  /* 0x000000050e027227 */ /* 0x000fc800078e00ff */
[----:B------:R-:W-:Y:S01]  /*10a0*/  @P4 IMAD.WIDE.U32 R14, R7, c[0x0][0x1a0], RZ ;  /* 0x00006800070e4a25 */ /* 0x000fe200078e00ff */
[----:B------:R-:W-:-:S03]  /*10b0*/  IADD3 R3, -R2, RZ, RZ ;  /* 0x000000ff02037210 */ /* 0x000fc60007ffe1ff */
[----:B------:R-:W-:Y:S02]  /*10c0*/  @P4 IMAD R7, R7, c[0x0][0x1a4], R15 ;  /* 0x0000690007074a24 */ /* 0x000fe400078e020f */
[----:B------:R-:W-:Y:S02]  /*10d0*/  IMAD R3, R4, R3, R5 ;  /* 0x0000000304037224 */ /* 0x000fe400078e0205 */
[----:B------:R-:W-:-:S03]  /*10e0*/  @P4 IMAD.MOV.U32 R8, RZ, RZ, R14 ;  /* 0x000000ffff084224 */ /* 0x000fc600078e000e */
[----:B------:R-:W-:-:S13]  /*10f0*/  ISETP.GT.U32.AND P0, PT, R4, R3, PT ;  /* 0x000000030400720c */ /* 0x000fda0003f04070 */
[----:B------:R-:W-:Y:S01]  /*1100*/  @!P0 IMAD.IADD R3, R3, 0x1, -R4 ;  /* 0x0000000103038824 */ /* 0x000fe200078e0a04 */
[----:B------:R-:W-:Y:S02]  /*1110*/  @!P0 IADD3 R2, R2, 0x1, RZ ;  /* 0x0000000102028810 */ /* 0x000fe40007ffe0ff */
[----:B------:R-:W-:Y:S02]  /*1120*/  ISETP.NE.AND P0, PT, RZ, c[0x0][0x1c8], PT ;  /* 0x00007200ff007a0c */ /* 0x000fe40003f05270 */
[----:B------:R-:W-:Y:S02]  /*1130*/  ISETP.GE.U32.AND P3, PT, R3, R4, PT ;  /* 0x000000040300720c */ /* 0x000fe40003f66070 */
[----:B------:R-:W-:-:S04]  /*1140*/  LOP3.LUT R3, R152, c[0x0][0x1c8], RZ, 0x3c, !PT ;  /* 0x0000720098037a12 */ /* 0x000fc800078e3cff */
[----:B------:R-:W-:Y:S02]  /*1150*/  ISETP.GE.AND P1, PT, R3, RZ, PT ;  /* 0x000000ff0300720c */ /* 0x000fe40003f26270 */
[----:B------:R-:W-:-:S05]  /*1160*/  SHF.R.S32.HI R3, RZ, 0x1f, R130 ;  /* 0x0000001fff037819 */ /* 0x000fca0000011482 */
[----:B------:R-:W-:Y:S01]  /*1170*/  @P3 IADD3 R2, R2, 0x1, RZ ;  /* 0x0000000102023810 */ /* 0x000fe20007ffe0ff */
[----:B------:R-:W-:-:S03]  /*1180*/  IMAD R5, R3, c[0x0][0x198], RZ ;  /* 0x0000660003057a24 */ /* 0x000fc600078e02ff */
[----:B------:R-:W-:Y:S01]  /*1190*/  MOV R4, R2 ;  /* 0x0000000200047202 */ /* 0x000fe20000000f00 */
[----:B------:R-:W-:-:S04]  /*11a0*/  IMAD R5, R130, c[0x0][0x19c], R5 ;  /* 0x0000670082057a24 */ /* 0x000fc800078e0205 */
[----:B------:R-:W-:Y:S01]  /*11b0*/  @!P1 IMAD.MOV R4, RZ, RZ, -R4 ;  /* 0x000000ffff049224 */ /* 0x000fe200078e0a04 */
[----:B------:R-:W-:Y:S01]  /*11c0*/  @!P0 LOP3.LUT R4, RZ, c[0x0][0x1c8], RZ, 0x33, !PT ;  /* 0x00007200ff048a12 */ /* 0x000fe200078e33ff */
[----:B------:R-:W-:Y:S02]  /*11d0*/  IMAD.IADD R161, R13, 0x1, R5 ;  /* 0x000000010da17824 */ /* 0x000fe400078e0205 */
[----:B------:R-:W-:Y:S01]  /*11e0*/  IMAD.MOV.U32 R5, RZ, RZ, R130 ;  /* 0x000000ffff057224 */ /* 0x000fe200078e0082 */
[----:B------:R-:W-:Y:S01]  /*11f0*/  SHF.R.S32.HI R2, RZ, 0x1f, R4 ;  /* 0x0000001fff027819 */ /* 0x000fe20000011404 */
[----:B------:R-:W-:-:S04]  /*1200*/  IMAD.WIDE.U32 R160, R4, c[0x0][0x1b0], R160 ;  /* 0x00006c0004a07a25 */ /* 0x000fc800078e00a0 */
[----:B------:R-:W-:-:S04]  /*1210*/  IMAD R13, R2, c[0x0][0x1b0], RZ ;  /* 0x00006c00020d7a24 */ /* 0x000fc800078e02ff */
[----:B------:R-:W-:-:S05]  /*1220*/  IMAD R13, R4, c[0x0][0x1b4], R13 ;  /* 0x00006d00040d7a24 */ /* 0x000fca00078e020d */
[----:B------:R-:W-:Y:S01]  /*1230*/  IADD3 R13, R161, R13, RZ ;  /* 0x0000000da10d7210 */ /* 0x000fe20007ffe0ff */
        /* <DEDUP_REMOVED lines=11> */
[----:B------:R-:W-:Y:S02]  /*12f0*/  MOV R8, R16 ;  /* 0x0000001000087202 */ /* 0x000fe40000000f00 */
.L_x_2146:
[----:B-----5:R1:W5:Y:S01]  /*1300*/  @P5 LDG.E R11, [R156.64] ;  /* 0x000000069c0b5981 */ /* 0x020362000c1e1900 */
[----:B------:R-:W-:Y:S01]  /*1310*/  ISETP.NE.AND P0, PT, R148, -0x1, PT ;  /* 0xffffffff9400780c */ /* 0x000fe20003f05270 */
[----:B------:R-:W-:Y:S01]  /*1320*/  IMAD.MOV.U32 R10, RZ, RZ, 0x2 ;  /* 0x00000002ff0a7424 */ /* 0x000fe200078e00ff */
[----:B------:R-:W-:Y:S01]  /*1330*/  MOV R17, c[0x0][0x230] ;  /* 0x00008c0000117a02 */ /* 0x000fe20000000f00 */
[----:B------:R-:W-:Y:S01]  /*1340*/  IMAD.MOV.U32 R83, RZ, RZ, c[0x0][0x230] ;  /* 0x00008c00ff537624 */ /* 0x000fe200078e00ff */
[----:B------:R-:W-:Y:S01]  /*1350*/  SHF.R.S32.HI R23, RZ, 0x1f, R64 ;  /* 0x0000001fff177819 */ /* 0x000fe20000011440 */
[----:B------:R-:W-:Y:S01]  /*1360*/  IMAD.MOV.U32 R16, RZ, RZ, RZ ;  /* 0x000000ffff107224 */ /* 0x000fe200078e00ff */
[----:B------:R-:W-:Y:S01]  /*1370*/  SHF.R.S32.HI R90, RZ, 0x1f, R77 ;  /* 0x0000001fff5a7819 */ /* 0x000fe2000001144d */
[----:B------:R-:W-:Y:S01]  /*1380*/  IMAD.MOV.U32 R164, RZ, RZ, c[0x0][0x198] ;  /* 0x00006600ffa47624 */ /* 0x000fe200078e00ff */
[CC--:B------:R-:W-:Y:S01]  /*1390*/  LEA.HI R73, R23.reuse, R64.reuse, RZ, 0x3 ;  /* 0x0000004017497211 */ /* 0x0c0fe200078f18ff */
[----:B------:R-:W-:Y:S01]  /*13a0*/  IMAD.HI.U32 R83, R10, R83, R16 ;  /* 0x000000530a537227 */ /* 0x000fe200078e0010 */
[----:B------:R-:W-:-:S02]  /*13b0*/  LEA.HI R17, R23, R64, RZ, 0x2 ;  /* 0x0000004017117211 */ /* 0x000fc400078f10ff */
[----:B------:R-:W-:Y:S01]  /*13c0*/  SHF.R.S32.HI R69, RZ, 0x3, R73 ;  /* 0x00000003ff457819 */ /* 0x000fe20000011449 */
[----:B------:R-:W-:Y:S01]  /*13d0*/  @!P0 IMAD R0, R6, c[0x0][0x178], RZ ;  /* 0x00005e0006008a24 */ /* 0x000fe200078e02ff */
[----:B------:R-:W-:Y:S01]  /*13e0*/  LOP3.LUT R25, R17, 0xfffffffc, RZ, 0xc0, !PT ;  /* 0xfffffffc11197812 */ /* 0x000fe200078ec0ff */
[C---:B------:R-:W-:Y:S01]  /*13f0*/  @P0 IMAD.WIDE.U32 R14, R148.reuse, c[0x0][0x190], RZ ;  /* 0x00006400940e0a25 */ /* 0x040fe200078e00ff */
        /* <DEDUP_REMOVED lines=10> */
[-C--:B------:R-:W-:Y:S01]  /*14a0*/  LEA.HI R72, R23, R64.reuse, RZ, 0x4 ;  /* 0x0000004017487211 */ /* 0x080fe200078f20ff */
[----:B------:R-:W-:Y:S01]  /*14b0*/  IMAD.SHL.U32 R19, R69, 0x40, RZ ;  /* 0x0000004045137824 */ /* 0x000fe200078e00ff */
[----:B------:R-:W-:Y:S01]  /*14c0*/  LEA.HI R90, R90, R77, RZ, 0x7 ;  /* 0x0000004d5a5a7211 */ /* 0x000fe200078f38ff */
[----:B------:R-:W-:Y:S01]  /*14d0*/  @!P0 IMAD.MOV.U32 R14, RZ, RZ, R18 ;  /* 0x000000ffff0e8224 */ /* 0x000fe200078e0012 */
[----:B------:R-:W-:Y:S01]  /*14e0*/  LOP3.LUT R71, R72, 0xfffffff0, RZ, 0xc0, !PT ;  /* 0xfffffff048477812 */ /* 0x000fe200078ec0ff */
[----:B------:R-:W-:Y:S01]  /*14f0*/  IMAD.SHL.U32 R18, R80, 0x8, RZ ;  /* 0x0000000850127824 */ /* 0x000fe200078e00ff */
[----:B------:R-:W-:Y:S01]  /*1500*/  LOP3.LUT R19, R19, 0xc0, RZ, 0xc0, !PT ;  /* 0x000000c013137812 */ /* 0x000fe200078ec0ff */
[----:B------:R-:W-:Y:S01]  /*1510*/  IMAD.IADD R17, R154, 0x1, -R17 ;  /* 0x000000019a117824 */ /* 0x000fe200078e0a11 */
[----:B------:R-:W-:Y:S01]  /*1520*/  IADD3 R71, -R71, R64, RZ ;  /* 0x0000004047477210 */ /* 0x000fe20007ffe1ff */
[----:B------:R-:W-:Y:S01]  /*1530*/  IMAD.MOV.U32 R51, RZ, RZ, 0x10 ;  /* 0x00000010ff337424 */ /* 0x000fe200078e00ff */
[----:B------:R-:W-:Y:S01]  /*1540*/  LOP3.LUT R0, R19, 0x18, R18, 0xf8, !PT ;  /* 0x0000001813007812 */ /* 0x000fe200078ef812 */
[----:B------:R-:W-:Y:S01]  /*1550*/  IMAD R146, R146, 0x8, R17 ;  /* 0x0000000892927824 */ /* 0x000fe200078e0211 */
[----:B------:R-:W-:Y:S01]  /*1560*/  SHF.R.U32.HI R19, RZ, 0x3, R19 ;  /* 0x00000003ff137819 */ /* 0x000fe20000011613 */
[----:B------:R-:W-:Y:S01]  /*1570*/  IMAD R17, R2, c[0x0][0x1b8], RZ ;  /* 0x00006e0002117a24 */ /* 0x000fe200078e02ff */
[----:B------:R-:W-:-:S02]  /*1580*/  IADD3 R22, P0, R18, R8, RZ ;  /* 0x0000000812167210 */ /* 0x000fc40007f1e0ff */
[----:B------:R-:W-:Y:S01]  /*1590*/  LOP3.LUT R19, R0, R19, RZ, 0x3c, !PT ;  /* 0x0000001300137212 */ /* 0x000fe200078e3cff */
[----:B------:R-:W-:Y:S01]  /*15a0*/  IMAD R0, R4, c[0x0][0x1bc], R17 ;  /* 0x00006f0004007a24 */ /* 0x000fe200078e0211 */
[----:B------:R-:W-:Y:S02]  /*15b0*/  SHF.R.S32.HI R155, RZ, 0x1f, R154 ;  /* 0x0000001fff9b7819 */ /* 0x000fe4000001149a */
[----:B------:R-:W-:Y:S01]  /*15c0*/  LEA.HI R74, R71, R71, RZ, 0x1 ;  /* 0x00000047474a7211 */ /* 0x000fe200078f08ff */
[----:B------:R-:W-:Y:S01]  /*15d0*/  IMAD.U32 R146, R146, 0x20, R19 ;  /* 0x0000002092927824 */ /* 0x000fe200078e0013 */
[----:B------:R-:W-:Y:S01]  /*15e0*/  SHF.R.S32.HI R19, RZ, 0x1f, R18 ;  /* 0x0000001fff137819 */ /* 0x000fe20000011412 */
[----:B------:R-:W-:Y:S01]  /*15f0*/  IMAD.WIDE R20, R21, 0x40, R154 ;  /* 0x0000004015147825 */ /* 0x000fe200078e029a */
[----:B------:R-:W-:Y:S02]  /*1600*/  SHF.R.S32.HI R90, RZ, 0x7, R90 ;  /* 0x00000007ff5a7819 */ /* 0x000fe4000001145a */
[--C-:B------:R-:W-:Y:S01]  /*1610*/  SHF.R.S32.HI R17, RZ, 0x1, R74.reuse ;  /* 0x00000001ff117819 */ /* 0x100fe2000001144a */
[----:B------:R-:W-:Y:S01]  /*1620*/  IMAD.X R23, R19, 0x1, R7, P0 ;  /* 0x0000000113177824 */ /* 0x000fe200000e0607 */
[----:B------:R-:W-:Y:S01]  /*1630*/  IADD3 R158, P0, R154, R5, RZ ;  /* 0x000000059a9e7210 */ /* 0x000fe20007f1e0ff */
[----:B------:R-:W-:Y:S01]  /*1640*/  IMAD R5, R21, c[0x0][0x190], RZ ;  /* 0x0000640015057a24 */ /* 0x000fe200078e02ff */
[----:B------:R-:W-:Y:S01]  /*1650*/  SHF.R.S32.HI R8, RZ, 0x1f, R74 ;  /* 0x0000001fff087819 */ /* 0x000fe2000001144a */
[----:B------:R-:W-:Y:S01]  /*1660*/  IMAD.WIDE.U32 R22, R4, c[0x0][0x1b8], R22 ;  /* 0x00006e0004167a25 */ /* 0x000fe200078e0016 */
[----:B------:R-:W-:-:S02]  /*1670*/  IADD3.X R3, R155, R3, RZ, P0, !PT ;  /* 0x000000039b037210 */ /* 0x000fc400007fe4ff */
[C---:B------:R-:W-:Y:S01]  /*1680*/  IADD3 R14, P1, R18.reuse, R14, RZ ;  /* 0x0000000e120e7210 */ /* 0x040fe20007f3e0ff */
[----:B------:R-:W-:Y:S01]  /*1690*/  IMAD.IADD R23, R23, 0x1, R0 ;  /* 0x0000000117177824 */ /* 0x000fe200078e0200 */
[----:B------:R-:W-:Y:S01]  /*16a0*/  IADD3 R160, P0, R18, R160, RZ ;  /* 0x000000a012a07210 */ /* 0x000fe20007f1e0ff */
[----:B------:R-:W-:Y:S01]  /*16b0*/  IMAD R5, R20, c[0x0][0x194], R5 ;  /* 0x0000650014057a24 */ /* 0x000fe200078e0205 */
[----:B------:R-:W-:Y:S01]  /*16c0*/  IMNMX R90, RZ, R90, !PT ;  /* 0x0000005aff5a7217 */ /* 0x000fe20007800200 */
[C---:B------:R-:W-:Y:S01]  /*16d0*/  IMAD.X R15, R19.reuse, 0x1, R15, P1 ;  /* 0x00000001130f7824 */ /* 0x040fe200008e060f */
[----:B------:R-:W-:Y:S01]  /*16e0*/  LEA.HI R8, R8, R17, RZ, 0x2 ;  /* 0x0000001108087211 */ /* 0x000fe200078f10ff */
[----:B------:R-:W-:Y:S01]  /*16f0*/  IMAD.X R161, R19, 0x1, R13, P0 ;  /* 0x0000000113a17824 */ /* 0x000fe200000e060d */
[----:B------:R-:W-:Y:S01]  /*1700*/  ISETP.GT.AND P0, PT, R55, R90, PT ;  /* 0x0000005a3700720c */ /* 0x000fe20003f04270 */
[----:B------:R-:W-:Y:S01]  /*1710*/  IMAD.WIDE.U32 R14, R20, c[0x0][0x190], R14 ;  /* 0x00006400140e7a25 */ /* 0x000fe200078e000e */
[----:B------:R-:W-:-:S02]  /*1720*/  LOP3.LUT R8, R8, 0xfffffffc, RZ, 0xc0, !PT ;  /* 0xfffffffc08087812 */ /* 0x000fc400078ec0ff */
[----:B------:R-:W-:Y:S01]  /*1730*/  SHF.R.S32.HI R0, RZ, 0x1f, R152 ;  /* 0x0000001fff007819 */ /* 0x000fe20000011498 */
[----:B------:R-:W-:Y:S01]  /*1740*/  IMAD R3, R3, c[0x0][0x1a0], RZ ;  /* 0x0000680003037a24 */ /* 0x000fe200078e02ff */
[----:B------:R-:W-:Y:S01]  /*1750*/  SHF.R.S32.HI R79, RZ, 0x1, R83 ;  /* 0x00000001ff4f7819 */ /* 0x000fe20000011453 */
[----:B------:R-:W-:Y:S01]  /*1760*/  IMAD.IADD R70, R17, 0x1, -R8 ;  /* 0x0000000111467824 */ /* 0x000fe200078e0a08 */
[----:B------:R-:W-:Y:S01]  /*1770*/  SHF.L.U32 R80, R80, 0x2, RZ ;  /* 0x0000000250507819 */ /* 0x000fe200000006ff */
[----:B------:R-:W-:Y:S01]  /*1780*/  IMAD R75, R0, c[0x0][0x1a8], RZ ;  /* 0x00006a00004b7a24 */ /* 0x000fe200078e02ff */
[----:B------:R-:W-:Y:S01]  /*1790*/  LOP3.LUT R65, R65, 0xffffffe0, RZ, 0xc0, !PT ;  /* 0xffffffe041417812 */ /* 0x000fe200078ec0ff */
[----:B------:R-:W-:Y:S01]  /*17a0*/  IMAD.IADD R15, R15, 0x1, R5 ;  /* 0x000000010f0f7824 */ /* 0x000fe200078e0205 */
[----:B------:R-:W-:Y:S01]  /*17b0*/  LOP3.LUT P1, RZ, R70, 0x2, RZ, 0xc0, !PT ;  /* 0x0000000246ff7812 */ /* 0x000fe2000782c0ff */
[----:B------:R-:W-:Y:S01]  /*17c0*/  IMAD R81, R154, R79, R80 ;  /* 0x0000004f9a517224 */ /* 0x000fe200078e0250 */
[----:B------:R-:W-:Y:S01]  /*17d0*/  SHF.L.U32 R62, R164, 0x5, RZ ;  /* 0x00000005a43e7819 */ /* 0x000fe200000006ff */
[----:B------:R-:W-:Y:S01]  /*17e0*/  IMAD R7, R155, c[0x0][0x198], RZ ;  /* 0x000066009b077a24 */ /* 0x000fe200078e02ff */
[----:B------:R-:W-:Y:S01]  /*17f0*/  SHF.L.U32 R82, R79, 0x5, RZ ;  /* 0x000000054f527819 */ /* 0x000fe200000006ff */
[C---:B------:R-:W-:Y:S01]  /*1800*/  IMAD R5, R158.reuse, c[0x0][0x1a4], R3 ;  /* 0x000069009e057a24 */ /* 0x040fe200078e0203 */
[----:B------:R-:W-:Y:S01]  /*1810*/  MOV R3, 0x5 ;  /* 0x0000000500037802 */ /* 0x000fe20000000f00 */
[----:B------:R-:W-:Y:S01]  /*1820*/  IMAD.WIDE.U32 R158, R158, c[0x0][0x1a0], R22 ;  /* 0x000068009e9e7a25 */ /* 0x000fe200078e0016 */
[----:B------:R-:W-:-:S02]  /*1830*/  SHF.R.S32.HI R78, RZ, 0x1f, R81 ;  /* 0x0000001fff4e7819 */ /* 0x000fc40000011451 */
[----:B------:R-:W-:Y:S01]  /*1840*/  SHF.L.U64.HI R61, R164, R3, c[0x0][0x19c] ;  /* 0x00006700a43d7619 */ /* 0x000fe20000010203 */
[----:B------:R-:W-:Y:S01]  /*1850*/  IMAD R75, R152, c[0x0][0x1ac], R75 ;  /* 0x00006b00984b7a24 */ /* 0x000fe200078e024b */
[----:B------:R-:W-:Y:S01]  /*1860*/  SEL R51, R51, 0xfffffff0, !P1 ;  /* 0xfffffff033337807 */ /* 0x000fe20004800000 */
[----:B------:R-:W-:Y:S01]  /*1870*/  IMAD.MOV.U32 R0, RZ, RZ, c[0x0][0x1a0] ;  /* 0x00006800ff007624 */ /* 0x000fe200078e00ff */
[----:B------:R-:W-:Y:S01]  /*1880*/  IADD3 R54, R159, R5, RZ ;  /* 0x000000059f367210 */ /* 0x000fe20007ffe0ff */
[----:B------:R-:W-:Y:S02]  /*1890*/  IMAD.IADD R80, R80, 0x1, R81 ;  /* 0x0000000150507824 */ /* 0x000fe400078e0251 */
[----:B------:R-:W-:Y:S01]  /*18a0*/  IMAD.WIDE.U32 R152, R152, c[0x0][0x1a8], R14 ;  /* 0x00006a0098987a25 */ /* 0x000fe200078e000e */
[----:B------:R-:W-:Y:S02]  /*18b0*/  SHF.L.U64.HI R68, R0, R3, c[0x0][0x1a4] ;  /* 0x0000690000447619 */ /* 0x000fe40000010203 */
[----:B------:R-:W-:Y:S01]  /*18c0*/  SHF.R.S32.HI R76, RZ, 0x1f, R80 ;  /* 0x0000001fff4c7819 */ /* 0x000fe20000011450 */
[----:B------:R-:W-:-:S02]  /*18d0*/  IMAD R7, R154, c[0x0][0x19c], R7 ;  /* 0x000067009a077a24 */ /* 0x000fc400078e0207 */
[----:B------:R-:W-:-:S04]  /*18e0*/  IMAD.WIDE.U32 R160, R154, c[0x0][0x198], R160 ;  /* 0x000066009aa07a25 */ /* 0x000fc800078e00a0 */
[----:B------:R-:W-:Y:S02]  /*18f0*/  IMAD.SHL.U32 R67, R0, 0x20, RZ ;  /* 0x0000002000437824 */ /* 0x000fe400078e00ff */
[----:B------:R-:W-:Y:S02]  /*1900*/  IMAD.IADD R65, R64, 0x1, -R65 ;  /* 0x0000000140417824 */ /* 0x000fe400078e0a41 */
[----:B------:R-:W-:Y:S02]  /*1910*/  IMAD.IADD R60, R161, 0x1, R7 ;  /* 0x00000001a13c7824 */ /* 0x000fe400078e0207 */
[----:B------:R-:W-:Y:S02]  /*1920*/  IMAD.IADD R75, R153, 0x1, R75 ;  /* 0x00000001994b7824 */ /* 0x000fe400078e024b */
[----:B------:R-:W-:Y:S01]  /*1930*/  @!P5 IMAD.MOV.U32 R11, RZ, RZ, RZ ;  /* 0x000000ffff0bd224 */ /* 0x000fe200078e00ff */
[----:B------:R-:W-:Y:S05]  /*1940*/  @!P0 BRA `(.L_x_2148) ;  /* 0x0000800000008947 */ /* 0x000fea0003800000 */
[C---:B-1----:R-:W-:Y:S01]  /*1950*/  IMAD R12, R6.reuse, c[0x0][0x280], RZ ;  /* 0x0000a000060c7a24 */ /* 0x042fe200078e02ff */
[----:B------:R-:W-:Y:S01]  /*1960*/  SHF.R.S32.HI R5, RZ, 0x1f, R130 ;  /* 0x0000001fff057819 */ /* 0x000fe20000011482 */
[----:B------:R-:W-:Y:S01]  /*1970*/  IMAD R6, R6, c[0x0][0x278], RZ ;  /* 0x00009e0006067a24 */ /* 0x000fe200078e02ff */
[--C-:B------:R-:W-:Y:S01]  /*1980*/  SHF.R.S32.HI R10, RZ, 0x1f, R77.reuse ;  /* 0x0000001fff0a7819 */ /* 0x100fe2000001144d */
[C---:B------:R-:W-:Y:S01]  /*1990*/  IMAD R7, R9.reuse, c[0x0][0x284], R12 ;  /* 0x0000a10009077a24 */ /* 0x040fe200078e020c */
[----:B------:R-:W-:Y:S01]  /*19a0*/  IADD3 R8, P1, P0, R130, R154, -R77 ;  /* 0x0000009a82087210 */ /* 0x000fe2000783e84d */
[----:B------:R-:W-:Y:S01]  /*19b0*/  IMAD.WIDE.U32 R12, R9, c[0x0][0x280], R18 ;  /* 0x0000a000090c7a25 */ /* 0x000fe200078e0012 */
[----:B------:R-:W-:Y:S01]  /*19c0*/  IADD3 R103, P5, R62, R62, RZ ;  /* 0x0000003e3e677210 */ /* 0x000fe20007fbe0ff */
[----:B------:R-:W-:Y:S01]  /*19d0*/  UMOV UR9, 0x40 ;  /* 0x0000004000097882 */ /* 0x000fe20000000000 */
[----:B------:R-:W-:Y:S01]  /*19e0*/  IADD3.X R5, R5, R155, ~R10, P1, P0 ;  /* 0x0000009b05057210 */ /* 0x000fe20000fe0c0a */
[----:B------:R-:W-:Y:S01]  /*19f0*/  IMAD.WIDE.U32 R14, R9, c[0x0][0x278], R18 ;  /* 0x00009e00090e7a25 */ /* 0x000fe200078e0012 */
[C---:B------:R-:W-:Y:S01]  /*1a00*/  IADD3 R99, P4, R103.reuse, 0x20, RZ ;  /* 0x0000002067637810 */ /* 0x040fe20007f9e0ff */
[----:B------:R-:W-:Y:S01]  /*1a10*/  ULDC.64 UR4, c[0x0][0x1a0] ;  /* 0x0000680000047ab9 */ /* 0x000fe20000000a00 */
[----:B------:R-:W-:Y:S01]  /*1a20*/  IADD3 R103, P3, R103, 0x40, RZ ;  /* 0x0000004067677810 */ /* 0x000fe20007f7e0ff */
[----:B------:R-:W-:Y:S01]  /*1a30*/  IMAD R6, R9, c[0x0][0x27c], R6 ;  /* 0x00009f0009067a24 */ /* 0x000fe200078e0206 */
[----:B------:R-:W-:Y:S01]  /*1a40*/  UIMAD UR10, UR9, UR5, URZ ;  /* 0x00000005090a72a4 */ /* 0x000fe2000f8e023f */
[----:B------:R-:W-:Y:S01]  /*1a50*/  IMAD.IADD R13, R13, 0x1, R7 ;  /* 0x000000010d0d7824 */ /* 0x000fe200078e0207 */
[C---:B------:R-:W-:Y:S01]  /*1a60*/  IADD3 R149, R82.reuse, 0x20, RZ ;  /* 0x0000002052957810 */ /* 0x040fe20007ffe0ff */
[----:B------:R-:W-:Y:S01]  /*1a70*/  IMAD R7, R5, c[0x0][0x290], RZ ;  /* 0x0000a40005077a24 */ /* 0x000fe200078e02ff */
[----:B------:R-:W-:Y:S01]  /*1a80*/  IADD3 R145, R82, 0x40, RZ ;  /* 0x0000004052917810 */ /* 0x000fe20007ffe0ff */
[----:B------:R-:W-:Y:S01]  /*1a90*/  IMAD.IADD R15, R15, 0x1, R6 ;  /* 0x000000010f0f7824 */ /* 0x000fe200078e0206 */
[----:B------:R-:W-:Y:S01]  /*1aa0*/  UMOV UR8, 0xc0 ;  /* 0x000000c000087882 */ /* 0x000fe20000000000 */
[----:B------:R-:W-:Y:S01]  /*1ab0*/  IMAD R5, R5, c[0x0][0x288], RZ ;  /* 0x0000a20005057a24 */ /* 0x000fe200078e02ff */
[----:B------:R-:W-:Y:S01]  /*1ac0*/  UIMAD UR11, UR8, UR5, URZ ;  /* 0x00000005080b72a4 */ /* 0x000fe2000f8e023f */
[C---:B------:R-:W-:Y:S01]  /*1ad0*/  IMAD R7, R8.reuse, c[0x0][0x294], R7 ;  /* 0x0000a50008077a24 */ /* 0x040fe200078e0207 */
[----:B------:R-:W-:Y:S01]  /*1ae0*/  SHF.L.U32 R88, R79, 0x6, RZ ;  /* 0x000000064f587819 */ /* 0x000fe200000006ff */
[----:B------:R-:W-:Y:S01]  /*1af0*/  IMAD.WIDE.U32 R12, R8, c[0x0][0x290], R12 ;  /* 0x0000a400080c7a25 */ /* 0x000fe200078e000c */
[----:B------:R-:W-:Y:S01]  /*1b00*/  ULDC UR5, c[0x0][0x294] ;  /* 0x0000a50000057ab9 */ /* 0x000fe20000000800 */
[----:B------:R-:W-:Y:S01]  /*1b10*/  IADD3 R84, R154, 0x20, RZ ;  /* 0x000000209a547810 */ /* 0x000fe20007ffe0ff */
[----:B------:R-:W-:Y:S01]  /*1b20*/  UIMAD UR5, UR8, UR5, URZ ;  /* 0x00000005080572a4 */ /* 0x000fe2000f8e023f */
[C---:B------:R-:W-:Y:S01]  /*1b30*/  IMAD R5, R8.reuse, c[0x0][0x28c], R5 ;  /* 0x0000a30008057a24 */ /* 0x040fe200078e0205 */
[----:B------:R-:W-:Y:S01]  /*1b40*/  UIMAD.WIDE.U32 UR12, UR8, UR4, URZ ;  /* 0x00000004080c72a5 */ /* 0x000fe2000f8e003f */
[----:B------:R-:W-:Y:S01]  /*1b50*/  IMAD.WIDE.U32 R14, R8, c[0x0][0x288], R14 ;  /* 0x0000a200080e7a25 */ /* 0x000fe200078e000e */
[C---:B------:R-:W-:Y:S01]  /*1b60*/  IADD3 R144, R154.reuse, 0x40, RZ ;  /* 0x000000409a907810 */ /* 0x040fe20007ffe0ff */
[----:B------:R-:W-:Y:S01]  /*1b70*/  ULDC UR4, c[0x0][0x230] ;  /* 0x00008c0000047ab9 */ /* 0x000fe20000000800 */
[----:B------:R-:W-:Y:S01]  /*1b80*/  IADD3 R142, R154, 0x60, RZ ;  /* 0x000000609a8e7810 */ /* 0x000fe20007ffe0ff */
[----:B-----5:R-:W-:Y:S01]  /*1b90*/  IMAD.IADD R130, R11, 0x1, R130 ;  /* 0x000000010b827824 */ /* 0x020fe200078e0282 */
[----:B------:R-:W-:Y:S01]  /*1ba0*/  SHF.R.S32.HI R139, RZ, 0x1f, R82 ;  /* 0x0000001fff8b7819 */ /* 0x000fe20000011452 */
[----:B------:R-:W-:Y:S01]  /*1bb0*/  IMAD.IADD R9, R13, 0x1, R7 ;  /* 0x000000010d097824 */ /* 0x000fe200078e0207 */
[----:B------:R-:W-:Y:S01]  /*1bc0*/  SHF.R.S32.HI R87, RZ, 0x1f, R88 ;  /* 0x0000001fff577819 */ /* 0x000fe20000011458 */
[----:B------:R-:W-:Y:S01]  /*1bd0*/  IMAD.IADD R11, R15, 0x1, R5 ;  /* 0x000000010f0b7824 */ /* 0x000fe200078e0205 */
[----:B------:R-:W-:Y:S01]  /*1be0*/  IADD3 R15, R18, 0x20, RZ ;  /* 0x00000020120f7810 */ /* 0x000fe20007ffe0ff */
[----:B------:R-:W-:Y:S01]  /*1bf0*/  IMAD.MOV.U32 R8, RZ, RZ, R12 ;  /* 0x000000ffff087224 */ /* 0x000fe200078e000c */
[----:B------:R-:W-:Y:S01]  /*1c00*/  SHF.R.S32.HI R137, RZ, 0x1f, R149 ;  /* 0x0000001fff897819 */ /* 0x000fe20000011495 */
[C---:B------:R-:W-:Y:S01]  /*1c10*/  IMAD R7, R2.reuse, c[0x0][0x2a0], RZ ;  /* 0x0000a80002077a24 */ /* 0x040fe200078e02ff */
[----:B------:R-:W-:Y:S01]  /*1c20*/  SHF.R.S32.HI R136, RZ, 0x1f, R145 ;  /* 0x0000001fff887819 */ /* 0x000fe20000011491 */
[----:B------:R-:W-:Y:S01]  /*1c30*/  IMAD R5, R2, c[0x0][0x298], RZ ;  /* 0x0000a60002057a24 */ /* 0x000fe200078e02ff */
[----:B------:R-:W-:Y:S01]  /*1c40*/  UIADD3 UR11, UR13, UR11, URZ ;  /* 0x0000000b0d0b7290 */ /* 0x000fe2000fffe03f */
[----:B------:R-:W-:Y:S01]  /*1c50*/  IMAD.MOV.U32 R10, RZ, RZ, R14 ;  /* 0x000000ffff0a7224 */ /* 0x000fe200078e000e */
[----:B------:R-:W-:Y:S01]  /*1c60*/  IADD3 R14, R18, 0x40, RZ ;  /* 0x00000040120e7810 */ /* 0x000fe20007ffe0ff */
[----:B------:R-:W-:Y:S01]  /*1c70*/  IMAD.WIDE.U32 R12, R0, 0x40, RZ ;  /* 0x00000040000c7825 */ /* 0x000fe200078e00ff */
[----:B------:R-:W-:-:S03]  /*1c80*/  ULDC.U8 UR8, c[0x0][0x313] ;  /* 0x0000c4c000087ab9 */ /* 0x000fc60000000000 */
        /* <DEDUP_REMOVED lines=18> */
[----:B------:R-:W-:Y:S01]  /*1db0*/  IMAD.SHL.U32 R92, R94, 0x20, RZ ;  /* 0x000000205e5c7824 */ /* 0x000fe200078e00ff */
[----:B------:R-:W-:Y:S01]  /*1dc0*/  LEA R122, P0, R158, c[0x0][0x170], 0x1 ;  /* 0x00005c009e7a7a11 */ /* 0x000fe200078008ff */
[----:B------:R-:W-:Y:S01]  /*1dd0*/  IMAD.X R102, R61, 0x1, R61, P5 ;  /* 0x000000013d667824 */ /* 0x000fe200028e063d */
[----:B------:R-:W-:Y:S01]  /*1de0*/  LEA.HI.X R119, R160, c[0x0][0x16c], R60, 0x1, P1 ;  /* 0x00005b00a0777a11 */ /* 0x000fe200008f0c3c */
[----:B------:R-:W-:Y:S01]  /*1df0*/  IMAD.MOV.U32 R93, RZ, RZ, 0x6 ;  /* 0x00000006ff5d7424 */ /* 0x000fe200078e00ff */
[----:B------:R-:W-:Y:S01]  /*1e00*/  LEA.HI.X R123, R158, c[0x0][0x174], R54, 0x1, P0 ;  /* 0x00005d009e7b7a11 */ /* 0x000fe200000f0c36 */
[----:B------:R-:W-:Y:S01]  /*1e10*/  IMAD.X R98, RZ, RZ, R102, P4 ;  /* 0x000000ffff627224 */ /* 0x000fe200020e0666 */
[----:B------:R-:W-:Y:S01]  /*1e20*/  SHF.R.S32.HI R131, RZ, 0x1f, R130 ;  /* 0x0000001fff837819 */ /* 0x000fe20000011482 */
[C---:B------:R-:W-:Y:S01]  /*1e30*/  IMAD.IADD R143, R82.reuse, 0x1, R149 ;  /* 0x00000001528f7824 */ /* 0x040fe200078e0295 */
        /* <DEDUP_REMOVED lines=12> */
[----:B------:R-:W-:-:S02]  /*1f00*/  IADD3.X R102, RZ, R102, RZ, P3, !PT ;  /* 0x00000066ff667210 */ /* 0x000fc40001ffe4ff */
[C---:B------:R-:W-:Y:S01]  /*1f10*/  SHF.L.U64.HI R131, R130.reuse, 0x1, R131 ;  /* 0x0000000182837819 */ /* 0x040fe20000010283 */
[----:B------:R-:W-:Y:S01]  /*1f20*/  IMAD.SHL.U32 R130, R130, 0x2, RZ ;  /* 0x0000000282827824 */ /* 0x000fe200078e00ff */
[C---:B------:R-:W-:Y:S01]  /*1f30*/  SHF.L.U64.HI R0, R52.reuse, 0x1, R3 ;  /* 0x0000000134007819 */ /* 0x040fe20000010203 */
[----:B------:R-:W-:Y:S01]  /*1f40*/  IMAD.SHL.U32 R52, R52, 0x2, RZ ;  /* 0x0000000234347824 */ /* 0x000fe200078e00ff */
[----:B------:R-:W-:Y:S01]  /*1f50*/  IADD3 R97, P1, R101, 0x20, RZ ;  /* 0x0000002065617810 */ /* 0x000fe20007f3e0ff */
[----:B------:R-:W-:Y:S01]  /*1f60*/  IMAD.X R100, R91, 0x1, R91, P5 ;  /* 0x000000015b647824 */ /* 0x000fe200028e065b */
[----:B------:R-:W-:Y:S01]  /*1f70*/  IADD3.X R106, R61, R98, RZ, P4, !PT ;  /* 0x000000623d6a7210 */ /* 0x000fe200027fe4ff */
[----:B------:R-:W-:Y:S01]  /*1f80*/  IMAD R86, R79, 0x60, RZ ;  /* 0x000000604f567824 */ /* 0x000fe200078e02ff */
[----:B------:R-:W-:Y:S01]  /*1f90*/  IADD3 R111, P3, R62, R103, RZ ;  /* 0x000000673e6f7210 */ /* 0x000fe20007f7e0ff */
[----:B------:R-:W-:Y:S01]  /*1fa0*/  IMAD.X R96, RZ, RZ, R100, P1 ;  /* 0x000000ffff607224 */ /* 0x000fe200008e0664 */
[----:B------:R-:W-:Y:S01]  /*1fb0*/  IADD3 R101, P0, R101, 0x40, RZ ;  /* 0x0000004065657810 */ /* 0x000fe20007f1e0ff */
[----:B------:R-:W-:Y:S01]  /*1fc0*/  IMAD.IADD R140, R82, 0x1, R143 ;  /* 0x00000001528c7824 */ /* 0x000fe200078e028f */
[----:B------:R-:W-:Y:S01]  /*1fd0*/  IADD3 R128, P4, R130, c[0x0][0x2b0], RZ ;  /* 0x0000ac0082807a10 */ /* 0x000fe20007f9e0ff */
[----:B------:R-:W-:Y:S01]  /*1fe0*/  IMAD.IADD R138, R82, 0x1, R141 ;  /* 0x00000001528a7824 */ /* 0x000fe200078e028d */
[C---:B------:R-:W-:Y:S01]  /*1ff0*/  SHF.L.U64.HI R114, R162.reuse, R93, c[0x0][0x294] ;  /* 0x0000a500a2727619 */ /* 0x040fe2000001025d */
[----:B------:R-:W-:Y:S01]  /*2000*/  IMAD.WIDE.U32 R162, R162, 0xc0, RZ ;  /* 0x000000c0a2a27825 */ /* 0x000fe200078e00ff */
[----:B------:R-:W-:-:S02]  /*2010*/  IADD3.X R129, R131, c[0x0][0x2b4], RZ, P4, !PT ;  /* 0x0000ad0083817a10 */ /* 0x000fc400027fe4ff */
[----:B------:R-:W-:Y:S01]  /*2020*/  IADD3 R20, P1, R52, c[0x0][0x2b0], RZ ;  /* 0x0000ac0034147a10 */ /* 0x000fe20007f3e0ff */
[----:B------:R-:W-:Y:S01]  /*2030*/  IMAD.X R110, R61, 0x1, R102, P3 ;  /* 0x000000013d6e7824 */ /* 0x000fe200018e0666 */
[-C--:B------:R-:W-:Y:S01]  /*2040*/  IADD3 R105, P5, R97, R92.reuse, RZ ;  /* 0x0000005c61697210 */ /* 0x080fe20007fbe0ff */
[----:B------:R-:W-:Y:S01]  /*2050*/  IMAD.X R100, RZ, RZ, R100, P0 ;  /* 0x000000ffff647224 */ /* 0x000fe200000e0664 */
[----:B------:R-:W-:Y:S01]  /*2060*/  IADD3 R109, P4, R101, R92, RZ ;  /* 0x0000005c656d7210 */ /* 0x000fe20007f9e0ff */
[----:B------:R-:W-:Y:S01]  /*2070*/  IMAD.MOV.U32 R89, RZ, RZ, c[0x0][0x290] ;  /* 0x0000a400ff597624 */ /* 0x000fe200078e00ff */
[----:B------:R-:W-:Y:S01]  /*2080*/  IADD3 R130, P3, R130, c[0x0][0x2a8], RZ ;  /* 0x0000aa0082827a10 */ /* 0x000fe20007f7e0ff */
[----:B------:R-:W-:Y:S01]  /*2090*/  IMAD.SHL.U32 R117, R12, 0x2, RZ ;  /* 0x000000020c757824 */ /* 0x000fe200078e00ff */
[----:B------:R-:W-:Y:S01]  /*20a0*/  IADD3 R52, P0, R52, c[0x0][0x2a8], RZ ;  /* 0x0000aa0034347a10 */ /* 0x000fe20007f1e0ff */
[----:B------:R-:W-:Y:S01]  /*20b0*/  IMAD.MOV.U32 R13, RZ, RZ, R55 ;  /* 0x000000ffff0d7224 */ /* 0x000fe200078e0037 */
[C---:B------:R-:W-:Y:S01]  /*20c0*/  SHF.L.U64.HI R93, R94.reuse, R93, c[0x0][0x28c] ;  /* 0x0000a3005e5d7619 */ /* 0x040fe2000001025d */
[----:B------:R-:W-:Y:S01]  /*20d0*/  IMAD.SHL.U32 R94, R94, 0x40, RZ ;  /* 0x000000405e5e7824 */ /* 0x000fe200078e00ff */
[C---:B------:R-:W-:Y:S01]  /*20e0*/  SHF.L.U64.HI R114, R115.reuse, 0x1, R114 ;  /* 0x0000000173727819 */ /* 0x040fe20000010272 */
[----:B------:R-:W-:Y:S01]  /*20f0*/  IMAD.SHL.U32 R115, R115, 0x2, RZ ;  /* 0x0000000273737824 */ /* 0x000fe200078e00ff */
[C---:B------:R-:W-:Y:S01]  /*2100*/  SHF.L.U64.HI R112, R113.reuse, 0x1, R112 ;  /* 0x0000000171707819 */ /* 0x040fe20000010270 */
[----:B------:R-:W-:Y:S01]  /*2110*/  IMAD.SHL.U32 R113, R113, 0x2, RZ ;  /* 0x0000000271717824 */ /* 0x000fe200078e00ff */
[----:B------:R-:W-:Y:S01]  /*2120*/  SHF.R.S32.HI R85, RZ, 0x1f, R86 ;  /* 0x0000001fff557819 */ /* 0x000fe20000011456 */
[--C-:B------:R-:W-:Y:S01]  /*2130*/  IMAD.X R104, R96, 0x1, R91.reuse, P5 ;  /* 0x0000000160687824 */ /* 0x100fe200028e065b */
[----:B------:R-:W-:Y:S01]  /*2140*/  IADD3 R95, R165, UR10, RZ ;  /* 0x0000000aa55f7c10 */ /* 0x000fe2000fffe0ff */
[----:B------:R-:W-:Y:S01]  /*2150*/  IMAD.X R108, R100, 0x1, R91, P4 ;  /* 0x00000001646c7824 */ /* 0x000fe200020e065b */
[----:B------:R-:W-:Y:S01]  /*2160*/  SHF.R.S32.HI R135, RZ, 0x1f, R143 ;  /* 0x0000001fff877819 */ /* 0x000fe2000001148f */
[----:B------:R-:W-:Y:S01]  /*2170*/  IMAD.U32 R89, R89, -0x80, RZ ;  /* 0xffffff8059597824 */ /* 0x000fe200078e00ff */
[----:B------:R-:W-:-:S02]  /*2180*/  SHF.R.S32.HI R134, RZ, 0x1f, R141 ;  /* 0x0000001fff867819 */ /* 0x000fc4000001148d */
[----:B------:R-:W-:Y:S02]  /*2190*/  IADD3 R118, R163, UR5, RZ ;  /* 0x00000005a3767c10 */ /* 0x000fe4000fffe0ff */
[----:B------:R-:W-:Y:S02]  /*21a0*/  SHF.R.S32.HI R133, RZ, 0x1f, R140 ;  /* 0x0000001fff857819 */ /* 0x000fe4000001148c */
[----:B------:R-:W-:Y:S02]  /*21b0*/  SHF.R.S32.HI R132, RZ, 0x1f, R138 ;  /* 0x0000001fff847819 */ /* 0x000fe4000001148a */
[----:B------:R-:W-:Y:S02]  /*21c0*/  IADD3.X R131, R131, c[0x0][0x2ac], RZ, P3, !PT ;  /* 0x0000ab0083837a10 */ /* 0x000fe40001ffe4ff */
[C---:B------:R-:W-:Y:S02]  /*21d0*/  IADD3.X R21, R0.reuse, c[0x0][0x2b4], RZ, P1, !PT ;  /* 0x0000ad0000157a10 */ /* 0x040fe40000ffe4ff */
[----:B------:R-:W-:-:S02]  /*21e0*/  IADD3.X R53, R0, c[0x0][0x2ac], RZ, P0, !PT ;  /* 0x0000ab0000357a10 */ /* 0x000fc400007fe4ff */
.L_x_2194:
        /* <DEDUP_REMOVED lines=193> */
.L_x_2152:
[----:B------:R-:W-:Y:S05]  /*2e00*/  BSYNC B0 ;  /* 0x0000000000007941 */ /* 0x000fea0003800000 */
.L_x_2151:
        /* <DEDUP_REMOVED lines=147> */
.L_x_2154:
[----:B------:R-:W-:Y:S05]  /*3740*/  BSYNC B0 ;  /* 0x0000000000007941 */ /* 0x000fea0003800000 */
.L_x_2153:
        /* <DEDUP_REMOVED lines=155> */
.L_x_2156:
[----:B------:R-:W-:Y:S05]  /*4100*/  BSYNC B0 ;  /* 0x0000000000007941 */ /* 0x000fea0003800000 */
.L_x_2155:
        /* <DEDUP_REMOVED lines=160> */
.L_x_2158:
[----:B------:R-:W-:Y:S05]  /*4b10*/  BSYNC B0 ;  /* 0x0000000000007941 */ /* 0x000fea0003800000 */
.L_x_2157:
        /* <DEDUP_REMOVED lines=8> */
.L_x_2150:
        /* <DEDUP_REMOVED lines=85> */
.L_x_2163:
[----:B------:R-:W-:Y:S05]  /*50f0*/  BSYNC B0 ;  /* 0x0000000000007941 */ /* 0x000fea0003800000 */
.L_x_2162:
        /* <DEDUP_REMOVED lines=86> */
.L_x_2165:
[----:B------:R-:W-:Y:S05]  /*5660*/  BSYNC B0 ;  /* 0x0000000000007941 */ /* 0x000fea0003800000 */
.L_x_2164:
        /* <DEDUP_REMOVED lines=85> */
.L_x_2167:
[----:B------:R-:W-:Y:S05]  /*5bc0*/  BSYNC B0 ;  /* 0x0000000000007941 */ /* 0x000fea0003800000 */
.L_x_2166:
[----:B-----5:R2:W-:Y:S02]  /*5bd0*/  STG.E.128 [R120.64+0x80], R40 ;  /* 0x0000802878007986 */ /* 0x0205e4000c101d06 */
.L_x_2161:
[----:B------:R-:W-:Y:S05]  /*5be0*/  BSYNC B1 ;  /* 0x0000000000017941 */ /* 0x000fea0003800000 */
.L_x_2160:
        /* <DEDUP_REMOVED lines=90> */
.L_x_2171:
[----:B------:R-:W-:Y:S05]  /*6190*/  BSYNC B0 ;  /* 0x0000000000007941 */ /* 0x000fea0003800000 */
.L_x_2170:
        /* <DEDUP_REMOVED lines=91> */
.L_x_2173:
[----:B------:R-:W-:Y:S05]  /*6750*/  BSYNC B0 ;  /* 0x0000000000007941 */ /* 0x000fea0003800000 */
.L_x_2172:
        /* <DEDUP_REMOVED lines=89> */
.L_x_2175:
[----:B------:R-:W-:Y:S05]  /*6cf0*/  BSYNC B0 ;  /* 0x0000000000007941 */ /* 0x000fea0003800000 */
.L_x_2174:
[----:B-----5:R1:W-:Y:S02]  /*6d00*/  STG.E.128 [R166.64+0x80], R40 ;  /* 0x00008028a6007986 */ /* 0x0203e4000c101d06 */
.L_x_2169:
[----:B------:R-:W-:Y:S05]  /*6d10*/  BSYNC B1 ;  /* 0x0000000000017941 */ /* 0x000fea0003800000 */
.L_x_2168:
        /* <DEDUP_REMOVED lines=90> */
.L_x_2179:
[----:B------:R-:W-:Y:S05]  /*72c0*/  BSYNC B0 ;  /* 0x0000000000007941 */ /* 0x000fea0003800000 */
.L_x_2178:
        /* <DEDUP_REMOVED lines=91> */
.L_x_2181:
[----:B------:R-:W-:Y:S05]  /*7880*/  BSYNC B0 ;  /* 0x0000000000007941 */ /* 0x000fea0003800000 */
.L_x_2180:
        /* <DEDUP_REMOVED lines=91> */
.L_x_2183:
[----:B------:R-:W-:Y:S05]  /*7e40*/  BSYNC B0 ;  /* 0x0000000000007941 */ /* 0x000fea0003800000 */
.L_x_2182:
[C---:B-1----:R-:W-:Y:S04]  /*7e50*/  LEA R2, P0, R103.reuse, R120, 0x1 ;  /* 0x0000007867027211 */ /* 0x042fe800078008ff */
[----:B------:R-:W-:Y:S05]  /*7e60*/  LEA.HI.X R3, R103, R119, R102, 0x1, P0 ;  /* 0x0000007767037211 */ /* 0x000fea00000f0c66 */
[----:B-----5:R1:W-:Y:S04]  /*7e70*/  STG.E.128 [R2.64], R40 ;  /* 0x0000002802007986 */ /* 0x0203e8000c101d06 */
.L_x_2177:
[----:B------:R-:W-:Y:S05]  /*7e80*/  BSYNC B1 ;  /* 0x0000000000017941 */ /* 0x000fea0003800000 */
.L_x_2176:
        /* <DEDUP_REMOVED lines=93> */
.L_x_2187:
[----:B------:R-:W-:Y:S05]  /*8460*/  BSYNC B0 ;  /* 0x0000000000007941 */ /* 0x000fea0003800000 */
.L_x_2186:
        /* <DEDUP_REMOVED lines=93> */
.L_x_2189:
[----:B------:R-:W-:Y:S05]  /*8a40*/  BSYNC B0 ;  /* 0x0000000000007941 */ /* 0x000fea0003800000 */
.L_x_2188:
        /* <DEDUP_REMOVED lines=92> */
.L_x_2191:
[----:B------:R-:W-:Y:S05]  /*9010*/  BSYNC B0 ;  /* 0x0000000000007941 */ /* 0x000fea0003800000 */
.L_x_2190:
[C---:B-1----:R-:W-:Y:S04]  /*9020*/  LEA R2, P0, R111.reuse, R120, 0x1 ;  /* 0x000000786f027211 */ /* 0x042fe800078008ff */
[----:B------:R-:W-:Y:S05]  /*9030*/  LEA.HI.X R3, R111, R119, R110, 0x1, P0 ;  /* 0x000000776f037211 */ /* 0x000fea00000f0c6e */
[----:B-----5:R1:W-:Y:S04]  /*9040*/  STG.E.128 [R2.64], R8 ;  /* 0x0000000802007986 */ /* 0x0203e8000c101d06 */
.L_x_2185:
[----:B------:R-:W-:Y:S05]  /*9050*/  BSYNC B1 ;  /* 0x0000000000017941 */ /* 0x000fea0003800000 */
.L_x_2184:
        /* <DEDUP_REMOVED lines=8> */
.L_x_2149:
        /* <DEDUP_REMOVED lines=42> */
.L_x_2159:
        /* <DEDUP_REMOVED lines=80> */
.L_x_2192:
        /* <DEDUP_REMOVED lines=9> */
.L_x_2193:
[----:B------:R-:W-:Y:S04]  /*9910*/  IADD3 R13, R13, -0x1, RZ ;  /* 0xffffffff0d0d7810 */ /* 0x000fe80007ffe0ff */
[----:B------:R-:W-:Y:S11]  /*9920*/  ISETP.GT.AND P0, PT, R13, R90, PT ;  /* 0x0000005a0d00720c */ /* 0x000ff60003f04270 */
[----:B------:R-:W-:Y:S02]  /*9930*/  @!UPT UIADD3 URZ, URZ, URZ, URZ ;  /* 0x0000003f3f3ff290 */ /* 0x000fe4000fffe03f */
[----:B------:R-:W-:-:S05]  /*9940*/  @P0 BRA `(.L_x_2194) ;  /* 0xffff88a000000947 */ /* 0x000fca000383ffff */
.L_x_2148:
        /* <DEDUP_REMOVED lines=25> */
[----:B------:R-:W-:Y:S02]  /*9ae0*/  SHF.R.S32.HI R25, RZ, 0x1f, R2 ;  /* 0x0000001fff197819 */ /* 0x000fe40000011402 */
[----:B------:R-:W-:Y:S02]  /*9af0*/  IADD3 R17, P4, R80, R2, RZ ;  /* 0x0000000250117210 */ /* 0x000fe40007f9e0ff */
[----:B------:R-:W-:Y:S01]  /*9b00*/  LEA R26, P3, R0, c[0x0][0x160], 0x1 ;  /* 0x00005800001a7a11 */ /* 0x000fe200078608ff */
[--C-:B------:R-:W-:Y:S02]  /*9b10*/  IMAD.X R78, R78, 0x1, R25.reuse, P5 ;  /* 0x000000014e4e7824 */ /* 0x100fe400028e0619 */
[----:B------:R-:W-:Y:S01]  /*9b20*/  IMAD.X R25, R76, 0x1, R25, P4 ;  /* 0x000000014c197824 */ /* 0x000fe200020e0619 */
[----:B------:R-:W-:Y:S01]  /*9b30*/  LEA.HI.X R27, R0, c[0x0][0x164], R75, 0x1, P3 ;  /* 0x00005900001b7a11 */ /* 0x000fe200018f0c4b */
[----:B------:R-:W-:Y:S05]  /*9b40*/  @!P0 BRA `(.L_x_2197) ;  /* 0x0000122000008947 */ /* 0x000fea0003800000 */
[----:B------:R-:W-:Y:S01]  /*9b50*/  BSSY B1, `(.L_x_2198) ;  /* 0x000008e000017945 */ /* 0x000fe20003800000 */
[----:B------:R-:W-:Y:S05]  /*9b60*/  @!P1 BRA `(.L_x_2199) ;  /* 0x000008c000009947 */ /* 0x000fea0003800000 */
[----:B-----5:R1:W5:Y:S01]  /*9b70*/  LDG.E.128 R8, [R28.64] ;  /* 0x000000061c087981 */ /* 0x020362000c1e1d00 */
        /* <DEDUP_REMOVED lines=47> */
.L_x_2201:
[----:B------:R-:W-:Y:S05]  /*9e70*/  BSYNC B0 ;  /* 0x0000000000007941 */ /* 0x000fea0003800000 */
.L_x_2200:
        /* <DEDUP_REMOVED lines=44> */
.L_x_2203:
[----:B------:R-:W-:Y:S05]  /*a140*/  BSYNC B0 ;  /* 0x0000000000007941 */ /* 0x000fea0003800000 */
.L_x_2202:
        /* <DEDUP_REMOVED lines=44> */
.L_x_2205:
[----:B------:R-:W-:Y:S05]  /*a410*/  BSYNC B0 ;  /* 0x0000000000007941 */ /* 0x000fea0003800000 */
.L_x_2204:
[----:B-----5:R4:W-:Y:S02]  /*a420*/  STS.128 [R149+0x2000], R8 ;  /* 0x0020000895007388 */ /* 0x0209e40000000c00 */
.L_x_2199:
[----:B------:R-:W-:Y:S05]  /*a430*/  BSYNC B1 ;  /* 0x0000000000017941 */ /* 0x000fea0003800000 */
.L_x_2198:
[----:B------:R-:W-:-:S04]  /*a440*/  IADD3 R0, R154, 0x20, RZ ;  /* 0x000000209a007810 */ /* 0x000fc80007ffe0ff */
[----:B------:R-:W-:-:S04]  /*a450*/  ISETP.GE.AND P0, PT, R0, R3, PT ;  /* 0x000000030000720c */ /* 0x000fc80003f06270 */
[----:B------:R-:W-:-:S13]  /*a460*/  ISETP.LT.OR P0, PT, R64, -0x83, P0 ;  /* 0xffffff7d4000780c */ /* 0x000fda0000701670 */
[----:B------:R-:W-:Y:S05]  /*a470*/  @P0 BRA `(.L_x_2206) ;  /* 0x00002c6000000947 */ /* 0x000fea0003800000 */
[----:B----45:R4:W5:Y:S01]  /*a480*/  LDG.E.128 R8, [R26.64] ;  /* 0x000000061a087981 */ /* 0x030962000c1e1d00 */
        /* <DEDUP_REMOVED lines=15> */
[C---:B------:R-:W-:Y:S02]  /*a580*/  SHF.L.U32 R13, R8.reuse, 0x10, RZ ;  /* 0x00000010080d7819 */ /* 0x040fe400000006ff */
[----:B------:R-:W-:Y:S02]  /*a590*/  LOP3.LUT R20, R8, 0xffff0000, RZ, 0xc0, !PT ;  /* 0xffff000008147812 */ /* 0x000fe400078ec0ff */
[----:B------:R-:W-:-:S02]  /*a5a0*/  LOP3.LUT R9, R9, 0xffff0000, RZ, 0xc0, !PT ;  /* 0xffff000009097812 */ /* 0x000fc400078ec0ff */
        /* <DEDUP_REMOVED lines=12> */
[----:B------:R-:W-:-:S02]  /*a670*/  FFMA.FTZ R21, R12, R24, -R21 ;  /* 0x000000180c157223 */ /* 0x000fc40000010815 */
[----:B------:R-:W-:Y:S02]  /*a680*/  IMAD.U32 R12, R3, 0x10000, RZ ;  /* 0x00010000030c7824 */ /* 0x000fe400078e00ff */
[C---:B------:R-:W-:Y:S02]  /*a690*/  FMUL.FTZ R10, R14.reuse, R10 ;  /* 0x0000000a0e0a7220 */ /* 0x040fe40000410000 */
[----:B------:R-:W-:Y:S01]  /*a6a0*/  FFMA.FTZ R25, R14, R22, -R25 ;  /* 0x000000160e197223 */ /* 0x000fe20000010819 */
[----:B------:R-:W-:Y:S01]  /*a6b0*/  SHF.L.U32 R14, R5, 0x10, RZ ;  /* 0x00000010050e7819 */ /* 0x000fe200000006ff */
[-C--:B------:R-:W-:Y:S02]  /*a6c0*/  FMUL.FTZ R3, R20, R2.reuse ;  /* 0x0000000214037220 */ /* 0x080fe40000410000 */
[----:B------:R-:W-:Y:S02]  /*a6d0*/  FMUL.FTZ R5, R13, R2 ;  /* 0x000000020d057220 */ /* 0x000fe40000410000 */
[----:B------:R-:W-:-:S02]  /*a6e0*/  FMUL.FTZ R2, R23, R12 ;  /* 0x0000000c17027220 */ /* 0x000fc40000410000 */
[----:B------:R-:W-:Y:S02]  /*a6f0*/  FMUL.FTZ R12, R15, R12 ;  /* 0x0000000c0f0c7220 */ /* 0x000fe40000410000 */
[----:B------:R-:W-:Y:S02]  /*a700*/  FFMA.FTZ R8, R9, R24, R8 ;  /* 0x0000001809087223 */ /* 0x000fe40000010008 */
[----:B------:R-:W-:Y:S02]  /*a710*/  FFMA.FTZ R10, R11, R22, R10 ;  /* 0x000000160b0a7223 */ /* 0x000fe4000001000a */
[-C--:B------:R-:W-:Y:S01]  /*a720*/  FFMA.FTZ R3, R13, R4.reuse, -R3 ;  /* 0x000000040d037223 */ /* 0x080fe20000010803 */
[----:B------:R-:W-:Y:S01]  /*a730*/  F2FP.BF16.PACK_AB R9, R8, R21 ;  /* 0x000000150809723e */ /* 0x000fe200000010ff */
[----:B------:R-:W-:Y:S01]  /*a740*/  FFMA.FTZ R4, R20, R4, R5 ;  /* 0x0000000414047223 */ /* 0x000fe20000010005 */
[----:B------:R-:W-:Y:S01]  /*a750*/  F2FP.BF16.PACK_AB R11, R10, R25 ;  /* 0x000000190a0b723e */ /* 0x000fe200000010ff */
[----:B------:R-:W-:-:S02]  /*a760*/  FFMA.FTZ R2, R15, R14, -R2 ;  /* 0x0000000e0f027223 */ /* 0x000fc40000010802 */
[----:B------:R-:W-:Y:S01]  /*a770*/  FFMA.FTZ R23, R23, R14, R12 ;  /* 0x0000000e17177223 */ /* 0x000fe2000001000c */
[----:B------:R-:W-:-:S04]  /*a780*/  F2FP.BF16.PACK_AB R8, R4, R3 ;  /* 0x000000030408723e */ /* 0x000fc800000010ff */
[----:B------:R-:W-:Y:S02]  /*a790*/  F2FP.BF16.PACK_AB R10, R23, R2 ;  /* 0x00000002170a723e */ /* 0x000fe400000010ff */
.L_x_2208:
[----:B------:R-:W-:Y:S05]  /*a7a0*/  BSYNC B0 ;  /* 0x0000000000007941 */ /* 0x000fea0003800000 */
.L_x_2207:
        /* <DEDUP_REMOVED lines=8> */
[C---:B---3--:R-:W-:Y:S02]  /*a830*/  LOP3.LUT R8, R13.reuse, 0xffff0000, RZ, 0xc0, !PT ;  /* 0xffff00000d087812 */ /* 0x048fe400078ec0ff */
[----:B------:R-:W-:Y:S02]  /*a840*/  SHF.L.U32 R9, R13, 0x10, RZ ;  /* 0x000000100d097819 */ /* 0x000fe400000006ff */
[C---:B------:R-:W-:Y:S02]  /*a850*/  SHF.L.U32 R10, R12.reuse, 0x10, RZ ;  /* 0x000000100c0a7819 */ /* 0x040fe400000006ff */
[----:B------:R-:W-:-:S02]  /*a860*/  LOP3.LUT R20, R12, 0xffff0000, RZ, 0xc0, !PT ;  /* 0xffff00000c147812 */ /* 0x000fc400078ec0ff */
[C---:B------:R-:W-:Y:S02]  /*a870*/  SHF.L.U32 R13, R15.reuse, 0x10, RZ ;  /* 0x000000100f0d7819 */ /* 0x040fe400000006ff */
[----:B------:R-:W-:Y:S01]  /*a880*/  LOP3.LUT R12, R15, 0xffff0000, RZ, 0xc0, !PT ;  /* 0xffff00000f0c7812 */ /* 0x000fe200078ec0ff */
[C---:B------:R-:W-:Y:S01]  /*a890*/  IMAD.U32 R15, R14.reuse, 0x10000, RZ ;  /* 0x000100000e0f7824 */ /* 0x040fe200078e00ff */
[----:B------:R-:W-:Y:S02]  /*a8a0*/  LOP3.LUT R24, R14, 0xffff0000, RZ, 0xc0, !PT ;  /* 0xffff00000e187812 */ /* 0x000fe400078ec0ff */
[----:B-----5:R-:W-:Y:S02]  /*a8b0*/  LOP3.LUT R11, R2, 0xffff0000, RZ, 0xc0, !PT ;  /* 0xffff0000020b7812 */ /* 0x020fe400078ec0ff */
[C---:B------:R-:W-:Y:S01]  /*a8c0*/  LOP3.LUT R21, R3.reuse, 0xffff0000, RZ, 0xc0, !PT ;  /* 0xffff000003157812 */ /* 0x040fe200078ec0ff */
[----:B------:R-:W-:Y:S01]  /*a8d0*/  IMAD.U32 R3, R3, 0x10000, RZ ;  /* 0x0001000003037824 */ /* 0x000fe200078e00ff */
[----:B--2---:R-:W-:Y:S01]  /*a8e0*/  LOP3.LUT R23, R4, 0xffff0000, RZ, 0xc0, !PT ;  /* 0xffff000004177812 */ /* 0x004fe200078ec0ff */
[-C--:B------:R-:W-:Y:S01]  /*a8f0*/  FMUL.FTZ R14, R8, R11.reuse ;  /* 0x0000000b080e7220 */ /* 0x080fe20000410000 */
[----:B------:R-:W-:Y:S01]  /*a900*/  LOP3.LUT R22, R5, 0xffff0000, RZ, 0xc0, !PT ;  /* 0xffff000005167812 */ /* 0x000fe200078ec0ff */
[----:B------:R-:W-:Y:S01]  /*a910*/  FMUL.FTZ R25, R9, R11 ;  /* 0x0000000b09197220 */ /* 0x000fe20000410000 */
[----:B------:R-:W-:Y:S01]  /*a920*/  SHF.L.U32 R5, R5, 0x10, RZ ;  /* 0x0000001005057819 */ /* 0x000fe200000006ff */
[----:B------:R-:W-:-:S02]  /*a930*/  FMUL.FTZ R11, R12, R21 ;  /* 0x000000150c0b7220 */ /* 0x000fc40000410000 */
[----:B------:R-:W-:Y:S01]  /*a940*/  FFMA.FTZ R14, R9, R23, -R14 ;  /* 0x00000017090e7223 */ /* 0x000fe2000001080e */
[----:B------:R-:W-:Y:S01]  /*a950*/  SHF.L.U32 R9, R2, 0x10, RZ ;  /* 0x0000001002097819 */ /* 0x000fe200000006ff */
[C---:B------:R-:W-:Y:S02]  /*a960*/  FMUL.FTZ R21, R13.reuse, R21 ;  /* 0x000000150d157220 */ /* 0x040fe40000410000 */
[----:B------:R-:W-:Y:S01]  /*a970*/  FFMA.FTZ R11, R13, R22, -R11 ;  /* 0x000000160d0b7223 */ /* 0x000fe2000001080b */
[----:B------:R-:W-:Y:S01]  /*a980*/  SHF.L.U32 R13, R4, 0x10, RZ ;  /* 0x00000010040d7819 */ /* 0x000fe200000006ff */
[----:B------:R-:W-:Y:S02]  /*a990*/  FMUL.FTZ R2, R20, R9 ;  /* 0x0000000914027220 */ /* 0x000fe40000410000 */
[----:B------:R-:W-:Y:S02]  /*a9a0*/  FMUL.FTZ R4, R24, R3 ;  /* 0x0000000318047220 */ /* 0x000fe40000410000 */
[----:B------:R-:W-:-:S02]  /*a9b0*/  FMUL.FTZ R9, R10, R9 ;  /* 0x000000090a097220 */ /* 0x000fc40000410000 */
[----:B------:R-:W-:Y:S02]  /*a9c0*/  FMUL.FTZ R3, R15, R3 ;  /* 0x000000030f037220 */ /* 0x000fe40000410000 */
[----:B------:R-:W-:Y:S02]  /*a9d0*/  FFMA.FTZ R25, R8, R23, R25 ;  /* 0x0000001708197223 */ /* 0x000fe40000010019 */
        /* <DEDUP_REMOVED lines=9> */
.L_x_2210:
[----:B------:R-:W-:Y:S05]  /*aa70*/  BSYNC B0 ;  /* 0x0000000000007941 */ /* 0x000fea0003800000 */
.L_x_2209:
        /* <DEDUP_REMOVED lines=8> */
[----:B-----5:R-:W-:Y:S01]  /*ab00*/  LOP3.LUT R8, R25, 0xffff0000, RZ, 0xc0, !PT ;  /* 0xffff000019087812 */ /* 0x020fe200078ec0ff */
[----:B---3--:R-:W-:Y:S01]  /*ab10*/  IMAD.U32 R14, R26, 0x10000, RZ ;  /* 0x000100001a0e7824 */ /* 0x008fe200078e00ff */
[----:B------:R-:W-:Y:S02]  /*ab20*/  LOP3.LUT R12, R27, 0xffff0000, RZ, 0xc0, !PT ;  /* 0xffff00001b0c7812 */ /* 0x000fe400078ec0ff */
[----:B------:R-:W-:Y:S02]  /*ab30*/  SHF.L.U32 R9, R25, 0x10, RZ ;  /* 0x0000001019097819 */ /* 0x000fe400000006ff */
[----:B------:R-:W-:-:S02]  /*ab40*/  SHF.L.U32 R13, R27, 0x10, RZ ;  /* 0x000000101b0d7819 */ /* 0x000fc400000006ff */
[C---:B------:R-:W-:Y:S02]  /*ab50*/  SHF.L.U32 R10, R24.reuse, 0x10, RZ ;  /* 0x00000010180a7819 */ /* 0x040fe400000006ff */
[----:B------:R-:W-:Y:S02]  /*ab60*/  LOP3.LUT R24, R24, 0xffff0000, RZ, 0xc0, !PT ;  /* 0xffff000018187812 */ /* 0x000fe400078ec0ff */
[----:B------:R-:W-:Y:S02]  /*ab70*/  LOP3.LUT R26, R26, 0xffff0000, RZ, 0xc0, !PT ;  /* 0xffff00001a1a7812 */ /* 0x000fe400078ec0ff */
[----:B----4-:R-:W-:Y:S02]  /*ab80*/  LOP3.LUT R11, R2, 0xffff0000, RZ, 0xc0, !PT ;  /* 0xffff0000020b7812 */ /* 0x010fe400078ec0ff */
[C---:B------:R-:W-:Y:S01]  /*ab90*/  LOP3.LUT R15, R3.reuse, 0xffff0000, RZ, 0xc0, !PT ;  /* 0xffff0000030f7812 */ /* 0x040fe200078ec0ff */
[----:B------:R-:W-:Y:S01]  /*aba0*/  IMAD.U32 R3, R3, 0x10000, RZ ;  /* 0x0001000003037824 */ /* 0x000fe200078e00ff */
[----:B--2---:R-:W-:Y:S01]  /*abb0*/  LOP3.LUT R17, R4, 0xffff0000, RZ, 0xc0, !PT ;  /* 0xffff000004117812 */ /* 0x004fe200078ec0ff */
[----:B------:R-:W-:Y:S01]  /*abc0*/  FMUL.FTZ R6, R8, R11 ;  /* 0x0000000b08067220 */ /* 0x000fe20000410000 */
[C---:B------:R-:W-:Y:S01]  /*abd0*/  LOP3.LUT R7, R5.reuse, 0xffff0000, RZ, 0xc0, !PT ;  /* 0xffff000005077812 */ /* 0x040fe200078ec0ff */
[----:B------:R-:W-:Y:S01]  /*abe0*/  FMUL.FTZ R16, R12, R15 ;  /* 0x0000000f0c107220 */ /* 0x000fe20000410000 */
[----:B------:R-:W-:Y:S01]  /*abf0*/  SHF.L.U32 R5, R5, 0x10, RZ ;  /* 0x0000001005057819 */ /* 0x000fe200000006ff */
[----:B------:R-:W-:-:S02]  /*ac00*/  FMUL.FTZ R11, R9, R11 ;  /* 0x0000000b090b7220 */ /* 0x000fc40000410000 */
[----:B------:R-:W-:Y:S01]  /*ac10*/  FFMA.FTZ R6, R9, R17, -R6 ;  /* 0x0000001109067223 */ /* 0x000fe20000010806 */
[----:B------:R-:W-:Y:S01]  /*ac20*/  SHF.L.U32 R9, R2, 0x10, RZ ;  /* 0x0000001002097819 */ /* 0x000fe200000006ff */
[C---:B------:R-:W-:Y:S02]  /*ac30*/  FMUL.FTZ R15, R13.reuse, R15 ;  /* 0x0000000f0d0f7220 */ /* 0x040fe40000410000 */
[-C--:B------:R-:W-:Y:S02]  /*ac40*/  FFMA.FTZ R16, R13, R7.reuse, -R16 ;  /* 0x000000070d107223 */ /* 0x080fe40000010810 */
[----:B------:R-:W-:Y:S01]  /*ac50*/  FFMA.FTZ R15, R12, R7, R15 ;  /* 0x000000070c0f7223 */ /* 0x000fe2000001000f */
[----:B------:R-:W-:Y:S01]  /*ac60*/  SHF.L.U32 R7, R4, 0x10, RZ ;  /* 0x0000001004077819 */ /* 0x000fe200000006ff */
[----:B------:R-:W-:Y:S02]  /*ac70*/  FMUL.FTZ R2, R24, R9 ;  /* 0x0000000918027220 */ /* 0x000fe40000410000 */
[----:B------:R-:W-:Y:S01]  /*ac80*/  FMUL.FTZ R4, R26, R3 ;  /* 0x000000031a047220 */ /* 0x000fe20000410000 */
[----:B------:R-:W-:Y:S01]  /*ac90*/  F2FP.BF16.PACK_AB R27, R15, R16 ;  /* 0x000000100f1b723e */ /* 0x000fe200000010ff */
[----:B------:R-:W-:-:S02]  /*aca0*/  FMUL.FTZ R9, R10, R9 ;  /* 0x000000090a097220 */ /* 0x000fc40000410000 */
[----:B------:R-:W-:Y:S02]  /*acb0*/  FMUL.FTZ R3, R14, R3 ;  /* 0x000000030e037220 */ /* 0x000fe40000410000 */
[----:B------:R-:W-:Y:S02]  /*acc0*/  FFMA.FTZ R11, R8, R17, R11 ;  /* 0x00000011080b7223 */ /* 0x000fe4000001000b */
[-C--:B------:R-:W-:Y:S02]  /*acd0*/  FFMA.FTZ R2, R10, R7.reuse, -R2 ;  /* 0x000000070a027223 */ /* 0x080fe40000010802 */
[----:B------:R-:W-:Y:S01]  /*ace0*/  FFMA.FTZ R9, R24, R7, R9 ;  /* 0x0000000718097223 */ /* 0x000fe20000010009 */
[----:B------:R-:W-:Y:S01]  /*acf0*/  F2FP.BF16.PACK_AB R25, R11, R6 ;  /* 0x000000060b19723e */ /* 0x000fe200000010ff */
[-C--:B------:R-:W-:Y:S02]  /*ad00*/  FFMA.FTZ R4, R14, R5.reuse, -R4 ;  /* 0x000000050e047223 */ /* 0x080fe40000010804 */
[----:B------:R-:W-:Y:S01]  /*ad10*/  FFMA.FTZ R3, R26, R5, R3 ;  /* 0x000000051a037223 */ /* 0x000fe20000010003 */
[----:B------:R-:W-:-:S04]  /*ad20*/  F2FP.BF16.PACK_AB R24, R9, R2 ;  /* 0x000000020918723e */ /* 0x000fc800000010ff */
[----:B------:R-:W-:Y:S02]  /*ad30*/  F2FP.BF16.PACK_AB R26, R3, R4 ;  /* 0x00000004031a723e */ /* 0x000fe400000010ff */
.L_x_2212:
[----:B------:R-:W-:Y:S05]  /*ad40*/  BSYNC B0 ;  /* 0x0000000000007941 */ /* 0x000fea0003800000 */
.L_x_2211:
[----:B-----5:R4:W-:Y:S01]  /*ad50*/  STS.128 [R149+0x2800], R24 ;  /* 0x0028001895007388 */ /* 0x0209e20000000c00 */
[----:B------:R-:W-:Y:S05]  /*ad60*/  BRA `(.L_x_2206) ;  /* 0x0000237000007947 */ /* 0x000fea0003800000 */
.L_x_2197:
[----:B------:R-:W-:Y:S01]  /*ad70*/  BSSY B1, `(.L_x_2213) ;  /* 0x000010d000017945 */ /* 0x000fe20003800000 */
[----:B------:R-:W-:Y:S05]  /*ad80*/  @!P1 BRA `(.L_x_2214) ;  /* 0x000010b000009947 */ /* 0x000fea0003800000 */
[----:B-----5:R1:W5:Y:S01]  /*ad90*/  LDG.E.128 R8, [R28.64] ;  /* 0x000000061c087981 */ /* 0x020362000c1e1d00 */
        /* <DEDUP_REMOVED lines=86> */
.L_x_2216:
[----:B------:R-:W-:Y:S05]  /*b300*/  BSYNC B0 ;  /* 0x0000000000007941 */ /* 0x000fea0003800000 */
.L_x_2215:
        /* <DEDUP_REMOVED lines=88> */
.L_x_2218:
[----:B------:R-:W-:Y:S05]  /*b890*/  BSYNC B0 ;  /* 0x0000000000007941 */ /* 0x000fea0003800000 */
.L_x_2217:
        /* <DEDUP_REMOVED lines=88> */
.L_x_2220:
[----:B------:R-:W-:Y:S05]  /*be20*/  BSYNC B0 ;  /* 0x0000000000007941 */ /* 0x000fea0003800000 */
.L_x_2219:
[----:B-----5:R1:W-:Y:S02]  /*be30*/  STS.128 [R149+0x2000], R20 ;  /* 0x0020001495007388 */ /* 0x0203e40000000c00 */
.L_x_2214:
[----:B------:R-:W-:Y:S05]  /*be40*/  BSYNC B1 ;  /* 0x0000000000017941 */ /* 0x000fea0003800000 */
.L_x_2213:
        /* <DEDUP_REMOVED lines=17> */
[----:B-----5:R-:W-:Y:S02]  /*bf60*/  IADD3 R11, P1, R8, R16, RZ ;  /* 0x00000010080b7210 */ /* 0x020fe40007f3e0ff */
        /* <DEDUP_REMOVED lines=74> */
.L_x_2222:
[----:B------:R-:W-:Y:S05]  /*c410*/  BSYNC B0 ;  /* 0x0000000000007941 */ /* 0x000fea0003800000 */
.L_x_2221:
        /* <DEDUP_REMOVED lines=10> */
[----:B------:R-:W-:-:S07]  /*c4c0*/  IADD3 R12, P1, R2, R17, RZ ;  /* 0x00000011020c7210 */ /* 0x000fce0007f3e0ff */
[----:B------:R-:W-:-:S05]  /*c4d0*/  @P0 SHF.R.S32.HI R3, RZ, 0x1, R83 ;  /* 0x00000001ff030819 */ /* 0x000fca0000011453 */
[----:B------:R-:W-:Y:S01]  /*c4e0*/  @P0 IMAD.MOV R4, RZ, RZ, -R3 ;  /* 0x000000ffff040224 */ /* 0x000fe200078e0a03 */
[----:B------:R-:W-:Y:S02]  /*c4f0*/  LEA.HI.X.SX32 R3, R2, R25, 0x1, P1 ;  /* 0x0000001902037211 */ /* 0x000fe400008f0eff */
[----:B------:R-:W-:Y:S02]  /*c500*/  @P0 SHF.R.S32.HI R2, RZ, 0x1, R83 ;  /* 0x00000001ff020819 */ /* 0x000fe40000011453 */
[C---:B------:R-:W-:Y:S01]  /*c510*/  IADD3 R7, P1, R4.reuse, R12, RZ ;  /* 0x0000000c04077210 */ /* 0x040fe20007f3e0ff */
[----:B------:R-:W-:Y:S02]  /*c520*/  IMAD.MOV.U32 R13, RZ, RZ, RZ ;  /* 0x000000ffff0d7224 */ /* 0x000fe400078e00ff */
[----:B------:R-:W-:Y:S01]  /*c530*/  @P0 IMAD.MOV R5, RZ, RZ, -R2 ;  /* 0x000000ffff050224 */ /* 0x000fe200078e0a02 */
[----:B------:R-:W-:Y:S02]  /*c540*/  LEA.HI.X.SX32 R4, R4, R3, 0x1, P1 ;  /* 0x0000000304047211 */ /* 0x000fe400008f0eff */
[----:B---3--:R-:W-:-:S02]  /*c550*/  LEA R8, P1, R7, c[0x0][0x2b0], 0x1 ;  /* 0x0000ac0007087a11 */ /* 0x008fc400078208ff */
        /* <DEDUP_REMOVED lines=70> */
.L_x_2224:
[----:B------:R-:W-:Y:S05]  /*c9c0*/  BSYNC B0 ;  /* 0x0000000000007941 */ /* 0x000fea0003800000 */
.L_x_2223:
[----:B-1----:R1:W5:Y:S01]  /*c9d0*/  LDG.E.128 R4, [R26.64+0x80] ;  /* 0x000080061a047981 */ /* 0x002362000c1e1d00 */
[----:B------:R-:W-:Y:S01]  /*c9e0*/  IADD3 R18, R18, 0x40, RZ ;  /* 0x0000004012127810 */ /* 0x000fe20007ffe0ff */
[----:B------:R-:W-:Y:S02]  /*c9f0*/  BSSY B0, `(.L_x_2225) ;  /* 0x0000059000007945 */ /* 0x000fe40003800000 */
[----:B------:R1:W-:Y:S01]  /*ca00*/  STS.128 [R149+0x1800], R20 ;  /* 0x0018001495007388 */ /* 0x0003e20000000c00 */
[----:B------:R-:W-:-:S13]  /*ca10*/  ISETP.GE.AND P0, PT, R18, c[0x0][0x230], PT ;  /* 0x00008c0012007a0c */ /* 0x000fda0003f06270 */
[----:B------:R-:W-:Y:S05]  /*ca20*/  @P0 BRA `(.L_x_2226) ;  /* 0x0000055000000947 */ /* 0x000fea0003800000 */
[----:B------:R-:W-:Y:S01]  /*ca30*/  ISETP.GE.AND P0, PT, R18, R79, PT ;  /* 0x0000004f1200720c */ /* 0x000fe20003f06270 */
[----:B---3--:R-:W-:Y:S01]  /*ca40*/  IMAD.MOV.U32 R8, RZ, RZ, RZ ;  /* 0x000000ffff087224 */ /* 0x008fe200078e00ff */
        /* <DEDUP_REMOVED lines=8> */
[----:B------:R-:W-:Y:S01]  /*cad0*/  IMAD.WIDE R10, R79, 0x2, R26 ;  /* 0x000000024f0a7825 */ /* 0x000fe200078e021a */
        /* <DEDUP_REMOVED lines=10> */
[----:B------:R-:W-:-:S04]  /*cb80*/  LEA R16, P1, R17, c[0x0][0x2a8], 0x1 ;  /* 0x0000aa0011107a11 */ /* 0x000fc800078208ff */
[----:B------:R-:W-:-:S06]  /*cb90*/  LEA.HI.X R17, R17, c[0x0][0x2ac], R2, 0x1, P1 ;  /* 0x0000ab0011117a11 */ /* 0x000fcc00008f0c02 */
[----:B----4-:R-:W4:Y:S01]  /*cba0*/  LDG.E.128 R16, [R16.64] ;  /* 0x0000000610107981 */ /* 0x010f22000c1e1d00 */
[C---:B-----5:R-:W-:Y:S01]  /*cbb0*/  LOP3.LUT R2, R5.reuse, 0xffff0000, RZ, 0xc0, !PT ;  /* 0xffff000005027812 */ /* 0x060fe200078ec0ff */
[----:B-1----:R-:W-:Y:S01]  /*cbc0*/  IMAD.U32 R20, R4, 0x10000, RZ ;  /* 0x0001000004147824 */ /* 0x002fe200078e00ff */
        /* <DEDUP_REMOVED lines=30> */
[----:B------:R-:W-:Y:S02]  /*cdb0*/  @!P0 FADD.FTZ R29, -R29, -RZ ;  /* 0x800000ff1d1d8221 */ /* 0x000fe40000010100 */
[----:B------:R-:W-:Y:S02]  /*cdc0*/  FMUL.FTZ R13, R8, R13 ;  /* 0x0000000d080d7220 */ /* 0x000fe40000410000 */
[----:B------:R-:W-:-:S02]  /*cdd0*/  FMUL.FTZ R23, R23, R28 ;  /* 0x0000001c17177220 */ /* 0x000fc40000410000 */
[----:B------:R-:W-:Y:S02]  /*cde0*/  @!P0 FADD.FTZ R30, -R30, -RZ ;  /* 0x800000ff1e1e8221 */ /* 0x000fe40000010100 */
[----:B------:R-:W-:Y:S01]  /*cdf0*/  FMUL.FTZ R27, R27, R14 ;  /* 0x0000000e1b1b7220 */ /* 0x000fe20000410000 */
[----:B------:R-:W-:Y:S01]  /*ce00*/  LOP3.LUT R14, R18, 0xffff0000, RZ, 0xc0, !PT ;  /* 0xffff0000120e7812 */ /* 0x000fe200078ec0ff */
[----:B------:R-:W-:Y:S01]  /*ce10*/  IMAD.U32 R8, R16, 0x10000, RZ ;  /* 0x0001000010087824 */ /* 0x000fe200078e00ff */
[C---:B------:R-:W-:Y:S01]  /*ce20*/  LOP3.LUT R16, R17.reuse, 0xffff0000, RZ, 0xc0, !PT ;  /* 0xffff000011107812 */ /* 0x040fe200078ec0ff */
[----:B------:R-:W-:Y:S01]  /*ce30*/  FMUL.FTZ R11, R6, R11 ;  /* 0x0000000b060b7220 */ /* 0x000fe20000410000 */
[----:B------:R-:W-:Y:S01]  /*ce40*/  SHF.L.U32 R6, R17, 0x10, RZ ;  /* 0x0000001011067819 */ /* 0x000fe200000006ff */
[----:B------:R-:W-:Y:S01]  /*ce50*/  IMAD.U32 R15, R18, 0x10000, RZ ;  /* 0x00010000120f7824 */ /* 0x000fe200078e00ff */
[----:B------:R-:W-:Y:S01]  /*ce60*/  LOP3.LUT R18, R19, 0xffff0000, RZ, 0xc0, !PT ;  /* 0xffff000013127812 */ /* 0x000fe200078ec0ff */
[----:B------:R-:W-:-:S02]  /*ce70*/  FMUL.FTZ R12, R9, R12 ;  /* 0x0000000c090c7220 */ /* 0x000fc40000410000 */
[----:B------:R-:W-:Y:S02]  /*ce80*/  FMUL.FTZ R29, R26, R29 ;  /* 0x0000001d1a1d7220 */ /* 0x000fe40000410000 */
[----:B------:R-:W-:Y:S02]  /*ce90*/  IMAD.U32 R9, R19, 0x10000, RZ ;  /* 0x0001000013097824 */ /* 0x000fe400078e00ff */
[----:B------:R-:W-:Y:S02]  /*cea0*/  FMUL.FTZ R30, R25, R30 ;  /* 0x0000001e191e7220 */ /* 0x000fe40000410000 */
[----:B------:R-:W-:Y:S02]  /*ceb0*/  FFMA.FTZ R8, R20, R8, R23 ;  /* 0x0000000814087223 */ /* 0x000fe40000010017 */
[----:B------:R-:W-:Y:S02]  /*cec0*/  FFMA.FTZ R3, R3, R7, R10 ;  /* 0x0000000703037223 */ /* 0x000fe4000001000a */
[----:B------:R-:W-:-:S02]  /*ced0*/  FFMA.FTZ R6, R22, R6, R11 ;  /* 0x0000000616067223 */ /* 0x000fc4000001000b */
[----:B------:R-:W-:Y:S01]  /*cee0*/  FFMA.FTZ R29, R2, R16, R29 ;  /* 0x00000010021d7223 */ /* 0x000fe2000001001d */
[----:B------:R-:W-:Y:S01]  /*cef0*/  F2FP.BF16.PACK_AB R8, R3, R8 ;  /* 0x000000080308723e */ /* 0x000fe200000010ff */
[----:B------:R-:W-:Y:S02]  /*cf00*/  FFMA.FTZ R9, R24, R9, R13 ;  /* 0x0000000918097223 */ /* 0x000fe4000001000d */
[----:B------:R-:W-:Y:S02]  /*cf10*/  FFMA.FTZ R4, R4, R18, R27 ;  /* 0x0000001204047223 */ /* 0x000fe4000001001b */
[----:B------:R-:W-:Y:S02]  /*cf20*/  FFMA.FTZ R15, R21, R15, R30 ;  /* 0x0000000f150f7223 */ /* 0x000fe4000001001e */
[----:B------:R-:W-:Y:S01]  /*cf30*/  FFMA.FTZ R12, R5, R14, R12 ;  /* 0x0000000e050c7223 */ /* 0x000fe2000001000c */
[----:B------:R-:W-:Y:S02]  /*cf40*/  F2FP.BF16.PACK_AB R5, R29, R6 ;  /* 0x000000061d05723e */ /* 0x000fe400000010ff */
[----:B------:R-:W-:-:S02]  /*cf50*/  F2FP.BF16.PACK_AB R7, R4, R9 ;  /* 0x000000090407723e */ /* 0x000fc400000010ff */
[----:B------:R-:W-:Y:S02]  /*cf60*/  F2FP.BF16.PACK_AB R6, R12, R15 ;  /* 0x0000000f0c06723e */ /* 0x000fe400000010ff */
[----:B------:R-:W-:Y:S02]  /*cf70*/  MOV R4, R8 ;  /* 0x0000000800047202 */ /* 0x000fe40000000f00 */
.L_x_2226:
[----:B------:R-:W-:Y:S05]  /*cf80*/  BSYNC B0 ;  /* 0x0000000000007941 */ /* 0x000fea0003800000 */
.L_x_2225:
[----:B-----5:R1:W-:Y:S01]  /*cf90*/  STS.128 [R149+0x2800], R4 ;  /* 0x0028000495007388 */ /* 0x0203e20000000c00 */
[----:B------:R-:W-:Y:S05]  /*cfa0*/  BRA `(.L_x_2206) ;  /* 0x0000013000007947 */ /* 0x000fea0003800000 */
.L_x_2196:
        /* <DEDUP_REMOVED lines=19> */
.L_x_2206:
[----:B------:R-:W-:Y:S05]  /*d0e0*/  BSYNC B2 ;  /* 0x0000000000027941 */ /* 0x000fea0003800000 */
.L_x_2195:
[----:B------:R-:W-:Y:S02]  /*d0f0*/  IADD3 R156, R55, -0x1, RZ ;  /* 0xffffffff379c7810 */ /* 0x000fe40007ffe0ff */
[----:B------:R-:W-:-:S02]  /*d100*/  LEA R152, P0, R160, c[0x0][0x168], 0x1 ;  /* 0x00005a00a0987a11 */ /* 0x000fc400078008ff */
[----:B------:R-:W-:Y:S02]  /*d110*/  SHF.L.U32 R2, R156, 0x7, RZ ;  /* 0x000000079c027819 */ /* 0x000fe400000006ff */
[----:B-1--4-:R-:W-:Y:S02]  /*d120*/  IADD3 R4, R154, 0x40, RZ ;  /* 0x000000409a047810 */ /* 0x012fe40007ffe0ff */
[----:B------:R-:W-:Y:S01]  /*d130*/  LEA.HI.X R153, R160, c[0x0][0x16c], R60, 0x1, P0 ;  /* 0x00005b00a0997a11 */ /* 0x000fe200000f0c3c */
[----:B------:R-:W-:Y:S01]  /*d140*/  IMAD.IADD R5, R63, 0x1, -R2 ;  /* 0x000000013f057824 */ /* 0x000fe200078e0a02 */
[----:B---3--:R-:W-:Y:S02]  /*d150*/  SHF.R.S32.HI R9, RZ, 0x4, R72 ;  /* 0x00000004ff097819 */ /* 0x008fe40000011448 */
[----:B------:R-:W-:Y:S02]  /*d160*/  LOP3.LUT R74, R74, 0x7fffffe, RZ, 0xc0, !PT ;  /* 0x07fffffe4a4a7812 */ /* 0x000fe400078ec0ff */
[----:B------:R-:W-:-:S02]  /*d170*/  ISETP.GE.AND P5, PT, R154, R5, PT ;  /* 0x000000059a00720c */ /* 0x000fc40003fa6270 */
[-C--:B------:R-:W-:Y:S02]  /*d180*/  ISETP.GE.AND P1, PT, R0, R5.reuse, PT ;  /* 0x000000050000720c */ /* 0x080fe40003f26270 */
[----:B------:R-:W-:Y:S02]  /*d190*/  ISETP.GE.AND P0, PT, R4, R5, PT ;  /* 0x000000050400720c */ /* 0x000fe40003f06270 */
[----:B------:R-:W-:Y:S02]  /*d1a0*/  LEA.HI R48, R72, R9, RZ, 0x1 ;  /* 0x0000000948307211 */ /* 0x000fe400078f08ff */
[----:B------:R-:W-:Y:S02]  /*d1b0*/  ISETP.GE.AND P4, PT, R0, R5, PT ;  /* 0x000000050000720c */ /* 0x000fe40003f86270 */
[----:B------:R-:W-:Y:S02]  /*d1c0*/  LOP3.LUT R48, R48, 0xfffffffe, RZ, 0xc0, !PT ;  /* 0xfffffffe30307812 */ /* 0x000fe400078ec0ff */
[----:B------:R-:W-:Y:S01]  /*d1d0*/  SHF.R.S32.HI R6, RZ, 0x1f, R71 ;  /* 0x0000001fff067819 */ /* 0x000fe20000011447 */
[----:B------:R-:W-:Y:S01]  /*d1e0*/  @!PT LDS RZ, [RZ] ;  /* 0x00000000fffff984 */ /* 0x000fe20000000800 */
[----:B------:R-:W-:Y:S01]  /*d1f0*/  @!PT LDS RZ, [RZ] ;  /* 0x00000000fffff984 */ /* 0x000fe20000000800 */
[----:B------:R-:W-:Y:S01]  /*d200*/  @!PT LDS RZ, [RZ] ;  /* 0x00000000fffff984 */ /* 0x000fe20000000800 */
[----:B------:R1:W-:Y:S01]  /*d210*/  @!P5 LDGSTS.E.BYPASS.LTC128B.128 [R149+0x3000], [R152.64] ;  /* 0x030000009895dfae */ /* 0x0003e2000b901d46 */
[----:B------:R-:W-:-:S02]  /*d220*/  IADD3 R48, R9, -R48, RZ ;  /* 0x8000003009307210 */ /* 0x000fc40007ffe0ff */
[C---:B------:R-:W-:Y:S01]  /*d230*/  @!P1 LEA R10, P3, R62.reuse, R152, 0x1 ;  /* 0x000000983e0a9211 */ /* 0x040fe200078608ff */
[----:B------:R1:W-:Y:S01]  /*d240*/  @!P5 LDGSTS.E.BYPASS.LTC128B.128 [R149+0x5000], [R152.64+0x40] ;  /* 0x050000409895dfae */ /* 0x0003e2000b901d46 */
[----:B------:R-:W-:Y:S01]  /*d250*/  @!P0 MOV R7, c[0x0][0x198] ;  /* 0x0000660000078a02 */ /* 0x000fe20000000f00 */
[----:B------:R-:W-:Y:S01]  /*d260*/  @!P0 IMAD.MOV.U32 R8, RZ, RZ, c[0x0][0x19c] ;  /* 0x00006700ff088624 */ /* 0x000fe200078e00ff */
[----:B-----5:R-:W-:Y:S01]  /*d270*/  @!P1 LEA.HI.X R11, R62, R153, R61, 0x1, P3 ;  /* 0x000000993e0b9211 */ /* 0x020fe200018f0c3d */
[----:B------:R1:W-:Y:S01]  /*d280*/  @!P5 LDGSTS.E.BYPASS.LTC128B.128 [R149+0x7000], [R152.64+0x80] ;  /* 0x070000809895dfae */ /* 0x0003e2000b901d46 */
[CC--:B------:R-:W-:Y:S02]  /*d290*/  ISETP.GE.AND P5, PT, R154.reuse, R5.reuse, PT ;  /* 0x000000059a00720c */ /* 0x0c0fe40003fa6270 */
[----:B------:R-:W-:Y:S01]  /*d2a0*/  IADD3 R154, R154, 0x60, RZ ;  /* 0x000000609a9a7810 */ /* 0x000fe20007ffe0ff */
[----:B------:R3:W-:Y:S01]  /*d2b0*/  @!P1 LDGSTS.E.BYPASS.LTC128B.128 [R149+0x3800], [R10.64] ;  /* 0x038000000a959fae */ /* 0x0007e2000b901d46 */
[----:B------:R-:W-:-:S02]  /*d2c0*/  ISETP.GE.AND P3, PT, R4, R5, PT ;  /* 0x000000050400720c */ /* 0x000fc40003f66270 */
[----:B------:R-:W-:Y:S01]  /*d2d0*/  ISETP.GE.AND P6, PT, R154, R5, PT ;  /* 0x000000059a00720c */ /* 0x000fe20003fc6270 */
[----:B------:R3:W-:Y:S01]  /*d2e0*/  @!P1 LDGSTS.E.BYPASS.LTC128B.128 [R149+0x5800], [R10.64+0x40] ;  /* 0x058000400a959fae */ /* 0x0007e2000b901d46 */
[----:B------:R-:W-:Y:S02]  /*d2f0*/  LOP3.LUT R73, R73, 0xfffffff8, RZ, 0xc0, !PT ;  /* 0xfffffff849497812 */ /* 0x000fe400078ec0ff */
[----:B------:R-:W-:Y:S01]  /*d300*/  IADD3 R3, R71, -R74, RZ ;  /* 0x8000004a47037210 */ /* 0x000fe20007ffe0ff */
[----:B------:R3:W-:Y:S01]  /*d310*/  @!P1 LDGSTS.E.BYPASS.LTC128B.128 [R149+0x7800], [R10.64+0x80] ;  /* 0x078000800a959fae */ /* 0x0007e2000b901d46 */
[C---:B------:R-:W-:Y:S02]  /*d320*/  @!P0 LEA R12, P1, R7.reuse, R152, 0x7 ;  /* 0x00000098070c8211 */ /* 0x040fe400078238ff */
[----:B------:R-:W-:Y:S01]  /*d330*/  LEA.HI R71, R6, R71, RZ, 0x3 ;  /* 0x0000004706477211 */ /* 0x000fe200078f18ff */
[----:B------:R-:W-:Y:S01]  /*d340*/  IMAD.IADD R6, R64, 0x1, -R73 ;  /* 0x0000000140067824 */ /* 0x000fe200078e0a49 */
[----:B------:R-:W-:-:S02]  /*d350*/  @!P0 LEA.HI.X R13, R7, R153, R8, 0x7, P1 ;  /* 0x00000099070d8211 */ /* 0x000fc400008f3c08 */
[----:B------:R-:W-:Y:S01]  /*d360*/  ISETP.GE.AND P1, PT, R154, R5, PT ;  /* 0x000000059a00720c */ /* 0x000fe20003f26270 */
[----:B------:R-:W-:Y:S01]  /*d370*/  @!P6 IMAD.MOV.U32 R5, RZ, RZ, c[0x0][0x19c] ;  /* 0x00006700ff05e624 */ /* 0x000fe200078e00ff */
[----:B------:R-:W-:Y:S01]  /*d380*/  @!P6 MOV R8, c[0x0][0x198] ;  /* 0x000066000008ea02 */ /* 0x000fe20000000f00 */
[----:B------:R4:W-:Y:S01]  /*d390*/  @!P0 LDGSTS.E.BYPASS.LTC128B.128 [R149+0x4000], [R12.64] ;  /* 0x040000000c958fae */ /* 0x0009e2000b901d46 */
[----:B------:R-:W-:Y:S01]  /*d3a0*/  LEA.HI R0, R6, R6, RZ, 0x1 ;  /* 0x0000000606007211 */ /* 0x000fe200078f08ff */
[----:B------:R-:W-:Y:S01]  /*d3b0*/  @!P6 IMAD R5, R5, 0xc0, RZ ;  /* 0x000000c00505e824 */ /* 0x000fe200078e02ff */
[----:B------:R-:W-:Y:S01]  /*d3c0*/  SHF.L.U32 R7, R70, 0x6, RZ ;  /* 0x0000000646077819 */ /* 0x000fe200000006ff */
[----:B------:R-:W-:Y:S01]  /*d3d0*/  @!P6 IMAD.WIDE.U32 R8, R8, 0xc0, R152 ;  /* 0x000000c00808e825 */ /* 0x000fe200078e0098 */
[----:B------:R4:W-:Y:S01]  /*d3e0*/  @!P0 LDGSTS.E.BYPASS.LTC128B.128 [R149+0x6000], [R12.64+0x40] ;  /* 0x060000400c958fae */ /* 0x0009e2000b901d46 */
[----:B------:R-:W-:Y:S02]  /*d3f0*/  SHF.R.S32.HI R49, RZ, 0x1f, R64 ;  /* 0x0000001fff317819 */ /* 0x000fe40000011440 */
[----:B------:R-:W-:Y:S01]  /*d400*/  LOP3.LUT R7, R7, 0xc0, RZ, 0xc0, !PT ;  /* 0x000000c007077812 */ /* 0x000fe200078ec0ff */
[----:B------:R4:W-:Y:S01]  /*d410*/  @!P0 LDGSTS.E.BYPASS.LTC128B.128 [R149+0x8000], [R12.64+0x80] ;  /* 0x080000800c958fae */ /* 0x0009e2000b901d46 */
[----:B------:R-:W-:Y:S01]  /*d420*/  @!P6 IADD3 R15, R9, R5, RZ ;  /* 0x00000005090fe210 */ /* 0x000fe20007ffe0ff */
[----:B------:R-:W-:Y:S01]  /*d430*/  IMAD.SHL.U32 R50, R71, 0x20, RZ ;  /* 0x0000002047327824 */ /* 0x000fe200078e00ff */
[----:B------:R-:W-:-:S02]  /*d440*/  @!P6 MOV R14, R8 ;  /* 0x00000008000ee202 */ /* 0x000fc40000000f00 */
[----:B------:R-:W-:Y:S02]  /*d450*/  LEA R154, P0, R158, c[0x0][0x170], 0x1 ;  /* 0x00005c009e9a7a11 */ /* 0x000fe400078008ff */
[----:B------:R-:W-:Y:S01]  /*d460*/  LEA.HI R49, R49, R64, RZ, 0x5 ;  /* 0x0000004031317211 */ /* 0x000fe200078f28ff */
[----:B------:R2:W-:Y:S01]  /*d470*/  @!P6 LDGSTS.E.BYPASS.LTC128B.128 [R149+0x4800], [R14.64] ;  /* 0x048000000e95efae */ /* 0x0005e2000b901d46 */
[----:B---3--:R-:W-:Y:S02]  /*d480*/  LOP3.LUT R11, R0, 0x7fffffe, RZ, 0xc0, !PT ;  /* 0x07fffffe000b7812 */ /* 0x008fe400078ec0ff */
[----:B------:R-:W-:Y:S01]  /*d490*/  SHF.R.S32.HI R0, RZ, 0x1, R0 ;  /* 0x00000001ff007819 */ /* 0x000fe20000011400 */
[----:B------:R2:W-:Y:S01]  /*d4a0*/  @!P6 LDGSTS.E.BYPASS.LTC128B.128 [R149+0x6800], [R14.64+0x40] ;  /* 0x068000400e95efae */ /* 0x0005e2000b901d46 */
[----:B------:R-:W-:Y:S01]  /*d4b0*/  LEA.HI.X R155, R158, c[0x0][0x174], R54, 0x1, P0 ;  /* 0x00005d009e9b7a11 */ /* 0x000fe200000f0c36 */
[----:B------:R-:W-:Y:S01]  /*d4c0*/  IMAD.IADD R11, R6, 0x1, -R11 ;  /* 0x00000001060b7824 */ /* 0x000fe200078e0a0b */
[----:B------:R-:W-:Y:S01]  /*d4d0*/  @!P4 LEA R4, P0, R67, R154, 0x1 ;  /* 0x0000009a4304c211 */ /* 0x000fe200078008ff */
[----:B------:R2:W-:Y:S01]  /*d4e0*/  @!P6 LDGSTS.E.BYPASS.LTC128B.128 [R149+0x8800], [R14.64+0x80] ;  /* 0x088000800e95efae */ /* 0x0005e2000b901d46 */
[----:B------:R-:W-:Y:S01]  /*d4f0*/  @!P3 MOV R6, c[0x0][0x1a0] ;  /* 0x000068000006ba02 */ /* 0x000fe20000000f00 */
[----:B------:R-:W-:Y:S01]  /*d500*/  IMAD.SHL.U32 R9, R0, 0x40, RZ ;  /* 0x0000004000097824 */ /* 0x000fe200078e00ff */
[C---:B------:R-:W-:Y:S01]  /*d510*/  LEA R145, R48.reuse, R11, 0x3 ;  /* 0x0000000b30917211 */ /* 0x040fe200078e18ff */
[----:B------:R-:W0:Y:S01]  /*d520*/  LDGDEPBAR ;  /* 0x00000000000079af */ /* 0x000e220000000000 */
[----:B------:R-:W-:-:S02]  /*d530*/  SHF.L.U32 R48, R48, 0x3, RZ ;  /* 0x0000000330307819 */ /* 0x000fc400000006ff */
[----:B------:R-:W-:Y:S02]  /*d540*/  @!P4 LEA.HI.X R5, R67, R155, R68, 0x1, P0 ;  /* 0x0000009b4305c211 */ /* 0x000fe400000f0c44 */
[----:B------:R-:W-:Y:S02]  /*d550*/  LOP3.LUT R48, R7, 0x8, R48, 0xf8, !PT ;  /* 0x0000000807307812 */ /* 0x000fe400078ef830 */
[----:B------:R-:W-:Y:S01]  /*d560*/  SHF.R.U32.HI R7, RZ, 0x3, R7 ;  /* 0x00000003ff077819 */ /* 0x000fe20000011607 */
[----:B----4-:R-:W-:Y:S01]  /*d570*/  @!P1 IMAD.MOV.U32 R12, RZ, RZ, c[0x0][0x1a0] ;  /* 0x00006800ff0c9624 */ /* 0x010fe200078e00ff */
[----:B------:R-:W-:Y:S02]  /*d580*/  @!P3 LEA R16, P0, R6, R154, 0x7 ;  /* 0x0000009a0610b211 */ /* 0x000fe400078038ff */
[----:B------:R-:W-:Y:S01]  /*d590*/  LOP3.LUT R48, R48, R7, RZ, 0x3c, !PT ;  /* 0x0000000730307212 */ /* 0x000fe200078e3cff */
[----:B------:R-:W-:Y:S01]  /*d5a0*/  @!P1 IMAD.WIDE.U32 R12, R12, 0xc0, R154 ;  /* 0x000000c00c0c9825 */ /* 0x000fe200078e009a */
[----:B------:R-:W-:-:S02]  /*d5b0*/  @!P3 MOV R7, c[0x0][0x1a4] ;  /* 0x000069000007ba02 */ /* 0x000fc40000000f00 */
[----:B------:R-:W-:Y:S02]  /*d5c0*/  SHF.R.S32.HI R49, RZ, 0x5, R49 ;  /* 0x00000005ff317819 */ /* 0x000fe40000011431 */
[----:B------:R-:W-:Y:S02]  /*d5d0*/  LOP3.LUT R50, R50, 0xffffff00, RZ, 0xc0, !PT ;  /* 0xffffff0032327812 */ /* 0x000fe400078ec0ff */
[----:B------:R-:W-:Y:S02]  /*d5e0*/  SHF.L.U32 R8, R69, 0x3, RZ ;  /* 0x0000000345087819 */ /* 0x000fe400000006ff */
[----:B------:R-:W-:Y:S01]  /*d5f0*/  LOP3.LUT R9, R9, 0xc0, RZ, 0xc0, !PT ;  /* 0x000000c009097812 */ /* 0x000fe200078ec0ff */
[----:B------:R-:W-:Y:S01]  /*d600*/  IMAD R119, R3, 0x20, R50 ;  /* 0x0000002003777824 */ /* 0x000fe200078e0232 */
[----:B------:R-:W-:Y:S01]  /*d610*/  @!P3 LEA.HI.X R17, R6, R155, R7, 0x7, P0 ;  /* 0x0000009b0611b211 */ /* 0x000fe200000f3c07 */
[----:B------:R-:W-:-:S04]  /*d620*/  DEPBAR.LE SB0, 0x0 ;  /* 0x000080000000791a */ /* 0x000fc80000000000 */
[----:B------:R-:W-:Y:S01]  /*d630*/  BAR.SYNC.DEFER_BLOCKING 0x0 ;  /* 0x0000000000007b1d */ /* 0x000fe20000010000 */
[----:B------:R-:W-:Y:S01]  /*d640*/  IMAD R6, R49, 0x200, R50 ;  /* 0x0000020031067824 */ /* 0x000fe200078e0232 */
[----:B------:R-:W-:Y:S02]  /*d650*/  @!P1 MOV R10, c[0x0][0x1a4] ;  /* 0x00006900000a9a02 */ /* 0x000fe40000000f00 */
[----:B------:R-:W-:Y:S02]  /*d660*/  LOP3.LUT R8, R9, 0x8, R8, 0xf8, !PT ;  /* 0x0000000809087812 */ /* 0x000fe400078ef808 */
[----:B------:R-:W-:Y:S01]  /*d670*/  SHF.R.U32.HI R9, RZ, 0x3, R9 ;  /* 0x00000003ff097819 */ /* 0x000fe20000011609 */
[----:B------:R-:W-:Y:S01]  /*d680*/  @!P1 IMAD R10, R10, 0xc0, RZ ;  /* 0x000000c00a0a9824 */ /* 0x000fe200078e02ff */
[----:B------:R-:W-:Y:S02]  /*d690*/  LEA R7, R3, R6, 0x5 ;  /* 0x0000000603077211 */ /* 0x000fe400078e28ff */
[----:B------:R-:W-:Y:S01]  /*d6a0*/  LOP3.LUT R8, R8, R9, RZ, 0x3c, !PT ;  /* 0x0000000908087212 */ /* 0x000fe200078e3cff */
[----:B------:R-:W-:Y:S01]  /*d6b0*/  @!P1 IMAD.IADD R11, R13, 0x1, R10 ;  /* 0x000000010d0b9824 */ /* 0x000fe200078e020a */
[----:B------:R-:W-:-:S02]  /*d6c0*/  IADD3 R146, R48, R7, RZ ;  /* 0x0000000730927210 */ /* 0x000fc40007ffe0ff */
[----:B------:R-:W-:Y:S02]  /*d6d0*/  LEA R145, R145, R8, 0x5 ;  /* 0x0000000891917211 */ /* 0x000fe400078e28ff */
[----:B------:R-:W-:Y:S01]  /*d6e0*/  @!P1 MOV R10, R12 ;  /* 0x0000000c000a9202 */ /* 0x000fe20000000f00 */
[----:B------:R-:W-:Y:S01]  /*d6f0*/  IMAD.SHL.U32 R146, R146, 0x2, RZ ;  /* 0x0000000292927824 */ /* 0x000fe200078e00ff */
[----:B------:R-:W-:Y:S02]  /*d700*/  SHF.L.U32 R145, R145, 0x1, RZ ;  /* 0x0000000191917819 */ /* 0x000fe400000006ff */
[----:B------:R-:W-:Y:S01]  /*d710*/  LOP3.LUT P0, RZ, R0, 0x2, RZ, 0xc0, !PT ;  /* 0x0000000200ff7812 */ /* 0x000fe2000780c0ff */
[----:B------:R-:W-:Y:S01]  /*d720*/  IMAD R144, R51, 0x2, R146 ;  /* 0x0000000233907824 */ /* 0x000fe200078e0292 */
[----:B------:R-:W-:Y:S01]  /*d730*/  MOV R0, 0x10 ;  /* 0x0000001000007802 */ /* 0x000fe20000000f00 */
[----:B------:R-:W-:Y:S01]  /*d740*/  @P5 STS [R149+0x9000], RZ ;  /* 0x009000ff95005388 */ /* 0x000fe20000000800 */
[----:B------:R-:W-:-:S02]  /*d750*/  IADD3 R119, R48, R119, RZ ;  /* 0x0000007730777210 */ /* 0x000fc40007ffe0ff */
[----:B------:R-:W-:Y:S01]  /*d760*/  SEL R0, R0, 0xfffffff0, !P0 ;  /* 0xfffffff000007807 */ /* 0x000fe20004000000 */
[----:B------:R-:W-:Y:S01]  /*d770*/  @P5 STS [R149+0x9004], RZ ;  /* 0x009004ff95005388 */ /* 0x000fe20000000800 */
[----:B------:R-:W-:Y:S02]  /*d780*/  ISETP.GE.AND P0, PT, R55, 0x2, PT ;  /* 0x000000023700780c */ /* 0x000fe40003f06270 */
[----:B------:R-:W-:Y:S01]  /*d790*/  LEA R118, R0, R145, 0x1 ;  /* 0x0000009100767211 */ /* 0x000fe200078e08ff */
        /* <DEDUP_REMOVED lines=37> */
[----:B--2---:R-:W4:Y:S04]  /*d9f0*/  LDSM.16.M88.4 R12, [R145+0x3000] ;  /* 0x00300000910c783b */ /* 0x004f280000000200 */
[----:B------:R-:W-:Y:S04]  /*da00*/  LDSM.16.M88.4 R128, [R144] ;  /* 0x000000009080783b */ /* 0x000fe80000000200 */
[----:B------:R-:W-:Y:S04]  /*da10*/  LDSM.16.M88.4 R36, [R118+0x3000] ;  /* 0x003000007624783b */ /* 0x000fe80000000200 */
[----:B------:R-:W2:Y:S04]  /*da20*/  LDSM.16.M88.4 R80, [R145+0x3800] ;  /* 0x003800009150783b */ /* 0x000ea80000000200 */
[----:B------:R-:W2:Y:S04]  /*da30*/  LDSM.16.M88.4 R72, [R145+0x3c00] ;  /* 0x003c00009148783b */ /* 0x000ea80000000200 */
[----:B------:R-:W2:Y:S04]  /*da40*/  LDSM.16.M88.4 R88, [R145+0x3400] ;  /* 0x003400009158783b */ /* 0x000ea80000000200 */
[----:B------:R-:W2:Y:S04]  /*da50*/  LDSM.16.M88.4 R56, [R145+0x4000] ;  /* 0x004000009138783b */ /* 0x000ea80000000200 */
[----:B------:R-:W2:Y:S04]  /*da60*/  LDSM.16.M88.4 R40, [R145+0x4400] ;  /* 0x004400009128783b */ /* 0x000ea80000000200 */
[----:B------:R-:W2:Y:S04]  /*da70*/  LDSM.16.M88.4 R108, [R145+0x4800] ;  /* 0x00480000916c783b */ /* 0x000ea80000000200 */
[----:B-1----:R-:W1:Y:S01]  /*da80*/  LDSM.16.M88.4 R8, [R145+0x4c00] ;  /* 0x004c00009108783b */ /* 0x002e620000000200 */
[C---:B----4-:R-:W-:Y:S03]  /*da90*/  HMMA.16816.F32.BF16 R16, R100.reuse, R12, RZ ;  /* 0x0000000c6410723c */ /* 0x050fe600000418ff */
[----:B------:R-:W-:Y:S04]  /*daa0*/  LDSM.16.M88.4 R96, [R146+0x1000] ;  /* 0x001000009260783b */ /* 0x000fe80000000200 */
[----:B---3--:R-:W3:Y:S01]  /*dab0*/  LDSM.16.M88.4 R4, [R145+0x5000] ;  /* 0x005000009104783b */ /* 0x008ee20000000200 */
[C---:B------:R-:W-:Y:S03]  /*dac0*/  HMMA.16816.F32.BF16 R12, R100.reuse, R14, RZ ;  /* 0x0000000e640c723c */ /* 0x040fe600000418ff */
[----:B------:R-:W4:Y:S04]  /*dad0*/  LDSM.16.M88.4 R24, [R118+0x3800] ;  /* 0x003800007618783b */ /* 0x000f280000000200 */
[----:B------:R-:W1:Y:S01]  /*dae0*/  LDSM.16.M88.4 R20, [R118+0x3c00] ;  /* 0x003c00007614783b */ /* 0x000e620000000200 */
[----:B--2---:R-:W-:Y:S03]  /*daf0*/  HMMA.16816.F32.BF16 R84, R100, R80, RZ ;  /* 0x000000506454723c */ /* 0x004fe600000418ff */
[----:B------:R-:W2:Y:S04]  /*db00*/  LDSM.16.M88.4 R32, [R118+0x3400] ;  /* 0x003400007620783b */ /* 0x000ea80000000200 */
[----:B------:R-:W-:Y:S01]  /*db10*/  LDSM.16.M88.4 R136, [R118+0x5000] ;  /* 0x005000007688783b */ /* 0x000fe20000000200 */
[----:B------:R-:W-:Y:S03]  /*db20*/  HMMA.16816.F32.BF16 R16, R128, R36, R16 ;  /* 0x000000248010723c */ /* 0x000fe60000041810 */
[----:B------:R-:W-:Y:S04]  /*db30*/  LDSM.16.M88.4 R132, [R145+0x5400] ;  /* 0x005400009184783b */ /* 0x000fe80000000200 */
[----:B------:R-:W-:Y:S01]  /*db40*/  LDSM.16.M88.4 R92, [R118+0x4400] ;  /* 0x00440000765c783b */ /* 0x000fe20000000200 */
[C---:B------:R-:W-:Y:S03]  /*db50*/  HMMA.16816.F32.BF16 R76, R100.reuse, R72, RZ ;  /* 0x00000048644c723c */ /* 0x040fe600000418ff */
[----:B------:R-:W-:Y:S04]  /*db60*/  LDSM.16.M88.4 R124, [R118+0x4800] ;  /* 0x00480000767c783b */ /* 0x000fe80000000200 */
[----:B------:R-:W-:Y:S01]  /*db70*/  LDSM.16.M88.4 R120, [R118+0x4c00] ;  /* 0x004c00007678783b */ /* 0x000fe20000000200 */
[C---:B------:R-:W-:Y:S03]  /*db80*/  HMMA.16816.F32.BF16 R80, R100.reuse, R82, RZ ;  /* 0x000000526450723c */ /* 0x040fe600000418ff */
[----:B------:R-:W0:Y:S05]  /*db90*/  LDGDEPBAR ;  /* 0x00000000000079af */ /* 0x000e2a0000000000 */
[----:B------:R-:W-:Y:S08]  /*dba0*/  HMMA.16816.F32.BF16 R72, R100, R74, RZ ;  /* 0x0000004a6448723c */ /* 0x000ff000000418ff */
        /* <DEDUP_REMOVED lines=13> */
[----:B---3--:R-:W-:Y:S08]  /*dc80*/  HMMA.16816.F32.BF16 R16, R96, R4, R16 ;  /* 0x000000046010723c */ /* 0x008ff00000041810 */
[C---:B----4-:R-:W-:Y:S08]  /*dc90*/  HMMA.16816.F32.BF16 R84, R128.reuse, R24, R84 ;  /* 0x000000188054723c */ /* 0x050ff00000041854 */
[C---:B------:R-:W-:Y:S01]  /*dca0*/  HMMA.16816.F32.BF16 R80, R128.reuse, R26, R80 ;  /* 0x0000001a8050723c */ /* 0x040fe20000041850 */
[----:B------:R-:W-:Y:S07]  /*dcb0*/  LDSM.16.M88.4 R24, [R146+0x2000] ;  /* 0x002000009218783b */ /* 0x000fee0000000200 */
[C---:B------:R-:W-:Y:S08]  /*dcc0*/  HMMA.16816.F32.BF16 R76, R128.reuse, R20, R76 ;  /* 0x00000014804c723c */ /* 0x040ff0000004184c */
[----:B------:R-:W-:Y:S01]  /*dcd0*/  HMMA.16816.F32.BF16 R72, R128, R22, R72 ;  /* 0x000000168048723c */ /* 0x000fe20000041848 */
[----:B------:R-:W3:Y:S07]  /*dce0*/  LDSM.16.M88.4 R20, [R145+0x7000] ;  /* 0x007000009114783b */ /* 0x000eee0000000200 */
[----:B------:R-:W-:Y:S01]  /*dcf0*/  HMMA.16816.F32.BF16 R12, R96, R6, R12 ;  /* 0x00000006600c723c */ /* 0x000fe2000004180c */
[----:B------:R-:W-:Y:S07]  /*dd00*/  LDSM.16.M88.4 R4, [R118+0x7000] ;  /* 0x007000007604783b */ /* 0x000fee0000000200 */
[----:B--2---:R-:W-:Y:S08]  /*dd10*/  HMMA.16816.F32.BF16 R28, R128, R32, R28 ;  /* 0x00000020801c723c */ /* 0x004ff0000004181c */
[----:B------:R-:W-:Y:S08]  /*dd20*/  HMMA.16816.F32.BF16 R16, R36, R136, R16 ;  /* 0x000000882410723c */ /* 0x000ff00000041810 */
[C---:B------:R-:W-:Y:S01]  /*dd30*/  HMMA.16816.F32.BF16 R88, R128.reuse, R34, R88 ;  /* 0x000000228058723c */ /* 0x040fe20000041858 */
[----:B------:R-:W2:Y:S07]  /*dd40*/  LDSM.16.M88.4 R32, [R118+0x5400] ;  /* 0x005400007620783b */ /* 0x000eae0000000200 */
[C---:B-1----:R-:W-:Y:S08]  /*dd50*/  HMMA.16816.F32.BF16 R68, R128.reuse, R8, R68 ;  /* 0x000000088044723c */ /* 0x042ff00000041844 */
[----:B------:R-:W-:Y:S01]  /*dd60*/  HMMA.16816.F32.BF16 R56, R128, R10, R56 ;  /* 0x0000000a8038723c */ /* 0x000fe20000041838 */
[----:B------:R-:W1:Y:S07]  /*dd70*/  LDSM.16.M88.4 R8, [R144+0x2000] ;  /* 0x002000009008783b */ /* 0x000e6e0000000200 */
[----:B------:R-:W-:Y:S08]  /*dd80*/  HMMA.16816.F32.BF16 R12, R36, R138, R12 ;  /* 0x0000008a240c723c */ /* 0x000ff0000004180c */
[----:B------:R-:W-:Y:S08]  /*dd90*/  HMMA.16816.F32.BF16 R28, R96, R132, R28 ;  /* 0x00000084601c723c */ /* 0x000ff0000004181c */
[----:B---3--:R-:W-:Y:S08]  /*dda0*/  HMMA.16816.F32.BF16 R16, R24, R20, R16 ;  /* 0x000000141810723c */ /* 0x008ff00000041810 */
[C---:B------:R-:W-:Y:S08]  /*ddb0*/  HMMA.16816.F32.BF16 R44, R128.reuse, R92, R44 ;  /* 0x0000005c802c723c */ /* 0x040ff0000004182c */
[C---:B------:R-:W-:Y:S01]  /*ddc0*/  HMMA.16816.F32.BF16 R40, R128.reuse, R94, R40 ;  /* 0x0000005e8028723c */ /* 0x040fe20000041828 */
[----:B------:R-:W3:Y:S07]  /*ddd0*/  LDSM.16.M88.4 R92, [R145+0x5800] ;  /* 0x00580000915c783b */ /* 0x000eee0000000200 */
[----:B------:R-:W-:Y:S01]  /*dde0*/  HMMA.16816.F32.BF16 R136, R128, R124, R112 ;  /* 0x0000007c8088723c */ /* 0x000fe20000041870 */
[----:B------:R-:W4:Y:S07]  /*ddf0*/  LDSM.16.M88.4 R112, [R145+0x7400] ;  /* 0x007400009170783b */ /* 0x000f2e0000000200 */
[----:B------:R-:W-:Y:S01]  /*de00*/  HMMA.16816.F32.BF16 R12, R24, R22, R12 ;  /* 0x00000016180c723c */ /* 0x000fe2000004180c */
[----:B------:R-:W-:Y:S07]  /*de10*/  LDSM.16.M88.4 R20, [R118+0x5800] ;  /* 0x005800007614783b */ /* 0x000fee0000000200 */
[----:B--2---:R-:W-:Y:S08]  /*de20*/  HMMA.16816.F32.BF16 R28, R36, R32, R28 ;  /* 0x00000020241c723c */ /* 0x004ff0000004181c */
[----:B------:R-:W-:Y:S01]  /*de30*/  HMMA.16816.F32.BF16 R108, R128, R126, R108 ;  /* 0x0000007e806c723c */ /* 0x000fe2000004186c */
[----:B------:R-:W2:Y:S07]  /*de40*/  LDSM.16.M88.4 R124, [R145+0x5c00] ;  /* 0x005c0000917c783b */ /* 0x000eae0000000200 */
[----:B-1----:R-:W-:Y:S08]  /*de50*/  HMMA.16816.F32.BF16 R16, R8, R4, R16 ;  /* 0x000000040810723c */ /* 0x002ff00000041810 */
[C---:B------:R-:W-:Y:S08]  /*de60*/  HMMA.16816.F32.BF16 R104, R128.reuse, R120, R104 ;  /* 0x000000788068723c */ /* 0x040ff00000041868 */
[----:B------:R-:W-:Y:S01]  /*de70*/  HMMA.16816.F32.BF16 R120, R128, R122, R100 ;  /* 0x0000007a8078723c */ /* 0x000fe20000041864 */
[----:B------:R-:W1:Y:S07]  /*de80*/  LDSM.16.M88.4 R100, [R118+0x7400] ;  /* 0x007400007664783b */ /* 0x000e6e0000000200 */
[----:B------:R-:W-:Y:S01]  /*de90*/  HMMA.16816.F32.BF16 R12, R8, R6, R12 ;  /* 0x00000006080c723c */ /* 0x000fe2000004180c */
[----:B------:R-:W-:Y:S01]  /*dea0*/  FMUL.FTZ R0, R16, c[0x0][0x2ec] ;  /* 0x0000bb0010007a20 */ /* 0x000fe20000410000 */
[----:B------:R-:W-:Y:S01]  /*deb0*/  LDSM.16.M88.4 R4, [R145+0x7800] ;  /* 0x007800009104783b */ /* 0x000fe20000000200 */
[----:B------:R-:W-:-:S02]  /*dec0*/  FMUL.FTZ R53, R17, c[0x0][0x2ec] ;  /* 0x0000bb0011357a20 */ /* 0x000fc40000410000 */
[----:B------:R-:W-:Y:S02]  /*ded0*/  FMUL.FTZ R67, R18, c[0x0][0x2ec] ;  /* 0x0000bb0012437a20 */ /* 0x000fe40000410000 */
[----:B------:R-:W1:Y:S01]  /*dee0*/  MUFU.TANH R0, R0 ;  /* 0x0000000000007308 */ /* 0x000e620000002400 */
[----:B---3--:R-:W-:Y:S07]  /*def0*/  HMMA.16816.F32.BF16 R84, R96, R92, R84 ;  /* 0x0000005c6054723c */ /* 0x008fee0000041854 */
[----:B------:R-:W-:Y:S01]  /*df00*/  FMUL.FTZ R92, R19, c[0x0][0x2ec] ;  /* 0x0000bb00135c7a20 */ /* 0x000fe20000410000 */
[----:B----4-:R-:W-:Y:S01]  /*df10*/  HMMA.16816.F32.BF16 R28, R24, R112, R28 ;  /* 0x00000070181c723c */ /* 0x010fe2000004181c */
[----:B------:R-:W3:Y:S01]  /*df20*/  LDSM.16.M88.4 R16, [R118+0x5c00] ;  /* 0x005c00007610783b */ /* 0x000ee20000000200 */
[----:B------:R-:W4:Y:S06]  /*df30*/  MUFU.TANH R53, R53 ;  /* 0x0000003500357308 */ /* 0x000f2c0000002400 */
[C---:B------:R-:W-:Y:S01]  /*df40*/  HMMA.16816.F32.BF16 R80, R96.reuse, R94, R80 ;  /* 0x0000005e6050723c */ /* 0x040fe20000041850 */
[----:B------:R-:W-:Y:S01]  /*df50*/  FMUL.FTZ R12, R12, c[0x0][0x2ec] ;  /* 0x0000bb000c0c7a20 */ /* 0x000fe20000410000 */
[----:B------:R-:W1:Y:S05]  /*df60*/  MUFU.TANH R67, R67 ;  /* 0x0000004300437308 */ /* 0x000e6a0000002400 */
[----:B------:R-:W-:Y:S01]  /*df70*/  FMUL.FTZ R94, R13, c[0x0][0x2ec] ;  /* 0x0000bb000d5e7a20 */ /* 0x000fe20000410000 */
[C---:B--2---:R-:W-:Y:S01]  /*df80*/  HMMA.16816.F32.BF16 R76, R96.reuse, R124, R76 ;  /* 0x0000007c604c723c */ /* 0x044fe2000004184c */
[----:B------:R-:W-:Y:S01]  /*df90*/  FMUL.FTZ R95, R14, c[0x0][0x2ec] ;  /* 0x0000bb000e5f7a20 */ /* 0x000fe20000410000 */
[----:B------:R2:W1:Y:S06]  /*dfa0*/  MUFU.TANH R93, R12 ;  /* 0x0000000c005d7308 */ /* 0x00046c0000002400 */
[C---:B------:R-:W-:Y:S02]  /*dfb0*/  HMMA.16816.F32.BF16 R72, R96.reuse, R126, R72 ;  /* 0x0000007e6048723c */ /* 0x040fe40000041848 */
[----:B------:R-:W2:Y:S06]  /*dfc0*/  MUFU.TANH R92, R92 ;  /* 0x0000005c005c7308 */ /* 0x000eac0000002400 */
[----:B------:R-:W-:Y:S02]  /*dfd0*/  HMMA.16816.F32.BF16 R88, R96, R134, R88 ;  /* 0x000000866058723c */ /* 0x000fe40000041858 */
[----:B------:R-:W3:Y:S06]  /*dfe0*/  MUFU.TANH R94, R94 ;  /* 0x0000005e005e7308 */ /* 0x000eec0000002400 */
[----:B-1----:R-:W-:Y:S02]  /*dff0*/  HMMA.16816.F32.BF16 R28, R8, R100, R28 ;  /* 0x00000064081c723c */ /* 0x002fe4000004181c */
[----:B------:R-:W1:Y:S05]  /*e000*/  MUFU.TANH R95, R95 ;  /* 0x0000005f005f7308 */ /* 0x000e6a0000002400 */
[----:B------:R-:W-:Y:S01]  /*e010*/  FMUL.FTZ R100, R15, c[0x0][0x2ec] ;  /* 0x0000bb000f647a20 */ /* 0x000fe20000410000 */
[C---:B------:R-:W-:Y:S01]  /*e020*/  HMMA.16816.F32.BF16 R84, R36.reuse, R20, R84 ;  /* 0x000000142454723c */ /* 0x040fe20000041854 */
[----:B--2---:R-:W-:Y:S04]  /*e030*/  LDSM.16.M88.4 R12, [R145+0x7c00] ;  /* 0x007c0000910c783b */ /* 0x004fe80000000200 */
[----:B------:R-:W2:Y:S03]  /*e040*/  MUFU.TANH R100, R100 ;  /* 0x0000006400647308 */ /* 0x000ea60000002400 */
[C---:B------:R-:W-:Y:S01]  /*e050*/  HMMA.16816.F32.BF16 R80, R36.reuse, R22, R80 ;  /* 0x000000162450723c */ /* 0x040fe20000041850 */
[----:B------:R-:W1:Y:S07]  /*e060*/  LDSM.16.M88.4 R20, [R145+0x6000] ;  /* 0x006000009114783b */ /* 0x000e6e0000000200 */
[----:B---3--:R-:W-:Y:S01]  /*e070*/  HMMA.16816.F32.BF16 R76, R36, R16, R76 ;  /* 0x00000010244c723c */ /* 0x008fe2000004184c */
[----:B------:R-:W-:-:S02]  /*e080*/  FMUL.FTZ R28, R28, c[0x0][0x2ec] ;  /* 0x0000bb001c1c7a20 */ /* 0x000fc40000410000 */
[----:B------:R-:W-:Y:S02]  /*e090*/  FMUL.FTZ R29, R29, c[0x0][0x2ec] ;  /* 0x0000bb001d1d7a20 */ /* 0x000fe40000410000 */
[----:B------:R-:W3:Y:S01]  /*e0a0*/  MUFU.TANH R101, R28 ;  /* 0x0000001c00657308 */ /* 0x000ee20000002400 */
[----:B------:R-:W-:Y:S02]  /*e0b0*/  FMUL.FTZ R112, R31, c[0x0][0x2ec] ;  /* 0x0000bb001f707a20 */ /* 0x000fe40000410000 */
[C---:B------:R-:W-:Y:S01]  /*e0c0*/  HMMA.16816.F32.BF16 R72, R36.reuse, R18, R72 ;  /* 0x000000122448723c */ /* 0x040fe20000041848 */
[----:B------:R-:W2:Y:S04]  /*e0d0*/  LDSM.16.M88.4 R16, [R145+0x6400] ;  /* 0x006400009110783b */ /* 0x000ea80000000200 */
[----:B------:R-:W1:Y:S03]  /*e0e0*/  MUFU.TANH R112, R112 ;  /* 0x0000007000707308 */ /* 0x000e660000002400 */
[----:B------:R-:W-:Y:S01]  /*e0f0*/  HMMA.16816.F32.BF16 R88, R36, R34, R88 ;  /* 0x000000222458723c */ /* 0x000fe20000041858 */
[----:B------:R-:W2:Y:S07]  /*e100*/  LDSM.16.M88.4 R32, [R118+0x7800] ;  /* 0x007800007620783b */ /* 0x000eae0000000200 */
[C---:B------:R-:W-:Y:S08]  /*e110*/  HMMA.16816.F32.BF16 R84, R24.reuse, R4, R84 ;  /* 0x000000041854723c */ /* 0x040ff00000041854 */
[----:B------:R-:W-:Y:S01]  /*e120*/  HMMA.16816.F32.BF16 R80, R24, R6, R80 ;  /* 0x000000061850723c */ /* 0x000fe20000041850 */
[----:B------:R-:W2:Y:S07]  /*e130*/  LDSM.16.M88.4 R4, [R118+0x6000] ;  /* 0x006000007604783b */ /* 0x000eae0000000200 */
[----:B-1----:R-:W-:Y:S08]  /*e140*/  HMMA.16816.F32.BF16 R68, R96, R20, R68 ;  /* 0x000000146044723c */ /* 0x002ff00000041844 */
[----:B------:R-:W-:Y:S08]  /*e150*/  HMMA.16816.F32.BF16 R76, R24, R12, R76 ;  /* 0x0000000c184c723c */ /* 0x000ff0000004184c */
[----:B------:R-:W-:Y:S01]  /*e160*/  HMMA.16816.F32.BF16 R56, R96, R22, R56 ;  /* 0x000000166038723c */ /* 0x000fe20000041838 */
[----:B------:R-:W-:Y:S07]  /*e170*/  LDSM.16.M88.4 R20, [R118+0x8000] ;  /* 0x008000007614783b */ /* 0x000fee0000000200 */
[C---:B------:R-:W-:Y:S01]  /*e180*/  HMMA.16816.F32.BF16 R72, R24.reuse, R14, R72 ;  /* 0x0000000e1848723c */ /* 0x040fe20000041848 */
[----:B------:R-:W1:Y:S07]  /*e190*/  LDSM.16.M88.4 R12, [R118+0x6400] ;  /* 0x00640000760c783b */ /* 0x000e6e0000000200 */
[----:B------:R-:W-:Y:S08]  /*e1a0*/  HMMA.16816.F32.BF16 R88, R24, R114, R88 ;  /* 0x000000721858723c */ /* 0x000ff00000041858 */
[C---:B--2---:R-:W-:Y:S08]  /*e1b0*/  HMMA.16816.F32.BF16 R44, R96.reuse, R16, R44 ;  /* 0x00000010602c723c */ /* 0x044ff0000004182c */
[----:B------:R-:W-:Y:S01]  /*e1c0*/  HMMA.16816.F32.BF16 R40, R96, R18, R40 ;  /* 0x000000126028723c */ /* 0x000fe20000041828 */
[----:B------:R-:W-:Y:S07]  /*e1d0*/  LDSM.16.M88.4 R16, [R118+0x6800] ;  /* 0x006800007610783b */ /* 0x000fee0000000200 */
[C---:B------:R-:W-:Y:S08]  /*e1e0*/  HMMA.16816.F32.BF16 R84, R8.reuse, R32, R84 ;  /* 0x000000200854723c */ /* 0x040ff00000041854 */
[----:B------:R-:W-:Y:S01]  /*e1f0*/  HMMA.16816.F32.BF16 R80, R8, R34, R80 ;  /* 0x000000220850723c */ /* 0x000fe20000041850 */
[----:B------:R-:W2:Y:S07]  /*e200*/  LDSM.16.M88.4 R32, [R145+0x8000] ;  /* 0x008000009120783b */ /* 0x000eae0000000200 */
[C---:B------:R-:W-:Y:S08]  /*e210*/  HMMA.16816.F32.BF16 R68, R36.reuse, R4, R68 ;  /* 0x000000042444723c */ /* 0x040ff00000041844 */
[----:B------:R-:W-:Y:S01]  /*e220*/  HMMA.16816.F32.BF16 R56, R36, R6, R56 ;  /* 0x000000062438723c */ /* 0x000fe20000041838 */
[----:B------:R-:W3:Y:S01]  /*e230*/  LDSM.16.M88.4 R4, [R145+0x6800] ;  /* 0x006800009104783b */ /* 0x000ee20000000200 */
[----:B------:R-:W-:-:S02]  /*e240*/  FMUL.FTZ R84, R84, c[0x0][0x2ec] ;  /* 0x0000bb0054547a20 */ /* 0x000fc40000410000 */
[----:B------:R-:W-:Y:S02]  /*e250*/  FMUL.FTZ R85, R85, c[0x0][0x2ec] ;  /* 0x0000bb0055557a20 */ /* 0x000fe40000410000 */
[----:B------:R-:W-:Y:S02]  /*e260*/  FMUL.FTZ R86, R86, c[0x0][0x2ec] ;  /* 0x0000bb0056567a20 */ /* 0x000fe40000410000 */
[----:B------:R-:W-:Y:S01]  /*e270*/  HMMA.16816.F32.BF16 R88, R8, R102, R88 ;  /* 0x000000660858723c */ /* 0x000fe20000041858 */
[----:B------:R2:W2:Y:S01]  /*e280*/  MUFU.TANH R102, R29 ;  /* 0x0000001d00667308 */ /* 0x0004a20000002400 */
[----:B------:R-:W-:Y:S02]  /*e290*/  FMUL.FTZ R87, R87, c[0x0][0x2ec] ;  /* 0x0000bb0057577a20 */ /* 0x000fe40000410000 */
[----:B------:R-:W-:Y:S02]  /*e2a0*/  FMUL.FTZ R80, R80, c[0x0][0x2ec] ;  /* 0x0000bb0050507a20 */ /* 0x000fe40000410000 */
[----:B------:R-:W-:-:S02]  /*e2b0*/  FMUL.FTZ R81, R81, c[0x0][0x2ec] ;  /* 0x0000bb0051517a20 */ /* 0x000fc40000410000 */
[----:B------:R-:W-:Y:S01]  /*e2c0*/  FMUL.FTZ R103, R30, c[0x0][0x2ec] ;  /* 0x0000bb001e677a20 */ /* 0x000fe20000410000 */
[C---:B-1----:R-:W-:Y:S01]  /*e2d0*/  HMMA.16816.F32.BF16 R44, R36.reuse, R12, R44 ;  /* 0x0000000c242c723c */ /* 0x042fe2000004182c */
[----:B------:R-:W-:Y:S01]  /*e2e0*/  FMUL.FTZ R82, R82, c[0x0][0x2ec] ;  /* 0x0000bb0052527a20 */ /* 0x000fe20000410000 */
[----:B------:R-:W1:Y:S01]  /*e2f0*/  MUFU.TANH R84, R84 ;  /* 0x0000005400547308 */ /* 0x000e620000002400 */
[----:B------:R-:W-:Y:S01]  /*e300*/  FMUL.FTZ R83, R83, c[0x0][0x2ec] ;  /* 0x0000bb0053537a20 */ /* 0x000fe20000410000 */
[----:B--2---:R-:W2:Y:S04]  /*e310*/  LDSM.16.M88.4 R28, [R118+0x7c00] ;  /* 0x007c0000761c783b */ /* 0x004ea80000000200 */
[----:B------:R-:W-:Y:S02]  /*e320*/  HMMA.16816.F32.BF16 R40, R36, R14, R40 ;  /* 0x0000000e2428723c */ /* 0x000fe40000041828 */
[----:B------:R-:W1:Y:S01]  /*e330*/  MUFU.TANH R103, R103 ;  /* 0x0000006700677308 */ /* 0x000e620000002400 */
[----:B------:R-:W1:Y:S04]  /*e340*/  LDSM.16.M88.4 R12, [R145+0x6c00] ;  /* 0x006c0000910c783b */ /* 0x000e680000000200 */
[----:B------:R-:W-:Y:S01]  /*e350*/  FMUL.FTZ R88, R88, c[0x0][0x2ec] ;  /* 0x0000bb0058587a20 */ /* 0x000fe20000410000 */
[----:B------:R-:W-:Y:S01]  /*e360*/  HMMA.16816.F32.BF16 R68, R24, R32, R68 ;  /* 0x000000201844723c */ /* 0x000fe20000041844 */
[----:B------:R-:W-:Y:S01]  /*e370*/  FMUL.FTZ R89, R89, c[0x0][0x2ec] ;  /* 0x0000bb0059597a20 */ /* 0x000fe20000410000 */
[----:B------:R-:W1:Y:S01]  /*e380*/  MUFU.TANH R85, R85 ;  /* 0x0000005500557308 */ /* 0x000e620000002400 */
[----:B------:R-:W-:-:S02]  /*e390*/  FMUL.FTZ R90, R90, c[0x0][0x2ec] ;  /* 0x0000bb005a5a7a20 */ /* 0x000fc40000410000 */
[----:B------:R-:W-:-:S03]  /*e3a0*/  FMUL.FTZ R91, R91, c[0x0][0x2ec] ;  /* 0x0000bb005b5b7a20 */ /* 0x000fc60000410000 */
[----:B------:R-:W-:Y:S01]  /*e3b0*/  HMMA.16816.F32.BF16 R56, R24, R34, R56 ;  /* 0x000000221838723c */ /* 0x000fe20000041838 */
[----:B------:R-:W-:Y:S01]  /*e3c0*/  LDSM.16.M88.4 R32, [R118+0x8400] ;  /* 0x008400007620783b */ /* 0x000fe20000000200 */
[----:B------:R-:W1:Y:S06]  /*e3d0*/  MUFU.TANH R88, R88 ;  /* 0x0000005800587308 */ /* 0x000e6c0000002400 */
[C---:B---3--:R-:W-:Y:S02]  /*e3e0*/  HMMA.16816.F32.BF16 R136, R96.reuse, R4, R136 ;  /* 0x000000046088723c */ /* 0x048fe40000041888 */
[----:B------:R-:W3:Y:S06]  /*e3f0*/  MUFU.TANH R89, R89 ;  /* 0x0000005900597308 */ /* 0x000eec0000002400 */
        /* <DEDUP_REMOVED lines=8> */
[C---:B-1----:R-:W-:Y:S02]  /*e480*/  HMMA.16816.F32.BF16 R104, R96.reuse, R12, R104 ;  /* 0x0000000c6068723c */ /* 0x042fe40000041868 */
[----:B------:R-:W1:Y:S06]  /*e490*/  MUFU.TANH R87, R87 ;  /* 0x0000005700577308 */ /* 0x000e6c0000002400 */
[----:B------:R-:W-:Y:S01]  /*e4a0*/  HMMA.16816.F32.BF16 R120, R96, R14, R120 ;  /* 0x0000000e6078723c */ /* 0x000fe20000041878 */
[----:B------:R-:W-:Y:S01]  /*e4b0*/  LDSM.16.M88.4 R12, [R118+0x8c00] ;  /* 0x008c0000760c783b */ /* 0x000fe20000000200 */
[----:B------:R-:W-:Y:S01]  /*e4c0*/  FMUL.FTZ R197, R77, c[0x0][0x2ec] ;  /* 0x0000bb004dc57a20 */ /* 0x000fe20000410000 */
[----:B------:R-:W1:Y:S01]  /*e4d0*/  MUFU.TANH R80, R80 ;  /* 0x0000005000507308 */ /* 0x000e620000002400 */
[----:B------:R-:W-:-:S02]  /*e4e0*/  FMUL.FTZ R76, R76, c[0x0][0x2ec] ;  /* 0x0000bb004c4c7a20 */ /* 0x000fc40000410000 */
[----:B------:R-:W-:Y:S02]  /*e4f0*/  FMUL.FTZ R77, R78, c[0x0][0x2ec] ;  /* 0x0000bb004e4d7a20 */ /* 0x000fe40000410000 */
[C---:B------:R-:W-:Y:S01]  /*e500*/  HMMA.16816.F32.BF16 R68, R8.reuse, R20, R68 ;  /* 0x000000140844723c */ /* 0x040fe20000041844 */
[----:B------:R-:W-:Y:S02]  /*e510*/  FMUL.FTZ R72, R72, c[0x0][0x2ec] ;  /* 0x0000bb0048487a20 */ /* 0x000fe40000410000 */
[----:B------:R-:W-:Y:S01]  /*e520*/  FMUL.FTZ R79, R79, c[0x0][0x2ec] ;  /* 0x0000bb004f4f7a20 */ /* 0x000fe20000410000 */
[----:B------:R-:W1:Y:S01]  /*e530*/  MUFU.TANH R81, R81 ;  /* 0x0000005100517308 */ /* 0x000e620000002400 */
[----:B------:R-:W-:Y:S02]  /*e540*/  FMUL.FTZ R73, R73, c[0x0][0x2ec] ;  /* 0x0000bb0049497a20 */ /* 0x000fe40000410000 */
[----:B------:R-:W-:Y:S01]  /*e550*/  FMUL.FTZ R74, R74, c[0x0][0x2ec] ;  /* 0x0000bb004a4a7a20 */ /* 0x000fe20000410000 */
[----:B------:R-:W-:Y:S01]  /*e560*/  HMMA.16816.F32.BF16 R56, R8, R22, R56 ;  /* 0x000000160838723c */ /* 0x000fe20000041838 */
[----:B------:R-:W1:Y:S01]  /*e570*/  LDSM.16.M88.4 R20, [R145+0x8800] ;  /* 0x008800009114783b */ /* 0x000e620000000200 */
[----:B------:R-:W-:-:S02]  /*e580*/  FMUL.FTZ R75, R75, c[0x0][0x2ec] ;  /* 0x0000bb004b4b7a20 */ /* 0x000fc40000410000 */
[----:B------:R-:W1:Y:S04]  /*e590*/  MUFU.TANH R82, R82 ;  /* 0x0000005200527308 */ /* 0x000e680000002400 */
[C---:B------:R-:W-:Y:S04]  /*e5a0*/  HMMA.16816.F32.BF16 R136, R36.reuse, R16, R136 ;  /* 0x000000102488723c */ /* 0x040fe80000041888 */
[----:B------:R-:W1:Y:S04]  /*e5b0*/  MUFU.TANH R83, R83 ;  /* 0x0000005300537308 */ /* 0x000e680000002400 */
[----:B------:R-:W-:Y:S01]  /*e5c0*/  HMMA.16816.F32.BF16 R108, R36, R18, R108 ;  /* 0x00000012246c723c */ /* 0x000fe2000004186c */
[----:B------:R-:W4:Y:S01]  /*e5d0*/  LDSM.16.M88.4 R16, [R145+0x8c00] ;  /* 0x008c00009110783b */ /* 0x000f220000000200 */
[----:B------:R-:W-:-:S02]  /*e5e0*/  FMUL.FTZ R68, R68, c[0x0][0x2ec] ;  /* 0x0000bb0044447a20 */ /* 0x000fc40000410000 */
[----:B------:R-:W-:Y:S01]  /*e5f0*/  FMUL.FTZ R69, R69, c[0x0][0x2ec] ;  /* 0x0000bb0045457a20 */ /* 0x000fe20000410000 */
[----:B------:R-:W1:Y:S01]  /*e600*/  MUFU.TANH R76, R76 ;  /* 0x0000004c004c7308 */ /* 0x000e620000002400 */
[----:B------:R-:W-:Y:S02]  /*e610*/  FMUL.FTZ R70, R70, c[0x0][0x2ec] ;  /* 0x0000bb0046467a20 */ /* 0x000fe40000410000 */
[----:B---3--:R-:W-:Y:S01]  /*e620*/  HMMA.16816.F32.BF16 R104, R36, R4, R104 ;  /* 0x000000042468723c */ /* 0x008fe20000041868 */
[----:B------:R-:W-:Y:S02]  /*e630*/  FMUL.FTZ R57, R57, c[0x0][0x2ec] ;  /* 0x0000bb0039397a20 */ /* 0x000fe40000410000 */
[----:B------:R-:W-:Y:S02]  /*e640*/  FMUL.FTZ R59, R59, c[0x0][0x2ec] ;  /* 0x0000bb003b3b7a20 */ /* 0x000fe40000410000 */
[----:B------:R-:W3:Y:S01]  /*e650*/  MUFU.TANH R165, R57 ;  /* 0x0000003900a57308 */ /* 0x000ee20000002400 */
[----:B------:R-:W-:-:S02]  /*e660*/  FMUL.FTZ R71, R71, c[0x0][0x2ec] ;  /* 0x0000bb0047477a20 */ /* 0x000fc40000410000 */
[----:B------:R-:W-:Y:S01]  /*e670*/  HMMA.16816.F32.BF16 R120, R36, R6, R120 ;  /* 0x000000062478723c */ /* 0x000fe20000041878 */
[----:B------:R-:W-:Y:S02]  /*e680*/  FMUL.FTZ R56, R56, c[0x0][0x2ec] ;  /* 0x0000bb0038387a20 */ /* 0x000fe40000410000 */
[----:B------:R-:W-:Y:S02]  /*e690*/  FMUL.FTZ R58, R58, c[0x0][0x2ec] ;  /* 0x0000bb003a3a7a20 */ /* 0x000fe40000410000 */
[----:B------:R1:W1:Y:S03]  /*e6a0*/  MUFU.TANH R181, R59 ;  /* 0x0000003b00b57308 */ /* 0x0002660000002400 */
[C---:B--2---:R-:W-:Y:S05]  /*e6b0*/  HMMA.16816.F32.BF16 R44, R24.reuse, R28, R44 ;  /* 0x0000001c182c723c */ /* 0x044fea000004182c */
[----:B------:R-:W2:Y:S03]  /*e6c0*/  MUFU.TANH R197, R197 ;  /* 0x000000c500c57308 */ /* 0x000ea60000002400 */
[----:B------:R-:W-:Y:S01]  /*e6d0*/  HMMA.16816.F32.BF16 R40, R24, R30, R40 ;  /* 0x0000001e1828723c */ /* 0x000fe20000041828 */
[----:B------:R-:W2:Y:S01]  /*e6e0*/  LDSM.16.M88.4 R28, [R118+0x8800] ;  /* 0x00880000761c783b */ /* 0x000ea20000000200 */
[----:B------:R-:W-:-:S04]  /*e6f0*/  DEPBAR.LE SB0, 0x0 ;  /* 0x000080000000791a */ /* 0x000fc80000000000 */
[----:B------:R-:W2:Y:S02]  /*e700*/  MUFU.TANH R77, R77 ;  /* 0x0000004d004d7308 */ /* 0x000ea40000002400 */
[C---:B-1----:R-:W-:Y:S06]  /*e710*/  HMMA.16816.F32.BF16 R136, R24.reuse, R20, R136 ;  /* 0x000000141888723c */ /* 0x042fec0000041888 */
[----:B------:R1:W1:Y:S02]  /*e720*/  MUFU.TANH R193, R79 ;  /* 0x0000004f00c17308 */ /* 0x0002640000002400 */
[C---:B------:R-:W-:Y:S06]  /*e730*/  HMMA.16816.F32.BF16 R108, R24.reuse, R22, R108 ;  /* 0x00000016186c723c */ /* 0x040fec000004186c */
[----:B------:R-:W1:Y:S02]  /*e740*/  MUFU.TANH R72, R72 ;  /* 0x0000004800487308 */ /* 0x000e640000002400 */
[C---:B----4-:R-:W-:Y:S06]  /*e750*/  HMMA.16816.F32.BF16 R104, R24.reuse, R16, R104 ;  /* 0x000000101868723c */ /* 0x050fec0000041868 */
[----:B------:R4:W1:Y:S02]  /*e760*/  MUFU.TANH R195, R73 ;  /* 0x0000004900c37308 */ /* 0x0008640000002400 */
[----:B------:R-:W-:Y:S06]  /*e770*/  HMMA.16816.F32.BF16 R120, R24, R18, R120 ;  /* 0x000000121878723c */ /* 0x000fec0000041878 */
[----:B------:R4:W1:Y:S01]  /*e780*/  MUFU.TANH R191, R74 ;  /* 0x0000004a00bf7308 */ /* 0x0008620000002400 */
[----:B------:R-:W-:Y:S01]  /*e790*/  SHF.L.U32 R19, R64, 0x1, RZ ;  /* 0x0000000140137819 */ /* 0x000fe200000006ff */
[----:B------:R-:W-:Y:S03]  /*e7a0*/  HMMA.16816.F32.BF16 R40, R8, R34, R40 ;  /* 0x000000220828723c */ /* 0x000fe60000041828 */
[----:B------:R-:W-:-:S03]  /*e7b0*/  LOP3.LUT R19, R19, 0x6, RZ, 0xc0, !PT ;  /* 0x0000000613137812 */ /* 0x000fc600078ec0ff */
[----:B------:R4:W1:Y:S02]  /*e7c0*/  MUFU.TANH R189, R75 ;  /* 0x0000004b00bd7308 */ /* 0x0008640000002400 */
[C---:B--2---:R-:W-:Y:S06]  /*e7d0*/  HMMA.16816.F32.BF16 R136, R8.reuse, R28, R136 ;  /* 0x0000001c0888723c */ /* 0x044fec0000041888 */
[----:B------:R4:W2:Y:S02]  /*e7e0*/  MUFU.TANH R141, R68 ;  /* 0x00000044008d7308 */ /* 0x0008a40000002400 */
[C---:B------:R-:W-:Y:S06]  /*e7f0*/  HMMA.16816.F32.BF16 R108, R8.reuse, R30, R108 ;  /* 0x0000001e086c723c */ /* 0x040fec000004186c */
[----:B------:R4:W1:Y:S02]  /*e800*/  MUFU.TANH R187, R69 ;  /* 0x0000004500bb7308 */ /* 0x0008640000002400 */
[----:B------:R-:W-:Y:S01]  /*e810*/  HMMA.16816.F32.BF16 R104, R8, R12, R104 ;  /* 0x0000000c0868723c */ /* 0x000fe20000041868 */
[----:B------:R-:W-:-:S02]  /*e820*/  FMUL.FTZ R4, R42, c[0x0][0x2ec] ;  /* 0x0000bb002a047a20 */ /* 0x000fc40000410000 */
[----:B------:R-:W-:Y:S02]  /*e830*/  FMUL.FTZ R40, R40, c[0x0][0x2ec] ;  /* 0x0000bb0028287a20 */ /* 0x000fe40000410000 */
[----:B------:R-:W-:Y:S01]  /*e840*/  FMUL.FTZ R41, R41, c[0x0][0x2ec] ;  /* 0x0000bb0029297a20 */ /* 0x000fe20000410000 */
[----:B------:R4:W1:Y:S01]  /*e850*/  MUFU.TANH R179, R70 ;  /* 0x0000004600b37308 */ /* 0x0008620000002400 */
[----:B------:R-:W-:Y:S01]  /*e860*/  FMUL.FTZ R43, R43, c[0x0][0x2ec] ;  /* 0x0000bb002b2b7a20 */ /* 0x000fe20000410000 */
[C---:B------:R-:W-:Y:S01]  /*e870*/  HMMA.16816.F32.BF16 R120, R8.reuse, R14, R120 ;  /* 0x0000000e0878723c */ /* 0x040fe20000041878 */
[----:B------:R-:W-:Y:S02]  /*e880*/  FMUL.FTZ R5, R136, c[0x0][0x2ec] ;  /* 0x0000bb0088057a20 */ /* 0x000fe40000410000 */
[----:B------:R-:W-:Y:S02]  /*e890*/  FMUL.FTZ R135, R137, c[0x0][0x2ec] ;  /* 0x0000bb0089877a20 */ /* 0x000fe40000410000 */
[----:B------:R-:W-:Y:S01]  /*e8a0*/  FMUL.FTZ R129, R138, c[0x0][0x2ec] ;  /* 0x0000bb008a817a20 */ /* 0x000fe20000410000 */
[----:B------:R4:W1:Y:S01]  /*e8b0*/  MUFU.TANH R183, R71 ;  /* 0x0000004700b77308 */ /* 0x0008620000002400 */
[----:B------:R-:W-:Y:S01]  /*e8c0*/  LEA R14, R49, R66, 0x4 ;  /* 0x00000042310e7211 */ /* 0x000fe200078e20ff */
[----:B------:R-:W-:Y:S01]  /*e8d0*/  HMMA.16816.F32.BF16 R44, R8, R32, R44 ;  /* 0x00000020082c723c */ /* 0x000fe2000004182c */
[----:B------:R-:W-:-:S02]  /*e8e0*/  FMUL.FTZ R127, R139, c[0x0][0x2ec] ;  /* 0x0000bb008b7f7a20 */ /* 0x000fc40000410000 */
[----:B------:R-:W-:Y:S02]  /*e8f0*/  FMUL.FTZ R6, R111, c[0x0][0x2ec] ;  /* 0x0000bb006f067a20 */ /* 0x000fe40000410000 */
[----:B------:R-:W-:Y:S01]  /*e900*/  FMUL.FTZ R108, R108, c[0x0][0x2ec] ;  /* 0x0000bb006c6c7a20 */ /* 0x000fe20000410000 */
[----:B------:R4:W1:Y:S01]  /*e910*/  MUFU.TANH R185, R56 ;  /* 0x0000003800b97308 */ /* 0x0008620000002400 */
[----:B------:R-:W-:Y:S01]  /*e920*/  SHF.R.S32.HI R8, RZ, 0x1f, R65 ;  /* 0x0000001fff087819 */ /* 0x000fe20000011441 */
[----:B------:R-:W-:Y:S02]  /*e930*/  FMUL.FTZ R10, R105, c[0x0][0x2ec] ;  /* 0x0000bb00690a7a20 */ /* 0x000fe40000410000 */
[----:B------:R-:W-:Y:S01]  /*e940*/  FMUL.FTZ R59, R106, c[0x0][0x2ec] ;  /* 0x0000bb006a3b7a20 */ /* 0x000fe20000410000 */
[----:B------:R-:W-:Y:S01]  /*e950*/  LEA.HI R8, R8, R65, RZ, 0x2 ;  /* 0x0000004108087211 */ /* 0x000fe200078f10ff */
[----:B------:R-:W-:Y:S02]  /*e960*/  FMUL.FTZ R57, R107, c[0x0][0x2ec] ;  /* 0x0000bb006b397a20 */ /* 0x000fe40000410000 */
[----:B------:R-:W-:Y:S01]  /*e970*/  FMUL.FTZ R109, R109, c[0x0][0x2ec] ;  /* 0x0000bb006d6d7a20 */ /* 0x000fe20000410000 */
[----:B------:R-:W-:Y:S01]  /*e980*/  SHF.R.S32.HI R157, RZ, 0x2, R8 ;  /* 0x00000002ff9d7819 */ /* 0x000fe20000011408 */
[----:B------:R-:W-:Y:S01]  /*e990*/  FMUL.FTZ R12, R121, c[0x0][0x2ec] ;  /* 0x0000bb00790c7a20 */ /* 0x000fe20000410000 */
[----:B------:R4:W1:Y:S01]  /*e9a0*/  MUFU.TANH R173, R58 ;  /* 0x0000003a00ad7308 */ /* 0x0008620000002400 */
[----:B------:R-:W-:Y:S01]  /*e9b0*/  FMUL.FTZ R8, R122, c[0x0][0x2ec] ;  /* 0x0000bb007a087a20 */ /* 0x000fe20000410000 */
[----:B------:R-:W-:Y:S01]  /*e9c0*/  IADD3 R14, R14, 0x1, R157 ;  /* 0x000000010e0e7810 */ /* 0x000fe20007ffe09d */
[----:B------:R-:W-:-:S02]  /*e9d0*/  FMUL.FTZ R49, R123, c[0x0][0x2ec] ;  /* 0x0000bb007b317a20 */ /* 0x000fc40000410000 */
[----:B------:R-:W-:Y:S01]  /*e9e0*/  FMUL.FTZ R110, R110, c[0x0][0x2ec] ;  /* 0x0000bb006e6e7a20 */ /* 0x000fe20000410000 */
[----:B------:R-:W-:Y:S01]  /*e9f0*/  IADD3 R14, R63, R14, -R147 ;  /* 0x0000000e3f0e7210 */ /* 0x000fe20007ffe893 */
[----:B------:R-:W-:Y:S01]  /*ea00*/  FMUL.FTZ R44, R44, c[0x0][0x2ec] ;  /* 0x0000bb002c2c7a20 */ /* 0x000fe20000410000 */
[----:B------:R4:W1:Y:S01]  /*ea10*/  MUFU.TANH R171, R40 ;  /* 0x0000002800ab7308 */ /* 0x0008620000002400 */
[----:B------:R-:W-:Y:S01]  /*ea20*/  FMUL.FTZ R45, R45, c[0x0][0x2ec] ;  /* 0x0000bb002d2d7a20 */ /* 0x000fe20000410000 */
[----:B------:R-:W-:Y:S01]  /*ea30*/  IADD3 R14, R14, c[0x0][0x2e8], RZ ;  /* 0x0000ba000e0e7a10 */ /* 0x000fe20007ffe0ff */
[----:B------:R-:W-:Y:S02]  /*ea40*/  FMUL.FTZ R46, R46, c[0x0][0x2ec] ;  /* 0x0000bb002e2e7a20 */ /* 0x000fe40000410000 */
[----:B------:R-:W-:Y:S01]  /*ea50*/  FMUL.FTZ R47, R47, c[0x0][0x2ec] ;  /* 0x0000bb002f2f7a20 */ /* 0x000fe20000410000 */
[----:B------:R-:W-:Y:S01]  /*ea60*/  IADD3 R52, R14, 0x8, RZ ;  /* 0x000000080e347810 */ /* 0x000fe20007ffe0ff */
[----:B------:R-:W-:Y:S01]  /*ea70*/  FMUL.FTZ R104, R104, c[0x0][0x2ec] ;  /* 0x0000bb0068687a20 */ /* 0x000fe20000410000 */
[----:B------:R4:W1:Y:S01]  /*ea80*/  MUFU.TANH R177, R44 ;  /* 0x0000002c00b17308 */ /* 0x0008620000002400 */
[----:B------:R-:W-:Y:S01]  /*ea90*/  FMUL.FTZ R120, R120, c[0x0][0x2ec] ;  /* 0x0000bb0078787a20 */ /* 0x000fe20000410000 */
[----:B------:R-:W-:-:S02]  /*eaa0*/  IMNMX R3, R14, R63, PT ;  /* 0x0000003f0e037217 */ /* 0x000fc40003800200 */
[----:B------:R-:W-:-:S04]  /*eab0*/  IMNMX R52, R52, R63, PT ;  /* 0x0000003f34347217 */ /* 0x000fc80003800200 */
[----:B------:R4:W1:Y:S08]  /*eac0*/  MUFU.TANH R175, R45 ;  /* 0x0000002d00af7308 */ /* 0x0008700000002400 */
[----:B------:R4:W1:Y:S08]  /*ead0*/  MUFU.TANH R167, R46 ;  /* 0x0000002e00a77308 */ /* 0x0008700000002400 */
[----:B------:R4:W1:Y:S08]  /*eae0*/  MUFU.TANH R163, R47 ;  /* 0x0000002f00a37308 */ /* 0x0008700000002400 */
[----:B------:R4:W1:Y:S08]  /*eaf0*/  MUFU.TANH R169, R41 ;  /* 0x0000002900a97308 */ /* 0x0008700000002400 */
[----:B------:R-:W1:Y:S08]  /*eb00*/  MUFU.TANH R4, R4 ;  /* 0x0000000400047308 */ /* 0x000e700000002400 */
[----:B------:R4:W1:Y:S08]  /*eb10*/  MUFU.TANH R143, R43 ;  /* 0x0000002b008f7308 */ /* 0x0008700000002400 */
[----:B------:R-:W1:Y:S08]  /*eb20*/  MUFU.TANH R5, R5 ;  /* 0x0000000500057308 */ /* 0x000e700000002400 */
[----:B------:R-:W1:Y:S08]  /*eb30*/  MUFU.TANH R135, R135 ;  /* 0x0000008700877308 */ /* 0x000e700000002400 */
[----:B------:R-:W1:Y:S08]  /*eb40*/  MUFU.TANH R129, R129 ;  /* 0x0000008100817308 */ /* 0x000e700000002400 */
[----:B------:R-:W1:Y:S08]  /*eb50*/  MUFU.TANH R127, R127 ;  /* 0x0000007f007f7308 */ /* 0x000e700000002400 */
        /* <DEDUP_REMOVED lines=8> */
[----:B------:R4:W1:Y:S08]  /*ebe0*/  MUFU.TANH R65, R120 ;  /* 0x0000007800417308 */ /* 0x0008700000002400 */
[----:B------:R-:W1:Y:S08]  /*ebf0*/  MUFU.TANH R12, R12 ;  /* 0x0000000c000c7308 */ /* 0x000e700000002400 */
[----:B------:R-:W1:Y:S08]  /*ec00*/  MUFU.TANH R8, R8 ;  /* 0x0000000800087308 */ /* 0x000e700000002400 */
[----:B------:R-:W1:Y:S01]  /*ec10*/  MUFU.TANH R49, R49 ;  /* 0x0000003100317308 */ /* 0x000e620000002400 */
[----:B------:R-:W-:Y:S06]  /*ec20*/  BAR.SYNC.DEFER_BLOCKING 0x0 ;  /* 0x0000000000007b1d */ /* 0x000fec0000010000 */
[----:B------:R-:W-:Y:S05]  /*ec30*/  @!P0 BRA `(.L_x_2227) ;  /* 0x0000066000008947 */ /* 0x000fea0003800000 */
[----:B--234-:R-:W-:Y:S05]  /*ec40*/  @!P2 BRA `(.L_x_2228) ;  /* 0x000003a00000a947 */ /* 0x01cfea0003800000 */
[----:B------:R-:W-:Y:S02]  /*ec50*/  IABS R7, c[0x0][0x2d0] ;  /* 0x0000b40000077a13 */ /* 0x000fe40000000000 */
[----:B------:R-:W-:-:S02]  /*ec60*/  IADD3 R15, R2, -0x80, RZ ;  /* 0xffffff80020f7810 */ /* 0x000fc40007ffe0ff */
[----:B------:R-:W2:Y:S01]  /*ec70*/  I2F.RP R13, R7 ;  /* 0x00000007000d7306 */ /* 0x000ea20000209400 */
[----:B------:R-:W-:Y:S02]  /*ec80*/  IABS R11, R2 ;  /* 0x00000002000b7213 */ /* 0x000fe40000000000 */
[----:B------:R-:W-:Y:S02]  /*ec90*/  IABS R9, R15 ;  /* 0x0000000f00097213 */ /* 0x000fe40000000000 */
[----:B------:R-:W-:-:S03]  /*eca0*/  LOP3.LUT R15, R15, c[0x0][0x2d0], RZ, 0x3c, !PT ;  /* 0x0000b4000f0f7a12 */ /* 0x000fc600078e3cff */
        /* <DEDUP_REMOVED lines=25> */
[----:B------:R-:W-:-:S03]  /*ee40*/  ISETP.NE.AND P3, PT, RZ, c[0x0][0x2d0], PT ;  /* 0x0000b400ff007a0c */ /* 0x000fc60003f65270 */
[----:B------:R-:W-:Y:S02]  /*ee50*/  @P5 IADD3 R13, R13, 0x1, RZ ;  /* 0x000000010d0d5810 */ /* 0x000fe40007ffe0ff */
[----:B------:R-:W-:-:S04]  /*ee60*/  @P6 IADD3 R17, R17, 0x1, RZ ;  /* 0x0000000111116810 */ /* 0x000fc80007ffe0ff */
        /* <DEDUP_REMOVED lines=8> */
[----:B------:R-:W-:Y:S01]  /*eef0*/  MOV R14, c[0x0][0x2d0] ;  /* 0x0000b400000e7a02 */ /* 0x000fe20000000f00 */
[----:B------:R-:W-:-:S04]  /*ef00*/  IMAD.IADD R7, R7, 0x1, -R9 ;  /* 0x0000000107077824 */ /* 0x000fc800078e0a09 */
        /* <DEDUP_REMOVED lines=14> */
.L_x_2228:
[----:B------:R-:W-:-:S05]  /*eff0*/  IMAD.MOV.U32 R7, RZ, RZ, c[0x0][0x198] ;  /* 0x00006600ff077624 */ /* 0x000fca00078e00ff */
[----:B------:R-:W-:-:S04]  /*f000*/  LEA R7, -R7, RZ, 0x7 ;  /* 0x000000ff07077211 */ /* 0x000fc800078e39ff */
[----:B------:R-:W-:Y:S02]  /*f010*/  SHF.R.S32.HI R14, RZ, 0x1f, R7 ;  /* 0x0000001fff0e7819 */ /* 0x000fe40000011407 */
.L_x_2229:
[----:B------:R-:W-:Y:S01]  /*f020*/  IADD3 R62, P3, P1, R160, R7, R62 ;  /* 0x00000007a03e7210 */ /* 0x000fe2000797e03e */
[----:B------:R-:W-:Y:S01]  /*f030*/  ULDC.64 UR4, c[0x0][0x198] ;  /* 0x0000660000047ab9 */ /* 0x000fe20000000a00 */
[C---:B------:R-:W-:Y:S01]  /*f040*/  IADD3 R160, P4, R7.reuse, R160, RZ ;  /* 0x000000a007a07210 */ /* 0x040fe20007f9e0ff */
[----:B------:R-:W-:Y:S01]  /*f050*/  USHF.L.U32 UR9, UR4, 0x6, URZ ;  /* 0x0000000604097899 */ /* 0x000fe2000800063f */
[----:B------:R-:W-:Y:S01]  /*f060*/  IADD3.X R61, R60, R14, R61, P3, P1 ;  /* 0x0000000e3c3d7210 */ /* 0x000fe20001fe243d */
[----:B------:R-:W-:Y:S01]  /*f070*/  UMOV UR8, 0x6 ;  /* 0x0000000600087882 */ /* 0x000fe20000000000 */
[----:B------:R-:W-:Y:S01]  /*f080*/  LEA R20, P3, R160, c[0x0][0x168], 0x1 ;  /* 0x00005a00a0147a11 */ /* 0x000fe200078608ff */
[----:B------:R-:W-:Y:S01]  /*f090*/  IMAD.X R9, R14, 0x1, R60, P4 ;  /* 0x000000010e097824 */ /* 0x000fe200020e063c */
[----:B------:R-:W-:Y:S01]  /*f0a0*/  LEA R152, P5, R7, R152, 0x1 ;  /* 0x0000009807987211 */ /* 0x000fe200078a08ff */
[----:B------:R-:W-:Y:S01]  /*f0b0*/  USHF.L.U64.HI UR5, UR4, UR8, UR5 ;  /* 0x0000000804057299 */ /* 0x000fe20008010205 */
[----:B------:R-:W-:-:S02]  /*f0c0*/  LEA R16, P1, R62, c[0x0][0x168], 0x1 ;  /* 0x00005a003e107a11 */ /* 0x000fc400078208ff */
[----:B------:R-:W-:Y:S02]  /*f0d0*/  LEA.HI.X R21, R160, c[0x0][0x16c], R9, 0x1, P3 ;  /* 0x00005b00a0157a11 */ /* 0x000fe400018f0c09 */
[----:B------:R-:W-:Y:S02]  /*f0e0*/  LEA.HI.X R153, R7, R153, R14, 0x1, P5 ;  /* 0x0000009907997211 */ /* 0x000fe400028f0c0e */
[----:B------:R-:W-:Y:S02]  /*f0f0*/  IADD3 R22, P3, R152, UR9, RZ ;  /* 0x0000000998167c10 */ /* 0x000fe4000ff7e0ff */
[----:B------:R-:W-:Y:S01]  /*f100*/  LEA.HI.X R17, R62, c[0x0][0x16c], R61, 0x1, P1 ;  /* 0x00005b003e117a11 */ /* 0x000fe200008f0c3d */
[----:B------:R-:W-:Y:S01]  /*f110*/  @!PT LDS RZ, [RZ] ;  /* 0x00000000fffff984 */ /* 0x000fe20000000800 */
[----:B------:R-:W-:Y:S01]  /*f120*/  @!PT LDS RZ, [RZ] ;  /* 0x00000000fffff984 */ /* 0x000fe20000000800 */
[----:B------:R-:W-:Y:S01]  /*f130*/  @!PT LDS RZ, [RZ] ;  /* 0x00000000fffff984 */ /* 0x000fe20000000800 */
[----:B------:R2:W-:Y:S01]  /*f140*/  LDGSTS.E.BYPASS.LTC128B.128 [R149+0x3000], [R152.64] ;  /* 0x0300000098957fae */ /* 0x0005e2000b901d46 */
[----:B------:R-:W-:Y:S02]  /*f150*/  IADD3.X R23, R153, UR5, RZ, P3, !PT ;  /* 0x0000000599177c10 */ /* 0x000fe40009ffe4ff */
[----:B------:R-:W-:Y:S01]  /*f160*/  IADD3 R26, P3, R22, UR9, RZ ;  /* 0x00000009161a7c10 */ /* 0x000fe2000ff7e0ff */
[----:B------:R2:W-:Y:S01]  /*f170*/  LDGSTS.E.BYPASS.LTC128B.128 [R149+0x5000], [R20.64+0x40] ;  /* 0x0500004014957fae */ /* 0x0005e2000b901d46 */
[----:B------:R-:W-:-:S02]  /*f180*/  IADD3 R14, P1, R16, UR9, RZ ;  /* 0x00000009100e7c10 */ /* 0x000fc4000ff3e0ff */
[----:B------:R-:W-:Y:S01]  /*f190*/  IADD3.X R27, R23, UR5, RZ, P3, !PT ;  /* 0x00000005171b7c10 */ /* 0x000fe20009ffe4ff */
[----:B------:R2:W-:Y:S01]  /*f1a0*/  LDGSTS.E.BYPASS.LTC128B.128 [R149+0x7000], [R20.64+0x80] ;  /* 0x0700008014957fae */ /* 0x0005e2000b901d46 */
[----:B------:R-:W-:Y:S02]  /*f1b0*/  IADD3.X R15, R17, UR5, RZ, P1, !PT ;  /* 0x00000005110f7c10 */ /* 0x000fe40008ffe4ff */
[----:B------:R-:W-:Y:S01]  /*f1c0*/  IADD3 R24, P3, R26, UR9, RZ ;  /* 0x000000091a187c10 */ /* 0x000fe2000ff7e0ff */
[----:B------:R2:W-:Y:S01]  /*f1d0*/  LDGSTS.E.BYPASS.LTC128B.128 [R149+0x3800], [R22.64] ;  /* 0x0380000016957fae */ /* 0x0005e2000b901d46 */
[----:B------:R-:W-:Y:S02]  /*f1e0*/  IADD3 R28, P1, R14, UR9, RZ ;  /* 0x000000090e1c7c10 */ /* 0x000fe4000ff3e0ff */
[----:B------:R-:W-:Y:S01]  /*f1f0*/  IADD3.X R25, R27, UR5, RZ, P3, !PT ;  /* 0x000000051b197c10 */ /* 0x000fe20009ffe4ff */
[----:B------:R2:W-:Y:S01]  /*f200*/  LDGSTS.E.BYPASS.LTC128B.128 [R149+0x5800], [R16.64+0x40] ;  /* 0x0580004010957fae */ /* 0x0005e2000b901d46 */
[----:B------:R-:W-:-:S03]  /*f210*/  IADD3.X R29, R15, UR5, RZ, P1, !PT ;  /* 0x000000050f1d7c10 */ /* 0x000fc60008ffe4ff */
        /* <DEDUP_REMOVED lines=8> */
.L_x_2227:
[----:B--234-:R-:W-:Y:S02]  /*f2a0*/  IMAD.IADD R2, R2, 0x1, R19 ;  /* 0x0000000102027824 */ /* 0x01cfe400078e0213 */
[----:B------:R-:W-:-:S03]  /*f2b0*/  IMAD.SHL.U32 R119, R119, 0x2, RZ ;  /* 0x0000000277777824 */ /* 0x000fc600078e00ff */
[C---:B------:R-:W-:Y:S01]  /*f2c0*/  IADD3 R7, R2.reuse, 0x1, RZ ;  /* 0x0000000102077810 */ /* 0x040fe20007ffe0ff */
[----:B------:R-:W-:Y:S01]  /*f2d0*/  IMAD R116, R51, 0x2, R119 ;  /* 0x0000000233747824 */ /* 0x000fe200078e0277 */
[C---:B------:R-:W-:Y:S01]  /*f2e0*/  IADD3 R9, R2.reuse, 0x8, RZ ;  /* 0x0000000802097810 */ /* 0x040fe20007ffe0ff */
[----:B------:R-:W-:Y:S01]  /*f2f0*/  LDSM.16.MT88.4 R108, [R119+0x9000] ;  /* 0x00900000776c783b */ /* 0x000fe20000004200 */
[CC--:B------:R-:W-:Y:S02]  /*f300*/  ISETP.GE.AND P3, PT, R7.reuse, R3.reuse, PT ;  /* 0x000000030700720c */ /* 0x0c0fe40003f66270 */
[----:B------:R-:W-:Y:S02]  /*f310*/  ISETP.GE.AND P1, PT, R7, R52, PT ;  /* 0x000000340700720c */ /* 0x000fe40003f26270 */
        /* <DEDUP_REMOVED lines=17> */
[C---:B------:R-:W-:Y:S02]  /*f430*/  IADD3 R7, R2.reuse, 0x19, RZ ;  /* 0x0000001902077810 */ /* 0x040fe40007ffe0ff */
[----:B------:R-:W-:Y:S02]  /*f440*/  IADD3 R13, R2, 0x20, RZ ;  /* 0x00000020020d7810 */ /* 0x000fe40007ffe0ff */
[----:B------:R-:W-:-:S02]  /*f450*/  FSEL R17, R100, -INF , !P3 ;  /* 0xff80000064117808 */ /* 0x000fc40005800000 */
[----:B------:R-:W-:Y:S02]  /*f460*/  FSEL R19, R101, -INF , !P1 ;  /* 0xff80000065137808 */ /* 0x000fe40004800000 */
[CC--:B------:R-:W-:Y:S02]  /*f470*/  ISETP.GE.AND P3, PT, R9.reuse, R3.reuse, PT ;  /* 0x000000030900720c */ /* 0x0c0fe40003f66270 */
[----:B------:R-:W-:Y:S02]  /*f480*/  ISETP.GE.AND P1, PT, R9, R52, PT ;  /* 0x000000340900720c */ /* 0x000fe40003f26270 */
[----:B------:R-:W-:Y:S02]  /*f490*/  FSEL R9, R103, -INF , !P6 ;  /* 0xff80000067097808 */ /* 0x000fe40007000000 */
[----:B------:R-:W-:Y:S02]  /*f4a0*/  FSEL R11, R102, -INF , !P4 ;  /* 0xff800000660b7808 */ /* 0x000fe40006000000 */
[----:B------:R-:W-:Y:S01]  /*f4b0*/  FSEL R15, R112, -INF , !P5 ;  /* 0xff800000700f7808 */ /* 0x000fe20006800000 */
[----:B------:R-:W-:Y:S01]  /*f4c0*/  LDSM.16.MT88.4 R100, [R116+0x9000] ;  /* 0x009000007464783b */ /* 0x000fe20000004200 */
        /* <DEDUP_REMOVED lines=8> */
[-C--:B------:R-:W-:Y:S02]  /*f550*/  ISETP.GE.AND P6, PT, R16, R52.reuse, PT ;  /* 0x000000341000720c */ /* 0x080fe40003fc6270 */
[C---:B------:R-:W-:Y:S02]  /*f560*/  ISETP.GE.AND P4, PT, R14.reuse, R3, PT ;  /* 0x000000030e00720c */ /* 0x040fe40003f86270 */
[----:B------:R-:W-:Y:S02]  /*f570*/  ISETP.GE.AND P5, PT, R14, R52, PT ;  /* 0x000000340e00720c */ /* 0x000fe40003fa6270 */
[----:B------:R-:W-:Y:S02]  /*f580*/  IADD3 R14, R2, 0x30, RZ ;  /* 0x00000030020e7810 */ /* 0x000fe40007ffe0ff */
[----:B------:R-:W-:-:S02]  /*f590*/  FSEL R7, R88, -INF , !P3 ;  /* 0xff80000058077808 */ /* 0x000fc40005800000 */
[-C--:B------:R-:W-:Y:S02]  /*f5a0*/  ISETP.GE.AND P3, PT, R13, R52.reuse, PT ;  /* 0x000000340d00720c */ /* 0x080fe40003f66270 */
[----:B------:R-:W-:Y:S02]  /*f5b0*/  FSEL R27, R87, -INF , !P6 ;  /* 0xff800000571b7808 */ /* 0x000fe40007000000 */
[----:B------:R-:W-:Y:S02]  /*f5c0*/  FSEL R33, R80, -INF , !P4 ;  /* 0xff80000050217808 */ /* 0x000fe40006000000 */
[----:B------:R-:W-:Y:S02]  /*f5d0*/  FSEL R13, R90, -INF , !P1 ;  /* 0xff8000005a0d7808 */ /* 0x000fe40004800000 */
[C---:B------:R-:W-:Y:S02]  /*f5e0*/  ISETP.GE.AND P6, PT, R14.reuse, R3, PT ;  /* 0x000000030e00720c */ /* 0x040fe40003fc6270 */
[----:B------:R-:W-:-:S02]  /*f5f0*/  ISETP.GE.AND P4, PT, R14, R52, PT ;  /* 0x000000340e00720c */ /* 0x000fc40003f86270 */
[----:B------:R-:W-:Y:S02]  /*f600*/  ISETP.GE.AND P1, PT, R16, R3, PT ;  /* 0x000000031000720c */ /* 0x000fe40003f26270 */
[C---:B------:R-:W-:Y:S02]  /*f610*/  IADD3 R14, R2.reuse, 0x38, RZ ;  /* 0x00000038020e7810 */ /* 0x040fe40007ffe0ff */
[----:B------:R-:W-:Y:S02]  /*f620*/  IADD3 R16, R2, 0x29, RZ ;  /* 0x0000002902107810 */ /* 0x000fe40007ffe0ff */
[----:B------:R-:W-:Y:S02]  /*f630*/  FSEL R29, R76, -INF , !P6 ;  /* 0xff8000004c1d7808 */ /* 0x000fe40007000000 */
[----:B------:R-:W-:Y:S02]  /*f640*/  FSEL R31, R86, -INF , !P3 ;  /* 0xff800000561f7808 */ /* 0x000fe40005800000 */
[----:B------:R-:W-:-:S02]  /*f650*/  FSEL R205, R85, -INF , !P1 ;  /* 0xff80000055cd7808 */ /* 0x000fc40004800000 */
[-C--:B------:R-:W-:Y:S01]  /*f660*/  ISETP.GE.AND P6, PT, R14, R52.reuse, PT ;  /* 0x000000340e00720c */ /* 0x080fe20003fc6270 */
[----:B------:R-:W-:Y:S01]  /*f670*/  LDSM.16.MT88.4 R84, [R116+0xb000] ;  /* 0x00b000007454783b */ /* 0x000fe20000004200 */
[C---:B------:R-:W-:Y:S02]  /*f680*/  ISETP.GE.AND P3, PT, R16.reuse, R3, PT ;  /* 0x000000031000720c */ /* 0x040fe40003f66270 */
[----:B------:R-:W-:Y:S02]  /*f690*/  ISETP.GE.AND P1, PT, R16, R52, PT ;  /* 0x000000341000720c */ /* 0x000fe40003f26270 */
[----:B------:R-:W-:Y:S02]  /*f6a0*/  IADD3 R16, R2, 0x31, RZ ;  /* 0x0000003102107810 */ /* 0x000fe40007ffe0ff */
[----:B-1----:R-:W-:Y:S02]  /*f6b0*/  FSEL R191, R191, -INF , !P6 ;  /* 0xff800000bfbf7808 */ /* 0x002fe40007000000 */
[----:B------:R-:W-:-:S02]  /*f6c0*/  FSEL R203, R81, -INF , !P3 ;  /* 0xff80000051cb7808 */ /* 0x000fc40005800000 */
[----:B------:R-:W-:Y:S02]  /*f6d0*/  FSEL R201, R83, -INF , !P1 ;  /* 0xff80000053c97808 */ /* 0x000fe40004800000 */
[-C--:B------:R-:W-:Y:S02]  /*f6e0*/  ISETP.GE.AND P6, PT, R2, R3.reuse, PT ;  /* 0x000000030200720c */ /* 0x080fe40003fc6270 */
[----:B------:R-:W-:Y:S02]  /*f6f0*/  ISETP.GE.AND P3, PT, R16, R52, PT ;  /* 0x000000341000720c */ /* 0x000fe40003f66270 */
[----:B------:R-:W-:Y:S02]  /*f700*/  ISETP.GE.AND P1, PT, R14, R3, PT ;  /* 0x000000030e00720c */ /* 0x000fe40003f26270 */
        /* <DEDUP_REMOVED lines=8> */
[C---:B------:R-:W-:Y:S02]  /*f790*/  IADD3 R16, R2.reuse, 0x39, RZ ;  /* 0x0000003902107810 */ /* 0x040fe40007ffe0ff */
[----:B------:R-:W-:Y:S02]  /*f7a0*/  IADD3 R14, R2, 0x48, RZ ;  /* 0x00000048020e7810 */ /* 0x000fe40007ffe0ff */
[----:B------:R-:W-:Y:S02]  /*f7b0*/  FMNMX.FTZ R18, R0, R23, !PT ;  /* 0x0000001700127209 */ /* 0x000fe40007810000 */
[----:B------:R-:W-:Y:S02]  /*f7c0*/  FSEL R137, R77, -INF , !P4 ;  /* 0xff8000004d897808 */ /* 0x000fe40006000000 */
[----:B------:R-:W-:Y:S01]  /*f7d0*/  FSEL R197, R197, -INF , !P5 ;  /* 0xff800000c5c57808 */ /* 0x000fe20006800000 */
[----:B------:R-:W-:Y:S01]  /*f7e0*/  LDSM.16.MT88.4 R76, [R119+0xd000] ;  /* 0x00d00000774c783b */ /* 0x000fe20000004200 */
[----:B------:R-:W-:-:S02]  /*f7f0*/  FSEL R141, R141, -INF , !P3 ;  /* 0xff8000008d8d7808 */ /* 0x000fc40005800000 */
[CC--:B------:R-:W-:Y:S02]  /*f800*/  ISETP.GE.AND P4, PT, R16.reuse, R3.reuse, PT ;  /* 0x000000031000720c */ /* 0x0c0fe40003f86270 */
[-C--:B------:R-:W-:Y:S02]  /*f810*/  ISETP.GE.AND P5, PT, R16, R52.reuse, PT ;  /* 0x000000341000720c */ /* 0x080fe40003fa6270 */
[C---:B------:R-:W-:Y:S02]  /*f820*/  ISETP.GE.AND P6, PT, R14.reuse, R3, PT ;  /* 0x000000030e00720c */ /* 0x040fe40003fc6270 */
[----:B------:R-:W-:Y:S02]  /*f830*/  ISETP.GE.AND P3, PT, R14, R52, PT ;  /* 0x000000340e00720c */ /* 0x000fe40003f66270 */
[----:B------:R-:W-:Y:S02]  /*f840*/  IADD3 R16, R2, 0x41, RZ ;  /* 0x0000004102107810 */ /* 0x000fe40007ffe0ff */
[----:B------:R-:W-:-:S02]  /*f850*/  FMNMX.FTZ R14, R93, R18, !PT ;  /* 0x000000125d0e7209 */ /* 0x000fc40007810000 */
[----:B------:R-:W-:Y:S02]  /*f860*/  FSEL R189, R189, -INF , !P5 ;  /* 0xff800000bdbd7808 */ /* 0x000fe40006800000 */
[----:B------:R-:W-:Y:S02]  /*f870*/  ISETP.GE.AND P5, PT, R16, R52, PT ;  /* 0x000000341000720c */ /* 0x000fe40003fa6270 */
[----:B------:R-:W-:Y:S02]  /*f880*/  FMNMX.FTZ R14, R35, R14, !PT ;  /* 0x0000000e230e7209 */ /* 0x000fe40007810000 */
[----:B------:R-:W-:Y:S02]  /*f890*/  FSEL R183, R183, -INF , !P5 ;  /* 0xff800000b7b77808 */ /* 0x000fe40006800000 */
[----:B------:R-:W-:Y:S02]  /*f8a0*/  FMNMX.FTZ R20, R19, R14, !PT ;  /* 0x0000000e13147209 */ /* 0x000fe40007810000 */
[----:B------:R-:W-:-:S02]  /*f8b0*/  ISETP.GE.AND P5, PT, R2, R52, PT ;  /* 0x000000340200720c */ /* 0x000fc40003fa6270 */
[----:B------:R-:W-:Y:S02]  /*f8c0*/  FMNMX.FTZ R20, R11, R20, !PT ;  /* 0x000000140b147209 */ /* 0x000fe40007810000 */
[----:B------:R-:W-:Y:S02]  /*f8d0*/  FSEL R14, R67, -INF , !P5 ;  /* 0xff800000430e7808 */ /* 0x000fe40006800000 */
        /* <DEDUP_REMOVED lines=19> */
[----:B------:R-:W-:Y:S02]  /*fa10*/  ISETP.GE.AND P4, PT, R16, R3, PT ;  /* 0x000000031000720c */ /* 0x000fe40003f86270 */
[----:B------:R-:W-:Y:S02]  /*fa20*/  FMNMX.FTZ R22, R195, R22, !PT ;  /* 0x00000016c3167209 */ /* 0x000fe40007810000 */
[----:B------:R-:W-:-:S02]  /*fa30*/  FMNMX.FTZ R20, R199, R20, !PT ;  /* 0x00000014c7147209 */ /* 0x000fc40007810000 */
[----:B------:R-:W-:Y:S02]  /*fa40*/  IADD3 R16, R2, 0x49, RZ ;  /* 0x0000004902107810 */ /* 0x000fe40007ffe0ff */
[----:B------:R-:W-:Y:S02]  /*fa50*/  FSEL R187, R187, -INF , !P4 ;  /* 0xff800000bbbb7808 */ /* 0x000fe40006000000 */
[----:B------:R-:W-:Y:S02]  /*fa60*/  FMNMX.FTZ R22, R141, R22, !PT ;  /* 0x000000168d167209 */ /* 0x000fe40007810000 */
[----:B------:R-:W-:Y:S02]  /*fa70*/  FMNMX.FTZ R20, R201, R20, !PT ;  /* 0x00000014c9147209 */ /* 0x000fe40007810000 */
[----:B------:R-:W-:Y:S02]  /*fa80*/  FSEL R179, R179, -INF , !P1 ;  /* 0xff800000b3b37808 */ /* 0x000fe40004800000 */
[----:B------:R-:W-:-:S02]  /*fa90*/  ISETP.GE.AND P1, PT, R16, R3, PT ;  /* 0x000000031000720c */ /* 0x000fc40003f26270 */
[----:B------:R-:W-:Y:S02]  /*faa0*/  ISETP.GE.AND P4, PT, R16, R52, PT ;  /* 0x000000341000720c */ /* 0x000fe40003f86270 */
[C---:B------:R-:W-:Y:S02]  /*fab0*/  IADD3 R18, R2.reuse, 0x50, RZ ;  /* 0x0000005002127810 */ /* 0x040fe40007ffe0ff */
[----:B------:R-:W-:Y:S02]  /*fac0*/  FSEL R185, R185, -INF , !P6 ;  /* 0xff800000b9b97808 */ /* 0x000fe40007000000 */
[----:B------:R-:W-:Y:S02]  /*fad0*/  FMNMX.FTZ R22, R187, R22, !PT ;  /* 0x00000016bb167209 */ /* 0x000fe40007810000 */
[----:B------:R-:W-:Y:S02]  /*fae0*/  IADD3 R16, R2, 0x51, RZ ;  /* 0x0000005102107810 */ /* 0x000fe40007ffe0ff */
[----:B------:R-:W-:-:S02]  /*faf0*/  FMNMX.FTZ R20, R137, R20, !PT ;  /* 0x0000001489147209 */ /* 0x000fc40007810000 */
[-C--:B------:R-:W-:Y:S02]  /*fb00*/  ISETP.GE.AND P6, PT, R18, R3.reuse, PT ;  /* 0x000000031200720c */ /* 0x080fe40003fc6270 */
[----:B------:R-:W-:Y:S02]  /*fb10*/  FSEL R165, R165, -INF , !P1 ;  /* 0xff800000a5a57808 */ /* 0x000fe40004800000 */
[----:B------:R-:W-:Y:S02]  /*fb20*/  FMNMX.FTZ R22, R185, R22, !PT ;  /* 0x00000016b9167209 */ /* 0x000fe40007810000 */
        /* <DEDUP_REMOVED lines=9> */
[-C--:B------:R-:W-:Y:S02]  /*fbc0*/  ISETP.GE.AND P3, PT, R18, R52.reuse, PT ;  /* 0x000000341200720c */ /* 0x080fe40003f66270 */
[C---:B------:R-:W-:Y:S02]  /*fbd0*/  ISETP.GE.AND P4, PT, R16.reuse, R3, PT ;  /* 0x000000031000720c */ /* 0x040fe40003f86270 */
[----:B------:R-:W-:Y:S02]  /*fbe0*/  ISETP.GE.AND P6, PT, R16, R52, PT ;  /* 0x000000341000720c */ /* 0x000fe40003fc6270 */
[----:B------:R-:W-:Y:S02]  /*fbf0*/  IADD3 R16, R2, 0x59, RZ ;  /* 0x0000005902107810 */ /* 0x000fe40007ffe0ff */
[----:B------:R-:W-:Y:S02]  /*fc00*/  FSEL R175, R175, -INF , !P5 ;  /* 0xff800000afaf7808 */ /* 0x000fe40006800000 */
[----:B------:R-:W-:-:S02]  /*fc10*/  FMNMX.FTZ R22, R177, R22, !PT ;  /* 0x00000016b1167209 */ /* 0x000fc40007810000 */
[----:B------:R-:W-:Y:S02]  /*fc20*/  FMNMX.FTZ R20, R189, R20, !PT ;  /* 0x00000014bd147209 */ /* 0x000fe40007810000 */
[----:B------:R-:W-:Y:S02]  /*fc30*/  FSEL R167, R167, -INF , !P3 ;  /* 0xff800000a7a77808 */ /* 0x000fe40005800000 */
[C---:B------:R-:W-:Y:S02]  /*fc40*/  ISETP.GE.AND P3, PT, R16.reuse, R3, PT ;  /* 0x000000031000720c */ /* 0x040fe40003f66270 */
[----:B------:R-:W-:Y:S02]  /*fc50*/  ISETP.GE.AND P5, PT, R16, R52, PT ;  /* 0x000000341000720c */ /* 0x000fe40003fa6270 */
[----:B------:R-:W-:Y:S02]  /*fc60*/  IADD3 R16, R2, 0x60, RZ ;  /* 0x0000006002107810 */ /* 0x000fe40007ffe0ff */
[----:B------:R-:W-:-:S02]  /*fc70*/  FSEL R171, R171, -INF , !P4 ;  /* 0xff800000abab7808 */ /* 0x000fc40006000000 */
[----:B------:R-:W-:Y:S02]  /*fc80*/  FMNMX.FTZ R22, R175, R22, !PT ;  /* 0x00000016af167209 */ /* 0x000fe40007810000 */
[----:B------:R-:W-:Y:S02]  /*fc90*/  FMNMX.FTZ R20, R179, R20, !PT ;  /* 0x00000014b3147209 */ /* 0x000fe40007810000 */
[----:B------:R-:W-:Y:S02]  /*fca0*/  FSEL R163, R163, -INF , !P1 ;  /* 0xff800000a3a37808 */ /* 0x000fe40004800000 */
[----:B------:R-:W-:Y:S02]  /*fcb0*/  ISETP.GE.AND P1, PT, R16, R3, PT ;  /* 0x000000031000720c */ /* 0x000fe40003f26270 */
[----:B------:R-:W-:Y:S02]  /*fcc0*/  FSEL R169, R169, -INF , !P3 ;  /* 0xff800000a9a97808 */ /* 0x000fe40005800000 */
[----:B------:R-:W-:-:S02]  /*fcd0*/  FMNMX.FTZ R22, R171, R22, !PT ;  /* 0x00000016ab167209 */ /* 0x000fc40007810000 */
[----:B------:R-:W-:Y:S02]  /*fce0*/  FMNMX.FTZ R20, R183, R20, !PT ;  /* 0x00000014b7147209 */ /* 0x000fe40007810000 */
[----:B------:R-:W-:Y:S02]  /*fcf0*/  ISETP.GE.AND P4, PT, R16, R52, PT ;  /* 0x000000341000720c */ /* 0x000fe40003f86270 */
[----:B------:R-:W-:Y:S02]  /*fd00*/  FSEL R139, R5, -INF , !P1 ;  /* 0xff800000058b7808 */ /* 0x000fe40004800000 */
[----:B------:R-:W-:Y:S02]  /*fd10*/  FMNMX.FTZ R22, R169, R22, !PT ;  /* 0x00000016a9167209 */ /* 0x000fe40007810000 */
[----:B------:R-:W-:Y:S02]  /*fd20*/  IADD3 R16, R2, 0x61, RZ ;  /* 0x0000006102107810 */ /* 0x000fe40007ffe0ff */
[----:B------:R-:W-:-:S02]  /*fd30*/  FMNMX.FTZ R20, R173, R20, !PT ;  /* 0x00000014ad147209 */ /* 0x000fc40007810000 */
[----:B------:R-:W-:Y:S02]  /*fd40*/  IADD3 R18, R2, 0x69, RZ ;  /* 0x0000006902127810 */ /* 0x000fe40007ffe0ff */
[----:B------:R-:W-:Y:S02]  /*fd50*/  FSEL R161, R4, -INF , !P6 ;  /* 0xff80000004a17808 */ /* 0x000fe40007000000 */
[----:B------:R-:W-:Y:S02]  /*fd60*/  FMNMX.FTZ R24, R139, R22, !PT ;  /* 0x000000168b187209 */ /* 0x000fe40007810000 */
[----:B------:R-:W-:Y:S02]  /*fd70*/  ISETP.GE.AND P6, PT, R16, R3, PT ;  /* 0x000000031000720c */ /* 0x000fe40003fc6270 */
[----:B------:R-:W-:Y:S02]  /*fd80*/  IADD3 R4, R2, 0x68, RZ ;  /* 0x0000006802047810 */ /* 0x000fe40007ffe0ff */
[----:B------:R-:W-:-:S02]  /*fd90*/  FMNMX.FTZ R22, R181, R20, !PT ;  /* 0x00000014b5167209 */ /* 0x000fc40007810000 */
[----:B------:R-:W-:Y:S02]  /*fda0*/  FSEL R129, R129, -INF , !P4 ;  /* 0xff80000081817808 */ /* 0x000fe40006000000 */
[-C--:B------:R-:W-:Y:S02]  /*fdb0*/  ISETP.GE.AND P4, PT, R18, R3.reuse, PT ;  /* 0x000000031200720c */ /* 0x080fe40003f86270 */
[----:B------:R-:W-:Y:S02]  /*fdc0*/  FSEL R143, R143, -INF , !P5 ;  /* 0xff8000008f8f7808 */ /* 0x000fe40006800000 */
[----:B------:R-:W-:Y:S02]  /*fdd0*/  IADD3 R5, R2, 0x71, RZ ;  /* 0x0000007102057810 */ /* 0x000fe40007ffe0ff */
[----:B------:R-:W-:Y:S02]  /*fde0*/  ISETP.GE.AND P5, PT, R4, R3, PT ;  /* 0x000000030400720c */ /* 0x000fe40003fa6270 */
[----:B------:R-:W-:-:S02]  /*fdf0*/  FSEL R135, R135, -INF , !P6 ;  /* 0xff80000087877808 */ /* 0x000fc40007000000 */
[----:B------:R-:W-:Y:S02]  /*fe00*/  FMNMX.FTZ R22, R167, R22, !PT ;  /* 0x00000016a7167209 */ /* 0x000fe40007810000 */
[----:B------:R-:W-:Y:S02]  /*fe10*/  FSEL R131, R131, -INF , !P4 ;  /* 0xff80000083837808 */ /* 0x000fe40006000000 */
[----:B------:R-:W-:Y:S02]  /*fe20*/  ISETP.GE.AND P3, PT, R16, R52, PT ;  /* 0x000000341000720c */ /* 0x000fe40003f66270 */
[----:B------:R-:W-:Y:S02]  /*fe30*/  ISETP.GE.AND P4, PT, R5, R3, PT ;  /* 0x000000030500720c */ /* 0x000fe40003f86270 */
[----:B------:R-:W-:Y:S02]  /*fe40*/  IADD3 R16, R2, 0x70, RZ ;  /* 0x0000007002107810 */ /* 0x000fe40007ffe0ff */
[----:B------:R-:W-:-:S02]  /*fe50*/  FSEL R133, R133, -INF , !P5 ;  /* 0xff80000085857808 */ /* 0x000fc40006800000 */
[----:B------:R-:W-:Y:S02]  /*fe60*/  FMNMX.FTZ R20, R135, R24, !PT ;  /* 0x0000001887147209 */ /* 0x000fe40007810000 */
[----:B------:R-:W-:Y:S02]  /*fe70*/  FMNMX.FTZ R22, R163, R22, !PT ;  /* 0x00000016a3167209 */ /* 0x000fe40007810000 */
[----:B------:R-:W-:Y:S02]  /*fe80*/  FSEL R67, R10, -INF , !P4 ;  /* 0xff8000000a437808 */ /* 0x000fe40006000000 */
[----:B------:R-:W-:Y:S02]  /*fe90*/  ISETP.GE.AND P5, PT, R16, R3, PT ;  /* 0x000000031000720c */ /* 0x000fe40003fa6270 */
[----:B------:R-:W-:Y:S02]  /*fea0*/  FMNMX.FTZ R20, R133, R20, !PT ;  /* 0x0000001485147209 */ /* 0x000fe40007810000 */
[----:B------:R-:W-:-:S02]  /*feb0*/  FMNMX.FTZ R10, R161, R22, !PT ;  /* 0x00000016a10a7209 */ /* 0x000fc40007810000 */
[----:B------:R-:W-:Y:S02]  /*fec0*/  ISETP.GE.AND P1, PT, R4, R52, PT ;  /* 0x000000340400720c */ /* 0x000fe40003f26270 */
[C---:B------:R-:W-:Y:S02]  /*fed0*/  IADD3 R4, R2.reuse, 0x78, RZ ;  /* 0x0000007802047810 */ /* 0x040fe40007ffe0ff */
[----:B------:R-:W-:Y:S02]  /*fee0*/  IADD3 R2, R2, 0x79, RZ ;  /* 0x0000007902027810 */ /* 0x000fe40007ffe0ff */
[----:B------:R-:W-:Y:S02]  /*fef0*/  FSEL R117, R117, -INF , !P5 ;  /* 0xff80000075757808 */ /* 0x000fe40006800000 */
[----:B------:R-:W-:Y:S02]  /*ff00*/  FMNMX.FTZ R20, R131, R20, !PT ;  /* 0x0000001483147209 */ /* 0x000fe40007810000 */
[----:B------:R-:W-:-:S02]  /*ff10*/  FMNMX.FTZ R10, R143, R10, !PT ;  /* 0x0000000a8f0a7209 */ /* 0x000fc40007810000 */
[-C--:B------:R-:W-:Y:S02]  /*ff20*/  ISETP.GE.AND P4, PT, R2, R3.reuse, PT ;  /* 0x000000030200720c */ /* 0x080fe40003f86270 */
[----:B------:R-:W-:Y:S02]  /*ff30*/  ISETP.GE.AND P5, PT, R4, R3, PT ;  /* 0x000000030400720c */ /* 0x000fe40003fa6270 */
[----:B------:R-:W-:Y:S02]  /*ff40*/  FMNMX.FTZ R20, R117, R20, !PT ;  /* 0x0000001475147209 */ /* 0x000fe40007810000 */
[----:B------:R-:W-:Y:S02]  /*ff50*/  FSEL R127, R127, -INF , !P3 ;  /* 0xff8000007f7f7808 */ /* 0x000fe40005800000 */
[----:B------:R-:W-:Y:S02]  /*ff60*/  FMNMX.FTZ R10, R129, R10, !PT ;  /* 0x0000000a810a7209 */ /* 0x000fe40007810000 */
[----:B------:R-:W-:-:S02]  /*ff70*/  FSEL R63, R12, -INF , !P4 ;  /* 0xff8000000c3f7808 */ /* 0x000fc40006000000 */
[----:B------:R-:W-:Y:S02]  /*ff80*/  FSEL R65, R65, -INF , !P5 ;  /* 0xff80000041417808 */ /* 0x000fe40006800000 */
[----:B------:R-:W-:Y:S02]  /*ff90*/  FMNMX.FTZ R20, R67, R20, !PT ;  /* 0x0000001443147209 */ /* 0x000fe40007810000 */
[----:B------:R-:W-:Y:S02]  /*ffa0*/  ISETP.GE.AND P3, PT, R18, R52, PT ;  /* 0x000000341200720c */ /* 0x000fe40003f66270 */
[----:B------:R-:W-:Y:S02]  /*ffb0*/  FSEL R125, R125, -INF , !P1 ;  /* 0xff8000007d7d7808 */ /* 0x000fe40004800000 */
[----:B------:R-:W-:Y:S02]  /*ffc0*/  FMNMX.FTZ R12, R127, R10, !PT ;  /* 0x0000000a7f0c7209 */ /* 0x000fe40007810000 */
[----:B------:R-:W-:-:S02]  /*ffd0*/  FMNMX.FTZ R20, R65, R20, !PT ;  /* 0x0000001441147209 */ /* 0x000fc40007810000 */
[----:B------:R-:W-:Y:S02]  /*ffe0*/  ISETP.GE.AND P1, PT, R16, R52, PT ;  /* 0x000000341000720c */ /* 0x000fe40003f26270 */
[----:B------:R-:W-:Y:S02]  /*fff0*/  FSEL R123, R6, -INF , !P3 ;  /* 0xff800000067b7808 */ /* 0x000fe40005800000 */
[----:B------:R-:W-:Y:S02]  /*10000*/  FMNMX.FTZ R12, R125, R12, !PT ;  /* 0x0000000c7d0c7209 */ /* 0x000fe40007810000 */
[----:B------:R-:W-:Y:S02]  /*10010*/  FMNMX.FTZ R10, R63, R20, !PT ;  /* 0x000000143f0a7209 */ /* 0x000fe40007810000 */
[----:B------:R-:W-:Y:S02]  /*10020*/  ISETP.GE.AND P3, PT, R5, R52, PT ;  /* 0x000000340500720c */ /* 0x000fe40003f66270 */
[----:B------:R-:W-:Y:S01]  /*10030*/  FSEL R59, R59, -INF , !P1 ;  /* 0xff8000003b3b7808 */ /* 0x000fe20004800000 */
[----:B------:R-:W1:Y:S01]  /*10040*/  SHFL.BFLY PT, R39, R10, 0x2, 0x1f ;  /* 0x0c401f000a277f89 */ /* 0x000e6200000e0000 */
[----:B------:R-:W-:-:S02]  /*10050*/  FMNMX.FTZ R12, R123, R12, !PT ;  /* 0x0000000c7b0c7209 */ /* 0x000fc40007810000 */
[----:B------:R-:W-:Y:S02]  /*10060*/  ISETP.GE.AND P1, PT, R4, R52, PT ;  /* 0x000000340400720c */ /* 0x000fe40003f26270 */
[----:B------:R-:W-:Y:S02]  /*10070*/  FSEL R57, R57, -INF , !P3 ;  /* 0xff80000039397808 */ /* 0x000fe40005800000 */
[----:B------:R-:W-:Y:S02]  /*10080*/  FMNMX.FTZ R12, R59, R12, !PT ;  /* 0x0000000c3b0c7209 */ /* 0x000fe40007810000 */
[----:B------:R-:W-:Y:S02]  /*10090*/  ISETP.GE.AND P3, PT, R2, R52, PT ;  /* 0x000000340200720c */ /* 0x000fe40003f66270 */
[----:B------:R-:W-:Y:S02]  /*100a0*/  FSEL R53, R8, -INF , !P1 ;  /* 0xff80000008357808 */ /* 0x000fe40004800000 */
[----:B------:R-:W-:-:S02]  /*100b0*/  FMNMX.FTZ R12, R57, R12, !PT ;  /* 0x0000000c390c7209 */ /* 0x000fc40007810000 */
[----:B------:R-:W-:Y:S02]  /*100c0*/  FSEL R49, R49, -INF , !P3 ;  /* 0xff80000031317808 */ /* 0x000fe40005800000 */
[----:B------:R-:W-:-:S04]  /*100d0*/  FMNMX.FTZ R6, R53, R12, !PT ;  /* 0x0000000c35067209 */ /* 0x000fc80007810000 */
[----:B------:R-:W-:Y:S02]  /*100e0*/  FMNMX.FTZ R6, R49, R6, !PT ;  /* 0x0000000631067209 */ /* 0x000fe40007810000 */
[----:B-1----:R-:W-:-:S03]  /*100f0*/  FMNMX.FTZ R39, R10, R39, !PT ;  /* 0x000000270a277209 */ /* 0x002fc60007810000 */
[----:B------:R-:W1:Y:S04]  /*10100*/  SHFL.BFLY PT, R5, R6, 0x2, 0x1f ;  /* 0x0c401f0006057f89 */ /* 0x000e6800000e0000 */
[----:B------:R-:W2:Y:S01]  /*10110*/  SHFL.BFLY PT, R2, R39, 0x1, 0x1f ;  /* 0x0c201f0027027f89 */ /* 0x000ea200000e0000 */
[----:B-1----:R-:W-:Y:S02]  /*10120*/  FMNMX.FTZ R5, R6, R5, !PT ;  /* 0x0000000506057209 */ /* 0x002fe40007810000 */
[----:B--2---:R-:W-:-:S03]  /*10130*/  FMNMX.FTZ R2, R39, R2, !PT ;  /* 0x0000000227027209 */ /* 0x004fc60007810000 */
[----:B------:R-:W1:Y:S01]  /*10140*/  SHFL.BFLY PT, R4, R5, 0x1, 0x1f ;  /* 0x0c201f0005047f89 */ /* 0x000e6200000e0000 */
[C---:B------:R-:W-:Y:S01]  /*10150*/  FSETP.NEU.FTZ.AND P1, PT, R2.reuse, -INF , PT ;  /* 0xff8000000200780b */ /* 0x040fe20003f3d000 */
[----:B------:R-:W-:-:S05]  /*10160*/  FMUL.FTZ R56, R2, c[0x0][0x23c] ;  /* 0x00008f0002387a20 */ /* 0x000fca0000410000 */
[----:B------:R-:W-:-:S05]  /*10170*/  FSEL R56, R56, RZ, P1 ;  /* 0x000000ff38387208 */ /* 0x000fca0000800000 */
[--C-:B------:R-:W-:Y:S02]  /*10180*/  FFMA.FTZ R61, R0, c[0x0][0x23c], -R56.reuse ;  /* 0x00008f00003d7a23 */ /* 0x100fe40000010838 */
[--C-:B------:R-:W-:Y:S02]  /*10190*/  FFMA.FTZ R50, R23, c[0x0][0x23c], -R56.reuse ;  /* 0x00008f0017327a23 */ /* 0x100fe40000010838 */
[--C-:B------:R-:W-:Y:S02]  /*101a0*/  FFMA.FTZ R48, R93, c[0x0][0x23c], -R56.reuse ;  /* 0x00008f005d307a23 */ /* 0x100fe40000010838 */
[--C-:B------:R-:W-:Y:S01]  /*101b0*/  FFMA.FTZ R45, R35, c[0x0][0x23c], -R56.reuse ;  /* 0x00008f00232d7a23 */ /* 0x100fe20000010838 */
[----:B------:R-:W-:Y:S01]  /*101c0*/  MUFU.EX2 R61, R61 ;  /* 0x0000003d003d7308 */ /* 0x000fe20000000800 */
[--C-:B------:R-:W-:Y:S01]  /*101d0*/  FFMA.FTZ R41, R7, c[0x0][0x23c], -R56.reuse ;  /* 0x00008f0007297a23 */ /* 0x100fe20000010838 */
[----:B-1----:R-:W-:Y:S01]  /*101e0*/  FMNMX.FTZ R0, R5, R4, !PT ;  /* 0x0000000405007209 */ /* 0x002fe20007810000 */
[--C-:B------:R-:W-:Y:S01]  /*101f0*/  FFMA.FTZ R43, R11, c[0x0][0x23c], -R56.reuse ;  /* 0x00008f000b2b7a23 */ /* 0x100fe20000010838 */
[----:B------:R-:W-:Y:S01]  /*10200*/  LDSM.16.MT88.4 R4, [R116+0xd000] ;  /* 0x00d000007404783b */ /* 0x000fe20000004200 */
[--C-:B------:R-:W-:Y:S01]  /*10210*/  FFMA.FTZ R44, R19, c[0x0][0x23c], -R56.reuse ;  /* 0x00008f00132c7a23 */ /* 0x100fe20000010838 */
[C---:B------:R-:W-:Y:S01]  /*10220*/  FSETP.NEU.FTZ.AND P1, PT, R0.reuse, -INF , PT ;  /* 0xff8000000000780b */ /* 0x040fe20003f3d000 */
[----:B------:R-:W-:Y:S01]  /*10230*/  FMUL.FTZ R46, R0, c[0x0][0x23c] ;  /* 0x00008f00002e7a20 */ /* 0x000fe20000410000 */
[----:B------:R-:W1:Y:S01]  /*10240*/  MUFU.EX2 R50, R50 ;  /* 0x0000003200327308 */ /* 0x000e620000000800 */
[----:B------:R-:W-:-:S02]  /*10250*/  FFMA.FTZ R36, R89, c[0x0][0x23c], -R56 ;  /* 0x00008f0059247a23 */ /* 0x000fc40000010838 */
[--C-:B------:R-:W-:Y:S01]  /*10260*/  FFMA.FTZ R37, R37, c[0x0][0x23c], -R56.reuse ;  /* 0x00008f0025257a23 */ /* 0x100fe20000010838 */
[----:B------:R-:W-:Y:S01]  /*10270*/  FSEL R46, R46, RZ, P1 ;  /* 0x000000ff2e2e7208 */ /* 0x000fe20000800000 */
[--C-:B------:R-:W-:Y:S02]  /*10280*/  FFMA.FTZ R32, R205, c[0x0][0x23c], -R56.reuse ;  /* 0x00008f00cd207a23 */ /* 0x100fe40000010838 */
[----:B------:R-:W-:Y:S01]  /*10290*/  FFMA.FTZ R33, R33, c[0x0][0x23c], -R56 ;  /* 0x00008f0021217a23 */ /* 0x000fe20000010838 */
[----:B------:R-:W-:Y:S01]  /*102a0*/  MUFU.EX2 R48, R48 ;  /* 0x0000003000307308 */ /* 0x000fe20000000800 */
[--C-:B------:R-:W-:Y:S02]  /*102b0*/  FFMA.FTZ R121, R14, c[0x0][0x23c], -R46.reuse ;  /* 0x00008f000e797a23 */ /* 0x100fe4000001082e */
[--C-:B------:R-:W-:Y:S02]  /*102c0*/  FFMA.FTZ R58, R21, c[0x0][0x23c], -R46.reuse ;  /* 0x00008f00153a7a23 */ /* 0x100fe4000001082e */
[--C-:B------:R-:W-:Y:S01]  /*102d0*/  FFMA.FTZ R47, R95, c[0x0][0x23c], -R46.reuse ;  /* 0x00008f005f2f7a23 */ /* 0x100fe2000001082e */
[----:B------:R-:W-:Y:S01]  /*102e0*/  LDSM.16.MT88.4 R20, [R116+0x9400] ;  /* 0x009400007414783b */ /* 0x000fe20000004200 */
[--C-:B------:R-:W-:Y:S01]  /*102f0*/  FFMA.FTZ R42, R17, c[0x0][0x23c], -R46.reuse ;  /* 0x00008f00112a7a23 */ /* 0x100fe2000001082e */
[----:B------:R-:W2:Y:S01]  /*10300*/  MUFU.EX2 R45, R45 ;  /* 0x0000002d002d7308 */ /* 0x000ea20000000800 */
[--C-:B------:R-:W-:Y:S01]  /*10310*/  FFMA.FTZ R40, R9, c[0x0][0x23c], -R46.reuse ;  /* 0x00008f0009287a23 */ /* 0x100fe2000001082e */
[----:B------:R-:W3:Y:S01]  /*10320*/  LDSM.16.MT88.4 R92, [R119+0xb000] ;  /* 0x00b00000775c783b */ /* 0x000ee20000004200 */
[--C-:B------:R-:W-:Y:S01]  /*10330*/  FFMA.FTZ R39, R15, c[0x0][0x23c], -R46.reuse ;  /* 0x00008f000f277a23 */ /* 0x100fe2000001082e */
[----:B-1----:R-:W-:Y:S01]  /*10340*/  F2FP.BF16.PACK_AB R68, R50, R61 ;  /* 0x0000003d3244723e */ /* 0x002fe200000010ff */
[--C-:B------:R-:W-:Y:S01]  /*10350*/  FFMA.FTZ R38, R13, c[0x0][0x23c], -R46.reuse ;  /* 0x00008f000d267a23 */ /* 0x100fe2000001082e */
[----:B------:R-:W1:Y:S01]  /*10360*/  LDSM.16.MT88.4 R8, [R119+0x9400] ;  /* 0x009400007708783b */ /* 0x000e620000004200 */
[--C-:B------:R-:W-:Y:S01]  /*10370*/  FFMA.FTZ R35, R91, c[0x0][0x23c], -R46.reuse ;  /* 0x00008f005b237a23 */ /* 0x100fe2000001082e */
[----:B------:R-:W-:Y:S01]  /*10380*/  MUFU.EX2 R121, R121 ;  /* 0x0000007900797308 */ /* 0x000fe20000000800 */
[--C-:B------:R-:W-:Y:S01]  /*10390*/  FFMA.FTZ R34, R31, c[0x0][0x23c], -R46.reuse ;  /* 0x00008f001f227a23 */ /* 0x100fe2000001082e */
[----:B------:R-:W4:Y:S01]  /*103a0*/  LDSM.16.MT88.4 R12, [R116+0xb400] ;  /* 0x00b40000740c783b */ /* 0x000f220000004200 */
[----:B------:R-:W-:-:S02]  /*103b0*/  FFMA.FTZ R31, R27, c[0x0][0x23c], -R46 ;  /* 0x00008f001b1f7a23 */ /* 0x000fc4000001082e */
[----:B------:R-:W-:Y:S01]  /*103c0*/  FFMA.FTZ R28, R203, c[0x0][0x23c], -R56 ;  /* 0x00008f00cb1c7a23 */ /* 0x000fe20000010838 */
[----:B------:R-:W5:Y:S01]  /*103d0*/  LDSM.16.MT88.4 R16, [R119+0xb400] ;  /* 0x00b400007710783b */ /* 0x000f620000004200 */
[--C-:B------:R-:W-:Y:S01]  /*103e0*/  FFMA.FTZ R30, R199, c[0x0][0x23c], -R46.reuse ;  /* 0x00008f00c71e7a23 */ /* 0x100fe2000001082e */
[----:B------:R-:W3:Y:S01]  /*103f0*/  MUFU.EX2 R58, R58 ;  /* 0x0000003a003a7308 */ /* 0x000ee20000000800 */
[----:B--2---:R-:W-:Y:S01]  /*10400*/  F2FP.BF16.PACK_AB R70, R45, R48 ;  /* 0x000000302d46723e */ /* 0x004fe200000010ff */
[----:B------:R-:W-:Y:S02]  /*10410*/  FFMA.FTZ R27, R201, c[0x0][0x23c], -R46 ;  /* 0x00008f00c91b7a23 */ /* 0x000fe4000001082e */
[--C-:B------:R-:W-:Y:S02]  /*10420*/  FFMA.FTZ R29, R29, c[0x0][0x23c], -R56.reuse ;  /* 0x00008f001d1d7a23 */ /* 0x100fe40000010838 */
[--C-:B------:R-:W-:Y:S02]  /*10430*/  FFMA.FTZ R26, R197, c[0x0][0x23c], -R56.reuse ;  /* 0x00008f00c51a7a23 */ /* 0x100fe40000010838 */
[----:B------:R-:W-:Y:S01]  /*10440*/  MUFU.EX2 R47, R47 ;  /* 0x0000002f002f7308 */ /* 0x000fe20000000800 */
[----:B------:R-:W-:-:S02]  /*10450*/  FFMA.FTZ R25, R25, c[0x0][0x23c], -R56 ;  /* 0x00008f0019197a23 */ /* 0x000fc40000010838 */
[----:B------:R-:W-:Y:S02]  /*10460*/  FFMA.FTZ R24, R195, c[0x0][0x23c], -R56 ;  /* 0x00008f00c3187a23 */ /* 0x000fe40000010838 */
[--C-:B------:R-:W-:Y:S02]  /*10470*/  FFMA.FTZ R137, R137, c[0x0][0x23c], -R46.reuse ;  /* 0x00008f0089897a23 */ /* 0x100fe4000001082e */
[--C-:B------:R-:W-:Y:S01]  /*10480*/  FFMA.FTZ R62, R193, c[0x0][0x23c], -R46.reuse ;  /* 0x00008f00c13e7a23 */ /* 0x100fe2000001082e */
[----:B------:R-:W2:Y:S01]  /*10490*/  MUFU.EX2 R42, R42 ;  /* 0x0000002a002a7308 */ /* 0x000ea20000000800 */
[----:B---3--:R-:W-:Y:S01]  /*104a0*/  F2FP.BF16.PACK_AB R69, R58, R121 ;  /* 0x000000793a45723e */ /* 0x008fe200000010ff */
[--C-:B------:R-:W-:Y:S02]  /*104b0*/  FFMA.FTZ R60, R191, c[0x0][0x23c], -R46.reuse ;  /* 0x00008f00bf3c7a23 */ /* 0x100fe4000001082e */
[----:B------:R-:W-:Y:S02]  /*104c0*/  FFMA.FTZ R51, R189, c[0x0][0x23c], -R46 ;  /* 0x00008f00bd337a23 */ /* 0x000fe4000001082e */
[----:B------:R-:W-:-:S02]  /*104d0*/  FFMA.FTZ R141, R141, c[0x0][0x23c], -R56 ;  /* 0x00008f008d8d7a23 */ /* 0x000fc40000010838 */
[----:B------:R-:W3:Y:S01]  /*104e0*/  MUFU.EX2 R44, R44 ;  /* 0x0000002c002c7308 */ /* 0x000ee20000000800 */
[--C-:B------:R-:W-:Y:S02]  /*104f0*/  FFMA.FTZ R64, R187, c[0x0][0x23c], -R56.reuse ;  /* 0x00008f00bb407a23 */ /* 0x100fe40000010838 */
[--C-:B------:R-:W-:Y:S02]  /*10500*/  FFMA.FTZ R66, R185, c[0x0][0x23c], -R56.reuse ;  /* 0x00008f00b9427a23 */ /* 0x100fe40000010838 */
[----:B------:R-:W-:Y:S02]  /*10510*/  FFMA.FTZ R165, R165, c[0x0][0x23c], -R56 ;  /* 0x00008f00a5a57a23 */ /* 0x000fe40000010838 */
[--C-:B------:R-:W-:Y:S01]  /*10520*/  FFMA.FTZ R179, R179, c[0x0][0x23c], -R46.reuse ;  /* 0x00008f00b3b37a23 */ /* 0x100fe2000001082e */
[----:B--2---:R-:W-:Y:S01]  /*10530*/  F2FP.BF16.PACK_AB R71, R42, R47 ;  /* 0x0000002f2a47723e */ /* 0x004fe200000010ff */
        /* <DEDUP_REMOVED lines=38> */
[----:B---3--:R-:W-:Y:S02]  /*107a0*/  FADD.FTZ R42, R44, R45 ;  /* 0x0000002d2c2a7221 */ /* 0x008fe40000010000 */
[----:B------:R-:W-:Y:S01]  /*107b0*/  FFMA.FTZ R50, R59, c[0x0][0x23c], -R46 ;  /* 0x00008f003b327a23 */ /* 0x000fe2000001082e */
[C---:B------:R-:W-:Y:S01]  /*107c0*/  HMMA.16816.F32.BF16 R80, R68.reuse, R76, RZ ;  /* 0x0000004c4450723c */ /* 0x040fe200000418ff */
[----:B--2---:R-:W-:Y:S01]  /*107d0*/  FADD.FTZ R42, R43, R42 ;  /* 0x0000002a2b2a7221 */ /* 0x004fe20000010000 */
[----:B------:R-:W-:Y:S01]  /*107e0*/  MUFU.EX2 R37, R37 ;  /* 0x0000002500257308 */ /* 0x000fe20000000800 */
[--C-:B------:R-:W-:Y:S02]  /*107f0*/  FFMA.FTZ R57, R57, c[0x0][0x23c], -R46.reuse ;  /* 0x00008f0039397a23 */ /* 0x100fe4000001082e */
[--C-:B------:R-:W-:Y:S02]  /*10800*/  FFMA.FTZ R53, R53, c[0x0][0x23c], -R46.reuse ;  /* 0x00008f0035357a23 */ /* 0x100fe4000001082e */
[----:B------:R-:W-:Y:S01]  /*10810*/  FFMA.FTZ R160, R49, c[0x0][0x23c], -R46 ;  /* 0x00008f0031a07a23 */ /* 0x000fe2000001082e */
[----:B------:R-:W-:Y:S01]  /*10820*/  HMMA.16816.F32.BF16 R100, R68, R102, RZ ;  /* 0x000000664464723c */ /* 0x000fe200000418ff */
[--C-:B------:R-:W-:Y:S01]  /*10830*/  FFMA.FTZ R117, R117, c[0x0][0x23c], -R56.reuse ;  /* 0x00008f0075757a23 */ /* 0x100fe20000010838 */
[----:B------:R-:W2:Y:S01]  /*10840*/  MUFU.EX2 R32, R32 ;  /* 0x0000002000207308 */ /* 0x000ea20000000800 */
[----:B------:R-:W-:-:S02]  /*10850*/  FFMA.FTZ R67, R67, c[0x0][0x23c], -R56 ;  /* 0x00008f0043437a23 */ /* 0x000fc40000010838 */
[--C-:B------:R-:W-:Y:S02]  /*10860*/  FFMA.FTZ R65, R65, c[0x0][0x23c], -R56.reuse ;  /* 0x00008f0041417a23 */ /* 0x100fe40000010838 */
[----:B------:R-:W-:Y:S01]  /*10870*/  FFMA.FTZ R56, R63, c[0x0][0x23c], -R56 ;  /* 0x00008f003f387a23 */ /* 0x000fe20000010838 */
[C---:B------:R-:W-:Y:S02]  /*10880*/  HMMA.16816.F32.BF16 R92, R68.reuse, R94, RZ ;  /* 0x0000005e445c723c */ /* 0x040fe400000418ff */
[----:B------:R-:W-:Y:S06]  /*10890*/  MUFU.EX2 R33, R33 ;  /* 0x0000002100217308 */ /* 0x000fec0000000800 */
[C---:B------:R-:W-:Y:S02]  /*108a0*/  HMMA.16816.F32.BF16 R76, R68.reuse, R78, RZ ;  /* 0x0000004e444c723c */ /* 0x040fe400000418ff */
[----:B------:R-:W3:Y:S06]  /*108b0*/  MUFU.EX2 R28, R28 ;  /* 0x0000001c001c7308 */ /* 0x000eec0000000800 */
[C---:B------:R-:W-:Y:S02]  /*108c0*/  HMMA.16816.F32.BF16 R72, R68.reuse, R4, RZ ;  /* 0x000000044448723c */ /* 0x040fe400000418ff */
        /* <DEDUP_REMOVED lines=8> */
[----:B------:R-:W-:Y:S01]  /*10950*/  F2FP.BF16.PACK_AB R7, R35, R38 ;  /* 0x000000262307723e */ /* 0x000fe200000010ff */
[----:B------:R-:W-:Y:S01]  /*10960*/  MUFU.EX2 R30, R30 ;  /* 0x0000001e001e7308 */ /* 0x000fe20000000800 */
[----:B------:R-:W-:Y:S02]  /*10970*/  FADD.FTZ R41, R41, R42 ;  /* 0x0000002a29297221 */ /* 0x000fe40000010000 */
[----:B------:R-:W-:Y:S02]  /*10980*/  FADD.FTZ R38, R38, R39 ;  /* 0x0000002726267221 */ /* 0x000fe40000010000 */
[----:B------:R-:W-:Y:S01]  /*10990*/  FADD.FTZ R36, R36, R41 ;  /* 0x0000002924247221 */ /* 0x000fe20000010000 */
[C---:B------:R-:W-:Y:S01]  /*109a0*/  HMMA.16816.F32.BF16 R112, R4.reuse, R8, R112 ;  /* 0x000000080470723c */ /* 0x040fe20000041870 */
[----:B------:R-:W-:Y:S01]  /*109b0*/  FADD.FTZ R35, R35, R38 ;  /* 0x0000002623237221 */ /* 0x000fe20000010000 */
[----:B------:R-:W1:Y:S06]  /*109c0*/  MUFU.EX2 R27, R27 ;  /* 0x0000001b001b7308 */ /* 0x000e6c0000000800 */
[C---:B------:R-:W-:Y:S01]  /*109d0*/  HMMA.16816.F32.BF16 R108, R4.reuse, R10, R108 ;  /* 0x0000000a046c723c */ /* 0x040fe2000004186c */
[----:B------:R-:W1:Y:S01]  /*109e0*/  LDSM.16.MT88.4 R8, [R119+0xd400] ;  /* 0x00d400007708783b */ /* 0x000e620000004200 */
[----:B------:R-:W-:Y:S06]  /*109f0*/  MUFU.EX2 R29, R29 ;  /* 0x0000001d001d7308 */ /* 0x000fec0000000800 */
[C---:B----4-:R-:W-:Y:S02]  /*10a00*/  HMMA.16816.F32.BF16 R88, R4.reuse, R12, R88 ;  /* 0x0000000c0458723c */ /* 0x050fe40000041858 */
[----:B------:R-:W4:Y:S06]  /*10a10*/  MUFU.EX2 R26, R26 ;  /* 0x0000001a001a7308 */ /* 0x000f2c0000000800 */
[C---:B------:R-:W-:Y:S01]  /*10a20*/  HMMA.16816.F32.BF16 R84, R4.reuse, R14, R84 ;  /* 0x0000000e0454723c */ /* 0x040fe20000041854 */
[----:B------:R-:W2:Y:S01]  /*10a30*/  LDSM.16.MT88.4 R12, [R116+0xd400] ;  /* 0x00d40000740c783b */ /* 0x000ea20000004200 */
[----:B------:R-:W-:Y:S06]  /*10a40*/  MUFU.EX2 R25, R25 ;  /* 0x0000001900197308 */ /* 0x000fec0000000800 */
[C---:B------:R-:W-:Y:S02]  /*10a50*/  HMMA.16816.F32.BF16 R104, R4.reuse, R20, R104 ;  /* 0x000000140468723c */ /* 0x040fe40000041868 */
[----:B------:R-:W1:Y:S06]  /*10a60*/  MUFU.EX2 R24, R24 ;  /* 0x0000001800187308 */ /* 0x000e6c0000000800 */
[C---:B------:R-:W-:Y:S01]  /*10a70*/  HMMA.16816.F32.BF16 R100, R4.reuse, R22, R100 ;  /* 0x000000160464723c */ /* 0x040fe20000041864 */
[----:B------:R-:W-:Y:S01]  /*10a80*/  LDSM.16.MT88.4 R20, [R116+0x9800] ;  /* 0x009800007414783b */ /* 0x000fe20000004200 */
[----:B------:R-:W-:Y:S06]  /*10a90*/  MUFU.EX2 R137, R137 ;  /* 0x0000008900897308 */ /* 0x000fec0000000800 */
[C---:B-----5:R-:W-:Y:S02]  /*10aa0*/  HMMA.16816.F32.BF16 R96, R4.reuse, R16, R96 ;  /* 0x000000100460723c */ /* 0x060fe40000041860 */
[----:B------:R-:W5:Y:S06]  /*10ab0*/  MUFU.EX2 R62, R62 ;  /* 0x0000003e003e7308 */ /* 0x000f6c0000000800 */
[C---:B-1----:R-:W-:Y:S02]  /*10ac0*/  HMMA.16816.F32.BF16 R80, R4.reuse, R8, R80 ;  /* 0x000000080450723c */ /* 0x042fe40000041850 */
[----:B------:R-:W-:Y:S06]  /*10ad0*/  MUFU.EX2 R60, R60 ;  /* 0x0000003c003c7308 */ /* 0x000fec0000000800 */
[C---:B------:R-:W-:Y:S01]  /*10ae0*/  HMMA.16816.F32.BF16 R76, R4.reuse, R10, R76 ;  /* 0x0000000a044c723c */ /* 0x040fe2000004184c */
[----:B------:R-:W1:Y:S01]  /*10af0*/  LDSM.16.MT88.4 R8, [R119+0x9800] ;  /* 0x009800007708783b */ /* 0x000e620000004200 */
[----:B------:R-:W1:Y:S06]  /*10b00*/  MUFU.EX2 R51, R51 ;  /* 0x0000003300337308 */ /* 0x000e6c0000000800 */
[C---:B--2---:R-:W-:Y:S02]  /*10b10*/  HMMA.16816.F32.BF16 R72, R4.reuse, R12, R72 ;  /* 0x0000000c0448723c */ /* 0x044fe40000041848 */
[----:B------:R-:W-:Y:S06]  /*10b20*/  MUFU.EX2 R141, R141 ;  /* 0x0000008d008d7308 */ /* 0x000fec0000000800 */
[C---:B------:R-:W-:Y:S01]  /*10b30*/  HMMA.16816.F32.BF16 R68, R4.reuse, R14, R68 ;  /* 0x0000000e0444723c */ /* 0x040fe20000041844 */
[----:B------:R-:W2:Y:S01]  /*10b40*/  LDSM.16.MT88.4 R12, [R116+0xb800] ;  /* 0x00b80000740c783b */ /* 0x000ea20000004200 */
[----:B------:R-:W1:Y:S06]  /*10b50*/  MUFU.EX2 R64, R64 ;  /* 0x0000004000407308 */ /* 0x000e6c0000000800 */
[----:B------:R-:W-:Y:S01]  /*10b60*/  HMMA.16816.F32.BF16 R92, R4, R18, R92 ;  /* 0x00000012045c723c */ /* 0x000fe2000004185c */
[----:B------:R-:W4:Y:S01]  /*10b70*/  LDSM.16.MT88.4 R16, [R119+0xb800] ;  /* 0x00b800007710783b */ /* 0x000f220000004200 */
[----:B------:R-:W-:Y:S05]  /*10b80*/  MUFU.EX2 R66, R66 ;  /* 0x0000004200427308 */ /* 0x000fea0000000800 */
[----:B------:R-:W-:Y:S01]  /*10b90*/  F2FP.BF16.PACK_AB R4, R32, R37 ;  /* 0x000000252004723e */ /* 0x000fe200000010ff */
[----:B------:R-:W-:Y:S01]  /*10ba0*/  FADD.FTZ R37, R37, R36 ;  /* 0x0000002425257221 */ /* 0x000fe20000010000 */
[----:B---3--:R-:W-:Y:S01]  /*10bb0*/  F2FP.BF16.PACK_AB R6, R28, R33 ;  /* 0x000000211c06723e */ /* 0x008fe200000010ff */
[----:B------:R-:W3:Y:S01]  /*10bc0*/  MUFU.EX2 R165, R165 ;  /* 0x000000a500a57308 */ /* 0x000ee20000000800 */
[----:B------:R-:W-:Y:S01]  /*10bd0*/  F2FP.BF16.PACK_AB R5, R31, R34 ;  /* 0x000000221f05723e */ /* 0x000fe200000010ff */
[----:B------:R-:W-:Y:S01]  /*10be0*/  FADD.FTZ R34, R34, R35 ;  /* 0x0000002322227221 */ /* 0x000fe20000010000 */
[----:B------:R-:W-:Y:S01]  /*10bf0*/  F2FP.BF16.PACK_AB R7, R27, R30 ;  /* 0x0000001e1b07723e */ /* 0x000fe200000010ff */
[----:B------:R-:W-:-:S02]  /*10c00*/  FADD.FTZ R32, R32, R37 ;  /* 0x0000002520207221 */ /* 0x000fc40000010000 */
[----:B------:R-:W-:Y:S02]  /*10c10*/  FADD.FTZ R31, R31, R34 ;  /* 0x000000221f1f7221 */ /* 0x000fe40000010000 */
[----:B------:R-:W-:Y:S01]  /*10c20*/  MUFU.EX2 R179, R179 ;  /* 0x000000b300b37308 */ /* 0x000fe20000000800 */
[----:B------:R-:W-:Y:S01]  /*10c30*/  FADD.FTZ R33, R33, R32 ;  /* 0x0000002021217221 */ /* 0x000fe20000010000 */
[C---:B-1----:R-:W-:Y:S01]  /*10c40*/  HMMA.16816.F32.BF16 R112, R4.reuse, R8, R112 ;  /* 0x000000080470723c */ /* 0x042fe20000041870 */
[----:B------:R-:W-:Y:S02]  /*10c50*/  FADD.FTZ R30, R30, R31 ;  /* 0x0000001f1e1e7221 */ /* 0x000fe40000010000 */
[----:B------:R-:W-:Y:S02]  /*10c60*/  FADD.FTZ R28, R28, R33 ;  /* 0x000000211c1c7221 */ /* 0x000fe40000010000 */
[----:B------:R-:W-:Y:S01]  /*10c70*/  FADD.FTZ R30, R27, R30 ;  /* 0x0000001e1b1e7221 */ /* 0x000fe20000010000 */
[----:B------:R-:W1:Y:S02]  /*10c80*/  MUFU.EX2 R122, R122 ;  /* 0x0000007a007a7308 */ /* 0x000e640000000800 */
[C---:B------:R-:W-:Y:S01]  /*10c90*/  HMMA.16816.F32.BF16 R108, R4.reuse, R10, R108 ;  /* 0x0000000a046c723c */ /* 0x040fe2000004186c */
[----:B------:R-:W1:Y:S05]  /*10ca0*/  LDSM.16.MT88.4 R8, [R119+0xd800] ;  /* 0x00d800007708783b */ /* 0x000e6a0000004200 */
[----:B------:R-:W-:Y:S02]  /*10cb0*/  MUFU.EX2 R173, R173 ;  /* 0x000000ad00ad7308 */ /* 0x000fe40000000800 */
[C---:B--2---:R-:W-:Y:S06]  /*10cc0*/  HMMA.16816.F32.BF16 R88, R4.reuse, R12, R88 ;  /* 0x0000000c0458723c */ /* 0x044fec0000041858 */
[----:B------:R-:W2:Y:S02]  /*10cd0*/  MUFU.EX2 R120, R120 ;  /* 0x0000007800787308 */ /* 0x000ea40000000800 */
[C---:B------:R-:W-:Y:S01]  /*10ce0*/  HMMA.16816.F32.BF16 R84, R4.reuse, R14, R84 ;  /* 0x0000000e0454723c */ /* 0x040fe20000041854 */
[----:B------:R-:W2:Y:S05]  /*10cf0*/  LDSM.16.MT88.4 R12, [R116+0xd800] ;  /* 0x00d80000740c783b */ /* 0x000eaa0000004200 */
[----:B------:R-:W-:Y:S02]  /*10d00*/  MUFU.EX2 R177, R177 ;  /* 0x000000b100b17308 */ /* 0x000fe40000000800 */
[C---:B------:R-:W-:Y:S06]  /*10d10*/  HMMA.16816.F32.BF16 R104, R4.reuse, R20, R104 ;  /* 0x000000140468723c */ /* 0x040fec0000041868 */
[----:B------:R-:W1:Y:S02]  /*10d20*/  MUFU.EX2 R124, R124 ;  /* 0x0000007c007c7308 */ /* 0x000e640000000800 */
[C---:B------:R-:W-:Y:S01]  /*10d30*/  HMMA.16816.F32.BF16 R100, R4.reuse, R22, R100 ;  /* 0x000000160464723c */ /* 0x040fe20000041864 */
[----:B------:R-:W-:Y:S05]  /*10d40*/  LDSM.16.MT88.4 R20, [R116+0x9c00] ;  /* 0x009c00007414783b */ /* 0x000fea0000004200 */
[----:B------:R-:W-:Y:S02]  /*10d50*/  MUFU.EX2 R126, R126 ;  /* 0x0000007e007e7308 */ /* 0x000fe40000000800 */
[C---:B----4-:R-:W-:Y:S06]  /*10d60*/  HMMA.16816.F32.BF16 R96, R4.reuse, R16, R96 ;  /* 0x000000100460723c */ /* 0x050fec0000041860 */
[----:B------:R-:W4:Y:S02]  /*10d70*/  MUFU.EX2 R169, R169 ;  /* 0x000000a900a97308 */ /* 0x000f240000000800 */
[C---:B-1----:R-:W-:Y:S06]  /*10d80*/  HMMA.16816.F32.BF16 R80, R4.reuse, R8, R80 ;  /* 0x000000080450723c */ /* 0x042fec0000041850 */
[----:B------:R-:W-:Y:S02]  /*10d90*/  MUFU.EX2 R167, R167 ;  /* 0x000000a700a77308 */ /* 0x000fe40000000800 */
[C---:B------:R-:W-:Y:S01]  /*10da0*/  HMMA.16816.F32.BF16 R76, R4.reuse, R10, R76 ;  /* 0x0000000a044c723c */ /* 0x040fe2000004184c */
[----:B------:R-:W1:Y:S05]  /*10db0*/  LDSM.16.MT88.4 R8, [R119+0x9c00] ;  /* 0x009c00007708783b */ /* 0x000e6a0000004200 */
[----:B------:R-:W1:Y:S02]  /*10dc0*/  MUFU.EX2 R130, R130 ;  /* 0x0000008200827308 */ /* 0x000e640000000800 */
[C---:B--2---:R-:W-:Y:S06]  /*10dd0*/  HMMA.16816.F32.BF16 R72, R4.reuse, R12, R72 ;  /* 0x0000000c0448723c */ /* 0x044fec0000041848 */
[----:B------:R-:W-:Y:S02]  /*10de0*/  MUFU.EX2 R161, R161 ;  /* 0x000000a100a17308 */ /* 0x000fe40000000800 */
[C---:B------:R-:W-:Y:S01]  /*10df0*/  HMMA.16816.F32.BF16 R68, R4.reuse, R14, R68 ;  /* 0x0000000e0444723c */ /* 0x040fe20000041844 */
[----:B------:R-:W2:Y:S05]  /*10e00*/  LDSM.16.MT88.4 R12, [R116+0xbc00] ;  /* 0x00bc0000740c783b */ /* 0x000eaa0000004200 */
[----:B------:R-:W1:Y:S02]  /*10e10*/  MUFU.EX2 R128, R128 ;  /* 0x0000008000807308 */ /* 0x000e640000000800 */
[----:B------:R-:W-:Y:S01]  /*10e20*/  HMMA.16816.F32.BF16 R92, R4, R18, R92 ;  /* 0x00000012045c723c */ /* 0x000fe2000004185c */
[----:B------:R-:W3:Y:S05]  /*10e30*/  LDSM.16.MT88.4 R16, [R119+0xbc00] ;  /* 0x00bc00007710783b */ /* 0x000eea0000004200 */
[----:B------:R-:W-:Y:S01]  /*10e40*/  MUFU.EX2 R139, R139 ;  /* 0x0000008b008b7308 */ /* 0x000fe20000000800 */
[----:B------:R-:W-:Y:S01]  /*10e50*/  F2FP.BF16.PACK_AB R4, R26, R29 ;  /* 0x0000001d1a04723e */ /* 0x000fe200000010ff */
[----:B------:R-:W-:Y:S01]  /*10e60*/  FADD.FTZ R29, R29, R28 ;  /* 0x0000001c1d1d7221 */ /* 0x000fe20000010000 */
[----:B------:R-:W-:-:S02]  /*10e70*/  F2FP.BF16.PACK_AB R6, R24, R25 ;  /* 0x000000191806723e */ /* 0x000fc400000010ff */
[----:B-----5:R-:W-:Y:S01]  /*10e80*/  F2FP.BF16.PACK_AB R5, R62, R137 ;  /* 0x000000893e05723e */ /* 0x020fe200000010ff */
[----:B------:R-:W-:Y:S01]  /*10e90*/  FADD.FTZ R137, R137, R30 ;  /* 0x0000001e89897221 */ /* 0x000fe20000010000 */
[----:B------:R-:W-:Y:S01]  /*10ea0*/  F2FP.BF16.PACK_AB R7, R51, R60 ;  /* 0x0000003c3307723e */ /* 0x000fe200000010ff */
[----:B------:R-:W5:Y:S01]  /*10eb0*/  MUFU.EX2 R132, R132 ;  /* 0x0000008400847308 */ /* 0x000f620000000800 */
        /* <DEDUP_REMOVED lines=20> */
[----:B------:R-:W2:Y:S06]  /*11000*/  MUFU.EX2 R138, R138 ;  /* 0x0000008a008a7308 */ /* 0x000eac0000000800 */
[C---:B---3--:R-:W-:Y:S02]  /*11010*/  HMMA.16816.F32.BF16 R96, R4.reuse, R16, R96 ;  /* 0x000000100460723c */ /* 0x048fe40000041860 */
[----:B------:R-:W-:Y:S06]  /*11020*/  MUFU.EX2 R50, R50 ;  /* 0x0000003200327308 */ /* 0x000fec0000000800 */
[C---:B-1----:R-:W-:Y:S02]  /*11030*/  HMMA.16816.F32.BF16 R80, R4.reuse, R8, R80 ;  /* 0x000000080450723c */ /* 0x042fe40000041850 */
[----:B------:R-:W1:Y:S06]  /*11040*/  MUFU.EX2 R57, R57 ;  /* 0x0000003900397308 */ /* 0x000e6c0000000800 */
[C---:B------:R-:W-:Y:S01]  /*11050*/  HMMA.16816.F32.BF16 R76, R4.reuse, R10, R76 ;  /* 0x0000000a044c723c */ /* 0x040fe2000004184c */
[----:B------:R-:W3:Y:S01]  /*11060*/  LDSM.16.MT88.4 R8, [R119+0xa000] ;  /* 0x00a000007708783b */ /* 0x000ee20000004200 */
[----:B------:R-:W-:Y:S06]  /*11070*/  MUFU.EX2 R53, R53 ;  /* 0x0000003500357308 */ /* 0x000fec0000000800 */
[C---:B--2---:R-:W-:Y:S02]  /*11080*/  HMMA.16816.F32.BF16 R72, R4.reuse, R12, R72 ;  /* 0x0000000c0448723c */ /* 0x044fe40000041848 */
[----:B------:R-:W2:Y:S06]  /*11090*/  MUFU.EX2 R160, R160 ;  /* 0x000000a000a07308 */ /* 0x000eac0000000800 */
[C---:B------:R-:W-:Y:S01]  /*110a0*/  HMMA.16816.F32.BF16 R68, R4.reuse, R14, R68 ;  /* 0x0000000e0444723c */ /* 0x040fe20000041844 */
[----:B------:R-:W1:Y:S07]  /*110b0*/  LDSM.16.MT88.4 R12, [R116+0xc000] ;  /* 0x00c00000740c783b */ /* 0x000e6e0000004200 */
        /* <DEDUP_REMOVED lines=32> */
[----:B------:R-:W-:Y:S01]  /*112c0*/  F2FP.BF16.PACK_AB R4, R124, R177 ;  /* 0x000000b17c04723e */ /* 0x000fe200000010ff */
        /* <DEDUP_REMOVED lines=17> */
[C---:B---3--:R-:W-:Y:S08]  /*113e0*/  HMMA.16816.F32.BF16 R96, R4.reuse, R16, R96 ;  /* 0x000000100460723c */ /* 0x048ff00000041860 */
[C---:B------:R-:W-:Y:S01]  /*113f0*/  HMMA.16816.F32.BF16 R92, R4.reuse, R18, R92 ;  /* 0x00000012045c723c */ /* 0x040fe2000004185c */
[----:B------:R-:W-:Y:S07]  /*11400*/  LDSM.16.MT88.4 R16, [R119+0xa800] ;  /* 0x00a800007710783b */ /* 0x000fee0000004200 */
        /* <DEDUP_REMOVED lines=9> */
[----:B-----5:R-:W-:Y:S01]  /*114a0*/  F2FP.BF16.PACK_AB R4, R132, R139 ;  /* 0x0000008b8404723e */ /* 0x020fe200000010ff */
        /* <DEDUP_REMOVED lines=20> */
[C---:B------:R-:W-:Y:S01]  /*115f0*/  HMMA.16816.F32.BF16 R104, R4.reuse, R20, R104 ;  /* 0x000000140468723c */ /* 0x040fe20000041868 */
[----:B------:R-:W-:Y:S07]  /*11600*/  MUFU.EX2 R21, R67 ;  /* 0x0000004300157308 */ /* 0x000fee0000000800 */
[C---:B---3--:R-:W-:Y:S01]  /*11610*/  HMMA.16816.F32.BF16 R80, R4.reuse, R16, R80 ;  /* 0x000000100450723c */ /* 0x048fe20000041850 */
[----:B------:R-:W-:Y:S07]  /*11620*/  MUFU.EX2 R20, R65 ;  /* 0x0000004100147308 */ /* 0x000fee0000000800 */
[C---:B------:R-:W-:Y:S01]  /*11630*/  HMMA.16816.F32.BF16 R76, R4.reuse, R18, R76 ;  /* 0x00000012044c723c */ /* 0x040fe2000004184c */
[----:B------:R-:W3:Y:S07]  /*11640*/  LDSM.16.MT88.4 R16, [R116+0xac00] ;  /* 0x00ac00007410783b */ /* 0x000eee0000004200 */
[C---:B-1----:R-:W-:Y:S08]  /*11650*/  HMMA.16816.F32.BF16 R72, R4.reuse, R12, R72 ;  /* 0x0000000c0448723c */ /* 0x042ff00000041848 */
[C---:B------:R-:W-:Y:S01]  /*11660*/  HMMA.16816.F32.BF16 R68, R4.reuse, R14, R68 ;  /* 0x0000000e0444723c */ /* 0x040fe20000041844 */
[----:B------:R-:W1:Y:S07]  /*11670*/  LDSM.16.MT88.4 R12, [R119+0xcc00] ;  /* 0x00cc0000770c783b */ /* 0x000e6e0000004200 */
[----:B------:R-:W-:Y:S01]  /*11680*/  HMMA.16816.F32.BF16 R100, R4, R22, R100 ;  /* 0x000000160464723c */ /* 0x000fe20000041864 */
[----:B------:R-:W4:Y:S06]  /*11690*/  MUFU.EX2 R22, R117 ;  /* 0x0000007500167308 */ /* 0x000f2c0000000800 */
[----:B------:R-:W-:Y:S01]  /*116a0*/  F2FP.BF16.PACK_AB R5, R57, R50 ;  /* 0x000000323905723e */ /* 0x000fe200000010ff */
[----:B------:R-:W-:Y:S01]  /*116b0*/  FADD.FTZ R50, R50, R125 ;  /* 0x0000007d32327221 */ /* 0x000fe20000010000 */
[----:B------:R-:W5:Y:S01]  /*116c0*/  MUFU.EX2 R23, R56 ;  /* 0x0000003800177308 */ /* 0x000f620000000800 */
[----:B------:R-:W-:-:S02]  /*116d0*/  F2FP.BF16.PACK_AB R7, R160, R53 ;  /* 0x00000035a007723e */ /* 0x000fc400000010ff */
[----:B------:R-:W-:-:S04]  /*116e0*/  FADD.FTZ R50, R57, R50 ;  /* 0x0000003239327221 */ /* 0x000fc80000010000 */
[----:B------:R-:W-:Y:S01]  /*116f0*/  FADD.FTZ R53, R53, R50 ;  /* 0x0000003235357221 */ /* 0x000fe20000010000 */
[C---:B----4-:R-:W-:Y:S01]  /*11700*/  F2FP.BF16.PACK_AB R4, R21.reuse, R22 ;  /* 0x000000161504723e */ /* 0x050fe200000010ff */
[----:B------:R-:W-:Y:S02]  /*11710*/  FADD.FTZ R22, R22, R133 ;  /* 0x0000008516167221 */ /* 0x000fe40000010000 */
[----:B------:R-:W-:Y:S02]  /*11720*/  FADD.FTZ R160, R160, R53 ;  /* 0x00000035a0a07221 */ /* 0x000fe40000010000 */
[----:B------:R-:W-:Y:S01]  /*11730*/  FADD.FTZ R21, R21, R22 ;  /* 0x0000001615157221 */ /* 0x000fe20000010000 */
[----:B-----5:R-:W-:-:S03]  /*11740*/  F2FP.BF16.PACK_AB R6, R23, R20 ;  /* 0x000000141706723e */ /* 0x020fc600000010ff */
[----:B------:R-:W-:-:S04]  /*11750*/  FADD.FTZ R20, R20, R21 ;  /* 0x0000001514147221 */ /* 0x000fc80000010000 */
[----:B------:R-:W-:Y:S01]  /*11760*/  FADD.FTZ R161, R23, R20 ;  /* 0x0000001417a17221 */ /* 0x000fe20000010000 */
        /* <DEDUP_REMOVED lines=79> */
.L_x_2231:
[----:B------:R-:W-:-:S05]  /*11c60*/  IMAD.MOV.U32 R7, RZ, RZ, c[0x0][0x1a0] ;  /* 0x00006800ff077624 */ /* 0x000fca00078e00ff */
[----:B------:R-:W-:-:S04]  /*11c70*/  LEA R7, -R7, RZ, 0x7 ;  /* 0x000000ff07077211 */ /* 0x000fc800078e39ff */
[----:B------:R-:W-:Y:S02]  /*11c80*/  SHF.R.S32.HI R5, RZ, 0x1f, R7 ;  /* 0x0000001fff057819 */ /* 0x000fe40000011407 */
.L_x_2232:
[----:B------:R-:W-:Y:S01]  /*11c90*/  IMAD.MOV.U32 R4, RZ, RZ, c[0x0][0x1a0] ;  /* 0x00006800ff047624 */ /* 0x000fe200078e00ff */
[C---:B------:R-:W-:Y:S02]  /*11ca0*/  LEA R154, P0, R7.reuse, R154, 0x1 ;  /* 0x0000009a079a7211 */ /* 0x040fe400078008ff */
[CC--:B------:R-:W-:Y:S02]  /*11cb0*/  IADD3 R6, P3, R7.reuse, R158.reuse, RZ ;  /* 0x0000009e07067210 */ /* 0x0c0fe40007f7e0ff */
[----:B------:R-:W-:Y:S02]  /*11cc0*/  LEA R9, P1, R4, R7, 0x5 ;  /* 0x0000000704097211 */ /* 0x000fe400078228ff */
[----:B------:R-:W-:Y:S01]  /*11cd0*/  LEA.HI.X R155, R7, R155, R5, 0x1, P0 ;  /* 0x0000009b079b7211 */ /* 0x000fe200000f0c05 */
[----:B------:R-:W-:Y:S01]  /*11ce0*/  IMAD.MOV.U32 R7, RZ, RZ, c[0x0][0x1a4] ;  /* 0x00006900ff077624 */ /* 0x000fe200078e00ff */
[----:B------:R-:W-:Y:S01]  /*11cf0*/  IADD3 R158, P0, R9, R158, RZ ;  /* 0x0000009e099e7210 */ /* 0x000fe20007f1e0ff */
[----:B------:R-:W-:-:S02]  /*11d00*/  IMAD.MOV.U32 R9, RZ, RZ, 0x6 ;  /* 0x00000006ff097424 */ /* 0x000fc400078e00ff */
[--C-:B------:R-:W-:Y:S01]  /*11d10*/  IMAD.X R11, R5, 0x1, R54.reuse, P3 ;  /* 0x00000001050b7824 */ /* 0x100fe200018e0636 */
[C---:B------:R-:W-:Y:S01]  /*11d20*/  LEA.HI.X R7, R4.reuse, R5, R7, 0x5, P1 ;  /* 0x0000000504077211 */ /* 0x040fe200008f2c07 */
[----:B------:R-:W-:Y:S01]  /*11d30*/  IMAD.SHL.U32 R5, R4, 0x40, RZ ;  /* 0x0000004004057824 */ /* 0x000fe200078e00ff */
[----:B------:R-:W-:Y:S01]  /*11d40*/  LEA R8, P3, R6, c[0x0][0x170], 0x1 ;  /* 0x00005c0006087a11 */ /* 0x000fe200078608ff */
[----:B------:R-:W-:Y:S01]  /*11d50*/  @!PT LDS RZ, [RZ] ;  /* 0x00000000fffff984 */ /* 0x000fe20000000800 */
[----:B------:R-:W-:Y:S01]  /*11d60*/  @!PT LDS RZ, [RZ] ;  /* 0x00000000fffff984 */ /* 0x000fe20000000800 */
[----:B------:R-:W-:Y:S01]  /*11d70*/  @!PT LDS RZ, [RZ] ;  /* 0x00000000fffff984 */ /* 0x000fe20000000800 */
[----:B------:R1:W-:Y:S01]  /*11d80*/  LDGSTS.E.BYPASS.LTC128B.128 [R149+0x9000], [R154.64] ;  /* 0x090000009a957fae */ /* 0x0003e2000b901d46 */
[----:B------:R-:W-:Y:S01]  /*11d90*/  SHF.L.U64.HI R10, R4, R9, c[0x0][0x1a4] ;  /* 0x00006900040a7619 */ /* 0x000fe20000010209 */
[----:B------:R-:W-:Y:S01]  /*11da0*/  IMAD.X R7, R7, 0x1, R54, P0 ;  /* 0x0000000107077824 */ /* 0x000fe200000e0636 */
[----:B------:R-:W-:Y:S02]  /*11db0*/  LEA.HI.X R9, R6, c[0x0][0x174], R11, 0x1, P3 ;  /* 0x00005d0006097a11 */ /* 0x000fe400018f0c0b */
[C---:B------:R-:W-:Y:S02]  /*11dc0*/  LEA R6, P0, R158.reuse, c[0x0][0x170], 0x1 ;  /* 0x00005c009e067a11 */ /* 0x040fe400078008ff */
[----:B------:R-:W-:Y:S01]  /*11dd0*/  IADD3 R12, P1, R5, R154, RZ ;  /* 0x0000009a050c7210 */ /* 0x000fe20007f3e0ff */
[----:B------:R2:W-:Y:S01]  /*11de0*/  LDGSTS.E.BYPASS.LTC128B.128 [R149+0xb000], [R8.64+0x40] ;  /* 0x0b00004008957fae */ /* 0x0005e2000b901d46 */
[----:B------:R-:W-:-:S02]  /*11df0*/  LEA.HI.X R7, R158, c[0x0][0x174], R7, 0x1, P0 ;  /* 0x00005d009e077a11 */ /* 0x000fc400000f0c07 */
        /* <DEDUP_REMOVED lines=9> */
[--C-:B------:R-:W-:Y:S02]  /*11e90*/  IMAD.X R19, R17, 0x1, R10.reuse, P1 ;  /* 0x0000000111137824 */ /* 0x100fe400008e060a */
        /* <DEDUP_REMOVED lines=11> */
[----:B---3--:R-:W5:Y:S04]  /*11f50*/  LDSM.16.M88.4 R12, [R145+0x3400] ;  /* 0x00340000910c783b */ /* 0x008f680000000200 */
[----:B----4-:R-:W2:Y:S04]  /*11f60*/  LDSM.16.M88.4 R4, [R145+0x3800] ;  /* 0x003800009104783b */ /* 0x010ea80000000200 */
[----:B------:R-:W3:Y:S04]  /*11f70*/  LDSM.16.M88.4 R124, [R145+0x3c00] ;  /* 0x003c0000917c783b */ /* 0x000ee80000000200 */
[----:B------:R-:W4:Y:S04]  /*11f80*/  LDSM.16.M88.4 R64, [R145+0x4000] ;  /* 0x004000009140783b */ /* 0x000f280000000200 */
[----:B------:R-:W-:Y:S04]  /*11f90*/  LDSM.16.M88.4 R32, [R144] ;  /* 0x000000009020783b */ /* 0x000fe80000000200 */
[----:B------:R-:W3:Y:S04]  /*11fa0*/  LDSM.16.M88.4 R140, [R118+0x3400] ;  /* 0x00340000768c783b */ /* 0x000ee80000000200 */
[----:B------:R-:W3:Y:S04]  /*11fb0*/  LDSM.16.M88.4 R20, [R145+0x3000] ;  /* 0x003000009114783b */ /* 0x000ee80000000200 */
[----:B------:R-:W4:Y:S04]  /*11fc0*/  LDSM.16.M88.4 R56, [R145+0x4400] ;  /* 0x004400009138783b */ /* 0x000f280000000200 */
[----:B------:R-:W4:Y:S04]  /*11fd0*/  LDSM.16.M88.4 R44, [R145+0x4800] ;  /* 0x00480000912c783b */ /* 0x000f280000000200 */
[----:B------:R-:W4:Y:S04]  /*11fe0*/  LDSM.16.M88.4 R164, [R145+0x4c00] ;  /* 0x004c000091a4783b */ /* 0x000f280000000200 */
[----:B------:R-:W4:Y:S01]  /*11ff0*/  LDSM.16.M88.4 R136, [R118+0x3800] ;  /* 0x003800007688783b */ /* 0x000f220000000200 */
[C---:B-----5:R-:W-:Y:S03]  /*12000*/  HMMA.16816.F32.BF16 R16, R36.reuse, R12, RZ ;  /* 0x0000000c2410723c */ /* 0x060fe600000418ff */
[----:B------:R-:W5:Y:S04]  /*12010*/  LDSM.16.M88.4 R132, [R118+0x3c00] ;  /* 0x003c00007684783b */ /* 0x000f680000000200 */
[----:B-1----:R-:W1:Y:S01]  /*12020*/  LDSM.16.M88.4 R28, [R118+0x4000] ;  /* 0x00400000761c783b */ /* 0x002e620000000200 */
[C---:B------:R-:W-:Y:S03]  /*12030*/  HMMA.16816.F32.BF16 R12, R36.reuse, R14, RZ ;  /* 0x0000000e240c723c */ /* 0x040fe600000418ff */
[----:B------:R-:W1:Y:S04]  /*12040*/  LDSM.16.M88.4 R168, [R118+0x3000] ;  /* 0x0030000076a8783b */ /* 0x000e680000000200 */
[----:B------:R-:W0:Y:S01]  /*12050*/  LDGDEPBAR ;  /* 0x00000000000079af */ /* 0x000e220000000000 */
[C---:B--2---:R-:W-:Y:S08]  /*12060*/  HMMA.16816.F32.BF16 R8, R36.reuse, R4, RZ ;  /* 0x000000042408723c */ /* 0x044ff000000418ff */
[C---:B---3--:R-:W-:Y:S08]  /*12070*/  HMMA.16816.F32.BF16 R128, R36.reuse, R124, RZ ;  /* 0x0000007c2480723c */ /* 0x048ff000000418ff */
[C---:B----4-:R-:W-:Y:S08]  /*12080*/  HMMA.16816.F32.BF16 R120, R36.reuse, R64, RZ ;  /* 0x000000402478723c */ /* 0x050ff000000418ff */
[C---:B------:R-:W-:Y:S08]  /*12090*/  HMMA.16816.F32.BF16 R4, R36.reuse, R6, RZ ;  /* 0x000000062404723c */ /* 0x040ff000000418ff */
[C---:B------:R-:W-:Y:S08]  /*120a0*/  HMMA.16816.F32.BF16 R124, R36.reuse, R126, RZ ;  /* 0x0000007e247c723c */ /* 0x040ff000000418ff */
[----:B------:R-:W-:Y:S08]  /*120b0*/  HMMA.16816.F32.BF16 R64, R36, R66, RZ ;  /* 0x000000422440723c */ /* 0x000ff000000418ff */
[C---:B------:R-:W-:Y:S08]  /*120c0*/  HMMA.16816.F32.BF16 R16, R32.reuse, R140, R16 ;  /* 0x0000008c2010723c */ /* 0x040ff00000041810 */
        /* <DEDUP_REMOVED lines=11> */
[C---:B------:R-:W-:Y:S08]  /*12180*/  HMMA.16816.F32.BF16 R8, R32.reuse, R136, R8 ;  /* 0x000000882008723c */ /* 0x040ff00000041808 */
[C---:B------:R-:W-:Y:S01]  /*12190*/  HMMA.16816.F32.BF16 R4, R32.reuse, R138, R4 ;  /* 0x0000008a2004723c */ /* 0x040fe20000041804 */
[----:B------:R-:W4:Y:S07]  /*121a0*/  LDSM.16.M88.4 R136, [R118+0x4c00] ;  /* 0x004c00007688783b */ /* 0x000f2e0000000200 */
[C---:B-----5:R-:W-:Y:S08]  /*121b0*/  HMMA.16816.F32.BF16 R128, R32.reuse, R132, R128 ;  /* 0x000000842080723c */ /* 0x060ff00000041880 */
        /* <DEDUP_REMOVED lines=42> */
[----:B------:R-:W-:Y:S03]  /*12460*/  LDSM.16.M88.4 R132, [R118+0x6000] ;  /* 0x006000007684783b */ /* 0x000fe60000000200 */
        /* <DEDUP_REMOVED lines=12> */
[C---:B----4-:R-:W-:Y:S08]  /*12530*/  HMMA.16816.F32.BF16 R60, R136.reuse, R32, R60 ;  /* 0x00000020883c723c */ /* 0x050ff0000004183c */
[C---:B------:R-:W-:Y:S01]  /*12540*/  HMMA.16816.F32.BF16 R56, R136.reuse, R34, R56 ;  /* 0x000000228838723c */ /* 0x040fe20000041838 */
[----:B------:R-:W3:Y:S07]  /*12550*/  LDSM.16.M88.4 R32, [R145+0x7400] ;  /* 0x007400009120783b */ /* 0x000eee0000000200 */
[C---:B-1----:R-:W-:Y:S08]  /*12560*/  HMMA.16816.F32.BF16 R48, R136.reuse, R28, R48 ;  /* 0x0000001c8830723c */ /* 0x042ff00000041830 */
[C---:B------:R-:W-:Y:S01]  /*12570*/  HMMA.16816.F32.BF16 R44, R136.reuse, R30, R44 ;  /* 0x0000001e882c723c */ /* 0x040fe2000004182c */
[----:B------:R-:W1:Y:S07]  /*12580*/  LDSM.16.M88.4 R28, [R145+0x7800] ;  /* 0x00780000911c783b */ /* 0x000e6e0000000200 */
[C---:B------:R-:W-:Y:S08]  /*12590*/  HMMA.16816.F32.BF16 R120, R136.reuse, R132, R120 ;  /* 0x000000848878723c */ /* 0x040ff00000041878 */
[C---:B------:R-:W-:Y:S01]  /*125a0*/  HMMA.16816.F32.BF16 R64, R136.reuse, R134, R64 ;  /* 0x000000868840723c */ /* 0x040fe20000041840 */
[----:B------:R-:W4:Y:S07]  /*125b0*/  LDSM.16.M88.4 R132, [R145+0x7000] ;  /* 0x007000009184783b */ /* 0x000f2e0000000200 */
[C---:B--2---:R-:W-:Y:S08]  /*125c0*/  HMMA.16816.F32.BF16 R40, R136.reuse, R140, R40 ;  /* 0x0000008c8828723c */ /* 0x044ff00000041828 */
[----:B------:R-:W-:Y:S01]  /*125d0*/  HMMA.16816.F32.BF16 R36, R136, R142, R36 ;  /* 0x0000008e8824723c */ /* 0x000fe20000041824 */
[----:B------:R-:W2:Y:S04]  /*125e0*/  LDSM.16.M88.4 R136, [R145+0x8000] ;  /* 0x008000009188783b */ /* 0x000ea80000000200 */
[----:B------:R-:W5:Y:S03]  /*125f0*/  LDSM.16.M88.4 R140, [R145+0x7c00] ;  /* 0x007c0000918c783b */ /* 0x000f660000000200 */
        /* <DEDUP_REMOVED lines=8> */
[----:B------:R-:W3:Y:S07]  /*12680*/  LDSM.16.M88.4 R132, [R145+0x8400] ;  /* 0x008400009184783b */ /* 0x000eee0000000200 */
[C---:B--2---:R-:W-:Y:S08]  /*12690*/  HMMA.16816.F32.BF16 R120, R164.reuse, R136, R120 ;  /* 0x00000088a478723c */ /* 0x044ff00000041878 */
[C---:B------:R-:W-:Y:S01]  /*126a0*/  HMMA.16816.F32.BF16 R64, R164.reuse, R138, R64 ;  /* 0x0000008aa440723c */ /* 0x040fe20000041840 */
[----:B------:R-:W2:Y:S07]  /*126b0*/  LDSM.16.M88.4 R136, [R118+0x7400] ;  /* 0x007400007688783b */ /* 0x000eae0000000200 */
[----:B-----5:R-:W-:Y:S08]  /*126c0*/  HMMA.16816.F32.BF16 R124, R164, R142, R124 ;  /* 0x0000008ea47c723c */ /* 0x020ff0000004187c */
[C---:B-1----:R-:W-:Y:S08]  /*126d0*/  HMMA.16816.F32.BF16 R24, R32.reuse, R28, R24 ;  /* 0x0000001c2018723c */ /* 0x042ff00000041818 */
[----:B------:R-:W-:Y:S01]  /*126e0*/  HMMA.16816.F32.BF16 R20, R32, R30, R20 ;  /* 0x0000001e2014723c */ /* 0x000fe20000041814 */
[----:B------:R-:W1:Y:S07]  /*126f0*/  LDSM.16.M88.4 R28, [R118+0x7800] ;  /* 0x00780000761c783b */ /* 0x000e6e0000000200 */
[C---:B---3--:R-:W-:Y:S08]  /*12700*/  HMMA.16816.F32.BF16 R60, R164.reuse, R132, R60 ;  /* 0x00000084a43c723c */ /* 0x048ff0000004183c */
[----:B------:R-:W-:Y:S01]  /*12710*/  HMMA.16816.F32.BF16 R128, R164, R140, R128 ;  /* 0x0000008ca480723c */ /* 0x000fe20000041880 */
[----:B------:R-:W-:Y:S01]  /*12720*/  FMUL.FTZ R53, R25, c[0x0][0x2ec] ;  /* 0x0000bb0019357a20 */ /* 0x000fe20000410000 */
[----:B------:R-:W3:Y:S01]  /*12730*/  LDSM.16.M88.4 R140, [R145+0x8c00] ;  /* 0x008c0000918c783b */ /* 0x000ee20000000200 */
[----:B------:R-:W-:-:S02]  /*12740*/  FMUL.FTZ R25, R26, c[0x0][0x2ec] ;  /* 0x0000bb001a197a20 */ /* 0x000fc40000410000 */
[----:B------:R-:W-:Y:S02]  /*12750*/  FMUL.FTZ R26, R27, c[0x0][0x2ec] ;  /* 0x0000bb001b1a7a20 */ /* 0x000fe40000410000 */
[----:B------:R-:W-:Y:S01]  /*12760*/  MUFU.TANH R53, R53 ;  /* 0x0000003500357308 */ /* 0x000fe20000002400 */
[C---:B--2---:R-:W-:Y:S01]  /*12770*/  HMMA.16816.F32.BF16 R16, R32.reuse, R136, R16 ;  /* 0x000000882010723c */ /* 0x044fe20000041810 */
[----:B------:R-:W-:Y:S02]  /*12780*/  FMUL.FTZ R20, R20, c[0x0][0x2ec] ;  /* 0x0000bb0014147a20 */ /* 0x000fe40000410000 */
[----:B------:R-:W-:Y:S02]  /*12790*/  FMUL.FTZ R21, R21, c[0x0][0x2ec] ;  /* 0x0000bb0015157a20 */ /* 0x000fe40000410000 */
[----:B------:R-:W-:Y:S02]  /*127a0*/  FMUL.FTZ R22, R22, c[0x0][0x2ec] ;  /* 0x0000bb0016167a20 */ /* 0x000fe40000410000 */
[----:B------:R-:W2:Y:S01]  /*127b0*/  MUFU.TANH R20, R20 ;  /* 0x0000001400147308 */ /* 0x000ea20000002400 */
[----:B------:R-:W-:Y:S01]  /*127c0*/  HMMA.16816.F32.BF16 R12, R32, R138, R12 ;  /* 0x0000008a200c723c */ /* 0x000fe2000004180c */
[----:B------:R-:W-:-:S02]  /*127d0*/  FMUL.FTZ R23, R23, c[0x0][0x2ec] ;  /* 0x0000bb0017177a20 */ /* 0x000fc40000410000 */
[----:B------:R-:W-:-:S04]  /*127e0*/  FMUL.FTZ R24, R24, c[0x0][0x2ec] ;  /* 0x0000bb0018187a20 */ /* 0x000fc80000410000 */
[----:B------:R-:W4:Y:S01]  /*127f0*/  MUFU.TANH R21, R21 ;  /* 0x0000001500157308 */ /* 0x000f220000002400 */
[----:B------:R-:W-:Y:S07]  /*12800*/  HMMA.16816.F32.BF16 R56, R164, R134, R56 ;  /* 0x00000086a438723c */ /* 0x000fee0000041838 */
[----:B------:R-:W5:Y:S01]  /*12810*/  MUFU.TANH R26, R26 ;  /* 0x0000001a001a7308 */ /* 0x000f620000002400 */
[----:B-1----:R-:W-:Y:S01]  /*12820*/  HMMA.16816.F32.BF16 R8, R32, R28, R8 ;  /* 0x0000001c2008723c */ /* 0x002fe20000041808 */
[----:B------:R-:W-:-:S02]  /*12830*/  FMUL.FTZ R189, R16, c[0x0][0x2ec] ;  /* 0x0000bb0010bd7a20 */ /* 0x000fc40000410000 */
[----:B------:R-:W-:Y:S02]  /*12840*/  FMUL.FTZ R187, R17, c[0x0][0x2ec] ;  /* 0x0000bb0011bb7a20 */ /* 0x000fe40000410000 */
[----:B------:R-:W-:Y:S02]  /*12850*/  FMUL.FTZ R190, R18, c[0x0][0x2ec] ;  /* 0x0000bb0012be7a20 */ /* 0x000fe40000410000 */
[----:B------:R-:W-:Y:S01]  /*12860*/  FMUL.FTZ R188, R19, c[0x0][0x2ec] ;  /* 0x0000bb0013bc7a20 */ /* 0x000fe20000410000 */
[----:B------:R-:W-:Y:S01]  /*12870*/  HMMA.16816.F32.BF16 R4, R32, R30, R4 ;  /* 0x0000001e2004723c */ /* 0x000fe20000041804 */
[----:B------:R-:W1:Y:S01]  /*12880*/  LDSM.16.M88.4 R16, [R118+0x7c00] ;  /* 0x007c00007610783b */ /* 0x000e620000000200 */
[----:B------:R-:W-:Y:S01]  /*12890*/  FMUL.FTZ R12, R12, c[0x0][0x2ec] ;  /* 0x0000bb000c0c7a20 */ /* 0x000fe20000410000 */
[----:B------:R-:W1:Y:S01]  /*128a0*/  MUFU.TANH R22, R22 ;  /* 0x0000001600167308 */ /* 0x000e620000002400 */
[----:B------:R-:W-:Y:S02]  /*128b0*/  FMUL.FTZ R13, R13, c[0x0][0x2ec] ;  /* 0x0000bb000d0d7a20 */ /* 0x000fe40000410000 */
[----:B------:R-:W-:-:S02]  /*128c0*/  FMUL.FTZ R29, R14, c[0x0][0x2ec] ;  /* 0x0000bb000e1d7a20 */ /* 0x000fc40000410000 */
[----:B------:R-:W-:Y:S01]  /*128d0*/  FMUL.FTZ R14, R15, c[0x0][0x2ec] ;  /* 0x0000bb000f0e7a20 */ /* 0x000fe20000410000 */
[C---:B------:R-:W-:Y:S02]  /*128e0*/  HMMA.16816.F32.BF16 R48, R164.reuse, R168, R48 ;  /* 0x000000a8a430723c */ /* 0x040fe40000041830 */
[----:B------:R2:W-:Y:S05]  /*128f0*/  MUFU.TANH R28, R12 ;  /* 0x0000000c001c7308 */ /* 0x0005ea0000002400 */
[----:B------:R-:W-:Y:S01]  /*12900*/  FMUL.FTZ R185, R8, c[0x0][0x2ec] ;  /* 0x0000bb0008b97a20 */ /* 0x000fe20000410000 */
[----:B------:R-:W-:Y:S01]  /*12910*/  HMMA.16816.F32.BF16 R44, R164, R170, R44 ;  /* 0x000000aaa42c723c */ /* 0x000fe2000004182c */
[----:B------:R-:W-:Y:S01]  /*12920*/  FMUL.FTZ R183, R9, c[0x0][0x2ec] ;  /* 0x0000bb0009b77a20 */ /* 0x000fe20000410000 */
[----:B------:R-:W-:Y:S01]  /*12930*/  MUFU.TANH R27, R13 ;  /* 0x0000000d001b7308 */ /* 0x000fe20000002400 */
[----:B------:R-:W-:-:S02]  /*12940*/  FMUL.FTZ R186, R10, c[0x0][0x2ec] ;  /* 0x0000bb000aba7a20 */ /* 0x000fc40000410000 */
[----:B------:R-:W-:Y:S02]  /*12950*/  FMUL.FTZ R184, R11, c[0x0][0x2ec] ;  /* 0x0000bb000bb87a20 */ /* 0x000fe40000410000 */
[----:B------:R-:W4:Y:S01]  /*12960*/  LDSM.16.M88.4 R8, [R118+0x8000] ;  /* 0x008000007608783b */ /* 0x000f220000000200 */
[----:B------:R-:W-:Y:S01]  /*12970*/  FMUL.FTZ R4, R4, c[0x0][0x2ec] ;  /* 0x0000bb0004047a20 */ /* 0x000fe20000410000 */
[C---:B---3--:R-:W-:Y:S01]  /*12980*/  HMMA.16816.F32.BF16 R40, R164.reuse, R140, R40 ;  /* 0x0000008ca428723c */ /* 0x048fe20000041828 */
[----:B------:R-:W-:Y:S01]  /*12990*/  FMUL.FTZ R5, R5, c[0x0][0x2ec] ;  /* 0x0000bb0005057a20 */ /* 0x000fe20000410000 */
[----:B------:R-:W3:Y:S01]  /*129a0*/  MUFU.TANH R189, R189 ;  /* 0x000000bd00bd7308 */ /* 0x000ee20000002400 */
[----:B------:R-:W-:Y:S02]  /*129b0*/  FMUL.FTZ R6, R6, c[0x0][0x2ec] ;  /* 0x0000bb0006067a20 */ /* 0x000fe40000410000 */
[----:B------:R-:W-:Y:S02]  /*129c0*/  FMUL.FTZ R7, R7, c[0x0][0x2ec] ;  /* 0x0000bb0007077a20 */ /* 0x000fe40000410000 */
[----:B--2---:R-:W-:Y:S01]  /*129d0*/  IMAD.SHL.U32 R12, R156, 0x80, RZ ;  /* 0x000000809c0c7824 */ /* 0x004fe200078e00ff */
[----:B------:R-:W-:Y:S02]  /*129e0*/  HMMA.16816.F32.BF16 R36, R164, R142, R36 ;  /* 0x0000008ea424723c */ /* 0x000fe40000041824 */
[----:B------:R-:W-:Y:S06]  /*129f0*/  MUFU.TANH R181, R4 ;  /* 0x0000000400b57308 */ /* 0x000fec0000002400 */
[C---:B-1----:R-:W-:Y:S02]  /*12a00*/  HMMA.16816.F32.BF16 R124, R32.reuse, R18, R124 ;  /* 0x00000012207c723c */ /* 0x042fe4000004187c */
[----:B------:R-:W-:Y:S06]  /*12a10*/  MUFU.TANH R179, R5 ;  /* 0x0000000500b37308 */ /* 0x000fec0000002400 */
[C---:B------:R-:W-:Y:S02]  /*12a20*/  HMMA.16816.F32.BF16 R128, R32.reuse, R16, R128 ;  /* 0x000000102080723c */ /* 0x040fe40000041880 */
[----:B------:R-:W-:Y:S08]  /*12a30*/  MUFU.TANH R18, R6 ;  /* 0x0000000600127308 */ /* 0x000ff00000002400 */
[----:B------:R1:W-:Y:S01]  /*12a40*/  MUFU.TANH R182, R7 ;  /* 0x0000000700b67308 */ /* 0x0003e20000002400 */
[----:B----4-:R-:W-:Y:S01]  /*12a50*/  HMMA.16816.F32.BF16 R120, R32, R8, R120 ;  /* 0x000000082078723c */ /* 0x010fe20000041878 */
[----:B------:R-:W2:Y:S04]  /*12a60*/  S2R R8, SR_TID.X ;  /* 0x0000000000087919 */ /* 0x000ea80000002100 */
[----:B------:R-:W-:-:S02]  /*12a70*/  FMUL.FTZ R124, R124, c[0x0][0x2ec] ;  /* 0x0000bb007c7c7a20 */ /* 0x000fc40000410000 */
[----:B------:R-:W4:Y:S01]  /*12a80*/  MUFU.TANH R23, R23 ;  /* 0x0000001700177308 */ /* 0x000f220000002400 */
[----:B------:R-:W-:Y:S02]  /*12a90*/  FMUL.FTZ R19, R125, c[0x0][0x2ec] ;  /* 0x0000bb007d137a20 */ /* 0x000fe40000410000 */
[----:B------:R-:W-:Y:S01]  /*12aa0*/  FMUL.FTZ R126, R126, c[0x0][0x2ec] ;  /* 0x0000bb007e7e7a20 */ /* 0x000fe20000410000 */
[----:B------:R-:W-:Y:S01]  /*12ab0*/  HMMA.16816.F32.BF16 R64, R32, R10, R64 ;  /* 0x0000000a2040723c */ /* 0x000fe20000041840 */
[----:B------:R-:W-:Y:S02]  /*12ac0*/  FMUL.FTZ R127, R127, c[0x0][0x2ec] ;  /* 0x0000bb007f7f7a20 */ /* 0x000fe40000410000 */
[----:B------:R-:W-:Y:S01]  /*12ad0*/  FMUL.FTZ R130, R130, c[0x0][0x2ec] ;  /* 0x0000bb0082827a20 */ /* 0x000fe20000410000 */
[----:B-1----:R-:W1:Y:S01]  /*12ae0*/  LDSM.16.M88.4 R4, [R118+0x8400] ;  /* 0x008400007604783b */ /* 0x002e620000000200 */
[----:B------:R-:W1:Y:S01]  /*12af0*/  MUFU.TANH R190, R190 ;  /* 0x000000be00be7308 */ /* 0x000e620000002400 */
[----:B------:R-:W-:-:S02]  /*12b00*/  FMUL.FTZ R128, R128, c[0x0][0x2ec] ;  /* 0x0000bb0080807a20 */ /* 0x000fc40000410000 */
[----:B------:R-:W-:Y:S02]  /*12b10*/  FMUL.FTZ R129, R129, c[0x0][0x2ec] ;  /* 0x0000bb0081817a20 */ /* 0x000fe40000410000 */
[----:B------:R-:W-:-:S03]  /*12b20*/  FMUL.FTZ R131, R131, c[0x0][0x2ec] ;  /* 0x0000bb0083837a20 */ /* 0x000fc60000410000 */
[----:B------:R-:W1:Y:S01]  /*12b30*/  MUFU.TANH R187, R187 ;  /* 0x000000bb00bb7308 */ /* 0x000e620000002400 */
[----:B------:R-:W-:Y:S02]  /*12b40*/  FMUL.FTZ R120, R120, c[0x0][0x2ec] ;  /* 0x0000bb0078787a20 */ /* 0x000fe40000410000 */
[----:B--2---:R-:W-:Y:S02]  /*12b50*/  IMAD.SHL.U32 R8, R8, 0x2, RZ ;  /* 0x0000000208087824 */ /* 0x004fe400078e00ff */
[----:B------:R-:W-:-:S03]  /*12b60*/  FMUL.FTZ R121, R121, c[0x0][0x2ec] ;  /* 0x0000bb0079797a20 */ /* 0x000fc60000410000 */
[----:B------:R-:W2:Y:S01]  /*12b70*/  MUFU.TANH R188, R188 ;  /* 0x000000bc00bc7308 */ /* 0x000ea20000002400 */
[----:B------:R-:W-:Y:S01]  /*12b80*/  FMUL.FTZ R123, R123, c[0x0][0x2ec] ;  /* 0x0000bb007b7b7a20 */ /* 0x000fe20000410000 */
[----:B------:R-:W-:Y:S01]  /*12b90*/  LOP3.LUT R13, R8, 0x6, RZ, 0xc0, !PT ;  /* 0x00000006080d7812 */ /* 0x000fe200078ec0ff */
[----:B------:R-:W-:Y:S01]  /*12ba0*/  FMUL.FTZ R67, R67, c[0x0][0x2ec] ;  /* 0x0000bb0043437a20 */ /* 0x000fe20000410000 */
[----:B------:R-:W2:Y:S01]  /*12bb0*/  LDSM.16.M88.4 R8, [R118+0x8800] ;  /* 0x008800007608783b */ /* 0x000ea20000000200 */
[----:B------:R-:W-:Y:S01]  /*12bc0*/  FMUL.FTZ R66, R66, c[0x0][0x2ec] ;  /* 0x0000bb0042427a20 */ /* 0x000fe20000410000 */
[----:B------:R-:W-:Y:S01]  /*12bd0*/  LOP3.LUT R17, R12, R13, RZ, 0xfc, !PT ;  /* 0x0000000d0c117212 */ /* 0x000fe200078efcff */
[----:B------:R-:W-:Y:S01]  /*12be0*/  FMUL.FTZ R30, R65, c[0x0][0x2ec] ;  /* 0x0000bb00411e7a20 */ /* 0x000fe20000410000 */
[----:B------:R-:W2:Y:S01]  /*12bf0*/  MUFU.TANH R29, R29 ;  /* 0x0000001d001d7308 */ /* 0x000ea20000002400 */
[----:B------:R-:W-:Y:S02]  /*12c00*/  FMUL.FTZ R64, R64, c[0x0][0x2ec] ;  /* 0x0000bb0040407a20 */ /* 0x000fe40000410000 */
[----:B------:R-:W-:-:S05]  /*12c10*/  FMUL.FTZ R122, R122, c[0x0][0x2ec] ;  /* 0x0000bb007a7a7a20 */ /* 0x000fca0000410000 */
[----:B------:R-:W2:Y:S01]  /*12c20*/  MUFU.TANH R185, R185 ;  /* 0x000000b900b97308 */ /* 0x000ea20000002400 */
[C---:B-1----:R-:W-:Y:S07]  /*12c30*/  HMMA.16816.F32.BF16 R60, R32.reuse, R4, R60 ;  /* 0x00000004203c723c */ /* 0x042fee000004183c */
[----:B------:R-:W1:Y:S01]  /*12c40*/  MUFU.TANH R14, R14 ;  /* 0x0000000e000e7308 */ /* 0x000e620000002400 */
[C-C-:B------:R-:W-:Y:S01]  /*12c50*/  LOP3.LUT R4, R12.reuse, 0x8, R13.reuse, 0xfe, !PT ;  /* 0x000000080c047812 */ /* 0x140fe200078efe0d */
[----:B------:R-:W-:Y:S01]  /*12c60*/  HMMA.16816.F32.BF16 R56, R32, R6, R56 ;  /* 0x000000062038723c */ /* 0x000fe20000041838 */
[----:B------:R-:W-:-:S05]  /*12c70*/  LOP3.LUT R5, R12, 0x10, R13, 0xfe, !PT ;  /* 0x000000100c057812 */ /* 0x000fca00078efe0d */
[----:B------:R-:W-:Y:S01]  /*12c80*/  MUFU.TANH R183, R183 ;  /* 0x000000b700b77308 */ /* 0x000fe20000002400 */
[CC--:B------:R-:W-:Y:S02]  /*12c90*/  ISETP.GE.AND P1, PT, R4.reuse, R3.reuse, PT ;  /* 0x000000030400720c */ /* 0x0c0fe40003f26270 */
[-C--:B------:R-:W-:Y:S02]  /*12ca0*/  ISETP.GE.AND P3, PT, R4, R52.reuse, PT ;  /* 0x000000340400720c */ /* 0x080fe40003f66270 */
[----:B------:R-:W-:Y:S02]  /*12cb0*/  IADD3 R4, R17, 0x1, RZ ;  /* 0x0000000111047810 */ /* 0x000fe40007ffe0ff */
[----:B------:R-:W-:Y:S01]  /*12cc0*/  FSEL R15, R20, -INF , !P1 ;  /* 0xff800000140f7808 */ /* 0x000fe20004800000 */
[----:B------:R-:W1:Y:S01]  /*12cd0*/  MUFU.TANH R186, R186 ;  /* 0x000000ba00ba7308 */ /* 0x000e620000002400 */
[-C--:B------:R-:W-:Y:S02]  /*12ce0*/  ISETP.GE.AND P4, PT, R4, R3.reuse, PT ;  /* 0x000000030400720c */ /* 0x080fe40003f86270 */
[-C--:B------:R-:W-:Y:S01]  /*12cf0*/  ISETP.GE.AND P5, PT, R5, R3.reuse, PT ;  /* 0x000000030500720c */ /* 0x080fe20003fa6270 */
[C---:B--2---:R-:W-:Y:S01]  /*12d00*/  HMMA.16816.F32.BF16 R48, R32.reuse, R8, R48 ;  /* 0x000000082030723c */ /* 0x044fe20000041830 */
[----:B------:R-:W-:Y:S01]  /*12d10*/  FSEL R53, R53, -INF , !P4 ;  /* 0xff80000035357808 */ /* 0x000fe20006000000 */
[----:B------:R-:W-:Y:S01]  /*12d20*/  FMUL.FTZ R60, R60, c[0x0][0x2ec] ;  /* 0x0000bb003c3c7a20 */ /* 0x000fe20000410000 */
[-C--:B------:R-:W-:Y:S01]  /*12d30*/  ISETP.GE.AND P4, PT, R4, R52.reuse, PT ;  /* 0x000000340400720c */ /* 0x080fe20003f86270 */
[----:B------:R2:W-:Y:S01]  /*12d40*/  MUFU.TANH R166, R67 ;  /* 0x0000004300a67308 */ /* 0x0005e20000002400 */
[----:B------:R-:W-:Y:S01]  /*12d50*/  IADD3 R4, R17, 0x9, RZ ;  /* 0x0000000911047810 */ /* 0x000fe20007ffe0ff */
[----:B------:R-:W-:Y:S01]  /*12d60*/  FMUL.FTZ R61, R61, c[0x0][0x2ec] ;  /* 0x0000bb003d3d7a20 */ /* 0x000fe20000410000 */
[-C--:B------:R-:W-:Y:S01]  /*12d70*/  ISETP.GE.AND P6, PT, R5, R52.reuse, PT ;  /* 0x000000340500720c */ /* 0x080fe20003fc6270 */
[----:B------:R-:W-:Y:S01]  /*12d80*/  HMMA.16816.F32.BF16 R44, R32, R10, R44 ;  /* 0x0000000a202c723c */ /* 0x000fe2000004182c */
[-C--:B------:R-:W-:Y:S01]  /*12d90*/  ISETP.GE.AND P1, PT, R4, R3.reuse, PT ;  /* 0x000000030400720c */ /* 0x080fe20003f26270 */
[----:B------:R-:W-:Y:S01]  /*12da0*/  FMUL.FTZ R62, R62, c[0x0][0x2ec] ;  /* 0x0000bb003e3e7a20 */ /* 0x000fe20000410000 */
[--C-:B------:R-:W-:Y:S01]  /*12db0*/  LOP3.LUT R5, R12, 0x18, R13.reuse, 0xfe, !PT ;  /* 0x000000180c057812 */ /* 0x100fe200078efe0d */
[----:B------:R1:W-:Y:S01]  /*12dc0*/  MUFU.TANH R168, R66 ;  /* 0x0000004200a87308 */ /* 0x0003e20000002400 */
[----:B------:R-:W-:Y:S01]  /*12dd0*/  FSEL R21, R21, -INF , !P1 ;  /* 0xff80000015157808 */ /* 0x000fe20004800000 */
[----:B------:R-:W-:Y:S01]  /*12de0*/  FMUL.FTZ R63, R63, c[0x0][0x2ec] ;  /* 0x0000bb003f3f7a20 */ /* 0x000fe20000410000 */
[-C--:B------:R-:W-:Y:S01]  /*12df0*/  ISETP.GE.AND P1, PT, R4, R52.reuse, PT ;  /* 0x000000340400720c */ /* 0x080fe20003f26270 */
[----:B------:R-:W-:Y:S01]  /*12e00*/  FMUL.FTZ R58, R58, c[0x0][0x2ec] ;  /* 0x0000bb003a3a7a20 */ /* 0x000fe20000410000 */
[----:B------:R-:W-:Y:S01]  /*12e10*/  IADD3 R4, R17, 0x11, RZ ;  /* 0x0000001111047810 */ /* 0x000fe20007ffe0ff */
[----:B------:R-:W-:Y:S01]  /*12e20*/  FMUL.FTZ R56, R56, c[0x0][0x2ec] ;  /* 0x0000bb0038387a20 */ /* 0x000fe20000410000 */
[----:B-----5:R-:W-:Y:S01]  /*12e30*/  FSEL R26, R26, -INF , !P4 ;  /* 0xff8000001a1a7808 */ /* 0x020fe20006000000 */
[----:B------:R5:W-:Y:S01]  /*12e40*/  MUFU.TANH R171, R64 ;  /* 0x0000004000ab7308 */ /* 0x000be20000002400 */
[----:B------:R-:W-:Y:S01]  /*12e50*/  FSEL R22, R22, -INF , !P3 ;  /* 0xff80000016167808 */ /* 0x000fe20005800000 */
[----:B------:R-:W-:Y:S01]  /*12e60*/  FMUL.FTZ R57, R57, c[0x0][0x2ec] ;  /* 0x0000bb0039397a20 */ /* 0x000fe20000410000 */
[CC--:B------:R-:W-:Y:S01]  /*12e70*/  ISETP.GE.AND P4, PT, R5.reuse, R3.reuse, PT ;  /* 0x000000030500720c */ /* 0x0c0fe20003f86270 */
[----:B------:R-:W-:Y:S01]  /*12e80*/  FMUL.FTZ R48, R48, c[0x0][0x2ec] ;  /* 0x0000bb0030307a20 */ /* 0x000fe20000410000 */
[-C--:B------:R-:W-:Y:S01]  /*12e90*/  ISETP.GE.AND P3, PT, R5, R52.reuse, PT ;  /* 0x000000340500720c */ /* 0x080fe20003f66270 */
[----:B------:R-:W-:Y:S01]  /*12ea0*/  FMUL.FTZ R49, R49, c[0x0][0x2ec] ;  /* 0x0000bb0031317a20 */ /* 0x000fe20000410000 */
[----:B---3--:R-:W-:Y:S01]  /*12eb0*/  FSEL R189, R189, -INF , !P5 ;  /* 0xff800000bdbd7808 */ /* 0x008fe20006800000 */
[----:B------:R-:W3:Y:S01]  /*12ec0*/  MUFU.TANH R184, R184 ;  /* 0x000000b800b87308 */ /* 0x000ee20000002400 */
[--C-:B------:R-:W-:Y:S01]  /*12ed0*/  LOP3.LUT R5, R12, 0x20, R13.reuse, 0xfe, !PT ;  /* 0x000000200c057812 */ /* 0x100fe200078efe0d */
[----:B------:R-:W-:Y:S01]  /*12ee0*/  FMUL.FTZ R59, R59, c[0x0][0x2ec] ;  /* 0x0000bb003b3b7a20 */ /* 0x000fe20000410000 */
[-C--:B------:R-:W-:Y:S01]  /*12ef0*/  ISETP.GE.AND P5, PT, R4, R3.reuse, PT ;  /* 0x000000030400720c */ /* 0x080fe20003fa6270 */
[----:B------:R-:W-:Y:S01]  /*12f00*/  FMUL.FTZ R50, R50, c[0x0][0x2ec] ;  /* 0x0000bb0032327a20 */ /* 0x000fe20000410000 */
[----:B----4-:R-:W-:Y:S01]  /*12f10*/  FSEL R16, R23, -INF , !P1 ;  /* 0xff80000017107808 */ /* 0x010fe20004800000 */
[----:B------:R-:W-:Y:S01]  /*12f20*/  FMUL.FTZ R51, R51, c[0x0][0x2ec] ;  /* 0x0000bb0033337a20 */ /* 0x000fe20000410000 */
[----:B------:R-:W-:Y:S01]  /*12f30*/  FSEL R190, R190, -INF , !P6 ;  /* 0xff800000bebe7808 */ /* 0x000fe20007000000 */
[----:B------:R-:W4:Y:S01]  /*12f40*/  MUFU.TANH R180, R130 ;  /* 0x0000008200b47308 */ /* 0x000f220000002400 */
[C---:B------:R-:W-:Y:S01]  /*12f50*/  ISETP.GE.AND P1, PT, R5.reuse, R3, PT ;  /* 0x000000030500720c */ /* 0x040fe20003f26270 */
[----:B------:R-:W-:Y:S01]  /*12f60*/  FMUL.FTZ R44, R44, c[0x0][0x2ec] ;  /* 0x0000bb002c2c7a20 */ /* 0x000fe20000410000 */
[-C--:B------:R-:W-:Y:S01]  /*12f70*/  ISETP.GE.AND P6, PT, R5, R52.reuse, PT ;  /* 0x000000340500720c */ /* 0x080fe20003fc6270 */
[----:B------:R-:W-:Y:S01]  /*12f80*/  FMUL.FTZ R45, R45, c[0x0][0x2ec] ;  /* 0x0000bb002d2d7a20 */ /* 0x000fe20000410000 */
[----:B------:R-:W-:Y:S01]  /*12f90*/  FSEL R187, R187, -INF , !P5 ;  /* 0xff800000bbbb7808 */ /* 0x000fe20006800000 */
[----:B------:R-:W-:Y:S01]  /*12fa0*/  FMUL.FTZ R47, R47, c[0x0][0x2ec] ;  /* 0x0000bb002f2f7a20 */ /* 0x000fe20000410000 */
[----:B------:R-:W-:Y:S01]  /*12fb0*/  ISETP.GE.AND P5, PT, R4, R52, PT ;  /* 0x000000340400720c */ /* 0x000fe20003fa6270 */
[----:B------:R-:W3:Y:S01]  /*12fc0*/  MUFU.TANH R175, R120 ;  /* 0x0000007800af7308 */ /* 0x000ee20000002400 */
[----:B------:R-:W-:Y:S01]  /*12fd0*/  IADD3 R5, R17, 0x19, RZ ;  /* 0x0000001911057810 */ /* 0x000fe20007ffe0ff */
[----:B------:R-:W-:Y:S01]  /*12fe0*/  FMUL.FTZ R46, R46, c[0x0][0x2ec] ;  /* 0x0000bb002e2e7a20 */ /* 0x000fe20000410000 */
[----:B------:R-:W-:-:S02]  /*12ff0*/  LOP3.LUT R4, R12, 0x28, R13, 0xfe, !PT ;  /* 0x000000280c047812 */ /* 0x000fc400078efe0d */
[----:B--2---:R-:W-:Y:S02]  /*13000*/  FSEL R67, R28, -INF , !P4 ;  /* 0xff8000001c437808 */ /* 0x004fe40006000000 */
[----:B------:R-:W-:Y:S01]  /*13010*/  FSEL R188, R188, -INF , !P5 ;  /* 0xff800000bcbc7808 */ /* 0x000fe20006800000 */
[----:B------:R-:W2:Y:S01]  /*13020*/  MUFU.TANH R163, R128 ;  /* 0x0000008000a37308 */ /* 0x000ea20000002400 */
[-C--:B------:R-:W-:Y:S02]  /*13030*/  ISETP.GE.AND P4, PT, R5, R3.reuse, PT ;  /* 0x000000030500720c */ /* 0x080fe40003f86270 */
[----:B-1----:R-:W-:Y:S02]  /*13040*/  FSEL R66, R29, -INF , !P3 ;  /* 0xff8000001d427808 */ /* 0x002fe40005800000 */
[C---:B------:R-:W-:Y:S02]  /*13050*/  ISETP.GE.AND P5, PT, R4.reuse, R3, PT ;  /* 0x000000030400720c */ /* 0x040fe40003fa6270 */
[----:B------:R-:W-:Y:S01]  /*13060*/  ISETP.GE.AND P3, PT, R4, R52, PT ;  /* 0x000000340400720c */ /* 0x000fe20003f66270 */
[----:B------:R-:W1:Y:S01]  /*13070*/  MUFU.TANH R169, R124 ;  /* 0x0000007c00a97308 */ /* 0x000e620000002400 */
[----:B------:R-:W-:-:S02]  /*13080*/  IADD3 R4, R17, 0x21, RZ ;  /* 0x0000002111047810 */ /* 0x000fc40007ffe0ff */
[----:B------:R-:W-:Y:S02]  /*13090*/  FSEL R65, R27, -INF , !P4 ;  /* 0xff8000001b417808 */ /* 0x000fe40006000000 */
[----:B------:R-:W-:Y:S02]  /*130a0*/  ISETP.GE.AND P4, PT, R5, R52, PT ;  /* 0x000000340500720c */ /* 0x000fe40003f86270 */
[----:B------:R-:W-:Y:S01]  /*130b0*/  FSEL R185, R185, -INF , !P1 ;  /* 0xff800000b9b97808 */ /* 0x000fe20004800000 */
[----:B------:R-:W-:Y:S01]  /*130c0*/  MUFU.TANH R173, R121 ;  /* 0x0000007900ad7308 */ /* 0x000fe20000002400 */
[----:B------:R-:W-:Y:S02]  /*130d0*/  LOP3.LUT R5, R12, 0x30, R13, 0xfe, !PT ;  /* 0x000000300c057812 */ /* 0x000fe400078efe0d */
[----:B------:R-:W-:Y:S02]  /*130e0*/  ISETP.GE.AND P1, PT, R4, R3, PT ;  /* 0x000000030400720c */ /* 0x000fe40003f26270 */
[----:B-----5:R-:W-:-:S02]  /*130f0*/  FSEL R64, R14, -INF , !P4 ;  /* 0xff8000000e407808 */ /* 0x020fc40006000000 */
[----:B------:R-:W-:Y:S01]  /*13100*/  FSEL R186, R186, -INF , !P6 ;  /* 0xff800000baba7808 */ /* 0x000fe20007000000 */
[----:B------:R-:W5:Y:S01]  /*13110*/  MUFU.TANH R177, R129 ;  /* 0x0000008100b17308 */ /* 0x000f620000002400 */
[----:B------:R-:W-:Y:S02]  /*13120*/  FSEL R183, R183, -INF , !P1 ;  /* 0xff800000b7b77808 */ /* 0x000fe40004800000 */
[C---:B------:R-:W-:Y:S02]  /*13130*/  ISETP.GE.AND P4, PT, R5.reuse, R3, PT ;  /* 0x000000030500720c */ /* 0x040fe40003f86270 */
[-C--:B------:R-:W-:Y:S02]  /*13140*/  ISETP.GE.AND P6, PT, R5, R52.reuse, PT ;  /* 0x000000340500720c */ /* 0x080fe40003fc6270 */
[----:B------:R-:W-:Y:S01]  /*13150*/  ISETP.GE.AND P1, PT, R4, R52, PT ;  /* 0x000000340400720c */ /* 0x000fe20003f26270 */
[----:B------:R-:W1:Y:S01]  /*13160*/  MUFU.TANH R19, R19 ;  /* 0x0000001300137308 */ /* 0x000e620000002400 */
[----:B------:R-:W1:Y:S01]  /*13170*/  LDSM.16.M88.4 R4, [R118+0x8c00] ;  /* 0x008c00007604783b */ /* 0x000e620000000200 */
[----:B------:R-:W-:Y:S01]  /*13180*/  IADD3 R8, R17, 0x29, RZ ;  /* 0x0000002911087810 */ /* 0x000fe20007ffe0ff */
[----:B------:R-:W-:-:S04]  /*13190*/  DEPBAR.LE SB0, 0x0 ;  /* 0x000080000000791a */ /* 0x000fc80000000000 */
[----:B------:R-:W-:Y:S01]  /*131a0*/  FSEL R181, R181, -INF , !P5 ;  /* 0xff800000b5b57808 */ /* 0x000fe20006800000 */
[----:B------:R-:W1:Y:S01]  /*131b0*/  MUFU.TANH R170, R123 ;  /* 0x0000007b00aa7308 */ /* 0x000e620000002400 */
[----:B------:R-:W-:Y:S02]  /*131c0*/  ISETP.GE.AND P5, PT, R8, R3, PT ;  /* 0x000000030800720c */ /* 0x000fe40003fa6270 */
[----:B------:R-:W-:Y:S02]  /*131d0*/  LOP3.LUT R9, R12, 0x38, R13, 0xfe, !PT ;  /* 0x000000380c097812 */ /* 0x000fe400078efe0d */
[----:B---3--:R-:W-:Y:S02]  /*131e0*/  FSEL R184, R184, -INF , !P1 ;  /* 0xff800000b8b87808 */ /* 0x008fe40004800000 */
[----:B------:R-:W-:Y:S01]  /*131f0*/  FSEL R164, R18, -INF , !P3 ;  /* 0xff80000012a47808 */ /* 0x000fe20005800000 */
[----:B------:R-:W3:Y:S01]  /*13200*/  MUFU.TANH R176, R131 ;  /* 0x0000008300b07308 */ /* 0x000ee20000002400 */
[----:B------:R-:W-:-:S02]  /*13210*/  FSEL R179, R179, -INF , !P5 ;  /* 0xff800000b3b37808 */ /* 0x000fc40006800000 */
[CC--:B------:R-:W-:Y:S02]  /*13220*/  ISETP.GE.AND P1, PT, R9.reuse, R3.reuse, PT ;  /* 0x000000030900720c */ /* 0x0c0fe40003f26270 */
[-C--:B------:R-:W-:Y:S02]  /*13230*/  ISETP.GE.AND P3, PT, R9, R52.reuse, PT ;  /* 0x000000340900720c */ /* 0x080fe40003f66270 */
[----:B------:R-:W-:Y:S01]  /*13240*/  ISETP.GE.AND P5, PT, R8, R52, PT ;  /* 0x000000340800720c */ /* 0x000fe20003fa6270 */
[----:B------:R-:W1:Y:S01]  /*13250*/  MUFU.TANH R174, R126 ;  /* 0x0000007e00ae7308 */ /* 0x000e620000002400 */
[----:B------:R-:W-:Y:S02]  /*13260*/  LOP3.LUT R9, R12, 0x40, R13, 0xfe, !PT ;  /* 0x000000400c097812 */ /* 0x000fe400078efe0d */
[----:B------:R-:W-:Y:S02]  /*13270*/  FSEL R182, R182, -INF , !P5 ;  /* 0xff800000b6b67808 */ /* 0x000fe40006800000 */
[----:B------:R-:W-:-:S02]  /*13280*/  ISETP.GE.AND P5, PT, R9, R3, PT ;  /* 0x000000030900720c */ /* 0x000fc40003fa6270 */
[----:B----4-:R-:W-:Y:S01]  /*13290*/  FSEL R180, R180, -INF , !P6 ;  /* 0xff800000b4b47808 */ /* 0x010fe20007000000 */
[----:B------:R-:W4:Y:S01]  /*132a0*/  MUFU.TANH R178, R127 ;  /* 0x0000007f00b27308 */ /* 0x000f220000002400 */
[----:B------:R-:W-:Y:S02]  /*132b0*/  FSEL R175, R175, -INF , !P5 ;  /* 0xff800000afaf7808 */ /* 0x000fe40006800000 */
[----:B------:R-:W-:Y:S02]  /*132c0*/  ISETP.GE.AND P6, PT, R9, R52, PT ;  /* 0x000000340900720c */ /* 0x000fe40003fc6270 */
[C---:B------:R-:W-:Y:S02]  /*132d0*/  IADD3 R8, R17.reuse, 0x31, RZ ;  /* 0x0000003111087810 */ /* 0x040fe40007ffe0ff */
[----:B------:R-:W-:Y:S01]  /*132e0*/  IADD3 R9, R17, 0x39, RZ ;  /* 0x0000003911097810 */ /* 0x000fe20007ffe0ff */
[----:B------:R-:W3:Y:S01]  /*132f0*/  MUFU.TANH R172, R122 ;  /* 0x0000007a00ac7308 */ /* 0x000ee20000002400 */
[----:B-1----:R-:W-:Y:S01]  /*13300*/  HMMA.16816.F32.BF16 R40, R32, R4, R40 ;  /* 0x000000042028723c */ /* 0x002fe20000041828 */
[----:B--2---:R-:W-:-:S02]  /*13310*/  FSEL R163, R163, -INF , !P4 ;  /* 0xff800000a3a37808 */ /* 0x004fc40006000000 */
[----:B------:R-:W-:Y:S02]  /*13320*/  FSEL R169, R169, -INF , !P1 ;  /* 0xff800000a9a97808 */ /* 0x000fe40004800000 */
[-C--:B------:R-:W-:Y:S02]  /*13330*/  ISETP.GE.AND P4, PT, R8, R3.reuse, PT ;  /* 0x000000030800720c */ /* 0x080fe40003f86270 */
[----:B------:R-:W-:Y:S01]  /*13340*/  IADD3 R4, R17, 0x41, RZ ;  /* 0x0000004111047810 */ /* 0x000fe20007ffe0ff */
[----:B------:R-:W1:Y:S01]  /*13350*/  MUFU.TANH R30, R30 ;  /* 0x0000001e001e7308 */ /* 0x000e620000002400 */
[-C--:B------:R-:W-:Y:S01]  /*13360*/  ISETP.GE.AND P1, PT, R9, R3.reuse, PT ;  /* 0x000000030900720c */ /* 0x080fe20003f26270 */
[----:B------:R-:W-:Y:S01]  /*13370*/  HMMA.16816.F32.BF16 R36, R32, R6, R36 ;  /* 0x000000062024723c */ /* 0x000fe20000041824 */
[----:B------:R-:W-:Y:S02]  /*13380*/  ISETP.GE.AND P5, PT, R4, R3, PT ;  /* 0x000000030400720c */ /* 0x000fe40003fa6270 */
[----:B-----5:R-:W-:-:S02]  /*13390*/  FSEL R177, R177, -INF , !P4 ;  /* 0xff800000b1b17808 */ /* 0x020fc40006000000 */
[----:B------:R-:W-:Y:S01]  /*133a0*/  FSEL R173, R173, -INF , !P5 ;  /* 0xff800000adad7808 */ /* 0x000fe20006800000 */
[----:B------:R-:W2:Y:S01]  /*133b0*/  MUFU.TANH R159, R60 ;  /* 0x0000003c009f7308 */ /* 0x000ea20000002400 */
[-C--:B------:R-:W-:Y:S02]  /*133c0*/  ISETP.GE.AND P5, PT, R4, R52.reuse, PT ;  /* 0x000000340400720c */ /* 0x080fe40003fa6270 */
[----:B------:R-:W-:Y:S02]  /*133d0*/  IADD3 R4, R17, 0x49, RZ ;  /* 0x0000004911047810 */ /* 0x000fe40007ffe0ff */
[----:B------:R-:W-:Y:S02]  /*133e0*/  FSEL R165, R19, -INF , !P1 ;  /* 0xff80000013a57808 */ /* 0x000fe40004800000 */
[----:B------:R-:W-:Y:S01]  /*133f0*/  FSEL R170, R170, -INF , !P5 ;  /* 0xff800000aaaa7808 */ /* 0x000fe20006800000 */
[----:B------:R-:W-:Y:S01]  /*13400*/  MUFU.TANH R143, R61 ;  /* 0x0000003d008f7308 */ /* 0x000fe20000002400 */
[-C--:B------:R-:W-:Y:S01]  /*13410*/  ISETP.GE.AND P4, PT, R8, R52.reuse, PT ;  /* 0x000000340800720c */ /* 0x080fe20003f86270 */
[----:B------:R-:W-:Y:S01]  /*13420*/  FMUL.FTZ R40, R40, c[0x0][0x2ec] ;  /* 0x0000bb0028287a20 */ /* 0x000fe20000410000 */
[----:B------:R-:W-:Y:S01]  /*13430*/  ISETP.GE.AND P1, PT, R9, R52, PT ;  /* 0x000000340900720c */ /* 0x000fe20003f26270 */
[----:B------:R-:W-:Y:S01]  /*13440*/  FMUL.FTZ R42, R42, c[0x0][0x2ec] ;  /* 0x0000bb002a2a7a20 */ /* 0x000fe20000410000 */
[-C--:B------:R-:W-:Y:S01]  /*13450*/  ISETP.GE.AND P5, PT, R4, R3.reuse, PT ;  /* 0x000000030400720c */ /* 0x080fe20003fa6270 */
[----:B------:R-:W-:Y:S01]  /*13460*/  FMUL.FTZ R43, R43, c[0x0][0x2ec] ;  /* 0x0000bb002b2b7a20 */ /* 0x000fe20000410000 */
[C-C-:B------:R-:W-:Y:S01]  /*13470*/  LOP3.LUT R8, R12.reuse, 0x48, R13.reuse, 0xfe, !PT ;  /* 0x000000480c087812 */ /* 0x140fe200078efe0d */
[----:B------:R-:W5:Y:S01]  /*13480*/  MUFU.TANH R162, R62 ;  /* 0x0000003e00a27308 */ /* 0x000f620000002400 */
[----:B------:R-:W-:Y:S01]  /*13490*/  LOP3.LUT R5, R12, 0x50, R13, 0xfe, !PT ;  /* 0x000000500c057812 */ /* 0x000fe200078efe0d */
[----:B------:R-:W-:Y:S01]  /*134a0*/  FMUL.FTZ R41, R41, c[0x0][0x2ec] ;  /* 0x0000bb0029297a20 */ /* 0x000fe20000410000 */
[----:B---3--:R-:W-:Y:S01]  /*134b0*/  FSEL R176, R176, -INF , !P4 ;  /* 0xff800000b0b07808 */ /* 0x008fe20006000000 */
[----:B------:R-:W-:Y:S01]  /*134c0*/  FMUL.FTZ R36, R36, c[0x0][0x2ec] ;  /* 0x0000bb0024247a20 */ /* 0x000fe20000410000 */
[----:B------:R-:W-:Y:S01]  /*134d0*/  FSEL R174, R174, -INF , !P3 ;  /* 0xff800000aeae7808 */ /* 0x000fe20005800000 */
[----:B------:R-:W-:Y:S01]  /*134e0*/  FMUL.FTZ R37, R37, c[0x0][0x2ec] ;  /* 0x0000bb0025257a20 */ /* 0x000fe20000410000 */
[----:B----4-:R-:W-:Y:S01]  /*134f0*/  FSEL R178, R178, -INF , !P1 ;  /* 0xff800000b2b27808 */ /* 0x010fe20004800000 */
[----:B------:R-:W3:Y:S01]  /*13500*/  MUFU.TANH R158, R63 ;  /* 0x0000003f009e7308 */ /* 0x000ee20000002400 */
[----:B------:R-:W-:Y:S01]  /*13510*/  FSEL R172, R172, -INF , !P6 ;  /* 0xff800000acac7808 */ /* 0x000fe20007000000 */
[----:B------:R-:W-:Y:S01]  /*13520*/  FMUL.FTZ R38, R38, c[0x0][0x2ec] ;  /* 0x0000bb0026267a20 */ /* 0x000fe20000410000 */
[----:B-1----:R-:W-:Y:S01]  /*13530*/  FSEL R167, R30, -INF , !P5 ;  /* 0xff8000001ea77808 */ /* 0x002fe20006800000 */
[----:B------:R-:W-:Y:S01]  /*13540*/  FMUL.FTZ R39, R39, c[0x0][0x2ec] ;  /* 0x0000bb0027277a20 */ /* 0x000fe20000410000 */
[----:B------:R-:W-:-:S02]  /*13550*/  ISETP.GE.AND P4, PT, R8, R3, PT ;  /* 0x000000030800720c */ /* 0x000fc40003f86270 */
[-C--:B------:R-:W-:Y:S01]  /*13560*/  ISETP.GE.AND P3, PT, R8, R52.reuse, PT ;  /* 0x000000340800720c */ /* 0x080fe20003f66270 */
[----:B------:R-:W1:Y:S01]  /*13570*/  MUFU.TANH R142, R58 ;  /* 0x0000003a008e7308 */ /* 0x000e620000002400 */
[C---:B------:R-:W-:Y:S02]  /*13580*/  ISETP.GE.AND P1, PT, R5.reuse, R3, PT ;  /* 0x000000030500720c */ /* 0x040fe40003f26270 */
[-C--:B------:R-:W-:Y:S02]  /*13590*/  ISETP.GE.AND P6, PT, R5, R52.reuse, PT ;  /* 0x000000340500720c */ /* 0x080fe40003fc6270 */
[----:B------:R-:W-:Y:S02]  /*135a0*/  ISETP.GE.AND P5, PT, R4, R52, PT ;  /* 0x000000340400720c */ /* 0x000fe40003fa6270 */
[----:B------:R-:W-:Y:S01]  /*135b0*/  LOP3.LUT R5, R12, 0x58, R13, 0xfe, !PT ;  /* 0x000000580c057812 */ /* 0x000fe200078efe0d */
[----:B------:R-:W4:Y:S01]  /*135c0*/  MUFU.TANH R141, R56 ;  /* 0x00000038008d7308 */ /* 0x000f220000002400 */
[----:B------:R-:W-:-:S02]  /*135d0*/  IADD3 R4, R17, 0x51, RZ ;  /* 0x0000005111047810 */ /* 0x000fc40007ffe0ff */
[----:B------:R-:W-:Y:S02]  /*135e0*/  FSEL R171, R171, -INF , !P4 ;  /* 0xff800000abab7808 */ /* 0x000fe40006000000 */
[----:B------:R-:W-:Y:S02]  /*135f0*/  FSEL R168, R168, -INF , !P3 ;  /* 0xff800000a8a87808 */ /* 0x000fe40005800000 */
[----:B--2---:R-:W-:Y:S01]  /*13600*/  FSEL R159, R159, -INF , !P1 ;  /* 0xff8000009f9f7808 */ /* 0x004fe20004800000 */
[----:B------:R-:W2:Y:S01]  /*13610*/  MUFU.TANH R135, R48 ;  /* 0x0000003000877308 */ /* 0x000ea20000002400 */
[CC--:B------:R-:W-:Y:S02]  /*13620*/  ISETP.GE.AND P4, PT, R5.reuse, R3.reuse, PT ;  /* 0x000000030500720c */ /* 0x0c0fe40003f86270 */
[----:B------:R-:W-:Y:S02]  /*13630*/  ISETP.GE.AND P3, PT, R5, R52, PT ;  /* 0x000000340500720c */ /* 0x000fe40003f66270 */
[----:B------:R-:W-:-:S02]  /*13640*/  ISETP.GE.AND P1, PT, R4, R3, PT ;  /* 0x000000030400720c */ /* 0x000fc40003f26270 */
[----:B------:R-:W-:Y:S01]  /*13650*/  LOP3.LUT R5, R12, 0x60, R13, 0xfe, !PT ;  /* 0x000000600c057812 */ /* 0x000fe200078efe0d */
[----:B------:R-:W1:Y:S01]  /*13660*/  MUFU.TANH R139, R57 ;  /* 0x00000039008b7308 */ /* 0x000e620000002400 */
[----:B------:R-:W-:Y:S02]  /*13670*/  FSEL R166, R166, -INF , !P5 ;  /* 0xff800000a6a67808 */ /* 0x000fe40006800000 */
[----:B-----5:R-:W-:Y:S02]  /*13680*/  FSEL R162, R162, -INF , !P6 ;  /* 0xff800000a2a27808 */ /* 0x020fe40007000000 */
[----:B------:R-:W-:Y:S02]  /*13690*/  FSEL R143, R143, -INF , !P1 ;  /* 0xff8000008f8f7808 */ /* 0x000fe40004800000 */
[C---:B------:R-:W-:Y:S01]  /*136a0*/  ISETP.GE.AND P5, PT, R5.reuse, R3, PT ;  /* 0x000000030500720c */ /* 0x040fe20003fa6270 */
[----:B------:R-:W5:Y:S01]  /*136b0*/  MUFU.TANH R133, R49 ;  /* 0x0000003100857308 */ /* 0x000f620000002400 */
[----:B------:R-:W-:-:S02]  /*136c0*/  ISETP.GE.AND P6, PT, R5, R52, PT ;  /* 0x000000340500720c */ /* 0x000fc40003fc6270 */
[-C--:B------:R-:W-:Y:S02]  /*136d0*/  ISETP.GE.AND P1, PT, R4, R52.reuse, PT ;  /* 0x000000340400720c */ /* 0x080fe40003f26270 */
[----:B------:R-:W-:Y:S02]  /*136e0*/  LOP3.LUT R5, R12, 0x68, R13, 0xfe, !PT ;  /* 0x000000680c057812 */ /* 0x000fe400078efe0d */
[----:B---3--:R-:W-:Y:S01]  /*136f0*/  FSEL R158, R158, -INF , !P1 ;  /* 0xff8000009e9e7808 */ /* 0x008fe20004800000 */
[----:B------:R-:W3:Y:S01]  /*13700*/  MUFU.TANH R140, R59 ;  /* 0x0000003b008c7308 */ /* 0x000ee20000002400 */
[----:B-1----:R-:W-:Y:S02]  /*13710*/  FSEL R142, R142, -INF , !P3 ;  /* 0xff8000008e8e7808 */ /* 0x002fe40005800000 */
[C---:B------:R-:W-:Y:S02]  /*13720*/  ISETP.GE.AND P1, PT, R5.reuse, R3, PT ;  /* 0x000000030500720c */ /* 0x040fe40003f26270 */
[----:B------:R-:W-:-:S02]  /*13730*/  ISETP.GE.AND P3, PT, R5, R52, PT ;  /* 0x000000340500720c */ /* 0x000fc40003f66270 */
[C---:B------:R-:W-:Y:S01]  /*13740*/  IADD3 R4, R17.reuse, 0x59, RZ ;  /* 0x0000005911047810 */ /* 0x040fe20007ffe0ff */
[----:B------:R-:W1:Y:S01]  /*13750*/  MUFU.TANH R134, R50 ;  /* 0x0000003200867308 */ /* 0x000e620000002400 */
[----:B------:R-:W-:Y:S02]  /*13760*/  IADD3 R5, R17, 0x61, RZ ;  /* 0x0000006111057810 */ /* 0x000fe40007ffe0ff */
[----:B----4-:R-:W-:Y:S02]  /*13770*/  FSEL R141, R141, -INF , !P4 ;  /* 0xff8000008d8d7808 */ /* 0x010fe40006000000 */
[----:B--2---:R-:W-:Y:S02]  /*13780*/  FSEL R135, R135, -INF , !P5 ;  /* 0xff80000087877808 */ /* 0x004fe40006800000 */
[-C--:B------:R-:W-:Y:S01]  /*13790*/  ISETP.GE.AND P4, PT, R4, R3.reuse, PT ;  /* 0x000000030400720c */ /* 0x080fe20003f86270 */
[----:B------:R-:W2:Y:S01]  /*137a0*/  MUFU.TANH R132, R51 ;  /* 0x0000003300847308 */ /* 0x000ea20000002400 */
[----:B------:R-:W-:-:S02]  /*137b0*/  ISETP.GE.AND P5, PT, R5, R3, PT ;  /* 0x000000030500720c */ /* 0x000fc40003fa6270 */
[----:B------:R-:W-:Y:S02]  /*137c0*/  FSEL R139, R139, -INF , !P4 ;  /* 0xff8000008b8b7808 */ /* 0x000fe40006000000 */
[----:B-----5:R-:W-:Y:S02]  /*137d0*/  FSEL R133, R133, -INF , !P5 ;  /* 0xff80000085857808 */ /* 0x020fe40006800000 */
[-C--:B------:R-:W-:Y:S01]  /*137e0*/  ISETP.GE.AND P4, PT, R4, R52.reuse, PT ;  /* 0x000000340400720c */ /* 0x080fe20003f86270 */
[----:B------:R-:W4:Y:S01]  /*137f0*/  MUFU.TANH R131, R44 ;  /* 0x0000002c00837308 */ /* 0x000f220000002400 */
[----:B------:R-:W-:Y:S02]  /*13800*/  ISETP.GE.AND P5, PT, R5, R52, PT ;  /* 0x000000340500720c */ /* 0x000fe40003fa6270 */
[----:B------:R-:W-:Y:S02]  /*13810*/  LOP3.LUT R4, R12, 0x70, R13, 0xfe, !PT ;  /* 0x000000700c047812 */ /* 0x000fe400078efe0d */
[----:B------:R-:W-:-:S02]  /*13820*/  IADD3 R5, R17, 0x69, RZ ;  /* 0x0000006911057810 */ /* 0x000fc40007ffe0ff */
[----:B---3--:R-:W-:Y:S01]  /*13830*/  FSEL R140, R140, -INF , !P4 ;  /* 0xff8000008c8c7808 */ /* 0x008fe20006000000 */
[----:B------:R-:W3:Y:S01]  /*13840*/  MUFU.TANH R129, R45 ;  /* 0x0000002d00817308 */ /* 0x000ee20000002400 */
[----:B-1----:R-:W-:Y:S02]  /*13850*/  FSEL R134, R134, -INF , !P6 ;  /* 0xff80000086867808 */ /* 0x002fe40007000000 */
[----:B--2---:R-:W-:Y:S02]  /*13860*/  FSEL R132, R132, -INF , !P5 ;  /* 0xff80000084847808 */ /* 0x004fe40006800000 */
[C---:B------:R-:W-:Y:S02]  /*13870*/  ISETP.GE.AND P4, PT, R4.reuse, R3, PT ;  /* 0x000000030400720c */ /* 0x040fe40003f86270 */
[----:B------:R-:W-:Y:S01]  /*13880*/  ISETP.GE.AND P6, PT, R4, R52, PT ;  /* 0x000000340400720c */ /* 0x000fe20003fc6270 */
[----:B------:R-:W1:Y:S01]  /*13890*/  MUFU.TANH R128, R47 ;  /* 0x0000002f00807308 */ /* 0x000e620000002400 */
[----:B----4-:R-:W-:-:S02]  /*138a0*/  FSEL R131, R131, -INF , !P1 ;  /* 0xff80000083837808 */ /* 0x010fc40004800000 */
[C---:B------:R-:W-:Y:S02]  /*138b0*/  ISETP.GE.AND P5, PT, R5.reuse, R3, PT ;  /* 0x000000030500720c */ /* 0x040fe40003fa6270 */
[-C--:B------:R-:W-:Y:S02]  /*138c0*/  ISETP.GE.AND P1, PT, R5, R52.reuse, PT ;  /* 0x000000340500720c */ /* 0x080fe40003f26270 */
[----:B------:R-:W-:Y:S01]  /*138d0*/  IADD3 R4, R17, 0x71, RZ ;  /* 0x0000007111047810 */ /* 0x000fe20007ffe0ff */
[----:B------:R-:W2:Y:S01]  /*138e0*/  MUFU.TANH R127, R40 ;  /* 0x00000028007f7308 */ /* 0x000ea20000002400 */
[----:B---3--:R-:W-:Y:S02]  /*138f0*/  FSEL R129, R129, -INF , !P5 ;  /* 0xff80000081817808 */ /* 0x008fe40006800000 */
[----:B------:R-:W-:Y:S02]  /*13900*/  ISETP.GE.AND P5, PT, R4, R52, PT ;  /* 0x000000340400720c */ /* 0x000fe40003fa6270 */
[----:B------:R-:W-:-:S03]  /*13910*/  LOP3.LUT R13, R12, 0x78, R13, 0xfe, !PT ;  /* 0x000000780c0d7812 */ /* 0x000fc600078efe0d */
[----:B------:R-:W3:Y:S01]  /*13920*/  MUFU.TANH R130, R46 ;  /* 0x0000002e00827308 */ /* 0x000ee20000002400 */
[----:B-1----:R-:W-:Y:S02]  /*13930*/  FSEL R128, R128, -INF , !P1 ;  /* 0xff80000080807808 */ /* 0x002fe40004800000 */
[----:B------:R-:W-:-:S05]  /*13940*/  ISETP.GE.AND P1, PT, R17, R3, PT ;  /* 0x000000031100720c */ /* 0x000fca0003f26270 */
[----:B------:R-:W1:Y:S01]  /*13950*/  MUFU.TANH R122, R42 ;  /* 0x0000002a007a7308 */ /* 0x000e620000002400 */
[----:B--2---:R-:W-:Y:S02]  /*13960*/  FSEL R127, R127, -INF , !P4 ;  /* 0xff8000007f7f7808 */ /* 0x004fe40006000000 */
[C---:B------:R-:W-:Y:S02]  /*13970*/  ISETP.GE.AND P4, PT, R17.reuse, R52, PT ;  /* 0x000000341100720c */ /* 0x040fe40003f86270 */
        /* <DEDUP_REMOVED lines=27> */
[----:B------:R-:W-:Y:S02]  /*13b30*/  IABS R4, c[0x0][0x2d0] ;  /* 0x0000b40000047a13 */ /* 0x000fe40000000000 */
[----:B------:R-:W-:Y:S02]  /*13b40*/  IADD3 R10, R12, -0x80, RZ ;  /* 0xffffff800c0a7810 */ /* 0x000fe40007ffe0ff */
[----:B------:R-:W1:Y:S01]  /*13b50*/  I2F.RP R5, R4 ;  /* 0x0000000400057306 */ /* 0x000e620000209400 */
[----:B------:R-:W-:-:S02]  /*13b60*/  IABS R8, R12 ;  /* 0x0000000c00087213 */ /* 0x000fc40000000000 */
        /* <DEDUP_REMOVED lines=14> */
[----:B------:R-:W-:Y:S01]  /*13c50*/  IMAD.MOV R7, RZ, RZ, -R11 ;  /* 0x000000ffff077224 */ /* 0x000fe200078e0a0b */
[----:B------:R-:W-:-:S03]  /*13c60*/  IADD3 R5, -R9, RZ, RZ ;  /* 0x000000ff09057210 */ /* 0x000fc60007ffe1ff */
        /* <DEDUP_REMOVED lines=13> */
[----:B------:R-:W-:Y:S02]  /*13d40*/  @P5 IADD3 R9, R9, 0x1, RZ ;  /* 0x0000000109095810 */ /* 0x000fe40007ffe0ff */
[----:B------:R-:W-:-:S03]  /*13d50*/  @!P3 IADD3 R11, -R11, RZ, RZ ;  /* 0x000000ff0b0bb210 */ /* 0x000fc60007ffe1ff */
[----:B------:R-:W-:Y:S01]  /*13d60*/  @!P0 IMAD.MOV R9, RZ, RZ, -R9 ;  /* 0x000000ffff098224 */ /* 0x000fe200078e0a09 */
[----:B------:R-:W-:-:S04]  /*13d70*/  SEL R7, R4, R11, !P1 ;  /* 0x0000000b04077207 */ /* 0x000fc80004800000 */
[----:B------:R-:W-:Y:S01]  /*13d80*/  SEL R4, R4, R9, !P1 ;  /* 0x0000000904047207 */ /* 0x000fe20004800000 */
        /* <DEDUP_REMOVED lines=19> */
.L_x_2234:
[----:B------:R-:W-:-:S05]  /*13ec0*/  IMAD.MOV.U32 R6, RZ, RZ, c[0x0][0x198] ;  /* 0x00006600ff067624 */ /* 0x000fca00078e00ff */
[----:B------:R-:W-:-:S04]  /*13ed0*/  LEA R6, -R6, RZ, 0x7 ;  /* 0x000000ff06067211 */ /* 0x000fc800078e39ff */
[----:B------:R-:W-:Y:S02]  /*13ee0*/  SHF.R.S32.HI R4, RZ, 0x1f, R6 ;  /* 0x0000001fff047819 */ /* 0x000fe40000011406 */
.L_x_2235:
[----:B------:R-:W-:Y:S01]  /*13ef0*/  ULDC.64 UR4, c[0x0][0x198] ;  /* 0x0000660000047ab9 */ /* 0x000fe20000000a00 */
[C---:B------:R-:W-:Y:S01]  /*13f00*/  LEA R152, P0, R6.reuse, R152, 0x1 ;  /* 0x0000009806987211 */ /* 0x040fe200078008ff */
[----:B------:R-:W-:Y:S02]  /*13f10*/  USHF.L.U32 UR9, UR4, 0x6, URZ ;  /* 0x0000000604097899 */ /* 0x000fe4000800063f */
[----:B------:R-:W-:Y:S01]  /*13f20*/  UMOV UR8, 0x6 ;  /* 0x0000000600087882 */ /* 0x000fe20000000000 */
[----:B------:R-:W-:Y:S01]  /*13f30*/  LEA.HI.X R153, R6, R153, R4, 0x1, P0 ;  /* 0x0000009906997211 */ /* 0x000fe200000f0c04 */
[----:B------:R-:W-:Y:S02]  /*13f40*/  USHF.L.U64.HI UR5, UR4, UR8, UR5 ;  /* 0x0000000804057299 */ /* 0x000fe40008010205 */
[----:B------:R-:W-:Y:S02]  /*13f50*/  IADD3 R8, P0, R152, UR9, RZ ;  /* 0x0000000998087c10 */ /* 0x000fe4000ff1e0ff */
[----:B------:R-:W-:Y:S01]  /*13f60*/  @!PT LDS RZ, [RZ] ;  /* 0x00000000fffff984 */ /* 0x000fe20000000800 */
[----:B------:R-:W-:Y:S01]  /*13f70*/  @!PT LDS RZ, [RZ] ;  /* 0x00000000fffff984 */ /* 0x000fe20000000800 */
[----:B------:R-:W-:Y:S01]  /*13f80*/  @!PT LDS RZ, [RZ] ;  /* 0x00000000fffff984 */ /* 0x000fe20000000800 */
[----:B------:R1:W-:Y:S02]  /*13f90*/  LDGSTS.E.BYPASS.LTC128B.128 [R149+0x3000], [R152.64] ;  /* 0x0300000098957fae */ /* 0x0003e4000b901d46 */
[----:B------:R-:W-:-:S02]  /*13fa0*/  IADD3.X R9, R153, UR5, RZ, P0, !PT ;  /* 0x0000000599097c10 */ /* 0x000fc400087fe4ff */
        /* <DEDUP_REMOVED lines=16> */
.L_x_2233:
        /* <DEDUP_REMOVED lines=83> */
[----:B------:R-:W-:Y:S01]  /*145e0*/  FMUL.FTZ R117, R3, c[0x0][0x23c] ;  /* 0x00008f0003757a20 */ /* 0x000fe20000410000 */
[----:B------:R-:W1:Y:S01]  /*145f0*/  LDSM.16.MT88.4 R12, [R119+0x9000] ;  /* 0x00900000770c783b */ /* 0x000e620000004200 */
[----:B------:R-:W-:Y:S01]  /*14600*/  FFMA.FTZ R60, R53, c[0x0][0x23c], -R138 ;  /* 0x00008f00353c7a23 */ /* 0x000fe2000001088a */
[----:B------:R-:W-:Y:S01]  /*14610*/  MUFU.EX2 R123, R123 ;  /* 0x0000007b007b7308 */ /* 0x000fe20000000800 */
[----:B------:R-:W-:Y:S01]  /*14620*/  FADD.FTZ R4, R2, -R5 ;  /* 0x8000000502047221 */ /* 0x000fe20000010000 */
[----:B------:R-:W-:Y:S01]  /*14630*/  FSEL R117, R117, RZ, P0 ;  /* 0x000000ff75757208 */ /* 0x000fe20000000000 */
[----:B------:R-:W-:Y:S01]  /*14640*/  LDSM.16.MT88.4 R52, [R116+0xd000] ;  /* 0x00d000007434783b */ /* 0x000fe20000004200 */
[----:B------:R-:W-:Y:S01]  /*14650*/  FSEL R5, R3, RZ, P0 ;  /* 0x000000ff03057208 */ /* 0x000fe20000000000 */
[----:B------:R-:W-:-:S02]  /*14660*/  FMUL.FTZ R126, R4, c[0x0][0x23c] ;  /* 0x00008f00047e7a20 */ /* 0x000fc40000410000 */
[----:B------:R-:W-:Y:S01]  /*14670*/  FFMA.FTZ R57, R22, c[0x0][0x23c], -R117 ;  /* 0x00008f0016397a23 */ /* 0x000fe20000010875 */
[----:B------:R-:W2:Y:S01]  /*14680*/  MUFU.EX2 R60, R60 ;  /* 0x0000003c003c7308 */ /* 0x000ea20000000800 */
[----:B------:R-:W3:Y:S01]  /*14690*/  LDSM.16.MT88.4 R20, [R116+0x9000] ;  /* 0x009000007414783b */ /* 0x000ee20000004200 */
[----:B------:R-:W-:Y:S02]  /*146a0*/  FADD.FTZ R5, R0, -R5 ;  /* 0x8000000500057221 */ /* 0x000fe40000010000 */
[--C-:B------:R-:W-:Y:S02]  /*146b0*/  FFMA.FTZ R121, R25, c[0x0][0x23c], -R117.reuse ;  /* 0x00008f0019797a23 */ /* 0x100fe40000010875 */
[--C-:B------:R-:W-:Y:S02]  /*146c0*/  FFMA.FTZ R59, R26, c[0x0][0x23c], -R117.reuse ;  /* 0x00008f001a3b7a23 */ /* 0x100fe40000010875 */
[----:B------:R-:W-:Y:S01]  /*146d0*/  FFMA.FTZ R2, R16, c[0x0][0x23c], -R117 ;  /* 0x00008f0010027a23 */ /* 0x000fe20000010875 */
[----:B------:R-:W-:Y:S01]  /*146e0*/  MUFU.EX2 R61, R61 ;  /* 0x0000003d003d7308 */ /* 0x000fe20000000800 */
[----:B------:R-:W-:-:S02]  /*146f0*/  FMUL.FTZ R124, R5, c[0x0][0x23c] ;  /* 0x00008f00057c7a20 */ /* 0x000fc40000410000 */
[--C-:B------:R-:W-:Y:S02]  /*14700*/  FFMA.FTZ R0, R67, c[0x0][0x23c], -R138.reuse ;  /* 0x00008f0043007a23 */ /* 0x100fe4000001088a */
[--C-:B------:R-:W-:Y:S01]  /*14710*/  FFMA.FTZ R163, R163, c[0x0][0x23c], -R138.reuse ;  /* 0x00008f00a3a37a23 */ /* 0x100fe2000001088a */
[----:B--2---:R-:W-:Y:S02]  /*14720*/  F2FP.BF16.PACK_AB R4, R60, R123 ;  /* 0x0000007b3c04723e */ /* 0x004fe400000010ff */
[----:B------:R-:W2:Y:S01]  /*14730*/  MUFU.EX2 R58, R58 ;  /* 0x0000003a003a7308 */ /* 0x000ea20000000800 */
[--C-:B------:R-:W-:Y:S02]  /*14740*/  FFMA.FTZ R165, R165, c[0x0][0x23c], -R138.reuse ;  /* 0x00008f00a5a57a23 */ /* 0x100fe4000001088a */
[----:B------:R-:W-:Y:S02]  /*14750*/  FFMA.FTZ R176, R176, c[0x0][0x23c], -R117 ;  /* 0x00008f00b0b07a23 */ /* 0x000fe40000010875 */
        /* <DEDUP_REMOVED lines=22> */
[----:B------:R-:W4:Y:S08]  /*148c0*/  MUFU.EX2 R126, R126 ;  /* 0x0000007e007e7308 */ /* 0x000f300000000800 */
[----:B------:R-:W5:Y:S01]  /*148d0*/  MUFU.EX2 R124, R124 ;  /* 0x0000007c007c7308 */ /* 0x000f620000000800 */
[----:B--2---:R-:W-:Y:S01]  /*148e0*/  F2FP.BF16.PACK_AB R7, R2, R57 ;  /* 0x000000390207723e */ /* 0x004fe200000010ff */
[----:B----4-:R-:W-:-:S06]  /*148f0*/  FMUL.FTZ R8, R112, R126 ;  /* 0x0000007e70087220 */ /* 0x010fcc0000410000 */
        /* <DEDUP_REMOVED lines=8> */
[----:B------:R-:W-:Y:S02]  /*14980*/  FMUL.FTZ R19, R107, R124 ;  /* 0x0000007c6b137220 */ /* 0x000fe40000410000 */
[-C--:B------:R-:W-:Y:S01]  /*14990*/  FMUL.FTZ R24, R96, R126.reuse ;  /* 0x0000007e60187220 */ /* 0x080fe20000410000 */
[C---:B-1----:R-:W-:Y:S01]  /*149a0*/  HMMA.16816.F32.BF16 R8, R4.reuse, R12, R8 ;  /* 0x0000000c0408723c */ /* 0x042fe20000041808 */
[----:B------:R-:W-:Y:S01]  /*149b0*/  FMUL.FTZ R25, R97, R126 ;  /* 0x0000007e61197220 */ /* 0x000fe20000410000 */
[----:B------:R-:W-:Y:S01]  /*149c0*/  MUFU.EX2 R165, R165 ;  /* 0x000000a500a57308 */ /* 0x000fe20000000800 */
[-C--:B------:R-:W-:Y:S02]  /*149d0*/  FMUL.FTZ R26, R98, R124.reuse ;  /* 0x0000007c621a7220 */ /* 0x080fe40000410000 */
[----:B------:R-:W-:Y:S02]  /*149e0*/  FMUL.FTZ R27, R99, R124 ;  /* 0x0000007c631b7220 */ /* 0x000fe40000410000 */
[-C--:B------:R-:W-:Y:S01]  /*149f0*/  FMUL.FTZ R32, R88, R126.reuse ;  /* 0x0000007e58207220 */ /* 0x080fe20000410000 */
[----:B---3--:R-:W-:Y:S01]  /*14a00*/  HMMA.16816.F32.BF16 R16, R4, R20, R16 ;  /* 0x000000140410723c */ /* 0x008fe20000041810 */
[----:B------:R-:W-:Y:S01]  /*14a10*/  FMUL.FTZ R33, R89, R126 ;  /* 0x0000007e59217220 */ /* 0x000fe20000410000 */
[----:B------:R-:W-:Y:S01]  /*14a20*/  MUFU.EX2 R176, R176 ;  /* 0x000000b000b07308 */ /* 0x000fe20000000800 */
        /* <DEDUP_REMOVED lines=24> */
[-C--:B------:R-:W-:Y:S01]  /*14bb0*/  FMUL.FTZ R94, R94, R124.reuse ;  /* 0x0000007c5e5e7220 */ /* 0x080fe20000410000 */
[----:B------:R-:W-:Y:S01]  /*14bc0*/  LDSM.16.MT88.4 R108, [R119+0xac00] ;  /* 0x00ac0000776c783b */ /* 0x000fe20000004200 */
[----:B------:R-:W-:-:S02]  /*14bd0*/  FMUL.FTZ R95, R95, R124 ;  /* 0x0000007c5f5f7220 */ /* 0x000fc40000410000 */
        /* <DEDUP_REMOVED lines=19> */
[C---:B------:R-:W-:Y:S01]  /*14d10*/  HMMA.16816.F32.BF16 R44, R4.reuse, R46, R76 ;  /* 0x0000002e042c723c */ /* 0x040fe2000004184c */
[----:B------:R-:W-:Y:S01]  /*14d20*/  FMUL.FTZ R69, R69, R126 ;  /* 0x0000007e45457220 */ /* 0x000fe20000410000 */
[----:B------:R-:W-:Y:S01]  /*14d30*/  LDSM.16.MT88.4 R72, [R119+0xb400] ;  /* 0x00b400007748783b */ /* 0x000fe20000004200 */
[-C--:B------:R-:W-:Y:S01]  /*14d40*/  FMUL.FTZ R70, R70, R124.reuse ;  /* 0x0000007c46467220 */ /* 0x080fe20000410000 */
[----:B------:R-:W-:Y:S01]  /*14d50*/  MUFU.EX2 R142, R142 ;  /* 0x0000008e008e7308 */ /* 0x000fe20000000800 */
[----:B------:R-:W-:Y:S01]  /*14d60*/  FMUL.FTZ R71, R71, R124 ;  /* 0x0000007c47477220 */ /* 0x000fe20000410000 */
[----:B------:R-:W-:Y:S01]  /*14d70*/  LDSM.16.MT88.4 R76, [R119+0x9400] ;  /* 0x00940000774c783b */ /* 0x000fe20000004200 */
[--C-:B------:R-:W-:Y:S01]  /*14d80*/  FFMA.FTZ R87, R189, c[0x0][0x23c], -R138.reuse ;  /* 0x00008f00bd577a23 */ /* 0x100fe2000001088a */
[----:B------:R-:W-:Y:S01]  /*14d90*/  HMMA.16816.F32.BF16 R48, R4, R52, R48 ;  /* 0x000000340430723c */ /* 0x000fe20000041830 */
[----:B------:R-:W-:-:S02]  /*14da0*/  FFMA.FTZ R84, R187, c[0x0][0x23c], -R138 ;  /* 0x00008f00bb547a23 */ /* 0x000fc4000001088a */
[--C-:B------:R-:W-:Y:S01]  /*14db0*/  FFMA.FTZ R85, R65, c[0x0][0x23c], -R138.reuse ;  /* 0x00008f0041557a23 */ /* 0x100fe2000001088a */
[----:B------:R-:W-:Y:S01]  /*14dc0*/  MUFU.EX2 R132, R132 ;  /* 0x0000008400847308 */ /* 0x000fe20000000800 */
[--C-:B------:R-:W-:Y:S02]  /*14dd0*/  FFMA.FTZ R88, R190, c[0x0][0x23c], -R117.reuse ;  /* 0x00008f00be587a23 */ /* 0x100fe40000010875 */
[--C-:B------:R-:W-:Y:S01]  /*14de0*/  FFMA.FTZ R91, R188, c[0x0][0x23c], -R117.reuse ;  /* 0x00008f00bc5b7a23 */ /* 0x100fe20000010875 */
[----:B------:R-:W-:Y:S01]  /*14df0*/  HMMA.16816.F32.BF16 R4, R4, R54, R68 ;  /* 0x000000360404723c */ /* 0x000fe20000041844 */
[----:B------:R-:W1:Y:S01]  /*14e00*/  LDSM.16.MT88.4 R68, [R116+0x9400] ;  /* 0x009400007444783b */ /* 0x000e620000004200 */
[--C-:B------:R-:W-:Y:S02]  /*14e10*/  FFMA.FTZ R89, R66, c[0x0][0x23c], -R117.reuse ;  /* 0x00008f0042597a23 */ /* 0x100fe40000010875 */
[----:B------:R-:W-:Y:S01]  /*14e20*/  FFMA.FTZ R86, R64, c[0x0][0x23c], -R117 ;  /* 0x00008f0040567a23 */ /* 0x000fe20000010875 */
[----:B------:R-:W-:Y:S01]  /*14e30*/  MUFU.EX2 R87, R87 ;  /* 0x0000005700577308 */ /* 0x000fe20000000800 */
[----:B------:R-:W2:Y:S01]  /*14e40*/  LDSM.16.MT88.4 R64, [R116+0xb400] ;  /* 0x00b400007440783b */ /* 0x000ea20000004200 */
[----:B------:R-:W-:-:S02]  /*14e50*/  FFMA.FTZ R93, R185, c[0x0][0x23c], -R138 ;  /* 0x00008f00b95d7a23 */ /* 0x000fc4000001088a */
[--C-:B------:R-:W-:Y:S02]  /*14e60*/  FFMA.FTZ R92, R183, c[0x0][0x23c], -R138.reuse ;  /* 0x00008f00b75c7a23 */ /* 0x100fe4000001088a */
[--C-:B------:R-:W-:Y:S02]  /*14e70*/  FFMA.FTZ R90, R181, c[0x0][0x23c], -R138.reuse ;  /* 0x00008f00b55a7a23 */ /* 0x100fe4000001088a */
[----:B------:R-:W3:Y:S01]  /*14e80*/  MUFU.EX2 R84, R84 ;  /* 0x0000005400547308 */ /* 0x000ee20000000800 */
[----:B------:R-:W-:Y:S02]  /*14e90*/  FFMA.FTZ R95, R179, c[0x0][0x23c], -R138 ;  /* 0x00008f00b35f7a23 */ /* 0x000fe4000001088a */
[--C-:B------:R-:W-:Y:S02]  /*14ea0*/  FFMA.FTZ R94, R186, c[0x0][0x23c], -R117.reuse ;  /* 0x00008f00ba5e7a23 */ /* 0x100fe40000010875 */
[--C-:B------:R-:W-:Y:S02]  /*14eb0*/  FFMA.FTZ R99, R184, c[0x0][0x23c], -R117.reuse ;  /* 0x00008f00b8637a23 */ /* 0x100fe40000010875 */
[--C-:B------:R-:W-:Y:S01]  /*14ec0*/  FFMA.FTZ R97, R164, c[0x0][0x23c], -R117.reuse ;  /* 0x00008f00a4617a23 */ /* 0x100fe20000010875 */
[----:B------:R-:W4:Y:S01]  /*14ed0*/  MUFU.EX2 R85, R85 ;  /* 0x0000005500557308 */ /* 0x000f220000000800 */
[----:B------:R-:W-:-:S02]  /*14ee0*/  FFMA.FTZ R96, R182, c[0x0][0x23c], -R117 ;  /* 0x00008f00b6607a23 */ /* 0x000fc40000010875 */
[--C-:B------:R-:W-:Y:S02]  /*14ef0*/  FFMA.FTZ R98, R177, c[0x0][0x23c], -R138.reuse ;  /* 0x00008f00b1627a23 */ /* 0x100fe4000001088a */
[--C-:B------:R-:W-:Y:S02]  /*14f00*/  FFMA.FTZ R164, R169, c[0x0][0x23c], -R138.reuse ;  /* 0x00008f00a9a47a23 */ /* 0x100fe4000001088a */
[--C-:B------:R-:W-:Y:S01]  /*14f10*/  FFMA.FTZ R177, R174, c[0x0][0x23c], -R117.reuse ;  /* 0x00008f00aeb17a23 */ /* 0x100fe20000010875 */
[----:B------:R-:W-:Y:S01]  /*14f20*/  MUFU.EX2 R88, R88 ;  /* 0x0000005800587308 */ /* 0x000fe20000000800 */
[----:B---3--:R-:W-:Y:S01]  /*14f30*/  F2FP.BF16.PACK_AB R52, R84, R87 ;  /* 0x000000575434723e */ /* 0x008fe200000010ff */
[--C-:B------:R-:W-:Y:S02]  /*14f40*/  FFMA.FTZ R169, R180, c[0x0][0x23c], -R117.reuse ;  /* 0x00008f00b4a97a23 */ /* 0x100fe40000010875 */
[----:B------:R-:W-:Y:S02]  /*14f50*/  FFMA.FTZ R174, R178, c[0x0][0x23c], -R117 ;  /* 0x00008f00b2ae7a23 */ /* 0x000fe40000010875 */
[----:B------:R-:W-:-:S02]  /*14f60*/  FFMA.FTZ R178, R173, c[0x0][0x23c], -R138 ;  /* 0x00008f00adb27a23 */ /* 0x000fc4000001088a */
[----:B------:R-:W3:Y:S01]  /*14f70*/  MUFU.EX2 R91, R91 ;  /* 0x0000005b005b7308 */ /* 0x000ee20000000800 */
[----:B----4-:R-:W-:Y:S01]  /*14f80*/  F2FP.BF16.PACK_AB R54, R85, R0 ;  /* 0x000000005536723e */ /* 0x010fe200000010ff */
[--C-:B------:R-:W-:Y:S02]  /*14f90*/  FFMA.FTZ R180, R167, c[0x0][0x23c], -R138.reuse ;  /* 0x00008f00a7b47a23 */ /* 0x100fe4000001088a */
[--C-:B------:R-:W-:Y:S02]  /*14fa0*/  FFMA.FTZ R167, R172, c[0x0][0x23c], -R117.reuse ;  /* 0x00008f00aca77a23 */ /* 0x100fe40000010875 */
[----:B------:R-:W-:Y:S02]  /*14fb0*/  FFMA.FTZ R173, R166, c[0x0][0x23c], -R117 ;  /* 0x00008f00a6ad7a23 */ /* 0x000fe40000010875 */
[----:B------:R-:W-:Y:S01]  /*14fc0*/  MUFU.EX2 R89, R89 ;  /* 0x0000005900597308 */ /* 0x000fe20000000800 */
[--C-:B------:R-:W-:Y:S02]  /*14fd0*/  FFMA.FTZ R166, R143, c[0x0][0x23c], -R138.reuse ;  /* 0x00008f008fa67a23 */ /* 0x100fe4000001088a */
[----:B------:R-:W-:-:S02]  /*14fe0*/  FFMA.FTZ R172, R139, c[0x0][0x23c], -R138 ;  /* 0x00008f008bac7a23 */ /* 0x000fc4000001088a */
[--C-:B------:R-:W-:Y:S02]  /*14ff0*/  FFMA.FTZ R139, R162, c[0x0][0x23c], -R117.reuse ;  /* 0x00008f00a28b7a23 */ /* 0x100fe40000010875 */
[--C-:B------:R-:W-:Y:S01]  /*15000*/  FFMA.FTZ R143, R140, c[0x0][0x23c], -R117.reuse ;  /* 0x00008f008c8f7a23 */ /* 0x100fe20000010875 */
[----:B------:R-:W4:Y:S01]  /*15010*/  MUFU.EX2 R86, R86 ;  /* 0x0000005600567308 */ /* 0x000f220000000800 */
[----:B---3--:R-:W-:Y:S01]  /*15020*/  F2FP.BF16.PACK_AB R53, R91, R88 ;  /* 0x000000585b35723e */ /* 0x008fe200000010ff */
[--C-:B------:R-:W-:Y:S02]  /*15030*/  FFMA.FTZ R101, R125, c[0x0][0x23c], -R138.reuse ;  /* 0x00008f007d657a23 */ /* 0x100fe4000001088a */
[--C-:B------:R-:W-:Y:S02]  /*15040*/  FFMA.FTZ R80, R129, c[0x0][0x23c], -R138.reuse ;  /* 0x00008f0081507a23 */ /* 0x100fe4000001088a */
[----:B------:R-:W-:Y:S02]  /*15050*/  FFMA.FTZ R129, R134, c[0x0][0x23c], -R117 ;  /* 0x00008f0086817a23 */ /* 0x000fe40000010875 */
[----:B------:R-:W-:Y:S01]  /*15060*/  MUFU.EX2 R93, R93 ;  /* 0x0000005d005d7308 */ /* 0x000fe20000000800 */
[----:B------:R-:W-:-:S02]  /*15070*/  FFMA.FTZ R102, R127, c[0x0][0x23c], -R138 ;  /* 0x00008f007f667a23 */ /* 0x000fc4000001088a */
[----:B------:R-:W-:Y:S02]  /*15080*/  FFMA.FTZ R100, R136, c[0x0][0x23c], -R138 ;  /* 0x00008f0088647a23 */ /* 0x000fe4000001088a */
[----:B------:R-:W-:Y:S02]  /*15090*/  FFMA.FTZ R161, R161, R126, R123 ;  /* 0x0000007ea1a17223 */ /* 0x000fe4000001007b */
[----:B------:R-:W-:Y:S01]  /*150a0*/  FFMA.FTZ R104, R160, R124, R121 ;  /* 0x0000007ca0687223 */ /* 0x000fe20000010079 */
[----:B----4-:R-:W-:Y:S01]  /*150b0*/  F2FP.BF16.PACK_AB R55, R86, R89 ;  /* 0x000000595637723e */ /* 0x010fe200000010ff */
[----:B------:R-:W3:Y:S01]  /*150c0*/  MUFU.EX2 R92, R92 ;  /* 0x0000005c005c7308 */ /* 0x000ee20000000800 */
[--C-:B------:R-:W-:Y:S02]  /*150d0*/  FFMA.FTZ R123, R120, c[0x0][0x23c], -R117.reuse ;  /* 0x00008f00787b7a23 */ /* 0x100fe40000010875 */
[----:B------:R-:W-:Y:S02]  /*150e0*/  FFMA.FTZ R160, R62, c[0x0][0x23c], -R117 ;  /* 0x00008f003ea07a23 */ /* 0x000fe40000010875 */
[----:B------:R-:W-:Y:S01]  /*150f0*/  FADD.FTZ R60, R60, R161 ;  /* 0x000000a13c3c7221 */ /* 0x000fe20000010000 */
[----:B-1----:R-:W-:Y:S01]  /*15100*/  HMMA.16816.F32.BF16 R16, R52, R68, R16 ;  /* 0x000000443410723c */ /* 0x002fe20000041810 */
[----:B------:R-:W-:Y:S01]  /*15110*/  FADD.FTZ R104, R59, R104 ;  /* 0x000000683b687221 */ /* 0x000fe20000010000 */
[----:B------:R-:W-:Y:S01]  /*15120*/  MUFU.EX2 R90, R90 ;  /* 0x0000005a005a7308 */ /* 0x000fe20000000800 */
[----:B------:R-:W-:-:S02]  /*15130*/  FADD.FTZ R61, R61, R60 ;  /* 0x0000003c3d3d7221 */ /* 0x000fc40000010000 */
[----:B------:R-:W-:Y:S02]  /*15140*/  FADD.FTZ R57, R57, R104 ;  /* 0x0000006839397221 */ /* 0x000fe40000010000 */
[----:B------:R-:W-:Y:S01]  /*15150*/  FADD.FTZ R58, R58, R61 ;  /* 0x0000003d3a3a7221 */ /* 0x000fe20000010000 */
[C---:B------:R-:W-:Y:S01]  /*15160*/  HMMA.16816.F32.BF16 R20, R52.reuse, R70, R20 ;  /* 0x000000463414723c */ /* 0x040fe20000041814 */
[----:B------:R-:W1:Y:S01]  /*15170*/  LDSM.16.MT88.4 R68, [R119+0xd400] ;  /* 0x00d400007744783b */ /* 0x000e620000004200 */
        /* <DEDUP_REMOVED lines=8> */
[----:B------:R-:W-:-:S03]  /*15200*/  FADD.FTZ R0, R0, R87 ;  /* 0x0000005700007221 */ /* 0x000fc60000010000 */
[----:B------:R-:W-:Y:S01]  /*15210*/  HMMA.16816.F32.BF16 R28, R52, R74, R28 ;  /* 0x0000004a341c723c */ /* 0x000fe2000004181c */
[----:B------:R-:W4:Y:S01]  /*15220*/  LDSM.16.MT88.4 R72, [R116+0xd400] ;  /* 0x00d400007448783b */ /* 0x000f220000004200 */
[----:B------:R-:W5:Y:S01]  /*15230*/  MUFU.EX2 R99, R99 ;  /* 0x0000006300637308 */ /* 0x000f620000000800 */
[----:B------:R-:W-:-:S05]  /*15240*/  FADD.FTZ R0, R85, R0 ;  /* 0x0000000055007221 */ /* 0x000fca0000010000 */
[C---:B------:R-:W-:Y:S02]  /*15250*/  HMMA.16816.F32.BF16 R8, R52.reuse, R76, R8 ;  /* 0x0000004c3408723c */ /* 0x040fe40000041808 */
[----:B------:R-:W-:Y:S06]  /*15260*/  MUFU.EX2 R97, R97 ;  /* 0x0000006100617308 */ /* 0x000fec0000000800 */
[C---:B------:R-:W-:Y:S01]  /*15270*/  HMMA.16816.F32.BF16 R12, R52.reuse, R78, R12 ;  /* 0x0000004e340c723c */ /* 0x040fe2000004180c */
[----:B------:R-:W-:Y:S01]  /*15280*/  LDSM.16.MT88.4 R76, [R119+0x9800] ;  /* 0x00980000774c783b */ /* 0x000fe20000004200 */
[----:B------:R-:W3:Y:S06]  /*15290*/  MUFU.EX2 R96, R96 ;  /* 0x0000006000607308 */ /* 0x000eec0000000800 */
[C---:B--2---:R-:W-:Y:S02]  /*152a0*/  HMMA.16816.F32.BF16 R32, R52.reuse, R64, R32 ;  /* 0x000000403420723c */ /* 0x044fe40000041820 */
[----:B------:R-:W2:Y:S06]  /*152b0*/  MUFU.EX2 R98, R98 ;  /* 0x0000006200627308 */ /* 0x000eac0000000800 */
[C---:B-1----:R-:W-:Y:S02]  /*152c0*/  HMMA.16816.F32.BF16 R40, R52.reuse, R68, R40 ;  /* 0x000000443428723c */ /* 0x042fe40000041828 */
[----:B------:R-:W-:Y:S06]  /*152d0*/  MUFU.EX2 R164, R164 ;  /* 0x000000a400a47308 */ /* 0x000fec0000000800 */
[C---:B------:R-:W-:Y:S01]  /*152e0*/  HMMA.16816.F32.BF16 R44, R52.reuse, R70, R44 ;  /* 0x00000046342c723c */ /* 0x040fe2000004182c */
[----:B------:R-:W1:Y:S01]  /*152f0*/  LDSM.16.MT88.4 R68, [R116+0x9800] ;  /* 0x009800007444783b */ /* 0x000e620000004200 */
[----:B------:R-:W1:Y:S06]  /*15300*/  MUFU.EX2 R169, R169 ;  /* 0x000000a900a97308 */ /* 0x000e6c0000000800 */
[C---:B------:R-:W-:Y:S01]  /*15310*/  HMMA.16816.F32.BF16 R36, R52.reuse, R66, R36 ;  /* 0x000000423424723c */ /* 0x040fe20000041824 */
[----:B------:R-:W2:Y:S01]  /*15320*/  LDSM.16.MT88.4 R64, [R119+0xb800] ;  /* 0x00b800007740783b */ /* 0x000ea20000004200 */
[----:B------:R-:W-:Y:S06]  /*15330*/  MUFU.EX2 R177, R177 ;  /* 0x000000b100b17308 */ /* 0x000fec0000000800 */
[C---:B----4-:R-:W-:Y:S02]  /*15340*/  HMMA.16816.F32.BF16 R48, R52.reuse, R72, R48 ;  /* 0x000000483430723c */ /* 0x050fe40000041830 */
[----:B------:R-:W4:Y:S06]  /*15350*/  MUFU.EX2 R174, R174 ;  /* 0x000000ae00ae7308 */ /* 0x000f2c0000000800 */
[----:B------:R-:W-:Y:S01]  /*15360*/  HMMA.16816.F32.BF16 R4, R52, R74, R4 ;  /* 0x0000004a3404723c */ /* 0x000fe20000041804 */
[----:B------:R-:W4:Y:S01]  /*15370*/  LDSM.16.MT88.4 R72, [R116+0xb800] ;  /* 0x00b800007448783b */ /* 0x000f220000004200 */
[----:B------:R-:W1:Y:S05]  /*15380*/  MUFU.EX2 R178, R178 ;  /* 0x000000b200b27308 */ /* 0x000e6a0000000800 */
[----:B---3--:R-:W-:Y:S01]  /*15390*/  F2FP.BF16.PACK_AB R52, R92, R93 ;  /* 0x0000005d5c34723e */ /* 0x008fe200000010ff */
[----:B------:R-:W-:Y:S01]  /*153a0*/  FADD.FTZ R93, R93, R0 ;  /* 0x000000005d5d7221 */ /* 0x000fe20000010000 */
[----:B-----5:R-:W-:Y:S01]  /*153b0*/  F2FP.BF16.PACK_AB R53, R99, R94 ;  /* 0x0000005e6335723e */ /* 0x020fe200000010ff */
[----:B------:R-:W-:Y:S01]  /*153c0*/  MUFU.EX2 R180, R180 ;  /* 0x000000b400b47308 */ /* 0x000fe20000000800 */
[----:B------:R-:W-:-:S02]  /*153d0*/  F2FP.BF16.PACK_AB R54, R95, R90 ;  /* 0x0000005a5f36723e */ /* 0x000fc400000010ff */
[----:B------:R-:W-:-:S05]  /*153e0*/  F2FP.BF16.PACK_AB R55, R96, R97 ;  /* 0x000000616037723e */ /* 0x000fca00000010ff */
[----:B------:R-:W3:Y:S02]  /*153f0*/  MUFU.EX2 R167, R167 ;  /* 0x000000a700a77308 */ /* 0x000ee40000000800 */
[C---:B-1----:R-:W-:Y:S06]  /*15400*/  HMMA.16816.F32.BF16 R16, R52.reuse, R68, R16 ;  /* 0x000000443410723c */ /* 0x042fec0000041810 */
[----:B------:R-:W1:Y:S02]  /*15410*/  MUFU.EX2 R173, R173 ;  /* 0x000000ad00ad7308 */ /* 0x000e640000000800 */
[C---:B------:R-:W-:Y:S01]  /*15420*/  HMMA.16816.F32.BF16 R20, R52.reuse, R70, R20 ;  /* 0x000000463414723c */ /* 0x040fe20000041814 */
[----:B------:R-:W5:Y:S05]  /*15430*/  LDSM.16.MT88.4 R68, [R119+0xd800] ;  /* 0x00d800007744783b */ /* 0x000f6a0000004200 */
[----:B------:R-:W1:Y:S02]  /*15440*/  MUFU.EX2 R166, R166 ;  /* 0x000000a600a67308 */ /* 0x000e640000000800 */
[C---:B--2---:R-:W-:Y:S06]  /*15450*/  HMMA.16816.F32.BF16 R24, R52.reuse, R64, R24 ;  /* 0x000000403418723c */ /* 0x044fec0000041818 */
[----:B------:R-:W-:Y:S02]  /*15460*/  MUFU.EX2 R172, R172 ;  /* 0x000000ac00ac7308 */ /* 0x000fe40000000800 */
[C---:B------:R-:W-:Y:S01]  /*15470*/  HMMA.16816.F32.BF16 R28, R52.reuse, R66, R28 ;  /* 0x00000042341c723c */ /* 0x040fe2000004181c */
[----:B------:R-:W2:Y:S05]  /*15480*/  LDSM.16.MT88.4 R64, [R116+0xd800] ;  /* 0x00d800007440783b */ /* 0x000eaa0000004200 */
[----:B------:R-:W1:Y:S02]  /*15490*/  MUFU.EX2 R139, R139 ;  /* 0x0000008b008b7308 */ /* 0x000e640000000800 */
[C---:B------:R-:W-:Y:S06]  /*154a0*/  HMMA.16816.F32.BF16 R8, R52.reuse, R76, R8 ;  /* 0x0000004c3408723c */ /* 0x040fec0000041808 */
[----:B------:R-:W1:Y:S02]  /*154b0*/  MUFU.EX2 R143, R143 ;  /* 0x0000008f008f7308 */ /* 0x000e640000000800 */
[C---:B------:R-:W-:Y:S01]  /*154c0*/  HMMA.16816.F32.BF16 R12, R52.reuse, R78, R12 ;  /* 0x0000004e340c723c */ /* 0x040fe2000004180c */
[----:B------:R-:W-:Y:S05]  /*154d0*/  LDSM.16.MT88.4 R76, [R119+0x9c00] ;  /* 0x009c0000774c783b */ /* 0x000fea0000004200 */
[----:B------:R1:W-:Y:S02]  /*154e0*/  MUFU.EX2 R125, R131 ;  /* 0x00000083007d7308 */ /* 0x0003e40000000800 */
[C---:B----4-:R-:W-:Y:S06]  /*154f0*/  HMMA.16816.F32.BF16 R32, R52.reuse, R72, R32 ;  /* 0x000000483420723c */ /* 0x050fec0000041820 */
[----:B------:R-:W-:Y:S02]  /*15500*/  MUFU.EX2 R136, R135 ;  /* 0x0000008700887308 */ /* 0x000fe40000000800 */
[----:B-----5:R-:W-:Y:S01]  /*15510*/  HMMA.16816.F32.BF16 R40, R52, R68, R40 ;  /* 0x000000443428723c */ /* 0x020fe20000041828 */
[----:B-1----:R-:W-:-:S05]  /*15520*/  FFMA.FTZ R131, R128, c[0x0][0x23c], -R117 ;  /* 0x00008f0080837a23 */ /* 0x002fca0000010875 */
[----:B------:R-:W1:Y:S02]  /*15530*/  MUFU.EX2 R127, R133 ;  /* 0x00000085007f7308 */ /* 0x000e640000000800 */
[C---:B------:R-:W-:Y:S01]  /*15540*/  HMMA.16816.F32.BF16 R44, R52.reuse, R70, R44 ;  /* 0x00000046342c723c */ /* 0x040fe2000004182c */
[----:B------:R-:W4:Y:S05]  /*15550*/  LDSM.16.MT88.4 R68, [R116+0x9c00] ;  /* 0x009c00007444783b */ /* 0x000f2a0000004200 */
[----:B------:R5:W-:Y:S02]  /*15560*/  MUFU.EX2 R138, R80 ;  /* 0x00000050008a7308 */ /* 0x000be40000000800 */
[C---:B------:R-:W-:Y:S01]  /*15570*/  HMMA.16816.F32.BF16 R36, R52.reuse, R74, R36 ;  /* 0x0000004a3424723c */ /* 0x040fe20000041824 */
[----:B------:R-:W1:Y:S05]  /*15580*/  LDSM.16.MT88.4 R72, [R119+0xbc00] ;  /* 0x00bc00007748783b */ /* 0x000e6a0000004200 */
[----:B------:R-:W1:Y:S02]  /*15590*/  MUFU.EX2 R129, R129 ;  /* 0x0000008100817308 */ /* 0x000e640000000800 */
[C---:B--2---:R-:W-:Y:S06]  /*155a0*/  HMMA.16816.F32.BF16 R48, R52.reuse, R64, R48 ;  /* 0x000000403430723c */ /* 0x044fec0000041830 */
[----:B------:R-:W-:Y:S02]  /*155b0*/  MUFU.EX2 R130, R130 ;  /* 0x0000008200827308 */ /* 0x000fe40000000800 */
[----:B------:R-:W-:Y:S01]  /*155c0*/  HMMA.16816.F32.BF16 R4, R52, R66, R4 ;  /* 0x000000423404723c */ /* 0x000fe20000041804 */
[----:B------:R-:W2:Y:S04]  /*155d0*/  LDSM.16.MT88.4 R64, [R116+0xbc00] ;  /* 0x00bc00007440783b */ /* 0x000ea80000004200 */
[----:B-----5:R-:W-:Y:S02]  /*155e0*/  LDSM.16.MT88.4 R80, [R116+0xa800] ;  /* 0x00a800007450783b */ /* 0x020fe40000004200 */
[----:B------:R-:W-:Y:S01]  /*155f0*/  F2FP.BF16.PACK_AB R52, R98, R163 ;  /* 0x000000a36234723e */ /* 0x000fe200000010ff */
[----:B------:R-:W5:Y:S01]  /*15600*/  MUFU.EX2 R131, R131 ;  /* 0x0000008300837308 */ /* 0x000f620000000800 */
[----:B------:R-:W-:-:S02]  /*15610*/  F2FP.BF16.PACK_AB R53, R176, R169 ;  /* 0x000000a9b035723e */ /* 0x000fc400000010ff */
[----:B------:R-:W-:Y:S02]  /*15620*/  F2FP.BF16.PACK_AB R54, R165, R164 ;  /* 0x000000a4a536723e */ /* 0x000fe400000010ff */
[----:B------:R-:W-:-:S03]  /*15630*/  F2FP.BF16.PACK_AB R55, R174, R177 ;  /* 0x000000b1ae37723e */ /* 0x000fc600000010ff */
[----:B------:R-:W-:Y:S04]  /*15640*/  MUFU.EX2 R121, R102 ;  /* 0x0000006600797308 */ /* 0x000fe80000000800 */
[C---:B----4-:R-:W-:Y:S04]  /*15650*/  HMMA.16816.F32.BF16 R16, R52.reuse, R68, R16 ;  /* 0x000000443410723c */ /* 0x050fe80000041810 */
[----:B------:R-:W4:Y:S04]  /*15660*/  MUFU.EX2 R124, R101 ;  /* 0x00000065007c7308 */ /* 0x000f280000000800 */
[C---:B------:R-:W-:Y:S01]  /*15670*/  HMMA.16816.F32.BF16 R20, R52.reuse, R70, R20 ;  /* 0x000000463414723c */ /* 0x040fe20000041814 */
[----:B------:R-:W3:Y:S03]  /*15680*/  LDSM.16.MT88.4 R68, [R119+0xdc00] ;  /* 0x00dc00007744783b */ /* 0x000ee60000004200 */
[----:B------:R-:W-:Y:S04]  /*15690*/  MUFU.EX2 R137, R137 ;  /* 0x0000008900897308 */ /* 0x000fe80000000800 */
[C---:B-1----:R-:W-:Y:S04]  /*156a0*/  HMMA.16816.F32.BF16 R24, R52.reuse, R72, R24 ;  /* 0x000000483418723c */ /* 0x042fe80000041818 */
[----:B------:R1:W-:Y:S04]  /*156b0*/  MUFU.EX2 R126, R100 ;  /* 0x00000064007e7308 */ /* 0x0003e80000000800 */
[C---:B------:R-:W-:Y:S01]  /*156c0*/  HMMA.16816.F32.BF16 R28, R52.reuse, R74, R28 ;  /* 0x0000004a341c723c */ /* 0x040fe2000004181c */
[----:B------:R-:W4:Y:S03]  /*156d0*/  LDSM.16.MT88.4 R72, [R116+0xdc00] ;  /* 0x00dc00007448783b */ /* 0x000f260000004200 */
[----:B------:R-:W-:Y:S04]  /*156e0*/  MUFU.EX2 R122, R122 ;  /* 0x0000007a007a7308 */ /* 0x000fe80000000800 */
[C---:B--2---:R-:W-:Y:S04]  /*156f0*/  HMMA.16816.F32.BF16 R32, R52.reuse, R64, R32 ;  /* 0x000000403420723c */ /* 0x044fe80000041820 */
[----:B------:R-:W2:Y:S01]  /*15700*/  MUFU.EX2 R123, R123 ;  /* 0x0000007b007b7308 */ /* 0x000ea20000000800 */
[----:B-1----:R-:W-:Y:S03]  /*15710*/  LDSM.16.MT88.4 R100, [R116+0xac00] ;  /* 0x00ac00007464783b */ /* 0x002fe60000004200 */
[C---:B------:R-:W-:Y:S01]  /*15720*/  HMMA.16816.F32.BF16 R36, R52.reuse, R66, R36 ;  /* 0x000000423424723c */ /* 0x040fe20000041824 */
[----:B------:R-:W-:Y:S03]  /*15730*/  LDSM.16.MT88.4 R64, [R119+0xc000] ;  /* 0x00c000007740783b */ /* 0x000fe60000004200 */
[----:B------:R-:W-:Y:S04]  /*15740*/  MUFU.EX2 R63, R63 ;  /* 0x0000003f003f7308 */ /* 0x000fe80000000800 */
[C---:B------:R-:W-:Y:S04]  /*15750*/  HMMA.16816.F32.BF16 R8, R52.reuse, R76, R8 ;  /* 0x0000004c3408723c */ /* 0x040fe80000041808 */
[----:B------:R-:W1:Y:S04]  /*15760*/  MUFU.EX2 R160, R160 ;  /* 0x000000a000a07308 */ /* 0x000e680000000800 */
[C---:B---3--:R-:W-:Y:S08]  /*15770*/  HMMA.16816.F32.BF16 R40, R52.reuse, R68, R40 ;  /* 0x000000443428723c */ /* 0x048ff00000041828 */
[C---:B------:R-:W-:Y:S01]  /*15780*/  HMMA.16816.F32.BF16 R44, R52.reuse, R70, R44 ;  /* 0x00000046342c723c */ /* 0x040fe2000004182c */
[----:B------:R-:W3:Y:S07]  /*15790*/  LDSM.16.MT88.4 R68, [R116+0xa000] ;  /* 0x00a000007444783b */ /* 0x000eee0000004200 */
[C---:B------:R-:W-:Y:S01]  /*157a0*/  HMMA.16816.F32.BF16 R12, R52.reuse, R78, R12 ;  /* 0x0000004e340c723c */ /* 0x040fe2000004180c */
[----:B------:R-:W-:Y:S07]  /*157b0*/  LDSM.16.MT88.4 R76, [R119+0xa000] ;  /* 0x00a00000774c783b */ /* 0x000fee0000004200 */
[C---:B----4-:R-:W-:Y:S08]  /*157c0*/  HMMA.16816.F32.BF16 R48, R52.reuse, R72, R48 ;  /* 0x000000483430723c */ /* 0x050ff00000041830 */
[----:B------:R-:W-:Y:S01]  /*157d0*/  HMMA.16816.F32.BF16 R4, R52, R74, R4 ;  /* 0x0000004a3404723c */ /* 0x000fe20000041804 */
[----:B------:R-:W4:Y:S06]  /*157e0*/  LDSM.16.MT88.4 R72, [R116+0xc000] ;  /* 0x00c000007448783b */ /* 0x000f2c0000004200 */
[----:B------:R-:W-:-:S02]  /*157f0*/  F2FP.BF16.PACK_AB R52, R178, R175 ;  /* 0x000000afb234723e */ /* 0x000fc400000010ff */
[----:B------:R-:W-:Y:S02]  /*15800*/  F2FP.BF16.PACK_AB R53, R170, R167 ;  /* 0x000000a7aa35723e */ /* 0x000fe400000010ff */
[----:B------:R-:W-:Y:S02]  /*15810*/  F2FP.BF16.PACK_AB R54, R180, R171 ;  /* 0x000000abb436723e */ /* 0x000fe400000010ff */
[----:B------:R-:W-:-:S07]  /*15820*/  F2FP.BF16.PACK_AB R55, R173, R168 ;  /* 0x000000a8ad37723e */ /* 0x000fce00000010ff */
[C---:B---3--:R-:W-:Y:S08]  /*15830*/  HMMA.16816.F32.BF16 R16, R52.reuse, R68, R16 ;  /* 0x000000443410723c */ /* 0x048ff00000041810 */
[C---:B------:R-:W-:Y:S01]  /*15840*/  HMMA.16816.F32.BF16 R20, R52.reuse, R70, R20 ;  /* 0x000000463414723c */ /* 0x040fe20000041814 */
[----:B------:R-:W3:Y:S07]  /*15850*/  LDSM.16.MT88.4 R68, [R119+0xe000] ;  /* 0x00e000007744783b */ /* 0x000eee0000004200 */
[C---:B------:R-:W-:Y:S08]  /*15860*/  HMMA.16816.F32.BF16 R24, R52.reuse, R64, R24 ;  /* 0x000000403418723c */ /* 0x040ff00000041818 */
[C---:B------:R-:W-:Y:S01]  /*15870*/  HMMA.16816.F32.BF16 R28, R52.reuse, R66, R28 ;  /* 0x00000042341c723c */ /* 0x040fe2000004181c */
[----:B------:R-:W1:Y:S07]  /*15880*/  LDSM.16.MT88.4 R64, [R116+0xe000] ;  /* 0x00e000007440783b */ /* 0x000e6e0000004200 */
[C---:B----4-:R-:W-:Y:S08]  /*15890*/  HMMA.16816.F32.BF16 R32, R52.reuse, R72, R32 ;  /* 0x000000483420723c */ /* 0x050ff00000041820 */
[C---:B------:R-:W-:Y:S01]  /*158a0*/  HMMA.16816.F32.BF16 R36, R52.reuse, R74, R36 ;  /* 0x0000004a3424723c */ /* 0x040fe20000041824 */
[----:B------:R-:W-:Y:S07]  /*158b0*/  LDSM.16.MT88.4 R72, [R116+0xa400] ;  /* 0x00a400007448783b */ /* 0x000fee0000004200 */
[C---:B------:R-:W-:Y:S08]  /*158c0*/  HMMA.16816.F32.BF16 R8, R52.reuse, R76, R8 ;  /* 0x0000004c3408723c */ /* 0x040ff00000041808 */
[C---:B---3--:R-:W-:Y:S08]  /*158d0*/  HMMA.16816.F32.BF16 R40, R52.reuse, R68, R40 ;  /* 0x000000443428723c */ /* 0x048ff00000041828 */
[C---:B------:R-:W-:Y:S01]  /*158e0*/  HMMA.16816.F32.BF16 R44, R52.reuse, R70, R44 ;  /* 0x00000046342c723c */ /* 0x040fe2000004182c */
[----:B------:R-:W3:Y:S07]  /*158f0*/  LDSM.16.MT88.4 R68, [R119+0xc400] ;  /* 0x00c400007744783b */ /* 0x000eee0000004200 */
[C---:B-1----:R-:W-:Y:S08]  /*15900*/  HMMA.16816.F32.BF16 R48, R52.reuse, R64, R48 ;  /* 0x000000403430723c */ /* 0x042ff00000041830 */
[C---:B------:R-:W-:Y:S01]  /*15910*/  HMMA.16816.F32.BF16 R4, R52.reuse, R66, R4 ;  /* 0x000000423404723c */ /* 0x040fe20000041804 */
[----:B------:R-:W1:Y:S07]  /*15920*/  LDSM.16.MT88.4 R64, [R116+0xc400] ;  /* 0x00c400007440783b */ /* 0x000e6e0000004200 */
        /* <DEDUP_REMOVED lines=18> */
[C---:B---3--:R-:W-:Y:S07]  /*15a50*/  HMMA.16816.F32.BF16 R48, R52.reuse, R68, R48 ;  /* 0x000000443430723c */ /* 0x048fee0000041830 */
[----:B------:R-:W-:Y:S01]  /*15a60*/  F2FP.BF16.PACK_AB R68, R127, R136 ;  /* 0x000000887f44723e */ /* 0x000fe200000010ff */
[----:B------:R-:W-:Y:S01]  /*15a70*/  HMMA.16816.F32.BF16 R4, R52, R70, R4 ;  /* 0x000000463404723c */ /* 0x000fe20000041804 */
[----:B------:R-:W-:-:S06]  /*15a80*/  F2FP.BF16.PACK_AB R69, R132, R129 ;  /* 0x000000818445723e */ /* 0x000fcc00000010ff */
[----:B------:R-:W-:Y:S01]  /*15a90*/  F2FP.BF16.PACK_AB R70, R138, R125 ;  /* 0x0000007d8a46723e */ /* 0x000fe200000010ff */
[----:B--2---:R-:W-:Y:S01]  /*15aa0*/  HMMA.16816.F32.BF16 R40, R52, R72, R40 ;  /* 0x000000483428723c */ /* 0x004fe20000041828 */
[----:B-----5:R-:W-:-:S07]  /*15ab0*/  F2FP.BF16.PACK_AB R71, R131, R130 ;  /* 0x000000828347723e */ /* 0x020fce00000010ff */
[----:B------:R-:W-:Y:S01]  /*15ac0*/  HMMA.16816.F32.BF16 R44, R52, R74, R44 ;  /* 0x0000004a342c723c */ /* 0x000fe2000004182c */
[----:B------:R-:W2:Y:S04]  /*15ad0*/  LDSM.16.MT88.4 R72, [R116+0xc800] ;  /* 0x00c800007448783b */ /* 0x000ea80000004200 */
[----:B------:R-:W-:Y:S03]  /*15ae0*/  LDSM.16.MT88.4 R52, [R116+0xe800] ;  /* 0x00e800007434783b */ /* 0x000fe60000004200 */
[C---:B-1----:R-:W-:Y:S08]  /*15af0*/  HMMA.16816.F32.BF16 R8, R68.reuse, R64, R8 ;  /* 0x000000404408723c */ /* 0x042ff00000041808 */
[C---:B------:R-:W-:Y:S01]  /*15b00*/  HMMA.16816.F32.BF16 R12, R68.reuse, R66, R12 ;  /* 0x00000042440c723c */ /* 0x040fe2000004180c */
[----:B------:R-:W1:Y:S07]  /*15b10*/  LDSM.16.MT88.4 R64, [R119+0xe800] ;  /* 0x00e800007740783b */ /* 0x000e6e0000004200 */
[C---:B------:R-:W-:Y:S08]  /*15b20*/  HMMA.16816.F32.BF16 R16, R68.reuse, R80, R16 ;  /* 0x000000504410723c */ /* 0x040ff00000041810 */
[C---:B------:R-:W-:Y:S08]  /*15b30*/  HMMA.16816.F32.BF16 R20, R68.reuse, R82, R20 ;  /* 0x000000524414723c */ /* 0x040ff00000041814 */
[C---:B----4-:R-:W-:Y:S08]  /*15b40*/  HMMA.16816.F32.BF16 R24, R68.reuse, R76, R24 ;  /* 0x0000004c4418723c */ /* 0x050ff00000041818 */
[C---:B------:R-:W-:Y:S01]  /*15b50*/  HMMA.16816.F32.BF16 R28, R68.reuse, R78, R28 ;  /* 0x0000004e441c723c */ /* 0x040fe2000004181c */
[----:B------:R-:W3:Y:S07]  /*15b60*/  LDSM.16.MT88.4 R76, [R119+0xec00] ;  /* 0x00ec0000774c783b */ /* 0x000eee0000004200 */
[C---:B--2---:R-:W-:Y:S08]  /*15b70*/  HMMA.16816.F32.BF16 R32, R68.reuse, R72, R32 ;  /* 0x000000484420723c */ /* 0x044ff00000041820 */
[C---:B------:R-:W-:Y:S08]  /*15b80*/  HMMA.16816.F32.BF16 R36, R68.reuse, R74, R36 ;  /* 0x0000004a4424723c */ /* 0x040ff00000041824 */
[C---:B-1----:R-:W-:Y:S08]  /*15b90*/  HMMA.16816.F32.BF16 R40, R68.reuse, R64, R40 ;  /* 0x000000404428723c */ /* 0x042ff00000041828 */
[C---:B------:R-:W-:Y:S08]  /*15ba0*/  HMMA.16816.F32.BF16 R44, R68.reuse, R66, R44 ;  /* 0x00000042442c723c */ /* 0x040ff0000004182c */
[C---:B------:R-:W-:Y:S08]  /*15bb0*/  HMMA.16816.F32.BF16 R48, R68.reuse, R52, R48 ;  /* 0x000000344430723c */ /* 0x040ff00000041830 */
[----:B------:R-:W-:Y:S01]  /*15bc0*/  HMMA.16816.F32.BF16 R68, R68, R54, R4 ;  /* 0x000000364444723c */ /* 0x000fe20000041804 */
[----:B------:R-:W1:Y:S06]  /*15bd0*/  LDSM.16.MT88.4 R52, [R119+0xcc00] ;  /* 0x00cc00007734783b */ /* 0x000e6c0000004200 */
[----:B------:R-:W-:-:S02]  /*15be0*/  F2FP.BF16.PACK_AB R4, R124, R121 ;  /* 0x000000797c04723e */ /* 0x000fc400000010ff */
[----:B------:R-:W-:Y:S02]  /*15bf0*/  F2FP.BF16.PACK_AB R5, R123, R122 ;  /* 0x0000007a7b05723e */ /* 0x000fe400000010ff */
[----:B------:R-:W-:Y:S02]  /*15c00*/  F2FP.BF16.PACK_AB R6, R126, R137 ;  /* 0x000000897e06723e */ /* 0x000fe400000010ff */
[----:B------:R-:W-:-:S07]  /*15c10*/  F2FP.BF16.PACK_AB R7, R160, R63 ;  /* 0x0000003fa007723e */ /* 0x000fce00000010ff */
[C---:B------:R-:W-:Y:S07]  /*15c20*/  HMMA.16816.F32.BF16 R112, R4.reuse, R108, R8 ;  /* 0x0000006c0470723c */ /* 0x040fee0000041808 */
[----:B------:R-:W-:Y:S01]  /*15c30*/  FADD.FTZ R9, R89, R2 ;  /* 0x0000000259097221 */ /* 0x000fe20000010000 */
[----:B------:R-:W-:Y:S01]  /*15c40*/  HMMA.16816.F32.BF16 R108, R4, R110, R12 ;  /* 0x0000006e046c723c */ /* 0x000fe2000004180c */
[----:B------:R-:W-:Y:S02]  /*15c50*/  MOV R2, R56 ;  /* 0x0000003800027202 */ /* 0x000fe40000000f00 */
[----:B------:R-:W-:-:S02]  /*15c60*/  FADD.FTZ R9, R86, R9 ;  /* 0x0000000956097221 */ /* 0x000fc40000010000 */
[----:B------:R-:W2:Y:S02]  /*15c70*/  LDSM.16.MT88.4 R84, [R116+0xcc00] ;  /* 0x00cc00007454783b */ /* 0x000ea40000004200 */
[----:B------:R-:W-:Y:S01]  /*15c80*/  FADD.FTZ R0, R94, R9 ;  /* 0x000000095e007221 */ /* 0x000fe20000010000 */
[C---:B------:R-:W-:Y:S01]  /*15c90*/  HMMA.16816.F32.BF16 R104, R4.reuse, R100, R16 ;  /* 0x000000640468723c */ /* 0x040fe20000041810 */
[----:B------:R-:W-:Y:S02]  /*15ca0*/  FADD.FTZ R9, R92, R93 ;  /* 0x0000005d5c097221 */ /* 0x000fe40000010000 */
[----:B------:R-:W-:Y:S02]  /*15cb0*/  FADD.FTZ R0, R99, R0 ;  /* 0x0000000063007221 */ /* 0x000fe40000010000 */
[----:B------:R-:W-:Y:S02]  /*15cc0*/  FADD.FTZ R90, R90, R9 ;  /* 0x000000095a5a7221 */ /* 0x000fe40000010000 */
[----:B------:R-:W-:Y:S01]  /*15cd0*/  FADD.FTZ R97, R97, R0 ;  /* 0x0000000061617221 */ /* 0x000fe20000010000 */
[----:B---3--:R-:W-:Y:S01]  /*15ce0*/  HMMA.16816.F32.BF16 R80, R4, R76, R40 ;  /* 0x0000004c0450723c */ /* 0x008fe20000041828 */
        /* <DEDUP_REMOVED lines=9> */
[----:B------:R-:W3:Y:S01]  /*15d80*/  LDSM.16.MT88.4 R8, [R116+0xec00] ;  /* 0x00ec00007408783b */ /* 0x000ee20000004200 */
[----:B------:R-:W-:Y:S01]  /*15d90*/  FADD.FTZ R0, R165, R0 ;  /* 0x00000000a5007221 */ /* 0x000fe20000010000 */
[C---:B-1----:R-:W-:Y:S01]  /*15da0*/  HMMA.16816.F32.BF16 R96, R4.reuse, R52, R24 ;  /* 0x000000340460723c */ /* 0x042fe20000041818 */
        /* <DEDUP_REMOVED lines=9> */
[----:B--2---:R-:W-:Y:S01]  /*15e40*/  HMMA.16816.F32.BF16 R88, R4, R84, R32 ;  /* 0x000000540458723c */ /* 0x004fe20000041820 */
        /* <DEDUP_REMOVED lines=14> */
[----:B---3--:R-:W-:Y:S01]  /*15f30*/  HMMA.16816.F32.BF16 R72, R4, R8, R48 ;  /* 0x000000080448723c */ /* 0x008fe20000041830 */
[----:B------:R-:W-:Y:S02]  /*15f40*/  FADD.FTZ R13, R132, R13 ;  /* 0x0000000d840d7221 */ /* 0x000fe40000010000 */
[----:B------:R-:W-:Y:S01]  /*15f50*/  FADD.FTZ R125, R125, R0 ;  /* 0x000000007d7d7221 */ /* 0x000fe20000010000 */
[----:B------:R-:W-:Y:S01]  /*15f60*/  MOV R0, R3 ;  /* 0x0000000300007202 */ /* 0x000fe20000000f00 */
[----:B------:R-:W-:-:S02]  /*15f70*/  FADD.FTZ R130, R130, R13 ;  /* 0x0000000d82827221 */ /* 0x000fc40000010000 */
[----:B------:R-:W-:Y:S01]  /*15f80*/  FADD.FTZ R138, R138, R125 ;  /* 0x0000007d8a8a7221 */ /* 0x000fe20000010000 */
[----:B------:R-:W-:Y:S01]  /*15f90*/  HMMA.16816.F32.BF16 R68, R4, R10, R68 ;  /* 0x0000000a0444723c */ /* 0x000fe20000041844 */
[----:B------:R-:W-:Y:S02]  /*15fa0*/  FADD.FTZ R131, R131, R130 ;  /* 0x0000008283837221 */ /* 0x000fe40000010000 */
[----:B------:R-:W-:Y:S02]  /*15fb0*/  FADD.FTZ R121, R121, R138 ;  /* 0x0000008a79797221 */ /* 0x000fe40000010000 */
[----:B------:R-:W-:Y:S02]  /*15fc0*/  FADD.FTZ R122, R122, R131 ;  /* 0x000000837a7a7221 */ /* 0x000fe40000010000 */
[----:B------:R-:W-:Y:S02]  /*15fd0*/  FADD.FTZ R124, R124, R121 ;  /* 0x000000797c7c7221 */ /* 0x000fe40000010000 */
[----:B------:R-:W-:-:S02]  /*15fe0*/  FADD.FTZ R122, R123, R122 ;  /* 0x0000007a7b7a7221 */ /* 0x000fc40000010000 */
[----:B------:R-:W-:Y:S02]  /*15ff0*/  FADD.FTZ R137, R137, R124 ;  /* 0x0000007c89897221 */ /* 0x000fe40000010000 */
[----:B------:R-:W-:Y:S02]  /*16000*/  FADD.FTZ R63, R63, R122 ;  /* 0x0000007a3f3f7221 */ /* 0x000fe40000010000 */
[----:B------:R-:W-:Y:S02]  /*16010*/  FADD.FTZ R161, R126, R137 ;  /* 0x000000897ea17221 */ /* 0x000fe40000010000 */
[----:B------:R-:W-:Y:S02]  /*16020*/  FADD.FTZ R160, R160, R63 ;  /* 0x0000003fa0a07221 */ /* 0x000fe40000010000 */
.L_x_2230:
        /* <DEDUP_REMOVED lines=14> */
.L_x_2240:
        /* <DEDUP_REMOVED lines=64> */
.L_x_2237:
        /* <DEDUP_REMOVED lines=13> */
[----:B------:R-:W-:Y:S01]  /*165e0*/  ISETP.GE.AND P0, PT, R156, 0x2, PT ;  /* 0x000000029c00780c */ /* 0x000fe20003f06270 */
        /* <DEDUP_REMOVED lines=11> */
[----:B------:R-:W3:Y:S08]  /*166a0*/  LDSM.16.M88.4 R8, [R145+0x3000] ;  /* 0x003000009108783b */ /* 0x000ef00000000200 */
[----:B------:R-:W2:Y:S08]  /*166b0*/  LDSM.16.M88.4 R16, [R145+0x3400] ;  /* 0x003400009110783b */ /* 0x000eb00000000200 */
[----:B------:R-:W4:Y:S08]  /*166c0*/  LDSM.16.M88.4 R24, [R145+0x3800] ;  /* 0x003800009118783b */ /* 0x000f300000000200 */
[----:B------:R-:W0:Y:S08]  /*166d0*/  LDGDEPBAR ;  /* 0x00000000000079af */ /* 0x000e300000000000 */
[----:B------:R-:W5:Y:S01]  /*166e0*/  LDSM.16.M88.4 R32, [R145+0x3c00] ;  /* 0x003c00009120783b */ /* 0x000f620000000200 */
[C---:B---3--:R-:W-:Y:S07]  /*166f0*/  HMMA.16816.F32.BF16 R4, R64.reuse, R8, RZ ;  /* 0x000000084004723c */ /* 0x048fee00000418ff */
[----:B------:R-:W3:Y:S01]  /*16700*/  LDSM.16.M88.4 R40, [R145+0x4000] ;  /* 0x004000009128783b */ /* 0x000ee20000000200 */
[C---:B------:R-:W-:Y:S07]  /*16710*/  HMMA.16816.F32.BF16 R8, R64.reuse, R10, RZ ;  /* 0x0000000a4008723c */ /* 0x040fee00000418ff */
[----:B------:R-:W1:Y:S01]  /*16720*/  LDSM.16.M88.4 R48, [R145+0x4400] ;  /* 0x004400009130783b */ /* 0x000e620000000200 */
[C---:B--2---:R-:W-:Y:S07]  /*16730*/  HMMA.16816.F32.BF16 R12, R64.reuse, R16, RZ ;  /* 0x00000010400c723c */ /* 0x044fee00000418ff */
[----:B------:R-:W2:Y:S01]  /*16740*/  LDSM.16.M88.4 R56, [R145+0x4800] ;  /* 0x004800009138783b */ /* 0x000ea20000000200 */
[C---:B------:R-:W-:Y:S07]  /*16750*/  HMMA.16816.F32.BF16 R16, R64.reuse, R18, RZ ;  /* 0x000000124010723c */ /* 0x040fee00000418ff */
[----:B------:R-:W1:Y:S01]  /*16760*/  LDSM.16.M88.4 R120, [R145+0x4c00] ;  /* 0x004c00009178783b */ /* 0x000e620000000200 */
[C---:B----4-:R-:W-:Y:S07]  /*16770*/  HMMA.16816.F32.BF16 R20, R64.reuse, R24, RZ ;  /* 0x000000184014723c */ /* 0x050fee00000418ff */
[----:B------:R-:W-:Y:S01]  /*16780*/  LDSM.16.M88.4 R124, [R144] ;  /* 0x00000000907c783b */ /* 0x000fe20000000200 */
[C---:B------:R-:W-:Y:S07]  /*16790*/  HMMA.16816.F32.BF16 R24, R64.reuse, R26, RZ ;  /* 0x0000001a4018723c */ /* 0x040fee00000418ff */
[----:B------:R-:W4:Y:S01]  /*167a0*/  LDSM.16.M88.4 R128, [R118+0x3000] ;  /* 0x003000007680783b */ /* 0x000f220000000200 */
[C---:B-----5:R-:W-:Y:S07]  /*167b0*/  HMMA.16816.F32.BF16 R28, R64.reuse, R32, RZ ;  /* 0x00000020401c723c */ /* 0x060fee00000418ff */
[----:B------:R-:W-:Y:S01]  /*167c0*/  LDSM.16.M88.4 R132, [R118+0x3800] ;  /* 0x003800007684783b */ /* 0x000fe20000000200 */
[C---:B------:R-:W-:Y:S07]  /*167d0*/  HMMA.16816.F32.BF16 R32, R64.reuse, R34, RZ ;  /* 0x000000224020723c */ /* 0x040fee00000418ff */
[----:B------:R-:W-:Y:S01]  /*167e0*/  LDSM.16.M88.4 R136, [R118+0x3c00] ;  /* 0x003c00007688783b */ /* 0x000fe20000000200 */
[C---:B---3--:R-:W-:Y:S07]  /*167f0*/  HMMA.16816.F32.BF16 R36, R64.reuse, R40, RZ ;  /* 0x000000284024723c */ /* 0x048fee00000418ff */
[----:B------:R-:W-:Y:S01]  /*16800*/  LDSM.16.M88.4 R140, [R118+0x4000] ;  /* 0x00400000768c783b */ /* 0x000fe20000000200 */
[C---:B------:R-:W-:Y:S08]  /*16810*/  HMMA.16816.F32.BF16 R40, R64.reuse, R42, RZ ;  /* 0x0000002a4028723c */ /* 0x040ff000000418ff */
[C---:B-1----:R-:W-:Y:S08]  /*16820*/  HMMA.16816.F32.BF16 R44, R64.reuse, R48, RZ ;  /* 0x00000030402c723c */ /* 0x042ff000000418ff */
[C---:B------:R-:W-:Y:S08]  /*16830*/  HMMA.16816.F32.BF16 R48, R64.reuse, R50, RZ ;  /* 0x000000324030723c */ /* 0x040ff000000418ff */
[C---:B--2---:R-:W-:Y:S08]  /*16840*/  HMMA.16816.F32.BF16 R52, R64.reuse, R56, RZ ;  /* 0x000000384034723c */ /* 0x044ff000000418ff */
[C---:B------:R-:W-:Y:S08]  /*16850*/  HMMA.16816.F32.BF16 R56, R64.reuse, R58, RZ ;  /* 0x0000003a4038723c */ /* 0x040ff000000418ff */
[C---:B------:R-:W-:Y:S08]  /*16860*/  HMMA.16816.F32.BF16 R60, R64.reuse, R120, RZ ;  /* 0x00000078403c723c */ /* 0x040ff000000418ff */
[----:B------:R-:W-:Y:S01]  /*16870*/  HMMA.16816.F32.BF16 R64, R64, R122, RZ ;  /* 0x0000007a4040723c */ /* 0x000fe200000418ff */
[----:B------:R-:W1:Y:S07]  /*16880*/  LDSM.16.M88.4 R120, [R118+0x3400] ;  /* 0x003400007678783b */ /* 0x000e6e0000000200 */
[C---:B----4-:R-:W-:Y:S08]  /*16890*/  HMMA.16816.F32.BF16 R4, R124.reuse, R128, R4 ;  /* 0x000000807c04723c */ /* 0x050ff00000041804 */
        /* <DEDUP_REMOVED lines=8> */
[C---:B------:R-:W-:Y:S08]  /*16920*/  HMMA.16816.F32.BF16 R28, R124.reuse, R136, R28 ;  /* 0x000000887c1c723c */ /* 0x040ff0000004181c */
        /* <DEDUP_REMOVED lines=8> */
[C---:B-1----:R-:W-:Y:S08]  /*169b0*/  HMMA.16816.F32.BF16 R52, R124.reuse, R120, R52 ;  /* 0x000000787c34723c */ /* 0x042ff00000041834 */
[C---:B------:R-:W-:Y:S01]  /*169c0*/  HMMA.16816.F32.BF16 R56, R124.reuse, R122, R56 ;  /* 0x0000007a7c38723c */ /* 0x040fe20000041838 */
[----:B------:R-:W1:Y:S07]  /*169d0*/  LDSM.16.M88.4 R120, [R145+0x5800] ;  /* 0x005800009178783b */ /* 0x000e6e0000000200 */
[C---:B---3--:R-:W-:Y:S08]  /*169e0*/  HMMA.16816.F32.BF16 R60, R124.reuse, R132, R60 ;  /* 0x000000847c3c723c */ /* 0x048ff0000004183c */
[----:B------:R-:W-:Y:S01]  /*169f0*/  HMMA.16816.F32.BF16 R64, R124, R134, R64 ;  /* 0x000000867c40723c */ /* 0x000fe20000041840 */
[----:B------:R-:W3:Y:S07]  /*16a00*/  LDSM.16.M88.4 R124, [R145+0x5c00] ;  /* 0x005c0000917c783b */ /* 0x000eee0000000200 */
[C---:B----4-:R-:W-:Y:S01]  /*16a10*/  HMMA.16816.F32.BF16 R4, R136.reuse, R140, R4 ;  /* 0x0000008c8804723c */ /* 0x050fe20000041804 */
[----:B------:R-:W4:Y:S07]  /*16a20*/  LDSM.16.M88.4 R132, [R145+0x6000] ;  /* 0x006000009184783b */ /* 0x000f2e0000000200 */
[C---:B------:R-:W-:Y:S01]  /*16a30*/  HMMA.16816.F32.BF16 R8, R136.reuse, R142, R8 ;  /* 0x0000008e8808723c */ /* 0x040fe20000041808 */
        /* <DEDUP_REMOVED lines=10> */
[C---:B----4-:R-:W-:Y:S08]  /*16ae0*/  HMMA.16816.F32.BF16 R36, R136.reuse, R132, R36 ;  /* 0x000000848824723c */ /* 0x050ff00000041824 */
[C---:B------:R-:W-:Y:S01]  /*16af0*/  HMMA.16816.F32.BF16 R40, R136.reuse, R134, R40 ;  /* 0x000000868828723c */ /* 0x040fe20000041828 */
[----:B------:R-:W3:Y:S07]  /*16b00*/  LDSM.16.M88.4 R132, [R118+0x5000] ;  /* 0x005000007684783b */ /* 0x000eee0000000200 */
[C---:B-----5:R-:W-:Y:S08]  /*16b10*/  HMMA.16816.F32.BF16 R44, R136.reuse, R140, R44 ;  /* 0x0000008c882c723c */ /* 0x060ff0000004182c */
[C---:B------:R-:W-:Y:S01]  /*16b20*/  HMMA.16816.F32.BF16 R48, R136.reuse, R142, R48 ;  /* 0x0000008e8830723c */ /* 0x040fe20000041830 */
[----:B------:R-:W4:Y:S07]  /*16b30*/  LDSM.16.M88.4 R140, [R118+0x5400] ;  /* 0x00540000768c783b */ /* 0x000f2e0000000200 */
[C---:B--2---:R-:W-:Y:S08]  /*16b40*/  HMMA.16816.F32.BF16 R52, R136.reuse, R128, R52 ;  /* 0x000000808834723c */ /* 0x044ff00000041834 */
[C---:B------:R-:W-:Y:S01]  /*16b50*/  HMMA.16816.F32.BF16 R56, R136.reuse, R130, R56 ;  /* 0x000000828838723c */ /* 0x040fe20000041838 */
[----:B------:R-:W2:Y:S07]  /*16b60*/  LDSM.16.M88.4 R128, [R118+0x5800] ;  /* 0x005800007680783b */ /* 0x000eae0000000200 */
[C---:B-1----:R-:W-:Y:S08]  /*16b70*/  HMMA.16816.F32.BF16 R60, R136.reuse, R120, R60 ;  /* 0x00000078883c723c */ /* 0x042ff0000004183c */
[----:B------:R-:W-:Y:S01]  /*16b80*/  HMMA.16816.F32.BF16 R64, R136, R122, R64 ;  /* 0x0000007a8840723c */ /* 0x000fe20000041840 */
[----:B------:R-:W1:Y:S07]  /*16b90*/  LDSM.16.M88.4 R120, [R118+0x5c00] ;  /* 0x005c00007678783b */ /* 0x000e6e0000000200 */
[C---:B---3--:R-:W-:Y:S01]  /*16ba0*/  HMMA.16816.F32.BF16 R4, R124.reuse, R132, R4 ;  /* 0x000000847c04723c */ /* 0x048fe20000041804 */
[----:B------:R-:W-:Y:S07]  /*16bb0*/  LDSM.16.M88.4 R136, [R118+0x6400] ;  /* 0x006400007688783b */ /* 0x000fee0000000200 */
[C---:B------:R-:W-:Y:S01]  /*16bc0*/  HMMA.16816.F32.BF16 R8, R124.reuse, R134, R8 ;  /* 0x000000867c08723c */ /* 0x040fe20000041808 */
[----:B------:R-:W3:Y:S07]  /*16bd0*/  LDSM.16.M88.4 R132, [R118+0x6000] ;  /* 0x006000007684783b */ /* 0x000eee0000000200 */
[C---:B----4-:R-:W-:Y:S08]  /*16be0*/  HMMA.16816.F32.BF16 R12, R124.reuse, R140, R12 ;  /* 0x0000008c7c0c723c */ /* 0x050ff0000004180c */
[C---:B------:R-:W-:Y:S01]  /*16bf0*/  HMMA.16816.F32.BF16 R16, R124.reuse, R142, R16 ;  /* 0x0000008e7c10723c */ /* 0x040fe20000041810 */
[----:B------:R-:W4:Y:S07]  /*16c00*/  LDSM.16.M88.4 R140, [R118+0x6800] ;  /* 0x00680000768c783b */ /* 0x000f2e0000000200 */
        /* <DEDUP_REMOVED lines=9> */
[C---:B------:R-:W-:Y:S08]  /*16ca0*/  HMMA.16816.F32.BF16 R44, R124.reuse, R136, R44 ;  /* 0x000000887c2c723c */ /* 0x040ff0000004182c */
[C---:B------:R-:W-:Y:S01]  /*16cb0*/  HMMA.16816.F32.BF16 R48, R124.reuse, R138, R48 ;  /* 0x0000008a7c30723c */ /* 0x040fe20000041830 */
[----:B------:R-:W3:Y:S07]  /*16cc0*/  LDSM.16.M88.4 R136, [R145+0x7400] ;  /* 0x007400009188783b */ /* 0x000eee0000000200 */
[C---:B----4-:R-:W-:Y:S08]  /*16cd0*/  HMMA.16816.F32.BF16 R52, R124.reuse, R140, R52 ;  /* 0x0000008c7c34723c */ /* 0x050ff00000041834 */
[C---:B------:R-:W-:Y:S01]  /*16ce0*/  HMMA.16816.F32.BF16 R56, R124.reuse, R142, R56 ;  /* 0x0000008e7c38723c */ /* 0x040fe20000041838 */
[----:B------:R-:W4:Y:S07]  /*16cf0*/  LDSM.16.M88.4 R140, [R145+0x7800] ;  /* 0x00780000918c783b */ /* 0x000f2e0000000200 */
[C---:B--2---:R-:W-:Y:S08]  /*16d00*/  HMMA.16816.F32.BF16 R60, R124.reuse, R128, R60 ;  /* 0x000000807c3c723c */ /* 0x044ff0000004183c */
[----:B------:R-:W-:Y:S01]  /*16d10*/  HMMA.16816.F32.BF16 R64, R124, R130, R64 ;  /* 0x000000827c40723c */ /* 0x000fe20000041840 */
[----:B------:R-:W2:Y:S07]  /*16d20*/  LDSM.16.M88.4 R124, [R145+0x7c00] ;  /* 0x007c0000917c783b */ /* 0x000eae0000000200 */
[C---:B-1----:R-:W-:Y:S01]  /*16d30*/  HMMA.16816.F32.BF16 R4, R120.reuse, R132, R4 ;  /* 0x000000847804723c */ /* 0x042fe20000041804 */
[----:B------:R-:W1:Y:S07]  /*16d40*/  LDSM.16.M88.4 R128, [R145+0x8000] ;  /* 0x008000009180783b */ /* 0x000e6e0000000200 */
        /* <DEDUP_REMOVED lines=14> */
[C---:B--2---:R-:W-:Y:S08]  /*16e30*/  HMMA.16816.F32.BF16 R44, R120.reuse, R124, R44 ;  /* 0x0000007c782c723c */ /* 0x044ff0000004182c */
[C---:B------:R-:W-:Y:S08]  /*16e40*/  HMMA.16816.F32.BF16 R48, R120.reuse, R126, R48 ;  /* 0x0000007e7830723c */ /* 0x040ff00000041830 */
[C---:B------:R-:W-:Y:S08]  /*16e50*/  HMMA.16816.F32.BF16 R52, R120.reuse, R132, R52 ;  /* 0x000000847834723c */ /* 0x040ff00000041834 */
[C---:B------:R-:W-:Y:S08]  /*16e60*/  HMMA.16816.F32.BF16 R56, R120.reuse, R134, R56 ;  /* 0x000000867838723c */ /* 0x040ff00000041838 */
[C---:B-1----:R-:W-:Y:S08]  /*16e70*/  HMMA.16816.F32.BF16 R60, R120.reuse, R128, R60 ;  /* 0x00000080783c723c */ /* 0x042ff0000004183c */
[----:B------:R-:W-:Y:S01]  /*16e80*/  HMMA.16816.F32.BF16 R64, R120, R130, R64 ;  /* 0x000000827840723c */ /* 0x000fe20000041840 */
[----:B------:R-:W1:Y:S07]  /*16e90*/  LDSM.16.M88.4 R120, [R118+0x7400] ;  /* 0x007400007678783b */ /* 0x000e6e0000000200 */
[C---:B------:R-:W-:Y:S08]  /*16ea0*/  HMMA.16816.F32.BF16 R4, R136.reuse, R140, R4 ;  /* 0x0000008c8804723c */ /* 0x040ff00000041804 */
[C---:B------:R-:W-:Y:S11]  /*16eb0*/  HMMA.16816.F32.BF16 R8, R136.reuse, R142, R8 ;  /* 0x0000008e8808723c */ /* 0x040ff60000041808 */
[----:B------:R-:W-:Y:S05]  /*16ec0*/  @!UPT UIADD3 URZ, URZ, URZ, URZ ;  /* 0x0000003f3f3ff290 */ /* 0x000fea000fffe03f */
[----:B------:R-:W-:Y:S02]  /*16ed0*/  FMUL.FTZ R129, R4, c[0x0][0x2ec] ;  /* 0x0000bb0004817a20 */ /* 0x000fe40000410000 */
[----:B------:R-:W-:Y:S02]  /*16ee0*/  FMUL.FTZ R127, R5, c[0x0][0x2ec] ;  /* 0x0000bb00057f7a20 */ /* 0x000fe40000410000 */
[----:B------:R-:W-:Y:S02]  /*16ef0*/  FMUL.FTZ R128, R6, c[0x0][0x2ec] ;  /* 0x0000bb0006807a20 */ /* 0x000fe40000410000 */
[----:B------:R-:W2:Y:S01]  /*16f00*/  MUFU.TANH R129, R129 ;  /* 0x0000008100817308 */ /* 0x000ea20000002400 */
[----:B------:R-:W-:Y:S02]  /*16f10*/  FMUL.FTZ R204, R7, c[0x0][0x2ec] ;  /* 0x0000bb0007cc7a20 */ /* 0x000fe40000410000 */
[----:B------:R-:W3:Y:S01]  /*16f20*/  LDSM.16.M88.4 R4, [R118+0x7800] ;  /* 0x007800007604783b */ /* 0x000ee20000000200 */
[----:B------:R-:W-:Y:S01]  /*16f30*/  FMUL.FTZ R9, R9, c[0x0][0x2ec] ;  /* 0x0000bb0009097a20 */ /* 0x000fe20000410000 */
[C---:B-1----:R-:W-:Y:S03]  /*16f40*/  HMMA.16816.F32.BF16 R12, R136.reuse, R120, R12 ;  /* 0x00000078880c723c */ /* 0x042fe6000004180c */
[----:B------:R-:W-:Y:S02]  /*16f50*/  FMUL.FTZ R10, R10, c[0x0][0x2ec] ;  /* 0x0000bb000a0a7a20 */ /* 0x000fe40000410000 */
[----:B------:R-:W1:Y:S01]  /*16f60*/  MUFU.TANH R121, R9 ;  /* 0x0000000900797308 */ /* 0x000e620000002400 */
[----:B------:R-:W-:Y:S02]  /*16f70*/  FMUL.FTZ R11, R11, c[0x0][0x2ec] ;  /* 0x0000bb000b0b7a20 */ /* 0x000fe40000410000 */
[----:B------:R-:W-:Y:S01]  /*16f80*/  FMUL.FTZ R125, R8, c[0x0][0x2ec] ;  /* 0x0000bb00087d7a20 */ /* 0x000fe20000410000 */
[C---:B------:R-:W-:Y:S06]  /*16f90*/  HMMA.16816.F32.BF16 R16, R136.reuse, R122, R16 ;  /* 0x0000007a8810723c */ /* 0x040fec0000041810 */
[----:B------:R-:W4:Y:S09]  /*16fa0*/  MUFU.TANH R206, R10 ;  /* 0x0000000a00ce7308 */ /* 0x000f320000002400 */
[----:B------:R-:W-:Y:S01]  /*16fb0*/  FMUL.FTZ R199, R12, c[0x0][0x2ec] ;  /* 0x0000bb000cc77a20 */ /* 0x000fe20000410000 */
[----:B------:R5:W1:Y:S01]  /*16fc0*/  MUFU.TANH R120, R11 ;  /* 0x0000000b00787308 */ /* 0x000a620000002400 */
[----:B------:R-:W-:Y:S02]  /*16fd0*/  FMUL.FTZ R13, R13, c[0x0][0x2ec] ;  /* 0x0000bb000d0d7a20 */ /* 0x000fe40000410000 */
[----:B------:R-:W-:Y:S02]  /*16fe0*/  FMUL.FTZ R14, R14, c[0x0][0x2ec] ;  /* 0x0000bb000e0e7a20 */ /* 0x000fe40000410000 */
[----:B------:R-:W-:Y:S03]  /*16ff0*/  FMUL.FTZ R15, R15, c[0x0][0x2ec] ;  /* 0x0000bb000f0f7a20 */ /* 0x000fe60000410000 */
[----:B------:R-:W-:Y:S02]  /*17000*/  FMUL.FTZ R195, R16, c[0x0][0x2ec] ;  /* 0x0000bb0010c37a20 */ /* 0x000fe40000410000 */
[----:B------:R-:W1:Y:S01]  /*17010*/  MUFU.TANH R127, R127 ;  /* 0x0000007f007f7308 */ /* 0x000e620000002400 */
[----:B------:R-:W-:Y:S01]  /*17020*/  FMUL.FTZ R17, R17, c[0x0][0x2ec] ;  /* 0x0000bb0011117a20 */ /* 0x000fe20000410000 */
[C---:B---3--:R-:W-:Y:S03]  /*17030*/  HMMA.16816.F32.BF16 R20, R136.reuse, R4, R20 ;  /* 0x000000048814723c */ /* 0x048fe60000041814 */
[----:B------:R-:W-:Y:S02]  /*17040*/  FMUL.FTZ R18, R18, c[0x0][0x2ec] ;  /* 0x0000bb0012127a20 */ /* 0x000fe40000410000 */
[----:B------:R-:W-:Y:S03]  /*17050*/  FMUL.FTZ R19, R19, c[0x0][0x2ec] ;  /* 0x0000bb0013137a20 */ /* 0x000fe60000410000 */
[----:B------:R-:W3:Y:S01]  /*17060*/  MUFU.TANH R128, R128 ;  /* 0x0000008000807308 */ /* 0x000ee20000002400 */
[C---:B------:R-:W-:Y:S01]  /*17070*/  HMMA.16816.F32.BF16 R24, R136.reuse, R6, R24 ;  /* 0x000000068818723c */ /* 0x040fe20000041818 */
[----:B------:R-:W-:Y:S08]  /*17080*/  LDSM.16.M88.4 R4, [R118+0x8000] ;  /* 0x008000007604783b */ /* 0x000ff00000000200 */
[----:B------:R-:W1:Y:S01]  /*17090*/  MUFU.TANH R204, R204 ;  /* 0x000000cc00cc7308 */ /* 0x000e620000002400 */
[----:B-----5:R-:W5:Y:S05]  /*170a0*/  LDSM.16.M88.4 R8, [R118+0x7c00] ;  /* 0x007c00007608783b */ /* 0x020f6a0000000200 */
[----:B------:R-:W-:Y:S02]  /*170b0*/  FMUL.FTZ R191, R20, c[0x0][0x2ec] ;  /* 0x0000bb0014bf7a20 */ /* 0x000fe40000410000 */
[----:B------:R-:W-:Y:S02]  /*170c0*/  FMUL.FTZ R21, R21, c[0x0][0x2ec] ;  /* 0x0000bb0015157a20 */ /* 0x000fe40000410000 */
[----:B------:R-:W1:Y:S01]  /*170d0*/  MUFU.TANH R125, R125 ;  /* 0x0000007d007d7308 */ /* 0x000e620000002400 */
[----:B------:R-:W-:Y:S02]  /*170e0*/  FMUL.FTZ R22, R22, c[0x0][0x2ec] ;  /* 0x0000bb0016167a20 */ /* 0x000fe40000410000 */
[----:B------:R-:W-:Y:S02]  /*170f0*/  FMUL.FTZ R23, R23, c[0x0][0x2ec] ;  /* 0x0000bb0017177a20 */ /* 0x000fe40000410000 */
[----:B------:R-:W-:Y:S02]  /*17100*/  FMUL.FTZ R187, R24, c[0x0][0x2ec] ;  /* 0x0000bb0018bb7a20 */ /* 0x000fe40000410000 */
[----:B------:R-:W-:Y:S02]  /*17110*/  FMUL.FTZ R25, R25, c[0x0][0x2ec] ;  /* 0x0000bb0019197a20 */ /* 0x000fe40000410000 */
[----:B------:R-:W-:Y:S01]  /*17120*/  FMUL.FTZ R26, R26, c[0x0][0x2ec] ;  /* 0x0000bb001a1a7a20 */ /* 0x000fe20000410000 */
[----:B------:R-:W1:Y:S01]  /*17130*/  MUFU.TANH R199, R199 ;  /* 0x000000c700c77308 */ /* 0x000e620000002400 */
[----:B------:R-:W-:Y:S09]  /*17140*/  FMUL.FTZ R27, R27, c[0x0][0x2ec] ;  /* 0x0000bb001b1b7a20 */ /* 0x000ff20000410000 */
[----:B------:R-:W1:Y:S10]  /*17150*/  MUFU.TANH R197, R13 ;  /* 0x0000000d00c57308 */ /* 0x000e740000002400 */
[----:B------:R-:W1:Y:S01]  /*17160*/  MUFU.TANH R202, R14 ;  /* 0x0000000e00ca7308 */ /* 0x000e620000002400 */
[C---:B-----5:R-:W-:Y:S08]  /*17170*/  HMMA.16816.F32.BF16 R28, R136.reuse, R8, R28 ;  /* 0x00000008881c723c */ /* 0x060ff0000004181c */
[C---:B------:R-:W-:Y:S01]  /*17180*/  HMMA.16816.F32.BF16 R32, R136.reuse, R10, R32 ;  /* 0x0000000a8820723c */ /* 0x040fe20000041820 */
[----:B------:R-:W1:Y:S01]  /*17190*/  MUFU.TANH R200, R15 ;  /* 0x0000000f00c87308 */ /* 0x000e620000002400 */
[----:B------:R-:W5:Y:S06]  /*171a0*/  LDSM.16.M88.4 R8, [R118+0x8400] ;  /* 0x008400007608783b */ /* 0x000f6c0000000200 */
[C---:B------:R-:W-:Y:S03]  /*171b0*/  HMMA.16816.F32.BF16 R36, R136.reuse, R4, R36 ;  /* 0x000000048824723c */ /* 0x040fe60000041824 */
[----:B------:R-:W1:Y:S05]  /*171c0*/  MUFU.TANH R195, R195 ;  /* 0x000000c300c37308 */ /* 0x000e6a0000002400 */
        /* <DEDUP_REMOVED lines=48> */
[----:B------:R5:W1:Y:S03]  /*174d0*/  MUFU.TANH R132, R55 ;  /* 0x0000003700847308 */ /* 0x000a660000002400 */
[----:B------:R-:W-:Y:S02]  /*174e0*/  FMUL.FTZ R57, R57, c[0x0][0x2ec] ;  /* 0x0000bb0039397a20 */ /* 0x000fe40000410000 */
[----:B------:R-:W-:Y:S02]  /*174f0*/  FMUL.FTZ R58, R58, c[0x0][0x2ec] ;  /* 0x0000bb003a3a7a20 */ /* 0x000fe40000410000 */
[----:B------:R-:W-:Y:S03]  /*17500*/  FMUL.FTZ R59, R59, c[0x0][0x2ec] ;  /* 0x0000bb003b3b7a20 */ /* 0x000fe60000410000 */
[----:B------:R-:W1:Y:S05]  /*17510*/  MUFU.TANH R187, R187 ;  /* 0x000000bb00bb7308 */ /* 0x000e6a0000002400 */
[----:B------:R-:W-:Y:S02]  /*17520*/  FMUL.FTZ R142, R60, c[0x0][0x2ec] ;  /* 0x0000bb003c8e7a20 */ /* 0x000fe40000410000 */
[----:B------:R-:W-:Y:S02]  /*17530*/  FMUL.FTZ R61, R61, c[0x0][0x2ec] ;  /* 0x0000bb003d3d7a20 */ /* 0x000fe40000410000 */
[----:B------:R-:W-:Y:S01]  /*17540*/  FMUL.FTZ R63, R63, c[0x0][0x2ec] ;  /* 0x0000bb003f3f7a20 */ /* 0x000fe20000410000 */
[----:B------:R1:W1:Y:S03]  /*17550*/  MUFU.TANH R185, R25 ;  /* 0x0000001900b97308 */ /* 0x0002660000002400 */
[----:B------:R-:W-:Y:S02]  /*17560*/  FMUL.FTZ R137, R64, c[0x0][0x2ec] ;  /* 0x0000bb0040897a20 */ /* 0x000fe40000410000 */
[----:B-----5:R-:W-:Y:S02]  /*17570*/  FMUL.FTZ R55, R62, c[0x0][0x2ec] ;  /* 0x0000bb003e377a20 */ /* 0x020fe40000410000 */
[----:B------:R-:W-:Y:S02]  /*17580*/  FMUL.FTZ R53, R66, c[0x0][0x2ec] ;  /* 0x0000bb0042357a20 */ /* 0x000fe40000410000 */
[----:B------:R-:W-:Y:S01]  /*17590*/  FMUL.FTZ R52, R67, c[0x0][0x2ec] ;  /* 0x0000bb0043347a20 */ /* 0x000fe20000410000 */
[----:B------:R1:W1:Y:S01]  /*175a0*/  MUFU.TANH R190, R26 ;  /* 0x0000001a00be7308 */ /* 0x0002620000002400 */
[----:B------:R-:W-:Y:S09]  /*175b0*/  FMUL.FTZ R65, R65, c[0x0][0x2ec] ;  /* 0x0000bb0041417a20 */ /* 0x000ff20000410000 */
        /* <DEDUP_REMOVED lines=35> */
[----:B------:R-:W1:Y:S10]  /*177f0*/  MUFU.TANH R137, R137 ;  /* 0x0000008900897308 */ /* 0x000e740000002400 */
[----:B------:R1:W1:Y:S10]  /*17800*/  MUFU.TANH R138, R65 ;  /* 0x00000041008a7308 */ /* 0x0002740000002400 */
[----:B------:R-:W1:Y:S10]  /*17810*/  MUFU.TANH R53, R53 ;  /* 0x0000003500357308 */ /* 0x000e740000002400 */
        /* <DEDUP_REMOVED lines=68> */
.L_x_2239:
        /* <DEDUP_REMOVED lines=26> */
.L_x_2238:
[----:B--234-:R-:W-:Y:S01]  /*17e00*/  FMNMX.FTZ R0, R129, R117, !PT ;  /* 0x0000007581007209 */ /* 0x01cfe20007810000 */
[----:B------:R-:W-:Y:S01]  /*17e10*/  LDSM.16.MT88.4 R20, [R116+0x9000] ;  /* 0x009000007414783b */ /* 0x000fe20000004200 */
[----:B------:R-:W-:Y:S02]  /*17e20*/  FMNMX.FTZ R7, R128, R3, !PT ;  /* 0x0000000380077209 */ /* 0x000fe40007810000 */
[----:B------:R-:W-:Y:S02]  /*17e30*/  FMNMX.FTZ R0, R127, R0, !PT ;  /* 0x000000007f007209 */ /* 0x000fe40007810000 */
[----:B------:R-:W-:Y:S02]  /*17e40*/  FMNMX.FTZ R7, R204, R7, !PT ;  /* 0x00000007cc077209 */ /* 0x000fe40007810000 */
[----:B------:R-:W-:Y:S01]  /*17e50*/  FMNMX.FTZ R0, R125, R0, !PT ;  /* 0x000000007d007209 */ /* 0x000fe20007810000 */
[----:B-1----:R-:W-:Y:S01]  /*17e60*/  LDSM.16.MT88.4 R28, [R119+0xb000] ;  /* 0x00b00000771c783b */ /* 0x002fe20000004200 */
        /* <DEDUP_REMOVED lines=70> */
[----:B-1----:R-:W-:Y:S04]  /*182d0*/  FMNMX.FTZ R2, R11, R2, !PT ;  /* 0x000000020b027209 */ /* 0x002fe80007810000 */
[C---:B------:R-:W-:Y:S01]  /*182e0*/  FSETP.NEU.FTZ.AND P0, PT, R2.reuse, -INF , PT ;  /* 0xff8000000200780b */ /* 0x040fe20003f1d000 */
[C---:B------:R-:W-:Y:S01]  /*182f0*/  FADD.FTZ R4, -R2.reuse, R117 ;  /* 0x0000007502047221 */ /* 0x040fe20000010100 */
[----:B------:R-:W-:Y:S01]  /*18300*/  MOV R117, R2 ;  /* 0x0000000200757202 */ /* 0x000fe20000000f00 */
[----:B------:R-:W-:Y:S01]  /*18310*/  FMUL.FTZ R170, R2, c[0x0][0x23c] ;  /* 0x00008f0002aa7a20 */ /* 0x000fe20000410000 */
[----:B--2---:R-:W-:Y:S01]  /*18320*/  FMNMX.FTZ R0, R5, R0, !PT ;  /* 0x0000000005007209 */ /* 0x004fe20007810000 */
[----:B------:R-:W-:Y:S03]  /*18330*/  FMUL.FTZ R54, R4, c[0x0][0x23c] ;  /* 0x00008f0004367a20 */ /* 0x000fe60000410000 */
[----:B------:R-:W-:Y:S01]  /*18340*/  FSEL R170, R170, RZ, P0 ;  /* 0x000000ffaaaa7208 */ /* 0x000fe20000000000 */
[C---:B------:R-:W-:Y:S01]  /*18350*/  FADD.FTZ R4, -R0.reuse, R3 ;  /* 0x0000000300047221 */ /* 0x040fe20000010100 */
[----:B------:R-:W-:Y:S01]  /*18360*/  FSETP.NEU.FTZ.AND P0, PT, R0, -INF , PT ;  /* 0xff8000000000780b */ /* 0x000fe20003f1d000 */
[----:B------:R-:W1:Y:S02]  /*18370*/  MUFU.EX2 R54, R54 ;  /* 0x0000003600367308 */ /* 0x000e640000000800 */
[----:B------:R-:W-:Y:S02]  /*18380*/  FMUL.FTZ R3, R4, c[0x0][0x23c] ;  /* 0x00008f0004037a20 */ /* 0x000fe40000410000 */
[----:B------:R-:W-:Y:S02]  /*18390*/  FMUL.FTZ R4, R0, c[0x0][0x23c] ;  /* 0x00008f0000047a20 */ /* 0x000fe40000410000 */
[--C-:B------:R-:W-:Y:S02]  /*183a0*/  FFMA.FTZ R168, R129, c[0x0][0x23c], -R170.reuse ;  /* 0x00008f0081a87a23 */ /* 0x100fe400000108aa */
[--C-:B------:R-:W-:Y:S01]  /*183b0*/  FFMA.FTZ R129, R127, c[0x0][0x23c], -R170.reuse ;  /* 0x00008f007f817a23 */ /* 0x100fe200000108aa */
[----:B------:R-:W-:Y:S01]  /*183c0*/  FSEL R127, R4, RZ, P0 ;  /* 0x000000ff047f7208 */ /* 0x000fe20000000000 */
[--C-:B------:R-:W-:Y:S01]  /*183d0*/  FFMA.FTZ R125, R125, c[0x0][0x23c], -R170.reuse ;  /* 0x00008f007d7d7a23 */ /* 0x100fe200000108aa */
[----:B------:R-:W2:Y:S01]  /*183e0*/  MUFU.EX2 R3, R3 ;  /* 0x0000000300037308 */ /* 0x000ea20000000800 */
[--C-:B------:R-:W-:Y:S01]  /*183f0*/  FFMA.FTZ R122, R121, c[0x0][0x23c], -R170.reuse ;  /* 0x00008f00797a7a23 */ /* 0x100fe200000108aa */
[----:B------:R-:W-:Y:S01]  /*18400*/  ISETP.GT.AND P0, PT, R156, 0x1, PT ;  /* 0x000000019c00780c */ /* 0x000fe20003f04270 */
[--C-:B------:R-:W-:Y:S02]  /*18410*/  FFMA.FTZ R128, R128, c[0x0][0x23c], -R127.reuse ;  /* 0x00008f0080807a23 */ /* 0x100fe4000001087f */
[--C-:B------:R-:W-:Y:S02]  /*18420*/  FFMA.FTZ R123, R204, c[0x0][0x23c], -R127.reuse ;  /* 0x00008f00cc7b7a23 */ /* 0x100fe4000001087f */
[--C-:B------:R-:W-:Y:S02]  /*18430*/  FFMA.FTZ R121, R206, c[0x0][0x23c], -R127.reuse ;  /* 0x00008f00ce797a23 */ /* 0x100fe4000001087f */
[--C-:B------:R-:W-:Y:S01]  /*18440*/  FFMA.FTZ R120, R120, c[0x0][0x23c], -R127.reuse ;  /* 0x00008f0078787a23 */ /* 0x100fe2000001087f */
[----:B------:R-:W-:Y:S01]  /*18450*/  MUFU.EX2 R168, R168 ;  /* 0x000000a800a87308 */ /* 0x000fe20000000800 */
[--C-:B------:R-:W-:Y:S02]  /*18460*/  FFMA.FTZ R200, R200, c[0x0][0x23c], -R127.reuse ;  /* 0x00008f00c8c87a23 */ /* 0x100fe4000001087f */
[C---:B-1----:R-:W-:Y:S02]  /*18470*/  FMUL.FTZ R4, R54.reuse, R112 ;  /* 0x0000007036047220 */ /* 0x042fe40000410000 */
[C---:B------:R-:W-:Y:S02]  /*18480*/  FMUL.FTZ R5, R54.reuse, R113 ;  /* 0x0000007136057220 */ /* 0x040fe40000410000 */
        /* <DEDUP_REMOVED lines=30> */
[----:B------:R-:W-:Y:S01]  /*18670*/  LDSM.16.MT88.4 R76, [R116+0xc400] ;  /* 0x00c40000744c783b */ /* 0x000fe20000004200 */
[C---:B------:R-:W-:Y:S01]  /*18680*/  FMUL.FTZ R48, R54.reuse, R68 ;  /* 0x0000004436307220 */ /* 0x040fe20000410000 */
[----:B--2---:R-:W-:Y:S01]  /*18690*/  F2FP.BF16.PACK_AB R57, R123, R128 ;  /* 0x000000807b39723e */ /* 0x004fe200000010ff */
[----:B------:R-:W-:Y:S02]  /*186a0*/  FMUL.FTZ R49, R54, R69 ;  /* 0x0000004536317220 */ /* 0x000fe40000410000 */
[C---:B------:R-:W-:Y:S02]  /*186b0*/  FMUL.FTZ R50, R3.reuse, R70 ;  /* 0x0000004603327220 */ /* 0x040fe40000410000 */
[----:B------:R-:W-:Y:S02]  /*186c0*/  FMUL.FTZ R51, R3, R71 ;  /* 0x0000004703337220 */ /* 0x000fe40000410000 */
[----:B------:R-:W-:Y:S01]  /*186d0*/  MUFU.EX2 R121, R121 ;  /* 0x0000007900797308 */ /* 0x000fe20000000800 */
[----:B------:R-:W-:Y:S01]  /*186e0*/  LDSM.16.MT88.4 R68, [R116+0xb400] ;  /* 0x00b400007444783b */ /* 0x000fe20000004200 */
[--C-:B------:R-:W-:Y:S02]  /*186f0*/  FFMA.FTZ R87, R137, c[0x0][0x23c], -R170.reuse ;  /* 0x00008f0089577a23 */ /* 0x100fe400000108aa */
[--C-:B------:R-:W-:Y:S02]  /*18700*/  FFMA.FTZ R92, R136, c[0x0][0x23c], -R170.reuse ;  /* 0x00008f00885c7a23 */ /* 0x100fe400000108aa */
[--C-:B------:R-:W-:Y:S02]  /*18710*/  FFMA.FTZ R93, R197, c[0x0][0x23c], -R170.reuse ;  /* 0x00008f00c55d7a23 */ /* 0x100fe400000108aa */
[--C-:B------:R-:W-:Y:S02]  /*18720*/  FFMA.FTZ R86, R191, c[0x0][0x23c], -R170.reuse ;  /* 0x00008f00bf567a23 */ /* 0x100fe400000108aa */
[----:B------:R-:W2:Y:S01]  /*18730*/  MUFU.EX2 R120, R120 ;  /* 0x0000007800787308 */ /* 0x000ea20000000800 */
[--C-:B------:R-:W-:Y:S02]  /*18740*/  FFMA.FTZ R95, R131, c[0x0][0x23c], -R170.reuse ;  /* 0x00008f00835f7a23 */ /* 0x100fe400000108aa */
[----:B------:R-:W-:Y:S01]  /*18750*/  FFMA.FTZ R94, R135, c[0x0][0x23c], -R170 ;  /* 0x00008f00875e7a23 */ /* 0x000fe200000108aa */
[----:B-1----:R-:W-:Y:S01]  /*18760*/  F2FP.BF16.PACK_AB R58, R122, R125 ;  /* 0x0000007d7a3a723e */ /* 0x002fe200000010ff */
[----:B------:R-:W-:Y:S02]  /*18770*/  FFMA.FTZ R128, R3, R160, R128 ;  /* 0x000000a003807223 */ /* 0x000fe40000010080 */
[--C-:B------:R-:W-:Y:S02]  /*18780*/  FFMA.FTZ R167, R167, c[0x0][0x23c], -R170.reuse ;  /* 0x00008f00a7a77a23 */ /* 0x100fe400000108aa */
[--C-:B------:R-:W-:Y:S01]  /*18790*/  FFMA.FTZ R164, R164, c[0x0][0x23c], -R127.reuse ;  /* 0x00008f00a4a47a23 */ /* 0x100fe2000001087f */
[----:B------:R-:W-:Y:S01]  /*187a0*/  MUFU.EX2 R93, R93 ;  /* 0x0000005d005d7308 */ /* 0x000fe20000000800 */
[----:B------:R-:W-:Y:S02]  /*187b0*/  FFMA.FTZ R143, R143, c[0x0][0x23c], -R170 ;  /* 0x00008f008f8f7a23 */ /* 0x000fe400000108aa */
[--C-:B------:R-:W-:Y:S02]  /*187c0*/  FFMA.FTZ R162, R162, c[0x0][0x23c], -R127.reuse ;  /* 0x00008f00a2a27a23 */ /* 0x100fe4000001087f */
[----:B------:R-:W-:Y:S02]  /*187d0*/  FFMA.FTZ R168, R54, R161, R168 ;  /* 0x000000a136a87223 */ /* 0x000fe400000100a8 */
        /* <DEDUP_REMOVED lines=74> */
[----:B------:R-:W4:Y:S01]  /*18c80*/  MUFU.EX2 R82, R82 ;  /* 0x0000005200527308 */ /* 0x000f220000000800 */
[C---:B------:R-:W-:Y:S02]  /*18c90*/  FMUL.FTZ R46, R3.reuse, R74 ;  /* 0x0000004a032e7220 */ /* 0x040fe40000410000 */
[----:B------:R-:W-:Y:S02]  /*18ca0*/  FMUL.FTZ R47, R3, R75 ;  /* 0x0000004b032f7220 */ /* 0x000fe40000410000 */
[----:B------:R-:W5:Y:S01]  /*18cb0*/  LDSM.16.MT88.4 R72, [R116+0x9400] ;  /* 0x009400007448783b */ /* 0x000f620000004200 */
[--C-:B------:R-:W-:Y:S02]  /*18cc0*/  FFMA.FTZ R174, R174, c[0x0][0x23c], -R127.reuse ;  /* 0x00008f00aeae7a23 */ /* 0x100fe4000001087f */
[--C-:B------:R-:W-:Y:S02]  /*18cd0*/  FFMA.FTZ R131, R133, c[0x0][0x23c], -R170.reuse ;  /* 0x00008f0085837a23 */ /* 0x100fe400000108aa */
[C---:B------:R-:W-:Y:S01]  /*18ce0*/  HMMA.16816.F32.BF16 R44, R56.reuse, R60, R44 ;  /* 0x0000003c382c723c */ /* 0x040fe2000004182c */
[----:B------:R-:W-:Y:S02]  /*18cf0*/  MUFU.EX2 R3, R92 ;  /* 0x0000005c00037308 */ /* 0x000fe40000000800 */
[--C-:B------:R-:W-:Y:S02]  /*18d00*/  FFMA.FTZ R133, R134, c[0x0][0x23c], -R127.reuse ;  /* 0x00008f0086857a23 */ /* 0x100fe4000001087f */
[--C-:B------:R-:W-:Y:S02]  /*18d10*/  FFMA.FTZ R135, R141, c[0x0][0x23c], -R170.reuse ;  /* 0x00008f008d877a23 */ /* 0x100fe400000108aa */
[--C-:B------:R-:W-:Y:S01]  /*18d20*/  FFMA.FTZ R132, R132, c[0x0][0x23c], -R127.reuse ;  /* 0x00008f0084847a23 */ /* 0x100fe2000001087f */
[----:B------:R-:W-:Y:S01]  /*18d30*/  HMMA.16816.F32.BF16 R48, R56, R62, R48 ;  /* 0x0000003e3830723c */ /* 0x000fe20000041830 */
[----:B------:R-:W5:Y:S02]  /*18d40*/  LDSM.16.MT88.4 R60, [R119+0xb400] ;  /* 0x00b40000773c783b */ /* 0x000f640000004200 */
[----:B------:R-:W5:Y:S01]  /*18d50*/  MUFU.EX2 R83, R83 ;  /* 0x0000005300537308 */ /* 0x000f620000000800 */
[--C-:B------:R-:W-:Y:S02]  /*18d60*/  FFMA.FTZ R130, R130, c[0x0][0x23c], -R127.reuse ;  /* 0x00008f0082827a23 */ /* 0x100fe4000001087f */
[--C-:B------:R-:W-:Y:S01]  /*18d70*/  FFMA.FTZ R137, R126, c[0x0][0x23c], -R127.reuse ;  /* 0x00008f007e897a23 */ /* 0x100fe2000001087f */
[----:B-1----:R-:W-:Y:S01]  /*18d80*/  F2FP.BF16.PACK_AB R56, R93, R96 ;  /* 0x000000605d38723e */ /* 0x002fe200000010ff */
[----:B------:R-:W-:Y:S01]  /*18d90*/  FFMA.FTZ R124, R124, c[0x0][0x23c], -R127 ;  /* 0x00008f007c7c7a23 */ /* 0x000fe2000001087f */
[----:B--2---:R-:W-:Y:S03]  /*18da0*/  F2FP.BF16.PACK_AB R57, R84, R89 ;  /* 0x000000595439723e */ /* 0x004fe600000010ff */
[----:B---3--:R-:W-:Y:S01]  /*18db0*/  F2FP.BF16.PACK_AB R58, R80, R85 ;  /* 0x00000055503a723e */ /* 0x008fe200000010ff */
[----:B------:R-:W-:Y:S01]  /*18dc0*/  MUFU.EX2 R180, R180 ;  /* 0x000000b400b47308 */ /* 0x000fe20000000800 */
[----:B----4-:R-:W-:Y:S01]  /*18dd0*/  F2FP.BF16.PACK_AB R59, R82, R81 ;  /* 0x00000051523b723e */ /* 0x010fe200000010ff */
[--C-:B------:R-:W-:Y:S02]  /*18de0*/  FFMA.FTZ R142, R142, c[0x0][0x23c], -R170.reuse ;  /* 0x00008f008e8e7a23 */ /* 0x100fe400000108aa */
[----:B------:R-:W-:Y:S02]  /*18df0*/  FFMA.FTZ R170, R138, c[0x0][0x23c], -R170 ;  /* 0x00008f008aaa7a23 */ /* 0x000fe400000108aa */
[----:B------:R-:W-:Y:S02]  /*18e00*/  FADD.FTZ R168, R129, R168 ;  /* 0x000000a881a87221 */ /* 0x000fe40000010000 */
[C---:B------:R-:W-:Y:S02]  /*18e10*/  HMMA.16816.F32.BF16 R4, R56.reuse, R64, R4 ;  /* 0x000000403804723c */ /* 0x040fe40000041804 */
[----:B------:R-:W-:Y:S01]  /*18e20*/  MUFU.EX2 R165, R165 ;  /* 0x000000a500a57308 */ /* 0x000fe20000000800 */
[----:B------:R-:W-:Y:S04]  /*18e30*/  FADD.FTZ R128, R123, R128 ;  /* 0x000000807b807221 */ /* 0x000fe80000010000 */
[----:B------:R-:W-:Y:S01]  /*18e40*/  FADD.FTZ R121, R121, R128 ;  /* 0x0000008079797221 */ /* 0x000fe20000010000 */
[C---:B------:R-:W-:Y:S01]  /*18e50*/  HMMA.16816.F32.BF16 R8, R56.reuse, R66, R8 ;  /* 0x000000423808723c */ /* 0x040fe20000041808 */
[----:B------:R-:W1:Y:S03]  /*18e60*/  LDSM.16.MT88.4 R64, [R119+0xd400] ;  /* 0x00d400007740783b */ /* 0x000e660000004200 */
[----:B------:R-:W-:Y:S01]  /*18e70*/  MUFU.EX2 R166, R166 ;  /* 0x000000a600a67308 */ /* 0x000fe20000000800 */
[----:B------:R-:W-:Y:S03]  /*18e80*/  FADD.FTZ R120, R120, R121 ;  /* 0x0000007978787221 */ /* 0x000fe60000010000 */
[C---:B-----5:R-:W-:Y:S04]  /*18e90*/  HMMA.16816.F32.BF16 R12, R56.reuse, R72, R12 ;  /* 0x00000048380c723c */ /* 0x060fe8000004180c */
[----:B------:R-:W-:Y:S02]  /*18ea0*/  FADD.FTZ R89, R89, R120 ;  /* 0x0000007859597221 */ /* 0x000fe40000010000 */
[----:B------:R-:W-:Y:S02]  /*18eb0*/  MUFU.EX2 R162, R162 ;  /* 0x000000a200a27308 */ /* 0x000fe40000000800 */
[C---:B------:R-:W-:Y:S01]  /*18ec0*/  HMMA.16816.F32.BF16 R16, R56.reuse, R74, R16 ;  /* 0x0000004a3810723c */ /* 0x040fe20000041810 */
[----:B------:R-:W2:Y:S03]  /*18ed0*/  LDSM.16.MT88.4 R72, [R116+0xd400] ;  /* 0x00d400007448783b */ /* 0x000ea60000004200 */
[----:B------:R-:W-:Y:S04]  /*18ee0*/  FADD.FTZ R84, R84, R89 ;  /* 0x0000005954547221 */ /* 0x000fe80000010000 */
[C---:B------:R-:W-:Y:S01]  /*18ef0*/  HMMA.16816.F32.BF16 R20, R56.reuse, R60, R20 ;  /* 0x0000003c3814723c */ /* 0x040fe20000041814 */
[----:B------:R-:W-:Y:S07]  /*18f00*/  MUFU.EX2 R163, R163 ;  /* 0x000000a300a37308 */ /* 0x000fee0000000800 */
[C---:B------:R-:W-:Y:S01]  /*18f10*/  HMMA.16816.F32.BF16 R24, R56.reuse, R62, R24 ;  /* 0x0000003e3818723c */ /* 0x040fe20000041818 */
[----:B------:R-:W3:Y:S02]  /*18f20*/  LDSM.16.MT88.4 R60, [R119+0x9800] ;  /* 0x00980000773c783b */ /* 0x000ee40000004200 */
[----:B------:R4:W-:Y:S05]  /*18f30*/  MUFU.EX2 R136, R95 ;  /* 0x0000005f00887308 */ /* 0x0009ea0000000800 */
[C---:B------:R-:W-:Y:S05]  /*18f40*/  HMMA.16816.F32.BF16 R28, R56.reuse, R68, R28 ;  /* 0x00000044381c723c */ /* 0x040fea000004181c */
[----:B------:R5:W-:Y:S03]  /*18f50*/  MUFU.EX2 R134, R94 ;  /* 0x0000005e00867308 */ /* 0x000be60000000800 */
[C---:B------:R-:W-:Y:S01]  /*18f60*/  HMMA.16816.F32.BF16 R32, R56.reuse, R70, R32 ;  /* 0x000000463820723c */ /* 0x040fe20000041820 */
[----:B------:R-:W3:Y:S06]  /*18f70*/  LDSM.16.MT88.4 R68, [R116+0x9800] ;  /* 0x009800007444783b */ /* 0x000eec0000004200 */
[----:B------:R-:W3:Y:S01]  /*18f80*/  MUFU.EX2 R91, R91 ;  /* 0x0000005b005b7308 */ /* 0x000ee20000000800 */
[C---:B-1----:R-:W-:Y:S04]  /*18f90*/  HMMA.16816.F32.BF16 R36, R56.reuse, R64, R36 ;  /* 0x000000403824723c */ /* 0x042fe80000041824 */
[--C-:B----4-:R-:W-:Y:S04]  /*18fa0*/  FFMA.FTZ R95, R55, c[0x0][0x23c], -R127.reuse ;  /* 0x00008f00375f7a23 */ /* 0x110fe8000001087f */
[C---:B------:R-:W-:Y:S01]  /*18fb0*/  HMMA.16816.F32.BF16 R40, R56.reuse, R66, R40 ;  /* 0x000000423828723c */ /* 0x040fe20000041828 */
[----:B------:R-:W-:Y:S01]  /*18fc0*/  MUFU.EX2 R90, R90 ;  /* 0x0000005a005a7308 */ /* 0x000fe20000000800 */
[----:B------:R-:W1:Y:S02]  /*18fd0*/  LDSM.16.MT88.4 R64, [R119+0xb800] ;  /* 0x00b800007740783b */ /* 0x000e640000004200 */
[--C-:B-----5:R-:W-:Y:S02]  /*18fe0*/  FFMA.FTZ R94, R53, c[0x0][0x23c], -R127.reuse ;  /* 0x00008f00355e7a23 */ /* 0x120fe4000001087f */
[----:B------:R-:W-:Y:S02]  /*18ff0*/  FFMA.FTZ R127, R52, c[0x0][0x23c], -R127 ;  /* 0x00008f00347f7a23 */ /* 0x000fe4000001087f */
[C---:B--2---:R-:W-:Y:S03]  /*19000*/  HMMA.16816.F32.BF16 R44, R56.reuse, R72, R44 ;  /* 0x00000048382c723c */ /* 0x044fe6000004182c */
[----:B------:R-:W2:Y:S05]  /*19010*/  MUFU.EX2 R97, R97 ;  /* 0x0000006100617308 */ /* 0x000eaa0000000800 */
[----:B------:R-:W-:Y:S01]  /*19020*/  HMMA.16816.F32.BF16 R48, R56, R74, R48 ;  /* 0x0000004a3830723c */ /* 0x000fe20000041830 */
[----:B------:R-:W4:Y:S04]  /*19030*/  LDSM.16.MT88.4 R72, [R116+0xb800] ;  /* 0x00b800007448783b */ /* 0x000f280000004200 */
[----:B------:R-:W5:Y:S02]  /*19040*/  MUFU.EX2 R98, R98 ;  /* 0x0000006200627308 */ /* 0x000f640000000800 */
[----:B------:R-:W-:Y:S02]  /*19050*/  F2FP.BF16.PACK_AB R56, R83, R86 ;  /* 0x000000565338723e */ /* 0x000fe400000010ff */
[----:B---3--:R-:W-:Y:S06]  /*19060*/  F2FP.BF16.PACK_AB R57, R91, R88 ;  /* 0x000000585b39723e */ /* 0x008fec00000010ff */
[----:B------:R-:W-:Y:S01]  /*19070*/  MUFU.EX2 R172, R172 ;  /* 0x000000ac00ac7308 */ /* 0x000fe20000000800 */
[----:B--2---:R-:W-:Y:S09]  /*19080*/  F2FP.BF16.PACK_AB R58, R97, R90 ;  /* 0x0000005a613a723e */ /* 0x004ff200000010ff */
[----:B------:R-:W2:Y:S01]  /*19090*/  MUFU.EX2 R139, R139 ;  /* 0x0000008b008b7308 */ /* 0x000ea20000000800 */
[----:B-----5:R-:W-:Y:S09]  /*190a0*/  F2FP.BF16.PACK_AB R59, R99, R98 ;  /* 0x00000062633b723e */ /* 0x020ff200000010ff */
[----:B------:R-:W3:Y:S01]  /*190b0*/  MUFU.EX2 R176, R176 ;  /* 0x000000b000b07308 */ /* 0x000ee20000000800 */
[C---:B------:R-:W-:Y:S08]  /*190c0*/  HMMA.16816.F32.BF16 R4, R56.reuse, R60, R4 ;  /* 0x0000003c3804723c */ /* 0x040ff00000041804 */
[C---:B------:R-:W-:Y:S01]  /*190d0*/  HMMA.16816.F32.BF16 R8, R56.reuse, R62, R8 ;  /* 0x0000003e3808723c */ /* 0x040fe20000041808 */
[----:B------:R-:W5:Y:S01]  /*190e0*/  LDSM.16.MT88.4 R60, [R119+0xd800] ;  /* 0x00d80000773c783b */ /* 0x000f620000004200 */
[----:B------:R-:W-:Y:S06]  /*190f0*/  MUFU.EX2 R178, R178 ;  /* 0x000000b200b27308 */ /* 0x000fec0000000800 */
[C---:B------:R-:W-:Y:S04]  /*19100*/  HMMA.16816.F32.BF16 R12, R56.reuse, R68, R12 ;  /* 0x00000044380c723c */ /* 0x040fe8000004180c */
[----:B------:R-:W2:Y:S04]  /*19110*/  MUFU.EX2 R171, R171 ;  /* 0x000000ab00ab7308 */ /* 0x000ea80000000800 */
[C---:B------:R-:W-:Y:S01]  /*19120*/  HMMA.16816.F32.BF16 R16, R56.reuse, R70, R16 ;  /* 0x000000463810723c */ /* 0x040fe20000041810 */
[----:B------:R-:W2:Y:S05]  /*19130*/  LDSM.16.MT88.4 R68, [R116+0xd800] ;  /* 0x00d800007444783b */ /* 0x000eaa0000004200 */
[----:B------:R-:W-:Y:S02]  /*19140*/  MUFU.EX2 R175, R175 ;  /* 0x000000af00af7308 */ /* 0x000fe40000000800 */
[C---:B-1----:R-:W-:Y:S08]  /*19150*/  HMMA.16816.F32.BF16 R20, R56.reuse, R64, R20 ;  /* 0x000000403814723c */ /* 0x042ff00000041814 */
[C---:B------:R-:W-:Y:S01]  /*19160*/  HMMA.16816.F32.BF16 R24, R56.reuse, R66, R24 ;  /* 0x000000423818723c */ /* 0x040fe20000041818 */
[----:B------:R-:W1:Y:S01]  /*19170*/  LDSM.16.MT88.4 R64, [R119+0x9c00] ;  /* 0x009c00007740783b */ /* 0x000e620000004200 */
[----:B------:R-:W1:Y:S06]  /*19180*/  MUFU.EX2 R184, R184 ;  /* 0x000000b800b87308 */ /* 0x000e6c0000000800 */
[C---:B----4-:R-:W-:Y:S04]  /*19190*/  HMMA.16816.F32.BF16 R28, R56.reuse, R72, R28 ;  /* 0x00000048381c723c */ /* 0x050fe8000004181c */
[----:B------:R-:W-:Y:S04]  /*191a0*/  MUFU.EX2 R188, R188 ;  /* 0x000000bc00bc7308 */ /* 0x000fe80000000800 */
[C---:B------:R-:W-:Y:S01]  /*191b0*/  HMMA.16816.F32.BF16 R32, R56.reuse, R74, R32 ;  /* 0x0000004a3820723c */ /* 0x040fe20000041820 */
[----:B------:R-:W4:Y:S05]  /*191c0*/  LDSM.16.MT88.4 R72, [R116+0x9c00] ;  /* 0x009c00007448783b */ /* 0x000f2a0000004200 */
[----:B------:R-:W-:Y:S02]  /*191d0*/  MUFU.EX2 R179, R179 ;  /* 0x000000b300b37308 */ /* 0x000fe40000000800 */
[C---:B-----5:R-:W-:Y:S08]  /*191e0*/  HMMA.16816.F32.BF16 R36, R56.reuse, R60, R36 ;  /* 0x0000003c3824723c */ /* 0x060ff00000041824 */
[C---:B------:R-:W-:Y:S01]  /*191f0*/  HMMA.16816.F32.BF16 R40, R56.reuse, R62, R40 ;  /* 0x0000003e3828723c */ /* 0x040fe20000041828 */
[----:B------:R-:W5:Y:S01]  /*19200*/  LDSM.16.MT88.4 R60, [R119+0xbc00] ;  /* 0x00bc0000773c783b */ /* 0x000f620000004200 */
[----:B------:R-:W-:Y:S06]  /*19210*/  MUFU.EX2 R181, R181 ;  /* 0x000000b500b57308 */ /* 0x000fec0000000800 */
[C---:B--2---:R-:W-:Y:S04]  /*19220*/  HMMA.16816.F32.BF16 R44, R56.reuse, R68, R44 ;  /* 0x00000044382c723c */ /* 0x044fe8000004182c */
[----:B------:R-:W-:Y:S04]  /*19230*/  MUFU.EX2 R182, R182 ;  /* 0x000000b600b67308 */ /* 0x000fe80000000800 */
[----:B------:R-:W-:Y:S01]  /*19240*/  HMMA.16816.F32.BF16 R48, R56, R70, R48 ;  /* 0x000000463830723c */ /* 0x000fe20000041830 */
[----:B------:R-:W2:Y:S05]  /*19250*/  LDSM.16.MT88.4 R68, [R116+0xbc00] ;  /* 0x00bc00007444783b */ /* 0x000eaa0000004200 */
[----:B------:R-:W-:Y:S01]  /*19260*/  MUFU.EX2 R177, R177 ;  /* 0x000000b100b17308 */ /* 0x000fe20000000800 */
[----:B------:R-:W-:Y:S02]  /*19270*/  F2FP.BF16.PACK_AB R56, R139, R172 ;  /* 0x000000ac8b38723e */ /* 0x000fe400000010ff */
[----:B---3--:R-:W-:Y:S03]  /*19280*/  F2FP.BF16.PACK_AB R57, R176, R169 ;  /* 0x000000a9b039723e */ /* 0x008fe600000010ff */
[----:B------:R-:W-:Y:S02]  /*19290*/  F2FP.BF16.PACK_AB R58, R171, R178 ;  /* 0x000000b2ab3a723e */ /* 0x000fe400000010ff */
[----:B-1----:R-:W-:Y:S02]  /*192a0*/  F2FP.BF16.PACK_AB R59, R184, R175 ;  /* 0x000000afb83b723e */ /* 0x002fe400000010ff */
[----:B------:R-:W-:Y:S05]  /*192b0*/  MUFU.EX2 R186, R186 ;  /* 0x000000ba00ba7308 */ /* 0x000fea0000000800 */
[C---:B------:R-:W-:Y:S05]  /*192c0*/  HMMA.16816.F32.BF16 R4, R56.reuse, R64, R4 ;  /* 0x000000403804723c */ /* 0x040fea0000041804 */
[----:B------:R-:W-:Y:S03]  /*192d0*/  MUFU.EX2 R173, R173 ;  /* 0x000000ad00ad7308 */ /* 0x000fe60000000800 */
[C---:B------:R-:W-:Y:S01]  /*192e0*/  HMMA.16816.F32.BF16 R8, R56.reuse, R66, R8 ;  /* 0x000000423808723c */ /* 0x040fe20000041808 */
[----:B------:R-:W1:Y:S06]  /*192f0*/  LDSM.16.MT88.4 R64, [R119+0xdc00] ;  /* 0x00dc00007740783b */ /* 0x000e6c0000004200 */
[----:B------:R-:W-:Y:S01]  /*19300*/  MUFU.EX2 R174, R174 ;  /* 0x000000ae00ae7308 */ /* 0x000fe20000000800 */
[C---:B----4-:R-:W-:Y:S08]  /*19310*/  HMMA.16816.F32.BF16 R12, R56.reuse, R72, R12 ;  /* 0x00000048380c723c */ /* 0x050ff0000004180c */
[C---:B------:R-:W-:Y:S01]  /*19320*/  HMMA.16816.F32.BF16 R16, R56.reuse, R74, R16 ;  /* 0x0000004a3810723c */ /* 0x040fe20000041810 */
[----:B------:R-:W3:Y:S01]  /*19330*/  LDSM.16.MT88.4 R72, [R116+0xdc00] ;  /* 0x00dc00007448783b */ /* 0x000ee20000004200 */
[----:B------:R-:W4:Y:S06]  /*19340*/  MUFU.EX2 R131, R131 ;  /* 0x0000008300837308 */ /* 0x000f2c0000000800 */
[C---:B-----5:R-:W-:Y:S04]  /*19350*/  HMMA.16816.F32.BF16 R20, R56.reuse, R60, R20 ;  /* 0x0000003c3814723c */ /* 0x060fe80000041814 */
[----:B------:R-:W-:Y:S04]  /*19360*/  MUFU.EX2 R133, R133 ;  /* 0x0000008500857308 */ /* 0x000fe80000000800 */
[C---:B------:R-:W-:Y:S01]  /*19370*/  HMMA.16816.F32.BF16 R24, R56.reuse, R62, R24 ;  /* 0x0000003e3818723c */ /* 0x040fe20000041818 */
[----:B------:R-:W5:Y:S05]  /*19380*/  LDSM.16.MT88.4 R60, [R119+0xa000] ;  /* 0x00a00000773c783b */ /* 0x000f6a0000004200 */
[----:B------:R-:W3:Y:S02]  /*19390*/  MUFU.EX2 R132, R132 ;  /* 0x0000008400847308 */ /* 0x000ee40000000800 */
[C---:B--2---:R-:W-:Y:S04]  /*193a0*/  HMMA.16816.F32.BF16 R28, R56.reuse, R68, R28 ;  /* 0x00000044381c723c */ /* 0x044fe8000004181c */
[----:B----4-:R-:W-:Y:S04]  /*193b0*/  F2FP.BF16.PACK_AB R52, R131, R136 ;  /* 0x000000888334723e */ /* 0x010fe800000010ff */
[C---:B------:R-:W-:Y:S01]  /*193c0*/  HMMA.16816.F32.BF16 R32, R56.reuse, R70, R32 ;  /* 0x000000463820723c */ /* 0x040fe20000041820 */
[----:B------:R-:W2:Y:S01]  /*193d0*/  LDSM.16.MT88.4 R68, [R116+0xa000] ;  /* 0x00a000007444783b */ /* 0x000ea20000004200 */
[----:B------:R-:W4:Y:S06]  /*193e0*/  MUFU.EX2 R135, R135 ;  /* 0x0000008700877308 */ /* 0x000f2c0000000800 */
[C---:B-1----:R-:W-:Y:S04]  /*193f0*/  HMMA.16816.F32.BF16 R36, R56.reuse, R64, R36 ;  /* 0x000000403824723c */ /* 0x042fe80000041824 */
[----:B------:R-:W-:Y:S01]  /*19400*/  MUFU.EX2 R130, R130 ;  /* 0x0000008200827308 */ /* 0x000fe20000000800 */
[----:B---3--:R-:W-:Y:S03]  /*19410*/  F2FP.BF16.PACK_AB R53, R132, R133 ;  /* 0x000000858435723e */ /* 0x008fe600000010ff */
[C---:B------:R-:W-:Y:S01]  /*19420*/  HMMA.16816.F32.BF16 R40, R56.reuse, R66, R40 ;  /* 0x000000423828723c */ /* 0x040fe20000041828 */
[----:B------:R-:W1:Y:S05]  /*19430*/  LDSM.16.MT88.4 R64, [R119+0xc000] ;  /* 0x00c000007740783b */ /* 0x000e6a0000004200 */
[----:B------:R-:W3:Y:S02]  /*19440*/  MUFU.EX2 R137, R137 ;  /* 0x0000008900897308 */ /* 0x000ee40000000800 */
[C---:B------:R-:W-:Y:S04]  /*19450*/  HMMA.16816.F32.BF16 R44, R56.reuse, R72, R44 ;  /* 0x00000048382c723c */ /* 0x040fe8000004182c */
[----:B----4-:R-:W-:Y:S04]  /*19460*/  F2FP.BF16.PACK_AB R54, R135, R134 ;  /* 0x000000868736723e */ /* 0x010fe800000010ff */
[----:B------:R-:W-:Y:S01]  /*19470*/  HMMA.16816.F32.BF16 R48, R56, R74, R48 ;  /* 0x0000004a3830723c */ /* 0x000fe20000041830 */
[----:B------:R-:W4:Y:S01]  /*19480*/  LDSM.16.MT88.4 R72, [R116+0xc000] ;  /* 0x00c000007448783b */ /* 0x000f220000004200 */
[----:B------:R-:W1:Y:S05]  /*19490*/  MUFU.EX2 R126, R142 ;  /* 0x0000008e007e7308 */ /* 0x000e6a0000000800 */
[----:B------:R-:W-:Y:S02]  /*194a0*/  F2FP.BF16.PACK_AB R56, R179, R188 ;  /* 0x000000bcb338723e */ /* 0x000fe400000010ff */
[----:B------:R-:W-:Y:S03]  /*194b0*/  F2FP.BF16.PACK_AB R57, R182, R181 ;  /* 0x000000b5b639723e */ /* 0x000fe600000010ff */
[----:B------:R-:W-:Y:S01]  /*194c0*/  F2FP.BF16.PACK_AB R58, R186, R177 ;  /* 0x000000b1ba3a723e */ /* 0x000fe200000010ff */
[----:B------:R-:W-:Y:S01]  /*194d0*/  MUFU.EX2 R161, R170 ;  /* 0x000000aa00a17308 */ /* 0x000fe20000000800 */
[----:B------:R-:W-:Y:S02]  /*194e0*/  F2FP.BF16.PACK_AB R59, R174, R173 ;  /* 0x000000adae3b723e */ /* 0x000fe400000010ff */
[----:B---3--:R-:W-:Y:S05]  /*194f0*/  F2FP.BF16.PACK_AB R55, R137, R130 ;  /* 0x000000828937723e */ /* 0x008fea00000010ff */
[C---:B-----5:R-:W-:Y:S02]  /*19500*/  HMMA.16816.F32.BF16 R4, R56.reuse, R60, R4 ;  /* 0x0000003c3804723c */ /* 0x060fe40000041804 */
[----:B------:R-:W-:Y:S06]  /*19510*/  MUFU.EX2 R160, R127 ;  /* 0x0000007f00a07308 */ /* 0x000fec0000000800 */
        /* <DEDUP_REMOVED lines=8> */
[C---:B----4-:R-:W-:Y:S08]  /*195a0*/  HMMA.16816.F32.BF16 R28, R56.reuse, R72, R28 ;  /* 0x00000048381c723c */ /* 0x050ff0000004181c */
[C---:B------:R-:W-:Y:S01]  /*195b0*/  HMMA.16816.F32.BF16 R32, R56.reuse, R74, R32 ;  /* 0x0000004a3820723c */ /* 0x040fe20000041820 */
[----:B------:R-:W-:Y:S07]  /*195c0*/  LDSM.16.MT88.4 R72, [R119+0xc400] ;  /* 0x00c400007748783b */ /* 0x000fee0000004200 */
[C---:B---3--:R-:W-:Y:S08]  /*195d0*/  HMMA.16816.F32.BF16 R36, R56.reuse, R60, R36 ;  /* 0x0000003c3824723c */ /* 0x048ff00000041824 */
[C---:B------:R-:W-:Y:S01]  /*195e0*/  HMMA.16816.F32.BF16 R40, R56.reuse, R62, R40 ;  /* 0x0000003e3828723c */ /* 0x040fe20000041828 */
[----:B------:R-:W3:Y:S07]  /*195f0*/  LDSM.16.MT88.4 R60, [R116+0xa400] ;  /* 0x00a40000743c783b */ /* 0x000eee0000004200 */
[C---:B--2---:R-:W-:Y:S08]  /*19600*/  HMMA.16816.F32.BF16 R44, R56.reuse, R68, R44 ;  /* 0x00000044382c723c */ /* 0x044ff0000004182c */
[----:B------:R-:W-:Y:S01]  /*19610*/  HMMA.16816.F32.BF16 R48, R56, R70, R48 ;  /* 0x000000463830723c */ /* 0x000fe20000041830 */
[----:B------:R-:W2:Y:S06]  /*19620*/  LDSM.16.MT88.4 R68, [R119+0xe400] ;  /* 0x00e400007744783b */ /* 0x000eac0000004200 */
        /* <DEDUP_REMOVED lines=19> */
[C---:B-1----:R-:W-:Y:S08]  /*19760*/  HMMA.16816.F32.BF16 R44, R56.reuse, R64, R44 ;  /* 0x00000040382c723c */ /* 0x042ff0000004182c */
[----:B------:R-:W-:Y:S01]  /*19770*/  HMMA.16816.F32.BF16 R48, R56, R66, R48 ;  /* 0x000000423830723c */ /* 0x000fe20000041830 */
[----:B------:R-:W1:Y:S07]  /*19780*/  LDSM.16.MT88.4 R56, [R119+0xe800] ;  /* 0x00e800007738783b */ /* 0x000e6e0000004200 */
[C---:B---3--:R-:W-:Y:S01]  /*19790*/  HMMA.16816.F32.BF16 R4, R52.reuse, R60, R4 ;  /* 0x0000003c3404723c */ /* 0x048fe20000041804 */
[----:B------:R-:W3:Y:S01]  /*197a0*/  LDSM.16.MT88.4 R64, [R116+0xe800] ;  /* 0x00e800007440783b */ /* 0x000ee20000004200 */
[----:B------:R-:W-:Y:S06]  /*197b0*/  MUFU.EX2 R60, R95 ;  /* 0x0000005f003c7308 */ /* 0x000fec0000000800 */
[C---:B------:R-:W-:Y:S04]  /*197c0*/  HMMA.16816.F32.BF16 R8, R52.reuse, R62, R8 ;  /* 0x0000003e3408723c */ /* 0x040fe80000041808 */
[----:B------:R-:W4:Y:S04]  /*197d0*/  MUFU.EX2 R62, R87 ;  /* 0x00000057003e7308 */ /* 0x000f280000000800 */
[C---:B--2---:R-:W-:Y:S06]  /*197e0*/  HMMA.16816.F32.BF16 R12, R52.reuse, R68, R12 ;  /* 0x00000044340c723c */ /* 0x044fec000004180c */
[----:B------:R-:W2:Y:S01]  /*197f0*/  MUFU.EX2 R63, R94 ;  /* 0x0000005e003f7308 */ /* 0x000ea20000000800 */
[----:B------:R-:W-:Y:S01]  /*19800*/  F2FP.BF16.PACK_AB R68, R3, R126 ;  /* 0x0000007e0344723e */ /* 0x000fe200000010ff */
[C---:B------:R-:W-:Y:S08]  /*19810*/  HMMA.16816.F32.BF16 R16, R52.reuse, R70, R16 ;  /* 0x000000463410723c */ /* 0x040ff00000041810 */
[----:B------:R-:W5:Y:S01]  /*19820*/  MUFU.EX2 R61, R124 ;  /* 0x0000007c003d7308 */ /* 0x000f620000000800 */
[C---:B------:R-:W-:Y:S03]  /*19830*/  HMMA.16816.F32.BF16 R20, R52.reuse, R72, R20 ;  /* 0x000000483414723c */ /* 0x040fe60000041814 */
[----:B----4-:R-:W-:Y:S05]  /*19840*/  F2FP.BF16.PACK_AB R70, R161, R62 ;  /* 0x0000003ea146723e */ /* 0x010fea00000010ff */
[C---:B------:R-:W-:Y:S04]  /*19850*/  HMMA.16816.F32.BF16 R24, R52.reuse, R74, R24 ;  /* 0x0000004a3418723c */ /* 0x040fe80000041818 */
[----:B--2---:R-:W-:Y:S04]  /*19860*/  F2FP.BF16.PACK_AB R71, R160, R63 ;  /* 0x0000003fa047723e */ /* 0x004fe800000010ff */
[C---:B------:R-:W-:Y:S04]  /*19870*/  HMMA.16816.F32.BF16 R28, R52.reuse, R76, R28 ;  /* 0x0000004c341c723c */ /* 0x040fe8000004181c */
[----:B-----5:R-:W-:Y:S04]  /*19880*/  F2FP.BF16.PACK_AB R69, R61, R60 ;  /* 0x0000003c3d45723e */ /* 0x020fe800000010ff */
[C---:B------:R-:W-:Y:S01]  /*19890*/  HMMA.16816.F32.BF16 R32, R52.reuse, R78, R32 ;  /* 0x0000004e3420723c */ /* 0x040fe20000041820 */
[----:B------:R-:W-:Y:S07]  /*198a0*/  LDSM.16.MT88.4 R76, [R119+0xec00] ;  /* 0x00ec0000774c783b */ /* 0x000fee0000004200 */
[C---:B-1----:R-:W-:Y:S07]  /*198b0*/  HMMA.16816.F32.BF16 R36, R52.reuse, R56, R36 ;  /* 0x000000383424723c */ /* 0x042fee0000041824 */
[----:B------:R-:W-:Y:S01]  /*198c0*/  FADD.FTZ R57, R125, R168 ;  /* 0x000000a87d397221 */ /* 0x000fe20000010000 */
[C---:B------:R-:W-:Y:S04]  /*198d0*/  HMMA.16816.F32.BF16 R40, R52.reuse, R58, R40 ;  /* 0x0000003a3428723c */ /* 0x040fe80000041828 */
[----:B------:R-:W-:Y:S04]  /*198e0*/  FADD.FTZ R57, R122, R57 ;  /* 0x000000397a397221 */ /* 0x000fe80000010000 */
[C---:B---3--:R-:W-:Y:S04]  /*198f0*/  HMMA.16816.F32.BF16 R44, R52.reuse, R64, R44 ;  /* 0x00000040342c723c */ /* 0x048fe8000004182c */
[----:B------:R-:W-:Y:S04]  /*19900*/  FADD.FTZ R56, R96, R57 ;  /* 0x0000003960387221 */ /* 0x000fe80000010000 */
[----:B------:R-:W-:Y:S01]  /*19910*/  FADD.FTZ R56, R93, R56 ;  /* 0x000000385d387221 */ /* 0x000fe20000010000 */
[----:B------:R-:W-:Y:S01]  /*19920*/  HMMA.16816.F32.BF16 R48, R52, R66, R48 ;  /* 0x000000423430723c */ /* 0x000fe20000041830 */
[----:B------:R-:W1:Y:S02]  /*19930*/  LDSM.16.MT88.4 R92, [R119+0xcc00] ;  /* 0x00cc0000775c783b */ /* 0x000e640000004200 */
[----:B------:R-:W-:Y:S04]  /*19940*/  FADD.FTZ R85, R85, R56 ;  /* 0x0000003855557221 */ /* 0x000fe80000010000 */
[----:B------:R-:W-:Y:S01]  /*19950*/  FADD.FTZ R85, R80, R85 ;  /* 0x0000005550557221 */ /* 0x000fe20000010000 */
[C---:B------:R-:W-:Y:S07]  /*19960*/  HMMA.16816.F32.BF16 R112, R68.reuse, R108, R4 ;  /* 0x0000006c4470723c */ /* 0x040fee0000041804 */
[----:B------:R-:W-:Y:S01]  /*19970*/  FADD.FTZ R5, R81, R84 ;  /* 0x0000005451057221 */ /* 0x000fe20000010000 */
[C---:B------:R-:W-:Y:S04]  /*19980*/  HMMA.16816.F32.BF16 R108, R68.reuse, R110, R8 ;  /* 0x0000006e446c723c */ /* 0x040fe80000041808 */
[----:B------:R-:W-:Y:S02]  /*19990*/  FADD.FTZ R4, R86, R85 ;  /* 0x0000005556047221 */ /* 0x000fe40000010000 */
[----:B------:R-:W-:Y:S01]  /*199a0*/  FADD.FTZ R5, R82, R5 ;  /* 0x0000000552057221 */ /* 0x000fe20000010000 */
[----:B------:R-:W2:Y:S01]  /*199b0*/  LDSM.16.MT88.4 R84, [R116+0xcc00] ;  /* 0x00cc00007454783b */ /* 0x000ea20000004200 */
        /* <DEDUP_REMOVED lines=10> */
[----:B------:R-:W-:Y:S01]  /*19a60*/  FADD.FTZ R172, R172, R97 ;  /* 0x00000061acac7221 */ /* 0x000fe20000010000 */
[----:B------:R-:W3:Y:S01]  /*19a70*/  LDSM.16.MT88.4 R4, [R116+0xec00] ;  /* 0x00ec00007404783b */ /* 0x000ee20000004200 */
        /* <DEDUP_REMOVED lines=49> */
[----:B------:R-:W-:-:S05]  /*19d90*/  @P0 BRA `(.L_x_2240) ;  /* 0xffffc37000000947 */ /* 0x000fca000383ffff */
.L_x_2236:
        /* <DEDUP_REMOVED lines=158> */
[----:B-12---:R-:W-:-:S05]  /*1a780*/  IMAD R7, R0, c[0x0][0x214], RZ ;  /* 0x0000850000077a24 */ /* 0x006fca00078e02ff */
[----:B------:R-:W-:-:S05]  /*1a790*/  SEL R2, R7, R148, !P0 ;  /* 0x0000009407027207 */ /* 0x000fca0004000000 */
[----:B---3--:R-:W-:Y:S01]  /*1a7a0*/  IMAD R2, R5, c[0x0][0x234], R2 ;  /* 0x00008d0005027a24 */ /* 0x008fe200078e0202 */
[----:B------:R-:W-:Y:S05]  /*1a7b0*/  BRA `(.L_x_2242) ;  /* 0x0000004000007947 */ /* 0x000fea0003800000 */
.L_x_2241:
[----:B------:R-:W2:Y:S04]  /*1a7c0*/  S2R R5, SR_CTAID.Z ;  /* 0x0000000000057919 */ /* 0x000ea80000002700 */
[----:B------:R-:W2:Y:S02]  /*1a7d0*/  S2R R0, SR_CTAID.Y ;  /* 0x0000000000007919 */ /* 0x000ea40000002600 */
[----:B--2---:R-:W-:-:S04]  /*1a7e0*/  IMAD R2, R0, c[0x0][0x1c0], R5 ;  /* 0x0000700000027a24 */ /* 0x004fc800078e0205 */
[----:B------:R-:W-:Y:S02]  /*1a7f0*/  IMAD R2, R2, c[0x0][0x214], RZ ;  /* 0x0000850002027a24 */ /* 0x000fe400078e02ff */
.L_x_2242:
[----:B------:R-:W-:Y:S01]  /*1a800*/  BAR.SYNC.DEFER_BLOCKING 0x0 ;  /* 0x0000000000007b1d */ /* 0x000fe20000010000 */
[----:B------:R-:W-:Y:S01]  /*1a810*/  LOP3.LUT R9, R9, 0xffffffe0, RZ, 0xc0, !PT ;  /* 0xffffffe009097812 */ /* 0x000fe200078ec0ff */
[----:B------:R-:W-:Y:S01]  /*1a820*/  IMAD.WIDE.U32 R14, R148, c[0x0][0x1e8], RZ ;  /* 0x00007a00940e7a25 */ /* 0x000fe200078e00ff */
        /* <DEDUP_REMOVED lines=36> */
.L_x_2244:
[----:B------:R-:W-:Y:S05]  /*1aa70*/  BSYNC B0 ;  /* 0x0000000000007941 */ /* 0x000fea0003800000 */
.L_x_2243:
        /* <DEDUP_REMOVED lines=8> */
[----:B------:R-:W-:Y:S01]  /*1ab00*/  IMAD.WIDE.U32 R8, R2, c[0x0][0x1e8], R8 ;  /* 0x00007a0002087a25 */ /* 0x000fe200078e0008 */
[----:B------:R-:W-:-:S04]  /*1ab10*/  SHF.R.S32.HI R7, RZ, 0x1f, R2 ;  /* 0x0000001fff077819 */ /* 0x000fc80000011402 */
[----:B------:R-:W-:Y:S01]  /*1ab20*/  IADD3 R6, P0, R0, R8, RZ ;  /* 0x0000000800067210 */ /* 0x000fe20007f1e0ff */
[----:B------:R-:W-:Y:S01]  /*1ab30*/  IMAD R7, R7, c[0x0][0x1e8], RZ ;  /* 0x00007a0007077a24 */ /* 0x000fe200078e02ff */
[----:B------:R-:W-:-:S03]  /*1ab40*/  SHF.R.S32.HI R0, RZ, 0x1f, R3 ;  /* 0x0000001fff007819 */ /* 0x000fc60000011403 */
[C---:B------:R-:W-:Y:S01]  /*1ab50*/  IMAD R7, R2.reuse, c[0x0][0x1ec], R7 ;  /* 0x00007b0002077a24 */ /* 0x040fe200078e0207 */
[----:B------:R-:W-:-:S04]  /*1ab60*/  IADD3 R2, -R2, R147, RZ ;  /* 0x0000009302027210 */ /* 0x000fc80007ffe1ff */
        /* <DEDUP_REMOVED lines=15> */
.L_x_2246:
[----:B------:R-:W-:Y:S05]  /*1ac60*/  BSYNC B0 ;  /* 0x0000000000007941 */ /* 0x000fea0003800000 */
.L_x_2245:
[----:B------:R-:W-:-:S04]  /*1ac70*/  IADD3 R5, R3, 0x20, RZ ;  /* 0x0000002003057810 */ /* 0x000fc80007ffe0ff */
        /* <DEDUP_REMOVED lines=16> */
.L_x_2247:
        /* <DEDUP_REMOVED lines=16> */
.L_x_6335:


//--------------------- .text._ZN5flash24flash_fwd_splitkv_kernelI23Flash_fwd_kernel_traitsILi96ELi64ELi128ELi4ELb0ELb0EN7cutlass10bfloat16_tE19Flash_kernel_traitsILi96ELi64ELi128ELi4ES3_EELb1ELb0ELb1ELb0ELb0ELb0ELb0ELb1EEEvNS_16Flash_fwd_paramsE --------------------------
	.section	.text._ZN5flash24flash_fwd_splitkv_kernelI23Flash_fwd_kernel_traitsILi96ELi64ELi128ELi4ELb0ELb0EN7cutlass10bfloat16_tE19Flash_kernel_traitsILi96ELi64ELi128ELi4ES3_EELb1ELb0ELb1ELb0ELb0ELb0ELb0ELb1EEEvNS_16Flash_fwd_paramsE,"ax",@progbits
	.sectioninfo	@"SHI_REGISTERS=221"
	.align	128
        .global         _ZN5flash24flash_fwd_splitkv_kernelI23Flash_fwd_kernel_traitsILi96ELi64ELi128ELi4ELb0ELb0EN7cutlass10bfloat16_tE19Flash_kernel_traitsILi96ELi64ELi128ELi4ES3_EELb1ELb0ELb1ELb0ELb0ELb0ELb0ELb1EEEvNS_16Flash_fwd_paramsE
        .type           _ZN5flash24flash_fwd_splitkv_kernelI23Flash_fwd_kernel_traitsILi96ELi64ELi128ELi4ELb0ELb0EN7cutlass10bfloat16_tE19Flash_kernel_traitsILi96ELi64ELi128ELi4ES3_EELb1ELb0ELb1ELb0ELb0ELb0ELb0ELb1EEEvNS_16Flash_fwd_paramsE,@function
        .size           _ZN5flash24flash_fwd_splitkv_kernelI23Flash_fwd_kernel_traitsILi96ELi64ELi128ELi4ELb0ELb0EN7cutlass10bfloat16_tE19Flash_kernel_traitsILi96ELi64ELi128ELi4ES3_EELb1ELb0ELb1ELb0ELb0ELb0ELb0ELb1EEEvNS_16Flash_fwd_paramsE,(.L_x_6283 - _ZN5flash24flash_fwd_splitkv_kernelI23Flash_fwd_kernel_traitsILi96ELi64ELi128ELi4ELb0ELb0EN7cutlass10bfloat16_tE19Flash_kernel_traitsILi96ELi64ELi128ELi4ES3_EELb1ELb0ELb1ELb0ELb0ELb0ELb0ELb1EEEvNS_16Flash_fwd_paramsE)
        .other          _ZN5flash24flash_fwd_splitkv_kernelI23Flash_fwd_kernel_traitsILi96ELi64ELi128ELi4ELb0ELb0EN7cutlass10bfloat16_tE19Flash_kernel_traitsILi96ELi64ELi128ELi4ES3_EELb1ELb0ELb1ELb0ELb0ELb0ELb0ELb1EEEvNS_16Flash_fwd_paramsE,@"STO_CUDA_ENTRY STV_DEFAULT"
_ZN5flash24flash_fwd_splitkv_kernelI23Flash_fwd_kernel_traitsILi96ELi64ELi128ELi4ELb0ELb0EN7cutlass10bfloat16_tE19Flash_kernel_traitsILi96ELi64ELi128ELi4ES3_EELb1ELb0ELb1ELb0ELb0ELb0ELb0ELb1EEEvNS_16Flash_fwd_paramsE:
.text._ZN5flash24flash_fwd_splitkv_kernelI23Flash_fwd_kernel_traitsILi96ELi64ELi128ELi4ELb0ELb0EN7cutlass10bfloat16_tE19Flash_kernel_traitsILi96ELi64ELi128ELi4ES3_EELb1ELb0ELb1ELb0ELb0ELb0ELb0ELb1EEEvNS_16Flash_fwd_paramsE:
        /* <DEDUP_REMOVED lines=9> */
[----:B-123--:R-:W-:Y:S05]  /*0090*/  CALL.REL.NOINC `($_ZN5flash24flash_fwd_splitkv_kernelI23Flash_fwd_kernel_traitsILi96ELi64ELi128ELi4ELb0ELb0EN7cutlass10bfloat16_tE19Flash_kernel_traitsILi96ELi64ELi128ELi4ES3_EELb1ELb0ELb1ELb0ELb0ELb0ELb0ELb1EEEvNS_16Flash_fwd_paramsE$_ZN5flash30compute_attn_1rowblock_splitkvI23Flash_fwd_kernel_traitsILi96ELi64ELi128ELi4ELb0ELb0EN7cutlass10bfloat16_tE19Flash_kernel_traitsILi96ELi64ELi128ELi4ES3_EELb1ELb0ELb1ELb0ELb0ELb0ELb0ELb1ENS_16Flash_fwd_paramsEEEvRKT8_iiiii) ;  /* 0x0000002000007944 */ /* 0x00efea0003c00000 */
[----:B------:R-:W-:Y:S05]  /*00a0*/  BSYNC B4 ;  /* 0x0000000000047941 */ /* 0x000fea0003800000 */
.L_x_2248:
[----:B------:R-:W-:Y:S05]  /*00b0*/  EXIT ;  /* 0x000000000000794d */ /* 0x000fea0003800000 */
        .type           $_ZN5flash24flash_fwd_splitkv_kernelI23Flash_fwd_kernel_traitsILi96ELi64ELi128ELi4ELb0ELb0EN7cutlass10bfloat16_tE19Flash_kernel_traitsILi96ELi64ELi128ELi4ES3_EELb1ELb0ELb1ELb0ELb0ELb0ELb0ELb1EEEvNS_16Flash_fwd_paramsE$_ZN5flash30compute_attn_1rowblock_splitkvI23Flash_fwd_kernel_traitsILi96ELi64ELi128ELi4ELb0ELb0EN7cutlass10bfloat16_tE19Flash_kernel_traitsILi96ELi64ELi128ELi4ES3_EELb1ELb0ELb1ELb0ELb0ELb0ELb0ELb1ENS_16Flash_fwd_paramsEEEvRKT8_iiiii,@function
        .size           $_ZN5flash24flash_fwd_splitkv_kernelI23Flash_fwd_kernel_traitsILi96ELi64ELi128ELi4ELb0ELb0EN7cutlass10bfloat16_tE19Flash_kernel_traitsILi96ELi64ELi128ELi4ES3_EELb1ELb0ELb1ELb0ELb0ELb0ELb0ELb1EEEvNS_16Flash_fwd_paramsE$_ZN5flash30compute_attn_1rowblock_splitkvI23Flash_fwd_kernel_traitsILi96ELi64ELi128ELi4ELb0ELb0EN7cutlass10bfloat16_tE19Flash_kernel_traitsILi96ELi64ELi128ELi4ES3_EELb1ELb0ELb1ELb0ELb0ELb0ELb0ELb1ENS_16Flash_fwd_paramsEEEvRKT8_iiiii,($__internal_18_$__cuda_sm70_shflsync_bfly_p - $_ZN5flash24flash_fwd_splitkv_kernelI23Flash_fwd_kernel_traitsILi96ELi64ELi128ELi4ELb0ELb0EN7cutlass10bfloat16_tE19Flash_kernel_traitsILi96ELi64ELi128ELi4ES3_EELb1ELb0ELb1ELb0ELb0ELb0ELb0ELb1EEEvNS_16Flash_fwd_paramsE$_ZN5flash30compute_attn_1rowblock_splitkvI23Flash_fwd_kernel_traitsILi96ELi64ELi128ELi4ELb0ELb0EN7cutlass10bfloat16_tE19Flash_kernel_traitsILi96ELi64ELi128ELi4ES3_EELb1ELb0ELb1ELb0ELb0ELb0ELb0ELb1ENS_16Flash_fwd_paramsEEEvRKT8_iiiii)
$_ZN5flash24flash_fwd_splitkv_kernelI23Flash_fwd_kernel_traitsILi96ELi64ELi128ELi4ELb0ELb0EN7cutlass10bfloat16_tE19Flash_kernel_traitsILi96ELi64ELi128ELi4ES3_EELb1ELb0ELb1ELb0ELb0ELb0ELb0ELb1EEEvNS_16Flash_fwd_paramsE$_ZN5flash30compute_attn_1rowblock_splitkvI23Flash_fwd_kernel_traitsILi96ELi64ELi128ELi4ELb0ELb0EN7cutlass10bfloat16_tE19Flash_kernel_traitsILi96ELi64ELi128ELi4ES3_EELb1ELb0ELb1ELb0ELb0ELb0ELb0ELb1ENS_16Flash_fwd_paramsEEEvRKT8_iiiii:
        /* <DEDUP_REMOVED lines=20> */
.L_x_2250:
[----:B------:R-:W-:Y:S05]  /*0200*/  BSYNC B0 ;  /* 0x0000000000007941 */ /* 0x000fea0003800000 */
.L_x_2249:
        /* <DEDUP_REMOVED lines=14> */
[----:B-1--4-:R-:W-:-:S06]  /*02f0*/  @P0 IADD3 R3, R0, -R13, RZ ;  /* 0x8000000d00030210 */ /* 0x012fcc0007ffe0ff */
[----:B------:R1:W5:Y:S01]  /*0300*/  @!P0 LD.E R3, [R4.64] ;  /* 0x0000000404038980 */ /* 0x000362000c101900 */
[----:B------:R-:W-:Y:S05]  /*0310*/  BRA `(.L_x_2253) ;  /* 0x0000001000007947 */ /* 0x000fea0003800000 */
.L_x_2252:
[----:B-1----:R1:W5:Y:S02]  /*0320*/  LD.E R3, [R118.64+0xb8] ;  /* 0x0000b80476037980 */ /* 0x002364000c101900 */
.L_x_2253:
[----:B------:R-:W-:Y:S05]  /*0330*/  BSYNC B0 ;  /* 0x0000000000007941 */ /* 0x000fea0003800000 */
.L_x_2251:
[----:B-12---:R-:W2:Y:S01]  /*0340*/  LD.E.64 R4, [R118.64+0xf8] ;  /* 0x0000f80476047980 */ /* 0x006ea2000c101b00 */
        /* <DEDUP_REMOVED lines=9> */
.L_x_2255:
[----:B------:R-:W2:Y:S01]  /*03e0*/  LD.E.64 R2, [R118.64+0x108] ;  /* 0x0001080476027980 */ /* 0x000ea2000c101b00 */
[----:B------:R-:W-:Y:S01]  /*03f0*/  BSSY B0, `(.L_x_2257) ;  /* 0x0000006000007945 */ /* 0x000fe20003800000 */
[----:B------:R-:W-:Y:S01]  /*0400*/  IMAD.MOV.U32 R65, RZ, RZ, RZ ;  /* 0x000000ffff417224 */ /* 0x000fe200078e00ff */
[----:B--2---:R-:W-:-:S04]  /*0410*/  ISETP.NE.U32.AND P0, PT, R2, RZ, PT ;  /* 0x000000ff0200720c */ /* 0x004fc80003f05070 */
[----:B------:R-:W-:-:S13]  /*0420*/  ISETP.NE.AND.EX P0, PT, R3, RZ, PT, P0 ;  /* 0x000000ff0300720c */ /* 0x000fda0003f05300 */
[----:B------:R-:W-:Y:S05]  /*0430*/  @!P0 BRA `(.L_x_2258) ;  /* 0x0000001000008947 */ /* 0x000fea0003800000 */
[----:B------:R1:W5:Y:S02]  /*0440*/  LD.E R65, [R118.64+0xbc] ;  /* 0x0000bc0476417980 */ /* 0x000364000c101900 */
.L_x_2258:
[----:B------:R-:W-:Y:S05]  /*0450*/  BSYNC B0 ;  /* 0x0000000000007941 */ /* 0x000fea0003800000 */
.L_x_2257:
[----:B-----5:R-:W-:Y:S02]  /*0460*/  IADD3 R65, R80, R65, RZ ;  /* 0x0000004150417210 */ /* 0x020fe40007ffe0ff */
.L_x_2256:
[----:B------:R-:W-:Y:S05]  /*0470*/  BSYNC B1 ;  /* 0x0000000000017941 */ /* 0x000fea0003800000 */
.L_x_2254:
[----:B------:R-:W-:Y:S01]  /*0480*/  IMAD.SHL.U32 R69, R199, 0x40, RZ ;  /* 0x00000040c7457824 */ /* 0x000fe200078e00ff */
[----:B------:R-:W-:Y:S01]  /*0490*/  MOV R2, R196 ;  /* 0x000000c400027202 */ /* 0x000fe20000000f00 */
[----:B------:R-:W-:-:S03]  /*04a0*/  IMAD.MOV.U32 R3, RZ, RZ, 0x0 ;  /* 0x00000000ff037424 */ /* 0x000fc600078e00ff */
[----:B------:R-:W-:-:S13]  /*04b0*/  ISETP.GT.AND P0, PT, R200, R69, PT ;  /* 0x00000045c800720c */ /* 0x000fda0003f04270 */
[----:B------:R-:W-:Y:S05]  /*04c0*/  @!P0 RET.REL.NODEC R2 `(_ZN5flash24flash_fwd_splitkv_kernelI23Flash_fwd_kernel_traitsILi96ELi64ELi128ELi4ELb0ELb0EN7cutlass10bfloat16_tE19Flash_kernel_traitsILi96ELi64ELi128ELi4ES3_EELb1ELb0ELb1ELb0ELb0ELb0ELb0ELb1EEEvNS_16Flash_fwd_paramsE) ;  /* 0xfffffb3002008950 */ /* 0x000fea0003c3ffff */
[----:B------:R-:W2:Y:S04]  /*04d0*/  LD.E R7, [R118.64+0xb8] ;  /* 0x0000b80476077980 */ /* 0x000ea8000c101900 */
[----:B------:R-:W4:Y:S01]  /*04e0*/  LD.E R0, [R118.64+0x188] ;  /* 0x0001880476007980 */ /* 0x000f22000c101900 */
[----:B------:R-:W-:Y:S02]  /*04f0*/  IADD3 R3, -R200, 0xbf, R69 ;  /* 0x000000bfc8037810 */ /* 0x000fe40007ffe145 */
[----:B------:R-:W-:Y:S01]  /*0500*/  IADD3 R5, R65, 0x7f, RZ ;  /* 0x0000007f41057810 */ /* 0x000fe20007ffe0ff */
[----:B------:R-:W1:Y:S03]  /*0510*/  S2R R64, SR_TID.X ;  /* 0x0000000000407919 */ /* 0x000e660000002100 */
[----:B------:R-:W-:-:S04]  /*0520*/  SHF.R.S32.HI R2, RZ, 0x1f, R5 ;  /* 0x0000001fff027819 */ /* 0x000fc80000011405 */
[----:B------:R-:W-:-:S04]  /*0530*/  LEA.HI R2, R2, R5, RZ, 0x7 ;  /* 0x0000000502027211 */ /* 0x000fc800078f38ff */
[----:B------:R-:W-:Y:S02]  /*0540*/  SHF.R.S32.HI R2, RZ, 0x7, R2 ;  /* 0x00000007ff027819 */ /* 0x000fe40000011402 */
[----:B--2---:R-:W-:Y:S02]  /*0550*/  IADD3 R7, R7, 0x7f, RZ ;  /* 0x0000007f07077810 */ /* 0x004fe40007ffe0ff */
        /* <DEDUP_REMOVED lines=12> */
[----:B------:R-:W2:Y:S04]  /*0620*/  LD.E.64 R14, [R118.64+0x88] ;  /* 0x00008804760e7980 */ /* 0x000ea8000c101b00 */
[----:B------:R-:W4:Y:S04]  /*0630*/  LD.E.64 R4, [R118.64+0x90] ;  /* 0x0000900476047980 */ /* 0x000f28000c101b00 */
[----:B---3--:R-:W3:Y:S04]  /*0640*/  LD.E R3, [R118.64+0x60] ;  /* 0x0000600476037980 */ /* 0x008ee8000c101900 */
[----:B------:R-:W3:Y:S04]  /*0650*/  @!P0 LD.E.64 R12, [R118.64+0x80] ;  /* 0x00008004760c8980 */ /* 0x000ee8000c101b00 */
        /* <DEDUP_REMOVED lines=13> */
[-C--:B--2---:R-:W-:Y:S02]  /*0730*/  @P0 IMAD R7, R15, R201.reuse, RZ ;  /* 0x000000c90f070224 */ /* 0x084fe400078e02ff */
[----:B------:R-:W-:-:S04]  /*0740*/  @P0 IMAD.WIDE.U32 R16, R14, R201, RZ ;  /* 0x000000c90e100225 */ /* 0x000fc800078e00ff */
[----:B------:R-:W-:-:S04]  /*0750*/  IMAD.WIDE.U32 R22, R69, R14, R20 ;  /* 0x0000000e45167225 */ /* 0x000fc800078e0014 */
[-C--:B---3--:R-:W-:Y:S02]  /*0760*/  @!P0 IMAD R9, R13, R197.reuse, RZ ;  /* 0x000000c50d098224 */ /* 0x088fe400078e02ff */
        /* <DEDUP_REMOVED lines=36> */
.L_x_2261:
[----:B-1----:R-:W-:Y:S05]  /*09b0*/  BSYNC B0 ;  /* 0x0000000000007941 */ /* 0x002fea0003800000 */
.L_x_2260:
        /* <DEDUP_REMOVED lines=19> */
.L_x_2263:
[----:B------:R-:W-:Y:S05]  /*0af0*/  BSYNC B0 ;  /* 0x0000000000007941 */ /* 0x000fea0003800000 */
.L_x_2262:
        /* <DEDUP_REMOVED lines=10> */
[----:B------:R-:W-:Y:S05]  /*0ba0*/  @P2 RET.REL.NODEC R196 `(_ZN5flash24flash_fwd_splitkv_kernelI23Flash_fwd_kernel_traitsILi96ELi64ELi128ELi4ELb0ELb0EN7cutlass10bfloat16_tE19Flash_kernel_traitsILi96ELi64ELi128ELi4ES3_EELb1ELb0ELb1ELb0ELb0ELb0ELb0ELb1EEEvNS_16Flash_fwd_paramsE) ;  /* 0xfffff450c4002950 */ /* 0x000fea0003c3ffff */
[----:B-1----:R-:W-:Y:S02]  /*0bb0*/  MOV R5, 0x7f800000 ;  /* 0x7f80000000057802 */ /* 0x002fe40000000f00 */
[----:B------:R-:W-:-:S03]  /*0bc0*/  MOV R197, 0x0 ;  /* 0x0000000000c57802 */ /* 0x000fc60000000f00 */
[----:B------:R1:W-:Y:S01]  /*0bd0*/  ST.E [R2.64+0x80], R5 ;  /* 0x0000800502007985 */ /* 0x0003e2000c101904 */
[----:B------:R-:W-:Y:S05]  /*0be0*/  RET.REL.NODEC R196 `(_ZN5flash24flash_fwd_splitkv_kernelI23Flash_fwd_kernel_traitsILi96ELi64ELi128ELi4ELb0ELb0EN7cutlass10bfloat16_tE19Flash_kernel_traitsILi96ELi64ELi128ELi4ES3_EELb1ELb0ELb1ELb0ELb0ELb0ELb0ELb1EEEvNS_16Flash_fwd_paramsE) ;  /* 0xfffff410c4007950 */ /* 0x000fea0003c3ffff */
.L_x_2259:
        /* <DEDUP_REMOVED lines=25> */
[----:B---3--:R-:W2:Y:S04]  /*0d80*/  LD.E.64 R18, [R118.64+0x20] ;  /* 0x0000200476127980 */ /* 0x008ea8000c101b00 */
[----:B------:R-:W2:Y:S04]  /*0d90*/  LD.E.64 R62, [R118.64+0x38] ;  /* 0x00003804763e7980 */ /* 0x000ea8000c101b00 */
[----:B------:R-:W2:Y:S04]  /*0da0*/  LD.E.64 R12, [R118.64+0x28] ;  /* 0x00002804760c7980 */ /* 0x000ea8000c101b00 */
[----:B------:R-:W2:Y:S04]  /*0db0*/  LD.E.64 R14, [R118.64+0x50] ;  /* 0x00005004760e7980 */ /* 0x000ea8000c101b00 */
[----:B------:R1:W5:Y:S04]  /*0dc0*/  LD.E.64 R26, [R118.64+0x58] ;  /* 0x00005804761a7980 */ /* 0x000368000c101b00 */
[----:B------:R1:W5:Y:S01]  /*0dd0*/  LD.E.64 R60, [R118.64+0x40] ;  /* 0x00004004763c7980 */ /* 0x000362000c101b00 */
[----:B--2---:R-:W-:-:S04]  /*0de0*/  IABS R4, R2 ;  /* 0x0000000200047213 */ /* 0x004fc80000000000 */
[----:B------:R-:W2:Y:S08]  /*0df0*/  I2F.RP R10, R4 ;  /* 0x00000004000a7306 */ /* 0x000eb00000209400 */
[----:B--2--5:R-:W2:Y:S02]  /*0e00*/  MUFU.RCP R8, R10 ;  /* 0x0000000a00087308 */ /* 0x024ea40000001000 */
[----:B--2---:R-:W-:-:S06]  /*0e10*/  IADD3 R8, R8, 0xffffffe, RZ ;  /* 0x0ffffffe08087810 */ /* 0x004fcc0007ffe0ff */
[----:B------:R-:W2:Y:S01]  /*0e20*/  F2I.FTZ.U32.TRUNC.NTZ R9, R8 ;  /* 0x0000000800097305 */ /* 0x000ea2000021f000 */
[----:B------:R-:W-:Y:S01]  /*0e30*/  IABS R0, R2 ;  /* 0x0000000200007213 */ /* 0x000fe20000000000 */
[----:B--2---:R-:W-:Y:S02]  /*0e40*/  IMAD.MOV R3, RZ, RZ, -R9 ;  /* 0x000000ffff037224 */ /* 0x004fe400078e0a09 */
[----:B------:R-:W-:Y:S02]  /*0e50*/  IMAD.MOV.U32 R8, RZ, RZ, RZ ;  /* 0x000000ffff087224 */ /* 0x000fe400078e00ff */
[----:B------:R-:W-:Y:S01]  /*0e60*/  IMAD R6, R3, R4, RZ ;  /* 0x0000000403067224 */ /* 0x000fe200078e02ff */
[----:B------:R-:W-:-:S03]  /*0e70*/  IABS R3, R5 ;  /* 0x0000000500037213 */ /* 0x000fc60000000000 */
[----:B------:R-:W-:Y:S01]  /*0e80*/  IMAD.HI.U32 R6, R9, R6, R8 ;  /* 0x0000000609067227 */ /* 0x000fe200078e0008 */
[----:B------:R-:W-:-:S05]  /*0e90*/  IADD3 R0, RZ, -R0, RZ ;  /* 0x80000000ff007210 */ /* 0x000fca0007ffe0ff */
[----:B------:R-:W-:-:S04]  /*0ea0*/  IMAD.HI.U32 R9, R6, R3, RZ ;  /* 0x0000000306097227 */ /* 0x000fc800078e00ff */
        /* <DEDUP_REMOVED lines=28> */
[----:B------:R-:W-:-:S11]  /*1070*/  LOP3.LUT R4, R198, R7, RZ, 0x3c, !PT ;  /* 0x00000007c6047212 */ /* 0x000fd600078e3cff */
[----:B------:R-:W-:-:S04]  /*1080*/  @!P1 IADD3 R21, R21, -R6, RZ ;  /* 0x8000000615159210 */ /* 0x000fc80007ffe0ff */
[----:B------:R-:W-:Y:S01]  /*1090*/  ISETP.GE.U32.AND P2, PT, R21, R6, PT ;  /* 0x000000061500720c */ /* 0x000fe20003f46070 */
[----:B------:R-:W-:Y:S01]  /*10a0*/  IMAD.MOV R6, RZ, RZ, -R9 ;  /* 0x000000ffff067224 */ /* 0x000fe200078e0a09 */
[----:B------:R-:W-:Y:S02]  /*10b0*/  ISETP.GE.AND P0, PT, R4, RZ, PT ;  /* 0x000000ff0400720c */ /* 0x000fe40003f06270 */
[----:B------:R-:W-:Y:S02]  /*10c0*/  @!P1 IADD3 R11, R11, 0x1, RZ ;  /* 0x000000010b0b9810 */ /* 0x000fe40007ffe0ff */
[----:B------:R-:W-:Y:S01]  /*10d0*/  ISETP.NE.AND P1, PT, R7, RZ, PT ;  /* 0x000000ff0700720c */ /* 0x000fe20003f25270 */
[----:B------:R-:W-:-:S04]  /*10e0*/  IMAD R2, R2, R6, R5 ;  /* 0x0000000602027224 */ /* 0x000fc800078e0205 */
[----:B------:R-:W-:Y:S02]  /*10f0*/  IMAD R4, R63, R2, RZ ;  /* 0x000000023f047224 */ /* 0x000fe400078e02ff */
[----:B------:R-:W-:-:S05]  /*1100*/  @P2 IADD3 R11, R11, 0x1, RZ ;  /* 0x000000010b0b2810 */ /* 0x000fca0007ffe0ff */
[----:B------:R-:W-:Y:S01]  /*1110*/  @!P0 IMAD.MOV R11, RZ, RZ, -R11 ;  /* 0x000000ffff0b8224 */ /* 0x000fe200078e0a0b */
[----:B------:R-:W-:-:S04]  /*1120*/  @!P1 LOP3.LUT R11, RZ, R7, RZ, 0x33, !PT ;  /* 0x00000007ff0b9212 */ /* 0x000fc800078e33ff */
[----:B------:R-:W-:Y:S02]  /*1130*/  SHF.R.S32.HI R10, RZ, 0x1f, R11 ;  /* 0x0000001fff0a7819 */ /* 0x000fe4000001140b */
[----:B---3--:R-:W-:Y:S01]  /*1140*/  SHF.R.S32.HI R0, RZ, 0x1f, R3 ;  /* 0x0000001fff007819 */ /* 0x008fe20000011403 */
[----:B------:R-:W-:-:S04]  /*1150*/  IMAD R9, R19, R3, RZ ;  /* 0x0000000313097224 */ /* 0x000fc800078e02ff */
[C---:B------:R-:W-:Y:S02]  /*1160*/  IMAD R9, R18.reuse, R0, R9 ;  /* 0x0000000012097224 */ /* 0x040fe400078e0209 */
[----:B------:R-:W-:-:S05]  /*1170*/  IMAD.WIDE.U32 R18, R18, R3, RZ ;  /* 0x0000000312127225 */ /* 0x000fca00078e00ff */
[----:B------:R-:W-:Y:S02]  /*1180*/  IADD3 R19, R19, R9, RZ ;  /* 0x0000000913137210 */ /* 0x000fe40007ffe0ff */
[----:B------:R-:W-:-:S03]  /*1190*/  SHF.R.S32.HI R9, RZ, 0x1f, R2 ;  /* 0x0000001fff097819 */ /* 0x000fc60000011402 */
[----:B------:R-:W-:-:S04]  /*11a0*/  IMAD.WIDE.U32 R18, R2, R62, R18 ;  /* 0x0000003e02127225 */ /* 0x000fc800078e0012 */
[----:B------:R-:W-:Y:S02]  /*11b0*/  IMAD R4, R62, R9, R4 ;  /* 0x000000093e047224 */ /* 0x000fe400078e0204 */
[----:B------:R-:W-:Y:S02]  /*11c0*/  IMAD R7, R13, R3, RZ ;  /* 0x000000030d077224 */ /* 0x000fe400078e02ff */
        /* <DEDUP_REMOVED lines=11> */
.L_x_2265:
        /* <DEDUP_REMOVED lines=33> */
[----:B------:R-:W-:Y:S01]  /*1490*/  @P4 IMAD.WIDE.U32 R24, R62, R6, RZ ;  /* 0x000000063e184225 */ /* 0x000fe200078e00ff */
[----:B------:R-:W-:-:S03]  /*14a0*/  LOP3.LUT R0, R198, R7, RZ, 0x3c, !PT ;  /* 0x00000007c6007212 */ /* 0x000fc600078e3cff */
[C---:B------:R-:W-:Y:S02]  /*14b0*/  @!P4 IMAD R4, R20.reuse, R5, R4 ;  /* 0x000000051404c224 */ /* 0x040fe400078e0204 */
[----:B------:R-:W-:Y:S02]  /*14c0*/  @P4 IMAD R11, R63, R6, RZ ;  /* 0x000000063f0b4224 */ /* 0x000fe400078e02ff */
[----:B------:R-:W-:Y:S01]  /*14d0*/  @!P4 IMAD.WIDE.U32 R20, R20, R8, R22 ;  /* 0x000000081414c225 */ /* 0x000fe200078e0016 */
[----:B------:R-:W-:Y:S02]  /*14e0*/  ISETP.GE.AND P1, PT, R0, RZ, PT ;  /* 0x000000ff0000720c */ /* 0x000fe40003f26270 */
[----:B------:R-:W-:Y:S01]  /*14f0*/  @!P0 IADD3 R2, R2, 0x1, RZ ;  /* 0x0000000102028810 */ /* 0x000fe20007ffe0ff */
[----:B------:R-:W-:Y:S01]  /*1500*/  @P4 IMAD.IADD R11, R25, 0x1, R11 ;  /* 0x00000001190b4824 */ /* 0x000fe200078e020b */
[----:B------:R-:W-:Y:S02]  /*1510*/  ISETP.NE.AND P0, PT, R7, RZ, PT ;  /* 0x000000ff0700720c */ /* 0x000fe40003f05270 */
[----:B------:R-:W-:-:S02]  /*1520*/  @P4 MOV R10, R24 ;  /* 0x00000018000a4202 */ /* 0x000fc40000000f00 */
[----:B------:R-:W-:Y:S02]  /*1530*/  @!P4 IADD3 R11, R21, R4, RZ ;  /* 0x00000004150bc210 */ /* 0x000fe40007ffe0ff */
[----:B------:R-:W-:Y:S02]  /*1540*/  LEA R5, R51, 0xffffff80, 0x7 ;  /* 0xffffff8033057811 */ /* 0x000fe400078e38ff */
[----:B------:R-:W-:Y:S02]  /*1550*/  @!P4 MOV R10, R20 ;  /* 0x00000014000ac202 */ /* 0x000fe40000000f00 */
[----:B------:R-:W-:Y:S01]  /*1560*/  @P2 IADD3 R2, R2, 0x1, RZ ;  /* 0x0000000102022810 */ /* 0x000fe20007ffe0ff */
[----:B------:R-:W-:Y:S01]  /*1570*/  @!P4 IMAD R4, R61, R12, RZ ;  /* 0x0000000c3d04c224 */ /* 0x000fe200078e02ff */
[----:B------:R-:W-:Y:S01]  /*1580*/  @!P4 SHF.R.S32.HI R3, RZ, 0x1f, R12 ;  /* 0x0000001fff03c819 */ /* 0x000fe2000001140c */
[----:B------:R-:W-:Y:S01]  /*1590*/  IMAD.WIDE.U32 R20, R62, R5, R10 ;  /* 0x000000053e147225 */ /* 0x000fe200078e000a */
[----:B------:R-:W-:-:S02]  /*15a0*/  MOV R11, R2 ;  /* 0x00000002000b7202 */ /* 0x000fc40000000f00 */
[----:B------:R-:W-:Y:S01]  /*15b0*/  SHF.R.S32.HI R9, RZ, 0x1f, R5 ;  /* 0x0000001fff097819 */ /* 0x000fe20000011405 */
[----:B------:R-:W-:Y:S01]  /*15c0*/  IMAD R6, R63, R5, RZ ;  /* 0x000000053f067224 */ /* 0x000fe200078e02ff */
[----:B------:R-:W-:Y:S01]  /*15d0*/  @!P1 IADD3 R11, -R11, RZ, RZ ;  /* 0x000000ff0b0b9210 */ /* 0x000fe20007ffe1ff */
[----:B------:R-:W-:Y:S02]  /*15e0*/  @!P4 IMAD R3, R3, R60, R4 ;  /* 0x0000003c0303c224 */ /* 0x000fe400078e0204 */
[----:B------:R-:W-:Y:S01]  /*15f0*/  @!P4 IMAD.WIDE.U32 R22, R60, R12, RZ ;  /* 0x0000000c3c16c225 */ /* 0x000fe200078e00ff */
[----:B------:R-:W-:-:S03]  /*1600*/  @!P0 LOP3.LUT R11, RZ, R7, RZ, 0x33, !PT ;  /* 0x00000007ff0b8212 */ /* 0x000fc600078e33ff */
[----:B------:R-:W-:Y:S02]  /*1610*/  IMAD R6, R9, R62, R6 ;  /* 0x0000003e09067224 */ /* 0x000fe400078e0206 */
[----:B------:R-:W-:Y:S01]  /*1620*/  @P4 IMAD.IADD R12, R12, 0x1, R13 ;  /* 0x000000010c0c4824 */ /* 0x000fe200078e020d */
[----:B------:R-:W-:Y:S01]  /*1630*/  @!P4 SHF.R.S32.HI R13, RZ, 0x1f, R8 ;  /* 0x0000001fff0dc819 */ /* 0x000fe20000011408 */
[----:B------:R-:W-:Y:S01]  /*1640*/  @!P4 IMAD R0, R19, R8, RZ ;  /* 0x000000081300c224 */ /* 0x000fe200078e02ff */
[----:B------:R-:W-:Y:S01]  /*1650*/  @!P4 IADD3 R23, R23, R3, RZ ;  /* 0x000000031717c210 */ /* 0x000fe20007ffe0ff */
[----:B------:R-:W-:Y:S01]  /*1660*/  IMAD.IADD R21, R21, 0x1, R6 ;  /* 0x0000000115157824 */ /* 0x000fe200078e0206 */
[----:B------:R-:W-:Y:S01]  /*1670*/  SHF.R.S32.HI R10, RZ, 0x1f, R11 ;  /* 0x0000001fff0a7819 */ /* 0x000fe2000001140b */
[----:B------:R-:W-:Y:S02]  /*1680*/  IMAD R7, R15, R11, RZ ;  /* 0x0000000b0f077224 */ /* 0x000fe400078e02ff */
[----:B------:R-:W-:-:S02]  /*1690*/  @P4 IMAD R3, R61, R12, RZ ;  /* 0x0000000c3d034224 */ /* 0x000fc400078e02ff */
[----:B------:R-:W-:-:S04]  /*16a0*/  @P4 IMAD.WIDE.U32 R24, R60, R12, RZ ;  /* 0x0000000c3c184225 */ /* 0x000fc800078e00ff */
[C---:B------:R-:W-:Y:S02]  /*16b0*/  @!P4 IMAD R0, R18.reuse, R13, R0 ;  /* 0x0000000d1200c224 */ /* 0x040fe400078e0200 */
        /* <DEDUP_REMOVED lines=10> */
.L_x_2266:
[----:B-1----:R-:W-:Y:S05]  /*1760*/  BSYNC B0 ;  /* 0x0000000000007941 */ /* 0x002fea0003800000 */
.L_x_2264:
        /* <DEDUP_REMOVED lines=16> */
[----:B------:R-:W-:-:S04]  /*1870*/  SHF.R.S32.HI R172, RZ, 0x2, R25 ;  /* 0x00000002ffac7819 */ /* 0x000fc80000011419 */
[----:B------:R-:W-:Y:S01]  /*1880*/  IADD3 R28, P1, R12, R4, RZ ;  /* 0x000000040c1c7210 */ /* 0x000fe20007f3e0ff */
[----:B------:R-:W-:Y:S01]  /*1890*/  IMAD R4, R9, R60, RZ ;  /* 0x0000003c09047224 */ /* 0x000fe200078e02ff */
[----:B------:R-:W-:Y:S01]  /*18a0*/  SHF.R.S32.HI R13, RZ, 0x1f, R12 ;  /* 0x0000001fff0d7819 */ /* 0x000fe2000001140c */
[----:B------:R-:W-:Y:S01]  /*18b0*/  IMAD.SHL.U32 R9, R74, 0x40, RZ ;  /* 0x000000404a097824 */ /* 0x000fe200078e00ff */
[----:B------:R-:W-:-:S03]  /*18c0*/  LEA.HI R25, R25, R172, RZ, 0x1 ;  /* 0x000000ac19197211 */ /* 0x000fc600078f08ff */
[----:B------:R-:W-:Y:S01]  /*18d0*/  IMAD.X R29, R13, 0x1, R3, P1 ;  /* 0x000000010d1d7824 */ /* 0x000fe200008e0603 */
[-C--:B------:R-:W-:Y:S02]  /*18e0*/  LEA.HI R3, R73, R64.reuse, RZ, 0x5 ;  /* 0x0000004049037211 */ /* 0x080fe400078f28ff */
[----:B------:R-:W-:Y:S02]  /*18f0*/  LOP3.LUT R9, R9, 0xc0, RZ, 0xc0, !PT ;  /* 0x000000c009097812 */ /* 0x000fe400078ec0ff */
[----:B------:R-:W-:Y:S01]  /*1900*/  LEA.HI R73, R73, R64, RZ, 0x4 ;  /* 0x0000004049497211 */ /* 0x000fe200078f20ff */
[C---:B------:R-:W-:Y:S01]  /*1910*/  IMAD R4, R2.reuse, R61, R4 ;  /* 0x0000003d02047224 */ /* 0x040fe200078e0204 */
[----:B------:R-:W-:Y:S01]  /*1920*/  LOP3.LUT R25, R25, 0x7fffffe, RZ, 0xc0, !PT ;  /* 0x07fffffe19197812 */ /* 0x000fe200078ec0ff */
[----:B------:R-:W-:Y:S01]  /*1930*/  IMAD.WIDE.U32 R28, R2, R60, R28 ;  /* 0x0000003c021c7225 */ /* 0x000fe200078e001c */
[----:B-1----:R-:W-:Y:S02]  /*1940*/  LOP3.LUT R17, R9, 0x18, R12, 0xf8, !PT ;  /* 0x0000001809117812 */ /* 0x002fe400078ef80c */
[----:B------:R-:W-:-:S02]  /*1950*/  SHF.R.U32.HI R2, RZ, 0x3, R9 ;  /* 0x00000003ff027819 */ /* 0x000fc40000011609 */
[----:B------:R-:W-:Y:S01]  /*1960*/  LOP3.LUT R9, R73, 0xfffffff0, RZ, 0xc0, !PT ;  /* 0xfffffff049097812 */ /* 0x000fe200078ec0ff */
[----:B------:R-:W-:Y:S01]  /*1970*/  IMAD.IADD R6, R172, 0x1, -R25 ;  /* 0x00000001ac067824 */ /* 0x000fe200078e0a19 */
[----:B------:R-:W-:-:S03]  /*1980*/  SHF.R.S32.HI R67, RZ, 0x5, R3 ;  /* 0x00000005ff437819 */ /* 0x000fc60000011403 */
[----:B------:R-:W-:Y:S01]  /*1990*/  IMAD.IADD R72, R64, 0x1, -R9 ;  /* 0x0000000140487824 */ /* 0x000fe200078e0a09 */
[----:B------:R-:W-:Y:S01]  /*19a0*/  LOP3.LUT R2, R17, R2, RZ, 0x3c, !PT ;  /* 0x0000000211027212 */ /* 0x000fe200078e3cff */
[----:B------:R-:W-:Y:S02]  /*19b0*/  IMAD R165, R67, 0x8, R6 ;  /* 0x0000000843a57824 */ /* 0x000fe400078e0206 */
[----:B------:R-:W-:Y:S01]  /*19c0*/  IMAD R9, R27, R11, RZ ;  /* 0x0000000b1b097224 */ /* 0x000fe200078e02ff */
[----:B------:R-:W-:Y:S01]  /*19d0*/  LEA.HI R71, R72, R72, RZ, 0x1 ;  /* 0x0000004848477211 */ /* 0x000fe200078f08ff */
[----:B------:R-:W-:Y:S01]  /*19e0*/  IMAD.IADD R29, R29, 0x1, R4 ;  /* 0x000000011d1d7824 */ /* 0x000fe200078e0204 */
[----:B------:R-:W-:Y:S01]  /*19f0*/  LEA R165, R165, R2, 0x5 ;  /* 0x00000002a5a57211 */ /* 0x000fe200078e28ff */
[----:B------:R-:W-:Y:S01]  /*1a00*/  IMAD R2, R10, R26, R9 ;  /* 0x0000001a0a027224 */ /* 0x000fe200078e0209 */
[--C-:B------:R-:W-:Y:S02]  /*1a10*/  SHF.R.S32.HI R9, RZ, 0x1, R71.reuse ;  /* 0x00000001ff097819 */ /* 0x100fe40000011447 */
[----:B------:R-:W-:-:S02]  /*1a20*/  SHF.R.S32.HI R70, RZ, 0x1f, R71 ;  /* 0x0000001fff467819 */ /* 0x000fc40000011447 */
[----:B------:R-:W-:Y:S01]  /*1a30*/  SHF.R.S32.HI R66, RZ, 0x1f, R197 ;  /* 0x0000001fff427819 */ /* 0x000fe200000114c5 */
[----:B------:R-:W-:Y:S01]  /*1a40*/  IMAD.WIDE.U32 R26, R11, R26, R28 ;  /* 0x0000001a0b1a7225 */ /* 0x000fe200078e001c */
[----:B------:R-:W-:Y:S02]  /*1a50*/  LEA.HI R70, R70, R9, RZ, 0x2 ;  /* 0x0000000946467211 */ /* 0x000fe400078f10ff */
[----:B------:R-:W-:Y:S01]  /*1a60*/  SHF.R.S32.HI R173, RZ, 0x1f, R172 ;  /* 0x0000001fffad7819 */ /* 0x000fe200000114ac */
[----:B------:R-:W-:Y:S01]  /*1a70*/  IMAD R149, R61, R172, RZ ;  /* 0x000000ac3d957224 */ /* 0x000fe200078e02ff */
[----:B------:R-:W-:-:S03]  /*1a80*/  LOP3.LUT R70, R70, 0xfffffffc, RZ, 0xc0, !PT ;  /* 0xfffffffc46467812 */ /* 0x000fc600078ec0ff */
[----:B------:R-:W-:Y:S02]  /*1a90*/  IMAD R149, R173, R60, R149 ;  /* 0x0000003cad957224 */ /* 0x000fe400078e0295 */
[----:B------:R-:W-:Y:S01]  /*1aa0*/  IMAD.IADD R70, R9, 0x1, -R70 ;  /* 0x0000000109467824 */ /* 0x000fe200078e0a46 */
[C---:B------:R-:W-:Y:S02]  /*1ab0*/  IADD3 R116, R12.reuse, 0x40, RZ ;  /* 0x000000400c747810 */ /* 0x040fe40007ffe0ff */
[----:B------:R-:W-:Y:S02]  /*1ac0*/  IADD3 R117, R12, 0x20, RZ ;  /* 0x000000200c757810 */ /* 0x000fe40007ffe0ff */
[----:B------:R-:W-:Y:S01]  /*1ad0*/  SHF.R.S32.HI R169, RZ, 0x1f, R198 ;  /* 0x0000001fffa97819 */ /* 0x000fe200000114c6 */
[----:B------:R-:W-:-:S04]  /*1ae0*/  IMAD R171, R63, R172, RZ ;  /* 0x000000ac3fab7224 */ /* 0x000fc800078e02ff */
[----:B------:R-:W-:Y:S01]  /*1af0*/  IMAD R171, R173, R62, R171 ;  /* 0x0000003eadab7224 */ /* 0x000fe200078e02ab */
[----:B------:R-:W-:Y:S01]  /*1b00*/  LOP3.LUT R3, R3, 0xffffffe0, RZ, 0xc0, !PT ;  /* 0xffffffe003037812 */ /* 0x000fe200078ec0ff */
[----:B------:R-:W-:Y:S01]  /*1b10*/  IMAD.MOV.U32 R50, RZ, RZ, 0x10 ;  /* 0x00000010ff327424 */ /* 0x000fe200078e00ff */
[----:B------:R-:W-:Y:S01]  /*1b20*/  LOP3.LUT P2, RZ, R70, 0x2, RZ, 0xc0, !PT ;  /* 0x0000000246ff7812 */ /* 0x000fe2000784c0ff */
[C---:B------:R-:W-:Y:S01]  /*1b30*/  IMAD.SHL.U32 R192, R62.reuse, 0x20, RZ ;  /* 0x000000203ec07824 */ /* 0x040fe200078e00ff */
[----:B------:R-:W-:Y:S01]  /*1b40*/  SHF.L.U64.HI R193, R62, 0x5, R63 ;  /* 0x000000053ec17819 */ /* 0x000fe2000001023f */
[----:B------:R-:W-:Y:S01]  /*1b50*/  IMAD.IADD R68, R64, 0x1, -R3 ;  /* 0x0000000140447824 */ /* 0x000fe200078e0a03 */
[C---:B------:R-:W-:Y:S01]  /*1b60*/  SHF.L.U64.HI R191, R60.reuse, 0x5, R61 ;  /* 0x000000053cbf7819 */ /* 0x040fe2000001023d */
[----:B------:R-:W-:Y:S01]  /*1b70*/  IMAD.SHL.U32 R81, R81, 0x4, RZ ;  /* 0x0000000451517824 */ /* 0x000fe200078e00ff */
[----:B------:R-:W-:Y:S02]  /*1b80*/  SHF.L.U32 R190, R60, 0x5, RZ ;  /* 0x000000053cbe7819 */ /* 0x000fe400000006ff */
[----:B------:R-:W-:Y:S01]  /*1b90*/  SEL R50, R50, 0xfffffff0, !P2 ;  /* 0xfffffff032327807 */ /* 0x000fe20005000000 */
[----:B--2---:R-:W-:-:S02]  /*1ba0*/  @P0 IMAD R17, R23, R201, RZ ;  /* 0x000000c917110224 */ /* 0x004fc400078e02ff */
[----:B------:R-:W-:-:S04]  /*1bb0*/  @P0 IMAD.WIDE.U32 R24, R22, R201, RZ ;  /* 0x000000c916180225 */ /* 0x000fc800078e00ff */
[-C--:B---3--:R-:W-:Y:S02]  /*1bc0*/  @!P0 IMAD R21, R21, R197.reuse, RZ ;  /* 0x000000c515158224 */ /* 0x088fe400078e02ff */
[----:B------:R-:W-:-:S04]  /*1bd0*/  @!P0 IMAD.WIDE.U32 R28, R20, R197, RZ ;  /* 0x000000c5141c8225 */ /* 0x000fc800078e00ff */
[----:B------:R-:W-:Y:S02]  /*1be0*/  @!P0 IMAD R4, R20, R66, R21 ;  /* 0x0000004214048224 */ /* 0x000fe400078e0215 */
[----:B------:R-:W-:Y:S02]  /*1bf0*/  IMAD.IADD R21, R27, 0x1, R2 ;  /* 0x000000011b157824 */ /* 0x000fe400078e0202 */
[----:B------:R-:W-:-:S04]  /*1c00*/  IMAD.MOV.U32 R20, RZ, RZ, R26 ;  /* 0x000000ffff147224 */ /* 0x000fc800078e001a */
[----:B------:R-:W-:-:S04]  /*1c10*/  IMAD.WIDE.U32 R20, R172, R60, R20 ;  /* 0x0000003cac147225 */ /* 0x000fc800078e0014 */
[----:B------:R-:W-:Y:S02]  /*1c20*/  @P0 IMAD.MOV.U32 R2, RZ, RZ, R24 ;  /* 0x000000ffff020224 */ /* 0x000fe400078e0018 */
[----:B------:R-:W-:Y:S01]  /*1c30*/  @P0 IMAD.IADD R17, R25, 0x1, R17 ;  /* 0x0000000119110824 */ /* 0x000fe200078e0211 */
[----:B------:R-:W-:Y:S01]  /*1c40*/  @!P0 IADD3 R17, R29, R4, RZ ;  /* 0x000000041d118210 */ /* 0x000fe20007ffe0ff */
[----:B------:R-:W-:Y:S02]  /*1c50*/  @P0 IMAD.MOV.U32 R8, RZ, RZ, R22 ;  /* 0x000000ffff080224 */ /* 0x000fe400078e0016 */
[----:B------:R-:W-:Y:S02]  /*1c60*/  @P0 IMAD.MOV.U32 R9, RZ, RZ, R23 ;  /* 0x000000ffff090224 */ /* 0x000fe400078e0017 */
[----:B------:R-:W-:Y:S02]  /*1c70*/  @!P0 IMAD.MOV.U32 R2, RZ, RZ, R28 ;  /* 0x000000ffff028224 */ /* 0x000fe400078e001c */
[----:B------:R-:W-:-:S02]  /*1c80*/  @!P0 IMAD.MOV.U32 R8, RZ, RZ, R22 ;  /* 0x000000ffff088224 */ /* 0x000fc400078e0016 */
[----:B------:R-:W-:Y:S01]  /*1c90*/  @!P0 IMAD.MOV.U32 R9, RZ, RZ, R23 ;  /* 0x000000ffff098224 */ /* 0x000fe200078e0017 */
[----:B------:R-:W-:Y:S01]  /*1ca0*/  LEA R148, P0, R20, R18, 0x1 ;  /* 0x0000001214947211 */ /* 0x000fe200078008ff */
[----:B------:R-:W-:-:S05]  /*1cb0*/  IMAD.IADD R149, R21, 0x1, R149 ;  /* 0x0000000115957824 */ /* 0x000fca00078e0295 */
[----:B------:R-:W-:Y:S01]  /*1cc0*/  LEA.HI.X R149, R20, R19, R149, 0x1, P0 ;  /* 0x0000001314957211 */ /* 0x000fe200000f0c95 */
[----:B------:R-:W-:-:S04]  /*1cd0*/  IMAD.WIDE R18, R199, 0x40, R172 ;  /* 0x00000040c7127825 */ /* 0x000fc800078e02ac */
[----:B------:R-:W-:Y:S01]  /*1ce0*/  IMAD R79, R19, R8, RZ ;  /* 0x00000008134f7224 */ /* 0x000fe200078e02ff */
[----:B------:R-:W-:-:S03]  /*1cf0*/  SHF.L.U64.HI R78, R8, 0x5, R9 ;  /* 0x00000005084e7819 */ /* 0x000fc60000010209 */
[----:B------:R-:W-:Y:S01]  /*1d00*/  IMAD R79, R18, R9, R79 ;  /* 0x00000009124f7224 */ /* 0x000fe200078e024f */
[----:B------:R-:W-:Y:S02]  /*1d10*/  SHF.R.S32.HI R9, RZ, 0x1f, R80 ;  /* 0x0000001fff097819 */ /* 0x000fe40000011450 */
[CC--:B----4-:R-:W-:Y:S02]  /*1d20*/  ISETP.GE.AND P0, PT, R12.reuse, R83.reuse, PT ;  /* 0x000000530c00720c */ /* 0x0d0fe40003f06270 */
[----:B------:R-:W-:Y:S02]  /*1d30*/  LEA.HI R102, R9, R80, RZ, 0x7 ;  /* 0x0000005009667211 */ /* 0x000fe400078f38ff */
[----:B------:R-:W-:Y:S02]  /*1d40*/  IADD3 R24, P1, R12, R2, RZ ;  /* 0x000000020c187210 */ /* 0x000fe40007f3e0ff */
[----:B------:R-:W-:Y:S02]  /*1d50*/  SEL R2, RZ, 0x1, P0 ;  /* 0x00000001ff027807 */ /* 0x000fe40000000000 */
[----:B------:R-:W-:-:S02]  /*1d60*/  ISETP.GE.AND P0, PT, R116, R83, PT ;  /* 0x000000537400720c */ /* 0x000fc40003f06270 */
[----:B------:R-:W-:Y:S01]  /*1d70*/  SHF.R.S32.HI R102, RZ, 0x7, R102 ;  /* 0x00000007ff667819 */ /* 0x000fe20000011466 */
[----:B------:R-:W-:Y:S02]  /*1d80*/  IMAD R15, R15, R198, RZ ;  /* 0x000000c60f0f7224 */ /* 0x000fe400078e02ff */
[----:B------:R-:W-:Y:S01]  /*1d90*/  IMAD.X R25, R13, 0x1, R17, P1 ;  /* 0x000000010d197824 */ /* 0x000fe200008e0611 */
[----:B------:R-:W-:Y:S02]  /*1da0*/  ISETP.GE.AND P1, PT, R117, R83, PT ;  /* 0x000000537500720c */ /* 0x000fe40003f26270 */
[----:B------:R-:W-:Y:S02]  /*1db0*/  SEL R76, RZ, 0x4, P0 ;  /* 0x00000004ff4c7807 */ /* 0x000fe40000000000 */
[----:B------:R-:W-:Y:S01]  /*1dc0*/  IMNMX R102, RZ, R102, !PT ;  /* 0x00000066ff667217 */ /* 0x000fe20007800200 */
[----:B------:R-:W-:Y:S01]  /*1dd0*/  IMAD R176, R14, R169, R15 ;  /* 0x000000a90eb07224 */ /* 0x000fe200078e020f */
[----:B------:R-:W-:-:S02]  /*1de0*/  IADD3 R166, P0, R12, R0, RZ ;  /* 0x000000000ca67210 */ /* 0x000fc40007f1e0ff */
[----:B------:R-:W-:Y:S01]  /*1df0*/  SEL R15, RZ, 0xffffffff, P1 ;  /* 0xffffffffff0f7807 */ /* 0x000fe20000800000 */
[----:B------:R-:W-:Y:S01]  /*1e00*/  IMAD.WIDE.U32 R24, R198, R14, R24 ;  /* 0x0000000ec6187225 */ /* 0x000fe200078e0018 */
[----:B------:R-:W-:-:S03]  /*1e10*/  ISETP.GT.AND P1, PT, R51, R102, PT ;  /* 0x000000663300720c */ /* 0x000fc60003f24270 */
[----:B------:R-:W-:Y:S01]  /*1e20*/  IMAD.X R167, R13, 0x1, R7, P0 ;  /* 0x000000010da77824 */ /* 0x000fe200000e0607 */
[----:B------:R-:W-:Y:S01]  /*1e30*/  IADD3 R177, R25, R176, RZ ;  /* 0x000000b019b17210 */ /* 0x000fe20007ffe0ff */
[----:B------:R-:W-:Y:S02]  /*1e40*/  IMAD.SHL.U32 R15, R15, 0x2, RZ ;  /* 0x000000020f0f7824 */ /* 0x000fe400078e00ff */
[----:B------:R-:W-:-:S04]  /*1e50*/  IMAD.WIDE.U32 R166, R172, R62, R166 ;  /* 0x0000003eaca67225 */ /* 0x000fc800078e00a6 */
[----:B------:R-:W-:Y:S01]  /*1e60*/  IMAD.MOV.U32 R176, RZ, RZ, R24 ;  /* 0x000000ffffb07224 */ /* 0x000fe200078e0018 */
[----:B------:R-:W-:Y:S01]  /*1e70*/  LOP3.LUT R15, R15, 0x2, R2, 0xe2, !PT ;  /* 0x000000020f0f7812 */ /* 0x000fe200078ee202 */
[----:B------:R-:W-:Y:S01]  /*1e80*/  IMAD.IADD R171, R167, 0x1, R171 ;  /* 0x00000001a7ab7824 */ /* 0x000fe200078e02ab */
[----:B------:R-:W-:Y:S01]  /*1e90*/  LEA R194, P0, R166, R174, 0x1 ;  /* 0x000000aea6c27211 */ /* 0x000fe200078008ff */
[----:B------:R-:W-:Y:S01]  /*1ea0*/  IMAD.WIDE.U32 R176, R18, R8, R176 ;  /* 0x0000000812b07225 */ /* 0x000fe200078e00b0 */
[----:B------:R-:W-:Y:S02]  /*1eb0*/  LOP3.LUT R76, R15, R76, RZ, 0xfc, !PT ;  /* 0x0000004c0f4c7212 */ /* 0x000fe400078efcff */
[----:B------:R-:W-:Y:S01]  /*1ec0*/  LEA.HI.X R195, R166, R175, R171, 0x1, P0 ;  /* 0x000000afa6c37211 */ /* 0x000fe200000f0cab */
[----:B------:R-:W-:Y:S02]  /*1ed0*/  IMAD.SHL.U32 R77, R8, 0x20, RZ ;  /* 0x00000020084d7824 */ /* 0x000fe400078e00ff */
[----:B------:R-:W-:-:S02]  /*1ee0*/  @!P5 IMAD.MOV.U32 R16, RZ, RZ, RZ ;  /* 0x000000ffff10d224 */ /* 0x000fc400078e00ff */
        /* <DEDUP_REMOVED lines=14> */
[----:B-----5:R-:W-:Y:S01]  /*1fd0*/  IMAD.IADD R135, R16, 0x1, R5 ;  /* 0x0000000110877824 */ /* 0x020fe200078e0205 */
[----:B------:R-:W-:Y:S01]  /*1fe0*/  LOP3.LUT R160, R76, 0xffff, RZ, 0xc0, !PT ;  /* 0x0000ffff4ca07812 */ /* 0x000fe200078ec0ff */
[C---:B------:R-:W-:Y:S01]  /*1ff0*/  IMAD.WIDE.U32 R180, R60.reuse, 0xc0, RZ ;  /* 0x000000c03cb47825 */ /* 0x040fe200078e00ff */
[----:B------:R-:W-:-:S02]  /*2000*/  SHF.L.U64.HI R86, R60, 0x6, R61 ;  /* 0x000000063c567819 */ /* 0x000fc4000001023d */
[----:B------:R-:W-:Y:S01]  /*2010*/  LOP3.LUT R163, R160, 0x1, RZ, 0xc0, !PT ;  /* 0x00000001a0a37812 */ /* 0x000fe200078ec0ff */
[----:B------:R-:W-:Y:S01]  /*2020*/  IMAD.SHL.U32 R85, R60, 0x40, RZ ;  /* 0x000000403c557824 */ /* 0x000fe200078e00ff */
[----:B------:R-:W-:Y:S01]  /*2030*/  LOP3.LUT R162, R160, 0x2, RZ, 0xc0, !PT ;  /* 0x00000002a0a27812 */ /* 0x000fe200078ec0ff */
[----:B------:R-:W-:Y:S01]  /*2040*/  IMAD.SHL.U32 R99, R62, 0x40, RZ ;  /* 0x000000403e637824 */ /* 0x000fe200078e00ff */
[C---:B------:R-:W-:Y:S01]  /*2050*/  IADD3 R82, R172.reuse, 0x20, RZ ;  /* 0x00000020ac527810 */ /* 0x040fe20007ffe0ff */
[----:B------:R-:W-:Y:S01]  /*2060*/  IMAD.MOV.U32 R136, RZ, RZ, R194 ;  /* 0x000000ffff887224 */ /* 0x000fe200078e00c2 */
[C---:B------:R-:W-:Y:S01]  /*2070*/  SHF.L.U64.HI R86, R85.reuse, 0x1, R86 ;  /* 0x0000000155567819 */ /* 0x040fe20000010256 */
[----:B------:R-:W-:Y:S01]  /*2080*/  IMAD.MOV.U32 R137, RZ, RZ, R195 ;  /* 0x000000ffff897224 */ /* 0x000fe200078e00c3 */
[C---:B------:R-:W-:Y:S01]  /*2090*/  IADD3 R161, R172.reuse, 0x40, RZ ;  /* 0x00000040aca17810 */ /* 0x040fe20007ffe0ff */
[----:B------:R-:W-:Y:S01]  /*20a0*/  IMAD.MOV.U32 R138, RZ, RZ, R148 ;  /* 0x000000ffff8a7224 */ /* 0x000fe200078e0094 */
[----:B------:R-:W-:Y:S01]  /*20b0*/  IADD3 R159, R172, 0x60, RZ ;  /* 0x00000060ac9f7810 */ /* 0x000fe20007ffe0ff */
[----:B------:R-:W-:Y:S01]  /*20c0*/  IMAD.SHL.U32 R85, R85, 0x2, RZ ;  /* 0x0000000255557824 */ /* 0x000fe200078e00ff */
[----:B------:R-:W-:-:S02]  /*20d0*/  SHF.L.U64.HI R100, R62, 0x6, R63 ;  /* 0x000000063e647819 */ /* 0x000fc4000001023f */
[----:B------:R-:W-:Y:S02]  /*20e0*/  MOV R139, R149 ;  /* 0x00000095008b7202 */ /* 0x000fe40000000f00 */
[----:B------:R-:W-:Y:S01]  /*20f0*/  LOP3.LUT R160, R160, 0x4, RZ, 0xc0, !PT ;  /* 0x00000004a0a07812 */ /* 0x000fe200078ec0ff */
[----:B--2---:R-:W-:-:S04]  /*2100*/  IMAD R3, R29, R197, RZ ;  /* 0x000000c51d037224 */ /* 0x004fc800078e02ff */
[----:B------:R-:W-:Y:S02]  /*2110*/  IMAD R0, R28, R66, R3 ;  /* 0x000000421c007224 */ /* 0x000fe400078e0203 */
[----:B---3--:R-:W-:Y:S02]  /*2120*/  IMAD R3, R31, R197, RZ ;  /* 0x000000c51f037224 */ /* 0x008fe400078e02ff */
[----:B------:R-:W-:Y:S01]  /*2130*/  IMAD.WIDE.U32 R28, R197, R28, R12 ;  /* 0x0000001cc51c7225 */ /* 0x000fe200078e000c */
[----:B----4-:R-:W-:-:S03]  /*2140*/  SHF.L.U64.HI R124, R182, 0x6, R183 ;  /* 0x00000006b67c7819 */ /* 0x010fc600000102b7 */
[----:B------:R-:W-:Y:S01]  /*2150*/  IMAD.WIDE.U32 R26, R197, R30, R12 ;  /* 0x0000001ec51a7225 */ /* 0x000fe200078e000c */
[C---:B------:R-:W-:Y:S02]  /*2160*/  SHF.L.U64.HI R101, R184.reuse, 0x5, R185 ;  /* 0x00000005b8657819 */ /* 0x040fe400000102b9 */
[----:B------:R-:W-:Y:S01]  /*2170*/  SHF.L.U32 R114, R184, 0x6, RZ ;  /* 0x00000006b8727819 */ /* 0x000fe200000006ff */
[----:B------:R-:W-:Y:S01]  /*2180*/  IMAD R2, R30, R66, R3 ;  /* 0x000000421e027224 */ /* 0x000fe200078e0203 */
[----:B------:R-:W-:Y:S01]  /*2190*/  SHF.R.S32.HI R3, RZ, 0x1f, R5 ;  /* 0x0000001fff037819 */ /* 0x000fe20000011405 */
[----:B------:R-:W-:Y:S01]  /*21a0*/  IMAD.IADD R29, R29, 0x1, R0 ;  /* 0x000000011d1d7824 */ /* 0x000fe200078e0200 */
[----:B------:R-:W-:Y:S01]  /*21b0*/  SHF.L.U64.HI R111, R184, 0x6, R185 ;  /* 0x00000006b86f7819 */ /* 0x000fe200000102b9 */
        /* <DEDUP_REMOVED lines=109> */
.L_x_2361:
        /* <DEDUP_REMOVED lines=19> */
.L_x_2269:
[----:B------:R-:W-:Y:S05]  /*29c0*/  BSYNC B0 ;  /* 0x0000000000007941 */ /* 0x000fea0003800000 */
.L_x_2268:
        /* <DEDUP_REMOVED lines=18> */
.L_x_2271:
[----:B------:R-:W-:Y:S05]  /*2af0*/  BSYNC B0 ;  /* 0x0000000000007941 */ /* 0x000fea0003800000 */
.L_x_2270:
        /* <DEDUP_REMOVED lines=18> */
.L_x_2273:
[----:B------:R-:W-:Y:S05]  /*2c20*/  BSYNC B0 ;  /* 0x0000000000007941 */ /* 0x000fea0003800000 */
.L_x_2272:
        /* <DEDUP_REMOVED lines=18> */
.L_x_2275:
[----:B------:R-:W-:Y:S05]  /*2d50*/  BSYNC B0 ;  /* 0x0000000000007941 */ /* 0x000fea0003800000 */
.L_x_2274:
        /* <DEDUP_REMOVED lines=65> */
.L_x_2282:
[----:B------:R-:W-:Y:S05]  /*3170*/  BSYNC B0 ;  /* 0x0000000000007941 */ /* 0x000fea0003800000 */
.L_x_2281:
        /* <DEDUP_REMOVED lines=50> */
.L_x_2284:
[----:B------:R-:W-:Y:S05]  /*34a0*/  BSYNC B0 ;  /* 0x0000000000007941 */ /* 0x000fea0003800000 */
.L_x_2283:
        /* <DEDUP_REMOVED lines=49> */
.L_x_2280:
[----:B------:R-:W-:Y:S05]  /*37c0*/  BSYNC B1 ;  /* 0x0000000000017941 */ /* 0x000fea0003800000 */
.L_x_2279:
        /* <DEDUP_REMOVED lines=60> */
.L_x_2288:
[----:B------:R-:W-:Y:S05]  /*3b90*/  BSYNC B0 ;  /* 0x0000000000007941 */ /* 0x000fea0003800000 */
.L_x_2287:
        /* <DEDUP_REMOVED lines=53> */
.L_x_2290:
[----:B------:R-:W-:Y:S05]  /*3ef0*/  BSYNC B0 ;  /* 0x0000000000007941 */ /* 0x000fea0003800000 */
.L_x_2289:
        /* <DEDUP_REMOVED lines=52> */
.L_x_2286:
[----:B------:R-:W-:Y:S05]  /*4240*/  BSYNC B1 ;  /* 0x0000000000017941 */ /* 0x000fea0003800000 */
.L_x_2285:
        /* <DEDUP_REMOVED lines=60> */
.L_x_2294:
[----:B------:R-:W-:Y:S05]  /*4610*/  BSYNC B0 ;  /* 0x0000000000007941 */ /* 0x000fea0003800000 */
.L_x_2293:
        /* <DEDUP_REMOVED lines=53> */
.L_x_2296:
[----:B------:R-:W-:Y:S05]  /*4970*/  BSYNC B0 ;  /* 0x0000000000007941 */ /* 0x000fea0003800000 */
.L_x_2295:
        /* <DEDUP_REMOVED lines=52> */
.L_x_2292:
[----:B------:R-:W-:Y:S05]  /*4cc0*/  BSYNC B1 ;  /* 0x0000000000017941 */ /* 0x000fea0003800000 */
.L_x_2291:
        /* <DEDUP_REMOVED lines=62> */
.L_x_2300:
[----:B------:R-:W-:Y:S05]  /*50b0*/  BSYNC B0 ;  /* 0x0000000000007941 */ /* 0x000fea0003800000 */
.L_x_2299:
        /* <DEDUP_REMOVED lines=53> */
.L_x_2302:
[----:B------:R-:W-:Y:S05]  /*5410*/  BSYNC B0 ;  /* 0x0000000000007941 */ /* 0x000fea0003800000 */
.L_x_2301:
        /* <DEDUP_REMOVED lines=52> */
.L_x_2298:
[----:B------:R-:W-:Y:S05]  /*5760*/  BSYNC B1 ;  /* 0x0000000000017941 */ /* 0x000fea0003800000 */
.L_x_2297:
[----:B------:R-:W2:Y:S02]  /*5770*/  LD.E R3, [R118.64+0xd0] ;  /* 0x0000d00476037980 */ /* 0x000ea4000c101900 */
[----:B--2---:R-:W-:Y:S05]  /*5780*/  IMAD.U32 R3, R3, -0x40, RZ ;  /* 0xffffffc003037824 */ /* 0x004fea00078e00ff */
[C---:B------:R-:W-:Y:S02]  /*5790*/  LEA R14, P1, R3.reuse, R14, 0x1 ;  /* 0x0000000e030e7211 */ /* 0x040fe400078208ff */
[C---:B------:R-:W-:Y:S02]  /*57a0*/  LEA R52, P0, R3.reuse, R52, 0x1 ;  /* 0x0000003403347211 */ /* 0x040fe400078008ff */
[C---:B------:R-:W-:Y:S02]  /*57b0*/  LEA.HI.X.SX32 R15, R3.reuse, R15, 0x1, P1 ;  /* 0x0000000f030f7211 */ /* 0x040fe400008f0eff */
[----:B------:R-:W-:Y:S01]  /*57c0*/  LEA.HI.X.SX32 R53, R3, R53, 0x1, P0 ;  /* 0x0000003503357211 */ /* 0x000fe200000f0eff */
[----:B------:R-:W-:-:S05]  /*57d0*/  BRA `(.L_x_2303) ;  /* 0x00004da000007947 */ /* 0x000fca0003800000 */
.L_x_2278:
        /* <DEDUP_REMOVED lines=89> */
.L_x_2309:
[----:B------:R-:W-:Y:S05]  /*5d70*/  BSYNC B0 ;  /* 0x0000000000007941 */ /* 0x000fea0003800000 */
.L_x_2308:
[----:B-----5:R2:W-:Y:S02]  /*5d80*/  ST.E.128 [R136.64], R44 ;  /* 0x0000002c88007985 */ /* 0x0205e4000c101d04 */
.L_x_2307:
[----:B------:R-:W-:Y:S05]  /*5d90*/  BSYNC B1 ;  /* 0x0000000000017941 */ /* 0x000fea0003800000 */
.L_x_2306:
        /* <DEDUP_REMOVED lines=87> */
.L_x_2313:
[----:B------:R-:W-:Y:S05]  /*6310*/  BSYNC B0 ;  /* 0x0000000000007941 */ /* 0x000fea0003800000 */
.L_x_2312:
[----:B-----5:R3:W-:Y:S02]  /*6320*/  ST.E.128 [R136.64+0x40], R44 ;  /* 0x0000402c88007985 */ /* 0x0207e4000c101d04 */
.L_x_2311:
[----:B------:R-:W-:Y:S05]  /*6330*/  BSYNC B1 ;  /* 0x0000000000017941 */ /* 0x000fea0003800000 */
.L_x_2310:
        /* <DEDUP_REMOVED lines=86> */
.L_x_2315:
[----:B------:R-:W-:Y:S05]  /*68a0*/  BSYNC B0 ;  /* 0x0000000000007941 */ /* 0x000fea0003800000 */
.L_x_2314:
[----:B-----5:R3:W-:Y:S02]  /*68b0*/  ST.E.128 [R136.64+0x80], R44 ;  /* 0x0000802c88007985 */ /* 0x0207e4000c101d04 */
.L_x_2305:
[----:B------:R-:W-:Y:S05]  /*68c0*/  BSYNC B2 ;  /* 0x0000000000027941 */ /* 0x000fea0003800000 */
.L_x_2304:
        /* <DEDUP_REMOVED lines=30> */
[----:B------:R-:W-:Y:S02]  /*6ab0*/  LEA R204, P0, R55, R132, 0x1 ;  /* 0x0000008437cc7211 */ /* 0x000fe400078008ff */
[-C--:B------:R-:W-:Y:S01]  /*6ac0*/  LEA.HI.X.SX32 R54, R187, R150.reuse, 0x1, P5 ;  /* 0x00000096bb367211 */ /* 0x080fe200028f0eff */
[----:B------:R-:W3:Y:S03]  /*6ad0*/  LD.E.128 R20, [R18.64] ;  /* 0x0000000412147980 */ /* 0x000ee6000c101d00 */
[----:B------:R-:W-:Y:S01]  /*6ae0*/  LEA.HI.X R205, R55, R133, R54, 0x1, P0 ;  /* 0x0000008537cd7211 */ /* 0x000fe200000f0c36 */
[----:B------:R-:W-:Y:S01]  /*6af0*/  IMAD.MOV.U32 R55, RZ, RZ, RZ ;  /* 0x000000ffff377224 */ /* 0x000fe200078e00ff */
[----:B------:R-:W-:Y:S04]  /*6b00*/  @P4 IADD3 R55, -R49, RZ, RZ ;  /* 0x000000ff31374210 */ /* 0x000fe80007ffe1ff */
[----:B------:R-:W-:Y:S01]  /*6b10*/  IADD3 R49, P0, R164, R55, RZ ;  /* 0x00000037a4317210 */ /* 0x000fe20007f1e0ff */
[----:B------:R-:W4:Y:S03]  /*6b20*/  LD.E.128 R204, [R204.64] ;  /* 0x00000004cccc7980 */ /* 0x000f26000c101d00 */
[----:B------:R-:W-:Y:S02]  /*6b30*/  LEA.HI.X.SX32 R54, R55, R150, 0x1, P0 ;  /* 0x0000009637367211 */ /* 0x000fe400000f0eff */
[C---:B------:R-:W-:Y:S04]  /*6b40*/  LEA R40, P0, R49.reuse, R134, 0x1 ;  /* 0x0000008631287211 */ /* 0x040fe800078008ff */
[----:B------:R-:W-:Y:S05]  /*6b50*/  LEA.HI.X R41, R49, R135, R54, 0x1, P0 ;  /* 0x0000008731297211 */ /* 0x000fea00000f0c36 */
[----:B--2---:R-:W2:Y:S01]  /*6b60*/  LD.E.128 R56, [R40.64] ;  /* 0x0000000428387980 */ /* 0x004ea2000c101d00 */
[C---:B---3--:R-:W-:Y:S01]  /*6b70*/  IMAD.U32 R28, R20.reuse, 0x10000, RZ ;  /* 0x00010000141c7824 */ /* 0x048fe200078e00ff */
[----:B------:R-:W-:Y:S01]  /*6b80*/  LOP3.LUT R27, R20, 0xffff0000, RZ, 0xc0, !PT ;  /* 0xffff0000141b7812 */ /* 0x000fe200078ec0ff */
[C---:B------:R-:W-:Y:S01]  /*6b90*/  IMAD.U32 R24, R22.reuse, 0x10000, RZ ;  /* 0x0001000016187824 */ /* 0x040fe200078e00ff */
[----:B------:R-:W-:Y:S01]  /*6ba0*/  LOP3.LUT R20, R22, 0xffff0000, RZ, 0xc0, !PT ;  /* 0xffff000016147812 */ /* 0x000fe200078ec0ff */
[----:B------:R-:W-:Y:S01]  /*6bb0*/  IMAD.U32 R16, R23, 0x10000, RZ ;  /* 0x0001000017107824 */ /* 0x000fe200078e00ff */
[C---:B------:R-:W-:Y:S02]  /*6bc0*/  SHF.L.U32 R25, R21.reuse, 0x10, RZ ;  /* 0x0000001015197819 */ /* 0x040fe400000006ff */
[----:B------:R-:W-:Y:S02]  /*6bd0*/  LOP3.LUT R26, R21, 0xffff0000, RZ, 0xc0, !PT ;  /* 0xffff0000151a7812 */ /* 0x000fe400078ec0ff */
[----:B------:R-:W-:Y:S01]  /*6be0*/  LOP3.LUT R19, R23, 0xffff0000, RZ, 0xc0, !PT ;  /* 0xffff000017137812 */ /* 0x000fe200078ec0ff */
[C---:B----4-:R-:W-:Y:S01]  /*6bf0*/  IMAD.U32 R22, R205.reuse, 0x10000, RZ ;  /* 0x00010000cd167824 */ /* 0x050fe200078e00ff */
        /* <DEDUP_REMOVED lines=12> */
[C---:B--2---:R-:W-:Y:S01]  /*6cc0*/  IMAD.U32 R32, R56.reuse, 0x10000, RZ ;  /* 0x0001000038207824 */ /* 0x044fe200078e00ff */
        /* <DEDUP_REMOVED lines=30> */
.L_x_2321:
[----:B------:R-:W-:Y:S05]  /*6eb0*/  BSYNC B0 ;  /* 0x0000000000007941 */ /* 0x000fea0003800000 */
.L_x_2320:
[C---:B------:R-:W-:Y:S04]  /*6ec0*/  LEA R2, P0, R192.reuse, R136, 0x1 ;  /* 0x00000088c0027211 */ /* 0x040fe800078008ff */
[----:B------:R-:W-:Y:S05]  /*6ed0*/  LEA.HI.X R3, R192, R137, R193, 0x1, P0 ;  /* 0x00000089c0037211 */ /* 0x000fea00000f0cc1 */
[----:B-----5:R3:W-:Y:S04]  /*6ee0*/  ST.E.128 [R2.64], R44 ;  /* 0x0000002c02007985 */ /* 0x0207e8000c101d04 */
.L_x_2319:
[----:B------:R-:W-:Y:S05]  /*6ef0*/  BSYNC B1 ;  /* 0x0000000000017941 */ /* 0x000fea0003800000 */
.L_x_2318:
        /* <DEDUP_REMOVED lines=29> */
[C---:B------:R-:W-:Y:S02]  /*70d0*/  LEA R204, P0, R49.reuse, R132, 0x1 ;  /* 0x0000008431cc7211 */ /* 0x040fe400078008ff */
[-C--:B------:R-:W-:Y:S01]  /*70e0*/  LEA.HI.X.SX32 R186, R186, R146.reuse, 0x1, P5 ;  /* 0x00000092baba7211 */ /* 0x080fe200028f0eff */
[----:B------:R-:W3:Y:S01]  /*70f0*/  LD.E.128 R20, [R18.64] ;  /* 0x0000000412147980 */ /* 0x000ee2000c101d00 */
[----:B------:R-:W-:Y:S02]  /*7100*/  @P4 IADD3 R55, -R54, RZ, RZ ;  /* 0x000000ff36374210 */ /* 0x000fe40007ffe1ff */
[----:B------:R-:W-:Y:S02]  /*7110*/  LEA.HI.X R205, R49, R133, R186, 0x1, P0 ;  /* 0x0000008531cd7211 */ /* 0x000fe400000f0cba */
[----:B------:R-:W-:Y:S04]  /*7120*/  IADD3 R49, P0, R157, R55, RZ ;  /* 0x000000379d317210 */ /* 0x000fe80007f1e0ff */
[----:B------:R-:W4:Y:S01]  /*7130*/  LD.E.128 R204, [R204.64] ;  /* 0x00000004cccc7980 */ /* 0x000f22000c101d00 */
        /* <DEDUP_REMOVED lines=23> */
[C---:B--2---:R-:W-:Y:S01]  /*72b0*/  IMAD.U32 R32, R56.reuse, 0x10000, RZ ;  /* 0x0001000038207824 */ /* 0x044fe200078e00ff */
        /* <DEDUP_REMOVED lines=32> */
.L_x_2325:
[----:B------:R-:W-:Y:S05]  /*74c0*/  BSYNC B0 ;  /* 0x0000000000007941 */ /* 0x000fea0003800000 */
.L_x_2324:
[C---:B------:R-:W-:Y:S04]  /*74d0*/  LEA R2, P0, R97.reuse, R136, 0x1 ;  /* 0x0000008861027211 */ /* 0x040fe800078008ff */
[----:B------:R-:W-:Y:S05]  /*74e0*/  LEA.HI.X R3, R97, R137, R98, 0x1, P0 ;  /* 0x0000008961037211 */ /* 0x000fea00000f0c62 */
[----:B-----5:R3:W-:Y:S04]  /*74f0*/  ST.E.128 [R2.64], R44 ;  /* 0x0000002c02007985 */ /* 0x0207e8000c101d04 */
.L_x_2323:
[----:B------:R-:W-:Y:S05]  /*7500*/  BSYNC B1 ;  /* 0x0000000000017941 */ /* 0x000fea0003800000 */
.L_x_2322:
        /* <DEDUP_REMOVED lines=27> */
[C---:B------:R-:W-:Y:S02]  /*76c0*/  LEA R204, P0, R55.reuse, R132, 0x1 ;  /* 0x0000008437cc7211 */ /* 0x040fe400078008ff */
[----:B------:R-:W-:Y:S01]  /*76d0*/  LEA.HI.X.SX32 R54, R54, R144, 0x1, P5 ;  /* 0x0000009036367211 */ /* 0x000fe200028f0eff */
        /* <DEDUP_REMOVED lines=62> */
.L_x_2327:
[----:B------:R-:W-:Y:S05]  /*7ac0*/  BSYNC B0 ;  /* 0x0000000000007941 */ /* 0x000fea0003800000 */
.L_x_2326:
[C---:B------:R-:W-:Y:S04]  /*7ad0*/  LEA R2, P0, R93.reuse, R136, 0x1 ;  /* 0x000000885d027211 */ /* 0x040fe800078008ff */
[----:B------:R-:W-:Y:S05]  /*7ae0*/  LEA.HI.X R3, R93, R137, R94, 0x1, P0 ;  /* 0x000000895d037211 */ /* 0x000fea00000f0c5e */
[----:B-----5:R3:W-:Y:S04]  /*7af0*/  ST.E.128 [R2.64], R44 ;  /* 0x0000002c02007985 */ /* 0x0207e8000c101d04 */
.L_x_2317:
[----:B------:R-:W-:Y:S05]  /*7b00*/  BSYNC B2 ;  /* 0x0000000000027941 */ /* 0x000fea0003800000 */
.L_x_2316:
        /* <DEDUP_REMOVED lines=94> */
.L_x_2333:
[----:B------:R-:W-:Y:S05]  /*80f0*/  BSYNC B0 ;  /* 0x0000000000007941 */ /* 0x000fea0003800000 */
.L_x_2332:
[C---:B------:R-:W-:Y:S04]  /*8100*/  LEA R2, P0, R99.reuse, R136, 0x1 ;  /* 0x0000008863027211 */ /* 0x040fe800078008ff */
[----:B------:R-:W-:Y:S05]  /*8110*/  LEA.HI.X R3, R99, R137, R100, 0x1, P0 ;  /* 0x0000008963037211 */ /* 0x000fea00000f0c64 */
[----:B-----5:R3:W-:Y:S04]  /*8120*/  ST.E.128 [R2.64], R44 ;  /* 0x0000002c02007985 */ /* 0x0207e8000c101d04 */
.L_x_2331:
[----:B------:R-:W-:Y:S05]  /*8130*/  BSYNC B1 ;  /* 0x0000000000017941 */ /* 0x000fea0003800000 */
.L_x_2330:
        /* <DEDUP_REMOVED lines=29> */
[C---:B------:R-:W-:Y:S02]  /*8310*/  LEA R204, P0, R49.reuse, R132, 0x1 ;  /* 0x0000008431cc7211 */ /* 0x040fe400078008ff */
[----:B------:R-:W-:Y:S01]  /*8320*/  LEA.HI.X.SX32 R186, R186, R143, 0x1, P4 ;  /* 0x0000008fbaba7211 */ /* 0x000fe200020f0eff */
        /* <DEDUP_REMOVED lines=61> */
.L_x_2337:
[----:B------:R-:W-:Y:S05]  /*8700*/  BSYNC B0 ;  /* 0x0000000000007941 */ /* 0x000fea0003800000 */
.L_x_2336:
[C---:B------:R-:W-:Y:S04]  /*8710*/  LEA R2, P0, R95.reuse, R136, 0x1 ;  /* 0x000000885f027211 */ /* 0x040fe800078008ff */
[----:B------:R-:W-:Y:S05]  /*8720*/  LEA.HI.X R3, R95, R137, R96, 0x1, P0 ;  /* 0x000000895f037211 */ /* 0x000fea00000f0c60 */
[----:B-----5:R3:W-:Y:S04]  /*8730*/  ST.E.128 [R2.64], R44 ;  /* 0x0000002c02007985 */ /* 0x0207e8000c101d04 */
.L_x_2335:
[----:B------:R-:W-:Y:S05]  /*8740*/  BSYNC B1 ;  /* 0x0000000000017941 */ /* 0x000fea0003800000 */
.L_x_2334:
        /* <DEDUP_REMOVED lines=91> */
.L_x_2339:
[----:B------:R-:W-:Y:S05]  /*8d00*/  BSYNC B0 ;  /* 0x0000000000007941 */ /* 0x000fea0003800000 */
.L_x_2338:
[C---:B------:R-:W-:Y:S04]  /*8d10*/  LEA R2, P0, R91.reuse, R136, 0x1 ;  /* 0x000000885b027211 */ /* 0x040fe800078008ff */
[----:B------:R-:W-:Y:S05]  /*8d20*/  LEA.HI.X R3, R91, R137, R92, 0x1, P0 ;  /* 0x000000895b037211 */ /* 0x000fea00000f0c5c */
[----:B-----5:R3:W-:Y:S04]  /*8d30*/  ST.E.128 [R2.64], R44 ;  /* 0x0000002c02007985 */ /* 0x0207e8000c101d04 */
.L_x_2329:
[----:B------:R-:W-:Y:S05]  /*8d40*/  BSYNC B2 ;  /* 0x0000000000027941 */ /* 0x000fea0003800000 */
.L_x_2328:
        /* <DEDUP_REMOVED lines=95> */
.L_x_2345:
[----:B------:R-:W-:Y:S05]  /*9340*/  BSYNC B0 ;  /* 0x0000000000007941 */ /* 0x000fea0003800000 */
.L_x_2344:
[----:B------:R-:W-:Y:S02]  /*9350*/  IMAD R0, R63, 0xc0, RZ ;  /* 0x000000c03f007824 */ /* 0x000fe400078e02ff */
[----:B------:R-:W-:Y:S05]  /*9360*/  IMAD.WIDE.U32 R2, R62, 0xc0, R136 ;  /* 0x000000c03e027825 */ /* 0x000fea00078e0088 */
[----:B------:R-:W-:Y:S05]  /*9370*/  IADD3 R3, R3, R0, RZ ;  /* 0x0000000003037210 */ /* 0x000fea0007ffe0ff */
[----:B-----5:R3:W-:Y:S02]  /*9380*/  ST.E.128 [R2.64], R44 ;  /* 0x0000002c02007985 */ /* 0x0207e4000c101d04 */
.L_x_2343:
[----:B------:R-:W-:Y:S05]  /*9390*/  BSYNC B1 ;  /* 0x0000000000017941 */ /* 0x000fea0003800000 */
.L_x_2342:
        /* <DEDUP_REMOVED lines=92> */
.L_x_2349:
[----:B------:R-:W-:Y:S05]  /*9960*/  BSYNC B0 ;  /* 0x0000000000007941 */ /* 0x000fea0003800000 */
.L_x_2348:
[C---:B------:R-:W-:Y:S04]  /*9970*/  LEA R2, P0, R90.reuse, R136, 0x1 ;  /* 0x000000885a027211 */ /* 0x040fe800078008ff */
[----:B------:R-:W-:Y:S05]  /*9980*/  LEA.HI.X R3, R90, R137, R89, 0x1, P0 ;  /* 0x000000895a037211 */ /* 0x000fea00000f0c59 */
[----:B-----5:R3:W-:Y:S04]  /*9990*/  ST.E.128 [R2.64], R44 ;  /* 0x0000002c02007985 */ /* 0x0207e8000c101d04 */
.L_x_2347:
[----:B------:R-:W-:Y:S05]  /*99a0*/  BSYNC B1 ;  /* 0x0000000000017941 */ /* 0x000fea0003800000 */
.L_x_2346:
        /* <DEDUP_REMOVED lines=27> */
[C---:B------:R-:W-:Y:S02]  /*9b60*/  LEA R204, P0, R129.reuse, R132, 0x1 ;  /* 0x0000008481cc7211 */ /* 0x040fe400078008ff */
[----:B------:R-:W-:Y:S02]  /*9b70*/  LEA.HI.X.SX32 R54, R54, R140, 0x1, P2 ;  /* 0x0000008c36367211 */ /* 0x000fe400010f0eff */
[----:B------:R-:W3:Y:S02]  /*9b80*/  LD.E.128 R16, [R16.64] ;  /* 0x0000000410107980 */ /* 0x000ee4000c101d00 */
        /* <DEDUP_REMOVED lines=12> */
[----:B------:R-:W-:Y:S01]  /*9c50*/  SHF.L.U32 R22, R17, 0x10, RZ ;  /* 0x0000001011167819 */ /* 0x000fe200000006ff */
[----:B------:R-:W-:Y:S01]  /*9c60*/  IMAD.U32 R16, R19, 0x10000, RZ ;  /* 0x0001000013107824 */ /* 0x000fe200078e00ff */
[----:B------:R-:W-:Y:S02]  /*9c70*/  LOP3.LUT R24, R17, 0xffff0000, RZ, 0xc0, !PT ;  /* 0xffff000011187812 */ /* 0x000fe400078ec0ff */
[----:B------:R-:W-:Y:S01]  /*9c80*/  LOP3.LUT R20, R18, 0xffff0000, RZ, 0xc0, !PT ;  /* 0xffff000012147812 */ /* 0x000fe200078ec0ff */
[----:B----4-:R-:W-:Y:S01]  /*9c90*/  IMAD.U32 R31, R205, 0x10000, RZ ;  /* 0x00010000cd1f7824 */ /* 0x010fe200078e00ff */
        /* <DEDUP_REMOVED lines=13> */
[C---:B--2---:R-:W-:Y:S01]  /*9d70*/  IMAD.U32 R32, R56.reuse, 0x10000, RZ ;  /* 0x0001000038207824 */ /* 0x044fe200078e00ff */
        /* <DEDUP_REMOVED lines=30> */
.L_x_2351:
[----:B------:R-:W-:Y:S05]  /*9f60*/  BSYNC B0 ;  /* 0x0000000000007941 */ /* 0x000fea0003800000 */
.L_x_2350:
[C---:B------:R-:W-:Y:S04]  /*9f70*/  LEA R2, P0, R88.reuse, R136, 0x1 ;  /* 0x0000008858027211 */ /* 0x040fe800078008ff */
[----:B------:R-:W-:Y:S05]  /*9f80*/  LEA.HI.X R3, R88, R137, R87, 0x1, P0 ;  /* 0x0000008958037211 */ /* 0x000fea00000f0c57 */
[----:B-----5:R3:W-:Y:S04]  /*9f90*/  ST.E.128 [R2.64], R44 ;  /* 0x0000002c02007985 */ /* 0x0207e8000c101d04 */
.L_x_2341:
[----:B------:R-:W-:Y:S05]  /*9fa0*/  BSYNC B2 ;  /* 0x0000000000027941 */ /* 0x000fea0003800000 */
.L_x_2340:
[----:B---3--:R-:W3:Y:S02]  /*9fb0*/  LD.E R3, [R118.64+0xd0] ;  /* 0x0000d00476037980 */ /* 0x008ee4000c101900 */
[----:B---3--:R-:W-:Y:S05]  /*9fc0*/  IMAD.U32 R3, R3, -0x40, RZ ;  /* 0xffffffc003037824 */ /* 0x008fea00078e00ff */
[C---:B------:R-:W-:Y:S02]  /*9fd0*/  LEA R134, P1, R3.reuse, R134, 0x1 ;  /* 0x0000008603867211 */ /* 0x040fe400078208ff */
[C---:B------:R-:W-:Y:S02]  /*9fe0*/  LEA R132, P0, R3.reuse, R132, 0x1 ;  /* 0x0000008403847211 */ /* 0x040fe400078008ff */
[C---:B------:R-:W-:Y:S02]  /*9ff0*/  LEA.HI.X.SX32 R135, R3.reuse, R135, 0x1, P1 ;  /* 0x0000008703877211 */ /* 0x040fe400008f0eff */
[----:B------:R-:W-:Y:S01]  /*a000*/  LEA.HI.X.SX32 R133, R3, R133, 0x1, P0 ;  /* 0x0000008503857211 */ /* 0x000fe200000f0eff */
[----:B------:R-:W-:-:S05]  /*a010*/  BRA `(.L_x_2303) ;  /* 0x0000056000007947 */ /* 0x000fca0003800000 */
.L_x_2277:
        /* <DEDUP_REMOVED lines=11> */
.L_x_2353:
[----:B------:R-:W-:Y:S05]  /*a0d0*/  BSYNC B0 ;  /* 0x0000000000007941 */ /* 0x000fea0003800000 */
.L_x_2352:
        /* <DEDUP_REMOVED lines=24> */
.L_x_2355:
[----:B------:R-:W-:Y:S05]  /*a260*/  BSYNC B0 ;  /* 0x0000000000007941 */ /* 0x000fea0003800000 */
.L_x_2354:
        /* <DEDUP_REMOVED lines=24> */
.L_x_2357:
[----:B------:R-:W-:Y:S05]  /*a3f0*/  BSYNC B0 ;  /* 0x0000000000007941 */ /* 0x000fea0003800000 */
.L_x_2356:
        /* <DEDUP_REMOVED lines=24> */
.L_x_2303:
[----:B------:R-:W-:Y:S05]  /*a580*/  BSYNC B3 ;  /* 0x0000000000037941 */ /* 0x000fea0003800000 */
.L_x_2276:
        /* <DEDUP_REMOVED lines=87> */
.L_x_2359:
        /* <DEDUP_REMOVED lines=8> */
.L_x_2360:
[----:B------:R-:W-:Y:S05]  /*ab80*/  BSYNC B0 ;  /* 0x0000000000007941 */ /* 0x000fea0003800000 */
.L_x_2358:
[----:B------:R-:W-:Y:S04]  /*ab90*/  IADD3 R9, R9, -0x1, RZ ;  /* 0xffffffff09097810 */ /* 0x000fe80007ffe0ff */
[----:B------:R-:W-:Y:S11]  /*aba0*/  ISETP.GT.AND P0, PT, R9, R102, PT ;  /* 0x000000660900720c */ /* 0x000ff60003f04270 */
[----:B------:R-:W-:Y:S02]  /*abb0*/  @!UPT UIADD3 URZ, URZ, URZ, URZ ;  /* 0x0000003f3f3ff290 */ /* 0x000fe4000fffe03f */
[----:B------:R-:W-:-:S05]  /*abc0*/  @P0 BRA `(.L_x_2361) ;  /* 0xffff7cc000000947 */ /* 0x000fca000383ffff */
.L_x_2267:
        /* <DEDUP_REMOVED lines=17> */
[----:B------:R-:W2:Y:S01]  /*ace0*/  @P1 LD.E R3, [R4.64] ;  /* 0x0000000404031980 */ /* 0x000ea2000c101900 */
[----:B------:R-:W-:-:S04]  /*acf0*/  LEA.HI R2, R15, R15, RZ, 0x1 ;  /* 0x0000000f0f027211 */ /* 0x000fc800078f08ff */
[----:B------:R-:W-:Y:S02]  /*ad00*/  SHF.R.S32.HI R2, RZ, 0x1, R2 ;  /* 0x00000001ff027819 */ /* 0x000fe40000011402 */
[----:B---3--:R-:W-:-:S03]  /*ad10*/  ISETP.NE.AND P5, PT, R0, RZ, PT ;  /* 0x000000ff0000720c */ /* 0x008fc60003fa5270 */
[----:B------:R-:W-:Y:S01]  /*ad20*/  IMAD R6, R172, R2, R81 ;  /* 0x00000002ac067224 */ /* 0x000fe200078e0251 */
[----:B------:R-:W-:Y:S01]  /*ad30*/  IADD3 R77, P0, R77, R176, RZ ;  /* 0x000000b04d4d7210 */ /* 0x000fe20007f1e0ff */
[----:B------:R-:W-:Y:S01]  /*ad40*/  IMAD.IADD R27, R200, 0x1, -R69 ;  /* 0x00000001c81b7824 */ /* 0x000fe200078e0a45 */
[-C--:B-----5:R-:W-:Y:S01]  /*ad50*/  LEA R38, P1, R176, R178.reuse, 0x1 ;  /* 0x000000b2b0267211 */ /* 0x0a0fe200078208ff */
[----:B------:R-:W-:Y:S02]  /*ad60*/  IMAD.IADD R0, R81, 0x1, R6 ;  /* 0x0000000151007824 */ /* 0x000fe400078e0206 */
[--C-:B------:R-:W-:Y:S01]  /*ad70*/  IMAD.X R78, R78, 0x1, R79.reuse, P0 ;  /* 0x000000014e4e7824 */ /* 0x100fe200000e064f */
[----:B------:R-:W-:Y:S02]  /*ad80*/  LEA.HI.X R39, R176, R179, R79, 0x1, P1 ;  /* 0x000000b3b0277211 */ /* 0x000fe400008f0c4f */
[----:B------:R-:W-:Y:S02]  /*ad90*/  ISETP.GE.AND P0, PT, R172, R27, PT ;  /* 0x0000001bac00720c */ /* 0x000fe40003f06270 */
[----:B------:R-:W-:Y:S01]  /*ada0*/  LEA R32, P1, R77, R178, 0x1 ;  /* 0x000000b24d207211 */ /* 0x000fe200078208ff */
[----:B------:R-:W-:Y:S01]  /*adb0*/  IMAD.MOV.U32 R31, RZ, RZ, R2 ;  /* 0x000000ffff1f7224 */ /* 0x000fe200078e0002 */
[----:B------:R-:W-:-:S02]  /*adc0*/  ISETP.GT.AND P0, PT, R64, -0x4, !P0 ;  /* 0xfffffffc4000780c */ /* 0x000fc40004704270 */
        /* <DEDUP_REMOVED lines=68> */
.L_x_2370:
[----:B------:R-:W-:Y:S05]  /*b210*/  BSYNC B0 ;  /* 0x0000000000007941 */ /* 0x000fea0003800000 */
.L_x_2369:
[----:B-----5:R3:W-:Y:S02]  /*b220*/  STS.128 [R204], R8 ;  /* 0x00000008cc007388 */ /* 0x0207e40000000c00 */
.L_x_2368:
[----:B------:R-:W-:Y:S05]  /*b230*/  BSYNC B1 ;  /* 0x0000000000017941 */ /* 0x000fea0003800000 */
.L_x_2367:
        /* <DEDUP_REMOVED lines=48> */
.L_x_2374:
[----:B------:R-:W-:Y:S05]  /*b540*/  BSYNC B0 ;  /* 0x0000000000007941 */ /* 0x000fea0003800000 */
.L_x_2373:
[----:B-----5:R1:W-:Y:S02]  /*b550*/  STS.128 [R204+0x1000], R8 ;  /* 0x00100008cc007388 */ /* 0x0203e40000000c00 */
.L_x_2372:
[----:B------:R-:W-:Y:S05]  /*b560*/  BSYNC B1 ;  /* 0x0000000000017941 */ /* 0x000fea0003800000 */
.L_x_2371:
        /* <DEDUP_REMOVED lines=47> */
.L_x_2376:
[----:B------:R-:W-:Y:S05]  /*b860*/  BSYNC B0 ;  /* 0x0000000000007941 */ /* 0x000fea0003800000 */
.L_x_2375:
[----:B-----5:R3:W-:Y:S02]  /*b870*/  STS.128 [R204+0x2000], R8 ;  /* 0x00200008cc007388 */ /* 0x0207e40000000c00 */
.L_x_2366:
[----:B------:R-:W-:Y:S05]  /*b880*/  BSYNC B2 ;  /* 0x0000000000027941 */ /* 0x000fea0003800000 */
.L_x_2365:
        /* <DEDUP_REMOVED lines=59> */
.L_x_2381:
[----:B------:R-:W-:Y:S05]  /*bc40*/  BSYNC B0 ;  /* 0x0000000000007941 */ /* 0x000fea0003800000 */
.L_x_2380:
[----:B-----5:R3:W-:Y:S02]  /*bc50*/  STS.128 [R204+0x800], R8 ;  /* 0x00080008cc007388 */ /* 0x0207e40000000c00 */
.L_x_2379:
[----:B------:R-:W-:Y:S05]  /*bc60*/  BSYNC B1 ;  /* 0x0000000000017941 */ /* 0x000fea0003800000 */
.L_x_2378:
        /* <DEDUP_REMOVED lines=47> */
.L_x_2385:
[----:B------:R-:W-:Y:S05]  /*bf60*/  BSYNC B0 ;  /* 0x0000000000007941 */ /* 0x000fea0003800000 */
.L_x_2384:
[----:B-----5:R3:W-:Y:S02]  /*bf70*/  STS.128 [R204+0x1800], R8 ;  /* 0x00180008cc007388 */ /* 0x0207e40000000c00 */
.L_x_2383:
[----:B------:R-:W-:Y:S05]  /*bf80*/  BSYNC B1 ;  /* 0x0000000000017941 */ /* 0x000fea0003800000 */
.L_x_2382:
        /* <DEDUP_REMOVED lines=45> */
.L_x_2387:
[----:B------:R-:W-:Y:S05]  /*c260*/  BSYNC B0 ;  /* 0x0000000000007941 */ /* 0x000fea0003800000 */
.L_x_2386:
[----:B-----5:R1:W-:Y:S01]  /*c270*/  STS.128 [R204+0x2800], R32 ;  /* 0x00280020cc007388 */ /* 0x0203e20000000c00 */
[----:B------:R-:W-:Y:S05]  /*c280*/  BRA `(.L_x_2377) ;  /* 0x000026c000007947 */ /* 0x000fea0003800000 */
.L_x_2364:
        /* <DEDUP_REMOVED lines=91> */
.L_x_2393:
[----:B------:R-:W-:Y:S05]  /*c840*/  BSYNC B0 ;  /* 0x0000000000007941 */ /* 0x000fea0003800000 */
.L_x_2392:
[----:B-----5:R3:W-:Y:S02]  /*c850*/  STS.128 [R204], R20 ;  /* 0x00000014cc007388 */ /* 0x0207e40000000c00 */
.L_x_2391:
[----:B------:R-:W-:Y:S05]  /*c860*/  BSYNC B1 ;  /* 0x0000000000017941 */ /* 0x000fea0003800000 */
.L_x_2390:
        /* <DEDUP_REMOVED lines=87> */
.L_x_2397:
[----:B------:R-:W-:Y:S05]  /*cde0*/  BSYNC B0 ;  /* 0x0000000000007941 */ /* 0x000fea0003800000 */
.L_x_2396:
[----:B-----5:R1:W-:Y:S02]  /*cdf0*/  STS.128 [R204+0x1000], R20 ;  /* 0x00100014cc007388 */ /* 0x0203e40000000c00 */
.L_x_2395:
[----:B------:R-:W-:Y:S05]  /*ce00*/  BSYNC B1 ;  /* 0x0000000000017941 */ /* 0x000fea0003800000 */
.L_x_2394:
        /* <DEDUP_REMOVED lines=86> */
.L_x_2399:
[----:B------:R-:W-:Y:S05]  /*d370*/  BSYNC B0 ;  /* 0x0000000000007941 */ /* 0x000fea0003800000 */
.L_x_2398:
[----:B-----5:R3:W-:Y:S02]  /*d380*/  STS.128 [R204+0x2000], R20 ;  /* 0x00200014cc007388 */ /* 0x0207e40000000c00 */
.L_x_2389:
[----:B------:R-:W-:Y:S05]  /*d390*/  BSYNC B2 ;  /* 0x0000000000027941 */ /* 0x000fea0003800000 */
.L_x_2388:
        /* <DEDUP_REMOVED lines=95> */
.L_x_2403:
[----:B------:R-:W-:Y:S05]  /*d990*/  BSYNC B0 ;  /* 0x0000000000007941 */ /* 0x000fea0003800000 */
.L_x_2402:
[----:B-----5:R1:W-:Y:S02]  /*d9a0*/  STS.128 [R204+0x800], R4 ;  /* 0x00080004cc007388 */ /* 0x0203e40000000c00 */
.L_x_2401:
[----:B------:R-:W-:Y:S05]  /*d9b0*/  BSYNC B1 ;  /* 0x0000000000017941 */ /* 0x000fea0003800000 */
.L_x_2400:
        /* <DEDUP_REMOVED lines=90> */
.L_x_2407:
[----:B------:R-:W-:Y:S05]  /*df60*/  BSYNC B0 ;  /* 0x0000000000007941 */ /* 0x000fea0003800000 */
.L_x_2406:
[----:B-----5:R3:W-:Y:S02]  /*df70*/  STS.128 [R204+0x1800], R20 ;  /* 0x00180014cc007388 */ /* 0x0207e40000000c00 */
.L_x_2405:
[----:B------:R-:W-:Y:S05]  /*df80*/  BSYNC B1 ;  /* 0x0000000000017941 */ /* 0x000fea0003800000 */
.L_x_2404:
        /* <DEDUP_REMOVED lines=93> */
.L_x_2409:
[----:B------:R-:W-:Y:S05]  /*e560*/  BSYNC B0 ;  /* 0x0000000000007941 */ /* 0x000fea0003800000 */
.L_x_2408:
[----:B-----5:R1:W-:Y:S01]  /*e570*/  STS.128 [R204+0x2800], R4 ;  /* 0x00280004cc007388 */ /* 0x0203e20000000c00 */
[----:B------:R-:W-:Y:S05]  /*e580*/  BRA `(.L_x_2377) ;  /* 0x000003c000007947 */ /* 0x000fea0003800000 */
.L_x_2363:
        /* <DEDUP_REMOVED lines=31> */
.L_x_2411:
[----:B------:R-:W-:Y:S05]  /*e780*/  BSYNC B0 ;  /* 0x0000000000007941 */ /* 0x000fea0003800000 */
.L_x_2410:
        /* <DEDUP_REMOVED lines=28> */
.L_x_2377:
[----:B------:R-:W-:Y:S05]  /*e950*/  BSYNC B3 ;  /* 0x0000000000037941 */ /* 0x000fea0003800000 */
.L_x_2362:
        /* <DEDUP_REMOVED lines=30> */
.L_x_2414:
[----:B------:R2:W-:Y:S02]  /*eb40*/  STS.128 [R204+0x7000], RZ ;  /* 0x007000ffcc007388 */ /* 0x0005e40000000c00 */
.L_x_2413:
[----:B------:R-:W-:Y:S05]  /*eb50*/  BSYNC B0 ;  /* 0x0000000000007941 */ /* 0x000fea0003800000 */
.L_x_2412:
        /* <DEDUP_REMOVED lines=31> */
.L_x_2417:
[----:B------:R3:W-:Y:S02]  /*ed50*/  STS.128 [R204+0x7800], RZ ;  /* 0x007800ffcc007388 */ /* 0x0007e40000000c00 */
.L_x_2416:
[----:B------:R-:W-:Y:S05]  /*ed60*/  BSYNC B0 ;  /* 0x0000000000007941 */ /* 0x000fea0003800000 */
.L_x_2415:
[----:B-1-3--:R-:W-:Y:S01]  /*ed70*/  IADD3 R10, R172, 0x40, RZ ;  /* 0x00000040ac0a7810 */ /* 0x00afe20007ffe0ff */
        /* <DEDUP_REMOVED lines=11> */
[C---:B-----5:R-:W-:Y:S02]  /*ee30*/  @!P1 LEA R16, P4, R0.reuse, R194, 0x1 ;  /* 0x000000c200109211 */ /* 0x060fe400078808ff */
        /* <DEDUP_REMOVED lines=21> */
.L_x_2420:
[----:B------:R3:W-:Y:S02]  /*ef90*/  STS.128 [R204+0x8000], RZ ;  /* 0x008000ffcc007388 */ /* 0x0007e40000000c00 */
.L_x_2419:
[----:B------:R-:W-:Y:S05]  /*efa0*/  BSYNC B0 ;  /* 0x0000000000007941 */ /* 0x000fea0003800000 */
.L_x_2418:
        /* <DEDUP_REMOVED lines=13> */
[----:B---3--:R-:W-:Y:S02]  /*f080*/  @!P4 IMAD.WIDE.U32 R6, R62, 0xc0, R194 ;  /* 0x000000c03e06c825 */ /* 0x008fe400078e00c2 */
[C---:B-----5:R-:W-:Y:S02]  /*f090*/  @P1 LEA R16, P0, R170.reuse, R174, 0x1 ;  /* 0x000000aeaa101211 */ /* 0x060fe400078008ff */
        /* <DEDUP_REMOVED lines=19> */
.L_x_2422:
[----:B------:R-:W-:Y:S05]  /*f1d0*/  BSYNC B0 ;  /* 0x0000000000007941 */ /* 0x000fea0003800000 */
.L_x_2421:
[----:B-1-3--:R-:W3:Y:S04]  /*f1e0*/  LD.E.64 R6, [R118.64+0x1c0] ;  /* 0x0001c00476067980 */ /* 0x00aee8000c101b00 */
[----:B--2---:R-:W2:Y:S01]  /*f1f0*/  LD.E.64 R12, [R118.64+0x1b8] ;  /* 0x0001b804760c7980 */ /* 0x004ea2000c101b00 */
[----:B------:R-:W-:-:S03]  /*f200*/  IMAD.MOV.U32 R168, RZ, RZ, R198 ;  /* 0x000000ffffa87224 */ /* 0x000fc600078e00c6 */
[----:B----4-:R-:W4:Y:S04]  /*f210*/  LD.E R3, [R118.64+0xd8] ;  /* 0x0000d80476037980 */ /* 0x010f28000c101900 */
[----:B------:R-:W0:Y:S01]  /*f220*/  LDGDEPBAR ;  /* 0x00000000000079af */ /* 0x000e220000000000 */
[----:B------:R-:W-:-:S04]  /*f230*/  SHF.R.S32.HI R9, RZ, 0x1f, R72 ;  /* 0x0000001fff097819 */ /* 0x000fc80000011448 */
[----:B------:R-:W-:Y:S01]  /*f240*/  LEA.HI R4, R9, R72, RZ, 0x3 ;  /* 0x0000004809047211 */ /* 0x000fe200078f18ff */
[----:B---3--:R-:W-:Y:S02]  /*f250*/  IMAD R7, R7, R197, RZ ;  /* 0x000000c507077224 */ /* 0x008fe400078e02ff */
[----:B-----5:R-:W-:-:S04]  /*f260*/  IMAD.WIDE.U32 R16, R197, R6, R168 ;  /* 0x00000006c5107225 */ /* 0x020fc800078e00a8 */
[----:B------:R-:W-:Y:S01]  /*f270*/  IMAD R7, R6, R66, R7 ;  /* 0x0000004206077224 */ /* 0x000fe200078e0207 */
[----:B--2---:R-:W-:Y:S01]  /*f280*/  LEA R18, P0, R16, R12, 0x2 ;  /* 0x0000000c10127211 */ /* 0x004fe200078010ff */
[----:B------:R-:W2:Y:S02]  /*f290*/  LD.E R6, [R118.64+0x188] ;  /* 0x0001880476067980 */ /* 0x000ea4000c101900 */
[----:B------:R-:W-:-:S05]  /*f2a0*/  IMAD.IADD R7, R17, 0x1, R7 ;  /* 0x0000000111077824 */ /* 0x000fca00078e0207 */
[----:B------:R-:W-:-:S05]  /*f2b0*/  LEA.HI.X R19, R16, R13, R7, 0x2, P0 ;  /* 0x0000000d10137211 */ /* 0x000fca00000f1407 */
[----:B------:R1:W3:Y:S01]  /*f2c0*/  LD.E R0, [R18.64] ;  /* 0x0000000412007980 */ /* 0x0002e2000c101900 */
[----:B------:R-:W-:Y:S01]  /*f2d0*/  LOP3.LUT R7, R75, 0xfffffff8, RZ, 0xc0, !PT ;  /* 0xfffffff84b077812 */ /* 0x000fe200078ec0ff */
[----:B------:R-:W-:-:S04]  /*f2e0*/  DEPBAR.LE SB0, 0x0 ;  /* 0x000080000000791a */ /* 0x000fc80000000000 */
[----:B------:R-:W-:Y:S01]  /*f2f0*/  IMAD.IADD R7, R64, 0x1, -R7 ;  /* 0x0000000140077824 */ /* 0x000fe200078e0a07 */
[----:B------:R-:W-:Y:S02]  /*f300*/  SHF.R.S32.HI R12, RZ, 0x4, R73 ;  /* 0x00000004ff0c7819 */ /* 0x000fe40000011449 */
[----:B------:R-:W-:Y:S01]  /*f310*/  ISETP.GE.AND P0, PT, R172, R5, PT ;  /* 0x00000005ac00720c */ /* 0x000fe20003f06270 */
[----:B------:R-:W-:Y:S01]  /*f320*/  BAR.SYNC.DEFER_BLOCKING 0x0 ;  /* 0x0000000000007b1d */ /* 0x000fe20000010000 */
[----:B------:R-:W-:Y:S02]  /*f330*/  LEA.HI R9, R7, R7, RZ, 0x1 ;  /* 0x0000000707097211 */ /* 0x000fe400078f08ff */
[----:B------:R-:W-:Y:S02]  /*f340*/  LEA.HI R11, R73, R12, RZ, 0x1 ;  /* 0x0000000c490b7211 */ /* 0x000fe400078f08ff */
[----:B------:R-:W-:Y:S02]  /*f350*/  LOP3.LUT R16, R9, 0x7fffffe, RZ, 0xc0, !PT ;  /* 0x07fffffe09107812 */ /* 0x000fe400078ec0ff */
[----:B------:R-:W-:-:S02]  /*f360*/  SHF.R.S32.HI R9, RZ, 0x1, R9 ;  /* 0x00000001ff097819 */ /* 0x000fc40000011409 */
[----:B------:R-:W-:Y:S02]  /*f370*/  LOP3.LUT R11, R11, 0xfffffffe, RZ, 0xc0, !PT ;  /* 0xfffffffe0b0b7812 */ /* 0x000fe400078ec0ff */
[----:B------:R-:W-:Y:S02]  /*f380*/  SHF.R.S32.HI R13, RZ, 0x1f, R68 ;  /* 0x0000001fff0d7819 */ /* 0x000fe40000011444 */
[C---:B------:R-:W-:Y:S02]  /*f390*/  LOP3.LUT P1, RZ, R9.reuse, 0x2, RZ, 0xc0, !PT ;  /* 0x0000000209ff7812 */ /* 0x040fe4000782c0ff */
[----:B-1----:R-:W-:Y:S01]  /*f3a0*/  SHF.R.S32.HI R18, RZ, 0x1f, R67 ;  /* 0x0000001fff127819 */ /* 0x002fe20000011443 */
[----:B------:R-:W-:Y:S01]  /*f3b0*/  IMAD.SHL.U32 R9, R9, 0x40, RZ ;  /* 0x0000004009097824 */ /* 0x000fe200078e00ff */
[----:B------:R-:W-:Y:S01]  /*f3c0*/  LEA.HI R208, R13, R68, RZ, 0x2 ;  /* 0x000000440dd07211 */ /* 0x000fe200078f10ff */
[----:B------:R-:W-:Y:S01]  /*f3d0*/  IMAD.IADD R7, R7, 0x1, -R16 ;  /* 0x0000000107077824 */ /* 0x000fe200078e0a10 */
[----:B------:R-:W-:Y:S01]  /*f3e0*/  LEA.HI R18, R18, R67, RZ, 0x2 ;  /* 0x0000004312127211 */ /* 0x000fe200078f10ff */
[----:B------:R-:W-:-:S02]  /*f3f0*/  IMAD.IADD R12, R12, 0x1, -R11 ;  /* 0x000000010c0c7824 */ /* 0x000fc400078e0a0b */
[----:B------:R-:W-:Y:S02]  /*f400*/  IMAD.SHL.U32 R16, R70, 0x40, RZ ;  /* 0x0000004046107824 */ /* 0x000fe400078e00ff */
[----:B------:R-:W-:Y:S01]  /*f410*/  IMAD.SHL.U32 R4, R4, 0x20, RZ ;  /* 0x0000002004047824 */ /* 0x000fe200078e00ff */
[----:B------:R-:W-:Y:S01]  /*f420*/  LOP3.LUT R18, R18, 0xfffffffc, RZ, 0xc0, !PT ;  /* 0xfffffffc12127812 */ /* 0x000fe200078ec0ff */
[----:B------:R-:W-:Y:S01]  /*f430*/  IMAD.SHL.U32 R74, R74, 0x8, RZ ;  /* 0x000000084a4a7824 */ /* 0x000fe200078e00ff */
[----:B------:R-:W-:Y:S01]  /*f440*/  LOP3.LUT R9, R9, 0xc0, RZ, 0xc0, !PT ;  /* 0x000000c009097812 */ /* 0x000fe200078ec0ff */
[----:B------:R1:W-:Y:S01]  /*f450*/  @P0 STS [R204+0x9000], RZ ;  /* 0x009000ffcc000388 */ /* 0x0003e20000000800 */
[----:B------:R-:W-:Y:S01]  /*f460*/  IMAD.SHL.U32 R13, R12, 0x8, RZ ;  /* 0x000000080c0d7824 */ /* 0x000fe200078e00ff */
[----:B------:R-:W-:Y:S02]  /*f470*/  SHF.R.S32.HI R208, RZ, 0x2, R208 ;  /* 0x00000002ffd07819 */ /* 0x000fe400000114d0 */
[----:B------:R1:W-:Y:S01]  /*f480*/  @P0 STS [R204+0x9004], RZ ;  /* 0x009004ffcc000388 */ /* 0x0003e20000000800 */
[----:B------:R-:W-:-:S03]  /*f490*/  LOP3.LUT R16, R16, 0xc0, RZ, 0xc0, !PT ;  /* 0x000000c010107812 */ /* 0x000fc600078ec0ff */
[----:B------:R1:W-:Y:S01]  /*f4a0*/  @P0 STS.64 [R204+0x9008], RZ ;  /* 0x009008ffcc000388 */ /* 0x0003e20000000a00 */
[----:B------:R-:W-:-:S03]  /*f4b0*/  LOP3.LUT R71, R71, 0x7fffffe, RZ, 0xc0, !PT ;  /* 0x07fffffe47477812 */ /* 0x000fc600078ec0ff */
[----:B------:R1:W-:Y:S01]  /*f4c0*/  @P0 STS.128 [R204+0xb000], RZ ;  /* 0x00b000ffcc000388 */ /* 0x0003e20000000c00 */
[----:B------:R-:W-:-:S03]  /*f4d0*/  LOP3.LUT R4, R4, 0xffffff00, RZ, 0xc0, !PT ;  /* 0xffffff0004047812 */ /* 0x000fc600078ec0ff */
[----:B------:R1:W-:Y:S01]  /*f4e0*/  @P0 STS.128 [R204+0xd000], RZ ;  /* 0x00d000ffcc000388 */ /* 0x0003e20000000c00 */
[----:B----4-:R-:W3:Y:S01]  /*f4f0*/  MUFU.RCP R3, R3 ;  /* 0x0000000300037308 */ /* 0x010ee20000001000 */
[----:B------:R-:W-:Y:S01]  /*f500*/  LOP3.LUT R74, R9, 0x8, R74, 0xf8, !PT ;  /* 0x00000008094a7812 */ /* 0x000fe200078ef84a */
[C---:B------:R-:W-:Y:S01]  /*f510*/  IMAD.IADD R207, R67.reuse, 0x1, -R18 ;  /* 0x0000000143cf7824 */ /* 0x040fe200078e0a12 */
[----:B------:R-:W-:Y:S01]  /*f520*/  SHF.R.U32.HI R9, RZ, 0x3, R9 ;  /* 0x00000003ff097819 */ /* 0x000fe20000011609 */
[C---:B------:R-:W-:Y:S01]  /*f530*/  IMAD R18, R67.reuse, 0x10, R208 ;  /* 0x0000001043127824 */ /* 0x040fe200078e02d0 */
[----:B------:R-:W-:Y:S01]  /*f540*/  LOP3.LUT R13, R16, 0x8, R13, 0xf8, !PT ;  /* 0x00000008100d7812 */ /* 0x000fe200078ef80d */
[----:B------:R-:W-:Y:S01]  /*f550*/  IMAD.IADD R72, R72, 0x1, -R71 ;  /* 0x0000000148487824 */ /* 0x000fe200078e0a47 */
[----:B------:R-:W-:Y:S01]  /*f560*/  SHF.R.U32.HI R16, RZ, 0x3, R16 ;  /* 0x00000003ff107819 */ /* 0x000fe20000011610 */
[----:B------:R-:W-:Y:S01]  /*f570*/  IMAD R11, R67, 0x200, R4 ;  /* 0x00000200430b7824 */ /* 0x000fe200078e0204 */
[----:B------:R-:W-:Y:S01]  /*f580*/  LOP3.LUT R74, R74, R9, RZ, 0x3c, !PT ;  /* 0x000000094a4a7212 */ /* 0x000fe200078e3cff */
[----:B------:R-:W-:Y:S01]  /*f590*/  IMAD R7, R12, 0x8, R7 ;  /* 0x000000080c077824 */ /* 0x000fe200078e0207 */
[----:B------:R-:W-:Y:S01]  /*f5a0*/  LOP3.LUT R13, R13, R16, RZ, 0x3c, !PT ;  /* 0x000000100d0d7212 */ /* 0x000fe200078e3cff */
[----:B------:R-:W-:Y:S01]  /*f5b0*/  IMAD R11, R72, 0x20, R11 ;  /* 0x00000020480b7824 */ /* 0x000fe200078e020b */
[----:B------:R-:W-:Y:S01]  /*f5c0*/  IADD3 R18, R18, 0x1, R69 ;  /* 0x0000000112127810 */ /* 0x000fe20007ffe045 */
[----:B------:R-:W-:-:S02]  /*f5d0*/  IMAD.U32 R188, R7, 0x20, R74 ;  /* 0x0000002007bc7824 */ /* 0x000fc400078e004a */
[----:B------:R-:W-:Y:S01]  /*f5e0*/  IMAD.SHL.U32 R209, R64, 0x2, RZ ;  /* 0x0000000240d17824 */ /* 0x000fe200078e00ff */
[----:B------:R-:W-:Y:S01]  /*f5f0*/  IADD3 R9, R65, R18, -R200 ;  /* 0x0000001241097210 */ /* 0x000fe20007ffe8c8 */
[----:B------:R-:W-:Y:S01]  /*f600*/  IMAD.MOV.U32 R7, RZ, RZ, 0x10 ;  /* 0x00000010ff077424 */ /* 0x000fe200078e00ff */
[----:B------:R-:W-:Y:S01]  /*f610*/  BSSY B0, `(.L_x_2423) ;  /* 0x0000022000007945 */ /* 0x000fe20003800000 */
[----:B------:R-:W-:Y:S02]  /*f620*/  IMAD R4, R72, 0x20, R4 ;  /* 0x0000002048047824 */ /* 0x000fe400078e0204 */
[----:B------:R-:W-:Y:S01]  /*f630*/  IMAD.IADD R189, R13, 0x1, R11 ;  /* 0x000000010dbd7824 */ /* 0x000fe200078e020b */
[----:B------:R-:W-:Y:S01]  /*f640*/  LOP3.LUT R209, R209, 0x6, RZ, 0xc0, !PT ;  /* 0x00000006d1d17812 */ /* 0x000fe200078ec0ff */
[----:B------:R-:W-:Y:S02]  /*f650*/  IMAD.IADD R4, R13, 0x1, R4 ;  /* 0x000000010d047824 */ /* 0x000fe400078e0204 */
[----:B------:R-:W-:-:S02]  /*f660*/  IMAD.SHL.U32 R189, R189, 0x2, RZ ;  /* 0x00000002bdbd7824 */ /* 0x000fc400078e00ff */
[----:B--2---:R-:W-:Y:S02]  /*f670*/  IMAD.IADD R6, R9, 0x1, R6 ;  /* 0x0000000109067824 */ /* 0x004fe400078e0206 */
[----:B---3--:R-:W-:Y:S01]  /*f680*/  FMUL.FTZ R0, R0, R3 ;  /* 0x0000000300007220 */ /* 0x008fe20000410000 */
[----:B------:R-:W-:Y:S01]  /*f690*/  SEL R3, R7, 0xfffffff0, !P1 ;  /* 0xfffffff007037807 */ /* 0x000fe20004800000 */
        /* <DEDUP_REMOVED lines=24> */
.L_x_2425:
[----:B------:R2:W-:Y:S02]  /*f820*/  STS.128 [R204+0xd000], RZ ;  /* 0x00d000ffcc007388 */ /* 0x0005e40000000c00 */
.L_x_2424:
[----:B-1----:R-:W-:Y:S05]  /*f830*/  BSYNC B0 ;  /* 0x0000000000007941 */ /* 0x002fea0003800000 */
.L_x_2423:
        /* <DEDUP_REMOVED lines=32> */
.L_x_2428:
[----:B------:R4:W-:Y:S02]  /*fa40*/  STS.128 [R204+0xd800], RZ ;  /* 0x00d800ffcc007388 */ /* 0x0009e40000000c00 */
.L_x_2427:
[----:B------:R-:W-:Y:S05]  /*fa50*/  BSYNC B0 ;  /* 0x0000000000007941 */ /* 0x000fea0003800000 */
.L_x_2426:
        /* <DEDUP_REMOVED lines=34> */
.L_x_2431:
[----:B------:R1:W-:Y:S02]  /*fc80*/  STS.128 [R204+0xe000], RZ ;  /* 0x00e000ffcc007388 */ /* 0x0003e40000000c00 */
.L_x_2430:
[----:B------:R-:W-:Y:S05]  /*fc90*/  BSYNC B0 ;  /* 0x0000000000007941 */ /* 0x000fea0003800000 */
.L_x_2429:
        /* <DEDUP_REMOVED lines=13> */
[----:B------:R-:W-:-:S03]  /*fd70*/  @!P0 IMAD.WIDE.U32 R10, R60, 0xc0, R148 ;  /* 0x000000c03c0a8825 */ /* 0x000fc600078e0094 */
        /* <DEDUP_REMOVED lines=21> */
.L_x_2434:
[----:B------:R1:W-:Y:S02]  /*fed0*/  STS.128 [R204+0xe800], RZ ;  /* 0x00e800ffcc007388 */ /* 0x0003e40000000c00 */
.L_x_2433:
[----:B------:R-:W-:Y:S05]  /*fee0*/  BSYNC B0 ;  /* 0x0000000000007941 */ /* 0x000fea0003800000 */
.L_x_2432:
[----:B------:R-:W-:Y:S01]  /*fef0*/  IMAD.SHL.U32 R188, R188, 0x2, RZ ;  /* 0x00000002bcbc7824 */ /* 0x000fe200078e00ff */
[----:B------:R-:W-:Y:S01]  /*ff00*/  LDSM.16.M88.4 R68, [R189] ;  /* 0x00000000bd44783b */ /* 0x000fe20000000200 */
[----:B------:R-:W-:Y:S01]  /*ff10*/  IMAD R187, R50, 0x2, R189 ;  /* 0x0000000232bb7824 */ /* 0x000fe200078e02bd */
[----:B------:R-:W-:Y:S01]  /*ff20*/  IMNMX R176, R6, R65, PT ;  /* 0x0000004106b07217 */ /* 0x000fe20003800200 */
[----:B------:R-:W-:Y:S01]  /*ff30*/  IMAD R185, R3, 0x2, R188 ;  /* 0x0000000203b97824 */ /* 0x000fe200078e02bc */
[----:B------:R-:W5:Y:S01]  /*ff40*/  LDSM.16.M88.4 R40, [R188+0x3000] ;  /* 0x00300000bc28783b */ /* 0x000f620000000200 */
[----:B------:R-:W-:Y:S01]  /*ff50*/  IMAD.IADD R3, R2, 0x1, R209 ;  /* 0x0000000102037824 */ /* 0x000fe200078e02d1 */
[----:B------:R-:W-:Y:S02]  /*ff60*/  BSSY B1, `(.L_x_2435) ;  /* 0x000023c000017945 */ /* 0x000fe40003800000 */
[----:B------:R-:W1:Y:S02]  /*ff70*/  LDSM.16.M88.4 R32, [R188+0x3400] ;  /* 0x00340000bc20783b */ /* 0x000e640000000200 */
[----:B------:R-:W-:-:S02]  /*ff80*/  IADD3 R5, R3, 0x1, RZ ;  /* 0x0000000103057810 */ /* 0x000fc40007ffe0ff */
[----:B------:R-:W2:Y:S01]  /*ff90*/  LDSM.16.M88.4 R24, [R188+0x3800] ;  /* 0x00380000bc18783b */ /* 0x000ea20000000200 */
[----:B------:R-:W-:Y:S01]  /*ffa0*/  IADD3 R49, R3, 0x9, RZ ;  /* 0x0000000903317810 */ /* 0x000fe20007ffe0ff */
[----:B------:R-:W3:Y:S01]  /*ffb0*/  I2F R48, R5 ;  /* 0x0000000500307306 */ /* 0x000ee20000201400 */
[-C--:B------:R-:W-:Y:S01]  /*ffc0*/  ISETP.GE.AND P6, PT, R5, R176.reuse, PT ;  /* 0x000000b00500720c */ /* 0x080fe20003fc6270 */
[----:B------:R-:W4:Y:S01]  /*ffd0*/  LDSM.16.M88.4 R100, [R188+0x3c00] ;  /* 0x003c0000bc64783b */ /* 0x000f220000000200 */
[----:B------:R-:W-:-:S03]  /*ffe0*/  ISETP.GE.AND P5, PT, R49, R176, PT ;  /* 0x000000b03100720c */ /* 0x000fc60003fa6270 */
[----:B------:R-:W1:Y:S04]  /*fff0*/  LDSM.16.M88.4 R92, [R188+0x4000] ;  /* 0x00400000bc5c783b */ /* 0x000e680000000200 */
[----:B------:R-:W2:Y:S04]  /*10000*/  LDSM.16.M88.4 R84, [R188+0x4400] ;  /* 0x00440000bc54783b */ /* 0x000ea80000000200 */
[----:B------:R-:W2:Y:S04]  /*10010*/  LDSM.16.M88.4 R76, [R188+0x4800] ;  /* 0x00480000bc4c783b */ /* 0x000ea80000000200 */
[----:B------:R-:W3:Y:S04]  /*10020*/  LDSM.16.M88.4 R16, [R188+0x4c00] ;  /* 0x004c0000bc10783b */ /* 0x000ee80000000200 */
[----:B------:R-:W-:Y:S04]  /*10030*/  LDSM.16.M88.4 R104, [R187] ;  /* 0x00000000bb68783b */ /* 0x000fe80000000200 */
[----:B------:R-:W3:Y:S04]  /*10040*/  LDSM.16.M88.4 R20, [R185+0x3000] ;  /* 0x00300000b914783b */ /* 0x000ee80000000200 */
[----:B-1----:R-:W1:Y:S01]  /*10050*/  LDSM.16.M88.4 R8, [R185+0x3400] ;  /* 0x00340000b908783b */ /* 0x002e620000000200 */
[C---:B-----5:R-:W-:Y:S03]  /*10060*/  HMMA.16816.F32.BF16 R44, R68.reuse, R40, RZ ;  /* 0x00000028442c723c */ /* 0x060fe600000418ff */
[----:B------:R-:W5:Y:S04]  /*10070*/  LDSM.16.M88.4 R124, [R185+0x3800] ;  /* 0x00380000b97c783b */ /* 0x000f680000000200 */
[----:B------:R-:W1:Y:S01]  /*10080*/  LDSM.16.M88.4 R60, [R185+0x4000] ;  /* 0x00400000b93c783b */ /* 0x000e620000000200 */
[C---:B------:R-:W-:Y:S03]  /*10090*/  HMMA.16816.F32.BF16 R40, R68.reuse, R42, RZ ;  /* 0x0000002a4428723c */ /* 0x040fe600000418ff */
[----:B------:R-:W-:Y:S04]  /*100a0*/  LDSM.16.M88.4 R52, [R189+0x1000] ;  /* 0x00100000bd34783b */ /* 0x000fe80000000200 */
[----:B------:R-:W-:Y:S01]  /*100b0*/  LDSM.16.M88.4 R56, [R188+0x5000] ;  /* 0x00500000bc38783b */ /* 0x000fe20000000200 */
[C---:B------:R-:W-:Y:S03]  /*100c0*/  HMMA.16816.F32.BF16 R36, R68.reuse, R32, RZ ;  /* 0x000000204424723c */ /* 0x040fe600000418ff */
[----:B------:R-:W-:Y:S04]  /*100d0*/  LDSM.16.M88.4 R120, [R185+0x4800] ;  /* 0x00480000b978783b */ /* 0x000fe80000000200 */
[----:B------:R-:W-:Y:S01]  /*100e0*/  LDSM.16.M88.4 R112, [R185+0x4c00] ;  /* 0x004c0000b970783b */ /* 0x000fe20000000200 */
[C---:B--2---:R-:W-:Y:S03]  /*100f0*/  HMMA.16816.F32.BF16 R28, R68.reuse, R24, RZ ;  /* 0x00000018441c723c */ /* 0x044fe600000418ff */
[----:B------:R-:W-:Y:S04]  /*10100*/  LDSM.16.M88.4 R108, [R185+0x3c00] ;  /* 0x003c0000b96c783b */ /* 0x000fe80000000200 */
[----:B------:R-:W-:Y:S01]  /*10110*/  LDSM.16.M88.4 R132, [R185+0x5800] ;  /* 0x00580000b984783b */ /* 0x000fe20000000200 */
[C---:B---34-:R-:W-:Y:S03]  /*10120*/  HMMA.16816.F32.BF16 R12, R68.reuse, R100, RZ ;  /* 0x00000064440c723c */ /* 0x058fe600000418ff */
        /* <DEDUP_REMOVED lines=20> */
[C---:B-----5:R-:W-:Y:S08]  /*10270*/  HMMA.16816.F32.BF16 R28, R104.reuse, R124, R28 ;  /* 0x0000007c681c723c */ /* 0x060ff0000004181c */
[C---:B------:R-:W-:Y:S01]  /*10280*/  HMMA.16816.F32.BF16 R24, R104.reuse, R126, R24 ;  /* 0x0000007e6818723c */ /* 0x040fe20000041818 */
[----:B------:R-:W-:Y:S07]  /*10290*/  LDSM.16.M88.4 R124, [R187+0x1000] ;  /* 0x00100000bb7c783b */ /* 0x000fee0000000200 */
[C---:B------:R-:W-:Y:S08]  /*102a0*/  HMMA.16816.F32.BF16 R96, R104.reuse, R60, R96 ;  /* 0x0000003c6860723c */ /* 0x040ff00000041860 */
[C---:B------:R-:W-:Y:S01]  /*102b0*/  HMMA.16816.F32.BF16 R92, R104.reuse, R62, R92 ;  /* 0x0000003e685c723c */ /* 0x040fe2000004185c */
[----:B------:R-:W4:Y:S07]  /*102c0*/  LDSM.16.M88.4 R60, [R188+0x6000] ;  /* 0x00600000bc3c783b */ /* 0x000f2e0000000200 */
[C---:B--2---:R-:W-:Y:S08]  /*102d0*/  HMMA.16816.F32.BF16 R88, R104.reuse, R16, R88 ;  /* 0x000000106858723c */ /* 0x044ff00000041858 */
[----:B------:R-:W-:Y:S01]  /*102e0*/  HMMA.16816.F32.BF16 R84, R104, R18, R84 ;  /* 0x000000126854723c */ /* 0x000fe20000041854 */
[----:B------:R-:W2:Y:S07]  /*102f0*/  LDSM.16.M88.4 R16, [R188+0x6400] ;  /* 0x00640000bc10783b */ /* 0x000eae0000000200 */
[C---:B---3--:R-:W-:Y:S08]  /*10300*/  HMMA.16816.F32.BF16 R36, R52.reuse, R20, R36 ;  /* 0x000000143424723c */ /* 0x048ff00000041824 */
[C---:B------:R-:W-:Y:S01]  /*10310*/  HMMA.16816.F32.BF16 R32, R52.reuse, R22, R32 ;  /* 0x000000163420723c */ /* 0x040fe20000041820 */
[----:B------:R-:W3:Y:S07]  /*10320*/  LDSM.16.M88.4 R20, [R185+0x5000] ;  /* 0x00500000b914783b */ /* 0x000eee0000000200 */
[C---:B------:R-:W-:Y:S08]  /*10330*/  HMMA.16816.F32.BF16 R44, R52.reuse, R56, R44 ;  /* 0x00000038342c723c */ /* 0x040ff0000004182c */
[C---:B------:R-:W-:Y:S01]  /*10340*/  HMMA.16816.F32.BF16 R40, R52.reuse, R58, R40 ;  /* 0x0000003a3428723c */ /* 0x040fe20000041828 */
[----:B------:R-:W5:Y:S07]  /*10350*/  LDSM.16.M88.4 R56, [R188+0x6c00] ;  /* 0x006c0000bc38783b */ /* 0x000f6e0000000200 */
[C---:B-1----:R-:W-:Y:S08]  /*10360*/  HMMA.16816.F32.BF16 R28, R52.reuse, R8, R28 ;  /* 0x00000008341c723c */ /* 0x042ff0000004181c */
[----:B------:R-:W-:Y:S01]  /*10370*/  HMMA.16816.F32.BF16 R24, R52, R10, R24 ;  /* 0x0000000a3418723c */ /* 0x000fe20000041818 */
[----:B------:R-:W1:Y:S07]  /*10380*/  LDSM.16.M88.4 R8, [R185+0x5400] ;  /* 0x00540000b908783b */ /* 0x000e6e0000000200 */
[C---:B------:R-:W-:Y:S08]  /*10390*/  HMMA.16816.F32.BF16 R80, R104.reuse, R120, R80 ;  /* 0x000000786850723c */ /* 0x040ff00000041850 */
[C---:B------:R-:W-:Y:S01]  /*103a0*/  HMMA.16816.F32.BF16 R76, R104.reuse, R122, R76 ;  /* 0x0000007a684c723c */ /* 0x040fe2000004184c */
        /* <DEDUP_REMOVED lines=8> */
[----:B------:R-:W-:Y:S01]  /*10430*/  HMMA.16816.F32.BF16 R84, R52, R18, R84 ;  /* 0x000000123454723c */ /* 0x000fe20000041854 */
[----:B------:R-:W2:Y:S07]  /*10440*/  LDSM.16.M88.4 R16, [R189+0x2000] ;  /* 0x00200000bd10783b */ /* 0x000eae0000000200 */
[C---:B------:R-:W-:Y:S08]  /*10450*/  HMMA.16816.F32.BF16 R12, R104.reuse, R108, R12 ;  /* 0x0000006c680c723c */ /* 0x040ff0000004180c */
[----:B------:R-:W-:Y:S01]  /*10460*/  HMMA.16816.F32.BF16 R100, R104, R110, R100 ;  /* 0x0000006e6864723c */ /* 0x000fe20000041864 */
[----:B------:R-:W4:Y:S04]  /*10470*/  LDSM.16.M88.4 R108, [R188+0x5c00] ;  /* 0x005c0000bc6c783b */ /* 0x000f280000000200 */
[----:B------:R-:W2:Y:S03]  /*10480*/  LDSM.16.M88.4 R104, [R188+0x6800] ;  /* 0x00680000bc68783b */ /* 0x000ea60000000200 */
[----:B---3--:R-:W-:Y:S08]  /*10490*/  HMMA.16816.F32.BF16 R44, R124, R20, R44 ;  /* 0x000000147c2c723c */ /* 0x008ff0000004182c */
[C---:B-----5:R-:W-:Y:S08]  /*104a0*/  HMMA.16816.F32.BF16 R72, R52.reuse, R56, R72 ;  /* 0x000000383448723c */ /* 0x060ff00000041848 */
[----:B------:R-:W-:Y:S01]  /*104b0*/  HMMA.16816.F32.BF16 R68, R52, R58, R68 ;  /* 0x0000003a3444723c */ /* 0x000fe20000041844 */
[----:B------:R-:W3:Y:S07]  /*104c0*/  LDSM.16.M88.4 R56, [R188+0x7400] ;  /* 0x00740000bc38783b */ /* 0x000eee0000000200 */
[C---:B------:R-:W-:Y:S01]  /*104d0*/  HMMA.16816.F32.BF16 R40, R124.reuse, R22, R40 ;  /* 0x000000167c28723c */ /* 0x040fe20000041828 */
[----:B------:R-:W-:Y:S07]  /*104e0*/  LDSM.16.M88.4 R20, [R185+0x7000] ;  /* 0x00700000b914783b */ /* 0x000fee0000000200 */
[C---:B-1----:R-:W-:Y:S08]  /*104f0*/  HMMA.16816.F32.BF16 R36, R124.reuse, R8, R36 ;  /* 0x000000087c24723c */ /* 0x042ff00000041824 */
[C---:B------:R-:W-:Y:S01]  /*10500*/  HMMA.16816.F32.BF16 R32, R124.reuse, R10, R32 ;  /* 0x0000000a7c20723c */ /* 0x040fe20000041820 */
[----:B------:R-:W1:Y:S07]  /*10510*/  LDSM.16.M88.4 R8, [R187+0x2000] ;  /* 0x00200000bb08783b */ /* 0x000e6e0000000200 */
[C---:B------:R-:W-:Y:S08]  /*10520*/  HMMA.16816.F32.BF16 R96, R124.reuse, R120, R96 ;  /* 0x000000787c60723c */ /* 0x040ff00000041860 */
[----:B------:R-:W-:Y:S08]  /*10530*/  HMMA.16816.F32.BF16 R92, R124, R122, R92 ;  /* 0x0000007a7c5c723c */ /* 0x000ff0000004185c */
[----:B--2---:R-:W-:Y:S01]  /*10540*/  HMMA.16816.F32.BF16 R120, R16, R60, R44 ;  /* 0x0000003c1078723c */ /* 0x004fe2000004182c */
[----:B------:R-:W-:Y:S07]  /*10550*/  LDSM.16.M88.4 R44, [R185+0x7400] ;  /* 0x00740000b92c783b */ /* 0x000fee0000000200 */
[C---:B----4-:R-:W-:Y:S08]  /*10560*/  HMMA.16816.F32.BF16 R12, R52.reuse, R108, R12 ;  /* 0x0000006c340c723c */ /* 0x050ff0000004180c */
[C---:B------:R-:W-:Y:S01]  /*10570*/  HMMA.16816.F32.BF16 R100, R52.reuse, R110, R100 ;  /* 0x0000006e3464723c */ /* 0x040fe20000041864 */
[----:B------:R-:W-:Y:S07]  /*10580*/  LDSM.16.M88.4 R108, [R185+0x6800] ;  /* 0x00680000b96c783b */ /* 0x000fee0000000200 */
[C---:B------:R-:W-:Y:S08]  /*10590*/  HMMA.16816.F32.BF16 R80, R52.reuse, R104, R80 ;  /* 0x000000683450723c */ /* 0x040ff00000041850 */
[----:B------:R-:W-:Y:S01]  /*105a0*/  HMMA.16816.F32.BF16 R76, R52, R106, R76 ;  /* 0x0000006a344c723c */ /* 0x000fe2000004184c */
[----:B------:R-:W2:Y:S04]  /*105b0*/  LDSM.16.M88.4 R52, [R188+0x7800] ;  /* 0x00780000bc34783b */ /* 0x000ea80000000200 */
[----:B------:R-:W4:Y:S03]  /*105c0*/  LDSM.16.M88.4 R104, [R185+0x6c00] ;  /* 0x006c0000b968783b */ /* 0x000f260000000200 */
[----:B------:R-:W-:Y:S08]  /*105d0*/  HMMA.16816.F32.BF16 R40, R16, R62, R40 ;  /* 0x0000003e1028723c */ /* 0x000ff00000041828 */
[----:B------:R-:W-:Y:S08]  /*105e0*/  HMMA.16816.F32.BF16 R28, R124, R132, R28 ;  /* 0x000000847c1c723c */ /* 0x000ff0000004181c */
[----:B---3--:R-:W-:Y:S07]  /*105f0*/  HMMA.16816.F32.BF16 R36, R16, R56, R36 ;  /* 0x000000381024723c */ /* 0x008fee0000041824 */
[----:B------:R-:W-:Y:S01]  /*10600*/  IADD3 R57, R3, 0x18, RZ ;  /* 0x0000001803397810 */ /* 0x000fe20007ffe0ff */
[----:B-1----:R-:W-:Y:S07]  /*10610*/  HMMA.16816.F32.BF16 R120, R8, R20, R120 ;  /* 0x000000140878723c */ /* 0x002fee0000041878 */
[----:B------:R-:W-:Y:S01]  /*10620*/  IADD3 R20, R6, 0x8, RZ ;  /* 0x0000000806147810 */ /* 0x000fe20007ffe0ff */
[----:B------:R-:W-:Y:S01]  /*10630*/  HMMA.16816.F32.BF16 R24, R124, R134, R24 ;  /* 0x000000867c18723c */ /* 0x000fe20000041818 */
[----:B------:R-:W1:Y:S02]  /*10640*/  I2F R6, R49 ;  /* 0x0000003100067306 */ /* 0x000e640000201400 */
[----:B------:R-:W-:-:S04]  /*10650*/  IMNMX R177, R20, R65, PT ;  /* 0x0000004114b17217 */ /* 0x000fc80003800200 */
[-C--:B------:R-:W-:Y:S01]  /*10660*/  ISETP.GE.AND P2, PT, R5, R177.reuse, PT ;  /* 0x000000b10500720c */ /* 0x080fe20003f46270 */
[----:B------:R-:W-:Y:S01]  /*10670*/  HMMA.16816.F32.BF16 R40, R8, R22, R40 ;  /* 0x000000160828723c */ /* 0x000fe20000041828 */
[----:B------:R-:W3:Y:S01]  /*10680*/  LDSM.16.M88.4 R20, [R188+0x8000] ;  /* 0x00800000bc14783b */ /* 0x000ee20000000200 */
[----:B------:R-:W-:-:S06]  /*10690*/  ISETP.GE.AND P1, PT, R49, R177, PT ;  /* 0x000000b13100720c */ /* 0x000fcc0003f26270 */
[----:B------:R-:W-:Y:S01]  /*106a0*/  HMMA.16816.F32.BF16 R32, R16, R58, R32 ;  /* 0x0000003a1020723c */ /* 0x000fe20000041820 */
[CC--:B------:R-:W-:Y:S02]  /*106b0*/  FFMA.FTZ R5, R0.reuse, R48.reuse, R121 ;  /* 0x0000003000057223 */ /* 0x0c0fe40000010079 */
[----:B------:R-:W-:-:S03]  /*106c0*/  FFMA.FTZ R48, R0, R48, R123 ;  /* 0x0000003000307223 */ /* 0x000fc6000001007b */
[----:B------:R-:W-:Y:S02]  /*106d0*/  FSEL R5, R5, -INF , !P6 ;  /* 0xff80000005057808 */ /* 0x000fe40007000000 */
[----:B--2---:R-:W-:Y:S01]  /*106e0*/  HMMA.16816.F32.BF16 R28, R16, R52, R28 ;  /* 0x00000034101c723c */ /* 0x004fe2000004181c */
[----:B------:R-:W-:-:S06]  /*106f0*/  FSEL R48, R48, -INF , !P2 ;  /* 0xff80000030307808 */ /* 0x000fcc0005000000 */
[----:B------:R-:W-:Y:S01]  /*10700*/  IADD3 R52, R3, 0x8, RZ ;  /* 0x0000000803347810 */ /* 0x000fe20007ffe0ff */
[C---:B------:R-:W-:Y:S01]  /*10710*/  HMMA.16816.F32.BF16 R88, R124.reuse, R112, R88 ;  /* 0x000000707c58723c */ /* 0x040fe20000041858 */
[----:B-1----:R-:W-:Y:S02]  /*10720*/  FFMA.FTZ R41, R0, R6, R41 ;  /* 0x0000000600297223 */ /* 0x002fe40000010029 */
[----:B------:R-:W1:Y:S01]  /*10730*/  I2F R7, R52 ;  /* 0x0000003400077306 */ /* 0x000e620000201400 */
[----:B------:R-:W-:Y:S01]  /*10740*/  ISETP.GE.AND P4, PT, R52, R176, PT ;  /* 0x000000b03400720c */ /* 0x000fe20003f86270 */
[----:B------:R-:W-:Y:S01]  /*10750*/  FFMA.FTZ R43, R0, R6, R43 ;  /* 0x00000006002b7223 */ /* 0x000fe2000001002b */
[----:B------:R-:W-:Y:S02]  /*10760*/  ISETP.GE.AND P0, PT, R52, R177, PT ;  /* 0x000000b13400720c */ /* 0x000fe40003f06270 */
[----:B------:R-:W-:Y:S01]  /*10770*/  HMMA.16816.F32.BF16 R84, R124, R114, R84 ;  /* 0x000000727c54723c */ /* 0x000fe20000041854 */
[----:B------:R-:W2:Y:S01]  /*10780*/  LDSM.16.M88.4 R112, [R188+0x7c00] ;  /* 0x007c0000bc70783b */ /* 0x000ea20000000200 */
[----:B------:R-:W-:-:S02]  /*10790*/  FSEL R56, R43, -INF , !P1 ;  /* 0xff8000002b387808 */ /* 0x000fc40004800000 */
[----:B------:R-:W-:-:S04]  /*107a0*/  ISETP.GE.AND P1, PT, R57, R177, PT ;  /* 0x000000b13900720c */ /* 0x000fc80003f26270 */
[----:B------:R-:W-:Y:S01]  /*107b0*/  HMMA.16816.F32.BF16 R36, R8, R44, R36 ;  /* 0x0000002c0824723c */ /* 0x000fe20000041824 */
[CC--:B-1----:R-:W-:Y:S02]  /*107c0*/  FFMA.FTZ R40, R0.reuse, R7.reuse, R40 ;  /* 0x0000000700287223 */ /* 0x0c2fe40000010028 */
[----:B------:R-:W-:-:S04]  /*107d0*/  FFMA.FTZ R42, R0, R7, R42 ;  /* 0x00000007002a7223 */ /* 0x000fc8000001002a */
[C---:B------:R-:W-:Y:S01]  /*107e0*/  IADD3 R45, R3.reuse, 0x10, RZ ;  /* 0x00000010032d7810 */ /* 0x040fe20007ffe0ff */
[----:B------:R-:W-:Y:S01]  /*107f0*/  HMMA.16816.F32.BF16 R24, R16, R54, R24 ;  /* 0x000000361018723c */ /* 0x000fe20000041818 */
[----:B------:R-:W1:Y:S01]  /*10800*/  LDSM.16.M88.4 R52, [R185+0x7800] ;  /* 0x00780000b934783b */ /* 0x000e620000000200 */
[----:B------:R-:W-:Y:S02]  /*10810*/  IADD3 R44, R3, 0x11, RZ ;  /* 0x00000011032c7810 */ /* 0x000fe40007ffe0ff */
[C---:B------:R-:W-:Y:S02]  /*10820*/  ISETP.GE.AND P6, PT, R45.reuse, R176, PT ;  /* 0x000000b02d00720c */ /* 0x040fe40003fc6270 */
[----:B------:R-:W-:Y:S01]  /*10830*/  ISETP.GE.AND P2, PT, R45, R177, PT ;  /* 0x000000b12d00720c */ /* 0x000fe20003f46270 */
[----:B------:R-:W5:Y:S01]  /*10840*/  I2F R58, R44 ;  /* 0x0000002c003a7306 */ /* 0x000f620000201400 */
[----:B------:R-:W-:Y:S01]  /*10850*/  HMMA.16816.F32.BF16 R32, R8, R46, R32 ;  /* 0x0000002e0820723c */ /* 0x000fe20000041820 */
[----:B------:R-:W-:-:S02]  /*10860*/  FSEL R7, R40, -INF , !P4 ;  /* 0xff80000028077808 */ /* 0x000fc40006000000 */
[----:B------:R-:W-:Y:S02]  /*10870*/  FSEL R49, R42, -INF , !P0 ;  /* 0xff8000002a317808 */ /* 0x000fe40004000000 */
[C---:B------:R-:W-:Y:S02]  /*10880*/  ISETP.GE.AND P4, PT, R44.reuse, R176, PT ;  /* 0x000000b02c00720c */ /* 0x040fe40003f86270 */
[----:B------:R-:W2:Y:S01]  /*10890*/  I2F R45, R45 ;  /* 0x0000002d002d7306 */ /* 0x000ea20000201400 */
[----:B------:R-:W-:Y:S01]  /*108a0*/  HMMA.16816.F32.BF16 R12, R124, R128, R12 ;  /* 0x000000807c0c723c */ /* 0x000fe2000004180c */
[----:B------:R-:W-:Y:S01]  /*108b0*/  ISETP.GE.AND P0, PT, R44, R177, PT ;  /* 0x000000b12c00720c */ /* 0x000fe20003f06270 */
[----:B-----5:R-:W-:-:S06]  /*108c0*/  FFMA.FTZ R37, R0, R58, R37 ;  /* 0x0000003a00257223 */ /* 0x020fcc0000010025 */
[----:B----4-:R-:W-:Y:S01]  /*108d0*/  HMMA.16816.F32.BF16 R72, R124, R104, R72 ;  /* 0x000000687c48723c */ /* 0x010fe20000041848 */
[----:B------:R-:W-:-:S06]  /*108e0*/  FSEL R169, R37, -INF , !P4 ;  /* 0xff80000025a97808 */ /* 0x000fcc0006000000 */
[----:B------:R-:W-:Y:S01]  /*108f0*/  FSEL R105, R41, -INF , !P5 ;  /* 0xff80000029697808 */ /* 0x000fe20006800000 */
[CC--:B--2---:R-:W-:Y:S01]  /*10900*/  FFMA.FTZ R167, R0.reuse, R45.reuse, R36 ;  /* 0x0000002d00a77223 */ /* 0x0c4fe20000010024 */
[----:B------:R-:W-:Y:S01]  /*10910*/  ISETP.GE.AND P5, PT, R57, R176, PT ;  /* 0x000000b03900720c */ /* 0x000fe20003fa6270 */
[C---:B------:R-:W-:Y:S01]  /*10920*/  FFMA.FTZ R6, R0.reuse, R45, R38 ;  /* 0x0000002d00067223 */ /* 0x040fe20000010026 */
[----:B------:R-:W2:Y:S01]  /*10930*/  I2F R57, R57 ;  /* 0x0000003900397306 */ /* 0x000ea20000201400 */
[----:B------:R-:W-:Y:S01]  /*10940*/  IADD3 R36, R3, 0x19, RZ ;  /* 0x0000001903247810 */ /* 0x000fe20007ffe0ff */
[----:B------:R-:W4:Y:S01]  /*10950*/  LDSM.16.M88.4 R44, [R185+0x7c00] ;  /* 0x007c0000b92c783b */ /* 0x000f220000000200 */
[----:B---3--:R-:W-:Y:S01]  /*10960*/  HMMA.16816.F32.BF16 R96, R16, R20, R96 ;  /* 0x000000141060723c */ /* 0x008fe20000041860 */
[----:B------:R-:W-:Y:S01]  /*10970*/  FFMA.FTZ R38, R0, R58, R39 ;  /* 0x0000003a00267223 */ /* 0x000fe20000010027 */
[----:B------:R-:W-:Y:S01]  /*10980*/  FSEL R167, R167, -INF , !P6 ;  /* 0xff800000a7a77808 */ /* 0x000fe20007000000 */
[----:B------:R-:W3:Y:S01]  /*10990*/  LDSM.16.M88.4 R40, [R188+0x8400] ;  /* 0x00840000bc28783b */ /* 0x000ee20000000200 */
[----:B------:R-:W-:Y:S01]  /*109a0*/  FSEL R6, R6, -INF , !P2 ;  /* 0xff80000006067808 */ /* 0x000fe20005000000 */
[----:B------:R-:W5:Y:S01]  /*109b0*/  I2F R20, R36 ;  /* 0x0000002400147306 */ /* 0x000f620000201400 */
[----:B------:R-:W-:-:S02]  /*109c0*/  FSEL R38, R38, -INF , !P0 ;  /* 0xff80000026267808 */ /* 0x000fc40004000000 */
[----:B------:R-:W-:Y:S01]  /*109d0*/  HMMA.16816.F32.BF16 R100, R124, R130, R100 ;  /* 0x000000827c64723c */ /* 0x000fe20000041864 */
[----:B------:R-:W-:Y:S02]  /*109e0*/  IADD3 R21, R3, 0x20, RZ ;  /* 0x0000002003157810 */ /* 0x000fe40007ffe0ff */
[-C--:B------:R-:W-:Y:S01]  /*109f0*/  ISETP.GE.AND P6, PT, R36, R176.reuse, PT ;  /* 0x000000b02400720c */ /* 0x080fe20003fc6270 */
[CC--:B--2---:R-:W-:Y:S01]  /*10a00*/  FFMA.FTZ R34, R0.reuse, R57.reuse, R34 ;  /* 0x0000003900227223 */ /* 0x0c4fe20000010022 */
[C---:B------:R-:W-:Y:S01]  /*10a10*/  ISETP.GE.AND P4, PT, R21.reuse, R176, PT ;  /* 0x000000b01500720c */ /* 0x040fe20003f86270 */
[----:B------:R-:W-:Y:S02]  /*10a20*/  FFMA.FTZ R32, R0, R57, R32 ;  /* 0x0000003900207223 */ /* 0x000fe40000010020 */
[----:B------:R-:W-:Y:S01]  /*10a30*/  HMMA.16816.F32.BF16 R12, R16, R112, R12 ;  /* 0x00000070100c723c */ /* 0x000fe2000004180c */
[-C--:B------:R-:W-:Y:S02]  /*10a40*/  ISETP.GE.AND P0, PT, R21, R177.reuse, PT ;  /* 0x000000b11500720c */ /* 0x080fe40003f06270 */
[----:B------:R-:W-:Y:S01]  /*10a50*/  FSEL R39, R34, -INF , !P1 ;  /* 0xff80000022277808 */ /* 0x000fe20004800000 */
[-C--:B-----5:R-:W-:Y:S01]  /*10a60*/  FFMA.FTZ R33, R0, R20.reuse, R33 ;  /* 0x0000001400217223 */ /* 0x0a0fe20000010021 */
[----:B------:R-:W-:Y:S01]  /*10a70*/  ISETP.GE.AND P2, PT, R36, R177, PT ;  /* 0x000000b12400720c */ /* 0x000fe20003f46270 */
[----:B------:R-:W-:-:S02]  /*10a80*/  FFMA.FTZ R34, R0, R20, R35 ;  /* 0x0000001400227223 */ /* 0x000fc40000010023 */
[----:B-1----:R-:W-:Y:S01]  /*10a90*/  HMMA.16816.F32.BF16 R28, R8, R52, R28 ;  /* 0x00000034081c723c */ /* 0x002fe2000004181c */
[----:B------:R1:W2:Y:S01]  /*10aa0*/  I2F R53, R21 ;  /* 0x0000001500357306 */ /* 0x0002a20000201400 */
[----:B------:R-:W-:Y:S02]  /*10ab0*/  FSEL R37, R32, -INF , !P5 ;  /* 0xff80000020257808 */ /* 0x000fe40006800000 */
[----:B------:R-:W-:Y:S02]  /*10ac0*/  IADD3 R32, R3, 0x28, RZ ;  /* 0x0000002803207810 */ /* 0x000fe40007ffe0ff */
[----:B------:R-:W-:Y:S02]  /*10ad0*/  FSEL R35, R33, -INF , !P6 ;  /* 0xff80000021237808 */ /* 0x000fe40007000000 */
[----:B------:R-:W-:Y:S01]  /*10ae0*/  HMMA.16816.F32.BF16 R92, R16, R22, R92 ;  /* 0x00000016105c723c */ /* 0x000fe2000004185c */
[----:B------:R-:W-:Y:S02]  /*10af0*/  IADD3 R52, R3, 0x21, RZ ;  /* 0x0000002103347810 */ /* 0x000fe40007ffe0ff */
[----:B------:R-:W-:-:S02]  /*10b00*/  FSEL R34, R34, -INF , !P2 ;  /* 0xff80000022227808 */ /* 0x000fc40005000000 */
[----:B------:R-:W5:Y:S01]  /*10b10*/  I2F R36, R52 ;  /* 0x0000003400247306 */ /* 0x000f620000201400 */
[CC--:B------:R-:W-:Y:S02]  /*10b20*/  ISETP.GE.AND P5, PT, R52.reuse, R176.reuse, PT ;  /* 0x000000b03400720c */ /* 0x0c0fe40003fa6270 */
[----:B------:R-:W-:Y:S01]  /*10b30*/  HMMA.16816.F32.BF16 R24, R8, R54, R24 ;  /* 0x000000360818723c */ /* 0x000fe20000041818 */
[----:B-1----:R-:W1:Y:S01]  /*10b40*/  LDSM.16.M88.4 R20, [R185+0x8000] ;  /* 0x00800000b914783b */ /* 0x002e620000000200 */
[-C--:B------:R-:W-:Y:S02]  /*10b50*/  ISETP.GE.AND P1, PT, R52, R177.reuse, PT ;  /* 0x000000b13400720c */ /* 0x080fe40003f26270 */
[C---:B------:R-:W-:Y:S01]  /*10b60*/  ISETP.GE.AND P6, PT, R32.reuse, R176, PT ;  /* 0x000000b02000720c */ /* 0x040fe20003fc6270 */
[----:B------:R3:W3:Y:S01]  /*10b70*/  I2F R55, R32 ;  /* 0x0000002000377306 */ /* 0x0006e20000201400 */
[----:B------:R-:W-:Y:S02]  /*10b80*/  ISETP.GE.AND P2, PT, R32, R177, PT ;  /* 0x000000b12000720c */ /* 0x000fe40003f46270 */
[----:B------:R-:W-:Y:S01]  /*10b90*/  HMMA.16816.F32.BF16 R100, R16, R114, R100 ;  /* 0x000000721064723c */ /* 0x000fe20000041864 */
[----:B--2---:R-:W-:-:S02]  /*10ba0*/  FFMA.FTZ R28, R0, R53, R28 ;  /* 0x00000035001c7223 */ /* 0x004fc4000001001c */
[C---:B------:R-:W-:Y:S02]  /*10bb0*/  FFMA.FTZ R30, R0.reuse, R53, R30 ;  /* 0x00000035001e7223 */ /* 0x040fe4000001001e */
[CC--:B-----5:R-:W-:Y:S01]  /*10bc0*/  FFMA.FTZ R29, R0.reuse, R36.reuse, R29 ;  /* 0x00000024001d7223 */ /* 0x0e0fe2000001001d */
[----:B------:R-:W-:Y:S01]  /*10bd0*/  IADD3 R52, R3, 0x29, RZ ;  /* 0x0000002903347810 */ /* 0x000fe20007ffe0ff */
[----:B------:R-:W-:Y:S01]  /*10be0*/  FFMA.FTZ R36, R0, R36, R31 ;  /* 0x0000002400247223 */ /* 0x000fe2000001001f */
[----:B----4-:R-:W-:Y:S01]  /*10bf0*/  HMMA.16816.F32.BF16 R12, R8, R44, R12 ;  /* 0x0000002c080c723c */ /* 0x010fe2000004180c */
[----:B------:R-:W-:Y:S02]  /*10c00*/  FSEL R33, R28, -INF , !P4 ;  /* 0xff8000001c217808 */ /* 0x000fe40006000000 */
[----:B------:R-:W-:Y:S01]  /*10c10*/  FSEL R163, R29, -INF , !P5 ;  /* 0xff8000001da37808 */ /* 0x000fe20006800000 */
[----:B------:R-:W2:Y:S01]  /*10c20*/  I2F R28, R52 ;  /* 0x00000034001c7306 */ /* 0x000ea20000201400 */
[----:B---3--:R-:W-:-:S02]  /*10c30*/  FSEL R32, R30, -INF , !P0 ;  /* 0xff8000001e207808 */ /* 0x008fc40004000000 */
[----:B------:R-:W-:Y:S01]  /*10c40*/  ISETP.GE.AND P4, PT, R52, R176, PT ;  /* 0x000000b03400720c */ /* 0x000fe20003f86270 */
[----:B------:R-:W-:Y:S01]  /*10c50*/  HMMA.16816.F32.BF16 R88, R16, R40, R88 ;  /* 0x000000281058723c */ /* 0x000fe20000041858 */
[CC--:B------:R-:W-:Y:S01]  /*10c60*/  FFMA.FTZ R161, R0.reuse, R55.reuse, R24 ;  /* 0x0000003700a17223 */ /* 0x0c0fe20000010018 */
[C---:B------:R-:W-:Y:S01]  /*10c70*/  IADD3 R24, R3.reuse, 0x31, RZ ;  /* 0x0000003103187810 */ /* 0x040fe20007ffe0ff */
[----:B------:R-:W-:Y:S01]  /*10c80*/  FFMA.FTZ R26, R0, R55, R26 ;  /* 0x00000037001a7223 */ /* 0x000fe2000001001a */
[----:B------:R-:W-:Y:S02]  /*10c90*/  ISETP.GE.AND P0, PT, R52, R177, PT ;  /* 0x000000b13400720c */ /* 0x000fe40003f06270 */
[----:B------:R-:W3:Y:S01]  /*10ca0*/  I2F R30, R24 ;  /* 0x00000018001e7306 */ /* 0x000ee20000201400 */
[----:B------:R-:W-:Y:S01]  /*10cb0*/  IADD3 R40, R3, 0x30, RZ ;  /* 0x0000003003287810 */ /* 0x000fe20007ffe0ff */
[----:B------:R-:W-:Y:S01]  /*10cc0*/  HMMA.16816.F32.BF16 R100, R8, R46, R100 ;  /* 0x0000002e0864723c */ /* 0x000fe20000041864 */
[----:B------:R-:W-:-:S02]  /*10cd0*/  FSEL R161, R161, -INF , !P6 ;  /* 0xff800000a1a17808 */ /* 0x000fc40007000000 */
[----:B------:R-:W-:Y:S01]  /*10ce0*/  FSEL R146, R26, -INF , !P2 ;  /* 0xff8000001a927808 */ /* 0x000fe20005000000 */
[----:B--2---:R-:W-:Y:S01]  /*10cf0*/  FFMA.FTZ R25, R0, R28, R25 ;  /* 0x0000001c00197223 */ /* 0x004fe20000010019 */
[----:B------:R-:W-:Y:S01]  /*10d00*/  ISETP.GE.AND P6, PT, R24, R176, PT ;  /* 0x000000b01800720c */ /* 0x000fe20003fc6270 */
[----:B------:R-:W2:Y:S01]  /*10d10*/  I2F R29, R40 ;  /* 0x00000028001d7306 */ /* 0x000ea20000201400 */
[----:B------:R-:W-:Y:S01]  /*10d20*/  FFMA.FTZ R27, R0, R28, R27 ;  /* 0x0000001c001b7223 */ /* 0x000fe2000001001b */
[----:B------:R-:W-:Y:S01]  /*10d30*/  IADD3 R28, R3, 0x39, RZ ;  /* 0x00000039031c7810 */ /* 0x000fe20007ffe0ff */
[----:B-1----:R-:W-:Y:S01]  /*10d40*/  HMMA.16816.F32.BF16 R96, R8, R20, R96 ;  /* 0x000000140860723c */ /* 0x002fe20000041860 */
[----:B------:R-:W-:Y:S02]  /*10d50*/  ISETP.GE.AND P2, PT, R24, R177, PT ;  /* 0x000000b11800720c */ /* 0x000fe40003f46270 */
[----:B------:R-:W-:Y:S01]  /*10d60*/  FSEL R165, R25, -INF , !P4 ;  /* 0xff80000019a57808 */ /* 0x000fe20006000000 */
[CC--:B---3--:R-:W-:Y:S01]  /*10d70*/  FFMA.FTZ R121, R0.reuse, R30.reuse, R13 ;  /* 0x0000001e00797223 */ /* 0x0c8fe2000001000d */
[----:B------:R-:W1:Y:S01]  /*10d80*/  I2F R20, R28 ;  /* 0x0000001c00147306 */ /* 0x000e620000201400 */
[----:B------:R-:W-:Y:S01]  /*10d90*/  FFMA.FTZ R65, R0, R30, R15 ;  /* 0x0000001e00417223 */ /* 0x000fe2000001000f */
[----:B------:R-:W-:Y:S01]  /*10da0*/  FSEL R138, R27, -INF , !P0 ;  /* 0xff8000001b8a7808 */ /* 0x000fe20004000000 */
[----:B------:R-:W-:Y:S01]  /*10db0*/  HMMA.16816.F32.BF16 R84, R16, R42, R84 ;  /* 0x0000002a1054723c */ /* 0x000fe20000041854 */
[----:B------:R-:W-:Y:S01]  /*10dc0*/  LDSM.16.M88.4 R24, [R188+0x8800] ;  /* 0x00880000bc18783b */ /* 0x000fe20000000200 */
[----:B------:R-:W-:Y:S01]  /*10dd0*/  FSEL R36, R36, -INF , !P1 ;  /* 0xff80000024247808 */ /* 0x000fe20004800000 */
[-C--:B--2---:R-:W-:Y:S01]  /*10de0*/  FFMA.FTZ R67, R0, R29.reuse, R12 ;  /* 0x0000001d00437223 */ /* 0x084fe2000001000c */
[----:B------:R-:W-:Y:S01]  /*10df0*/  ISETP.GE.AND P5, PT, R40, R176, PT ;  /* 0x000000b02800720c */ /* 0x000fe20003fa6270 */
[----:B------:R-:W-:Y:S01]  /*10e00*/  FFMA.FTZ R66, R0, R29, R14 ;  /* 0x0000001d00427223 */ /* 0x000fe2000001000e */
[C---:B------:R-:W-:Y:S01]  /*10e10*/  IADD3 R29, R3.reuse, 0x40, RZ ;  /* 0x00000040031d7810 */ /* 0x040fe20007ffe0ff */
[----:B------:R-:W2:Y:S01]  /*10e20*/  LDSM.16.M88.4 R12, [R185+0x8400] ;  /* 0x00840000b90c783b */ /* 0x000ea20000000200 */
[----:B------:R-:W-:Y:S01]  /*10e30*/  ISETP.GE.AND P1, PT, R40, R177, PT ;  /* 0x000000b12800720c */ /* 0x000fe20003f26270 */
[----:B------:R-:W-:Y:S01]  /*10e40*/  HMMA.16816.F32.BF16 R92, R8, R22, R92 ;  /* 0x00000016085c723c */ /* 0x000fe2000004185c */
[----:B------:R-:W3:Y:S01]  /*10e50*/  I2F R21, R29 ;  /* 0x0000001d00157306 */ /* 0x000ee20000201400 */
[----:B------:R-:W-:Y:S01]  /*10e60*/  IADD3 R40, R3, 0x38, RZ ;  /* 0x0000003803287810 */ /* 0x000fe20007ffe0ff */
[CC--:B-1----:R-:W-:Y:S01]  /*10e70*/  FFMA.FTZ R101, R0.reuse, R20.reuse, R101 ;  /* 0x0000001400657223 */ /* 0x0c2fe20000010065 */
[----:B------:R-:W-:Y:S01]  /*10e80*/  FSEL R67, R67, -INF , !P5 ;  /* 0xff80000043437808 */ /* 0x000fe20006800000 */
[----:B------:R-:W-:Y:S01]  /*10e90*/  FFMA.FTZ R103, R0, R20, R103 ;  /* 0x0000001400677223 */ /* 0x000fe20000010067 */
[----:B------:R-:W-:-:S02]  /*10ea0*/  FSEL R66, R66, -INF , !P1 ;  /* 0xff80000042427808 */ /* 0x000fc40004800000 */
[C---:B------:R-:W-:Y:S01]  /*10eb0*/  HMMA.16816.F32.BF16 R80, R124.reuse, R108, R80 ;  /* 0x0000006c7c50723c */ /* 0x040fe20000041850 */
[----:B------:R-:W1:Y:S01]  /*10ec0*/  I2F R31, R40 ;  /* 0x00000028001f7306 */ /* 0x000e620000201400 */
[----:B------:R-:W-:Y:S02]  /*10ed0*/  FSEL R121, R121, -INF , !P6 ;  /* 0xff80000079797808 */ /* 0x000fe40007000000 */
[----:B------:R-:W-:Y:S02]  /*10ee0*/  FSEL R65, R65, -INF , !P2 ;  /* 0xff80000041417808 */ /* 0x000fe40005000000 */
[CC--:B------:R-:W-:Y:S02]  /*10ef0*/  ISETP.GE.AND P5, PT, R28.reuse, R176.reuse, PT ;  /* 0x000000b01c00720c */ /* 0x0c0fe40003fa6270 */
[----:B------:R-:W-:Y:S01]  /*10f00*/  ISETP.GE.AND P1, PT, R28, R177, PT ;  /* 0x000000b11c00720c */ /* 0x000fe20003f26270 */
[CC--:B---3--:R-:W-:Y:S01]  /*10f10*/  FFMA.FTZ R96, R0.reuse, R21.reuse, R96 ;  /* 0x0000001500607223 */ /* 0x0c8fe20000010060 */
[CC--:B------:R-:W-:Y:S01]  /*10f20*/  ISETP.GE.AND P6, PT, R29.reuse, R176.reuse, PT ;  /* 0x000000b01d00720c */ /* 0x0c0fe20003fc6270 */
[----:B------:R-:W-:Y:S01]  /*10f30*/  FFMA.FTZ R98, R0, R21, R98 ;  /* 0x0000001500627223 */ /* 0x000fe20000010062 */
[----:B------:R-:W-:Y:S01]  /*10f40*/  ISETP.GE.AND P2, PT, R29, R177, PT ;  /* 0x000000b11d00720c */ /* 0x000fe20003f46270 */
[----:B------:R-:W3:Y:S01]  /*10f50*/  LDSM.16.M88.4 R20, [R188+0x8c00] ;  /* 0x008c0000bc14783b */ /* 0x000ee20000000200 */
[C---:B------:R-:W-:Y:S01]  /*10f60*/  HMMA.16816.F32.BF16 R76, R124.reuse, R110, R76 ;  /* 0x0000006e7c4c723c */ /* 0x040fe2000004184c */
[----:B------:R-:W-:Y:S01]  /*10f70*/  ISETP.GE.AND P4, PT, R40, R176, PT ;  /* 0x000000b02800720c */ /* 0x000fe20003f86270 */
[----:B-1----:R-:W-:Y:S01]  /*10f80*/  FFMA.FTZ R100, R0, R31, R100 ;  /* 0x0000001f00647223 */ /* 0x002fe20000010064 */
[----:B------:R-:W-:Y:S01]  /*10f90*/  ISETP.GE.AND P0, PT, R40, R177, PT ;  /* 0x000000b12800720c */ /* 0x000fe20003f06270 */
[----:B------:R-:W-:Y:S01]  /*10fa0*/  FFMA.FTZ R102, R0, R31, R102 ;  /* 0x0000001f00667223 */ /* 0x000fe20000010066 */
[C---:B------:R-:W-:Y:S01]  /*10fb0*/  IADD3 R40, R3.reuse, 0x41, RZ ;  /* 0x0000004103287810 */ /* 0x040fe20007ffe0ff */
[----:B------:R-:W1:Y:S02]  /*10fc0*/  LDSM.16.M88.4 R28, [R185+0x8800] ;  /* 0x00880000b91c783b */ /* 0x000e640000000200 */
[----:B------:R-:W-:Y:S01]  /*10fd0*/  HMMA.16816.F32.BF16 R68, R124, R106, R68 ;  /* 0x0000006a7c44723c */ /* 0x000fe20000041844 */
[----:B------:R-:W-:-:S02]  /*10fe0*/  IADD3 R42, R3, 0x48, RZ ;  /* 0x00000048032a7810 */ /* 0x000fc40007ffe0ff */
[----:B------:R-:W-:Y:S02]  /*10ff0*/  FSEL R157, R101, -INF , !P5 ;  /* 0xff800000659d7808 */ /* 0x000fe40006800000 */
[----:B------:R-:W-:Y:S01]  /*11000*/  FSEL R123, R103, -INF , !P1 ;  /* 0xff800000677b7808 */ /* 0x000fe20004800000 */
[----:B------:R4:W5:Y:S01]  /*11010*/  I2F R41, R42 ;  /* 0x0000002a00297306 */ /* 0x0009620000201400 */
[----:B------:R-:W-:Y:S01]  /*11020*/  FSEL R159, R100, -INF , !P4 ;  /* 0xff800000649f7808 */ /* 0x000fe20006000000 */
[----:B--2---:R-:W-:Y:S01]  /*11030*/  HMMA.16816.F32.BF16 R88, R8, R12, R88 ;  /* 0x0000000c0858723c */ /* 0x004fe20000041858 */
[----:B------:R-:W-:Y:S02]  /*11040*/  FSEL R136, R102, -INF , !P0 ;  /* 0xff80000066887808 */ /* 0x000fe40004000000 */
[----:B------:R-:W-:Y:S02]  /*11050*/  IADD3 R43, R3, 0x49, RZ ;  /* 0x00000049032b7810 */ /* 0x000fe40007ffe0ff */
[----:B------:R-:W-:-:S02]  /*11060*/  ISETP.GE.AND P5, PT, R42, R176, PT ;  /* 0x000000b02a00720c */ /* 0x000fc40003fa6270 */
[----:B------:R-:W-:Y:S01]  /*11070*/  ISETP.GE.AND P1, PT, R42, R177, PT ;  /* 0x000000b12a00720c */ /* 0x000fe20003f26270 */
[----:B------:R-:W-:Y:S01]  /*11080*/  HMMA.16816.F32.BF16 R84, R8, R14, R84 ;  /* 0x0000000e0854723c */ /* 0x000fe20000041854 */
[----:B------:R-:W2:Y:S01]  /*11090*/  LDSM.16.M88.4 R12, [R185+0x8c00] ;  /* 0x008c0000b90c783b */ /* 0x000ea20000000200 */
[----:B------:R-:W-:Y:S01]  /*110a0*/  ISETP.GE.AND P4, PT, R40, R176, PT ;  /* 0x000000b02800720c */ /* 0x000fe20003f86270 */
[----:B------:R-:W-:-:S04]  /*110b0*/  DEPBAR.LE SB0, 0x0 ;  /* 0x000080000000791a */ /* 0x000fc80000000000 */
[----:B------:R-:W-:Y:S01]  /*110c0*/  ISETP.GE.AND P0, PT, R40, R177, PT ;  /* 0x000000b12800720c */ /* 0x000fe20003f06270 */
[C---:B------:R-:W-:Y:S01]  /*110d0*/  HMMA.16816.F32.BF16 R80, R16.reuse, R24, R80 ;  /* 0x000000181050723c */ /* 0x040fe20000041850 */
[----:B----4-:R-:W-:Y:S01]  /*110e0*/  IADD3 R42, R3, 0x50, RZ ;  /* 0x00000050032a7810 */ /* 0x010fe20007ffe0ff */
[----:B------:R-:W4:Y:S01]  /*110f0*/  I2F R40, R40 ;  /* 0x0000002800287306 */ /* 0x000f220000201400 */
[----:B------:R-:W-:Y:S01]  /*11100*/  FSEL R135, R96, -INF , !P6 ;  /* 0xff80000060877808 */ /* 0x000fe20007000000 */
[-C--:B-----5:R-:W-:Y:S01]  /*11110*/  FFMA.FTZ R92, R0, R41.reuse, R92 ;  /* 0x00000029005c7223 */ /* 0x0a0fe2000001005c */
[----:B------:R-:W-:Y:S01]  /*11120*/  FSEL R132, R98, -INF , !P2 ;  /* 0xff80000062847808 */ /* 0x000fe20005000000 */
[----:B------:R-:W-:Y:S01]  /*11130*/  FFMA.FTZ R94, R0, R41, R94 ;  /* 0x00000029005e7223 */ /* 0x000fe2000001005e */
[C---:B------:R-:W-:Y:S01]  /*11140*/  ISETP.GE.AND P6, PT, R43.reuse, R176, PT ;  /* 0x000000b02b00720c */ /* 0x040fe20003fc6270 */
[----:B---3--:R-:W-:Y:S01]  /*11150*/  HMMA.16816.F32.BF16 R72, R16, R20, R72 ;  /* 0x000000141048723c */ /* 0x008fe20000041848 */
[----:B------:R-:W-:Y:S01]  /*11160*/  ISETP.GE.AND P2, PT, R43, R177, PT ;  /* 0x000000b12b00720c */ /* 0x000fe20003f46270 */
[----:B------:R-:W3:Y:S01]  /*11170*/  I2F R24, R43 ;  /* 0x0000002b00187306 */ /* 0x000ee20000201400 */
[----:B------:R-:W-:-:S02]  /*11180*/  FSEL R137, R92, -INF , !P5 ;  /* 0xff8000005c897808 */ /* 0x000fc40006800000 */
[----:B------:R-:W-:-:S03]  /*11190*/  FSEL R134, R94, -INF , !P1 ;  /* 0xff8000005e867808 */ /* 0x000fc60004800000 */
[C---:B------:R-:W-:Y:S02]  /*111a0*/  HMMA.16816.F32.BF16 R76, R16.reuse, R26, R76 ;  /* 0x0000001a104c723c */ /* 0x040fe4000004184c */
[----:B------:R-:W5:Y:S01]  /*111b0*/  I2F R25, R42 ;  /* 0x0000002a00197306 */ /* 0x000f620000201400 */
[CC--:B----4-:R-:W-:Y:S02]  /*111c0*/  FFMA.FTZ R97, R0.reuse, R40.reuse, R97 ;  /* 0x0000002800617223 */ /* 0x0d0fe40000010061 */
[C---:B------:R-:W-:Y:S01]  /*111d0*/  FFMA.FTZ R99, R0.reuse, R40, R99 ;  /* 0x0000002800637223 */ /* 0x040fe20000010063 */
[----:B------:R-:W-:Y:S02]  /*111e0*/  IADD3 R40, R3, 0x58, RZ ;  /* 0x0000005803287810 */ /* 0x000fe40007ffe0ff */
[----:B------:R-:W-:Y:S01]  /*111f0*/  HMMA.16816.F32.BF16 R68, R16, R22, R68 ;  /* 0x000000161044723c */ /* 0x000fe20000041844 */
[----:B------:R-:W-:Y:S01]  /*11200*/  FSEL R155, R97, -INF , !P4 ;  /* 0xff800000619b7808 */ /* 0x000fe20006000000 */
[CC--:B---3--:R-:W-:Y:S01]  /*11210*/  FFMA.FTZ R93, R0.reuse, R24.reuse, R93 ;  /* 0x00000018005d7223 */ /* 0x0c8fe2000001005d */
[----:B------:R-:W-:Y:S01]  /*11220*/  IADD3 R43, R3, 0x51, RZ ;  /* 0x00000051032b7810 */ /* 0x000fe20007ffe0ff */
[----:B------:R-:W-:Y:S01]  /*11230*/  FFMA.FTZ R95, R0, R24, R95 ;  /* 0x00000018005f7223 */ /* 0x000fe2000001005f */
[----:B------:R-:W-:Y:S01]  /*11240*/  FSEL R133, R99, -INF , !P0 ;  /* 0xff80000063857808 */ /* 0x000fe20004000000 */
[----:B------:R-:W3:Y:S01]  /*11250*/  I2F R27, R40 ;  /* 0x00000028001b7306 */ /* 0x000ee20000201400 */
[C---:B------:R-:W-:Y:S01]  /*11260*/  ISETP.GE.AND P4, PT, R42.reuse, R176, PT ;  /* 0x000000b02a00720c */ /* 0x040fe20003f86270 */
[C---:B-1----:R-:W-:Y:S01]  /*11270*/  HMMA.16816.F32.BF16 R80, R8.reuse, R28, R80 ;  /* 0x0000001c0850723c */ /* 0x042fe20000041850 */
[----:B------:R-:W-:Y:S01]  /*11280*/  ISETP.GE.AND P0, PT, R42, R177, PT ;  /* 0x000000b12a00720c */ /* 0x000fe20003f06270 */
[CC--:B-----5:R-:W-:Y:S01]  /*11290*/  FFMA.FTZ R88, R0.reuse, R25.reuse, R88 ;  /* 0x0000001900587223 */ /* 0x0e0fe20000010058 */
[C---:B------:R-:W-:Y:S01]  /*112a0*/  IADD3 R24, R3.reuse, 0x59, RZ ;  /* 0x0000005903187810 */ /* 0x040fe20007ffe0ff */
[----:B------:R-:W-:Y:S01]  /*112b0*/  FFMA.FTZ R90, R0, R25, R90 ;  /* 0x00000019005a7223 */ /* 0x000fe2000001005a */
[----:B------:R-:W-:Y:S01]  /*112c0*/  IADD3 R25, R3, 0x60, RZ ;  /* 0x0000006003197810 */ /* 0x000fe20007ffe0ff */
[----:B------:R-:W1:Y:S01]  /*112d0*/  I2F R26, R43 ;  /* 0x0000002b001a7306 */ /* 0x000e620000201400 */
[----:B------:R-:W-:Y:S01]  /*112e0*/  FSEL R151, R88, -INF , !P4 ;  /* 0xff80000058977808 */ /* 0x000fe20006000000 */
[----:B--2---:R-:W-:Y:S01]  /*112f0*/  HMMA.16816.F32.BF16 R72, R8, R12, R72 ;  /* 0x0000000c0848723c */ /* 0x004fe20000041848 */
[----:B------:R-:W-:-:S02]  /*11300*/  FSEL R144, R90, -INF , !P0 ;  /* 0xff8000005a907808 */ /* 0x000fc40004000000 */
[CC--:B------:R-:W-:Y:S02]  /*11310*/  ISETP.GE.AND P4, PT, R24.reuse, R176.reuse, PT ;  /* 0x000000b01800720c */ /* 0x0c0fe40003f86270 */
[----:B------:R-:W-:Y:S01]  /*11320*/  ISETP.GE.AND P0, PT, R24, R177, PT ;  /* 0x000000b11800720c */ /* 0x000fe20003f06270 */
[----:B------:R-:W2:Y:S01]  /*11330*/  I2F R21, R25 ;  /* 0x0000001900157306 */ /* 0x000ea20000201400 */
[C---:B------:R-:W-:Y:S01]  /*11340*/  IADD3 R18, R3.reuse, 0x70, RZ ;  /* 0x0000007003127810 */ /* 0x040fe20007ffe0ff */
[C---:B------:R-:W-:Y:S01]  /*11350*/  HMMA.16816.F32.BF16 R76, R8.reuse, R30, R76 ;  /* 0x0000001e084c723c */ /* 0x040fe2000004184c */
[----:B------:R-:W-:Y:S01]  /*11360*/  IADD3 R16, R3, 0x69, RZ ;  /* 0x0000006903107810 */ /* 0x000fe20007ffe0ff */
[CC--:B---3--:R-:W-:Y:S01]  /*11370*/  FFMA.FTZ R84, R0.reuse, R27.reuse, R84 ;  /* 0x0000001b00547223 */ /* 0x0c8fe20000010054 */
[C---:B------:R-:W-:Y:S01]  /*11380*/  ISETP.GE.AND P5, PT, R43.reuse, R176, PT ;  /* 0x000000b02b00720c */ /* 0x040fe20003fa6270 */
[C---:B------:R-:W-:Y:S01]  /*11390*/  FFMA.FTZ R86, R0.reuse, R27, R86 ;  /* 0x0000001b00567223 */ /* 0x040fe20000010056 */
[----:B------:R-:W-:Y:S01]  /*113a0*/  ISETP.GE.AND P1, PT, R43, R177, PT ;  /* 0x000000b12b00720c */ /* 0x000fe20003f26270 */
[CC--:B-1----:R-:W-:Y:S01]  /*113b0*/  FFMA.FTZ R89, R0.reuse, R26.reuse, R89 ;  /* 0x0000001a00597223 */ /* 0x0c2fe20000010059 */
[----:B------:R-:W1:Y:S01]  /*113c0*/  I2F R20, R24 ;  /* 0x0000001800147306 */ /* 0x000e620000201400 */
[----:B------:R-:W-:Y:S01]  /*113d0*/  FFMA.FTZ R91, R0, R26, R91 ;  /* 0x0000001a005b7223 */ /* 0x000fe2000001005b */
[----:B------:R-:W-:Y:S01]  /*113e0*/  IADD3 R26, R3, 0x61, RZ ;  /* 0x00000061031a7810 */ /* 0x000fe20007ffe0ff */
[----:B------:R-:W-:Y:S01]  /*113f0*/  HMMA.16816.F32.BF16 R68, R8, R14, R68 ;  /* 0x0000000e0844723c */ /* 0x000fe20000041844 */
[----:B------:R-:W-:-:S02]  /*11400*/  FSEL R153, R93, -INF , !P6 ;  /* 0xff8000005d997808 */ /* 0x000fc40007000000 */
[----:B------:R-:W-:Y:S01]  /*11410*/  FSEL R143, R95, -INF , !P2 ;  /* 0xff8000005f8f7808 */ /* 0x000fe20005000000 */
[-C--:B--2---:R-:W-:Y:S01]  /*11420*/  FFMA.FTZ R80, R0, R21.reuse, R80 ;  /* 0x0000001500507223 */ /* 0x084fe20000010050 */
[----:B------:R-:W2:Y:S01]  /*11430*/  I2F R24, R26 ;  /* 0x0000001a00187306 */ /* 0x000ea20000201400 */
[----:B------:R-:W-:Y:S01]  /*11440*/  ISETP.GE.AND P6, PT, R40, R176, PT ;  /* 0x000000b02800720c */ /* 0x000fe20003fc6270 */
[----:B------:R-:W-:Y:S01]  /*11450*/  FFMA.FTZ R82, R0, R21, R82 ;  /* 0x0000001500527223 */ /* 0x000fe20000010052 */
[----:B------:R-:W-:Y:S02]  /*11460*/  IADD3 R8, R3, 0x78, RZ ;  /* 0x0000007803087810 */ /* 0x000fe40007ffe0ff */
[-C--:B------:R-:W-:Y:S02]  /*11470*/  ISETP.GE.AND P2, PT, R40, R177.reuse, PT ;  /* 0x000000b12800720c */ /* 0x080fe40003f46270 */
[----:B------:R-:W-:Y:S01]  /*11480*/  FSEL R147, R89, -INF , !P5 ;  /* 0xff80000059937808 */ /* 0x000fe20006800000 */
[----:B------:R-:W3:Y:S01]  /*11490*/  I2F R19, R18 ;  /* 0x0000001200137306 */ /* 0x000ee20000201400 */
[----:B------:R-:W-:Y:S01]  /*114a0*/  FSEL R142, R91, -INF , !P1 ;  /* 0xff8000005b8e7808 */ /* 0x000fe20004800000 */
[C---:B-1----:R-:W-:Y:S01]  /*114b0*/  FFMA.FTZ R85, R0.reuse, R20, R85 ;  /* 0x0000001400557223 */ /* 0x042fe20000010055 */
[C---:B------:R-:W-:Y:S01]  /*114c0*/  ISETP.GE.AND P5, PT, R25.reuse, R176, PT ;  /* 0x000000b01900720c */ /* 0x040fe20003fa6270 */
[----:B------:R-:W-:Y:S01]  /*114d0*/  FFMA.FTZ R87, R0, R20, R87 ;  /* 0x0000001400577223 */ /* 0x000fe20000010057 */
[----:B------:R-:W-:-:S02]  /*114e0*/  ISETP.GE.AND P1, PT, R25, R177, PT ;  /* 0x000000b11900720c */ /* 0x000fc40003f26270 */
[----:B------:R-:W-:Y:S01]  /*114f0*/  IADD3 R27, R3, 0x68, RZ ;  /* 0x00000068031b7810 */ /* 0x000fe20007ffe0ff */
[----:B------:R1:W4:Y:S01]  /*11500*/  I2F R12, R16 ;  /* 0x00000010000c7306 */ /* 0x0003220000201400 */
[----:B------:R-:W-:Y:S01]  /*11510*/  FSEL R141, R84, -INF , !P6 ;  /* 0xff800000548d7808 */ /* 0x000fe20007000000 */
[-C--:B--2---:R-:W-:Y:S01]  /*11520*/  FFMA.FTZ R81, R0, R24.reuse, R81 ;  /* 0x0000001800517223 */ /* 0x084fe20000010051 */
[----:B------:R-:W-:Y:S01]  /*11530*/  FSEL R140, R86, -INF , !P2 ;  /* 0xff800000568c7808 */ /* 0x000fe20005000000 */
[----:B------:R-:W-:Y:S01]  /*11540*/  FFMA.FTZ R83, R0, R24, R83 ;  /* 0x0000001800537223 */ /* 0x000fe20000010053 */
[CC--:B------:R-:W-:Y:S02]  /*11550*/  ISETP.GE.AND P6, PT, R26.reuse, R176.reuse, PT ;  /* 0x000000b01a00720c */ /* 0x0c0fe40003fc6270 */
[----:B------:R-:W-:Y:S01]  /*11560*/  ISETP.GE.AND P2, PT, R26, R177, PT ;  /* 0x000000b11a00720c */ /* 0x000fe20003f46270 */
[----:B------:R-:W2:Y:S01]  /*11570*/  I2F R11, R8 ;  /* 0x00000008000b7306 */ /* 0x000ea20000201400 */
[----:B------:R-:W-:Y:S01]  /*11580*/  FSEL R131, R80, -INF , !P5 ;  /* 0xff80000050837808 */ /* 0x000fe20006800000 */
[-C--:B---3--:R-:W-:Y:S01]  /*11590*/  FFMA.FTZ R63, R0, R19.reuse, R72 ;  /* 0x00000013003f7223 */ /* 0x088fe20000010048 */
[----:B------:R-:W-:Y:S01]  /*115a0*/  FSEL R130, R82, -INF , !P1 ;  /* 0xff80000052827808 */ /* 0x000fe20004800000 */
[----:B------:R-:W-:Y:S01]  /*115b0*/  FFMA.FTZ R64, R0, R19, R74 ;  /* 0x0000001300407223 */ /* 0x000fe2000001004a */
[----:B------:R-:W-:-:S02]  /*115c0*/  ISETP.GE.AND P5, PT, R16, R176, PT ;  /* 0x000000b01000720c */ /* 0x000fc40003fa6270 */
[-C--:B------:R-:W-:Y:S01]  /*115d0*/  ISETP.GE.AND P1, PT, R16, R177.reuse, PT ;  /* 0x000000b11000720c */ /* 0x080fe20003f26270 */
[----:B------:R-:W3:Y:S01]  /*115e0*/  I2F R17, R27 ;  /* 0x0000001b00117306 */ /* 0x000ee20000201400 */
[----:B-1----:R-:W-:Y:S01]  /*115f0*/  IADD3 R16, R3, 0x71, RZ ;  /* 0x0000007103107810 */ /* 0x002fe20007ffe0ff */
[CC--:B----4-:R-:W-:Y:S01]  /*11600*/  FFMA.FTZ R77, R0.reuse, R12.reuse, R77 ;  /* 0x0000000c004d7223 */ /* 0x0d0fe2000001004d */
[----:B------:R-:W-:Y:S01]  /*11610*/  FSEL R129, R81, -INF , !P6 ;  /* 0xff80000051817808 */ /* 0x000fe20007000000 */
[----:B------:R-:W-:Y:S01]  /*11620*/  FFMA.FTZ R79, R0, R12, R79 ;  /* 0x0000000c004f7223 */ /* 0x000fe2000001004f */
[----:B------:R-:W-:Y:S02]  /*11630*/  FSEL R128, R83, -INF , !P2 ;  /* 0xff80000053807808 */ /* 0x000fe40005000000 */
[C---:B------:R-:W-:Y:S01]  /*11640*/  ISETP.GE.AND P6, PT, R18.reuse, R176, PT ;  /* 0x000000b01200720c */ /* 0x040fe20003fc6270 */
[----:B------:R-:W1:Y:S01]  /*11650*/  I2F R13, R16 ;  /* 0x00000010000d7306 */ /* 0x000e620000201400 */
[----:B------:R-:W-:Y:S01]  /*11660*/  ISETP.GE.AND P2, PT, R18, R177, PT ;  /* 0x000000b11200720c */ /* 0x000fe20003f46270 */
[CC--:B--2---:R-:W-:Y:S01]  /*11670*/  FFMA.FTZ R59, R0.reuse, R11.reuse, R68 ;  /* 0x0000000b003b7223 */ /* 0x0c4fe20000010044 */
[----:B------:R-:W-:Y:S01]  /*11680*/  IADD3 R10, R3, 0x79, RZ ;  /* 0x00000079030a7810 */ /* 0x000fe20007ffe0ff */
[----:B------:R-:W-:Y:S01]  /*11690*/  FFMA.FTZ R60, R0, R11, R70 ;  /* 0x0000000b003c7223 */ /* 0x000fe20000010046 */
[----:B------:R-:W-:-:S02]  /*116a0*/  FSEL R63, R63, -INF , !P6 ;  /* 0xff8000003f3f7808 */ /* 0x000fc40007000000 */
[----:B------:R-:W-:Y:S01]  /*116b0*/  FSEL R64, R64, -INF , !P2 ;  /* 0xff80000040407808 */ /* 0x000fe20005000000 */
[----:B------:R-:W2:Y:S01]  /*116c0*/  I2F R9, R3 ;  /* 0x0000000300097306 */ /* 0x000ea20000201400 */
[CC--:B------:R-:W-:Y:S01]  /*116d0*/  ISETP.GE.AND P6, PT, R3.reuse, R176.reuse, PT ;  /* 0x000000b00300720c */ /* 0x0c0fe20003fc6270 */
[C---:B---3--:R-:W-:Y:S01]  /*116e0*/  FFMA.FTZ R76, R0.reuse, R17, R76 ;  /* 0x00000011004c7223 */ /* 0x048fe2000001004c */
[----:B------:R-:W-:Y:S01]  /*116f0*/  ISETP.GE.AND P2, PT, R3, R177, PT ;  /* 0x000000b10300720c */ /* 0x000fe20003f46270 */
[----:B------:R-:W-:Y:S01]  /*11700*/  FFMA.FTZ R78, R0, R17, R78 ;  /* 0x00000011004e7223 */ /* 0x000fe2000001004e */
[----:B------:R-:W-:Y:S02]  /*11710*/  FSEL R125, R77, -INF , !P5 ;  /* 0xff8000004d7d7808 */ /* 0x000fe40006800000 */
[----:B------:R-:W-:Y:S01]  /*11720*/  ISETP.GE.AND P5, PT, R8, R176, PT ;  /* 0x000000b00800720c */ /* 0x000fe20003fa6270 */
[----:B------:R-:W3:Y:S01]  /*11730*/  I2F R3, R10 ;  /* 0x0000000a00037306 */ /* 0x000ee20000201400 */
[----:B------:R-:W-:Y:S01]  /*11740*/  FSEL R145, R85, -INF , !P4 ;  /* 0xff80000055917808 */ /* 0x000fe20006000000 */
[CC--:B-1----:R-:W-:Y:S01]  /*11750*/  FFMA.FTZ R61, R0.reuse, R13.reuse, R73 ;  /* 0x0000000d003d7223 */ /* 0x0c2fe20000010049 */
[----:B------:R-:W-:Y:S01]  /*11760*/  FSEL R59, R59, -INF , !P5 ;  /* 0xff8000003b3b7808 */ /* 0x000fe20006800000 */
[----:B------:R-:W-:Y:S01]  /*11770*/  FFMA.FTZ R62, R0, R13, R75 ;  /* 0x0000000d003e7223 */ /* 0x000fe2000001004b */
[----:B------:R-:W-:-:S02]  /*11780*/  FSEL R139, R87, -INF , !P0 ;  /* 0xff800000578b7808 */ /* 0x000fc40004000000 */
[----:B------:R-:W-:Y:S01]  /*11790*/  ISETP.GE.AND P5, PT, R51, 0x2, PT ;  /* 0x000000023300780c */ /* 0x000fe20003fa6270 */
[CC--:B--2---:R-:W-:Y:S01]  /*117a0*/  FFMA.FTZ R120, R0.reuse, R9.reuse, R120 ;  /* 0x0000000900787223 */ /* 0x0c4fe20000010078 */
[----:B------:R-:W-:Y:S01]  /*117b0*/  BAR.SYNC.DEFER_BLOCKING 0x0 ;  /* 0x0000000000007b1d */ /* 0x000fe20000010000 */
[CC--:B------:R-:W-:Y:S01]  /*117c0*/  ISETP.GE.AND P4, PT, R27.reuse, R176.reuse, PT ;  /* 0x000000b01b00720c */ /* 0x0c0fe20003f86270 */
[----:B------:R-:W-:Y:S01]  /*117d0*/  FFMA.FTZ R122, R0, R9, R122 ;  /* 0x00000009007a7223 */ /* 0x000fe2000001007a */
[----:B------:R-:W-:Y:S02]  /*117e0*/  ISETP.GE.AND P0, PT, R27, R177, PT ;  /* 0x000000b11b00720c */ /* 0x000fe40003f06270 */
[----:B------:R-:W-:Y:S02]  /*117f0*/  FSEL R127, R76, -INF , !P4 ;  /* 0xff8000004c7f7808 */ /* 0x000fe40006000000 */
[----:B------:R-:W-:Y:S01]  /*11800*/  FSEL R126, R78, -INF , !P0 ;  /* 0xff8000004e7e7808 */ /* 0x000fe20004000000 */
[-C--:B---3--:R-:W-:Y:S01]  /*11810*/  FFMA.FTZ R55, R0, R3.reuse, R69 ;  /* 0x0000000300377223 */ /* 0x088fe20000010045 */
[----:B------:R-:W-:Y:S01]  /*11820*/  ISETP.GE.AND P4, PT, R16, R176, PT ;  /* 0x000000b01000720c */ /* 0x000fe20003f86270 */
[----:B------:R-:W-:Y:S01]  /*11830*/  FFMA.FTZ R54, R0, R3, R71 ;  /* 0x0000000300367223 */ /* 0x000fe20000010047 */
[----:B------:R-:W-:-:S02]  /*11840*/  ISETP.GE.AND P0, PT, R16, R177, PT ;  /* 0x000000b11000720c */ /* 0x000fc40003f06270 */
[----:B------:R-:W-:Y:S02]  /*11850*/  FSEL R124, R79, -INF , !P1 ;  /* 0xff8000004f7c7808 */ /* 0x000fe40004800000 */
[----:B------:R-:W-:Y:S02]  /*11860*/  FSEL R61, R61, -INF , !P4 ;  /* 0xff8000003d3d7808 */ /* 0x000fe40006000000 */
[----:B------:R-:W-:Y:S02]  /*11870*/  FSEL R62, R62, -INF , !P0 ;  /* 0xff8000003e3e7808 */ /* 0x000fe40004000000 */
        /* <DEDUP_REMOVED lines=18> */
[-C--:B------:R-:W-:Y:S02]  /*119a0*/  LOP3.LUT R2, R2, R17.reuse, RZ, 0x3c, !PT ;  /* 0x0000001102027212 */ /* 0x080fe400078e3cff */
[----:B------:R-:W-:Y:S01]  /*119b0*/  IMAD.MOV R11, RZ, RZ, -R11 ;  /* 0x000000ffff0b7224 */ /* 0x000fe200078e0a0b */
[----:B------:R-:W-:-:S02]  /*119c0*/  LOP3.LUT R14, R14, R17, RZ, 0x3c, !PT ;  /* 0x000000110e0e7212 */ /* 0x000fc400078e3cff */
        /* <DEDUP_REMOVED lines=51> */
.L_x_2438:
[----:B------:R-:W2:Y:S02]  /*11d00*/  LD.E R11, [R118.64+0x38] ;  /* 0x00003804760b7980 */ /* 0x000ea4000c101900 */
[----:B--2---:R-:W-:-:S04]  /*11d10*/  LEA R11, -R11, RZ, 0x7 ;  /* 0x000000ff0b0b7211 */ /* 0x004fc800078e39ff */
[----:B------:R-:W-:Y:S02]  /*11d20*/  SHF.R.S32.HI R2, RZ, 0x1f, R11 ;  /* 0x0000001fff027819 */ /* 0x000fe4000001140b */
.L_x_2439:
[----:B------:R-:W-:Y:S05]  /*11d30*/  BSYNC B0 ;  /* 0x0000000000007941 */ /* 0x000fea0003800000 */
.L_x_2437:
        /* <DEDUP_REMOVED lines=94> */
.L_x_2436:
[----:B------:R-:W-:Y:S05]  /*12320*/  BSYNC B1 ;  /* 0x0000000000017941 */ /* 0x000fea0003800000 */
.L_x_2435:
        /* <DEDUP_REMOVED lines=78> */
[----:B-1----:R-:W-:-:S03]  /*12810*/  FMNMX.FTZ R2, R13, R2, !PT ;  /* 0x000000020d027209 */ /* 0x002fc60007810000 */
[----:B------:R-:W-:Y:S01]  /*12820*/  LDSM.16.MT88.4 R12, [R184+0x9400] ;  /* 0x00940000b80c783b */ /* 0x000fe20000004200 */
[----:B------:R-:W-:Y:S01]  /*12830*/  FSETP.NEU.FTZ.AND P0, PT, R2, -INF , PT ;  /* 0xff8000000200780b */ /* 0x000fe20003f1d000 */
[----:B--2---:R-:W-:-:S05]  /*12840*/  FMUL.FTZ R57, R58, R2 ;  /* 0x000000023a397220 */ /* 0x004fca0000410000 */
[----:B------:R-:W-:-:S05]  /*12850*/  FSEL R57, R57, RZ, P0 ;  /* 0x000000ff39397208 */ /* 0x000fca0000000000 */
[--C-:B------:R-:W-:Y:S01]  /*12860*/  FFMA.FTZ R53, R3, R58, -R57.reuse ;  /* 0x0000003a03357223 */ /* 0x100fe20000010839 */
[----:B---3--:R-:W-:Y:S01]  /*12870*/  FMNMX.FTZ R3, R11, R8, !PT ;  /* 0x000000080b037209 */ /* 0x008fe20007810000 */
[-CC-:B------:R-:W-:Y:S02]  /*12880*/  FFMA.FTZ R45, R56, R58.reuse, -R57.reuse ;  /* 0x0000003a382d7223 */ /* 0x180fe40000010839 */
[-CC-:B------:R-:W-:Y:S01]  /*12890*/  FFMA.FTZ R52, R48, R58.reuse, -R57.reuse ;  /* 0x0000003a30347223 */ /* 0x180fe20000010839 */
[----:B------:R-:W-:Y:S01]  /*128a0*/  FSETP.NEU.FTZ.AND P0, PT, R3, -INF , PT ;  /* 0xff8000000300780b */ /* 0x000fe20003f1d000 */
[----:B------:R-:W-:Y:S01]  /*128b0*/  FMUL.FTZ R8, R58, R3 ;  /* 0x000000033a087220 */ /* 0x000fe20000410000 */
[----:B------:R-:W-:Y:S01]  /*128c0*/  MUFU.EX2 R53, R53 ;  /* 0x0000003500357308 */ /* 0x000fe20000000800 */
[-CC-:B------:R-:W-:Y:S02]  /*128d0*/  FFMA.FTZ R46, R49, R58.reuse, -R57.reuse ;  /* 0x0000003a312e7223 */ /* 0x180fe40000010839 */
[-CC-:B------:R-:W-:Y:S01]  /*128e0*/  FFMA.FTZ R43, R6, R58.reuse, -R57.reuse ;  /* 0x0000003a062b7223 */ /* 0x180fe20000010839 */
[----:B------:R-:W-:Y:S01]  /*128f0*/  FSEL R56, R8, RZ, P0 ;  /* 0x000000ff08387208 */ /* 0x000fe20000000000 */
[----:B------:R-:W-:-:S02]  /*12900*/  FFMA.FTZ R38, R38, R58, -R57 ;  /* 0x0000003a26267223 */ /* 0x000fc40000010839 */
[-C--:B------:R-:W-:Y:S01]  /*12910*/  FFMA.FTZ R39, R39, R58.reuse, -R57 ;  /* 0x0000003a27277223 */ /* 0x080fe20000010839 */
[----:B------:R-:W1:Y:S01]  /*12920*/  MUFU.EX2 R52, R52 ;  /* 0x0000003400347308 */ /* 0x000e620000000800 */
[-CC-:B------:R-:W-:Y:S02]  /*12930*/  FFMA.FTZ R48, R9, R58.reuse, -R56.reuse ;  /* 0x0000003a09307223 */ /* 0x180fe40000010838 */
[-CC-:B------:R-:W-:Y:S01]  /*12940*/  FFMA.FTZ R47, R5, R58.reuse, -R56.reuse ;  /* 0x0000003a052f7223 */ /* 0x180fe20000010838 */
[----:B------:R-:W-:Y:S01]  /*12950*/  LDSM.16.MT88.4 R8, [R186+0xb400] ;  /* 0x00b40000ba08783b */ /* 0x000fe20000004200 */
[-CC-:B------:R-:W-:Y:S02]  /*12960*/  FFMA.FTZ R49, R7, R58.reuse, -R56.reuse ;  /* 0x0000003a07317223 */ /* 0x180fe40000010838 */
[-CC-:B------:R-:W-:Y:S01]  /*12970*/  FFMA.FTZ R44, R105, R58.reuse, -R56.reuse ;  /* 0x0000003a692c7223 */ /* 0x180fe20000010838 */
[----:B------:R-:W-:Y:S01]  /*12980*/  LDSM.16.MT88.4 R4, [R184+0xd000] ;  /* 0x00d00000b804783b */ /* 0x000fe20000004200 */
[----:B------:R-:W-:Y:S01]  /*12990*/  MUFU.EX2 R46, R46 ;  /* 0x0000002e002e7308 */ /* 0x000fe20000000800 */
[----:B------:R-:W-:-:S02]  /*129a0*/  FFMA.FTZ R40, R37, R58, -R56 ;  /* 0x0000003a25287223 */ /* 0x000fc40000010838 */
[----:B------:R-:W2:Y:S01]  /*129b0*/  LDSM.16.MT88.4 R104, [R186+0xd000] ;  /* 0x00d00000ba68783b */ /* 0x000ea20000004200 */
[-CC-:B------:R-:W-:Y:S02]  /*129c0*/  FFMA.FTZ R42, R167, R58.reuse, -R56.reuse ;  /* 0x0000003aa72a7223 */ /* 0x180fe40000010838 */
[-CC-:B------:R-:W-:Y:S01]  /*129d0*/  FFMA.FTZ R41, R169, R58.reuse, -R56.reuse ;  /* 0x0000003aa9297223 */ /* 0x180fe20000010838 */
[----:B-1----:R-:W-:Y:S01]  /*129e0*/  F2FP.BF16.PACK_AB R97, R52, R53 ;  /* 0x000000353461723e */ /* 0x002fe200000010ff */
[----:B------:R-:W1:Y:S01]  /*129f0*/  MUFU.EX2 R45, R45 ;  /* 0x0000002d002d7308 */ /* 0x000e620000000800 */
[-C--:B------:R-:W-:Y:S02]  /*12a00*/  FFMA.FTZ R37, R35, R58.reuse, -R56 ;  /* 0x0000003a23257223 */ /* 0x080fe40000010838 */
[-CC-:B------:R-:W-:Y:S02]  /*12a10*/  FFMA.FTZ R34, R34, R58.reuse, -R57.reuse ;  /* 0x0000003a22227223 */ /* 0x180fe40000010839 */
[----:B------:R-:W-:-:S02]  /*12a20*/  FFMA.FTZ R30, R36, R58, -R57 ;  /* 0x0000003a241e7223 */ /* 0x000fc40000010839 */
[-CC-:B------:R-:W-:Y:S01]  /*12a30*/  FFMA.FTZ R35, R32, R58.reuse, -R57.reuse ;  /* 0x0000003a20237223 */ /* 0x180fe20000010839 */
[----:B------:R-:W-:Y:S01]  /*12a40*/  MUFU.EX2 R48, R48 ;  /* 0x0000003000307308 */ /* 0x000fe20000000800 */
[-CC-:B------:R-:W-:Y:S02]  /*12a50*/  FFMA.FTZ R36, R33, R58.reuse, -R56.reuse ;  /* 0x0000003a21247223 */ /* 0x180fe40000010838 */
[-C--:B------:R-:W-:Y:S02]  /*12a60*/  FFMA.FTZ R31, R146, R58.reuse, -R57 ;  /* 0x0000003a921f7223 */ /* 0x080fe40000010839 */
[-CC-:B------:R-:W-:Y:S02]  /*12a70*/  FFMA.FTZ R33, R163, R58.reuse, -R56.reuse ;  /* 0x0000003aa3217223 */ /* 0x180fe40000010838 */
[--C-:B------:R-:W-:Y:S01]  /*12a80*/  FFMA.FTZ R32, R161, R58, -R56.reuse ;  /* 0x0000003aa1207223 */ /* 0x100fe20000010838 */
[----:B------:R-:W3:Y:S01]  /*12a90*/  MUFU.EX2 R47, R47 ;  /* 0x0000002f002f7308 */ /* 0x000ee20000000800 */
[----:B-1----:R-:W-:Y:S01]  /*12aa0*/  F2FP.BF16.PACK_AB R99, R45, R46 ;  /* 0x0000002e2d63723e */ /* 0x002fe200000010ff */
        /* <DEDUP_REMOVED lines=17> */
[-CC-:B------:R-:W-:Y:S01]  /*12bc0*/  FFMA.FTZ R135, R135, R58.reuse, -R56.reuse ;  /* 0x0000003a87877223 */ /* 0x180fe20000010838 */
[----:B-1----:R-:W-:Y:S01]  /*12bd0*/  F2FP.BF16.PACK_AB R98, R44, R49 ;  /* 0x000000312c62723e */ /* 0x002fe200000010ff */
        /* <DEDUP_REMOVED lines=18> */
[----:B------:R-:W1:Y:S01]  /*12d00*/  MUFU.EX2 R41, R41 ;  /* 0x0000002900297308 */ /* 0x000e620000000800 */
[-CC-:B------:R-:W-:Y:S02]  /*12d10*/  FFMA.FTZ R145, R128, R58.reuse, -R57.reuse ;  /* 0x0000003a80917223 */ /* 0x180fe40000010839 */
[-CC-:B------:R-:W-:Y:S02]  /*12d20*/  FFMA.FTZ R150, R125, R58.reuse, -R56.reuse ;  /* 0x0000003a7d967223 */ /* 0x180fe40000010838 */
[-CC-:B------:R-:W-:Y:S01]  /*12d30*/  FFMA.FTZ R130, R130, R58.reuse, -R57.reuse ;  /* 0x0000003a82827223 */ /* 0x180fe20000010839 */
[----:B------:R-:W-:Y:S01]  /*12d40*/  HMMA.16816.F32.BF16 R80, R96, R82, RZ ;  /* 0x000000526050723c */ /* 0x000fe200000418ff */
[-C--:B------:R-:W-:Y:S01]  /*12d50*/  FFMA.FTZ R126, R126, R58.reuse, -R57 ;  /* 0x0000003a7e7e7223 */ /* 0x080fe20000010839 */
[----:B------:R-:W-:Y:S01]  /*12d60*/  MUFU.EX2 R40, R40 ;  /* 0x0000002800287308 */ /* 0x000fe20000000800 */
[----:B------:R-:W-:-:S02]  /*12d70*/  FFMA.FTZ R128, R131, R58, -R56 ;  /* 0x0000003a83807223 */ /* 0x000fc40000010838 */
[-CC-:B------:R-:W-:Y:S02]  /*12d80*/  FFMA.FTZ R129, R129, R58.reuse, -R56.reuse ;  /* 0x0000003a81817223 */ /* 0x180fe40000010838 */
[-C--:B------:R-:W-:Y:S01]  /*12d90*/  FFMA.FTZ R127, R127, R58.reuse, -R56 ;  /* 0x0000003a7f7f7223 */ /* 0x080fe20000010838 */
[C---:B------:R-:W-:Y:S01]  /*12da0*/  HMMA.16816.F32.BF16 R112, R96.reuse, R108, RZ ;  /* 0x0000006c6070723c */ /* 0x040fe200000418ff */
[-C--:B------:R-:W-:Y:S01]  /*12db0*/  FFMA.FTZ R125, R124, R58.reuse, -R57 ;  /* 0x0000003a7c7d7223 */ /* 0x080fe20000010839 */
[----:B------:R-:W3:Y:S01]  /*12dc0*/  MUFU.EX2 R37, R37 ;  /* 0x0000002500257308 */ /* 0x000ee20000000800 */
[----:B------:R-:W-:Y:S02]  /*12dd0*/  FADD.FTZ R53, R53, R52 ;  /* 0x0000003435357221 */ /* 0x000fe40000010000 */
[----:B------:R-:W-:Y:S02]  /*12de0*/  FADD.FTZ R48, R48, R47 ;  /* 0x0000002f30307221 */ /* 0x000fe40000010000 */
[-C--:B------:R-:W-:Y:S01]  /*12df0*/  FFMA.FTZ R210, R55, R58.reuse, -R56 ;  /* 0x0000003a37d27223 */ /* 0x080fe20000010838 */
[----:B------:R-:W-:Y:S01]  /*12e00*/  HMMA.16816.F32.BF16 R84, R96, R88, RZ ;  /* 0x000000586054723c */ /* 0x000fe200000418ff */
[----:B------:R-:W-:Y:S01]  /*12e10*/  FADD.FTZ R49, R49, R48 ;  /* 0x0000003031317221 */ /* 0x000fe20000010000 */
[----:B------:R-:W4:Y:S01]  /*12e20*/  MUFU.EX2 R34, R34 ;  /* 0x0000002200227308 */ /* 0x000f220000000800 */
[----:B------:R-:W-:-:S02]  /*12e30*/  FFMA.FTZ R211, R54, R58, -R57 ;  /* 0x0000003a36d37223 */ /* 0x000fc40000010839 */
[----:B------:R-:W-:-:S03]  /*12e40*/  FADD.FTZ R49, R44, R49 ;  /* 0x000000312c317221 */ /* 0x000fc60000010000 */
[C---:B--2---:R-:W-:Y:S02]  /*12e50*/  HMMA.16816.F32.BF16 R92, R96.reuse, R104, RZ ;  /* 0x00000068605c723c */ /* 0x044fe400000418ff */
        /* <DEDUP_REMOVED lines=8> */
[----:B------:R-:W2:Y:S05]  /*12ee0*/  MUFU.EX2 R33, R33 ;  /* 0x0000002100217308 */ /* 0x000eaa0000000800 */
[----:B-1----:R-:W-:Y:S01]  /*12ef0*/  F2FP.BF16.PACK_AB R4, R41, R42 ;  /* 0x0000002a2904723e */ /* 0x002fe200000010ff */
[----:B------:R-:W-:Y:S01]  /*12f00*/  HMMA.16816.F32.BF16 R96, R96, R6, RZ ;  /* 0x000000066060723c */ /* 0x000fe200000418ff */
[----:B------:R-:W-:Y:S01]  /*12f10*/  F2FP.BF16.PACK_AB R5, R38, R43 ;  /* 0x0000002b2605723e */ /* 0x000fe200000010ff */
[----:B------:R-:W-:Y:S01]  /*12f20*/  MUFU.EX2 R32, R32 ;  /* 0x0000002000207308 */ /* 0x000fe20000000800 */
[----:B------:R-:W-:-:S04]  /*12f30*/  FADD.FTZ R42, R42, R49 ;  /* 0x000000312a2a7221 */ /* 0x000fc80000010000 */
[----:B---3--:R-:W-:Y:S01]  /*12f40*/  F2FP.BF16.PACK_AB R6, R37, R40 ;  /* 0x000000282506723e */ /* 0x008fe200000010ff */
[----:B------:R-:W-:Y:S01]  /*12f50*/  FADD.FTZ R41, R41, R42 ;  /* 0x0000002a29297221 */ /* 0x000fe20000010000 */
[----:B----4-:R-:W-:Y:S01]  /*12f60*/  F2FP.BF16.PACK_AB R7, R34, R39 ;  /* 0x000000272207723e */ /* 0x010fe200000010ff */
[----:B------:R-:W1:Y:S02]  /*12f70*/  MUFU.EX2 R29, R29 ;  /* 0x0000001d001d7308 */ /* 0x000e640000000800 */
[----:B------:R-:W-:-:S04]  /*12f80*/  FADD.FTZ R40, R40, R41 ;  /* 0x0000002928287221 */ /* 0x000fc80000010000 */
[C---:B------:R-:W-:Y:S01]  /*12f90*/  HMMA.16816.F32.BF16 R68, R4.reuse, R12, R68 ;  /* 0x0000000c0444723c */ /* 0x040fe20000041844 */
[----:B------:R-:W-:Y:S01]  /*12fa0*/  FADD.FTZ R37, R37, R40 ;  /* 0x0000002825257221 */ /* 0x000fe20000010000 */
[----:B------:R-:W3:Y:S06]  /*12fb0*/  MUFU.EX2 R28, R28 ;  /* 0x0000001c001c7308 */ /* 0x000eec0000000800 */
[C---:B------:R-:W-:Y:S01]  /*12fc0*/  HMMA.16816.F32.BF16 R72, R4.reuse, R14, R72 ;  /* 0x0000000e0448723c */ /* 0x040fe20000041848 */
[----:B------:R-:W4:Y:S01]  /*12fd0*/  LDSM.16.MT88.4 R12, [R186+0xd400] ;  /* 0x00d40000ba0c783b */ /* 0x000f220000004200 */
        /* <DEDUP_REMOVED lines=16> */
[C---:B----4-:R-:W-:Y:S02]  /*130e0*/  HMMA.16816.F32.BF16 R92, R4.reuse, R12, R92 ;  /* 0x0000000c045c723c */ /* 0x050fe4000004185c */
[----:B------:R-:W4:Y:S06]  /*130f0*/  MUFU.EX2 R123, R123 ;  /* 0x0000007b007b7308 */ /* 0x000f2c0000000800 */
[C---:B------:R-:W-:Y:S01]  /*13100*/  HMMA.16816.F32.BF16 R104, R4.reuse, R14, R104 ;  /* 0x0000000e0468723c */ /* 0x040fe20000041868 */
[----:B------:R-:W4:Y:S01]  /*13110*/  LDSM.16.MT88.4 R12, [R186+0xb800] ;  /* 0x00b80000ba0c783b */ /* 0x000f220000004200 */
        /* <DEDUP_REMOVED lines=12> */
[----:B---3--:R-:W-:-:S03]  /*131e0*/  F2FP.BF16.PACK_AB R7, R28, R31 ;  /* 0x0000001f1c07723e */ /* 0x008fc600000010ff */
[----:B------:R-:W-:Y:S02]  /*131f0*/  FADD.FTZ R32, R32, R33 ;  /* 0x0000002120207221 */ /* 0x000fe40000010000 */
[----:B------:R-:W1:Y:S02]  /*13200*/  MUFU.EX2 R136, R136 ;  /* 0x0000008800887308 */ /* 0x000e640000000800 */
[----:B-----5:R-:W-:Y:S01]  /*13210*/  HMMA.16816.F32.BF16 R68, R4, R8, R68 ;  /* 0x000000080444723c */ /* 0x020fe20000041844 */
[----:B------:R-:W-:-:S05]  /*13220*/  FADD.FTZ R32, R29, R32 ;  /* 0x000000201d207221 */ /* 0x000fca0000010000 */
[----:B------:R-:W-:Y:S02]  /*13230*/  MUFU.EX2 R137, R137 ;  /* 0x0000008900897308 */ /* 0x000fe40000000800 */
[C---:B------:R-:W-:Y:S01]  /*13240*/  HMMA.16816.F32.BF16 R72, R4.reuse, R10, R72 ;  /* 0x0000000a0448723c */ /* 0x040fe20000041848 */
[----:B------:R-:W2:Y:S05]  /*13250*/  LDSM.16.MT88.4 R8, [R186+0xd800] ;  /* 0x00d80000ba08783b */ /* 0x000eaa0000004200 */
[----:B------:R-:W3:Y:S02]  /*13260*/  MUFU.EX2 R138, R138 ;  /* 0x0000008a008a7308 */ /* 0x000ee40000000800 */
[C---:B----4-:R-:W-:Y:S06]  /*13270*/  HMMA.16816.F32.BF16 R76, R4.reuse, R12, R76 ;  /* 0x0000000c044c723c */ /* 0x050fec000004184c */
[----:B------:R-:W4:Y:S02]  /*13280*/  MUFU.EX2 R143, R143 ;  /* 0x0000008f008f7308 */ /* 0x000f240000000800 */
        /* <DEDUP_REMOVED lines=61> */
[----:B---3--:R-:W-:Y:S01]  /*13660*/  F2FP.BF16.PACK_AB R6, R138, R137 ;  /* 0x000000898a06723e */ /* 0x008fe200000010ff */
[----:B------:R-:W-:Y:S01]  /*13670*/  FADD.FTZ R136, R136, R135 ;  /* 0x0000008788887221 */ /* 0x000fe20000010000 */
[----:B----4-:R-:W-:-:S03]  /*13680*/  F2FP.BF16.PACK_AB R7, R143, R134 ;  /* 0x000000868f07723e */ /* 0x010fc600000010ff */
        /* <DEDUP_REMOVED lines=104> */
[--C-:B------:R-:W-:Y:S01]  /*13d10*/  FFMA.FTZ R22, R61, R58, -R56.reuse ;  /* 0x0000003a3d167223 */ /* 0x100fe20000010838 */
        /* <DEDUP_REMOVED lines=98> */
.L_x_2442:
[----:B------:R-:W2:Y:S02]  /*14340*/  LD.E R5, [R118.64+0x40] ;  /* 0x0000400476057980 */ /* 0x000ea4000c101900 */
[----:B--2---:R-:W-:-:S04]  /*14350*/  LEA R5, -R5, RZ, 0x7 ;  /* 0x000000ff05057211 */ /* 0x004fc800078e39ff */
[----:B------:R-:W-:Y:S02]  /*14360*/  SHF.R.S32.HI R4, RZ, 0x1f, R5 ;  /* 0x0000001fff047819 */ /* 0x000fe40000011405 */
.L_x_2443:
[----:B------:R-:W-:Y:S05]  /*14370*/  BSYNC B0 ;  /* 0x0000000000007941 */ /* 0x000fea0003800000 */
.L_x_2441:
        /* <DEDUP_REMOVED lines=39> */
[----:B------:R-:W-:Y:S01]  /*145f0*/  @P5 IMAD.MOV.U32 R4, RZ, RZ, R178 ;  /* 0x000000ffff045224 */ /* 0x000fe200078e00b2 */
[----:B------:R-:W-:-:S04]  /*14600*/  ISETP.GE.AND P0, PT, R51, 0x3, PT ;  /* 0x000000033300780c */ /* 0x000fc80003f06270 */
        /* <DEDUP_REMOVED lines=67> */
[----:B------:R-:W3:Y:S04]  /*14a40*/  LDSM.16.M88.4 R64, [R185+0x3000] ;  /* 0x00300000b940783b */ /* 0x000ee80000000200 */
[----:B------:R-:W3:Y:S01]  /*14a50*/  LDSM.16.M88.4 R52, [R185+0x3c00] ;  /* 0x003c0000b934783b */ /* 0x000ee20000000200 */
[C---:B-1----:R-:W-:Y:S03]  /*14a60*/  HMMA.16816.F32.BF16 R40, R132.reuse, R36, RZ ;  /* 0x000000248428723c */ /* 0x042fe600000418ff */
[----:B------:R-:W1:Y:S04]  /*14a70*/  LDSM.16.M88.4 R60, [R185+0x3400] ;  /* 0x00340000b93c783b */ /* 0x000e680000000200 */
[----:B------:R-:W1:Y:S01]  /*14a80*/  LDSM.16.M88.4 R56, [R185+0x3800] ;  /* 0x00380000b938783b */ /* 0x000e620000000200 */
[C---:B----4-:R-:W-:Y:S03]  /*14a90*/  HMMA.16816.F32.BF16 R32, R132.reuse, R28, RZ ;  /* 0x0000001c8420723c */ /* 0x050fe600000418ff */
[----:B------:R-:W-:Y:S04]  /*14aa0*/  LDSM.16.M88.4 R156, [R185+0x4000] ;  /* 0x00400000b99c783b */ /* 0x000fe80000000200 */
[----:B------:R-:W-:Y:S01]  /*14ab0*/  LDSM.16.M88.4 R128, [R185+0x4400] ;  /* 0x00440000b980783b */ /* 0x000fe20000000200 */
[C---:B------:R-:W-:Y:S03]  /*14ac0*/  HMMA.16816.F32.BF16 R24, R132.reuse, R20, RZ ;  /* 0x000000148418723c */ /* 0x040fe600000418ff */
[----:B------:R-:W-:Y:S04]  /*14ad0*/  LDSM.16.M88.4 R124, [R185+0x4c00] ;  /* 0x004c0000b97c783b */ /* 0x000fe80000000200 */
[----:B------:R-:W-:Y:S01]  /*14ae0*/  LDSM.16.M88.4 R168, [R187+0x1000] ;  /* 0x00100000bba8783b */ /* 0x000fe20000000200 */
[C---:B-----5:R-:W-:Y:S03]  /*14af0*/  HMMA.16816.F32.BF16 R16, R132.reuse, R12, RZ ;  /* 0x0000000c8410723c */ /* 0x060fe600000418ff */
[----:B------:R-:W-:Y:S04]  /*14b00*/  LDSM.16.M88.4 R172, [R185+0x6000] ;  /* 0x00600000b9ac783b */ /* 0x000fe80000000200 */
[----:B------:R-:W-:Y:S01]  /*14b10*/  LDSM.16.M88.4 R164, [R185+0x6400] ;  /* 0x00640000b9a4783b */ /* 0x000fe20000000200 */
[C---:B--2---:R-:W-:Y:S03]  /*14b20*/  HMMA.16816.F32.BF16 R8, R132.reuse, R4, RZ ;  /* 0x000000048408723c */ /* 0x044fe600000418ff */
[----:B------:R-:W-:Y:S04]  /*14b30*/  LDSM.16.M88.4 R160, [R185+0x6800] ;  /* 0x00680000b9a0783b */ /* 0x000fe80000000200 */
[----:B------:R-:W0:Y:S01]  /*14b40*/  LDGDEPBAR ;  /* 0x00000000000079af */ /* 0x000e220000000000 */
        /* <DEDUP_REMOVED lines=14> */
[----:B------:R-:W-:Y:S07]  /*14c30*/  LDSM.16.M88.4 R64, [R189+0x1000] ;  /* 0x00100000bd40783b */ /* 0x000fee0000000200 */
        /* <DEDUP_REMOVED lines=12> */
[C---:B------:R-:W-:Y:S08]  /*14d00*/  HMMA.16816.F32.BF16 R8, R120.reuse, R156, R8 ;  /* 0x0000009c7808723c */ /* 0x040ff00000041808 */
[C---:B------:R-:W-:Y:S01]  /*14d10*/  HMMA.16816.F32.BF16 R4, R120.reuse, R158, R4 ;  /* 0x0000009e7804723c */ /* 0x040fe20000041804 */
[----:B------:R-:W5:Y:S07]  /*14d20*/  LDSM.16.M88.4 R156, [R188+0x6000] ;  /* 0x00600000bc9c783b */ /* 0x000f6e0000000200 */
[C---:B------:R-:W-:Y:S08]  /*14d30*/  HMMA.16816.F32.BF16 R152, R120.reuse, R128, R152 ;  /* 0x000000807898723c */ /* 0x040ff00000041898 */
[C---:B------:R-:W-:Y:S01]  /*14d40*/  HMMA.16816.F32.BF16 R148, R120.reuse, R130, R148 ;  /* 0x000000827894723c */ /* 0x040fe20000041894 */
[----:B------:R-:W2:Y:S07]  /*14d50*/  LDSM.16.M88.4 R128, [R188+0x6400] ;  /* 0x00640000bc80783b */ /* 0x000eae0000000200 */
[C---:B------:R-:W-:Y:S08]  /*14d60*/  HMMA.16816.F32.BF16 R136, R120.reuse, R124, R136 ;  /* 0x0000007c7888723c */ /* 0x040ff00000041888 */
[----:B------:R-:W-:Y:S01]  /*14d70*/  HMMA.16816.F32.BF16 R132, R120, R126, R132 ;  /* 0x0000007e7884723c */ /* 0x000fe20000041884 */
[----:B------:R-:W2:Y:S04]  /*14d80*/  LDSM.16.M88.4 R124, [R188+0x6800] ;  /* 0x00680000bc7c783b */ /* 0x000ea80000000200 */
[----:B------:R-:W2:Y:S03]  /*14d90*/  LDSM.16.M88.4 R120, [R188+0x6c00] ;  /* 0x006c0000bc78783b */ /* 0x000ea60000000200 */
[C---:B---3--:R-:W-:Y:S08]  /*14da0*/  HMMA.16816.F32.BF16 R24, R64.reuse, R52, R24 ;  /* 0x000000344018723c */ /* 0x048ff00000041818 */
[C---:B------:R-:W-:Y:S01]  /*14db0*/  HMMA.16816.F32.BF16 R20, R64.reuse, R54, R20 ;  /* 0x000000364014723c */ /* 0x040fe20000041814 */
[----:B------:R-:W3:Y:S07]  /*14dc0*/  LDSM.16.M88.4 R52, [R185+0x5800] ;  /* 0x00580000b934783b */ /* 0x000eee0000000200 */
        /* <DEDUP_REMOVED lines=12> */
[C---:B------:R-:W-:Y:S08]  /*14e90*/  HMMA.16816.F32.BF16 R152, R64.reuse, R128, R152 ;  /* 0x000000804098723c */ /* 0x040ff00000041898 */
[C---:B------:R-:W-:Y:S01]  /*14ea0*/  HMMA.16816.F32.BF16 R148, R64.reuse, R130, R148 ;  /* 0x000000824094723c */ /* 0x040fe20000041894 */
[----:B------:R-:W-:Y:S07]  /*14eb0*/  LDSM.16.M88.4 R128, [R189+0x2000] ;  /* 0x00200000bd80783b */ /* 0x000fee0000000200 */
[C---:B------:R-:W-:Y:S08]  /*14ec0*/  HMMA.16816.F32.BF16 R144, R64.reuse, R124, R144 ;  /* 0x0000007c4090723c */ /* 0x040ff00000041890 */
[C---:B------:R-:W-:Y:S01]  /*14ed0*/  HMMA.16816.F32.BF16 R140, R64.reuse, R126, R140 ;  /* 0x0000007e408c723c */ /* 0x040fe2000004188c */
[----:B------:R-:W2:Y:S07]  /*14ee0*/  LDSM.16.M88.4 R124, [R188+0x7000] ;  /* 0x00700000bc7c783b */ /* 0x000eae0000000200 */
        /* <DEDUP_REMOVED lines=8> */
[C---:B----4-:R-:W-:Y:S08]  /*14f70*/  HMMA.16816.F32.BF16 R32, R168.reuse, R56, R32 ;  /* 0x00000038a820723c */ /* 0x050ff00000041820 */
[C---:B------:R-:W-:Y:S01]  /*14f80*/  HMMA.16816.F32.BF16 R28, R168.reuse, R58, R28 ;  /* 0x0000003aa81c723c */ /* 0x040fe2000004181c */
[----:B------:R-:W1:Y:S07]  /*14f90*/  LDSM.16.M88.4 R56, [R188+0x8000] ;  /* 0x00800000bc38783b */ /* 0x000e6e0000000200 */
[C---:B--2---:R-:W-:Y:S08]  /*14fa0*/  HMMA.16816.F32.BF16 R16, R168.reuse, R44, R16 ;  /* 0x0000002ca810723c */ /* 0x044ff00000041810 */
[C---:B------:R-:W-:Y:S01]  /*14fb0*/  HMMA.16816.F32.BF16 R12, R168.reuse, R46, R12 ;  /* 0x0000002ea80c723c */ /* 0x040fe2000004180c */
[----:B------:R-:W2:Y:S07]  /*14fc0*/  LDSM.16.M88.4 R44, [R188+0x8800] ;  /* 0x00880000bc2c783b */ /* 0x000eae0000000200 */
[C---:B------:R-:W-:Y:S01]  /*14fd0*/  HMMA.16816.F32.BF16 R36, R168.reuse, R62, R36 ;  /* 0x0000003ea824723c */ /* 0x040fe20000041824 */
[----:B------:R-:W-:Y:S07]  /*14fe0*/  LDSM.16.M88.4 R60, [R188+0x7c00] ;  /* 0x007c0000bc3c783b */ /* 0x000fee0000000200 */
[C---:B------:R-:W-:Y:S08]  /*14ff0*/  HMMA.16816.F32.BF16 R8, R168.reuse, R172, R8 ;  /* 0x000000aca808723c */ /* 0x040ff00000041808 */
[C---:B------:R-:W-:Y:S08]  /*15000*/  HMMA.16816.F32.BF16 R4, R168.reuse, R174, R4 ;  /* 0x000000aea804723c */ /* 0x040ff00000041804 */
[C---:B------:R-:W-:Y:S08]  /*15010*/  HMMA.16816.F32.BF16 R152, R168.reuse, R164, R152 ;  /* 0x000000a4a898723c */ /* 0x040ff00000041898 */
[C---:B------:R-:W-:Y:S08]  /*15020*/  HMMA.16816.F32.BF16 R148, R168.reuse, R166, R148 ;  /* 0x000000a6a894723c */ /* 0x040ff00000041894 */
[C---:B------:R-:W-:Y:S08]  /*15030*/  HMMA.16816.F32.BF16 R144, R168.reuse, R160, R144 ;  /* 0x000000a0a890723c */ /* 0x040ff00000041890 */
[C---:B------:R-:W-:Y:S01]  /*15040*/  HMMA.16816.F32.BF16 R140, R168.reuse, R162, R140 ;  /* 0x000000a2a88c723c */ /* 0x040fe2000004188c */
[----:B------:R-:W-:Y:S07]  /*15050*/  LDSM.16.M88.4 R160, [R188+0x8c00] ;  /* 0x008c0000bca0783b */ /* 0x000fee0000000200 */
[C---:B-----5:R-:W-:Y:S08]  /*15060*/  HMMA.16816.F32.BF16 R136, R168.reuse, R156, R136 ;  /* 0x0000009ca888723c */ /* 0x060ff00000041888 */
[----:B------:R-:W-:Y:S01]  /*15070*/  HMMA.16816.F32.BF16 R168, R168, R158, R132 ;  /* 0x0000009ea8a8723c */ /* 0x000fe20000041884 */
[----:B------:R-:W-:Y:S04]  /*15080*/  LDSM.16.M88.4 R156, [R187+0x2000] ;  /* 0x00200000bb9c783b */ /* 0x000fe80000000200 */
[----:B------:R-:W4:Y:S03]  /*15090*/  LDSM.16.M88.4 R132, [R185+0x7000] ;  /* 0x00700000b984783b */ /* 0x000f260000000200 */
[C---:B------:R-:W-:Y:S08]  /*150a0*/  HMMA.16816.F32.BF16 R40, R128.reuse, R124, R40 ;  /* 0x0000007c8028723c */ /* 0x040ff00000041828 */
[C---:B------:R-:W-:Y:S08]  /*150b0*/  HMMA.16816.F32.BF16 R36, R128.reuse, R126, R36 ;  /* 0x0000007e8024723c */ /* 0x040ff00000041824 */
[C---:B---3--:R-:W-:Y:S08]  /*150c0*/  HMMA.16816.F32.BF16 R152, R128.reuse, R52, R152 ;  /* 0x000000348098723c */ /* 0x048ff00000041898 */
[C---:B------:R-:W-:Y:S01]  /*150d0*/  HMMA.16816.F32.BF16 R148, R128.reuse, R54, R148 ;  /* 0x000000368094723c */ /* 0x040fe20000041894 */
[----:B------:R-:W3:Y:S07]  /*150e0*/  LDSM.16.M88.4 R52, [R185+0x7400] ;  /* 0x00740000b934783b */ /* 0x000eee0000000200 */
[C---:B-1----:R-:W-:Y:S07]  /*150f0*/  HMMA.16816.F32.BF16 R8, R128.reuse, R56, R8 ;  /* 0x000000388008723c */ /* 0x042fee0000041808 */
[----:B------:R-:W-:Y:S01]  /*15100*/  IMAD.SHL.U32 R56, R205, 0x80, RZ ;  /* 0x00000080cd387824 */ /* 0x000fe200078e00ff */
[----:B--2---:R-:W-:Y:S04]  /*15110*/  HMMA.16816.F32.BF16 R144, R128, R44, R144 ;  /* 0x0000002c8090723c */ /* 0x004fe80000041890 */
[----:B------:R-:W-:-:S02]  /*15120*/  LOP3.LUT R57, R56, R209, RZ, 0xfc, !PT ;  /* 0x000000d138397212 */ /* 0x000fc400078efcff */
[----:B------:R-:W-:Y:S02]  /*15130*/  LOP3.LUT R48, R56, 0x8, R209, 0xfe, !PT ;  /* 0x0000000838307812 */ /* 0x000fe400078efed1 */
[----:B------:R-:W-:Y:S01]  /*15140*/  HMMA.16816.F32.BF16 R140, R128, R46, R140 ;  /* 0x0000002e808c723c */ /* 0x000fe2000004188c */
[----:B------:R-:W1:Y:S01]  /*15150*/  LDSM.16.M88.4 R44, [R185+0x7800] ;  /* 0x00780000b92c783b */ /* 0x000e620000000200 */
[C---:B------:R-:W-:Y:S02]  /*15160*/  ISETP.GE.AND P1, PT, R48.reuse, R176, PT ;  /* 0x000000b03000720c */ /* 0x040fe40003f26270 */
[----:B------:R-:W-:-:S04]  /*15170*/  ISETP.GE.AND P2, PT, R48, R177, PT ;  /* 0x000000b13000720c */ /* 0x000fc80003f46270 */
[C---:B----4-:R-:W-:Y:S08]  /*15180*/  HMMA.16816.F32.BF16 R40, R156.reuse, R132, R40 ;  /* 0x000000849c28723c */ /* 0x050ff00000041828 */
[----:B------:R-:W-:Y:S08]  /*15190*/  HMMA.16816.F32.BF16 R36, R156, R134, R36 ;  /* 0x000000869c24723c */ /* 0x000ff00000041824 */
[C---:B------:R-:W-:Y:S07]  /*151a0*/  HMMA.16816.F32.BF16 R24, R128.reuse, R64, R24 ;  /* 0x000000408018723c */ /* 0x040fee0000041818 */
[----:B------:R-:W-:Y:S01]  /*151b0*/  IADD3 R65, R57, 0x1, RZ ;  /* 0x0000000139417810 */ /* 0x000fe20007ffe0ff */
[----:B------:R-:W-:Y:S01]  /*151c0*/  HMMA.16816.F32.BF16 R28, R128, R122, R28 ;  /* 0x0000007a801c723c */ /* 0x000fe2000004181c */
[----:B------:R-:W-:-:S02]  /*151d0*/  LOP3.LUT R64, R56, 0x18, R209, 0xfe, !PT ;  /* 0x0000001838407812 */ /* 0x000fc400078efed1 */
[----:B------:R-:W-:-:S05]  /*151e0*/  ISETP.GE.AND P6, PT, R65, R176, PT ;  /* 0x000000b04100720c */ /* 0x000fca0003fc6270 */
[C---:B------:R-:W-:Y:S01]  /*151f0*/  HMMA.16816.F32.BF16 R12, R128.reuse, R62, R12 ;  /* 0x0000003e800c723c */ /* 0x040fe2000004180c */
[----:B------:R-:W-:Y:S07]  /*15200*/  I2F R62, R65 ;  /* 0x00000041003e7306 */ /* 0x000fee0000201400 */
[C---:B------:R-:W-:Y:S01]  /*15210*/  HMMA.16816.F32.BF16 R32, R128.reuse, R120, R32 ;  /* 0x000000788020723c */ /* 0x040fe20000041820 */
[----:B------:R2:W4:Y:S06]  /*15220*/  I2F R63, R48 ;  /* 0x00000030003f7306 */ /* 0x00052c0000201400 */
[C-C-:B------:R-:W-:Y:S01]  /*15230*/  LOP3.LUT R120, R56.reuse, 0x28, R209.reuse, 0xfe, !PT ;  /* 0x0000002838787812 */ /* 0x140fe200078efed1 */
[----:B------:R-:W-:Y:S01]  /*15240*/  HMMA.16816.F32.BF16 R20, R128, R66, R20 ;  /* 0x000000428014723c */ /* 0x000fe20000041814 */
[----:B------:R-:W-:-:S04]  /*15250*/  LOP3.LUT R121, R56, 0x30, R209, 0xfe, !PT ;  /* 0x0000003038797812 */ /* 0x000fc800078efed1 */
[----:B------:R-:W-:Y:S02]  /*15260*/  I2F R67, R121 ;  /* 0x0000007900437306 */ /* 0x000fe40000201400 */
[----:B------:R-:W-:Y:S01]  /*15270*/  IADD3 R66, R57, 0x9, RZ ;  /* 0x0000000939427810 */ /* 0x000fe20007ffe0ff */
[----:B------:R-:W-:Y:S01]  /*15280*/  HMMA.16816.F32.BF16 R4, R128, R58, R4 ;  /* 0x0000003a8004723c */ /* 0x000fe20000041804 */
[----:B--2---:R-:W2:Y:S01]  /*15290*/  LDSM.16.M88.4 R48, [R185+0x7c00] ;  /* 0x007c0000b930783b */ /* 0x004ea20000000200 */
[CC--:B----4-:R-:W-:Y:S02]  /*152a0*/  FFMA.FTZ R36, R0.reuse, R63.reuse, R36 ;  /* 0x0000003f00247223 */ /* 0x0d0fe40000010024 */
[----:B------:R-:W-:Y:S01]  /*152b0*/  FFMA.FTZ R38, R0, R63, R38 ;  /* 0x0000003f00267223 */ /* 0x000fe20000010026 */
[----:B------:R-:W4:Y:S01]  /*152c0*/  I2F R122, R66 ;  /* 0x00000042007a7306 */ /* 0x000f220000201400 */
[----:B------:R-:W-:Y:S01]  /*152d0*/  LOP3.LUT R63, R56, 0x40, R209, 0xfe, !PT ;  /* 0x00000040383f7812 */ /* 0x000fe200078efed1 */
[-C--:B------:R-:W-:Y:S01]  /*152e0*/  FFMA.FTZ R58, R0, R62.reuse, R41 ;  /* 0x0000003e003a7223 */ /* 0x080fe20000010029 */
[----:B---3--:R-:W-:Y:S04]  /*152f0*/  HMMA.16816.F32.BF16 R28, R156, R54, R28 ;  /* 0x000000369c1c723c */ /* 0x008fe8000004181c */
[----:B------:R-:W-:Y:S01]  /*15300*/  FSEL R58, R58, -INF , !P6 ;  /* 0xff8000003a3a7808 */ /* 0x000fe20007000000 */
[----:B------:R-:W-:Y:S01]  /*15310*/  I2F R41, R120 ;  /* 0x0000007800297306 */ /* 0x000fe20000201400 */
[----:B------:R-:W-:Y:S01]  /*15320*/  ISETP.GE.AND P6, PT, R65, R177, PT ;  /* 0x000000b14100720c */ /* 0x000fe20003fc6270 */
[----:B------:R-:W-:Y:S01]  /*15330*/  FFMA.FTZ R55, R0, R62, R43 ;  /* 0x0000003e00377223 */ /* 0x000fe2000001002b */
[----:B------:R-:W-:Y:S01]  /*15340*/  HMMA.16816.F32.BF16 R16, R128, R60, R16 ;  /* 0x0000003c8010723c */ /* 0x000fe20000041810 */
[----:B------:R-:W-:-:S02]  /*15350*/  FSEL R62, R36, -INF , !P1 ;  /* 0xff800000243e7808 */ /* 0x000fc40004800000 */
[----:B------:R-:W-:Y:S01]  /*15360*/  ISETP.GE.AND P1, PT, R66, R176, PT ;  /* 0x000000b04200720c */ /* 0x000fe20003f26270 */
[----:B----4-:R-:W-:Y:S01]  /*15370*/  FFMA.FTZ R37, R0, R122, R37 ;  /* 0x0000007a00257223 */ /* 0x010fe20000010025 */
[----:B------:R-:W-:Y:S01]  /*15380*/  FSEL R55, R55, -INF , !P6 ;  /* 0xff80000037377808 */ /* 0x000fe20007000000 */
[----:B------:R-:W3:Y:S01]  /*15390*/  I2F R59, R64 ;  /* 0x00000040003b7306 */ /* 0x000ee20000201400 */
[----:B------:R-:W-:Y:S01]  /*153a0*/  LOP3.LUT R60, R56, 0x10, R209, 0xfe, !PT ;  /* 0x00000010383c7812 */ /* 0x000fe200078efed1 */
[----:B------:R-:W-:Y:S01]  /*153b0*/  HMMA.16816.F32.BF16 R32, R156, R52, R32 ;  /* 0x000000349c20723c */ /* 0x000fe20000041820 */
[----:B------:R-:W-:Y:S02]  /*153c0*/  IADD3 R43, R57, 0x11, RZ ;  /* 0x00000011392b7810 */ /* 0x000fe40007ffe0ff */
[----:B------:R-:W-:-:S03]  /*153d0*/  ISETP.GE.AND P6, PT, R60, R176, PT ;  /* 0x000000b03c00720c */ /* 0x000fc60003fc6270 */
[----:B------:R4:W5:Y:S01]  /*153e0*/  I2F R61, R60 ;  /* 0x0000003c003d7306 */ /* 0x0009620000201400 */
[----:B------:R-:W-:Y:S01]  /*153f0*/  FSEL R53, R38, -INF , !P2 ;  /* 0xff80000026357808 */ /* 0x000fe20005000000 */
[----:B-1----:R-:W-:Y:S01]  /*15400*/  HMMA.16816.F32.BF16 R20, R156, R46, R20 ;  /* 0x0000002e9c14723c */ /* 0x002fe20000041814 */
[----:B------:R-:W-:-:S05]  /*15410*/  ISETP.GE.AND P2, PT, R60, R177, PT ;  /* 0x000000b13c00720c */ /* 0x000fca0003f46270 */
[----:B------:R-:W1:Y:S01]  /*15420*/  I2F R123, R43 ;  /* 0x0000002b007b7306 */ /* 0x000e620000201400 */
[C---:B------:R-:W-:Y:S01]  /*15430*/  FFMA.FTZ R47, R0.reuse, R122, R39 ;  /* 0x0000007a002f7223 */ /* 0x040fe20000010027 */
[----:B--2---:R-:W-:Y:S01]  /*15440*/  HMMA.16816.F32.BF16 R16, R156, R48, R16 ;  /* 0x000000309c10723c */ /* 0x004fe20000041810 */
[----:B---3--:R-:W-:Y:S01]  /*15450*/  FFMA.FTZ R30, R0, R59, R30 ;  /* 0x0000003b001e7223 */ /* 0x008fe2000001001e */
[----:B----4-:R-:W-:-:S05]  /*15460*/  FSEL R60, R37, -INF , !P1 ;  /* 0xff800000253c7808 */ /* 0x010fca0004800000 */
[C---:B------:R-:W-:Y:S01]  /*15470*/  FFMA.FTZ R48, R0.reuse, R59, R28 ;  /* 0x0000003b00307223 */ /* 0x040fe2000001001c */
[----:B------:R-:W2:Y:S01]  /*15480*/  LDSM.16.M88.4 R36, [R185+0x8000] ;  /* 0x00800000b924783b */ /* 0x000ea20000000200 */
[CC--:B-----5:R-:W-:Y:S01]  /*15490*/  FFMA.FTZ R32, R0.reuse, R61.reuse, R32 ;  /* 0x0000003d00207223 */ /* 0x0e0fe20000010020 */
[----:B------:R-:W-:Y:S01]  /*154a0*/  HMMA.16816.F32.BF16 R12, R156, R50, R12 ;  /* 0x000000329c0c723c */ /* 0x000fe2000004180c */
[----:B------:R-:W-:Y:S01]  /*154b0*/  FFMA.FTZ R34, R0, R61, R34 ;  /* 0x0000003d00227223 */ /* 0x000fe20000010022 */
[----:B------:R-:W-:Y:S01]  /*154c0*/  ISETP.GE.AND P1, PT, R66, R177, PT ;  /* 0x000000b14200720c */ /* 0x000fe20003f26270 */
[----:B------:R-:W-:Y:S01]  /*154d0*/  I2F R61, R63 ;  /* 0x0000003f003d7306 */ /* 0x000fe20000201400 */
[-C--:B-1----:R-:W-:Y:S01]  /*154e0*/  FFMA.FTZ R33, R0, R123.reuse, R33 ;  /* 0x0000007b00217223 */ /* 0x082fe20000010021 */
[----:B------:R-:W-:Y:S01]  /*154f0*/  FSEL R54, R32, -INF , !P6 ;  /* 0xff80000020367808 */ /* 0x000fe20007000000 */
[C---:B------:R-:W-:Y:S01]  /*15500*/  FFMA.FTZ R35, R0.reuse, R123, R35 ;  /* 0x0000007b00237223 */ /* 0x040fe20000010023 */
[-C--:B------:R-:W-:Y:S01]  /*15510*/  ISETP.GE.AND P6, PT, R43, R176.reuse, PT ;  /* 0x000000b02b00720c */ /* 0x080fe20003fc6270 */
[CC--:B------:R-:W-:Y:S01]  /*15520*/  FFMA.FTZ R217, R0.reuse, R41.reuse, R22 ;  /* 0x0000002900d97223 */ /* 0x0c0fe20000010016 */
[----:B------:R-:W-:Y:S01]  /*15530*/  IADD3 R50, R57, 0x31, RZ ;  /* 0x0000003139327810 */ /* 0x000fe20007ffe0ff */
[----:B------:R-:W-:Y:S01]  /*15540*/  FFMA.FTZ R20, R0, R41, R20 ;  /* 0x0000002900147223 */ /* 0x000fe20000010014 */
[----:B------:R-:W-:Y:S01]  /*15550*/  FSEL R52, R33, -INF , !P6 ;  /* 0xff80000021347808 */ /* 0x000fe20007000000 */
[C---:B------:R-:W-:Y:S01]  /*15560*/  HMMA.16816.F32.BF16 R136, R128.reuse, R160, R136 ;  /* 0x000000a08088723c */ /* 0x040fe20000041888 */
[----:B------:R-:W-:Y:S01]  /*15570*/  ISETP.GE.AND P6, PT, R43, R177, PT ;  /* 0x000000b12b00720c */ /* 0x000fe20003fc6270 */
[----:B------:R-:W1:Y:S01]  /*15580*/  I2F R22, R50 ;  /* 0x0000003200167306 */ /* 0x000e620000201400 */
[----:B------:R-:W-:Y:S01]  /*15590*/  FSEL R46, R34, -INF , !P2 ;  /* 0xff800000222e7808 */ /* 0x000fe20005000000 */
[CC--:B------:R-:W-:Y:S01]  /*155a0*/  FFMA.FTZ R16, R0.reuse, R67.reuse, R16 ;  /* 0x0000004300107223 */ /* 0x0c0fe20000010010 */
[----:B------:R-:W-:Y:S01]  /*155b0*/  FSEL R43, R35, -INF , !P6 ;  /* 0xff800000232b7808 */ /* 0x000fe20007000000 */
[----:B------:R-:W-:Y:S01]  /*155c0*/  FFMA.FTZ R18, R0, R67, R18 ;  /* 0x0000004300127223 */ /* 0x000fe20000010012 */
[----:B------:R-:W3:Y:S01]  /*155d0*/  LDSM.16.M88.4 R32, [R185+0x8400] ;  /* 0x00840000b920783b */ /* 0x000ee20000000200 */
[----:B------:R-:W-:Y:S01]  /*155e0*/  FSEL R47, R47, -INF , !P1 ;  /* 0xff8000002f2f7808 */ /* 0x000fe20004800000 */
[----:B------:R-:W-:Y:S01]  /*155f0*/  HMMA.16816.F32.BF16 R168, R128, R162, R168 ;  /* 0x000000a280a8723c */ /* 0x000fe200000418a8 */
[----:B------:R-:W-:-:S02]  /*15600*/  ISETP.GE.AND P1, PT, R64, R176, PT ;  /* 0x000000b04000720c */ /* 0x000fc40003f26270 */
[----:B------:R-:W-:Y:S02]  /*15610*/  ISETP.GE.AND P2, PT, R64, R177, PT ;  /* 0x000000b14000720c */ /* 0x000fe40003f46270 */
[----:B------:R-:W-:Y:S02]  /*15620*/  IADD3 R64, R57, 0x29, RZ ;  /* 0x0000002939407810 */ /* 0x000fe40007ffe0ff */
[----:B------:R-:W-:Y:S01]  /*15630*/  FSEL R41, R30, -INF , !P2 ;  /* 0xff8000001e297808 */ /* 0x000fe20005000000 */
[----:B------:R-:W-:Y:S01]  /*15640*/  HMMA.16816.F32.BF16 R24, R156, R44, R24 ;  /* 0x0000002c9c18723c */ /* 0x000fe20000041818 */
[----:B------:R-:W4:Y:S01]  /*15650*/  I2F R122, R64 ;  /* 0x00000040007a7306 */ /* 0x000f220000201400 */
[----:B------:R-:W-:Y:S01]  /*15660*/  ISETP.GE.AND P2, PT, R121, R176, PT ;  /* 0x000000b07900720c */ /* 0x000fe20003f46270 */
[-C--:B-1----:R-:W-:Y:S01]  /*15670*/  FFMA.FTZ R17, R0, R22.reuse, R17 ;  /* 0x0000001600117223 */ /* 0x082fe20000010011 */
[----:B------:R-:W-:Y:S01]  /*15680*/  LOP3.LUT R66, R56, 0x38, R209, 0xfe, !PT ;  /* 0x0000003838427812 */ /* 0x000fe200078efed1 */
[----:B------:R-:W-:Y:S01]  /*15690*/  FFMA.FTZ R19, R0, R22, R19 ;  /* 0x0000001600137223 */ /* 0x000fe20000010013 */
[----:B------:R-:W-:-:S02]  /*156a0*/  FSEL R48, R48, -INF , !P1 ;  /* 0xff80000030307808 */ /* 0x000fc40004800000 */
[----:B------:R-:W-:Y:S01]  /*156b0*/  FSEL R214, R16, -INF , !P2 ;  /* 0xff80000010d67808 */ /* 0x000fe20005000000 */
[C---:B--2---:R-:W-:Y:S01]  /*156c0*/  HMMA.16816.F32.BF16 R8, R156.reuse, R36, R8 ;  /* 0x000000249c08723c */ /* 0x044fe20000041808 */
[-C--:B------:R-:W-:Y:S01]  /*156d0*/  ISETP.GE.AND P1, PT, R120, R177.reuse, PT ;  /* 0x000000b17800720c */ /* 0x080fe20003f26270 */
[----:B------:R-:W1:Y:S01]  /*156e0*/  I2F R65, R66 ;  /* 0x0000004200417306 */ /* 0x000e620000201400 */
[----:B------:R-:W-:Y:S02]  /*156f0*/  ISETP.GE.AND P2, PT, R50, R176, PT ;  /* 0x000000b03200720c */ /* 0x000fe40003f46270 */
[----:B------:R-:W-:Y:S02]  /*15700*/  FSEL R217, R217, -INF , !P1 ;  /* 0xff800000d9d97808 */ /* 0x000fe40004800000 */
[----:B------:R-:W-:Y:S01]  /*15710*/  IADD3 R36, R57, 0x39, RZ ;  /* 0x0000003939247810 */ /* 0x000fe20007ffe0ff */
[----:B------:R-:W-:Y:S01]  /*15720*/  HMMA.16816.F32.BF16 R4, R156, R38, R4 ;  /* 0x000000269c04723c */ /* 0x000fe20000041804 */
[----:B------:R-:W-:Y:S01]  /*15730*/  FSEL R212, R17, -INF , !P2 ;  /* 0xff80000011d47808 */ /* 0x000fe20005000000 */
[-C--:B----4-:R-:W-:Y:S01]  /*15740*/  FFMA.FTZ R21, R0, R122.reuse, R21 ;  /* 0x0000007a00157223 */ /* 0x090fe20000010015 */
[-C--:B------:R-:W-:Y:S01]  /*15750*/  ISETP.GE.AND P1, PT, R121, R177.reuse, PT ;  /* 0x000000b17900720c */ /* 0x080fe20003f26270 */
[----:B------:R-:W2:Y:S01]  /*15760*/  I2F R30, R36 ;  /* 0x00000024001e7306 */ /* 0x000ea20000201400 */
[----:B------:R-:W-:Y:S01]  /*15770*/  ISETP.GE.AND P2, PT, R50, R177, PT ;  /* 0x000000b13200720c */ /* 0x000fe20003f46270 */
[----:B------:R-:W-:Y:S01]  /*15780*/  FFMA.FTZ R215, R0, R122, R23 ;  /* 0x0000007a00d77223 */ /* 0x000fe20000010017 */
[----:B------:R-:W-:-:S02]  /*15790*/  IADD3 R38, R57, 0x41, RZ ;  /* 0x0000004139267810 */ /* 0x000fc40007ffe0ff */
[-C--:B------:R-:W-:Y:S01]  /*157a0*/  ISETP.GE.AND P6, PT, R120, R176.reuse, PT ;  /* 0x000000b07800720c */ /* 0x080fe20003fc6270 */
[-C--:B-1----:R-:W-:Y:S01]  /*157b0*/  FFMA.FTZ R14, R0, R65.reuse, R14 ;  /* 0x00000041000e7223 */ /* 0x082fe2000001000e */
[----:B------:R-:W-:Y:S01]  /*157c0*/  FSEL R181, R18, -INF , !P1 ;  /* 0xff80000012b57808 */ /* 0x000fe20004800000 */
[----:B------:R-:W1:Y:S01]  /*157d0*/  I2F R22, R38 ;  /* 0x0000002600167306 */ /* 0x000e620000201400 */
[----:B------:R-:W-:Y:S01]  /*157e0*/  FSEL R213, R19, -INF , !P2 ;  /* 0xff80000013d57808 */ /* 0x000fe20005000000 */
[----:B------:R-:W-:Y:S01]  /*157f0*/  FFMA.FTZ R12, R0, R65, R12 ;  /* 0x00000041000c7223 */ /* 0x000fe2000001000c */
[----:B------:R-:W4:Y:S01]  /*15800*/  LDSM.16.M88.4 R16, [R185+0x8800] ;  /* 0x00880000b910783b */ /* 0x000f220000000200 */
[----:B------:R-:W-:Y:S01]  /*15810*/  FSEL R218, R20, -INF , !P6 ;  /* 0xff80000014da7808 */ /* 0x000fe20007000000 */
[-C--:B------:R-:W-:Y:S01]  /*15820*/  FFMA.FTZ R8, R0, R61.reuse, R8 ;  /* 0x0000003d00087223 */ /* 0x080fe20000010008 */
[-C--:B------:R-:W-:Y:S01]  /*15830*/  ISETP.GE.AND P6, PT, R64, R176.reuse, PT ;  /* 0x000000b04000720c */ /* 0x080fe20003fc6270 */
[C---:B------:R-:W-:Y:S01]  /*15840*/  FFMA.FTZ R10, R0.reuse, R61, R10 ;  /* 0x0000003d000a7223 */ /* 0x040fe2000001000a */
[----:B------:R-:W-:Y:S01]  /*15850*/  ISETP.GE.AND P2, PT, R63, R176, PT ;  /* 0x000000b03f00720c */ /* 0x000fe20003f46270 */
[-C--:B--2---:R-:W-:Y:S01]  /*15860*/  FFMA.FTZ R175, R0, R30.reuse, R15 ;  /* 0x0000001e00af7223 */ /* 0x084fe2000001000f */
[----:B------:R-:W-:Y:S01]  /*15870*/  FSEL R216, R21, -INF , !P6 ;  /* 0xff80000015d87808 */ /* 0x000fe20007000000 */
[----:B---3--:R-:W-:Y:S01]  /*15880*/  HMMA.16816.F32.BF16 R152, R156, R32, R152 ;  /* 0x000000209c98723c */ /* 0x008fe20000041898 */
[----:B------:R-:W-:Y:S01]  /*15890*/  ISETP.GE.AND P6, PT, R64, R177, PT ;  /* 0x000000b14000720c */ /* 0x000fe20003fc6270 */
[----:B------:R-:W-:Y:S01]  /*158a0*/  FFMA.FTZ R13, R0, R30, R13 ;  /* 0x0000001e000d7223 */ /* 0x000fe2000001000d */
[----:B------:R-:W-:Y:S01]  /*158b0*/  LOP3.LUT R28, R56, 0x48, R209, 0xfe, !PT ;  /* 0x00000048381c7812 */ /* 0x000fe200078efed1 */
[----:B-1----:R-:W-:Y:S01]  /*158c0*/  FFMA.FTZ R9, R0, R22, R9 ;  /* 0x0000001600097223 */ /* 0x002fe20000010009 */
[----:B------:R-:W-:-:S02]  /*158d0*/  FSEL R174, R8, -INF , !P2 ;  /* 0xff80000008ae7808 */ /* 0x000fc40005000000 */
[----:B------:R-:W1:Y:S01]  /*158e0*/  I2F R49, R28 ;  /* 0x0000001c00317306 */ /* 0x000e620000201400 */
[----:B------:R-:W-:Y:S01]  /*158f0*/  ISETP.GE.AND P1, PT, R66, R177, PT ;  /* 0x000000b14200720c */ /* 0x000fe20003f26270 */
[----:B------:R-:W-:Y:S01]  /*15900*/  FFMA.FTZ R11, R0, R22, R11 ;  /* 0x00000016000b7223 */ /* 0x000fe2000001000b */
[-C--:B------:R-:W-:Y:S01]  /*15910*/  ISETP.GE.AND P2, PT, R38, R176.reuse, PT ;  /* 0x000000b02600720c */ /* 0x080fe20003f46270 */
[----:B------:R-:W-:Y:S01]  /*15920*/  HMMA.16816.F32.BF16 R148, R156, R34, R148 ;  /* 0x000000229c94723c */ /* 0x000fe20000041894 */
[----:B------:R-:W-:Y:S02]  /*15930*/  FSEL R215, R215, -INF , !P6 ;  /* 0xff800000d7d77808 */ /* 0x000fe40007000000 */
[----:B------:R-:W-:Y:S02]  /*15940*/  ISETP.GE.AND P6, PT, R66, R176, PT ;  /* 0x000000b04200720c */ /* 0x000fe40003fc6270 */
[----:B------:R-:W-:Y:S02]  /*15950*/  FSEL R183, R14, -INF , !P1 ;  /* 0xff8000000eb77808 */ /* 0x000fe40004800000 */
[----:B------:R-:W-:-:S02]  /*15960*/  IADD3 R15, R57, 0x49, RZ ;  /* 0x00000049390f7810 */ /* 0x000fc40007ffe0ff */
[----:B------:R-:W-:Y:S02]  /*15970*/  FSEL R166, R9, -INF , !P2 ;  /* 0xff80000009a67808 */ /* 0x000fe40005000000 */
[-C--:B------:R-:W-:Y:S01]  /*15980*/  ISETP.GE.AND P1, PT, R63, R177.reuse, PT ;  /* 0x000000b13f00720c */ /* 0x080fe20003f26270 */
[----:B------:R-:W2:Y:S01]  /*15990*/  I2F R30, R15 ;  /* 0x0000000f001e7306 */ /* 0x000ea20000201400 */
[----:B------:R-:W-:Y:S01]  /*159a0*/  ISETP.GE.AND P2, PT, R38, R177, PT ;  /* 0x000000b12600720c */ /* 0x000fe20003f46270 */
[-C--:B-1----:R-:W-:Y:S01]  /*159b0*/  FFMA.FTZ R4, R0, R49.reuse, R4 ;  /* 0x0000003100047223 */ /* 0x082fe20000010004 */
[----:B------:R-:W-:Y:S01]  /*159c0*/  FSEL R182, R12, -INF , !P6 ;  /* 0xff8000000cb67808 */ /* 0x000fe20007000000 */
[----:B------:R-:W-:Y:S01]  /*159d0*/  FFMA.FTZ R6, R0, R49, R6 ;  /* 0x0000003100067223 */ /* 0x000fe20000010006 */
[----:B------:R-:W-:Y:S02]  /*159e0*/  ISETP.GE.AND P6, PT, R36, R176, PT ;  /* 0x000000b02400720c */ /* 0x000fe40003fc6270 */
[----:B------:R-:W-:-:S02]  /*159f0*/  LOP3.LUT R20, R56, 0x50, R209, 0xfe, !PT ;  /* 0x0000005038147812 */ /* 0x000fc400078efed1 */
[----:B------:R-:W-:Y:S02]  /*15a00*/  FSEL R165, R10, -INF , !P1 ;  /* 0xff8000000aa57808 */ /* 0x000fe40004800000 */
[----:B------:R-:W-:Y:S01]  /*15a10*/  FSEL R167, R11, -INF , !P2 ;  /* 0xff8000000ba77808 */ /* 0x000fe20005000000 */
[----:B------:R-:W1:Y:S01]  /*15a20*/  I2F R23, R20 ;  /* 0x0000001400177306 */ /* 0x000e620000201400 */
[----:B------:R-:W3:Y:S01]  /*15a30*/  LDSM.16.M88.4 R8, [R185+0x8c00] ;  /* 0x008c0000b908783b */ /* 0x000ee20000000200 */
[----:B------:R-:W-:Y:S01]  /*15a40*/  FSEL R180, R13, -INF , !P6 ;  /* 0xff8000000db47808 */ /* 0x000fe20007000000 */
[----:B------:R-:W-:-:S04]  /*15a50*/  DEPBAR.LE SB0, 0x0 ;  /* 0x000080000000791a */ /* 0x000fc80000000000 */
[-C--:B------:R-:W-:Y:S01]  /*15a60*/  ISETP.GE.AND P6, PT, R36, R177.reuse, PT ;  /* 0x000000b12400720c */ /* 0x080fe20003fc6270 */
[CC--:B--2---:R-:W-:Y:S01]  /*15a70*/  FFMA.FTZ R5, R0.reuse, R30.reuse, R5 ;  /* 0x0000001e00057223 */ /* 0x0c4fe20000010005 */
[----:B------:R-:W-:Y:S01]  /*15a80*/  IADD3 R32, R57, 0x51, RZ ;  /* 0x0000005139207810 */ /* 0x000fe20007ffe0ff */
[----:B------:R-:W-:Y:S01]  /*15a90*/  FFMA.FTZ R163, R0, R30, R7 ;  /* 0x0000001e00a37223 */ /* 0x000fe20000010007 */
[----:B------:R-:W-:Y:S02]  /*15aa0*/  FSEL R175, R175, -INF , !P6 ;  /* 0xff800000afaf7808 */ /* 0x000fe40007000000 */
[CC--:B------:R-:W-:Y:S02]  /*15ab0*/  ISETP.GE.AND P6, PT, R28.reuse, R176.reuse, PT ;  /* 0x000000b01c00720c */ /* 0x0c0fe40003fc6270 */
[----:B------:R-:W-:Y:S01]  /*15ac0*/  ISETP.GE.AND P1, PT, R28, R177, PT ;  /* 0x000000b11c00720c */ /* 0x000fe20003f26270 */
[-C--:B-1----:R-:W-:Y:S01]  /*15ad0*/  FFMA.FTZ R152, R0, R23.reuse, R152 ;  /* 0x0000001700987223 */ /* 0x082fe20000010098 */
[----:B------:R-:W1:Y:S01]  /*15ae0*/  I2F R28, R32 ;  /* 0x00000020001c7306 */ /* 0x000e620000201400 */
[----:B------:R-:W-:Y:S01]  /*15af0*/  FSEL R172, R4, -INF , !P6 ;  /* 0xff80000004ac7808 */ /* 0x000fe20007000000 */
[----:B------:R-:W-:Y:S01]  /*15b00*/  FFMA.FTZ R154, R0, R23, R154 ;  /* 0x00000017009a7223 */ /* 0x000fe2000001009a */
[----:B------:R-:W-:-:S02]  /*15b10*/  ISETP.GE.AND P6, PT, R15, R176, PT ;  /* 0x000000b00f00720c */ /* 0x000fc40003fc6270 */
[----:B------:R-:W-:Y:S02]  /*15b20*/  FSEL R173, R6, -INF , !P1 ;  /* 0xff80000006ad7808 */ /* 0x000fe40004800000 */
[----:B------:R-:W-:Y:S02]  /*15b30*/  FSEL R164, R5, -INF , !P6 ;  /* 0xff80000005a47808 */ /* 0x000fe40007000000 */
[----:B------:R-:W-:Y:S01]  /*15b40*/  ISETP.GE.AND P2, PT, R20, R176, PT ;  /* 0x000000b01400720c */ /* 0x000fe20003f46270 */
[----:B----4-:R-:W-:Y:S01]  /*15b50*/  HMMA.16816.F32.BF16 R4, R156, R16, R144 ;  /* 0x000000109c04723c */ /* 0x010fe20000041890 */
[----:B------:R-:W-:Y:S02]  /*15b60*/  IADD3 R30, R57, 0x59, RZ ;  /* 0x00000059391e7810 */ /* 0x000fe40007ffe0ff */
[----:B------:R-:W-:Y:S02]  /*15b70*/  LOP3.LUT R12, R56, 0x60, R209, 0xfe, !PT ;  /* 0x00000060380c7812 */ /* 0x000fe400078efed1 */
[----:B------:R-:W-:Y:S01]  /*15b80*/  ISETP.GE.AND P1, PT, R20, R177, PT ;  /* 0x000000b11400720c */ /* 0x000fe20003f26270 */
[----:B------:R-:W2:Y:S01]  /*15b90*/  I2F R34, R30 ;  /* 0x0000001e00227306 */ /* 0x000ea20000201400 */
[-C--:B-1----:R-:W-:Y:S01]  /*15ba0*/  FFMA.FTZ R16, R0, R28.reuse, R153 ;  /* 0x0000001c00107223 */ /* 0x082fe20000010099 */
[----:B------:R-:W-:Y:S01]  /*15bb0*/  FSEL R162, R152, -INF , !P2 ;  /* 0xff80000098a27808 */ /* 0x000fe20005000000 */
[----:B------:R-:W-:Y:S01]  /*15bc0*/  FFMA.FTZ R155, R0, R28, R155 ;  /* 0x0000001c009b7223 */ /* 0x000fe2000001009b */
[----:B------:R-:W-:-:S02]  /*15bd0*/  ISETP.GE.AND P2, PT, R32, R176, PT ;  /* 0x000000b02000720c */ /* 0x000fc40003f46270 */
[----:B------:R-:W-:Y:S02]  /*15be0*/  FSEL R153, R154, -INF , !P1 ;  /* 0xff8000009a997808 */ /* 0x000fe40004800000 */
[----:B------:R-:W1:Y:S01]  /*15bf0*/  I2F R13, R12 ;  /* 0x0000000c000d7306 */ /* 0x000e620000201400 */
[----:B------:R-:W-:Y:S01]  /*15c00*/  FSEL R154, R16, -INF , !P2 ;  /* 0xff800000109a7808 */ /* 0x000fe20005000000 */
[C---:B---3--:R-:W-:Y:S01]  /*15c10*/  HMMA.16816.F32.BF16 R136, R156.reuse, R8, R136 ;  /* 0x000000089c88723c */ /* 0x048fe20000041888 */
[----:B------:R-:W-:Y:S02]  /*15c20*/  ISETP.GE.AND P2, PT, R32, R177, PT ;  /* 0x000000b12000720c */ /* 0x000fe40003f46270 */
[----:B------:R-:W-:Y:S02]  /*15c30*/  LOP3.LUT R21, R56, 0x58, R209, 0xfe, !PT ;  /* 0x0000005838157812 */ /* 0x000fe400078efed1 */
[----:B------:R-:W-:Y:S01]  /*15c40*/  IADD3 R32, R57, 0x61, RZ ;  /* 0x0000006139207810 */ /* 0x000fe20007ffe0ff */
[-C--:B--2---:R-:W-:Y:S01]  /*15c50*/  FFMA.FTZ R149, R0, R34.reuse, R149 ;  /* 0x0000002200957223 */ /* 0x084fe20000010095 */
[----:B------:R-:W2:Y:S01]  /*15c60*/  I2F R37, R21 ;  /* 0x0000001500257306 */ /* 0x000ea20000201400 */
[----:B------:R-:W-:Y:S01]  /*15c70*/  HMMA.16816.F32.BF16 R16, R156, R18, R140 ;  /* 0x000000129c10723c */ /* 0x000fe2000004188c */
[----:B------:R-:W-:Y:S01]  /*15c80*/  LOP3.LUT R14, R56, 0x68, R209, 0xfe, !PT ;  /* 0x00000068380e7812 */ /* 0x000fe200078efed1 */
[----:B------:R-:W-:Y:S01]  /*15c90*/  FFMA.FTZ R151, R0, R34, R151 ;  /* 0x0000002200977223 */ /* 0x000fe20000010097 */
[----:B------:R-:W-:-:S02]  /*15ca0*/  FSEL R155, R155, -INF , !P2 ;  /* 0xff8000009b9b7808 */ /* 0x000fc40005000000 */
[----:B------:R-:W-:Y:S01]  /*15cb0*/  IADD3 R8, R57, 0x69, RZ ;  /* 0x0000006939087810 */ /* 0x000fe20007ffe0ff */
[-C--:B-1----:R-:W-:Y:S01]  /*15cc0*/  FFMA.FTZ R147, R0, R13.reuse, R6 ;  /* 0x0000000d00937223 */ /* 0x082fe20000010006 */
[----:B------:R-:W1:Y:S01]  /*15cd0*/  I2F R28, R32 ;  /* 0x00000020001c7306 */ /* 0x000e620000201400 */
[----:B------:R-:W-:Y:S01]  /*15ce0*/  ISETP.GE.AND P2, PT, R30, R176, PT ;  /* 0x000000b01e00720c */ /* 0x000fe20003f46270 */
[----:B------:R-:W-:Y:S01]  /*15cf0*/  FFMA.FTZ R4, R0, R13, R4 ;  /* 0x0000000d00047223 */ /* 0x000fe20000010004 */
[----:B------:R-:W-:Y:S01]  /*15d00*/  LOP3.LUT R22, R56, 0x70, R209, 0xfe, !PT ;  /* 0x0000007038167812 */ /* 0x000fe200078efed1 */
[----:B------:R-:W-:Y:S01]  /*15d10*/  HMMA.16816.F32.BF16 R168, R156, R10, R168 ;  /* 0x0000000a9ca8723c */ /* 0x000fe200000418a8 */
[----:B------:R-:W-:Y:S01]  /*15d20*/  FSEL R152, R149, -INF , !P2 ;  /* 0xff80000095987808 */ /* 0x000fe20005000000 */
[----:B------:R-:W-:Y:S01]  /*15d30*/  IMAD.MOV.U32 R149, RZ, RZ, R179 ;  /* 0x000000ffff957224 */ /* 0x000fe200078e00b3 */
[-C--:B------:R-:W-:Y:S01]  /*15d40*/  ISETP.GE.AND P6, PT, R15, R177.reuse, PT ;  /* 0x000000b10f00720c */ /* 0x080fe20003fc6270 */
[----:B------:R-:W3:Y:S01]  /*15d50*/  I2F R33, R14 ;  /* 0x0000000e00217306 */ /* 0x000ee20000201400 */
[----:B------:R-:W-:Y:S01]  /*15d60*/  ISETP.GE.AND P2, PT, R30, R177, PT ;  /* 0x000000b11e00720c */ /* 0x000fe20003f46270 */
[CC--:B--2---:R-:W-:Y:S01]  /*15d70*/  FFMA.FTZ R148, R0.reuse, R37.reuse, R148 ;  /* 0x0000002500947223 */ /* 0x0c4fe20000010094 */
[----:B------:R-:W-:Y:S01]  /*15d80*/  FSEL R163, R163, -INF , !P6 ;  /* 0xff800000a3a37808 */ /* 0x000fe20007000000 */
[----:B------:R-:W-:Y:S01]  /*15d90*/  FFMA.FTZ R150, R0, R37, R150 ;  /* 0x0000002500967223 */ /* 0x000fe20000010096 */
[----:B------:R-:W-:-:S02]  /*15da0*/  FSEL R151, R151, -INF , !P2 ;  /* 0xff80000097977808 */ /* 0x000fc40005000000 */
[C---:B------:R-:W-:Y:S01]  /*15db0*/  ISETP.GE.AND P6, PT, R21.reuse, R176, PT ;  /* 0x000000b01500720c */ /* 0x040fe20003fc6270 */
[----:B------:R-:W2:Y:S01]  /*15dc0*/  I2F R6, R8 ;  /* 0x0000000800067306 */ /* 0x000ea20000201400 */
[----:B-1----:R-:W-:Y:S01]  /*15dd0*/  FFMA.FTZ R5, R0, R28, R5 ;  /* 0x0000001c00057223 */ /* 0x002fe20000010005 */
[----:B------:R-:W-:Y:S01]  /*15de0*/  ISETP.GE.AND P2, PT, R32, R176, PT ;  /* 0x000000b02000720c */ /* 0x000fe20003f46270 */
[----:B------:R-:W-:Y:S01]  /*15df0*/  FFMA.FTZ R7, R0, R28, R7 ;  /* 0x0000001c00077223 */ /* 0x000fe20000010007 */
[----:B------:R-:W-:Y:S02]  /*15e00*/  ISETP.GE.AND P1, PT, R21, R177, PT ;  /* 0x000000b11500720c */ /* 0x000fe40003f26270 */
[----:B------:R-:W-:Y:S01]  /*15e10*/  FSEL R160, R148, -INF , !P6 ;  /* 0xff80000094a07808 */ /* 0x000fe20007000000 */
[----:B------:R-:W-:Y:S01]  /*15e20*/  IMAD.MOV.U32 R148, RZ, RZ, R178 ;  /* 0x000000ffff947224 */ /* 0x000fe200078e00b2 */
[----:B------:R-:W1:Y:S01]  /*15e30*/  I2F R15, R22 ;  /* 0x00000016000f7306 */ /* 0x000e620000201400 */
[----:B------:R-:W-:Y:S01]  /*15e40*/  FSEL R146, R5, -INF , !P2 ;  /* 0xff80000005927808 */ /* 0x000fe20005000000 */
[-C--:B---3--:R-:W-:Y:S01]  /*15e50*/  FFMA.FTZ R16, R0, R33.reuse, R16 ;  /* 0x0000002100107223 */ /* 0x088fe20000010010 */
[----:B------:R-:W-:Y:S01]  /*15e60*/  ISETP.GE.AND P6, PT, R12, R176, PT ;  /* 0x000000b00c00720c */ /* 0x000fe20003fc6270 */
[----:B------:R-:W-:Y:S01]  /*15e70*/  FFMA.FTZ R18, R0, R33, R18 ;  /* 0x0000002100127223 */ /* 0x000fe20000010012 */
[----:B------:R-:W-:-:S02]  /*15e80*/  ISETP.GE.AND P2, PT, R32, R177, PT ;  /* 0x000000b12000720c */ /* 0x000fc40003f46270 */
[----:B------:R-:W-:Y:S01]  /*15e90*/  IADD3 R10, R57, 0x71, RZ ;  /* 0x00000071390a7810 */ /* 0x000fe20007ffe0ff */
[-C--:B--2---:R-:W-:Y:S01]  /*15ea0*/  FFMA.FTZ R17, R0, R6.reuse, R17 ;  /* 0x0000000600117223 */ /* 0x084fe20000010011 */
[----:B------:R-:W-:Y:S01]  /*15eb0*/  FSEL R161, R150, -INF , !P1 ;  /* 0xff80000096a17808 */ /* 0x000fe20004800000 */
[----:B------:R-:W-:Y:S01]  /*15ec0*/  FFMA.FTZ R19, R0, R6, R19 ;  /* 0x0000000600137223 */ /* 0x000fe20000010013 */
[----:B------:R-:W-:Y:S01]  /*15ed0*/  FSEL R150, R4, -INF , !P6 ;  /* 0xff80000004967808 */ /* 0x000fe20007000000 */
[----:B------:R-:W2:Y:S01]  /*15ee0*/  I2F R9, R10 ;  /* 0x0000000a00097306 */ /* 0x000ea20000201400 */
[----:B------:R-:W-:Y:S02]  /*15ef0*/  FSEL R145, R7, -INF , !P2 ;  /* 0xff80000007917808 */ /* 0x000fe40005000000 */
[-C--:B------:R-:W-:Y:S01]  /*15f00*/  ISETP.GE.AND P6, PT, R14, R176.reuse, PT ;  /* 0x000000b00e00720c */ /* 0x080fe20003fc6270 */
[-C--:B-1----:R-:W-:Y:S01]  /*15f10*/  FFMA.FTZ R123, R0, R15.reuse, R136 ;  /* 0x0000000f007b7223 */ /* 0x082fe20000010088 */
[----:B------:R-:W-:Y:S01]  /*15f20*/  ISETP.GE.AND P2, PT, R8, R176, PT ;  /* 0x000000b00800720c */ /* 0x000fe20003f46270 */
[----:B------:R-:W-:Y:S01]  /*15f30*/  FFMA.FTZ R121, R0, R15, R138 ;  /* 0x0000000f00797223 */ /* 0x000fe2000001008a */
[----:B------:R-:W-:Y:S01]  /*15f40*/  LOP3.LUT R20, R56, 0x78, R209, 0xfe, !PT ;  /* 0x0000007838147812 */ /* 0x000fe200078efed1 */
[----:B------:R-:W-:Y:S01]  /*15f50*/  I2F R5, R57 ;  /* 0x0000003900057306 */ /* 0x000fe20000201400 */
[----:B------:R-:W-:-:S02]  /*15f60*/  FSEL R144, R16, -INF , !P6 ;  /* 0xff80000010907808 */ /* 0x000fc40007000000 */
[----:B------:R-:W-:Y:S02]  /*15f70*/  FSEL R142, R17, -INF , !P2 ;  /* 0xff800000118e7808 */ /* 0x000fe40005000000 */
[----:B------:R-:W-:Y:S02]  /*15f80*/  ISETP.GE.AND P6, PT, R22, R176, PT ;  /* 0x000000b01600720c */ /* 0x000fe40003fc6270 */
[----:B------:R-:W-:Y:S01]  /*15f90*/  ISETP.GE.AND P2, PT, R8, R177, PT ;  /* 0x000000b10800720c */ /* 0x000fe20003f46270 */
[----:B------:R-:W1:Y:S01]  /*15fa0*/  I2F R21, R20 ;  /* 0x0000001400157306 */ /* 0x000e620000201400 */
[----:B------:R-:W-:Y:S01]  /*15fb0*/  IADD3 R6, R57, 0x19, RZ ;  /* 0x0000001939067810 */ /* 0x000fe20007ffe0ff */
[----:B--2---:R-:W-:Y:S01]  /*15fc0*/  FFMA.FTZ R122, R0, R9, R137 ;  /* 0x00000009007a7223 */ /* 0x004fe20000010089 */
[----:B------:R-:W-:Y:S01]  /*15fd0*/  ISETP.GE.AND P1, PT, R12, R177, PT ;  /* 0x000000b10c00720c */ /* 0x000fe20003f26270 */
[----:B------:R-:W-:Y:S01]  /*15fe0*/  FFMA.FTZ R120, R0, R9, R139 ;  /* 0x0000000900787223 */ /* 0x000fe2000001008b */
[----:B------:R-:W-:-:S02]  /*15ff0*/  FSEL R141, R19, -INF , !P2 ;  /* 0xff800000138d7808 */ /* 0x000fc40005000000 */
[----:B------:R-:W-:Y:S01]  /*16000*/  FSEL R123, R123, -INF , !P6 ;  /* 0xff8000007b7b7808 */ /* 0x000fe20007000000 */
[----:B------:R-:W2:Y:S01]  /*16010*/  I2F R8, R6 ;  /* 0x0000000600087306 */ /* 0x000ea20000201400 */
[C---:B------:R-:W-:Y:S02]  /*16020*/  ISETP.GE.AND P2, PT, R10.reuse, R176, PT ;  /* 0x000000b00a00720c */ /* 0x040fe40003f46270 */
[----:B------:R-:W-:Y:S02]  /*16030*/  ISETP.GE.AND P6, PT, R10, R177, PT ;  /* 0x000000b10a00720c */ /* 0x000fe40003fc6270 */
[----:B------:R-:W-:Y:S02]  /*16040*/  LOP3.LUT R23, R56, 0x20, R209, 0xfe, !PT ;  /* 0x0000002038177812 */ /* 0x000fe400078efed1 */
[----:B------:R-:W-:Y:S01]  /*16050*/  FSEL R147, R147, -INF , !P1 ;  /* 0xff80000093937808 */ /* 0x000fe20004800000 */
[----:B------:R-:W3:Y:S01]  /*16060*/  I2F R13, R6 ;  /* 0x00000006000d7306 */ /* 0x000ee20000201400 */
[C---:B------:R-:W-:Y:S01]  /*16070*/  IADD3 R10, R57.reuse, 0x21, RZ ;  /* 0x00000021390a7810 */ /* 0x040fe20007ffe0ff */
[----:B-1----:R-:W-:Y:S01]  /*16080*/  FFMA.FTZ R124, R0, R21, R168 ;  /* 0x00000015007c7223 */ /* 0x002fe200000100a8 */
[----:B------:R-:W-:Y:S01]  /*16090*/  ISETP.GE.AND P1, PT, R14, R177, PT ;  /* 0x000000b10e00720c */ /* 0x000fe20003f26270 */
[----:B------:R-:W-:Y:S01]  /*160a0*/  FFMA.FTZ R125, R0, R21, R170 ;  /* 0x00000015007d7223 */ /* 0x000fe200000100aa */
[----:B------:R-:W-:-:S02]  /*160b0*/  IADD3 R9, R57, 0x79, RZ ;  /* 0x0000007939097810 */ /* 0x000fc40007ffe0ff */
[----:B------:R-:W-:Y:S01]  /*160c0*/  FSEL R143, R18, -INF , !P1 ;  /* 0xff800000128f7808 */ /* 0x000fe20004800000 */
[----:B------:R-:W1:Y:S01]  /*160d0*/  I2F R35, R23 ;  /* 0x0000001700237306 */ /* 0x000e620000201400 */
[----:B------:R-:W-:Y:S01]  /*160e0*/  ISETP.GE.AND P1, PT, R22, R177, PT ;  /* 0x000000b11600720c */ /* 0x000fe20003f26270 */
[----:B--2---:R-:W-:Y:S01]  /*160f0*/  FFMA.FTZ R29, R0, R8, R29 ;  /* 0x00000008001d7223 */ /* 0x004fe2000001001d */
[----:B------:R-:W-:Y:S01]  /*16100*/  LOP3.LUT R4, R56, 0x20, R209, 0xfe, !PT ;  /* 0x0000002038047812 */ /* 0x000fe200078efed1 */
[CC--:B------:R-:W-:Y:S01]  /*16110*/  FFMA.FTZ R8, R0.reuse, R5.reuse, R40 ;  /* 0x0000000500087223 */ /* 0x0c0fe20000010028 */
[----:B------:R-:W-:Y:S01]  /*16120*/  FSEL R121, R121, -INF , !P1 ;  /* 0xff80000079797808 */ /* 0x000fe20004800000 */
[----:B------:R-:W-:Y:S01]  /*16130*/  FFMA.FTZ R5, R0, R5, R42 ;  /* 0x0000000500057223 */ /* 0x000fe2000001002a */
[----:B------:R-:W-:Y:S01]  /*16140*/  ISETP.GE.AND P1, PT, R20, R176, PT ;  /* 0x000000b01400720c */ /* 0x000fe20003f26270 */
[----:B------:R-:W2:Y:S01]  /*16150*/  I2F R11, R10 ;  /* 0x0000000a000b7306 */ /* 0x000ea20000201400 */
[----:B------:R-:W-:Y:S01]  /*16160*/  FSEL R122, R122, -INF , !P2 ;  /* 0xff8000007a7a7808 */ /* 0x000fe20005000000 */
[----:B---3--:R-:W-:Y:S01]  /*16170*/  FFMA.FTZ R13, R0, R13, R31 ;  /* 0x0000000d000d7223 */ /* 0x008fe2000001001f */
[----:B------:R-:W-:Y:S01]  /*16180*/  FSEL R124, R124, -INF , !P1 ;  /* 0xff8000007c7c7808 */ /* 0x000fe20004800000 */
[----:B------:R-:W-:Y:S01]  /*16190*/  BAR.SYNC.DEFER_BLOCKING 0x0 ;  /* 0x0000000000007b1d */ /* 0x000fe20000010000 */
[----:B------:R-:W-:-:S02]  /*161a0*/  ISETP.GE.AND P2, PT, R20, R177, PT ;  /* 0x000000b11400720c */ /* 0x000fc40003f46270 */
[-C--:B------:R-:W-:Y:S01]  /*161b0*/  ISETP.GE.AND P1, PT, R57, R176.reuse, PT ;  /* 0x000000b03900720c */ /* 0x080fe20003f26270 */
[----:B-1----:R-:W-:Y:S01]  /*161c0*/  FFMA.FTZ R24, R0, R35, R24 ;  /* 0x0000002300187223 */ /* 0x002fe20000010018 */
[----:B------:R-:W-:Y:S01]  /*161d0*/  FSEL R120, R120, -INF , !P6 ;  /* 0xff80000078787808 */ /* 0x000fe20007000000 */
[----:B------:R-:W1:Y:S01]  /*161e0*/  I2F R12, R9 ;  /* 0x00000009000c7306 */ /* 0x000e620000201400 */
[----:B------:R-:W-:Y:S02]  /*161f0*/  FSEL R125, R125, -INF , !P2 ;  /* 0xff8000007d7d7808 */ /* 0x000fe40005000000 */
[----:B------:R-:W-:Y:S02]  /*16200*/  FSEL R8, R8, -INF , !P1 ;  /* 0xff80000008087808 */ /* 0x000fe40004800000 */
[-C--:B------:R-:W-:Y:S01]  /*16210*/  ISETP.GE.AND P6, PT, R23, R176.reuse, PT ;  /* 0x000000b01700720c */ /* 0x080fe20003fc6270 */
[-C--:B--2---:R-:W-:Y:S01]  /*16220*/  FFMA.FTZ R25, R0, R11.reuse, R25 ;  /* 0x0000000b00197223 */ /* 0x084fe20000010019 */
[-C--:B------:R-:W-:Y:S01]  /*16230*/  ISETP.GE.AND P2, PT, R6, R176.reuse, PT ;  /* 0x000000b00600720c */ /* 0x080fe20003f46270 */
[----:B------:R-:W2:Y:S01]  /*16240*/  I2F R7, R4 ;  /* 0x0000000400077306 */ /* 0x000ea20000201400 */
[----:B------:R-:W-:Y:S01]  /*16250*/  ISETP.GE.AND P1, PT, R10, R176, PT ;  /* 0x000000b00a00720c */ /* 0x000fe20003f26270 */
[----:B------:R-:W-:Y:S01]  /*16260*/  FFMA.FTZ R11, R0, R11, R27 ;  /* 0x0000000b000b7223 */ /* 0x000fe2000001001b */
[----:B------:R-:W-:-:S02]  /*16270*/  FSEL R158, R24, -INF , !P6 ;  /* 0xff800000189e7808 */ /* 0x000fc40007000000 */
[----:B------:R-:W-:Y:S02]  /*16280*/  FSEL R50, R29, -INF , !P2 ;  /* 0xff8000001d327808 */ /* 0x000fe40005000000 */
[----:B------:R-:W-:Y:S01]  /*16290*/  FSEL R156, R25, -INF , !P1 ;  /* 0xff800000199c7808 */ /* 0x000fe20004800000 */
[CC--:B-1----:R-:W-:Y:S01]  /*162a0*/  FFMA.FTZ R126, R0.reuse, R12.reuse, R169 ;  /* 0x0000000c007e7223 */ /* 0x0c2fe200000100a9 */
[-C--:B------:R-:W-:Y:S01]  /*162b0*/  ISETP.GE.AND P6, PT, R57, R177.reuse, PT ;  /* 0x000000b13900720c */ /* 0x080fe20003fc6270 */
[----:B------:R-:W-:Y:S01]  /*162c0*/  FFMA.FTZ R127, R0, R12, R171 ;  /* 0x0000000c007f7223 */ /* 0x000fe200000100ab */
[----:B------:R-:W-:Y:S02]  /*162d0*/  ISETP.GE.AND P2, PT, R9, R176, PT ;  /* 0x000000b00900720c */ /* 0x000fe40003f46270 */
[----:B------:R-:W-:Y:S02]  /*162e0*/  ISETP.GE.AND P1, PT, R6, R177, PT ;  /* 0x000000b10600720c */ /* 0x000fe40003f26270 */
[----:B------:R-:W-:Y:S01]  /*162f0*/  FSEL R5, R5, -INF , !P6 ;  /* 0xff80000005057808 */ /* 0x000fe20007000000 */
[----:B--2---:R-:W-:Y:S01]  /*16300*/  FFMA.FTZ R7, R0, R7, R26 ;  /* 0x0000000700077223 */ /* 0x004fe2000001001a */
[----:B------:R-:W-:-:S02]  /*16310*/  FSEL R126, R126, -INF , !P2 ;  /* 0xff8000007e7e7808 */ /* 0x000fc40005000000 */
[----:B------:R-:W-:Y:S02]  /*16320*/  FSEL R57, R13, -INF , !P1 ;  /* 0xff8000000d397808 */ /* 0x000fe40004800000 */
[-C--:B------:R-:W-:Y:S02]  /*16330*/  ISETP.GE.AND P6, PT, R4, R177.reuse, PT ;  /* 0x000000b10400720c */ /* 0x080fe40003fc6270 */
[-C--:B------:R-:W-:Y:S02]  /*16340*/  ISETP.GE.AND P2, PT, R10, R177.reuse, PT ;  /* 0x000000b10a00720c */ /* 0x080fe40003f46270 */
        /* <DEDUP_REMOVED lines=35> */
[-C--:B------:R-:W-:Y:S01]  /*16580*/  @!P1 IADD3 R4, R4, -R9.reuse, RZ ;  /* 0x8000000904049210 */ /* 0x080fe20007ffe0ff */
[----:B------:R-:W2:Y:S01]  /*16590*/  LD.E.64 R14, [R118.64+0x20] ;  /* 0x00002004760e7980 */ /* 0x000ea2000c101b00 */
[----:B------:R-:W-:Y:S02]  /*165a0*/  @!P1 IADD3 R7, R7, 0x1, RZ ;  /* 0x0000000107079810 */ /* 0x000fe40007ffe0ff */
[----:B------:R-:W-:-:S02]  /*165b0*/  ISETP.GE.U32.AND P6, PT, R4, R9, PT ;  /* 0x000000090400720c */ /* 0x000fc40003fc6070 */
[----:B------:R-:W-:-:S05]  /*165c0*/  ISETP.NE.AND P1, PT, R13, RZ, PT ;  /* 0x000000ff0d00720c */ /* 0x000fca0003f25270 */
[----:B------:R-:W-:Y:S02]  /*165d0*/  @P0 IADD3 R11, R11, 0x1, RZ ;  /* 0x000000010b0b0810 */ /* 0x000fe40007ffe0ff */
[----:B------:R-:W-:-:S03]  /*165e0*/  ISETP.GE.AND P0, PT, R10, RZ, PT ;  /* 0x000000ff0a00720c */ /* 0x000fc60003f06270 */
[----:B------:R-:W-:Y:S01]  /*165f0*/  @!P2 IMAD.MOV R11, RZ, RZ, -R11 ;  /* 0x000000ffff0ba224 */ /* 0x000fe200078e0a0b */
[----:B------:R-:W-:-:S04]  /*16600*/  @P6 IADD3 R7, R7, 0x1, RZ ;  /* 0x0000000107076810 */ /* 0x000fc80007ffe0ff */
[----:B------:R-:W-:Y:S02]  /*16610*/  SEL R9, R6, R11, !P1 ;  /* 0x0000000b06097207 */ /* 0x000fe40004800000 */
[----:B------:R-:W3:Y:S03]  /*16620*/  LD.E.64 R10, [R118.64+0x38] ;  /* 0x00003804760a7980 */ /* 0x000ee6000c101b00 */
[----:B------:R-:W-:Y:S02]  /*16630*/  @!P0 IMAD.MOV R7, RZ, RZ, -R7 ;  /* 0x000000ffff078224 */ /* 0x000fe400078e0a07 */
[----:B------:R-:W-:-:S03]  /*16640*/  IMAD.WIDE R18, R9, 0x4, R202 ;  /* 0x0000000409127825 */ /* 0x000fc600078e02ca */
[----:B------:R-:W-:Y:S02]  /*16650*/  SEL R6, R6, R7, !P1 ;  /* 0x0000000706067207 */ /* 0x000fe40004800000 */
[----:B------:R-:W4:Y:S03]  /*16660*/  LD.E R7, [R18.64] ;  /* 0x0000000412077980 */ /* 0x000f26000c101900 */
[----:B------:R-:W-:-:S05]  /*16670*/  IMAD.WIDE R16, R6, 0x4, R202 ;  /* 0x0000000406107825 */ /* 0x000fca00078e02ca */
[----:B------:R-:W4:Y:S01]  /*16680*/  LD.E R4, [R16.64] ;  /* 0x0000000410047980 */ /* 0x000f22000c101900 */
[----:B------:R-:W-:-:S05]  /*16690*/  IADD3 R6, R9, -R6, RZ ;  /* 0x8000000609067210 */ /* 0x000fca0007ffe0ff */
[----:B------:R-:W-:-:S05]  /*166a0*/  IMAD R13, R13, R6, -0x80 ;  /* 0xffffff800d0d7424 */ /* 0x000fca00078e0206 */
[----:B------:R-:W-:Y:S01]  /*166b0*/  SHF.R.S32.HI R9, RZ, 0x1f, R13 ;  /* 0x0000001fff097819 */ /* 0x000fe2000001140d */
[-C--:B---3--:R-:W-:Y:S02]  /*166c0*/  IMAD R6, R11, R13.reuse, RZ ;  /* 0x0000000d0b067224 */ /* 0x088fe400078e02ff */
[----:B------:R-:W-:-:S04]  /*166d0*/  IMAD.WIDE.U32 R12, R10, R13, RZ ;  /* 0x0000000d0a0c7225 */ /* 0x000fc800078e00ff */
[----:B------:R-:W-:-:S04]  /*166e0*/  IMAD R6, R10, R9, R6 ;  /* 0x000000090a067224 */ /* 0x000fc800078e0206 */
[----:B------:R-:W-:Y:S02]  /*166f0*/  IMAD.IADD R13, R13, 0x1, R6 ;  /* 0x000000010d0d7824 */ /* 0x000fe400078e0206 */
[----:B----4-:R-:W-:-:S04]  /*16700*/  IMAD.IADD R7, R4, 0x1, -R7 ;  /* 0x0000000104077824 */ /* 0x010fc800078e0a07 */
[----:B--2---:R-:W-:Y:S01]  /*16710*/  IMAD R9, R15, R7, RZ ;  /* 0x000000070f097224 */ /* 0x004fe200078e02ff */
[----:B------:R-:W-:Y:S01]  /*16720*/  SHF.R.S32.HI R4, RZ, 0x1f, R7 ;  /* 0x0000001fff047819 */ /* 0x000fe20000011407 */
[----:B------:R-:W-:-:S04]  /*16730*/  IMAD.WIDE.U32 R12, R7, R14, R12 ;  /* 0x0000000e070c7225 */ /* 0x000fc800078e000c */
[----:B------:R-:W-:Y:S02]  /*16740*/  IMAD R4, R14, R4, R9 ;  /* 0x000000040e047224 */ /* 0x000fe400078e0209 */
[----:B------:R-:W-:-:S03]  /*16750*/  IMAD.MOV.U32 R9, RZ, RZ, R12 ;  /* 0x000000ffff097224 */ /* 0x000fc600078e000c */
[----:B------:R-:W-:Y:S01]  /*16760*/  IADD3 R10, R13, R4, RZ ;  /* 0x000000040d0a7210 */ /* 0x000fe20007ffe0ff */
[----:B------:R-:W-:Y:S05]  /*16770*/  BRA `(.L_x_2448) ;  /* 0x0000003000007947 */ /* 0x000fea0003800000 */
.L_x_2447:
[----:B------:R-:W2:Y:S02]  /*16780*/  LD.E R9, [R118.64+0x38] ;  /* 0x0000380476097980 */ /* 0x000ea4000c101900 */
[----:B--2---:R-:W-:-:S04]  /*16790*/  LEA R9, -R9, RZ, 0x7 ;  /* 0x000000ff09097211 */ /* 0x004fc800078e39ff */
[----:B------:R-:W-:Y:S02]  /*167a0*/  SHF.R.S32.HI R10, RZ, 0x1f, R9 ;  /* 0x0000001fff0a7819 */ /* 0x000fe40000011409 */
.L_x_2448:
[----:B------:R-:W-:Y:S05]  /*167b0*/  BSYNC B0 ;  /* 0x0000000000007941 */ /* 0x000fea0003800000 */
.L_x_2446:
[----:B------:R-:W-:Y:S02]  /*167c0*/  LOP3.LUT R4, R206, 0x1, RZ, 0xc0, !PT ;  /* 0x00000001ce047812 */ /* 0x000fe400078ec0ff */
[CC--:B------:R-:W-:Y:S02]  /*167d0*/  @P5 IADD3 R7, P1, R9.reuse, R192.reuse, RZ ;  /* 0x000000c009075210 */ /* 0x0c0fe40007f3e0ff */
[----:B------:R-:W-:Y:S02]  /*167e0*/  @P4 IADD3 R11, P0, R9, R192, RZ ;  /* 0x000000c0090b4210 */ /* 0x000fe40007f1e0ff */
[----:B------:R-:W-:Y:S01]  /*167f0*/  ISETP.NE.U32.AND P2, PT, R4, 0x1, PT ;  /* 0x000000010400780c */ /* 0x000fe20003f45070 */
[C-C-:B------:R-:W-:Y:S01]  /*16800*/  @P5 IMAD.X R6, R10.reuse, 0x1, R193.reuse, P1 ;  /* 0x000000010a065824 */ /* 0x140fe200008e06c1 */
        /* <DEDUP_REMOVED lines=96> */
.L_x_2445:
[----:B------:R-:W-:Y:S05]  /*16e10*/  BSYNC B1 ;  /* 0x0000000000017941 */ /* 0x000fea0003800000 */
.L_x_2444:
[----:B------:R-:W2:Y:S01]  /*16e20*/  LD.E R139, [R118.64+0xdc] ;  /* 0x0000dc04768b7980 */ /* 0x000ea2000c101900 */
[----:B------:R-:W-:-:S03]  /*16e30*/  FMNMX.FTZ R4, R2, R5, !PT ;  /* 0x0000000502047209 */ /* 0x000fc60007810000 */
[----:B-1----:R-:W-:Y:S01]  /*16e40*/  LDSM.16.MT88.4 R28, [R186+0xb000] ;  /* 0x00b00000ba1c783b */ /* 0x002fe20000004200 */
        /* <DEDUP_REMOVED lines=76> */
[----:B------:R-:W-:-:S04]  /*17310*/  FSETP.NEU.FTZ.AND P1, PT, R138, -INF , PT ;  /* 0xff8000008a00780b */ /* 0x000fc80003f3d000 */
[----:B------:R-:W-:-:S05]  /*17320*/  FSEL R6, R138, RZ, P1 ;  /* 0x000000ff8a067208 */ /* 0x000fca0000800000 */
[----:B------:R-:W-:Y:S02]  /*17330*/  FADD.FTZ R6, R3, -R6 ;  /* 0x8000000603067221 */ /* 0x000fe40000010000 */
[C---:B--2---:R-:W-:Y:S02]  /*17340*/  FMUL.FTZ R132, R139.reuse, R136 ;  /* 0x000000888b847220 */ /* 0x044fe40000410000 */
[C---:B------:R-:W-:Y:S02]  /*17350*/  FMUL.FTZ R137, R139.reuse, R138 ;  /* 0x0000008a8b897220 */ /* 0x040fe40000410000 */
[----:B------:R-:W-:Y:S01]  /*17360*/  FMUL.FTZ R3, R139, R6 ;  /* 0x000000068b037220 */ /* 0x000fe20000410000 */
[----:B------:R-:W-:Y:S02]  /*17370*/  FSEL R132, R132, RZ, P0 ;  /* 0x000000ff84847208 */ /* 0x000fe40000000000 */
[----:B------:R-:W-:-:S03]  /*17380*/  FSEL R137, R137, RZ, P1 ;  /* 0x000000ff89897208 */ /* 0x000fc60000800000 */
[-CC-:B------:R-:W-:Y:S01]  /*17390*/  FFMA.FTZ R131, R5, R139.reuse, -R132.reuse ;  /* 0x0000008b05837223 */ /* 0x180fe20000010884 */
[----:B------:R-:W-:Y:S01]  /*173a0*/  FSEL R5, R136, RZ, P0 ;  /* 0x000000ff88057208 */ /* 0x000fe20000000000 */
[-CC-:B------:R-:W-:Y:S01]  /*173b0*/  FFMA.FTZ R130, R55, R139.reuse, -R132.reuse ;  /* 0x0000008b37827223 */ /* 0x180fe20000010884 */
[----:B------:R-:W1:Y:S01]  /*173c0*/  MUFU.EX2 R3, R3 ;  /* 0x0000000300037308 */ /* 0x000e620000000800 */
[-CC-:B------:R-:W-:Y:S02]  /*173d0*/  FFMA.FTZ R129, R53, R139.reuse, -R132.reuse ;  /* 0x0000008b35817223 */ /* 0x180fe40000010884 */
[----:B------:R-:W-:Y:S02]  /*173e0*/  FADD.FTZ R4, R2, -R5 ;  /* 0x8000000502047221 */ /* 0x000fe40000010000 */
[-C--:B------:R-:W-:Y:S02]  /*173f0*/  FFMA.FTZ R128, R47, R139.reuse, -R132 ;  /* 0x0000008b2f807223 */ /* 0x080fe40000010884 */
[-CC-:B------:R-:W-:Y:S01]  /*17400*/  FFMA.FTZ R135, R8, R139.reuse, -R137.reuse ;  /* 0x0000008b08877223 */ /* 0x180fe20000010889 */
[----:B------:R-:W-:Y:S01]  /*17410*/  MUFU.EX2 R131, R131 ;  /* 0x0000008300837308 */ /* 0x000fe20000000800 */
[----:B------:R-:W-:-:S02]  /*17420*/  FFMA.FTZ R134, R58, R139, -R137 ;  /* 0x0000008b3a867223 */ /* 0x000fc40000010889 */
[-CC-:B------:R-:W-:Y:S02]  /*17430*/  FFMA.FTZ R133, R62, R139.reuse, -R137.reuse ;  /* 0x0000008b3e857223 */ /* 0x180fe40000010889 */
[----:B------:R-:W-:Y:S02]  /*17440*/  FFMA.FTZ R2, R60, R139, -R137 ;  /* 0x0000008b3c027223 */ /* 0x000fe40000010889 */
[----:B------:R-:W-:Y:S01]  /*17450*/  FMUL.FTZ R140, R139, R4 ;  /* 0x000000048b8c7220 */ /* 0x000fe20000410000 */
[----:B------:R-:W2:Y:S01]  /*17460*/  MUFU.EX2 R130, R130 ;  /* 0x0000008200827308 */ /* 0x000ea20000000800 */
[----:B-1----:R-:W-:Y:S01]  /*17470*/  FMUL.FTZ R24, R76, R3 ;  /* 0x000000034c187220 */ /* 0x002fe20000410000 */
[----:B------:R-:W-:Y:S01]  /*17480*/  LDSM.16.MT88.4 R60, [R184+0xd000] ;  /* 0x00d00000b83c783b */ /* 0x000fe20000004200 */
[----:B------:R-:W-:Y:S02]  /*17490*/  FFMA.FTZ R76, R46, R139, -R132 ;  /* 0x0000008b2e4c7223 */ /* 0x000fe40000010884 */
[-C--:B------:R-:W-:Y:S01]  /*174a0*/  FMUL.FTZ R25, R77, R3.reuse ;  /* 0x000000034d197220 */ /* 0x080fe20000410000 */
[----:B------:R-:W1:Y:S01]  /*174b0*/  LDSM.16.MT88.4 R44, [R186+0xd000] ;  /* 0x00d00000ba2c783b */ /* 0x000e620000004200 */
[-C--:B------:R-:W-:Y:S01]  /*174c0*/  FMUL.FTZ R80, R80, R3.reuse ;  /* 0x0000000350507220 */ /* 0x080fe20000410000 */
[----:B------:R-:W-:Y:S01]  /*174d0*/  MUFU.EX2 R129, R129 ;  /* 0x0000008100817308 */ /* 0x000fe20000000800 */
[----:B------:R-:W-:-:S02]  /*174e0*/  FMUL.FTZ R81, R81, R3 ;  /* 0x0000000351517220 */ /* 0x000fc40000410000 */
[-C--:B------:R-:W-:Y:S02]  /*174f0*/  FMUL.FTZ R8, R112, R3.reuse ;  /* 0x0000000370087220 */ /* 0x080fe40000410000 */
[-C--:B------:R-:W-:Y:S02]  /*17500*/  FMUL.FTZ R9, R113, R3.reuse ;  /* 0x0000000371097220 */ /* 0x080fe40000410000 */
[----:B------:R-:W-:Y:S01]  /*17510*/  FMUL.FTZ R16, R68, R3 ;  /* 0x0000000344107220 */ /* 0x000fe20000410000 */
[----:B------:R-:W3:Y:S01]  /*17520*/  MUFU.EX2 R128, R128 ;  /* 0x0000008000807308 */ /* 0x000ee20000000800 */
[----:B--2---:R-:W-:Y:S01]  /*17530*/  F2FP.BF16.PACK_AB R5, R130, R131 ;  /* 0x000000838205723e */ /* 0x004fe200000010ff */
[-C--:B------:R-:W-:Y:S02]  /*17540*/  FMUL.FTZ R17, R69, R3.reuse ;  /* 0x0000000345117220 */ /* 0x080fe40000410000 */
[-C--:B------:R-:W-:Y:S02]  /*17550*/  FMUL.FTZ R108, R108, R3.reuse ;  /* 0x000000036c6c7220 */ /* 0x080fe40000410000 */
[----:B------:R-:W-:-:S02]  /*17560*/  FMUL.FTZ R109, R109, R3 ;  /* 0x000000036d6d7220 */ /* 0x000fc40000410000 */
[----:B------:R-:W-:Y:S01]  /*17570*/  MUFU.EX2 R135, R135 ;  /* 0x0000008700877308 */ /* 0x000fe20000000800 */
[-C--:B------:R-:W-:Y:S02]  /*17580*/  FMUL.FTZ R72, R72, R3.reuse ;  /* 0x0000000348487220 */ /* 0x080fe40000410000 */
[----:B------:R-:W-:Y:S02]  /*17590*/  FMUL.FTZ R73, R73, R3 ;  /* 0x0000000349497220 */ /* 0x000fe40000410000 */
[----:B------:R-:W-:Y:S02]  /*175a0*/  FFMA.FTZ R77, R41, R139, -R132 ;  /* 0x0000008b294d7223 */ /* 0x000fe40000010884 */
[----:B------:R-:W-:Y:S01]  /*175b0*/  FMUL.FTZ R32, R84, R3 ;  /* 0x0000000354207220 */ /* 0x000fe20000410000 */
[----:B------:R-:W2:Y:S01]  /*175c0*/  MUFU.EX2 R134, R134 ;  /* 0x0000008600867308 */ /* 0x000ea20000000800 */
[----:B---3--:R-:W-:Y:S01]  /*175d0*/  F2FP.BF16.PACK_AB R7, R128, R129 ;  /* 0x000000818007723e */ /* 0x008fe200000010ff */
[----:B------:R-:W-:-:S02]  /*175e0*/  FMUL.FTZ R33, R85, R3 ;  /* 0x0000000355217220 */ /* 0x000fc40000410000 */
[-C--:B------:R-:W-:Y:S02]  /*175f0*/  FMUL.FTZ R40, R92, R3.reuse ;  /* 0x000000035c287220 */ /* 0x080fe40000410000 */
[-C--:B------:R-:W-:Y:S02]  /*17600*/  FMUL.FTZ R41, R93, R3.reuse ;  /* 0x000000035d297220 */ /* 0x080fe40000410000 */
[----:B------:R-:W-:Y:S01]  /*17610*/  MUFU.EX2 R133, R133 ;  /* 0x0000008500857308 */ /* 0x000fe20000000800 */
[-C--:B------:R-:W-:Y:S02]  /*17620*/  FMUL.FTZ R88, R88, R3.reuse ;  /* 0x0000000358587220 */ /* 0x080fe40000410000 */
[-C--:B------:R-:W-:Y:S02]  /*17630*/  FMUL.FTZ R89, R89, R3.reuse ;  /* 0x0000000359597220 */ /* 0x080fe40000410000 */
[-C--:B------:R-:W-:Y:S02]  /*17640*/  FMUL.FTZ R104, R104, R3.reuse ;  /* 0x0000000368687220 */ /* 0x080fe40000410000 */
[----:B------:R-:W-:Y:S01]  /*17650*/  FMUL.FTZ R105, R105, R3 ;  /* 0x0000000369697220 */ /* 0x000fe20000410000 */
[----:B------:R-:W3:Y:S01]  /*17660*/  MUFU.EX2 R2, R2 ;  /* 0x0000000200027308 */ /* 0x000ee20000000800 */
[----:B--2---:R-:W-:Y:S01]  /*17670*/  F2FP.BF16.PACK_AB R4, R134, R135 ;  /* 0x000000878604723e */ /* 0x004fe200000010ff */
[----:B------:R-:W-:-:S02]  /*17680*/  FMUL.FTZ R53, R101, R3 ;  /* 0x0000000365357220 */ /* 0x000fc40000410000 */
[-C--:B------:R-:W-:Y:S02]  /*17690*/  FMUL.FTZ R96, R96, R3.reuse ;  /* 0x0000000360607220 */ /* 0x080fe40000410000 */
[----:B------:R-:W-:Y:S02]  /*176a0*/  FMUL.FTZ R97, R97, R3 ;  /* 0x0000000361617220 */ /* 0x000fe40000410000 */
[----:B------:R-:W2:Y:S01]  /*176b0*/  MUFU.EX2 R140, R140 ;  /* 0x0000008c008c7308 */ /* 0x000ea20000000800 */
[-CC-:B------:R-:W-:Y:S02]  /*176c0*/  FFMA.FTZ R84, R159, R139.reuse, -R132.reuse ;  /* 0x0000008b9f547223 */ /* 0x180fe40000010884 */
[-CC-:B------:R-:W-:Y:S02]  /*176d0*/  FFMA.FTZ R85, R157, R139.reuse, -R132.reuse ;  /* 0x0000008b9d557223 */ /* 0x180fe40000010884 */
[-CC-:B------:R-:W-:Y:S02]  /*176e0*/  FFMA.FTZ R92, R181, R139.reuse, -R132.reuse ;  /* 0x0000008bb55c7223 */ /* 0x180fe40000010884 */
[----:B------:R-:W-:Y:S01]  /*176f0*/  FFMA.FTZ R93, R213, R139, -R132 ;  /* 0x0000008bd55d7223 */ /* 0x000fe20000010884 */
[----:B---3--:R-:W-:Y:S01]  /*17700*/  F2FP.BF16.PACK_AB R6, R2, R133 ;  /* 0x000000850206723e */ /* 0x008fe200000010ff */
[----:B------:R-:W-:Y:S01]  /*17710*/  MUFU.EX2 R76, R76 ;  /* 0x0000004c004c7308 */ /* 0x000fe20000000800 */
[----:B------:R-:W-:-:S02]  /*17720*/  FFMA.FTZ R101, R182, R139, -R137 ;  /* 0x0000008bb6657223 */ /* 0x000fc40000010889 */
[-C--:B------:R-:W-:Y:S02]  /*17730*/  FFMA.FTZ R157, R167, R139.reuse, -R132 ;  /* 0x0000008ba79d7223 */ /* 0x080fe40000010884 */
[----:B------:R-:W-:Y:S02]  /*17740*/  FFMA.FTZ R159, R174, R139, -R137 ;  /* 0x0000008bae9f7223 */ /* 0x000fe40000010889 */
[-C--:B--2---:R-:W-:Y:S01]  /*17750*/  FMUL.FTZ R26, R78, R140.reuse ;  /* 0x0000008c4e1a7220 */ /* 0x084fe20000410000 */
[----:B------:R-:W-:Y:S01]  /*17760*/  MUFU.EX2 R77, R77 ;  /* 0x0000004d004d7308 */ /* 0x000fe20000000800 */
[-C--:B------:R-:W-:Y:S02]  /*17770*/  FMUL.FTZ R27, R79, R140.reuse ;  /* 0x0000008c4f1b7220 */ /* 0x080fe40000410000 */
[-C--:B------:R-:W-:Y:S02]  /*17780*/  FMUL.FTZ R82, R82, R140.reuse ;  /* 0x0000008c52527220 */ /* 0x080fe40000410000 */
[----:B------:R-:W-:-:S02]  /*17790*/  FMUL.FTZ R83, R83, R140 ;  /* 0x0000008c53537220 */ /* 0x000fc40000410000 */
[-C--:B------:R-:W-:Y:S01]  /*177a0*/  FMUL.FTZ R10, R114, R140.reuse ;  /* 0x0000008c720a7220 */ /* 0x080fe20000410000 */
[C---:B------:R-:W-:Y:S01]  /*177b0*/  HMMA.16816.F32.BF16 R24, R4.reuse, R28, R24 ;  /* 0x0000001c0418723c */ /* 0x040fe20000041818 */
[-C--:B------:R-:W-:Y:S01]  /*177c0*/  FMUL.FTZ R11, R115, R140.reuse ;  /* 0x0000008c730b7220 */ /* 0x080fe20000410000 */
[----:B------:R-:W-:Y:S01]  /*177d0*/  MUFU.EX2 R84, R84 ;  /* 0x0000005400547308 */ /* 0x000fe20000000800 */
[-C--:B------:R-:W-:Y:S02]  /*177e0*/  FMUL.FTZ R18, R70, R140.reuse ;  /* 0x0000008c46127220 */ /* 0x080fe40000410000 */
[-C--:B------:R-:W-:Y:S02]  /*177f0*/  FMUL.FTZ R19, R71, R140.reuse ;  /* 0x0000008c47137220 */ /* 0x080fe40000410000 */
[-C--:B------:R-:W-:Y:S01]  /*17800*/  FMUL.FTZ R110, R110, R140.reuse ;  /* 0x0000008c6e6e7220 */ /* 0x080fe20000410000 */
[----:B------:R-:W-:Y:S01]  /*17810*/  HMMA.16816.F32.BF16 R28, R4, R30, R80 ;  /* 0x0000001e041c723c */ /* 0x000fe20000041850 */
[-C--:B------:R-:W-:Y:S01]  /*17820*/  FMUL.FTZ R111, R111, R140.reuse ;  /* 0x0000008c6f6f7220 */ /* 0x080fe20000410000 */
[----:B------:R-:W-:Y:S01]  /*17830*/  LDSM.16.MT88.4 R68, [R186+0xd400] ;  /* 0x00d40000ba44783b */ /* 0x000fe20000004200 */
[-C--:B------:R-:W-:Y:S01]  /*17840*/  FMUL.FTZ R74, R74, R140.reuse ;  /* 0x0000008c4a4a7220 */ /* 0x080fe20000410000 */
[----:B------:R-:W-:Y:S01]  /*17850*/  MUFU.EX2 R85, R85 ;  /* 0x0000005500557308 */ /* 0x000fe20000000800 */
[----:B------:R-:W-:-:S02]  /*17860*/  FMUL.FTZ R75, R75, R140 ;  /* 0x0000008c4b4b7220 */ /* 0x000fc40000410000 */
[-CC-:B------:R-:W-:Y:S01]  /*17870*/  FFMA.FTZ R81, R48, R139.reuse, -R137.reuse ;  /* 0x0000008b30517223 */ /* 0x180fe20000010889 */
[C---:B------:R-:W-:Y:S01]  /*17880*/  HMMA.16816.F32.BF16 R8, R4.reuse, R12, R8 ;  /* 0x0000000c0408723c */ /* 0x040fe20000041808 */
[-CC-:B------:R-:W-:Y:S02]  /*17890*/  FFMA.FTZ R80, R50, R139.reuse, -R137.reuse ;  /* 0x0000008b32507223 */ /* 0x180fe40000010889 */
[----:B------:R-:W2:Y:S01]  /*178a0*/  LDSM.16.MT88.4 R48, [R184+0x9400] ;  /* 0x00940000b830783b */ /* 0x000ea20000004200 */
[-CC-:B------:R-:W-:Y:S01]  /*178b0*/  FFMA.FTZ R82, R57, R139.reuse, -R132.reuse ;  /* 0x0000008b39527223 */ /* 0x180fe20000010884 */
[----:B------:R-:W-:Y:S01]  /*178c0*/  MUFU.EX2 R81, R81 ;  /* 0x0000005100517308 */ /* 0x000fe20000000800 */
[-C--:B------:R-:W-:Y:S01]  /*178d0*/  FFMA.FTZ R79, R43, R139.reuse, -R132 ;  /* 0x0000008b2b4f7223 */ /* 0x080fe20000010884 */
[----:B------:R-:W3:Y:S01]  /*178e0*/  LDSM.16.MT88.4 R56, [R186+0xb400] ;  /* 0x00b40000ba38783b */ /* 0x000ee20000004200 */
[-CC-:B------:R-:W-:Y:S01]  /*178f0*/  FFMA.FTZ R78, R54, R139.reuse, -R137.reuse ;  /* 0x0000008b364e7223 */ /* 0x180fe20000010889 */
[----:B------:R-:W-:Y:S01]  /*17900*/  HMMA.16816.F32.BF16 R16, R4, R20, R16 ;  /* 0x000000140410723c */ /* 0x000fe20000041810 */
[----:B------:R-:W-:-:S02]  /*17910*/  FFMA.FTZ R83, R52, R139, -R137 ;  /* 0x0000008b34537223 */ /* 0x000fc40000010889 */
[-C--:B------:R-:W-:Y:S01]  /*17920*/  FMUL.FTZ R34, R86, R140.reuse ;  /* 0x0000008c56227220 */ /* 0x080fe20000410000 */
[----:B------:R-:W-:Y:S01]  /*17930*/  MUFU.EX2 R79, R79 ;  /* 0x0000004f004f7308 */ /* 0x000fe20000000800 */
        /* <DEDUP_REMOVED lines=13> */
[----:B------:R-:W4:Y:S01]  /*17a10*/  MUFU.EX2 R83, R83 ;  /* 0x0000005300537308 */ /* 0x000f220000000800 */
[-C--:B------:R-:W-:Y:S02]  /*17a20*/  FMUL.FTZ R55, R103, R140.reuse ;  /* 0x0000008c67377220 */ /* 0x080fe40000410000 */
[----:B------:R-:W-:Y:S01]  /*17a30*/  FMUL.FTZ R52, R100, R3 ;  /* 0x0000000364347220 */ /* 0x000fe20000410000 */
[----:B------:R-:W-:Y:S01]  /*17a40*/  HMMA.16816.F32.BF16 R32, R4, R36, R32 ;  /* 0x000000240420723c */ /* 0x000fe20000041820 */
[----:B------:R-:W-:-:S02]  /*17a50*/  FMUL.FTZ R98, R98, R140 ;  /* 0x0000008c62627220 */ /* 0x000fc40000410000 */
[----:B------:R-:W-:Y:S01]  /*17a60*/  FMUL.FTZ R99, R99, R140 ;  /* 0x0000008c63637220 */ /* 0x000fe20000410000 */
[----:B------:R-:W5:Y:S01]  /*17a70*/  MUFU.EX2 R80, R80 ;  /* 0x0000005000507308 */ /* 0x000f620000000800 */
[-CC-:B------:R-:W-:Y:S02]  /*17a80*/  FFMA.FTZ R86, R217, R139.reuse, -R132.reuse ;  /* 0x0000008bd9567223 */ /* 0x180fe40000010884 */
[-CC-:B------:R-:W-:Y:S01]  /*17a90*/  FFMA.FTZ R87, R158, R139.reuse, -R137.reuse ;  /* 0x0000008b9e577223 */ /* 0x180fe20000010889 */
[----:B-1----:R-:W-:Y:S01]  /*17aa0*/  HMMA.16816.F32.BF16 R40, R4, R44, R40 ;  /* 0x0000002c0428723c */ /* 0x002fe20000041828 */
[-C--:B------:R-:W-:Y:S02]  /*17ab0*/  FFMA.FTZ R94, R183, R139.reuse, -R132 ;  /* 0x0000008bb75e7223 */ /* 0x080fe40000010884 */
[-CC-:B------:R-:W-:Y:S01]  /*17ac0*/  FFMA.FTZ R95, R214, R139.reuse, -R137.reuse ;  /* 0x0000008bd65f7223 */ /* 0x180fe20000010889 */
[----:B------:R-:W1:Y:S01]  /*17ad0*/  MUFU.EX2 R82, R82 ;  /* 0x0000005200527308 */ /* 0x000e620000000800 */
[----:B------:R-:W-:-:S02]  /*17ae0*/  FFMA.FTZ R100, R212, R139, -R137 ;  /* 0x0000008bd4647223 */ /* 0x000fc40000010889 */
[-CC-:B------:R-:W-:Y:S01]  /*17af0*/  FFMA.FTZ R102, R180, R139.reuse, -R137.reuse ;  /* 0x0000008bb4667223 */ /* 0x180fe20000010889 */
[C---:B------:R-:W-:Y:S01]  /*17b00*/  HMMA.16816.F32.BF16 R36, R4.reuse, R38, R88 ;  /* 0x000000260424723c */ /* 0x040fe20000041858 */
[-CC-:B------:R-:W-:Y:S02]  /*17b10*/  FFMA.FTZ R103, R175, R139.reuse, -R132.reuse ;  /* 0x0000008baf677223 */ /* 0x180fe40000010884 */
[-CC-:B------:R-:W-:Y:S01]  /*17b20*/  FFMA.FTZ R158, R173, R139.reuse, -R132.reuse ;  /* 0x0000008bad9e7223 */ /* 0x180fe20000010884 */
[----:B------:R-:W-:Y:S01]  /*17b30*/  MUFU.EX2 R86, R86 ;  /* 0x0000005600567308 */ /* 0x000fe20000000800 */
[-CC-:B------:R-:W-:Y:S02]  /*17b40*/  FFMA.FTZ R166, R166, R139.reuse, -R137.reuse ;  /* 0x0000008ba6a67223 */ /* 0x180fe40000010889 */
[-CC-:B------:R-:W-:Y:S01]  /*17b50*/  FFMA.FTZ R88, R156, R139.reuse, -R137.reuse ;  /* 0x0000008b9c587223 */ /* 0x180fe20000010889 */
[----:B------:R-:W-:Y:S01]  /*17b60*/  HMMA.16816.F32.BF16 R44, R4, R46, R104 ;  /* 0x0000002e042c723c */ /* 0x000fe20000041868 */
[-CC-:B------:R-:W-:Y:S01]  /*17b70*/  FFMA.FTZ R89, R218, R139.reuse, -R137.reuse ;  /* 0x0000008bda597223 */ /* 0x180fe20000010889 */
[----:B------:R-:W-:Y:S01]  /*17b80*/  LDSM.16.MT88.4 R104, [R186+0xec00] ;  /* 0x00ec0000ba68783b */ /* 0x000fe20000004200 */
[-C--:B------:R-:W-:Y:S01]  /*17b90*/  FFMA.FTZ R90, R216, R139.reuse, -R137 ;  /* 0x0000008bd85a7223 */ /* 0x080fe20000010889 */
[----:B------:R-:W-:Y:S01]  /*17ba0*/  MUFU.EX2 R87, R87 ;  /* 0x0000005700577308 */ /* 0x000fe20000000800 */
[----:B------:R-:W-:-:S02]  /*17bb0*/  FFMA.FTZ R91, R215, R139, -R132 ;  /* 0x0000008bd75b7223 */ /* 0x000fc40000010884 */
[-CC-:B------:R-:W-:Y:S01]  /*17bc0*/  FFMA.FTZ R156, R165, R139.reuse, -R132.reuse ;  /* 0x0000008ba59c7223 */ /* 0x180fe20000010884 */
[C---:B------:R-:W-:Y:S01]  /*17bd0*/  HMMA.16816.F32.BF16 R52, R4.reuse, R60, R52 ;  /* 0x0000003c0434723c */ /* 0x040fe20000041834 */
[-CC-:B------:R-:W-:Y:S02]  /*17be0*/  FFMA.FTZ R165, R172, R139.reuse, -R137.reuse ;  /* 0x0000008baca57223 */ /* 0x180fe40000010889 */
[-C--:B------:R-:W-:Y:S01]  /*17bf0*/  FFMA.FTZ R164, R164, R139.reuse, -R137 ;  /* 0x0000008ba4a47223 */ /* 0x080fe20000010889 */
[----:B------:R-:W2:Y:S01]  /*17c00*/  MUFU.EX2 R88, R88 ;  /* 0x0000005800587308 */ /* 0x000ea20000000800 */
[-CC-:B------:R-:W-:Y:S02]  /*17c10*/  FFMA.FTZ R163, R163, R139.reuse, -R132.reuse ;  /* 0x0000008ba3a37223 */ /* 0x180fe40000010884 */
[----:B----4-:R-:W-:Y:S01]  /*17c20*/  F2FP.BF16.PACK_AB R60, R83, R78 ;  /* 0x0000004e533c723e */ /* 0x010fe200000010ff */
[----:B------:R-:W-:Y:S01]  /*17c30*/  HMMA.16816.F32.BF16 R4, R4, R62, R96 ;  /* 0x0000003e0404723c */ /* 0x000fe20000041860 */
[----:B------:R-:W-:Y:S01]  /*17c40*/  F2FP.BF16.PACK_AB R61, R79, R76 ;  /* 0x0000004c4f3d723e */ /* 0x000fe200000010ff */
[----:B------:R-:W-:-:S02]  /*17c50*/  FFMA.FTZ R168, R155, R139, -R132 ;  /* 0x0000008b9ba87223 */ /* 0x000fc40000010884 */
[----:B------:R-:W-:Y:S01]  /*17c60*/  MUFU.EX2 R89, R89 ;  /* 0x0000005900597308 */ /* 0x000fe20000000800 */
[--C-:B------:R-:W-:Y:S02]  /*17c70*/  FFMA.FTZ R155, R161, R139, -R132.reuse ;  /* 0x0000008ba19b7223 */ /* 0x100fe40000010884 */
[----:B-----5:R-:W-:Y:S01]  /*17c80*/  F2FP.BF16.PACK_AB R62, R80, R81 ;  /* 0x00000051503e723e */ /* 0x020fe200000010ff */
[--C-:B------:R-:W-:Y:S01]  /*17c90*/  FFMA.FTZ R167, R152, R139, -R137.reuse ;  /* 0x0000008b98a77223 */ /* 0x100fe20000010889 */
[----:B-1----:R-:W-:Y:S01]  /*17ca0*/  F2FP.BF16.PACK_AB R63, R82, R77 ;  /* 0x0000004d523f723e */ /* 0x002fe200000010ff */
[-C--:B------:R-:W-:Y:S02]  /*17cb0*/  FFMA.FTZ R153, R153, R139.reuse, -R132 ;  /* 0x0000008b99997223 */ /* 0x080fe40000010884 */
[----:B------:R-:W1:Y:S01]  /*17cc0*/  MUFU.EX2 R90, R90 ;  /* 0x0000005a005a7308 */ /* 0x000e620000000800 */
[-CC-:B------:R-:W-:Y:S02]  /*17cd0*/  FFMA.FTZ R161, R162, R139.reuse, -R137.reuse ;  /* 0x0000008ba2a17223 */ /* 0x180fe40000010889 */
[-CC-:B------:R-:W-:Y:S01]  /*17ce0*/  FFMA.FTZ R154, R154, R139.reuse, -R137.reuse ;  /* 0x0000008b9a9a7223 */ /* 0x180fe20000010889 */
[----:B------:R-:W-:Y:S01]  /*17cf0*/  HMMA.16816.F32.BF16 R8, R60, R64, R8 ;  /* 0x000000403c08723c */ /* 0x000fe20000041808 */
[----:B------:R-:W-:-:S02]  /*17d00*/  FFMA.FTZ R160, R160, R139, -R137 ;  /* 0x0000008ba0a07223 */ /* 0x000fc40000010889 */
[--C-:B------:R-:W-:Y:S01]  /*17d10*/  FFMA.FTZ R152, R151, R139, -R132.reuse ;  /* 0x0000008b97987223 */ /* 0x100fe20000010884 */
[----:B------:R-:W4:Y:S01]  /*17d20*/  MUFU.EX2 R91, R91 ;  /* 0x0000005b005b7308 */ /* 0x000f220000000800 */
[----:B------:R-:W-:Y:S02]  /*17d30*/  FFMA.FTZ R131, R211, R140, R131 ;  /* 0x0000008cd3837223 */ /* 0x000fe40000010083 */
[----:B------:R-:W-:Y:S01]  /*17d40*/  FFMA.FTZ R3, R210, R3, R135 ;  /* 0x00000003d2037223 */ /* 0x000fe20000010087 */
[----:B------:R-:W-:Y:S01]  /*17d50*/  HMMA.16816.F32.BF16 R12, R60, R66, R12 ;  /* 0x000000423c0c723c */ /* 0x000fe2000004180c */
[----:B------:R-:W5:Y:S01]  /*17d60*/  LDSM.16.MT88.4 R64, [R184+0xb400] ;  /* 0x00b40000b840783b */ /* 0x000f620000004200 */
[-C--:B------:R-:W-:Y:S02]  /*17d70*/  FFMA.FTZ R162, R145, R139.reuse, -R132 ;  /* 0x0000008b91a27223 */ /* 0x080fe40000010884 */
[----:B------:R-:W-:Y:S01]  /*17d80*/  MUFU.EX2 R92, R92 ;  /* 0x0000005c005c7308 */ /* 0x000fe20000000800 */
[----:B------:R-:W-:-:S02]  /*17d90*/  FFMA.FTZ R151, R142, R139, -R137 ;  /* 0x0000008b8e977223 */ /* 0x000fc40000010889 */
[-CC-:B------:R-:W-:Y:S01]  /*17da0*/  FFMA.FTZ R147, R147, R139.reuse, -R132.reuse ;  /* 0x0000008b93937223 */ /* 0x180fe20000010884 */
[C---:B--2---:R-:W-:Y:S01]  /*17db0*/  HMMA.16816.F32.BF16 R16, R60.reuse, R48, R16 ;  /* 0x000000303c10723c */ /* 0x044fe20000041810 */
[-CC-:B------:R-:W-:Y:S02]  /*17dc0*/  FFMA.FTZ R143, R143, R139.reuse, -R132.reuse ;  /* 0x0000008b8f8f7223 */ /* 0x180fe40000010884 */
[-CC-:B------:R-:W-:Y:S01]  /*17dd0*/  FFMA.FTZ R145, R150, R139.reuse, -R137.reuse ;  /* 0x0000008b96917223 */ /* 0x180fe20000010889 */
[----:B------:R-:W-:Y:S01]  /*17de0*/  MUFU.EX2 R93, R93 ;  /* 0x0000005d005d7308 */ /* 0x000fe20000000800 */
[-CC-:B------:R-:W-:Y:S02]  /*17df0*/  FFMA.FTZ R146, R146, R139.reuse, -R137.reuse ;  /* 0x0000008b92927223 */ /* 0x180fe40000010889 */
[-C--:B------:R-:W-:Y:S01]  /*17e00*/  FFMA.FTZ R144, R144, R139.reuse, -R137 ;  /* 0x0000008b90907223 */ /* 0x080fe20000010889 */
[----:B------:R-:W-:Y:S01]  /*17e10*/  HMMA.16816.F32.BF16 R20, R60, R50, R20 ;  /* 0x000000323c14723c */ /* 0x000fe20000041814 */
[----:B------:R-:W2:Y:S01]  /*17e20*/  LDSM.16.MT88.4 R48, [R184+0xd400] ;  /* 0x00d40000b830783b */ /* 0x000ea20000004200 */
[----:B------:R-:W-:-:S02]  /*17e30*/  FFMA.FTZ R142, R141, R139, -R132 ;  /* 0x0000008b8d8e7223 */ /* 0x000fc40000010884 */
        /* <DEDUP_REMOVED lines=11> */
[----:B------:R-:W-:-:S02]  /*17ef0*/  FADD.FTZ R76, R76, R129 ;  /* 0x000000814c4c7221 */ /* 0x000fc40000010000 */
[----:B------:R-:W1:Y:S01]  /*17f00*/  MUFU.EX2 R100, R100 ;  /* 0x0000006400647308 */ /* 0x000e620000000800 */
[----:B------:R-:W-:Y:S02]  /*17f10*/  FADD.FTZ R2, R78, R3 ;  /* 0x000000034e027221 */ /* 0x000fe40000010000 */
[----:B------:R-:W-:Y:S01]  /*17f20*/  FADD.FTZ R76, R79, R76 ;  /* 0x0000004c4f4c7221 */ /* 0x000fe20000010000 */
[C---:B------:R-:W-:Y:S01]  /*17f30*/  HMMA.16816.F32.BF16 R40, R60.reuse, R68, R40 ;  /* 0x000000443c28723c */ /* 0x040fe20000041828 */
[----:B------:R-:W-:Y:S02]  /*17f40*/  FADD.FTZ R2, R83, R2 ;  /* 0x0000000253027221 */ /* 0x000fe40000010000 */
[----:B------:R-:W-:Y:S01]  /*17f50*/  FADD.FTZ R3, R77, R76 ;  /* 0x0000004c4d037221 */ /* 0x000fe20000010000 */
[----:B------:R-:W-:Y:S01]  /*17f60*/  MUFU.EX2 R101, R101 ;  /* 0x0000006500657308 */ /* 0x000fe20000000800 */
[----:B------:R-:W-:Y:S02]  /*17f70*/  FADD.FTZ R81, R81, R2 ;  /* 0x0000000251517221 */ /* 0x000fe40000010000 */
[----:B------:R-:W-:Y:S01]  /*17f80*/  FADD.FTZ R3, R82, R3 ;  /* 0x0000000352037221 */ /* 0x000fe20000010000 */
[----:B-----5:R-:W-:Y:S01]  /*17f90*/  HMMA.16816.F32.BF16 R32, R60, R64, R32 ;  /* 0x000000403c20723c */ /* 0x020fe20000041820 */
[----:B------:R-:W-:-:S02]  /*17fa0*/  FADD.FTZ R80, R80, R81 ;  /* 0x0000005150507221 */ /* 0x000fc40000010000 */
[-CC-:B------:R-:W-:Y:S01]  /*17fb0*/  FFMA.FTZ R121, R121, R139.reuse, -R132.reuse ;  /* 0x0000008b79797223 */ /* 0x180fe20000010884 */
[----:B------:R-:W5:Y:S01]  /*17fc0*/  MUFU.EX2 R102, R102 ;  /* 0x0000006600667308 */ /* 0x000f620000000800 */
[-CC-:B------:R-:W-:Y:S02]  /*17fd0*/  FFMA.FTZ R120, R120, R139.reuse, -R132.reuse ;  /* 0x0000008b78787223 */ /* 0x180fe40000010884 */
[----:B------:R-:W-:Y:S01]  /*17fe0*/  FFMA.FTZ R211, R127, R139, -R132 ;  /* 0x0000008b7fd37223 */ /* 0x000fe20000010884 */
[C---:B------:R-:W-:Y:S01]  /*17ff0*/  HMMA.16816.F32.BF16 R36, R60.reuse, R66, R36 ;  /* 0x000000423c24723c */ /* 0x040fe20000041824 */
[----:B------:R-:W5:Y:S03]  /*18000*/  LDSM.16.MT88.4 R64, [R186+0xb800] ;  /* 0x00b80000ba40783b */ /* 0x000f660000004200 */
[----:B------:R-:W1:Y:S04]  /*18010*/  MUFU.EX2 R103, R103 ;  /* 0x0000006700677308 */ /* 0x000e680000000800 */
[C---:B--2---:R-:W-:Y:S04]  /*18020*/  HMMA.16816.F32.BF16 R52, R60.reuse, R48, R52 ;  /* 0x000000303c34723c */ /* 0x044fe80000041834 */
[----:B------:R-:W-:Y:S03]  /*18030*/  MUFU.EX2 R156, R156 ;  /* 0x0000009c009c7308 */ /* 0x000fe60000000800 */
[----:B------:R-:W-:Y:S01]  /*18040*/  F2FP.BF16.PACK_AB R48, R88, R87 ;  /* 0x000000575830723e */ /* 0x000fe200000010ff */
[----:B------:R-:W-:Y:S01]  /*18050*/  HMMA.16816.F32.BF16 R4, R60, R50, R4 ;  /* 0x000000323c04723c */ /* 0x000fe20000041804 */
[----:B------:R-:W-:Y:S01]  /*18060*/  F2FP.BF16.PACK_AB R49, R85, R84 ;  /* 0x000000545531723e */ /* 0x000fe200000010ff */
[----:B------:R-:W-:-:S02]  /*18070*/  FADD.FTZ R84, R84, R3 ;  /* 0x0000000354547221 */ /* 0x000fc40000010000 */
[----:B------:R-:W-:Y:S01]  /*18080*/  MUFU.EX2 R157, R157 ;  /* 0x0000009d009d7308 */ /* 0x000fe20000000800 */
[----:B------:R-:W-:Y:S02]  /*18090*/  FADD.FTZ R87, R87, R80 ;  /* 0x0000005057577221 */ /* 0x000fe40000010000 */
[----:B-1----:R-:W-:Y:S01]  /*180a0*/  F2FP.BF16.PACK_AB R50, R90, R89 ;  /* 0x000000595a32723e */ /* 0x002fe200000010ff */
[----:B------:R-:W-:Y:S01]  /*180b0*/  HMMA.16816.F32.BF16 R44, R60, R70, R44 ;  /* 0x000000463c2c723c */ /* 0x000fe2000004182c */
[----:B----4-:R-:W-:Y:S01]  /*180c0*/  F2FP.BF16.PACK_AB R51, R91, R86 ;  /* 0x000000565b33723e */ /* 0x010fe200000010ff */
[----:B------:R-:W1:Y:S01]  /*180d0*/  LDSM.16.MT88.4 R60, [R184+0xd800] ;  /* 0x00d80000b83c783b */ /* 0x000e620000004200 */
[----:B------:R-:W-:Y:S01]  /*180e0*/  FADD.FTZ R85, R85, R84 ;  /* 0x0000005455557221 */ /* 0x000fe20000010000 */
[----:B------:R-:W-:Y:S01]  /*180f0*/  MUFU.EX2 R158, R158 ;  /* 0x0000009e009e7308 */ /* 0x000fe20000000800 */
[----:B------:R-:W-:Y:S01]  /*18100*/  FADD.FTZ R88, R88, R87 ;  /* 0x0000005758587221 */ /* 0x000fe20000010000 */
[----:B------:R-:W-:Y:S01]  /*18110*/  LDSM.16.MT88.4 R68, [R186+0xd800] ;  /* 0x00d80000ba44783b */ /* 0x000fe20000004200 */
[----:B------:R-:W-:Y:S01]  /*18120*/  FADD.FTZ R86, R86, R85 ;  /* 0x0000005556567221 */ /* 0x000fe20000010000 */
[----:B---3--:R-:W-:Y:S01]  /*18130*/  HMMA.16816.F32.BF16 R8, R48, R56, R8 ;  /* 0x000000383008723c */ /* 0x008fe20000041808 */
[----:B------:R-:W-:-:S02]  /*18140*/  FADD.FTZ R89, R89, R88 ;  /* 0x0000005859597221 */ /* 0x000fc40000010000 */
[----:B------:R-:W-:Y:S01]  /*18150*/  FADD.FTZ R91, R91, R86 ;  /* 0x000000565b5b7221 */ /* 0x000fe20000010000 */
[----:B------:R-:W-:Y:S01]  /*18160*/  MUFU.EX2 R159, R159 ;  /* 0x0000009f009f7308 */ /* 0x000fe20000000800 */
[----:B------:R-:W-:-:S03]  /*18170*/  FADD.FTZ R90, R90, R89 ;  /* 0x000000595a5a7221 */ /* 0x000fc60000010000 */
[C---:B------:R-:W-:Y:S01]  /*18180*/  HMMA.16816.F32.BF16 R12, R48.reuse, R58, R12 ;  /* 0x0000003a300c723c */ /* 0x040fe2000004180c */
[----:B------:R-:W2:Y:S03]  /*18190*/  LDSM.16.MT88.4 R56, [R184+0xb800] ;  /* 0x00b80000b838783b */ /* 0x000ea60000004200 */
[----:B------:R-:W-:Y:S04]  /*181a0*/  MUFU.EX2 R166, R166 ;  /* 0x000000a600a67308 */ /* 0x000fe80000000800 */
[C---:B-----5:R-:W-:Y:S04]  /*181b0*/  HMMA.16816.F32.BF16 R24, R48.reuse, R64, R24 ;  /* 0x000000403018723c */ /* 0x060fe80000041818 */
[----:B------:R-:W-:Y:S04]  /*181c0*/  MUFU.EX2 R165, R165 ;  /* 0x000000a500a57308 */ /* 0x000fe80000000800 */
[C---:B------:R-:W-:Y:S01]  /*181d0*/  HMMA.16816.F32.BF16 R28, R48.reuse, R66, R28 ;  /* 0x00000042301c723c */ /* 0x040fe2000004181c */
[----:B------:R-:W3:Y:S03]  /*181e0*/  LDSM.16.MT88.4 R64, [R186+0x9c00] ;  /* 0x009c0000ba40783b */ /* 0x000ee60000004200 */
[----:B------:R-:W-:Y:S04]  /*181f0*/  MUFU.EX2 R164, R164 ;  /* 0x000000a400a47308 */ /* 0x000fe80000000800 */
[C---:B------:R-:W-:Y:S04]  /*18200*/  HMMA.16816.F32.BF16 R16, R48.reuse, R72, R16 ;  /* 0x000000483010723c */ /* 0x040fe80000041810 */
[----:B------:R-:W-:Y:S04]  /*18210*/  MUFU.EX2 R163, R163 ;  /* 0x000000a300a37308 */ /* 0x000fe80000000800 */
[C---:B-1----:R-:W-:Y:S04]  /*18220*/  HMMA.16816.F32.BF16 R52, R48.reuse, R60, R52 ;  /* 0x0000003c3034723c */ /* 0x042fe80000041834 */
[----:B------:R-:W-:Y:S04]  /*18230*/  MUFU.EX2 R153, R153 ;  /* 0x0000009900997308 */ /* 0x000fe80000000800 */
[C---:B------:R-:W-:Y:S01]  /*18240*/  HMMA.16816.F32.BF16 R4, R48.reuse, R62, R4 ;  /* 0x0000003e3004723c */ /* 0x040fe20000041804 */
[----:B------:R-:W-:Y:S03]  /*18250*/  LDSM.16.MT88.4 R60, [R184+0xbc00] ;  /* 0x00bc0000b83c783b */ /* 0x000fe60000004200 */
[----:B------:R-:W-:Y:S04]  /*18260*/  MUFU.EX2 R168, R168 ;  /* 0x000000a800a87308 */ /* 0x000fe80000000800 */
[C---:B--2---:R-:W-:Y:S04]  /*18270*/  HMMA.16816.F32.BF16 R32, R48.reuse, R56, R32 ;  /* 0x000000383020723c */ /* 0x044fe80000041820 */
[----:B------:R-:W-:Y:S04]  /*18280*/  MUFU.EX2 R155, R155 ;  /* 0x0000009b009b7308 */ /* 0x000fe80000000800 */
[C---:B------:R-:W-:Y:S01]  /*18290*/  HMMA.16816.F32.BF16 R36, R48.reuse, R58, R36 ;  /* 0x0000003a3024723c */ /* 0x040fe20000041824 */
[----:B------:R-:W1:Y:S03]  /*182a0*/  LDSM.16.MT88.4 R56, [R186+0xbc00] ;  /* 0x00bc0000ba38783b */ /* 0x000e660000004200 */
[----:B------:R-:W-:Y:S04]  /*182b0*/  MUFU.EX2 R161, R161 ;  /* 0x000000a100a17308 */ /* 0x000fe80000000800 */
[C---:B------:R-:W-:Y:S01]  /*182c0*/  HMMA.16816.F32.BF16 R20, R48.reuse, R74, R20 ;  /* 0x0000004a3014723c */ /* 0x040fe20000041814 */
[----:B------:R-:W2:Y:S03]  /*182d0*/  LDSM.16.MT88.4 R72, [R184+0x9c00] ;  /* 0x009c0000b848783b */ /* 0x000ea60000004200 */
[----:B------:R-:W-:Y:S04]  /*182e0*/  MUFU.EX2 R154, R154 ;  /* 0x0000009a009a7308 */ /* 0x000fe80000000800 */
[C---:B------:R-:W-:Y:S04]  /*182f0*/  HMMA.16816.F32.BF16 R40, R48.reuse, R68, R40 ;  /* 0x000000443028723c */ /* 0x040fe80000041828 */
[----:B------:R-:W-:Y:S04]  /*18300*/  MUFU.EX2 R160, R160 ;  /* 0x000000a000a07308 */ /* 0x000fe80000000800 */
[----:B------:R-:W-:Y:S01]  /*18310*/  HMMA.16816.F32.BF16 R44, R48, R70, R44 ;  /* 0x00000046302c723c */ /* 0x000fe2000004182c */
[----:B------:R-:W4:Y:S03]  /*18320*/  LDSM.16.MT88.4 R68, [R186+0xdc00] ;  /* 0x00dc0000ba44783b */ /* 0x000f260000004200 */
[----:B------:R-:W-:Y:S03]  /*18330*/  MUFU.EX2 R167, R167 ;  /* 0x000000a700a77308 */ /* 0x000fe60000000800 */
[----:B------:R-:W-:Y:S01]  /*18340*/  F2FP.BF16.PACK_AB R48, R100, R95 ;  /* 0x0000005f6430723e */ /* 0x000fe200000010ff */
[----:B------:R-:W-:Y:S01]  /*18350*/  FADD.FTZ R95, R95, R90 ;  /* 0x0000005a5f5f7221 */ /* 0x000fe20000010000 */
[----:B------:R-:W-:Y:S01]  /*18360*/  F2FP.BF16.PACK_AB R49, R93, R92 ;  /* 0x0000005c5d31723e */ /* 0x000fe200000010ff */
[----:B------:R-:W-:Y:S01]  /*18370*/  FADD.FTZ R92, R92, R91 ;  /* 0x0000005b5c5c7221 */ /* 0x000fe20000010000 */
[----:B------:R-:W-:Y:S01]  /*18380*/  F2FP.BF16.PACK_AB R50, R102, R101 ;  /* 0x000000656632723e */ /* 0x000fe200000010ff */
[----:B------:R-:W-:Y:S01]  /*18390*/  MUFU.EX2 R152, R152 ;  /* 0x0000009800987308 */ /* 0x000fe20000000800 */
[----:B------:R-:W-:Y:S01]  /*183a0*/  F2FP.BF16.PACK_AB R51, R103, R94 ;  /* 0x0000005e6733723e */ /* 0x000fe200000010ff */
[----:B------:R-:W-:-:S02]  /*183b0*/  FADD.FTZ R93, R93, R92 ;  /* 0x0000005c5d5d7221 */ /* 0x000fc40000010000 */
[----:B------:R-:W-:Y:S02]  /*183c0*/  FADD.FTZ R100, R100, R95 ;  /* 0x0000005f64647221 */ /* 0x000fe40000010000 */
[----:B------:R-:W-:Y:S02]  /*183d0*/  FADD.FTZ R94, R94, R93 ;  /* 0x0000005d5e5e7221 */ /* 0x000fe40000010000 */
[----:B---3--:R-:W-:Y:S01]  /*183e0*/  HMMA.16816.F32.BF16 R8, R48, R64, R8 ;  /* 0x000000403008723c */ /* 0x008fe20000041808 */
[----:B------:R-:W-:Y:S01]  /*183f0*/  MUFU.EX2 R147, R147 ;  /* 0x0000009300937308 */ /* 0x000fe20000000800 */
[----:B------:R-:W-:Y:S02]  /*18400*/  FADD.FTZ R101, R101, R100 ;  /* 0x0000006465657221 */ /* 0x000fe40000010000 */
[----:B------:R-:W-:Y:S02]  /*18410*/  FADD.FTZ R103, R103, R94 ;  /* 0x0000005e67677221 */ /* 0x000fe40000010000 */
[----:B------:R-:W-:-:S02]  /*18420*/  FADD.FTZ R102, R102, R101 ;  /* 0x0000006566667221 */ /* 0x000fc40000010000 */
[C---:B------:R-:W-:Y:S01]  /*18430*/  HMMA.16816.F32.BF16 R12, R48.reuse, R66, R12 ;  /* 0x00000042300c723c */ /* 0x040fe2000004180c */
[----:B------:R-:W3:Y:S01]  /*18440*/  LDSM.16.MT88.4 R64, [R184+0xdc00] ;  /* 0x00dc0000b840783b */ /* 0x000ee20000004200 */
        /* <DEDUP_REMOVED lines=9> */
[----:B------:R-:W5:Y:S01]  /*184e0*/  LDSM.16.MT88.4 R60, [R186+0xc000] ;  /* 0x00c00000ba3c783b */ /* 0x000f620000004200 */
[----:B------:R-:W-:Y:S06]  /*184f0*/  MUFU.EX2 R144, R144 ;  /* 0x0000009000907308 */ /* 0x000fec0000000800 */
[C---:B--2---:R-:W-:Y:S02]  /*18500*/  HMMA.16816.F32.BF16 R16, R48.reuse, R72, R16 ;  /* 0x000000483010723c */ /* 0x044fe40000041810 */
[----:B------:R-:W-:Y:S06]  /*18510*/  MUFU.EX2 R151, R151 ;  /* 0x0000009700977308 */ /* 0x000fec0000000800 */
[C---:B------:R-:W-:Y:S01]  /*18520*/  HMMA.16816.F32.BF16 R20, R48.reuse, R74, R20 ;  /* 0x0000004a3014723c */ /* 0x040fe20000041814 */
[----:B------:R-:W2:Y:S01]  /*18530*/  LDSM.16.MT88.4 R72, [R184+0xa000] ;  /* 0x00a00000b848783b */ /* 0x000ea20000004200 */
[----:B------:R-:W-:Y:S06]  /*18540*/  MUFU.EX2 R142, R142 ;  /* 0x0000008e008e7308 */ /* 0x000fec0000000800 */
[C---:B----4-:R-:W-:Y:S02]  /*18550*/  HMMA.16816.F32.BF16 R40, R48.reuse, R68, R40 ;  /* 0x000000443028723c */ /* 0x050fe40000041828 */
[----:B------:R-:W-:Y:S06]  /*18560*/  MUFU.EX2 R121, R121 ;  /* 0x0000007900797308 */ /* 0x000fec0000000800 */
[C---:B------:R-:W-:Y:S01]  /*18570*/  HMMA.16816.F32.BF16 R44, R48.reuse, R70, R44 ;  /* 0x00000046302c723c */ /* 0x040fe2000004182c */
[----:B------:R-:W4:Y:S01]  /*18580*/  LDSM.16.MT88.4 R68, [R186+0xe000] ;  /* 0x00e00000ba44783b */ /* 0x000f220000004200 */
[----:B------:R-:W1:Y:S06]  /*18590*/  MUFU.EX2 R120, R120 ;  /* 0x0000007800787308 */ /* 0x000e6c0000000800 */
[C---:B---3--:R-:W-:Y:S02]  /*185a0*/  HMMA.16816.F32.BF16 R52, R48.reuse, R64, R52 ;  /* 0x000000403034723c */ /* 0x048fe40000041834 */
[----:B------:R-:W-:Y:S06]  /*185b0*/  MUFU.EX2 R211, R211 ;  /* 0x000000d300d37308 */ /* 0x000fec0000000800 */
[----:B------:R-:W-:Y:S01]  /*185c0*/  HMMA.16816.F32.BF16 R4, R48, R66, R4 ;  /* 0x000000423004723c */ /* 0x000fe20000041804 */
[----:B------:R-:W-:Y:S01]  /*185d0*/  LDSM.16.MT88.4 R64, [R184+0xe000] ;  /* 0x00e00000b840783b */ /* 0x000fe20000004200 */
[----:B-1----:R-:W-:-:S05]  /*185e0*/  F2FP.BF16.PACK_AB R97, R120, R121 ;  /* 0x000000797861723e */ /* 0x002fca00000010ff */
        /* <DEDUP_REMOVED lines=10> */
[----:B------:R-:W-:Y:S01]  /*18690*/  HMMA.16816.F32.BF16 R8, R48, R56, R8 ;  /* 0x000000383008723c */ /* 0x000fe20000041808 */
[----:B------:R-:W-:Y:S02]  /*186a0*/  FADD.FTZ R164, R164, R165 ;  /* 0x000000a5a4a47221 */ /* 0x000fe40000010000 */
[----:B------:R-:W-:Y:S02]  /*186b0*/  FADD.FTZ R2, R163, R2 ;  /* 0x00000002a3027221 */ /* 0x000fe40000010000 */
[----:B------:R-:W-:-:S03]  /*186c0*/  FADD.FTZ R3, R161, R164 ;  /* 0x000000a4a1037221 */ /* 0x000fc60000010000 */
[----:B------:R-:W-:Y:S01]  /*186d0*/  HMMA.16816.F32.BF16 R12, R48, R58, R12 ;  /* 0x0000003a300c723c */ /* 0x000fe2000004180c */
[----:B------:R-:W1:Y:S01]  /*186e0*/  LDSM.16.MT88.4 R56, [R184+0xc000] ;  /* 0x00c00000b838783b */ /* 0x000e620000004200 */
[----:B------:R-:W-:-:S06]  /*186f0*/  FADD.FTZ R3, R154, R3 ;  /* 0x000000039a037221 */ /* 0x000fcc0000010000 */
[C---:B-----5:R-:W-:Y:S08]  /*18700*/  HMMA.16816.F32.BF16 R24, R48.reuse, R60, R24 ;  /* 0x0000003c3018723c */ /* 0x060ff00000041818 */
[C---:B------:R-:W-:Y:S01]  /*18710*/  HMMA.16816.F32.BF16 R28, R48.reuse, R62, R28 ;  /* 0x0000003e301c723c */ /* 0x040fe2000004181c */
[----:B------:R-:W3:Y:S07]  /*18720*/  LDSM.16.MT88.4 R60, [R186+0xa400] ;  /* 0x00a40000ba3c783b */ /* 0x000eee0000004200 */
[C---:B--2---:R-:W-:Y:S08]  /*18730*/  HMMA.16816.F32.BF16 R16, R48.reuse, R72, R16 ;  /* 0x000000483010723c */ /* 0x044ff00000041810 */
[C---:B------:R-:W-:Y:S01]  /*18740*/  HMMA.16816.F32.BF16 R20, R48.reuse, R74, R20 ;  /* 0x0000004a3014723c */ /* 0x040fe20000041814 */
[----:B------:R-:W2:Y:S07]  /*18750*/  LDSM.16.MT88.4 R72, [R184+0xa400] ;  /* 0x00a40000b848783b */ /* 0x000eae0000004200 */
[C---:B----4-:R-:W-:Y:S08]  /*18760*/  HMMA.16816.F32.BF16 R40, R48.reuse, R68, R40 ;  /* 0x000000443028723c */ /* 0x050ff00000041828 */
        /* <DEDUP_REMOVED lines=9> */
[----:B------:R-:W-:Y:S01]  /*18800*/  F2FP.BF16.PACK_AB R49, R168, R153 ;  /* 0x00000099a831723e */ /* 0x000fe200000010ff */
[----:B------:R-:W-:Y:S01]  /*18810*/  FADD.FTZ R153, R153, R2 ;  /* 0x0000000299997221 */ /* 0x000fe20000010000 */
[C---:B------:R-:W-:Y:S01]  /*18820*/  F2FP.BF16.PACK_AB R50, R167.reuse, R160 ;  /* 0x000000a0a732723e */ /* 0x040fe200000010ff */
        /* <DEDUP_REMOVED lines=9> */
[----:B------:R-:W-:Y:S01]  /*188c0*/  HMMA.16816.F32.BF16 R12, R48, R62, R12 ;  /* 0x0000003e300c723c */ /* 0x000fe2000004180c */
[----:B------:R-:W3:Y:S01]  /*188d0*/  LDSM.16.MT88.4 R60, [R184+0xc400] ;  /* 0x00c40000b83c783b */ /* 0x000ee20000004200 */
[----:B------:R-:W-:Y:S01]  /*188e0*/  FADD.FTZ R2, R144, R3 ;  /* 0x0000000390027221 */ /* 0x000fe20000010000 */
[----:B------:R-:W-:-:S03]  /*188f0*/  MOV R3, R138 ;  /* 0x0000008a00037202 */ /* 0x000fc60000000f00 */
[----:B------:R-:W-:Y:S02]  /*18900*/  FADD.FTZ R2, R151, R2 ;  /* 0x0000000297027221 */ /* 0x000fe40000010000 */
[C---:B--2---:R-:W-:Y:S08]  /*18910*/  HMMA.16816.F32.BF16 R16, R48.reuse, R72, R16 ;  /* 0x000000483010723c */ /* 0x044ff00000041810 */
[C---:B------:R-:W-:Y:S01]  /*18920*/  HMMA.16816.F32.BF16 R20, R48.reuse, R74, R20 ;  /* 0x0000004a3014723c */ /* 0x040fe20000041814 */
[----:B------:R-:W2:Y:S07]  /*18930*/  LDSM.16.MT88.4 R72, [R186+0xa800] ;  /* 0x00a80000ba48783b */ /* 0x000eae0000004200 */
[C---:B-1----:R-:W-:Y:S08]  /*18940*/  HMMA.16816.F32.BF16 R24, R48.reuse, R56, R24 ;  /* 0x000000383018723c */ /* 0x042ff00000041818 */
[C---:B------:R-:W-:Y:S01]  /*18950*/  HMMA.16816.F32.BF16 R28, R48.reuse, R58, R28 ;  /* 0x0000003a301c723c */ /* 0x040fe2000004181c */
[----:B------:R-:W-:Y:S07]  /*18960*/  LDSM.16.MT88.4 R56, [R184+0xa800] ;  /* 0x00a80000b838783b */ /* 0x000fee0000004200 */
[C---:B----4-:R-:W-:Y:S08]  /*18970*/  HMMA.16816.F32.BF16 R40, R48.reuse, R68, R40 ;  /* 0x000000443028723c */ /* 0x050ff00000041828 */
[C---:B---3--:R-:W-:Y:S08]  /*18980*/  HMMA.16816.F32.BF16 R32, R48.reuse, R60, R32 ;  /* 0x0000003c3020723c */ /* 0x048ff00000041820 */
[C---:B------:R-:W-:Y:S01]  /*18990*/  HMMA.16816.F32.BF16 R36, R48.reuse, R62, R36 ;  /* 0x0000003e3024723c */ /* 0x040fe20000041824 */
[----:B------:R-:W1:Y:S07]  /*189a0*/  LDSM.16.MT88.4 R60, [R186+0xc800] ;  /* 0x00c80000ba3c783b */ /* 0x000e6e0000004200 */
[C---:B------:R-:W-:Y:S01]  /*189b0*/  HMMA.16816.F32.BF16 R44, R48.reuse, R70, R44 ;  /* 0x00000046302c723c */ /* 0x040fe2000004182c */
[----:B------:R-:W-:Y:S07]  /*189c0*/  LDSM.16.MT88.4 R68, [R186+0xe800] ;  /* 0x00e80000ba44783b */ /* 0x000fee0000004200 */
[C---:B------:R-:W-:Y:S07]  /*189d0*/  HMMA.16816.F32.BF16 R52, R48.reuse, R64, R52 ;  /* 0x000000403034723c */ /* 0x040fee0000041834 */
[----:B------:R-:W-:Y:S01]  /*189e0*/  F2FP.BF16.PACK_AB R64, R146, R145 ;  /* 0x000000919240723e */ /* 0x000fe200000010ff */
[----:B------:R-:W-:Y:S01]  /*189f0*/  HMMA.16816.F32.BF16 R4, R48, R66, R4 ;  /* 0x000000423004723c */ /* 0x000fe20000041804 */
[----:B------:R-:W3:Y:S01]  /*18a00*/  LDSM.16.MT88.4 R48, [R184+0xc800] ;  /* 0x00c80000b830783b */ /* 0x000ee20000004200 */
[----:B------:R-:W-:Y:S01]  /*18a10*/  F2FP.BF16.PACK_AB R65, R162, R147 ;  /* 0x00000093a241723e */ /* 0x000fe200000010ff */
[----:B------:R-:W-:-:S04]  /*18a20*/  FADD.FTZ R147, R147, R152 ;  /* 0x0000009893937221 */ /* 0x000fc80000010000 */
[----:B------:R-:W-:Y:S01]  /*18a30*/  F2FP.BF16.PACK_AB R66, R151, R144 ;  /* 0x000000909742723e */ /* 0x000fe200000010ff */
[----:B------:R-:W-:Y:S01]  /*18a40*/  FADD.FTZ R162, R162, R147 ;  /* 0x00000093a2a27221 */ /* 0x000fe20000010000 */
[----:B------:R-:W-:-:S03]  /*18a50*/  F2FP.BF16.PACK_AB R67, R142, R143 ;  /* 0x0000008f8e43723e */ /* 0x000fc600000010ff */
[----:B------:R-:W-:-:S04]  /*18a60*/  FADD.FTZ R143, R143, R162 ;  /* 0x000000a28f8f7221 */ /* 0x000fc80000010000 */
[----:B--2---:R-:W-:Y:S01]  /*18a70*/  HMMA.16816.F32.BF16 R8, R64, R72, R8 ;  /* 0x000000484008723c */ /* 0x004fe20000041808 */
[----:B------:R-:W-:-:S04]  /*18a80*/  FADD.FTZ R142, R142, R143 ;  /* 0x0000008f8e8e7221 */ /* 0x000fc80000010000 */
[----:B------:R-:W-:-:S03]  /*18a90*/  FADD.FTZ R121, R121, R142 ;  /* 0x0000008e79797221 */ /* 0x000fc60000010000 */
[----:B-1----:R-:W-:Y:S01]  /*18aa0*/  HMMA.16816.F32.BF16 R28, R64, R62, R28 ;  /* 0x0000003e401c723c */ /* 0x002fe2000004181c */
[----:B------:R-:W-:-:S06]  /*18ab0*/  FADD.FTZ R121, R120, R121 ;  /* 0x0000007978797221 */ /* 0x000fcc0000010000 */
[-CC-:B------:R-:W-:Y:S01]  /*18ac0*/  FFMA.FTZ R62, R122, R139.reuse, -R137.reuse ;  /* 0x0000008b7a3e7223 */ /* 0x180fe20000010889 */
[C---:B------:R-:W-:Y:S01]  /*18ad0*/  HMMA.16816.F32.BF16 R24, R64.reuse, R60, R24 ;  /* 0x0000003c4018723c */ /* 0x040fe20000041818 */
[-CC-:B------:R-:W-:Y:S02]  /*18ae0*/  FFMA.FTZ R63, R124, R139.reuse, -R137.reuse ;  /* 0x0000008b7c3f7223 */ /* 0x180fe40000010889 */
[-CC-:B------:R-:W-:Y:S02]  /*18af0*/  FFMA.FTZ R122, R126, R139.reuse, -R137.reuse ;  /* 0x0000008b7e7a7223 */ /* 0x180fe40000010889 */
[----:B------:R-:W-:Y:S02]  /*18b00*/  MUFU.EX2 R62, R62 ;  /* 0x0000003e003e7308 */ /* 0x000fe40000000800 */
[-C--:B------:R-:W-:Y:S01]  /*18b10*/  FFMA.FTZ R60, R125, R139.reuse, -R132 ;  /* 0x0000008b7d3c7223 */ /* 0x080fe20000010884 */
[C---:B------:R-:W-:Y:S01]  /*18b20*/  HMMA.16816.F32.BF16 R12, R64.reuse, R74, R12 ;  /* 0x0000004a400c723c */ /* 0x040fe2000004180c */
[----:B------:R-:W-:Y:S01]  /*18b30*/  FFMA.FTZ R61, R123, R139, -R137 ;  /* 0x0000008b7b3d7223 */ /* 0x000fe20000010889 */
[----:B------:R-:W-:Y:S03]  /*18b40*/  LDSM.16.MT88.4 R72, [R184+0xac00] ;  /* 0x00ac0000b848783b */ /* 0x000fe60000004200 */
[----:B------:R-:W1:Y:S03]  /*18b50*/  MUFU.EX2 R60, R60 ;  /* 0x0000003c003c7308 */ /* 0x000e660000000800 */
[C---:B------:R-:W-:Y:S05]  /*18b60*/  HMMA.16816.F32.BF16 R16, R64.reuse, R56, R16 ;  /* 0x000000384010723c */ /* 0x040fea0000041810 */
[----:B------:R-:W2:Y:S03]  /*18b70*/  MUFU.EX2 R61, R61 ;  /* 0x0000003d003d7308 */ /* 0x000ea60000000800 */
[C---:B------:R-:W-:Y:S01]  /*18b80*/  HMMA.16816.F32.BF16 R20, R64.reuse, R58, R20 ;  /* 0x0000003a4014723c */ /* 0x040fe20000041814 */
[----:B------:R-:W4:Y:S04]  /*18b90*/  LDSM.16.MT88.4 R56, [R184+0xe800] ;  /* 0x00e80000b838783b */ /* 0x000f280000004200 */
[----:B------:R-:W-:Y:S01]  /*18ba0*/  MUFU.EX2 R63, R63 ;  /* 0x0000003f003f7308 */ /* 0x000fe20000000800 */
[C---:B-1----:R-:W-:Y:S01]  /*18bb0*/  F2FP.BF16.PACK_AB R99, R211.reuse, R60 ;  /* 0x0000003cd363723e */ /* 0x042fe200000010ff */
[----:B------:R-:W-:Y:S01]  /*18bc0*/  FADD.FTZ R60, R60, R121 ;  /* 0x000000793c3c7221 */ /* 0x000fe20000010000 */
[----:B---3--:R-:W-:Y:S03]  /*18bd0*/  HMMA.16816.F32.BF16 R32, R64, R48, R32 ;  /* 0x000000304020723c */ /* 0x008fe60000041820 */
[----:B------:R-:W-:-:S02]  /*18be0*/  FADD.FTZ R211, R211, R60 ;  /* 0x0000003cd3d37221 */ /* 0x000fc40000010000 */
[----:B------:R-:W1:Y:S01]  /*18bf0*/  MUFU.EX2 R122, R122 ;  /* 0x0000007a007a7308 */ /* 0x000e620000000800 */
[C---:B--2---:R-:W-:Y:S01]  /*18c00*/  F2FP.BF16.PACK_AB R96, R62.reuse, R61 ;  /* 0x0000003d3e60723e */ /* 0x044fe200000010ff */
[----:B------:R-:W-:Y:S01]  /*18c10*/  FADD.FTZ R61, R61, R2 ;  /* 0x000000023d3d7221 */ /* 0x000fe20000010000 */
[----:B------:R-:W-:Y:S01]  /*18c20*/  HMMA.16816.F32.BF16 R36, R64, R50, R36 ;  /* 0x000000324024723c */ /* 0x000fe20000041824 */
[----:B------:R-:W2:Y:S01]  /*18c30*/  LDSM.16.MT88.4 R48, [R186+0xcc00] ;  /* 0x00cc0000ba30783b */ /* 0x000ea20000004200 */
[----:B------:R-:W-:Y:S01]  /*18c40*/  MOV R2, R136 ;  /* 0x0000008800027202 */ /* 0x000fe20000000f00 */
[----:B------:R-:W-:-:S05]  /*18c50*/  FADD.FTZ R62, R62, R61 ;  /* 0x0000003d3e3e7221 */ /* 0x000fca0000010000 */
[----:B------:R-:W-:Y:S01]  /*18c60*/  HMMA.16816.F32.BF16 R40, R64, R68, R40 ;  /* 0x000000444028723c */ /* 0x000fe20000041828 */
[----:B-1----:R-:W-:Y:S01]  /*18c70*/  F2FP.BF16.PACK_AB R98, R122, R63 ;  /* 0x0000003f7a62723e */ /* 0x002fe200000010ff */
[----:B------:R-:W-:-:S06]  /*18c80*/  FADD.FTZ R63, R63, R62 ;  /* 0x0000003e3f3f7221 */ /* 0x000fcc0000010000 */
[----:B------:R-:W-:Y:S01]  /*18c90*/  HMMA.16816.F32.BF16 R44, R64, R70, R44 ;  /* 0x00000046402c723c */ /* 0x000fe2000004182c */
[----:B------:R-:W-:-:S07]  /*18ca0*/  FADD.FTZ R210, R122, R63 ;  /* 0x0000003f7ad27221 */ /* 0x000fce0000010000 */
[C---:B------:R-:W-:Y:S01]  /*18cb0*/  HMMA.16816.F32.BF16 R112, R96.reuse, R108, R8 ;  /* 0x0000006c6070723c */ /* 0x040fe20000041808 */
[----:B------:R-:W1:Y:S07]  /*18cc0*/  LDSM.16.MT88.4 R8, [R184+0xcc00] ;  /* 0x00cc0000b808783b */ /* 0x000e6e0000004200 */
[----:B------:R-:W-:Y:S01]  /*18cd0*/  HMMA.16816.F32.BF16 R108, R96, R110, R12 ;  /* 0x0000006e606c723c */ /* 0x000fe2000004180c */
[----:B------:R-:W3:Y:S07]  /*18ce0*/  LDSM.16.MT88.4 R12, [R184+0xec00] ;  /* 0x00ec0000b80c783b */ /* 0x000eee0000004200 */
[C---:B----4-:R-:W-:Y:S08]  /*18cf0*/  HMMA.16816.F32.BF16 R52, R64.reuse, R56, R52 ;  /* 0x000000384034723c */ /* 0x050ff00000041834 */
[----:B------:R-:W-:Y:S08]  /*18d00*/  HMMA.16816.F32.BF16 R4, R64, R58, R4 ;  /* 0x0000003a4004723c */ /* 0x000ff00000041804 */
[C---:B------:R-:W-:Y:S08]  /*18d10*/  HMMA.16816.F32.BF16 R68, R96.reuse, R72, R16 ;  /* 0x000000486044723c */ /* 0x040ff00000041810 */
[C---:B------:R-:W-:Y:S08]  /*18d20*/  HMMA.16816.F32.BF16 R92, R96.reuse, R104, R40 ;  /* 0x00000068605c723c */ /* 0x040ff00000041828 */
[C---:B------:R-:W-:Y:S08]  /*18d30*/  HMMA.16816.F32.BF16 R72, R96.reuse, R74, R20 ;  /* 0x0000004a6048723c */ /* 0x040ff00000041814 */
[C---:B--2---:R-:W-:Y:S08]  /*18d40*/  HMMA.16816.F32.BF16 R76, R96.reuse, R48, R24 ;  /* 0x00000030604c723c */ /* 0x044ff00000041818 */
[C---:B------:R-:W-:Y:S08]  /*18d50*/  HMMA.16816.F32.BF16 R80, R96.reuse, R50, R28 ;  /* 0x000000326050723c */ /* 0x040ff0000004181c */
[C---:B-1----:R-:W-:Y:S08]  /*18d60*/  HMMA.16816.F32.BF16 R84, R96.reuse, R8, R32 ;  /* 0x000000086054723c */ /* 0x042ff00000041820 */
[C---:B------:R-:W-:Y:S08]  /*18d70*/  HMMA.16816.F32.BF16 R88, R96.reuse, R10, R36 ;  /* 0x0000000a6058723c */ /* 0x040ff00000041824 */
[C---:B------:R-:W-:Y:S08]  /*18d80*/  HMMA.16816.F32.BF16 R104, R96.reuse, R106, R44 ;  /* 0x0000006a6068723c */ /* 0x040ff0000004182c */
[C---:B---3--:R-:W-:Y:S08]  /*18d90*/  HMMA.16816.F32.BF16 R100, R96.reuse, R12, R52 ;  /* 0x0000000c6064723c */ /* 0x048ff00000041834 */
[----:B------:R-:W-:Y:S08]  /*18da0*/  HMMA.16816.F32.BF16 R96, R96, R14, R4 ;  /* 0x0000000e6060723c */ /* 0x000ff00000041804 */
.L_x_2440:
[----:B------:R-:W-:-:S13]  /*18db0*/  ISETP.GE.AND P0, PT, R205, 0x1, PT ;  /* 0x00000001cd00780c */ /* 0x000fda0003f06270 */
[----:B------:R-:W-:Y:S05]  /*18dc0*/  @!P0 BRA `(.L_x_2449) ;  /* 0x0000461000008947 */ /* 0x000fea0003800000 */
[----:B------:R-:W-:Y:S02]  /*18dd0*/  MOV R123, R2 ;  /* 0x00000002007b7202 */ /* 0x000fe40000000f00 */
[----:B------:R-:W-:Y:S02]  /*18de0*/  MOV R121, R3 ;  /* 0x0000000300797202 */ /* 0x000fe40000000f00 */
.L_x_2458:
[----:B------:R-:W-:Y:S04]  /*18df0*/  DEPBAR.LE SB0, 0x0 ;  /* 0x000080000000791a */ /* 0x000fe80000000000 */
[----:B------:R-:W-:Y:S01]  /*18e00*/  WARPSYNC 0xffffffff ;  /* 0xffffffff00007948 */ /* 0x000fe20003800000 */
[----:B------:R-:W-:Y:S06]  /*18e10*/  BAR.SYNC.DEFER_BLOCKING 0x0 ;  /* 0x0000000000007b1d */ /* 0x000fec0000010000 */
[----:B------:R-:W-:Y:S01]  /*18e20*/  BSSY B0, `(.L_x_2450) ;  /* 0x0000044000007945 */ /* 0x000fe20003800000 */
[----:B------:R-:W-:-:S05]  /*18e30*/  @!P3 BRA `(.L_x_2451) ;  /* 0x000003f00000b947 */ /* 0x000fca0003800000 */
[----:B------:R-:W-:Y:S01]  /*18e40*/  IMAD.SHL.U32 R10, R205, 0x80, RZ ;  /* 0x00000080cd0a7824 */ /* 0x000fe200078e00ff */
[----:B------:R-:W2:Y:S04]  /*18e50*/  LD.E R9, [R118.64+0x170] ;  /* 0x0001700476097980 */ /* 0x000ea8000c101900 */
[----:B------:R-:W-:Y:S02]  /*18e60*/  IABS R5, R10 ;  /* 0x0000000a00057213 */ /* 0x000fe40000000000 */
        /* <DEDUP_REMOVED lines=8> */
[-C--:B------:R-:W-:Y:S04]  /*18ef0*/  LOP3.LUT R10, R10, R9.reuse, RZ, 0x3c, !PT ;  /* 0x000000090a0a7212 */ /* 0x080fe800078e3cff */
[----:B------:R-:W-:Y:S01]  /*18f00*/  ISETP.GE.AND P2, PT, R10, RZ, PT ;  /* 0x000000ff0a00720c */ /* 0x000fe20003f46270 */
[--C-:B-1----:R-:W-:Y:S02]  /*18f10*/  IMAD.MOV R3, RZ, RZ, -R13.reuse ;  /* 0x000000ffff037224 */ /* 0x102fe400078e0a0d */
[----:B------:R-:W-:Y:S02]  /*18f20*/  IMAD.MOV.U32 R12, RZ, RZ, RZ ;  /* 0x000000ffff0c7224 */ /* 0x000fe400078e00ff */
[----:B------:R-:W-:Y:S01]  /*18f30*/  IMAD R8, R3, R6, RZ ;  /* 0x0000000603087224 */ /* 0x000fe200078e02ff */
[----:B------:R-:W-:Y:S02]  /*18f40*/  IABS R3, R2 ;  /* 0x0000000200037213 */ /* 0x000fe40000000000 */
[----:B------:R-:W-:Y:S01]  /*18f50*/  LOP3.LUT R2, R2, R9, RZ, 0x3c, !PT ;  /* 0x0000000902027212 */ /* 0x000fe200078e3cff */
[----:B------:R-:W-:Y:S02]  /*18f60*/  IMAD.HI.U32 R8, R13, R8, R12 ;  /* 0x000000080d087227 */ /* 0x000fe400078e000c */
[----:B------:R-:W2:Y:S01]  /*18f70*/  LD.E.64 R12, [R118.64+0x28] ;  /* 0x00002804760c7980 */ /* 0x000ea2000c101b00 */
[----:B------:R-:W-:Y:S03]  /*18f80*/  ISETP.GE.AND P0, PT, R2, RZ, PT ;  /* 0x000000ff0200720c */ /* 0x000fe60003f06270 */
        /* <DEDUP_REMOVED lines=19> */
[----:B------:R-:W-:Y:S01]  /*190c0*/  SEL R5, R5, R8, !P1 ;  /* 0x0000000805057207 */ /* 0x000fe20004800000 */
[----:B------:R-:W3:Y:S01]  /*190d0*/  LD.E.64 R6, [R118.64+0x40] ;  /* 0x0000400476067980 */ /* 0x000ee2000c101b00 */
        /* <DEDUP_REMOVED lines=9> */
[-C--:B---3--:R-:W-:Y:S02]  /*19170*/  IMAD R4, R7, R9.reuse, RZ ;  /* 0x0000000907047224 */ /* 0x088fe400078e02ff */
[C---:B------:R-:W-:Y:S04]  /*19180*/  IMAD.WIDE.U32 R8, R6.reuse, R9, RZ ;  /* 0x0000000906087225 */ /* 0x040fe800078e00ff */
[----:B------:R-:W-:Y:S04]  /*19190*/  IMAD R4, R6, R5, R4 ;  /* 0x0000000506047224 */ /* 0x000fe800078e0204 */
[----:B------:R-:W-:Y:S02]  /*191a0*/  IMAD.IADD R9, R9, 0x1, R4 ;  /* 0x0000000109097824 */ /* 0x000fe400078e0204 */
[----:B----4-:R-:W-:Y:S04]  /*191b0*/  IMAD.IADD R3, R2, 0x1, -R3 ;  /* 0x0000000102037824 */ /* 0x010fe800078e0a03 */
[----:B--2---:R-:W-:Y:S01]  /*191c0*/  IMAD R5, R13, R3, RZ ;  /* 0x000000030d057224 */ /* 0x004fe200078e02ff */
[----:B------:R-:W-:Y:S01]  /*191d0*/  SHF.R.S32.HI R2, RZ, 0x1f, R3 ;  /* 0x0000001fff027819 */ /* 0x000fe20000011403 */
[----:B------:R-:W-:Y:S04]  /*191e0*/  IMAD.WIDE.U32 R8, R3, R12, R8 ;  /* 0x0000000c03087225 */ /* 0x000fe800078e0008 */
[----:B------:R-:W-:Y:S02]  /*191f0*/  IMAD R5, R12, R2, R5 ;  /* 0x000000020c057224 */ /* 0x000fe400078e0205 */
[----:B------:R-:W-:Y:S02]  /*19200*/  IMAD.MOV.U32 R3, RZ, RZ, R8 ;  /* 0x000000ffff037224 */ /* 0x000fe400078e0008 */
[----:B------:R-:W-:Y:S01]  /*19210*/  IMAD.IADD R4, R9, 0x1, R5 ;  /* 0x0000000109047824 */ /* 0x000fe200078e0205 */
[----:B------:R-:W-:-:S05]  /*19220*/  BRA `(.L_x_2452) ;  /* 0x0000003000007947 */ /* 0x000fca0003800000 */
.L_x_2451:
[----:B------:R-:W2:Y:S02]  /*19230*/  LD.E R3, [R118.64+0x40] ;  /* 0x0000400476037980 */ /* 0x000ea4000c101900 */
[----:B--2---:R-:W-:Y:S04]  /*19240*/  LEA R3, -R3, RZ, 0x7 ;  /* 0x000000ff03037211 */ /* 0x004fe800078e39ff */
[----:B------:R-:W-:Y:S02]  /*19250*/  SHF.R.S32.HI R4, RZ, 0x1f, R3 ;  /* 0x0000001fff047819 */ /* 0x000fe40000011403 */
.L_x_2452:
[----:B------:R-:W-:Y:S05]  /*19260*/  BSYNC B0 ;  /* 0x0000000000007941 */ /* 0x000fea0003800000 */
.L_x_2450:
[C---:B------:R-:W-:Y:S01]  /*19270*/  LOP3.LUT P5, RZ, R206.reuse, 0x1, RZ, 0xc0, !PT ;  /* 0x00000001ceff7812 */ /* 0x040fe200078ac0ff */
[----:B------:R-:W-:Y:S01]  /*19280*/  BSSY B1, `(.L_x_2453) ;  /* 0x000019a000017945 */ /* 0x000fe20003800000 */
[C---:B------:R-:W-:Y:S02]  /*19290*/  LEA R2, P1, R3.reuse, R148, 0x1 ;  /* 0x0000009403027211 */ /* 0x040fe400078208ff */
[C---:B------:R-:W-:Y:S02]  /*192a0*/  LOP3.LUT P4, RZ, R206.reuse, 0x2, RZ, 0xc0, !PT ;  /* 0x00000002ceff7812 */ /* 0x040fe4000788c0ff */
[CC--:B------:R-:W-:Y:S02]  /*192b0*/  IADD3 R7, P0, R3.reuse, R190.reuse, RZ ;  /* 0x000000be03077210 */ /* 0x0c0fe40007f1e0ff */
[-C--:B------:R-:W-:Y:S02]  /*192c0*/  LEA.HI.X R3, R3, R149.reuse, R4, 0x1, P1 ;  /* 0x0000009503037211 */ /* 0x080fe400008f0c04 */
[----:B------:R-:W-:Y:S01]  /*192d0*/  LOP3.LUT P2, RZ, R206, 0x4, RZ, 0xc0, !PT ;  /* 0x00000004ceff7812 */ /* 0x000fe2000784c0ff */
[--C-:B------:R-:W-:Y:S01]  /*192e0*/  IMAD.X R6, R4, 0x1, R191.reuse, P0 ;  /* 0x0000000104067824 */ /* 0x100fe200000e06bf */
[C---:B------:R-:W-:Y:S01]  /*192f0*/  IADD3 R5, P0, R7.reuse, R190, RZ ;  /* 0x000000be07057210 */ /* 0x040fe20007f1e0ff */
[----:B------:R-:W-:Y:S01]  /*19300*/  @!PT LDS RZ, [RZ] ;  /* 0x00000000fffff984 */ /* 0x000fe20000000800 */
[----:B------:R-:W-:Y:S01]  /*19310*/  @!PT LDS RZ, [RZ] ;  /* 0x00000000fffff984 */ /* 0x000fe20000000800 */
[----:B------:R-:W-:Y:S01]  /*19320*/  @!PT LDS RZ, [RZ] ;  /* 0x00000000fffff984 */ /* 0x000fe20000000800 */
[----:B------:R1:W-:Y:S01]  /*19330*/  @P5 LDGSTS.E.BYPASS.LTC128B.128 [R204+0x9000], [R2.64] ;  /* 0x0900000002cc5fae */ /* 0x0003e2000b901d44 */
[CC--:B------:R-:W-:Y:S03]  /*19340*/  @P5 LEA R14, P6, R7.reuse, R148.reuse, 0x1 ;  /* 0x00000094070e5211 */ /* 0x0c0fe600078c08ff */
[----:B------:R-:W-:Y:S01]  /*19350*/  @!P5 STS [R204+0x9000], RZ ;  /* 0x009000ffcc00d388 */ /* 0x000fe20000000800 */
[CCC-:B------:R-:W-:Y:S01]  /*19360*/  @P5 LEA.HI.X R15, R7.reuse, R149.reuse, R6.reuse, 0x1, P6 ;  /* 0x00000095070f5211 */ /* 0x1c0fe200030f0c06 */
[--C-:B------:R-:W-:Y:S01]  /*19370*/  IMAD.X R4, R6, 0x1, R191.reuse, P0 ;  /* 0x0000000106047824 */ /* 0x100fe200000e06bf */
[-C--:B------:R-:W-:Y:S01]  /*19380*/  @P4 LEA R10, P1, R7, R148.reuse, 0x1 ;  /* 0x00000094070a4211 */ /* 0x080fe200078208ff */
[----:B------:R-:W-:Y:S01]  /*19390*/  @!P5 STS [R204+0x9004], RZ ;  /* 0x009004ffcc00d388 */ /* 0x000fe20000000800 */
[-C--:B------:R-:W-:Y:S02]  /*193a0*/  @P5 LEA R12, P6, R5, R148.reuse, 0x1 ;  /* 0x00000094050c5211 */ /* 0x080fe400078c08ff */
[CC--:B------:R-:W-:Y:S01]  /*193b0*/  @P4 LEA.HI.X R11, R7.reuse, R149.reuse, R6, 0x1, P1 ;  /* 0x00000095070b4211 */ /* 0x0c0fe200008f0c06 */
[----:B------:R-:W-:Y:S01]  /*193c0*/  @!P5 STS.64 [R204+0x9008], RZ ;  /* 0x009008ffcc00d388 */ /* 0x000fe20000000a00 */
[-C--:B------:R-:W-:Y:S02]  /*193d0*/  @P2 LEA R8, P0, R7, R148.reuse, 0x1 ;  /* 0x0000009407082211 */ /* 0x080fe400078008ff */
[-C--:B------:R-:W-:Y:S01]  /*193e0*/  @P5 LEA.HI.X R13, R5, R149.reuse, R4, 0x1, P6 ;  /* 0x00000095050d5211 */ /* 0x080fe200030f0c04 */
[----:B------:R-:W-:Y:S01]  /*193f0*/  @!PT LDS RZ, [RZ] ;  /* 0x00000000fffff984 */ /* 0x000fe20000000800 */
[----:B------:R-:W-:Y:S01]  /*19400*/  @!PT LDS RZ, [RZ] ;  /* 0x00000000fffff984 */ /* 0x000fe20000000800 */
[----:B------:R-:W-:Y:S01]  /*19410*/  @!PT LDS RZ, [RZ] ;  /* 0x00000000fffff984 */ /* 0x000fe20000000800 */
[----:B------:R1:W-:Y:S01]  /*19420*/  @P4 LDGSTS.E.BYPASS.LTC128B.128 [R204+0xb000], [R2.64+0x40] ;  /* 0x0b00004002cc4fae */ /* 0x0003e2000b901d44 */
[-C--:B------:R-:W-:Y:S02]  /*19430*/  @P2 LEA.HI.X R9, R7, R149.reuse, R6, 0x1, P0 ;  /* 0x0000009507092211 */ /* 0x080fe400000f0c06 */
        /* <DEDUP_REMOVED lines=66> */
[----:B------:R-:W2:Y:S04]  /*19860*/  LDSM.16.M88.4 R132, [R188+0x3400] ;  /* 0x00340000bc84783b */ /* 0x000ea80000000200 */
[----:B------:R-:W5:Y:S04]  /*19870*/  LDSM.16.M88.4 R136, [R188+0x3800] ;  /* 0x00380000bc88783b */ /* 0x000f680000000200 */
[----:B------:R-:W0:Y:S04]  /*19880*/  LDGDEPBAR ;  /* 0x00000000000079af */ /* 0x000e280000000000 */
[----:B------:R-:W2:Y:S04]  /*19890*/  LDSM.16.M88.4 R140, [R188+0x3c00] ;  /* 0x003c0000bc8c783b */ /* 0x000ea80000000200 */
[----:B------:R-:W4:Y:S04]  /*198a0*/  LDSM.16.M88.4 R144, [R188+0x4000] ;  /* 0x00400000bc90783b */ /* 0x000f280000000200 */
[----:B------:R-:W4:Y:S04]  /*198b0*/  LDSM.16.M88.4 R48, [R188+0x4400] ;  /* 0x00440000bc30783b */ /* 0x000f280000000200 */
[----:B------:R-:W5:Y:S04]  /*198c0*/  LDSM.16.M88.4 R56, [R188+0x4800] ;  /* 0x00480000bc38783b */ /* 0x000f680000000200 */
[----:B------:R-:W5:Y:S04]  /*198d0*/  LDSM.16.M88.4 R64, [R188+0x4c00] ;  /* 0x004c0000bc40783b */ /* 0x000f680000000200 */
[----:B------:R-:W-:Y:S01]  /*198e0*/  LDSM.16.M88.4 R148, [R185+0x4000] ;  /* 0x00400000b994783b */ /* 0x000fe20000000200 */
[C---:B-1----:R-:W-:Y:S03]  /*198f0*/  HMMA.16816.F32.BF16 R4, R124.reuse, R128, RZ ;  /* 0x000000807c04723c */ /* 0x042fe600000418ff */
        /* <DEDUP_REMOVED lines=8> */
[C---:B----4-:R-:W-:Y:S03]  /*19980*/  HMMA.16816.F32.BF16 R16, R124.reuse, R134, RZ ;  /* 0x000000867c10723c */ /* 0x050fe600000418ff */
[----:B------:R-:W1:Y:S04]  /*19990*/  LDSM.16.M88.4 R132, [R185+0x3000] ;  /* 0x00300000b984783b */ /* 0x000e680000000200 */
[----:B------:R-:W-:Y:S01]  /*199a0*/  LDSM.16.M88.4 R172, [R189+0x2000] ;  /* 0x00200000bdac783b */ /* 0x000fe20000000200 */
[C---:B-----5:R-:W-:Y:S03]  /*199b0*/  HMMA.16816.F32.BF16 R20, R124.reuse, R136, RZ ;  /* 0x000000887c14723c */ /* 0x060fe600000418ff */
[----:B------:R-:W-:Y:S04]  /*199c0*/  LDSM.16.M88.4 R176, [R188+0x7000] ;  /* 0x00700000bcb0783b */ /* 0x000fe80000000200 */
[----:B------:R-:W-:Y:S01]  /*199d0*/  LDSM.16.M88.4 R180, [R185+0x8800] ;  /* 0x00880000b9b4783b */ /* 0x000fe20000000200 */
[C---:B------:R-:W-:Y:S03]  /*199e0*/  HMMA.16816.F32.BF16 R24, R124.reuse, R138, RZ ;  /* 0x0000008a7c18723c */ /* 0x040fe600000418ff */
[----:B------:R-:W2:Y:S05]  /*199f0*/  LDSM.16.M88.4 R136, [R185+0x3400] ;  /* 0x00340000b988783b */ /* 0x000eaa0000000200 */
        /* <DEDUP_REMOVED lines=31> */
[C---:B-1----:R-:W-:Y:S08]  /*19bf0*/  HMMA.16816.F32.BF16 R52, R128.reuse, R132, R52 ;  /* 0x000000848034723c */ /* 0x042ff00000041834 */
[C---:B------:R-:W-:Y:S01]  /*19c00*/  HMMA.16816.F32.BF16 R56, R128.reuse, R134, R56 ;  /* 0x000000868038723c */ /* 0x040fe20000041838 */
[----:B------:R-:W-:Y:S07]  /*19c10*/  LDSM.16.M88.4 R132, [R187+0x1000] ;  /* 0x00100000bb84783b */ /* 0x000fee0000000200 */
[C---:B--2---:R-:W-:Y:S08]  /*19c20*/  HMMA.16816.F32.BF16 R60, R128.reuse, R136, R60 ;  /* 0x00000088803c723c */ /* 0x044ff0000004183c */
        /* <DEDUP_REMOVED lines=98> */
[C---:B------:R-:W-:Y:S02]  /*1a250*/  IADD3 R125, R127.reuse, -0x100, RZ ;  /* 0xffffff007f7d7810 */ /* 0x040fe40007ffe0ff */
[----:B------:R-:W-:Y:S02]  /*1a260*/  IADD3 R127, R127, -0x80, RZ ;  /* 0xffffff807f7f7810 */ /* 0x000fe40007ffe0ff */
[-C--:B--2---:R-:W-:Y:S02]  /*1a270*/  IABS R122, R128.reuse ;  /* 0x00000080007a7213 */ /* 0x084fe40000000000 */
[-C--:B------:R-:W-:Y:S02]  /*1a280*/  IABS R120, R128.reuse ;  /* 0x0000008000787213 */ /* 0x080fe40000000000 */
[----:B------:R-:W1:Y:S03]  /*1a290*/  I2F.RP R2, R122 ;  /* 0x0000007a00027306 */ /* 0x000e660000209400 */
[----:B------:R-:W-:Y:S07]  /*1a2a0*/  IMAD.MOV R120, RZ, RZ, -R120 ;  /* 0x000000ffff787224 */ /* 0x000fee00078e0a78 */
[----:B-1----:R-:W1:Y:S02]  /*1a2b0*/  MUFU.RCP R2, R2 ;  /* 0x0000000200027308 */ /* 0x002e640000001000 */
[----:B-1----:R-:W-:Y:S02]  /*1a2c0*/  IADD3 R130, R2, 0xffffffe, RZ ;  /* 0x0ffffffe02827810 */ /* 0x002fe40007ffe0ff */
[----:B------:R-:W-:Y:S06]  /*1a2d0*/  IABS R2, R127 ;  /* 0x0000007f00027213 */ /* 0x000fec0000000000 */
[----:B------:R-:W1:Y:S01]  /*1a2e0*/  F2I.FTZ.U32.TRUNC.NTZ R131, R130 ;  /* 0x0000008200837305 */ /* 0x000e62000021f000 */
[----:B------:R-:W-:Y:S01]  /*1a2f0*/  LOP3.LUT R127, R127, R128, RZ, 0x3c, !PT ;  /* 0x000000807f7f7212 */ /* 0x000fe200078e3cff */
[--C-:B-1----:R-:W-:Y:S02]  /*1a300*/  IMAD.MOV R3, RZ, RZ, -R131.reuse ;  /* 0x000000ffff037224 */ /* 0x102fe400078e0a83 */
[----:B------:R-:W-:Y:S02]  /*1a310*/  IMAD.MOV.U32 R130, RZ, RZ, RZ ;  /* 0x000000ffff827224 */ /* 0x000fe400078e00ff */
[----:B------:R-:W-:Y:S01]  /*1a320*/  IMAD R126, R3, R122, RZ ;  /* 0x0000007a037e7224 */ /* 0x000fe200078e02ff */
[----:B------:R-:W-:Y:S02]  /*1a330*/  IABS R3, R125 ;  /* 0x0000007d00037213 */ /* 0x000fe40000000000 */
[----:B------:R-:W-:Y:S01]  /*1a340*/  LOP3.LUT R125, R125, R128, RZ, 0x3c, !PT ;  /* 0x000000807d7d7212 */ /* 0x000fe200078e3cff */
[----:B------:R-:W-:Y:S02]  /*1a350*/  IMAD.HI.U32 R126, R131, R126, R130 ;  /* 0x0000007e837e7227 */ /* 0x000fe400078e0082 */
[----:B------:R-:W2:Y:S04]  /*1a360*/  LD.E.64 R130, [R118.64+0x20] ;  /* 0x0000200476827980 */ /* 0x000ea8000c101b00 */
[----:B------:R-:W-:Y:S04]  /*1a370*/  IMAD.HI.U32 R124, R126, R3, RZ ;  /* 0x000000037e7c7227 */ /* 0x000fe800078e00ff */
[----:B------:R-:W-:Y:S02]  /*1a380*/  IMAD R3, R124, R120, R3 ;  /* 0x000000787c037224 */ /* 0x000fe400078e0203 */
[----:B------:R-:W-:Y:S03]  /*1a390*/  IMAD.HI.U32 R129, R126, R2, RZ ;  /* 0x000000027e817227 */ /* 0x000fe600078e00ff */
[C---:B------:R-:W-:Y:S01]  /*1a3a0*/  ISETP.GT.U32.AND P6, PT, R122.reuse, R3, PT ;  /* 0x000000037a00720c */ /* 0x040fe20003fc4070 */
        /* <DEDUP_REMOVED lines=11> */
[----:B------:R-:W-:Y:S02]  /*1a460*/  ISETP.GE.AND P1, PT, R127, RZ, PT ;  /* 0x000000ff7f00720c */ /* 0x000fe40003f26270 */
[----:B------:R-:W3:Y:S01]  /*1a470*/  LD.E.64 R126, [R118.64+0x38] ;  /* 0x00003804767e7980 */ /* 0x000ee2000c101b00 */
        /* <DEDUP_REMOVED lines=27> */
.L_x_2456:
[----:B------:R-:W2:Y:S02]  /*1a630*/  LD.E R127, [R118.64+0x38] ;  /* 0x00003804767f7980 */ /* 0x000ea4000c101900 */
[----:B--2---:R-:W-:Y:S04]  /*1a640*/  LEA R127, -R127, RZ, 0x7 ;  /* 0x000000ff7f7f7211 */ /* 0x004fe800078e39ff */
[----:B------:R-:W-:Y:S02]  /*1a650*/  SHF.R.S32.HI R2, RZ, 0x1f, R127 ;  /* 0x0000001fff027819 */ /* 0x000fe4000001147f */
.L_x_2457:
[----:B------:R-:W-:Y:S05]  /*1a660*/  BSYNC B0 ;  /* 0x0000000000007941 */ /* 0x000fea0003800000 */
.L_x_2455:
        /* <DEDUP_REMOVED lines=29> */
[CC--:B------:R-:W-:Y:S02]  /*1a840*/  @P2 LEA.HI.X R135, R3.reuse, R195.reuse, R2, 0x1, P0 ;  /* 0x000000c303872211 */ /* 0x0c0fe400000f0c02 */
[----:B------:R-:W-:Y:S01]  /*1a850*/  IADD3 R120, P6, R3, R192, RZ ;  /* 0x000000c003787210 */ /* 0x000fe20007fde0ff */
[----:B------:R-:W-:Y:S01]  /*1a860*/  @!PT LDS RZ, [RZ] ;  /* 0x00000000fffff984 */ /* 0x000fe20000000800 */
[----:B------:R-:W-:Y:S01]  /*1a870*/  @!PT LDS RZ, [RZ] ;  /* 0x00000000fffff984 */ /* 0x000fe20000000800 */
[----:B------:R-:W-:Y:S01]  /*1a880*/  @!PT LDS RZ, [RZ] ;  /* 0x00000000fffff984 */ /* 0x000fe20000000800 */
[----:B------:R1:W-:Y:S03]  /*1a890*/  @P2 LDGSTS.E.BYPASS.LTC128B.128 [R204+0x7000], [R132.64+0x80] ;  /* 0x0700008084cc2fae */ /* 0x0003e6000b901d44 */
[CC--:B------:R-:W-:Y:S01]  /*1a8a0*/  @P4 LEA R138, P1, R120.reuse, R194.reuse, 0x1 ;  /* 0x000000c2788a4211 */ /* 0x0c0fe200078208ff */
[----:B------:R1:W-:Y:S01]  /*1a8b0*/  @!P2 STS.128 [R204+0x7000], RZ ;  /* 0x007000ffcc00a388 */ /* 0x0003e20000000c00 */
[-C--:B------:R-:W-:Y:S01]  /*1a8c0*/  @P2 LEA R142, P0, R120, R194.reuse, 0x1 ;  /* 0x000000c2788e2211 */ /* 0x080fe200078008ff */
[----:B------:R-:W-:Y:S01]  /*1a8d0*/  IMAD.X R2, R2, 0x1, R193, P6 ;  /* 0x0000000102027824 */ /* 0x000fe200030e06c1 */
[C---:B------:R-:W-:Y:S01]  /*1a8e0*/  @P5 LEA R140, P6, R120.reuse, R194, 0x1 ;  /* 0x000000c2788c5211 */ /* 0x040fe200078c08ff */
[----:B------:R-:W-:Y:S01]  /*1a8f0*/  @!PT LDS RZ, [RZ] ;  /* 0x00000000fffff984 */ /* 0x000fe20000000800 */
[----:B------:R-:W-:Y:S01]  /*1a900*/  @!PT LDS RZ, [RZ] ;  /* 0x00000000fffff984 */ /* 0x000fe20000000800 */
[----:B------:R-:W-:Y:S01]  /*1a910*/  @!PT LDS RZ, [RZ] ;  /* 0x00000000fffff984 */ /* 0x000fe20000000800 */
[----:B------:R1:W-:Y:S01]  /*1a920*/  @P5 LDGSTS.E.BYPASS.LTC128B.128 [R204+0x3800], [R130.64] ;  /* 0x0380000082cc5fae */ /* 0x0003e2000b901d44 */
[----:B------:R-:W-:Y:S02]  /*1a930*/  IMAD.MOV.U32 R194, RZ, RZ, R132 ;  /* 0x000000ffffc27224 */ /* 0x000fe400078e0084 */
[CCC-:B------:R-:W-:Y:S01]  /*1a940*/  @P5 LEA.HI.X R141, R120.reuse, R195.reuse, R2.reuse, 0x1, P6 ;  /* 0x000000c3788d5211 */ /* 0x1c0fe200030f0c02 */
[----:B------:R1:W-:Y:S01]  /*1a950*/  @!P5 STS.128 [R204+0x3800], RZ ;  /* 0x003800ffcc00d388 */ /* 0x0003e20000000c00 */
[CCC-:B------:R-:W-:Y:S02]  /*1a960*/  @P4 LEA.HI.X R139, R120.reuse, R195.reuse, R2.reuse, 0x1, P1 ;  /* 0x000000c3788b4211 */ /* 0x1c0fe400008f0c02 */
[----:B------:R-:W-:Y:S01]  /*1a970*/  @P2 LEA.HI.X R143, R120, R195, R2, 0x1, P0 ;  /* 0x000000c3788f2211 */ /* 0x000fe200000f0c02 */
[----:B------:R-:W-:Y:S01]  /*1a980*/  @!PT LDS RZ, [RZ] ;  /* 0x00000000fffff984 */ /* 0x000fe20000000800 */
[----:B------:R-:W-:Y:S01]  /*1a990*/  @!PT LDS RZ, [RZ] ;  /* 0x00000000fffff984 */ /* 0x000fe20000000800 */
[----:B------:R-:W-:Y:S01]  /*1a9a0*/  @!PT LDS RZ, [RZ] ;  /* 0x00000000fffff984 */ /* 0x000fe20000000800 */
[----:B------:R1:W-:Y:S01]  /*1a9b0*/  @P4 LDGSTS.E.BYPASS.LTC128B.128 [R204+0x5800], [R126.64+0x40] ;  /* 0x058000407ecc4fae */ /* 0x0003e2000b901d44 */
[----:B------:R-:W-:Y:S03]  /*1a9c0*/  IMAD.MOV.U32 R195, RZ, RZ, R133 ;  /* 0x000000ffffc37224 */ /* 0x000fe600078e0085 */
        /* <DEDUP_REMOVED lines=37> */
.L_x_2454:
[----:B------:R-:W-:Y:S05]  /*1ac20*/  BSYNC B1 ;  /* 0x0000000000017941 */ /* 0x000fea0003800000 */
.L_x_2453:
[----:B------:R-:W2:Y:S01]  /*1ac30*/  LD.E R122, [R118.64+0xdc] ;  /* 0x0000dc04767a7980 */ /* 0x000ea2000c101900 */
        /* <DEDUP_REMOVED lines=8> */
[----:B------:R-:W1:Y:S01]  /*1acc0*/  I2F R140, R140 ;  /* 0x0000008c008c7306 */ /* 0x000e620000201400 */
[C---:B------:R-:W-:Y:S02]  /*1acd0*/  IADD3 R132, R2.reuse, 0x31, RZ ;  /* 0x0000003102847810 */ /* 0x040fe40007ffe0ff */
[C---:B------:R-:W-:Y:S02]  /*1ace0*/  IADD3 R130, R2.reuse, 0x29, RZ ;  /* 0x0000002902827810 */ /* 0x040fe40007ffe0ff */
[C---:B------:R-:W-:Y:S02]  /*1acf0*/  IADD3 R131, R2.reuse, 0x40, RZ ;  /* 0x0000004002837810 */ /* 0x040fe40007ffe0ff */
[C---:B------:R-:W-:Y:S02]  /*1ad00*/  IADD3 R129, R2.reuse, 0x48, RZ ;  /* 0x0000004802817810 */ /* 0x040fe40007ffe0ff */
[C---:B------:R-:W-:Y:S01]  /*1ad10*/  IADD3 R128, R2.reuse, 0x39, RZ ;  /* 0x0000003902807810 */ /* 0x040fe20007ffe0ff */
[----:B------:R-:W3:Y:S01]  /*1ad20*/  I2F R127, R127 ;  /* 0x0000007f007f7306 */ /* 0x000ee20000201400 */
[C---:B------:R-:W-:Y:S02]  /*1ad30*/  IADD3 R138, R2.reuse, 0x11, RZ ;  /* 0x00000011028a7810 */ /* 0x040fe40007ffe0ff */
[C---:B------:R-:W-:Y:S02]  /*1ad40*/  IADD3 R126, R2.reuse, 0x19, RZ ;  /* 0x00000019027e7810 */ /* 0x040fe40007ffe0ff */
[C---:B------:R-:W-:Y:S02]  /*1ad50*/  IADD3 R124, R2.reuse, 0x41, RZ ;  /* 0x00000041027c7810 */ /* 0x040fe40007ffe0ff */
[C---:B------:R-:W-:Y:S02]  /*1ad60*/  IADD3 R120, R2.reuse, 0x49, RZ ;  /* 0x0000004902787810 */ /* 0x040fe40007ffe0ff */
[C---:B------:R-:W-:Y:S01]  /*1ad70*/  IADD3 R3, R2.reuse, 0x51, RZ ;  /* 0x0000005102037810 */ /* 0x040fe20007ffe0ff */
[----:B------:R-:W4:Y:S01]  /*1ad80*/  I2F R138, R138 ;  /* 0x0000008a008a7306 */ /* 0x000f220000201400 */
[C---:B------:R-:W-:Y:S02]  /*1ad90*/  IADD3 R139, R2.reuse, 0x20, RZ ;  /* 0x00000020028b7810 */ /* 0x040fe40007ffe0ff */
[C---:B------:R-:W-:Y:S02]  /*1ada0*/  IADD3 R145, R2.reuse, 0x8, RZ ;  /* 0x0000000802917810 */ /* 0x040fe40007ffe0ff */
[C---:B------:R-:W-:Y:S02]  /*1adb0*/  IADD3 R141, R2.reuse, 0x18, RZ ;  /* 0x00000018028d7810 */ /* 0x040fe40007ffe0ff */
[C---:B------:R-:W-:Y:S02]  /*1adc0*/  IADD3 R134, R2.reuse, 0x21, RZ ;  /* 0x0000002102867810 */ /* 0x040fe40007ffe0ff */
[C---:B------:R-:W-:Y:S01]  /*1add0*/  IADD3 R143, R2.reuse, 0x10, RZ ;  /* 0x00000010028f7810 */ /* 0x040fe20007ffe0ff */
[----:B------:R-:W5:Y:S01]  /*1ade0*/  I2F R126, R126 ;  /* 0x0000007e007e7306 */ /* 0x000f620000201400 */
[----:B------:R-:W-:Y:S09]  /*1adf0*/  IADD3 R125, R2, 0x50, RZ ;  /* 0x00000050027d7810 */ /* 0x000ff20007ffe0ff */
[----:B------:R-:W1:Y:S10]  /*1ae00*/  I2F R139, R139 ;  /* 0x0000008b008b7306 */ /* 0x000e740000201400 */
        /* <DEDUP_REMOVED lines=13> */
[----:B------:R-:W3:Y:S10]  /*1aee0*/  I2F R120, R120 ;  /* 0x0000007800787306 */ /* 0x000ef40000201400 */
[----:B------:R-:W2:Y:S10]  /*1aef0*/  I2F R125, R125 ;  /* 0x0000007d007d7306 */ /* 0x000eb40000201400 */
[----:B------:R-:W2:Y:S01]  /*1af00*/  I2F R3, R3 ;  /* 0x0000000300037306 */ /* 0x000ea20000201400 */
[CC--:B-1----:R-:W-:Y:S02]  /*1af10*/  FFMA.FTZ R7, R0.reuse, R140.reuse, R7 ;  /* 0x0000008c00077223 */ /* 0x0c2fe40000010007 */
[----:B------:R-:W-:Y:S01]  /*1af20*/  FFMA.FTZ R5, R0, R140, R5 ;  /* 0x0000008c00057223 */ /* 0x000fe20000010005 */
[----:B------:R-:W-:Y:S01]  /*1af30*/  IADD3 R140, R2, 0x58, RZ ;  /* 0x00000058028c7810 */ /* 0x000fe20007ffe0ff */
[CC--:B---3--:R-:W-:Y:S02]  /*1af40*/  FFMA.FTZ R11, R0.reuse, R127.reuse, R11 ;  /* 0x0000007f000b7223 */ /* 0x0c8fe4000001000b */
[C---:B------:R-:W-:Y:S02]  /*1af50*/  FFMA.FTZ R9, R0.reuse, R127, R9 ;  /* 0x0000007f00097223 */ /* 0x040fe40000010009 */
[CC--:B----4-:R-:W-:Y:S01]  /*1af60*/  FFMA.FTZ R15, R0.reuse, R138.reuse, R15 ;  /* 0x0000008a000f7223 */ /* 0x0d0fe2000001000f */
[----:B------:R1:W3:Y:S01]  /*1af70*/  I2F R127, R140 ;  /* 0x0000008c007f7306 */ /* 0x0002e20000201400 */
[----:B------:R-:W-:Y:S01]  /*1af80*/  FFMA.FTZ R13, R0, R138, R13 ;  /* 0x0000008a000d7223 */ /* 0x000fe2000001000d */
[----:B------:R-:W-:Y:S01]  /*1af90*/  IADD3 R138, R2, 0x59, RZ ;  /* 0x00000059028a7810 */ /* 0x000fe20007ffe0ff */
[CC--:B-----5:R-:W-:Y:S02]  /*1afa0*/  FFMA.FTZ R19, R0.reuse, R126.reuse, R19 ;  /* 0x0000007e00137223 */ /* 0x0e0fe40000010013 */
[C---:B------:R-:W-:Y:S02]  /*1afb0*/  FFMA.FTZ R17, R0.reuse, R126, R17 ;  /* 0x0000007e00117223 */ /* 0x040fe40000010011 */
[CC--:B------:R-:W-:Y:S02]  /*1afc0*/  FFMA.FTZ R6, R0.reuse, R147.reuse, R6 ;  /* 0x0000009300067223 */ /* 0x0c0fe40000010006 */
[C---:B------:R-:W-:Y:S01]  /*1afd0*/  FFMA.FTZ R4, R0.reuse, R147, R4 ;  /* 0x0000009300047223 */ /* 0x040fe20000010004 */
[----:B------:R4:W5:Y:S01]  /*1afe0*/  I2F R126, R138 ;  /* 0x0000008a007e7306 */ /* 0x0009620000201400 */
[CC--:B------:R-:W-:Y:S02]  /*1aff0*/  FFMA.FTZ R22, R0.reuse, R139.reuse, R22 ;  /* 0x0000008b00167223 */ /* 0x0c0fe40000010016 */
[----:B------:R-:W-:Y:S01]  /*1b000*/  FFMA.FTZ R20, R0, R139, R20 ;  /* 0x0000008b00147223 */ /* 0x000fe20000010014 */
[----:B------:R-:W-:Y:S01]  /*1b010*/  IADD3 R139, R2, 0x60, RZ ;  /* 0x00000060028b7810 */ /* 0x000fe20007ffe0ff */
[CC--:B------:R-:W-:Y:S02]  /*1b020*/  FFMA.FTZ R26, R0.reuse, R133.reuse, R26 ;  /* 0x00000085001a7223 */ /* 0x0c0fe4000001001a */
[C---:B------:R-:W-:Y:S02]  /*1b030*/  FFMA.FTZ R24, R0.reuse, R133, R24 ;  /* 0x0000008500187223 */ /* 0x040fe40000010018 */
[C---:B------:R-:W-:Y:S01]  /*1b040*/  FFMA.FTZ R10, R0.reuse, R145, R10 ;  /* 0x00000091000a7223 */ /* 0x040fe2000001000a */
[----:B------:R3:W2:Y:S01]  /*1b050*/  I2F R133, R139 ;  /* 0x0000008b00857306 */ /* 0x0006a20000201400 */
[CC--:B------:R-:W-:Y:S02]  /*1b060*/  FFMA.FTZ R18, R0.reuse, R141.reuse, R18 ;  /* 0x0000008d00127223 */ /* 0x0c0fe40000010012 */
[----:B------:R-:W-:Y:S01]  /*1b070*/  FFMA.FTZ R16, R0, R141, R16 ;  /* 0x0000008d00107223 */ /* 0x000fe20000010010 */
[----:B-1----:R-:W-:Y:S01]  /*1b080*/  FMNMX.FTZ R140, R6, R123, !PT ;  /* 0x0000007b068c7209 */ /* 0x002fe20007810000 */
[C---:B------:R-:W-:Y:S02]  /*1b090*/  FFMA.FTZ R8, R0.reuse, R145, R8 ;  /* 0x0000009100087223 */ /* 0x040fe40000010008 */
[C---:B------:R-:W-:Y:S01]  /*1b0a0*/  FFMA.FTZ R23, R0.reuse, R134, R23 ;  /* 0x0000008600177223 */ /* 0x040fe20000010017 */
[----:B------:R-:W-:Y:S01]  /*1b0b0*/  FMNMX.FTZ R141, R7, R140, !PT ;  /* 0x0000008c078d7209 */ /* 0x000fe20007810000 */
[----:B------:R-:W-:Y:S01]  /*1b0c0*/  FFMA.FTZ R21, R0, R134, R21 ;  /* 0x0000008600157223 */ /* 0x000fe20000010015 */
[----:B------:R-:W-:Y:S01]  /*1b0d0*/  FMNMX.FTZ R140, R4, R121, !PT ;  /* 0x00000079048c7209 */ /* 0x000fe20007810000 */
[----:B------:R-:W-:Y:S01]  /*1b0e0*/  FFMA.FTZ R14, R0, R143, R14 ;  /* 0x0000008f000e7223 */ /* 0x000fe2000001000e */
[----:B------:R-:W-:Y:S01]  /*1b0f0*/  FMNMX.FTZ R134, R10, R141, !PT ;  /* 0x0000008d0a867209 */ /* 0x000fe20007810000 */
[C---:B------:R-:W-:Y:S01]  /*1b100*/  FFMA.FTZ R12, R0.reuse, R143, R12 ;  /* 0x0000008f000c7223 */ /* 0x040fe2000001000c */
[----:B------:R-:W-:Y:S01]  /*1b110*/  FMNMX.FTZ R141, R5, R140, !PT ;  /* 0x0000008c058d7209 */ /* 0x000fe20007810000 */
[CC--:B------:R-:W-:Y:S01]  /*1b120*/  FFMA.FTZ R30, R0.reuse, R137.reuse, R30 ;  /* 0x00000089001e7223 */ /* 0x0c0fe2000001001e */
[----:B------:R-:W-:Y:S01]  /*1b130*/  FMNMX.FTZ R143, R11, R134, !PT ;  /* 0x000000860b8f7209 */ /* 0x000fe20007810000 */
[----:B------:R-:W-:Y:S01]  /*1b140*/  FFMA.FTZ R28, R0, R137, R28 ;  /* 0x00000089001c7223 */ /* 0x000fe2000001001c */
[----:B----4-:R-:W-:Y:S01]  /*1b150*/  FMNMX.FTZ R138, R8, R141, !PT ;  /* 0x0000008d088a7209 */ /* 0x010fe20007810000 */
[----:B------:R-:W-:Y:S01]  /*1b160*/  FFMA.FTZ R34, R0, R135, R34 ;  /* 0x0000008700227223 */ /* 0x000fe20000010022 */
[----:B------:R-:W-:Y:S01]  /*1b170*/  FMNMX.FTZ R134, R14, R143, !PT ;  /* 0x0000008f0e867209 */ /* 0x000fe20007810000 */
[C---:B------:R-:W-:Y:S01]  /*1b180*/  FFMA.FTZ R32, R0.reuse, R135, R32 ;  /* 0x0000008700207223 */ /* 0x040fe20000010020 */
[----:B------:R-:W-:Y:S01]  /*1b190*/  FMNMX.FTZ R143, R9, R138, !PT ;  /* 0x0000008a098f7209 */ /* 0x000fe20007810000 */
[C---:B------:R-:W-:Y:S01]  /*1b1a0*/  FFMA.FTZ R31, R0.reuse, R132, R31 ;  /* 0x00000084001f7223 */ /* 0x040fe2000001001f */
[----:B------:R-:W-:Y:S01]  /*1b1b0*/  FMNMX.FTZ R141, R15, R134, !PT ;  /* 0x000000860f8d7209 */ /* 0x000fe20007810000 */
[----:B------:R-:W-:Y:S01]  /*1b1c0*/  FFMA.FTZ R29, R0, R132, R29 ;  /* 0x00000084001d7223 */ /* 0x000fe2000001001d */
[----:B------:R-:W-:Y:S01]  /*1b1d0*/  FMNMX.FTZ R134, R12, R143, !PT ;  /* 0x0000008f0c867209 */ /* 0x000fe20007810000 */
[-C--:B------:R-:W-:Y:S01]  /*1b1e0*/  FFMA.FTZ R27, R0, R130.reuse, R27 ;  /* 0x00000082001b7223 */ /* 0x080fe2000001001b */
[----:B------:R-:W-:Y:S01]  /*1b1f0*/  IADD3 R137, R2, 0x68, RZ ;  /* 0x0000006802897810 */ /* 0x000fe20007ffe0ff */
[----:B------:R-:W-:Y:S01]  /*1b200*/  FFMA.FTZ R25, R0, R130, R25 ;  /* 0x0000008200197223 */ /* 0x000fe20000010019 */
[----:B------:R-:W-:Y:S01]  /*1b210*/  FMNMX.FTZ R138, R18, R141, !PT ;  /* 0x0000008d128a7209 */ /* 0x000fe20007810000 */
[CC--:B------:R-:W-:Y:S01]  /*1b220*/  FFMA.FTZ R38, R0.reuse, R131.reuse, R38 ;  /* 0x0000008300267223 */ /* 0x0c0fe20000010026 */
[----:B------:R-:W-:Y:S01]  /*1b230*/  FMNMX.FTZ R141, R13, R134, !PT ;  /* 0x000000860d8d7209 */ /* 0x000fe20007810000 */
[----:B------:R1:W4:Y:S01]  /*1b240*/  I2F R135, R137 ;  /* 0x0000008900877306 */ /* 0x0003220000201400 */
[----:B---3--:R-:W-:Y:S01]  /*1b250*/  FMNMX.FTZ R139, R19, R138, !PT ;  /* 0x0000008a138b7209 */ /* 0x008fe20007810000 */
[----:B------:R-:W-:Y:S01]  /*1b260*/  FFMA.FTZ R36, R0, R131, R36 ;  /* 0x0000008300247223 */ /* 0x000fe20000010024 */
[----:B------:R-:W-:Y:S01]  /*1b270*/  FMNMX.FTZ R134, R16, R141, !PT ;  /* 0x0000008d10867209 */ /* 0x000fe20007810000 */
[----:B------:R-:W-:Y:S01]  /*1b280*/  FFMA.FTZ R42, R0, R129, R42 ;  /* 0x00000081002a7223 */ /* 0x000fe2000001002a */
[----:B------:R-:W-:Y:S01]  /*1b290*/  FMNMX.FTZ R132, R22, R139, !PT ;  /* 0x0000008b16847209 */ /* 0x000fe20007810000 */
[C---:B------:R-:W-:Y:S01]  /*1b2a0*/  FFMA.FTZ R40, R0.reuse, R129, R40 ;  /* 0x0000008100287223 */ /* 0x040fe20000010028 */
[----:B------:R-:W-:Y:S01]  /*1b2b0*/  FMNMX.FTZ R139, R17, R134, !PT ;  /* 0x00000086118b7209 */ /* 0x000fe20007810000 */
[C---:B------:R-:W-:Y:S01]  /*1b2c0*/  FFMA.FTZ R35, R0.reuse, R128, R35 ;  /* 0x0000008000237223 */ /* 0x040fe20000010023 */
[----:B------:R-:W-:Y:S01]  /*1b2d0*/  FMNMX.FTZ R141, R23, R132, !PT ;  /* 0x00000084178d7209 */ /* 0x000fe20007810000 */
[-C--:B------:R-:W-:Y:S01]  /*1b2e0*/  FFMA.FTZ R39, R0, R124.reuse, R39 ;  /* 0x0000007c00277223 */ /* 0x080fe20000010027 */
[----:B------:R-:W-:Y:S01]  /*1b2f0*/  FMNMX.FTZ R134, R20, R139, !PT ;  /* 0x0000008b14867209 */ /* 0x000fe20007810000 */
        /* <DEDUP_REMOVED lines=8> */
[----:B--2---:R-:W-:Y:S01]  /*1b380*/  FFMA.FTZ R46, R0, R125, R46 ;  /* 0x0000007d002e7223 */ /* 0x004fe2000001002e */
[----:B------:R-:W-:Y:S01]  /*1b390*/  IADD3 R131, R2, 0x70, RZ ;  /* 0x0000007002837810 */ /* 0x000fe20007ffe0ff */
[----:B------:R-:W-:Y:S01]  /*1b3a0*/  FFMA.FTZ R47, R0, R3, R47 ;  /* 0x00000003002f7223 */ /* 0x000fe2000001002f */
[----:B------:R-:W-:Y:S01]  /*1b3b0*/  FMNMX.FTZ R134, R30, R139, !PT ;  /* 0x0000008b1e867209 */ /* 0x000fe20007810000 */
[C---:B------:R-:W-:Y:S01]  /*1b3c0*/  FFMA.FTZ R45, R0.reuse, R3, R45 ;  /* 0x00000003002d7223 */ /* 0x040fe2000001002d */
[----:B------:R-:W-:Y:S01]  /*1b3d0*/  FMNMX.FTZ R139, R25, R132, !PT ;  /* 0x00000084198b7209 */ /* 0x000fe20007810000 */
[----:B------:R-:W2:Y:S01]  /*1b3e0*/  I2F R129, R131 ;  /* 0x0000008300817306 */ /* 0x000ea20000201400 */
[----:B-1----:R-:W-:Y:S01]  /*1b3f0*/  FMNMX.FTZ R137, R31, R134, !PT ;  /* 0x000000861f897209 */ /* 0x002fe20007810000 */
[----:B------:R-:W-:Y:S01]  /*1b400*/  FFMA.FTZ R44, R0, R125, R44 ;  /* 0x0000007d002c7223 */ /* 0x000fe2000001002c */
[----:B------:R-:W-:Y:S01]  /*1b410*/  FMNMX.FTZ R132, R28, R139, !PT ;  /* 0x0000008b1c847209 */ /* 0x000fe20007810000 */
[----:B------:R-:W-:Y:S01]  /*1b420*/  FFMA.FTZ R50, R0, R127, R50 ;  /* 0x0000007f00327223 */ /* 0x000fe20000010032 */
[----:B------:R-:W-:Y:S01]  /*1b430*/  FMNMX.FTZ R124, R34, R137, !PT ;  /* 0x00000089227c7209 */ /* 0x000fe20007810000 */
[C---:B------:R-:W-:Y:S01]  /*1b440*/  FFMA.FTZ R48, R0.reuse, R127, R48 ;  /* 0x0000007f00307223 */ /* 0x040fe20000010030 */
[----:B------:R-:W-:Y:S01]  /*1b450*/  FMNMX.FTZ R137, R29, R132, !PT ;  /* 0x000000841d897209 */ /* 0x000fe20007810000 */
[C---:B-----5:R-:W-:Y:S01]  /*1b460*/  FFMA.FTZ R51, R0.reuse, R126, R51 ;  /* 0x0000007e00337223 */ /* 0x060fe20000010033 */
[----:B------:R-:W-:Y:S01]  /*1b470*/  FMNMX.FTZ R139, R35, R124, !PT ;  /* 0x0000007c238b7209 */ /* 0x000fe20007810000 */
[----:B------:R-:W-:Y:S01]  /*1b480*/  FFMA.FTZ R49, R0, R126, R49 ;  /* 0x0000007e00317223 */ /* 0x000fe20000010031 */
[----:B------:R-:W-:Y:S01]  /*1b490*/  FMNMX.FTZ R132, R32, R137, !PT ;  /* 0x0000008920847209 */ /* 0x000fe20007810000 */
[----:B------:R-:W-:Y:S01]  /*1b4a0*/  FFMA.FTZ R54, R0, R133, R54 ;  /* 0x0000008500367223 */ /* 0x000fe20000010036 */
[----:B------:R-:W-:Y:S01]  /*1b4b0*/  FMNMX.FTZ R124, R38, R139, !PT ;  /* 0x0000008b267c7209 */ /* 0x000fe20007810000 */
[C---:B------:R-:W-:Y:S01]  /*1b4c0*/  FFMA.FTZ R52, R0.reuse, R133, R52 ;  /* 0x0000008500347223 */ /* 0x040fe20000010034 */
[----:B------:R-:W-:Y:S01]  /*1b4d0*/  FMNMX.FTZ R139, R33, R132, !PT ;  /* 0x00000084218b7209 */ /* 0x000fe20007810000 */
[-C--:B----4-:R-:W-:Y:S01]  /*1b4e0*/  FFMA.FTZ R58, R0, R135.reuse, R58 ;  /* 0x00000087003a7223 */ /* 0x090fe2000001003a */
[----:B------:R-:W-:Y:S01]  /*1b4f0*/  IADD3 R130, R2, 0x61, RZ ;  /* 0x0000006102827810 */ /* 0x000fe20007ffe0ff */
[----:B------:R-:W-:Y:S01]  /*1b500*/  FFMA.FTZ R56, R0, R135, R56 ;  /* 0x0000008700387223 */ /* 0x000fe20000010038 */
[----:B------:R-:W-:Y:S02]  /*1b510*/  FMNMX.FTZ R137, R39, R124, !PT ;  /* 0x0000007c27897209 */ /* 0x000fe40007810000 */
[----:B------:R-:W-:Y:S02]  /*1b520*/  FMNMX.FTZ R124, R36, R139, !PT ;  /* 0x0000008b247c7209 */ /* 0x000fe40007810000 */
[----:B------:R-:W1:Y:S01]  /*1b530*/  I2F R130, R130 ;  /* 0x0000008200827306 */ /* 0x000e620000201400 */
[----:B------:R-:W-:Y:S01]  /*1b540*/  FMNMX.FTZ R132, R42, R137, !PT ;  /* 0x000000892a847209 */ /* 0x000fe20007810000 */
[CC--:B--2---:R-:W-:Y:S01]  /*1b550*/  FFMA.FTZ R62, R0.reuse, R129.reuse, R62 ;  /* 0x00000081003e7223 */ /* 0x0c4fe2000001003e */
[----:B------:R-:W-:Y:S01]  /*1b560*/  FMNMX.FTZ R131, R37, R124, !PT ;  /* 0x0000007c25837209 */ /* 0x000fe20007810000 */
[----:B------:R-:W-:Y:S01]  /*1b570*/  FFMA.FTZ R60, R0, R129, R60 ;  /* 0x00000081003c7223 */ /* 0x000fe2000001003c */
[----:B------:R-:W-:Y:S02]  /*1b580*/  IADD3 R128, R2, 0x69, RZ ;  /* 0x0000006902807810 */ /* 0x000fe40007ffe0ff */
[----:B------:R-:W-:Y:S02]  /*1b590*/  FMNMX.FTZ R3, R43, R132, !PT ;  /* 0x000000842b037209 */ /* 0x000fe40007810000 */
[----:B------:R-:W-:Y:S02]  /*1b5a0*/  FMNMX.FTZ R132, R40, R131, !PT ;  /* 0x0000008328847209 */ /* 0x000fe40007810000 */
[----:B------:R-:W2:Y:S01]  /*1b5b0*/  I2F R128, R128 ;  /* 0x0000008000807306 */ /* 0x000ea20000201400 */
[----:B------:R-:W-:Y:S02]  /*1b5c0*/  FMNMX.FTZ R124, R46, R3, !PT ;  /* 0x000000032e7c7209 */ /* 0x000fe40007810000 */
[----:B------:R-:W-:Y:S02]  /*1b5d0*/  FMNMX.FTZ R3, R41, R132, !PT ;  /* 0x0000008429037209 */ /* 0x000fe40007810000 */
[----:B------:R-:W-:Y:S01]  /*1b5e0*/  IADD3 R120, R2, 0x71, RZ ;  /* 0x0000007102787810 */ /* 0x000fe20007ffe0ff */
[----:B------:R-:W-:Y:S01]  /*1b5f0*/  LDSM.16.MT88.4 R132, [R186+0xb000] ;  /* 0x00b00000ba84783b */ /* 0x000fe20000004200 */
[----:B------:R-:W-:Y:S02]  /*1b600*/  FMNMX.FTZ R127, R47, R124, !PT ;  /* 0x0000007c2f7f7209 */ /* 0x000fe40007810000 */
[----:B------:R-:W-:Y:S02]  /*1b610*/  FMNMX.FTZ R124, R44, R3, !PT ;  /* 0x000000032c7c7209 */ /* 0x000fe40007810000 */
[----:B------:R-:W-:Y:S01]  /*1b620*/  IADD3 R125, R2, 0x78, RZ ;  /* 0x00000078027d7810 */ /* 0x000fe20007ffe0ff */
[----:B------:R-:W3:Y:S01]  /*1b630*/  I2F R120, R120 ;  /* 0x0000007800787306 */ /* 0x000ee20000201400 */
[----:B------:R-:W-:Y:S01]  /*1b640*/  FMNMX.FTZ R126, R50, R127, !PT ;  /* 0x0000007f327e7209 */ /* 0x000fe20007810000 */
[C---:B-1----:R-:W-:Y:S01]  /*1b650*/  FFMA.FTZ R55, R0.reuse, R130, R55 ;  /* 0x0000008200377223 */ /* 0x042fe20000010037 */
[----:B------:R-:W-:Y:S01]  /*1b660*/  FMNMX.FTZ R3, R45, R124, !PT ;  /* 0x0000007c2d037209 */ /* 0x000fe20007810000 */
[----:B------:R-:W-:Y:S01]  /*1b670*/  FFMA.FTZ R53, R0, R130, R53 ;  /* 0x0000008200357223 */ /* 0x000fe20000010035 */
[----:B------:R-:W-:Y:S02]  /*1b680*/  IADD3 R2, R2, 0x79, RZ ;  /* 0x0000007902027810 */ /* 0x000fe40007ffe0ff */
[----:B------:R-:W-:Y:S02]  /*1b690*/  FMNMX.FTZ R127, R51, R126, !PT ;  /* 0x0000007e337f7209 */ /* 0x000fe40007810000 */
[----:B------:R-:W-:Y:S01]  /*1b6a0*/  FMNMX.FTZ R124, R48, R3, !PT ;  /* 0x00000003307c7209 */ /* 0x000fe20007810000 */
[----:B------:R-:W1:Y:S01]  /*1b6b0*/  I2F R125, R125 ;  /* 0x0000007d007d7306 */ /* 0x000e620000201400 */
[----:B------:R-:W-:Y:S01]  /*1b6c0*/  FMNMX.FTZ R126, R54, R127, !PT ;  /* 0x0000007f367e7209 */ /* 0x000fe20007810000 */
[C---:B--2---:R-:W-:Y:S01]  /*1b6d0*/  FFMA.FTZ R59, R0.reuse, R128, R59 ;  /* 0x00000080003b7223 */ /* 0x044fe2000001003b */
[----:B------:R-:W-:Y:S01]  /*1b6e0*/  FMNMX.FTZ R3, R49, R124, !PT ;  /* 0x0000007c31037209 */ /* 0x000fe20007810000 */
[----:B------:R-:W-:Y:S01]  /*1b6f0*/  FFMA.FTZ R57, R0, R128, R57 ;  /* 0x0000008000397223 */ /* 0x000fe20000010039 */
[----:B------:R-:W-:Y:S01]  /*1b700*/  FMNMX.FTZ R127, R55, R126, !PT ;  /* 0x0000007e377f7209 */ /* 0x000fe20007810000 */
[----:B------:R-:W-:Y:S01]  /*1b710*/  LDSM.16.MT88.4 R128, [R184+0x9000] ;  /* 0x00900000b880783b */ /* 0x000fe20000004200 */
[----:B------:R-:W-:Y:S02]  /*1b720*/  FMNMX.FTZ R124, R52, R3, !PT ;  /* 0x00000003347c7209 */ /* 0x000fe40007810000 */
[----:B------:R-:W-:Y:S01]  /*1b730*/  FMNMX.FTZ R126, R58, R127, !PT ;  /* 0x0000007f3a7e7209 */ /* 0x000fe20007810000 */
[----:B------:R-:W2:Y:S01]  /*1b740*/  I2F R2, R2 ;  /* 0x0000000200027306 */ /* 0x000ea20000201400 */
[----:B------:R-:W-:Y:S02]  /*1b750*/  FMNMX.FTZ R3, R53, R124, !PT ;  /* 0x0000007c35037209 */ /* 0x000fe40007810000 */
[----:B------:R-:W-:Y:S01]  /*1b760*/  FMNMX.FTZ R127, R59, R126, !PT ;  /* 0x0000007e3b7f7209 */ /* 0x000fe20007810000 */
[-C--:B---3--:R-:W-:Y:S01]  /*1b770*/  FFMA.FTZ R63, R0, R120.reuse, R63 ;  /* 0x00000078003f7223 */ /* 0x088fe2000001003f */
[----:B------:R-:W-:Y:S01]  /*1b780*/  FMNMX.FTZ R124, R56, R3, !PT ;  /* 0x00000003387c7209 */ /* 0x000fe20007810000 */
[----:B------:R-:W-:Y:S01]  /*1b790*/  FFMA.FTZ R61, R0, R120, R61 ;  /* 0x00000078003d7223 */ /* 0x000fe2000001003d */
[----:B------:R-:W-:Y:S02]  /*1b7a0*/  FMNMX.FTZ R126, R62, R127, !PT ;  /* 0x0000007f3e7e7209 */ /* 0x000fe40007810000 */
[----:B------:R-:W-:Y:S02]  /*1b7b0*/  FMNMX.FTZ R127, R57, R124, !PT ;  /* 0x0000007c397f7209 */ /* 0x000fe40007810000 */
[----:B------:R-:W-:Y:S02]  /*1b7c0*/  FMNMX.FTZ R3, R63, R126, !PT ;  /* 0x0000007e3f037209 */ /* 0x000fe40007810000 */
[----:B------:R-:W-:Y:S01]  /*1b7d0*/  FMNMX.FTZ R124, R60, R127, !PT ;  /* 0x0000007f3c7c7209 */ /* 0x000fe20007810000 */
[CC--:B-1----:R-:W-:Y:S02]  /*1b7e0*/  FFMA.FTZ R66, R0.reuse, R125.reuse, R66 ;  /* 0x0000007d00427223 */ /* 0x0c2fe40000010042 */
        /* <DEDUP_REMOVED lines=15> */
[----:B------:R-:W-:Y:S01]  /*1b8e0*/  FSETP.NEU.FTZ.AND P0, PT, R2, -INF , PT ;  /* 0xff8000000200780b */ /* 0x000fe20003f1d000 */
[----:B------:R-:W-:Y:S02]  /*1b8f0*/  FMUL.FTZ R145, R122, R2 ;  /* 0x000000027a917220 */ /* 0x000fe40000410000 */
[----:B------:R-:W-:Y:S01]  /*1b900*/  FADD.FTZ R123, -R2, R123 ;  /* 0x0000007b027b7221 */ /* 0x000fe20000010100 */
[----:B--2---:R-:W-:Y:S02]  /*1b910*/  FMNMX.FTZ R3, R124, R3, !PT ;  /* 0x000000037c037209 */ /* 0x004fe40007810000 */
[----:B------:R-:W-:Y:S01]  /*1b920*/  FSEL R145, R145, RZ, P0 ;  /* 0x000000ff91917208 */ /* 0x000fe20000000000 */
[C---:B------:R-:W-:Y:S01]  /*1b930*/  FMUL.FTZ R120, R122.reuse, R123 ;  /* 0x0000007b7a787220 */ /* 0x040fe20000410000 */
[C---:B------:R-:W-:Y:S01]  /*1b940*/  FSETP.NEU.FTZ.AND P0, PT, R3.reuse, -INF , PT ;  /* 0xff8000000300780b */ /* 0x040fe20003f1d000 */
[----:B------:R-:W-:Y:S01]  /*1b950*/  FMUL.FTZ R143, R122, R3 ;  /* 0x000000037a8f7220 */ /* 0x000fe20000410000 */
[----:B------:R-:W1:Y:S01]  /*1b960*/  LDSM.16.MT88.4 R124, [R186+0x9000] ;  /* 0x00900000ba7c783b */ /* 0x000e620000004200 */
[----:B------:R-:W-:Y:S02]  /*1b970*/  FADD.FTZ R123, -R3, R121 ;  /* 0x00000079037b7221 */ /* 0x000fe40000010100 */
[-CC-:B------:R-:W-:Y:S01]  /*1b980*/  FFMA.FTZ R138, R10, R122.reuse, -R145.reuse ;  /* 0x0000007a0a8a7223 */ /* 0x180fe20000010891 */
[----:B------:R-:W-:Y:S01]  /*1b990*/  FSEL R143, R143, RZ, P0 ;  /* 0x000000ff8f8f7208 */ /* 0x000fe20000000000 */
[----:B------:R-:W-:Y:S01]  /*1b9a0*/  FMUL.FTZ R121, R122, R123 ;  /* 0x0000007b7a797220 */ /* 0x000fe20000410000 */
[----:B------:R-:W2:Y:S01]  /*1b9b0*/  MUFU.EX2 R120, R120 ;  /* 0x0000007800787308 */ /* 0x000ea20000000800 */
[-C--:B------:R-:W-:Y:S01]  /*1b9c0*/  FFMA.FTZ R123, R11, R122.reuse, -R145 ;  /* 0x0000007a0b7b7223 */ /* 0x080fe20000010891 */
[----:B------:R-:W-:Y:S01]  /*1b9d0*/  ISETP.GT.AND P0, PT, R205, 0x1, PT ;  /* 0x00000001cd00780c */ /* 0x000fe20003f04270 */
[--C-:B------:R-:W-:Y:S01]  /*1b9e0*/  FFMA.FTZ R140, R8, R122, -R143.reuse ;  /* 0x0000007a088c7223 */ /* 0x100fe2000001088f */
[----:B------:R-:W-:Y:S01]  /*1b9f0*/  MOV R205, R136 ;  /* 0x0000008800cd7202 */ /* 0x000fe20000000f00 */
[-C--:B------:R-:W-:Y:S02]  /*1ba00*/  FFMA.FTZ R137, R9, R122.reuse, -R143 ;  /* 0x0000007a09897223 */ /* 0x080fe4000001088f */
[-CC-:B------:R-:W-:Y:S02]  /*1ba10*/  FFMA.FTZ R142, R6, R122.reuse, -R145.reuse ;  /* 0x0000007a068e7223 */ /* 0x180fe40000010891 */
[-C--:B------:R-:W-:Y:S01]  /*1ba20*/  FFMA.FTZ R139, R7, R122.reuse, -R145 ;  /* 0x0000007a078b7223 */ /* 0x080fe20000010891 */
[----:B------:R-:W3:Y:S01]  /*1ba30*/  MUFU.EX2 R121, R121 ;  /* 0x0000007900797308 */ /* 0x000ee20000000800 */
[-CC-:B------:R-:W-:Y:S02]  /*1ba40*/  FFMA.FTZ R144, R4, R122.reuse, -R143.reuse ;  /* 0x0000007a04907223 */ /* 0x180fe4000001088f */
[-C--:B------:R-:W-:Y:S02]  /*1ba50*/  FFMA.FTZ R141, R5, R122.reuse, -R143 ;  /* 0x0000007a058d7223 */ /* 0x080fe4000001088f */
[-CC-:B------:R-:W-:Y:S02]  /*1ba60*/  FFMA.FTZ R155, R26, R122.reuse, -R145.reuse ;  /* 0x0000007a1a9b7223 */ /* 0x180fe40000010891 */
[-C--:B------:R-:W-:Y:S02]  /*1ba70*/  FFMA.FTZ R154, R27, R122.reuse, -R145 ;  /* 0x0000007a1b9a7223 */ /* 0x080fe40000010891 */
[-CC-:B------:R-:W-:Y:S01]  /*1ba80*/  FFMA.FTZ R158, R24, R122.reuse, -R143.reuse ;  /* 0x0000007a189e7223 */ /* 0x180fe2000001088f */
[----:B------:R-:W-:Y:S01]  /*1ba90*/  MUFU.EX2 R142, R142 ;  /* 0x0000008e008e7308 */ /* 0x000fe20000000800 */
[----:B------:R-:W-:Y:S02]  /*1baa0*/  FFMA.FTZ R159, R25, R122, -R143 ;  /* 0x0000007a199f7223 */ /* 0x000fe4000001088f */
[----:B------:R-:W-:Y:S01]  /*1bab0*/  LDSM.16.MT88.4 R24, [R184+0x9800] ;  /* 0x00980000b818783b */ /* 0x000fe20000004200 */
[C---:B--2---:R-:W-:Y:S02]  /*1bac0*/  FMUL.FTZ R6, R120.reuse, R114 ;  /* 0x0000007278067220 */ /* 0x044fe40000410000 */
[C---:B------:R-:W-:Y:S02]  /*1bad0*/  FMUL.FTZ R7, R120.reuse, R115 ;  /* 0x0000007378077220 */ /* 0x040fe40000410000 */
[C---:B------:R-:W-:Y:S02]  /*1bae0*/  FMUL.FTZ R10, R120.reuse, R110 ;  /* 0x0000006e780a7220 */ /* 0x040fe40000410000 */
        /* <DEDUP_REMOVED lines=8> */
[----:B------:R-:W3:Y:S01]  /*1bb70*/  LDSM.16.MT88.4 R108, [R184+0xb000] ;  /* 0x00b00000b86c783b */ /* 0x000ee20000004200 */
[C---:B------:R-:W-:Y:S02]  /*1bb80*/  FMUL.FTZ R71, R120.reuse, R71 ;  /* 0x0000004778477220 */ /* 0x040fe40000410000 */
[C---:B------:R-:W-:Y:S02]  /*1bb90*/  FMUL.FTZ R68, R121.reuse, R68 ;  /* 0x0000004479447220 */ /* 0x040fe40000410000 */
[----:B------:R-:W-:Y:S02]  /*1bba0*/  FMUL.FTZ R69, R121, R69 ;  /* 0x0000004579457220 */ /* 0x000fe40000410000 */
[----:B------:R-:W4:Y:S01]  /*1bbb0*/  MUFU.EX2 R123, R123 ;  /* 0x0000007b007b7308 */ /* 0x000f220000000800 */
        /* <DEDUP_REMOVED lines=23> */
[-C--:B------:R-:W-:Y:S02]  /*1bd30*/  FFMA.FTZ R164, R36, R122.reuse, -R143 ;  /* 0x0000007a24a47223 */ /* 0x080fe4000001088f */
[-CC-:B------:R-:W-:Y:S01]  /*1bd40*/  FFMA.FTZ R162, R42, R122.reuse, -R145.reuse ;  /* 0x0000007a2aa27223 */ /* 0x180fe20000010891 */
[----:B------:R-:W4:Y:S01]  /*1bd50*/  MUFU.EX2 R137, R137 ;  /* 0x0000008900897308 */ /* 0x000f220000000800 */
[--C-:B------:R-:W-:Y:S02]  /*1bd60*/  FFMA.FTZ R163, R43, R122, -R145.reuse ;  /* 0x0000007a2ba37223 */ /* 0x100fe40000010891 */
[C---:B------:R-:W-:Y:S01]  /*1bd70*/  FMUL.FTZ R90, R120.reuse, R90 ;  /* 0x0000005a785a7220 */ /* 0x040fe20000410000 */
[----:B--2---:R-:W-:Y:S01]  /*1bd80*/  F2FP.BF16.PACK_AB R112, R141, R144 ;  /* 0x000000908d70723e */ /* 0x004fe200000010ff */
[----:B------:R-:W-:Y:S02]  /*1bd90*/  FMUL.FTZ R91, R120, R91 ;  /* 0x0000005b785b7220 */ /* 0x000fe40000410000 */
[C---:B------:R-:W-:Y:S02]  /*1bda0*/  FMUL.FTZ R88, R121.reuse, R88 ;  /* 0x0000005879587220 */ /* 0x040fe40000410000 */
[C---:B------:R-:W-:Y:S01]  /*1bdb0*/  FMUL.FTZ R89, R121.reuse, R89 ;  /* 0x0000005979597220 */ /* 0x040fe20000410000 */
[----:B------:R-:W-:Y:S01]  /*1bdc0*/  MUFU.EX2 R155, R155 ;  /* 0x0000009b009b7308 */ /* 0x000fe20000000800 */
[----:B------:R-:W-:Y:S02]  /*1bdd0*/  FFMA.FTZ R147, R14, R122, -R145 ;  /* 0x0000007a0e937223 */ /* 0x000fe40000010891 */
[----:B------:R-:W-:Y:S02]  /*1bde0*/  FMUL.FTZ R14, R120, R106 ;  /* 0x0000006a780e7220 */ /* 0x000fe40000410000 */
[--C-:B------:R-:W-:Y:S02]  /*1bdf0*/  FFMA.FTZ R146, R12, R122, -R143.reuse ;  /* 0x0000007a0c927223 */ /* 0x100fe4000001088f */
[C---:B------:R-:W-:Y:S02]  /*1be00*/  FMUL.FTZ R12, R121.reuse, R104 ;  /* 0x00000068790c7220 */ /* 0x040fe40000410000 */
[C---:B------:R-:W-:Y:S01]  /*1be10*/  FMUL.FTZ R94, R120.reuse, R94 ;  /* 0x0000005e785e7220 */ /* 0x040fe20000410000 */
[----:B------:R-:W-:Y:S01]  /*1be20*/  MUFU.EX2 R147, R147 ;  /* 0x0000009300937308 */ /* 0x000fe20000000800 */
[C---:B------:R-:W-:Y:S02]  /*1be30*/  FMUL.FTZ R95, R120.reuse, R95 ;  /* 0x0000005f785f7220 */ /* 0x040fe40000410000 */
[----:B------:R-:W-:Y:S01]  /*1be40*/  FMUL.FTZ R92, R121, R92 ;  /* 0x0000005c795c7220 */ /* 0x000fe20000410000 */
[----:B----4-:R-:W-:Y:S01]  /*1be50*/  F2FP.BF16.PACK_AB R114, R137, R140 ;  /* 0x0000008c8972723e */ /* 0x010fe200000010ff */
[C---:B------:R-:W-:Y:S02]  /*1be60*/  FMUL.FTZ R93, R121.reuse, R93 ;  /* 0x0000005d795d7220 */ /* 0x040fe40000410000 */
[C---:B------:R-:W-:Y:S02]  /*1be70*/  FMUL.FTZ R98, R120.reuse, R98 ;  /* 0x0000006278627220 */ /* 0x040fe40000410000 */
[----:B------:R-:W-:Y:S01]  /*1be80*/  FMUL.FTZ R99, R120, R99 ;  /* 0x0000006378637220 */ /* 0x000fe20000410000 */
[----:B------:R-:W-:Y:S01]  /*1be90*/  MUFU.EX2 R146, R146 ;  /* 0x0000009200927308 */ /* 0x000fe20000000800 */
[C---:B-1----:R-:W-:Y:S05]  /*1bea0*/  HMMA.16816.F32.BF16 R4, R112.reuse, R124, R4 ;  /* 0x0000007c7004723c */ /* 0x042fea0000041804 */
[C---:B------:R-:W-:Y:S02]  /*1beb0*/  FMUL.FTZ R96, R121.reuse, R96 ;  /* 0x0000006079607220 */ /* 0x040fe40000410000 */
[C---:B------:R-:W-:Y:S01]  /*1bec0*/  FMUL.FTZ R97, R121.reuse, R97 ;  /* 0x0000006179617220 */ /* 0x040fe20000410000 */
[C---:B------:R-:W-:Y:S01]  /*1bed0*/  HMMA.16816.F32.BF16 R8, R112.reuse, R126, R8 ;  /* 0x0000007e7008723c */ /* 0x040fe20000041808 */
[----:B------:R-:W1:Y:S01]  /*1bee0*/  LDSM.16.MT88.4 R124, [R186+0xd000] ;  /* 0x00d00000ba7c783b */ /* 0x000e620000004200 */
[----:B------:R-:W2:Y:S02]  /*1bef0*/  MUFU.EX2 R154, R154 ;  /* 0x0000009a009a7308 */ /* 0x000ea40000000800 */
[--C-:B------:R-:W-:Y:S02]  /*1bf00*/  FFMA.FTZ R150, R16, R122, -R143.reuse ;  /* 0x0000007a10967223 */ /* 0x100fe4000001088f */
[----:B------:R-:W-:Y:S02]  /*1bf10*/  FMUL.FTZ R16, R121, R100 ;  /* 0x0000006479107220 */ /* 0x000fe40000410000 */
[C---:B------:R-:W-:Y:S04]  /*1bf20*/  HMMA.16816.F32.BF16 R68, R112.reuse, R128, R68 ;  /* 0x000000807044723c */ /* 0x040fe80000041844 */
[----:B------:R-:W-:Y:S01]  /*1bf30*/  MUFU.EX2 R150, R150 ;  /* 0x0000009600967308 */ /* 0x000fe20000000800 */
[-C--:B------:R-:W-:Y:S02]  /*1bf40*/  FFMA.FTZ R151, R17, R122.reuse, -R143 ;  /* 0x0000007a11977223 */ /* 0x080fe4000001088f */
[----:B------:R-:W-:Y:S01]  /*1bf50*/  FMUL.FTZ R17, R121, R101 ;  /* 0x0000006579117220 */ /* 0x000fe20000410000 */
[C---:B------:R-:W-:Y:S01]  /*1bf60*/  HMMA.16816.F32.BF16 R72, R112.reuse, R130, R72 ;  /* 0x000000827048723c */ /* 0x040fe20000041848 */
[----:B------:R-:W4:Y:S03]  /*1bf70*/  LDSM.16.MT88.4 R128, [R184+0xd000] ;  /* 0x00d00000b880783b */ /* 0x000f260000004200 */
[-CC-:B------:R-:W-:Y:S02]  /*1bf80*/  FFMA.FTZ R152, R22, R122.reuse, -R145.reuse ;  /* 0x0000007a16987223 */ /* 0x180fe40000010891 */
[----:B------:R-:W5:Y:S01]  /*1bf90*/  MUFU.EX2 R151, R151 ;  /* 0x0000009700977308 */ /* 0x000f620000000800 */
[-C--:B------:R-:W-:Y:S01]  /*1bfa0*/  FFMA.FTZ R153, R23, R122.reuse, -R145 ;  /* 0x0000007a17997223 */ /* 0x080fe20000010891 */
[C---:B------:R-:W-:Y:S04]  /*1bfb0*/  HMMA.16816.F32.BF16 R76, R112.reuse, R132, R76 ;  /* 0x00000084704c723c */ /* 0x040fe8000004184c */
[----:B--2---:R-:W-:Y:S01]  /*1bfc0*/  F2FP.BF16.PACK_AB R23, R154, R155 ;  /* 0x0000009b9a17723e */ /* 0x004fe200000010ff */
[-C--:B------:R-:W-:Y:S02]  /*1bfd0*/  FFMA.FTZ R156, R20, R122.reuse, -R143 ;  /* 0x0000007a149c7223 */ /* 0x080fe4000001088f */
[-CC-:B------:R-:W-:Y:S01]  /*1bfe0*/  FFMA.FTZ R132, R15, R122.reuse, -R145.reuse ;  /* 0x0000007a0f847223 */ /* 0x180fe20000010891 */
[C---:B------:R-:W-:Y:S01]  /*1bff0*/  HMMA.16816.F32.BF16 R80, R112.reuse, R134, R80 ;  /* 0x000000867050723c */ /* 0x040fe20000041850 */
[----:B------:R-:W-:Y:S03]  /*1c000*/  MUFU.EX2 R152, R152 ;  /* 0x0000009800987308 */ /* 0x000fe60000000800 */
[----:B------:R-:W-:Y:S02]  /*1c010*/  FMUL.FTZ R15, R120, R107 ;  /* 0x0000006b780f7220 */ /* 0x000fe40000410000 */
[-C--:B------:R-:W-:Y:S02]  /*1c020*/  FFMA.FTZ R133, R18, R122.reuse, -R145 ;  /* 0x0000007a12857223 */ /* 0x080fe40000010891 */
[C---:B---3--:R-:W-:Y:S03]  /*1c030*/  HMMA.16816.F32.BF16 R84, R112.reuse, R108, R84 ;  /* 0x0000006c7054723c */ /* 0x048fe60000041854 */
[----:B------:R-:W2:Y:S01]  /*1c040*/  MUFU.EX2 R132, R132 ;  /* 0x0000008400847308 */ /* 0x000ea20000000800 */
[-C--:B------:R-:W-:Y:S02]  /*1c050*/  FFMA.FTZ R135, R13, R122.reuse, -R143 ;  /* 0x0000007a0d877223 */ /* 0x080fe4000001088f */
[----:B------:R-:W-:Y:S02]  /*1c060*/  FMUL.FTZ R13, R121, R105 ;  /* 0x00000069790d7220 */ /* 0x000fe40000410000 */
[C---:B------:R-:W-:Y:S01]  /*1c070*/  HMMA.16816.F32.BF16 R88, R112.reuse, R110, R88 ;  /* 0x0000006e7058723c */ /* 0x040fe20000041858 */
[----:B------:R-:W3:Y:S03]  /*1c080*/  LDSM.16.MT88.4 R104, [R186+0x9400] ;  /* 0x00940000ba68783b */ /* 0x000ee60000004200 */
[----:B------:R-:W-:Y:S01]  /*1c090*/  FFMA.FTZ R134, R19, R122, -R145 ;  /* 0x0000007a13867223 */ /* 0x000fe20000010891 */
[----:B------:R-:W-:Y:S01]  /*1c0a0*/  MUFU.EX2 R133, R133 ;  /* 0x0000008500857308 */ /* 0x000fe20000000800 */
[C---:B------:R-:W-:Y:S01]  /*1c0b0*/  FMUL.FTZ R18, R120.reuse, R102 ;  /* 0x0000006678127220 */ /* 0x040fe20000410000 */
[----:B-----5:R-:W-:Y:S01]  /*1c0c0*/  F2FP.BF16.PACK_AB R102, R151, R150 ;  /* 0x000000969766723e */ /* 0x020fe200000010ff */
[C---:B-1----:R-:W-:Y:S01]  /*1c0d0*/  HMMA.16816.F32.BF16 R92, R112.reuse, R124, R92 ;  /* 0x0000007c705c723c */ /* 0x042fe2000004185c */
[----:B------:R-:W1:Y:S03]  /*1c0e0*/  LDSM.16.MT88.4 R108, [R184+0x9400] ;  /* 0x00940000b86c783b */ /* 0x000e660000004200 */
[----:B------:R-:W-:Y:S02]  /*1c0f0*/  FMUL.FTZ R19, R120, R103 ;  /* 0x0000006778137220 */ /* 0x000fe40000410000 */
[-C--:B------:R-:W-:Y:S01]  /*1c100*/  FFMA.FTZ R157, R21, R122.reuse, -R143 ;  /* 0x0000007a159d7223 */ /* 0x080fe2000001088f */
[----:B------:R-:W5:Y:S01]  /*1c110*/  MUFU.EX2 R134, R134 ;  /* 0x0000008600867308 */ /* 0x000f620000000800 */
[C---:B------:R-:W-:Y:S01]  /*1c120*/  HMMA.16816.F32.BF16 R12, R112.reuse, R126, R12 ;  /* 0x0000007e700c723c */ /* 0x040fe2000004180c */
[----:B------:R-:W-:Y:S03]  /*1c130*/  LDSM.16.MT88.4 R124, [R184+0xb400] ;  /* 0x00b40000b87c783b */ /* 0x000fe60000004200 */
[----:B--2---:R-:W-:Y:S01]  /*1c140*/  F2FP.BF16.PACK_AB R101, R132, R147 ;  /* 0x000000938465723e */ /* 0x004fe200000010ff */
[-CC-:B------:R-:W-:Y:S02]  /*1c150*/  FFMA.FTZ R46, R46, R122.reuse, -R145.reuse ;  /* 0x0000007a2e2e7223 */ /* 0x180fe40000010891 */
[-CC-:B------:R-:W-:Y:S01]  /*1c160*/  FFMA.FTZ R47, R47, R122.reuse, -R145.reuse ;  /* 0x0000007a2f2f7223 */ /* 0x180fe20000010891 */
[C---:B----4-:R-:W-:Y:S01]  /*1c170*/  HMMA.16816.F32.BF16 R16, R112.reuse, R128, R16 ;  /* 0x000000807010723c */ /* 0x050fe20000041810 */
[----:B------:R-:W2:Y:S03]  /*1c180*/  MUFU.EX2 R135, R135 ;  /* 0x0000008700877308 */ /* 0x000ea60000000800 */
[-CC-:B------:R-:W-:Y:S02]  /*1c190*/  FFMA.FTZ R50, R50, R122.reuse, -R145.reuse ;  /* 0x0000007a32327223 */ /* 0x180fe40000010891 */
[-C--:B------:R-:W-:Y:S02]  /*1c1a0*/  FFMA.FTZ R51, R51, R122.reuse, -R145 ;  /* 0x0000007a33337223 */ /* 0x080fe40000010891 */
[----:B------:R-:W-:Y:S01]  /*1c1b0*/  HMMA.16816.F32.BF16 R96, R112, R130, R96 ;  /* 0x000000827060723c */ /* 0x000fe20000041860 */
[----:B------:R-:W4:Y:S02]  /*1c1c0*/  LDSM.16.MT88.4 R112, [R186+0xb400] ;  /* 0x00b40000ba70783b */ /* 0x000f240000004200 */
[----:B------:R-:W1:Y:S01]  /*1c1d0*/  MUFU.EX2 R153, R153 ;  /* 0x0000009900997308 */ /* 0x000e620000000800 */
[-CC-:B------:R-:W-:Y:S02]  /*1c1e0*/  FFMA.FTZ R44, R44, R122.reuse, -R143.reuse ;  /* 0x0000007a2c2c7223 */ /* 0x180fe4000001088f */
[-CC-:B------:R-:W-:Y:S01]  /*1c1f0*/  FFMA.FTZ R45, R45, R122.reuse, -R143.reuse ;  /* 0x0000007a2d2d7223 */ /* 0x180fe2000001088f */
[----:B-----5:R-:W-:Y:S01]  /*1c200*/  F2FP.BF16.PACK_AB R103, R134, R133 ;  /* 0x000000858667723e */ /* 0x020fe200000010ff */
[-CC-:B------:R-:W-:Y:S01]  /*1c210*/  FFMA.FTZ R48, R48, R122.reuse, -R143.reuse ;  /* 0x0000007a30307223 */ /* 0x180fe2000001088f */
[----:B------:R-:W5:Y:S03]  /*1c220*/  LDSM.16.MT88.4 R128, [R186+0xd400] ;  /* 0x00d40000ba80783b */ /* 0x000f660000004200 */
[-C--:B------:R-:W-:Y:S01]  /*1c230*/  FFMA.FTZ R49, R49, R122.reuse, -R143 ;  /* 0x0000007a31317223 */ /* 0x080fe2000001088f */
[----:B------:R-:W-:Y:S01]  /*1c240*/  MUFU.EX2 R156, R156 ;  /* 0x0000009c009c7308 */ /* 0x000fe20000000800 */
[-CC-:B------:R-:W-:Y:S02]  /*1c250*/  FFMA.FTZ R54, R54, R122.reuse, -R145.reuse ;  /* 0x0000007a36367223 */ /* 0x180fe40000010891 */
[--C-:B------:R-:W-:Y:S01]  /*1c260*/  FFMA.FTZ R55, R55, R122, -R145.reuse ;  /* 0x0000007a37377223 */ /* 0x100fe20000010891 */
[----:B--2---:R-:W-:Y:S01]  /*1c270*/  F2FP.BF16.PACK_AB R100, R135, R146 ;  /* 0x000000928764723e */ /* 0x004fe200000010ff */
[-CC-:B------:R-:W-:Y:S02]  /*1c280*/  FFMA.FTZ R165, R58, R122.reuse, -R145.reuse ;  /* 0x0000007a3aa57223 */ /* 0x180fe40000010891 */
[-C--:B------:R-:W-:Y:S02]  /*1c290*/  FFMA.FTZ R58, R59, R122.reuse, -R145 ;  /* 0x0000007a3b3a7223 */ /* 0x080fe40000010891 */
[--C-:B------:R-:W-:Y:S01]  /*1c2a0*/  FFMA.FTZ R52, R52, R122, -R143.reuse ;  /* 0x0000007a34347223 */ /* 0x100fe2000001088f */
[----:B------:R-:W2:Y:S01]  /*1c2b0*/  MUFU.EX2 R157, R157 ;  /* 0x0000009d009d7308 */ /* 0x000ea20000000800 */
[C---:B---3--:R-:W-:Y:S05]  /*1c2c0*/  HMMA.16816.F32.BF16 R4, R100.reuse, R104, R4 ;  /* 0x000000686404723c */ /* 0x048fea0000041804 */
[----:B-1----:R-:W-:Y:S01]  /*1c2d0*/  F2FP.BF16.PACK_AB R21, R153, R152 ;  /* 0x000000989915723e */ /* 0x002fe200000010ff */
[-CC-:B------:R-:W-:Y:S02]  /*1c2e0*/  FFMA.FTZ R53, R53, R122.reuse, -R143.reuse ;  /* 0x0000007a35357223 */ /* 0x180fe4000001088f */
[C---:B------:R-:W-:Y:S01]  /*1c2f0*/  HMMA.16816.F32.BF16 R8, R100.reuse, R106, R8 ;  /* 0x0000006a6408723c */ /* 0x040fe20000041808 */
[----:B------:R-:W1:Y:S01]  /*1c300*/  LDSM.16.MT88.4 R104, [R184+0xd400] ;  /* 0x00d40000b868783b */ /* 0x000e620000004200 */
[----:B------:R-:W-:Y:S02]  /*1c310*/  MUFU.EX2 R158, R158 ;  /* 0x0000009e009e7308 */ /* 0x000fe40000000800 */
[-CC-:B------:R-:W-:Y:S02]  /*1c320*/  FFMA.FTZ R56, R56, R122.reuse, -R143.reuse ;  /* 0x0000007a38387223 */ /* 0x180fe4000001088f */
[-CC-:B------:R-:W-:Y:S02]  /*1c330*/  FFMA.FTZ R57, R57, R122.reuse, -R143.reuse ;  /* 0x0000007a39397223 */ /* 0x180fe4000001088f */
[C---:B------:R-:W-:Y:S04]  /*1c340*/  HMMA.16816.F32.BF16 R68, R100.reuse, R108, R68 ;  /* 0x0000006c6444723c */ /* 0x040fe80000041844 */
[----:B------:R-:W3:Y:S01]  /*1c350*/  MUFU.EX2 R159, R159 ;  /* 0x0000009f009f7308 */ /* 0x000ee20000000800 */
[----:B------:R-:W-:Y:S01]  /*1c360*/  FFMA.FTZ R59, R64, R122, -R143 ;  /* 0x0000007a403b7223 */ /* 0x000fe2000001088f */
[----:B--2---:R-:W-:Y:S02]  /*1c370*/  F2FP.BF16.PACK_AB R20, R157, R156 ;  /* 0x0000009c9d14723e */ /* 0x004fe400000010ff */
[C---:B------:R-:W-:Y:S01]  /*1c380*/  HMMA.16816.F32.BF16 R72, R100.reuse, R110, R72 ;  /* 0x0000006e6448723c */ /* 0x040fe20000041848 */
[----:B------:R-:W2:Y:S03]  /*1c390*/  LDSM.16.MT88.4 R108, [R186+0x9800] ;  /* 0x00980000ba6c783b */ /* 0x000ea60000004200 */
[----:B------:R-:W-:Y:S02]  /*1c3a0*/  FFMA.FTZ R142, R120, R211, R142 ;  /* 0x000000d3788e7223 */ /* 0x000fe4000001008e */
[----:B------:R-:W-:Y:S01]  /*1c3b0*/  MUFU.EX2 R160, R160 ;  /* 0x000000a000a07308 */ /* 0x000fe20000000800 */
[----:B------:R-:W-:Y:S01]  /*1c3c0*/  FFMA.FTZ R144, R121, R210, R144 ;  /* 0x000000d279907223 */ /* 0x000fe20000010090 */
[C---:B----4-:R-:W-:Y:S04]  /*1c3d0*/  HMMA.16816.F32.BF16 R76, R100.reuse, R112, R76 ;  /* 0x00000070644c723c */ /* 0x050fe8000004184c */
[----:B------:R-:W-:Y:S01]  /*1c3e0*/  MOV R121, R3 ;  /* 0x0000000300797202 */ /* 0x000fe20000000f00 */
[----:B------:R-:W-:Y:S02]  /*1c3f0*/  FADD.FTZ R139, R139, R142 ;  /* 0x0000008e8b8b7221 */ /* 0x000fe40000010000 */
[----:B------:R-:W-:Y:S01]  /*1c400*/  FADD.FTZ R141, R141, R144 ;  /* 0x000000908d8d7221 */ /* 0x000fe20000010000 */
[C---:B------:R-:W-:Y:S01]  /*1c410*/  HMMA.16816.F32.BF16 R80, R100.reuse, R114, R80 ;  /* 0x000000726450723c */ /* 0x040fe20000041850 */
[----:B------:R-:W-:Y:S03]  /*1c420*/  MUFU.EX2 R161, R161 ;  /* 0x000000a100a17308 */ /* 0x000fe60000000800 */
[----:B---3--:R-:W-:Y:S01]  /*1c430*/  F2FP.BF16.PACK_AB R22, R159, R158 ;  /* 0x0000009e9f16723e */ /* 0x008fe200000010ff */
[----:B------:R-:W-:Y:S02]  /*1c440*/  FADD.FTZ R138, R138, R139 ;  /* 0x0000008b8a8a7221 */ /* 0x000fe40000010000 */
[----:B------:R-:W-:Y:S01]  /*1c450*/  FADD.FTZ R140, R140, R141 ;  /* 0x0000008d8c8c7221 */ /* 0x000fe20000010000 */
[C---:B------:R-:W-:Y:S03]  /*1c460*/  HMMA.16816.F32.BF16 R84, R100.reuse, R124, R84 ;  /* 0x0000007c6454723c */ /* 0x040fe60000041854 */
[----:B------:R-:W-:Y:S01]  /*1c470*/  MUFU.EX2 R162, R162 ;  /* 0x000000a200a27308 */ /* 0x000fe20000000800 */
[----:B------:R-:W-:Y:S01]  /*1c480*/  FADD.FTZ R138, R123, R138 ;  /* 0x0000008a7b8a7221 */ /* 0x000fe20000010000 */
[----:B------:R-:W-:Y:S01]  /*1c490*/  MOV R123, R2 ;  /* 0x00000002007b7202 */ /* 0x000fe20000000f00 */
[----:B------:R-:W-:Y:S02]  /*1c4a0*/  FADD.FTZ R137, R137, R140 ;  /* 0x0000008c89897221 */ /* 0x000fe40000010000 */
[C---:B------:R-:W-:Y:S04]  /*1c4b0*/  HMMA.16816.F32.BF16 R88, R100.reuse, R126, R88 ;  /* 0x0000007e6458723c */ /* 0x040fe80000041858 */
[-CC-:B------:R-:W-:Y:S01]  /*1c4c0*/  FFMA.FTZ R125, R30, R122.reuse, -R145.reuse ;  /* 0x0000007a1e7d7223 */ /* 0x180fe20000010891 */
[----:B------:R-:W-:Y:S01]  /*1c4d0*/  MUFU.EX2 R163, R163 ;  /* 0x000000a300a37308 */ /* 0x000fe20000000800 */
[-CC-:B------:R-:W-:Y:S02]  /*1c4e0*/  FFMA.FTZ R124, R31, R122.reuse, -R145.reuse ;  /* 0x0000007a1f7c7223 */ /* 0x180fe40000010891 */
[C---:B-----5:R-:W-:Y:S04]  /*1c4f0*/  HMMA.16816.F32.BF16 R92, R100.reuse, R128, R92 ;  /* 0x00000080645c723c */ /* 0x060fe8000004185c */
[-CC-:B------:R-:W-:Y:S02]  /*1c500*/  FFMA.FTZ R126, R34, R122.reuse, -R145.reuse ;  /* 0x0000007a227e7223 */ /* 0x180fe40000010891 */
[-C--:B------:R-:W-:Y:S01]  /*1c510*/  FFMA.FTZ R127, R35, R122.reuse, -R145 ;  /* 0x0000007a237f7223 */ /* 0x080fe20000010891 */
[----:B------:R-:W-:Y:S01]  /*1c520*/  MUFU.EX2 R125, R125 ;  /* 0x0000007d007d7308 */ /* 0x000fe20000000800 */
[C---:B------:R-:W-:Y:S04]  /*1c530*/  HMMA.16816.F32.BF16 R12, R100.reuse, R130, R12 ;  /* 0x00000082640c723c */ /* 0x040fe8000004180c */
[-CC-:B------:R-:W-:Y:S02]  /*1c540*/  FFMA.FTZ R128, R28, R122.reuse, -R143.reuse ;  /* 0x0000007a1c807223 */ /* 0x180fe4000001088f */
[-CC-:B------:R-:W-:Y:S02]  /*1c550*/  FFMA.FTZ R129, R29, R122.reuse, -R143.reuse ;  /* 0x0000007a1d817223 */ /* 0x180fe4000001088f */
[C---:B-1----:R-:W-:Y:S01]  /*1c560*/  HMMA.16816.F32.BF16 R16, R100.reuse, R104, R16 ;  /* 0x000000686410723c */ /* 0x042fe20000041810 */
[----:B------:R-:W-:Y:S01]  /*1c570*/  LDSM.16.MT88.4 R28, [R186+0x9c00] ;  /* 0x009c0000ba1c783b */ /* 0x000fe20000004200 */
[----:B------:R-:W1:Y:S02]  /*1c580*/  MUFU.EX2 R124, R124 ;  /* 0x0000007c007c7308 */ /* 0x000e640000000800 */
[-CC-:B------:R-:W-:Y:S02]  /*1c590*/  FFMA.FTZ R130, R32, R122.reuse, -R143.reuse ;  /* 0x0000007a20827223 */ /* 0x180fe4000001088f */
[----:B------:R-:W-:Y:S02]  /*1c5a0*/  FFMA.FTZ R131, R33, R122, -R143 ;  /* 0x0000007a21837223 */ /* 0x000fe4000001088f */
[----:B------:R-:W-:Y:S01]  /*1c5b0*/  HMMA.16816.F32.BF16 R96, R100, R106, R96 ;  /* 0x0000006a6460723c */ /* 0x000fe20000041860 */
[----:B------:R-:W3:Y:S03]  /*1c5c0*/  LDSM.16.MT88.4 R100, [R186+0xb800] ;  /* 0x00b80000ba64783b */ /* 0x000ee60000004200 */
[----:B------:R-:W-:Y:S01]  /*1c5d0*/  MUFU.EX2 R126, R126 ;  /* 0x0000007e007e7308 */ /* 0x000fe20000000800 */
[----:B------:R-:W-:Y:S02]  /*1c5e0*/  FADD.FTZ R147, R147, R138 ;  /* 0x0000008a93937221 */ /* 0x000fe40000010000 */
[----:B------:R-:W-:Y:S01]  /*1c5f0*/  FADD.FTZ R146, R146, R137 ;  /* 0x0000008992927221 */ /* 0x000fe20000010000 */
[C---:B--2---:R-:W-:Y:S01]  /*1c600*/  HMMA.16816.F32.BF16 R4, R20.reuse, R108, R4 ;  /* 0x0000006c1404723c */ /* 0x044fe20000041804 */
[----:B------:R-:W2:Y:S04]  /*1c610*/  LDSM.16.MT88.4 R104, [R184+0xb800] ;  /* 0x00b80000b868783b */ /* 0x000ea80000004200 */
[----:B------:R-:W-:Y:S01]  /*1c620*/  FADD.FTZ R132, R132, R147 ;  /* 0x0000009384847221 */ /* 0x000fe20000010000 */
[----:B------:R-:W4:Y:S01]  /*1c630*/  MUFU.EX2 R127, R127 ;  /* 0x0000007f007f7308 */ /* 0x000f220000000800 */
[----:B------:R-:W-:Y:S01]  /*1c640*/  FADD.FTZ R135, R135, R146 ;  /* 0x0000009287877221 */ /* 0x000fe20000010000 */
[C---:B------:R-:W-:Y:S01]  /*1c650*/  HMMA.16816.F32.BF16 R8, R20.reuse, R110, R8 ;  /* 0x0000006e1408723c */ /* 0x040fe20000041808 */
[----:B------:R-:W5:Y:S03]  /*1c660*/  LDSM.16.MT88.4 R108, [R186+0xd800] ;  /* 0x00d80000ba6c783b */ /* 0x000f660000004200 */
[----:B------:R-:W-:Y:S02]  /*1c670*/  FADD.FTZ R133, R133, R132 ;  /* 0x0000008485857221 */ /* 0x000fe40000010000 */
[----:B------:R-:W-:Y:S02]  /*1c680*/  FADD.FTZ R150, R150, R135 ;  /* 0x0000008796967221 */ /* 0x000fe40000010000 */
[C---:B------:R-:W-:Y:S01]  /*1c690*/  HMMA.16816.F32.BF16 R68, R20.reuse, R24, R68 ;  /* 0x000000181444723c */ /* 0x040fe20000041844 */
[----:B------:R-:W-:Y:S01]  /*1c6a0*/  LDSM.16.MT88.4 R32, [R184+0x9c00] ;  /* 0x009c0000b820783b */ /* 0x000fe20000004200 */
[----:B------:R-:W-:Y:S02]  /*1c6b0*/  MUFU.EX2 R128, R128 ;  /* 0x0000008000807308 */ /* 0x000fe40000000800 */
[----:B------:R-:W-:Y:S02]  /*1c6c0*/  FADD.FTZ R133, R134, R133 ;  /* 0x0000008586857221 */ /* 0x000fe40000010000 */
[----:B------:R-:W-:Y:S02]  /*1c6d0*/  FADD.FTZ R151, R151, R150 ;  /* 0x0000009697977221 */ /* 0x000fe40000010000 */
[C---:B------:R-:W-:Y:S01]  /*1c6e0*/  HMMA.16816.F32.BF16 R72, R20.reuse, R26, R72 ;  /* 0x0000001a1448723c */ /* 0x040fe20000041848 */
[----:B------:R-:W1:Y:S03]  /*1c6f0*/  LDSM.16.MT88.4 R24, [R184+0xd800] ;  /* 0x00d80000b818783b */ /* 0x000e660000004200 */
[----:B------:R-:W1:Y:S01]  /*1c700*/  MUFU.EX2 R129, R129 ;  /* 0x0000008100817308 */ /* 0x000e620000000800 */
[----:B------:R-:W-:Y:S02]  /*1c710*/  FADD.FTZ R152, R152, R133 ;  /* 0x0000008598987221 */ /* 0x000fe40000010000 */
[----:B------:R-:W-:Y:S01]  /*1c720*/  FADD.FTZ R156, R156, R151 ;  /* 0x000000979c9c7221 */ /* 0x000fe20000010000 */
[C---:B---3--:R-:W-:Y:S04]  /*1c730*/  HMMA.16816.F32.BF16 R76, R20.reuse, R100, R76 ;  /* 0x00000064144c723c */ /* 0x048fe8000004184c */
[----:B------:R-:W-:Y:S02]  /*1c740*/  FADD.FTZ R152, R153, R152 ;  /* 0x0000009899987221 */ /* 0x000fe40000010000 */
[----:B------:R-:W-:Y:S01]  /*1c750*/  MUFU.EX2 R130, R130 ;  /* 0x0000008200827308 */ /* 0x000fe20000000800 */
[----:B------:R-:W-:Y:S01]  /*1c760*/  FADD.FTZ R157, R157, R156 ;  /* 0x0000009c9d9d7221 */ /* 0x000fe20000010000 */
[C---:B------:R-:W-:Y:S01]  /*1c770*/  HMMA.16816.F32.BF16 R80, R20.reuse, R102, R80 ;  /* 0x000000661450723c */ /* 0x040fe20000041850 */
[----:B------:R-:W3:Y:S03]  /*1c780*/  LDSM.16.MT88.4 R100, [R186+0xbc00] ;  /* 0x00bc0000ba64783b */ /* 0x000ee60000004200 */
[----:B------:R-:W-:Y:S02]  /*1c790*/  FADD.FTZ R155, R155, R152 ;  /* 0x000000989b9b7221 */ /* 0x000fe40000010000 */
[----:B------:R-:W-:Y:S02]  /*1c7a0*/  FADD.FTZ R158, R158, R157 ;  /* 0x0000009d9e9e7221 */ /* 0x000fe40000010000 */
[----:B------:R-:W1:Y:S01]  /*1c7b0*/  MUFU.EX2 R131, R131 ;  /* 0x0000008300837308 */ /* 0x000e620000000800 */
[C---:B--2---:R-:W-:Y:S03]  /*1c7c0*/  HMMA.16816.F32.BF16 R84, R20.reuse, R104, R84 ;  /* 0x000000681454723c */ /* 0x044fe60000041854 */
[----:B------:R-:W-:Y:S02]  /*1c7d0*/  FADD.FTZ R154, R154, R155 ;  /* 0x0000009b9a9a7221 */ /* 0x000fe40000010000 */
[----:B------:R-:W-:Y:S03]  /*1c7e0*/  FADD.FTZ R159, R159, R158 ;  /* 0x0000009e9f9f7221 */ /* 0x000fe60000010000 */
[C---:B------:R-:W-:Y:S01]  /*1c7f0*/  HMMA.16816.F32.BF16 R88, R20.reuse, R106, R88 ;  /* 0x0000006a1458723c */ /* 0x040fe20000041858 */
[----:B------:R-:W-:Y:S01]  /*1c800*/  LDSM.16.MT88.4 R104, [R186+0xec00] ;  /* 0x00ec0000ba68783b */ /* 0x000fe20000004200 */
[----:B------:R-:W-:Y:S06]  /*1c810*/  MUFU.EX2 R164, R164 ;  /* 0x000000a400a47308 */ /* 0x000fec0000000800 */
[C---:B-----5:R-:W-:Y:S04]  /*1c820*/  HMMA.16816.F32.BF16 R92, R20.reuse, R108, R92 ;  /* 0x0000006c145c723c */ /* 0x060fe8000004185c */
[----:B------:R-:W-:Y:S04]  /*1c830*/  MUFU.EX2 R46, R46 ;  /* 0x0000002e002e7308 */ /* 0x000fe80000000800 */
[C---:B------:R-:W-:Y:S01]  /*1c840*/  HMMA.16816.F32.BF16 R12, R20.reuse, R110, R12 ;  /* 0x0000006e140c723c */ /* 0x040fe2000004180c */
[----:B------:R-:W-:Y:S05]  /*1c850*/  LDSM.16.MT88.4 R108, [R186+0xac00] ;  /* 0x00ac0000ba6c783b */ /* 0x000fea0000004200 */
[----:B------:R-:W-:Y:S02]  /*1c860*/  MUFU.EX2 R47, R47 ;  /* 0x0000002f002f7308 */ /* 0x000fe40000000800 */
[C---:B-1----:R-:W-:Y:S08]  /*1c870*/  HMMA.16816.F32.BF16 R16, R20.reuse, R24, R16 ;  /* 0x000000181410723c */ /* 0x042ff00000041810 */
[----:B------:R-:W-:Y:S01]  /*1c880*/  HMMA.16816.F32.BF16 R96, R20, R26, R96 ;  /* 0x0000001a1460723c */ /* 0x000fe20000041860 */
[----:B------:R-:W1:Y:S01]  /*1c890*/  LDSM.16.MT88.4 R24, [R184+0xbc00] ;  /* 0x00bc0000b818783b */ /* 0x000e620000004200 */
[----:B------:R-:W-:Y:S05]  /*1c8a0*/  MUFU.EX2 R50, R50 ;  /* 0x0000003200327308 */ /* 0x000fea0000000800 */
[----:B------:R-:W-:Y:S01]  /*1c8b0*/  F2FP.BF16.PACK_AB R21, R124, R125 ;  /* 0x0000007d7c15723e */ /* 0x000fe200000010ff */
        /* <DEDUP_REMOVED lines=8> */
[C---:B------:R-:W-:Y:S02]  /*1c940*/  HMMA.16816.F32.BF16 R4, R20.reuse, R28, R4 ;  /* 0x0000001c1404723c */ /* 0x040fe40000041804 */
[----:B------:R-:W-:Y:S01]  /*1c950*/  MUFU.EX2 R44, R44 ;  /* 0x0000002c002c7308 */ /* 0x000fe20000000800 */
[----:B------:R-:W-:Y:S02]  /*1c960*/  FADD.FTZ R126, R126, R125 ;  /* 0x0000007d7e7e7221 */ /* 0x000fe40000010000 */
[----:B------:R-:W-:Y:S02]  /*1c970*/  FADD.FTZ R130, R130, R129 ;  /* 0x0000008182827221 */ /* 0x000fe40000010000 */
[----:B------:R-:W-:Y:S01]  /*1c980*/  FADD.FTZ R127, R127, R126 ;  /* 0x0000007e7f7f7221 */ /* 0x000fe20000010000 */
[C---:B------:R-:W-:Y:S01]  /*1c990*/  HMMA.16816.F32.BF16 R8, R20.reuse, R30, R8 ;  /* 0x0000001e1408723c */ /* 0x040fe20000041808 */
[----:B------:R-:W2:Y:S03]  /*1c9a0*/  LDSM.16.MT88.4 R28, [R186+0xdc00] ;  /* 0x00dc0000ba1c783b */ /* 0x000ea60000004200 */
[----:B------:R-:W-:Y:S01]  /*1c9b0*/  MUFU.EX2 R45, R45 ;  /* 0x0000002d002d7308 */ /* 0x000fe20000000800 */
[----:B------:R-:W-:Y:S03]  /*1c9c0*/  FADD.FTZ R131, R131, R130 ;  /* 0x0000008283837221 */ /* 0x000fe60000010000 */
[C---:B------:R-:W-:Y:S06]  /*1c9d0*/  HMMA.16816.F32.BF16 R68, R20.reuse, R32, R68 ;  /* 0x000000201444723c */ /* 0x040fec0000041844 */
[----:B------:R-:W-:Y:S02]  /*1c9e0*/  MUFU.EX2 R48, R48 ;  /* 0x0000003000307308 */ /* 0x000fe40000000800 */
[C---:B------:R-:W-:Y:S01]  /*1c9f0*/  HMMA.16816.F32.BF16 R72, R20.reuse, R34, R72 ;  /* 0x000000221448723c */ /* 0x040fe20000041848 */
[----:B------:R-:W4:Y:S07]  /*1ca00*/  LDSM.16.MT88.4 R32, [R184+0xdc00] ;  /* 0x00dc0000b820783b */ /* 0x000f2e0000004200 */
[C---:B---3--:R-:W-:Y:S01]  /*1ca10*/  HMMA.16816.F32.BF16 R76, R20.reuse, R100, R76 ;  /* 0x00000064144c723c */ /* 0x048fe2000004184c */
[----:B------:R-:W-:Y:S06]  /*1ca20*/  MUFU.EX2 R49, R49 ;  /* 0x0000003100317308 */ /* 0x000fec0000000800 */
[-CC-:B------:R-:W-:Y:S01]  /*1ca30*/  FFMA.FTZ R101, R37, R122.reuse, -R143.reuse ;  /* 0x0000007a25657223 */ /* 0x180fe2000001088f */
[C---:B------:R-:W-:Y:S01]  /*1ca40*/  HMMA.16816.F32.BF16 R80, R20.reuse, R102, R80 ;  /* 0x000000661450723c */ /* 0x040fe20000041850 */
[----:B------:R-:W3:Y:S02]  /*1ca50*/  LDSM.16.MT88.4 R36, [R186+0xa000] ;  /* 0x00a00000ba24783b */ /* 0x000ee40000004200 */
[----:B------:R-:W-:Y:S01]  /*1ca60*/  MUFU.EX2 R54, R54 ;  /* 0x0000003600367308 */ /* 0x000fe20000000800 */
[-CC-:B------:R-:W-:Y:S03]  /*1ca70*/  FFMA.FTZ R100, R40, R122.reuse, -R143.reuse ;  /* 0x0000007a28647223 */ /* 0x180fe6000001088f */
[----:B------:R-:W-:Y:S01]  /*1ca80*/  FFMA.FTZ R103, R41, R122, -R143 ;  /* 0x0000007a29677223 */ /* 0x000fe2000001088f */
[C---:B-1----:R-:W-:Y:S01]  /*1ca90*/  HMMA.16816.F32.BF16 R84, R20.reuse, R24, R84 ;  /* 0x000000181454723c */ /* 0x042fe20000041854 */
[----:B------:R-:W-:Y:S04]  /*1caa0*/  LDSM.16.MT88.4 R40, [R186+0xe400] ;  /* 0x00e40000ba28783b */ /* 0x000fe80000004200 */
[----:B------:R-:W1:Y:S03]  /*1cab0*/  MUFU.EX2 R101, R101 ;  /* 0x0000006500657308 */ /* 0x000e660000000800 */
[C---:B------:R-:W-:Y:S01]  /*1cac0*/  HMMA.16816.F32.BF16 R88, R20.reuse, R26, R88 ;  /* 0x0000001a1458723c */ /* 0x040fe20000041858 */
[----:B------:R-:W5:Y:S06]  /*1cad0*/  LDSM.16.MT88.4 R24, [R184+0xa000] ;  /* 0x00a00000b818783b */ /* 0x000f6c0000004200 */
[----:B------:R-:W-:Y:S01]  /*1cae0*/  MUFU.EX2 R100, R100 ;  /* 0x0000006400647308 */ /* 0x000fe20000000800 */
[C---:B--2---:R-:W-:Y:S08]  /*1caf0*/  HMMA.16816.F32.BF16 R92, R20.reuse, R28, R92 ;  /* 0x0000001c145c723c */ /* 0x044ff0000004185c */
[C---:B------:R-:W-:Y:S01]  /*1cb00*/  HMMA.16816.F32.BF16 R12, R20.reuse, R30, R12 ;  /* 0x0000001e140c723c */ /* 0x040fe2000004180c */
[----:B------:R-:W2:Y:S01]  /*1cb10*/  MUFU.EX2 R103, R103 ;  /* 0x0000006700677308 */ /* 0x000ea20000000800 */
[----:B------:R-:W5:Y:S06]  /*1cb20*/  LDSM.16.MT88.4 R28, [R186+0xc000] ;  /* 0x00c00000ba1c783b */ /* 0x000f6c0000004200 */
[C---:B----4-:R-:W-:Y:S03]  /*1cb30*/  HMMA.16816.F32.BF16 R16, R20.reuse, R32, R16 ;  /* 0x000000201410723c */ /* 0x050fe60000041810 */
[----:B------:R-:W4:Y:S05]  /*1cb40*/  MUFU.EX2 R55, R55 ;  /* 0x0000003700377308 */ /* 0x000f2a0000000800 */
[----:B------:R-:W-:Y:S01]  /*1cb50*/  HMMA.16816.F32.BF16 R96, R20, R34, R96 ;  /* 0x000000221460723c */ /* 0x000fe20000041860 */
[----:B------:R-:W4:Y:S04]  /*1cb60*/  LDSM.16.MT88.4 R32, [R184+0xc000] ;  /* 0x00c00000b820783b */ /* 0x000f280000004200 */
[----:B------:R-:W-:Y:S02]  /*1cb70*/  MUFU.EX2 R165, R165 ;  /* 0x000000a500a57308 */ /* 0x000fe40000000800 */
[----:B------:R-:W-:Y:S01]  /*1cb80*/  F2FP.BF16.PACK_AB R21, R161, R160 ;  /* 0x000000a0a115723e */ /* 0x000fe200000010ff */
[----:B------:R-:W-:Y:S01]  /*1cb90*/  FADD.FTZ R160, R160, R127 ;  /* 0x0000007fa0a07221 */ /* 0x000fe20000010000 */
[----:B------:R-:W-:Y:S03]  /*1cba0*/  F2FP.BF16.PACK_AB R23, R163, R162 ;  /* 0x000000a2a317723e */ /* 0x000fe600000010ff */
[----:B-1----:R-:W-:Y:S01]  /*1cbb0*/  F2FP.BF16.PACK_AB R20, R101, R164 ;  /* 0x000000a46514723e */ /* 0x002fe200000010ff */
[----:B------:R-:W-:Y:S01]  /*1cbc0*/  FADD.FTZ R164, R164, R131 ;  /* 0x00000083a4a47221 */ /* 0x000fe20000010000 */
[----:B--2---:R-:W-:Y:S01]  /*1cbd0*/  F2FP.BF16.PACK_AB R22, R103, R100 ;  /* 0x000000646716723e */ /* 0x004fe200000010ff */
[----:B------:R-:W1:Y:S01]  /*1cbe0*/  MUFU.EX2 R58, R58 ;  /* 0x0000003a003a7308 */ /* 0x000e620000000800 */
[----:B------:R-:W-:Y:S02]  /*1cbf0*/  FADD.FTZ R161, R161, R160 ;  /* 0x000000a0a1a17221 */ /* 0x000fe40000010000 */
[----:B------:R-:W-:Y:S02]  /*1cc00*/  FADD.FTZ R101, R101, R164 ;  /* 0x000000a465657221 */ /* 0x000fe40000010000 */
[----:B------:R-:W-:Y:S01]  /*1cc10*/  FADD.FTZ R162, R162, R161 ;  /* 0x000000a1a2a27221 */ /* 0x000fe20000010000 */
[C---:B---3--:R-:W-:Y:S03]  /*1cc20*/  HMMA.16816.F32.BF16 R4, R20.reuse, R36, R4 ;  /* 0x000000241404723c */ /* 0x048fe60000041804 */
[----:B------:R-:W-:Y:S01]  /*1cc30*/  FADD.FTZ R100, R100, R101 ;  /* 0x0000006564647221 */ /* 0x000fe20000010000 */
[----:B------:R-:W-:Y:S01]  /*1cc40*/  MUFU.EX2 R52, R52 ;  /* 0x0000003400347308 */ /* 0x000fe20000000800 */
[----:B------:R-:W-:Y:S02]  /*1cc50*/  FADD.FTZ R163, R163, R162 ;  /* 0x000000a2a3a37221 */ /* 0x000fe40000010000 */
[----:B------:R-:W-:Y:S01]  /*1cc60*/  FADD.FTZ R103, R103, R100 ;  /* 0x0000006467677221 */ /* 0x000fe20000010000 */
[C---:B------:R-:W-:Y:S01]  /*1cc70*/  HMMA.16816.F32.BF16 R8, R20.reuse, R38, R8 ;  /* 0x000000261408723c */ /* 0x040fe20000041808 */
[----:B------:R-:W2:Y:S05]  /*1cc80*/  LDSM.16.MT88.4 R36, [R186+0xe000] ;  /* 0x00e00000ba24783b */ /* 0x000eaa0000004200 */
[----:B------:R-:W3:Y:S02]  /*1cc90*/  MUFU.EX2 R53, R53 ;  /* 0x0000003500357308 */ /* 0x000ee40000000800 */
[C---:B-----5:R-:W-:Y:S08]  /*1cca0*/  HMMA.16816.F32.BF16 R68, R20.reuse, R24, R68 ;  /* 0x000000181444723c */ /* 0x060ff00000041844 */
[C---:B------:R-:W-:Y:S01]  /*1ccb0*/  HMMA.16816.F32.BF16 R72, R20.reuse, R26, R72 ;  /* 0x0000001a1448723c */ /* 0x040fe20000041848 */
[----:B------:R-:W5:Y:S01]  /*1ccc0*/  LDSM.16.MT88.4 R24, [R184+0xe000] ;  /* 0x00e00000b818783b */ /* 0x000f620000004200 */
[----:B------:R-:W-:Y:S06]  /*1ccd0*/  MUFU.EX2 R56, R56 ;  /* 0x0000003800387308 */ /* 0x000fec0000000800 */
[C---:B------:R-:W-:Y:S04]  /*1cce0*/  HMMA.16816.F32.BF16 R76, R20.reuse, R28, R76 ;  /* 0x0000001c144c723c */ /* 0x040fe8000004184c */
[----:B------:R-:W1:Y:S04]  /*1ccf0*/  MUFU.EX2 R57, R57 ;  /* 0x0000003900397308 */ /* 0x000e680000000800 */
[C---:B------:R-:W-:Y:S01]  /*1cd00*/  HMMA.16816.F32.BF16 R80, R20.reuse, R30, R80 ;  /* 0x0000001e1450723c */ /* 0x040fe20000041850 */
[----:B------:R-:W1:Y:S05]  /*1cd10*/  LDSM.16.MT88.4 R28, [R186+0xa400] ;  /* 0x00a40000ba1c783b */ /* 0x000e6a0000004200 */
[----:B------:R-:W-:Y:S02]  /*1cd20*/  MUFU.EX2 R59, R59 ;  /* 0x0000003b003b7308 */ /* 0x000fe40000000800 */
[C---:B----4-:R-:W-:Y:S08]  /*1cd30*/  HMMA.16816.F32.BF16 R84, R20.reuse, R32, R84 ;  /* 0x000000201454723c */ /* 0x050ff00000041854 */
[C---:B------:R-:W-:Y:S01]  /*1cd40*/  HMMA.16816.F32.BF16 R88, R20.reuse, R34, R88 ;  /* 0x000000221458723c */ /* 0x040fe20000041858 */
[----:B------:R-:W4:Y:S07]  /*1cd50*/  LDSM.16.MT88.4 R32, [R184+0xa400] ;  /* 0x00a40000b820783b */ /* 0x000f2e0000004200 */
        /* <DEDUP_REMOVED lines=27> */
[C---:B-----5:R-:W-:Y:S08]  /*1cf10*/  HMMA.16816.F32.BF16 R84, R20.reuse, R24, R84 ;  /* 0x000000181454723c */ /* 0x060ff00000041854 */
[C---:B------:R-:W-:Y:S01]  /*1cf20*/  HMMA.16816.F32.BF16 R88, R20.reuse, R26, R88 ;  /* 0x0000001a1458723c */ /* 0x040fe20000041858 */
[----:B------:R-:W5:Y:S07]  /*1cf30*/  LDSM.16.MT88.4 R24, [R186+0xc800] ;  /* 0x00c80000ba18783b */ /* 0x000f6e0000004200 */
[C---:B------:R-:W-:Y:S07]  /*1cf40*/  HMMA.16816.F32.BF16 R92, R20.reuse, R40, R92 ;  /* 0x00000028145c723c */ /* 0x040fee000004185c */
[-CC-:B------:R-:W-:Y:S01]  /*1cf50*/  FFMA.FTZ R40, R62, R122.reuse, -R145.reuse ;  /* 0x0000007a3e287223 */ /* 0x180fe20000010891 */
[C---:B------:R-:W-:Y:S04]  /*1cf60*/  HMMA.16816.F32.BF16 R12, R20.reuse, R42, R12 ;  /* 0x0000002a140c723c */ /* 0x040fe8000004180c */
[-CC-:B------:R-:W-:Y:S01]  /*1cf70*/  FFMA.FTZ R41, R63, R122.reuse, -R145.reuse ;  /* 0x0000007a3f297223 */ /* 0x180fe20000010891 */
[----:B------:R-:W-:Y:S02]  /*1cf80*/  MUFU.EX2 R40, R40 ;  /* 0x0000002800287308 */ /* 0x000fe40000000800 */
[-CC-:B------:R-:W-:Y:S01]  /*1cf90*/  FFMA.FTZ R42, R66, R122.reuse, -R145.reuse ;  /* 0x0000007a422a7223 */ /* 0x180fe20000010891 */
[C---:B-1----:R-:W-:Y:S04]  /*1cfa0*/  HMMA.16816.F32.BF16 R16, R20.reuse, R28, R16 ;  /* 0x0000001c1410723c */ /* 0x042fe80000041810 */
[-C--:B------:R-:W-:Y:S02]  /*1cfb0*/  FFMA.FTZ R145, R67, R122.reuse, -R145 ;  /* 0x0000007a43917223 */ /* 0x080fe40000010891 */
[-CC-:B------:R-:W-:Y:S01]  /*1cfc0*/  FFMA.FTZ R43, R60, R122.reuse, -R143.reuse ;  /* 0x0000007a3c2b7223 */ /* 0x180fe2000001088f */
[----:B------:R-:W1:Y:S01]  /*1cfd0*/  MUFU.EX2 R41, R41 ;  /* 0x0000002900297308 */ /* 0x000e620000000800 */
[----:B------:R-:W-:Y:S01]  /*1cfe0*/  HMMA.16816.F32.BF16 R96, R20, R30, R96 ;  /* 0x0000001e1460723c */ /* 0x000fe20000041860 */
[----:B------:R-:W1:Y:S03]  /*1cff0*/  LDSM.16.MT88.4 R28, [R184+0xc800] ;  /* 0x00c80000b81c783b */ /* 0x000e660000004200 */
[-CC-:B------:R-:W-:Y:S02]  /*1d000*/  FFMA.FTZ R60, R61, R122.reuse, -R143.reuse ;  /* 0x0000007a3d3c7223 */ /* 0x180fe4000001088f */
[----:B------:R-:W-:Y:S01]  /*1d010*/  FFMA.FTZ R143, R65, R122, -R143 ;  /* 0x0000007a418f7223 */ /* 0x000fe2000001088f */
[----:B------:R-:W-:Y:S01]  /*1d020*/  F2FP.BF16.PACK_AB R21, R55, R54 ;  /* 0x000000363715723e */ /* 0x000fe200000010ff */
[----:B------:R-:W-:Y:S01]  /*1d030*/  FADD.FTZ R54, R54, R51 ;  /* 0x0000003336367221 */ /* 0x000fe20000010000 */
[----:B------:R-:W-:Y:S01]  /*1d040*/  F2FP.BF16.PACK_AB R23, R58, R165 ;  /* 0x000000a53a17723e */ /* 0x000fe200000010ff */
[----:B------:R-:W-:Y:S02]  /*1d050*/  MUFU.EX2 R42, R42 ;  /* 0x0000002a002a7308 */ /* 0x000fe40000000800 */
[----:B---3--:R-:W-:Y:S01]  /*1d060*/  F2FP.BF16.PACK_AB R20, R53, R52 ;  /* 0x000000343514723e */ /* 0x008fe200000010ff */
[----:B------:R-:W-:Y:S01]  /*1d070*/  FADD.FTZ R52, R52, R49 ;  /* 0x0000003134347221 */ /* 0x000fe20000010000 */
[----:B------:R-:W-:Y:S01]  /*1d080*/  F2FP.BF16.PACK_AB R22, R57, R56 ;  /* 0x000000383916723e */ /* 0x000fe200000010ff */
[----:B------:R-:W-:Y:S02]  /*1d090*/  FADD.FTZ R54, R55, R54 ;  /* 0x0000003637367221 */ /* 0x000fe40000010000 */
[----:B------:R-:W-:Y:S02]  /*1d0a0*/  FADD.FTZ R53, R53, R52 ;  /* 0x0000003435357221 */ /* 0x000fe40000010000 */
[----:B------:R-:W-:Y:S01]  /*1d0b0*/  FADD.FTZ R165, R165, R54 ;  /* 0x00000036a5a57221 */ /* 0x000fe20000010000 */
[----:B------:R-:W3:Y:S01]  /*1d0c0*/  MUFU.EX2 R145, R145 ;  /* 0x0000009100917308 */ /* 0x000ee20000000800 */
[C---:B----4-:R-:W-:Y:S03]  /*1d0d0*/  HMMA.16816.F32.BF16 R4, R20.reuse, R32, R4 ;  /* 0x000000201404723c */ /* 0x050fe60000041804 */
[----:B------:R-:W-:Y:S05]  /*1d0e0*/  FADD.FTZ R165, R58, R165 ;  /* 0x000000a53aa57221 */ /* 0x000fea0000010000 */
[C---:B------:R-:W-:Y:S01]  /*1d0f0*/  HMMA.16816.F32.BF16 R8, R20.reuse, R34, R8 ;  /* 0x000000221408723c */ /* 0x040fe20000041808 */
[----:B------:R-:W4:Y:S01]  /*1d100*/  LDSM.16.MT88.4 R32, [R186+0xe800] ;  /* 0x00e80000ba20783b */ /* 0x000f220000004200 */
[----:B------:R-:W-:Y:S06]  /*1d110*/  MUFU.EX2 R43, R43 ;  /* 0x0000002b002b7308 */ /* 0x000fec0000000800 */
[C---:B--2---:R-:W-:Y:S04]  /*1d120*/  HMMA.16816.F32.BF16 R68, R20.reuse, R36, R68 ;  /* 0x000000241444723c */ /* 0x044fe80000041844 */
[----:B------:R-:W2:Y:S04]  /*1d130*/  MUFU.EX2 R60, R60 ;  /* 0x0000003c003c7308 */ /* 0x000ea80000000800 */
[C---:B------:R-:W-:Y:S01]  /*1d140*/  HMMA.16816.F32.BF16 R72, R20.reuse, R38, R72 ;  /* 0x000000261448723c */ /* 0x040fe20000041848 */
[----:B------:R-:W2:Y:S07]  /*1d150*/  LDSM.16.MT88.4 R36, [R184+0xe800] ;  /* 0x00e80000b824783b */ /* 0x000eae0000004200 */
[C---:B-----5:R-:W-:Y:S08]  /*1d160*/  HMMA.16816.F32.BF16 R76, R20.reuse, R24, R76 ;  /* 0x00000018144c723c */ /* 0x060ff0000004184c */
[C---:B------:R-:W-:Y:S01]  /*1d170*/  HMMA.16816.F32.BF16 R80, R20.reuse, R26, R80 ;  /* 0x0000001a1450723c */ /* 0x040fe20000041850 */
[----:B------:R-:W5:Y:S07]  /*1d180*/  LDSM.16.MT88.4 R24, [R184+0xac00] ;  /* 0x00ac0000b818783b */ /* 0x000f6e0000004200 */
[C---:B-1----:R-:W-:Y:S08]  /*1d190*/  HMMA.16816.F32.BF16 R84, R20.reuse, R28, R84 ;  /* 0x0000001c1454723c */ /* 0x042ff00000041854 */
[C---:B------:R-:W-:Y:S01]  /*1d1a0*/  HMMA.16816.F32.BF16 R88, R20.reuse, R30, R88 ;  /* 0x0000001e1458723c */ /* 0x040fe20000041858 */
[----:B------:R-:W1:Y:S07]  /*1d1b0*/  LDSM.16.MT88.4 R28, [R186+0xcc00] ;  /* 0x00cc0000ba1c783b */ /* 0x000e6e0000004200 */
[C---:B----4-:R-:W-:Y:S01]  /*1d1c0*/  HMMA.16816.F32.BF16 R92, R20.reuse, R32, R92 ;  /* 0x00000020145c723c */ /* 0x050fe2000004185c */
[----:B------:R-:W4:Y:S07]  /*1d1d0*/  MUFU.EX2 R32, R143 ;  /* 0x0000008f00207308 */ /* 0x000f2e0000000800 */
[C---:B------:R-:W-:Y:S08]  /*1d1e0*/  HMMA.16816.F32.BF16 R12, R20.reuse, R34, R12 ;  /* 0x00000022140c723c */ /* 0x040ff0000004180c */
[C---:B--2---:R-:W-:Y:S08]  /*1d1f0*/  HMMA.16816.F32.BF16 R16, R20.reuse, R36, R16 ;  /* 0x000000241410723c */ /* 0x044ff00000041810 */
[----:B------:R-:W-:Y:S07]  /*1d200*/  HMMA.16816.F32.BF16 R96, R20, R38, R96 ;  /* 0x000000261460723c */ /* 0x000fee0000041860 */
[----:B------:R-:W-:Y:S01]  /*1d210*/  F2FP.BF16.PACK_AB R21, R41, R40 ;  /* 0x000000282915723e */ /* 0x000fe200000010ff */
[----:B------:R-:W-:Y:S01]  /*1d220*/  FADD.FTZ R40, R40, R165 ;  /* 0x000000a528287221 */ /* 0x000fe20000010000 */
[----:B---3--:R-:W-:Y:S03]  /*1d230*/  F2FP.BF16.PACK_AB R23, R145, R42 ;  /* 0x0000002a9117723e */ /* 0x008fe600000010ff */
[----:B------:R-:W-:Y:S01]  /*1d240*/  F2FP.BF16.PACK_AB R20, R60, R43 ;  /* 0x0000002b3c14723e */ /* 0x000fe200000010ff */
[----:B------:R-:W-:Y:S01]  /*1d250*/  FADD.FTZ R41, R41, R40 ;  /* 0x0000002829297221 */ /* 0x000fe20000010000 */
[----:B----4-:R-:W-:Y:S03]  /*1d260*/  F2FP.BF16.PACK_AB R22, R32, R59 ;  /* 0x0000003b2016723e */ /* 0x010fe600000010ff */
[----:B------:R-:W-:Y:S04]  /*1d270*/  FADD.FTZ R42, R42, R41 ;  /* 0x000000292a2a7221 */ /* 0x000fe80000010000 */
[C---:B------:R-:W-:Y:S01]  /*1d280*/  HMMA.16816.F32.BF16 R112, R20.reuse, R108, R4 ;  /* 0x0000006c1470723c */ /* 0x040fe20000041804 */
[----:B------:R-:W2:Y:S02]  /*1d290*/  LDSM.16.MT88.4 R4, [R184+0xcc00] ;  /* 0x00cc0000b804783b */ /* 0x000ea40000004200 */
[----:B------:R-:W-:Y:S05]  /*1d2a0*/  FADD.FTZ R211, R145, R42 ;  /* 0x0000002a91d37221 */ /* 0x000fea0000010000 */
[C---:B------:R-:W-:Y:S01]  /*1d2b0*/  HMMA.16816.F32.BF16 R108, R20.reuse, R110, R8 ;  /* 0x0000006e146c723c */ /* 0x040fe20000041808 */
[----:B------:R-:W3:Y:S07]  /*1d2c0*/  LDSM.16.MT88.4 R8, [R184+0xec00] ;  /* 0x00ec0000b808783b */ /* 0x000eee0000004200 */
[C---:B-----5:R-:W-:Y:S08]  /*1d2d0*/  HMMA.16816.F32.BF16 R68, R20.reuse, R24, R68 ;  /* 0x000000181444723c */ /* 0x060ff00000041844 */
[C---:B------:R-:W-:Y:S08]  /*1d2e0*/  HMMA.16816.F32.BF16 R72, R20.reuse, R26, R72 ;  /* 0x0000001a1448723c */ /* 0x040ff00000041848 */
[C---:B-1----:R-:W-:Y:S08]  /*1d2f0*/  HMMA.16816.F32.BF16 R76, R20.reuse, R28, R76 ;  /* 0x0000001c144c723c */ /* 0x042ff0000004184c */
[C---:B------:R-:W-:Y:S08]  /*1d300*/  HMMA.16816.F32.BF16 R80, R20.reuse, R30, R80 ;  /* 0x0000001e1450723c */ /* 0x040ff00000041850 */
[C---:B--2---:R-:W-:Y:S07]  /*1d310*/  HMMA.16816.F32.BF16 R84, R20.reuse, R4, R84 ;  /* 0x000000041454723c */ /* 0x044fee0000041854 */
[----:B------:R-:W-:Y:S01]  /*1d320*/  FADD.FTZ R4, R56, R53 ;  /* 0x0000003538047221 */ /* 0x000fe20000010000 */
[C---:B------:R-:W-:Y:S04]  /*1d330*/  HMMA.16816.F32.BF16 R88, R20.reuse, R6, R88 ;  /* 0x000000061458723c */ /* 0x040fe80000041858 */
[----:B------:R-:W-:Y:S04]  /*1d340*/  FADD.FTZ R4, R57, R4 ;  /* 0x0000000439047221 */ /* 0x000fe80000010000 */
[C---:B------:R-:W-:Y:S04]  /*1d350*/  HMMA.16816.F32.BF16 R92, R20.reuse, R104, R92 ;  /* 0x00000068145c723c */ /* 0x040fe8000004185c */
[----:B------:R-:W-:Y:S04]  /*1d360*/  FADD.FTZ R43, R43, R4 ;  /* 0x000000042b2b7221 */ /* 0x000fe80000010000 */
[C---:B------:R-:W-:Y:S04]  /*1d370*/  HMMA.16816.F32.BF16 R104, R20.reuse, R106, R12 ;  /* 0x0000006a1468723c */ /* 0x040fe8000004180c */
[----:B------:R-:W-:Y:S04]  /*1d380*/  FADD.FTZ R60, R60, R43 ;  /* 0x0000002b3c3c7221 */ /* 0x000fe80000010000 */
[C---:B---3--:R-:W-:Y:S04]  /*1d390*/  HMMA.16816.F32.BF16 R100, R20.reuse, R8, R16 ;  /* 0x000000081464723c */ /* 0x048fe80000041810 */
[----:B------:R-:W-:Y:S04]  /*1d3a0*/  FADD.FTZ R59, R59, R60 ;  /* 0x0000003c3b3b7221 */ /* 0x000fe80000010000 */
[----:B------:R-:W-:Y:S04]  /*1d3b0*/  HMMA.16816.F32.BF16 R96, R20, R10, R96 ;  /* 0x0000000a1460723c */ /* 0x000fe80000041860 */
[----:B------:R-:W-:Y:S04]  /*1d3c0*/  FADD.FTZ R210, R32, R59 ;  /* 0x0000003b20d27221 */ /* 0x000fe80000010000 */
[----:B------:R-:W-:-:S05]  /*1d3d0*/  @P0 BRA `(.L_x_2458) ;  /* 0xffffba1000000947 */ /* 0x000fca000383ffff */
.L_x_2449:
[----:B------:R-:W-:Y:S01]  /*1d3e0*/  @!UPT UIADD3 URZ, URZ, URZ, URZ ;  /* 0x0000003f3f3ff290 */ /* 0x000fe2000fffe03f */
[----:B------:R1:W5:Y:S01]  /*1d3f0*/  LD.E R4, [R118.64+0xd8] ;  /* 0x0000d80476047980 */ /* 0x000362000c101900 */
[----:B------:R-:W-:-:S02]  /*1d400*/  MOV R5, 0x1f ;  /* 0x0000001f00057802 */ /* 0x000fc40000000f00 */
[----:B------:R-:W-:Y:S01]  /*1d410*/  MOV R0, 0xffffffff ;  /* 0xffffffff00007802 */ /* 0x000fe20000000f00 */
[----:B------:R-:W-:Y:S06]  /*1d420*/  BRA.DIV ~URZ, `(.L_x_2459) ;  /* 0x000010d27f007947 */ /* 0x000fec000b800000 */
[----:B------:R2:W3:Y:S02]  /*1d430*/  SHFL.BFLY PT, R7, R210, 0x2, 0x1f ;  /* 0x0c401f00d2077f89 */ /* 0x0004e400000e0000 */
.L_x_2468:
[----:B--23--:R-:W-:Y:S01]  /*1d440*/  FADD.FTZ R210, R7, R210 ;  /* 0x000000d207d27221 */ /* 0x00cfe20000010000 */
[----:B------:R-:W-:Y:S05]  /*1d450*/  BRA.DIV ~URZ, `(.L_x_2460) ;  /* 0x000010e27f007947 */ /* 0x000fea000b800000 */
[----:B------:R-:W2:Y:S04]  /*1d460*/  SHFL.BFLY PT, R8, R211, 0x2, 0x1f ;  /* 0x0c401f00d3087f89 */ /* 0x000ea800000e0000 */
[----:B------:R-:W3:Y:S01]  /*1d470*/  SHFL.BFLY PT, R9, R210, 0x1, 0x1f ;  /* 0x0c201f00d2097f89 */ /* 0x000ee200000e0000 */
[----:B--2---:R-:W-:Y:S02]  /*1d480*/  FADD.FTZ R8, R8, R211 ;  /* 0x000000d308087221 */ /* 0x004fe40000010000 */
[----:B---3--:R-:W-:-:S03]  /*1d490*/  FADD.FTZ R9, R210, R9 ;  /* 0x00000009d2097221 */ /* 0x008fc60000010000 */
[----:B------:R2:W3:Y:S04]  /*1d4a0*/  SHFL.BFLY PT, R7, R8, 0x1, 0x1f ;  /* 0x0c201f0008077f89 */ /* 0x0004e800000e0000 */
.L_x_2469:
[----:B------:R-:W4:Y:S01]  /*1d4b0*/  S2R R0, SR_TID.X ;  /* 0x0000000000007919 */ /* 0x000f220000002100 */
[----:B--23--:R-:W-:Y:S01]  /*1d4c0*/  FADD.FTZ R8, R7, R8 ;  /* 0x0000000807087221 */ /* 0x00cfe20000010000 */
[----:B------:R-:W-:Y:S02]  /*1d4d0*/  MOV R6, 0x3f800000 ;  /* 0x3f80000000067802 */ /* 0x000fe40000000f00 */
[----:B------:R-:W-:Y:S02]  /*1d4e0*/  FSETP.NE.FTZ.AND P3, PT, R9, RZ, PT ;  /* 0x000000ff0900720b */ /* 0x000fe40003f75000 */
[----:B------:R-:W-:Y:S02]  /*1d4f0*/  FSETP.NE.FTZ.AND P2, PT, R8, RZ, PT ;  /* 0x000000ff0800720b */ /* 0x000fe40003f55000 */
[----:B------:R-:W-:-:S09]  /*1d500*/  MOV R5, 0x3f800000 ;  /* 0x3f80000000057802 */ /* 0x000fd20000000f00 */
[----:B------:R-:W2:Y:S01]  /*1d510*/  @P3 MUFU.RCP R5, R9 ;  /* 0x0000000900053308 */ /* 0x000ea20000001000 */
[----:B----4-:R-:W-:-:S07]  /*1d520*/  SHF.R.S32.HI R7, RZ, 0x1f, R0 ;  /* 0x0000001fff077819 */ /* 0x010fce0000011400 */
[----:B------:R-:W3:Y:S01]  /*1d530*/  @P2 MUFU.RCP R6, R8 ;  /* 0x0000000800062308 */ /* 0x000ee20000001000 */
[----:B------:R-:W-:Y:S02]  /*1d540*/  SHF.R.S32.HI R11, RZ, 0x1f, R0 ;  /* 0x0000001fff0b7819 */ /* 0x000fe40000011400 */
[----:B------:R-:W-:-:S04]  /*1d550*/  LEA.HI R7, R7, R0, RZ, 0x2 ;  /* 0x0000000007077211 */ /* 0x000fc800078f10ff */
[----:B------:R-:W-:Y:S01]  /*1d560*/  SHF.R.S32.HI R7, RZ, 0x2, R7 ;  /* 0x00000002ff077819 */ /* 0x000fe20000011407 */
[C---:B--2---:R-:W-:Y:S02]  /*1d570*/  FMUL.FTZ R112, R5.reuse, R112 ;  /* 0x0000007005707220 */ /* 0x044fe40000410000 */
[C---:B------:R-:W-:Y:S01]  /*1d580*/  FMUL.FTZ R113, R5.reuse, R113 ;  /* 0x0000007105717220 */ /* 0x040fe20000410000 */
[----:B------:R-:W-:Y:S01]  /*1d590*/  SHF.R.S32.HI R10, RZ, 0x1f, R7 ;  /* 0x0000001fff0a7819 */ /* 0x000fe20000011407 */
[C---:B------:R-:W-:Y:S02]  /*1d5a0*/  FMUL.FTZ R108, R5.reuse, R108 ;  /* 0x0000006c056c7220 */ /* 0x040fe40000410000 */
[----:B------:R-:W-:Y:S01]  /*1d5b0*/  FMUL.FTZ R109, R5, R109 ;  /* 0x0000006d056d7220 */ /* 0x000fe20000410000 */
[----:B------:R-:W-:Y:S01]  /*1d5c0*/  LEA.HI R10, R10, R7, RZ, 0x3 ;  /* 0x000000070a0a7211 */ /* 0x000fe200078f18ff */
[C---:B---3--:R-:W-:Y:S01]  /*1d5d0*/  FMUL.FTZ R115, R6.reuse, R115 ;  /* 0x0000007306737220 */ /* 0x048fe20000410000 */
[----:B------:R-:W-:Y:S01]  /*1d5e0*/  F2FP.BF16.PACK_AB R112, R113, R112 ;  /* 0x000000707170723e */ /* 0x000fe200000010ff */
[----:B------:R-:W-:Y:S01]  /*1d5f0*/  FMUL.FTZ R114, R6, R114 ;  /* 0x0000007206727220 */ /* 0x000fe20000410000 */
[----:B------:R-:W-:Y:S01]  /*1d600*/  LOP3.LUT R10, R10, 0xfffffff8, RZ, 0xc0, !PT ;  /* 0xfffffff80a0a7812 */ /* 0x000fe200078ec0ff */
[C---:B------:R-:W-:Y:S01]  /*1d610*/  FMUL.FTZ R111, R6.reuse, R111 ;  /* 0x0000006f066f7220 */ /* 0x040fe20000410000 */
[----:B------:R-:W-:Y:S01]  /*1d620*/  F2FP.BF16.PACK_AB R108, R109, R108 ;  /* 0x0000006c6d6c723e */ /* 0x000fe200000010ff */
[----:B------:R-:W-:Y:S01]  /*1d630*/  FMUL.FTZ R110, R6, R110 ;  /* 0x0000006e066e7220 */ /* 0x000fe20000410000 */
[----:B------:R-:W-:Y:S01]  /*1d640*/  F2FP.BF16.PACK_AB R114, R115, R114 ;  /* 0x000000727372723e */ /* 0x000fe200000010ff */
[----:B------:R-:W-:-:S02]  /*1d650*/  IMAD.IADD R10, R7, 0x1, -R10 ;  /* 0x00000001070a7824 */ /* 0x000fc400078e0a0a */
[C---:B------:R-:W-:Y:S01]  /*1d660*/  FMUL.FTZ R71, R6.reuse, R71 ;  /* 0x0000004706477220 */ /* 0x040fe20000410000 */
[----:B------:R-:W-:Y:S01]  /*1d670*/  F2FP.BF16.PACK_AB R110, R111, R110 ;  /* 0x0000006e6f6e723e */ /* 0x000fe200000010ff */
[----:B------:R-:W-:Y:S01]  /*1d680*/  FMUL.FTZ R70, R6, R70 ;  /* 0x0000004606467220 */ /* 0x000fe20000410000 */
[----:B------:R-:W-:Y:S01]  /*1d690*/  LEA.HI R12, R10, R10, RZ, 0x1 ;  /* 0x0000000a0a0c7211 */ /* 0x000fe200078f08ff */
[C---:B------:R-:W-:Y:S02]  /*1d6a0*/  FMUL.FTZ R75, R6.reuse, R75 ;  /* 0x0000004b064b7220 */ /* 0x040fe40000410000 */
[C---:B------:R-:W-:Y:S01]  /*1d6b0*/  FMUL.FTZ R74, R6.reuse, R74 ;  /* 0x0000004a064a7220 */ /* 0x040fe20000410000 */
[----:B------:R-:W-:Y:S01]  /*1d6c0*/  SHF.R.S32.HI R14, RZ, 0x1, R12 ;  /* 0x00000001ff0e7819 */ /* 0x000fe2000001140c */
[----:B------:R-:W-:Y:S01]  /*1d6d0*/  FMUL.FTZ R79, R6, R79 ;  /* 0x0000004f064f7220 */ /* 0x000fe20000410000 */
[----:B------:R-:W-:Y:S01]  /*1d6e0*/  LOP3.LUT R15, R12, 0x3fffffe, RZ, 0xc0, !PT ;  /* 0x03fffffe0c0f7812 */ /* 0x000fe200078ec0ff */
[----:B------:R-:W-:Y:S01]  /*1d6f0*/  FMUL.FTZ R78, R6, R78 ;  /* 0x0000004e064e7220 */ /* 0x000fe20000410000 */
[----:B------:R-:W-:Y:S01]  /*1d700*/  LOP3.LUT P0, RZ, R14, 0x2, RZ, 0xc0, !PT ;  /* 0x000000020eff7812 */ /* 0x000fe2000780c0ff */
[----:B------:R-:W-:Y:S01]  /*1d710*/  FMUL.FTZ R83, R6, R83 ;  /* 0x0000005306537220 */ /* 0x000fe20000410000 */
[----:B------:R-:W-:Y:S01]  /*1d720*/  IADD3 R15, R10, -R15, RZ ;  /* 0x8000000f0a0f7210 */ /* 0x000fe20007ffe0ff */
[----:B------:R-:W-:Y:S01]  /*1d730*/  FMUL.FTZ R82, R6, R82 ;  /* 0x0000005206527220 */ /* 0x000fe20000410000 */
[----:B------:R-:W-:Y:S01]  /*1d740*/  LOP3.LUT R10, R14, 0x1, RZ, 0xc0, !PT ;  /* 0x000000010e0a7812 */ /* 0x000fe200078ec0ff */
[C---:B------:R-:W-:Y:S01]  /*1d750*/  FMUL.FTZ R87, R6.reuse, R87 ;  /* 0x0000005706577220 */ /* 0x040fe20000410000 */
[----:B------:R-:W-:Y:S01]  /*1d760*/  F2FP.BF16.PACK_AB R70, R71, R70 ;  /* 0x000000464746723e */ /* 0x000fe200000010ff */
[----:B------:R-:W-:Y:S01]  /*1d770*/  FMUL.FTZ R86, R6, R86 ;  /* 0x0000005606567220 */ /* 0x000fe20000410000 */
[----:B------:R-:W-:Y:S01]  /*1d780*/  ISETP.NE.U32.AND P1, PT, R10, 0x1, PT ;  /* 0x000000010a00780c */ /* 0x000fe20003f25070 */
[C---:B------:R-:W-:Y:S01]  /*1d790*/  FMUL.FTZ R91, R6.reuse, R91 ;  /* 0x0000005b065b7220 */ /* 0x040fe20000410000 */
[----:B------:R-:W-:Y:S01]  /*1d7a0*/  F2FP.BF16.PACK_AB R74, R75, R74 ;  /* 0x0000004a4b4a723e */ /* 0x000fe200000010ff */
        /* <DEDUP_REMOVED lines=10> */
[----:B------:R-:W-:-:S02]  /*1d850*/  FMUL.FTZ R103, R6, R103 ;  /* 0x0000006706677220 */ /* 0x000fc40000410000 */
[C---:B------:R-:W-:Y:S01]  /*1d860*/  FMUL.FTZ R102, R6.reuse, R102 ;  /* 0x0000006606667220 */ /* 0x040fe20000410000 */
[----:B------:R-:W-:Y:S01]  /*1d870*/  F2FP.BF16.PACK_AB R106, R107, R106 ;  /* 0x0000006a6b6a723e */ /* 0x000fe200000010ff */
[C---:B------:R-:W-:Y:S02]  /*1d880*/  FMUL.FTZ R99, R6.reuse, R99 ;  /* 0x0000006306637220 */ /* 0x040fe40000410000 */
[----:B------:R-:W-:Y:S01]  /*1d890*/  FMUL.FTZ R98, R6, R98 ;  /* 0x0000006206627220 */ /* 0x000fe20000410000 */
[CC--:B------:R-:W-:Y:S01]  /*1d8a0*/  LEA.HI R6, R11.reuse, R0.reuse, RZ, 0x2 ;  /* 0x000000000b067211 */ /* 0x0c0fe200078f10ff */
[----:B------:R-:W-:Y:S01]  /*1d8b0*/  IMAD.SHL.U32 R12, R14, 0x40, RZ ;  /* 0x000000400e0c7824 */ /* 0x000fe200078e00ff */
[----:B------:R-:W-:Y:S01]  /*1d8c0*/  LEA.HI R11, R11, R0, RZ, 0x5 ;  /* 0x000000000b0b7211 */ /* 0x000fe200078f28ff */
[C---:B------:R-:W-:Y:S01]  /*1d8d0*/  FMUL.FTZ R68, R5.reuse, R68 ;  /* 0x0000004405447220 */ /* 0x040fe20000410000 */
[----:B------:R-:W-:Y:S01]  /*1d8e0*/  LOP3.LUT R13, R6, 0xfffffffc, RZ, 0xc0, !PT ;  /* 0xfffffffc060d7812 */ /* 0x000fe200078ec0ff */
[C---:B------:R-:W-:Y:S01]  /*1d8f0*/  FMUL.FTZ R69, R5.reuse, R69 ;  /* 0x0000004505457220 */ /* 0x040fe20000410000 */
[----:B------:R-:W-:Y:S01]  /*1d900*/  SHF.R.S32.HI R6, RZ, 0x5, R11 ;  /* 0x00000005ff067819 */ /* 0x000fe2000001140b */
[----:B------:R-:W-:Y:S01]  /*1d910*/  FMUL.FTZ R72, R5, R72 ;  /* 0x0000004805487220 */ /* 0x000fe20000410000 */
[----:B------:R-:W-:Y:S01]  /*1d920*/  IADD3 R13, -R13, R0, RZ ;  /* 0x000000000d0d7210 */ /* 0x000fe20007ffe1ff */
[C---:B------:R-:W-:Y:S01]  /*1d930*/  FMUL.FTZ R73, R5.reuse, R73 ;  /* 0x0000004905497220 */ /* 0x040fe20000410000 */
[----:B------:R-:W-:Y:S01]  /*1d940*/  LOP3.LUT R12, R12, 0xc0, RZ, 0xc0, !PT ;  /* 0x000000c00c0c7812 */ /* 0x000fe200078ec0ff */
[C---:B------:R-:W-:Y:S01]  /*1d950*/  FMUL.FTZ R76, R5.reuse, R76 ;  /* 0x0000004c054c7220 */ /* 0x040fe20000410000 */
[----:B------:R-:W-:Y:S01]  /*1d960*/  LEA R6, R6, R13, 0x8 ;  /* 0x0000000d06067211 */ /* 0x000fe200078e40ff */
[----:B------:R-:W-:Y:S01]  /*1d970*/  FMUL.FTZ R77, R5, R77 ;  /* 0x0000004d054d7220 */ /* 0x000fe20000410000 */
[----:B------:R-:W-:Y:S01]  /*1d980*/  F2FP.BF16.PACK_AB R68, R69, R68 ;  /* 0x000000444544723e */ /* 0x000fe200000010ff */
[----:B------:R-:W-:Y:S01]  /*1d990*/  FMUL.FTZ R80, R5, R80 ;  /* 0x0000005005507220 */ /* 0x000fe20000410000 */
[----:B------:R-:W-:Y:S01]  /*1d9a0*/  F2FP.BF16.PACK_AB R72, R73, R72 ;  /* 0x000000484948723e */ /* 0x000fe200000010ff */
[----:B------:R-:W-:Y:S01]  /*1d9b0*/  IMAD R6, R15, 0x10, R6 ;  /* 0x000000100f067824 */ /* 0x000fe200078e0206 */
[----:B------:R-:W-:Y:S01]  /*1d9c0*/  LEA.HI R15, R12, R12, RZ, 0x1d ;  /* 0x0000000c0c0f7211 */ /* 0x000fe200078fe8ff */
[----:B------:R-:W-:Y:S01]  /*1d9d0*/  FMUL.FTZ R81, R5, R81 ;  /* 0x0000005105517220 */ /* 0x000fe20000410000 */
[----:B------:R-:W-:Y:S01]  /*1d9e0*/  F2FP.BF16.PACK_AB R76, R77, R76 ;  /* 0x0000004c4d4c723e */ /* 0x000fe200000010ff */
[C---:B------:R-:W-:Y:S01]  /*1d9f0*/  FMUL.FTZ R84, R5.reuse, R84 ;  /* 0x0000005405547220 */ /* 0x040fe20000410000 */
[----:B------:R-:W-:Y:S01]  /*1da00*/  LEA R6, R6, R15, 0x1 ;  /* 0x0000000f06067211 */ /* 0x000fe200078e08ff */
[----:B------:R-:W-:Y:S01]  /*1da10*/  FMUL.FTZ R85, R5, R85 ;  /* 0x0000005505557220 */ /* 0x000fe20000410000 */
[----:B------:R-:W-:Y:S01]  /*1da20*/  F2FP.BF16.PACK_AB R80, R81, R80 ;  /* 0x000000505150723e */ /* 0x000fe200000010ff */
[----:B------:R-:W-:Y:S01]  /*1da30*/  FMUL.FTZ R88, R5, R88 ;  /* 0x0000005805587220 */ /* 0x000fe20000410000 */
[----:B------:R-:W-:Y:S01]  /*1da40*/  SHF.L.U32 R15, R6, 0x1, RZ ;  /* 0x00000001060f7819 */ /* 0x000fe200000006ff */
[----:B------:R-:W-:Y:S01]  /*1da50*/  IMAD.MOV.U32 R6, RZ, RZ, 0x20 ;  /* 0x00000020ff067424 */ /* 0x000fe200078e00ff */
[----:B------:R-:W-:Y:S01]  /*1da60*/  F2FP.BF16.PACK_AB R84, R85, R84 ;  /* 0x000000545554723e */ /* 0x000fe200000010ff */
[----:B------:R-:W-:Y:S01]  /*1da70*/  FMUL.FTZ R89, R5, R89 ;  /* 0x0000005905597220 */ /* 0x000fe20000410000 */
[----:B------:R-:W-:Y:S01]  /*1da80*/  IADD3 R17, R15, -0x10, RZ ;  /* 0xfffffff00f117810 */ /* 0x000fe20007ffe0ff */
[C---:B------:R-:W-:Y:S01]  /*1da90*/  FMUL.FTZ R92, R5.reuse, R92 ;  /* 0x0000005c055c7220 */ /* 0x040fe20000410000 */
[----:B------:R-:W-:Y:S01]  /*1daa0*/  SEL R6, R6, 0xffffffe0, !P0 ;  /* 0xffffffe006067807 */ /* 0x000fe20004000000 */
[----:B------:R-:W-:Y:S01]  /*1dab0*/  FMUL.FTZ R93, R5, R93 ;  /* 0x0000005d055d7220 */ /* 0x000fe20000410000 */
[----:B------:R-:W-:Y:S01]  /*1dac0*/  @P1 IADD3 R17, R15, 0x10, RZ ;  /* 0x000000100f111810 */ /* 0x000fe20007ffe0ff */
[----:B------:R-:W-:Y:S01]  /*1dad0*/  FMUL.FTZ R104, R5, R104 ;  /* 0x0000006805687220 */ /* 0x000fe20000410000 */
[----:B------:R-:W-:Y:S01]  /*1dae0*/  IADD3 R19, R15, R6, RZ ;  /* 0x000000060f137210 */ /* 0x000fe20007ffe0ff */
[C---:B------:R-:W-:Y:S01]  /*1daf0*/  FMUL.FTZ R105, R5.reuse, R105 ;  /* 0x0000006905697220 */ /* 0x040fe20000410000 */
[----:B------:R-:W-:Y:S01]  /*1db00*/  IADD3 R21, R6, R17, RZ ;  /* 0x0000001106157210 */ /* 0x000fe20007ffe0ff */
[C---:B------:R-:W-:Y:S01]  /*1db10*/  FMUL.FTZ R100, R5.reuse, R100 ;  /* 0x0000006405647220 */ /* 0x040fe20000410000 */
[----:B------:R-:W-:Y:S01]  /*1db20*/  STS [R15], R112 ;  /* 0x000000700f007388 */ /* 0x000fe20000000800 */
[----:B------:R-:W-:Y:S01]  /*1db30*/  FMUL.FTZ R101, R5, R101 ;  /* 0x0000006505657220 */ /* 0x000fe20000410000 */
[----:B------:R-:W-:Y:S01]  /*1db40*/  F2FP.BF16.PACK_AB R88, R89, R88 ;  /* 0x000000585958723e */ /* 0x000fe200000010ff */
[C---:B------:R-:W-:Y:S01]  /*1db50*/  FMUL.FTZ R96, R5.reuse, R96 ;  /* 0x0000006005607220 */ /* 0x040fe20000410000 */
[----:B------:R-:W-:Y:S01]  /*1db60*/  STS [R15+0x200], R114 ;  /* 0x000200720f007388 */ /* 0x000fe20000000800 */
[----:B------:R-:W-:Y:S01]  /*1db70*/  FMUL.FTZ R5, R5, R97 ;  /* 0x0000006105057220 */ /* 0x000fe20000410000 */
[----:B------:R-:W-:-:S02]  /*1db80*/  F2FP.BF16.PACK_AB R92, R93, R92 ;  /* 0x0000005c5d5c723e */ /* 0x000fc400000010ff */
[----:B------:R-:W-:Y:S01]  /*1db90*/  STS [R17], R108 ;  /* 0x0000006c11007388 */ /* 0x000fe20000000800 */
[----:B------:R-:W-:Y:S02]  /*1dba0*/  ISETP.NE.AND P0, PT, R201, -0x1, PT ;  /* 0xffffffffc900780c */ /* 0x000fe40003f05270 */
[----:B------:R-:W-:Y:S01]  /*1dbb0*/  F2FP.BF16.PACK_AB R104, R105, R104 ;  /* 0x000000686968723e */ /* 0x000fe200000010ff */
[----:B------:R-:W-:Y:S01]  /*1dbc0*/  STS [R17+0x200], R110 ;  /* 0x0002006e11007388 */ /* 0x000fe20000000800 */
[----:B------:R-:W-:Y:S02]  /*1dbd0*/  F2FP.BF16.PACK_AB R100, R101, R100 ;  /* 0x000000646564723e */ /* 0x000fe400000010ff */
[----:B------:R-:W-:Y:S01]  /*1dbe0*/  F2FP.BF16.PACK_AB R102, R103, R102 ;  /* 0x000000666766723e */ /* 0x000fe200000010ff */
[----:B------:R-:W-:Y:S01]  /*1dbf0*/  STS [R19], R68 ;  /* 0x0000004413007388 */ /* 0x000fe20000000800 */
[----:B------:R-:W-:Y:S02]  /*1dc00*/  F2FP.BF16.PACK_AB R5, R5, R96 ;  /* 0x000000600505723e */ /* 0x000fe400000010ff */
[----:B------:R-:W-:Y:S01]  /*1dc10*/  F2FP.BF16.PACK_AB R98, R99, R98 ;  /* 0x000000626362723e */ /* 0x000fe200000010ff */
        /* <DEDUP_REMOVED lines=15> */
[----:B------:R-:W-:Y:S04]  /*1dd10*/  STS [R19+0x2000], R100 ;  /* 0x0020006413007388 */ /* 0x000fe80000000800 */
[----:B------:R-:W-:Y:S04]  /*1dd20*/  STS [R19+0x2200], R102 ;  /* 0x0022006613007388 */ /* 0x000fe80000000800 */
[----:B------:R4:W-:Y:S04]  /*1dd30*/  STS [R21+0x2000], R5 ;  /* 0x0020000515007388 */ /* 0x0009e80000000800 */
[----:B------:R1:W-:Y:S04]  /*1dd40*/  STS [R21+0x2200], R98 ;  /* 0x0022006215007388 */ /* 0x0003e80000000800 */
[----:B------:R-:W3:Y:S04]  /*1dd50*/  LD.E.U8 R6, [R118.64+0x1c8] ;  /* 0x0001c80476067980 */ /* 0x000ee8000c101100 */
[----:B------:R-:W4:Y:S04]  /*1dd60*/  @!P0 LD.E.64 R22, [R118.64+0x80] ;  /* 0x0000800476168980 */ /* 0x000f28000c101b00 */
[----:B------:R-:W4:Y:S04]  /*1dd70*/  LD.E.64 R42, [R118.64+0x88] ;  /* 0x00008804762a7980 */ /* 0x000f28000c101b00 */
[----:B------:R1:W5:Y:S01]  /*1dd80*/  LD.E.64 R40, [R118.64+0x90] ;  /* 0x0000900476287980 */ /* 0x000362000c101b00 */
[----:B--2---:R-:W2:Y:S08]  /*1dd90*/  @P3 MUFU.LG2 R15, R9 ;  /* 0x00000009000f3308 */ /* 0x004eb00000000c00 */
[----:B------:R-:W1:Y:S01]  /*1dda0*/  @P2 MUFU.LG2 R8, R8 ;  /* 0x0000000800082308 */ /* 0x000e620000000c00 */
[----:B------:R-:W-:Y:S01]  /*1ddb0*/  @!P0 SHF.R.S32.HI R14, RZ, 0x1f, R197 ;  /* 0x0000001fff0e8819 */ /* 0x000fe200000114c5 */
[----:B------:R-:W-:Y:S01]  /*1ddc0*/  BSSY B0, `(.L_x_2461) ;  /* 0x000001c000007945 */ /* 0x000fe20003800000 */
[----:B------:R-:W-:Y:S01]  /*1ddd0*/  IMAD.MOV.U32 R10, RZ, RZ, 0x7f800000 ;  /* 0x7f800000ff0a7424 */ /* 0x000fe200078e00ff */
[----:B------:R-:W-:Y:S01]  /*1dde0*/  MOV R12, 0x7f800000 ;  /* 0x7f800000000c7802 */ /* 0x000fe20000000f00 */
[----:B--2---:R-:W-:-:S04]  /*1ddf0*/  @P3 FMUL.FTZ R15, R15, 0.69314718246459960938 ;  /* 0x3f3172180f0f3820 */ /* 0x004fc80000410000 */
[----:B-----5:R-:W-:Y:S02]  /*1de00*/  @P3 FFMA.FTZ R10, R3, R4, R15 ;  /* 0x00000004030a3223 */ /* 0x020fe4000001000f */
[----:B-1----:R-:W-:-:S04]  /*1de10*/  @P2 FMUL.FTZ R9, R8, 0.69314718246459960938 ;  /* 0x3f31721808092820 */ /* 0x002fc80000410000 */
[----:B------:R-:W-:Y:S01]  /*1de20*/  @P2 FFMA.FTZ R12, R2, R4, R9 ;  /* 0x00000004020c2223 */ /* 0x000fe20000010009 */
[----:B---3--:R-:W-:Y:S01]  /*1de30*/  ISETP.NE.AND P1, PT, R6, RZ, PT ;  /* 0x000000ff0600720c */ /* 0x008fe20003f25270 */
[----:B----4-:R-:W-:-:S04]  /*1de40*/  @!P0 IMAD R17, R23, R197, RZ ;  /* 0x000000c517118224 */ /* 0x010fc800078e02ff */
        /* <DEDUP_REMOVED lines=15> */
.L_x_2462:
[----:B------:R-:W2:Y:S04]  /*1df40*/  LD.E R3, [R118.64+0x60] ;  /* 0x0000600476037980 */ /* 0x000ea8000c101900 */
[----:B------:R-:W3:Y:S01]  /*1df50*/  LD.E R2, [R118.64+0xb4] ;  /* 0x0000b40476027980 */ /* 0x000ee2000c101900 */
[----:B--2---:R-:W-:-:S04]  /*1df60*/  IMAD R3, R3, R197, R198 ;  /* 0x000000c503037224 */ /* 0x004fc800078e02c6 */
[----:B---3--:R-:W-:Y:S02]  /*1df70*/  IMAD R2, R2, R3, RZ ;  /* 0x0000000302027224 */ /* 0x008fe400078e02ff */
.L_x_2463:
[----:B------:R-:W-:Y:S05]  /*1df80*/  BSYNC B0 ;  /* 0x0000000000007941 */ /* 0x000fea0003800000 */
.L_x_2461:
        /* <DEDUP_REMOVED lines=28> */
.L_x_2465:
[----:B------:R-:W-:Y:S05]  /*1e150*/  BSYNC B0 ;  /* 0x0000000000007941 */ /* 0x000fea0003800000 */
.L_x_2464:
[----:B-1----:R1:W5:Y:S02]  /*1e160*/  LD.E R118, [R118.64+0xc0] ;  /* 0x0000c00476767980 */ /* 0x002364000c101900 */
[----:B----45:R-:W-:Y:S01]  /*1e170*/  IMAD.SHL.U32 R8, R13, 0x8, RZ ;  /* 0x000000080d087824 */ /* 0x030fe200078e00ff */
[----:B------:R-:W-:Y:S01]  /*1e180*/  SHF.R.S32.HI R2, RZ, 0x1f, R198 ;  /* 0x0000001fff027819 */ /* 0x000fe200000114c6 */
[----:B------:R-:W-:Y:S01]  /*1e190*/  IMAD.SHL.U32 R199, R199, 0x40, RZ ;  /* 0x00000040c7c77824 */ /* 0x000fe200078e00ff */
[----:B------:R-:W-:Y:S02]  /*1e1a0*/  BSSY B0, `(.L_x_2466) ;  /* 0x000001d000007945 */ /* 0x000fe40003800000 */
[----:B------:R-:W-:Y:S01]  /*1e1b0*/  SHF.R.S32.HI R9, RZ, 0x1f, R8 ;  /* 0x0000001fff097819 */ /* 0x000fe20000011408 */
[----:B------:R-:W-:Y:S01]  /*1e1c0*/  IMAD R3, R43, R199, RZ ;  /* 0x000000c72b037224 */ /* 0x000fe200078e02ff */
[----:B------:R-:W-:-:S02]  /*1e1d0*/  SHF.R.S32.HI R0, RZ, 0x1f, R199 ;  /* 0x0000001fff007819 */ /* 0x000fc400000114c7 */
[----:B------:R-:W-:Y:S01]  /*1e1e0*/  IADD3 R200, -R199, R200, RZ ;  /* 0x000000c8c7c87210 */ /* 0x000fe20007ffe1ff */
[----:B------:R-:W-:-:S04]  /*1e1f0*/  IMAD.WIDE.U32 R10, R42, R199, R8 ;  /* 0x000000c72a0a7225 */ /* 0x000fc800078e0008 */
[----:B------:R-:W-:Y:S01]  /*1e200*/  IMAD R0, R42, R0, R3 ;  /* 0x000000002a007224 */ /* 0x000fe200078e0203 */
[----:B------:R-:W-:Y:S01]  /*1e210*/  IADD3 R4, P0, R6, R10, RZ ;  /* 0x0000000a06047210 */ /* 0x000fe20007f1e0ff */
[----:B------:R-:W-:-:S03]  /*1e220*/  IMAD R3, R41, R198, RZ ;  /* 0x000000c629037224 */ /* 0x000fc600078e02ff */
[----:B------:R-:W-:Y:S01]  /*1e230*/  IADD3.X R5, R5, R11, R0, P0, !PT ;  /* 0x0000000b05057210 */ /* 0x000fe200007fe400 */
[C---:B------:R-:W-:Y:S01]  /*1e240*/  IMAD R2, R40.reuse, R2, R3 ;  /* 0x0000000228027224 */ /* 0x040fe200078e0203 */
[----:B------:R-:W-:Y:S02]  /*1e250*/  ISETP.GE.AND P0, PT, R7, R200, PT ;  /* 0x000000c80700720c */ /* 0x000fe40003f06270 */
[----:B------:R-:W-:Y:S01]  /*1e260*/  SHF.R.S32.HI R3, RZ, 0x1f, R7 ;  /* 0x0000001fff037819 */ /* 0x000fe20000011407 */
[----:B------:R-:W-:-:S05]  /*1e270*/  IMAD.WIDE.U32 R40, R40, R198, R4 ;  /* 0x000000c628287225 */ /* 0x000fca00078e0004 */
[----:B------:R-:W-:-:S05]  /*1e280*/  IADD3 R11, R41, R2, RZ ;  /* 0x00000002290b7210 */ /* 0x000fca0007ffe0ff */
[----:B------:R-:W-:Y:S05]  /*1e290*/  @P0 BRA `(.L_x_2467) ;  /* 0x000000d000000947 */ /* 0x000fea0003800000 */
[----:B-1----:R-:W-:Y:S01]  /*1e2a0*/  IMAD R0, R43, R7, RZ ;  /* 0x000000072b007224 */ /* 0x002fe200078e02ff */
[-C--:B------:R-:W-:Y:S01]  /*1e2b0*/  ISETP.GE.AND P3, PT, R8, R118.reuse, PT ;  /* 0x000000760800720c */ /* 0x080fe20003f66270 */
        /* <DEDUP_REMOVED lines=11> */
.L_x_2467:
[----:B-1----:R-:W-:Y:S05]  /*1e370*/  BSYNC B0 ;  /* 0x0000000000007941 */ /* 0x002fea0003800000 */
.L_x_2466:
[----:B------:R-:W-:Y:S01]  /*1e380*/  IADD3 R5, R7, 0x20, RZ ;  /* 0x0000002007057810 */ /* 0x000fe20007ffe0ff */
[----:B------:R-:W-:-:S03]  /*1e390*/  IMAD.MOV.U32 R197, RZ, RZ, 0x0 ;  /* 0x00000000ffc57424 */ /* 0x000fc600078e00ff */
[----:B------:R-:W-:-:S13]  /*1e3a0*/  ISETP.GE.AND P0, PT, R5, R200, PT ;  /* 0x000000c80500720c */ /* 0x000fda0003f06270 */
[----:B------:R-:W-:Y:S05]  /*1e3b0*/  @P0 RET.REL.NODEC R196 `(_ZN5flash24flash_fwd_splitkv_kernelI23Flash_fwd_kernel_traitsILi96ELi64ELi128ELi4ELb0ELb0EN7cutlass10bfloat16_tE19Flash_kernel_traitsILi96ELi64ELi128ELi4ES3_EELb1ELb0ELb1ELb0ELb0ELb0ELb0ELb1EEEvNS_16Flash_fwd_paramsE) ;  /* 0xfffe1c40c4000950 */ /* 0x000fea0003c3ffff */
[----:B------:R-:W-:Y:S01]  /*1e3c0*/  IADD3 R7, P0, R7, 0x20, RZ ;  /* 0x0000002007077810 */ /* 0x000fe20007f1e0ff */
[----:B------:R-:W-:Y:S01]  /*1e3d0*/  IMAD.MOV.U32 R4, RZ, RZ, R40 ;  /* 0x000000ffff047224 */ /* 0x000fe200078e0028 */
[----:B------:R-:W-:Y:S02]  /*1e3e0*/  MOV R5, R11 ;  /* 0x0000000b00057202 */ /* 0x000fe40000000f00 */
[-C--:B------:R-:W-:Y:S01]  /*1e3f0*/  ISETP.GE.AND P1, PT, R8, R118.reuse, PT ;  /* 0x000000760800720c */ /* 0x080fe20003f26270 */
        /* <DEDUP_REMOVED lines=12> */
[----:B------:R-:W-:Y:S05]  /*1e4c0*/  @P0 RET.REL.NODEC R196 `(_ZN5flash24flash_fwd_splitkv_kernelI23Flash_fwd_kernel_traitsILi96ELi64ELi128ELi4ELb0ELb0EN7cutlass10bfloat16_tE19Flash_kernel_traitsILi96ELi64ELi128ELi4ES3_EELb1ELb0ELb1ELb0ELb0ELb0ELb0ELb1EEEvNS_16Flash_fwd_paramsE) ;  /* 0xfffe1b30c4000950 */ /* 0x000fea0003c3ffff */
[----:B------:R-:W-:Y:S01]  /*1e4d0*/  MOV R197, 0x0 ;  /* 0x0000000000c57802 */ /* 0x000fe20000000f00 */
[----:B------:R3:W-:Y:S03]  /*1e4e0*/  ST.E.128 [R2.64+0x80], R36 ;  /* 0x0000802402007985 */ /* 0x0007e6000c101d04 */
[----:B------:R-:W-:Y:S05]  /*1e4f0*/  RET.REL.NODEC R196 `(_ZN5flash24flash_fwd_splitkv_kernelI23Flash_fwd_kernel_traitsILi96ELi64ELi128ELi4ELb0ELb0EN7cutlass10bfloat16_tE19Flash_kernel_traitsILi96ELi64ELi128ELi4ES3_EELb1ELb0ELb1ELb0ELb0ELb0ELb0ELb1EEEvNS_16Flash_fwd_paramsE) ;  /* 0xfffe1b00c4007950 */ /* 0x000fea0003c3ffff */
.L_x_2459:
[----:B------:R-:W-:Y:S02]  /*1e500*/  MOV R7, 0x2 ;  /* 0x0000000200077802 */ /* 0x000fe40000000f00 */
[----:B------:R-:W-:-:S02]  /*1e510*/  MOV R6, 0x1e530 ;  /* 0x0001e53000067802 */ /* 0x000fc40000000f00 */
[----:B-1---5:R-:W-:Y:S05]  /*1e520*/  CALL.REL.NOINC `($__internal_18_$__cuda_sm70_shflsync_bfly_p) ;  /* 0x000000f000007944 */ /* 0x022fea0003c00000 */
[----:B-12---:R-:W-:Y:S05]  /*1e530*/  BRA `(.L_x_2468) ;  /* 0xffffef0000007947 */ /* 0x006fea000383ffff */
.L_x_2460:
[----:B------:R-:W-:Y:S02]  /*1e540*/  MOV R7, 0x1 ;  /* 0x0000000100077802 */ /* 0x000fe40000000f00 */
[----:B------:R-:W-:-:S02]  /*1e550*/  MOV R6, 0x1e570 ;  /* 0x0001e57000067802 */ /* 0x000fc40000000f00 */
[----:B-1---5:R-:W-:Y:S05]  /*1e560*/  CALL.REL.NOINC `($__internal_18_$__cuda_sm70_shflsync_bfly_p) ;  /* 0x000000b000007944 */ /* 0x022fea0003c00000 */
[----:B--2---:R-:W-:Y:S01]  /*1e570*/  FADD.FTZ R9, R210, R7 ;  /* 0x00000007d2097221 */ /* 0x004fe20000010000 */
[----:B-1----:R-:W-:-:S02]  /*1e580*/  MOV R210, R211 ;  /* 0x000000d300d27202 */ /* 0x002fc40000000f00 */
[----:B------:R-:W-:Y:S02]  /*1e590*/  MOV R7, 0x2 ;  /* 0x0000000200077802 */ /* 0x000fe40000000f00 */
[----:B------:R-:W-:Y:S02]  /*1e5a0*/  MOV R6, 0x1e5c0 ;  /* 0x0001e5c000067802 */ /* 0x000fe40000000f00 */
[----:B------:R-:W-:Y:S05]  /*1e5b0*/  CALL.REL.NOINC `($__internal_18_$__cuda_sm70_shflsync_bfly_p) ;  /* 0x0000006000007944 */ /* 0x000fea0003c00000 */
[----:B--2---:R-:W-:Y:S01]  /*1e5c0*/  FADD.FTZ R8, R211, R7 ;  /* 0x00000007d3087221 */ /* 0x004fe20000010000 */
[----:B------:R-:W-:Y:S02]  /*1e5d0*/  MOV R7, 0x1 ;  /* 0x0000000100077802 */ /* 0x000fe40000000f00 */
[----:B------:R-:W-:Y:S02]  /*1e5e0*/  MOV R6, 0x1e610 ;  /* 0x0001e61000067802 */ /* 0x000fe40000000f00 */
[----:B-1----:R-:W-:Y:S02]  /*1e5f0*/  MOV R210, R8 ;  /* 0x0000000800d27202 */ /* 0x002fe40000000f00 */
[----:B------:R-:W-:Y:S05]  /*1e600*/  CALL.REL.NOINC `($__internal_18_$__cuda_sm70_shflsync_bfly_p) ;  /* 0x0000001000007944 */ /* 0x000fea0003c00000 */
[----:B-12---:R-:W-:Y:S05]  /*1e610*/  BRA `(.L_x_2469) ;  /* 0xffffee9000007947 */ /* 0x006fea000383ffff */
        .weak           $__internal_18_$__cuda_sm70_shflsync_bfly_p
        .type           $__internal_18_$__cuda_sm70_shflsync_bfly_p,@function
        .size           $__internal_18_$__cuda_sm70_shflsync_bfly_p,(.L_x_6283 - $__internal_18_$__cuda_sm70_shflsync_bfly_p)
$__internal_18_$__cuda_sm70_shflsync_bfly_p:
[----:B------:R-:W-:Y:S01]  /*1e620*/  MOV R10, R6 ;  /* 0x00000006000a7202 */ /* 0x000fe20000000f00 */
[----:B------:R-:W-:Y:S04]  /*1e630*/  WARPSYNC R0 ;  /* 0x0000000000007348 */ /* 0x000fe80003800000 */
[----:B------:R-:W-:Y:S01]  /*1e640*/  MOV R11, 0x0 ;  /* 0x00000000000b7802 */ /* 0x000fe20000000f00 */
[----:B------:R1:W2:Y:S03]  /*1e650*/  SHFL.BFLY PT, R7, R210, R7, R5 ;  /* 0x0c000007d2077389 */ /* 0x0002a600000e0005 */
[----:B------:R-:W-:Y:S05]  /*1e660*/  RET.REL.NODEC R10 `(_ZN5flash24flash_fwd_splitkv_kernelI23Flash_fwd_kernel_traitsILi96ELi64ELi128ELi4ELb0ELb0EN7cutlass10bfloat16_tE19Flash_kernel_traitsILi96ELi64ELi128ELi4ES3_EELb1ELb0ELb1ELb0ELb0ELb0ELb0ELb1EEEvNS_16Flash_fwd_paramsE) ;  /* 0xfffe19900a007950 */ /* 0x000fea0003c3ffff */
.L_x_2470:
        /* <DEDUP_REMOVED lines=9> */
.L_x_6283:


//--------------------- .text._ZN5flash24flash_fwd_splitkv_kernelI23Flash_fwd_kernel_traitsILi96ELi64ELi128ELi4ELb0ELb0EN7cutlass10bfloat16_tE19Flash_kernel_traitsILi96ELi64ELi128ELi4ES3_EELb1ELb0ELb1ELb0ELb0ELb1ELb0ELb1EEEvNS_16Flash_fwd_paramsE --------------------------
	.section	.text._ZN5flash24flash_fwd_splitkv_kernelI23Flash_fwd_kernel_traitsILi96ELi64ELi128ELi4ELb0ELb0EN7cutlass10bfloat16_tE19Flash_kernel_traitsILi96ELi64ELi128ELi4ES3_EELb1ELb0ELb1ELb0ELb0ELb1ELb0ELb1EEEvNS_16Flash_fwd_paramsE,"ax",@progbits
	.sectioninfo	@"SHI_REGISTERS=251"
	.align	128
        .global         _ZN5flash24flash_fwd_splitkv_kernelI23Flash_fwd_kernel_traitsILi96ELi64ELi128ELi4ELb0ELb0EN7cutlass10bfloat16_tE19Flash_kernel_traitsILi96ELi64ELi128ELi4ES3_EELb1ELb0ELb1ELb0ELb0ELb1ELb0ELb1EEEvNS_16Flash_fwd_paramsE
        .type           _ZN5flash24flash_fwd_splitkv_kernelI23Flash_fwd_kernel_traitsILi96ELi64ELi128ELi4ELb0ELb0EN7cutlass10bfloat16_tE19Flash_kernel_traitsILi96ELi64ELi128ELi4ES3_EELb1ELb0ELb1ELb0ELb0ELb1ELb0ELb1EEEvNS_16Flash_fwd_paramsE,@function
        .size           _ZN5flash24flash_fwd_splitkv_kernelI23Flash_fwd_kernel_traitsILi96ELi64ELi128ELi4ELb0ELb0EN7cutlass10bfloat16_tE19Flash_kernel_traitsILi96ELi64ELi128ELi4ES3_EELb1ELb0ELb1ELb0ELb0ELb1ELb0ELb1EEEvNS_16Flash_fwd_paramsE,(.L_x_6285 - _ZN5flash24flash_fwd_splitkv_kernelI23Flash_fwd_kernel_traitsILi96ELi64ELi128ELi4ELb0ELb0EN7cutlass10bfloat16_tE19Flash_kernel_traitsILi96ELi64ELi128ELi4ES3_EELb1ELb0ELb1ELb0ELb0ELb1ELb0ELb1EEEvNS_16Flash_fwd_paramsE)
        .other          _ZN5flash24flash_fwd_splitkv_kernelI23Flash_fwd_kernel_traitsILi96ELi64ELi128ELi4ELb0ELb0EN7cutlass10bfloat16_tE19Flash_kernel_traitsILi96ELi64ELi128ELi4ES3_EELb1ELb0ELb1ELb0ELb0ELb1ELb0ELb1EEEvNS_16Flash_fwd_paramsE,@"STO_CUDA_ENTRY STV_DEFAULT"
_ZN5flash24flash_fwd_splitkv_kernelI23Flash_fwd_kernel_traitsILi96ELi64ELi128ELi4ELb0ELb0EN7cutlass10bfloat16_tE19Flash_kernel_traitsILi96ELi64ELi128ELi4ES3_EELb1ELb0ELb1ELb0ELb0ELb1ELb0ELb1EEEvNS_16Flash_fwd_paramsE:
.text._ZN5flash24flash_fwd_splitkv_kernelI23Flash_fwd_kernel_traitsILi96ELi64ELi128ELi4ELb0ELb0EN7cutlass10bfloat16_tE19Flash_kernel_traitsILi96ELi64ELi128ELi4ES3_EELb1ELb0ELb1ELb0ELb0ELb1ELb0ELb1EEEvNS_16Flash_fwd_paramsE:
        /* <DEDUP_REMOVED lines=9> */
[----:B-123--:R-:W-:Y:S05]  /*0090*/  CALL.REL.NOINC `($_ZN5flash24flash_fwd_splitkv_kernelI23Flash_fwd_kernel_traitsILi96ELi64ELi128ELi4ELb0ELb0EN7cutlass10bfloat16_tE19Flash_kernel_traitsILi96ELi64ELi128ELi4ES3_EELb1ELb0ELb1ELb0ELb0ELb1ELb0ELb1EEEvNS_16Flash_fwd_paramsE$_ZN5flash30compute_attn_1rowblock_splitkvI23Flash_fwd_kernel_traitsILi96ELi64ELi128ELi4ELb0ELb0EN7cutlass10bfloat16_tE19Flash_kernel_traitsILi96ELi64ELi128ELi4ES3_EELb1ELb0ELb1ELb0ELb0ELb1ELb0ELb1ENS_16Flash_fwd_paramsEEEvRKT8_iiiii) ;  /* 0x0000002000007944 */ /* 0x00efea0003c00000 */
[----:B------:R-:W-:Y:S05]  /*00a0*/  BSYNC B4 ;  /* 0x0000000000047941 */ /* 0x000fea0003800000 */
.L_x_2471:
[----:B------:R-:W-:Y:S05]  /*00b0*/  EXIT ;  /* 0x000000000000794d */ /* 0x000fea0003800000 */
        .type           $_ZN5flash24flash_fwd_splitkv_kernelI23Flash_fwd_kernel_traitsILi96ELi64ELi128ELi4ELb0ELb0EN7cutlass10bfloat16_tE19Flash_kernel_traitsILi96ELi64ELi128ELi4ES3_EELb1ELb0ELb1ELb0ELb0ELb1ELb0ELb1EEEvNS_16Flash_fwd_paramsE$_ZN5flash30compute_attn_1rowblock_splitkvI23Flash_fwd_kernel_traitsILi96ELi64ELi128ELi4ELb0ELb0EN7cutlass10bfloat16_tE19Flash_kernel_traitsILi96ELi64ELi128ELi4ES3_EELb1ELb0ELb1ELb0ELb0ELb1ELb0ELb1ENS_16Flash_fwd_paramsEEEvRKT8_iiiii,@function
        .size           $_ZN5flash24flash_fwd_splitkv_kernelI23Flash_fwd_kernel_traitsILi96ELi64ELi128ELi4ELb0ELb0EN7cutlass10bfloat16_tE19Flash_kernel_traitsILi96ELi64ELi128ELi4ES3_EELb1ELb0ELb1ELb0ELb0ELb1ELb0ELb1EEEvNS_16Flash_fwd_paramsE$_ZN5flash30compute_attn_1rowblock_splitkvI23Flash_fwd_kernel_traitsILi96ELi64ELi128ELi4ELb0ELb0EN7cutlass10bfloat16_tE19Flash_kernel_traitsILi96ELi64ELi128ELi4ES3_EELb1ELb0ELb1ELb0ELb0ELb1ELb0ELb1ENS_16Flash_fwd_paramsEEEvRKT8_iiiii,($__internal_19_$__cuda_sm70_shflsync_bfly_p - $_ZN5flash24flash_fwd_splitkv_kernelI23Flash_fwd_kernel_traitsILi96ELi64ELi128ELi4ELb0ELb0EN7cutlass10bfloat16_tE19Flash_kernel_traitsILi96ELi64ELi128ELi4ES3_EELb1ELb0ELb1ELb0ELb0ELb1ELb0ELb1EEEvNS_16Flash_fwd_paramsE$_ZN5flash30compute_attn_1rowblock_splitkvI23Flash_fwd_kernel_traitsILi96ELi64ELi128ELi4ELb0ELb0EN7cutlass10bfloat16_tE19Flash_kernel_traitsILi96ELi64ELi128ELi4ES3_EELb1ELb0ELb1ELb0ELb0ELb1ELb0ELb1ENS_16Flash_fwd_paramsEEEvRKT8_iiiii)
$_ZN5flash24flash_fwd_splitkv_kernelI23Flash_fwd_kernel_traitsILi96ELi64ELi128ELi4ELb0ELb0EN7cutlass10bfloat16_tE19Flash_kernel_traitsILi96ELi64ELi128ELi4ES3_EELb1ELb0ELb1ELb0ELb0ELb1ELb0ELb1EEEvNS_16Flash_fwd_paramsE$_ZN5flash30compute_attn_1rowblock_splitkvI23Flash_fwd_kernel_traitsILi96ELi64ELi128ELi4ELb0ELb0EN7cutlass10bfloat16_tE19Flash_kernel_traitsILi96ELi64ELi128ELi4ES3_EELb1ELb0ELb1ELb0ELb0ELb1ELb0ELb1ENS_16Flash_fwd_paramsEEEvRKT8_iiiii:
        /* <DEDUP_REMOVED lines=20> */
.L_x_2473:
[----:B------:R-:W-:Y:S05]  /*0200*/  BSYNC B0 ;  /* 0x0000000000007941 */ /* 0x000fea0003800000 */
.L_x_2472:
        /* <DEDUP_REMOVED lines=17> */
.L_x_2475:
[----:B-1----:R1:W5:Y:S02]  /*0320*/  LD.E R3, [R118.64+0xb8] ;  /* 0x0000b80476037980 */ /* 0x002364000c101900 */
.L_x_2476:
[----:B------:R-:W-:Y:S05]  /*0330*/  BSYNC B0 ;  /* 0x0000000000007941 */ /* 0x000fea0003800000 */
.L_x_2474:
        /* <DEDUP_REMOVED lines=10> */
.L_x_2478:
[----:B------:R-:W2:Y:S01]  /*03e0*/  LD.E.64 R2, [R118.64+0x108] ;  /* 0x0001080476027980 */ /* 0x000ea2000c101b00 */
[----:B------:R-:W-:Y:S01]  /*03f0*/  BSSY B0, `(.L_x_2480) ;  /* 0x0000006000007945 */ /* 0x000fe20003800000 */
[----:B------:R-:W-:Y:S01]  /*0400*/  IMAD.MOV.U32 R65, RZ, RZ, RZ ;  /* 0x000000ffff417224 */ /* 0x000fe200078e00ff */
[----:B--2---:R-:W-:-:S04]  /*0410*/  ISETP.NE.U32.AND P0, PT, R2, RZ, PT ;  /* 0x000000ff0200720c */ /* 0x004fc80003f05070 */
[----:B------:R-:W-:-:S13]  /*0420*/  ISETP.NE.AND.EX P0, PT, R3, RZ, PT, P0 ;  /* 0x000000ff0300720c */ /* 0x000fda0003f05300 */
[----:B------:R-:W-:Y:S05]  /*0430*/  @!P0 BRA `(.L_x_2481) ;  /* 0x0000001000008947 */ /* 0x000fea0003800000 */
[----:B------:R1:W5:Y:S02]  /*0440*/  LD.E R65, [R118.64+0xbc] ;  /* 0x0000bc0476417980 */ /* 0x000364000c101900 */
.L_x_2481:
[----:B------:R-:W-:Y:S05]  /*0450*/  BSYNC B0 ;  /* 0x0000000000007941 */ /* 0x000fea0003800000 */
.L_x_2480:
[----:B-----5:R-:W-:Y:S02]  /*0460*/  IADD3 R65, R80, R65, RZ ;  /* 0x0000004150417210 */ /* 0x020fe40007ffe0ff */
.L_x_2479:
[----:B------:R-:W-:Y:S05]  /*0470*/  BSYNC B1 ;  /* 0x0000000000017941 */ /* 0x000fea0003800000 */
.L_x_2477:
[----:B------:R-:W-:Y:S01]  /*0480*/  IMAD.SHL.U32 R69, R201, 0x40, RZ ;  /* 0x00000040c9457824 */ /* 0x000fe200078e00ff */
[----:B------:R-:W-:Y:S01]  /*0490*/  MOV R2, R198 ;  /* 0x000000c600027202 */ /* 0x000fe20000000f00 */
[----:B------:R-:W-:-:S03]  /*04a0*/  IMAD.MOV.U32 R3, RZ, RZ, 0x0 ;  /* 0x00000000ff037424 */ /* 0x000fc600078e00ff */
[----:B------:R-:W-:-:S13]  /*04b0*/  ISETP.GT.AND P0, PT, R202, R69, PT ;  /* 0x00000045ca00720c */ /* 0x000fda0003f04270 */
[----:B------:R-:W-:Y:S05]  /*04c0*/  @!P0 RET.REL.NODEC R2 `(_ZN5flash24flash_fwd_splitkv_kernelI23Flash_fwd_kernel_traitsILi96ELi64ELi128ELi4ELb0ELb0EN7cutlass10bfloat16_tE19Flash_kernel_traitsILi96ELi64ELi128ELi4ES3_EELb1ELb0ELb1ELb0ELb0ELb1ELb0ELb1EEEvNS_16Flash_fwd_paramsE) ;  /* 0xfffffb3002008950 */ /* 0x000fea0003c3ffff */
        /* <DEDUP_REMOVED lines=78> */
.L_x_2484:
[----:B-1----:R-:W-:Y:S05]  /*09b0*/  BSYNC B0 ;  /* 0x0000000000007941 */ /* 0x002fea0003800000 */
.L_x_2483:
        /* <DEDUP_REMOVED lines=19> */
.L_x_2486:
[----:B------:R-:W-:Y:S05]  /*0af0*/  BSYNC B0 ;  /* 0x0000000000007941 */ /* 0x000fea0003800000 */
.L_x_2485:
        /* <DEDUP_REMOVED lines=10> */
[----:B------:R-:W-:Y:S05]  /*0ba0*/  @P2 RET.REL.NODEC R198 `(_ZN5flash24flash_fwd_splitkv_kernelI23Flash_fwd_kernel_traitsILi96ELi64ELi128ELi4ELb0ELb0EN7cutlass10bfloat16_tE19Flash_kernel_traitsILi96ELi64ELi128ELi4ES3_EELb1ELb0ELb1ELb0ELb0ELb1ELb0ELb1EEEvNS_16Flash_fwd_paramsE) ;  /* 0xfffff450c6002950 */ /* 0x000fea0003c3ffff */
[----:B-1----:R-:W-:Y:S02]  /*0bb0*/  MOV R5, 0x7f800000 ;  /* 0x7f80000000057802 */ /* 0x002fe40000000f00 */
[----:B------:R-:W-:-:S03]  /*0bc0*/  MOV R199, 0x0 ;  /* 0x0000000000c77802 */ /* 0x000fc60000000f00 */
[----:B------:R1:W-:Y:S01]  /*0bd0*/  ST.E [R2.64+0x80], R5 ;  /* 0x0000800502007985 */ /* 0x0003e2000c101904 */
[----:B------:R-:W-:Y:S05]  /*0be0*/  RET.REL.NODEC R198 `(_ZN5flash24flash_fwd_splitkv_kernelI23Flash_fwd_kernel_traitsILi96ELi64ELi128ELi4ELb0ELb0EN7cutlass10bfloat16_tE19Flash_kernel_traitsILi96ELi64ELi128ELi4ES3_EELb1ELb0ELb1ELb0ELb0ELb1ELb0ELb1EEEvNS_16Flash_fwd_paramsE) ;  /* 0xfffff410c6007950 */ /* 0x000fea0003c3ffff */
.L_x_2482:
        /* <DEDUP_REMOVED lines=105> */
.L_x_2488:
        /* <DEDUP_REMOVED lines=78> */
.L_x_2489:
[----:B-1----:R-:W-:Y:S05]  /*1760*/  BSYNC B0 ;  /* 0x0000000000007941 */ /* 0x002fea0003800000 */
.L_x_2487:
        /* <DEDUP_REMOVED lines=274> */
.L_x_2584:
        /* <DEDUP_REMOVED lines=19> */
.L_x_2492:
[----:B------:R-:W-:Y:S05]  /*29c0*/  BSYNC B0 ;  /* 0x0000000000007941 */ /* 0x000fea0003800000 */
.L_x_2491:
        /* <DEDUP_REMOVED lines=18> */
.L_x_2494:
[----:B------:R-:W-:Y:S05]  /*2af0*/  BSYNC B0 ;  /* 0x0000000000007941 */ /* 0x000fea0003800000 */
.L_x_2493:
        /* <DEDUP_REMOVED lines=18> */
.L_x_2496:
[----:B------:R-:W-:Y:S05]  /*2c20*/  BSYNC B0 ;  /* 0x0000000000007941 */ /* 0x000fea0003800000 */
.L_x_2495:
        /* <DEDUP_REMOVED lines=18> */
.L_x_2498:
[----:B------:R-:W-:Y:S05]  /*2d50*/  BSYNC B0 ;  /* 0x0000000000007941 */ /* 0x000fea0003800000 */
.L_x_2497:
        /* <DEDUP_REMOVED lines=65> */
.L_x_2505:
[----:B------:R-:W-:Y:S05]  /*3170*/  BSYNC B0 ;  /* 0x0000000000007941 */ /* 0x000fea0003800000 */
.L_x_2504:
        /* <DEDUP_REMOVED lines=50> */
.L_x_2507:
[----:B------:R-:W-:Y:S05]  /*34a0*/  BSYNC B0 ;  /* 0x0000000000007941 */ /* 0x000fea0003800000 */
.L_x_2506:
        /* <DEDUP_REMOVED lines=49> */
.L_x_2503:
[----:B------:R-:W-:Y:S05]  /*37c0*/  BSYNC B1 ;  /* 0x0000000000017941 */ /* 0x000fea0003800000 */
.L_x_2502:
        /* <DEDUP_REMOVED lines=60> */
.L_x_2511:
[----:B------:R-:W-:Y:S05]  /*3b90*/  BSYNC B0 ;  /* 0x0000000000007941 */ /* 0x000fea0003800000 */
.L_x_2510:
        /* <DEDUP_REMOVED lines=53> */
.L_x_2513:
[----:B------:R-:W-:Y:S05]  /*3ef0*/  BSYNC B0 ;  /* 0x0000000000007941 */ /* 0x000fea0003800000 */
.L_x_2512:
        /* <DEDUP_REMOVED lines=52> */
.L_x_2509:
[----:B------:R-:W-:Y:S05]  /*4240*/  BSYNC B1 ;  /* 0x0000000000017941 */ /* 0x000fea0003800000 */
.L_x_2508:
        /* <DEDUP_REMOVED lines=60> */
.L_x_2517:
[----:B------:R-:W-:Y:S05]  /*4610*/  BSYNC B0 ;  /* 0x0000000000007941 */ /* 0x000fea0003800000 */
.L_x_2516:
        /* <DEDUP_REMOVED lines=53> */
.L_x_2519:
[----:B------:R-:W-:Y:S05]  /*4970*/  BSYNC B0 ;  /* 0x0000000000007941 */ /* 0x000fea0003800000 */
.L_x_2518:
        /* <DEDUP_REMOVED lines=52> */
.L_x_2515:
[----:B------:R-:W-:Y:S05]  /*4cc0*/  BSYNC B1 ;  /* 0x0000000000017941 */ /* 0x000fea0003800000 */
.L_x_2514:
        /* <DEDUP_REMOVED lines=62> */
.L_x_2523:
[----:B------:R-:W-:Y:S05]  /*50b0*/  BSYNC B0 ;  /* 0x0000000000007941 */ /* 0x000fea0003800000 */
.L_x_2522:
        /* <DEDUP_REMOVED lines=53> */
.L_x_2525:
[----:B------:R-:W-:Y:S05]  /*5410*/  BSYNC B0 ;  /* 0x0000000000007941 */ /* 0x000fea0003800000 */
.L_x_2524:
        /* <DEDUP_REMOVED lines=52> */
.L_x_2521:
[----:B------:R-:W-:Y:S05]  /*5760*/  BSYNC B1 ;  /* 0x0000000000017941 */ /* 0x000fea0003800000 */
.L_x_2520:
[----:B------:R-:W2:Y:S02]  /*5770*/  LD.E R3, [R118.64+0xd0] ;  /* 0x0000d00476037980 */ /* 0x000ea4000c101900 */
[----:B--2---:R-:W-:Y:S05]  /*5780*/  IMAD.U32 R3, R3, -0x40, RZ ;  /* 0xffffffc003037824 */ /* 0x004fea00078e00ff */
[C---:B------:R-:W-:Y:S02]  /*5790*/  LEA R14, P1, R3.reuse, R14, 0x1 ;  /* 0x0000000e030e7211 */ /* 0x040fe400078208ff */
[C---:B------:R-:W-:Y:S02]  /*57a0*/  LEA R52, P0, R3.reuse, R52, 0x1 ;  /* 0x0000003403347211 */ /* 0x040fe400078008ff */
[C---:B------:R-:W-:Y:S02]  /*57b0*/  LEA.HI.X.SX32 R15, R3.reuse, R15, 0x1, P1 ;  /* 0x0000000f030f7211 */ /* 0x040fe400008f0eff */
[----:B------:R-:W-:Y:S01]  /*57c0*/  LEA.HI.X.SX32 R53, R3, R53, 0x1, P0 ;  /* 0x0000003503357211 */ /* 0x000fe200000f0eff */
[----:B------:R-:W-:-:S05]  /*57d0*/  BRA `(.L_x_2526) ;  /* 0x00004da000007947 */ /* 0x000fca0003800000 */
.L_x_2501:
        /* <DEDUP_REMOVED lines=89> */
.L_x_2532:
[----:B------:R-:W-:Y:S05]  /*5d70*/  BSYNC B0 ;  /* 0x0000000000007941 */ /* 0x000fea0003800000 */
.L_x_2531:
[----:B-----5:R2:W-:Y:S02]  /*5d80*/  ST.E.128 [R136.64], R44 ;  /* 0x0000002c88007985 */ /* 0x0205e4000c101d04 */
.L_x_2530:
[----:B------:R-:W-:Y:S05]  /*5d90*/  BSYNC B1 ;  /* 0x0000000000017941 */ /* 0x000fea0003800000 */
.L_x_2529:
        /* <DEDUP_REMOVED lines=87> */
.L_x_2536:
[----:B------:R-:W-:Y:S05]  /*6310*/  BSYNC B0 ;  /* 0x0000000000007941 */ /* 0x000fea0003800000 */
.L_x_2535:
[----:B-----5:R3:W-:Y:S02]  /*6320*/  ST.E.128 [R136.64+0x40], R44 ;  /* 0x0000402c88007985 */ /* 0x0207e4000c101d04 */
.L_x_2534:
[----:B------:R-:W-:Y:S05]  /*6330*/  BSYNC B1 ;  /* 0x0000000000017941 */ /* 0x000fea0003800000 */
.L_x_2533:
        /* <DEDUP_REMOVED lines=86> */
.L_x_2538:
[----:B------:R-:W-:Y:S05]  /*68a0*/  BSYNC B0 ;  /* 0x0000000000007941 */ /* 0x000fea0003800000 */
.L_x_2537:
[----:B-----5:R3:W-:Y:S02]  /*68b0*/  ST.E.128 [R136.64+0x80], R44 ;  /* 0x0000802c88007985 */ /* 0x0207e4000c101d04 */
.L_x_2528:
[----:B------:R-:W-:Y:S05]  /*68c0*/  BSYNC B2 ;  /* 0x0000000000027941 */ /* 0x000fea0003800000 */
.L_x_2527:
        /* <DEDUP_REMOVED lines=30> */
[----:B--2---:R-:W-:Y:S02]  /*6ab0*/  LEA R188, P0, R55, R132, 0x1 ;  /* 0x0000008437bc7211 */ /* 0x004fe400078008ff */
[-C--:B------:R-:W-:Y:S01]  /*6ac0*/  LEA.HI.X.SX32 R54, R187, R150.reuse, 0x1, P5 ;  /* 0x00000096bb367211 */ /* 0x080fe200028f0eff */
        /* <DEDUP_REMOVED lines=62> */
.L_x_2544:
[----:B------:R-:W-:Y:S05]  /*6eb0*/  BSYNC B0 ;  /* 0x0000000000007941 */ /* 0x000fea0003800000 */
.L_x_2543:
[C---:B------:R-:W-:Y:S04]  /*6ec0*/  LEA R2, P0, R194.reuse, R136, 0x1 ;  /* 0x00000088c2027211 */ /* 0x040fe800078008ff */
[----:B------:R-:W-:Y:S05]  /*6ed0*/  LEA.HI.X R3, R194, R137, R195, 0x1, P0 ;  /* 0x00000089c2037211 */ /* 0x000fea00000f0cc3 */
[----:B-----5:R3:W-:Y:S04]  /*6ee0*/  ST.E.128 [R2.64], R44 ;  /* 0x0000002c02007985 */ /* 0x0207e8000c101d04 */
.L_x_2542:
[----:B------:R-:W-:Y:S05]  /*6ef0*/  BSYNC B1 ;  /* 0x0000000000017941 */ /* 0x000fea0003800000 */
.L_x_2541:
        /* <DEDUP_REMOVED lines=29> */
[C---:B--2---:R-:W-:Y:S02]  /*70d0*/  LEA R188, P0, R49.reuse, R132, 0x1 ;  /* 0x0000008431bc7211 */ /* 0x044fe400078008ff */
[-C--:B------:R-:W-:Y:S01]  /*70e0*/  LEA.HI.X.SX32 R186, R186, R148.reuse, 0x1, P5 ;  /* 0x00000094baba7211 */ /* 0x080fe200028f0eff */
        /* <DEDUP_REMOVED lines=61> */
.L_x_2548:
[----:B------:R-:W-:Y:S05]  /*74c0*/  BSYNC B0 ;  /* 0x0000000000007941 */ /* 0x000fea0003800000 */
.L_x_2547:
[C---:B------:R-:W-:Y:S04]  /*74d0*/  LEA R2, P0, R97.reuse, R136, 0x1 ;  /* 0x0000008861027211 */ /* 0x040fe800078008ff */
[----:B------:R-:W-:Y:S05]  /*74e0*/  LEA.HI.X R3, R97, R137, R98, 0x1, P0 ;  /* 0x0000008961037211 */ /* 0x000fea00000f0c62 */
[----:B-----5:R3:W-:Y:S04]  /*74f0*/  ST.E.128 [R2.64], R44 ;  /* 0x0000002c02007985 */ /* 0x0207e8000c101d04 */
.L_x_2546:
[----:B------:R-:W-:Y:S05]  /*7500*/  BSYNC B1 ;  /* 0x0000000000017941 */ /* 0x000fea0003800000 */
.L_x_2545:
        /* <DEDUP_REMOVED lines=91> */
.L_x_2550:
[----:B------:R-:W-:Y:S05]  /*7ac0*/  BSYNC B0 ;  /* 0x0000000000007941 */ /* 0x000fea0003800000 */
.L_x_2549:
[C---:B------:R-:W-:Y:S04]  /*7ad0*/  LEA R2, P0, R93.reuse, R136, 0x1 ;  /* 0x000000885d027211 */ /* 0x040fe800078008ff */
[----:B------:R-:W-:Y:S05]  /*7ae0*/  LEA.HI.X R3, R93, R137, R94, 0x1, P0 ;  /* 0x000000895d037211 */ /* 0x000fea00000f0c5e */
[----:B-----5:R3:W-:Y:S04]  /*7af0*/  ST.E.128 [R2.64], R44 ;  /* 0x0000002c02007985 */ /* 0x0207e8000c101d04 */
.L_x_2540:
[----:B------:R-:W-:Y:S05]  /*7b00*/  BSYNC B2 ;  /* 0x0000000000027941 */ /* 0x000fea0003800000 */
.L_x_2539:
        /* <DEDUP_REMOVED lines=94> */
.L_x_2556:
[----:B------:R-:W-:Y:S05]  /*80f0*/  BSYNC B0 ;  /* 0x0000000000007941 */ /* 0x000fea0003800000 */
.L_x_2555:
[C---:B------:R-:W-:Y:S04]  /*8100*/  LEA R2, P0, R99.reuse, R136, 0x1 ;  /* 0x0000008863027211 */ /* 0x040fe800078008ff */
[----:B------:R-:W-:Y:S05]  /*8110*/  LEA.HI.X R3, R99, R137, R100, 0x1, P0 ;  /* 0x0000008963037211 */ /* 0x000fea00000f0c64 */
[----:B-----5:R3:W-:Y:S04]  /*8120*/  ST.E.128 [R2.64], R44 ;  /* 0x0000002c02007985 */ /* 0x0207e8000c101d04 */
.L_x_2554:
[----:B------:R-:W-:Y:S05]  /*8130*/  BSYNC B1 ;  /* 0x0000000000017941 */ /* 0x000fea0003800000 */
.L_x_2553:
        /* <DEDUP_REMOVED lines=29> */
[C---:B--2---:R-:W-:Y:S02]  /*8310*/  LEA R188, P0, R49.reuse, R132, 0x1 ;  /* 0x0000008431bc7211 */ /* 0x044fe400078008ff */
[----:B------:R-:W-:Y:S01]  /*8320*/  LEA.HI.X.SX32 R186, R186, R145, 0x1, P4 ;  /* 0x00000091baba7211 */ /* 0x000fe200020f0eff */
        /* <DEDUP_REMOVED lines=61> */
.L_x_2560:
[----:B------:R-:W-:Y:S05]  /*8700*/  BSYNC B0 ;  /* 0x0000000000007941 */ /* 0x000fea0003800000 */
.L_x_2559:
[C---:B------:R-:W-:Y:S04]  /*8710*/  LEA R2, P0, R95.reuse, R136, 0x1 ;  /* 0x000000885f027211 */ /* 0x040fe800078008ff */
[----:B------:R-:W-:Y:S05]  /*8720*/  LEA.HI.X R3, R95, R137, R96, 0x1, P0 ;  /* 0x000000895f037211 */ /* 0x000fea00000f0c60 */
[----:B-----5:R3:W-:Y:S04]  /*8730*/  ST.E.128 [R2.64], R44 ;  /* 0x0000002c02007985 */ /* 0x0207e8000c101d04 */
.L_x_2558:
[----:B------:R-:W-:Y:S05]  /*8740*/  BSYNC B1 ;  /* 0x0000000000017941 */ /* 0x000fea0003800000 */
.L_x_2557:
        /* <DEDUP_REMOVED lines=91> */
.L_x_2562:
[----:B------:R-:W-:Y:S05]  /*8d00*/  BSYNC B0 ;  /* 0x0000000000007941 */ /* 0x000fea0003800000 */
.L_x_2561:
[C---:B------:R-:W-:Y:S04]  /*8d10*/  LEA R2, P0, R91.reuse, R136, 0x1 ;  /* 0x000000885b027211 */ /* 0x040fe800078008ff */
[----:B------:R-:W-:Y:S05]  /*8d20*/  LEA.HI.X R3, R91, R137, R92, 0x1, P0 ;  /* 0x000000895b037211 */ /* 0x000fea00000f0c5c */
[----:B-----5:R3:W-:Y:S04]  /*8d30*/  ST.E.128 [R2.64], R44 ;  /* 0x0000002c02007985 */ /* 0x0207e8000c101d04 */
.L_x_2552:
[----:B------:R-:W-:Y:S05]  /*8d40*/  BSYNC B2 ;  /* 0x0000000000027941 */ /* 0x000fea0003800000 */
.L_x_2551:
        /* <DEDUP_REMOVED lines=95> */
.L_x_2568:
[----:B------:R-:W-:Y:S05]  /*9340*/  BSYNC B0 ;  /* 0x0000000000007941 */ /* 0x000fea0003800000 */
.L_x_2567:
[----:B------:R-:W-:Y:S02]  /*9350*/  IMAD R0, R63, 0xc0, RZ ;  /* 0x000000c03f007824 */ /* 0x000fe400078e02ff */
[----:B------:R-:W-:Y:S05]  /*9360*/  IMAD.WIDE.U32 R2, R62, 0xc0, R136 ;  /* 0x000000c03e027825 */ /* 0x000fea00078e0088 */
[----:B------:R-:W-:Y:S05]  /*9370*/  IADD3 R3, R3, R0, RZ ;  /* 0x0000000003037210 */ /* 0x000fea0007ffe0ff */
[----:B-----5:R3:W-:Y:S02]  /*9380*/  ST.E.128 [R2.64], R44 ;  /* 0x0000002c02007985 */ /* 0x0207e4000c101d04 */
.L_x_2566:
[----:B------:R-:W-:Y:S05]  /*9390*/  BSYNC B1 ;  /* 0x0000000000017941 */ /* 0x000fea0003800000 */
.L_x_2565:
        /* <DEDUP_REMOVED lines=92> */
.L_x_2572:
[----:B------:R-:W-:Y:S05]  /*9960*/  BSYNC B0 ;  /* 0x0000000000007941 */ /* 0x000fea0003800000 */
.L_x_2571:
[C---:B------:R-:W-:Y:S04]  /*9970*/  LEA R2, P0, R90.reuse, R136, 0x1 ;  /* 0x000000885a027211 */ /* 0x040fe800078008ff */
[----:B------:R-:W-:Y:S05]  /*9980*/  LEA.HI.X R3, R90, R137, R89, 0x1, P0 ;  /* 0x000000895a037211 */ /* 0x000fea00000f0c59 */
[----:B-----5:R3:W-:Y:S04]  /*9990*/  ST.E.128 [R2.64], R44 ;  /* 0x0000002c02007985 */ /* 0x0207e8000c101d04 */
.L_x_2570:
[----:B------:R-:W-:Y:S05]  /*99a0*/  BSYNC B1 ;  /* 0x0000000000017941 */ /* 0x000fea0003800000 */
.L_x_2569:
        /* <DEDUP_REMOVED lines=91> */
.L_x_2574:
[----:B------:R-:W-:Y:S05]  /*9f60*/  BSYNC B0 ;  /* 0x0000000000007941 */ /* 0x000fea0003800000 */
.L_x_2573:
[C---:B------:R-:W-:Y:S04]  /*9f70*/  LEA R2, P0, R88.reuse, R136, 0x1 ;  /* 0x0000008858027211 */ /* 0x040fe800078008ff */
[----:B------:R-:W-:Y:S05]  /*9f80*/  LEA.HI.X R3, R88, R137, R87, 0x1, P0 ;  /* 0x0000008958037211 */ /* 0x000fea00000f0c57 */
[----:B-----5:R3:W-:Y:S04]  /*9f90*/  ST.E.128 [R2.64], R44 ;  /* 0x0000002c02007985 */ /* 0x0207e8000c101d04 */
.L_x_2564:
[----:B------:R-:W-:Y:S05]  /*9fa0*/  BSYNC B2 ;  /* 0x0000000000027941 */ /* 0x000fea0003800000 */
.L_x_2563:
[----:B---3--:R-:W3:Y:S02]  /*9fb0*/  LD.E R3, [R118.64+0xd0] ;  /* 0x0000d00476037980 */ /* 0x008ee4000c101900 */
[----:B---3--:R-:W-:Y:S05]  /*9fc0*/  IMAD.U32 R3, R3, -0x40, RZ ;  /* 0xffffffc003037824 */ /* 0x008fea00078e00ff */
[C---:B------:R-:W-:Y:S02]  /*9fd0*/  LEA R134, P1, R3.reuse, R134, 0x1 ;  /* 0x0000008603867211 */ /* 0x040fe400078208ff */
[C---:B------:R-:W-:Y:S02]  /*9fe0*/  LEA R132, P0, R3.reuse, R132, 0x1 ;  /* 0x0000008403847211 */ /* 0x040fe400078008ff */
[C---:B------:R-:W-:Y:S02]  /*9ff0*/  LEA.HI.X.SX32 R135, R3.reuse, R135, 0x1, P1 ;  /* 0x0000008703877211 */ /* 0x040fe400008f0eff */
[----:B------:R-:W-:Y:S01]  /*a000*/  LEA.HI.X.SX32 R133, R3, R133, 0x1, P0 ;  /* 0x0000008503857211 */ /* 0x000fe200000f0eff */
[----:B------:R-:W-:-:S05]  /*a010*/  BRA `(.L_x_2526) ;  /* 0x0000056000007947 */ /* 0x000fca0003800000 */
.L_x_2500:
        /* <DEDUP_REMOVED lines=11> */
.L_x_2576:
[----:B------:R-:W-:Y:S05]  /*a0d0*/  BSYNC B0 ;  /* 0x0000000000007941 */ /* 0x000fea0003800000 */
.L_x_2575:
        /* <DEDUP_REMOVED lines=24> */
.L_x_2578:
[----:B------:R-:W-:Y:S05]  /*a260*/  BSYNC B0 ;  /* 0x0000000000007941 */ /* 0x000fea0003800000 */
.L_x_2577:
        /* <DEDUP_REMOVED lines=24> */
.L_x_2580:
[----:B------:R-:W-:Y:S05]  /*a3f0*/  BSYNC B0 ;  /* 0x0000000000007941 */ /* 0x000fea0003800000 */
.L_x_2579:
        /* <DEDUP_REMOVED lines=24> */
.L_x_2526:
[----:B------:R-:W-:Y:S05]  /*a580*/  BSYNC B3 ;  /* 0x0000000000037941 */ /* 0x000fea0003800000 */
.L_x_2499:
        /* <DEDUP_REMOVED lines=87> */
.L_x_2582:
        /* <DEDUP_REMOVED lines=8> */
.L_x_2583:
[----:B------:R-:W-:Y:S05]  /*ab80*/  BSYNC B0 ;  /* 0x0000000000007941 */ /* 0x000fea0003800000 */
.L_x_2581:
[----:B------:R-:W-:Y:S04]  /*ab90*/  IADD3 R9, R9, -0x1, RZ ;  /* 0xffffffff09097810 */ /* 0x000fe80007ffe0ff */
[----:B------:R-:W-:Y:S11]  /*aba0*/  ISETP.GT.AND P0, PT, R9, R102, PT ;  /* 0x000000660900720c */ /* 0x000ff60003f04270 */
[----:B------:R-:W-:Y:S02]  /*abb0*/  @!UPT UIADD3 URZ, URZ, URZ, URZ ;  /* 0x0000003f3f3ff290 */ /* 0x000fe4000fffe03f */
[----:B------:R-:W-:-:S05]  /*abc0*/  @P0 BRA `(.L_x_2584) ;  /* 0xffff7cc000000947 */ /* 0x000fca000383ffff */
.L_x_2490:
        /* <DEDUP_REMOVED lines=100> */
.L_x_2593:
[----:B------:R-:W-:Y:S05]  /*b210*/  BSYNC B0 ;  /* 0x0000000000007941 */ /* 0x000fea0003800000 */
.L_x_2592:
[----:B-----5:R3:W-:Y:S02]  /*b220*/  STS.128 [R206], R8 ;  /* 0x00000008ce007388 */ /* 0x0207e40000000c00 */
.L_x_2591:
[----:B------:R-:W-:Y:S05]  /*b230*/  BSYNC B1 ;  /* 0x0000000000017941 */ /* 0x000fea0003800000 */
.L_x_2590:
        /* <DEDUP_REMOVED lines=48> */
.L_x_2597:
[----:B------:R-:W-:Y:S05]  /*b540*/  BSYNC B0 ;  /* 0x0000000000007941 */ /* 0x000fea0003800000 */
.L_x_2596:
[----:B-----5:R1:W-:Y:S02]  /*b550*/  STS.128 [R206+0x1000], R8 ;  /* 0x00100008ce007388 */ /* 0x0203e40000000c00 */
.L_x_2595:
[----:B------:R-:W-:Y:S05]  /*b560*/  BSYNC B1 ;  /* 0x0000000000017941 */ /* 0x000fea0003800000 */
.L_x_2594:
        /* <DEDUP_REMOVED lines=47> */
.L_x_2599:
[----:B------:R-:W-:Y:S05]  /*b860*/  BSYNC B0 ;  /* 0x0000000000007941 */ /* 0x000fea0003800000 */
.L_x_2598:
[----:B-----5:R3:W-:Y:S02]  /*b870*/  STS.128 [R206+0x2000], R8 ;  /* 0x00200008ce007388 */ /* 0x0207e40000000c00 */
.L_x_2589:
[----:B------:R-:W-:Y:S05]  /*b880*/  BSYNC B2 ;  /* 0x0000000000027941 */ /* 0x000fea0003800000 */
.L_x_2588:
        /* <DEDUP_REMOVED lines=59> */
.L_x_2604:
[----:B------:R-:W-:Y:S05]  /*bc40*/  BSYNC B0 ;  /* 0x0000000000007941 */ /* 0x000fea0003800000 */
.L_x_2603:
[----:B-----5:R3:W-:Y:S02]  /*bc50*/  STS.128 [R206+0x800], R8 ;  /* 0x00080008ce007388 */ /* 0x0207e40000000c00 */
.L_x_2602:
[----:B------:R-:W-:Y:S05]  /*bc60*/  BSYNC B1 ;  /* 0x0000000000017941 */ /* 0x000fea0003800000 */
.L_x_2601:
        /* <DEDUP_REMOVED lines=47> */
.L_x_2608:
[----:B------:R-:W-:Y:S05]  /*bf60*/  BSYNC B0 ;  /* 0x0000000000007941 */ /* 0x000fea0003800000 */
.L_x_2607:
[----:B-----5:R3:W-:Y:S02]  /*bf70*/  STS.128 [R206+0x1800], R8 ;  /* 0x00180008ce007388 */ /* 0x0207e40000000c00 */
.L_x_2606:
[----:B------:R-:W-:Y:S05]  /*bf80*/  BSYNC B1 ;  /* 0x0000000000017941 */ /* 0x000fea0003800000 */
.L_x_2605:
        /* <DEDUP_REMOVED lines=45> */
.L_x_2610:
[----:B------:R-:W-:Y:S05]  /*c260*/  BSYNC B0 ;  /* 0x0000000000007941 */ /* 0x000fea0003800000 */
.L_x_2609:
[----:B-----5:R1:W-:Y:S01]  /*c270*/  STS.128 [R206+0x2800], R32 ;  /* 0x00280020ce007388 */ /* 0x0203e20000000c00 */
[----:B------:R-:W-:Y:S05]  /*c280*/  BRA `(.L_x_2600) ;  /* 0x000026c000007947 */ /* 0x000fea0003800000 */
.L_x_2587:
        /* <DEDUP_REMOVED lines=91> */
.L_x_2616:
[----:B------:R-:W-:Y:S05]  /*c840*/  BSYNC B0 ;  /* 0x0000000000007941 */ /* 0x000fea0003800000 */
.L_x_2615:
[----:B-----5:R3:W-:Y:S02]  /*c850*/  STS.128 [R206], R20 ;  /* 0x00000014ce007388 */ /* 0x0207e40000000c00 */
.L_x_2614:
[----:B------:R-:W-:Y:S05]  /*c860*/  BSYNC B1 ;  /* 0x0000000000017941 */ /* 0x000fea0003800000 */
.L_x_2613:
        /* <DEDUP_REMOVED lines=87> */
.L_x_2620:
[----:B------:R-:W-:Y:S05]  /*cde0*/  BSYNC B0 ;  /* 0x0000000000007941 */ /* 0x000fea0003800000 */
.L_x_2619:
[----:B-----5:R1:W-:Y:S02]  /*cdf0*/  STS.128 [R206+0x1000], R20 ;  /* 0x00100014ce007388 */ /* 0x0203e40000000c00 */
.L_x_2618:
[----:B------:R-:W-:Y:S05]  /*ce00*/  BSYNC B1 ;  /* 0x0000000000017941 */ /* 0x000fea0003800000 */
.L_x_2617:
        /* <DEDUP_REMOVED lines=86> */
.L_x_2622:
[----:B------:R-:W-:Y:S05]  /*d370*/  BSYNC B0 ;  /* 0x0000000000007941 */ /* 0x000fea0003800000 */
.L_x_2621:
[----:B-----5:R3:W-:Y:S02]  /*d380*/  STS.128 [R206+0x2000], R20 ;  /* 0x00200014ce007388 */ /* 0x0207e40000000c00 */
.L_x_2612:
[----:B------:R-:W-:Y:S05]  /*d390*/  BSYNC B2 ;  /* 0x0000000000027941 */ /* 0x000fea0003800000 */
.L_x_2611:
        /* <DEDUP_REMOVED lines=95> */
.L_x_2626:
[----:B------:R-:W-:Y:S05]  /*d990*/  BSYNC B0 ;  /* 0x0000000000007941 */ /* 0x000fea0003800000 */
.L_x_2625:
[----:B-----5:R1:W-:Y:S02]  /*d9a0*/  STS.128 [R206+0x800], R4 ;  /* 0x00080004ce007388 */ /* 0x0203e40000000c00 */
.L_x_2624:
[----:B------:R-:W-:Y:S05]  /*d9b0*/  BSYNC B1 ;  /* 0x0000000000017941 */ /* 0x000fea0003800000 */
.L_x_2623:
        /* <DEDUP_REMOVED lines=90> */
.L_x_2630:
[----:B------:R-:W-:Y:S05]  /*df60*/  BSYNC B0 ;  /* 0x0000000000007941 */ /* 0x000fea0003800000 */
.L_x_2629:
[----:B-----5:R3:W-:Y:S02]  /*df70*/  STS.128 [R206+0x1800], R20 ;  /* 0x00180014ce007388 */ /* 0x0207e40000000c00 */
.L_x_2628:
[----:B------:R-:W-:Y:S05]  /*df80*/  BSYNC B1 ;  /* 0x0000000000017941 */ /* 0x000fea0003800000 */
.L_x_2627:
        /* <DEDUP_REMOVED lines=93> */
.L_x_2632:
[----:B------:R-:W-:Y:S05]  /*e560*/  BSYNC B0 ;  /* 0x0000000000007941 */ /* 0x000fea0003800000 */
.L_x_2631:
[----:B-----5:R1:W-:Y:S01]  /*e570*/  STS.128 [R206+0x2800], R4 ;  /* 0x00280004ce007388 */ /* 0x0203e20000000c00 */
[----:B------:R-:W-:Y:S05]  /*e580*/  BRA `(.L_x_2600) ;  /* 0x000003c000007947 */ /* 0x000fea0003800000 */
.L_x_2586:
        /* <DEDUP_REMOVED lines=31> */
.L_x_2634:
[----:B------:R-:W-:Y:S05]  /*e780*/  BSYNC B0 ;  /* 0x0000000000007941 */ /* 0x000fea0003800000 */
.L_x_2633:
        /* <DEDUP_REMOVED lines=28> */
.L_x_2600:
[----:B------:R-:W-:Y:S05]  /*e950*/  BSYNC B3 ;  /* 0x0000000000037941 */ /* 0x000fea0003800000 */
.L_x_2585:
        /* <DEDUP_REMOVED lines=30> */
.L_x_2637:
[----:B------:R2:W-:Y:S02]  /*eb40*/  STS.128 [R206+0x7000], RZ ;  /* 0x007000ffce007388 */ /* 0x0005e40000000c00 */
.L_x_2636:
[----:B------:R-:W-:Y:S05]  /*eb50*/  BSYNC B0 ;  /* 0x0000000000007941 */ /* 0x000fea0003800000 */
.L_x_2635:
        /* <DEDUP_REMOVED lines=31> */
.L_x_2640:
[----:B------:R3:W-:Y:S02]  /*ed50*/  STS.128 [R206+0x7800], RZ ;  /* 0x007800ffce007388 */ /* 0x0007e40000000c00 */
.L_x_2639:
[----:B------:R-:W-:Y:S05]  /*ed60*/  BSYNC B0 ;  /* 0x0000000000007941 */ /* 0x000fea0003800000 */
.L_x_2638:
        /* <DEDUP_REMOVED lines=34> */
.L_x_2643:
[----:B------:R3:W-:Y:S02]  /*ef90*/  STS.128 [R206+0x8000], RZ ;  /* 0x008000ffce007388 */ /* 0x0007e40000000c00 */
.L_x_2642:
[----:B------:R-:W-:Y:S05]  /*efa0*/  BSYNC B0 ;  /* 0x0000000000007941 */ /* 0x000fea0003800000 */
.L_x_2641:
        /* <DEDUP_REMOVED lines=34> */
.L_x_2645:
[----:B------:R-:W-:Y:S05]  /*f1d0*/  BSYNC B0 ;  /* 0x0000000000007941 */ /* 0x000fea0003800000 */
.L_x_2644:
        /* <DEDUP_REMOVED lines=100> */
.L_x_2648:
[----:B------:R2:W-:Y:S02]  /*f820*/  STS.128 [R206+0xd000], RZ ;  /* 0x00d000ffce007388 */ /* 0x0005e40000000c00 */
.L_x_2647:
[----:B-1----:R-:W-:Y:S05]  /*f830*/  BSYNC B0 ;  /* 0x0000000000007941 */ /* 0x002fea0003800000 */
.L_x_2646:
        /* <DEDUP_REMOVED lines=32> */
.L_x_2651:
[----:B------:R4:W-:Y:S02]  /*fa40*/  STS.128 [R206+0xd800], RZ ;  /* 0x00d800ffce007388 */ /* 0x0009e40000000c00 */
.L_x_2650:
[----:B------:R-:W-:Y:S05]  /*fa50*/  BSYNC B0 ;  /* 0x0000000000007941 */ /* 0x000fea0003800000 */
.L_x_2649:
        /* <DEDUP_REMOVED lines=34> */
.L_x_2654:
[----:B------:R1:W-:Y:S02]  /*fc80*/  STS.128 [R206+0xe000], RZ ;  /* 0x00e000ffce007388 */ /* 0x0003e40000000c00 */
.L_x_2653:
[----:B------:R-:W-:Y:S05]  /*fc90*/  BSYNC B0 ;  /* 0x0000000000007941 */ /* 0x000fea0003800000 */
.L_x_2652:
        /* <DEDUP_REMOVED lines=35> */
.L_x_2657:
[----:B------:R1:W-:Y:S02]  /*fed0*/  STS.128 [R206+0xe800], RZ ;  /* 0x00e800ffce007388 */ /* 0x0003e40000000c00 */
.L_x_2656:
[----:B------:R-:W-:Y:S05]  /*fee0*/  BSYNC B0 ;  /* 0x0000000000007941 */ /* 0x000fea0003800000 */
.L_x_2655:
[----:B------:R-:W5:Y:S01]  /*fef0*/  LD.E R5, [R118.64+0x18c] ;  /* 0x00018c0476057980 */ /* 0x000f62000c101900 */
[----:B------:R-:W-:Y:S01]  /*ff00*/  IMAD.SHL.U32 R190, R190, 0x2, RZ ;  /* 0x00000002bebe7824 */ /* 0x000fe200078e00ff */
[----:B------:R-:W-:Y:S01]  /*ff10*/  IMNMX R48, R6, R65, PT ;  /* 0x0000004106307217 */ /* 0x000fe20003800200 */
[----:B------:R-:W-:Y:S01]  /*ff20*/  IMAD R189, R50, 0x2, R191 ;  /* 0x0000000232bd7824 */ /* 0x000fe200078e02bf */
[----:B------:R-:W-:Y:S01]  /*ff30*/  LDSM.16.M88.4 R20, [R191] ;  /* 0x00000000bf14783b */ /* 0x000fe20000000200 */
[----:B------:R-:W-:Y:S01]  /*ff40*/  IMAD R123, R3, 0x2, R190 ;  /* 0x00000002037b7824 */ /* 0x000fe200078e02be */
[----:B------:R-:W-:Y:S01]  /*ff50*/  BSSY B1, `(.L_x_2658) ;  /* 0x00002c1000017945 */ /* 0x000fe20003800000 */
[----:B------:R-:W-:Y:S01]  /*ff60*/  IMAD.IADD R7, R2, 0x1, R211 ;  /* 0x0000000102077824 */ /* 0x000fe200078e02d3 */
[----:B------:R-:W1:Y:S03]  /*ff70*/  LDSM.16.M88.4 R44, [R190+0x3000] ;  /* 0x00300000be2c783b */ /* 0x000e660000000200 */
[----:B------:R-:W-:Y:S01]  /*ff80*/  I2F R3, R7 ;  /* 0x0000000700037306 */ /* 0x000fe20000201400 */
[----:B------:R-:W2:Y:S01]  /*ff90*/  LDSM.16.M88.4 R60, [R190+0x3400] ;  /* 0x00340000be3c783b */ /* 0x000ea20000000200 */
[----:B------:R-:W-:-:S02]  /*ffa0*/  IADD3 R120, R7, 0x9, RZ ;  /* 0x0000000907787810 */ /* 0x000fc40007ffe0ff */
[C---:B------:R-:W-:Y:S01]  /*ffb0*/  IADD3 R128, R7.reuse, 0x18, RZ ;  /* 0x0000001807807810 */ /* 0x040fe20007ffe0ff */
[----:B------:R-:W-:Y:S01]  /*ffc0*/  LDSM.16.M88.4 R40, [R189] ;  /* 0x00000000bd28783b */ /* 0x000fe20000000200 */
[C---:B------:R-:W-:Y:S02]  /*ffd0*/  IADD3 R64, R7.reuse, 0x1, RZ ;  /* 0x0000000107407810 */ /* 0x040fe40007ffe0ff */
[----:B------:R-:W-:Y:S01]  /*ffe0*/  I2F R129, R120 ;  /* 0x0000007800817306 */ /* 0x000fe20000201400 */
[----:B------:R-:W3:Y:S01]  /*fff0*/  LDSM.16.M88.4 R16, [R123+0x3000] ;  /* 0x003000007b10783b */ /* 0x000ee20000000200 */
[C---:B------:R-:W-:Y:S02]  /*10000*/  IADD3 R66, R7.reuse, 0x8, RZ ;  /* 0x0000000807427810 */ /* 0x040fe40007ffe0ff */
[C---:B------:R-:W-:Y:S01]  /*10010*/  IADD3 R122, R7.reuse, 0x10, RZ ;  /* 0x00000010077a7810 */ /* 0x040fe20007ffe0ff */
[----:B------:R-:W4:Y:S01]  /*10020*/  LDSM.16.M88.4 R104, [R190+0x3800] ;  /* 0x00380000be68783b */ /* 0x000f220000000200 */
[----:B------:R-:W-:-:S02]  /*10030*/  IADD3 R138, R7, 0x21, RZ ;  /* 0x00000021078a7810 */ /* 0x000fc40007ffe0ff */
[----:B------:R-:W-:Y:S01]  /*10040*/  I2F R137, R128 ;  /* 0x0000008000897306 */ /* 0x000fe20000201400 */
[----:B------:R-:W3:Y:S01]  /*10050*/  LDSM.16.M88.4 R96, [R190+0x3c00] ;  /* 0x003c0000be60783b */ /* 0x000ee20000000200 */
[C---:B------:R-:W-:Y:S02]  /*10060*/  IADD3 R132, R7.reuse, 0x19, RZ ;  /* 0x0000001907847810 */ /* 0x040fe40007ffe0ff */
[C---:B------:R-:W-:Y:S01]  /*10070*/  IADD3 R144, R7.reuse, 0x30, RZ ;  /* 0x0000003007907810 */ /* 0x040fe20007ffe0ff */
[----:B---3--:R-:W3:Y:S01]  /*10080*/  LDSM.16.M88.4 R12, [R123+0x3400] ;  /* 0x003400007b0c783b */ /* 0x008ee20000000200 */
[----:B------:R-:W-:Y:S02]  /*10090*/  IADD3 R130, R7, 0x11, RZ ;  /* 0x0000001107827810 */ /* 0x000fe40007ffe0ff */
[----:B------:R-:W-:Y:S01]  /*100a0*/  I2F R121, R64 ;  /* 0x0000004000797306 */ /* 0x000fe20000201400 */
[----:B------:R-:W3:Y:S01]  /*100b0*/  LDSM.16.M88.4 R88, [R190+0x4000] ;  /* 0x00400000be58783b */ /* 0x000ee20000000200 */
[----:B------:R-:W-:-:S02]  /*100c0*/  ISETP.GE.AND P5, PT, R120, R48, PT ;  /* 0x000000307800720c */ /* 0x000fc40003fa6270 */
[C---:B------:R-:W-:Y:S01]  /*100d0*/  IADD3 R150, R7.reuse, 0x39, RZ ;  /* 0x0000003907967810 */ /* 0x040fe20007ffe0ff */
[----:B-1----:R-:W1:Y:S01]  /*100e0*/  LDSM.16.M88.4 R8, [R123+0x3800] ;  /* 0x003800007b08783b */ /* 0x002e620000000200 */
[-C--:B------:R-:W-:Y:S02]  /*100f0*/  ISETP.GE.AND P4, PT, R66, R48.reuse, PT ;  /* 0x000000304200720c */ /* 0x080fe40003f86270 */
[----:B------:R-:W-:Y:S01]  /*10100*/  I2F R67, R66 ;  /* 0x0000004200437306 */ /* 0x000fe20000201400 */
[----:B------:R-:W-:Y:S01]  /*10110*/  LDSM.16.M88.4 R80, [R190+0x4400] ;  /* 0x00440000be50783b */ /* 0x000fe20000000200 */
[C---:B------:R-:W-:Y:S02]  /*10120*/  IADD3 R134, R7.reuse, 0x20, RZ ;  /* 0x0000002007867810 */ /* 0x040fe40007ffe0ff */
[----:B------:R-:W-:Y:S01]  /*10130*/  ISETP.GE.AND P6, PT, R64, R48, PT ;  /* 0x000000304000720c */ /* 0x000fe20003fc6270 */
[----:B------:R-:W-:Y:S01]  /*10140*/  HMMA.16816.F32.BF16 R36, R20, R44, RZ ;  /* 0x0000002c1424723c */ /* 0x000fe200000418ff */
[----:B------:R-:W-:Y:S01]  /*10150*/  LDSM.16.M88.4 R28, [R190+0x4800] ;  /* 0x00480000be1c783b */ /* 0x000fe20000000200 */
[C---:B------:R-:W-:Y:S01]  /*10160*/  IADD3 R156, R7.reuse, 0x48, RZ ;  /* 0x00000048079c7810 */ /* 0x040fe20007ffe0ff */
[----:B------:R-:W-:Y:S01]  /*10170*/  I2F R131, R122 ;  /* 0x0000007a00837306 */ /* 0x000fe20000201400 */
[C---:B------:R-:W-:Y:S01]  /*10180*/  IADD3 R136, R7.reuse, 0x28, RZ ;  /* 0x0000002807887810 */ /* 0x040fe20007ffe0ff */
[----:B------:R-:W-:Y:S01]  /*10190*/  LDSM.16.M88.4 R32, [R190+0x4c00] ;  /* 0x004c0000be20783b */ /* 0x000fe20000000200 */
[----:B------:R-:W-:-:S02]  /*101a0*/  IADD3 R142, R7, 0x29, RZ ;  /* 0x00000029078e7810 */ /* 0x000fc40007ffe0ff */
[C---:B------:R-:W-:Y:S01]  /*101b0*/  HMMA.16816.F32.BF16 R44, R20.reuse, R46, RZ ;  /* 0x0000002e142c723c */ /* 0x040fe200000418ff */
[----:B------:R-:W-:Y:S01]  /*101c0*/  LDSM.16.M88.4 R72, [R123+0x4c00] ;  /* 0x004c00007b48783b */ /* 0x000fe20000000200 */
[C---:B------:R-:W-:Y:S01]  /*101d0*/  IADD3 R162, R7.reuse, 0x51, RZ ;  /* 0x0000005107a27810 */ /* 0x040fe20007ffe0ff */
[----:B------:R-:W-:Y:S01]  /*101e0*/  I2F R143, R138 ;  /* 0x0000008a008f7306 */ /* 0x000fe20000201400 */
[C---:B------:R-:W-:Y:S01]  /*101f0*/  IADD3 R146, R7.reuse, 0x31, RZ ;  /* 0x0000003107927810 */ /* 0x040fe20007ffe0ff */
[----:B------:R-:W-:Y:S01]  /*10200*/  LDSM.16.M88.4 R52, [R123+0x5000] ;  /* 0x005000007b34783b */ /* 0x000fe20000000200 */
[C---:B------:R-:W-:Y:S02]  /*10210*/  IADD3 R148, R7.reuse, 0x38, RZ ;  /* 0x0000003807947810 */ /* 0x040fe40007ffe0ff */
[----:B--2---:R-:W-:Y:S01]  /*10220*/  HMMA.16816.F32.BF16 R68, R20, R60, RZ ;  /* 0x0000003c1444723c */ /* 0x004fe200000418ff */
[----:B------:R-:W-:Y:S01]  /*10230*/  LDSM.16.M88.4 R112, [R190+0x7000] ;  /* 0x00700000be70783b */ /* 0x000fe20000000200 */
[C---:B------:R-:W-:Y:S01]  /*10240*/  IADD3 R168, R7.reuse, 0x60, RZ ;  /* 0x0000006007a87810 */ /* 0x040fe20007ffe0ff */
[----:B------:R-:W-:Y:S01]  /*10250*/  I2F R135, R132 ;  /* 0x0000008400877306 */ /* 0x000fe20000201400 */
[C---:B------:R-:W-:Y:S01]  /*10260*/  IADD3 R152, R7.reuse, 0x40, RZ ;  /* 0x0000004007987810 */ /* 0x040fe20007ffe0ff */
[----:B------:R-:W-:Y:S01]  /*10270*/  LDSM.16.M88.4 R124, [R190+0x5800] ;  /* 0x00580000be7c783b */ /* 0x000fe20000000200 */
[----:B------:R-:W-:-:S02]  /*10280*/  IADD3 R154, R7, 0x41, RZ ;  /* 0x00000041079a7810 */ /* 0x000fc40007ffe0ff */
[----:B------:R-:W-:Y:S01]  /*10290*/  HMMA.16816.F32.BF16 R60, R20, R62, RZ ;  /* 0x0000003e143c723c */ /* 0x000fe200000418ff */
[----:B------:R-:W-:Y:S01]  /*102a0*/  LDSM.16.M88.4 R108, [R190+0x5c00] ;  /* 0x005c0000be6c783b */ /* 0x000fe20000000200 */
[C---:B------:R-:W-:Y:S01]  /*102b0*/  IADD3 R174, R7.reuse, 0x69, RZ ;  /* 0x0000006907ae7810 */ /* 0x040fe20007ffe0ff */
[----:B------:R-:W-:Y:S01]  /*102c0*/  I2F R149, R144 ;  /* 0x0000009000957306 */ /* 0x000fe20000201400 */
[C---:B------:R-:W-:Y:S01]  /*102d0*/  IADD3 R158, R7.reuse, 0x49, RZ ;  /* 0x00000049079e7810 */ /* 0x040fe20007ffe0ff */
[----:B------:R-:W0:Y:S01]  /*102e0*/  LDGDEPBAR ;  /* 0x00000000000079af */ /* 0x000e220000000000 */
[C---:B------:R-:W-:Y:S02]  /*102f0*/  IADD3 R160, R7.reuse, 0x50, RZ ;  /* 0x0000005007a07810 */ /* 0x040fe40007ffe0ff */
[----:B------:R-:W-:Y:S01]  /*10300*/  HMMA.16816.F32.BF16 R36, R40, R16, R36 ;  /* 0x000000102824723c */ /* 0x000fe20000041824 */
[C---:B------:R-:W-:Y:S02]  /*10310*/  IADD3 R180, R7.reuse, 0x78, RZ ;  /* 0x0000007807b47810 */ /* 0x040fe40007ffe0ff */
        /* <DEDUP_REMOVED lines=8> */
[C---:B------:R-:W-:Y:S02]  /*103a0*/  IADD3 R176, R7.reuse, 0x70, RZ ;  /* 0x0000007007b07810 */ /* 0x040fe40007ffe0ff */
[----:B----4-:R-:W-:Y:S01]  /*103b0*/  HMMA.16816.F32.BF16 R56, R20, R104, RZ ;  /* 0x000000681438723c */ /* 0x010fe200000418ff */
[----:B------:R-:W-:-:S02]  /*103c0*/  IADD3 R178, R7, 0x71, RZ ;  /* 0x0000007107b27810 */ /* 0x000fc40007ffe0ff */
[----:B------:R-:W-:Y:S01]  /*103d0*/  I2F R139, R134 ;  /* 0x00000086008b7306 */ /* 0x000fe20000201400 */
[----:B------:R-:W-:-:S04]  /*103e0*/  IADD3 R182, R7, 0x79, RZ ;  /* 0x0000007907b67810 */ /* 0x000fc80007ffe0ff */
[C---:B------:R-:W-:Y:S03]  /*103f0*/  HMMA.16816.F32.BF16 R104, R20.reuse, R106, RZ ;  /* 0x0000006a1468723c */ /* 0x040fe600000418ff */
[----:B------:R-:W-:Y:S05]  /*10400*/  I2F R161, R156 ;  /* 0x0000009c00a17306 */ /* 0x000fea0000201400 */
[C---:B------:R-:W-:Y:S03]  /*10410*/  HMMA.16816.F32.BF16 R100, R20.reuse, R96, RZ ;  /* 0x000000601464723c */ /* 0x040fe600000418ff */
[----:B------:R-:W-:Y:S05]  /*10420*/  I2F R147, R136 ;  /* 0x0000008800937306 */ /* 0x000fea0000201400 */
[----:B------:R-:W-:Y:S03]  /*10430*/  HMMA.16816.F32.BF16 R96, R20, R98, RZ ;  /* 0x000000621460723c */ /* 0x000fe600000418ff */
[----:B------:R-:W-:Y:S05]  /*10440*/  I2F R145, R142 ;  /* 0x0000008e00917306 */ /* 0x000fea0000201400 */
[C---:B---3--:R-:W-:Y:S03]  /*10450*/  HMMA.16816.F32.BF16 R68, R40.reuse, R12, R68 ;  /* 0x0000000c2844723c */ /* 0x048fe60000041844 */
[----:B------:R-:W-:Y:S05]  /*10460*/  I2F R167, R162 ;  /* 0x000000a200a77306 */ /* 0x000fea0000201400 */
[----:B------:R-:W-:Y:S01]  /*10470*/  HMMA.16816.F32.BF16 R60, R40, R14, R60 ;  /* 0x0000000e283c723c */ /* 0x000fe2000004183c */
[----:B------:R-:W3:Y:S02]  /*10480*/  LDSM.16.M88.4 R12, [R123+0x4000] ;  /* 0x004000007b0c783b */ /* 0x000ee40000000200 */
[----:B------:R-:W-:Y:S05]  /*10490*/  I2F R151, R146 ;  /* 0x0000009200977306 */ /* 0x000fea0000201400 */
[C---:B------:R-:W-:Y:S03]  /*104a0*/  HMMA.16816.F32.BF16 R92, R20.reuse, R88, RZ ;  /* 0x00000058145c723c */ /* 0x040fe600000418ff */
[----:B------:R-:W-:Y:S05]  /*104b0*/  I2F R153, R148 ;  /* 0x0000009400997306 */ /* 0x000fea0000201400 */
[----:B------:R-:W-:Y:S03]  /*104c0*/  HMMA.16816.F32.BF16 R88, R20, R90, RZ ;  /* 0x0000005a1458723c */ /* 0x000fe600000418ff */
[----:B------:R-:W-:Y:S05]  /*104d0*/  I2F R173, R168 ;  /* 0x000000a800ad7306 */ /* 0x000fea0000201400 */
[C---:B-1----:R-:W-:Y:S03]  /*104e0*/  HMMA.16816.F32.BF16 R56, R40.reuse, R8, R56 ;  /* 0x000000082838723c */ /* 0x042fe60000041838 */
[----:B------:R-:W-:Y:S05]  /*104f0*/  I2F R157, R152 ;  /* 0x00000098009d7306 */ /* 0x000fea0000201400 */
[C---:B------:R-:W-:Y:S01]  /*10500*/  HMMA.16816.F32.BF16 R104, R40.reuse, R10, R104 ;  /* 0x0000000a2868723c */ /* 0x040fe20000041868 */
[----:B------:R-:W1:Y:S02]  /*10510*/  LDSM.16.M88.4 R8, [R123+0x4400] ;  /* 0x004400007b08783b */ /* 0x000e640000000200 */
[----:B------:R-:W-:Y:S05]  /*10520*/  I2F R159, R154 ;  /* 0x0000009a009f7306 */ /* 0x000fea0000201400 */
[C---:B--2---:R-:W-:Y:S03]  /*10530*/  HMMA.16816.F32.BF16 R100, R40.reuse, R16, R100 ;  /* 0x000000102864723c */ /* 0x044fe60000041864 */
[----:B------:R-:W-:Y:S05]  /*10540*/  I2F R179, R174 ;  /* 0x000000ae00b37306 */ /* 0x000fea0000201400 */
[----:B------:R-:W-:Y:S01]  /*10550*/  HMMA.16816.F32.BF16 R96, R40, R18, R96 ;  /* 0x000000122860723c */ /* 0x000fe20000041860 */
[----:B------:R-:W2:Y:S02]  /*10560*/  LDSM.16.M88.4 R16, [R123+0x4800] ;  /* 0x004800007b10783b */ /* 0x000ea40000000200 */
[----:B------:R-:W-:Y:S05]  /*10570*/  I2F R163, R158 ;  /* 0x0000009e00a37306 */ /* 0x000fea0000201400 */
[C---:B------:R-:W-:Y:S03]  /*10580*/  HMMA.16816.F32.BF16 R84, R20.reuse, R80, RZ ;  /* 0x000000501454723c */ /* 0x040fe600000418ff */
        /* <DEDUP_REMOVED lines=9> */
[----:B------:R-:W-:Y:S01]  /*10620*/  HMMA.16816.F32.BF16 R20, R20, R34, RZ ;  /* 0x000000221414723c */ /* 0x000fe200000418ff */
[----:B------:R-:W-:Y:S02]  /*10630*/  LDSM.16.M88.4 R32, [R191+0x1000] ;  /* 0x00100000bf20783b */ /* 0x000fe40000000200 */
[----:B------:R-:W-:Y:S05]  /*10640*/  I2F R177, R172 ;  /* 0x000000ac00b17306 */ /* 0x000fea0000201400 */
[C---:B---3--:R-:W-:Y:S03]  /*10650*/  HMMA.16816.F32.BF16 R92, R40.reuse, R12, R92 ;  /* 0x0000000c285c723c */ /* 0x048fe6000004185c */
[----:B------:R-:W-:Y:S05]  /*10660*/  I2F R181, R176 ;  /* 0x000000b000b57306 */ /* 0x000fea0000201400 */
[C---:B------:R-:W-:Y:S01]  /*10670*/  HMMA.16816.F32.BF16 R88, R40.reuse, R14, R88 ;  /* 0x0000000e2858723c */ /* 0x040fe20000041858 */
[----:B------:R-:W3:Y:S02]  /*10680*/  LDSM.16.M88.4 R12, [R190+0x5000] ;  /* 0x00500000be0c783b */ /* 0x000ee40000000200 */
[----:B------:R-:W-:Y:S05]  /*10690*/  I2F R183, R178 ;  /* 0x000000b200b77306 */ /* 0x000fea0000201400 */
[C---:B-1----:R-:W-:Y:S03]  /*106a0*/  HMMA.16816.F32.BF16 R84, R40.reuse, R8, R84 ;  /* 0x000000082854723c */ /* 0x042fe60000041854 */
[----:B------:R-:W-:Y:S05]  /*106b0*/  I2F R187, R182 ;  /* 0x000000b600bb7306 */ /* 0x000fea0000201400 */
[C---:B------:R-:W-:Y:S01]  /*106c0*/  HMMA.16816.F32.BF16 R80, R40.reuse, R10, R80 ;  /* 0x0000000a2850723c */ /* 0x040fe20000041850 */
[----:B------:R-:W1:Y:S07]  /*106d0*/  LDSM.16.M88.4 R8, [R190+0x5400] ;  /* 0x00540000be08783b */ /* 0x000e6e0000000200 */
[C---:B--2---:R-:W-:Y:S08]  /*106e0*/  HMMA.16816.F32.BF16 R76, R40.reuse, R16, R76 ;  /* 0x00000010284c723c */ /* 0x044ff0000004184c */
[C---:B------:R-:W-:Y:S01]  /*106f0*/  HMMA.16816.F32.BF16 R28, R40.reuse, R18, R28 ;  /* 0x00000012281c723c */ /* 0x040fe2000004181c */
[----:B------:R-:W2:Y:S07]  /*10700*/  LDSM.16.M88.4 R16, [R189+0x1000] ;  /* 0x00100000bd10783b */ /* 0x000eae0000000200 */
[----:B------:R-:W-:Y:S08]  /*10710*/  HMMA.16816.F32.BF16 R24, R40, R72, R24 ;  /* 0x000000482818723c */ /* 0x000ff00000041818 */
[C---:B---3--:R-:W-:Y:S08]  /*10720*/  HMMA.16816.F32.BF16 R36, R32.reuse, R12, R36 ;  /* 0x0000000c2024723c */ /* 0x048ff00000041824 */
[----:B------:R-:W-:Y:S01]  /*10730*/  HMMA.16816.F32.BF16 R44, R32, R14, R44 ;  /* 0x0000000e202c723c */ /* 0x000fe2000004182c */
[----:B------:R-:W3:Y:S07]  /*10740*/  LDSM.16.M88.4 R12, [R191+0x2000] ;  /* 0x00200000bf0c783b */ /* 0x000eee0000000200 */
[----:B------:R-:W-:Y:S01]  /*10750*/  HMMA.16816.F32.BF16 R20, R40, R74, R20 ;  /* 0x0000004a2814723c */ /* 0x000fe20000041814 */
[----:B------:R-:W4:Y:S04]  /*10760*/  LDSM.16.M88.4 R72, [R123+0x5400] ;  /* 0x005400007b48783b */ /* 0x000f280000000200 */
[----:B------:R-:W-:Y:S03]  /*10770*/  LDSM.16.M88.4 R40, [R123+0x7000] ;  /* 0x007000007b28783b */ /* 0x000fe60000000200 */
[----:B-1----:R-:W-:Y:S08]  /*10780*/  HMMA.16816.F32.BF16 R68, R32, R8, R68 ;  /* 0x000000082044723c */ /* 0x002ff00000041844 */
[C---:B--2---:R-:W-:Y:S08]  /*10790*/  HMMA.16816.F32.BF16 R36, R16.reuse, R52, R36 ;  /* 0x000000341024723c */ /* 0x044ff00000041824 */
[----:B------:R-:W-:Y:S01]  /*107a0*/  HMMA.16816.F32.BF16 R44, R16, R54, R44 ;  /* 0x00000036102c723c */ /* 0x000fe2000004182c */
[----:B------:R-:W1:Y:S07]  /*107b0*/  LDSM.16.M88.4 R52, [R190+0x7400] ;  /* 0x00740000be34783b */ /* 0x000e6e0000000200 */
[----:B------:R-:W-:Y:S01]  /*107c0*/  HMMA.16816.F32.BF16 R60, R32, R10, R60 ;  /* 0x0000000a203c723c */ /* 0x000fe2000004183c */
[----:B------:R-:W2:Y:S07]  /*107d0*/  LDSM.16.M88.4 R8, [R189+0x2000] ;  /* 0x00200000bd08783b */ /* 0x000eae0000000200 */
[----:B---3--:R-:W-:Y:S08]  /*107e0*/  HMMA.16816.F32.BF16 R36, R12, R112, R36 ;  /* 0x000000700c24723c */ /* 0x008ff00000041824 */
[----:B----4-:R-:W-:Y:S08]  /*107f0*/  HMMA.16816.F32.BF16 R68, R16, R72, R68 ;  /* 0x000000481044723c */ /* 0x010ff00000041844 */
[----:B------:R-:W-:Y:S01]  /*10800*/  HMMA.16816.F32.BF16 R44, R12, R114, R44 ;  /* 0x000000720c2c723c */ /* 0x000fe2000004182c */
[----:B------:R-:W3:Y:S07]  /*10810*/  LDSM.16.M88.4 R112, [R123+0x5800] ;  /* 0x005800007b70783b */ /* 0x000eee0000000200 */
[C---:B------:R-:W-:Y:S08]  /*10820*/  HMMA.16816.F32.BF16 R56, R32.reuse, R124, R56 ;  /* 0x0000007c2038723c */ /* 0x040ff00000041838 */
[C---:B------:R-:W-:Y:S08]  /*10830*/  HMMA.16816.F32.BF16 R104, R32.reuse, R126, R104 ;  /* 0x0000007e2068723c */ /* 0x040ff00000041868 */
[----:B------:R-:W-:Y:S01]  /*10840*/  HMMA.16816.F32.BF16 R124, R32, R108, R100 ;  /* 0x0000006c207c723c */ /* 0x000fe20000041864 */
[----:B------:R-:W4:Y:S07]  /*10850*/  LDSM.16.M88.4 R100, [R123+0x7400] ;  /* 0x007400007b64783b */ /* 0x000f2e0000000200 */
[----:B-1----:R-:W-:Y:S08]  /*10860*/  HMMA.16816.F32.BF16 R68, R12, R52, R68 ;  /* 0x000000340c44723c */ /* 0x002ff00000041844 */
[C---:B--2---:R-:W-:Y:S08]  /*10870*/  HMMA.16816.F32.BF16 R36, R8.reuse, R40, R36 ;  /* 0x000000280824723c */ /* 0x044ff00000041824 */
[----:B------:R-:W-:Y:S01]  /*10880*/  HMMA.16816.F32.BF16 R44, R8, R42, R44 ;  /* 0x0000002a082c723c */ /* 0x000fe2000004182c */
[----:B------:R-:W1:Y:S07]  /*10890*/  LDSM.16.M88.4 R40, [R190+0x7800] ;  /* 0x00780000be28783b */ /* 0x000e6e0000000200 */
[C---:B------:R-:W-:Y:S01]  /*108a0*/  HMMA.16816.F32.BF16 R60, R16.reuse, R74, R60 ;  /* 0x0000004a103c723c */ /* 0x040fe2000004183c */
[----:B------:R-:W2:Y:S07]  /*108b0*/  LDSM.16.M88.4 R72, [R190+0x6000] ;  /* 0x00600000be48783b */ /* 0x000eae0000000200 */
[----:B---3--:R-:W-:Y:S01]  /*108c0*/  HMMA.16816.F32.BF16 R56, R16, R112, R56 ;  /* 0x000000701038723c */ /* 0x008fe20000041838 */
[----:B-----5:R-:W-:-:S02]  /*108d0*/  FMUL.FTZ R184, R36, R5 ;  /* 0x0000000524b87220 */ /* 0x020fc40000410000 */
[----:B------:R-:W-:-:S04]  /*108e0*/  FMUL.FTZ R186, R37, R5 ;  /* 0x0000000525ba7220 */ /* 0x000fc80000410000 */
[-C--:B------:R-:W-:Y:S01]  /*108f0*/  FMUL.FTZ R112, R38, R5.reuse ;  /* 0x0000000526707220 */ /* 0x080fe20000410000 */
[----:B----4-:R-:W-:Y:S01]  /*10900*/  HMMA.16816.F32.BF16 R68, R8, R100, R68 ;  /* 0x000000640844723c */ /* 0x010fe20000041844 */
[-C--:B------:R-:W-:Y:S01]  /*10910*/  FMUL.FTZ R44, R44, R5.reuse ;  /* 0x000000052c2c7220 */ /* 0x080fe20000410000 */
[----:B------:R-:W-:Y:S01]  /*10920*/  MUFU.TANH R186, R186 ;  /* 0x000000ba00ba7308 */ /* 0x000fe20000002400 */
[-C--:B------:R-:W-:Y:S02]  /*10930*/  FMUL.FTZ R45, R45, R5.reuse ;  /* 0x000000052d2d7220 */ /* 0x080fe40000410000 */
[-C--:B------:R-:W-:Y:S02]  /*10940*/  FMUL.FTZ R113, R39, R5.reuse ;  /* 0x0000000527717220 */ /* 0x080fe40000410000 */
[----:B------:R-:W-:Y:S01]  /*10950*/  LDSM.16.M88.4 R36, [R190+0x6400] ;  /* 0x00640000be24783b */ /* 0x000fe20000000200 */
[----:B------:R-:W-:Y:S02]  /*10960*/  HMMA.16816.F32.BF16 R96, R32, R110, R96 ;  /* 0x0000006e2060723c */ /* 0x000fe40000041860 */
[----:B------:R-:W-:Y:S01]  /*10970*/  MUFU.TANH R100, R44 ;  /* 0x0000002c00647308 */ /* 0x000fe20000002400 */
[----:B------:R-:W3:Y:S05]  /*10980*/  LDSM.16.M88.4 R108, [R123+0x7800] ;  /* 0x007800007b6c783b */ /* 0x000eea0000000200 */
[C---:B------:R-:W-:Y:S01]  /*10990*/  HMMA.16816.F32.BF16 R60, R12.reuse, R54, R60 ;  /* 0x000000360c3c723c */ /* 0x040fe2000004183c */
[----:B------:R-:W4:Y:S01]  /*109a0*/  LDSM.16.M88.4 R52, [R123+0x5c00] ;  /* 0x005c00007b34783b */ /* 0x000f220000000200 */
[----:B------:R-:W-:Y:S06]  /*109b0*/  MUFU.TANH R113, R113 ;  /* 0x0000007100717308 */ /* 0x000fec0000002400 */
[----:B-1----:R-:W-:Y:S01]  /*109c0*/  HMMA.16816.F32.BF16 R56, R12, R40, R56 ;  /* 0x000000280c38723c */ /* 0x002fe20000041838 */
[-C--:B------:R-:W-:Y:S01]  /*109d0*/  FMUL.FTZ R68, R68, R5.reuse ;  /* 0x0000000544447220 */ /* 0x080fe20000410000 */
[----:B------:R-:W-:Y:S06]  /*109e0*/  MUFU.TANH R184, R184 ;  /* 0x000000b800b87308 */ /* 0x000fec0000002400 */
[----:B------:R-:W-:Y:S02]  /*109f0*/  HMMA.16816.F32.BF16 R104, R16, R114, R104 ;  /* 0x000000721068723c */ /* 0x000fe40000041868 */
[----:B------:R1:W-:Y:S06]  /*10a00*/  MUFU.TANH R101, R68 ;  /* 0x0000004400657308 */ /* 0x0003ec0000002400 */
[----:B--2---:R-:W-:Y:S02]  /*10a10*/  HMMA.16816.F32.BF16 R88, R32, R74, R88 ;  /* 0x0000004a2058723c */ /* 0x004fe40000041858 */
[----:B------:R-:W-:Y:S05]  /*10a20*/  MUFU.TANH R112, R112 ;  /* 0x0000007000707308 */ /* 0x000fea0000002400 */
[-C--:B------:R-:W-:Y:S01]  /*10a30*/  FMUL.FTZ R75, R69, R5.reuse ;  /* 0x00000005454b7220 */ /* 0x080fe20000410000 */
[----:B------:R-:W-:Y:S01]  /*10a40*/  HMMA.16816.F32.BF16 R60, R8, R102, R60 ;  /* 0x00000066083c723c */ /* 0x000fe2000004183c */
[----:B------:R-:W-:-:S04]  /*10a50*/  FMUL.FTZ R74, R47, R5 ;  /* 0x000000052f4a7220 */ /* 0x000fc80000410000 */
[----:B------:R-:W2:Y:S02]  /*10a60*/  MUFU.TANH R75, R75 ;  /* 0x0000004b004b7308 */ /* 0x000ea40000002400 */
[-C--:B------:R-:W-:Y:S01]  /*10a70*/  FMUL.FTZ R103, R70, R5.reuse ;  /* 0x0000000546677220 */ /* 0x080fe20000410000 */
[----:B------:R-:W-:Y:S01]  /*10a80*/  HMMA.16816.F32.BF16 R92, R32, R72, R92 ;  /* 0x00000048205c723c */ /* 0x000fe2000004185c */
[-C--:B------:R-:W-:Y:S02]  /*10a90*/  FMUL.FTZ R102, R71, R5.reuse ;  /* 0x0000000547667220 */ /* 0x080fe40000410000 */
[----:B-1----:R-:W1:Y:S02]  /*10aa0*/  LDSM.16.M88.4 R68, [R123+0x6000] ;  /* 0x006000007b44783b */ /* 0x002e640000000200 */
[----:B------:R5:W4:Y:S02]  /*10ab0*/  MUFU.TANH R72, R45 ;  /* 0x0000002d00487308 */ /* 0x000b240000002400 */
[----:B------:R-:W-:Y:S01]  /*10ac0*/  FMUL.FTZ R73, R46, R5 ;  /* 0x000000052e497220 */ /* 0x000fe20000410000 */
[----:B---3--:R-:W-:Y:S05]  /*10ad0*/  HMMA.16816.F32.BF16 R56, R8, R108, R56 ;  /* 0x0000006c0838723c */ /* 0x008fea0000041838 */
[----:B------:R-:W-:Y:S01]  /*10ae0*/  MUFU.TANH R73, R73 ;  /* 0x0000004900497308 */ /* 0x000fe20000002400 */
[----:B--2---:R-:W-:-:S02]  /*10af0*/  FFMA.FTZ R75, R0, R133, R75 ;  /* 0x00000085004b7223 */ /* 0x004fc4000001004b */
[----:B------:R-:W-:Y:S01]  /*10b00*/  HMMA.16816.F32.BF16 R104, R12, R42, R104 ;  /* 0x0000002a0c68723c */ /* 0x000fe20000041868 */
[----:B------:R-:W-:Y:S01]  /*10b10*/  LDSM.16.M88.4 R40, [R123+0x7c00] ;  /* 0x007c00007b28783b */ /* 0x000fe20000000200 */
[-C--:B------:R-:W-:Y:S02]  /*10b20*/  FMUL.FTZ R109, R62, R5.reuse ;  /* 0x000000053e6d7220 */ /* 0x080fe40000410000 */
[-C--:B------:R-:W-:Y:S01]  /*10b30*/  FMUL.FTZ R60, R60, R5.reuse ;  /* 0x000000053c3c7220 */ /* 0x080fe20000410000 */
[----:B-----5:R-:W2:Y:S01]  /*10b40*/  LDSM.16.M88.4 R44, [R190+0x7c00] ;  /* 0x007c0000be2c783b */ /* 0x020ea20000000200 */
[----:B------:R-:W-:Y:S01]  /*10b50*/  FMUL.FTZ R61, R61, R5 ;  /* 0x000000053d3d7220 */ /* 0x000fe20000410000 */
[----:B------:R-:W3:Y:S01]  /*10b60*/  MUFU.TANH R74, R74 ;  /* 0x0000004a004a7308 */ /* 0x000ee20000002400 */
[----:B----4-:R-:W-:Y:S01]  /*10b70*/  HMMA.16816.F32.BF16 R124, R16, R52, R124 ;  /* 0x00000034107c723c */ /* 0x010fe2000004187c */
[----:B------:R-:W-:Y:S02]  /*10b80*/  FFMA.FTZ R72, R0, R129, R72 ;  /* 0x0000008100487223 */ /* 0x000fe40000010048 */
[----:B------:R-:W-:-:S04]  /*10b90*/  FMUL.FTZ R63, R63, R5 ;  /* 0x000000053f3f7220 */ /* 0x000fc80000410000 */
[----:B------:R-:W4:Y:S01]  /*10ba0*/  MUFU.TANH R60, R60 ;  /* 0x0000003c003c7308 */ /* 0x000f220000002400 */
[----:B------:R-:W-:Y:S01]  /*10bb0*/  HMMA.16816.F32.BF16 R96, R16, R54, R96 ;  /* 0x000000361060723c */ /* 0x000fe20000041860 */
[-C--:B------:R-:W-:Y:S01]  /*10bc0*/  FMUL.FTZ R56, R56, R5.reuse ;  /* 0x0000000538387220 */ /* 0x080fe20000410000 */
[----:B------:R-:W-:Y:S01]  /*10bd0*/  LDSM.16.M88.4 R52, [R190+0x8000] ;  /* 0x00800000be34783b */ /* 0x000fe20000000200 */
[----:B------:R-:W-:-:S04]  /*10be0*/  FMUL.FTZ R62, R57, R5 ;  /* 0x00000005393e7220 */ /* 0x000fc80000410000 */
[----:B------:R5:W2:Y:S01]  /*10bf0*/  MUFU.TANH R108, R56 ;  /* 0x00000038006c7308 */ /* 0x000aa20000002400 */
[----:B------:R-:W-:Y:S01]  /*10c00*/  HMMA.16816.F32.BF16 R104, R8, R110, R104 ;  /* 0x0000006e0868723c */ /* 0x000fe20000041868 */
[----:B---3--:R-:W-:-:S06]  /*10c10*/  FFMA.FTZ R74, R0, R129, R74 ;  /* 0x00000081004a7223 */ /* 0x008fcc000001004a */
[----:B------:R-:W-:Y:S01]  /*10c20*/  FMUL.FTZ R110, R59, R5 ;  /* 0x000000053b6e7220 */ /* 0x000fe20000410000 */
[----:B-1----:R-:W-:Y:S01]  /*10c30*/  HMMA.16816.F32.BF16 R92, R16, R68, R92 ;  /* 0x00000044105c723c */ /* 0x002fe2000004185c */
[----:B------:R-:W1:Y:S01]  /*10c40*/  MUFU.TANH R62, R62 ;  /* 0x0000003e003e7308 */ /* 0x000e620000002400 */
[----:B----4-:R-:W-:-:S05]  /*10c50*/  FFMA.FTZ R60, R0, R137, R60 ;  /* 0x00000089003c7223 */ /* 0x010fca000001003c */
[----:B------:R-:W-:Y:S01]  /*10c60*/  FMUL.FTZ R68, R58, R5 ;  /* 0x000000053a447220 */ /* 0x000fe20000410000 */
[----:B------:R-:W-:Y:S01]  /*10c70*/  HMMA.16816.F32.BF16 R84, R32, R36, R84 ;  /* 0x000000242054723c */ /* 0x000fe20000041854 */
[----:B-----5:R-:W3:Y:S01]  /*10c80*/  LDSM.16.M88.4 R56, [R123+0x6400] ;  /* 0x006400007b38783b */ /* 0x020ee20000000200 */
[----:B------:R-:W4:Y:S01]  /*10c90*/  MUFU.TANH R61, R61 ;  /* 0x0000003d003d7308 */ /* 0x000f220000002400 */
[C---:B------:R-:W-:Y:S02]  /*10ca0*/  FFMA.FTZ R69, R0.reuse, R121, R186 ;  /* 0x0000007900457223 */ /* 0x040fe400000100ba */
[----:B--2---:R-:W-:-:S03]  /*10cb0*/  FFMA.FTZ R108, R0, R139, R108 ;  /* 0x0000008b006c7223 */ /* 0x004fc6000001006c */
[C---:B------:R-:W-:Y:S01]  /*10cc0*/  HMMA.16816.F32.BF16 R124, R12.reuse, R44, R124 ;  /* 0x0000002c0c7c723c */ /* 0x040fe2000004187c */
[-C--:B------:R-:W-:Y:S01]  /*10cd0*/  FMUL.FTZ R114, R106, R5.reuse ;  /* 0x000000056a727220 */ /* 0x080fe20000410000 */
[----:B------:R-:W-:Y:S01]  /*10ce0*/  MUFU.TANH R103, R103 ;  /* 0x0000006700677308 */ /* 0x000fe20000002400 */
[-C--:B------:R-:W-:Y:S01]  /*10cf0*/  FMUL.FTZ R106, R107, R5.reuse ;  /* 0x000000056b6a7220 */ /* 0x080fe20000410000 */
[----:B------:R-:W-:Y:S01]  /*10d00*/  FSEL R69, R69, -INF , !P6 ;  /* 0xff80000045457808 */ /* 0x000fe20007000000 */
[-C--:B------:R-:W-:Y:S01]  /*10d10*/  FMUL.FTZ R104, R104, R5.reuse ;  /* 0x0000000568687220 */ /* 0x080fe20000410000 */
[----:B------:R-:W-:Y:S01]  /*10d20*/  ISETP.GE.AND P6, PT, R122, R48, PT ;  /* 0x000000307a00720c */ /* 0x000fe20003fc6270 */
[----:B------:R-:W-:Y:S01]  /*10d30*/  FMUL.FTZ R105, R105, R5 ;  /* 0x0000000569697220 */ /* 0x000fe20000410000 */
[----:B------:R-:W-:Y:S01]  /*10d40*/  HMMA.16816.F32.BF16 R96, R12, R46, R96 ;  /* 0x0000002e0c60723c */ /* 0x000fe20000041860 */
[----:B------:R-:W2:Y:S01]  /*10d50*/  LDSM.16.M88.4 R44, [R190+0x6800] ;  /* 0x00680000be2c783b */ /* 0x000ea20000000200 */
[----:B------:R-:W5:Y:S01]  /*10d60*/  MUFU.TANH R102, R102 ;  /* 0x0000006600667308 */ /* 0x000f620000002400 */
[----:B-1----:R-:W-:-:S02]  /*10d70*/  FFMA.FTZ R62, R0, R143, R62 ;  /* 0x0000008f003e7223 */ /* 0x002fc4000001003e */
[----:B----4-:R-:W-:-:S03]  /*10d80*/  FFMA.FTZ R61, R0, R135, R61 ;  /* 0x00000087003d7223 */ /* 0x010fc6000001003d */
[----:B------:R-:W-:Y:S01]  /*10d90*/  HMMA.16816.F32.BF16 R80, R32, R38, R80 ;  /* 0x000000262050723c */ /* 0x000fe20000041850 */
[----:B------:R-:W-:Y:S01]  /*10da0*/  LDSM.16.M88.4 R36, [R123+0x8000] ;  /* 0x008000007b24783b */ /* 0x000fe20000000200 */
[----:B------:R-:W-:Y:S06]  /*10db0*/  MUFU.TANH R109, R109 ;  /* 0x0000006d006d7308 */ /* 0x000fec0000002400 */
[----:B------:R-:W-:Y:S02]  /*10dc0*/  HMMA.16816.F32.BF16 R124, R8, R40, R124 ;  /* 0x00000028087c723c */ /* 0x000fe4000004187c */
[----:B------:R-:W1:Y:S01]  /*10dd0*/  MUFU.TANH R63, R63 ;  /* 0x0000003f003f7308 */ /* 0x000e620000002400 */
[----:B-----5:R-:W-:-:S05]  /*10de0*/  FFMA.FTZ R102, R0, R133, R102 ;  /* 0x0000008500667223 */ /* 0x020fca0000010066 */
[----:B------:R-:W-:Y:S02]  /*10df0*/  HMMA.16816.F32.BF16 R88, R16, R70, R88 ;  /* 0x000000461058723c */ /* 0x000fe40000041858 */
[----:B------:R-:W4:Y:S05]  /*10e00*/  MUFU.TANH R68, R68 ;  /* 0x0000004400447308 */ /* 0x000f2a0000002400 */
[C---:B------:R-:W-:Y:S01]  /*10e10*/  FFMA.FTZ R70, R0.reuse, R67, R73 ;  /* 0x0000004300467223 */ /* 0x040fe20000010049 */
[----:B------:R-:W-:Y:S01]  /*10e20*/  HMMA.16816.F32.BF16 R96, R8, R42, R96 ;  /* 0x0000002a0860723c */ /* 0x000fe20000041860 */
[----:B------:R-:W5:Y:S01]  /*10e30*/  LDSM.16.M88.4 R40, [R190+0x8400] ;  /* 0x00840000be28783b */ /* 0x000f620000000200 */
[----:B------:R-:W2:Y:S01]  /*10e40*/  MUFU.TANH R110, R110 ;  /* 0x0000006e006e7308 */ /* 0x000ea20000002400 */
[----:B------:R-:W-:-:S02]  /*10e50*/  FFMA.FTZ R73, R0, R131, R101 ;  /* 0x0000008300497223 */ /* 0x000fc40000010065 */
[C---:B------:R-:W-:Y:S02]  /*10e60*/  FFMA.FTZ R71, R0.reuse, R67, R100 ;  /* 0x0000004300477223 */ /* 0x040fe40000010064 */
[----:B-1----:R-:W-:Y:S01]  /*10e70*/  FFMA.FTZ R63, R0, R135, R63 ;  /* 0x00000087003f7223 */ /* 0x002fe2000001003f */
[C---:B---3--:R-:W-:Y:S01]  /*10e80*/  HMMA.16816.F32.BF16 R84, R16.reuse, R56, R84 ;  /* 0x000000381054723c */ /* 0x048fe20000041854 */
[-C--:B------:R-:W-:Y:S01]  /*10e90*/  FMUL.FTZ R107, R124, R5.reuse ;  /* 0x000000057c6b7220 */ /* 0x080fe20000410000 */
[----:B------:R-:W-:Y:S01]  /*10ea0*/  MUFU.TANH R104, R104 ;  /* 0x0000006800687308 */ /* 0x000fe20000002400 */
[-C--:B------:R-:W-:Y:S01]  /*10eb0*/  FMUL.FTZ R111, R125, R5.reuse ;  /* 0x000000057d6f7220 */ /* 0x080fe20000410000 */
[----:B------:R-:W-:Y:S01]  /*10ec0*/  FSEL R73, R73, -INF , !P6 ;  /* 0xff80000049497808 */ /* 0x000fe20007000000 */
[-C--:B------:R-:W-:Y:S01]  /*10ed0*/  FMUL.FTZ R115, R126, R5.reuse ;  /* 0x000000057e737220 */ /* 0x080fe20000410000 */
[-C--:B------:R-:W-:Y:S01]  /*10ee0*/  ISETP.GE.AND P6, PT, R132, R48.reuse, PT ;  /* 0x000000308400720c */ /* 0x080fe20003fc6270 */
[----:B------:R-:W-:Y:S01]  /*10ef0*/  FMUL.FTZ R124, R127, R5 ;  /* 0x000000057f7c7220 */ /* 0x000fe20000410000 */
[----:B------:R-:W-:Y:S01]  /*10f00*/  HMMA.16816.F32.BF16 R80, R16, R58, R80 ;  /* 0x0000003a1050723c */ /* 0x000fe20000041850 */
[----:B------:R-:W-:Y:S01]  /*10f10*/  LDSM.16.M88.4 R56, [R123+0x6800] ;  /* 0x006800007b38783b */ /* 0x000fe20000000200 */
[----:B------:R-:W1:Y:S01]  /*10f20*/  MUFU.TANH R107, R107 ;  /* 0x0000006b006b7308 */ /* 0x000e620000002400 */
[----:B------:R-:W-:Y:S01]  /*10f30*/  FSEL R71, R71, -INF , !P4 ;  /* 0xff80000047477808 */ /* 0x000fe20006000000 */
[----:B----4-:R-:W-:Y:S01]  /*10f40*/  FFMA.FTZ R68, R0, R139, R68 ;  /* 0x0000008b00447223 */ /* 0x010fe20000010044 */
[----:B------:R-:W-:Y:S01]  /*10f50*/  ISETP.GE.AND P4, PT, R130, R48, PT ;  /* 0x000000308200720c */ /* 0x000fe20003f86270 */
[----:B--2---:R-:W-:-:S02]  /*10f60*/  FFMA.FTZ R110, R0, R143, R110 ;  /* 0x0000008f006e7223 */ /* 0x004fc4000001006e */
[C---:B------:R-:W-:Y:S01]  /*10f70*/  HMMA.16816.F32.BF16 R92, R12.reuse, R52, R92 ;  /* 0x000000340c5c723c */ /* 0x040fe2000004185c */
[-C--:B------:R-:W-:Y:S01]  /*10f80*/  FMUL.FTZ R97, R97, R5.reuse ;  /* 0x0000000561617220 */ /* 0x080fe20000410000 */
[----:B------:R-:W2:Y:S01]  /*10f90*/  MUFU.TANH R105, R105 ;  /* 0x0000006900697308 */ /* 0x000ea20000002400 */
[-C--:B------:R-:W-:Y:S01]  /*10fa0*/  FMUL.FTZ R99, R99, R5.reuse ;  /* 0x0000000563637220 */ /* 0x080fe20000410000 */
[----:B------:R-:W-:Y:S01]  /*10fb0*/  FSEL R75, R75, -INF , !P4 ;  /* 0xff8000004b4b7808 */ /* 0x000fe20006000000 */
[-C--:B------:R-:W-:Y:S01]  /*10fc0*/  FMUL.FTZ R96, R96, R5.reuse ;  /* 0x0000000560607220 */ /* 0x080fe20000410000 */
[-C--:B------:R-:W-:Y:S01]  /*10fd0*/  ISETP.GE.AND P4, PT, R134, R48.reuse, PT ;  /* 0x000000308600720c */ /* 0x080fe20003f86270 */
[----:B------:R-:W-:Y:S01]  /*10fe0*/  FMUL.FTZ R98, R98, R5 ;  /* 0x0000000562627220 */ /* 0x000fe20000410000 */
[----:B------:R-:W-:Y:S01]  /*10ff0*/  HMMA.16816.F32.BF16 R88, R12, R54, R88 ;  /* 0x000000360c58723c */ /* 0x000fe20000041858 */
[----:B------:R-:W3:Y:S01]  /*11000*/  LDSM.16.M88.4 R52, [R123+0x8400] ;  /* 0x008400007b34783b */ /* 0x000ee20000000200 */
[----:B------:R-:W4:Y:S01]  /*11010*/  MUFU.TANH R97, R97 ;  /* 0x0000006100617308 */ /* 0x000f220000002400 */
[----:B-1----:R-:W-:Y:S01]  /*11020*/  FFMA.FTZ R107, R0, R149, R107 ;  /* 0x00000095006b7223 */ /* 0x002fe2000001006b */
[----:B------:R-:W-:Y:S01]  /*11030*/  FSEL R217, R108, -INF , !P4 ;  /* 0xff8000006cd97808 */ /* 0x000fe20006000000 */
[----:B------:R-:W-:Y:S01]  /*11040*/  FFMA.FTZ R104, R0, R147, R104 ;  /* 0x0000009300687223 */ /* 0x000fe20000010068 */
[----:B------:R-:W-:-:S02]  /*11050*/  ISETP.GE.AND P4, PT, R142, R48, PT ;  /* 0x000000308e00720c */ /* 0x000fc40003f86270 */
[----:B------:R-:W-:Y:S02]  /*11060*/  HMMA.16816.F32.BF16 R76, R32, R44, R76 ;  /* 0x0000002c204c723c */ /* 0x000fe4000004184c */
[----:B------:R-:W1:Y:S01]  /*11070*/  MUFU.TANH R114, R114 ;  /* 0x0000007200727308 */ /* 0x000e620000002400 */
[----:B--2---:R-:W-:-:S05]  /*11080*/  FFMA.FTZ R105, R0, R145, R105 ;  /* 0x0000009100697223 */ /* 0x004fca0000010069 */
[----:B-----5:R-:W-:Y:S01]  /*11090*/  HMMA.16816.F32.BF16 R84, R12, R40, R84 ;  /* 0x000000280c54723c */ /* 0x020fe20000041854 */
[----:B------:R-:W-:Y:S01]  /*110a0*/  FSEL R223, R105, -INF , !P4 ;  /* 0xff80000069df7808 */ /* 0x000fe20006000000 */
[----:B------:R-:W2:Y:S01]  /*110b0*/  MUFU.TANH R106, R106 ;  /* 0x0000006a006a7308 */ /* 0x000ea20000002400 */
[----:B----4-:R-:W-:Y:S01]  /*110c0*/  FFMA.FTZ R97, R0, R155, R97 ;  /* 0x0000009b00617223 */ /* 0x010fe20000010061 */
[----:B------:R-:W-:-:S04]  /*110d0*/  ISETP.GE.AND P4, PT, R148, R48, PT ;  /* 0x000000309400720c */ /* 0x000fc80003f86270 */
[----:B------:R-:W-:Y:S01]  /*110e0*/  HMMA.16816.F32.BF16 R28, R32, R46, R28 ;  /* 0x0000002e201c723c */ /* 0x000fe2000004181c */
[----:B------:R-:W-:Y:S01]  /*110f0*/  LDSM.16.M88.4 R44, [R123+0x8800] ;  /* 0x008800007b2c783b */ /* 0x000fe20000000200 */
[----:B------:R-:W4:Y:S01]  /*11100*/  MUFU.TANH R111, R111 ;  /* 0x0000006f006f7308 */ /* 0x000f220000002400 */
[----:B-1----:R-:W-:-:S05]  /*11110*/  FFMA.FTZ R114, R0, R147, R114 ;  /* 0x0000009300727223 */ /* 0x002fca0000010072 */
[----:B------:R-:W-:Y:S01]  /*11120*/  HMMA.16816.F32.BF16 R80, R12, R42, R80 ;  /* 0x0000002a0c50723c */ /* 0x000fe20000041850 */
[----:B------:R-:W1:Y:S01]  /*11130*/  LDSM.16.M88.4 R40, [R190+0x6c00] ;  /* 0x006c0000be28783b */ /* 0x000e620000000200 */
[----:B------:R-:W5:Y:S01]  /*11140*/  MUFU.TANH R115, R115 ;  /* 0x0000007300737308 */ /* 0x000f620000002400 */
[----:B--2---:R-:W-:-:S05]  /*11150*/  FFMA.FTZ R106, R0, R145, R106 ;  /* 0x00000091006a7223 */ /* 0x004fca000001006a */
[----:B------:R-:W-:Y:S02]  /*11160*/  HMMA.16816.F32.BF16 R92, R8, R36, R92 ;  /* 0x00000024085c723c */ /* 0x000fe4000004185c */
[----:B------:R-:W2:Y:S01]  /*11170*/  MUFU.TANH R124, R124 ;  /* 0x0000007c007c7308 */ /* 0x000ea20000002400 */
[----:B----4-:R-:W-:-:S04]  /*11180*/  FFMA.FTZ R111, R0, R151, R111 ;  /* 0x00000097006f7223 */ /* 0x010fc8000001006f */
[----:B------:R-:W-:Y:S01]  /*11190*/  IADD3 R36, R6, 0x8, RZ ;  /* 0x0000000806247810 */ /* 0x000fe20007ffe0ff */
[C---:B------:R-:W-:Y:S01]  /*111a0*/  HMMA.16816.F32.BF16 R88, R8.reuse, R38, R88 ;  /* 0x000000260858723c */ /* 0x040fe20000041858 */
[----:B------:R-:W-:Y:S01]  /*111b0*/  FFMA.FTZ R6, R0, R121, R113 ;  /* 0x0000007900067223 */ /* 0x000fe20000010071 */
[----:B------:R-:W4:Y:S01]  /*111c0*/  MUFU.TANH R96, R96 ;  /* 0x0000006000607308 */ /* 0x000f220000002400 */
[----:B------:R-:W-:Y:S01]  /*111d0*/  IMNMX R49, R36, R65, PT ;  /* 0x0000004124317217 */ /* 0x000fe20003800200 */
[----:B-----5:R-:W-:Y:S01]  /*111e0*/  FFMA.FTZ R67, R0, R149, R115 ;  /* 0x0000009500437223 */ /* 0x020fe20000010073 */
[----:B------:R-:W5:Y:S02]  /*111f0*/  LDSM.16.M88.4 R36, [R190+0x8800] ;  /* 0x00880000be24783b */ /* 0x000f640000000200 */
[-C--:B------:R-:W-:Y:S01]  /*11200*/  ISETP.GE.AND P0, PT, R66, R49.reuse, PT ;  /* 0x000000314200720c */ /* 0x080fe20003f06270 */
[----:B---3--:R-:W-:Y:S01]  /*11210*/  HMMA.16816.F32.BF16 R84, R8, R52, R84 ;  /* 0x000000340854723c */ /* 0x008fe20000041854 */
[-C--:B------:R-:W-:Y:S01]  /*11220*/  ISETP.GE.AND P1, PT, R120, R49.reuse, PT ;  /* 0x000000317800720c */ /* 0x080fe20003f26270 */
[----:B------:R-:W-:Y:S01]  /*11230*/  MUFU.TANH R65, R99 ;  /* 0x0000006300417308 */ /* 0x000fe20000002400 */
[----:B------:R-:W-:Y:S01]  /*11240*/  ISETP.GE.AND P2, PT, R64, R49, PT ;  /* 0x000000314000720c */ /* 0x000fe20003f46270 */
[----:B--2---:R-:W-:Y:S01]  /*11250*/  FFMA.FTZ R120, R0, R151, R124 ;  /* 0x0000009700787223 */ /* 0x004fe2000001007c */
[----:B------:R-:W-:-:S02]  /*11260*/  FSEL R70, R70, -INF , !P0 ;  /* 0xff80000046467808 */ /* 0x000fc40004000000 */
[----:B------:R-:W-:Y:S01]  /*11270*/  FSEL R6, R6, -INF , !P2 ;  /* 0xff80000006067808 */ /* 0x000fe20005000000 */
[C---:B------:R-:W-:Y:S01]  /*11280*/  HMMA.16816.F32.BF16 R76, R16.reuse, R56, R76 ;  /* 0x00000038104c723c */ /* 0x040fe2000004184c */
[-C--:B------:R-:W-:Y:S01]  /*11290*/  FMUL.FTZ R66, R93, R5.reuse ;  /* 0x000000055d427220 */ /* 0x080fe20000410000 */
[----:B------:R-:W-:Y:S01]  /*112a0*/  FSEL R93, R72, -INF , !P5 ;  /* 0xff800000485d7808 */ /* 0x000fe20006800000 */
[-C--:B------:R-:W-:Y:S01]  /*112b0*/  FMUL.FTZ R64, R92, R5.reuse ;  /* 0x000000055c407220 */ /* 0x080fe20000410000 */
[-C--:B------:R-:W-:Y:S01]  /*112c0*/  ISETP.GE.AND P5, PT, R128, R48.reuse, PT ;  /* 0x000000308000720c */ /* 0x080fe20003fa6270 */
[-C--:B------:R-:W-:Y:S01]  /*112d0*/  FMUL.FTZ R94, R94, R5.reuse ;  /* 0x000000055e5e7220 */ /* 0x080fe20000410000 */
[----:B------:R-:W2:Y:S01]  /*112e0*/  MUFU.TANH R98, R98 ;  /* 0x0000006200627308 */ /* 0x000ea20000002400 */
[-C--:B------:R-:W-:Y:S01]  /*112f0*/  FMUL.FTZ R95, R95, R5.reuse ;  /* 0x000000055f5f7220 */ /* 0x080fe20000410000 */
[----:B------:R-:W-:Y:S01]  /*11300*/  HMMA.16816.F32.BF16 R28, R16, R58, R28 ;  /* 0x0000003a101c723c */ /* 0x000fe2000004181c */
[-C--:B------:R-:W-:Y:S01]  /*11310*/  FMUL.FTZ R89, R89, R5.reuse ;  /* 0x0000000559597220 */ /* 0x080fe20000410000 */
[----:B------:R-:W-:Y:S01]  /*11320*/  FSEL R92, R74, -INF , !P1 ;  /* 0xff8000004a5c7808 */ /* 0x000fe20004800000 */
[----:B------:R-:W-:Y:S01]  /*11330*/  FMUL.FTZ R88, R88, R5 ;  /* 0x0000000558587220 */ /* 0x000fe20000410000 */
[----:B------:R-:W-:Y:S01]  /*11340*/  ISETP.GE.AND P2, PT, R122, R49, PT ;  /* 0x000000317a00720c */ /* 0x000fe20003f46270 */
[----:B------:R-:W-:Y:S01]  /*11350*/  FFMA.FTZ R74, R0, R131, R103 ;  /* 0x00000083004a7223 */ /* 0x000fe20000010067 */
[----:B------:R3:W-:Y:S01]  /*11360*/  MUFU.TANH R56, R89 ;  /* 0x0000005900387308 */ /* 0x0007e20000002400 */
[----:B------:R-:W-:Y:S01]  /*11370*/  ISETP.GE.AND P0, PT, R130, R49, PT ;  /* 0x000000318200720c */ /* 0x000fe20003f06270 */
[----:B------:R-:W-:Y:S01]  /*11380*/  HMMA.16816.F32.BF16 R80, R8, R54, R80 ;  /* 0x000000360850723c */ /* 0x000fe20000041850 */
[----:B------:R-:W2:Y:S01]  /*11390*/  LDSM.16.M88.4 R52, [R123+0x6c00] ;  /* 0x006c00007b34783b */ /* 0x000ea20000000200 */
[-C--:B------:R-:W-:Y:S01]  /*113a0*/  FMUL.FTZ R58, R91, R5.reuse ;  /* 0x000000055b3a7220 */ /* 0x080fe20000410000 */
[----:B------:R-:W-:Y:S01]  /*113b0*/  FSEL R91, R61, -INF , !P6 ;  /* 0xff8000003d5b7808 */ /* 0x000fe20007000000 */
[----:B------:R-:W-:Y:S01]  /*113c0*/  FMUL.FTZ R57, R90, R5 ;  /* 0x000000055a397220 */ /* 0x000fe20000410000 */
[----:B------:R-:W-:Y:S01]  /*113d0*/  ISETP.GE.AND P1, PT, R128, R49, PT ;  /* 0x000000318000720c */ /* 0x000fe20003f26270 */
[----:B------:R-:W2:Y:S01]  /*113e0*/  MUFU.TANH R99, R88 ;  /* 0x0000005800637308 */ /* 0x000ea20000002400 */
[----:B------:R-:W-:Y:S01]  /*113f0*/  FFMA.FTZ R90, R0, R137, R109 ;  /* 0x00000089005a7223 */ /* 0x000fe2000001006d */
[----:B-1----:R-:W-:Y:S01]  /*11400*/  HMMA.16816.F32.BF16 R20, R32, R42, R20 ;  /* 0x0000002a2014723c */ /* 0x002fe20000041814 */
[-C--:B------:R-:W-:Y:S01]  /*11410*/  FMUL.FTZ R59, R84, R5.reuse ;  /* 0x00000005543b7220 */ /* 0x080fe20000410000 */
[----:B------:R-:W-:Y:S01]  /*11420*/  FSEL R74, R74, -INF , !P2 ;  /* 0xff8000004a4a7808 */ /* 0x000fe20005000000 */
[----:B------:R-:W-:Y:S01]  /*11430*/  FMUL.FTZ R61, R86, R5 ;  /* 0x00000005563d7220 */ /* 0x000fe20000410000 */
[----:B------:R-:W-:Y:S01]  /*11440*/  ISETP.GE.AND P2, PT, R132, R49, PT ;  /* 0x000000318400720c */ /* 0x000fe20003f46270 */
[----:B----4-:R-:W-:Y:S01]  /*11450*/  FFMA.FTZ R96, R0, R153, R96 ;  /* 0x0000009900607223 */ /* 0x010fe20000010060 */
[----:B---3--:R-:W-:Y:S01]  /*11460*/  FSEL R89, R60, -INF , !P5 ;  /* 0xff8000003c597808 */ /* 0x008fe20006800000 */
[----:B------:R-:W-:Y:S01]  /*11470*/  FMUL.FTZ R60, R85, R5 ;  /* 0x00000005553c7220 */ /* 0x000fe20000410000 */
[C---:B-----5:R-:W-:Y:S01]  /*11480*/  HMMA.16816.F32.BF16 R76, R12.reuse, R36, R76 ;  /* 0x000000240c4c723c */ /* 0x060fe2000004184c */
[-C--:B------:R-:W-:Y:S01]  /*11490*/  ISETP.GE.AND P5, PT, R138, R48.reuse, PT ;  /* 0x000000308a00720c */ /* 0x080fe20003fa6270 */
[----:B------:R-:W1:Y:S01]  /*114a0*/  MUFU.TANH R64, R64 ;  /* 0x0000004000407308 */ /* 0x000e620000002400 */
[----:B------:R-:W-:Y:S01]  /*114b0*/  FSEL R90, R90, -INF , !P1 ;  /* 0xff8000005a5a7808 */ /* 0x000fe20004800000 */
[----:B--2---:R-:W-:Y:S01]  /*114c0*/  FFMA.FTZ R98, R0, R153, R98 ;  /* 0x0000009900627223 */ /* 0x004fe20000010062 */
[----:B------:R-:W-:Y:S01]  /*114d0*/  FSEL R221, R62, -INF , !P5 ;  /* 0xff8000003edd7808 */ /* 0x000fe20006800000 */
[----:B------:R-:W-:Y:S01]  /*114e0*/  FFMA.FTZ R99, R0, R161, R99 ;  /* 0x000000a100637223 */ /* 0x000fe20000010063 */
[-C--:B------:R-:W-:Y:S01]  /*114f0*/  ISETP.GE.AND P5, PT, R144, R48.reuse, PT ;  /* 0x000000309000720c */ /* 0x080fe20003fa6270 */
[----:B------:R-:W-:Y:S01]  /*11500*/  HMMA.16816.F32.BF16 R28, R12, R38, R28 ;  /* 0x000000260c1c723c */ /* 0x000fe2000004181c */
[----:B------:R-:W2:Y:S01]  /*11510*/  LDSM.16.M88.4 R36, [R190+0x8c00] ;  /* 0x008c0000be24783b */ /* 0x000ea20000000200 */
[----:B------:R-:W3:Y:S01]  /*11520*/  MUFU.TANH R60, R60 ;  /* 0x0000003c003c7308 */ /* 0x000ee20000002400 */
[----:B------:R-:W-:Y:S01]  /*11530*/  FSEL R121, R107, -INF , !P5 ;  /* 0xff8000006b797808 */ /* 0x000fe20006800000 */
[----:B------:R-:W-:Y:S01]  /*11540*/  FMUL.FTZ R42, R83, R5 ;  /* 0x00000005532a7220 */ /* 0x000fe20000410000 */
[----:B------:R-:W-:Y:S01]  /*11550*/  FSEL R88, R102, -INF , !P0 ;  /* 0xff80000066587808 */ /* 0x000fe20004000000 */
[----:B------:R-:W-:Y:S01]  /*11560*/  FFMA.FTZ R65, R0, R155, R65 ;  /* 0x0000009b00417223 */ /* 0x000fe20000010041 */
[-C--:B------:R-:W-:Y:S01]  /*11570*/  ISETP.GE.AND P5, PT, R150, R48.reuse, PT ;  /* 0x000000309600720c */ /* 0x080fe20003fa6270 */
[----:B------:R-:W-:Y:S01]  /*11580*/  HMMA.16816.F32.BF16 R24, R32, R40, R24 ;  /* 0x000000282018723c */ /* 0x000fe20000041818 */
[----:B------:R-:W4:Y:S01]  /*11590*/  LDSM.16.M88.4 R32, [R123+0x8c00] ;  /* 0x008c00007b20783b */ /* 0x000f220000000200 */
[----:B------:R-:W5:Y:S01]  /*115a0*/  MUFU.TANH R66, R66 ;  /* 0x0000004200427308 */ /* 0x000f620000002400 */
[----:B------:R-:W-:Y:S01]  /*115b0*/  ISETP.GE.AND P0, PT, R134, R49, PT ;  /* 0x000000318600720c */ /* 0x000fe20003f06270 */
[----:B-1----:R-:W-:Y:S01]  /*115c0*/  FFMA.FTZ R64, R0, R157, R64 ;  /* 0x0000009d00407223 */ /* 0x002fe20000010040 */
[----:B------:R-:W-:Y:S01]  /*115d0*/  ISETP.GE.AND P1, PT, R138, R49, PT ;  /* 0x000000318a00720c */ /* 0x000fe20003f26270 */
[----:B------:R-:W-:Y:S01]  /*115e0*/  FFMA.FTZ R56, R0, R163, R56 ;  /* 0x000000a300387223 */ /* 0x000fe20000010038 */
[----:B------:R-:W-:Y:S01]  /*115f0*/  FSEL R215, R97, -INF , !P5 ;  /* 0xff80000061d77808 */ /* 0x000fe20006800000 */
[----:B------:R-:W-:Y:S01]  /*11600*/  HMMA.16816.F32.BF16 R76, R8, R44, R76 ;  /* 0x0000002c084c723c */ /* 0x000fe2000004184c */
[-C--:B------:R-:W-:Y:S01]  /*11610*/  FMUL.FTZ R40, R87, R5.reuse ;  /* 0x0000000557287220 */ /* 0x080fe20000410000 */
[----:B------:R-:W1:Y:S01]  /*11620*/  MUFU.TANH R94, R94 ;  /* 0x0000005e005e7308 */ /* 0x000e620000002400 */
[----:B------:R-:W-:Y:S01]  /*11630*/  FMUL.FTZ R41, R80, R5 ;  /* 0x0000000550297220 */ /* 0x000fe20000410000 */
[----:B------:R-:W-:Y:S01]  /*11640*/  FSEL R72, R63, -INF , !P2 ;  /* 0xff8000003f487808 */ /* 0x000fe20005000000 */
[----:B---3--:R-:W-:Y:S01]  /*11650*/  FFMA.FTZ R60, R0, R167, R60 ;  /* 0x000000a7003c7223 */ /* 0x008fe2000001003c */
[----:B------:R-:W-:Y:S01]  /*11660*/  FSEL R186, R68, -INF , !P0 ;  /* 0xff80000044ba7808 */ /* 0x000fe20004000000 */
[-C--:B------:R-:W-:Y:S01]  /*11670*/  FMUL.FTZ R44, R81, R5.reuse ;  /* 0x00000005512c7220 */ /* 0x080fe20000410000 */
[----:B------:R-:W-:Y:S01]  /*11680*/  HMMA.16816.F32.BF16 R20, R16, R54, R20 ;  /* 0x000000361014723c */ /* 0x000fe20000041814 */
[----:B------:R-:W-:Y:S01]  /*11690*/  FMUL.FTZ R45, R82, R5 ;  /* 0x00000005522d7220 */ /* 0x000fe20000410000 */
[----:B------:R-:W3:Y:S01]  /*116a0*/  MUFU.TANH R95, R95 ;  /* 0x0000005f005f7308 */ /* 0x000ee20000002400 */
[-C--:B------:R-:W-:Y:S01]  /*116b0*/  ISETP.GE.AND P5, PT, R156, R48.reuse, PT ;  /* 0x000000309c00720c */ /* 0x080fe20003fa6270 */
[----:B-----5:R-:W-:Y:S01]  /*116c0*/  FFMA.FTZ R66, R0, R159, R66 ;  /* 0x0000009f00427223 */ /* 0x020fe20000010042 */
[----:B------:R-:W-:Y:S01]  /*116d0*/  ISETP.GE.AND P6, PT, R136, R48, PT ;  /* 0x000000308800720c */ /* 0x000fe20003fc6270 */
[----:B------:R-:W-:-:S04]  /*116e0*/  DEPBAR.LE SB0, 0x0 ;  /* 0x000080000000791a */ /* 0x000fc80000000000 */
[----:B------:R-:W-:Y:S01]  /*116f0*/  HMMA.16816.F32.BF16 R24, R16, R52, R24 ;  /* 0x000000341018723c */ /* 0x000fe20000041818 */
[----:B------:R-:W5:Y:S01]  /*11700*/  MUFU.TANH R57, R57 ;  /* 0x0000003900397308 */ /* 0x000f620000002400 */
[----:B------:R-:W-:Y:S01]  /*11710*/  ISETP.GE.AND P2, PT, R136, R49, PT ;  /* 0x000000318800720c */ /* 0x000fe20003f46270 */
[----:B-1----:R-:W-:Y:S01]  /*11720*/  FFMA.FTZ R94, R0, R157, R94 ;  /* 0x0000009d005e7223 */ /* 0x002fe2000001005e */
[----:B------:R-:W-:Y:S02]  /*11730*/  ISETP.GE.AND P0, PT, R142, R49, PT ;  /* 0x000000318e00720c */ /* 0x000fe40003f06270 */
[-C--:B------:R-:W-:Y:S01]  /*11740*/  FMUL.FTZ R43, R76, R5.reuse ;  /* 0x000000054c2b7220 */ /* 0x080fe20000410000 */
[----:B------:R-:W-:Y:S01]  /*11750*/  FSEL R142, R110, -INF , !P1 ;  /* 0xff8000006e8e7808 */ /* 0x000fe20004800000 */
[----:B------:R-:W-:Y:S01]  /*11760*/  HMMA.16816.F32.BF16 R28, R8, R46, R28 ;  /* 0x0000002e081c723c */ /* 0x000fe2000004181c */
[----:B------:R-:W1:Y:S01]  /*11770*/  MUFU.TANH R58, R58 ;  /* 0x0000003a003a7308 */ /* 0x000e620000002400 */
[----:B------:R-:W-:Y:S01]  /*11780*/  FMUL.FTZ R17, R79, R5 ;  /* 0x000000054f117220 */ /* 0x000fe20000410000 */
[----:B------:R-:W-:Y:S01]  /*11790*/  ISETP.GE.AND P1, PT, R144, R49, PT ;  /* 0x000000319000720c */ /* 0x000fe20003f26270 */
[-C--:B------:R-:W-:Y:S01]  /*117a0*/  FMUL.FTZ R77, R77, R5.reuse ;  /* 0x000000054d4d7220 */ /* 0x080fe20000410000 */
[----:B------:R-:W-:Y:S01]  /*117b0*/  FSEL R143, R99, -INF , !P5 ;  /* 0xff800000638f7808 */ /* 0x000fe20006800000 */
[----:B------:R-:W-:Y:S01]  /*117c0*/  FMUL.FTZ R78, R78, R5 ;  /* 0x000000054e4e7220 */ /* 0x000fe20000410000 */
[----:B------:R-:W-:Y:S01]  /*117d0*/  FSEL R219, R104, -INF , !P6 ;  /* 0xff80000068db7808 */ /* 0x000fe20007000000 */
[----:B--2---:R-:W-:Y:S01]  /*117e0*/  HMMA.16816.F32.BF16 R20, R12, R38, R20 ;  /* 0x000000260c14723c */ /* 0x004fe20000041814 */
[----:B------:R-:W2:Y:S01]  /*117f0*/  MUFU.TANH R43, R43 ;  /* 0x0000002b002b7308 */ /* 0x000ea20000002400 */
[----:B------:R-:W-:Y:S01]  /*11800*/  FSEL R144, R114, -INF , !P2 ;  /* 0xff80000072907808 */ /* 0x000fe20005000000 */
[----:B---3--:R-:W-:Y:S01]  /*11810*/  FFMA.FTZ R95, R0, R159, R95 ;  /* 0x0000009f005f7223 */ /* 0x008fe2000001005f */
[----:B------:R-:W-:Y:S01]  /*11820*/  FSEL R126, R106, -INF , !P0 ;  /* 0xff8000006a7e7808 */ /* 0x000fe20004000000 */
[----:B-----5:R-:W-:Y:S01]  /*11830*/  FFMA.FTZ R57, R0, R161, R57 ;  /* 0x000000a100397223 */ /* 0x020fe20000010039 */
[----:B------:R-:W-:-:S02]  /*11840*/  ISETP.GE.AND P5, PT, R162, R48, PT ;  /* 0x00000030a200720c */ /* 0x000fc40003fa6270 */
[----:B------:R-:W-:Y:S01]  /*11850*/  HMMA.16816.F32.BF16 R24, R12, R36, R24 ;  /* 0x000000240c18723c */ /* 0x000fe20000041818 */
[----:B------:R-:W3:Y:S01]  /*11860*/  MUFU.TANH R59, R59 ;  /* 0x0000003b003b7308 */ /* 0x000ee20000002400 */
[----:B------:R-:W-:Y:S01]  /*11870*/  ISETP.GE.AND P6, PT, R146, R48, PT ;  /* 0x000000309200720c */ /* 0x000fe20003fc6270 */
[----:B-1----:R-:W-:Y:S01]  /*11880*/  FFMA.FTZ R58, R0, R163, R58 ;  /* 0x000000a3003a7223 */ /* 0x002fe2000001003a */
[-C--:B------:R-:W-:Y:S02]  /*11890*/  ISETP.GE.AND P2, PT, R146, R49.reuse, PT ;  /* 0x000000319200720c */ /* 0x080fe40003f46270 */
[----:B------:R-:W-:Y:S02]  /*118a0*/  ISETP.GE.AND P0, PT, R148, R49, PT ;  /* 0x000000319400720c */ /* 0x000fe40003f06270 */
[-C--:B------:R-:W-:Y:S01]  /*118b0*/  FMUL.FTZ R29, R29, R5.reuse ;  /* 0x000000051d1d7220 */ /* 0x080fe20000410000 */
[----:B------:R-:W1:Y:S01]  /*118c0*/  MUFU.TANH R61, R61 ;  /* 0x0000003d003d7308 */ /* 0x000e620000002400 */
[-C--:B------:R-:W-:Y:S01]  /*118d0*/  FMUL.FTZ R18, R28, R5.reuse ;  /* 0x000000051c127220 */ /* 0x080fe20000410000 */
[----:B------:R-:W-:Y:S01]  /*118e0*/  FSEL R153, R60, -INF , !P5 ;  /* 0xff8000003c997808 */ /* 0x000fe20006800000 */
[-C--:B------:R-:W-:Y:S01]  /*118f0*/  FMUL.FTZ R13, R30, R5.reuse ;  /* 0x000000051e0d7220 */ /* 0x080fe20000410000 */
[----:B------:R-:W-:Y:S01]  /*11900*/  FSEL R67, R67, -INF , !P1 ;  /* 0xff80000043437808 */ /* 0x000fe20004800000 */
[----:B------:R-:W-:Y:S01]  /*11910*/  FMUL.FTZ R14, R31, R5 ;  /* 0x000000051f0e7220 */ /* 0x000fe20000410000 */
[----:B------:R-:W-:Y:S01]  /*11920*/  FSEL R213, R111, -INF , !P6 ;  /* 0xff8000006fd57808 */ /* 0x000fe20007000000 */
[----:B----4-:R-:W-:Y:S01]  /*11930*/  HMMA.16816.F32.BF16 R20, R8, R34, R20 ;  /* 0x000000220814723c */ /* 0x010fe20000041814 */
[----:B------:R-:W4:Y:S01]  /*11940*/  MUFU.TANH R12, R29 ;  /* 0x0000001d000c7308 */ /* 0x000f220000002400 */
[----:B--2---:R-:W-:Y:S01]  /*11950*/  FFMA.FTZ R43, R0, R173, R43 ;  /* 0x000000ad002b7223 */ /* 0x004fe2000001002b */
[----:B------:R-:W-:Y:S01]  /*11960*/  FSEL R120, R120, -INF , !P2 ;  /* 0xff80000078787808 */ /* 0x000fe20005000000 */
[----:B---3--:R-:W-:Y:S01]  /*11970*/  FFMA.FTZ R59, R0, R165, R59 ;  /* 0x000000a5003b7223 */ /* 0x008fe2000001003b */
[----:B------:R-:W-:-:S02]  /*11980*/  FSEL R125, R96, -INF , !P4 ;  /* 0xff800000607d7808 */ /* 0x000fc40006000000 */
[----:B------:R-:W-:Y:S01]  /*11990*/  FSEL R124, R98, -INF , !P0 ;  /* 0xff800000627c7808 */ /* 0x000fe20004000000 */
[----:B------:R-:W-:Y:S01]  /*119a0*/  HMMA.16816.F32.BF16 R24, R8, R32, R24 ;  /* 0x000000200818723c */ /* 0x000fe20000041818 */
[----:B------:R-:W2:Y:S01]  /*119b0*/  MUFU.TANH R40, R40 ;  /* 0x0000002800287308 */ /* 0x000ea20000002400 */
[-C--:B------:R-:W-:Y:S01]  /*119c0*/  ISETP.GE.AND P5, PT, R168, R48.reuse, PT ;  /* 0x00000030a800720c */ /* 0x080fe20003fa6270 */
[----:B-1----:R-:W-:Y:S01]  /*119d0*/  FFMA.FTZ R61, R0, R165, R61 ;  /* 0x000000a5003d7223 */ /* 0x002fe2000001003d */
[-C--:B------:R-:W-:Y:S02]  /*119e0*/  ISETP.GE.AND P1, PT, R150, R49.reuse, PT ;  /* 0x000000319600720c */ /* 0x080fe40003f26270 */
[CC--:B------:R-:W-:Y:S02]  /*119f0*/  ISETP.GE.AND P6, PT, R152.reuse, R48.reuse, PT ;  /* 0x000000309800720c */ /* 0x0c0fe40003fc6270 */
[----:B------:R-:W-:Y:S01]  /*11a00*/  ISETP.GE.AND P2, PT, R152, R49, PT ;  /* 0x000000319800720c */ /* 0x000fe20003f46270 */
[----:B------:R-:W1:Y:S01]  /*11a10*/  MUFU.TANH R41, R41 ;  /* 0x0000002900297308 */ /* 0x000e620000002400 */
[----:B------:R-:W-:Y:S01]  /*11a20*/  ISETP.GE.AND P4, PT, R154, R48, PT ;  /* 0x000000309a00720c */ /* 0x000fe20003f86270 */
[----:B----4-:R-:W-:Y:S01]  /*11a30*/  FFMA.FTZ R129, R0, R179, R12 ;  /* 0x000000b300817223 */ /* 0x010fe2000001000c */
[----:B------:R-:W-:-:S02]  /*11a40*/  ISETP.GE.AND P0, PT, R154, R49, PT ;  /* 0x000000319a00720c */ /* 0x000fc40003f06270 */
[----:B------:R-:W-:Y:S02]  /*11a50*/  FSEL R135, R43, -INF , !P5 ;  /* 0xff8000002b877808 */ /* 0x000fe40006800000 */
[-C--:B------:R-:W-:Y:S01]  /*11a60*/  FMUL.FTZ R11, R20, R5.reuse ;  /* 0x00000005140b7220 */ /* 0x080fe20000410000 */
[----:B------:R-:W3:Y:S01]  /*11a70*/  MUFU.TANH R44, R44 ;  /* 0x0000002c002c7308 */ /* 0x000ee20000002400 */
[-C--:B------:R-:W-:Y:S01]  /*11a80*/  FMUL.FTZ R22, R22, R5.reuse ;  /* 0x0000000516167220 */ /* 0x080fe20000410000 */
[----:B------:R-:W-:Y:S01]  /*11a90*/  FSEL R127, R65, -INF , !P1 ;  /* 0xff800000417f7808 */ /* 0x000fe20004800000 */
[-C--:B------:R-:W-:Y:S01]  /*11aa0*/  FMUL.FTZ R23, R23, R5.reuse ;  /* 0x0000000517177220 */ /* 0x080fe20000410000 */
[----:B------:R-:W-:Y:S01]  /*11ab0*/  FSEL R139, R64, -INF , !P6 ;  /* 0xff800000408b7808 */ /* 0x000fe20007000000 */
[-C--:B------:R-:W-:Y:S01]  /*11ac0*/  FMUL.FTZ R21, R21, R5.reuse ;  /* 0x0000000515157220 */ /* 0x080fe20000410000 */
[----:B------:R-:W-:Y:S01]  /*11ad0*/  FSEL R136, R94, -INF , !P2 ;  /* 0xff8000005e887808 */ /* 0x000fe20005000000 */
[-C--:B------:R-:W-:Y:S01]  /*11ae0*/  FMUL.FTZ R24, R24, R5.reuse ;  /* 0x0000000518187220 */ /* 0x080fe20000410000 */
[----:B------:R-:W4:Y:S01]  /*11af0*/  MUFU.TANH R11, R11 ;  /* 0x0000000b000b7308 */ /* 0x000f220000002400 */
[-C--:B------:R-:W-:Y:S01]  /*11b00*/  FMUL.FTZ R8, R25, R5.reuse ;  /* 0x0000000519087220 */ /* 0x080fe20000410000 */
[----:B------:R-:W-:Y:S01]  /*11b10*/  FSEL R157, R66, -INF , !P4 ;  /* 0xff800000429d7808 */ /* 0x000fe20006000000 */
[-C--:B------:R-:W-:Y:S01]  /*11b20*/  FMUL.FTZ R9, R26, R5.reuse ;  /* 0x000000051a097220 */ /* 0x080fe20000410000 */
[----:B------:R-:W-:Y:S01]  /*11b30*/  FSEL R137, R95, -INF , !P0 ;  /* 0xff8000005f897808 */ /* 0x000fe20004000000 */
[----:B------:R-:W-:Y:S01]  /*11b40*/  FMUL.FTZ R10, R27, R5 ;  /* 0x000000051b0a7220 */ /* 0x000fe20000410000 */
[-C--:B------:R-:W-:Y:S01]  /*11b50*/  ISETP.GE.AND P5, PT, R174, R48.reuse, PT ;  /* 0x00000030ae00720c */ /* 0x080fe20003fa6270 */
[----:B--2---:R-:W-:Y:S01]  /*11b60*/  FFMA.FTZ R40, R0, R167, R40 ;  /* 0x000000a700287223 */ /* 0x004fe20000010028 */
[----:B------:R-:W2:Y:S01]  /*11b70*/  MUFU.TANH R45, R45 ;  /* 0x0000002d002d7308 */ /* 0x000ea20000002400 */
[----:B------:R-:W-:Y:S01]  /*11b80*/  ISETP.GE.AND P1, PT, R156, R49, PT ;  /* 0x000000319c00720c */ /* 0x000fe20003f26270 */
[----:B-1----:R-:W-:Y:S01]  /*11b90*/  FFMA.FTZ R41, R0, R169, R41 ;  /* 0x000000a900297223 */ /* 0x002fe20000010029 */
[-C--:B------:R-:W-:Y:S01]  /*11ba0*/  ISETP.GE.AND P6, PT, R158, R48.reuse, PT ;  /* 0x000000309e00720c */ /* 0x080fe20003fc6270 */
[----:B---3--:R-:W-:Y:S01]  /*11bb0*/  FFMA.FTZ R44, R0, R171, R44 ;  /* 0x000000ab002c7223 */ /* 0x008fe2000001002c */
[----:B------:R-:W-:Y:S01]  /*11bc0*/  ISETP.GE.AND P2, PT, R158, R49, PT ;  /* 0x000000319e00720c */ /* 0x000fe20003f46270 */
[----:B------:R-:W-:Y:S01]  /*11bd0*/  FFMA.FTZ R5, R0, R3, R184 ;  /* 0x0000000300057223 */ /* 0x000fe200000100b8 */
[C---:B------:R-:W-:Y:S01]  /*11be0*/  ISETP.GE.AND P4, PT, R160.reuse, R48, PT ;  /* 0x00000030a000720c */ /* 0x040fe20003f86270 */
[----:B------:R-:W1:Y:S01]  /*11bf0*/  MUFU.TANH R42, R42 ;  /* 0x0000002a002a7308 */ /* 0x000e620000002400 */
[----:B------:R-:W-:Y:S01]  /*11c00*/  ISETP.GE.AND P0, PT, R160, R49, PT ;  /* 0x00000031a000720c */ /* 0x000fe20003f06270 */
[C---:B----4-:R-:W-:Y:S01]  /*11c10*/  FFMA.FTZ R11, R0.reuse, R185, R11 ;  /* 0x000000b9000b7223 */ /* 0x050fe2000001000b */
[----:B------:R-:W-:Y:S01]  /*11c20*/  FSEL R129, R129, -INF , !P5 ;  /* 0xff80000081817808 */ /* 0x000fe20006800000 */
[----:B------:R-:W-:Y:S01]  /*11c30*/  FFMA.FTZ R3, R0, R3, R112 ;  /* 0x0000000300037223 */ /* 0x000fe20000010070 */
[----:B------:R-:W-:-:S02]  /*11c40*/  FSEL R138, R57, -INF , !P1 ;  /* 0xff800000398a7808 */ /* 0x000fc40004800000 */
[----:B------:R-:W-:Y:S01]  /*11c50*/  FSEL R159, R56, -INF , !P6 ;  /* 0xff800000389f7808 */ /* 0x000fe20007000000 */
[----:B------:R-:W3:Y:S01]  /*11c60*/  MUFU.TANH R36, R77 ;  /* 0x0000004d00247308 */ /* 0x000ee20000002400 */
[----:B------:R-:W-:Y:S01]  /*11c70*/  FSEL R147, R58, -INF , !P2 ;  /* 0xff8000003a937808 */ /* 0x000fe20005000000 */
[----:B--2---:R-:W-:Y:S01]  /*11c80*/  FFMA.FTZ R45, R0, R169, R45 ;  /* 0x000000a9002d7223 */ /* 0x004fe2000001002d */
[----:B------:R-:W-:Y:S02]  /*11c90*/  FSEL R155, R59, -INF , !P4 ;  /* 0xff8000003b9b7808 */ /* 0x000fe40006000000 */
[----:B------:R-:W-:Y:S02]  /*11ca0*/  FSEL R148, R61, -INF , !P0 ;  /* 0xff8000003d947808 */ /* 0x000fe40004000000 */
[----:B------:R-:W-:Y:S01]  /*11cb0*/  ISETP.GE.AND P5, PT, R180, R48, PT ;  /* 0x00000030b400720c */ /* 0x000fe20003fa6270 */
[----:B------:R-:W2:Y:S01]  /*11cc0*/  MUFU.TANH R16, R78 ;  /* 0x0000004e00107308 */ /* 0x000ea20000002400 */
[----:B-1----:R-:W-:Y:S01]  /*11cd0*/  FFMA.FTZ R42, R0, R171, R42 ;  /* 0x000000ab002a7223 */ /* 0x002fe2000001002a */
[----:B------:R-:W-:-:S02]  /*11ce0*/  ISETP.GE.AND P1, PT, R162, R49, PT ;  /* 0x00000031a200720c */ /* 0x000fc40003f26270 */
[CC--:B------:R-:W-:Y:S02]  /*11cf0*/  ISETP.GE.AND P6, PT, R164.reuse, R48.reuse, PT ;  /* 0x00000030a400720c */ /* 0x0c0fe40003fc6270 */
[----:B------:R-:W-:Y:S02]  /*11d00*/  ISETP.GE.AND P2, PT, R164, R49, PT ;  /* 0x00000031a400720c */ /* 0x000fe40003f46270 */
[----:B------:R-:W1:Y:S01]  /*11d10*/  MUFU.TANH R17, R17 ;  /* 0x0000001100117308 */ /* 0x000e620000002400 */
[----:B------:R-:W-:Y:S01]  /*11d20*/  ISETP.GE.AND P4, PT, R166, R48, PT ;  /* 0x00000030a600720c */ /* 0x000fe20003f86270 */
[----:B---3--:R-:W-:Y:S01]  /*11d30*/  FFMA.FTZ R36, R0, R175, R36 ;  /* 0x000000af00247223 */ /* 0x008fe20000010024 */
[----:B------:R-:W-:Y:S02]  /*11d40*/  ISETP.GE.AND P0, PT, R166, R49, PT ;  /* 0x00000031a600720c */ /* 0x000fe40003f06270 */
[----:B------:R-:W-:Y:S02]  /*11d50*/  FSEL R61, R11, -INF , !P5 ;  /* 0xff8000000b3d7808 */ /* 0x000fe40006800000 */
[----:B------:R-:W-:Y:S01]  /*11d60*/  FSEL R146, R40, -INF , !P1 ;  /* 0xff80000028927808 */ /* 0x000fe20004800000 */
[----:B------:R-:W3:Y:S01]  /*11d70*/  MUFU.TANH R18, R18 ;  /* 0x0000001200127308 */ /* 0x000ee20000002400 */
[----:B------:R-:W-:Y:S01]  /*11d80*/  FSEL R151, R41, -INF , !P6 ;  /* 0xff80000029977808 */ /* 0x000fe20007000000 */
[----:B--2---:R-:W-:Y:S01]  /*11d90*/  FFMA.FTZ R16, R0, R173, R16 ;  /* 0x000000ad00107223 */ /* 0x004fe20000010010 */
[----:B------:R-:W-:-:S02]  /*11da0*/  FSEL R150, R45, -INF , !P2 ;  /* 0xff8000002d967808 */ /* 0x000fc40005000000 */
[----:B------:R-:W-:Y:S02]  /*11db0*/  FSEL R149, R44, -INF , !P4 ;  /* 0xff8000002c957808 */ /* 0x000fe40006000000 */
[----:B------:R-:W-:Y:S01]  /*11dc0*/  FSEL R145, R42, -INF , !P0 ;  /* 0xff8000002a917808 */ /* 0x000fe20004000000 */
[----:B------:R-:W2:Y:S01]  /*11dd0*/  MUFU.TANH R13, R13 ;  /* 0x0000000d000d7308 */ /* 0x000ea20000002400 */
[----:B-1----:R-:W-:Y:S01]  /*11de0*/  FFMA.FTZ R17, R0, R175, R17 ;  /* 0x000000af00117223 */ /* 0x002fe20000010011 */
[----:B------:R-:W-:Y:S02]  /*11df0*/  ISETP.GE.AND P5, PT, R51, 0x2, PT ;  /* 0x000000023300780c */ /* 0x000fe40003fa6270 */
[----:B------:R-:W-:Y:S02]  /*11e00*/  ISETP.GE.AND P1, PT, R168, R49, PT ;  /* 0x00000031a800720c */ /* 0x000fe40003f26270 */
[----:B------:R-:W-:Y:S02]  /*11e10*/  ISETP.GE.AND P6, PT, R170, R48, PT ;  /* 0x00000030aa00720c */ /* 0x000fe40003fc6270 */
[----:B------:R-:W1:Y:S01]  /*11e20*/  MUFU.TANH R14, R14 ;  /* 0x0000000e000e7308 */ /* 0x000e620000002400 */
[----:B---3--:R-:W-:Y:S01]  /*11e30*/  FFMA.FTZ R18, R0, R177, R18 ;  /* 0x000000b100127223 */ /* 0x008fe20000010012 */
[----:B------:R-:W-:-:S02]  /*11e40*/  ISETP.GE.AND P2, PT, R170, R49, PT ;  /* 0x00000031aa00720c */ /* 0x000fc40003f46270 */
[C---:B------:R-:W-:Y:S02]  /*11e50*/  ISETP.GE.AND P4, PT, R172.reuse, R48, PT ;  /* 0x00000030ac00720c */ /* 0x040fe40003f86270 */
[----:B------:R-:W-:Y:S02]  /*11e60*/  ISETP.GE.AND P0, PT, R172, R49, PT ;  /* 0x00000031ac00720c */ /* 0x000fe40003f06270 */
[----:B------:R-:W3:Y:S01]  /*11e70*/  MUFU.TANH R24, R24 ;  /* 0x0000001800187308 */ /* 0x000ee20000002400 */
[----:B--2---:R-:W-:Y:S01]  /*11e80*/  FFMA.FTZ R13, R0, R177, R13 ;  /* 0x000000b1000d7223 */ /* 0x004fe2000001000d */
[----:B------:R-:W-:Y:S02]  /*11e90*/  FSEL R134, R16, -INF , !P1 ;  /* 0xff80000010867808 */ /* 0x000fe40004800000 */
[----:B------:R-:W-:Y:S02]  /*11ea0*/  FSEL R133, R36, -INF , !P6 ;  /* 0xff80000024857808 */ /* 0x000fe40007000000 */
[----:B------:R-:W-:-:S02]  /*11eb0*/  FSEL R132, R17, -INF , !P2 ;  /* 0xff80000011847808 */ /* 0x000fc40005000000 */
[----:B------:R-:W2:Y:S01]  /*11ec0*/  MUFU.TANH R8, R8 ;  /* 0x0000000800087308 */ /* 0x000ea20000002400 */
[----:B------:R-:W-:Y:S01]  /*11ed0*/  FSEL R131, R18, -INF , !P4 ;  /* 0xff80000012837808 */ /* 0x000fe20006000000 */
[----:B-1----:R-:W-:Y:S01]  /*11ee0*/  FFMA.FTZ R14, R0, R179, R14 ;  /* 0x000000b3000e7223 */ /* 0x002fe2000001000e */
[----:B------:R-:W-:Y:S02]  /*11ef0*/  FSEL R130, R13, -INF , !P0 ;  /* 0xff8000000d827808 */ /* 0x000fe40004000000 */
[----:B------:R-:W-:Y:S02]  /*11f00*/  ISETP.GE.AND P1, PT, R174, R49, PT ;  /* 0x00000031ae00720c */ /* 0x000fe40003f26270 */
[----:B------:R-:W-:Y:S01]  /*11f10*/  ISETP.GE.AND P6, PT, R176, R48, PT ;  /* 0x00000030b000720c */ /* 0x000fe20003fc6270 */
        /* <DEDUP_REMOVED lines=11> */
[----:B-1----:R-:W-:Y:S01]  /*11fd0*/  FFMA.FTZ R9, R0, R181, R9 ;  /* 0x000000b500097223 */ /* 0x002fe20000010009 */
[----:B------:R-:W-:Y:S01]  /*11fe0*/  ISETP.GE.AND P1, PT, R180, R49, PT ;  /* 0x00000031b400720c */ /* 0x000fe20003f26270 */
[----:B------:R-:W-:Y:S01]  /*11ff0*/  BAR.SYNC.DEFER_BLOCKING 0x0 ;  /* 0x0000000000007b1d */ /* 0x000fe20000010000 */
[----:B------:R-:W-:Y:S02]  /*12000*/  ISETP.GE.AND P6, PT, R7, R48, PT ;  /* 0x000000300700720c */ /* 0x000fe40003fc6270 */
[----:B------:R-:W-:Y:S01]  /*12010*/  FSEL R66, R9, -INF , !P2 ;  /* 0xff80000009427808 */ /* 0x000fe20005000000 */
[----:B---3--:R-:W-:Y:S02]  /*12020*/  FFMA.FTZ R10, R0, R183, R10 ;  /* 0x000000b7000a7223 */ /* 0x008fe4000001000a */
[----:B------:R-:W1:Y:S01]  /*12030*/  MUFU.TANH R22, R22 ;  /* 0x0000001600167308 */ /* 0x000e620000002400 */
[----:B------:R-:W-:-:S02]  /*12040*/  ISETP.GE.AND P2, PT, R7, R49, PT ;  /* 0x000000310700720c */ /* 0x000fc40003f46270 */
[----:B------:R-:W-:Y:S02]  /*12050*/  ISETP.GE.AND P4, PT, R182, R48, PT ;  /* 0x00000030b600720c */ /* 0x000fe40003f86270 */
[----:B------:R-:W-:Y:S01]  /*12060*/  FSEL R64, R10, -INF , !P0 ;  /* 0xff8000000a407808 */ /* 0x000fe20004000000 */
[----:B--2---:R-:W-:Y:S02]  /*12070*/  FFMA.FTZ R12, R0, R187, R12 ;  /* 0x000000bb000c7223 */ /* 0x004fe4000001000c */
[----:B------:R-:W2:Y:S01]  /*12080*/  MUFU.TANH R23, R23 ;  /* 0x0000001700177308 */ /* 0x000ea20000002400 */
[----:B------:R-:W-:Y:S02]  /*12090*/  ISETP.GE.AND P0, PT, R182, R49, PT ;  /* 0x00000031b600720c */ /* 0x000fe40003f06270 */
[----:B------:R-:W-:Y:S02]  /*120a0*/  FSEL R5, R5, -INF , !P6 ;  /* 0xff80000005057808 */ /* 0x000fe40007000000 */
[----:B------:R-:W-:-:S02]  /*120b0*/  FSEL R3, R3, -INF , !P2 ;  /* 0xff80000003037808 */ /* 0x000fc40005000000 */
[----:B------:R-:W-:Y:S01]  /*120c0*/  FSEL R57, R12, -INF , !P4 ;  /* 0xff8000000c397808 */ /* 0x000fe20006000000 */
[----:B-1----:R-:W-:-:S05]  /*120d0*/  FFMA.FTZ R22, R0, R185, R22 ;  /* 0x000000b900167223 */ /* 0x002fca0000010016 */
[----:B------:R-:W-:Y:S01]  /*120e0*/  FSEL R62, R22, -INF , !P1 ;  /* 0xff800000163e7808 */ /* 0x000fe20004800000 */
[----:B--2---:R-:W-:-:S05]  /*120f0*/  FFMA.FTZ R23, R0, R187, R23 ;  /* 0x000000bb00177223 */ /* 0x004fca0000010017 */
[----:B------:R-:W-:Y:S01]  /*12100*/  FSEL R56, R23, -INF , !P0 ;  /* 0xff80000017387808 */ /* 0x000fe20004000000 */
[----:B------:R-:W-:Y:S05]  /*12110*/  @!P5 BRA `(.L_x_2659) ;  /* 0x00000a400000d947 */ /* 0x000fea0003800000 */
[----:B------:R-:W-:Y:S01]  /*12120*/  BSSY B0, `(.L_x_2660) ;  /* 0x0000041000007945 */ /* 0x000fe20003800000 */
[----:B------:R-:W-:Y:S05]  /*12130*/  @!P3 BRA `(.L_x_2661) ;  /* 0x000003c00000b947 */ /* 0x000fea0003800000 */
[----:B------:R-:W2:Y:S01]  /*12140*/  LD.E R15, [R118.64+0x170] ;  /* 0x00017004760f7980 */ /* 0x000ea2000c101900 */
[C---:B------:R-:W-:Y:S02]  /*12150*/  IADD3 R12, R2.reuse, -0x80, RZ ;  /* 0xffffff80020c7810 */ /* 0x040fe40007ffe0ff */
[----:B------:R-:W-:Y:S02]  /*12160*/  IABS R9, R2 ;  /* 0x0000000200097213 */ /* 0x000fe40000000000 */
[-C--:B--2---:R-:W-:Y:S02]  /*12170*/  IABS R10, R15.reuse ;  /* 0x0000000f000a7213 */ /* 0x084fe40000000000 */
[-C--:B------:R-:W-:Y:S02]  /*12180*/  IABS R8, R15.reuse ;  /* 0x0000000f00087213 */ /* 0x080fe40000000000 */
[----:B------:R-:W1:Y:S01]  /*12190*/  I2F.RP R11, R10 ;  /* 0x0000000a000b7306 */ /* 0x000e620000209400 */
[----:B------:R-:W-:-:S02]  /*121a0*/  LOP3.LUT R2, R2, R15, RZ, 0x3c, !PT ;  /* 0x0000000f02027212 */ /* 0x000fc400078e3cff */
[----:B------:R-:W-:Y:S02]  /*121b0*/  IMAD.MOV R8, RZ, RZ, -R8 ;  /* 0x000000ffff087224 */ /* 0x000fe400078e0a08 */
        /* <DEDUP_REMOVED lines=9> */
[----:B------:R-:W-:-:S06]  /*12250*/  IMAD.HI.U32 R14, R17, R14, R16 ;  /* 0x0000000e110e7227 */ /* 0x000fcc00078e0010 */
[----:B------:R-:W-:-:S04]  /*12260*/  IMAD.HI.U32 R13, R14, R9, RZ ;  /* 0x000000090e0d7227 */ /* 0x000fc800078e00ff */
[----:B------:R-:W-:-:S04]  /*12270*/  IMAD.HI.U32 R11, R14, R7, RZ ;  /* 0x000000070e0b7227 */ /* 0x000fc800078e00ff */
[-C--:B------:R-:W-:Y:S02]  /*12280*/  IMAD R9, R13, R8.reuse, R9 ;  /* 0x000000080d097224 */ /* 0x080fe400078e0209 */
        /* <DEDUP_REMOVED lines=24> */
[----:B------:R-:W-:-:S05]  /*12410*/  IADD3 R8, R9, -R8, RZ ;  /* 0x8000000809087210 */ /* 0x000fca0007ffe0ff */
[----:B------:R-:W-:-:S05]  /*12420*/  IMAD R15, R15, R8, -0x80 ;  /* 0xffffff800f0f7424 */ /* 0x000fca00078e0208 */
[----:B------:R-:W-:Y:S01]  /*12430*/  SHF.R.S32.HI R9, RZ, 0x1f, R15 ;  /* 0x0000001fff097819 */ /* 0x000fe2000001140f */
[-C--:B---3--:R-:W-:Y:S02]  /*12440*/  IMAD R8, R11, R15.reuse, RZ ;  /* 0x0000000f0b087224 */ /* 0x088fe400078e02ff */
[----:B------:R-:W-:-:S04]  /*12450*/  IMAD.WIDE.U32 R14, R10, R15, RZ ;  /* 0x0000000f0a0e7225 */ /* 0x000fc800078e00ff */
[----:B----4-:R-:W-:Y:S02]  /*12460*/  IMAD.IADD R7, R2, 0x1, -R7 ;  /* 0x0000000102077824 */ /* 0x010fe400078e0a07 */
[----:B------:R-:W-:Y:S02]  /*12470*/  IMAD R8, R10, R9, R8 ;  /* 0x000000090a087224 */ /* 0x000fe400078e0208 */
[----:B--2---:R-:W-:Y:S01]  /*12480*/  IMAD R9, R13, R7, RZ ;  /* 0x000000070d097224 */ /* 0x004fe200078e02ff */
[----:B------:R-:W-:Y:S01]  /*12490*/  SHF.R.S32.HI R2, RZ, 0x1f, R7 ;  /* 0x0000001fff027819 */ /* 0x000fe20000011407 */
[----:B------:R-:W-:-:S04]  /*124a0*/  IMAD.IADD R15, R15, 0x1, R8 ;  /* 0x000000010f0f7824 */ /* 0x000fc800078e0208 */
[----:B------:R-:W-:Y:S02]  /*124b0*/  IMAD R2, R12, R2, R9 ;  /* 0x000000020c027224 */ /* 0x000fe400078e0209 */
[----:B------:R-:W-:-:S04]  /*124c0*/  IMAD.WIDE.U32 R12, R7, R12, R14 ;  /* 0x0000000c070c7225 */ /* 0x000fc800078e000e */
[----:B------:R-:W-:Y:S01]  /*124d0*/  IMAD.MOV.U32 R7, RZ, RZ, R12 ;  /* 0x000000ffff077224 */ /* 0x000fe200078e000c */
[----:B------:R-:W-:Y:S01]  /*124e0*/  IADD3 R2, R13, R2, RZ ;  /* 0x000000020d027210 */ /* 0x000fe20007ffe0ff */
[----:B------:R-:W-:Y:S05]  /*124f0*/  BRA `(.L_x_2662) ;  /* 0x0000003000007947 */ /* 0x000fea0003800000 */
.L_x_2661:
[----:B------:R-:W2:Y:S02]  /*12500*/  LD.E R7, [R118.64+0x38] ;  /* 0x0000380476077980 */ /* 0x000ea4000c101900 */
[----:B--2---:R-:W-:-:S04]  /*12510*/  LEA R7, -R7, RZ, 0x7 ;  /* 0x000000ff07077211 */ /* 0x004fc800078e39ff */
[----:B------:R-:W-:Y:S02]  /*12520*/  SHF.R.S32.HI R2, RZ, 0x1f, R7 ;  /* 0x0000001fff027819 */ /* 0x000fe40000011407 */
.L_x_2662:
[----:B------:R-:W-:Y:S05]  /*12530*/  BSYNC B0 ;  /* 0x0000000000007941 */ /* 0x000fea0003800000 */
.L_x_2660:
        /* <DEDUP_REMOVED lines=19> */
[-C--:B------:R-:W-:Y:S01]  /*12670*/  @P2 LEA.HI.X R11, R9, R197.reuse, R8, 0x1, P0 ;  /* 0x000000c5090b2211 */ /* 0x080fe200000f0c08 */
[----:B------:R-:W-:Y:S01]  /*12680*/  @P4 IMAD.MOV.U32 R9, RZ, RZ, R17 ;  /* 0x000000ffff094224 */ /* 0x000fe200078e0011 */
[CC--:B------:R-:W-:Y:S01]  /*12690*/  @P6 LEA R22, P0, R7.reuse, R196.reuse, 0x1 ;  /* 0x000000c407166211 */ /* 0x0c0fe200078008ff */
[----:B------:R-:W-:Y:S01]  /*126a0*/  IMAD.X R8, R8, 0x1, R195, P1 ;  /* 0x0000000108087824 */ /* 0x000fe200008e06c3 */
[C---:B------:R-:W-:Y:S01]  /*126b0*/  @P4 LEA R20, P1, R7.reuse, R196, 0x1 ;  /* 0x000000c407144211 */ /* 0x040fe200078208ff */
[----:B------:R1:W-:Y:S03]  /*126c0*/  @!P6 STS.64 [R206+0x3008], RZ ;  /* 0x003008ffce00e388 */ /* 0x0003e60000000a00 */
[----:B------:R-:W-:-:S02]  /*126d0*/  @P6 LEA.HI.X R23, R7, R197, R8, 0x1, P0 ;  /* 0x000000c507176211 */ /* 0x000fc400000f0c08 */
[CCC-:B------:R-:W-:Y:S02]  /*126e0*/  @P4 LEA.HI.X R21, R7.reuse, R197.reuse, R8.reuse, 0x1, P1 ;  /* 0x000000c507154211 */ /* 0x1c0fe400008f0c08 */
[C---:B------:R-:W-:Y:S02]  /*126f0*/  @P2 LEA R18, P0, R7.reuse, R196, 0x1 ;  /* 0x000000c407122211 */ /* 0x040fe400078008ff */
[C---:B------:R-:W-:Y:S02]  /*12700*/  IADD3 R2, P1, R7.reuse, R194, RZ ;  /* 0x000000c207027210 */ /* 0x040fe40007f3e0ff */
[----:B------:R-:W-:Y:S02]  /*12710*/  @P2 LEA.HI.X R19, R7, R197, R8, 0x1, P0 ;  /* 0x000000c507132211 */ /* 0x000fe400000f0c08 */
        /* <DEDUP_REMOVED lines=68> */
.L_x_2659:
[----:B------:R-:W-:Y:S05]  /*12b60*/  BSYNC B1 ;  /* 0x0000000000017941 */ /* 0x000fea0003800000 */
.L_x_2658:
[----:B------:R-:W2:Y:S01]  /*12b70*/  LD.E R60, [R118.64+0xdc] ;  /* 0x0000dc04763c7980 */ /* 0x000ea2000c101900 */
        /* <DEDUP_REMOVED lines=20> */
[----:B-1----:R-:W-:Y:S02]  /*12cc0*/  FMNMX.FTZ R8, R126, R7, !PT ;  /* 0x000000077e087209 */ /* 0x002fe40007810000 */
        /* <DEDUP_REMOVED lines=55> */
[----:B------:R-:W-:Y:S04]  /*13040*/  LDSM.16.MT88.4 R24, [R122+0xb400] ;  /* 0x00b400007a18783b */ /* 0x000fe80000004200 */
[----:B------:R-:W-:Y:S01]  /*13050*/  LDSM.16.MT88.4 R20, [R122+0xd400] ;  /* 0x00d400007a14783b */ /* 0x000fe20000004200 */
[----:B-1----:R-:W-:-:S04]  /*13060*/  FMNMX.FTZ R2, R9, R2, !PT ;  /* 0x0000000209027209 */ /* 0x002fc80007810000 */
[----:B------:R-:W-:Y:S01]  /*13070*/  FSETP.NEU.FTZ.AND P0, PT, R2, -INF , PT ;  /* 0xff8000000200780b */ /* 0x000fe20003f1d000 */
[----:B--2---:R-:W-:-:S05]  /*13080*/  FMUL.FTZ R59, R60, R2 ;  /* 0x000000023c3b7220 */ /* 0x004fca0000410000 */
[----:B------:R-:W-:-:S05]  /*13090*/  FSEL R59, R59, RZ, P0 ;  /* 0x000000ff3b3b7208 */ /* 0x000fca0000000000 */
[-CC-:B------:R-:W-:Y:S01]  /*130a0*/  FFMA.FTZ R55, R3, R60.reuse, -R59.reuse ;  /* 0x0000003c03377223 */ /* 0x180fe2000001083b */
[----:B---3--:R-:W-:Y:S01]  /*130b0*/  FMNMX.FTZ R3, R8, R7, !PT ;  /* 0x0000000708037209 */ /* 0x008fe20007810000 */
[-CC-:B------:R-:W-:Y:S01]  /*130c0*/  FFMA.FTZ R45, R92, R60.reuse, -R59.reuse ;  /* 0x0000003c5c2d7223 */ /* 0x180fe2000001083b */
[----:B------:R-:W-:Y:S01]  /*130d0*/  LDSM.16.MT88.4 R8, [R188+0xb400] ;  /* 0x00b40000bc08783b */ /* 0x000fe20000004200 */
        /* <DEDUP_REMOVED lines=11> */
[----:B------:R-:W2:Y:S01]  /*13190*/  LDSM.16.MT88.4 R92, [R188+0xb000] ;  /* 0x00b00000bc5c783b */ /* 0x000ea20000004200 */
[-CC-:B------:R-:W-:Y:S02]  /*131a0*/  FFMA.FTZ R52, R5, R60.reuse, -R58.reuse ;  /* 0x0000003c05347223 */ /* 0x180fe4000001083a */
[-CC-:B------:R-:W-:Y:S01]  /*131b0*/  FFMA.FTZ R47, R69, R60.reuse, -R58.reuse ;  /* 0x0000003c452f7223 */ /* 0x180fe2000001083a */
[----:B------:R-:W3:Y:S01]  /*131c0*/  LDSM.16.MT88.4 R4, [R122+0xd000] ;  /* 0x00d000007a04783b */ /* 0x000ee20000004200 */
[-CC-:B------:R-:W-:Y:S01]  /*131d0*/  FFMA.FTZ R53, R71, R60.reuse, -R58.reuse ;  /* 0x0000003c47357223 */ /* 0x180fe2000001083a */
[----:B------:R-:W-:Y:S01]  /*131e0*/  MUFU.EX2 R46, R46 ;  /* 0x0000002e002e7308 */ /* 0x000fe20000000800 */
[----:B------:R-:W-:-:S02]  /*131f0*/  FFMA.FTZ R42, R73, R60, -R58 ;  /* 0x0000003c492a7223 */ /* 0x000fc4000001083a */
[-CC-:B------:R-:W-:Y:S02]  /*13200*/  FFMA.FTZ R41, R75, R60.reuse, -R58.reuse ;  /* 0x0000003c4b297223 */ /* 0x180fe4000001083a */
[-CC-:B------:R-:W-:Y:S01]  /*13210*/  FFMA.FTZ R40, R89, R60.reuse, -R58.reuse ;  /* 0x0000003c59287223 */ /* 0x180fe2000001083a */
[----:B-1----:R-:W-:Y:S02]  /*13220*/  F2FP.BF16.PACK_AB R69, R54, R55 ;  /* 0x000000373645723e */ /* 0x002fe400000010ff */
[----:B------:R-:W1:Y:S01]  /*13230*/  MUFU.EX2 R45, R45 ;  /* 0x0000002d002d7308 */ /* 0x000e620000000800 */
[-C--:B------:R-:W-:Y:S02]  /*13240*/  FFMA.FTZ R37, R91, R60.reuse, -R58 ;  /* 0x0000003c5b257223 */ /* 0x080fe4000001083a */
[-CC-:B------:R-:W-:Y:S02]  /*13250*/  FFMA.FTZ R34, R72, R60.reuse, -R59.reuse ;  /* 0x0000003c48227223 */ /* 0x180fe4000001083b */
[----:B------:R-:W-:-:S02]  /*13260*/  FFMA.FTZ R35, R186, R60, -R59 ;  /* 0x0000003cba237223 */ /* 0x000fc4000001083b */
[-CC-:B------:R-:W-:Y:S01]  /*13270*/  FFMA.FTZ R30, R142, R60.reuse, -R59.reuse ;  /* 0x0000003c8e1e7223 */ /* 0x180fe2000001083b */
[----:B------:R-:W-:Y:S01]  /*13280*/  MUFU.EX2 R52, R52 ;  /* 0x0000003400347308 */ /* 0x000fe20000000800 */
[-C--:B------:R-:W-:Y:S02]  /*13290*/  FFMA.FTZ R31, R144, R60.reuse, -R59 ;  /* 0x0000003c901f7223 */ /* 0x080fe4000001083b */
[-CC-:B------:R-:W-:Y:S02]  /*132a0*/  FFMA.FTZ R36, R217, R60.reuse, -R58.reuse ;  /* 0x0000003cd9247223 */ /* 0x180fe4000001083a */
[-CC-:B------:R-:W-:Y:S02]  /*132b0*/  FFMA.FTZ R33, R221, R60.reuse, -R58.reuse ;  /* 0x0000003cdd217223 */ /* 0x180fe4000001083a */
[--C-:B------:R-:W-:Y:S01]  /*132c0*/  FFMA.FTZ R32, R219, R60, -R58.reuse ;  /* 0x0000003cdb207223 */ /* 0x100fe2000001083a */
[----:B------:R-:W4:Y:S01]  /*132d0*/  MUFU.EX2 R47, R47 ;  /* 0x0000002f002f7308 */ /* 0x000f220000000800 */
[----:B-1----:R-:W-:Y:S01]  /*132e0*/  F2FP.BF16.PACK_AB R71, R45, R46 ;  /* 0x0000002e2d47723e */ /* 0x002fe200000010ff */
        /* <DEDUP_REMOVED lines=8> */
[----:B------:R-:W1:Y:S01]  /*13370*/  MUFU.EX2 R44, R44 ;  /* 0x0000002c002c7308 */ /* 0x000e620000000800 */
[----:B----4-:R-:W-:Y:S01]  /*13380*/  F2FP.BF16.PACK_AB R68, R47, R52 ;  /* 0x000000342f44723e */ /* 0x010fe200000010ff */
        /* <DEDUP_REMOVED lines=25> */
[C---:B--2---:R-:W-:Y:S01]  /*13520*/  HMMA.16816.F32.BF16 R96, R68.reuse, R92, RZ ;  /* 0x0000005c4460723c */ /* 0x044fe200000418ff */
        /* <DEDUP_REMOVED lines=13> */
[----:B------:R-:W2:Y:S01]  /*13600*/  MUFU.EX2 R37, R37 ;  /* 0x0000002500257308 */ /* 0x000ea20000000800 */
        /* <DEDUP_REMOVED lines=16> */
[C---:B---3--:R-:W-:Y:S02]  /*13710*/  HMMA.16816.F32.BF16 R72, R68.reuse, R4, RZ ;  /* 0x000000044448723c */ /* 0x048fe400000418ff */
[----:B------:R-:W3:Y:S05]  /*13720*/  MUFU.EX2 R33, R33 ;  /* 0x0000002100217308 */ /* 0x000eea0000000800 */
[----:B-1----:R-:W-:Y:S01]  /*13730*/  F2FP.BF16.PACK_AB R4, R41, R42 ;  /* 0x0000002a2904723e */ /* 0x002fe200000010ff */
[----:B------:R-:W-:Y:S01]  /*13740*/  HMMA.16816.F32.BF16 R68, R68, R6, RZ ;  /* 0x000000064444723c */ /* 0x000fe200000418ff */
[----:B------:R-:W-:Y:S01]  /*13750*/  F2FP.BF16.PACK_AB R5, R38, R43 ;  /* 0x0000002b2605723e */ /* 0x000fe200000010ff */
[----:B------:R-:W-:Y:S01]  /*13760*/  MUFU.EX2 R32, R32 ;  /* 0x0000002000207308 */ /* 0x000fe20000000800 */
[----:B------:R-:W-:-:S04]  /*13770*/  FADD.FTZ R42, R42, R53 ;  /* 0x000000352a2a7221 */ /* 0x000fc80000010000 */
[----:B--2---:R-:W-:Y:S01]  /*13780*/  F2FP.BF16.PACK_AB R6, R37, R40 ;  /* 0x000000282506723e */ /* 0x004fe200000010ff */
[----:B------:R-:W-:Y:S01]  /*13790*/  FADD.FTZ R41, R41, R42 ;  /* 0x0000002a29297221 */ /* 0x000fe20000010000 */
[----:B----4-:R-:W-:Y:S01]  /*137a0*/  F2FP.BF16.PACK_AB R7, R34, R39 ;  /* 0x000000272207723e */ /* 0x010fe200000010ff */
[----:B------:R-:W1:Y:S02]  /*137b0*/  MUFU.EX2 R29, R29 ;  /* 0x0000001d001d7308 */ /* 0x000e640000000800 */
[----:B------:R-:W-:-:S04]  /*137c0*/  FADD.FTZ R40, R40, R41 ;  /* 0x0000002928287221 */ /* 0x000fc80000010000 */
[C---:B------:R-:W-:Y:S01]  /*137d0*/  HMMA.16816.F32.BF16 R104, R4.reuse, R12, R104 ;  /* 0x0000000c0468723c */ /* 0x040fe20000041868 */
[----:B------:R-:W-:Y:S01]  /*137e0*/  FADD.FTZ R37, R37, R40 ;  /* 0x0000002825257221 */ /* 0x000fe20000010000 */
[----:B------:R-:W2:Y:S06]  /*137f0*/  MUFU.EX2 R28, R28 ;  /* 0x0000001c001c7308 */ /* 0x000eac0000000800 */
        /* <DEDUP_REMOVED lines=28> */
[----:B---3--:R-:W-:Y:S01]  /*139c0*/  F2FP.BF16.PACK_AB R4, R33, R36 ;  /* 0x000000242104723e */ /* 0x008fe200000010ff */
        /* <DEDUP_REMOVED lines=283> */
.L_x_2665:
[----:B------:R-:W2:Y:S02]  /*14b80*/  LD.E R5, [R118.64+0x40] ;  /* 0x0000400476057980 */ /* 0x000ea4000c101900 */
[----:B--2---:R-:W-:-:S04]  /*14b90*/  LEA R5, -R5, RZ, 0x7 ;  /* 0x000000ff05057211 */ /* 0x004fc800078e39ff */
[----:B------:R-:W-:Y:S02]  /*14ba0*/  SHF.R.S32.HI R4, RZ, 0x1f, R5 ;  /* 0x0000001fff047819 */ /* 0x000fe40000011405 */
.L_x_2666:
[----:B------:R-:W-:Y:S05]  /*14bb0*/  BSYNC B0 ;  /* 0x0000000000007941 */ /* 0x000fea0003800000 */
.L_x_2664:
[C---:B------:R-:W-:Y:S02]  /*14bc0*/  LOP3.LUT P5, RZ, R208.reuse, 0x2, RZ, 0xc0, !PT ;  /* 0x00000002d0ff7812 */ /* 0x040fe400078ac0ff */
        /* <DEDUP_REMOVED lines=98> */
[----:B---3--:R-:W5:Y:S04]  /*151f0*/  LDSM.16.M88.4 R12, [R190+0x4000] ;  /* 0x00400000be0c783b */ /* 0x008f680000000200 */
[----:B------:R-:W-:Y:S04]  /*15200*/  LDSM.16.M88.4 R168, [R189] ;  /* 0x00000000bda8783b */ /* 0x000fe80000000200 */
[----:B------:R-:W4:Y:S04]  /*15210*/  LDSM.16.M88.4 R56, [R123+0x3400] ;  /* 0x003400007b38783b */ /* 0x000f280000000200 */
[----:B------:R-:W3:Y:S04]  /*15220*/  LD.E R50, [R118.64+0x18c] ;  /* 0x00018c0476327980 */ /* 0x000ee8000c101900 */
[----:B--2---:R-:W2:Y:S04]  /*15230*/  LDSM.16.M88.4 R4, [R190+0x4400] ;  /* 0x00440000be04783b */ /* 0x004ea80000000200 */
[----:B------:R-:W2:Y:S04]  /*15240*/  LDSM.16.M88.4 R28, [R190+0x3800] ;  /* 0x00380000be1c783b */ /* 0x000ea80000000200 */
[----:B------:R-:W2:Y:S04]  /*15250*/  LDSM.16.M88.4 R64, [R123+0x3c00] ;  /* 0x003c00007b40783b */ /* 0x000ea80000000200 */
[----:B------:R-:W2:Y:S01]  /*15260*/  LDSM.16.M88.4 R60, [R123+0x4000] ;  /* 0x004000007b3c783b */ /* 0x000ea20000000200 */
[C---:B-1----:R-:W-:Y:S03]  /*15270*/  HMMA.16816.F32.BF16 R40, R144.reuse, R36, RZ ;  /* 0x000000249028723c */ /* 0x042fe600000418ff */
[----:B------:R-:W1:Y:S04]  /*15280*/  LDSM.16.M88.4 R44, [R190+0x3000] ;  /* 0x00300000be2c783b */ /* 0x000e680000000200 */
[----:B------:R-:W-:Y:S01]  /*15290*/  LDSM.16.M88.4 R124, [R123+0x3800] ;  /* 0x003800007b7c783b */ /* 0x000fe20000000200 */
[C---:B------:R-:W-:Y:S03]  /*152a0*/  HMMA.16816.F32.BF16 R36, R144.reuse, R38, RZ ;  /* 0x000000269024723c */ /* 0x040fe600000418ff */
[----:B------:R-:W-:Y:S04]  /*152b0*/  LDSM.16.M88.4 R152, [R190+0x4800] ;  /* 0x00480000be98783b */ /* 0x000fe80000000200 */
[----:B------:R-:W-:Y:S01]  /*152c0*/  LDSM.16.M88.4 R128, [R123+0x3000] ;  /* 0x003000007b80783b */ /* 0x000fe20000000200 */
[C---:B----4-:R-:W-:Y:S03]  /*152d0*/  HMMA.16816.F32.BF16 R24, R144.reuse, R20, RZ ;  /* 0x000000149018723c */ /* 0x050fe600000418ff */
[----:B------:R-:W-:Y:S04]  /*152e0*/  LDSM.16.M88.4 R140, [R191+0x1000] ;  /* 0x00100000bf8c783b */ /* 0x000fe80000000200 */
[----:B------:R-:W-:Y:S01]  /*152f0*/  LDSM.16.M88.4 R132, [R190+0x4c00] ;  /* 0x004c0000be84783b */ /* 0x000fe20000000200 */
[C---:B-----5:R-:W-:Y:S03]  /*15300*/  HMMA.16816.F32.BF16 R16, R144.reuse, R12, RZ ;  /* 0x0000000c9010723c */ /* 0x060fe600000418ff */
[----:B------:R-:W-:Y:S04]  /*15310*/  LDSM.16.M88.4 R164, [R123+0x4800] ;  /* 0x004800007ba4783b */ /* 0x000fe80000000200 */
[----:B------:R-:W-:Y:S01]  /*15320*/  LDSM.16.M88.4 R136, [R190+0x5000] ;  /* 0x00500000be88783b */ /* 0x000fe20000000200 */
[----:B------:R-:W-:Y:S03]  /*15330*/  HMMA.16816.F32.BF16 R20, R144, R22, RZ ;  /* 0x000000169014723c */ /* 0x000fe600000418ff */
[----:B------:R-:W-:Y:S01]  /*15340*/  LDSM.16.M88.4 R160, [R123+0x4c00] ;  /* 0x004c00007ba0783b */ /* 0x000fe20000000200 */
[----:B------:R-:W-:-:S03]  /*15350*/  ISETP.GE.AND P0, PT, R51, 0x3, PT ;  /* 0x000000033300780c */ /* 0x000fc60003f06270 */
[----:B------:R-:W0:Y:S01]  /*15360*/  LDGDEPBAR ;  /* 0x00000000000079af */ /* 0x000e220000000000 */
[----:B------:R-:W-:Y:S08]  /*15370*/  HMMA.16816.F32.BF16 R12, R144, R14, RZ ;  /* 0x0000000e900c723c */ /* 0x000ff000000418ff */
[C---:B------:R-:W-:Y:S08]  /*15380*/  HMMA.16816.F32.BF16 R40, R168.reuse, R56, R40 ;  /* 0x00000038a828723c */ /* 0x040ff00000041828 */
[----:B------:R-:W-:Y:S01]  /*15390*/  HMMA.16816.F32.BF16 R36, R168, R58, R36 ;  /* 0x0000003aa824723c */ /* 0x000fe20000041824 */
[----:B------:R-:W4:Y:S07]  /*153a0*/  LDSM.16.M88.4 R56, [R123+0x4400] ;  /* 0x004400007b38783b */ /* 0x000f2e0000000200 */
[C---:B--2---:R-:W-:Y:S08]  /*153b0*/  HMMA.16816.F32.BF16 R8, R144.reuse, R4, RZ ;  /* 0x000000049008723c */ /* 0x044ff000000418ff */
[C---:B------:R-:W-:Y:S08]  /*153c0*/  HMMA.16816.F32.BF16 R4, R144.reuse, R6, RZ ;  /* 0x000000069004723c */ /* 0x040ff000000418ff */
[C---:B------:R-:W-:Y:S08]  /*153d0*/  HMMA.16816.F32.BF16 R32, R144.reuse, R28, RZ ;  /* 0x0000001c9020723c */ /* 0x040ff000000418ff */
[----:B------:R-:W-:Y:S08]  /*153e0*/  HMMA.16816.F32.BF16 R28, R144, R30, RZ ;  /* 0x0000001e901c723c */ /* 0x000ff000000418ff */
[C---:B------:R-:W-:Y:S08]  /*153f0*/  HMMA.16816.F32.BF16 R24, R168.reuse, R64, R24 ;  /* 0x00000040a818723c */ /* 0x040ff00000041818 */
[C---:B------:R-:W-:Y:S01]  /*15400*/  HMMA.16816.F32.BF16 R20, R168.reuse, R66, R20 ;  /* 0x00000042a814723c */ /* 0x040fe20000041814 */
[----:B------:R-:W2:Y:S07]  /*15410*/  LDSM.16.M88.4 R64, [R190+0x6000] ;  /* 0x00600000be40783b */ /* 0x000eae0000000200 */
[C---:B------:R-:W-:Y:S08]  /*15420*/  HMMA.16816.F32.BF16 R16, R168.reuse, R60, R16 ;  /* 0x0000003ca810723c */ /* 0x040ff00000041810 */
[----:B------:R-:W-:Y:S01]  /*15430*/  HMMA.16816.F32.BF16 R12, R168, R62, R12 ;  /* 0x0000003ea80c723c */ /* 0x000fe2000004180c */
[----:B------:R-:W5:Y:S07]  /*15440*/  LDSM.16.M88.4 R60, [R190+0x6400] ;  /* 0x00640000be3c783b */ /* 0x000f6e0000000200 */
[C---:B-1----:R-:W-:Y:S08]  /*15450*/  HMMA.16816.F32.BF16 R52, R144.reuse, R44, RZ ;  /* 0x0000002c9034723c */ /* 0x042ff000000418ff */
[----:B------:R-:W-:Y:S08]  /*15460*/  HMMA.16816.F32.BF16 R44, R144, R46, RZ ;  /* 0x0000002e902c723c */ /* 0x000ff000000418ff */
[C---:B----4-:R-:W-:Y:S08]  /*15470*/  HMMA.16816.F32.BF16 R8, R168.reuse, R56, R8 ;  /* 0x00000038a808723c */ /* 0x050ff00000041808 */
[C---:B------:R-:W-:Y:S01]  /*15480*/  HMMA.16816.F32.BF16 R4, R168.reuse, R58, R4 ;  /* 0x0000003aa804723c */ /* 0x040fe20000041804 */
[----:B------:R-:W-:Y:S07]  /*15490*/  LDSM.16.M88.4 R56, [R190+0x6800] ;  /* 0x00680000be38783b */ /* 0x000fee0000000200 */
[C---:B------:R-:W-:Y:S08]  /*154a0*/  HMMA.16816.F32.BF16 R32, R168.reuse, R124, R32 ;  /* 0x0000007ca820723c */ /* 0x040ff00000041820 */
[----:B------:R-:W-:Y:S01]  /*154b0*/  HMMA.16816.F32.BF16 R28, R168, R126, R28 ;  /* 0x0000007ea81c723c */ /* 0x000fe2000004181c */
[----:B------:R-:W1:Y:S07]  /*154c0*/  LDSM.16.M88.4 R124, [R190+0x5c00] ;  /* 0x005c0000be7c783b */ /* 0x000e6e0000000200 */
[C---:B------:R-:W-:Y:S08]  /*154d0*/  HMMA.16816.F32.BF16 R156, R144.reuse, R152, RZ ;  /* 0x00000098909c723c */ /* 0x040ff000000418ff */
[----:B------:R-:W-:Y:S08]  /*154e0*/  HMMA.16816.F32.BF16 R152, R144, R154, RZ ;  /* 0x0000009a9098723c */ /* 0x000ff000000418ff */
[C---:B------:R-:W-:Y:S08]  /*154f0*/  HMMA.16816.F32.BF16 R52, R168.reuse, R128, R52 ;  /* 0x00000080a834723c */ /* 0x040ff00000041834 */
[----:B------:R-:W-:Y:S01]  /*15500*/  HMMA.16816.F32.BF16 R44, R168, R130, R44 ;  /* 0x00000082a82c723c */ /* 0x000fe2000004182c */
[----:B------:R-:W4:Y:S07]  /*15510*/  LDSM.16.M88.4 R128, [R190+0x5800] ;  /* 0x00580000be80783b */ /* 0x000f2e0000000200 */
[C---:B--2---:R-:W-:Y:S08]  /*15520*/  HMMA.16816.F32.BF16 R16, R140.reuse, R64, R16 ;  /* 0x000000408c10723c */ /* 0x044ff00000041810 */
[C---:B------:R-:W-:Y:S01]  /*15530*/  HMMA.16816.F32.BF16 R12, R140.reuse, R66, R12 ;  /* 0x000000428c0c723c */ /* 0x040fe2000004180c */
[----:B------:R-:W-:Y:S07]  /*15540*/  LDSM.16.M88.4 R64, [R189+0x1000] ;  /* 0x00100000bd40783b */ /* 0x000fee0000000200 */
[C---:B-----5:R-:W-:Y:S08]  /*15550*/  HMMA.16816.F32.BF16 R8, R140.reuse, R60, R8 ;  /* 0x0000003c8c08723c */ /* 0x060ff00000041808 */
[----:B------:R-:W-:Y:S01]  /*15560*/  HMMA.16816.F32.BF16 R4, R140, R62, R4 ;  /* 0x0000003e8c04723c */ /* 0x000fe20000041804 */
[----:B------:R-:W2:Y:S07]  /*15570*/  LDSM.16.M88.4 R60, [R123+0x5000] ;  /* 0x005000007b3c783b */ /* 0x000eae0000000200 */
[C---:B------:R-:W-:Y:S08]  /*15580*/  HMMA.16816.F32.BF16 R148, R144.reuse, R132, RZ ;  /* 0x000000849094723c */ /* 0x040ff000000418ff */
[----:B------:R-:W-:Y:S01]  /*15590*/  HMMA.16816.F32.BF16 R144, R144, R134, RZ ;  /* 0x000000869090723c */ /* 0x000fe200000418ff */
[----:B------:R-:W5:Y:S07]  /*155a0*/  LDSM.16.M88.4 R132, [R190+0x5400] ;  /* 0x00540000be84783b */ /* 0x000f6e0000000200 */
[C---:B------:R-:W-:Y:S08]  /*155b0*/  HMMA.16816.F32.BF16 R156, R168.reuse, R164, R156 ;  /* 0x000000a4a89c723c */ /* 0x040ff0000004189c */
[----:B------:R-:W-:Y:S08]  /*155c0*/  HMMA.16816.F32.BF16 R152, R168, R166, R152 ;  /* 0x000000a6a898723c */ /* 0x000ff00000041898 */
        /* <DEDUP_REMOVED lines=8> */
[----:B------:R-:W1:Y:S07]  /*15650*/  LDSM.16.M88.4 R56, [R123+0x5400] ;  /* 0x005400007b38783b */ /* 0x000e6e0000000200 */
[C---:B----4-:R-:W-:Y:S08]  /*15660*/  HMMA.16816.F32.BF16 R32, R140.reuse, R128, R32 ;  /* 0x000000808c20723c */ /* 0x050ff00000041820 */
[----:B------:R-:W-:Y:S01]  /*15670*/  HMMA.16816.F32.BF16 R28, R140, R130, R28 ;  /* 0x000000828c1c723c */ /* 0x000fe2000004181c */
[----:B------:R-:W-:Y:S07]  /*15680*/  LDSM.16.M88.4 R128, [R190+0x7000] ;  /* 0x00700000be80783b */ /* 0x000fee0000000200 */
[C---:B--2---:R-:W-:Y:S08]  /*15690*/  HMMA.16816.F32.BF16 R52, R64.reuse, R60, R52 ;  /* 0x0000003c4034723c */ /* 0x044ff00000041834 */
[----:B------:R-:W-:Y:S01]  /*156a0*/  HMMA.16816.F32.BF16 R44, R64, R62, R44 ;  /* 0x0000003e402c723c */ /* 0x000fe2000004182c */
[----:B------:R-:W2:Y:S07]  /*156b0*/  LDSM.16.M88.4 R60, [R123+0x5c00] ;  /* 0x005c00007b3c783b */ /* 0x000eae0000000200 */
[C---:B-----5:R-:W-:Y:S08]  /*156c0*/  HMMA.16816.F32.BF16 R40, R140.reuse, R132, R40 ;  /* 0x000000848c28723c */ /* 0x060ff00000041828 */
[----:B------:R-:W-:Y:S01]  /*156d0*/  HMMA.16816.F32.BF16 R36, R140, R134, R36 ;  /* 0x000000868c24723c */ /* 0x000fe20000041824 */
[----:B------:R-:W-:Y:S07]  /*156e0*/  LDSM.16.M88.4 R132, [R191+0x2000] ;  /* 0x00200000bf84783b */ /* 0x000fee0000000200 */
[C---:B-1----:R-:W-:Y:S08]  /*156f0*/  HMMA.16816.F32.BF16 R32, R64.reuse, R124, R32 ;  /* 0x0000007c4020723c */ /* 0x042ff00000041820 */
[C---:B------:R-:W-:Y:S01]  /*15700*/  HMMA.16816.F32.BF16 R28, R64.reuse, R126, R28 ;  /* 0x0000007e401c723c */ /* 0x040fe2000004181c */
[----:B------:R-:W1:Y:S07]  /*15710*/  LDSM.16.M88.4 R124, [R123+0x6400] ;  /* 0x006400007b7c783b */ /* 0x000e6e0000000200 */
[C---:B------:R-:W-:Y:S08]  /*15720*/  HMMA.16816.F32.BF16 R40, R64.reuse, R56, R40 ;  /* 0x000000384028723c */ /* 0x040ff00000041828 */
[----:B------:R-:W-:Y:S01]  /*15730*/  HMMA.16816.F32.BF16 R36, R64, R58, R36 ;  /* 0x0000003a4024723c */ /* 0x000fe20000041824 */
[----:B------:R-:W4:Y:S07]  /*15740*/  LDSM.16.M88.4 R56, [R123+0x6000] ;  /* 0x006000007b38783b */ /* 0x000f2e0000000200 */
[C---:B------:R-:W-:Y:S08]  /*15750*/  HMMA.16816.F32.BF16 R148, R168.reuse, R160, R148 ;  /* 0x000000a0a894723c */ /* 0x040ff00000041894 */
[----:B------:R-:W-:Y:S08]  /*15760*/  HMMA.16816.F32.BF16 R144, R168, R162, R144 ;  /* 0x000000a2a890723c */ /* 0x000ff00000041890 */
[C---:B--2---:R-:W-:Y:S08]  /*15770*/  HMMA.16816.F32.BF16 R24, R64.reuse, R60, R24 ;  /* 0x0000003c4018723c */ /* 0x044ff00000041818 */
[----:B------:R-:W-:Y:S01]  /*15780*/  HMMA.16816.F32.BF16 R20, R64, R62, R20 ;  /* 0x0000003e4014723c */ /* 0x000fe20000041814 */
[----:B------:R-:W2:Y:S07]  /*15790*/  LDSM.16.M88.4 R60, [R123+0x6800] ;  /* 0x006800007b3c783b */ /* 0x000eae0000000200 */
[C---:B------:R-:W-:Y:S08]  /*157a0*/  HMMA.16816.F32.BF16 R148, R140.reuse, R136, R148 ;  /* 0x000000888c94723c */ /* 0x040ff00000041894 */
[----:B------:R-:W-:Y:S01]  /*157b0*/  HMMA.16816.F32.BF16 R144, R140, R138, R144 ;  /* 0x0000008a8c90723c */ /* 0x000fe20000041890 */
[----:B------:R-:W-:Y:S07]  /*157c0*/  LDSM.16.M88.4 R140, [R190+0x7400] ;  /* 0x00740000be8c783b */ /* 0x000fee0000000200 */
[C---:B-1----:R-:W-:Y:S08]  /*157d0*/  HMMA.16816.F32.BF16 R8, R64.reuse, R124, R8 ;  /* 0x0000007c4008723c */ /* 0x042ff00000041808 */
[C---:B------:R-:W-:Y:S01]  /*157e0*/  HMMA.16816.F32.BF16 R136, R64.reuse, R126, R4 ;  /* 0x0000007e4088723c */ /* 0x040fe20000041804 */
[----:B------:R-:W-:Y:S04]  /*157f0*/  LDSM.16.M88.4 R124, [R189+0x2000] ;  /* 0x00200000bd7c783b */ /* 0x000fe80000000200 */
[----:B------:R-:W1:Y:S03]  /*15800*/  LDSM.16.M88.4 R4, [R123+0x7000] ;  /* 0x007000007b04783b */ /* 0x000e660000000200 */
[C---:B----4-:R-:W-:Y:S08]  /*15810*/  HMMA.16816.F32.BF16 R16, R64.reuse, R56, R16 ;  /* 0x000000384010723c */ /* 0x050ff00000041810 */
[C---:B------:R-:W-:Y:S01]  /*15820*/  HMMA.16816.F32.BF16 R12, R64.reuse, R58, R12 ;  /* 0x0000003a400c723c */ /* 0x040fe2000004180c */
[----:B------:R-:W4:Y:S07]  /*15830*/  LDSM.16.M88.4 R56, [R123+0x6c00] ;  /* 0x006c00007b38783b */ /* 0x000f2e0000000200 */
[----:B--2---:R-:W-:Y:S08]  /*15840*/  HMMA.16816.F32.BF16 R156, R64, R60, R156 ;  /* 0x0000003c409c723c */ /* 0x004ff0000004189c */
[----:B------:R-:W-:Y:S08]  /*15850*/  HMMA.16816.F32.BF16 R52, R132, R128, R52 ;  /* 0x000000808434723c */ /* 0x000ff00000041834 */
[----:B------:R-:W-:Y:S01]  /*15860*/  HMMA.16816.F32.BF16 R152, R64, R62, R152 ;  /* 0x0000003e4098723c */ /* 0x000fe20000041898 */
[----:B------:R-:W2:Y:S07]  /*15870*/  LDSM.16.M88.4 R60, [R190+0x7800] ;  /* 0x00780000be3c783b */ /* 0x000eae0000000200 */
[----:B------:R-:W-:Y:S08]  /*15880*/  HMMA.16816.F32.BF16 R44, R132, R130, R44 ;  /* 0x00000082842c723c */ /* 0x000ff0000004182c */
[C---:B-1----:R-:W-:Y:S11]  /*15890*/  HMMA.16816.F32.BF16 R52, R124.reuse, R4, R52 ;  /* 0x000000047c34723c */ /* 0x042ff60000041834 */
[----:B------:R-:W-:Y:S05]  /*158a0*/  @!UPT UIADD3 URZ, URZ, URZ, URZ ;  /* 0x0000003f3f3ff290 */ /* 0x000fea000fffe03f */
[----:B------:R-:W-:Y:S01]  /*158b0*/  HMMA.16816.F32.BF16 R44, R124, R6, R44 ;  /* 0x000000067c2c723c */ /* 0x000fe2000004182c */
[----:B------:R-:W1:Y:S07]  /*158c0*/  LDSM.16.M88.4 R4, [R123+0x7800] ;  /* 0x007800007b04783b */ /* 0x000e6e0000000200 */
[C---:B----4-:R-:W-:Y:S08]  /*158d0*/  HMMA.16816.F32.BF16 R148, R64.reuse, R56, R148 ;  /* 0x000000384094723c */ /* 0x050ff00000041894 */
[----:B------:R-:W-:Y:S01]  /*158e0*/  HMMA.16816.F32.BF16 R144, R64, R58, R144 ;  /* 0x0000003a4090723c */ /* 0x000fe20000041890 */
[----:B------:R-:W4:Y:S04]  /*158f0*/  LDSM.16.M88.4 R64, [R123+0x7400] ;  /* 0x007400007b40783b */ /* 0x000f280000000200 */
[----:B------:R-:W5:Y:S03]  /*15900*/  LDSM.16.M88.4 R56, [R190+0x7c00] ;  /* 0x007c0000be38783b */ /* 0x000f660000000200 */
[C---:B--2---:R-:W-:Y:S08]  /*15910*/  HMMA.16816.F32.BF16 R32, R132.reuse, R60, R32 ;  /* 0x0000003c8420723c */ /* 0x044ff00000041820 */
[C---:B------:R-:W-:Y:S08]  /*15920*/  HMMA.16816.F32.BF16 R28, R132.reuse, R62, R28 ;  /* 0x0000003e841c723c */ /* 0x040ff0000004181c */
[C---:B------:R-:W-:Y:S08]  /*15930*/  HMMA.16816.F32.BF16 R36, R132.reuse, R142, R36 ;  /* 0x0000008e8424723c */ /* 0x040ff00000041824 */
[----:B------:R-:W-:Y:S08]  /*15940*/  HMMA.16816.F32.BF16 R40, R132, R140, R40 ;  /* 0x0000008c8428723c */ /* 0x000ff00000041828 */
[C---:B-1----:R-:W-:Y:S08]  /*15950*/  HMMA.16816.F32.BF16 R32, R124.reuse, R4, R32 ;  /* 0x000000047c20723c */ /* 0x042ff00000041820 */
[----:B------:R-:W-:Y:S01]  /*15960*/  HMMA.16816.F32.BF16 R28, R124, R6, R28 ;  /* 0x000000067c1c723c */ /* 0x000fe2000004181c */
[----:B------:R-:W1:Y:S01]  /*15970*/  LDSM.16.M88.4 R4, [R123+0x7c00] ;  /* 0x007c00007b04783b */ /* 0x000e620000000200 */
[----:B---3--:R-:W-:-:S06]  /*15980*/  FMUL.FTZ R44, R44, R50 ;  /* 0x000000322c2c7220 */ /* 0x008fcc0000410000 */
[----:B----4-:R-:W-:Y:S01]  /*15990*/  HMMA.16816.F32.BF16 R36, R124, R66, R36 ;  /* 0x000000427c24723c */ /* 0x010fe20000041824 */
[----:B------:R2:W-:Y:S01]  /*159a0*/  MUFU.TANH R63, R44 ;  /* 0x0000002c003f7308 */ /* 0x0005e20000002400 */
[----:B------:R-:W-:-:S06]  /*159b0*/  FMUL.FTZ R62, R45, R50 ;  /* 0x000000322d3e7220 */ /* 0x000fcc0000410000 */
[----:B------:R-:W-:Y:S08]  /*159c0*/  HMMA.16816.F32.BF16 R40, R124, R64, R40 ;  /* 0x000000407c28723c */ /* 0x000ff00000041828 */
[----:B-----5:R-:W-:Y:S07]  /*159d0*/  HMMA.16816.F32.BF16 R20, R132, R58, R20 ;  /* 0x0000003a8414723c */ /* 0x020fee0000041814 */
[----:B------:R-:W-:-:S02]  /*159e0*/  FMUL.FTZ R59, R46, R50 ;  /* 0x000000322e3b7220 */ /* 0x000fc40000410000 */
[-C--:B------:R-:W-:Y:S01]  /*159f0*/  FMUL.FTZ R58, R47, R50.reuse ;  /* 0x000000322f3a7220 */ /* 0x080fe20000410000 */
[----:B------:R-:W-:Y:S01]  /*15a00*/  HMMA.16816.F32.BF16 R24, R132, R56, R24 ;  /* 0x000000388418723c */ /* 0x000fe20000041818 */
[----:B--2---:R-:W2:Y:S01]  /*15a10*/  LDSM.16.M88.4 R44, [R190+0x8000] ;  /* 0x00800000be2c783b */ /* 0x004ea20000000200 */
[-C--:B------:R-:W-:Y:S02]  /*15a20*/  FMUL.FTZ R36, R36, R50.reuse ;  /* 0x0000003224247220 */ /* 0x080fe40000410000 */
[-C--:B------:R-:W-:Y:S02]  /*15a30*/  FMUL.FTZ R64, R38, R50.reuse ;  /* 0x0000003226407220 */ /* 0x080fe40000410000 */
[-C--:B------:R-:W-:Y:S01]  /*15a40*/  FMUL.FTZ R67, R42, R50.reuse ;  /* 0x000000322a437220 */ /* 0x080fe20000410000 */
[----:B------:R3:W-:Y:S01]  /*15a50*/  MUFU.TANH R65, R36 ;  /* 0x0000002400417308 */ /* 0x0007e20000002400 */
[-C--:B------:R-:W-:Y:S02]  /*15a60*/  FMUL.FTZ R66, R41, R50.reuse ;  /* 0x0000003229427220 */ /* 0x080fe40000410000 */
[----:B------:R-:W-:-:S02]  /*15a70*/  FMUL.FTZ R42, R43, R50 ;  /* 0x000000322b2a7220 */ /* 0x000fc40000410000 */
[-C--:B------:R-:W-:Y:S02]  /*15a80*/  FMUL.FTZ R41, R37, R50.reuse ;  /* 0x0000003225297220 */ /* 0x080fe40000410000 */
[-C--:B------:R-:W-:Y:S01]  /*15a90*/  FMUL.FTZ R43, R39, R50.reuse ;  /* 0x00000032272b7220 */ /* 0x080fe20000410000 */
[C---:B-1----:R-:W-:Y:S01]  /*15aa0*/  HMMA.16816.F32.BF16 R20, R124.reuse, R6, R20 ;  /* 0x000000067c14723c */ /* 0x042fe20000041814 */
[----:B---3--:R-:W1:Y:S08]  /*15ab0*/  LDSM.16.M88.4 R36, [R123+0x8000] ;  /* 0x008000007b24783b */ /* 0x008e700000000200 */
[----:B------:R-:W-:Y:S01]  /*15ac0*/  HMMA.16816.F32.BF16 R24, R124, R4, R24 ;  /* 0x000000047c18723c */ /* 0x000fe20000041818 */
[----:B------:R-:W3:Y:S07]  /*15ad0*/  LDSM.16.M88.4 R4, [R190+0x8400] ;  /* 0x00840000be04783b */ /* 0x000eee0000000200 */
[----:B--2---:R-:W-:Y:S01]  /*15ae0*/  HMMA.16816.F32.BF16 R16, R132, R44, R16 ;  /* 0x0000002c8410723c */ /* 0x004fe20000041810 */
[----:B------:R-:W-:-:S07]  /*15af0*/  FMUL.FTZ R31, R31, R50 ;  /* 0x000000321f1f7220 */ /* 0x000fce0000410000 */
[----:B------:R-:W-:Y:S08]  /*15b00*/  HMMA.16816.F32.BF16 R12, R132, R46, R12 ;  /* 0x0000002e840c723c */ /* 0x000ff0000004180c */
[-C--:B------:R-:W-:Y:S01]  /*15b10*/  FMUL.FTZ R24, R24, R50.reuse ;  /* 0x0000003218187220 */ /* 0x080fe20000410000 */
[----:B------:R2:W-:Y:S01]  /*15b20*/  MUFU.TANH R47, R31 ;  /* 0x0000001f002f7308 */ /* 0x0005e20000002400 */
[----:B------:R-:W-:-:S07]  /*15b30*/  FMUL.FTZ R242, R22, R50 ;  /* 0x0000003216f27220 */ /* 0x000fce0000410000 */
[----:B------:R4:W-:Y:S01]  /*15b40*/  MUFU.TANH R238, R24 ;  /* 0x0000001800ee7308 */ /* 0x0009e20000002400 */
[----:B-1----:R-:W-:Y:S01]  /*15b50*/  HMMA.16816.F32.BF16 R16, R124, R36, R16 ;  /* 0x000000247c10723c */ /* 0x002fe20000041810 */
[----:B--2---:R-:W-:-:S06]  /*15b60*/  FMUL.FTZ R31, R21, R50 ;  /* 0x00000032151f7220 */ /* 0x004fcc0000410000 */
[-C--:B------:R-:W-:Y:S01]  /*15b70*/  FMUL.FTZ R37, R20, R50.reuse ;  /* 0x0000003214257220 */ /* 0x080fe20000410000 */
[C---:B---3--:R-:W-:Y:S01]  /*15b80*/  HMMA.16816.F32.BF16 R8, R132.reuse, R4, R8 ;  /* 0x000000048408723c */ /* 0x048fe20000041808 */
[----:B----4-:R-:W-:Y:S02]  /*15b90*/  FMUL.FTZ R24, R23, R50 ;  /* 0x0000003217187220 */ /* 0x010fe40000410000 */
[----:B------:R-:W1:Y:S05]  /*15ba0*/  LDSM.16.M88.4 R20, [R123+0x8400] ;  /* 0x008400007b14783b */ /* 0x000e6a0000000200 */
[----:B------:R-:W-:Y:S01]  /*15bb0*/  HMMA.16816.F32.BF16 R136, R132, R6, R136 ;  /* 0x000000068488723c */ /* 0x000fe20000041888 */
[----:B------:R-:W2:Y:S01]  /*15bc0*/  LDSM.16.M88.4 R4, [R190+0x8800] ;  /* 0x00880000be04783b */ /* 0x000ea20000000200 */
[----:B------:R-:W-:-:S06]  /*15bd0*/  IMAD.SHL.U32 R164, R207, 0x80, RZ ;  /* 0x00000080cfa47824 */ /* 0x000fcc00078e00ff */
[----:B------:R-:W-:Y:S01]  /*15be0*/  HMMA.16816.F32.BF16 R12, R124, R38, R12 ;  /* 0x000000267c0c723c */ /* 0x000fe2000004180c */
[----:B------:R-:W-:Y:S01]  /*15bf0*/  LOP3.LUT R186, R164, R211, RZ, 0xfc, !PT ;  /* 0x000000d3a4ba7212 */ /* 0x000fe200078efcff */
[----:B------:R-:W-:-:S03]  /*15c00*/  FMUL.FTZ R60, R53, R50 ;  /* 0x00000032353c7220 */ /* 0x000fc60000410000 */
[----:B------:R-:W-:Y:S01]  /*15c10*/  IADD3 R224, R186, 0x1, RZ ;  /* 0x00000001bae07810 */ /* 0x000fe20007ffe0ff */
[-C--:B------:R-:W-:Y:S02]  /*15c20*/  FMUL.FTZ R56, R55, R50.reuse ;  /* 0x0000003237387220 */ /* 0x080fe40000410000 */
[----:B------:R-:W-:Y:S01]  /*15c30*/  MUFU.TANH R60, R60 ;  /* 0x0000003c003c7308 */ /* 0x000fe20000002400 */
[-C--:B------:R-:W-:Y:S02]  /*15c40*/  FMUL.FTZ R16, R16, R50.reuse ;  /* 0x0000003210107220 */ /* 0x080fe40000410000 */
[-C--:B------:R-:W-:Y:S02]  /*15c50*/  FMUL.FTZ R17, R17, R50.reuse ;  /* 0x0000003211117220 */ /* 0x080fe40000410000 */
[----:B------:R-:W-:-:S03]  /*15c60*/  FMUL.FTZ R18, R18, R50 ;  /* 0x0000003212127220 */ /* 0x000fc60000410000 */
[----:B------:R-:W3:Y:S01]  /*15c70*/  I2F R243, R224 ;  /* 0x000000e000f37306 */ /* 0x000ee20000201400 */
[-C--:B------:R-:W-:Y:S02]  /*15c80*/  FMUL.FTZ R19, R19, R50.reuse ;  /* 0x0000003213137220 */ /* 0x080fe40000410000 */
[----:B------:R-:W-:Y:S01]  /*15c90*/  FMUL.FTZ R40, R40, R50 ;  /* 0x0000003228287220 */ /* 0x000fe20000410000 */
[----:B------:R-:W-:-:S04]  /*15ca0*/  LOP3.LUT R174, R164, 0x10, R211, 0xfe, !PT ;  /* 0x00000010a4ae7812 */ /* 0x000fc800078efed3 */
[----:B------:R-:W4:Y:S01]  /*15cb0*/  MUFU.TANH R56, R56 ;  /* 0x0000003800387308 */ /* 0x000f220000002400 */
[----:B------:R-:W-:Y:S01]  /*15cc0*/  LOP3.LUT R176, R164, 0x8, R211, 0xfe, !PT ;  /* 0x00000008a4b07812 */ /* 0x000fe200078efed3 */
[-C--:B------:R-:W-:Y:S01]  /*15cd0*/  FMUL.FTZ R12, R12, R50.reuse ;  /* 0x000000320c0c7220 */ /* 0x080fe20000410000 */
[----:B------:R-:W-:Y:S01]  /*15ce0*/  IADD3 R220, R186, 0x11, RZ ;  /* 0x00000011badc7810 */ /* 0x000fe20007ffe0ff */
[----:B------:R-:W-:-:S04]  /*15cf0*/  FMUL.FTZ R13, R13, R50 ;  /* 0x000000320d0d7220 */ /* 0x000fc80000410000 */
[----:B------:R-:W-:Y:S01]  /*15d00*/  MUFU.TANH R39, R16 ;  /* 0x0000001000277308 */ /* 0x000fe20000002400 */
[----:B-1----:R-:W-:Y:S07]  /*15d10*/  HMMA.16816.F32.BF16 R8, R124, R20, R8 ;  /* 0x000000147c08723c */ /* 0x002fee0000041808 */
[----:B------:R-:W-:Y:S08]  /*15d20*/  MUFU.TANH R247, R17 ;  /* 0x0000001100f77308 */ /* 0x000ff00000002400 */
[----:B------:R-:W-:Y:S08]  /*15d30*/  MUFU.TANH R248, R18 ;  /* 0x0000001200f87308 */ /* 0x000ff00000002400 */
[----:B------:R1:W-:Y:S01]  /*15d40*/  MUFU.TANH R246, R19 ;  /* 0x0000001300f67308 */ /* 0x0003e20000002400 */
[----:B---3--:R-:W-:Y:S01]  /*15d50*/  FFMA.FTZ R20, R0, R243, R60 ;  /* 0x000000f300147223 */ /* 0x008fe2000001003c */
[----:B--2---:R-:W-:Y:S06]  /*15d60*/  HMMA.16816.F32.BF16 R156, R132, R4, R156 ;  /* 0x00000004849c723c */ /* 0x004fec000004189c */
[----:B------:R-:W-:Y:S01]  /*15d70*/  I2F R169, R174 ;  /* 0x000000ae00a97306 */ /* 0x000fe20000201400 */
[----:B-1----:R-:W1:Y:S07]  /*15d80*/  LDSM.16.M88.4 R16, [R190+0x8c00] ;  /* 0x008c0000be10783b */ /* 0x002e6e0000000200 */
[----:B------:R-:W2:Y:S01]  /*15d90*/  MUFU.TANH R40, R40 ;  /* 0x0000002800287308 */ /* 0x000ea20000002400 */
[----:B------:R-:W-:Y:S01]  /*15da0*/  IADD3 R222, R186, 0x9, RZ ;  /* 0x00000009bade7810 */ /* 0x000fe20007ffe0ff */
[----:B------:R-:W-:Y:S01]  /*15db0*/  FMUL.FTZ R60, R14, R50 ;  /* 0x000000320e3c7220 */ /* 0x000fe20000410000 */
[----:B------:R-:W-:Y:S01]  /*15dc0*/  ISETP.GE.AND P6, PT, R224, R48, PT ;  /* 0x00000030e000720c */ /* 0x000fe20003fc6270 */
[----:B------:R-:W-:-:S04]  /*15dd0*/  FMUL.FTZ R4, R15, R50 ;  /* 0x000000320f047220 */ /* 0x000fc80000410000 */
[----:B------:R-:W-:Y:S01]  /*15de0*/  I2F R223, R176 ;  /* 0x000000b000df7306 */ /* 0x000fe20000201400 */
[----:B------:R-:W-:-:S07]  /*15df0*/  LOP3.LUT R166, R164, 0x28, R211, 0xfe, !PT ;  /* 0x00000028a4a67812 */ /* 0x000fce00078efed3 */
[----:B------:R-:W-:Y:S01]  /*15e00*/  MUFU.TANH R59, R59 ;  /* 0x0000003b003b7308 */ /* 0x000fe20000002400 */
[----:B------:R-:W-:Y:S01]  /*15e10*/  FMUL.FTZ R28, R28, R50 ;  /* 0x000000321c1c7220 */ /* 0x000fe20000410000 */
[----:B------:R-:W-:-:S06]  /*15e20*/  FSEL R20, R20, -INF , !P6 ;  /* 0xff80000014147808 */ /* 0x000fcc0007000000 */
[----:B------:R-:W-:Y:S01]  /*15e30*/  I2F R241, R220 ;  /* 0x000000dc00f17306 */ /* 0x000fe20000201400 */
[----:B----4-:R-:W-:-:S07]  /*15e40*/  FFMA.FTZ R36, R0, R243, R56 ;  /* 0x000000f300247223 */ /* 0x010fce0000010038 */
[----:B------:R-:W3:Y:S01]  /*15e50*/  MUFU.TANH R66, R66 ;  /* 0x0000004200427308 */ /* 0x000ee20000002400 */
[----:B------:R-:W-:-:S07]  /*15e60*/  ISETP.GE.AND P6, PT, R224, R49, PT ;  /* 0x00000031e000720c */ /* 0x000fce0003fc6270 */
[----:B------:R-:W-:Y:S08]  /*15e70*/  MUFU.TANH R245, R12 ;  /* 0x0000000c00f57308 */ /* 0x000ff00000002400 */
[----:B------:R4:W-:Y:S01]  /*15e80*/  MUFU.TANH R244, R13 ;  /* 0x0000000d00f47308 */ /* 0x0009e20000002400 */
[----:B------:R-:W-:Y:S01]  /*15e90*/  LOP3.LUT R170, R164, 0x18, R211, 0xfe, !PT ;  /* 0x00000018a4aa7812 */ /* 0x000fe200078efed3 */
[----:B------:R-:W-:-:S06]  /*15ea0*/  FMUL.FTZ R30, R30, R50 ;  /* 0x000000321e1e7220 */ /* 0x000fcc0000410000 */
[----:B------:R-:W-:Y:S01]  /*15eb0*/  I2F R239, R222 ;  /* 0x000000de00ef7306 */ /* 0x000fe20000201400 */
[----:B----4-:R-:W4:Y:S07]  /*15ec0*/  LDSM.16.M88.4 R12, [R123+0x8800] ;  /* 0x008800007b0c783b */ /* 0x010f2e0000000200 */
[----:B------:R-:W5:Y:S01]  /*15ed0*/  MUFU.TANH R62, R62 ;  /* 0x0000003e003e7308 */ /* 0x000f620000002400 */
[----:B------:R-:W-:Y:S01]  /*15ee0*/  IADD3 R214, R186, 0x29, RZ ;  /* 0x00000029bad67810 */ /* 0x000fe20007ffe0ff */
[----:B------:R-:W-:-:S06]  /*15ef0*/  FMUL.FTZ R29, R29, R50 ;  /* 0x000000321d1d7220 */ /* 0x000fcc0000410000 */
[----:B------:R-:W1:Y:S01]  /*15f00*/  MUFU.TANH R42, R42 ;  /* 0x0000002a002a7308 */ /* 0x000e620000002400 */
[----:B------:R-:W-:Y:S01]  /*15f10*/  FSEL R36, R36, -INF , !P6 ;  /* 0xff80000024247808 */ /* 0x000fe20007000000 */
[----:B--2---:R-:W-:Y:S01]  /*15f20*/  FFMA.FTZ R40, R0, R169, R40 ;  /* 0x000000a900287223 */ /* 0x004fe20000010028 */
[----:B------:R-:W-:-:S05]  /*15f30*/  ISETP.GE.AND P6, PT, R174, R48, PT ;  /* 0x00000030ae00720c */ /* 0x000fca0003fc6270 */
[----:B------:R-:W2:Y:S01]  /*15f40*/  MUFU.TANH R67, R67 ;  /* 0x0000004300437308 */ /* 0x000ea20000002400 */
[----:B------:R-:W-:Y:S01]  /*15f50*/  LOP3.LUT R172, R164, 0x30, R211, 0xfe, !PT ;  /* 0x00000030a4ac7812 */ /* 0x000fe200078efed3 */
[----:B---3--:R-:W-:-:S06]  /*15f60*/  FFMA.FTZ R51, R0, R241, R66 ;  /* 0x000000f100337223 */ /* 0x008fcc0000010042 */
[----:B------:R-:W-:Y:S01]  /*15f70*/  I2F R225, R166 ;  /* 0x000000a600e17306 */ /* 0x000fe20000201400 */
[----:B------:R-:W-:Y:S01]  /*15f80*/  FSEL R40, R40, -INF , !P6 ;  /* 0xff80000028287808 */ /* 0x000fe20007000000 */
[----:B------:R-:W-:Y:S06]  /*15f90*/  HMMA.16816.F32.BF16 R152, R132, R6, R152 ;  /* 0x000000068498723c */ /* 0x000fec0000041898 */
[----:B------:R-:W-:Y:S01]  /*15fa0*/  MUFU.TANH R58, R58 ;  /* 0x0000003a003a7308 */ /* 0x000fe20000002400 */
[----:B------:R-:W-:-:S07]  /*15fb0*/  ISETP.GE.AND P1, PT, R176, R48, PT ;  /* 0x00000030b000720c */ /* 0x000fce0003f26270 */
[----:B------:R3:W1:Y:S01]  /*15fc0*/  MUFU.TANH R45, R28 ;  /* 0x0000001c002d7308 */ /* 0x0006620000002400 */
[----:B------:R-:W-:Y:S01]  /*15fd0*/  ISETP.GE.AND P6, PT, R220, R48, PT ;  /* 0x00000030dc00720c */ /* 0x000fe20003fc6270 */
[----:B------:R-:W-:-:S06]  /*15fe0*/  FMUL.FTZ R26, R26, R50 ;  /* 0x000000321a1a7220 */ /* 0x000fcc0000410000 */
[----:B------:R-:W1:Y:S01]  /*15ff0*/  I2F R171, R170 ;  /* 0x000000aa00ab7306 */ /* 0x000e620000201400 */
[----:B------:R-:W-:Y:S01]  /*16000*/  IADD3 R218, R186, 0x31, RZ ;  /* 0x00000031bada7810 */ /* 0x000fe20007ffe0ff */
[----:B------:R-:W-:-:S06]  /*16010*/  FMUL.FTZ R25, R25, R50 ;  /* 0x0000003219197220 */ /* 0x000fcc0000410000 */
[----:B------:R-:W1:Y:S01]  /*16020*/  MUFU.TANH R64, R64 ;  /* 0x0000004000407308 */ /* 0x000e620000002400 */
[----:B---3--:R-:W-:Y:S01]  /*16030*/  FFMA.FTZ R28, R0, R223, R63 ;  /* 0x000000df001c7223 */ /* 0x008fe2000001003f */
[----:B------:R-:W-:-:S06]  /*16040*/  ISETP.GE.AND P2, PT, R176, R49, PT ;  /* 0x00000031b000720c */ /* 0x000fcc0003f46270 */
[----:B------:R3:W-:Y:S01]  /*16050*/  MUFU.TANH R232, R30 ;  /* 0x0000001e00e87308 */ /* 0x0007e20000002400 */
[----:B-----5:R-:W-:Y:S01]  /*16060*/  FFMA.FTZ R21, R0, R239, R62 ;  /* 0x000000ef00157223 */ /* 0x020fe2000001003e */
[----:B------:R-:W-:-:S06]  /*16070*/  FSEL R28, R28, -INF , !P1 ;  /* 0xff8000001c1c7808 */ /* 0x000fcc0004800000 */
[----:B------:R-:W-:Y:S01]  /*16080*/  I2F R237, R214 ;  /* 0x000000d600ed7306 */ /* 0x000fe20000201400 */
[----:B------:R-:W-:Y:S01]  /*16090*/  FSEL R51, R51, -INF , !P6 ;  /* 0xff80000033337808 */ /* 0x000fe20007000000 */
[----:B-1----:R-:W-:-:S06]  /*160a0*/  FFMA.FTZ R42, R0, R241, R42 ;  /* 0x000000f1002a7223 */ /* 0x002fcc000001002a */
[----:B------:R-:W1:Y:S01]  /*160b0*/  MUFU.TANH R46, R29 ;  /* 0x0000001d002e7308 */ /* 0x000e620000002400 */
[----:B---3--:R-:W-:Y:S01]  /*160c0*/  FFMA.FTZ R30, R0, R223, R59 ;  /* 0x000000df001e7223 */ /* 0x008fe2000001003b */
[----:B------:R-:W-:-:S06]  /*160d0*/  ISETP.GE.AND P1, PT, R222, R48, PT ;  /* 0x00000030de00720c */ /* 0x000fcc0003f26270 */
[----:B------:R3:W-:Y:S01]  /*160e0*/  MUFU.TANH R59, R4 ;  /* 0x00000004003b7308 */ /* 0x0007e20000002400 */
[----:B------:R-:W-:Y:S01]  /*160f0*/  ISETP.GE.AND P6, PT, R220, R49, PT ;  /* 0x00000031dc00720c */ /* 0x000fe20003fc6270 */
[----:B--2---:R-:W-:Y:S01]  /*16100*/  FFMA.FTZ R44, R0, R169, R67 ;  /* 0x000000a9002c7223 */ /* 0x004fe20000010043 */
[----:B------:R-:W-:-:S05]  /*16110*/  LOP3.LUT R168, R164, 0x38, R211, 0xfe, !PT ;  /* 0x00000038a4a87812 */ /* 0x000fca00078efed3 */
[----:B------:R-:W2:Y:S01]  /*16120*/  I2F R173, R172 ;  /* 0x000000ac00ad7306 */ /* 0x000ea20000201400 */
[----:B------:R-:W-:Y:S01]  /*16130*/  FSEL R30, R30, -INF , !P2 ;  /* 0xff8000001e1e7808 */ /* 0x000fe20005000000 */
[----:B---3--:R-:W3:Y:S06]  /*16140*/  LDSM.16.M88.4 R4, [R123+0x8c00] ;  /* 0x008c00007b04783b */ /* 0x008eec0000000200 */
[----:B------:R-:W5:Y:S01]  /*16150*/  MUFU.TANH R240, R26 ;  /* 0x0000001a00f07308 */ /* 0x000f620000002400 */
[----:B------:R-:W-:Y:S01]  /*16160*/  ISETP.GE.AND P2, PT, R174, R49, PT ;  /* 0x00000031ae00720c */ /* 0x000fe20003f46270 */
[----:B------:R-:W-:Y:S01]  /*16170*/  HMMA.16816.F32.BF16 R136, R124, R22, R136 ;  /* 0x000000167c88723c */ /* 0x000fe20000041888 */
[----:B------:R-:W-:Y:S01]  /*16180*/  FMUL.FTZ R27, R27, R50 ;  /* 0x000000321b1b7220 */ /* 0x000fe20000410000 */
[----:B------:R-:W-:Y:S01]  /*16190*/  FSEL R21, R21, -INF , !P1 ;  /* 0xff80000015157808 */ /* 0x000fe20004800000 */
[----:B------:R-:W-:-:S03]  /*161a0*/  FFMA.FTZ R45, R0, R225, R45 ;  /* 0x000000e1002d7223 */ /* 0x000fc6000001002d */
[----:B------:R-:W-:Y:S01]  /*161b0*/  I2F R235, R218 ;  /* 0x000000da00eb7306 */ /* 0x000fe20000201400 */
[----:B------:R-:W-:Y:S01]  /*161c0*/  FFMA.FTZ R22, R0, R239, R58 ;  /* 0x000000ef00167223 */ /* 0x000fe2000001003a */
[----:B------:R-:W-:-:S06]  /*161d0*/  FSEL R42, R42, -INF , !P6 ;  /* 0xff8000002a2a7808 */ /* 0x000fcc0007000000 */
[----:B------:R-:W2:Y:S01]  /*161e0*/  MUFU.TANH R236, R25 ;  /* 0x0000001900ec7308 */ /* 0x000ea20000002400 */
[----:B------:R-:W-:Y:S02]  /*161f0*/  ISETP.GE.AND P1, PT, R222, R49, PT ;  /* 0x00000031de00720c */ /* 0x000fe40003f26270 */
[----:B------:R-:W-:Y:S01]  /*16200*/  IADD3 R230, R186, 0x39, RZ ;  /* 0x00000039bae67810 */ /* 0x000fe20007ffe0ff */
[-C--:B------:R-:W-:Y:S01]  /*16210*/  FFMA.FTZ R56, R0, R171.reuse, R65 ;  /* 0x000000ab00387223 */ /* 0x080fe20000010041 */
[----:B------:R-:W-:Y:S01]  /*16220*/  ISETP.GE.AND P6, PT, R166, R48, PT ;  /* 0x00000030a600720c */ /* 0x000fe20003fc6270 */
[----:B------:R-:W-:Y:S02]  /*16230*/  FFMA.FTZ R58, R0, R171, R64 ;  /* 0x000000ab003a7223 */ /* 0x000fe40000010040 */
[----:B------:R-:W-:Y:S01]  /*16240*/  I2F R167, R168 ;  /* 0x000000a800a77306 */ /* 0x000fe20000201400 */
[----:B------:R-:W-:Y:S01]  /*16250*/  FSEL R44, R44, -INF , !P2 ;  /* 0xff8000002c2c7808 */ /* 0x000fe20005000000 */
[----:B-1----:R-:W-:Y:S01]  /*16260*/  FFMA.FTZ R46, R0, R237, R46 ;  /* 0x000000ed002e7223 */ /* 0x002fe2000001002e */
[----:B------:R-:W-:-:S05]  /*16270*/  ISETP.GE.AND P2, PT, R170, R49, PT ;  /* 0x00000031aa00720c */ /* 0x000fca0003f46270 */
[----:B------:R-:W1:Y:S01]  /*16280*/  MUFU.TANH R37, R37 ;  /* 0x0000002500257308 */ /* 0x000e620000002400 */
[----:B------:R-:W-:Y:S01]  /*16290*/  FSEL R22, R22, -INF , !P1 ;  /* 0xff80000016167808 */ /* 0x000fe20004800000 */
[----:B------:R-:W-:Y:S01]  /*162a0*/  HMMA.16816.F32.BF16 R148, R132, R16, R148 ;  /* 0x000000108494723c */ /* 0x000fe20000041894 */
[----:B------:R-:W-:Y:S01]  /*162b0*/  FSEL R223, R45, -INF , !P6 ;  /* 0xff8000002ddf7808 */ /* 0x000fe20007000000 */
[----:B--2---:R-:W-:Y:S01]  /*162c0*/  FFMA.FTZ R238, R0, R173, R238 ;  /* 0x000000ad00ee7223 */ /* 0x004fe200000100ee */
[----:B------:R-:W-:-:S03]  /*162d0*/  ISETP.GE.AND P1, PT, R170, R48, PT ;  /* 0x00000030aa00720c */ /* 0x000fc60003f26270 */
[----:B------:R-:W-:Y:S01]  /*162e0*/  MUFU.TANH R242, R242 ;  /* 0x000000f200f27308 */ /* 0x000fe20000002400 */
[----:B------:R-:W-:Y:S01]  /*162f0*/  ISETP.GE.AND P6, PT, R214, R48, PT ;  /* 0x00000030d600720c */ /* 0x000fe20003fc6270 */
[----:B------:R-:W-:Y:S01]  /*16300*/  FFMA.FTZ R232, R0, R225, R232 ;  /* 0x000000e100e87223 */ /* 0x000fe200000100e8 */
[----:B------:R-:W-:-:S05]  /*16310*/  FSEL R58, R58, -INF , !P2 ;  /* 0xff8000003a3a7808 */ /* 0x000fca0005000000 */
[----:B------:R-:W-:Y:S01]  /*16320*/  MUFU.TANH R31, R31 ;  /* 0x0000001f001f7308 */ /* 0x000fe20000002400 */
[----:B------:R-:W-:Y:S01]  /*16330*/  ISETP.GE.AND P2, PT, R172, R48, PT ;  /* 0x00000030ac00720c */ /* 0x000fe20003f46270 */
[----:B------:R-:W-:Y:S01]  /*16340*/  FFMA.FTZ R47, R0, R237, R47 ;  /* 0x000000ed002f7223 */ /* 0x000fe2000001002f */
[----:B------:R-:W-:Y:S01]  /*16350*/  IADD3 R226, R186, 0x41, RZ ;  /* 0x00000041bae27810 */ /* 0x000fe20007ffe0ff */
[----:B------:R-:W-:Y:S01]  /*16360*/  HMMA.16816.F32.BF16 R144, R132, R18, R144 ;  /* 0x000000128490723c */ /* 0x000fe20000041890 */
[----:B------:R-:W-:-:S03]  /*16370*/  LOP3.LUT R161, R164, 0x40, R211, 0xfe, !PT ;  /* 0x00000040a4a17812 */ /* 0x000fc600078efed3 */
[----:B------:R-:W-:Y:S01]  /*16380*/  MUFU.TANH R38, R24 ;  /* 0x0000001800267308 */ /* 0x000fe20000002400 */
[----:B------:R-:W-:Y:S02]  /*16390*/  FSEL R56, R56, -INF , !P1 ;  /* 0xff80000038387808 */ /* 0x000fe40004800000 */
[C-C-:B------:R-:W-:Y:S01]  /*163a0*/  LOP3.LUT R162, R164.reuse, 0x48, R211.reuse, 0xfe, !PT ;  /* 0x00000048a4a27812 */ /* 0x140fe200078efed3 */
[C---:B----4-:R-:W-:Y:S01]  /*163b0*/  HMMA.16816.F32.BF16 R152, R124.reuse, R14, R152 ;  /* 0x0000000e7c98723c */ /* 0x050fe20000041898 */
[--C-:B------:R-:W-:Y:S01]  /*163c0*/  LOP3.LUT R160, R164, 0x50, R211.reuse, 0xfe, !PT ;  /* 0x00000050a4a07812 */ /* 0x100fe200078efed3 */
[-C--:B------:R-:W-:Y:S01]  /*163d0*/  FMUL.FTZ R8, R8, R50.reuse ;  /* 0x0000003208087220 */ /* 0x080fe20000410000 */
[----:B------:R-:W-:Y:S01]  /*163e0*/  IADD3 R128, R186, 0x49, RZ ;  /* 0x00000049ba807810 */ /* 0x000fe20007ffe0ff */
[----:B------:R-:W2:Y:S01]  /*163f0*/  MUFU.TANH R29, R27 ;  /* 0x0000001b001d7308 */ /* 0x000ea20000002400 */
[----:B------:R-:W-:Y:S01]  /*16400*/  FSEL R222, R46, -INF , !P6 ;  /* 0xff8000002ede7808 */ /* 0x000fe20007000000 */
[-C--:B------:R-:W-:Y:S01]  /*16410*/  FMUL.FTZ R9, R9, R50.reuse ;  /* 0x0000003209097220 */ /* 0x080fe20000410000 */
[-C--:B------:R-:W-:Y:S01]  /*16420*/  ISETP.GE.AND P1, PT, R166, R49.reuse, PT ;  /* 0x00000031a600720c */ /* 0x080fe20003f26270 */
[----:B------:R-:W-:Y:S01]  /*16430*/  HMMA.16816.F32.BF16 R156, R124, R12, R156 ;  /* 0x0000000c7c9c723c */ /* 0x000fe2000004189c */
[-C--:B------:R-:W-:Y:S01]  /*16440*/  FMUL.FTZ R10, R10, R50.reuse ;  /* 0x000000320a0a7220 */ /* 0x080fe20000410000 */
[----:B------:R-:W-:Y:S01]  /*16450*/  LOP3.LUT R184, R164, 0x58, R211, 0xfe, !PT ;  /* 0x00000058a4b87812 */ /* 0x000fe200078efed3 */
[----:B------:R-:W-:Y:S01]  /*16460*/  FMUL.FTZ R11, R11, R50 ;  /* 0x000000320b0b7220 */ /* 0x000fe20000410000 */
[----:B------:R-:W4:Y:S01]  /*16470*/  I2F R227, R230 ;  /* 0x000000e600e37306 */ /* 0x000f220000201400 */
[----:B------:R-:W-:Y:S01]  /*16480*/  ISETP.GE.AND P6, PT, R214, R49, PT ;  /* 0x00000031d600720c */ /* 0x000fe20003fc6270 */
[----:B-----5:R-:W-:Y:S01]  /*16490*/  FFMA.FTZ R214, R0, R173, R240 ;  /* 0x000000ad00d67223 */ /* 0x020fe200000100f0 */
[----:B------:R-:W-:Y:S01]  /*164a0*/  FSEL R173, R238, -INF , !P2 ;  /* 0xff800000eead7808 */ /* 0x000fe20005000000 */
[----:B------:R-:W-:Y:S01]  /*164b0*/  FFMA.FTZ R171, R0, R235, R236 ;  /* 0x000000eb00ab7223 */ /* 0x000fe200000100ec */
[----:B------:R-:W-:-:S02]  /*164c0*/  ISETP.GE.AND P2, PT, R218, R48, PT ;  /* 0x00000030da00720c */ /* 0x000fc40003f46270 */
[----:B------:R-:W-:Y:S01]  /*164d0*/  IADD3 R228, R186, 0x59, RZ ;  /* 0x00000059bae47810 */ /* 0x000fe20007ffe0ff */
[----:B------:R-:W5:Y:S01]  /*164e0*/  I2F R229, R226 ;  /* 0x000000e200e57306 */ /* 0x000f620000201400 */
[----:B------:R-:W-:Y:S01]  /*164f0*/  FSEL R232, R232, -INF , !P1 ;  /* 0xff800000e8e87808 */ /* 0x000fe20004800000 */
[----:B-1----:R-:W-:Y:S01]  /*16500*/  FFMA.FTZ R37, R0, R167, R37 ;  /* 0x000000a700257223 */ /* 0x002fe20000010025 */
[----:B------:R-:W-:Y:S02]  /*16510*/  ISETP.GE.AND P1, PT, R172, R49, PT ;  /* 0x00000031ac00720c */ /* 0x000fe40003f26270 */
[----:B------:R-:W-:Y:S02]  /*16520*/  IADD3 R234, R186, 0x51, RZ ;  /* 0x00000051baea7810 */ /* 0x000fe40007ffe0ff */
[----:B------:R-:W-:Y:S01]  /*16530*/  LOP3.LUT R175, R164, 0x68, R211, 0xfe, !PT ;  /* 0x00000068a4af7812 */ /* 0x000fe200078efed3 */
[----:B------:R1:W1:Y:S01]  /*16540*/  I2F R165, R161 ;  /* 0x000000a100a57306 */ /* 0x0002620000201400 */
[----:B------:R-:W-:-:S02]  /*16550*/  FSEL R224, R47, -INF , !P6 ;  /* 0xff8000002fe07808 */ /* 0x000fc40007000000 */
[--C-:B------:R-:W-:Y:S02]  /*16560*/  LOP3.LUT R182, R164, 0x60, R211.reuse, 0xfe, !PT ;  /* 0x00000060a4b67812 */ /* 0x100fe400078efed3 */
[C---:B------:R-:W-:Y:S02]  /*16570*/  IADD3 R140, R186.reuse, 0x69, RZ ;  /* 0x00000069ba8c7810 */ /* 0x040fe40007ffe0ff */
[----:B------:R-:W-:Y:S01]  /*16580*/  IADD3 R130, R186, 0x61, RZ ;  /* 0x00000061ba827810 */ /* 0x000fe20007ffe0ff */
[----:B------:R-:W-:Y:S01]  /*16590*/  MUFU.TANH R60, R60 ;  /* 0x0000003c003c7308 */ /* 0x000fe20000002400 */
[----:B------:R-:W-:Y:S02]  /*165a0*/  ISETP.GE.AND P6, PT, R168, R48, PT ;  /* 0x00000030a800720c */ /* 0x000fe40003fc6270 */
[----:B------:R-:W-:Y:S02]  /*165b0*/  IADD3 R142, R186, 0x71, RZ ;  /* 0x00000071ba8e7810 */ /* 0x000fe40007ffe0ff */
[----:B------:R-:W-:-:S02]  /*165c0*/  LOP3.LUT R178, R164, 0x70, R211, 0xfe, !PT ;  /* 0x00000070a4b27812 */ /* 0x000fc400078efed3 */
[----:B------:R-:W-:Y:S01]  /*165d0*/  LOP3.LUT R180, R164, 0x78, R211, 0xfe, !PT ;  /* 0x00000078a4b47812 */ /* 0x000fe200078efed3 */
[-C--:B------:R-:W-:Y:S01]  /*165e0*/  FMUL.FTZ R52, R52, R50.reuse ;  /* 0x0000003234347220 */ /* 0x080fe20000410000 */
[----:B------:R-:W-:Y:S01]  /*165f0*/  FSEL R171, R171, -INF , !P2 ;  /* 0xff800000abab7808 */ /* 0x000fe20005000000 */
[----:B--2---:R-:W-:Y:S01]  /*16600*/  FFMA.FTZ R29, R0, R235, R29 ;  /* 0x000000eb001d7223 */ /* 0x004fe2000001001d */
[----:B------:R-:W-:Y:S01]  /*16610*/  ISETP.GE.AND P2, PT, R218, R49, PT ;  /* 0x00000031da00720c */ /* 0x000fe20003f46270 */
[----:B------:R-:W-:Y:S01]  /*16620*/  FFMA.FTZ R218, R0, R167, R242 ;  /* 0x000000a700da7223 */ /* 0x000fe200000100f2 */
[----:B------:R-:W-:Y:S01]  /*16630*/  FSEL R214, R214, -INF , !P1 ;  /* 0xff800000d6d67808 */ /* 0x000fe20004800000 */
[----:B------:R-:W2:Y:S01]  /*16640*/  I2F R163, R162 ;  /* 0x000000a200a37306 */ /* 0x000ea20000201400 */
[----:B------:R-:W-:Y:S01]  /*16650*/  ISETP.GE.AND P1, PT, R168, R49, PT ;  /* 0x00000031a800720c */ /* 0x000fe20003f26270 */
[-C--:B----4-:R-:W-:Y:S01]  /*16660*/  FFMA.FTZ R31, R0, R227.reuse, R31 ;  /* 0x000000e3001f7223 */ /* 0x090fe2000001001f */
[----:B------:R-:W-:Y:S01]  /*16670*/  FSEL R169, R37, -INF , !P6 ;  /* 0xff80000025a97808 */ /* 0x000fe20007000000 */
[----:B------:R-:W-:Y:S01]  /*16680*/  FMUL.FTZ R32, R32, R50 ;  /* 0x0000003220207220 */ /* 0x000fe20000410000 */
[----:B------:R-:W-:Y:S01]  /*16690*/  ISETP.GE.AND P6, PT, R230, R48, PT ;  /* 0x00000030e600720c */ /* 0x000fe20003fc6270 */
[----:B------:R-:W-:Y:S01]  /*166a0*/  FMUL.FTZ R12, R136, R50 ;  /* 0x00000032880c7220 */ /* 0x000fe20000410000 */
[----:B------:R-:W-:Y:S01]  /*166b0*/  FSEL R220, R29, -INF , !P2 ;  /* 0xff8000001ddc7808 */ /* 0x000fe20005000000 */
[----:B------:R-:W-:Y:S01]  /*166c0*/  I2F R187, R160 ;  /* 0x000000a000bb7306 */ /* 0x000fe20000201400 */
[----:B------:R-:W-:Y:S01]  /*166d0*/  FSEL R218, R218, -INF , !P1 ;  /* 0xff800000dada7808 */ /* 0x000fe20004800000 */
[----:B------:R-:W-:Y:S01]  /*166e0*/  FFMA.FTZ R38, R0, R227, R38 ;  /* 0x000000e300267223 */ /* 0x000fe20000010026 */
[----:B------:R-:W-:-:S02]  /*166f0*/  ISETP.GE.AND P2, PT, R161, R48, PT ;  /* 0x00000030a100720c */ /* 0x000fc40003f46270 */
[----:B------:R-:W-:Y:S01]  /*16700*/  LOP3.LUT R183, R164, 0x20, R211, 0xfe, !PT ;  /* 0x00000020a4b77812 */ /* 0x000fe200078efed3 */
[-C--:B------:R-:W-:Y:S01]  /*16710*/  FMUL.FTZ R53, R54, R50.reuse ;  /* 0x0000003236357220 */ /* 0x080fe20000410000 */
[-C--:B------:R-:W-:Y:S01]  /*16720*/  ISETP.GE.AND P1, PT, R161, R49.reuse, PT ;  /* 0x00000031a100720c */ /* 0x080fe20003f26270 */
[----:B------:R-:W4:Y:S01]  /*16730*/  MUFU.TANH R23, R8 ;  /* 0x0000000800177308 */ /* 0x000f220000002400 */
[----:B-1----:R-:W-:Y:S01]  /*16740*/  FSEL R161, R31, -INF , !P6 ;  /* 0xff8000001fa17808 */ /* 0x002fe20007000000 */
[-C--:B------:R-:W-:Y:S01]  /*16750*/  FMUL.FTZ R33, R33, R50.reuse ;  /* 0x0000003221217220 */ /* 0x080fe20000410000 */
[----:B------:R-:W-:Y:S01]  /*16760*/  ISETP.GE.AND P6, PT, R230, R49, PT ;  /* 0x00000031e600720c */ /* 0x000fe20003fc6270 */
[-C--:B------:R-:W-:Y:S01]  /*16770*/  FMUL.FTZ R13, R137, R50.reuse ;  /* 0x00000032890d7220 */ /* 0x080fe20000410000 */
[----:B------:R-:W-:Y:S01]  /*16780*/  IADD3 R55, R186, 0x21, RZ ;  /* 0x00000021ba377810 */ /* 0x000fe20007ffe0ff */
[----:B------:R-:W-:Y:S02]  /*16790*/  FMUL.FTZ R34, R34, R50 ;  /* 0x0000003222227220 */ /* 0x000fe40000410000 */
[----:B------:R-:W-:Y:S01]  /*167a0*/  MUFU.TANH R41, R41 ;  /* 0x0000002900297308 */ /* 0x000fe20000002400 */
[----:B------:R-:W-:Y:S01]  /*167b0*/  FSEL R176, R38, -INF , !P6 ;  /* 0xff80000026b07808 */ /* 0x000fe20007000000 */
[----:B-----5:R-:W-:Y:S01]  /*167c0*/  FFMA.FTZ R167, R0, R229, R247 ;  /* 0x000000e500a77223 */ /* 0x020fe200000100f7 */
[----:B------:R-:W-:Y:S01]  /*167d0*/  LOP3.LUT R216, R164, 0x20, R211, 0xfe, !PT ;  /* 0x00000020a4d87812 */ /* 0x000fe200078efed3 */
[----:B------:R-:W-:-:S04]  /*167e0*/  DEPBAR.LE SB0, 0x0 ;  /* 0x000080000000791a */ /* 0x000fc80000000000 */
[----:B------:R-:W1:Y:S01]  /*167f0*/  I2F R129, R128 ;  /* 0x0000008000817306 */ /* 0x000e620000201400 */
[----:B------:R-:W-:Y:S01]  /*16800*/  FFMA.FTZ R39, R0, R165, R39 ;  /* 0x000000a500277223 */ /* 0x000fe20000010027 */
[----:B------:R-:W-:Y:S01]  /*16810*/  ISETP.GE.AND P6, PT, R226, R48, PT ;  /* 0x00000030e200720c */ /* 0x000fe20003fc6270 */
[----:B------:R-:W-:-:S05]  /*16820*/  FMUL.FTZ R16, R139, R50 ;  /* 0x000000328b107220 */ /* 0x000fca0000410000 */
[----:B------:R-:W-:Y:S01]  /*16830*/  MUFU.TANH R62, R9 ;  /* 0x00000009003e7308 */ /* 0x000fe20000002400 */
[----:B------:R-:W-:-:S07]  /*16840*/  FFMA.FTZ R170, R0, R165, R248 ;  /* 0x000000a500aa7223 */ /* 0x000fce00000100f8 */
[----:B------:R-:W-:Y:S01]  /*16850*/  MUFU.TANH R63, R10 ;  /* 0x0000000a003f7308 */ /* 0x000fe20000002400 */
[----:B------:R-:W-:-:S07]  /*16860*/  FSEL R167, R167, -INF , !P6 ;  /* 0xff800000a7a77808 */ /* 0x000fce0007000000 */
[----:B------:R3:W-:Y:S01]  /*16870*/  MUFU.TANH R65, R11 ;  /* 0x0000000b00417308 */ /* 0x0007e20000002400 */
[----:B------:R-:W-:-:S07]  /*16880*/  FFMA.FTZ R172, R0, R229, R246 ;  /* 0x000000e500ac7223 */ /* 0x000fce00000100f6 */
[----:B------:R-:W-:Y:S01]  /*16890*/  I2F R179, R184 ;  /* 0x000000b800b37306 */ /* 0x000fe20000201400 */
[----:B------:R-:W-:-:S07]  /*168a0*/  FSEL R168, R39, -INF , !P2 ;  /* 0xff80000027a87808 */ /* 0x000fce0005000000 */
[----:B------:R-:W5:Y:S01]  /*168b0*/  MUFU.TANH R12, R12 ;  /* 0x0000000c000c7308 */ /* 0x000f620000002400 */
[----:B---3--:R-:W-:Y:S01]  /*168c0*/  HMMA.16816.F32.BF16 R8, R124, R4, R148 ;  /* 0x000000047c08723c */ /* 0x008fe20000041894 */
[----:B------:R-:W-:Y:S01]  /*168d0*/  ISETP.GE.AND P6, PT, R226, R49, PT ;  /* 0x00000031e200720c */ /* 0x000fe20003fc6270 */
[----:B--2---:R-:W-:Y:S01]  /*168e0*/  FFMA.FTZ R165, R0, R163, R245 ;  /* 0x000000a300a57223 */ /* 0x004fe200000100f5 */
[----:B------:R-:W-:-:S04]  /*168f0*/  ISETP.GE.AND P2, PT, R162, R48, PT ;  /* 0x00000030a200720c */ /* 0x000fc80003f46270 */
[----:B------:R-:W-:Y:S01]  /*16900*/  I2F R231, R228 ;  /* 0x000000e400e77306 */ /* 0x000fe20000201400 */
[----:B------:R-:W-:Y:S01]  /*16910*/  HMMA.16816.F32.BF16 R4, R124, R6, R144 ;  /* 0x000000067c04723c */ /* 0x000fe20000041890 */
[----:B------:R-:W-:-:S06]  /*16920*/  FMUL.FTZ R29, R152, R50 ;  /* 0x00000032981d7220 */ /* 0x000fcc0000410000 */
[----:B------:R-:W2:Y:S01]  /*16930*/  MUFU.TANH R13, R13 ;  /* 0x0000000d000d7308 */ /* 0x000ea20000002400 */
[----:B------:R-:W-:Y:S01]  /*16940*/  FMUL.FTZ R14, R156, R50 ;  /* 0x000000329c0e7220 */ /* 0x000fe20000410000 */
[----:B------:R-:W-:Y:S01]  /*16950*/  FSEL R172, R172, -INF , !P6 ;  /* 0xff800000acac7808 */ /* 0x000fe20007000000 */
[----:B------:R-:W-:-:S05]  /*16960*/  FFMA.FTZ R60, R0, R163, R60 ;  /* 0x000000a3003c7223 */ /* 0x000fca000001003c */
[----:B------:R-:W3:Y:S01]  /*16970*/  I2F R233, R234 ;  /* 0x000000ea00e97306 */ /* 0x000ee20000201400 */
[----:B----4-:R-:W-:Y:S01]  /*16980*/  FFMA.FTZ R23, R0, R187, R23 ;  /* 0x000000bb00177223 */ /* 0x010fe20000010017 */
[----:B------:R-:W-:Y:S01]  /*16990*/  ISETP.GE.AND P6, PT, R160, R48, PT ;  /* 0x00000030a000720c */ /* 0x000fe20003fc6270 */
[----:B-1----:R-:W-:Y:S01]  /*169a0*/  FFMA.FTZ R163, R0, R129, R244 ;  /* 0x0000008100a37223 */ /* 0x002fe200000100f4 */
[----:B------:R-:W-:-:S04]  /*169b0*/  FSEL R165, R165, -INF , !P2 ;  /* 0xff800000a5a57808 */ /* 0x000fc80005000000 */
[----:B------:R-:W1:Y:S01]  /*169c0*/  MUFU.TANH R16, R16 ;  /* 0x0000001000107308 */ /* 0x000e620000002400 */
[----:B------:R-:W-:Y:S01]  /*169d0*/  ISETP.GE.AND P2, PT, R128, R48, PT ;  /* 0x000000308000720c */ /* 0x000fe20003f46270 */
[-C--:B------:R-:W-:Y:S02]  /*169e0*/  FMUL.FTZ R31, R153, R50.reuse ;  /* 0x00000032991f7220 */ /* 0x080fe40000410000 */
[-C--:B------:R-:W-:Y:S01]  /*169f0*/  FMUL.FTZ R15, R157, R50.reuse ;  /* 0x000000329d0f7220 */ /* 0x080fe20000410000 */
[----:B------:R-:W-:Y:S01]  /*16a00*/  FSEL R157, R23, -INF , !P6 ;  /* 0xff800000179d7808 */ /* 0x000fe20007000000 */
[----:B------:R-:W-:Y:S02]  /*16a10*/  FMUL.FTZ R17, R138, R50 ;  /* 0x000000328a117220 */ /* 0x000fe40000410000 */
[----:B------:R-:W-:Y:S01]  /*16a20*/  I2F R215, R175 ;  /* 0x000000af00d77306 */ /* 0x000fe20000201400 */
[C---:B-----5:R-:W-:Y:S01]  /*16a30*/  FFMA.FTZ R12, R0.reuse, R179, R12 ;  /* 0x000000b3000c7223 */ /* 0x060fe2000001000c */
[----:B------:R-:W-:Y:S01]  /*16a40*/  FSEL R163, R163, -INF , !P2 ;  /* 0xff800000a3a37808 */ /* 0x000fe20005000000 */
[----:B------:R-:W-:Y:S01]  /*16a50*/  FFMA.FTZ R59, R0, R129, R59 ;  /* 0x00000081003b7223 */ /* 0x000fe2000001003b */
[----:B------:R-:W-:-:S04]  /*16a60*/  ISETP.GE.AND P6, PT, R184, R48, PT ;  /* 0x00000030b800720c */ /* 0x000fc80003fc6270 */
[----:B------:R-:W4:Y:S01]  /*16a70*/  MUFU.TANH R29, R29 ;  /* 0x0000001d001d7308 */ /* 0x000f220000002400 */
[----:B------:R-:W-:Y:S01]  /*16a80*/  ISETP.GE.AND P2, PT, R128, R49, PT ;  /* 0x000000318000720c */ /* 0x000fe20003f46270 */
[----:B------:R-:W-:Y:S01]  /*16a90*/  FMUL.FTZ R18, R159, R50 ;  /* 0x000000329f127220 */ /* 0x000fe20000410000 */
[----:B------:R-:W-:-:S05]  /*16aa0*/  FSEL R153, R12, -INF , !P6 ;  /* 0xff8000000c997808 */ /* 0x000fca0007000000 */
[----:B------:R-:W-:Y:S01]  /*16ab0*/  I2F R185, R182 ;  /* 0x000000b600b97306 */ /* 0x000fe20000201400 */
[-C--:B------:R-:W-:Y:S01]  /*16ac0*/  FMUL.FTZ R19, R158, R50.reuse ;  /* 0x000000329e137220 */ /* 0x080fe20000410000 */
[----:B------:R-:W-:Y:S01]  /*16ad0*/  FSEL R166, R59, -INF , !P2 ;  /* 0xff8000003ba67808 */ /* 0x000fe20005000000 */
[----:B------:R-:W-:-:S05]  /*16ae0*/  FMUL.FTZ R38, R155, R50 ;  /* 0x000000329b267220 */ /* 0x000fca0000410000 */
[----:B------:R-:W5:Y:S01]  /*16af0*/  MUFU.TANH R14, R14 ;  /* 0x0000000e000e7308 */ /* 0x000f620000002400 */
[----:B--2---:R-:W-:Y:S01]  /*16b00*/  FFMA.FTZ R13, R0, R231, R13 ;  /* 0x000000e7000d7223 */ /* 0x004fe2000001000d */
[-C--:B------:R-:W-:Y:S01]  /*16b10*/  ISETP.GE.AND P6, PT, R228, R48.reuse, PT ;  /* 0x00000030e400720c */ /* 0x080fe20003fc6270 */
[----:B---3--:R-:W-:Y:S01]  /*16b20*/  FFMA.FTZ R62, R0, R233, R62 ;  /* 0x000000e9003e7223 */ /* 0x008fe2000001003e */
[----:B------:R-:W-:-:S04]  /*16b30*/  ISETP.GE.AND P2, PT, R234, R48, PT ;  /* 0x00000030ea00720c */ /* 0x000fc80003f46270 */
[----:B------:R-:W-:Y:S01]  /*16b40*/  I2F R141, R140 ;  /* 0x0000008c008d7306 */ /* 0x000fe20000201400 */
[-C--:B------:R-:W-:Y:S01]  /*16b50*/  FMUL.FTZ R9, R9, R50.reuse ;  /* 0x0000003209097220 */ /* 0x080fe20000410000 */
[----:B------:R-:W-:Y:S01]  /*16b60*/  FSEL R170, R170, -INF , !P1 ;  /* 0xff800000aaaa7808 */ /* 0x000fe20004800000 */
[----:B------:R-:W-:-:S05]  /*16b70*/  FMUL.FTZ R8, R8, R50 ;  /* 0x0000003208087220 */ /* 0x000fca0000410000 */
[----:B------:R-:W2:Y:S01]  /*16b80*/  MUFU.TANH R31, R31 ;  /* 0x0000001f001f7308 */ /* 0x000ea20000002400 */
[----:B------:R-:W-:Y:S01]  /*16b90*/  ISETP.GE.AND P1, PT, R162, R49, PT ;  /* 0x00000031a200720c */ /* 0x000fe20003f26270 */
[----:B------:R-:W-:Y:S01]  /*16ba0*/  FMUL.FTZ R37, R154, R50 ;  /* 0x000000329a257220 */ /* 0x000fe20000410000 */
[----:B------:R-:W-:-:S05]  /*16bb0*/  FSEL R151, R13, -INF , !P6 ;  /* 0xff8000000d977808 */ /* 0x000fca0007000000 */
[----:B------:R-:W-:Y:S01]  /*16bc0*/  I2F R131, R130 ;  /* 0x0000008200837306 */ /* 0x000fe20000201400 */
[----:B-1----:R-:W-:Y:S01]  /*16bd0*/  FFMA.FTZ R16, R0, R231, R16 ;  /* 0x000000e700107223 */ /* 0x002fe20000010010 */
[----:B------:R-:W-:-:S06]  /*16be0*/  FSEL R155, R62, -INF , !P2 ;  /* 0xff8000003e9b7808 */ /* 0x000fcc0005000000 */
[----:B------:R-:W1:Y:S01]  /*16bf0*/  MUFU.TANH R15, R15 ;  /* 0x0000000f000f7308 */ /* 0x000e620000002400 */
[----:B------:R-:W-:Y:S01]  /*16c00*/  FFMA.FTZ R65, R0, R233, R65 ;  /* 0x000000e900417223 */ /* 0x000fe20000010041 */
[----:B------:R-:W-:-:S06]  /*16c10*/  ISETP.GE.AND P6, PT, R228, R49, PT ;  /* 0x00000031e400720c */ /* 0x000fcc0003fc6270 */
[----:B------:R-:W3:Y:S01]  /*16c20*/  MUFU.TANH R17, R17 ;  /* 0x0000001100117308 */ /* 0x000ee20000002400 */
[----:B------:R-:W-:Y:S01]  /*16c30*/  ISETP.GE.AND P2, PT, R234, R49, PT ;  /* 0x00000031ea00720c */ /* 0x000fe20003f46270 */
[----:B------:R-:W-:Y:S01]  /*16c40*/  FMUL.FTZ R6, R6, R50 ;  /* 0x0000003206067220 */ /* 0x000fe20000410000 */
[----:B------:R-:W-:-:S05]  /*16c50*/  FSEL R174, R60, -INF , !P1 ;  /* 0xff8000003cae7808 */ /* 0x000fca0004800000 */
[----:B------:R-:W1:Y:S01]  /*16c60*/  MUFU.TANH R23, R38 ;  /* 0x0000002600177308 */ /* 0x000e620000002400 */
[----:B------:R-:W-:Y:S01]  /*16c70*/  ISETP.GE.AND P1, PT, R160, R49, PT ;  /* 0x00000031a000720c */ /* 0x000fe20003f26270 */
[----:B------:R-:W-:Y:S01]  /*16c80*/  FMUL.FTZ R10, R10, R50 ;  /* 0x000000320a0a7220 */ /* 0x000fe20000410000 */
[----:B------:R-:W-:-:S05]  /*16c90*/  FSEL R156, R16, -INF , !P6 ;  /* 0xff800000109c7808 */ /* 0x000fca0007000000 */
[----:B------:R-:W1:Y:S01]  /*16ca0*/  MUFU.TANH R18, R18 ;  /* 0x0000001200127308 */ /* 0x000e620000002400 */
[C---:B----4-:R-:W-:Y:S01]  /*16cb0*/  FFMA.FTZ R29, R0.reuse, R215, R29 ;  /* 0x000000d7001d7223 */ /* 0x050fe2000001001d */
[----:B------:R-:W-:Y:S01]  /*16cc0*/  FSEL R160, R65, -INF , !P2 ;  /* 0xff80000041a07808 */ /* 0x000fe20005000000 */
[----:B-----5:R-:W-:-:S05]  /*16cd0*/  FFMA.FTZ R14, R0, R185, R14 ;  /* 0x000000b9000e7223 */ /* 0x020fca000001000e */
[----:B------:R-:W4:Y:S01]  /*16ce0*/  MUFU.TANH R19, R19 ;  /* 0x0000001300137308 */ /* 0x000f220000002400 */
[-C--:B------:R-:W-:Y:S01]  /*16cf0*/  ISETP.GE.AND P6, PT, R175, R48.reuse, PT ;  /* 0x00000030af00720c */ /* 0x080fe20003fc6270 */
[----:B------:R-:W-:Y:S01]  /*16d00*/  FFMA.FTZ R63, R0, R187, R63 ;  /* 0x000000bb003f7223 */ /* 0x000fe2000001003f */
[----:B------:R-:W-:-:S05]  /*16d10*/  ISETP.GE.AND P2, PT, R182, R48, PT ;  /* 0x00000030b600720c */ /* 0x000fca0003f46270 */
[----:B------:R-:W-:Y:S01]  /*16d20*/  I2F R143, R142 ;  /* 0x0000008e008f7306 */ /* 0x000fe20000201400 */
[----:B------:R-:W-:Y:S01]  /*16d30*/  FMUL.FTZ R4, R4, R50 ;  /* 0x0000003204047220 */ /* 0x000fe20000410000 */
[----:B------:R-:W-:-:S06]  /*16d40*/  FSEL R147, R29, -INF , !P6 ;  /* 0xff8000001d937808 */ /* 0x000fcc0007000000 */
[----:B------:R-:W5:Y:S01]  /*16d50*/  MUFU.TANH R9, R9 ;  /* 0x0000000900097308 */ /* 0x000f620000002400 */
[----:B--2---:R-:W-:Y:S01]  /*16d60*/  FFMA.FTZ R31, R0, R141, R31 ;  /* 0x0000008d001f7223 */ /* 0x004fe2000001001f */
[----:B------:R-:W-:-:S06]  /*16d70*/  FSEL R149, R14, -INF , !P2 ;  /* 0xff8000000e957808 */ /* 0x000fcc0005000000 */
[----:B------:R-:W-:Y:S01]  /*16d80*/  I2F R177, R178 ;  /* 0x000000b200b17306 */ /* 0x000fe20000201400 */
[----:B-1----:R-:W-:Y:S01]  /*16d90*/  FFMA.FTZ R15, R0, R131, R15 ;  /* 0x00000083000f7223 */ /* 0x002fe2000001000f */
[----:B------:R-:W-:-:S06]  /*16da0*/  ISETP.GE.AND P6, PT, R140, R48, PT ;  /* 0x000000308c00720c */ /* 0x000fcc0003fc6270 */
[----:B------:R-:W1:Y:S01]  /*16db0*/  MUFU.TANH R8, R8 ;  /* 0x0000000800087308 */ /* 0x000e620000002400 */
[----:B------:R-:W-:Y:S01]  /*16dc0*/  FMUL.FTZ R11, R11, R50 ;  /* 0x000000320b0b7220 */ /* 0x000fe20000410000 */
[----:B------:R-:W-:-:S06]  /*16dd0*/  FSEL R162, R63, -INF , !P1 ;  /* 0xff8000003fa27808 */ /* 0x000fcc0004800000 */
[----:B------:R-:W2:Y:S01]  /*16de0*/  MUFU.TANH R37, R37 ;  /* 0x0000002500257308 */ /* 0x000ea20000002400 */
[----:B---3--:R-:W-:Y:S01]  /*16df0*/  FFMA.FTZ R17, R0, R179, R17 ;  /* 0x000000b300117223 */ /* 0x008fe20000010011 */
[----:B------:R-:W-:Y:S02]  /*16e00*/  ISETP.GE.AND P2, PT, R130, R48, PT ;  /* 0x000000308200720c */ /* 0x000fe40003f46270 */
[----:B------:R-:W-:-:S04]  /*16e10*/  ISETP.GE.AND P1, PT, R184, R49, PT ;  /* 0x00000031b800720c */ /* 0x000fc80003f26270 */
[----:B------:R-:W-:Y:S01]  /*16e20*/  I2F R181, R180 ;  /* 0x000000b400b57306 */ /* 0x000fe20000201400 */
[----:B------:R-:W-:Y:S01]  /*16e30*/  FFMA.FTZ R23, R0, R141, R23 ;  /* 0x0000008d00177223 */ /* 0x000fe20000010017 */
[----:B------:R-:W-:-:S06]  /*16e40*/  FSEL R145, R31, -INF , !P6 ;  /* 0xff8000001f917808 */ /* 0x000fcc0007000000 */
[----:B------:R-:W3:Y:S01]  /*16e50*/  MUFU.TANH R6, R6 ;  /* 0x0000000600067308 */ /* 0x000ee20000002400 */
[----:B------:R-:W-:Y:S01]  /*16e60*/  FSEL R148, R15, -INF , !P2 ;  /* 0xff8000000f947808 */ /* 0x000fe20005000000 */
[----:B------:R-:W-:Y:S01]  /*16e70*/  FFMA.FTZ R18, R0, R131, R18 ;  /* 0x0000008300127223 */ /* 0x000fe20000010012 */
[----:B------:R-:W-:-:S05]  /*16e80*/  ISETP.GE.AND P6, PT, R140, R49, PT ;  /* 0x000000318c00720c */ /* 0x000fca0003fc6270 */
[----:B------:R-:W2:Y:S01]  /*16e90*/  MUFU.TANH R10, R10 ;  /* 0x0000000a000a7308 */ /* 0x000ea20000002400 */
[----:B------:R-:W-:Y:S01]  /*16ea0*/  FSEL R158, R17, -INF , !P1 ;  /* 0xff800000119e7808 */ /* 0x000fe20004800000 */
[----:B----4-:R-:W-:Y:S01]  /*16eb0*/  FFMA.FTZ R19, R0, R185, R19 ;  /* 0x000000b900137223 */ /* 0x010fe20000010013 */
[-C--:B------:R-:W-:Y:S02]  /*16ec0*/  ISETP.GE.AND P2, PT, R130, R49.reuse, PT ;  /* 0x000000318200720c */ /* 0x080fe40003f46270 */
[----:B------:R-:W-:-:S03]  /*16ed0*/  ISETP.GE.AND P1, PT, R182, R49, PT ;  /* 0x00000031b600720c */ /* 0x000fc60003f26270 */
[----:B------:R-:W4:Y:S01]  /*16ee0*/  MUFU.TANH R4, R4 ;  /* 0x0000000400047308 */ /* 0x000f220000002400 */
[----:B------:R-:W-:Y:S01]  /*16ef0*/  FSEL R146, R23, -INF , !P6 ;  /* 0xff80000017927808 */ /* 0x000fe20007000000 */
[----:B-----5:R-:W-:Y:S01]  /*16f00*/  FFMA.FTZ R9, R0, R143, R9 ;  /* 0x0000008f00097223 */ /* 0x020fe20000010009 */
[----:B------:R-:W-:Y:S01]  /*16f10*/  FSEL R152, R18, -INF , !P2 ;  /* 0xff80000012987808 */ /* 0x000fe20005000000 */
[----:B-1----:R-:W-:-:S04]  /*16f20*/  FFMA.FTZ R8, R0, R177, R8 ;  /* 0x000000b100087223 */ /* 0x002fc80000010008 */
[----:B------:R-:W1:Y:S01]  /*16f30*/  MUFU.TANH R11, R11 ;  /* 0x0000000b000b7308 */ /* 0x000e620000002400 */
[-C--:B------:R-:W-:Y:S01]  /*16f40*/  ISETP.GE.AND P6, PT, R142, R48.reuse, PT ;  /* 0x000000308e00720c */ /* 0x080fe20003fc6270 */
[----:B--2---:R-:W-:Y:S01]  /*16f50*/  FFMA.FTZ R37, R0, R215, R37 ;  /* 0x000000d700257223 */ /* 0x004fe20000010025 */
[----:B------:R-:W-:Y:S02]  /*16f60*/  FSEL R154, R19, -INF , !P1 ;  /* 0xff800000139a7808 */ /* 0x000fe40004800000 */
[----:B------:R-:W-:Y:S02]  /*16f70*/  ISETP.GE.AND P2, PT, R178, R48, PT ;  /* 0x00000030b200720c */ /* 0x000fe40003f46270 */
[----:B------:R-:W-:Y:S01]  /*16f80*/  IADD3 R54, R186, 0x19, RZ ;  /* 0x00000019ba367810 */ /* 0x000fe20007ffe0ff */
[----:B------:R-:W-:Y:S01]  /*16f90*/  I2F R217, R183 ;  /* 0x000000b700d97306 */ /* 0x000fe20000201400 */
[----:B------:R-:W-:Y:S01]  /*16fa0*/  ISETP.GE.AND P1, PT, R175, R49, PT ;  /* 0x00000031af00720c */ /* 0x000fe20003f26270 */
[----:B---3--:R-:W-:Y:S01]  /*16fb0*/  FFMA.FTZ R6, R0, R181, R6 ;  /* 0x000000b500067223 */ /* 0x008fe20000010006 */
[----:B------:R-:W-:Y:S01]  /*16fc0*/  FSEL R129, R9, -INF , !P6 ;  /* 0xff80000009817808 */ /* 0x000fe20007000000 */
[----:B------:R-:W-:-:S04]  /*16fd0*/  FMUL.FTZ R5, R5, R50 ;  /* 0x0000003205057220 */ /* 0x000fc80000410000 */
[----:B------:R-:W-:Y:S01]  /*16fe0*/  I2F R221, R186 ;  /* 0x000000ba00dd7306 */ /* 0x000fe20000201400 */
[----:B------:R-:W-:Y:S01]  /*16ff0*/  FSEL R125, R8, -INF , !P2 ;  /* 0xff800000087d7808 */ /* 0x000fe20005000000 */
[----:B------:R-:W-:Y:S01]  /*17000*/  FFMA.FTZ R10, R0, R177, R10 ;  /* 0x000000b1000a7223 */ /* 0x000fe2000001000a */
[----:B------:R-:W-:-:S05]  /*17010*/  ISETP.GE.AND P6, PT, R180, R49, PT ;  /* 0x00000031b400720c */ /* 0x000fca0003fc6270 */
[----:B------:R-:W-:Y:S01]  /*17020*/  MUFU.TANH R52, R52 ;  /* 0x0000003400347308 */ /* 0x000fe20000002400 */
[----:B------:R-:W-:-:S07]  /*17030*/  FSEL R150, R37, -INF , !P1 ;  /* 0xff80000025967808 */ /* 0x000fce0004800000 */
[----:B------:R-:W2:Y:S01]  /*17040*/  MUFU.TANH R32, R32 ;  /* 0x0000002000207308 */ /* 0x000ea20000002400 */
[----:B------:R-:W-:Y:S02]  /*17050*/  IADD3 R24, R186, 0x79, RZ ;  /* 0x00000079ba187810 */ /* 0x000fe40007ffe0ff */
[----:B------:R-:W-:Y:S01]  /*17060*/  ISETP.GE.AND P1, PT, R178, R49, PT ;  /* 0x00000031b200720c */ /* 0x000fe20003f26270 */
[----:B------:R-:W-:Y:S01]  /*17070*/  FMUL.FTZ R7, R7, R50 ;  /* 0x0000003207077220 */ /* 0x000fe20000410000 */
[----:B------:R-:W-:-:S03]  /*17080*/  FSEL R126, R6, -INF , !P6 ;  /* 0xff800000067e7808 */ /* 0x000fc60007000000 */
[----:B------:R-:W3:Y:S01]  /*17090*/  I2F R61, R54 ;  /* 0x00000036003d7306 */ /* 0x000ee20000201400 */
[----:B------:R-:W-:Y:S01]  /*170a0*/  FMUL.FTZ R6, R35, R50 ;  /* 0x0000003223067220 */ /* 0x000fe20000410000 */
[----:B------:R-:W-:Y:S01]  /*170b0*/  FSEL R124, R10, -INF , !P1 ;  /* 0xff8000000a7c7808 */ /* 0x000fe20004800000 */
[----:B----4-:R-:W-:-:S05]  /*170c0*/  FFMA.FTZ R4, R0, R181, R4 ;  /* 0x000000b500047223 */ /* 0x010fca0000010004 */
[----:B------:R-:W-:Y:S01]  /*170d0*/  I2F R57, R55 ;  /* 0x0000003700397306 */ /* 0x000fe20000201400 */
[----:B-1----:R-:W-:Y:S01]  /*170e0*/  FFMA.FTZ R11, R0, R143, R11 ;  /* 0x0000008f000b7223 */ /* 0x002fe2000001000b */
[----:B------:R-:W-:-:S06]  /*170f0*/  ISETP.GE.AND P1, PT, R180, R48, PT ;  /* 0x00000030b400720c */ /* 0x000fcc0003f26270 */
[----:B------:R-:W1:Y:S01]  /*17100*/  MUFU.TANH R8, R33 ;  /* 0x0000002100087308 */ /* 0x000e620000002400 */
[----:B------:R-:W-:Y:S01]  /*17110*/  ISETP.GE.AND P2, PT, R142, R49, PT ;  /* 0x000000318e00720c */ /* 0x000fe20003f46270 */
[----:B--2---:R-:W-:Y:S01]  /*17120*/  FFMA.FTZ R32, R0, R217, R32 ;  /* 0x000000d900207223 */ /* 0x004fe20000010020 */
[----:B------:R-:W-:-:S05]  /*17130*/  FSEL R128, R4, -INF , !P1 ;  /* 0xff80000004807808 */ /* 0x000fca0004800000 */
[----:B------:R-:W2:Y:S01]  /*17140*/  MUFU.TANH R53, R53 ;  /* 0x0000003500357308 */ /* 0x000ea20000002400 */
[----:B------:R-:W-:Y:S01]  /*17150*/  FSEL R127, R11, -INF , !P2 ;  /* 0xff8000000b7f7808 */ /* 0x000fe20005000000 */
[----:B------:R-:W-:-:S06]  /*17160*/  FFMA.FTZ R4, R0, R221, R52 ;  /* 0x000000dd00047223 */ /* 0x000fcc0000010034 */
[----:B------:R-:W-:Y:S01]  /*17170*/  MUFU.TANH R43, R43 ;  /* 0x0000002b002b7308 */ /* 0x000fe20000002400 */
[----:B------:R-:W-:-:S07]  /*17180*/  ISETP.GE.AND P2, PT, R183, R48, PT ;  /* 0x00000030b700720c */ /* 0x000fce0003f46270 */
[----:B------:R-:W-:Y:S01]  /*17190*/  I2F R25, R24 ;  /* 0x0000001800197306 */ /* 0x000fe20000201400 */
[----:B------:R-:W-:-:S07]  /*171a0*/  ISETP.GE.AND P1, PT, R186, R48, PT ;  /* 0x00000030ba00720c */ /* 0x000fce0003f26270 */
[----:B------:R-:W-:Y:S08]  /*171b0*/  I2F R26, R54 ;  /* 0x00000036001a7306 */ /* 0x000ff00000201400 */
[----:B------:R-:W4:Y:S01]  /*171c0*/  MUFU.TANH R5, R5 ;  /* 0x0000000500057308 */ /* 0x000f220000002400 */
[----:B---3--:R-:W-:Y:S01]  /*171d0*/  FFMA.FTZ R41, R0, R61, R41 ;  /* 0x0000003d00297223 */ /* 0x008fe20000010029 */
[----:B------:R-:W-:-:S06]  /*171e0*/  FSEL R159, R32, -INF , !P2 ;  /* 0xff800000209f7808 */ /* 0x000fcc0005000000 */
[----:B------:R-:W-:Y:S01]  /*171f0*/  I2F R219, R216 ;  /* 0x000000d800db7306 */ /* 0x000fe20000201400 */
[----:B------:R-:W-:Y:S01]  /*17200*/  FSEL R4, R4, -INF , !P1 ;  /* 0xff80000004047808 */ /* 0x000fe20004800000 */
[----:B-1----:R-:W-:-:S06]  /*17210*/  FFMA.FTZ R8, R0, R57, R8 ;  /* 0x0000003900087223 */ /* 0x002fcc0000010008 */
[----:B------:R-:W-:Y:S01]  /*17220*/  I2F R27, R55 ;  /* 0x00000037001b7306 */ /* 0x000fe20000201400 */
[----:B------:R-:W-:-:S07]  /*17230*/  ISETP.GE.AND P2, PT, R54, R48, PT ;  /* 0x000000303600720c */ /* 0x000fce0003f46270 */
[----:B------:R-:W-:Y:S01]  /*17240*/  MUFU.TANH R9, R34 ;  /* 0x0000002200097308 */ /* 0x000fe20000002400 */
[----:B------:R-:W-:-:S07]  /*17250*/  ISETP.GE.AND P1, PT, R55, R48, PT ;  /* 0x000000303700720c */ /* 0x000fce0003f26270 */
[----:B------:R-:W1:Y:S08]  /*17260*/  MUFU.TANH R6, R6 ;  /* 0x0000000600067308 */ /* 0x000e700000002400 */
[----:B------:R-:W3:Y:S01]  /*17270*/  MUFU.TANH R7, R7 ;  /* 0x0000000700077308 */ /* 0x000ee20000002400 */
[----:B------:R-:W-:Y:S01]  /*17280*/  FSEL R52, R41, -INF , !P2 ;  /* 0xff80000029347808 */ /* 0x000fe20005000000 */
[----:B--2---:R-:W-:Y:S01]  /*17290*/  FFMA.FTZ R53, R0, R221, R53 ;  /* 0x000000dd00357223 */ /* 0x004fe20000010035 */
[----:B------:R-:W-:Y:S01]  /*172a0*/  FSEL R175, R8, -INF , !P1 ;  /* 0xff80000008af7808 */ /* 0x000fe20004800000 */
[----:B----4-:R-:W-:Y:S01]  /*172b0*/  FFMA.FTZ R5, R0, R25, R5 ;  /* 0x0000001900057223 */ /* 0x010fe20000010005 */
[----:B------:R-:W-:Y:S01]  /*172c0*/  ISETP.GE.AND P6, PT, R186, R49, PT ;  /* 0x00000031ba00720c */ /* 0x000fe20003fc6270 */
[----:B------:R-:W-:Y:S01]  /*172d0*/  FFMA.FTZ R26, R0, R26, R43 ;  /* 0x0000001a001a7223 */ /* 0x000fe2000001002b */
[----:B------:R-:W-:-:S02]  /*172e0*/  ISETP.GE.AND P2, PT, R24, R48, PT ;  /* 0x000000301800720c */ /* 0x000fc40003f46270 */
[----:B------:R-:W-:Y:S01]  /*172f0*/  ISETP.GE.AND P1, PT, R54, R49, PT ;  /* 0x000000313600720c */ /* 0x000fe20003f26270 */
[C---:B-1----:R-:W-:Y:S01]  /*17300*/  FFMA.FTZ R6, R0.reuse, R27, R6 ;  /* 0x0000001b00067223 */ /* 0x042fe20000010006 */
[----:B------:R-:W-:Y:S01]  /*17310*/  FSEL R8, R53, -INF , !P6 ;  /* 0xff80000035087808 */ /* 0x000fe20007000000 */
[----:B------:R-:W-:Y:S01]  /*17320*/  FFMA.FTZ R9, R0, R219, R9 ;  /* 0x000000db00097223 */ /* 0x000fe20000010009 */
[----:B------:R-:W-:Y:S02]  /*17330*/  FSEL R130, R5, -INF , !P2 ;  /* 0xff80000005827808 */ /* 0x000fe40005000000 */
[----:B------:R-:W-:Y:S01]  /*17340*/  FSEL R182, R26, -INF , !P1 ;  /* 0xff8000001ab67808 */ /* 0x000fe20004800000 */
[----:B---3--:R-:W-:Y:S01]  /*17350*/  FFMA.FTZ R7, R0, R25, R7 ;  /* 0x0000001900077223 */ /* 0x008fe20000010007 */
[----:B------:R-:W-:Y:S01]  /*17360*/  BAR.SYNC.DEFER_BLOCKING 0x0 ;  /* 0x0000000000007b1d */ /* 0x000fe20000010000 */
[-C--:B------:R-:W-:Y:S02]  /*17370*/  ISETP.GE.AND P6, PT, R216, R49.reuse, PT ;  /* 0x00000031d800720c */ /* 0x080fe40003fc6270 */
[----:B------:R-:W-:-:S02]  /*17380*/  ISETP.GE.AND P2, PT, R55, R49, PT ;  /* 0x000000313700720c */ /* 0x000fc40003f46270 */
[----:B------:R-:W-:Y:S01]  /*17390*/  ISETP.GE.AND P1, PT, R24, R49, PT ;  /* 0x000000311800720c */ /* 0x000fe20003f26270 */
[----:B------:R-:W-:Y:S01]  /*173a0*/  BSSY B1, `(.L_x_2667) ;  /* 0x00000ae000017945 */ /* 0x000fe20003800000 */
[----:B------:R-:W-:Y:S01]  /*173b0*/  IMAD.MOV.U32 R140, RZ, RZ, R120 ;  /* 0x000000ffff8c7224 */ /* 0x000fe200078e0078 */
[----:B------:R-:W-:Y:S01]  /*173c0*/  FSEL R178, R6, -INF , !P2 ;  /* 0xff80000006b27808 */ /* 0x000fe20005000000 */
[----:B------:R-:W-:Y:S01]  /*173d0*/  IMAD.MOV.U32 R141, RZ, RZ, R121 ;  /* 0x000000ffff8d7224 */ /* 0x000fe200078e0079 */
[----:B------:R-:W-:Y:S02]  /*173e0*/  FSEL R180, R9, -INF , !P6 ;  /* 0xff80000009b47808 */ /* 0x000fe40007000000 */
[----:B------:R-:W-:Y:S01]  /*173f0*/  FSEL R120, R7, -INF , !P1 ;  /* 0xff80000007787808 */ /* 0x000fe20004800000 */
[----:B------:R-:W-:Y:S05]  /*17400*/  @!P0 BRA `(.L_x_2668) ;  /* 0x00000a7000008947 */ /* 0x000fea0003800000 */
[----:B------:R-:W-:Y:S01]  /*17410*/  BSSY B0, `(.L_x_2669) ;  /* 0x0000041000007945 */ /* 0x000fe20003800000 */
[----:B------:R-:W-:Y:S05]  /*17420*/  @!P3 BRA `(.L_x_2670) ;  /* 0x000003c00000b947 */ /* 0x000fea0003800000 */
[----:B------:R-:W2:Y:S01]  /*17430*/  LD.E R13, [R118.64+0x170] ;  /* 0x00017004760d7980 */ /* 0x000ea2000c101900 */
[----:B------:R-:W-:Y:S01]  /*17440*/  IMAD.MOV.U32 R10, RZ, RZ, RZ ;  /* 0x000000ffff0a7224 */ /* 0x000fe200078e00ff */
[----:B------:R-:W-:-:S02]  /*17450*/  IABS R7, R164 ;  /* 0x000000a400077213 */ /* 0x000fc40000000000 */
[----:B------:R-:W3:Y:S01]  /*17460*/  LD.E.64 R16, [R118.64+0x20] ;  /* 0x0000200476107980 */ /* 0x000ee2000c101b00 */
        /* <DEDUP_REMOVED lines=28> */
[----:B------:R-:W-:Y:S02]  /*17630*/  ISETP.NE.AND P1, PT, R13, RZ, PT ;  /* 0x000000ff0d00720c */ /* 0x000fe40003f25270 */
[----:B------:R-:W-:-:S03]  /*17640*/  LOP3.LUT R9, RZ, R13, RZ, 0x33, !PT ;  /* 0x0000000dff097212 */ /* 0x000fc600078e33ff */
        /* <DEDUP_REMOVED lines=14> */
[-C--:B--2---:R-:W-:Y:S02]  /*17730*/  IMAD R7, R15, R13.reuse, RZ ;  /* 0x0000000d0f077224 */ /* 0x084fe400078e02ff */
[----:B------:R-:W-:-:S04]  /*17740*/  IMAD.WIDE.U32 R12, R14, R13, RZ ;  /* 0x0000000d0e0c7225 */ /* 0x000fc800078e00ff */
[----:B------:R-:W-:-:S04]  /*17750*/  IMAD R10, R14, R10, R7 ;  /* 0x0000000a0e0a7224 */ /* 0x000fc800078e0207 */
[----:B------:R-:W-:Y:S02]  /*17760*/  IMAD.IADD R13, R13, 0x1, R10 ;  /* 0x000000010d0d7824 */ /* 0x000fe400078e020a */
[----:B----4-:R-:W-:-:S04]  /*17770*/  IMAD.IADD R5, R5, 0x1, -R6 ;  /* 0x0000000105057824 */ /* 0x010fc800078e0a06 */
[----:B---3--:R-:W-:Y:S01]  /*17780*/  IMAD R7, R17, R5, RZ ;  /* 0x0000000511077224 */ /* 0x008fe200078e02ff */
[----:B------:R-:W-:Y:S01]  /*17790*/  SHF.R.S32.HI R6, RZ, 0x1f, R5 ;  /* 0x0000001fff067819 */ /* 0x000fe20000011405 */
[----:B------:R-:W-:-:S04]  /*177a0*/  IMAD.WIDE.U32 R12, R5, R16, R12 ;  /* 0x00000010050c7225 */ /* 0x000fc800078e000c */
[----:B------:R-:W-:Y:S02]  /*177b0*/  IMAD R6, R16, R6, R7 ;  /* 0x0000000610067224 */ /* 0x000fe400078e0207 */
[----:B------:R-:W-:-:S03]  /*177c0*/  IMAD.MOV.U32 R9, RZ, RZ, R12 ;  /* 0x000000ffff097224 */ /* 0x000fc600078e000c */
[----:B------:R-:W-:Y:S01]  /*177d0*/  IADD3 R10, R13, R6, RZ ;  /* 0x000000060d0a7210 */ /* 0x000fe20007ffe0ff */
[----:B------:R-:W-:Y:S05]  /*177e0*/  BRA `(.L_x_2671) ;  /* 0x0000003000007947 */ /* 0x000fea0003800000 */
.L_x_2670:
[----:B------:R-:W2:Y:S02]  /*177f0*/  LD.E R9, [R118.64+0x38] ;  /* 0x0000380476097980 */ /* 0x000ea4000c101900 */
[----:B--2---:R-:W-:-:S04]  /*17800*/  LEA R9, -R9, RZ, 0x7 ;  /* 0x000000ff09097211 */ /* 0x004fc800078e39ff */
[----:B------:R-:W-:Y:S02]  /*17810*/  SHF.R.S32.HI R10, RZ, 0x1f, R9 ;  /* 0x0000001fff0a7819 */ /* 0x000fe40000011409 */
.L_x_2671:
[----:B------:R-:W-:Y:S05]  /*17820*/  BSYNC B0 ;  /* 0x0000000000007941 */ /* 0x000fea0003800000 */
.L_x_2669:
        /* <DEDUP_REMOVED lines=29> */
[CC--:B------:R-:W-:Y:S01]  /*17a00*/  @!P2 LEA R32, P6, R5.reuse, R196.reuse, 0x1 ;  /* 0x000000c40520a211 */ /* 0x0c0fe200078c08ff */
        /* <DEDUP_REMOVED lines=71> */
.L_x_2668:
[----:B------:R-:W-:Y:S05]  /*17e80*/  BSYNC B1 ;  /* 0x0000000000017941 */ /* 0x000fea0003800000 */
.L_x_2667:
[----:B------:R-:W2:Y:S01]  /*17e90*/  LD.E R143, [R118.64+0xdc] ;  /* 0x0000dc04768f7980 */ /* 0x000ea2000c101900 */
[----:B------:R-:W-:-:S02]  /*17ea0*/  FMNMX.FTZ R5, R2, R8, !PT ;  /* 0x0000000802057209 */ /* 0x000fc40007810000 */
        /* <DEDUP_REMOVED lines=75> */
[----:B------:R-:W-:Y:S02]  /*18360*/  FSEL R5, R139, RZ, P0 ;  /* 0x000000ff8b057208 */ /* 0x000fe40000000000 */
[----:B------:R-:W-:-:S04]  /*18370*/  FSETP.NEU.FTZ.AND P1, PT, R142, -INF , PT ;  /* 0xff8000008e00780b */ /* 0x000fc80003f3d000 */
[----:B------:R-:W-:-:S05]  /*18380*/  FSEL R6, R142, RZ, P1 ;  /* 0x000000ff8e067208 */ /* 0x000fca0000800000 */
[----:B------:R-:W-:-:S04]  /*18390*/  FADD.FTZ R6, R3, -R6 ;  /* 0x8000000603067221 */ /* 0x000fc80000010000 */
[C---:B--2---:R-:W-:Y:S02]  /*183a0*/  FMUL.FTZ R144, R143.reuse, R6 ;  /* 0x000000068f907220 */ /* 0x044fe40000410000 */
[C---:B------:R-:W-:Y:S02]  /*183b0*/  FMUL.FTZ R133, R143.reuse, R139 ;  /* 0x0000008b8f857220 */ /* 0x040fe40000410000 */
[----:B------:R-:W-:Y:S02]  /*183c0*/  FMUL.FTZ R138, R143, R142 ;  /* 0x0000008e8f8a7220 */ /* 0x000fe40000410000 */
[----:B------:R-:W1:Y:S01]  /*183d0*/  MUFU.EX2 R144, R144 ;  /* 0x0000009000907308 */ /* 0x000e620000000800 */
[----:B------:R-:W-:Y:S02]  /*183e0*/  FSEL R133, R133, RZ, P0 ;  /* 0x000000ff85857208 */ /* 0x000fe40000000000 */
[----:B------:R-:W-:-:S03]  /*183f0*/  FSEL R138, R138, RZ, P1 ;  /* 0x000000ff8a8a7208 */ /* 0x000fc60000800000 */
[-CC-:B------:R-:W-:Y:S02]  /*18400*/  FFMA.FTZ R132, R30, R143.reuse, -R133.reuse ;  /* 0x0000008f1e847223 */ /* 0x180fe40000010885 */
[-CC-:B------:R-:W-:Y:S02]  /*18410*/  FFMA.FTZ R135, R28, R143.reuse, -R138.reuse ;  /* 0x0000008f1c877223 */ /* 0x180fe4000001088a */
[-C--:B------:R-:W-:Y:S01]  /*18420*/  FFMA.FTZ R131, R36, R143.reuse, -R133 ;  /* 0x0000008f24837223 */ /* 0x080fe20000010885 */
[----:B------:R-:W2:Y:S01]  /*18430*/  LDSM.16.MT88.4 R28, [R188+0xb000] ;  /* 0x00b00000bc1c783b */ /* 0x000ea20000004200 */
[----:B------:R-:W-:Y:S01]  /*18440*/  FFMA.FTZ R137, R4, R143, -R138 ;  /* 0x0000008f04897223 */ /* 0x000fe2000001088a */
[----:B------:R-:W-:Y:S01]  /*18450*/  MUFU.EX2 R132, R132 ;  /* 0x0000008400847308 */ /* 0x000fe20000000800 */
[----:B------:R-:W-:Y:S01]  /*18460*/  FADD.FTZ R4, R2, -R5 ;  /* 0x8000000502047221 */ /* 0x000fe20000010000 */
[----:B------:R-:W3:Y:S01]  /*18470*/  LDSM.16.MT88.4 R36, [R122+0xb000] ;  /* 0x00b000007a24783b */ /* 0x000ee20000004200 */
[----:B-1----:R-:W-:-:S02]  /*18480*/  FMUL.FTZ R24, R96, R144 ;  /* 0x0000009060187220 */ /* 0x002fc40000410000 */
[-CC-:B------:R-:W-:Y:S02]  /*18490*/  FFMA.FTZ R96, R44, R143.reuse, -R133.reuse ;  /* 0x0000008f2c607223 */ /* 0x180fe40000010885 */
[----:B------:R-:W1:Y:S01]  /*184a0*/  LDSM.16.MT88.4 R44, [R188+0xd000] ;  /* 0x00d00000bc2c783b */ /* 0x000e620000004200 */
[-CC-:B------:R-:W-:Y:S01]  /*184b0*/  FFMA.FTZ R134, R8, R143.reuse, -R133.reuse ;  /* 0x0000008f08867223 */ /* 0x180fe20000010885 */
[----:B------:R-:W-:Y:S01]  /*184c0*/  MUFU.EX2 R131, R131 ;  /* 0x0000008300837308 */ /* 0x000fe20000000800 */
[-C--:B------:R-:W-:Y:S02]  /*184d0*/  FFMA.FTZ R121, R22, R143.reuse, -R133 ;  /* 0x0000008f16797223 */ /* 0x080fe40000010885 */
[-CC-:B------:R-:W-:Y:S02]  /*184e0*/  FFMA.FTZ R136, R20, R143.reuse, -R138.reuse ;  /* 0x0000008f14887223 */ /* 0x180fe4000001088a */
[----:B------:R-:W-:Y:S02]  /*184f0*/  FFMA.FTZ R2, R21, R143, -R138 ;  /* 0x0000008f15027223 */ /* 0x000fe4000001088a */
[----:B------:R-:W-:Y:S01]  /*18500*/  FMUL.FTZ R9, R143, R4 ;  /* 0x000000048f097220 */ /* 0x000fe20000410000 */
[----:B------:R-:W4:Y:S01]  /*18510*/  MUFU.EX2 R134, R134 ;  /* 0x0000008600867308 */ /* 0x000f220000000800 */
[----:B------:R-:W5:Y:S01]  /*18520*/  LDSM.16.MT88.4 R20, [R122+0x9000] ;  /* 0x009000007a14783b */ /* 0x000f620000004200 */
[----:B------:R-:W-:-:S02]  /*18530*/  FMUL.FTZ R25, R97, R144 ;  /* 0x0000009061197220 */ /* 0x000fc40000410000 */
[-C--:B------:R-:W-:Y:S02]  /*18540*/  FMUL.FTZ R92, R92, R144.reuse ;  /* 0x000000905c5c7220 */ /* 0x080fe40000410000 */
[-C--:B------:R-:W-:Y:S02]  /*18550*/  FMUL.FTZ R93, R93, R144.reuse ;  /* 0x000000905d5d7220 */ /* 0x080fe40000410000 */
[----:B------:R-:W2:Y:S01]  /*18560*/  MUFU.EX2 R121, R121 ;  /* 0x0000007900797308 */ /* 0x000ea20000000800 */
[-C--:B------:R-:W-:Y:S02]  /*18570*/  FMUL.FTZ R32, R88, R144.reuse ;  /* 0x0000009058207220 */ /* 0x080fe40000410000 */
[-C--:B------:R-:W-:Y:S02]  /*18580*/  FMUL.FTZ R33, R89, R144.reuse ;  /* 0x0000009059217220 */ /* 0x080fe40000410000 */
[-C--:B------:R-:W-:Y:S02]  /*18590*/  FMUL.FTZ R84, R84, R144.reuse ;  /* 0x0000009054547220 */ /* 0x080fe40000410000 */
[----:B------:R-:W-:Y:S01]  /*185a0*/  FMUL.FTZ R85, R85, R144 ;  /* 0x0000009055557220 */ /* 0x000fe20000410000 */
[----:B------:R-:W-:Y:S01]  /*185b0*/  MUFU.EX2 R137, R137 ;  /* 0x0000008900897308 */ /* 0x000fe20000000800 */
[----:B----4-:R-:W-:Y:S01]  /*185c0*/  F2FP.BF16.PACK_AB R5, R131, R134 ;  /* 0x000000868305723e */ /* 0x010fe200000010ff */
[----:B------:R-:W-:-:S02]  /*185d0*/  FFMA.FTZ R42, R42, R143, -R133 ;  /* 0x0000008f2a2a7223 */ /* 0x000fc40000010885 */
[-CC-:B------:R-:W-:Y:S02]  /*185e0*/  FFMA.FTZ R48, R40, R143.reuse, -R138.reuse ;  /* 0x0000008f28307223 */ /* 0x180fe4000001088a */
[----:B------:R-:W-:Y:S02]  /*185f0*/  FMUL.FTZ R41, R81, R144 ;  /* 0x0000009051297220 */ /* 0x000fe40000410000 */
[----:B------:R-:W4:Y:S01]  /*18600*/  MUFU.EX2 R136, R136 ;  /* 0x0000008800887308 */ /* 0x000f220000000800 */
[----:B--2---:R-:W-:Y:S01]  /*18610*/  F2FP.BF16.PACK_AB R7, R121, R132 ;  /* 0x000000847907723e */ /* 0x004fe200000010ff */
[-C--:B------:R-:W-:Y:S02]  /*18620*/  FMUL.FTZ R40, R80, R144.reuse ;  /* 0x0000009050287220 */ /* 0x080fe40000410000 */
[----:B------:R-:W-:Y:S02]  /*18630*/  FFMA.FTZ R81, R51, R143, -R138 ;  /* 0x0000008f33517223 */ /* 0x000fe4000001088a */
[----:B------:R-:W-:-:S02]  /*18640*/  FMUL.FTZ R49, R77, R144 ;  /* 0x000000904d317220 */ /* 0x000fc40000410000 */
[----:B------:R-:W-:Y:S01]  /*18650*/  MUFU.EX2 R135, R135 ;  /* 0x0000008700877308 */ /* 0x000fe20000000800 */
[-C--:B------:R-:W-:Y:S02]  /*18660*/  FFMA.FTZ R56, R56, R143.reuse, -R138 ;  /* 0x0000008f38387223 */ /* 0x080fe4000001088a */
[----:B------:R-:W-:Y:S02]  /*18670*/  FFMA.FTZ R88, R58, R143, -R133 ;  /* 0x0000008f3a587223 */ /* 0x000fe40000010885 */
[-C--:B------:R-:W-:Y:S02]  /*18680*/  FMUL.FTZ R8, R112, R144.reuse ;  /* 0x0000009070087220 */ /* 0x080fe40000410000 */
[-C--:B------:R-:W-:Y:S01]  /*18690*/  FMUL.FTZ R16, R104, R144.reuse ;  /* 0x0000009068107220 */ /* 0x080fe20000410000 */
[----:B------:R-:W2:Y:S01]  /*186a0*/  MUFU.EX2 R2, R2 ;  /* 0x0000000200027308 */ /* 0x000ea20000000800 */
[----:B----4-:R-:W-:Y:S01]  /*186b0*/  F2FP.BF16.PACK_AB R4, R136, R137 ;  /* 0x000000898804723e */ /* 0x010fe200000010ff */
[----:B------:R-:W-:-:S02]  /*186c0*/  FMUL.FTZ R17, R105, R144 ;  /* 0x0000009069117220 */ /* 0x000fc40000410000 */
[-C--:B------:R-:W-:Y:S02]  /*186d0*/  FMUL.FTZ R108, R108, R144.reuse ;  /* 0x000000906c6c7220 */ /* 0x080fe40000410000 */
[-C--:B------:R-:W-:Y:S02]  /*186e0*/  FMUL.FTZ R109, R109, R144.reuse ;  /* 0x000000906d6d7220 */ /* 0x080fe40000410000 */
[----:B------:R-:W4:Y:S01]  /*186f0*/  MUFU.EX2 R3, R9 ;  /* 0x0000000900037308 */ /* 0x000f220000000800 */
[-C--:B------:R-:W-:Y:S02]  /*18700*/  FMUL.FTZ R100, R100, R144.reuse ;  /* 0x0000009064647220 */ /* 0x080fe40000410000 */
[-C--:B------:R-:W-:Y:S02]  /*18710*/  FMUL.FTZ R101, R101, R144.reuse ;  /* 0x0000009065657220 */ /* 0x080fe40000410000 */
[-C--:B------:R-:W-:Y:S02]  /*18720*/  FMUL.FTZ R53, R73, R144.reuse ;  /* 0x0000009049357220 */ /* 0x080fe40000410000 */
[-C--:B------:R-:W-:Y:S01]  /*18730*/  FMUL.FTZ R68, R68, R144.reuse ;  /* 0x0000009044447220 */ /* 0x080fe20000410000 */
[----:B--2---:R-:W-:Y:S01]  /*18740*/  F2FP.BF16.PACK_AB R6, R2, R135 ;  /* 0x000000870206723e */ /* 0x004fe200000010ff */
[----:B------:R2:W-:Y:S01]  /*18750*/  MUFU.EX2 R77, R56 ;  /* 0x00000038004d7308 */ /* 0x0005e20000000800 */
[----:B------:R-:W-:-:S02]  /*18760*/  FMUL.FTZ R69, R69, R144 ;  /* 0x0000009045457220 */ /* 0x000fc40000410000 */
[-CC-:B------:R-:W-:Y:S02]  /*18770*/  FFMA.FTZ R80, R232, R143.reuse, -R133.reuse ;  /* 0x0000008fe8507223 */ /* 0x180fe40000010885 */
[----:B------:R-:W-:Y:S02]  /*18780*/  FFMA.FTZ R89, R224, R143, -R133 ;  /* 0x0000008fe0597223 */ /* 0x000fe40000010885 */
[-C--:B----4-:R-:W-:Y:S01]  /*18790*/  FMUL.FTZ R26, R98, R3.reuse ;  /* 0x00000003621a7220 */ /* 0x090fe20000410000 */
[----:B------:R-:W-:Y:S01]  /*187a0*/  MUFU.EX2 R96, R96 ;  /* 0x0000006000607308 */ /* 0x000fe20000000800 */
[-C--:B------:R-:W-:Y:S02]  /*187b0*/  FMUL.FTZ R27, R99, R3.reuse ;  /* 0x00000003631b7220 */ /* 0x080fe40000410000 */
[-C--:B------:R-:W-:Y:S02]  /*187c0*/  FMUL.FTZ R94, R94, R3.reuse ;  /* 0x000000035e5e7220 */ /* 0x080fe40000410000 */
[----:B------:R-:W-:-:S02]  /*187d0*/  FMUL.FTZ R95, R95, R3 ;  /* 0x000000035f5f7220 */ /* 0x000fc40000410000 */
[-C--:B------:R-:W-:Y:S01]  /*187e0*/  FMUL.FTZ R34, R90, R3.reuse ;  /* 0x000000035a227220 */ /* 0x080fe20000410000 */
[C---:B------:R-:W-:Y:S01]  /*187f0*/  HMMA.16816.F32.BF16 R24, R4.reuse, R28, R24 ;  /* 0x0000001c0418723c */ /* 0x040fe20000041818 */
[-C--:B------:R-:W-:Y:S01]  /*18800*/  FMUL.FTZ R35, R91, R3.reuse ;  /* 0x000000035b237220 */ /* 0x080fe20000410000 */
[----:B--2---:R-:W-:Y:S01]  /*18810*/  LDSM.16.MT88.4 R56, [R188+0xb400] ;  /* 0x00b40000bc38783b */ /* 0x004fe20000004200 */
[-C--:B------:R-:W-:Y:S01]  /*18820*/  FMUL.FTZ R86, R86, R3.reuse ;  /* 0x0000000356567220 */ /* 0x080fe20000410000 */
[----:B------:R-:W-:Y:S01]  /*18830*/  MUFU.EX2 R88, R88 ;  /* 0x0000005800587308 */ /* 0x000fe20000000800 */
[-C--:B------:R-:W-:Y:S02]  /*18840*/  FMUL.FTZ R87, R87, R3.reuse ;  /* 0x0000000357577220 */ /* 0x080fe40000410000 */
[-C--:B------:R-:W-:Y:S01]  /*18850*/  FMUL.FTZ R43, R83, R3.reuse ;  /* 0x00000003532b7220 */ /* 0x080fe20000410000 */
[----:B------:R-:W-:Y:S01]  /*18860*/  HMMA.16816.F32.BF16 R28, R4, R30, R92 ;  /* 0x0000001e041c723c */ /* 0x000fe2000004185c */
[----:B------:R-:W-:-:S02]  /*18870*/  FMUL.FTZ R50, R78, R3 ;  /* 0x000000034e327220 */ /* 0x000fc40000410000 */
[-C--:B------:R-:W-:Y:S01]  /*18880*/  FMUL.FTZ R51, R79, R3.reuse ;  /* 0x000000034f337220 */ /* 0x080fe20000410000 */
[----:B------:R2:W-:Y:S01]  /*18890*/  MUFU.EX2 R93, R42 ;  /* 0x0000002a005d7308 */ /* 0x0005e20000000800 */
[-C--:B------:R-:W-:Y:S02]  /*188a0*/  FMUL.FTZ R10, R114, R3.reuse ;  /* 0x00000003720a7220 */ /* 0x080fe40000410000 */
[-C--:B------:R-:W-:Y:S01]  /*188b0*/  FMUL.FTZ R11, R115, R3.reuse ;  /* 0x00000003730b7220 */ /* 0x080fe20000410000 */
[----:B---3--:R-:W-:Y:S01]  /*188c0*/  HMMA.16816.F32.BF16 R32, R4, R36, R32 ;  /* 0x000000240420723c */ /* 0x008fe20000041820 */
[----:B------:R-:W-:Y:S02]  /*188d0*/  FMUL.FTZ R9, R113, R144 ;  /* 0x0000009071097220 */ /* 0x000fe40000410000 */
[-C--:B------:R-:W-:Y:S01]  /*188e0*/  FMUL.FTZ R18, R106, R3.reuse ;  /* 0x000000036a127220 */ /* 0x080fe20000410000 */
[----:B------:R-:W-:Y:S01]  /*188f0*/  MUFU.EX2 R81, R81 ;  /* 0x0000005100517308 */ /* 0x000fe20000000800 */
[----:B------:R-:W-:-:S02]  /*18900*/  FMUL.FTZ R19, R107, R3 ;  /* 0x000000036b137220 */ /* 0x000fc40000410000 */
[-C--:B------:R-:W-:Y:S01]  /*18910*/  FMUL.FTZ R110, R110, R3.reuse ;  /* 0x000000036e6e7220 */ /* 0x080fe20000410000 */
[C---:B------:R-:W-:Y:S01]  /*18920*/  HMMA.16816.F32.BF16 R36, R4.reuse, R38, R84 ;  /* 0x000000260424723c */ /* 0x040fe20000041854 */
[-C--:B------:R-:W-:Y:S02]  /*18930*/  FMUL.FTZ R111, R111, R3.reuse ;  /* 0x000000036f6f7220 */ /* 0x080fe40000410000 */
[-C--:B------:R-:W-:Y:S01]  /*18940*/  FMUL.FTZ R102, R102, R3.reuse ;  /* 0x0000000366667220 */ /* 0x080fe20000410000 */
[----:B------:R3:W4:Y:S01]  /*18950*/  MUFU.EX2 R84, R48 ;  /* 0x0000003000547308 */ /* 0x0007220000000800 */
[-C--:B--2---:R-:W-:Y:S02]  /*18960*/  FMUL.FTZ R42, R82, R3.reuse ;  /* 0x00000003522a7220 */ /* 0x084fe40000410000 */
[----:B------:R-:W-:Y:S01]  /*18970*/  FMUL.FTZ R103, R103, R3 ;  /* 0x0000000367677220 */ /* 0x000fe20000410000 */
[----:B------:R-:W-:Y:S01]  /*18980*/  HMMA.16816.F32.BF16 R8, R4, R12, R8 ;  /* 0x0000000c0408723c */ /* 0x000fe20000041808 */
[----:B------:R-:W-:-:S02]  /*18990*/  FFMA.FTZ R79, R182, R143, -R133 ;  /* 0x0000008fb64f7223 */ /* 0x000fc40000010885 */
[-C--:B------:R-:W-:Y:S01]  /*189a0*/  FMUL.FTZ R54, R74, R3.reuse ;  /* 0x000000034a367220 */ /* 0x080fe20000410000 */
[----:B------:R-:W-:Y:S01]  /*189b0*/  MUFU.EX2 R80, R80 ;  /* 0x0000005000507308 */ /* 0x000fe20000000800 */
[-C--:B------:R-:W-:Y:S02]  /*189c0*/  FMUL.FTZ R55, R75, R3.reuse ;  /* 0x000000034b377220 */ /* 0x080fe40000410000 */
[-C--:B------:R-:W-:Y:S01]  /*189d0*/  FMUL.FTZ R70, R70, R3.reuse ;  /* 0x0000000346467220 */ /* 0x080fe20000410000 */
[----:B-1----:R-:W-:Y:S01]  /*189e0*/  HMMA.16816.F32.BF16 R40, R4, R44, R40 ;  /* 0x0000002c0428723c */ /* 0x002fe20000041828 */
[----:B------:R-:W-:Y:S02]  /*189f0*/  FMUL.FTZ R71, R71, R3 ;  /* 0x0000000347477220 */ /* 0x000fe40000410000 */
[----:B------:R-:W-:Y:S01]  /*18a00*/  FFMA.FTZ R78, R180, R143, -R133 ;  /* 0x0000008fb44e7223 */ /* 0x000fe20000010885 */
[----:B------:R-:W-:Y:S01]  /*18a10*/  MUFU.EX2 R79, R79 ;  /* 0x0000004f004f7308 */ /* 0x000fe20000000800 */
[----:B---3--:R-:W-:-:S02]  /*18a20*/  FMUL.FTZ R48, R76, R144 ;  /* 0x000000904c307220 */ /* 0x008fc40000410000 */
[-CC-:B------:R-:W-:Y:S01]  /*18a30*/  FFMA.FTZ R76, R52, R143.reuse, -R138.reuse ;  /* 0x0000008f344c7223 */ /* 0x180fe2000001088a */
[C---:B-----5:R-:W-:Y:S01]  /*18a40*/  HMMA.16816.F32.BF16 R16, R4.reuse, R20, R16 ;  /* 0x000000140410723c */ /* 0x060fe20000041810 */
[----:B------:R-:W-:Y:S02]  /*18a50*/  FMUL.FTZ R52, R72, R144 ;  /* 0x0000009048347220 */ /* 0x000fe40000410000 */
[-C--:B------:R-:W-:Y:S01]  /*18a60*/  FFMA.FTZ R83, R178, R143.reuse, -R133 ;  /* 0x0000008fb2537223 */ /* 0x080fe20000010885 */
[----:B------:R-:W-:Y:S01]  /*18a70*/  MUFU.EX2 R78, R78 ;  /* 0x0000004e004e7308 */ /* 0x000fe20000000800 */
[-CC-:B------:R-:W-:Y:S01]  /*18a80*/  FFMA.FTZ R82, R159, R143.reuse, -R138.reuse ;  /* 0x0000008f9f527223 */ /* 0x180fe2000001088a */
[----:B------:R-:W-:Y:S01]  /*18a90*/  LDSM.16.MT88.4 R72, [R122+0x9800] ;  /* 0x009800007a48783b */ /* 0x000fe20000004200 */
[-CC-:B------:R-:W-:Y:S01]  /*18aa0*/  FFMA.FTZ R85, R175, R143.reuse, -R138.reuse ;  /* 0x0000008faf557223 */ /* 0x180fe2000001088a */
[----:B------:R-:W-:Y:S01]  /*18ab0*/  HMMA.16816.F32.BF16 R44, R4, R46, R48 ;  /* 0x0000002e042c723c */ /* 0x000fe20000041830 */
[-CC-:B------:R-:W-:Y:S01]  /*18ac0*/  FFMA.FTZ R86, R223, R143.reuse, -R138.reuse ;  /* 0x0000008fdf567223 */ /* 0x180fe2000001088a */
[----:B------:R-:W1:Y:S01]  /*18ad0*/  LDSM.16.MT88.4 R48, [R122+0x9400] ;  /* 0x009400007a30783b */ /* 0x000e620000004200 */
[-CC-:B------:R-:W-:Y:S01]  /*18ae0*/  FFMA.FTZ R87, R222, R143.reuse, -R138.reuse ;  /* 0x0000008fde577223 */ /* 0x180fe2000001088a */
[----:B------:R-:W2:Y:S01]  /*18af0*/  MUFU.EX2 R76, R76 ;  /* 0x0000004c004c7308 */ /* 0x000ea20000000800 */
[----:B------:R-:W-:-:S02]  /*18b00*/  FFMA.FTZ R164, R161, R143, -R138 ;  /* 0x0000008fa1a47223 */ /* 0x000fc4000001088a */
[-CC-:B------:R-:W-:Y:S01]  /*18b10*/  FFMA.FTZ R90, R214, R143.reuse, -R133.reuse ;  /* 0x0000008fd65a7223 */ /* 0x180fe20000010885 */
[C---:B------:R-:W-:Y:S01]  /*18b20*/  HMMA.16816.F32.BF16 R12, R4.reuse, R14, R108 ;  /* 0x0000000e040c723c */ /* 0x040fe2000004186c */
[-CC-:B------:R-:W-:Y:S01]  /*18b30*/  FFMA.FTZ R91, R220, R143.reuse, -R133.reuse ;  /* 0x0000008fdc5b7223 */ /* 0x180fe20000010885 */
[----:B------:R-:W-:Y:S01]  /*18b40*/  LDSM.16.MT88.4 R108, [R188+0xac00] ;  /* 0x00ac0000bc6c783b */ /* 0x000fe20000004200 */
[-CC-:B------:R-:W-:Y:S01]  /*18b50*/  FFMA.FTZ R92, R218, R143.reuse, -R133.reuse ;  /* 0x0000008fda5c7223 */ /* 0x180fe20000010885 */
[----:B------:R-:W-:Y:S01]  /*18b60*/  MUFU.EX2 R83, R83 ;  /* 0x0000005300537308 */ /* 0x000fe20000000800 */
[-CC-:B------:R-:W-:Y:S02]  /*18b70*/  FFMA.FTZ R94, R173, R143.reuse, -R138.reuse ;  /* 0x0000008fad5e7223 */ /* 0x180fe4000001088a */
[-CC-:B------:R-:W-:Y:S01]  /*18b80*/  FFMA.FTZ R95, R171, R143.reuse, -R138.reuse ;  /* 0x0000008fab5f7223 */ /* 0x180fe2000001088a */
[----:B------:R-:W-:Y:S01]  /*18b90*/  HMMA.16816.F32.BF16 R20, R4, R22, R100 ;  /* 0x000000160414723c */ /* 0x000fe20000041864 */
[-C--:B------:R-:W-:Y:S01]  /*18ba0*/  FFMA.FTZ R159, R169, R143.reuse, -R138 ;  /* 0x0000008fa99f7223 */ /* 0x080fe2000001088a */
[----:B------:R-:W-:Y:S01]  /*18bb0*/  LDSM.16.MT88.4 R100, [R122+0xac00] ;  /* 0x00ac00007a64783b */ /* 0x000fe20000004200 */
[-CC-:B------:R-:W-:Y:S01]  /*18bc0*/  FFMA.FTZ R161, R176, R143.reuse, -R133.reuse ;  /* 0x0000008fb0a17223 */ /* 0x180fe20000010885 */
[----:B------:R-:W-:Y:S01]  /*18bd0*/  MUFU.EX2 R82, R82 ;  /* 0x0000005200527308 */ /* 0x000fe20000000800 */
[----:B------:R-:W-:-:S02]  /*18be0*/  FFMA.FTZ R169, R170, R143, -R133 ;  /* 0x0000008faaa97223 */ /* 0x000fc40000010885 */
[-CC-:B------:R-:W-:Y:S01]  /*18bf0*/  FFMA.FTZ R170, R172, R143.reuse, -R133.reuse ;  /* 0x0000008facaa7223 */ /* 0x180fe20000010885 */
[C---:B------:R-:W-:Y:S01]  /*18c00*/  HMMA.16816.F32.BF16 R52, R4.reuse, R60, R52 ;  /* 0x0000003c0434723c */ /* 0x040fe20000041834 */
[-C--:B------:R-:W-:Y:S02]  /*18c10*/  FFMA.FTZ R171, R174, R143.reuse, -R133 ;  /* 0x0000008faeab7223 */ /* 0x080fe40000010885 */
[-CC-:B------:R-:W-:Y:S01]  /*18c20*/  FFMA.FTZ R168, R168, R143.reuse, -R138.reuse ;  /* 0x0000008fa8a87223 */ /* 0x180fe2000001088a */
[----:B------:R-:W3:Y:S01]  /*18c30*/  MUFU.EX2 R85, R85 ;  /* 0x0000005500557308 */ /* 0x000ee20000000800 */
[-CC-:B------:R-:W-:Y:S02]  /*18c40*/  FFMA.FTZ R167, R167, R143.reuse, -R138.reuse ;  /* 0x0000008fa7a77223 */ /* 0x180fe4000001088a */
[----:B----4-:R-:W-:Y:S01]  /*18c50*/  F2FP.BF16.PACK_AB R60, R81, R84 ;  /* 0x00000054513c723e */ /* 0x010fe200000010ff */
[----:B------:R-:W-:Y:S01]  /*18c60*/  HMMA.16816.F32.BF16 R4, R4, R62, R68 ;  /* 0x0000003e0404723c */ /* 0x000fe20000041844 */
[----:B------:R-:W-:Y:S01]  /*18c70*/  F2FP.BF16.PACK_AB R61, R93, R96 ;  /* 0x000000605d3d723e */ /* 0x000fe200000010ff */
[----:B------:R-:W4:Y:S01]  /*18c80*/  LDSM.16.MT88.4 R68, [R188+0xd400] ;  /* 0x00d40000bc44783b */ /* 0x000f220000004200 */
[-CC-:B------:R-:W-:Y:S01]  /*18c90*/  FFMA.FTZ R165, R165, R143.reuse, -R138.reuse ;  /* 0x0000008fa5a57223 */ /* 0x180fe2000001088a */
[----:B------:R-:W-:Y:S01]  /*18ca0*/  MUFU.EX2 R86, R86 ;  /* 0x0000005600567308 */ /* 0x000fe20000000800 */
[----:B------:R-:W-:-:S02]  /*18cb0*/  FFMA.FTZ R172, R163, R143, -R138 ;  /* 0x0000008fa3ac7223 */ /* 0x000fc4000001088a */
[----:B--2---:R-:W-:Y:S01]  /*18cc0*/  F2FP.BF16.PACK_AB R62, R76, R77 ;  /* 0x0000004d4c3e723e */ /* 0x004fe200000010ff */
[-CC-:B------:R-:W-:Y:S01]  /*18cd0*/  FFMA.FTZ R166, R166, R143.reuse, -R133.reuse ;  /* 0x0000008fa6a67223 */ /* 0x180fe20000010885 */
[----:B------:R-:W-:Y:S01]  /*18ce0*/  F2FP.BF16.PACK_AB R63, R79, R88 ;  /* 0x000000584f3f723e */ /* 0x000fe200000010ff */
[-CC-:B------:R-:W-:Y:S02]  /*18cf0*/  FFMA.FTZ R163, R160, R143.reuse, -R133.reuse ;  /* 0x0000008fa0a37223 */ /* 0x180fe40000010885 */
[----:B------:R-:W2:Y:S01]  /*18d00*/  MUFU.EX2 R87, R87 ;  /* 0x0000005700577308 */ /* 0x000ea20000000800 */
[-C--:B------:R-:W-:Y:S02]  /*18d10*/  FFMA.FTZ R174, R151, R143.reuse, -R138 ;  /* 0x0000008f97ae7223 */ /* 0x080fe4000001088a */
[-CC-:B------:R-:W-:Y:S01]  /*18d20*/  FFMA.FTZ R162, R162, R143.reuse, -R133.reuse ;  /* 0x0000008fa2a27223 */ /* 0x180fe20000010885 */
[----:B------:R-:W-:Y:S01]  /*18d30*/  HMMA.16816.F32.BF16 R8, R60, R64, R8 ;  /* 0x000000403c08723c */ /* 0x000fe20000041808 */
[----:B------:R-:W-:-:S02]  /*18d40*/  FFMA.FTZ R158, R158, R143, -R133 ;  /* 0x0000008f9e9e7223 */ /* 0x000fc40000010885 */
[-CC-:B------:R-:W-:Y:S01]  /*18d50*/  FFMA.FTZ R157, R157, R143.reuse, -R138.reuse ;  /* 0x0000008f9d9d7223 */ /* 0x180fe2000001088a */
[----:B------:R-:W5:Y:S01]  /*18d60*/  MUFU.EX2 R89, R89 ;  /* 0x0000005900597308 */ /* 0x000f620000000800 */
[-CC-:B------:R-:W-:Y:S02]  /*18d70*/  FFMA.FTZ R160, R155, R143.reuse, -R138.reuse ;  /* 0x0000008f9ba07223 */ /* 0x180fe4000001088a */
[-C--:B------:R-:W-:Y:S01]  /*18d80*/  FFMA.FTZ R153, R153, R143.reuse, -R138 ;  /* 0x0000008f99997223 */ /* 0x080fe2000001088a */
[----:B------:R-:W-:Y:S01]  /*18d90*/  HMMA.16816.F32.BF16 R12, R60, R66, R12 ;  /* 0x000000423c0c723c */ /* 0x000fe2000004180c */
[----:B------:R-:W2:Y:S01]  /*18da0*/  LDSM.16.MT88.4 R64, [R122+0xb400] ;  /* 0x00b400007a40783b */ /* 0x000ea20000004200 */
[----:B------:R-:W-:Y:S02]  /*18db0*/  FFMA.FTZ R151, R156, R143, -R133 ;  /* 0x0000008f9c977223 */ /* 0x000fe40000010885 */
[----:B------:R-:W-:Y:S01]  /*18dc0*/  MUFU.EX2 R90, R90 ;  /* 0x0000005a005a7308 */ /* 0x000fe20000000800 */
[----:B------:R-:W-:-:S02]  /*18dd0*/  FFMA.FTZ R134, R213, R3, R134 ;  /* 0x00000003d5867223 */ /* 0x000fc40000010086 */
[----:B------:R-:W-:Y:S01]  /*18de0*/  FFMA.FTZ R137, R212, R144, R137 ;  /* 0x00000090d4897223 */ /* 0x000fe20000010089 */
[C---:B-1----:R-:W-:Y:S01]  /*18df0*/  HMMA.16816.F32.BF16 R16, R60.reuse, R48, R16 ;  /* 0x000000303c10723c */ /* 0x042fe20000041810 */
[-CC-:B------:R-:W-:Y:S02]  /*18e00*/  FFMA.FTZ R155, R152, R143.reuse, -R133.reuse ;  /* 0x0000008f989b7223 */ /* 0x180fe40000010885 */
[-CC-:B------:R-:W-:Y:S01]  /*18e10*/  FFMA.FTZ R152, R145, R143.reuse, -R138.reuse ;  /* 0x0000008f91987223 */ /* 0x180fe2000001088a */
[----:B------:R-:W-:Y:S01]  /*18e20*/  MUFU.EX2 R91, R91 ;  /* 0x0000005b005b7308 */ /* 0x000fe20000000800 */
[-CC-:B------:R-:W-:Y:S02]  /*18e30*/  FFMA.FTZ R154, R154, R143.reuse, -R133.reuse ;  /* 0x0000008f9a9a7223 */ /* 0x180fe40000010885 */
[-C--:B------:R-:W-:Y:S01]  /*18e40*/  FFMA.FTZ R150, R150, R143.reuse, -R133 ;  /* 0x0000008f96967223 */ /* 0x080fe20000010885 */
[----:B------:R-:W-:Y:S01]  /*18e50*/  HMMA.16816.F32.BF16 R20, R60, R50, R20 ;  /* 0x000000323c14723c */ /* 0x000fe20000041814 */
[----:B------:R-:W1:Y:S01]  /*18e60*/  LDSM.16.MT88.4 R48, [R122+0xd400] ;  /* 0x00d400007a30783b */ /* 0x000e620000004200 */
[----:B------:R-:W-:-:S02]  /*18e70*/  FFMA.FTZ R149, R149, R143, -R138 ;  /* 0x0000008f95957223 */ /* 0x000fc4000001088a */
[----:B------:R-:W-:Y:S01]  /*18e80*/  MUFU.EX2 R92, R92 ;  /* 0x0000005c005c7308 */ /* 0x000fe20000000800 */
[-CC-:B------:R-:W-:Y:S02]  /*18e90*/  FFMA.FTZ R148, R148, R143.reuse, -R138.reuse ;  /* 0x0000008f94947223 */ /* 0x180fe4000001088a */
[-C--:B------:R-:W-:Y:S01]  /*18ea0*/  FFMA.FTZ R147, R147, R143.reuse, -R138 ;  /* 0x0000008f93937223 */ /* 0x080fe2000001088a */
[C---:B------:R-:W-:Y:S01]  /*18eb0*/  HMMA.16816.F32.BF16 R24, R60.reuse, R56, R24 ;  /* 0x000000383c18723c */ /* 0x040fe20000041818 */
[----:B------:R-:W-:Y:S02]  /*18ec0*/  FFMA.FTZ R145, R146, R143, -R133 ;  /* 0x0000008f92917223 */ /* 0x000fe40000010885 */
[----:B------:R-:W-:Y:S01]  /*18ed0*/  FADD.FTZ R131, R131, R134 ;  /* 0x0000008683837221 */ /* 0x000fe20000010000 */
[----:B------:R-:W1:Y:S01]  /*18ee0*/  MUFU.EX2 R94, R94 ;  /* 0x0000005e005e7308 */ /* 0x000e620000000800 */
[----:B------:R-:W-:Y:S02]  /*18ef0*/  FADD.FTZ R136, R136, R137 ;  /* 0x0000008988887221 */ /* 0x000fe40000010000 */
[----:B------:R-:W-:Y:S01]  /*18f00*/  FADD.FTZ R132, R132, R131 ;  /* 0x0000008384847221 */ /* 0x000fe20000010000 */
[----:B------:R-:W-:Y:S01]  /*18f10*/  HMMA.16816.F32.BF16 R28, R60, R58, R28 ;  /* 0x0000003a3c1c723c */ /* 0x000fe2000004181c */
[----:B------:R-:W5:Y:S01]  /*18f20*/  LDSM.16.MT88.4 R56, [R188+0x9800] ;  /* 0x00980000bc38783b */ /* 0x000f620000004200 */
[----:B------:R-:W-:-:S02]  /*18f30*/  FADD.FTZ R3, R135, R136 ;  /* 0x0000008887037221 */ /* 0x000fc40000010000 */
[----:B------:R-:W1:Y:S01]  /*18f40*/  MUFU.EX2 R95, R95 ;  /* 0x0000005f005f7308 */ /* 0x000e620000000800 */
[----:B------:R-:W-:Y:S02]  /*18f50*/  FADD.FTZ R121, R121, R132 ;  /* 0x0000008479797221 */ /* 0x000fe40000010000 */
[----:B------:R-:W-:Y:S01]  /*18f60*/  FADD.FTZ R3, R2, R3 ;  /* 0x0000000302037221 */ /* 0x000fe20000010000 */
[C---:B----4-:R-:W-:Y:S01]  /*18f70*/  HMMA.16816.F32.BF16 R40, R60.reuse, R68, R40 ;  /* 0x000000443c28723c */ /* 0x050fe20000041828 */
[----:B------:R-:W-:Y:S02]  /*18f80*/  FADD.FTZ R96, R96, R121 ;  /* 0x0000007960607221 */ /* 0x000fe40000010000 */
[----:B------:R-:W-:Y:S01]  /*18f90*/  FADD.FTZ R2, R84, R3 ;  /* 0x0000000354027221 */ /* 0x000fe20000010000 */
[----:B------:R-:W4:Y:S01]  /*18fa0*/  MUFU.EX2 R159, R159 ;  /* 0x0000009f009f7308 */ /* 0x000f220000000800 */
[----:B------:R-:W-:Y:S02]  /*18fb0*/  FADD.FTZ R93, R93, R96 ;  /* 0x000000605d5d7221 */ /* 0x000fe40000010000 */
[----:B------:R-:W-:Y:S01]  /*18fc0*/  FADD.FTZ R2, R81, R2 ;  /* 0x0000000251027221 */ /* 0x000fe20000010000 */
[----:B--2---:R-:W-:Y:S01]  /*18fd0*/  HMMA.16816.F32.BF16 R32, R60, R64, R32 ;  /* 0x000000403c20723c */ /* 0x004fe20000041820 */
[----:B------:R-:W-:-:S02]  /*18fe0*/  FADD.FTZ R88, R88, R93 ;  /* 0x0000005d58587221 */ /* 0x000fc40000010000 */
[----:B------:R-:W-:Y:S01]  /*18ff0*/  FADD.FTZ R3, R77, R2 ;  /* 0x000000024d037221 */ /* 0x000fe20000010000 */
[----:B------:R-:W2:Y:S01]  /*19000*/  MUFU.EX2 R164, R164 ;  /* 0x000000a400a47308 */ /* 0x000ea20000000800 */
[----:B------:R-:W-:Y:S02]  /*19010*/  FADD.FTZ R79, R79, R88 ;  /* 0x000000584f4f7221 */ /* 0x000fe40000010000 */
[----:B------:R-:W-:Y:S01]  /*19020*/  FADD.FTZ R3, R76, R3 ;  /* 0x000000034c037221 */ /* 0x000fe20000010000 */
[----:B------:R-:W-:Y:S01]  /*19030*/  HMMA.16816.F32.BF16 R36, R60, R66, R36 ;  /* 0x000000423c24723c */ /* 0x000fe20000041824 */
[----:B------:R-:W2:Y:S01]  /*19040*/  LDSM.16.MT88.4 R64, [R188+0xb800] ;  /* 0x00b80000bc40783b */ /* 0x000ea20000004200 */
[-CC-:B------:R-:W-:Y:S02]  /*19050*/  FFMA.FTZ R124, R124, R143.reuse, -R133.reuse ;  /* 0x0000008f7c7c7223 */ /* 0x180fe40000010885 */
[----:B------:R-:W2:Y:S01]  /*19060*/  MUFU.EX2 R161, R161 ;  /* 0x000000a100a17308 */ /* 0x000ea20000000800 */
[----:B------:R-:W-:-:S02]  /*19070*/  FFMA.FTZ R127, R127, R143, -R133 ;  /* 0x0000008f7f7f7223 */ /* 0x000fc40000010885 */
[----:B------:R-:W-:Y:S01]  /*19080*/  FFMA.FTZ R213, R120, R143, -R133 ;  /* 0x0000008f78d57223 */ /* 0x000fe20000010885 */
[C---:B-1----:R-:W-:Y:S04]  /*19090*/  HMMA.16816.F32.BF16 R52, R60.reuse, R48, R52 ;  /* 0x000000303c34723c */ /* 0x042fe80000041834 */
[----:B------:R-:W-:Y:S03]  /*190a0*/  MUFU.EX2 R169, R169 ;  /* 0x000000a900a97308 */ /* 0x000fe60000000800 */
[----:B---3--:R-:W-:Y:S01]  /*190b0*/  F2FP.BF16.PACK_AB R48, R85, R82 ;  /* 0x000000525530723e */ /* 0x008fe200000010ff */
[----:B------:R-:W-:Y:S01]  /*190c0*/  HMMA.16816.F32.BF16 R4, R60, R50, R4 ;  /* 0x000000323c04723c */ /* 0x000fe20000041804 */
[----:B------:R-:W-:Y:S01]  /*190d0*/  F2FP.BF16.PACK_AB R49, R83, R78 ;  /* 0x0000004e5331723e */ /* 0x000fe200000010ff */
[----:B------:R-:W-:-:S02]  /*190e0*/  FADD.FTZ R78, R78, R79 ;  /* 0x0000004f4e4e7221 */ /* 0x000fc40000010000 */
[----:B------:R-:W-:Y:S01]  /*190f0*/  MUFU.EX2 R170, R170 ;  /* 0x000000aa00aa7308 */ /* 0x000fe20000000800 */
[----:B------:R-:W-:Y:S02]  /*19100*/  FADD.FTZ R82, R82, R3 ;  /* 0x0000000352527221 */ /* 0x000fe40000010000 */
[----:B------:R-:W-:Y:S01]  /*19110*/  F2FP.BF16.PACK_AB R50, R87, R86 ;  /* 0x000000565732723e */ /* 0x000fe200000010ff */
[----:B------:R-:W-:Y:S01]  /*19120*/  HMMA.16816.F32.BF16 R44, R60, R70, R44 ;  /* 0x000000463c2c723c */ /* 0x000fe2000004182c */
[----:B-----5:R-:W-:Y:S01]  /*19130*/  F2FP.BF16.PACK_AB R51, R89, R80 ;  /* 0x000000505933723e */ /* 0x020fe200000010ff */
[----:B------:R-:W1:Y:S01]  /*19140*/  LDSM.16.MT88.4 R60, [R122+0xd800] ;  /* 0x00d800007a3c783b */ /* 0x000e620000004200 */
[----:B------:R-:W-:Y:S01]  /*19150*/  FADD.FTZ R83, R83, R78 ;  /* 0x0000004e53537221 */ /* 0x000fe20000010000 */
[----:B------:R-:W-:Y:S01]  /*19160*/  MUFU.EX2 R171, R171 ;  /* 0x000000ab00ab7308 */ /* 0x000fe20000000800 */
[----:B------:R-:W-:Y:S01]  /*19170*/  FADD.FTZ R85, R85, R82 ;  /* 0x0000005255557221 */ /* 0x000fe20000010000 */
[----:B------:R-:W-:Y:S01]  /*19180*/  LDSM.16.MT88.4 R68, [R188+0xd800] ;  /* 0x00d80000bc44783b */ /* 0x000fe20000004200 */
[----:B------:R-:W-:Y:S01]  /*19190*/  FADD.FTZ R80, R80, R83 ;  /* 0x0000005350507221 */ /* 0x000fe20000010000 */
[----:B------:R-:W-:Y:S01]  /*191a0*/  HMMA.16816.F32.BF16 R8, R48, R56, R8 ;  /* 0x000000383008723c */ /* 0x000fe20000041808 */
[----:B------:R-:W-:Y:S01]  /*191b0*/  FADD.FTZ R86, R86, R85 ;  /* 0x0000005556567221 */ /* 0x000fe20000010000 */
[----:B------:R-:W-:Y:S01]  /*191c0*/  LDSM.16.MT88.4 R76, [R188+0xec00] ;  /* 0x00ec0000bc4c783b */ /* 0x000fe20000004200 */
[----:B------:R-:W-:Y:S01]  /*191d0*/  FADD.FTZ R89, R89, R80 ;  /* 0x0000005059597221 */ /* 0x000fe20000010000 */
[----:B------:R-:W-:Y:S01]  /*191e0*/  MUFU.EX2 R168, R168 ;  /* 0x000000a800a87308 */ /* 0x000fe20000000800 */
[----:B------:R-:W-:-:S03]  /*191f0*/  FADD.FTZ R87, R87, R86 ;  /* 0x0000005657577221 */ /* 0x000fc60000010000 */
[C---:B------:R-:W-:Y:S01]  /*19200*/  HMMA.16816.F32.BF16 R12, R48.reuse, R58, R12 ;  /* 0x0000003a300c723c */ /* 0x040fe2000004180c */
[----:B------:R-:W3:Y:S01]  /*19210*/  LDSM.16.MT88.4 R56, [R122+0xb800] ;  /* 0x00b800007a38783b */ /* 0x000ee20000004200 */
[----:B------:R-:W-:Y:S02]  /*19220*/  FADD.FTZ R2, R94, R87 ;  /* 0x000000575e027221 */ /* 0x000fe40000010000 */
[----:B------:R-:W5:Y:S02]  /*19230*/  MUFU.EX2 R167, R167 ;  /* 0x000000a700a77308 */ /* 0x000f640000000800 */
[----:B------:R-:W-:Y:S02]  /*19240*/  FADD.FTZ R2, R95, R2 ;  /* 0x000000025f027221 */ /* 0x000fe40000010000 */
[----:B--2---:R-:W-:Y:S02]  /*19250*/  HMMA.16816.F32.BF16 R24, R48, R64, R24 ;  /* 0x000000403018723c */ /* 0x004fe40000041818 */
[----:B----4-:R-:W-:-:S02]  /*19260*/  FADD.FTZ R3, R159, R2 ;  /* 0x000000029f037221 */ /* 0x010fc40000010000 */
[----:B------:R-:W-:Y:S02]  /*19270*/  MUFU.EX2 R165, R165 ;  /* 0x000000a500a57308 */ /* 0x000fe40000000800 */
[----:B------:R-:W-:Y:S02]  /*19280*/  FADD.FTZ R3, R164, R3 ;  /* 0x00000003a4037221 */ /* 0x000fe40000010000 */
[C---:B------:R-:W-:Y:S01]  /*19290*/  HMMA.16816.F32.BF16 R28, R48.reuse, R66, R28 ;  /* 0x00000042301c723c */ /* 0x040fe2000004181c */
[----:B------:R-:W2:Y:S03]  /*192a0*/  LDSM.16.MT88.4 R64, [R188+0x9c00] ;  /* 0x009c0000bc40783b */ /* 0x000ea60000004200 */
[----:B------:R-:W4:Y:S04]  /*192b0*/  MUFU.EX2 R172, R172 ;  /* 0x000000ac00ac7308 */ /* 0x000f280000000800 */
[C---:B------:R-:W-:Y:S04]  /*192c0*/  HMMA.16816.F32.BF16 R16, R48.reuse, R72, R16 ;  /* 0x000000483010723c */ /* 0x040fe80000041810 */
[----:B------:R-:W2:Y:S04]  /*192d0*/  MUFU.EX2 R166, R166 ;  /* 0x000000a600a67308 */ /* 0x000ea80000000800 */
[C---:B-1----:R-:W-:Y:S04]  /*192e0*/  HMMA.16816.F32.BF16 R52, R48.reuse, R60, R52 ;  /* 0x0000003c3034723c */ /* 0x042fe80000041834 */
[----:B------:R-:W-:Y:S04]  /*192f0*/  MUFU.EX2 R162, R162 ;  /* 0x000000a200a27308 */ /* 0x000fe80000000800 */
[C---:B------:R-:W-:Y:S01]  /*19300*/  HMMA.16816.F32.BF16 R4, R48.reuse, R62, R4 ;  /* 0x0000003e3004723c */ /* 0x040fe20000041804 */
[----:B------:R-:W-:Y:S03]  /*19310*/  LDSM.16.MT88.4 R60, [R122+0xbc00] ;  /* 0x00bc00007a3c783b */ /* 0x000fe60000004200 */
[----:B------:R-:W-:Y:S04]  /*19320*/  MUFU.EX2 R163, R163 ;  /* 0x000000a300a37308 */ /* 0x000fe80000000800 */
[C---:B---3--:R-:W-:Y:S04]  /*19330*/  HMMA.16816.F32.BF16 R32, R48.reuse, R56, R32 ;  /* 0x000000383020723c */ /* 0x048fe80000041820 */
[----:B------:R-:W-:Y:S04]  /*19340*/  MUFU.EX2 R158, R158 ;  /* 0x0000009e009e7308 */ /* 0x000fe80000000800 */
[C---:B------:R-:W-:Y:S01]  /*19350*/  HMMA.16816.F32.BF16 R36, R48.reuse, R58, R36 ;  /* 0x0000003a3024723c */ /* 0x040fe20000041824 */
[----:B------:R-:W1:Y:S03]  /*19360*/  LDSM.16.MT88.4 R56, [R188+0xbc00] ;  /* 0x00bc0000bc38783b */ /* 0x000e660000004200 */
[----:B------:R-:W-:Y:S04]  /*19370*/  MUFU.EX2 R157, R157 ;  /* 0x0000009d009d7308 */ /* 0x000fe80000000800 */
[C---:B------:R-:W-:Y:S01]  /*19380*/  HMMA.16816.F32.BF16 R20, R48.reuse, R74, R20 ;  /* 0x0000004a3014723c */ /* 0x040fe20000041814 */
[----:B------:R-:W3:Y:S03]  /*19390*/  LDSM.16.MT88.4 R72, [R122+0x9c00] ;  /* 0x009c00007a48783b */ /* 0x000ee60000004200 */
[----:B------:R-:W1:Y:S04]  /*193a0*/  MUFU.EX2 R160, R160 ;  /* 0x000000a000a07308 */ /* 0x000e680000000800 */
[C---:B------:R-:W-:Y:S04]  /*193b0*/  HMMA.16816.F32.BF16 R40, R48.reuse, R68, R40 ;  /* 0x000000443028723c */ /* 0x040fe80000041828 */
[----:B------:R-:W-:Y:S04]  /*193c0*/  MUFU.EX2 R153, R153 ;  /* 0x0000009900997308 */ /* 0x000fe80000000800 */
[----:B------:R-:W-:Y:S01]  /*193d0*/  HMMA.16816.F32.BF16 R44, R48, R70, R44 ;  /* 0x00000046302c723c */ /* 0x000fe2000004182c */
[----:B------:R-:W3:Y:S03]  /*193e0*/  LDSM.16.MT88.4 R68, [R188+0xdc00] ;  /* 0x00dc0000bc44783b */ /* 0x000ee60000004200 */
[----:B------:R-:W1:Y:S03]  /*193f0*/  MUFU.EX2 R174, R174 ;  /* 0x000000ae00ae7308 */ /* 0x000e660000000800 */
[----:B------:R-:W-:-:S02]  /*19400*/  F2FP.BF16.PACK_AB R48, R95, R94 ;  /* 0x0000005e5f30723e */ /* 0x000fc400000010ff */
[----:B------:R-:W-:Y:S01]  /*19410*/  F2FP.BF16.PACK_AB R49, R91, R90 ;  /* 0x0000005a5b31723e */ /* 0x000fe200000010ff */
[----:B------:R-:W-:Y:S01]  /*19420*/  FADD.FTZ R90, R90, R89 ;  /* 0x000000595a5a7221 */ /* 0x000fe20000010000 */
[----:B------:R-:W-:Y:S01]  /*19430*/  F2FP.BF16.PACK_AB R50, R164, R159 ;  /* 0x0000009fa432723e */ /* 0x000fe200000010ff */
[----:B------:R-:W1:Y:S01]  /*19440*/  MUFU.EX2 R151, R151 ;  /* 0x0000009700977308 */ /* 0x000e620000000800 */
[----:B------:R-:W-:Y:S01]  /*19450*/  F2FP.BF16.PACK_AB R51, R161, R92 ;  /* 0x0000005ca133723e */ /* 0x000fe200000010ff */
[----:B------:R-:W-:-:S04]  /*19460*/  FADD.FTZ R91, R91, R90 ;  /* 0x0000005a5b5b7221 */ /* 0x000fc80000010000 */
[----:B------:R-:W-:Y:S02]  /*19470*/  FADD.FTZ R92, R92, R91 ;  /* 0x0000005b5c5c7221 */ /* 0x000fe40000010000 */
[----:B--2---:R-:W-:Y:S01]  /*19480*/  HMMA.16816.F32.BF16 R8, R48, R64, R8 ;  /* 0x000000403008723c */ /* 0x004fe20000041808 */
[----:B------:R-:W-:Y:S01]  /*19490*/  MUFU.EX2 R154, R154 ;  /* 0x0000009a009a7308 */ /* 0x000fe20000000800 */
[----:B------:R-:W-:-:S06]  /*194a0*/  FADD.FTZ R2, R161, R92 ;  /* 0x0000005ca1027221 */ /* 0x000fcc0000010000 */
        /* <DEDUP_REMOVED lines=9> */
[----:B------:R-:W1:Y:S06]  /*19540*/  MUFU.EX2 R148, R148 ;  /* 0x0000009400947308 */ /* 0x000e6c0000000800 */
[C---:B------:R-:W-:Y:S01]  /*19550*/  HMMA.16816.F32.BF16 R36, R48.reuse, R62, R36 ;  /* 0x0000003e3024723c */ /* 0x040fe20000041824 */
[----:B------:R-:W1:Y:S01]  /*19560*/  LDSM.16.MT88.4 R60, [R188+0xc000] ;  /* 0x00c00000bc3c783b */ /* 0x000e620000004200 */
[----:B------:R-:W-:Y:S06]  /*19570*/  MUFU.EX2 R147, R147 ;  /* 0x0000009300937308 */ /* 0x000fec0000000800 */
[C---:B---3--:R-:W-:Y:S02]  /*19580*/  HMMA.16816.F32.BF16 R16, R48.reuse, R72, R16 ;  /* 0x000000483010723c */ /* 0x048fe40000041810 */
[----:B------:R-:W3:Y:S06]  /*19590*/  MUFU.EX2 R152, R152 ;  /* 0x0000009800987308 */ /* 0x000eec0000000800 */
[C---:B------:R-:W-:Y:S01]  /*195a0*/  HMMA.16816.F32.BF16 R20, R48.reuse, R74, R20 ;  /* 0x0000004a3014723c */ /* 0x040fe20000041814 */
[----:B------:R-:W1:Y:S01]  /*195b0*/  LDSM.16.MT88.4 R72, [R122+0xa000] ;  /* 0x00a000007a48783b */ /* 0x000e620000004200 */
[----:B------:R-:W1:Y:S06]  /*195c0*/  MUFU.EX2 R145, R145 ;  /* 0x0000009100917308 */ /* 0x000e6c0000000800 */
        /* <DEDUP_REMOVED lines=9> */
[----:B-----5:R-:W-:-:S02]  /*19660*/  F2FP.BF16.PACK_AB R48, R167, R168 ;  /* 0x000000a8a730723e */ /* 0x020fc400000010ff */
[----:B------:R-:W-:Y:S01]  /*19670*/  F2FP.BF16.PACK_AB R49, R170, R169 ;  /* 0x000000a9aa31723e */ /* 0x000fe200000010ff */
[----:B------:R-:W-:Y:S01]  /*19680*/  FADD.FTZ R169, R169, R2 ;  /* 0x00000002a9a97221 */ /* 0x000fe20000010000 */
[----:B----4-:R-:W-:Y:S01]  /*19690*/  F2FP.BF16.PACK_AB R50, R172, R165 ;  /* 0x000000a5ac32723e */ /* 0x010fe200000010ff */
[----:B------:R-:W-:Y:S01]  /*196a0*/  FADD.FTZ R2, R168, R3 ;  /* 0x00000003a8027221 */ /* 0x000fe20000010000 */
[----:B------:R-:W-:Y:S01]  /*196b0*/  F2FP.BF16.PACK_AB R51, R166, R171 ;  /* 0x000000aba633723e */ /* 0x000fe200000010ff */
[----:B------:R-:W-:Y:S02]  /*196c0*/  FADD.FTZ R170, R170, R169 ;  /* 0x000000a9aaaa7221 */ /* 0x000fe40000010000 */
[----:B------:R-:W-:Y:S02]  /*196d0*/  FADD.FTZ R2, R167, R2 ;  /* 0x00000002a7027221 */ /* 0x000fe40000010000 */
[----:B------:R-:W-:Y:S02]  /*196e0*/  FADD.FTZ R3, R171, R170 ;  /* 0x000000aaab037221 */ /* 0x000fe40000010000 */
[----:B-1----:R-:W-:Y:S01]  /*196f0*/  HMMA.16816.F32.BF16 R8, R48, R56, R8 ;  /* 0x000000383008723c */ /* 0x002fe20000041808 */
[----:B------:R-:W-:Y:S01]  /*19700*/  FADD.FTZ R165, R165, R2 ;  /* 0x00000002a5a57221 */ /* 0x000fe20000010000 */
[----:B------:R-:W-:Y:S01]  /*19710*/  MOV R2, R139 ;  /* 0x0000008b00027202 */ /* 0x000fe20000000f00 */
[----:B------:R-:W-:-:S02]  /*19720*/  FADD.FTZ R3, R166, R3 ;  /* 0x00000003a6037221 */ /* 0x000fc40000010000 */
[----:B------:R-:W-:-:S03]  /*19730*/  FADD.FTZ R172, R172, R165 ;  /* 0x000000a5acac7221 */ /* 0x000fc60000010000 */
[C---:B------:R-:W-:Y:S01]  /*19740*/  HMMA.16816.F32.BF16 R12, R48.reuse, R58, R12 ;  /* 0x0000003a300c723c */ /* 0x040fe2000004180c */
[----:B------:R-:W1:Y:S07]  /*19750*/  LDSM.16.MT88.4 R56, [R122+0xc000] ;  /* 0x00c000007a38783b */ /* 0x000e6e0000004200 */
[C---:B------:R-:W-:Y:S08]  /*19760*/  HMMA.16816.F32.BF16 R24, R48.reuse, R60, R24 ;  /* 0x0000003c3018723c */ /* 0x040ff00000041818 */
[C---:B------:R-:W-:Y:S01]  /*19770*/  HMMA.16816.F32.BF16 R28, R48.reuse, R62, R28 ;  /* 0x0000003e301c723c */ /* 0x040fe2000004181c */
[----:B------:R-:W2:Y:S07]  /*19780*/  LDSM.16.MT88.4 R60, [R188+0xa400] ;  /* 0x00a40000bc3c783b */ /* 0x000eae0000004200 */
[C---:B------:R-:W-:Y:S08]  /*19790*/  HMMA.16816.F32.BF16 R16, R48.reuse, R72, R16 ;  /* 0x000000483010723c */ /* 0x040ff00000041810 */
[C---:B------:R-:W-:Y:S01]  /*197a0*/  HMMA.16816.F32.BF16 R20, R48.reuse, R74, R20 ;  /* 0x0000004a3014723c */ /* 0x040fe20000041814 */
[----:B------:R-:W4:Y:S07]  /*197b0*/  LDSM.16.MT88.4 R72, [R122+0xa400] ;  /* 0x00a400007a48783b */ /* 0x000f2e0000004200 */
[C---:B---3--:R-:W-:Y:S08]  /*197c0*/  HMMA.16816.F32.BF16 R40, R48.reuse, R68, R40 ;  /* 0x000000443028723c */ /* 0x048ff00000041828 */
[C---:B-1----:R-:W-:Y:S08]  /*197d0*/  HMMA.16816.F32.BF16 R32, R48.reuse, R56, R32 ;  /* 0x000000383020723c */ /* 0x042ff00000041820 */
[C---:B------:R-:W-:Y:S01]  /*197e0*/  HMMA.16816.F32.BF16 R36, R48.reuse, R58, R36 ;  /* 0x0000003a3024723c */ /* 0x040fe20000041824 */
[----:B------:R-:W1:Y:S07]  /*197f0*/  LDSM.16.MT88.4 R56, [R188+0xc400] ;  /* 0x00c40000bc38783b */ /* 0x000e6e0000004200 */
[C---:B------:R-:W-:Y:S01]  /*19800*/  HMMA.16816.F32.BF16 R44, R48.reuse, R70, R44 ;  /* 0x00000046302c723c */ /* 0x040fe2000004182c */
[----:B------:R-:W3:Y:S07]  /*19810*/  LDSM.16.MT88.4 R68, [R188+0xe400] ;  /* 0x00e40000bc44783b */ /* 0x000eee0000004200 */
[C---:B------:R-:W-:Y:S08]  /*19820*/  HMMA.16816.F32.BF16 R52, R48.reuse, R64, R52 ;  /* 0x000000403034723c */ /* 0x040ff00000041834 */
[----:B------:R-:W-:Y:S01]  /*19830*/  HMMA.16816.F32.BF16 R4, R48, R66, R4 ;  /* 0x000000423004723c */ /* 0x000fe20000041804 */
[----:B------:R-:W-:Y:S06]  /*19840*/  LDSM.16.MT88.4 R64, [R122+0xe400] ;  /* 0x00e400007a40783b */ /* 0x000fec0000004200 */
[----:B------:R-:W-:Y:S01]  /*19850*/  F2FP.BF16.PACK_AB R48, R160, R157 ;  /* 0x0000009da030723e */ /* 0x000fe200000010ff */
[----:B------:R-:W-:Y:S01]  /*19860*/  FADD.FTZ R157, R157, R172 ;  /* 0x000000ac9d9d7221 */ /* 0x000fe20000010000 */
[----:B------:R-:W-:Y:S01]  /*19870*/  F2FP.BF16.PACK_AB R49, R163, R162 ;  /* 0x000000a2a331723e */ /* 0x000fe200000010ff */
[----:B------:R-:W-:Y:S01]  /*19880*/  FADD.FTZ R162, R162, R3 ;  /* 0x00000003a2a27221 */ /* 0x000fe20000010000 */
[----:B------:R-:W-:Y:S01]  /*19890*/  F2FP.BF16.PACK_AB R50, R174, R153 ;  /* 0x00000099ae32723e */ /* 0x000fe200000010ff */
[----:B------:R-:W-:Y:S01]  /*198a0*/  FADD.FTZ R160, R160, R157 ;  /* 0x0000009da0a07221 */ /* 0x000fe20000010000 */
[----:B------:R-:W-:Y:S01]  /*198b0*/  F2FP.BF16.PACK_AB R51, R151, R158 ;  /* 0x0000009e9733723e */ /* 0x000fe200000010ff */
[----:B------:R-:W-:Y:S01]  /*198c0*/  FADD.FTZ R163, R163, R162 ;  /* 0x000000a2a3a37221 */ /* 0x000fe20000010000 */
[----:B------:R-:W-:Y:S01]  /*198d0*/  MOV R3, R142 ;  /* 0x0000008e00037202 */ /* 0x000fe20000000f00 */
[----:B------:R-:W-:-:S02]  /*198e0*/  FADD.FTZ R153, R153, R160 ;  /* 0x000000a099997221 */ /* 0x000fc40000010000 */
[----:B------:R-:W-:Y:S02]  /*198f0*/  FADD.FTZ R158, R158, R163 ;  /* 0x000000a39e9e7221 */ /* 0x000fe40000010000 */
[----:B--2---:R-:W-:Y:S01]  /*19900*/  HMMA.16816.F32.BF16 R8, R48, R60, R8 ;  /* 0x0000003c3008723c */ /* 0x004fe20000041808 */
[----:B------:R-:W-:Y:S02]  /*19910*/  FADD.FTZ R174, R174, R153 ;  /* 0x00000099aeae7221 */ /* 0x000fe40000010000 */
[----:B------:R-:W-:-:S05]  /*19920*/  FADD.FTZ R151, R151, R158 ;  /* 0x0000009e97977221 */ /* 0x000fca0000010000 */
[C---:B------:R-:W-:Y:S01]  /*19930*/  HMMA.16816.F32.BF16 R12, R48.reuse, R62, R12 ;  /* 0x0000003e300c723c */ /* 0x040fe2000004180c */
[----:B------:R-:W2:Y:S07]  /*19940*/  LDSM.16.MT88.4 R60, [R122+0xc400] ;  /* 0x00c400007a3c783b */ /* 0x000eae0000004200 */
[C---:B----4-:R-:W-:Y:S08]  /*19950*/  HMMA.16816.F32.BF16 R16, R48.reuse, R72, R16 ;  /* 0x000000483010723c */ /* 0x050ff00000041810 */
[C---:B------:R-:W-:Y:S01]  /*19960*/  HMMA.16816.F32.BF16 R20, R48.reuse, R74, R20 ;  /* 0x0000004a3014723c */ /* 0x040fe20000041814 */
[----:B------:R-:W4:Y:S07]  /*19970*/  LDSM.16.MT88.4 R72, [R188+0xa800] ;  /* 0x00a80000bc48783b */ /* 0x000f2e0000004200 */
[C---:B-1----:R-:W-:Y:S08]  /*19980*/  HMMA.16816.F32.BF16 R24, R48.reuse, R56, R24 ;  /* 0x000000383018723c */ /* 0x042ff00000041818 */
[C---:B------:R-:W-:Y:S01]  /*19990*/  HMMA.16816.F32.BF16 R28, R48.reuse, R58, R28 ;  /* 0x0000003a301c723c */ /* 0x040fe2000004181c */
[----:B------:R-:W-:Y:S07]  /*199a0*/  LDSM.16.MT88.4 R56, [R122+0xa800] ;  /* 0x00a800007a38783b */ /* 0x000fee0000004200 */
[C---:B---3--:R-:W-:Y:S08]  /*199b0*/  HMMA.16816.F32.BF16 R40, R48.reuse, R68, R40 ;  /* 0x000000443028723c */ /* 0x048ff00000041828 */
[C---:B--2---:R-:W-:Y:S08]  /*199c0*/  HMMA.16816.F32.BF16 R32, R48.reuse, R60, R32 ;  /* 0x0000003c3020723c */ /* 0x044ff00000041820 */
[C---:B------:R-:W-:Y:S01]  /*199d0*/  HMMA.16816.F32.BF16 R36, R48.reuse, R62, R36 ;  /* 0x0000003e3024723c */ /* 0x040fe20000041824 */
[----:B------:R-:W1:Y:S07]  /*199e0*/  LDSM.16.MT88.4 R60, [R188+0xc800] ;  /* 0x00c80000bc3c783b */ /* 0x000e6e0000004200 */
[C---:B------:R-:W-:Y:S01]  /*199f0*/  HMMA.16816.F32.BF16 R44, R48.reuse, R70, R44 ;  /* 0x00000046302c723c */ /* 0x040fe2000004182c */
[----:B------:R-:W2:Y:S07]  /*19a00*/  LDSM.16.MT88.4 R68, [R188+0xe800] ;  /* 0x00e80000bc44783b */ /* 0x000eae0000004200 */
[C---:B------:R-:W-:Y:S07]  /*19a10*/  HMMA.16816.F32.BF16 R52, R48.reuse, R64, R52 ;  /* 0x000000403034723c */ /* 0x040fee0000041834 */
[----:B------:R-:W-:Y:S01]  /*19a20*/  F2FP.BF16.PACK_AB R64, R148, R149 ;  /* 0x000000959440723e */ /* 0x000fe200000010ff */
[----:B------:R-:W-:Y:S01]  /*19a30*/  HMMA.16816.F32.BF16 R4, R48, R66, R4 ;  /* 0x000000423004723c */ /* 0x000fe20000041804 */
[----:B------:R-:W3:Y:S01]  /*19a40*/  LDSM.16.MT88.4 R48, [R122+0xc800] ;  /* 0x00c800007a30783b */ /* 0x000ee20000004200 */
[----:B------:R-:W-:Y:S01]  /*19a50*/  F2FP.BF16.PACK_AB R65, R155, R154 ;  /* 0x0000009a9b41723e */ /* 0x000fe200000010ff */
        /* <DEDUP_REMOVED lines=8> */
[----:B----4-:R-:W-:Y:S01]  /*19ae0*/  HMMA.16816.F32.BF16 R8, R64, R72, R8 ;  /* 0x000000484008723c */ /* 0x010fe20000041808 */
[----:B------:R-:W-:-:S02]  /*19af0*/  FADD.FTZ R145, R145, R150 ;  /* 0x0000009691917221 */ /* 0x000fc40000010000 */
[----:B------:R-:W-:-:S05]  /*19b00*/  FADD.FTZ R152, R152, R147 ;  /* 0x0000009398987221 */ /* 0x000fca0000010000 */
[C---:B-1----:R-:W-:Y:S07]  /*19b10*/  HMMA.16816.F32.BF16 R24, R64.reuse, R60, R24 ;  /* 0x0000003c4018723c */ /* 0x042fee0000041818 */
[-C--:B------:R-:W-:Y:S01]  /*19b20*/  FFMA.FTZ R60, R126, R143.reuse, -R133 ;  /* 0x0000008f7e3c7223 */ /* 0x080fe20000010885 */
[----:B------:R-:W-:Y:S01]  /*19b30*/  HMMA.16816.F32.BF16 R28, R64, R62, R28 ;  /* 0x0000003e401c723c */ /* 0x000fe2000004181c */
[-CC-:B------:R-:W-:Y:S02]  /*19b40*/  FFMA.FTZ R61, R125, R143.reuse, -R138.reuse ;  /* 0x0000008f7d3d7223 */ /* 0x180fe4000001088a */
[----:B------:R-:W-:-:S02]  /*19b50*/  FFMA.FTZ R126, R130, R143, -R138 ;  /* 0x0000008f827e7223 */ /* 0x000fc4000001088a */
[----:B------:R-:W-:Y:S02]  /*19b60*/  MUFU.EX2 R60, R60 ;  /* 0x0000003c003c7308 */ /* 0x000fe40000000800 */
[-CC-:B------:R-:W-:Y:S01]  /*19b70*/  FFMA.FTZ R62, R129, R143.reuse, -R138.reuse ;  /* 0x0000008f813e7223 */ /* 0x180fe2000001088a */
[----:B------:R-:W-:Y:S01]  /*19b80*/  HMMA.16816.F32.BF16 R12, R64, R74, R12 ;  /* 0x0000004a400c723c */ /* 0x000fe2000004180c */
[----:B------:R-:W-:-:S04]  /*19b90*/  FFMA.FTZ R63, R128, R143, -R138 ;  /* 0x0000008f803f7223 */ /* 0x000fc8000001088a */
[----:B------:R-:W-:Y:S03]  /*19ba0*/  MUFU.EX2 R61, R61 ;  /* 0x0000003d003d7308 */ /* 0x000fe60000000800 */
[C---:B------:R-:W-:Y:S05]  /*19bb0*/  HMMA.16816.F32.BF16 R16, R64.reuse, R56, R16 ;  /* 0x000000384010723c */ /* 0x040fea0000041810 */
[----:B------:R-:W1:Y:S03]  /*19bc0*/  MUFU.EX2 R62, R62 ;  /* 0x0000003e003e7308 */ /* 0x000e660000000800 */
[C---:B------:R-:W-:Y:S01]  /*19bd0*/  HMMA.16816.F32.BF16 R20, R64.reuse, R58, R20 ;  /* 0x0000003a4014723c */ /* 0x040fe20000041814 */
[----:B------:R-:W4:Y:S04]  /*19be0*/  LDSM.16.MT88.4 R56, [R122+0xe800] ;  /* 0x00e800007a38783b */ /* 0x000f280000004200 */
[----:B------:R-:W-:Y:S03]  /*19bf0*/  MUFU.EX2 R63, R63 ;  /* 0x0000003f003f7308 */ /* 0x000fe60000000800 */
[C---:B--2---:R-:W-:Y:S05]  /*19c00*/  HMMA.16816.F32.BF16 R40, R64.reuse, R68, R40 ;  /* 0x000000444028723c */ /* 0x044fea0000041828 */
[----:B------:R-:W2:Y:S02]  /*19c10*/  MUFU.EX2 R126, R126 ;  /* 0x0000007e007e7308 */ /* 0x000ea40000000800 */
[----:B-1----:R-:W-:Y:S01]  /*19c20*/  F2FP.BF16.PACK_AB R68, R62, R61 ;  /* 0x0000003d3e44723e */ /* 0x002fe200000010ff */
[----:B------:R-:W-:Y:S01]  /*19c30*/  HMMA.16816.F32.BF16 R44, R64, R70, R44 ;  /* 0x00000046402c723c */ /* 0x000fe2000004182c */
[----:B------:R-:W-:Y:S01]  /*19c40*/  F2FP.BF16.PACK_AB R69, R127, R124 ;  /* 0x0000007c7f45723e */ /* 0x000fe200000010ff */
[----:B------:R-:W-:-:S02]  /*19c50*/  FADD.FTZ R124, R124, R145 ;  /* 0x000000917c7c7221 */ /* 0x000fc40000010000 */
[----:B------:R-:W-:Y:S02]  /*19c60*/  FADD.FTZ R61, R61, R152 ;  /* 0x000000983d3d7221 */ /* 0x000fe40000010000 */
[----:B------:R-:W-:Y:S01]  /*19c70*/  FADD.FTZ R127, R127, R124 ;  /* 0x0000007c7f7f7221 */ /* 0x000fe20000010000 */
[----:B------:R-:W-:Y:S01]  /*19c80*/  F2FP.BF16.PACK_AB R71, R213, R60 ;  /* 0x0000003cd547723e */ /* 0x000fe200000010ff */
[----:B---3--:R-:W-:Y:S01]  /*19c90*/  HMMA.16816.F32.BF16 R32, R64, R48, R32 ;  /* 0x000000304020723c */ /* 0x008fe20000041820 */
[----:B------:R-:W-:Y:S02]  /*19ca0*/  FADD.FTZ R62, R62, R61 ;  /* 0x0000003d3e3e7221 */ /* 0x000fe40000010000 */
[----:B------:R-:W-:Y:S01]  /*19cb0*/  FADD.FTZ R60, R60, R127 ;  /* 0x0000007f3c3c7221 */ /* 0x000fe20000010000 */
[----:B--2---:R-:W-:Y:S01]  /*19cc0*/  F2FP.BF16.PACK_AB R70, R126, R63 ;  /* 0x0000003f7e46723e */ /* 0x004fe200000010ff */
[----:B------:R-:W-:-:S03]  /*19cd0*/  FADD.FTZ R63, R63, R62 ;  /* 0x0000003e3f3f7221 */ /* 0x000fc60000010000 */
[----:B------:R-:W-:Y:S01]  /*19ce0*/  HMMA.16816.F32.BF16 R36, R64, R50, R36 ;  /* 0x000000324024723c */ /* 0x000fe20000041824 */
[----:B------:R-:W1:Y:S01]  /*19cf0*/  LDSM.16.MT88.4 R48, [R188+0xcc00] ;  /* 0x00cc0000bc30783b */ /* 0x000e620000004200 */
[----:B------:R-:W-:Y:S02]  /*19d00*/  FADD.FTZ R213, R213, R60 ;  /* 0x0000003cd5d57221 */ /* 0x000fe40000010000 */
[----:B------:R-:W-:-:S04]  /*19d10*/  FADD.FTZ R212, R126, R63 ;  /* 0x0000003f7ed47221 */ /* 0x000fc80000010000 */
[C---:B------:R-:W-:Y:S01]  /*19d20*/  HMMA.16816.F32.BF16 R112, R68.reuse, R108, R8 ;  /* 0x0000006c4470723c */ /* 0x040fe20000041808 */
[----:B------:R-:W2:Y:S07]  /*19d30*/  LDSM.16.MT88.4 R8, [R122+0xcc00] ;  /* 0x00cc00007a08783b */ /* 0x000eae0000004200 */
[----:B------:R-:W-:Y:S01]  /*19d40*/  HMMA.16816.F32.BF16 R108, R68, R110, R12 ;  /* 0x0000006e446c723c */ /* 0x000fe2000004180c */
[----:B------:R-:W3:Y:S07]  /*19d50*/  LDSM.16.MT88.4 R12, [R122+0xec00] ;  /* 0x00ec00007a0c783b */ /* 0x000eee0000004200 */
[C---:B----4-:R-:W-:Y:S08]  /*19d60*/  HMMA.16816.F32.BF16 R52, R64.reuse, R56, R52 ;  /* 0x000000384034723c */ /* 0x050ff00000041834 */
[----:B------:R-:W-:Y:S08]  /*19d70*/  HMMA.16816.F32.BF16 R4, R64, R58, R4 ;  /* 0x0000003a4004723c */ /* 0x000ff00000041804 */
[C---:B------:R-:W-:Y:S08]  /*19d80*/  HMMA.16816.F32.BF16 R104, R68.reuse, R100, R16 ;  /* 0x000000644468723c */ /* 0x040ff00000041810 */
[C---:B------:R-:W-:Y:S08]  /*19d90*/  HMMA.16816.F32.BF16 R80, R68.reuse, R76, R40 ;  /* 0x0000004c4450723c */ /* 0x040ff00000041828 */
[C---:B------:R-:W-:Y:S08]  /*19da0*/  HMMA.16816.F32.BF16 R100, R68.reuse, R102, R20 ;  /* 0x000000664464723c */ /* 0x040ff00000041814 */
[C---:B-1----:R-:W-:Y:S08]  /*19db0*/  HMMA.16816.F32.BF16 R96, R68.reuse, R48, R24 ;  /* 0x000000304460723c */ /* 0x042ff00000041818 */
[C---:B------:R-:W-:Y:S08]  /*19dc0*/  HMMA.16816.F32.BF16 R92, R68.reuse, R50, R28 ;  /* 0x00000032445c723c */ /* 0x040ff0000004181c */
[C---:B--2---:R-:W-:Y:S08]  /*19dd0*/  HMMA.16816.F32.BF16 R88, R68.reuse, R8, R32 ;  /* 0x000000084458723c */ /* 0x044ff00000041820 */
[C---:B------:R-:W-:Y:S08]  /*19de0*/  HMMA.16816.F32.BF16 R84, R68.reuse, R10, R36 ;  /* 0x0000000a4454723c */ /* 0x040ff00000041824 */
[C---:B------:R-:W-:Y:S08]  /*19df0*/  HMMA.16816.F32.BF16 R76, R68.reuse, R78, R44 ;  /* 0x0000004e444c723c */ /* 0x040ff0000004182c */
[C---:B---3--:R-:W-:Y:S08]  /*19e00*/  HMMA.16816.F32.BF16 R72, R68.reuse, R12, R52 ;  /* 0x0000000c4448723c */ /* 0x048ff00000041834 */
[----:B------:R-:W-:Y:S08]  /*19e10*/  HMMA.16816.F32.BF16 R68, R68, R14, R4 ;  /* 0x0000000e4444723c */ /* 0x000ff00000041804 */
.L_x_2663:
[----:B------:R-:W-:-:S13]  /*19e20*/  ISETP.GE.AND P0, PT, R207, 0x1, PT ;  /* 0x00000001cf00780c */ /* 0x000fda0003f06270 */
[----:B------:R-:W-:Y:S05]  /*19e30*/  @!P0 BRA `(.L_x_2672) ;  /* 0x00004e1000008947 */ /* 0x000fea0003800000 */
[----:B------:R-:W-:Y:S02]  /*19e40*/  MOV R121, R2 ;  /* 0x0000000200797202 */ /* 0x000fe40000000f00 */
[----:B------:R-:W-:Y:S02]  /*19e50*/  MOV R120, R3 ;  /* 0x0000000300787202 */ /* 0x000fe40000000f00 */
.L_x_2681:
        /* <DEDUP_REMOVED lines=68> */
.L_x_2674:
[----:B------:R-:W2:Y:S02]  /*1a2a0*/  LD.E R3, [R118.64+0x40] ;  /* 0x0000400476037980 */ /* 0x000ea4000c101900 */
[----:B--2---:R-:W-:Y:S04]  /*1a2b0*/  LEA R3, -R3, RZ, 0x7 ;  /* 0x000000ff03037211 */ /* 0x004fe800078e39ff */
[----:B------:R-:W-:Y:S02]  /*1a2c0*/  SHF.R.S32.HI R4, RZ, 0x1f, R3 ;  /* 0x0000001fff047819 */ /* 0x000fe40000011403 */
.L_x_2675:
[----:B------:R-:W-:Y:S05]  /*1a2d0*/  BSYNC B0 ;  /* 0x0000000000007941 */ /* 0x000fea0003800000 */
.L_x_2673:
[C---:B------:R-:W-:Y:S01]  /*1a2e0*/  LOP3.LUT P5, RZ, R208.reuse, 0x1, RZ, 0xc0, !PT ;  /* 0x00000001d0ff7812 */ /* 0x040fe200078ac0ff */
[----:B------:R-:W-:Y:S01]  /*1a2f0*/  BSSY B1, `(.L_x_2676) ;  /* 0x000021a000017945 */ /* 0x000fe20003800000 */
[C---:B------:R-:W-:Y:S02]  /*1a300*/  LEA R2, P1, R3.reuse, R140, 0x1 ;  /* 0x0000008c03027211 */ /* 0x040fe400078208ff */
[C---:B------:R-:W-:Y:S02]  /*1a310*/  IADD3 R7, P0, R3.reuse, R192, RZ ;  /* 0x000000c003077210 */ /* 0x040fe40007f1e0ff */
[----:B------:R-:W-:Y:S02]  /*1a320*/  LEA.HI.X R3, R3, R141, R4, 0x1, P1 ;  /* 0x0000008d03037211 */ /* 0x000fe400008f0c04 */
[C---:B------:R-:W-:Y:S02]  /*1a330*/  LOP3.LUT P4, RZ, R208.reuse, 0x2, RZ, 0xc0, !PT ;  /* 0x00000002d0ff7812 */ /* 0x040fe4000788c0ff */
[----:B------:R-:W-:Y:S02]  /*1a340*/  LOP3.LUT P2, RZ, R208, 0x4, RZ, 0xc0, !PT ;  /* 0x00000004d0ff7812 */ /* 0x000fe4000784c0ff */
[----:B------:R-:W-:Y:S01]  /*1a350*/  IADD3.X R6, R4, R193, RZ, P0, !PT ;  /* 0x000000c104067210 */ /* 0x000fe200007fe4ff */
[----:B------:R-:W-:Y:S01]  /*1a360*/  @!PT LDS RZ, [RZ] ;  /* 0x00000000fffff984 */ /* 0x000fe20000000800 */
[----:B------:R-:W-:Y:S01]  /*1a370*/  @!PT LDS RZ, [RZ] ;  /* 0x00000000fffff984 */ /* 0x000fe20000000800 */
[----:B------:R-:W-:Y:S01]  /*1a380*/  @!PT LDS RZ, [RZ] ;  /* 0x00000000fffff984 */ /* 0x000fe20000000800 */
[----:B------:R1:W-:Y:S01]  /*1a390*/  @P5 LDGSTS.E.BYPASS.LTC128B.128 [R206+0x9000], [R2.64] ;  /* 0x0900000002ce5fae */ /* 0x0003e2000b901d44 */
[C---:B------:R-:W-:Y:S02]  /*1a3a0*/  @P5 LEA R14, P6, R7.reuse, R140, 0x1 ;  /* 0x0000008c070e5211 */ /* 0x040fe400078c08ff */
[C---:B------:R-:W-:Y:S02]  /*1a3b0*/  IADD3 R5, P0, R7.reuse, R192, RZ ;  /* 0x000000c007057210 */ /* 0x040fe40007f1e0ff */
[C-C-:B------:R-:W-:Y:S02]  /*1a3c0*/  @P5 LEA.HI.X R15, R7.reuse, R141, R6.reuse, 0x1, P6 ;  /* 0x0000008d070f5211 */ /* 0x140fe400030f0c06 */
[----:B------:R-:W-:Y:S01]  /*1a3d0*/  IADD3.X R4, R6, R193, RZ, P0, !PT ;  /* 0x000000c106047210 */ /* 0x000fe200007fe4ff */
[----:B------:R-:W-:Y:S01]  /*1a3e0*/  @!P5 STS.64 [R206+0x9008], RZ ;  /* 0x009008ffce00d388 */ /* 0x000fe20000000a00 */
[CC--:B------:R-:W-:Y:S02]  /*1a3f0*/  @P4 LEA R10, P1, R7.reuse, R140.reuse, 0x1 ;  /* 0x0000008c070a4211 */ /* 0x0c0fe400078208ff */
[CC--:B------:R-:W-:Y:S02]  /*1a400*/  @P2 LEA R8, P0, R7.reuse, R140.reuse, 0x1 ;  /* 0x0000008c07082211 */ /* 0x0c0fe400078008ff */
[CCC-:B------:R-:W-:Y:S01]  /*1a410*/  @P4 LEA.HI.X R11, R7.reuse, R141.reuse, R6.reuse, 0x1, P1 ;  /* 0x0000008d070b4211 */ /* 0x1c0fe200008f0c06 */
[----:B------:R-:W-:Y:S01]  /*1a420*/  @!P5 STS [R206+0x9000], RZ ;  /* 0x009000ffce00d388 */ /* 0x000fe20000000800 */
[-C--:B------:R-:W-:Y:S02]  /*1a430*/  @P2 LEA.HI.X R9, R7, R141.reuse, R6, 0x1, P0 ;  /* 0x0000008d07092211 */ /* 0x080fe400000f0c06 */
[CC--:B------:R-:W-:Y:S01]  /*1a440*/  @P5 LEA R12, P6, R5.reuse, R140.reuse, 0x1 ;  /* 0x0000008c050c5211 */ /* 0x0c0fe200078c08ff */
[----:B------:R-:W-:Y:S01]  /*1a450*/  @!P5 STS [R206+0x9004], RZ ;  /* 0x009004ffce00d388 */ /* 0x000fe20000000800 */
[CC--:B------:R-:W-:Y:S02]  /*1a460*/  @P4 LEA R18, P1, R5.reuse, R140.reuse, 0x1 ;  /* 0x0000008c05124211 */ /* 0x0c0fe400078208ff */
[CCC-:B------:R-:W-:Y:S01]  /*1a470*/  @P5 LEA.HI.X R13, R5.reuse, R141.reuse, R4.reuse, 0x1, P6 ;  /* 0x0000008d050d5211 */ /* 0x1c0fe200030f0c04 */
[----:B------:R-:W-:Y:S01]  /*1a480*/  @!PT LDS RZ, [RZ] ;  /* 0x00000000fffff984 */ /* 0x000fe20000000800 */
[----:B------:R-:W-:Y:S01]  /*1a490*/  @!PT LDS RZ, [RZ] ;  /* 0x00000000fffff984 */ /* 0x000fe20000000800 */
[----:B------:R-:W-:Y:S01]  /*1a4a0*/  @!PT LDS RZ, [RZ] ;  /* 0x00000000fffff984 */ /* 0x000fe20000000800 */
[----:B------:R1:W-:Y:S01]  /*1a4b0*/  @P4 LDGSTS.E.BYPASS.LTC128B.128 [R206+0xb000], [R2.64+0x40] ;  /* 0x0b00004002ce4fae */ /* 0x0003e2000b901d44 */
[CCC-:B------:R-:W-:Y:S02]  /*1a4c0*/  @P4 LEA.HI.X R19, R5.reuse, R141.reuse, R4.reuse, 0x1, P1 ;  /* 0x0000008d05134211 */ /* 0x1c0fe400008f0c04 */
[C---:B------:R-:W-:Y:S02]  /*1a4d0*/  @P2 LEA R16, P0, R5.reuse, R140, 0x1 ;  /* 0x0000008c05102211 */ /* 0x040fe400078008ff */
[C---:B------:R-:W-:Y:S02]  /*1a4e0*/  IADD3 R6, P6, R5.reuse, R192, RZ ;  /* 0x000000c005067210 */ /* 0x040fe40007fde0ff */
[----:B------:R-:W-:Y:S01]  /*1a4f0*/  @P2 LEA.HI.X R17, R5, R141, R4, 0x1, P0 ;  /* 0x0000008d05112211 */ /* 0x000fe200000f0c04 */
[----:B------:R-:W-:Y:S01]  /*1a500*/  @!P4 STS.128 [R206+0xb000], RZ ;  /* 0x00b000ffce00c388 */ /* 0x000fe20000000c00 */
[----:B------:R-:W-:Y:S02]  /*1a510*/  IADD3.X R4, R4, R193, RZ, P6, !PT ;  /* 0x000000c104047210 */ /* 0x000fe400037fe4ff */
[CC--:B------:R-:W-:Y:S02]  /*1a520*/  @P5 LEA R22, P6, R6.reuse, R140.reuse, 0x1 ;  /* 0x0000008c06165211 */ /* 0x0c0fe400078c08ff */
[CC--:B------:R-:W-:Y:S02]  /*1a530*/  @P4 LEA R20, P1, R6.reuse, R140.reuse, 0x1 ;  /* 0x0000008c06144211 */ /* 0x0c0fe400078208ff */
[CCC-:B------:R-:W-:Y:S01]  /*1a540*/  @P5 LEA.HI.X R23, R6.reuse, R141.reuse, R4.reuse, 0x1, P6 ;  /* 0x0000008d06175211 */ /* 0x1c0fe200030f0c04 */
[----:B------:R-:W-:Y:S01]  /*1a550*/  @!PT LDS RZ, [RZ] ;  /* 0x00000000fffff984 */ /* 0x000fe20000000800 */
[----:B------:R-:W-:Y:S01]  /*1a560*/  @!PT LDS RZ, [RZ] ;  /* 0x00000000fffff984 */ /* 0x000fe20000000800 */
[----:B------:R-:W-:Y:S01]  /*1a570*/  @!PT LDS RZ, [RZ] ;  /* 0x00000000fffff984 */ /* 0x000fe20000000800 */
[----:B------:R1:W-:Y:S01]  /*1a580*/  @P2 LDGSTS.E.BYPASS.LTC128B.128 [R206+0xd000], [R2.64+0x80] ;  /* 0x0d00008002ce2fae */ /* 0x0003e2000b901d44 */
[CCC-:B------:R-:W-:Y:S02]  /*1a590*/  @P4 LEA.HI.X R21, R6.reuse, R141.reuse, R4.reuse, 0x1, P1 ;  /* 0x0000008d06154211 */ /* 0x1c0fe400008f0c04 */
[C---:B------:R-:W-:Y:S04]  /*1a5a0*/  @P2 LEA R24, P0, R6.reuse, R140, 0x1 ;  /* 0x0000008c06182211 */ /* 0x040fe800078008ff */
[----:B------:R-:W-:Y:S01]  /*1a5b0*/  @P2 LEA.HI.X R25, R6, R141, R4, 0x1, P0 ;  /* 0x0000008d06192211 */ /* 0x000fe200000f0c04 */
[----:B------:R-:W-:Y:S01]  /*1a5c0*/  @!P2 STS.128 [R206+0xd000], RZ ;  /* 0x00d000ffce00a388 */ /* 0x000fe20000000c00 */
[----:B------:R-:W-:Y:S07]  /*1a5d0*/  ISETP.GE.AND P0, PT, R207, 0x2, PT ;  /* 0x00000002cf00780c */ /* 0x000fee0003f06270 */
        /* <DEDUP_REMOVED lines=46> */
[----:B------:R-:W1:Y:S08]  /*1a8c0*/  LDSM.16.M88.4 R128, [R190+0x3000] ;  /* 0x00300000be80783b */ /* 0x000e700000000200 */
[----:B------:R-:W2:Y:S08]  /*1a8d0*/  LDSM.16.M88.4 R132, [R190+0x3400] ;  /* 0x00340000be84783b */ /* 0x000eb00000000200 */
[----:B------:R-:W5:Y:S08]  /*1a8e0*/  LDSM.16.M88.4 R136, [R190+0x3800] ;  /* 0x00380000be88783b */ /* 0x000f700000000200 */
[----:B------:R-:W0:Y:S08]  /*1a8f0*/  LDGDEPBAR ;  /* 0x00000000000079af */ /* 0x000e300000000000 */
[----:B------:R-:W5:Y:S01]  /*1a900*/  LDSM.16.M88.4 R32, [R190+0x3c00] ;  /* 0x003c0000be20783b */ /* 0x000f620000000200 */
[C---:B-1----:R-:W-:Y:S07]  /*1a910*/  HMMA.16816.F32.BF16 R4, R124.reuse, R128, RZ ;  /* 0x000000807c04723c */ /* 0x042fee00000418ff */
[----:B------:R-:W1:Y:S01]  /*1a920*/  LDSM.16.M88.4 R40, [R190+0x4000] ;  /* 0x00400000be28783b */ /* 0x000e620000000200 */
[C---:B---3--:R-:W-:Y:S07]  /*1a930*/  HMMA.16816.F32.BF16 R8, R124.reuse, R130, RZ ;  /* 0x000000827c08723c */ /* 0x048fee00000418ff */
[----:B------:R-:W3:Y:S01]  /*1a940*/  LDSM.16.M88.4 R48, [R190+0x4400] ;  /* 0x00440000be30783b */ /* 0x000ee20000000200 */
[C---:B--2---:R-:W-:Y:S07]  /*1a950*/  HMMA.16816.F32.BF16 R12, R124.reuse, R132, RZ ;  /* 0x000000847c0c723c */ /* 0x044fee00000418ff */
[----:B------:R-:W2:Y:S01]  /*1a960*/  LDSM.16.M88.4 R56, [R190+0x4800] ;  /* 0x00480000be38783b */ /* 0x000ea20000000200 */
[C---:B----4-:R-:W-:Y:S07]  /*1a970*/  HMMA.16816.F32.BF16 R16, R124.reuse, R134, RZ ;  /* 0x000000867c10723c */ /* 0x050fee00000418ff */
[----:B------:R-:W4:Y:S01]  /*1a980*/  LDSM.16.M88.4 R64, [R190+0x4c00] ;  /* 0x004c0000be40783b */ /* 0x000f220000000200 */
[C---:B-----5:R-:W-:Y:S07]  /*1a990*/  HMMA.16816.F32.BF16 R20, R124.reuse, R136, RZ ;  /* 0x000000887c14723c */ /* 0x060fee00000418ff */
[----:B------:R-:W-:Y:S01]  /*1a9a0*/  LDSM.16.M88.4 R140, [R189] ;  /* 0x00000000bd8c783b */ /* 0x000fe20000000200 */
[C---:B------:R-:W-:Y:S07]  /*1a9b0*/  HMMA.16816.F32.BF16 R24, R124.reuse, R138, RZ ;  /* 0x0000008a7c18723c */ /* 0x040fee00000418ff */
[----:B------:R-:W5:Y:S01]  /*1a9c0*/  LDSM.16.M88.4 R144, [R123+0x3000] ;  /* 0x003000007b90783b */ /* 0x000f620000000200 */
[C---:B------:R-:W-:Y:S07]  /*1a9d0*/  HMMA.16816.F32.BF16 R28, R124.reuse, R32, RZ ;  /* 0x000000207c1c723c */ /* 0x040fee00000418ff */
[----:B------:R-:W2:Y:S01]  /*1a9e0*/  LDSM.16.M88.4 R148, [R123+0x3400] ;  /* 0x003400007b94783b */ /* 0x000ea20000000200 */
[C---:B------:R-:W-:Y:S07]  /*1a9f0*/  HMMA.16816.F32.BF16 R32, R124.reuse, R34, RZ ;  /* 0x000000227c20723c */ /* 0x040fee00000418ff */
[----:B------:R-:W4:Y:S01]  /*1aa00*/  LDSM.16.M88.4 R152, [R123+0x3800] ;  /* 0x003800007b98783b */ /* 0x000f220000000200 */
[C---:B-1----:R-:W-:Y:S07]  /*1aa10*/  HMMA.16816.F32.BF16 R36, R124.reuse, R40, RZ ;  /* 0x000000287c24723c */ /* 0x042fee00000418ff */
[----:B------:R-:W1:Y:S01]  /*1aa20*/  LDSM.16.M88.4 R128, [R123+0x3c00] ;  /* 0x003c00007b80783b */ /* 0x000e620000000200 */
[C---:B------:R-:W-:Y:S07]  /*1aa30*/  HMMA.16816.F32.BF16 R40, R124.reuse, R42, RZ ;  /* 0x0000002a7c28723c */ /* 0x040fee00000418ff */
[----:B------:R-:W1:Y:S01]  /*1aa40*/  LDSM.16.M88.4 R132, [R123+0x4000] ;  /* 0x004000007b84783b */ /* 0x000e620000000200 */
[C---:B---3--:R-:W-:Y:S07]  /*1aa50*/  HMMA.16816.F32.BF16 R44, R124.reuse, R48, RZ ;  /* 0x000000307c2c723c */ /* 0x048fee00000418ff */
[----:B------:R-:W3:Y:S01]  /*1aa60*/  LDSM.16.M88.4 R136, [R123+0x4400] ;  /* 0x004400007b88783b */ /* 0x000ee20000000200 */
[C---:B------:R-:W-:Y:S07]  /*1aa70*/  HMMA.16816.F32.BF16 R48, R124.reuse, R50, RZ ;  /* 0x000000327c30723c */ /* 0x040fee00000418ff */
[----:B------:R-:W1:Y:S01]  /*1aa80*/  LDSM.16.M88.4 R156, [R123+0x4800] ;  /* 0x004800007b9c783b */ /* 0x000e620000000200 */
[C---:B--2---:R-:W-:Y:S07]  /*1aa90*/  HMMA.16816.F32.BF16 R52, R124.reuse, R56, RZ ;  /* 0x000000387c34723c */ /* 0x044fee00000418ff */
[----:B------:R-:W-:Y:S01]  /*1aaa0*/  LDSM.16.M88.4 R160, [R190+0x5400] ;  /* 0x00540000bea0783b */ /* 0x000fe20000000200 */
[C---:B------:R-:W-:Y:S07]  /*1aab0*/  HMMA.16816.F32.BF16 R56, R124.reuse, R58, RZ ;  /* 0x0000003a7c38723c */ /* 0x040fee00000418ff */
[----:B------:R-:W-:Y:S01]  /*1aac0*/  LDSM.16.M88.4 R164, [R190+0x5800] ;  /* 0x00580000bea4783b */ /* 0x000fe20000000200 */
[C---:B----4-:R-:W-:Y:S07]  /*1aad0*/  HMMA.16816.F32.BF16 R60, R124.reuse, R64, RZ ;  /* 0x000000407c3c723c */ /* 0x050fee00000418ff */
[----:B------:R-:W-:Y:S01]  /*1aae0*/  LDSM.16.M88.4 R168, [R190+0x6c00] ;  /* 0x006c0000bea8783b */ /* 0x000fe20000000200 */
[----:B------:R-:W-:Y:S07]  /*1aaf0*/  HMMA.16816.F32.BF16 R64, R124, R66, RZ ;  /* 0x000000427c40723c */ /* 0x000fee00000418ff */
[----:B------:R-:W2:Y:S01]  /*1ab00*/  LDSM.16.M88.4 R124, [R123+0x4c00] ;  /* 0x004c00007b7c783b */ /* 0x000ea20000000200 */
[C---:B-----5:R-:W-:Y:S07]  /*1ab10*/  HMMA.16816.F32.BF16 R4, R140.reuse, R144, R4 ;  /* 0x000000908c04723c */ /* 0x060fee0000041804 */
[----:B------:R-:W-:Y:S01]  /*1ab20*/  LDSM.16.M88.4 R172, [R189+0x1000] ;  /* 0x00100000bdac783b */ /* 0x000fe20000000200 */
[C---:B------:R-:W-:Y:S07]  /*1ab30*/  HMMA.16816.F32.BF16 R8, R140.reuse, R146, R8 ;  /* 0x000000928c08723c */ /* 0x040fee0000041808 */
[----:B------:R-:W-:Y:S01]  /*1ab40*/  LDSM.16.M88.4 R144, [R191+0x1000] ;  /* 0x00100000bf90783b */ /* 0x000fe20000000200 */
[C---:B------:R-:W-:Y:S07]  /*1ab50*/  HMMA.16816.F32.BF16 R12, R140.reuse, R148, R12 ;  /* 0x000000948c0c723c */ /* 0x040fee000004180c */
[----:B------:R-:W-:Y:S01]  /*1ab60*/  LDSM.16.M88.4 R176, [R123+0x5000] ;  /* 0x005000007bb0783b */ /* 0x000fe20000000200 */
[C---:B------:R-:W-:Y:S07]  /*1ab70*/  HMMA.16816.F32.BF16 R16, R140.reuse, R150, R16 ;  /* 0x000000968c10723c */ /* 0x040fee0000041810 */
[----:B------:R-:W4:Y:S01]  /*1ab80*/  LDSM.16.M88.4 R148, [R190+0x5000] ;  /* 0x00500000be94783b */ /* 0x000f220000000200 */
[C---:B------:R-:W-:Y:S07]  /*1ab90*/  HMMA.16816.F32.BF16 R20, R140.reuse, R152, R20 ;  /* 0x000000988c14723c */ /* 0x040fee0000041814 */
[----:B------:R-:W5:Y:S04]  /*1aba0*/  LD.E R214, [R118.64+0x18c] ;  /* 0x00018c0476d67980 */ /* 0x000f68000c101900 */
[----:B------:R-:W-:Y:S01]  /*1abb0*/  LDSM.16.M88.4 R180, [R189+0x2000] ;  /* 0x00200000bdb4783b */ /* 0x000fe20000000200 */
[C---:B------:R-:W-:Y:S07]  /*1abc0*/  HMMA.16816.F32.BF16 R24, R140.reuse, R154, R24 ;  /* 0x0000009a8c18723c */ /* 0x040fee0000041818 */
[----:B------:R-:W2:Y:S01]  /*1abd0*/  LDSM.16.M88.4 R152, [R190+0x5c00] ;  /* 0x005c0000be98783b */ /* 0x000ea20000000200 */
[C---:B-1----:R-:W-:Y:S07]  /*1abe0*/  HMMA.16816.F32.BF16 R28, R140.reuse, R128, R28 ;  /* 0x000000808c1c723c */ /* 0x042fee000004181c */
[----:B------:R-:W-:Y:S01]  /*1abf0*/  LDSM.16.M88.4 R184, [R123+0x7000] ;  /* 0x007000007bb8783b */ /* 0x000fe20000000200 */
[C---:B------:R-:W-:Y:S07]  /*1ac00*/  HMMA.16816.F32.BF16 R32, R140.reuse, R130, R32 ;  /* 0x000000828c20723c */ /* 0x040fee0000041820 */
[----:B------:R-:W1:Y:S01]  /*1ac10*/  LDSM.16.M88.4 R128, [R190+0x6000] ;  /* 0x00600000be80783b */ /* 0x000e620000000200 */
        /* <DEDUP_REMOVED lines=8> */
[----:B------:R-:W1:Y:S07]  /*1aca0*/  LDSM.16.M88.4 R156, [R123+0x5400] ;  /* 0x005400007b9c783b */ /* 0x000e6e0000000200 */
[C---:B--2---:R-:W-:Y:S08]  /*1acb0*/  HMMA.16816.F32.BF16 R60, R140.reuse, R124, R60 ;  /* 0x0000007c8c3c723c */ /* 0x044ff0000004183c */
[----:B------:R-:W-:Y:S01]  /*1acc0*/  HMMA.16816.F32.BF16 R64, R140, R126, R64 ;  /* 0x0000007e8c40723c */ /* 0x000fe20000041840 */
[----:B------:R-:W2:Y:S07]  /*1acd0*/  LDSM.16.M88.4 R124, [R123+0x5800] ;  /* 0x005800007b7c783b */ /* 0x000eae0000000200 */
[C---:B----4-:R-:W-:Y:S01]  /*1ace0*/  HMMA.16816.F32.BF16 R4, R144.reuse, R148, R4 ;  /* 0x000000949004723c */ /* 0x050fe20000041804 */
[----:B------:R-:W4:Y:S07]  /*1acf0*/  LDSM.16.M88.4 R140, [R123+0x5c00] ;  /* 0x005c00007b8c783b */ /* 0x000f2e0000000200 */
        /* <DEDUP_REMOVED lines=48> */
[----:B------:R-:W1:Y:S07]  /*1b000*/  LDSM.16.M88.4 R124, [R123+0x7400] ;  /* 0x007400007b7c783b */ /* 0x000e6e0000000200 */
        /* <DEDUP_REMOVED lines=10> */
[C---:B----4-:R-:W-:Y:S07]  /*1b0b0*/  HMMA.16816.F32.BF16 R60, R148.reuse, R140, R60 ;  /* 0x0000008c943c723c */ /* 0x050fee000004183c */
[----:B------:R-:W-:Y:S01]  /*1b0c0*/  MOV R140, R2 ;  /* 0x00000002008c7202 */ /* 0x000fe20000000f00 */
[----:B------:R-:W-:Y:S04]  /*1b0d0*/  HMMA.16816.F32.BF16 R64, R148, R142, R64 ;  /* 0x0000008e9440723c */ /* 0x000fe80000041840 */
[----:B------:R-:W-:Y:S04]  /*1b0e0*/  MOV R141, R3 ;  /* 0x00000003008d7202 */ /* 0x000fe80000000f00 */
[C---:B------:R-:W-:Y:S08]  /*1b0f0*/  HMMA.16816.F32.BF16 R4, R180.reuse, R184, R4 ;  /* 0x000000b8b404723c */ /* 0x040ff00000041804 */
[C---:B------:R-:W-:Y:S08]  /*1b100*/  HMMA.16816.F32.BF16 R8, R180.reuse, R186, R8 ;  /* 0x000000bab408723c */ /* 0x040ff00000041808 */
[C---:B-1----:R-:W-:Y:S08]  /*1b110*/  HMMA.16816.F32.BF16 R12, R180.reuse, R124, R12 ;  /* 0x0000007cb40c723c */ /* 0x042ff0000004180c */
[-C--:B-----5:R-:W-:Y:S01]  /*1b120*/  FMUL.FTZ R177, R4, R214.reuse ;  /* 0x000000d604b17220 */ /* 0x0a0fe20000410000 */
[C---:B------:R-:W-:Y:S03]  /*1b130*/  HMMA.16816.F32.BF16 R16, R180.reuse, R126, R16 ;  /* 0x0000007eb410723c */ /* 0x040fe60000041810 */
[-C--:B------:R-:W-:Y:S02]  /*1b140*/  FMUL.FTZ R179, R5, R214.reuse ;  /* 0x000000d605b37220 */ /* 0x080fe40000410000 */
[----:B------:R-:W1:Y:S01]  /*1b150*/  MUFU.TANH R177, R177 ;  /* 0x000000b100b17308 */ /* 0x000e620000002400 */
[-C--:B------:R-:W-:Y:S02]  /*1b160*/  FMUL.FTZ R185, R6, R214.reuse ;  /* 0x000000d606b97220 */ /* 0x080fe40000410000 */
[-C--:B------:R-:W-:Y:S02]  /*1b170*/  FMUL.FTZ R187, R7, R214.reuse ;  /* 0x000000d607bb7220 */ /* 0x080fe40000410000 */
[----:B------:R-:W2:Y:S02]  /*1b180*/  LDSM.16.M88.4 R4, [R123+0x7800] ;  /* 0x007800007b04783b */ /* 0x000ea40000000200 */
[-C--:B------:R-:W-:Y:S02]  /*1b190*/  FMUL.FTZ R9, R9, R214.reuse ;  /* 0x000000d609097220 */ /* 0x080fe40000410000 */
[-C--:B------:R-:W-:Y:S01]  /*1b1a0*/  FMUL.FTZ R10, R10, R214.reuse ;  /* 0x000000d60a0a7220 */ /* 0x080fe20000410000 */
[----:B------:R-:W3:Y:S01]  /*1b1b0*/  MUFU.TANH R179, R179 ;  /* 0x000000b300b37308 */ /* 0x000ee20000002400 */
[-C--:B------:R-:W-:Y:S02]  /*1b1c0*/  FMUL.FTZ R11, R11, R214.reuse ;  /* 0x000000d60b0b7220 */ /* 0x080fe40000410000 */
[-C--:B------:R-:W-:Y:S02]  /*1b1d0*/  FMUL.FTZ R215, R8, R214.reuse ;  /* 0x000000d608d77220 */ /* 0x080fe40000410000 */
[-C--:B------:R-:W-:Y:S02]  /*1b1e0*/  FMUL.FTZ R223, R12, R214.reuse ;  /* 0x000000d60cdf7220 */ /* 0x080fe40000410000 */
[-C--:B------:R-:W-:Y:S02]  /*1b1f0*/  FMUL.FTZ R13, R13, R214.reuse ;  /* 0x000000d60d0d7220 */ /* 0x080fe40000410000 */
[-C--:B------:R-:W-:Y:S01]  /*1b200*/  FMUL.FTZ R225, R15, R214.reuse ;  /* 0x000000d60fe17220 */ /* 0x080fe20000410000 */
[----:B------:R-:W4:Y:S01]  /*1b210*/  MUFU.TANH R217, R9 ;  /* 0x0000000900d97308 */ /* 0x000f220000002400 */
[-C--:B------:R-:W-:Y:S02]  /*1b220*/  FMUL.FTZ R15, R16, R214.reuse ;  /* 0x000000d6100f7220 */ /* 0x080fe40000410000 */
[-C--:B------:R-:W-:Y:S02]  /*1b230*/  FMUL.FTZ R17, R17, R214.reuse ;  /* 0x000000d611117220 */ /* 0x080fe40000410000 */
[-C--:B------:R-:W-:Y:S02]  /*1b240*/  FMUL.FTZ R19, R19, R214.reuse ;  /* 0x000000d613137220 */ /* 0x080fe40000410000 */
[-C--:B------:R-:W-:Y:S02]  /*1b250*/  FMUL.FTZ R14, R14, R214.reuse ;  /* 0x000000d60e0e7220 */ /* 0x080fe40000410000 */
[-C--:B------:R-:W-:Y:S01]  /*1b260*/  FMUL.FTZ R18, R18, R214.reuse ;  /* 0x000000d612127220 */ /* 0x080fe20000410000 */
[----:B------:R-:W1:Y:S10]  /*1b270*/  MUFU.TANH R219, R10 ;  /* 0x0000000a00db7308 */ /* 0x000e740000002400 */
[----:B------:R5:W1:Y:S01]  /*1b280*/  MUFU.TANH R221, R11 ;  /* 0x0000000b00dd7308 */ /* 0x000a620000002400 */
[C---:B--2---:R-:W-:Y:S09]  /*1b290*/  HMMA.16816.F32.BF16 R20, R180.reuse, R4, R20 ;  /* 0x00000004b414723c */ /* 0x044ff20000041814 */
[----:B------:R-:W2:Y:S01]  /*1b2a0*/  MUFU.TANH R185, R185 ;  /* 0x000000b900b97308 */ /* 0x000ea20000002400 */
[C---:B------:R-:W-:Y:S01]  /*1b2b0*/  HMMA.16816.F32.BF16 R24, R180.reuse, R6, R24 ;  /* 0x00000006b418723c */ /* 0x040fe20000041818 */
[----:B------:R-:W-:Y:S08]  /*1b2c0*/  LDSM.16.M88.4 R4, [R123+0x8000] ;  /* 0x008000007b04783b */ /* 0x000ff00000000200 */
[----:B------:R-:W1:Y:S01]  /*1b2d0*/  MUFU.TANH R187, R187 ;  /* 0x000000bb00bb7308 */ /* 0x000e620000002400 */
[----:B-----5:R-:W5:Y:S04]  /*1b2e0*/  LDSM.16.M88.4 R8, [R123+0x7c00] ;  /* 0x007c00007b08783b */ /* 0x020f680000000200 */
[-C--:B------:R-:W-:Y:S05]  /*1b2f0*/  FMUL.FTZ R173, R20, R214.reuse ;  /* 0x000000d614ad7220 */ /* 0x080fea0000410000 */
[----:B------:R-:W1:Y:S01]  /*1b300*/  MUFU.TANH R215, R215 ;  /* 0x000000d700d77308 */ /* 0x000e620000002400 */
[-C--:B------:R-:W-:Y:S02]  /*1b310*/  FMUL.FTZ R172, R21, R214.reuse ;  /* 0x000000d615ac7220 */ /* 0x080fe40000410000 */
[-C--:B------:R-:W-:Y:S02]  /*1b320*/  FMUL.FTZ R21, R23, R214.reuse ;  /* 0x000000d617157220 */ /* 0x080fe40000410000 */
[-C--:B------:R-:W-:Y:S02]  /*1b330*/  FMUL.FTZ R22, R22, R214.reuse ;  /* 0x000000d616167220 */ /* 0x080fe40000410000 */
[-C--:B------:R-:W-:Y:S02]  /*1b340*/  FMUL.FTZ R12, R24, R214.reuse ;  /* 0x000000d6180c7220 */ /* 0x080fe40000410000 */
[-C--:B------:R-:W-:Y:S01]  /*1b350*/  FMUL.FTZ R25, R25, R214.reuse ;  /* 0x000000d619197220 */ /* 0x080fe20000410000 */
[----:B------:R-:W1:Y:S01]  /*1b360*/  MUFU.TANH R223, R223 ;  /* 0x000000df00df7308 */ /* 0x000e620000002400 */
[-C--:B------:R-:W-:Y:S02]  /*1b370*/  FMUL.FTZ R26, R26, R214.reuse ;  /* 0x000000d61a1a7220 */ /* 0x080fe40000410000 */
[-C--:B------:R-:W-:Y:S07]  /*1b380*/  FMUL.FTZ R27, R27, R214.reuse ;  /* 0x000000d61b1b7220 */ /* 0x080fee0000410000 */
[----:B------:R-:W1:Y:S10]  /*1b390*/  MUFU.TANH R13, R13 ;  /* 0x0000000d000d7308 */ /* 0x000e740000002400 */
[----:B------:R-:W1:Y:S01]  /*1b3a0*/  MUFU.TANH R227, R14 ;  /* 0x0000000e00e37308 */ /* 0x000e620000002400 */
[C---:B-----5:R-:W-:Y:S09]  /*1b3b0*/  HMMA.16816.F32.BF16 R28, R180.reuse, R8, R28 ;  /* 0x00000008b41c723c */ /* 0x060ff2000004181c */
[----:B------:R-:W1:Y:S01]  /*1b3c0*/  MUFU.TANH R225, R225 ;  /* 0x000000e100e17308 */ /* 0x000e620000002400 */
[C---:B------:R-:W-:Y:S01]  /*1b3d0*/  HMMA.16816.F32.BF16 R32, R180.reuse, R10, R32 ;  /* 0x0000000ab420723c */ /* 0x040fe20000041820 */
[----:B------:R-:W5:Y:S08]  /*1b3e0*/  LDSM.16.M88.4 R8, [R123+0x8400] ;  /* 0x008400007b08783b */ /* 0x000f700000000200 */
[----:B------:R-:W1:Y:S01]  /*1b3f0*/  MUFU.TANH R15, R15 ;  /* 0x0000000f000f7308 */ /* 0x000e620000002400 */
[C---:B------:R-:W-:Y:S04]  /*1b400*/  HMMA.16816.F32.BF16 R36, R180.reuse, R4, R36 ;  /* 0x00000004b424723c */ /* 0x040fe80000041824 */
[-C--:B------:R-:W-:Y:S04]  /*1b410*/  FMUL.FTZ R157, R28, R214.reuse ;  /* 0x000000d61c9d7220 */ /* 0x080fe80000410000 */
[C---:B------:R-:W-:Y:S01]  /*1b420*/  HMMA.16816.F32.BF16 R40, R180.reuse, R6, R40 ;  /* 0x00000006b428723c */ /* 0x040fe20000041828 */
[----:B------:R-:W1:Y:S01]  /*1b430*/  MUFU.TANH R17, R17 ;  /* 0x0000001100117308 */ /* 0x000e620000002400 */
[----:B------:R-:W1:Y:S02]  /*1b440*/  LDSM.16.M88.4 R4, [R123+0x8800] ;  /* 0x008800007b04783b */ /* 0x000e640000000200 */
[-C--:B------:R-:W-:Y:S02]  /*1b450*/  FMUL.FTZ R29, R29, R214.reuse ;  /* 0x000000d61d1d7220 */ /* 0x080fe40000410000 */
        /* <DEDUP_REMOVED lines=8> */
[----:B------:R-:W2:Y:S01]  /*1b4e0*/  MUFU.TANH R19, R19 ;  /* 0x0000001300137308 */ /* 0x000ea20000002400 */
[-C--:B------:R-:W-:Y:S01]  /*1b4f0*/  FMUL.FTZ R37, R37, R214.reuse ;  /* 0x000000d625257220 */ /* 0x080fe20000410000 */
[C---:B-----5:R-:W-:Y:S03]  /*1b500*/  HMMA.16816.F32.BF16 R44, R180.reuse, R8, R44 ;  /* 0x00000008b42c723c */ /* 0x060fe6000004182c */
[-C--:B------:R-:W-:Y:S02]  /*1b510*/  FMUL.FTZ R169, R40, R214.reuse ;  /* 0x000000d628a97220 */ /* 0x080fe40000410000 */
[-C--:B------:R-:W-:Y:S03]  /*1b520*/  FMUL.FTZ R38, R38, R214.reuse ;  /* 0x000000d626267220 */ /* 0x080fe60000410000 */
[----:B------:R-:W2:Y:S01]  /*1b530*/  MUFU.TANH R173, R173 ;  /* 0x000000ad00ad7308 */ /* 0x000ea20000002400 */
[C---:B------:R-:W-:Y:S01]  /*1b540*/  HMMA.16816.F32.BF16 R48, R180.reuse, R10, R48 ;  /* 0x0000000ab430723c */ /* 0x040fe20000041830 */
[----:B------:R-:W5:Y:S01]  /*1b550*/  LDSM.16.M88.4 R8, [R123+0x8c00] ;  /* 0x008c00007b08783b */ /* 0x000f620000000200 */
[----:B------:R-:W-:Y:S04]  /*1b560*/  DEPBAR.LE SB0, 0x0 ;  /* 0x000080000000791a */ /* 0x000fe80000000000 */
[-C--:B------:R-:W-:Y:S02]  /*1b570*/  FMUL.FTZ R39, R39, R214.reuse ;  /* 0x000000d627277220 */ /* 0x080fe40000410000 */
[-C--:B------:R-:W-:Y:S01]  /*1b580*/  FMUL.FTZ R41, R41, R214.reuse ;  /* 0x000000d629297220 */ /* 0x080fe20000410000 */
[----:B------:R-:W2:Y:S01]  /*1b590*/  MUFU.TANH R172, R172 ;  /* 0x000000ac00ac7308 */ /* 0x000ea20000002400 */
[----:B------:R-:W-:Y:S01]  /*1b5a0*/  BAR.SYNC.DEFER_BLOCKING 0x0 ;  /* 0x0000000000007b1d */ /* 0x000fe20000010000 */
[C---:B-1----:R-:W-:Y:S05]  /*1b5b0*/  HMMA.16816.F32.BF16 R52, R180.reuse, R4, R52 ;  /* 0x00000004b434723c */ /* 0x042fea0000041834 */
[-C--:B------:R-:W-:Y:S02]  /*1b5c0*/  FMUL.FTZ R155, R44, R214.reuse ;  /* 0x000000d62c9b7220 */ /* 0x080fe40000410000 */
[-C--:B------:R-:W-:Y:S01]  /*1b5d0*/  FMUL.FTZ R42, R42, R214.reuse ;  /* 0x000000d62a2a7220 */ /* 0x080fe20000410000 */
[----:B------:R-:W1:Y:S01]  /*1b5e0*/  MUFU.TANH R231, R22 ;  /* 0x0000001600e77308 */ /* 0x000e620000002400 */
[C---:B------:R-:W-:Y:S03]  /*1b5f0*/  HMMA.16816.F32.BF16 R56, R180.reuse, R6, R56 ;  /* 0x00000006b438723c */ /* 0x040fe60000041838 */
[-C--:B------:R-:W-:Y:S02]  /*1b600*/  FMUL.FTZ R43, R43, R214.reuse ;  /* 0x000000d62b2b7220 */ /* 0x080fe40000410000 */
[-C--:B------:R-:W-:Y:S02]  /*1b610*/  FMUL.FTZ R149, R48, R214.reuse ;  /* 0x000000d630957220 */ /* 0x080fe40000410000 */
[-C--:B------:R-:W-:Y:S02]  /*1b620*/  FMUL.FTZ R45, R45, R214.reuse ;  /* 0x000000d62d2d7220 */ /* 0x080fe40000410000 */
[----:B------:R-:W1:Y:S03]  /*1b630*/  MUFU.TANH R21, R21 ;  /* 0x0000001500157308 */ /* 0x000e660000002400 */
[-C--:B------:R-:W-:Y:S02]  /*1b640*/  FMUL.FTZ R46, R46, R214.reuse ;  /* 0x000000d62e2e7220 */ /* 0x080fe40000410000 */
[-C--:B------:R-:W-:Y:S02]  /*1b650*/  FMUL.FTZ R47, R47, R214.reuse ;  /* 0x000000d62f2f7220 */ /* 0x080fe40000410000 */
[-C--:B------:R-:W-:Y:S02]  /*1b660*/  FMUL.FTZ R55, R55, R214.reuse ;  /* 0x000000d637377220 */ /* 0x080fe40000410000 */
[-C--:B------:R-:W-:Y:S01]  /*1b670*/  FMUL.FTZ R142, R52, R214.reuse ;  /* 0x000000d6348e7220 */ /* 0x080fe20000410000 */
[----:B------:R-:W1:Y:S01]  /*1b680*/  MUFU.TANH R138, R12 ;  /* 0x0000000c008a7308 */ /* 0x000e620000002400 */
[-C--:B------:R-:W-:Y:S01]  /*1b690*/  FMUL.FTZ R49, R49, R214.reuse ;  /* 0x000000d631317220 */ /* 0x080fe20000410000 */
[C---:B-----5:R-:W-:Y:S03]  /*1b6a0*/  HMMA.16816.F32.BF16 R60, R180.reuse, R8, R60 ;  /* 0x00000008b43c723c */ /* 0x060fe6000004183c */
        /* <DEDUP_REMOVED lines=8> */
[----:B------:R1:W1:Y:S03]  /*1b730*/  MUFU.TANH R134, R6 ;  /* 0x0000000600867308 */ /* 0x0002660000002400 */
        /* <DEDUP_REMOVED lines=8> */
[-C--:B-----5:R-:W-:Y:S02]  /*1b7c0*/  FMUL.FTZ R55, R67, R214.reuse ;  /* 0x000000d643377220 */ /* 0x0a0fe40000410000 */
[-C--:B------:R-:W-:Y:S01]  /*1b7d0*/  FMUL.FTZ R65, R65, R214.reuse ;  /* 0x000000d641417220 */ /* 0x080fe20000410000 */
[----:B------:R2:W2:Y:S01]  /*1b7e0*/  MUFU.TANH R175, R26 ;  /* 0x0000001a00af7308 */ /* 0x0004a20000002400 */
[----:B-1----:R-:W-:Y:S09]  /*1b7f0*/  FMUL.FTZ R6, R64, R214 ;  /* 0x000000d640067220 */ /* 0x002ff20000410000 */
        /* <DEDUP_REMOVED lines=30> */
[----:B------:R-:W1:Y:S10]  /*1b9e0*/  MUFU.TANH R144, R144 ;  /* 0x0000009000907308 */ /* 0x000e740000002400 */
[----:B------:R1:W1:Y:S10]  /*1b9f0*/  MUFU.TANH R132, R4 ;  /* 0x0000000400847308 */ /* 0x0002740000002400 */
[----:B------:R1:W1:Y:S10]  /*1ba00*/  MUFU.TANH R135, R61 ;  /* 0x0000003d00877308 */ /* 0x0002740000002400 */
[----:B------:R-:W1:Y:S10]  /*1ba10*/  MUFU.TANH R56, R56 ;  /* 0x0000003800387308 */ /* 0x000e740000002400 */
[----:B------:R-:W1:Y:S10]  /*1ba20*/  MUFU.TANH R59, R59 ;  /* 0x0000003b003b7308 */ /* 0x000e740000002400 */
[----:B------:R1:W1:Y:S10]  /*1ba30*/  MUFU.TANH R133, R6 ;  /* 0x0000000600857308 */ /* 0x0002740000002400 */
        /* <DEDUP_REMOVED lines=8> */
[C---:B------:R-:W-:Y:S01]  /*1bac0*/  IADD3 R8, R10.reuse, -0x100, RZ ;  /* 0xffffff000a087810 */ /* 0x040fe20007ffe0ff */
[----:B------:R-:W3:Y:S01]  /*1bad0*/  LD.E.64 R24, [R118.64+0x20] ;  /* 0x0000200476187980 */ /* 0x000ee2000c101b00 */
[----:B------:R-:W-:Y:S02]  /*1bae0*/  IADD3 R10, R10, -0x80, RZ ;  /* 0xffffff800a0a7810 */ /* 0x000fe40007ffe0ff */
[----:B------:R-:W-:Y:S02]  /*1baf0*/  IABS R3, R8 ;  /* 0x0000000800037213 */ /* 0x000fe40000000000 */
[-C--:B-12---:R-:W-:Y:S02]  /*1bb00*/  IABS R6, R11.reuse ;  /* 0x0000000b00067213 */ /* 0x086fe40000000000 */
[-C--:B------:R-:W-:Y:S02]  /*1bb10*/  IABS R4, R11.reuse ;  /* 0x0000000b00047213 */ /* 0x080fe40000000000 */
[----:B------:R-:W1:Y:S01]  /*1bb20*/  I2F.RP R2, R6 ;  /* 0x0000000600027306 */ /* 0x000e620000209400 */
[-C--:B------:R-:W-:Y:S02]  /*1bb30*/  LOP3.LUT R8, R8, R11.reuse, RZ, 0x3c, !PT ;  /* 0x0000000b08087212 */ /* 0x080fe400078e3cff */
        /* <DEDUP_REMOVED lines=8> */
[----:B------:R-:W-:Y:S04]  /*1bbc0*/  IMAD R9, R9, R6, RZ ;  /* 0x0000000609097224 */ /* 0x000fe800078e02ff */
        /* <DEDUP_REMOVED lines=45> */
.L_x_2679:
[----:B------:R-:W2:Y:S02]  /*1bea0*/  LD.E R9, [R118.64+0x38] ;  /* 0x0000380476097980 */ /* 0x000ea4000c101900 */
[----:B--2---:R-:W-:Y:S04]  /*1beb0*/  LEA R9, -R9, RZ, 0x7 ;  /* 0x000000ff09097211 */ /* 0x004fe800078e39ff */
[----:B------:R-:W-:Y:S02]  /*1bec0*/  SHF.R.S32.HI R2, RZ, 0x1f, R9 ;  /* 0x0000001fff027819 */ /* 0x000fe40000011409 */
.L_x_2680:
[----:B------:R-:W-:Y:S05]  /*1bed0*/  BSYNC B0 ;  /* 0x0000000000007941 */ /* 0x000fea0003800000 */
.L_x_2678:
[C---:B------:R-:W-:Y:S02]  /*1bee0*/  LEA R24, P1, R9.reuse, R196, 0x1 ;  /* 0x000000c409187211 */ /* 0x040fe400078208ff */
[C---:B------:R-:W-:Y:S02]  /*1bef0*/  IADD3 R7, P0, R9.reuse, R194, RZ ;  /* 0x000000c209077210 */ /* 0x040fe40007f1e0ff */
[-C--:B------:R-:W-:Y:S02]  /*1bf00*/  LEA.HI.X R25, R9, R197.reuse, R2, 0x1, P1 ;  /* 0x000000c509197211 */ /* 0x080fe400008f0c02 */
[CC--:B------:R-:W-:Y:S01]  /*1bf10*/  @P5 LEA R22, P6, R7.reuse, R196.reuse, 0x1 ;  /* 0x000000c407165211 */ /* 0x0c0fe200078c08ff */
[--C-:B-1----:R-:W-:Y:S01]  /*1bf20*/  IMAD.X R4, R2, 0x1, R195.reuse, P0 ;  /* 0x0000000102047824 */ /* 0x102fe200000e06c3 */
        /* <DEDUP_REMOVED lines=86> */
.L_x_2677:
[----:B--234-:R-:W-:Y:S05]  /*1c490*/  BSYNC B1 ;  /* 0x0000000000017941 */ /* 0x01cfea0003800000 */
.L_x_2676:
[----:B-1----:R-:W2:Y:S01]  /*1c4a0*/  LD.E R54, [R118.64+0xdc] ;  /* 0x0000dc0476367980 */ /* 0x002ea2000c101900 */
[----:B------:R-:W-:Y:S03]  /*1c4b0*/  IADD3 R124, R207, -0x1, RZ ;  /* 0xffffffffcf7c7810 */ /* 0x000fe60007ffe0ff */
[----:B------:R-:W-:Y:S01]  /*1c4c0*/  LDSM.16.MT88.4 R44, [R188+0xd000] ;  /* 0x00d00000bc2c783b */ /* 0x000fe20000004200 */
[----:B------:R-:W-:Y:S04]  /*1c4d0*/  LEA R2, R124, R211, 0x7 ;  /* 0x000000d37c027211 */ /* 0x000fe800078e38ff */
[----:B------:R-:W1:Y:S01]  /*1c4e0*/  I2F R16, R2 ;  /* 0x0000000200107306 */ /* 0x000e620000201400 */
[C---:B------:R-:W-:Y:S02]  /*1c4f0*/  IADD3 R14, R2.reuse, 0x1, RZ ;  /* 0x00000001020e7810 */ /* 0x040fe40007ffe0ff */
[C---:B------:R-:W-:Y:S01]  /*1c500*/  IADD3 R12, R2.reuse, 0x8, RZ ;  /* 0x00000008020c7810 */ /* 0x040fe20007ffe0ff */
[----:B------:R-:W-:Y:S01]  /*1c510*/  LDSM.16.MT88.4 R64, [R122+0xd000] ;  /* 0x00d000007a40783b */ /* 0x000fe20000004200 */
        /* <DEDUP_REMOVED lines=16> */
[C---:B------:R-:W-:Y:S02]  /*1c620*/  IADD3 R6, R2.reuse, 0x40, RZ ;  /* 0x0000004002067810 */ /* 0x040fe40007ffe0ff */
[C---:B------:R-:W-:Y:S02]  /*1c630*/  IADD3 R4, R2.reuse, 0x48, RZ ;  /* 0x0000004802047810 */ /* 0x040fe40007ffe0ff */
[C---:B------:R-:W-:Y:S02]  /*1c640*/  IADD3 R23, R2.reuse, 0x41, RZ ;  /* 0x0000004102177810 */ /* 0x040fe40007ffe0ff */
[C---:B------:R-:W-:Y:S02]  /*1c650*/  IADD3 R9, R2.reuse, 0x49, RZ ;  /* 0x0000004902097810 */ /* 0x040fe40007ffe0ff */
[C---:B------:R-:W-:Y:S01]  /*1c660*/  IADD3 R7, R2.reuse, 0x50, RZ ;  /* 0x0000005002077810 */ /* 0x040fe20007ffe0ff */
[----:B------:R-:W1:Y:S01]  /*1c670*/  I2F R11, R11 ;  /* 0x0000000b000b7306 */ /* 0x000e620000201400 */
        /* <DEDUP_REMOVED lines=19> */
[C---:B------:R-:W-:Y:S02]  /*1c7b0*/  FFMA.FTZ R177, R0.reuse, R16, R177 ;  /* 0x0000001000b17223 */ /* 0x040fe400000100b1 */
[C---:B---3--:R-:W-:Y:S02]  /*1c7c0*/  FFMA.FTZ R187, R0.reuse, R14, R187 ;  /* 0x0000000e00bb7223 */ /* 0x048fe400000100bb */
[CC--:B----4-:R-:W-:Y:S02]  /*1c7d0*/  FFMA.FTZ R219, R0.reuse, R12.reuse, R219 ;  /* 0x0000000c00db7223 */ /* 0x0d0fe400000100db */
[C---:B------:R-:W-:Y:S01]  /*1c7e0*/  FFMA.FTZ R215, R0.reuse, R12, R215 ;  /* 0x0000000c00d77223 */ /* 0x040fe200000100d7 */
[----:B------:R-:W-:Y:S01]  /*1c7f0*/  FMNMX.FTZ R12, R185, R121, !PT ;  /* 0x00000079b90c7209 */ /* 0x000fe20007810000 */
[----:B------:R-:W-:Y:S01]  /*1c800*/  FFMA.FTZ R179, R0, R14, R179 ;  /* 0x0000000e00b37223 */ /* 0x000fe200000100b3 */
[----:B------:R-:W-:Y:S01]  /*1c810*/  IADD3 R14, R2, 0x58, RZ ;  /* 0x00000058020e7810 */ /* 0x000fe20007ffe0ff */
[CC--:B-----5:R-:W-:Y:S02]  /*1c820*/  FFMA.FTZ R49, R0.reuse, R10.reuse, R231 ;  /* 0x0000000a00317223 */ /* 0x0e0fe400000100e7 */
[C---:B------:R-:W-:Y:S01]  /*1c830*/  FFMA.FTZ R173, R0.reuse, R10, R173 ;  /* 0x0000000a00ad7223 */ /* 0x040fe200000100ad */
[----:B------:R-:W-:Y:S01]  /*1c840*/  FMNMX.FTZ R10, R187, R12, !PT ;  /* 0x0000000cbb0a7209 */ /* 0x000fe20007810000 */
[CC--:B------:R-:W-:Y:S01]  /*1c850*/  FFMA.FTZ R221, R0.reuse, R11.reuse, R221 ;  /* 0x0000000b00dd7223 */ /* 0x0c0fe200000100dd */
[----:B------:R-:W-:Y:S01]  /*1c860*/  FMNMX.FTZ R12, R177, R120, !PT ;  /* 0x00000078b10c7209 */ /* 0x000fe20007810000 */
[C---:B------:R-:W-:Y:S01]  /*1c870*/  FFMA.FTZ R217, R0.reuse, R11, R217 ;  /* 0x0000000b00d97223 */ /* 0x040fe200000100d9 */
[----:B------:R-:W-:Y:S01]  /*1c880*/  FMNMX.FTZ R10, R219, R10, !PT ;  /* 0x0000000adb0a7209 */ /* 0x000fe20007810000 */
[C---:B------:R-:W-:Y:S01]  /*1c890*/  FFMA.FTZ R227, R0.reuse, R42, R227 ;  /* 0x0000002a00e37223 */ /* 0x040fe200000100e3 */
[----:B------:R-:W-:Y:S01]  /*1c8a0*/  FMNMX.FTZ R12, R179, R12, !PT ;  /* 0x0000000cb30c7209 */ /* 0x000fe20007810000 */
        /* <DEDUP_REMOVED lines=10> */
[----:B------:R-:W-:Y:S01]  /*1c950*/  FFMA.FTZ R40, R0, R40, R15 ;  /* 0x0000002800287223 */ /* 0x000fe2000001000f */
[----:B------:R-:W-:Y:S01]  /*1c960*/  FMNMX.FTZ R12, R42, R19, !PT ;  /* 0x000000132a0c7209 */ /* 0x000fe20007810000 */
[CC--:B------:R-:W-:Y:S01]  /*1c970*/  FFMA.FTZ R151, R0.reuse, R27.reuse, R151 ;  /* 0x0000001b00977223 */ /* 0x0c0fe20000010097 */
[----:B------:R-:W-:Y:S01]  /*1c980*/  FMNMX.FTZ R19, R33, R10, !PT ;  /* 0x0000000a21137209 */ /* 0x000fe20007810000 */
        /* <DEDUP_REMOVED lines=15> */
[----:B------:R-:W-:Y:S01]  /*1ca80*/  IADD3 R10, R2, 0x68, RZ ;  /* 0x00000068020a7810 */ /* 0x000fe20007ffe0ff */
[----:B------:R-:W-:Y:S01]  /*1ca90*/  FFMA.FTZ R138, R0, R35, R138 ;  /* 0x00000023008a7223 */ /* 0x000fe2000001008a */
[----:B------:R-:W-:Y:S01]  /*1caa0*/  FMNMX.FTZ R27, R172, R27, !PT ;  /* 0x0000001bac1b7209 */ /* 0x000fe20007810000 */
[CC--:B------:R-:W-:Y:S01]  /*1cab0*/  FFMA.FTZ R154, R0.reuse, R25.reuse, R154 ;  /* 0x00000019009a7223 */ /* 0x0c0fe2000001009a */
[----:B------:R-:W1:Y:S01]  /*1cac0*/  I2F R19, R10 ;  /* 0x0000000a00137306 */ /* 0x000e620000201400 */
[C---:B------:R-:W-:Y:S01]  /*1cad0*/  FFMA.FTZ R164, R0.reuse, R25, R164 ;  /* 0x0000001900a47223 */ /* 0x040fe200000100a4 */
[----:B------:R-:W-:Y:S01]  /*1cae0*/  FMNMX.FTZ R25, R175, R12, !PT ;  /* 0x0000000caf197209 */ /* 0x000fe20007810000 */
[----:B------:R-:W-:Y:S01]  /*1caf0*/  FFMA.FTZ R143, R0, R31, R143 ;  /* 0x0000001f008f7223 */ /* 0x000fe2000001008f */
[----:B------:R-:W-:Y:S01]  /*1cb00*/  IADD3 R13, R2, 0x59, RZ ;  /* 0x00000059020d7810 */ /* 0x000fe20007ffe0ff */
[----:B------:R-:W-:Y:S01]  /*1cb10*/  FFMA.FTZ R152, R0, R29, R152 ;  /* 0x0000001d00987223 */ /* 0x000fe20000010098 */
[----:B------:R-:W-:Y:S01]  /*1cb20*/  FMNMX.FTZ R25, R174, R25, !PT ;  /* 0x00000019ae197209 */ /* 0x000fe20007810000 */
[-C--:B------:R-:W-:Y:S01]  /*1cb30*/  FFMA.FTZ R163, R0, R6.reuse, R163 ;  /* 0x0000000600a37223 */ /* 0x080fe200000100a3 */
[----:B------:R-:W-:Y:S01]  /*1cb40*/  IADD3 R15, R2, 0x60, RZ ;  /* 0x00000060020f7810 */ /* 0x000fe20007ffe0ff */
        /* <DEDUP_REMOVED lines=8> */
[----:B------:R-:W3:Y:S01]  /*1cbd0*/  I2F R11, R14 ;  /* 0x0000000e000b7306 */ /* 0x000ee20000201400 */
        /* <DEDUP_REMOVED lines=9> */
[----:B------:R-:W4:Y:S01]  /*1cc70*/  I2F R13, R13 ;  /* 0x0000000d000d7306 */ /* 0x000f220000201400 */
[----:B------:R-:W-:Y:S01]  /*1cc80*/  FMNMX.FTZ R9, R163, R6, !PT ;  /* 0x00000006a3097209 */ /* 0x000fe20007810000 */
[----:B--2---:R-:W-:Y:S01]  /*1cc90*/  FFMA.FTZ R162, R0, R7, R162 ;  /* 0x0000000700a27223 */ /* 0x004fe200000100a2 */
[----:B------:R-:W-:Y:S01]  /*1cca0*/  FMNMX.FTZ R8, R164, R25, !PT ;  /* 0x00000019a4087209 */ /* 0x000fe20007810000 */
[----:B------:R-:W-:Y:S01]  /*1ccb0*/  FFMA.FTZ R155, R0, R7, R155 ;  /* 0x00000007009b7223 */ /* 0x000fe2000001009b */
[----:B------:R-:W-:Y:S01]  /*1ccc0*/  IADD3 R17, R2, 0x61, RZ ;  /* 0x0000006102117810 */ /* 0x000fe20007ffe0ff */
[----:B------:R-:W-:Y:S01]  /*1ccd0*/  FFMA.FTZ R159, R0, R3, R159 ;  /* 0x00000003009f7223 */ /* 0x000fe2000001009f */
[----:B------:R-:W-:Y:S01]  /*1cce0*/  FMNMX.FTZ R6, R166, R9, !PT ;  /* 0x00000009a6067209 */ /* 0x000fe20007810000 */
[C---:B------:R-:W-:Y:S01]  /*1ccf0*/  FFMA.FTZ R150, R0.reuse, R3, R150 ;  /* 0x0000000300967223 */ /* 0x040fe20000010096 */
[----:B------:R-:W-:Y:S01]  /*1cd00*/  FMNMX.FTZ R7, R171, R8, !PT ;  /* 0x00000008ab077209 */ /* 0x000fe20007810000 */
[----:B------:R-:W2:Y:S01]  /*1cd10*/  I2F R15, R15 ;  /* 0x0000000f000f7306 */ /* 0x000ea20000201400 */
[----:B------:R-:W-:Y:S01]  /*1cd20*/  FMNMX.FTZ R9, R165, R6, !PT ;  /* 0x00000006a5097209 */ /* 0x000fe20007810000 */
[----:B-1----:R-:W-:Y:S01]  /*1cd30*/  FFMA.FTZ R145, R0, R19, R145 ;  /* 0x0000001300917223 */ /* 0x002fe20000010091 */
[----:B------:R-:W-:Y:S01]  /*1cd40*/  FMNMX.FTZ R10, R170, R7, !PT ;  /* 0x00000007aa0a7209 */ /* 0x000fe20007810000 */
[-C--:B---3--:R-:W-:Y:S01]  /*1cd50*/  FFMA.FTZ R158, R0, R11.reuse, R158 ;  /* 0x0000000b009e7223 */ /* 0x088fe2000001009e */
[----:B------:R-:W-:Y:S01]  /*1cd60*/  IADD3 R21, R2, 0x69, RZ ;  /* 0x0000006902157810 */ /* 0x000fe20007ffe0ff */
[----:B------:R-:W-:Y:S01]  /*1cd70*/  FFMA.FTZ R149, R0, R11, R149 ;  /* 0x0000000b00957223 */ /* 0x000fe20000010095 */
[----:B------:R-:W-:Y:S01]  /*1cd80*/  FMNMX.FTZ R9, R168, R9, !PT ;  /* 0x00000009a8097209 */ /* 0x000fe20007810000 */
[----:B------:R-:W-:Y:S01]  /*1cd90*/  FFMA.FTZ R134, R0, R19, R134 ;  /* 0x0000001300867223 */ /* 0x000fe20000010086 */
[----:B------:R-:W-:Y:S01]  /*1cda0*/  FMNMX.FTZ R10, R169, R10, !PT ;  /* 0x0000000aa90a7209 */ /* 0x000fe20007810000 */
[----:B------:R-:W1:Y:S01]  /*1cdb0*/  I2F R17, R17 ;  /* 0x0000001100117306 */ /* 0x000e620000201400 */
[----:B------:R-:W-:Y:S01]  /*1cdc0*/  IADD3 R23, R2, 0x70, RZ ;  /* 0x0000007002177810 */ /* 0x000fe20007ffe0ff */
[----:B------:R-:W-:Y:S01]  /*1cdd0*/  LDSM.16.MT88.4 R28, [R188+0xb000] ;  /* 0x00b00000bc1c783b */ /* 0x000fe20000004200 */
[----:B------:R-:W-:Y:S01]  /*1cde0*/  FMNMX.FTZ R8, R162, R9, !PT ;  /* 0x00000009a2087209 */ /* 0x000fe20007810000 */
[CC--:B----4-:R-:W-:Y:S01]  /*1cdf0*/  FFMA.FTZ R156, R0.reuse, R13.reuse, R156 ;  /* 0x0000000d009c7223 */ /* 0x0d0fe2000001009c */
[----:B------:R-:W-:Y:S01]  /*1ce00*/  FMNMX.FTZ R10, R167, R10, !PT ;  /* 0x0000000aa70a7209 */ /* 0x000fe20007810000 */
[----:B------:R-:W-:Y:S01]  /*1ce10*/  FFMA.FTZ R148, R0, R13, R148 ;  /* 0x0000000d00947223 */ /* 0x000fe20000010094 */
[C---:B------:R-:W-:Y:S02]  /*1ce20*/  IADD3 R4, R2.reuse, 0x71, RZ ;  /* 0x0000007102047810 */ /* 0x040fe40007ffe0ff */
[----:B------:R-:W-:Y:S01]  /*1ce30*/  FMNMX.FTZ R7, R155, R10, !PT ;  /* 0x0000000a9b077209 */ /* 0x000fe20007810000 */
[----:B------:R-:W3:Y:S01]  /*1ce40*/  I2F R21, R21 ;  /* 0x0000001500157306 */ /* 0x000ee20000201400 */
[----:B------:R-:W-:Y:S01]  /*1ce50*/  FMNMX.FTZ R3, R159, R8, !PT ;  /* 0x000000089f037209 */ /* 0x000fe20007810000 */
[----:B------:R-:W-:Y:S01]  /*1ce60*/  LDSM.16.MT88.4 R36, [R122+0xb000] ;  /* 0x00b000007a24783b */ /* 0x000fe20000004200 */
[----:B------:R-:W-:Y:S01]  /*1ce70*/  IADD3 R6, R2, 0x78, RZ ;  /* 0x0000007802067810 */ /* 0x000fe20007ffe0ff */
[----:B--2---:R-:W-:Y:S01]  /*1ce80*/  FFMA.FTZ R147, R0, R15, R147 ;  /* 0x0000000f00937223 */ /* 0x004fe20000010093 */
[----:B------:R-:W-:Y:S01]  /*1ce90*/  FMNMX.FTZ R3, R158, R3, !PT ;  /* 0x000000039e037209 */ /* 0x000fe20007810000 */
[----:B------:R-:W-:Y:S01]  /*1cea0*/  FFMA.FTZ R142, R0, R15, R142 ;  /* 0x0000000f008e7223 */ /* 0x000fe2000001008e */
[----:B------:R-:W-:Y:S02]  /*1ceb0*/  IADD3 R8, R2, 0x79, RZ ;  /* 0x0000007902087810 */ /* 0x000fe40007ffe0ff */
[----:B------:R-:W-:Y:S01]  /*1cec0*/  FMNMX.FTZ R2, R150, R7, !PT ;  /* 0x0000000796027209 */ /* 0x000fe20007810000 */
[----:B------:R-:W2:Y:S01]  /*1ced0*/  I2F R23, R23 ;  /* 0x0000001700177306 */ /* 0x000ea20000201400 */
[----:B------:R-:W-:Y:S01]  /*1cee0*/  FMNMX.FTZ R10, R156, R3, !PT ;  /* 0x000000039c0a7209 */ /* 0x000fe20007810000 */
[----:B------:R-:W-:Y:S01]  /*1cef0*/  LDSM.16.MT88.4 R12, [R188+0x9000] ;  /* 0x00900000bc0c783b */ /* 0x000fe20000004200 */
[----:B------:R-:W-:Y:S01]  /*1cf00*/  FMNMX.FTZ R7, R149, R2, !PT ;  /* 0x0000000295077209 */ /* 0x000fe20007810000 */
[CC--:B-1----:R-:W-:Y:S01]  /*1cf10*/  FFMA.FTZ R146, R0.reuse, R17.reuse, R146 ;  /* 0x0000001100927223 */ /* 0x0c2fe20000010092 */
[----:B------:R-:W-:Y:S01]  /*1cf20*/  FMNMX.FTZ R9, R147, R10, !PT ;  /* 0x0000000a93097209 */ /* 0x000fe20007810000 */
[----:B------:R-:W-:Y:S01]  /*1cf30*/  FFMA.FTZ R136, R0, R17, R136 ;  /* 0x0000001100887223 */ /* 0x000fe20000010088 */
[----:B------:R-:W-:Y:S02]  /*1cf40*/  FMNMX.FTZ R7, R148, R7, !PT ;  /* 0x0000000794077209 */ /* 0x000fe40007810000 */
[----:B------:R-:W-:Y:S01]  /*1cf50*/  FMNMX.FTZ R2, R146, R9, !PT ;  /* 0x0000000992027209 */ /* 0x000fe20007810000 */
[----:B------:R-:W1:Y:S01]  /*1cf60*/  I2F R4, R4 ;  /* 0x0000000400047306 */ /* 0x000e620000201400 */
[----:B------:R-:W-:Y:S02]  /*1cf70*/  FMNMX.FTZ R7, R142, R7, !PT ;  /* 0x000000078e077209 */ /* 0x000fe40007810000 */
[----:B------:R-:W-:Y:S01]  /*1cf80*/  FMNMX.FTZ R9, R145, R2, !PT ;  /* 0x0000000291097209 */ /* 0x000fe20007810000 */
[----:B---3--:R-:W-:Y:S01]  /*1cf90*/  FFMA.FTZ R144, R0, R21, R144 ;  /* 0x0000001500907223 */ /* 0x008fe20000010090 */
[----:B------:R-:W-:Y:S01]  /*1cfa0*/  FMNMX.FTZ R7, R136, R7, !PT ;  /* 0x0000000788077209 */ /* 0x000fe20007810000 */
[----:B------:R-:W-:Y:S03]  /*1cfb0*/  FFMA.FTZ R58, R0, R21, R5 ;  /* 0x00000015003a7223 */ /* 0x000fe60000010005 */
[----:B------:R-:W-:Y:S01]  /*1cfc0*/  FMNMX.FTZ R9, R144, R9, !PT ;  /* 0x0000000990097209 */ /* 0x000fe20007810000 */
[----:B------:R-:W3:Y:S01]  /*1cfd0*/  I2F R6, R6 ;  /* 0x0000000600067306 */ /* 0x000ee20000201400 */
[----:B------:R-:W-:Y:S01]  /*1cfe0*/  FMNMX.FTZ R7, R134, R7, !PT ;  /* 0x0000000786077209 */ /* 0x000fe20007810000 */
[----:B--2---:R-:W-:Y:S03]  /*1cff0*/  FFMA.FTZ R56, R0, R23, R56 ;  /* 0x0000001700387223 */ /* 0x004fe60000010038 */
[----:B------:R-:W-:Y:S01]  /*1d000*/  FMNMX.FTZ R7, R58, R7, !PT ;  /* 0x000000073a077209 */ /* 0x000fe20007810000 */
[----:B------:R-:W-:Y:S02]  /*1d010*/  FFMA.FTZ R132, R0, R23, R132 ;  /* 0x0000001700847223 */ /* 0x000fe40000010084 */
[----:B------:R-:W-:Y:S01]  /*1d020*/  LDSM.16.MT88.4 R20, [R122+0x9000] ;  /* 0x009000007a14783b */ /* 0x000fe20000004200 */
[----:B------:R-:W-:Y:S01]  /*1d030*/  FMNMX.FTZ R2, R56, R9, !PT ;  /* 0x0000000938027209 */ /* 0x000fe20007810000 */
[----:B------:R-:W2:Y:S01]  /*1d040*/  I2F R3, R8 ;  /* 0x0000000800037306 */ /* 0x000ea20000201400 */
[CC--:B-1----:R-:W-:Y:S02]  /*1d050*/  FFMA.FTZ R59, R0.reuse, R4.reuse, R59 ;  /* 0x00000004003b7223 */ /* 0x0c2fe4000001003b */
[----:B------:R-:W-:Y:S01]  /*1d060*/  FFMA.FTZ R135, R0, R4, R135 ;  /* 0x0000000400877223 */ /* 0x000fe20000010087 */
[----:B------:R-:W-:Y:S02]  /*1d070*/  FMNMX.FTZ R4, R132, R7, !PT ;  /* 0x0000000784047209 */ /* 0x000fe40007810000 */
[----:B------:R-:W-:Y:S01]  /*1d080*/  FMNMX.FTZ R2, R59, R2, !PT ;  /* 0x000000023b027209 */ /* 0x000fe20007810000 */
[CC--:B---3--:R-:W-:Y:S02]  /*1d090*/  FFMA.FTZ R57, R0.reuse, R6.reuse, R57 ;  /* 0x0000000600397223 */ /* 0x0c8fe40000010039 */
[C---:B------:R-:W-:Y:S03]  /*1d0a0*/  FFMA.FTZ R133, R0.reuse, R6, R133 ;  /* 0x0000000600857223 */ /* 0x040fe60000010085 */
[----:B------:R-:W-:Y:S01]  /*1d0b0*/  FMNMX.FTZ R2, R57, R2, !PT ;  /* 0x0000000239027209 */ /* 0x000fe20007810000 */
[CC--:B--2---:R-:W-:Y:S01]  /*1d0c0*/  FFMA.FTZ R55, R0.reuse, R3.reuse, R55 ;  /* 0x0000000300377223 */ /* 0x0c4fe20000010037 */
[----:B------:R-:W-:Y:S01]  /*1d0d0*/  FMNMX.FTZ R8, R135, R4, !PT ;  /* 0x0000000487087209 */ /* 0x000fe20007810000 */
        /* <DEDUP_REMOVED lines=18> */
[C---:B------:R-:W-:Y:S02]  /*1d200*/  FMUL.FTZ R137, R54.reuse, R3 ;  /* 0x0000000336897220 */ /* 0x040fe40000410000 */
[----:B------:R-:W-:Y:S02]  /*1d210*/  FADD.FTZ R5, -R3, R120 ;  /* 0x0000007803057221 */ /* 0x000fe40000010100 */
[-CC-:B------:R-:W-:Y:S01]  /*1d220*/  FFMA.FTZ R131, R185, R54.reuse, -R139.reuse ;  /* 0x00000036b9837223 */ /* 0x180fe2000001088b */
[----:B------:R-:W-:Y:S01]  /*1d230*/  FSEL R137, R137, RZ, P0 ;  /* 0x000000ff89897208 */ /* 0x000fe20000000000 */
[----:B------:R-:W-:Y:S01]  /*1d240*/  FMUL.FTZ R53, R54, R5 ;  /* 0x0000000536357220 */ /* 0x000fe20000410000 */
[----:B------:R-:W1:Y:S01]  /*1d250*/  MUFU.EX2 R52, R52 ;  /* 0x0000003400347308 */ /* 0x000e620000000800 */
[-C--:B------:R-:W-:Y:S01]  /*1d260*/  FFMA.FTZ R128, R187, R54.reuse, -R139 ;  /* 0x00000036bb807223 */ /* 0x080fe2000001088b */
[----:B------:R-:W-:Y:S01]  /*1d270*/  ISETP.GT.AND P0, PT, R207, 0x1, PT ;  /* 0x00000001cf00780c */ /* 0x000fe20003f04270 */
[----:B------:R-:W-:Y:S01]  /*1d280*/  FFMA.FTZ R130, R177, R54, -R137 ;  /* 0x00000036b1827223 */ /* 0x000fe20000010889 */
[----:B------:R-:W-:Y:S01]  /*1d290*/  MOV R207, R124 ;  /* 0x0000007c00cf7202 */ /* 0x000fe20000000f00 */
[-CC-:B------:R-:W-:Y:S02]  /*1d2a0*/  FFMA.FTZ R125, R219, R54.reuse, -R139.reuse ;  /* 0x00000036db7d7223 */ /* 0x180fe4000001088b */
[-C--:B------:R-:W-:Y:S02]  /*1d2b0*/  FFMA.FTZ R120, R221, R54.reuse, -R139 ;  /* 0x00000036dd787223 */ /* 0x080fe4000001088b */
[-CC-:B------:R-:W-:Y:S01]  /*1d2c0*/  FFMA.FTZ R129, R179, R54.reuse, -R137.reuse ;  /* 0x00000036b3817223 */ /* 0x180fe20000010889 */
[----:B------:R-:W2:Y:S01]  /*1d2d0*/  MUFU.EX2 R53, R53 ;  /* 0x0000003500357308 */ /* 0x000ea20000000800 */
[-CC-:B------:R-:W-:Y:S02]  /*1d2e0*/  FFMA.FTZ R126, R215, R54.reuse, -R137.reuse ;  /* 0x00000036d77e7223 */ /* 0x180fe40000010889 */
[-C--:B------:R-:W-:Y:S02]  /*1d2f0*/  FFMA.FTZ R121, R217, R54.reuse, -R137 ;  /* 0x00000036d9797223 */ /* 0x080fe40000010889 */
        /* <DEDUP_REMOVED lines=33> */
[----:B------:R-:W-:Y:S02]  /*1d510*/  FMUL.FTZ R51, R52, R71 ;  /* 0x0000004734337220 */ /* 0x000fe40000410000 */
[--C-:B------:R-:W-:Y:S02]  /*1d520*/  FFMA.FTZ R85, R42, R54, -R137.reuse ;  /* 0x000000362a557223 */ /* 0x100fe40000010889 */
[----:B------:R-:W-:Y:S02]  /*1d530*/  FMUL.FTZ R42, R52, R78 ;  /* 0x0000004e342a7220 */ /* 0x000fe40000410000 */
[--C-:B------:R-:W-:Y:S01]  /*1d540*/  FFMA.FTZ R86, R40, R54, -R137.reuse ;  /* 0x0000003628567223 */ /* 0x100fe20000010889 */
[----:B------:R-:W1:Y:S01]  /*1d550*/  MUFU.EX2 R129, R129 ;  /* 0x0000008100817308 */ /* 0x000e620000000800 */
[----:B------:R-:W-:Y:S02]  /*1d560*/  FMUL.FTZ R40, R53, R76 ;  /* 0x0000004c35287220 */ /* 0x000fe40000410000 */
[----:B------:R-:W-:Y:S01]  /*1d570*/  FFMA.FTZ R87, R50, R54, -R137 ;  /* 0x0000003632577223 */ /* 0x000fe20000010889 */
[----:B--2---:R-:W-:Y:S01]  /*1d580*/  F2FP.BF16.PACK_AB R63, R120, R125 ;  /* 0x0000007d783f723e */ /* 0x004fe200000010ff */
[----:B------:R-:W-:Y:S02]  /*1d590*/  FMUL.FTZ R50, R52, R70 ;  /* 0x0000004634327220 */ /* 0x000fe40000410000 */
[-CC-:B------:R-:W-:Y:S02]  /*1d5a0*/  FFMA.FTZ R152, R152, R54.reuse, -R139.reuse ;  /* 0x0000003698987223 */ /* 0x180fe4000001088b */
[-CC-:B------:R-:W-:Y:S01]  /*1d5b0*/  FFMA.FTZ R151, R151, R54.reuse, -R139.reuse ;  /* 0x0000003697977223 */ /* 0x180fe2000001088b */
[----:B------:R-:W-:Y:S01]  /*1d5c0*/  MUFU.EX2 R126, R126 ;  /* 0x0000007e007e7308 */ /* 0x000fe20000000800 */
[-CC-:B------:R-:W-:Y:S02]  /*1d5d0*/  FFMA.FTZ R153, R153, R54.reuse, -R139.reuse ;  /* 0x0000003699997223 */ /* 0x180fe4000001088b */
[-C--:B------:R-:W-:Y:S02]  /*1d5e0*/  FFMA.FTZ R154, R154, R54.reuse, -R139 ;  /* 0x000000369a9a7223 */ /* 0x080fe4000001088b */
[-CC-:B------:R-:W-:Y:S02]  /*1d5f0*/  FFMA.FTZ R160, R160, R54.reuse, -R137.reuse ;  /* 0x00000036a0a07223 */ /* 0x180fe40000010889 */
[-CC-:B------:R-:W-:Y:S02]  /*1d600*/  FFMA.FTZ R161, R161, R54.reuse, -R137.reuse ;  /* 0x00000036a1a17223 */ /* 0x180fe40000010889 */
[-C--:B------:R-:W-:Y:S01]  /*1d610*/  FFMA.FTZ R164, R164, R54.reuse, -R137 ;  /* 0x00000036a4a47223 */ /* 0x080fe20000010889 */
[----:B------:R-:W2:Y:S01]  /*1d620*/  MUFU.EX2 R121, R121 ;  /* 0x0000007900797308 */ /* 0x000ea20000000800 */
[-CC-:B------:R-:W-:Y:S02]  /*1d630*/  FFMA.FTZ R163, R163, R54.reuse, -R139.reuse ;  /* 0x00000036a3a37223 */ /* 0x180fe4000001088b */
[--C-:B------:R-:W-:Y:S01]  /*1d640*/  FFMA.FTZ R166, R166, R54, -R139.reuse ;  /* 0x00000036a6a67223 */ /* 0x100fe2000001088b */
[----:B-1----:R-:W-:Y:S01]  /*1d650*/  F2FP.BF16.PACK_AB R60, R129, R130 ;  /* 0x00000082813c723e */ /* 0x002fe200000010ff */
[-CC-:B------:R-:W-:Y:S02]  /*1d660*/  FFMA.FTZ R165, R165, R54.reuse, -R139.reuse ;  /* 0x00000036a5a57223 */ /* 0x180fe4000001088b */
[-C--:B------:R-:W-:Y:S02]  /*1d670*/  FFMA.FTZ R168, R168, R54.reuse, -R139 ;  /* 0x00000036a8a87223 */ /* 0x080fe4000001088b */
[-CC-:B------:R-:W-:Y:S01]  /*1d680*/  FFMA.FTZ R171, R171, R54.reuse, -R137.reuse ;  /* 0x00000036abab7223 */ /* 0x180fe20000010889 */
[----:B------:R-:W-:Y:S01]  /*1d690*/  MUFU.EX2 R87, R87 ;  /* 0x0000005700577308 */ /* 0x000fe20000000800 */
[-CC-:B------:R-:W-:Y:S02]  /*1d6a0*/  FFMA.FTZ R170, R170, R54.reuse, -R137.reuse ;  /* 0x00000036aaaa7223 */ /* 0x180fe40000010889 */
[-C--:B------:R-:W-:Y:S02]  /*1d6b0*/  FFMA.FTZ R169, R169, R54.reuse, -R137 ;  /* 0x00000036a9a97223 */ /* 0x080fe40000010889 */
[-CC-:B------:R-:W-:Y:S02]  /*1d6c0*/  FFMA.FTZ R162, R162, R54.reuse, -R139.reuse ;  /* 0x00000036a2a27223 */ /* 0x180fe4000001088b */
[-CC-:B------:R-:W-:Y:S02]  /*1d6d0*/  FFMA.FTZ R159, R159, R54.reuse, -R139.reuse ;  /* 0x000000369f9f7223 */ /* 0x180fe4000001088b */
[-C--:B------:R-:W-:Y:S01]  /*1d6e0*/  FFMA.FTZ R158, R158, R54.reuse, -R139 ;  /* 0x000000369e9e7223 */ /* 0x080fe2000001088b */
[----:B------:R-:W-:Y:S01]  /*1d6f0*/  MUFU.EX2 R85, R85 ;  /* 0x0000005500557308 */ /* 0x000fe20000000800 */
[-CC-:B------:R-:W-:Y:S02]  /*1d700*/  FFMA.FTZ R155, R155, R54.reuse, -R137.reuse ;  /* 0x000000369b9b7223 */ /* 0x180fe40000010889 */
[--C-:B------:R-:W-:Y:S01]  /*1d710*/  FFMA.FTZ R150, R150, R54, -R137.reuse ;  /* 0x0000003696967223 */ /* 0x100fe20000010889 */
[----:B--2---:R-:W-:Y:S01]  /*1d720*/  F2FP.BF16.PACK_AB R62, R121, R126 ;  /* 0x0000007e793e723e */ /* 0x004fe200000010ff */
[-CC-:B------:R-:W-:Y:S02]  /*1d730*/  FFMA.FTZ R149, R149, R54.reuse, -R137.reuse ;  /* 0x0000003695957223 */ /* 0x180fe40000010889 */
[-C--:B------:R-:W-:Y:S02]  /*1d740*/  FFMA.FTZ R148, R148, R54.reuse, -R137 ;  /* 0x0000003694947223 */ /* 0x080fe40000010889 */
[-CC-:B------:R-:W-:Y:S01]  /*1d750*/  FFMA.FTZ R147, R147, R54.reuse, -R139.reuse ;  /* 0x0000003693937223 */ /* 0x180fe2000001088b */
[----:B------:R-:W-:Y:S01]  /*1d760*/  MUFU.EX2 R86, R86 ;  /* 0x0000005600567308 */ /* 0x000fe20000000800 */
[C---:B------:R-:W-:Y:S05]  /*1d770*/  HMMA.16816.F32.BF16 R4, R60.reuse, R12, R4 ;  /* 0x0000000c3c04723c */ /* 0x040fea0000041804 */
[----:B------:R-:W-:Y:S02]  /*1d780*/  FFMA.FTZ R146, R146, R54, -R139 ;  /* 0x0000003692927223 */ /* 0x000fe4000001088b */
[C---:B------:R-:W-:Y:S01]  /*1d790*/  FMUL.FTZ R12, R53.reuse, R104 ;  /* 0x00000068350c7220 */ /* 0x040fe20000410000 */
[C---:B------:R-:W-:Y:S01]  /*1d7a0*/  HMMA.16816.F32.BF16 R8, R60.reuse, R14, R8 ;  /* 0x0000000e3c08723c */ /* 0x040fe20000041808 */
[----:B------:R-:W-:Y:S03]  /*1d7b0*/  MUFU.EX2 R138, R138 ;  /* 0x0000008a008a7308 */ /* 0x000fe60000000800 */
        /* <DEDUP_REMOVED lines=11> */
[-CC-:B------:R-:W-:Y:S02]  /*1d870*/  FFMA.FTZ R167, R156, R54.reuse, -R139.reuse ;  /* 0x000000369ca77223 */ /* 0x180fe4000001088b */
[--C-:B------:R-:W-:Y:S01]  /*1d880*/  FFMA.FTZ R156, R57, R54, -R139.reuse ;  /* 0x00000036399c7223 */ /* 0x100fe2000001088b */
[C---:B------:R-:W-:Y:S04]  /*1d890*/  HMMA.16816.F32.BF16 R16, R60.reuse, R22, R16 ;  /* 0x000000163c10723c */ /* 0x040fe80000041810 */
[C---:B------:R-:W-:Y:S01]  /*1d8a0*/  FMUL.FTZ R20, R53.reuse, R96 ;  /* 0x0000006035147220 */ /* 0x040fe20000410000 */
[----:B------:R-:W-:Y:S01]  /*1d8b0*/  MUFU.EX2 R105, R105 ;  /* 0x0000006900697308 */ /* 0x000fe20000000800 */
[----:B------:R-:W-:Y:S02]  /*1d8c0*/  FMUL.FTZ R21, R53, R97 ;  /* 0x0000006135157220 */ /* 0x000fe40000410000 */
[C---:B------:R-:W-:Y:S04]  /*1d8d0*/  FMUL.FTZ R22, R52.reuse, R98 ;  /* 0x0000006234167220 */ /* 0x040fe80000410000 */
[----:B------:R-:W-:Y:S02]  /*1d8e0*/  FMUL.FTZ R23, R52, R99 ;  /* 0x0000006334177220 */ /* 0x000fe40000410000 */
[-C--:B------:R-:W-:Y:S01]  /*1d8f0*/  FFMA.FTZ R99, R175, R54.reuse, -R139 ;  /* 0x00000036af637223 */ /* 0x080fe2000001088b */
[----:B------:R-:W-:Y:S01]  /*1d900*/  MUFU.EX2 R104, R104 ;  /* 0x0000006800687308 */ /* 0x000fe20000000800 */
[-C--:B------:R-:W-:Y:S02]  /*1d910*/  FFMA.FTZ R175, R58, R54.reuse, -R137 ;  /* 0x000000363aaf7223 */ /* 0x080fe40000010889 */
[----:B------:R-:W-:Y:S01]  /*1d920*/  LDSM.16.MT88.4 R56, [R122+0xe800] ;  /* 0x00e800007a38783b */ /* 0x000fe20000004200 */
[C---:B------:R-:W-:Y:S03]  /*1d930*/  HMMA.16816.F32.BF16 R20, R60.reuse, R28, R20 ;  /* 0x0000001c3c14723c */ /* 0x040fe60000041814 */
[-CC-:B------:R-:W-:Y:S02]  /*1d940*/  FFMA.FTZ R97, R227, R54.reuse, -R139.reuse ;  /* 0x00000036e3617223 */ /* 0x180fe4000001088b */
[--C-:B------:R-:W-:Y:S01]  /*1d950*/  FFMA.FTZ R96, R225, R54, -R139.reuse ;  /* 0x00000036e1607223 */ /* 0x100fe2000001088b */
[----:B------:R-:W-:Y:S01]  /*1d960*/  MUFU.EX2 R99, R99 ;  /* 0x0000006300637308 */ /* 0x000fe20000000800 */
[C---:B------:R-:W-:Y:S01]  /*1d970*/  FMUL.FTZ R28, R53.reuse, R88 ;  /* 0x00000058351c7220 */ /* 0x040fe20000410000 */
[C---:B------:R-:W-:Y:S04]  /*1d980*/  HMMA.16816.F32.BF16 R24, R60.reuse, R30, R24 ;  /* 0x0000001e3c18723c */ /* 0x040fe80000041818 */
[----:B------:R-:W-:Y:S02]  /*1d990*/  FMUL.FTZ R29, R53, R89 ;  /* 0x00000059351d7220 */ /* 0x000fe40000410000 */
[--C-:B------:R-:W-:Y:S02]  /*1d9a0*/  FFMA.FTZ R89, R32, R54, -R139.reuse ;  /* 0x0000003620597223 */ /* 0x100fe4000001088b */
[C---:B------:R-:W-:Y:S01]  /*1d9b0*/  FMUL.FTZ R30, R52.reuse, R90 ;  /* 0x0000005a341e7220 */ /* 0x040fe20000410000 */
[----:B------:R-:W-:Y:S03]  /*1d9c0*/  MUFU.EX2 R97, R97 ;  /* 0x0000006100617308 */ /* 0x000fe60000000800 */
[----:B------:R-:W-:Y:S02]  /*1d9d0*/  FMUL.FTZ R31, R52, R91 ;  /* 0x0000005b341f7220 */ /* 0x000fe40000410000 */
[-CC-:B------:R-:W-:Y:S02]  /*1d9e0*/  FFMA.FTZ R88, R49, R54.reuse, -R139.reuse ;  /* 0x0000003631587223 */ /* 0x180fe4000001088b */
[C---:B------:R-:W-:Y:S02]  /*1d9f0*/  FMUL.FTZ R49, R53.reuse, R69 ;  /* 0x0000004535317220 */ /* 0x040fe40000410000 */
[----:B------:R-:W-:Y:S01]  /*1da00*/  FFMA.FTZ R91, R48, R54, -R139 ;  /* 0x00000036305b7223 */ /* 0x000fe2000001088b */
[C---:B------:R-:W-:Y:S01]  /*1da10*/  HMMA.16816.F32.BF16 R28, R60.reuse, R36, R28 ;  /* 0x000000243c1c723c */ /* 0x040fe2000004181c */
[----:B------:R1:W-:Y:S02]  /*1da20*/  MUFU.EX2 R90, R43 ;  /* 0x0000002b005a7308 */ /* 0x0003e40000000800 */
[C---:B------:R-:W-:Y:S02]  /*1da30*/  FMUL.FTZ R32, R53.reuse, R84 ;  /* 0x0000005435207220 */ /* 0x040fe40000410000 */
[C---:B------:R-:W-:Y:S02]  /*1da40*/  FMUL.FTZ R48, R53.reuse, R68 ;  /* 0x0000004435307220 */ /* 0x040fe40000410000 */
[----:B------:R-:W-:Y:S01]  /*1da50*/  LDSM.16.MT88.4 R68, [R122+0xb400] ;  /* 0x00b400007a44783b */ /* 0x000fe20000004200 */
[C---:B------:R-:W-:Y:S02]  /*1da60*/  FMUL.FTZ R36, R53.reuse, R80 ;  /* 0x0000005035247220 */ /* 0x040fe40000410000 */
[C---:B------:R-:W-:Y:S01]  /*1da70*/  HMMA.16816.F32.BF16 R32, R60.reuse, R38, R32 ;  /* 0x000000263c20723c */ /* 0x040fe20000041820 */
[----:B------:R-:W-:Y:S02]  /*1da80*/  MUFU.EX2 R96, R96 ;  /* 0x0000006000607308 */ /* 0x000fe40000000800 */
[----:B------:R-:W-:Y:S02]  /*1da90*/  FMUL.FTZ R37, R53, R81 ;  /* 0x0000005135257220 */ /* 0x000fe40000410000 */
[----:B------:R-:W-:Y:S02]  /*1daa0*/  FFMA.FTZ R84, R41, R54, -R137 ;  /* 0x0000003629547223 */ /* 0x000fe40000010889 */
[C---:B------:R-:W-:Y:S02]  /*1dab0*/  FMUL.FTZ R38, R52.reuse, R82 ;  /* 0x0000005234267220 */ /* 0x040fe40000410000 */
[----:B------:R-:W-:Y:S02]  /*1dac0*/  FMUL.FTZ R39, R52, R83 ;  /* 0x0000005334277220 */ /* 0x000fe40000410000 */
[----:B------:R-:W-:Y:S01]  /*1dad0*/  LDSM.16.MT88.4 R80, [R188+0xd400] ;  /* 0x00d40000bc50783b */ /* 0x000fe20000004200 */
[----:B------:R-:W-:Y:S01]  /*1dae0*/  FMUL.FTZ R41, R53, R77 ;  /* 0x0000004d35297220 */ /* 0x000fe20000410000 */
[----:B------:R-:W2:Y:S01]  /*1daf0*/  MUFU.EX2 R84, R84 ;  /* 0x0000005400547308 */ /* 0x000ea20000000800 */
[-CC-:B------:R-:W-:Y:S02]  /*1db00*/  FFMA.FTZ R98, R174, R54.reuse, -R139.reuse ;  /* 0x00000036ae627223 */ /* 0x180fe4000001088b */
[C---:B------:R-:W-:Y:S03]  /*1db10*/  HMMA.16816.F32.BF16 R36, R60.reuse, R44, R36 ;  /* 0x0000002c3c24723c */ /* 0x040fe60000041824 */
[----:B-1----:R-:W-:Y:S02]  /*1db20*/  FMUL.FTZ R43, R52, R79 ;  /* 0x0000004f342b7220 */ /* 0x002fe40000410000 */
[----:B------:R-:W1:Y:S01]  /*1db30*/  LDSM.16.MT88.4 R76, [R188+0x9400] ;  /* 0x00940000bc4c783b */ /* 0x000e620000004200 */
[--C-:B------:R-:W-:Y:S01]  /*1db40*/  FFMA.FTZ R145, R145, R54, -R139.reuse ;  /* 0x0000003691917223 */ /* 0x100fe2000001088b */
[----:B------:R-:W3:Y:S01]  /*1db50*/  MUFU.EX2 R89, R89 ;  /* 0x0000005900597308 */ /* 0x000ee20000000800 */
[C---:B------:R-:W-:Y:S02]  /*1db60*/  FMUL.FTZ R44, R53.reuse, R72 ;  /* 0x00000048352c7220 */ /* 0x040fe40000410000 */
[C---:B------:R-:W-:Y:S03]  /*1db70*/  HMMA.16816.F32.BF16 R40, R60.reuse, R46, R40 ;  /* 0x0000002e3c28723c */ /* 0x040fe60000041828 */
[----:B------:R-:W-:Y:S02]  /*1db80*/  FMUL.FTZ R45, R53, R73 ;  /* 0x00000049352d7220 */ /* 0x000fe40000410000 */
[----:B------:R-:W-:Y:S02]  /*1db90*/  FFMA.FTZ R144, R144, R54, -R139 ;  /* 0x0000003690907223 */ /* 0x000fe4000001088b */
[C---:B------:R-:W-:Y:S01]  /*1dba0*/  FMUL.FTZ R46, R52.reuse, R74 ;  /* 0x0000004a342e7220 */ /* 0x040fe20000410000 */
[----:B------:R-:W-:Y:S01]  /*1dbb0*/  MUFU.EX2 R88, R88 ;  /* 0x0000005800587308 */ /* 0x000fe20000000800 */
[----:B------:R-:W-:Y:S02]  /*1dbc0*/  FMUL.FTZ R47, R52, R75 ;  /* 0x0000004b342f7220 */ /* 0x000fe40000410000 */
[----:B------:R-:W4:Y:S01]  /*1dbd0*/  LDSM.16.MT88.4 R72, [R122+0x9400] ;  /* 0x009400007a48783b */ /* 0x000f220000004200 */
[-CC-:B------:R-:W-:Y:S02]  /*1dbe0*/  FFMA.FTZ R142, R142, R54.reuse, -R137.reuse ;  /* 0x000000368e8e7223 */ /* 0x180fe40000010889 */
[-C--:B------:R-:W-:Y:S02]  /*1dbf0*/  FFMA.FTZ R134, R134, R54.reuse, -R137 ;  /* 0x0000003686867223 */ /* 0x080fe40000010889 */
[C---:B------:R-:W-:Y:S02]  /*1dc00*/  HMMA.16816.F32.BF16 R44, R60.reuse, R64, R44 ;  /* 0x000000403c2c723c */ /* 0x040fe4000004182c */
[----:B------:R-:W5:Y:S01]  /*1dc10*/  MUFU.EX2 R91, R91 ;  /* 0x0000005b005b7308 */ /* 0x000f620000000800 */
[-C--:B------:R-:W-:Y:S02]  /*1dc20*/  FFMA.FTZ R139, R55, R54.reuse, -R139 ;  /* 0x00000036378b7223 */ /* 0x080fe4000001088b */
[----:B------:R-:W-:Y:S02]  /*1dc30*/  FFMA.FTZ R55, R132, R54, -R137 ;  /* 0x0000003684377223 */ /* 0x000fe40000010889 */
[----:B------:R-:W-:Y:S01]  /*1dc40*/  FFMA.FTZ R130, R53, R212, R130 ;  /* 0x000000d435827223 */ /* 0x000fe20000010082 */
[----:B------:R-:W-:Y:S01]  /*1dc50*/  HMMA.16816.F32.BF16 R48, R60, R66, R48 ;  /* 0x000000423c30723c */ /* 0x000fe20000041830 */
[----:B------:R-:W5:Y:S03]  /*1dc60*/  LDSM.16.MT88.4 R64, [R188+0xb400] ;  /* 0x00b40000bc40783b */ /* 0x000f660000004200 */
[----:B------:R-:W4:Y:S01]  /*1dc70*/  MUFU.EX2 R98, R98 ;  /* 0x0000006200627308 */ /* 0x000f220000000800 */
[----:B------:R-:W-:Y:S02]  /*1dc80*/  FADD.FTZ R129, R129, R130 ;  /* 0x0000008281817221 */ /* 0x000fe40000010000 */
[----:B--2---:R-:W-:Y:S01]  /*1dc90*/  F2FP.BF16.PACK_AB R60, R84, R85 ;  /* 0x00000055543c723e */ /* 0x004fe200000010ff */
[----:B------:R-:W-:Y:S01]  /*1dca0*/  FFMA.FTZ R131, R52, R213, R131 ;  /* 0x000000d534837223 */ /* 0x000fe20000010083 */
[----:B------:R-:W-:Y:S03]  /*1dcb0*/  F2FP.BF16.PACK_AB R62, R87, R86 ;  /* 0x00000056573e723e */ /* 0x000fe600000010ff */
[----:B------:R-:W-:Y:S01]  /*1dcc0*/  F2FP.BF16.PACK_AB R61, R96, R97 ;  /* 0x00000061603d723e */ /* 0x000fe200000010ff */
[----:B------:R-:W-:Y:S01]  /*1dcd0*/  FADD.FTZ R126, R126, R129 ;  /* 0x000000817e7e7221 */ /* 0x000fe20000010000 */
[----:B---3--:R-:W-:Y:S01]  /*1dce0*/  F2FP.BF16.PACK_AB R63, R89, R90 ;  /* 0x0000005a593f723e */ /* 0x008fe200000010ff */
[----:B------:R-:W-:Y:S01]  /*1dcf0*/  MUFU.EX2 R152, R152 ;  /* 0x0000009800987308 */ /* 0x000fe20000000800 */
[----:B------:R-:W-:Y:S02]  /*1dd00*/  FADD.FTZ R128, R128, R131 ;  /* 0x0000008380807221 */ /* 0x000fe40000010000 */
[----:B------:R-:W-:Y:S01]  /*1dd10*/  FADD.FTZ R126, R121, R126 ;  /* 0x0000007e797e7221 */ /* 0x000fe20000010000 */
[----:B------:R-:W-:Y:S01]  /*1dd20*/  MOV R121, R2 ;  /* 0x0000000200797202 */ /* 0x000fe20000000f00 */
[----:B------:R-:W-:Y:S01]  /*1dd30*/  FADD.FTZ R125, R125, R128 ;  /* 0x000000807d7d7221 */ /* 0x000fe20000010000 */
[C---:B-1----:R-:W-:Y:S03]  /*1dd40*/  HMMA.16816.F32.BF16 R4, R60.reuse, R76, R4 ;  /* 0x0000004c3c04723c */ /* 0x042fe60000041804 */
[----:B------:R-:W-:Y:S01]  /*1dd50*/  FADD.FTZ R85, R85, R126 ;  /* 0x0000007e55557221 */ /* 0x000fe20000010000 */
[----:B------:R-:W1:Y:S01]  /*1dd60*/  MUFU.EX2 R151, R151 ;  /* 0x0000009700977308 */ /* 0x000e620000000800 */
[----:B------:R-:W-:Y:S02]  /*1dd70*/  FADD.FTZ R120, R120, R125 ;  /* 0x0000007d78787221 */ /* 0x000fe40000010000 */
[----:B------:R-:W-:Y:S01]  /*1dd80*/  FADD.FTZ R85, R84, R85 ;  /* 0x0000005554557221 */ /* 0x000fe20000010000 */
[C---:B------:R-:W-:Y:S01]  /*1dd90*/  HMMA.16816.F32.BF16 R8, R60.reuse, R78, R8 ;  /* 0x0000004e3c08723c */ /* 0x040fe20000041808 */
[----:B------:R-:W2:Y:S03]  /*1dda0*/  LDSM.16.MT88.4 R76, [R122+0xd400] ;  /* 0x00d400007a4c783b */ /* 0x000ea60000004200 */
[----:B------:R-:W-:Y:S02]  /*1ddb0*/  FADD.FTZ R86, R86, R85 ;  /* 0x0000005556567221 */ /* 0x000fe40000010000 */
[----:B------:R-:W-:Y:S01]  /*1ddc0*/  MUFU.EX2 R153, R153 ;  /* 0x0000009900997308 */ /* 0x000fe20000000800 */
[----:B------:R-:W-:Y:S01]  /*1ddd0*/  FADD.FTZ R97, R97, R120 ;  /* 0x0000007861617221 */ /* 0x000fe20000010000 */
[C---:B----4-:R-:W-:Y:S04]  /*1dde0*/  HMMA.16816.F32.BF16 R12, R60.reuse, R72, R12 ;  /* 0x000000483c0c723c */ /* 0x050fe8000004180c */
[----:B------:R-:W-:Y:S01]  /*1ddf0*/  FADD.FTZ R97, R96, R97 ;  /* 0x0000006160617221 */ /* 0x000fe20000010000 */
[----:B------:R-:W-:Y:S03]  /*1de00*/  MOV R120, R3 ;  /* 0x0000000300787202 */ /* 0x000fe60000000f00 */
[C---:B------:R-:W-:Y:S01]  /*1de10*/  HMMA.16816.F32.BF16 R16, R60.reuse, R74, R16 ;  /* 0x0000004a3c10723c */ /* 0x040fe20000041810 */
[----:B------:R-:W3:Y:S01]  /*1de20*/  LDSM.16.MT88.4 R72, [R188+0x9800] ;  /* 0x00980000bc48783b */ /* 0x000ee20000004200 */
[----:B------:R-:W4:Y:S02]  /*1de30*/  MUFU.EX2 R154, R154 ;  /* 0x0000009a009a7308 */ /* 0x000f240000000800 */
[----:B------:R-:W-:Y:S04]  /*1de40*/  FADD.FTZ R90, R90, R97 ;  /* 0x000000615a5a7221 */ /* 0x000fe80000010000 */
[C---:B-----5:R-:W-:Y:S04]  /*1de50*/  HMMA.16816.F32.BF16 R20, R60.reuse, R64, R20 ;  /* 0x000000403c14723c */ /* 0x060fe80000041814 */
[----:B------:R-:W5:Y:S01]  /*1de60*/  MUFU.EX2 R160, R160 ;  /* 0x000000a000a07308 */ /* 0x000f620000000800 */
[----:B------:R-:W-:Y:S03]  /*1de70*/  FADD.FTZ R89, R89, R90 ;  /* 0x0000005a59597221 */ /* 0x000fe60000010000 */
[C---:B------:R-:W-:Y:S01]  /*1de80*/  HMMA.16816.F32.BF16 R24, R60.reuse, R66, R24 ;  /* 0x000000423c18723c */ /* 0x040fe20000041818 */
[----:B------:R-:W1:Y:S05]  /*1de90*/  LDSM.16.MT88.4 R64, [R122+0x9800] ;  /* 0x009800007a40783b */ /* 0x000e6a0000004200 */
[----:B------:R-:W-:Y:S02]  /*1dea0*/  MUFU.EX2 R161, R161 ;  /* 0x000000a100a17308 */ /* 0x000fe40000000800 */
[C---:B------:R-:W-:Y:S08]  /*1deb0*/  HMMA.16816.F32.BF16 R28, R60.reuse, R68, R28 ;  /* 0x000000443c1c723c */ /* 0x040ff0000004181c */
[C---:B------:R-:W-:Y:S01]  /*1dec0*/  HMMA.16816.F32.BF16 R32, R60.reuse, R70, R32 ;  /* 0x000000463c20723c */ /* 0x040fe20000041820 */
[----:B------:R-:W1:Y:S01]  /*1ded0*/  LDSM.16.MT88.4 R68, [R188+0xb800] ;  /* 0x00b80000bc44783b */ /* 0x000e620000004200 */
[----:B------:R-:W1:Y:S06]  /*1dee0*/  MUFU.EX2 R164, R164 ;  /* 0x000000a400a47308 */ /* 0x000e6c0000000800 */
[C---:B------:R-:W-:Y:S04]  /*1def0*/  HMMA.16816.F32.BF16 R36, R60.reuse, R80, R36 ;  /* 0x000000503c24723c */ /* 0x040fe80000041824 */
[----:B------:R-:W-:Y:S04]  /*1df00*/  MUFU.EX2 R163, R163 ;  /* 0x000000a300a37308 */ /* 0x000fe80000000800 */
[C---:B------:R-:W-:Y:S01]  /*1df10*/  HMMA.16816.F32.BF16 R40, R60.reuse, R82, R40 ;  /* 0x000000523c28723c */ /* 0x040fe20000041828 */
[----:B------:R-:W-:Y:S05]  /*1df20*/  LDSM.16.MT88.4 R80, [R188+0xe400] ;  /* 0x00e40000bc50783b */ /* 0x000fea0000004200 */
[----:B------:R-:W1:Y:S02]  /*1df30*/  MUFU.EX2 R166, R166 ;  /* 0x000000a600a67308 */ /* 0x000e640000000800 */
[C---:B--2---:R-:W-:Y:S08]  /*1df40*/  HMMA.16816.F32.BF16 R44, R60.reuse, R76, R44 ;  /* 0x0000004c3c2c723c */ /* 0x044ff0000004182c */
[----:B------:R-:W-:Y:S01]  /*1df50*/  HMMA.16816.F32.BF16 R48, R60, R78, R48 ;  /* 0x0000004e3c30723c */ /* 0x000fe20000041830 */
[----:B------:R-:W2:Y:S01]  /*1df60*/  LDSM.16.MT88.4 R76, [R122+0xb800] ;  /* 0x00b800007a4c783b */ /* 0x000ea20000004200 */
[----:B------:R-:W-:Y:S05]  /*1df70*/  MUFU.EX2 R165, R165 ;  /* 0x000000a500a57308 */ /* 0x000fea0000000800 */
[----:B------:R-:W-:Y:S01]  /*1df80*/  F2FP.BF16.PACK_AB R61, R91, R88 ;  /* 0x000000585b3d723e */ /* 0x000fe200000010ff */
[----:B------:R-:W-:Y:S01]  /*1df90*/  FADD.FTZ R88, R88, R89 ;  /* 0x0000005958587221 */ /* 0x000fe20000010000 */
[C---:B------:R-:W-:Y:S03]  /*1dfa0*/  F2FP.BF16.PACK_AB R63, R98.reuse, R99 ;  /* 0x00000063623f723e */ /* 0x040fe600000010ff */
[----:B------:R-:W-:Y:S01]  /*1dfb0*/  F2FP.BF16.PACK_AB R60, R105, R104 ;  /* 0x00000068693c723e */ /* 0x000fe200000010ff */
[----:B------:R-:W1:Y:S01]  /*1dfc0*/  MUFU.EX2 R168, R168 ;  /* 0x000000a800a87308 */ /* 0x000e620000000800 */
[----:B------:R-:W-:Y:S01]  /*1dfd0*/  F2FP.BF16.PACK_AB R62, R143, R138 ;  /* 0x0000008a8f3e723e */ /* 0x000fe200000010ff */
[----:B------:R-:W-:Y:S04]  /*1dfe0*/  FADD.FTZ R88, R91, R88 ;  /* 0x000000585b587221 */ /* 0x000fe80000010000 */
[----:B------:R-:W-:Y:S02]  /*1dff0*/  FADD.FTZ R99, R99, R88 ;  /* 0x0000005863637221 */ /* 0x000fe40000010000 */
[C---:B---3--:R-:W-:Y:S02]  /*1e000*/  HMMA.16816.F32.BF16 R4, R60.reuse, R72, R4 ;  /* 0x000000483c04723c */ /* 0x048fe40000041804 */
[----:B------:R-:W-:Y:S01]  /*1e010*/  MUFU.EX2 R171, R171 ;  /* 0x000000ab00ab7308 */ /* 0x000fe20000000800 */
[----:B------:R-:W-:Y:S05]  /*1e020*/  FADD.FTZ R99, R98, R99 ;  /* 0x0000006362637221 */ /* 0x000fea0000010000 */
[C---:B------:R-:W-:Y:S01]  /*1e030*/  HMMA.16816.F32.BF16 R8, R60.reuse, R74, R8 ;  /* 0x0000004a3c08723c */ /* 0x040fe20000041808 */
[----:B------:R-:W3:Y:S03]  /*1e040*/  LDSM.16.MT88.4 R72, [R188+0xd800] ;  /* 0x00d80000bc48783b */ /* 0x000ee60000004200 */
[----:B------:R-:W2:Y:S04]  /*1e050*/  MUFU.EX2 R170, R170 ;  /* 0x000000aa00aa7308 */ /* 0x000ea80000000800 */
[C---:B-1----:R-:W-:Y:S06]  /*1e060*/  HMMA.16816.F32.BF16 R12, R60.reuse, R64, R12 ;  /* 0x000000403c0c723c */ /* 0x042fec000004180c */
[----:B------:R-:W-:Y:S02]  /*1e070*/  MUFU.EX2 R169, R169 ;  /* 0x000000a900a97308 */ /* 0x000fe40000000800 */
[C---:B------:R-:W-:Y:S01]  /*1e080*/  HMMA.16816.F32.BF16 R16, R60.reuse, R66, R16 ;  /* 0x000000423c10723c */ /* 0x040fe20000041810 */
[----:B------:R-:W1:Y:S07]  /*1e090*/  LDSM.16.MT88.4 R64, [R122+0xd800] ;  /* 0x00d800007a40783b */ /* 0x000e6e0000004200 */
[C---:B------:R-:W-:Y:S01]  /*1e0a0*/  HMMA.16816.F32.BF16 R20, R60.reuse, R68, R20 ;  /* 0x000000443c14723c */ /* 0x040fe20000041814 */
[----:B------:R-:W1:Y:S07]  /*1e0b0*/  MUFU.EX2 R172, R172 ;  /* 0x000000ac00ac7308 */ /* 0x000e6e0000000800 */
[C---:B------:R-:W-:Y:S01]  /*1e0c0*/  HMMA.16816.F32.BF16 R24, R60.reuse, R70, R24 ;  /* 0x000000463c18723c */ /* 0x040fe20000041818 */
[----:B------:R-:W4:Y:S02]  /*1e0d0*/  LDSM.16.MT88.4 R68, [R188+0x9c00] ;  /* 0x009c0000bc44783b */ /* 0x000f240000004200 */
[----:B------:R-:W-:Y:S05]  /*1e0e0*/  MUFU.EX2 R162, R162 ;  /* 0x000000a200a27308 */ /* 0x000fea0000000800 */
[C---:B--2---:R-:W-:Y:S05]  /*1e0f0*/  HMMA.16816.F32.BF16 R28, R60.reuse, R76, R28 ;  /* 0x0000004c3c1c723c */ /* 0x044fea000004181c */
[----:B------:R-:W2:Y:S03]  /*1e100*/  MUFU.EX2 R159, R159 ;  /* 0x0000009f009f7308 */ /* 0x000ea60000000800 */
[C---:B------:R-:W-:Y:S01]  /*1e110*/  HMMA.16816.F32.BF16 R32, R60.reuse, R78, R32 ;  /* 0x0000004e3c20723c */ /* 0x040fe20000041820 */
[----:B------:R-:W2:Y:S06]  /*1e120*/  LDSM.16.MT88.4 R76, [R122+0x9c00] ;  /* 0x009c00007a4c783b */ /* 0x000eac0000004200 */
[----:B------:R-:W-:Y:S01]  /*1e130*/  MUFU.EX2 R158, R158 ;  /* 0x0000009e009e7308 */ /* 0x000fe20000000800 */
[C---:B---3--:R-:W-:Y:S08]  /*1e140*/  HMMA.16816.F32.BF16 R36, R60.reuse, R72, R36 ;  /* 0x000000483c24723c */ /* 0x048ff00000041824 */
[C---:B------:R-:W-:Y:S01]  /*1e150*/  HMMA.16816.F32.BF16 R40, R60.reuse, R74, R40 ;  /* 0x0000004a3c28723c */ /* 0x040fe20000041828 */
[----:B------:R-:W3:Y:S01]  /*1e160*/  LDSM.16.MT88.4 R72, [R188+0xbc00] ;  /* 0x00bc0000bc48783b */ /* 0x000ee20000004200 */
[----:B------:R-:W2:Y:S06]  /*1e170*/  MUFU.EX2 R167, R167 ;  /* 0x000000a700a77308 */ /* 0x000eac0000000800 */
[C---:B-1----:R-:W-:Y:S04]  /*1e180*/  HMMA.16816.F32.BF16 R44, R60.reuse, R64, R44 ;  /* 0x000000403c2c723c */ /* 0x042fe8000004182c */
[----:B------:R-:W-:Y:S04]  /*1e190*/  MUFU.EX2 R155, R155 ;  /* 0x0000009b009b7308 */ /* 0x000fe80000000800 */
[----:B------:R-:W-:Y:S01]  /*1e1a0*/  HMMA.16816.F32.BF16 R48, R60, R66, R48 ;  /* 0x000000423c30723c */ /* 0x000fe20000041830 */
[----:B------:R-:W1:Y:S05]  /*1e1b0*/  LDSM.16.MT88.4 R64, [R122+0xbc00] ;  /* 0x00bc00007a40783b */ /* 0x000e6a0000004200 */
[----:B------:R-:W1:Y:S01]  /*1e1c0*/  MUFU.EX2 R150, R150 ;  /* 0x0000009600967308 */ /* 0x000e620000000800 */
[C---:B------:R-:W-:Y:S01]  /*1e1d0*/  F2FP.BF16.PACK_AB R61, R151.reuse, R152 ;  /* 0x00000098973d723e */ /* 0x040fe200000010ff */
[----:B------:R-:W-:Y:S01]  /*1e1e0*/  FADD.FTZ R152, R152, R99 ;  /* 0x0000006398987221 */ /* 0x000fe20000010000 */
[----:B----4-:R-:W-:Y:S03]  /*1e1f0*/  F2FP.BF16.PACK_AB R63, R154, R153 ;  /* 0x000000999a3f723e */ /* 0x010fe600000010ff */
[----:B-----5:R-:W-:Y:S01]  /*1e200*/  F2FP.BF16.PACK_AB R60, R160, R157 ;  /* 0x0000009da03c723e */ /* 0x020fe200000010ff */
[----:B------:R-:W-:Y:S01]  /*1e210*/  FADD.FTZ R152, R151, R152 ;  /* 0x0000009897987221 */ /* 0x000fe20000010000 */
[----:B------:R-:W-:Y:S02]  /*1e220*/  F2FP.BF16.PACK_AB R62, R164, R161 ;  /* 0x000000a1a43e723e */ /* 0x000fe400000010ff */
[----:B------:R-:W-:Y:S01]  /*1e230*/  MUFU.EX2 R149, R149 ;  /* 0x0000009500957308 */ /* 0x000fe20000000800 */
[----:B------:R-:W-:Y:S04]  /*1e240*/  FADD.FTZ R153, R153, R152 ;  /* 0x0000009899997221 */ /* 0x000fe80000010000 */
[C---:B------:R-:W-:Y:S03]  /*1e250*/  HMMA.16816.F32.BF16 R4, R60.reuse, R68, R4 ;  /* 0x000000443c04723c */ /* 0x040fe60000041804 */
[----:B------:R-:W-:Y:S02]  /*1e260*/  FADD.FTZ R154, R154, R153 ;  /* 0x000000999a9a7221 */ /* 0x000fe40000010000 */
[----:B------:R-:W4:Y:S03]  /*1e270*/  MUFU.EX2 R148, R148 ;  /* 0x0000009400947308 */ /* 0x000f260000000800 */
[C---:B------:R-:W-:Y:S01]  /*1e280*/  HMMA.16816.F32.BF16 R8, R60.reuse, R70, R8 ;  /* 0x000000463c08723c */ /* 0x040fe20000041808 */
[----:B------:R-:W5:Y:S06]  /*1e290*/  LDSM.16.MT88.4 R68, [R188+0xdc00] ;  /* 0x00dc0000bc44783b */ /* 0x000f6c0000004200 */
[----:B------:R-:W-:Y:S01]  /*1e2a0*/  MUFU.EX2 R147, R147 ;  /* 0x0000009300937308 */ /* 0x000fe20000000800 */
[C---:B--2---:R-:W-:Y:S08]  /*1e2b0*/  HMMA.16816.F32.BF16 R12, R60.reuse, R76, R12 ;  /* 0x0000004c3c0c723c */ /* 0x044ff0000004180c */
[C---:B------:R-:W-:Y:S01]  /*1e2c0*/  HMMA.16816.F32.BF16 R16, R60.reuse, R78, R16 ;  /* 0x0000004e3c10723c */ /* 0x040fe20000041810 */
[----:B------:R-:W2:Y:S01]  /*1e2d0*/  LDSM.16.MT88.4 R76, [R122+0xdc00] ;  /* 0x00dc00007a4c783b */ /* 0x000ea20000004200 */
[----:B------:R-:W2:Y:S06]  /*1e2e0*/  MUFU.EX2 R146, R146 ;  /* 0x0000009200927308 */ /* 0x000eac0000000800 */
[C---:B---3--:R-:W-:Y:S04]  /*1e2f0*/  HMMA.16816.F32.BF16 R20, R60.reuse, R72, R20 ;  /* 0x000000483c14723c */ /* 0x048fe80000041814 */
[----:B------:R-:W-:Y:S04]  /*1e300*/  MUFU.EX2 R145, R145 ;  /* 0x0000009100917308 */ /* 0x000fe80000000800 */
[C---:B------:R-:W-:Y:S01]  /*1e310*/  HMMA.16816.F32.BF16 R24, R60.reuse, R74, R24 ;  /* 0x0000004a3c18723c */ /* 0x040fe20000041818 */
[----:B------:R-:W3:Y:S05]  /*1e320*/  LDSM.16.MT88.4 R72, [R188+0xa000] ;  /* 0x00a00000bc48783b */ /* 0x000eea0000004200 */
[----:B------:R-:W2:Y:S02]  /*1e330*/  MUFU.EX2 R144, R144 ;  /* 0x0000009000907308 */ /* 0x000ea40000000800 */
[C---:B-1----:R-:W-:Y:S08]  /*1e340*/  HMMA.16816.F32.BF16 R28, R60.reuse, R64, R28 ;  /* 0x000000403c1c723c */ /* 0x042ff0000004181c */
[C---:B------:R-:W-:Y:S01]  /*1e350*/  HMMA.16816.F32.BF16 R32, R60.reuse, R66, R32 ;  /* 0x000000423c20723c */ /* 0x040fe20000041820 */
[----:B------:R-:W1:Y:S01]  /*1e360*/  LDSM.16.MT88.4 R64, [R122+0xa000] ;  /* 0x00a000007a40783b */ /* 0x000e620000004200 */
[----:B------:R-:W-:Y:S06]  /*1e370*/  MUFU.EX2 R142, R142 ;  /* 0x0000008e008e7308 */ /* 0x000fec0000000800 */
[C---:B-----5:R-:W-:Y:S04]  /*1e380*/  HMMA.16816.F32.BF16 R36, R60.reuse, R68, R36 ;  /* 0x000000443c24723c */ /* 0x060fe80000041824 */
[----:B------:R-:W5:Y:S04]  /*1e390*/  MUFU.EX2 R173, R173 ;  /* 0x000000ad00ad7308 */ /* 0x000f680000000800 */
[C---:B------:R-:W-:Y:S01]  /*1e3a0*/  HMMA.16816.F32.BF16 R40, R60.reuse, R70, R40 ;  /* 0x000000463c28723c */ /* 0x040fe20000041828 */
[----:B------:R-:W1:Y:S05]  /*1e3b0*/  LDSM.16.MT88.4 R68, [R188+0xc000] ;  /* 0x00c00000bc44783b */ /* 0x000e6a0000004200 */
[----:B------:R-:W-:Y:S02]  /*1e3c0*/  MUFU.EX2 R134, R134 ;  /* 0x0000008600867308 */ /* 0x000fe40000000800 */
[C---:B--2---:R-:W-:Y:S08]  /*1e3d0*/  HMMA.16816.F32.BF16 R44, R60.reuse, R76, R44 ;  /* 0x0000004c3c2c723c */ /* 0x044ff0000004182c */
[----:B------:R-:W-:Y:S01]  /*1e3e0*/  HMMA.16816.F32.BF16 R48, R60, R78, R48 ;  /* 0x0000004e3c30723c */ /* 0x000fe20000041830 */
[----:B------:R-:W2:Y:S01]  /*1e3f0*/  LDSM.16.MT88.4 R76, [R122+0xc000] ;  /* 0x00c000007a4c783b */ /* 0x000ea20000004200 */
[----:B------:R-:W1:Y:S05]  /*1e400*/  MUFU.EX2 R175, R175 ;  /* 0x000000af00af7308 */ /* 0x000e6a0000000800 */
[----:B------:R-:W-:Y:S01]  /*1e410*/  F2FP.BF16.PACK_AB R61, R166, R163 ;  /* 0x000000a3a63d723e */ /* 0x000fe200000010ff */
[----:B------:R-:W-:Y:S01]  /*1e420*/  FADD.FTZ R163, R163, R154 ;  /* 0x0000009aa3a37221 */ /* 0x000fe20000010000 */
[----:B------:R-:W-:Y:S03]  /*1e430*/  F2FP.BF16.PACK_AB R63, R168, R165 ;  /* 0x000000a5a83f723e */ /* 0x000fe600000010ff */
[----:B------:R-:W-:Y:S01]  /*1e440*/  F2FP.BF16.PACK_AB R60, R170, R171 ;  /* 0x000000abaa3c723e */ /* 0x000fe200000010ff */
[----:B------:R-:W-:Y:S01]  /*1e450*/  MUFU.EX2 R136, R136 ;  /* 0x0000008800887308 */ /* 0x000fe20000000800 */
[----:B------:R-:W-:Y:S01]  /*1e460*/  F2FP.BF16.PACK_AB R62, R172, R169 ;  /* 0x000000a9ac3e723e */ /* 0x000fe200000010ff */
[----:B------:R-:W-:Y:S04]  /*1e470*/  FADD.FTZ R166, R166, R163 ;  /* 0x000000a3a6a67221 */ /* 0x000fe80000010000 */
[----:B------:R-:W-:Y:S02]  /*1e480*/  FADD.FTZ R165, R165, R166 ;  /* 0x000000a6a5a57221 */ /* 0x000fe40000010000 */
[C---:B---3--:R-:W-:Y:S02]  /*1e490*/  HMMA.16816.F32.BF16 R4, R60.reuse, R72, R4 ;  /* 0x000000483c04723c */ /* 0x048fe40000041804 */
[----:B------:R-:W3:Y:S01]  /*1e4a0*/  MUFU.EX2 R177, R177 ;  /* 0x000000b100b17308 */ /* 0x000ee20000000800 */
[----:B------:R-:W-:Y:S05]  /*1e4b0*/  FADD.FTZ R165, R168, R165 ;  /* 0x000000a5a8a57221 */ /* 0x000fea0000010000 */
[C---:B------:R-:W-:Y:S01]  /*1e4c0*/  HMMA.16816.F32.BF16 R8, R60.reuse, R74, R8 ;  /* 0x0000004a3c08723c */ /* 0x040fe20000041808 */
[----:B------:R-:W3:Y:S03]  /*1e4d0*/  LDSM.16.MT88.4 R72, [R188+0xe000] ;  /* 0x00e00000bc48783b */ /* 0x000ee60000004200 */
[----:B------:R-:W-:Y:S04]  /*1e4e0*/  MUFU.EX2 R156, R156 ;  /* 0x0000009c009c7308 */ /* 0x000fe80000000800 */
[C---:B-1----:R-:W-:Y:S06]  /*1e4f0*/  HMMA.16816.F32.BF16 R12, R60.reuse, R64, R12 ;  /* 0x000000403c0c723c */ /* 0x042fec000004180c */
[----:B------:R-:W1:Y:S02]  /*1e500*/  MUFU.EX2 R139, R139 ;  /* 0x0000008b008b7308 */ /* 0x000e640000000800 */
[C---:B------:R-:W-:Y:S01]  /*1e510*/  HMMA.16816.F32.BF16 R16, R60.reuse, R66, R16 ;  /* 0x000000423c10723c */ /* 0x040fe20000041810 */
[----:B------:R-:W1:Y:S07]  /*1e520*/  LDSM.16.MT88.4 R64, [R122+0xe000] ;  /* 0x00e000007a40783b */ /* 0x000e6e0000004200 */
[C---:B------:R-:W-:Y:S01]  /*1e530*/  HMMA.16816.F32.BF16 R20, R60.reuse, R68, R20 ;  /* 0x000000443c14723c */ /* 0x040fe20000041814 */
[----:B------:R-:W-:Y:S07]  /*1e540*/  MUFU.EX2 R55, R55 ;  /* 0x0000003700377308 */ /* 0x000fee0000000800 */
[C---:B------:R-:W-:Y:S01]  /*1e550*/  HMMA.16816.F32.BF16 R24, R60.reuse, R70, R24 ;  /* 0x000000463c18723c */ /* 0x040fe20000041818 */
[----:B------:R-:W4:Y:S07]  /*1e560*/  LDSM.16.MT88.4 R68, [R188+0xa400] ;  /* 0x00a40000bc44783b */ /* 0x000f2e0000004200 */
        /* <DEDUP_REMOVED lines=14> */
[----:B----4-:R-:W-:Y:S03]  /*1e650*/  F2FP.BF16.PACK_AB R62, R148, R149 ;  /* 0x00000095943e723e */ /* 0x010fe600000010ff */
[----:B------:R-:W-:Y:S04]  /*1e660*/  FADD.FTZ R158, R158, R159 ;  /* 0x0000009f9e9e7221 */ /* 0x000fe80000010000 */
[C---:B------:R-:W-:Y:S03]  /*1e670*/  HMMA.16816.F32.BF16 R4, R60.reuse, R68, R4 ;  /* 0x000000443c04723c */ /* 0x040fe60000041804 */
[----:B------:R-:W-:Y:S05]  /*1e680*/  FADD.FTZ R158, R167, R158 ;  /* 0x0000009ea79e7221 */ /* 0x000fea0000010000 */
        /* <DEDUP_REMOVED lines=16> */
[----:B------:R-:W-:Y:S01]  /*1e790*/  F2FP.BF16.PACK_AB R61, R146, R147 ;  /* 0x00000093923d723e */ /* 0x000fe200000010ff */
[----:B------:R-:W-:Y:S01]  /*1e7a0*/  FADD.FTZ R147, R147, R158 ;  /* 0x0000009e93937221 */ /* 0x000fe20000010000 */
[----:B------:R-:W-:Y:S03]  /*1e7b0*/  F2FP.BF16.PACK_AB R63, R144, R145 ;  /* 0x00000091903f723e */ /* 0x000fe600000010ff */
[----:B-----5:R-:W-:Y:S01]  /*1e7c0*/  F2FP.BF16.PACK_AB R60, R173, R142 ;  /* 0x0000008ead3c723e */ /* 0x020fe200000010ff */
[----:B------:R-:W-:Y:S01]  /*1e7d0*/  FADD.FTZ R146, R146, R147 ;  /* 0x0000009392927221 */ /* 0x000fe20000010000 */
[----:B------:R-:W-:Y:S03]  /*1e7e0*/  F2FP.BF16.PACK_AB R62, R175, R134 ;  /* 0x00000086af3e723e */ /* 0x000fe600000010ff */
[----:B------:R-:W-:Y:S04]  /*1e7f0*/  FADD.FTZ R145, R145, R146 ;  /* 0x0000009291917221 */ /* 0x000fe80000010000 */
[C---:B--2---:R-:W-:Y:S03]  /*1e800*/  HMMA.16816.F32.BF16 R4, R60.reuse, R72, R4 ;  /* 0x000000483c04723c */ /* 0x044fe60000041804 */
[----:B------:R-:W-:Y:S05]  /*1e810*/  FADD.FTZ R145, R144, R145 ;  /* 0x0000009190917221 */ /* 0x000fea0000010000 */
[C---:B------:R-:W-:Y:S01]  /*1e820*/  HMMA.16816.F32.BF16 R8, R60.reuse, R74, R8 ;  /* 0x0000004a3c08723c */ /* 0x040fe20000041808 */
[----:B------:R-:W2:Y:S07]  /*1e830*/  LDSM.16.MT88.4 R72, [R188+0xe800] ;  /* 0x00e80000bc48783b */ /* 0x000eae0000004200 */
[C---:B----4-:R-:W-:Y:S08]  /*1e840*/  HMMA.16816.F32.BF16 R12, R60.reuse, R76, R12 ;  /* 0x0000004c3c0c723c */ /* 0x050ff0000004180c */
[C---:B------:R-:W-:Y:S01]  /*1e850*/  HMMA.16816.F32.BF16 R16, R60.reuse, R78, R16 ;  /* 0x0000004e3c10723c */ /* 0x040fe20000041810 */
[----:B------:R-:W-:Y:S07]  /*1e860*/  LDSM.16.MT88.4 R76, [R188+0xec00] ;  /* 0x00ec0000bc4c783b */ /* 0x000fee0000004200 */
[C---:B-1----:R-:W-:Y:S07]  /*1e870*/  HMMA.16816.F32.BF16 R20, R60.reuse, R64, R20 ;  /* 0x000000403c14723c */ /* 0x042fee0000041814 */
[-CC-:B------:R-:W-:Y:S01]  /*1e880*/  FFMA.FTZ R64, R135, R54.reuse, -R137.reuse ;  /* 0x0000003687407223 */ /* 0x180fe20000010889 */
[C---:B------:R-:W-:Y:S04]  /*1e890*/  HMMA.16816.F32.BF16 R24, R60.reuse, R66, R24 ;  /* 0x000000423c18723c */ /* 0x040fe80000041818 */
[-CC-:B------:R-:W-:Y:S01]  /*1e8a0*/  FFMA.FTZ R65, R133, R54.reuse, -R137.reuse ;  /* 0x0000003685417223 */ /* 0x180fe20000010889 */
[----:B------:R-:W1:Y:S01]  /*1e8b0*/  MUFU.EX2 R64, R64 ;  /* 0x0000004000407308 */ /* 0x000e620000000800 */
[----:B------:R-:W-:Y:S02]  /*1e8c0*/  FFMA.FTZ R137, R127, R54, -R137 ;  /* 0x000000367f897223 */ /* 0x000fe40000010889 */
[C---:B---3--:R-:W-:Y:S07]  /*1e8d0*/  HMMA.16816.F32.BF16 R28, R60.reuse, R68, R28 ;  /* 0x000000443c1c723c */ /* 0x048fee000004181c */
[----:B------:R-:W-:Y:S01]  /*1e8e0*/  F2FP.BF16.PACK_AB R69, R177, R136 ;  /* 0x00000088b145723e */ /* 0x000fe200000010ff */
[C---:B------:R-:W-:Y:S01]  /*1e8f0*/  HMMA.16816.F32.BF16 R32, R60.reuse, R70, R32 ;  /* 0x000000463c20723c */ /* 0x040fe20000041820 */
[----:B------:R-:W-:Y:S03]  /*1e900*/  MUFU.EX2 R65, R65 ;  /* 0x0000004100417308 */ /* 0x000fe60000000800 */
[----:B------:R-:W-:Y:S03]  /*1e910*/  FADD.FTZ R136, R136, R145 ;  /* 0x0000009188887221 */ /* 0x000fe60000010000 */
[----:B------:R-:W-:Y:S01]  /*1e920*/  F2FP.BF16.PACK_AB R71, R139, R156 ;  /* 0x0000009c8b47723e */ /* 0x000fe200000010ff */
[C---:B--2---:R-:W-:Y:S03]  /*1e930*/  HMMA.16816.F32.BF16 R36, R60.reuse, R72, R36 ;  /* 0x000000483c24723c */ /* 0x044fe60000041824 */
[----:B------:R-:W2:Y:S01]  /*1e940*/  MUFU.EX2 R54, R137 ;  /* 0x0000008900367308 */ /* 0x000ea20000000800 */
[----:B------:R-:W-:Y:S01]  /*1e950*/  FADD.FTZ R177, R177, R136 ;  /* 0x00000088b1b17221 */ /* 0x000fe20000010000 */
[----:B-1----:R-:W-:Y:S03]  /*1e960*/  F2FP.BF16.PACK_AB R68, R64, R55 ;  /* 0x000000374044723e */ /* 0x002fe600000010ff */
[C---:B------:R-:W-:Y:S04]  /*1e970*/  HMMA.16816.F32.BF16 R40, R60.reuse, R74, R40 ;  /* 0x0000004a3c28723c */ /* 0x040fe80000041828 */
[----:B------:R-:W-:Y:S04]  /*1e980*/  FADD.FTZ R156, R156, R177 ;  /* 0x000000b19c9c7221 */ /* 0x000fe80000010000 */
[C---:B------:R-:W-:Y:S04]  /*1e990*/  HMMA.16816.F32.BF16 R44, R60.reuse, R56, R44 ;  /* 0x000000383c2c723c */ /* 0x040fe8000004182c */
[----:B------:R-:W-:Y:S04]  /*1e9a0*/  FADD.FTZ R213, R139, R156 ;  /* 0x0000009c8bd57221 */ /* 0x000fe80000010000 */
[----:B------:R-:W-:Y:S04]  /*1e9b0*/  HMMA.16816.F32.BF16 R48, R60, R58, R48 ;  /* 0x0000003a3c30723c */ /* 0x000fe80000041830 */
[----:B--2---:R-:W-:Y:S07]  /*1e9c0*/  F2FP.BF16.PACK_AB R70, R54, R65 ;  /* 0x000000413646723e */ /* 0x004fee00000010ff */
[C---:B------:R-:W-:Y:S07]  /*1e9d0*/  HMMA.16816.F32.BF16 R112, R68.reuse, R108, R4 ;  /* 0x0000006c4470723c */ /* 0x040fee0000041804 */
[----:B------:R-:W-:Y:S01]  /*1e9e0*/  FADD.FTZ R5, R87, R86 ;  /* 0x0000005657057221 */ /* 0x000fe20000010000 */
[C---:B------:R-:W-:Y:S01]  /*1e9f0*/  HMMA.16816.F32.BF16 R108, R68.reuse, R110, R8 ;  /* 0x0000006e446c723c */ /* 0x040fe20000041808 */
[----:B------:R-:W1:Y:S03]  /*1ea00*/  LDSM.16.MT88.4 R84, [R122+0xcc00] ;  /* 0x00cc00007a54783b */ /* 0x000e660000004200 */
[----:B------:R-:W-:Y:S04]  /*1ea10*/  FADD.FTZ R104, R104, R5 ;  /* 0x0000000568687221 */ /* 0x000fe80000010000 */
[----:B------:R-:W-:Y:S02]  /*1ea20*/  FADD.FTZ R5, R105, R104 ;  /* 0x0000006869057221 */ /* 0x000fe40000010000 */
[C---:B------:R-:W-:Y:S03]  /*1ea30*/  HMMA.16816.F32.BF16 R104, R68.reuse, R100, R12 ;  /* 0x000000644468723c */ /* 0x040fe6000004180c */
[----:B------:R-:W-:Y:S04]  /*1ea40*/  FADD.FTZ R4, R138, R5 ;  /* 0x000000058a047221 */ /* 0x000fe80000010000 */
[----:B------:R-:W-:Y:S01]  /*1ea50*/  FADD.FTZ R4, R143, R4 ;  /* 0x000000048f047221 */ /* 0x000fe20000010000 */
[C---:B------:R-:W-:Y:S04]  /*1ea60*/  HMMA.16816.F32.BF16 R100, R68.reuse, R102, R16 ;  /* 0x000000664464723c */ /* 0x040fe80000041810 */
[----:B------:R-:W-:Y:S02]  /*1ea70*/  FADD.FTZ R157, R157, R4 ;  /* 0x000000049d9d7221 */ /* 0x000fe40000010000 */
[----:B------:R-:W2:Y:S02]  /*1ea80*/  LDSM.16.MT88.4 R4, [R122+0xec00] ;  /* 0x00ec00007a04783b */ /* 0x000ea40000004200 */
[C---:B------:R-:W-:Y:S04]  /*1ea90*/  HMMA.16816.F32.BF16 R96, R68.reuse, R92, R20 ;  /* 0x0000005c4460723c */ /* 0x040fe80000041814 */
[----:B------:R-:W-:Y:S04]  /*1eaa0*/  FADD.FTZ R160, R160, R157 ;  /* 0x0000009da0a07221 */ /* 0x000fe80000010000 */
[C---:B------:R-:W-:Y:S04]  /*1eab0*/  HMMA.16816.F32.BF16 R92, R68.reuse, R94, R24 ;  /* 0x0000005e445c723c */ /* 0x040fe80000041818 */
[----:B------:R-:W-:Y:S04]  /*1eac0*/  FADD.FTZ R161, R161, R160 ;  /* 0x000000a0a1a17221 */ /* 0x000fe80000010000 */
[C---:B-1----:R-:W-:Y:S04]  /*1ead0*/  HMMA.16816.F32.BF16 R88, R68.reuse, R84, R28 ;  /* 0x000000544458723c */ /* 0x042fe8000004181c */
[----:B------:R-:W-:Y:S04]  /*1eae0*/  FADD.FTZ R164, R164, R161 ;  /* 0x000000a1a4a47221 */ /* 0x000fe80000010000 */
[C---:B------:R-:W-:Y:S04]  /*1eaf0*/  HMMA.16816.F32.BF16 R84, R68.reuse, R86, R32 ;  /* 0x000000564454723c */ /* 0x040fe80000041820 */
[----:B------:R-:W-:Y:S04]  /*1eb00*/  FADD.FTZ R171, R171, R164 ;  /* 0x000000a4abab7221 */ /* 0x000fe80000010000 */
[C---:B------:R-:W-:Y:S04]  /*1eb10*/  HMMA.16816.F32.BF16 R80, R68.reuse, R76, R36 ;  /* 0x0000004c4450723c */ /* 0x040fe80000041824 */
        /* <DEDUP_REMOVED lines=19> */
.L_x_2672:
[----:B------:R1:W5:Y:S01]  /*1ec50*/  LD.E R4, [R118.64+0xd8] ;  /* 0x0000d80476047980 */ /* 0x000362000c101900 */
[----:B------:R-:W-:-:S02]  /*1ec60*/  MOV R5, 0x1f ;  /* 0x0000001f00057802 */ /* 0x000fc40000000f00 */
[----:B------:R-:W-:Y:S01]  /*1ec70*/  MOV R0, 0xffffffff ;  /* 0xffffffff00007802 */ /* 0x000fe20000000f00 */
[----:B------:R-:W-:Y:S05]  /*1ec80*/  BRA.DIV ~URZ, `(.L_x_2682) ;  /* 0x000010d27f007947 */ /* 0x000fea000b800000 */
[----:B------:R2:W3:Y:S02]  /*1ec90*/  SHFL.BFLY PT, R7, R212, 0x2, 0x1f ;  /* 0x0c401f00d4077f89 */ /* 0x0004e400000e0000 */
.L_x_2691:
[----:B--23--:R-:W-:Y:S01]  /*1eca0*/  FADD.FTZ R212, R7, R212 ;  /* 0x000000d407d47221 */ /* 0x00cfe20000010000 */
[----:B------:R-:W-:Y:S05]  /*1ecb0*/  BRA.DIV ~URZ, `(.L_x_2683) ;  /* 0x000010e27f007947 */ /* 0x000fea000b800000 */
[----:B------:R-:W2:Y:S04]  /*1ecc0*/  SHFL.BFLY PT, R8, R213, 0x2, 0x1f ;  /* 0x0c401f00d5087f89 */ /* 0x000ea800000e0000 */
[----:B------:R-:W3:Y:S01]  /*1ecd0*/  SHFL.BFLY PT, R9, R212, 0x1, 0x1f ;  /* 0x0c201f00d4097f89 */ /* 0x000ee200000e0000 */
[----:B--2---:R-:W-:Y:S02]  /*1ece0*/  FADD.FTZ R8, R8, R213 ;  /* 0x000000d508087221 */ /* 0x004fe40000010000 */
[----:B---3--:R-:W-:-:S03]  /*1ecf0*/  FADD.FTZ R9, R212, R9 ;  /* 0x00000009d4097221 */ /* 0x008fc60000010000 */
[----:B------:R2:W3:Y:S04]  /*1ed00*/  SHFL.BFLY PT, R7, R8, 0x1, 0x1f ;  /* 0x0c201f0008077f89 */ /* 0x0004e800000e0000 */
.L_x_2692:
        /* <DEDUP_REMOVED lines=169> */
.L_x_2685:
[----:B------:R-:W2:Y:S04]  /*1f7a0*/  LD.E R3, [R118.64+0x60] ;  /* 0x0000600476037980 */ /* 0x000ea8000c101900 */
[----:B------:R-:W3:Y:S01]  /*1f7b0*/  LD.E R2, [R118.64+0xb4] ;  /* 0x0000b40476027980 */ /* 0x000ee2000c101900 */
[----:B--2---:R-:W-:-:S04]  /*1f7c0*/  IMAD R3, R3, R199, R200 ;  /* 0x000000c703037224 */ /* 0x004fc800078e02c8 */
[----:B---3--:R-:W-:Y:S02]  /*1f7d0*/  IMAD R2, R2, R3, RZ ;  /* 0x0000000302027224 */ /* 0x008fe400078e02ff */
.L_x_2686:
[----:B------:R-:W-:Y:S05]  /*1f7e0*/  BSYNC B0 ;  /* 0x0000000000007941 */ /* 0x000fea0003800000 */
.L_x_2684:
        /* <DEDUP_REMOVED lines=28> */
.L_x_2688:
[----:B------:R-:W-:Y:S05]  /*1f9b0*/  BSYNC B0 ;  /* 0x0000000000007941 */ /* 0x000fea0003800000 */
.L_x_2687:
        /* <DEDUP_REMOVED lines=33> */
.L_x_2690:
[----:B-1----:R-:W-:Y:S05]  /*1fbd0*/  BSYNC B0 ;  /* 0x0000000000007941 */ /* 0x002fea0003800000 */
.L_x_2689:
[----:B------:R-:W-:Y:S01]  /*1fbe0*/  IADD3 R5, R7, 0x20, RZ ;  /* 0x0000002007057810 */ /* 0x000fe20007ffe0ff */
[----:B------:R-:W-:-:S03]  /*1fbf0*/  IMAD.MOV.U32 R199, RZ, RZ, 0x0 ;  /* 0x00000000ffc77424 */ /* 0x000fc600078e00ff */
[----:B------:R-:W-:-:S13]  /*1fc00*/  ISETP.GE.AND P0, PT, R5, R202, PT ;  /* 0x000000ca0500720c */ /* 0x000fda0003f06270 */
[----:B------:R-:W-:Y:S05]  /*1fc10*/  @P0 RET.REL.NODEC R198 `(_ZN5flash24flash_fwd_splitkv_kernelI23Flash_fwd_kernel_traitsILi96ELi64ELi128ELi4ELb0ELb0EN7cutlass10bfloat16_tE19Flash_kernel_traitsILi96ELi64ELi128ELi4ES3_EELb1ELb0ELb1ELb0ELb0ELb1ELb0ELb1EEEvNS_16Flash_fwd_paramsE) ;  /* 0xfffe03e0c6000950 */ /* 0x000fea0003c3ffff */
        /* <DEDUP_REMOVED lines=16> */
[----:B------:R-:W-:Y:S05]  /*1fd20*/  @P0 RET.REL.NODEC R198 `(_ZN5flash24flash_fwd_splitkv_kernelI23Flash_fwd_kernel_traitsILi96ELi64ELi128ELi4ELb0ELb0EN7cutlass10bfloat16_tE19Flash_kernel_traitsILi96ELi64ELi128ELi4ES3_EELb1ELb0ELb1ELb0ELb0ELb1ELb0ELb1EEEvNS_16Flash_fwd_paramsE) ;  /* 0xfffe02d0c6000950 */ /* 0x000fea0003c3ffff */
[----:B------:R-:W-:Y:S01]  /*1fd30*/  MOV R199, 0x0 ;  /* 0x0000000000c77802 */ /* 0x000fe20000000f00 */
[----:B------:R3:W-:Y:S03]  /*1fd40*/  ST.E.128 [R2.64+0x80], R36 ;  /* 0x0000802402007985 */ /* 0x0007e6000c101d04 */
[----:B------:R-:W-:Y:S05]  /*1fd50*/  RET.REL.NODEC R198 `(_ZN5flash24flash_fwd_splitkv_kernelI23Flash_fwd_kernel_traitsILi96ELi64ELi128ELi4ELb0ELb0EN7cutlass10bfloat16_tE19Flash_kernel_traitsILi96ELi64ELi128ELi4ES3_EELb1ELb0ELb1ELb0ELb0ELb1ELb0ELb1EEEvNS_16Flash_fwd_paramsE) ;  /* 0xfffe02a0c6007950 */ /* 0x000fea0003c3ffff */
.L_x_2682:
[----:B------:R-:W-:Y:S02]  /*1fd60*/  MOV R7, 0x2 ;  /* 0x0000000200077802 */ /* 0x000fe40000000f00 */
[----:B------:R-:W-:-:S02]  /*1fd70*/  MOV R6, 0x1fd90 ;  /* 0x0001fd9000067802 */ /* 0x000fc40000000f00 */
[----:B-1---5:R-:W-:Y:S05]  /*1fd80*/  CALL.REL.NOINC `($__internal_19_$__cuda_sm70_shflsync_bfly_p) ;  /* 0x000000f000007944 */ /* 0x022fea0003c00000 */
[----:B-12---:R-:W-:Y:S05]  /*1fd90*/  BRA `(.L_x_2691) ;  /* 0xffffef0000007947 */ /* 0x006fea000383ffff */
.L_x_2683:
[----:B------:R-:W-:Y:S02]  /*1fda0*/  MOV R7, 0x1 ;  /* 0x0000000100077802 */ /* 0x000fe40000000f00 */
[----:B------:R-:W-:-:S02]  /*1fdb0*/  MOV R6, 0x1fdd0 ;  /* 0x0001fdd000067802 */ /* 0x000fc40000000f00 */
[----:B-1---5:R-:W-:Y:S05]  /*1fdc0*/  CALL.REL.NOINC `($__internal_19_$__cuda_sm70_shflsync_bfly_p) ;  /* 0x000000b000007944 */ /* 0x022fea0003c00000 */
[----:B--2---:R-:W-:Y:S01]  /*1fdd0*/  FADD.FTZ R9, R212, R7 ;  /* 0x00000007d4097221 */ /* 0x004fe20000010000 */
[----:B-1----:R-:W-:-:S02]  /*1fde0*/  MOV R212, R213 ;  /* 0x000000d500d47202 */ /* 0x002fc40000000f00 */
[----:B------:R-:W-:Y:S02]  /*1fdf0*/  MOV R7, 0x2 ;  /* 0x0000000200077802 */ /* 0x000fe40000000f00 */
[----:B------:R-:W-:Y:S02]  /*1fe00*/  MOV R6, 0x1fe20 ;  /* 0x0001fe2000067802 */ /* 0x000fe40000000f00 */
[----:B------:R-:W-:Y:S05]  /*1fe10*/  CALL.REL.NOINC `($__internal_19_$__cuda_sm70_shflsync_bfly_p) ;  /* 0x0000006000007944 */ /* 0x000fea0003c00000 */
[----:B--2---:R-:W-:Y:S01]  /*1fe20*/  FADD.FTZ R8, R213, R7 ;  /* 0x00000007d5087221 */ /* 0x004fe20000010000 */
[----:B------:R-:W-:Y:S02]  /*1fe30*/  MOV R7, 0x1 ;  /* 0x0000000100077802 */ /* 0x000fe40000000f00 */
[----:B------:R-:W-:Y:S02]  /*1fe40*/  MOV R6, 0x1fe70 ;  /* 0x0001fe7000067802 */ /* 0x000fe40000000f00 */
[----:B-1----:R-:W-:Y:S02]  /*1fe50*/  MOV R212, R8 ;  /* 0x0000000800d47202 */ /* 0x002fe40000000f00 */
[----:B------:R-:W-:Y:S05]  /*1fe60*/  CALL.REL.NOINC `($__internal_19_$__cuda_sm70_shflsync_bfly_p) ;  /* 0x0000001000007944 */ /* 0x000fea0003c00000 */
[----:B-12---:R-:W-:Y:S05]  /*1fe70*/  BRA `(.L_x_2692) ;  /* 0xffffee9000007947 */ /* 0x006fea000383ffff */
        .weak           $__internal_19_$__cuda_sm70_shflsync_bfly_p
        .type           $__internal_19_$__cuda_sm70_shflsync_bfly_p,@function
        .size           $__internal_19_$__cuda_sm70_shflsync_bfly_p,(.L_x_6285 - $__internal_19_$__cuda_sm70_shflsync_bfly_p)
$__internal_19_$__cuda_sm70_shflsync_bfly_p:
[----:B------:R-:W-:Y:S01]  /*1fe80*/  MOV R10, R6 ;  /* 0x00000006000a7202 */ /* 0x000fe20000000f00 */
[----:B------:R-:W-:Y:S04]  /*1fe90*/  WARPSYNC R0 ;  /* 0x0000000000007348 */ /* 0x000fe80003800000 */
[----:B------:R-:W-:Y:S01]  /*1fea0*/  MOV R11, 0x0 ;  /* 0x00000000000b7802 */ /* 0x000fe20000000f00 */
[----:B------:R1:W2:Y:S03]  /*1feb0*/  SHFL.BFLY PT, R7, R212, R7, R5 ;  /* 0x0c000007d4077389 */ /* 0x0002a600000e0005 */
[----:B------:R-:W-:Y:S05]  /*1fec0*/  RET.REL.NODEC R10 `(_ZN5flash24flash_fwd_splitkv_kernelI23Flash_fwd_kernel_traitsILi96ELi64ELi128ELi4ELb0ELb0EN7cutlass10bfloat16_tE19Flash_kernel_traitsILi96ELi64ELi128ELi4ES3_EELb1ELb0ELb1ELb0ELb0ELb1ELb0ELb1EEEvNS_16Flash_fwd_paramsE) ;  /* 0xfffe01300a007950 */ /* 0x000fea0003c3ffff */
.L_x_2693:
        /* <DEDUP_REMOVED lines=11> */
.L_x_6285:


//--------------------- .text._ZN5flash24flash_fwd_splitkv_kernelI23Flash_fwd_kernel_traitsILi96ELi64ELi128ELi4ELb0ELb0EN7cutlass10bfloat16_tE19Flash_kernel_traitsILi96ELi64ELi128ELi4ES3_EELb1ELb0ELb0ELb0ELb1ELb0ELb1ELb0EEEvNS_16Flash_fwd_paramsE --------------------------
	.section	.text._ZN5flash24flash_fwd_splitkv_kernelI23Flash_fwd_kernel_traitsILi96ELi64ELi128ELi4ELb0ELb0EN7cutlass10bfloat16_tE19Flash_kernel_traitsILi96ELi64ELi128ELi4ES3_EELb1ELb0ELb0ELb0ELb1ELb0ELb1ELb0EEEvNS_16Flash_fwd_paramsE,"ax",@progbits
	.sectioninfo	@"SHI_REGISTERS=222"
	.align	128
        .global         _ZN5flash24flash_fwd_splitkv_kernelI23Flash_fwd_kernel_traitsILi96ELi64ELi128ELi4ELb0ELb0EN7cutlass10bfloat16_tE19Flash_kernel_traitsILi96ELi64ELi128ELi4ES3_EELb1ELb0ELb0ELb0ELb1ELb0ELb1ELb0EEEvNS_16Flash_fwd_paramsE
        .type           _ZN5flash24flash_fwd_splitkv_kernelI23Flash_fwd_kernel_traitsILi96ELi64ELi128ELi4ELb0ELb0EN7cutlass10bfloat16_tE19Flash_kernel_traitsILi96ELi64ELi128ELi4ES3_EELb1ELb0ELb0ELb0ELb1ELb0ELb1ELb0EEEvNS_16Flash_fwd_paramsE,@function
        .size           _ZN5flash24flash_fwd_splitkv_kernelI23Flash_fwd_kernel_traitsILi96ELi64ELi128ELi4ELb0ELb0EN7cutlass10bfloat16_tE19Flash_kernel_traitsILi96ELi64ELi128ELi4ES3_EELb1ELb0ELb0ELb0ELb1ELb0ELb1ELb0EEEvNS_16Flash_fwd_paramsE,(.L_x_6338 - _ZN5flash24flash_fwd_splitkv_kernelI23Flash_fwd_kernel_traitsILi96ELi64ELi128ELi4ELb0ELb0EN7cutlass10bfloat16_tE19Flash_kernel_traitsILi96ELi64ELi128ELi4ES3_EELb1ELb0ELb0ELb0ELb1ELb0ELb1ELb0EEEvNS_16Flash_fwd_paramsE)
        .other          _ZN5flash24flash_fwd_splitkv_kernelI23Flash_fwd_kernel_traitsILi96ELi64ELi128ELi4ELb0ELb0EN7cutlass10bfloat16_tE19Flash_kernel_traitsILi96ELi64ELi128ELi4ES3_EELb1ELb0ELb0ELb0ELb1ELb0ELb1ELb0EEEvNS_16Flash_fwd_paramsE,@"STO_CUDA_ENTRY STV_DEFAULT"
_ZN5flash24flash_fwd_splitkv_kernelI23Flash_fwd_kernel_traitsILi96ELi64ELi128ELi4ELb0ELb0EN7cutlass10bfloat16_tE19Flash_kernel_traitsILi96ELi64ELi128ELi4ES3_EELb1ELb0ELb0ELb0ELb1ELb0ELb1ELb0EEEvNS_16Flash_fwd_paramsE:
.text._ZN5flash24flash_fwd_splitkv_kernelI23Flash_fwd_kernel_traitsILi96ELi64ELi128ELi4ELb0ELb0EN7cutlass10bfloat16_tE19Flash_kernel_traitsILi96ELi64ELi128ELi4ES3_EELb1ELb0ELb0ELb0ELb1ELb0ELb1ELb0EEEvNS_16Flash_fwd_paramsE:
[----:B------:R-:W-:Y:S02]  /*0000*/  MOV R1, c[0x0][0x28] ;  /* 0x00000a0000017a02 */ /* 0x000fe40000000f00 */
[----:B------:R-:W1:Y:S01]  /*0010*/  I2F.U32.RP R2, c[0x0][0x1c0] ;  /* 0x0000700000027b06 */ /* 0x000e620000209000 */
[----:B------:R-:W2:Y:S01]  /*0020*/  S2R R3, SR_CTAID.Z ;  /* 0x0000000000037919 */ /* 0x000ea20000002700 */
[----:B------:R-:W-:Y:S01]  /*0030*/  IMAD.MOV.U32 R4, RZ, RZ, RZ ;  /* 0x000000ffff047224 */ /* 0x000fe200078e00ff */
[----:B------:R-:W-:Y:S01]  /*0040*/  ISETP.NE.U32.AND P1, PT, RZ, c[0x0][0x1c0], PT ;  /* 0x00007000ff007a0c */ /* 0x000fe20003f25070 */
[----:B------:R-:W-:-:S04]  /*0050*/  ULDC.64 UR12, c[0x0][0x118] ;  /* 0x00004600000c7ab9 */ /* 0x000fc80000000a00 */
[----:B-1----:R-:W1:Y:S02]  /*0060*/  MUFU.RCP R5, R2 ;  /* 0x0000000200057308 */ /* 0x002e640000001000 */
[----:B-1----:R-:W-:Y:S01]  /*0070*/  IADD3 R5, R5, 0xffffffe, RZ ;  /* 0x0ffffffe05057810 */ /* 0x002fe20007ffe0ff */
[----:B------:R-:W1:Y:S05]  /*0080*/  LDC.U8 R2, c[0x0][0x312] ;  /* 0x0000c480ff027b82 */ /* 0x000e6a0000000000 */
[----:B------:R-:W3:Y:S02]  /*0090*/  F2I.FTZ.U32.TRUNC.NTZ R5, R5 ;  /* 0x0000000500057305 */ /* 0x000ee4000021f000 */
[----:B---3--:R-:W-:Y:S01]  /*00a0*/  IMAD.MOV R0, RZ, RZ, -R5 ;  /* 0x000000ffff007224 */ /* 0x008fe200078e0a05 */
[----:B-1----:R-:W-:-:S03]  /*00b0*/  ISETP.NE.AND P3, PT, R2, RZ, PT ;  /* 0x000000ff0200720c */ /* 0x002fc60003f65270 */
[----:B------:R-:W-:-:S04]  /*00c0*/  IMAD R7, R0, c[0x0][0x1c0], RZ ;  /* 0x0000700000077a24 */ /* 0x000fc800078e02ff */
[----:B------:R-:W-:-:S06]  /*00d0*/  IMAD.HI.U32 R4, R5, R7, R4 ;  /* 0x0000000705047227 */ /* 0x000fcc00078e0004 */
[----:B--2---:R-:W-:-:S04]  /*00e0*/  IMAD.HI.U32 R197, R4, R3, RZ ;  /* 0x0000000304c57227 */ /* 0x004fc800078e00ff */
[----:B------:R-:W-:Y:S02]  /*00f0*/  IMAD.MOV R0, RZ, RZ, -R197 ;  /* 0x000000ffff007224 */ /* 0x000fe400078e0ac5 */
[----:B------:R-:W-:Y:S02]  /*0100*/  IMAD.MOV.U32 R4, RZ, RZ, -0x1 ;  /* 0xffffffffff047424 */ /* 0x000fe400078e00ff */
[----:B------:R-:W-:-:S05]  /*0110*/  IMAD R0, R0, c[0x0][0x1c0], R3 ;  /* 0x0000700000007a24 */ /* 0x000fca00078e0203 */
[----:B------:R-:W-:-:S13]  /*0120*/  ISETP.GE.U32.AND P2, PT, R0, c[0x0][0x1c0], PT ;  /* 0x0000700000007a0c */ /* 0x000fda0003f46070 */
[----:B------:R-:W-:Y:S02]  /*0130*/  @P2 IADD3 R0, R0, -c[0x0][0x1c0], RZ ;  /* 0x8000700000002a10 */ /* 0x000fe40007ffe0ff */
[----:B------:R-:W-:Y:S02]  /*0140*/  @P2 IADD3 R197, R197, 0x1, RZ ;  /* 0x00000001c5c52810 */ /* 0x000fe40007ffe0ff */
[----:B------:R-:W-:Y:S01]  /*0150*/  ISETP.GE.U32.AND P0, PT, R0, c[0x0][0x1c0], PT ;  /* 0x0000700000007a0c */ /* 0x000fe20003f06070 */
[----:B------:R-:W-:Y:S01]  /*0160*/  IMAD.MOV.U32 R0, RZ, RZ, 0x4 ;  /* 0x00000004ff007424 */ /* 0x000fe200078e00ff */
        /* <DEDUP_REMOVED lines=19> */
[----:B------:R-:W4:Y:S04]  /*02a0*/  S2R R2, SR_CTAID.Y ;  /* 0x0000000000027919 */ /* 0x000f280000002600 */
[----:B------:R-:W1:Y:S01]  /*02b0*/  S2R R122, SR_TID.X ;  /* 0x00000000007a7919 */ /* 0x000e620000002100 */
        /* <DEDUP_REMOVED lines=10> */
.L_x_2694:
[----:B-1-34-:R-:W-:Y:S02]  /*0360*/  MOV R5, c[0x0][0x218] ;  /* 0x0000860000057a02 */ /* 0x01afe40000000f00 */
.L_x_2695:
        /* <DEDUP_REMOVED lines=17> */
[----:B------:R-:W-:Y:S01]  /*0480*/  LEA.HI R7, R7, R10, RZ, 0x7 ;  /* 0x0000000a07077211 */ /* 0x000fe200078f38ff */
[----:B------:R-:W-:-:S03]  /*0490*/  IMAD.MOV.U32 R10, RZ, RZ, RZ ;  /* 0x000000ffff0a7224 */ /* 0x000fc600078e00ff */
[----:B------:R-:W-:Y:S01]  /*04a0*/  LEA.HI.SX32 R7, R7, c[0x0][0x10], 0x19 ;  /* 0x0000040007077a11 */ /* 0x000fe200078fcaff */
[----:B-1----:R-:W1:Y:S03]  /*04b0*/  MUFU.RCP R11, R3 ;  /* 0x00000003000b7308 */ /* 0x002e660000001000 */
[----:B------:R-:W-:Y:S02]  /*04c0*/  IADD3 R7, R7, -0x1, RZ ;  /* 0xffffffff07077810 */ /* 0x000fe40007ffe0ff */
[----:B-1----:R-:W-:Y:S02]  /*04d0*/  IADD3 R11, R11, 0xffffffe, RZ ;  /* 0x0ffffffe0b0b7810 */ /* 0x002fe40007ffe0ff */
[----:B------:R-:W-:Y:S02]  /*04e0*/  IABS R3, R7 ;  /* 0x0000000700037213 */ /* 0x000fe40000000000 */
[----:B------:R-:W-:-:S02]  /*04f0*/  LOP3.LUT R7, R7, c[0x0][0x10], RZ, 0x3c, !PT ;  /* 0x0000040007077a12 */ /* 0x000fc400078e3cff */
[----:B------:R-:W1:Y:S02]  /*0500*/  F2I.FTZ.U32.TRUNC.NTZ R11, R11 ;  /* 0x0000000b000b7305 */ /* 0x000e64000021f000 */
[----:B------:R-:W-:Y:S01]  /*0510*/  ISETP.GE.AND P0, PT, R7, RZ, PT ;  /* 0x000000ff0700720c */ /* 0x000fe20003f06270 */
[----:B-1----:R-:W-:-:S04]  /*0520*/  IMAD.MOV R5, RZ, RZ, -R11 ;  /* 0x000000ffff057224 */ /* 0x002fc800078e0a0b */
[----:B------:R-:W-:-:S04]  /*0530*/  IMAD R5, R5, R6, RZ ;  /* 0x0000000605057224 */ /* 0x000fc800078e02ff */
[----:B------:R-:W-:-:S04]  /*0540*/  IMAD.HI.U32 R10, R11, R5, R10 ;  /* 0x000000050b0a7227 */ /* 0x000fc800078e000a */
[----:B------:R-:W-:-:S04]  /*0550*/  IMAD.MOV.U32 R5, RZ, RZ, R3 ;  /* 0x000000ffff057224 */ /* 0x000fc800078e0003 */
[----:B------:R-:W-:Y:S01]  /*0560*/  IMAD.HI.U32 R9, R10, R5, RZ ;  /* 0x000000050a097227 */ /* 0x000fe200078e00ff */
[----:B------:R-:W-:-:S03]  /*0570*/  IADD3 R10, R120, 0x7f, RZ ;  /* 0x0000007f780a7810 */ /* 0x000fc60007ffe0ff */
[----:B------:R-:W-:-:S04]  /*0580*/  IMAD.MOV R3, RZ, RZ, -R9 ;  /* 0x000000ffff037224 */ /* 0x000fc800078e0a09 */
[----:B------:R-:W-:Y:S01]  /*0590*/  IMAD R3, R6, R3, R5 ;  /* 0x0000000306037224 */ /* 0x000fe200078e0205 */
[----:B------:R-:W-:-:S04]  /*05a0*/  SHF.R.S32.HI R5, RZ, 0x1f, R10 ;  /* 0x0000001fff057819 */ /* 0x000fc8000001140a */
[----:B------:R-:W-:Y:S02]  /*05b0*/  ISETP.GT.U32.AND P1, PT, R6, R3, PT ;  /* 0x000000030600720c */ /* 0x000fe40003f24070 */
[----:B------:R-:W-:-:S04]  /*05c0*/  LEA.HI R5, R5, R10, RZ, 0x7 ;  /* 0x0000000a05057211 */ /* 0x000fc800078f38ff */
[----:B------:R-:W-:-:S07]  /*05d0*/  SHF.R.S32.HI R5, RZ, 0x7, R5 ;  /* 0x00000007ff057819 */ /* 0x000fce0000011405 */
[----:B------:R-:W-:Y:S01]  /*05e0*/  @!P1 IMAD.IADD R3, R3, 0x1, -R6 ;  /* 0x0000000103039824 */ /* 0x000fe200078e0a06 */
[----:B------:R-:W-:Y:S02]  /*05f0*/  @!P1 IADD3 R9, R9, 0x1, RZ ;  /* 0x0000000109099810 */ /* 0x000fe40007ffe0ff */
[----:B------:R-:W-:Y:S02]  /*0600*/  ISETP.NE.AND P1, PT, RZ, c[0x0][0x10], PT ;  /* 0x00000400ff007a0c */ /* 0x000fe40003f25270 */
[----:B------:R-:W-:Y:S02]  /*0610*/  ISETP.GE.U32.AND P2, PT, R3, R6, PT ;  /* 0x000000060300720c */ /* 0x000fe40003f46070 */
[----:B------:R-:W-:-:S04]  /*0620*/  IADD3 R3, -R127, 0xbf, R126 ;  /* 0x000000bf7f037810 */ /* 0x000fc80007ffe17e */
[----:B------:R-:W-:-:S04]  /*0630*/  IADD3 R6, R3, c[0x0][0x2e8], R120 ;  /* 0x0000ba0003067a10 */ /* 0x000fc80007ffe078 */
[----:B------:R-:W-:-:S03]  /*0640*/  SHF.R.S32.HI R3, RZ, 0x1f, R6 ;  /* 0x0000001fff037819 */ /* 0x000fc60000011406 */
[----:B------:R-:W-:Y:S02]  /*0650*/  @P2 IADD3 R9, R9, 0x1, RZ ;  /* 0x0000000109092810 */ /* 0x000fe40007ffe0ff */
[----:B------:R-:W-:-:S03]  /*0660*/  LEA.HI R3, R3, R6, RZ, 0x7 ;  /* 0x0000000603037211 */ /* 0x000fc600078f38ff */
[----:B------:R-:W-:Y:S01]  /*0670*/  IMAD.MOV.U32 R7, RZ, RZ, R9 ;  /* 0x000000ffff077224 */ /* 0x000fe200078e0009 */
[----:B------:R-:W-:-:S03]  /*0680*/  SHF.R.S32.HI R3, RZ, 0x7, R3 ;  /* 0x00000007ff037819 */ /* 0x000fc60000011403 */
[----:B------:R-:W-:Y:S01]  /*0690*/  @!P0 IMAD.MOV R7, RZ, RZ, -R7 ;  /* 0x000000ffff078224 */ /* 0x000fe200078e0a07 */
[----:B------:R-:W-:-:S05]  /*06a0*/  @!P1 LOP3.LUT R7, RZ, c[0x0][0x10], RZ, 0x33, !PT ;  /* 0x00000400ff079a12 */ /* 0x000fca00078e33ff */
[----:B------:R-:W-:-:S04]  /*06b0*/  IMAD R188, R7, R2, RZ ;  /* 0x0000000207bc7224 */ /* 0x000fc800078e02ff */
[----:B------:R-:W-:-:S05]  /*06c0*/  IMAD.IADD R6, R7, 0x1, R188 ;  /* 0x0000000107067824 */ /* 0x000fca00078e02bc */
[----:B------:R-:W-:-:S04]  /*06d0*/  IMNMX R6, R5, R6, PT ;  /* 0x0000000605067217 */ /* 0x000fc80003800200 */
[----:B------:R-:W-:-:S04]  /*06e0*/  IMNMX R117, R6, R3, PT ;  /* 0x0000000306757217 */ /* 0x000fc80003800200 */
[----:B------:R-:W-:-:S13]  /*06f0*/  ISETP.GE.AND P0, PT, R188, R117, PT ;  /* 0x00000075bc00720c */ /* 0x000fda0003f06270 */
[----:B------:R-:W-:Y:S05]  /*0700*/  @!P0 BRA `(.L_x_2696) ;  /* 0x0000038000008947 */ /* 0x000fea0003800000 */
[----:B------:R-:W-:Y:S01]  /*0710*/  SHF.R.S32.HI R3, RZ, 0x1f, R122 ;  /* 0x0000001fff037819 */ /* 0x000fe2000001147a */
[----:B------:R-:W-:Y:S01]  /*0720*/  IMAD R197, R2, c[0x0][0x210], R197 ;  /* 0x0000840002c57a24 */ /* 0x000fe200078e02c5 */
[----:B------:R-:W-:Y:S01]  /*0730*/  LOP3.LUT P6, RZ, R122, 0x7, RZ, 0xc0, !PT ;  /* 0x000000077aff7812 */ /* 0x000fe200078cc0ff */
[----:B------:R-:W-:Y:S01]  /*0740*/  IMAD.IADD R127, R127, 0x1, -R126 ;  /* 0x000000017f7f7824 */ /* 0x000fe200078e0a7e */
[----:B------:R-:W-:-:S04]  /*0750*/  LEA.HI R0, R3, R122, RZ, 0x3 ;  /* 0x0000007a03007211 */ /* 0x000fc800078f18ff */
[----:B------:R-:W-:Y:S02]  /*0760*/  LOP3.LUT R3, R0, 0x3ffffff8, RZ, 0xc0, !PT ;  /* 0x3ffffff800037812 */ /* 0x000fe400078ec0ff */
[----:B------:R-:W-:-:S03]  /*0770*/  SHF.R.S32.HI R0, RZ, 0x3, R0 ;  /* 0x00000003ff007819 */ /* 0x000fc60000011400 */
[----:B------:R-:W-:Y:S01]  /*0780*/  IMAD.IADD R4, R122, 0x1, -R3 ;  /* 0x000000017a047824 */ /* 0x000fe200078e0a03 */
[C---:B------:R-:W-:Y:S01]  /*0790*/  IADD3 R6, R0.reuse, 0x10, RZ ;  /* 0x0000001000067810 */ /* 0x040fe20007ffe0ff */
[----:B------:R-:W-:Y:S01]  /*07a0*/  IMAD R3, R197, c[0x0][0x1c0], R22 ;  /* 0x00007000c5037a24 */ /* 0x000fe200078e0216 */
[-C--:B------:R-:W-:Y:S01]  /*07b0*/  ISETP.GE.AND P0, PT, R0, R127.reuse, PT ;  /* 0x0000007f0000720c */ /* 0x080fe20003f06270 */
[----:B------:R-:W-:Y:S01]  /*07c0*/  IMAD.SHL.U32 R4, R4, 0x4, RZ ;  /* 0x0000000404047824 */ /* 0x000fe200078e00ff */
[-C--:B------:R-:W-:Y:S01]  /*07d0*/  ISETP.GE.OR P4, PT, R6, R127.reuse, P6 ;  /* 0x0000007f0600720c */ /* 0x080fe20003786670 */
[----:B------:R-:W-:Y:S01]  /*07e0*/  IMAD R3, R3, c[0x0][0x214], R126 ;  /* 0x0000850003037a24 */ /* 0x000fe200078e027e */
[----:B------:R-:W-:Y:S02]  /*07f0*/  ISETP.GE.OR P5, PT, R0, R127, P6 ;  /* 0x0000007f0000720c */ /* 0x000fe400037a6670 */
[----:B------:R-:W-:Y:S01]  /*0800*/  SHF.R.S32.HI R5, RZ, 0x1f, R4 ;  /* 0x0000001fff057819 */ /* 0x000fe20000011404 */
[----:B------:R-:W-:-:S04]  /*0810*/  IMAD R2, R3, c[0x0][0x22c], RZ ;  /* 0x00008b0003027a24 */ /* 0x000fc800078e02ff */
[----:B------:R-:W-:-:S05]  /*0820*/  IMAD.WIDE R4, R0, 0x60, R4 ;  /* 0x0000006000047825 */ /* 0x000fca00078e0204 */
[----:B------:R-:W-:-:S04]  /*0830*/  IADD3 R4, P1, R2, R4, RZ ;  /* 0x0000000402047210 */ /* 0x000fc80007f3e0ff */
[----:B------:R-:W-:Y:S02]  /*0840*/  LEA.HI.X.SX32 R5, R2, R5, 0x1, P1 ;  /* 0x0000000502057211 */ /* 0x000fe400008f0eff */
[-C--:B------:R-:W-:Y:S02]  /*0850*/  ISETP.GE.AND P1, PT, R6, R127.reuse, PT ;  /* 0x0000007f0600720c */ /* 0x080fe40003f26270 */
[----:B------:R-:W-:Y:S02]  /*0860*/  LEA R8, P2, R4, c[0x0][0x1d8], 0x2 ;  /* 0x0000760004087a11 */ /* 0x000fe400078410ff */
[----:B------:R-:W-:Y:S02]  /*0870*/  IADD3 R2, R0, 0x20, RZ ;  /* 0x0000002000027810 */ /* 0x000fe40007ffe0ff */
[----:B------:R-:W-:Y:S01]  /*0880*/  LEA.HI.X R9, R4, c[0x0][0x1dc], R5, 0x2, P2 ;  /* 0x0000770004097a11 */ /* 0x000fe200010f1405 */
[----:B------:R-:W-:Y:S01]  /*0890*/  @!P5 IMAD.MOV.U32 R4, RZ, RZ, -0x800000 ;  /* 0xff800000ff04d424 */ /* 0x000fe200078e00ff */
[----:B------:R-:W-:-:S02]  /*08a0*/  ISETP.GE.AND P2, PT, R2, R127, PT ;  /* 0x0000007f0200720c */ /* 0x000fc40003f46270 */
[-C--:B------:R-:W-:Y:S01]  /*08b0*/  ISETP.GE.OR P3, PT, R2, R127.reuse, P6 ;  /* 0x0000007f0200720c */ /* 0x080fe20003766670 */
[----:B------:R1:W-:Y:S01]  /*08c0*/  @!P0 STG.E.128 [R8.64], RZ ;  /* 0x000000ff08008986 */ /* 0x0003e2000c101d0c */
[----:B------:R-:W-:Y:S02]  /*08d0*/  IADD3 R2, R0, 0x30, RZ ;  /* 0x0000003000027810 */ /* 0x000fe40007ffe0ff */
[----:B------:R-:W-:Y:S01]  /*08e0*/  SHF.R.S32.HI R5, RZ, 0x1f, R3 ;  /* 0x0000001fff057819 */ /* 0x000fe20000011403 */
[----:B------:R1:W-:Y:S01]  /*08f0*/  @!P0 STG.E.128 [R8.64+0x80], RZ ;  /* 0x000080ff08008986 */ /* 0x0003e2000c101d0c */
[----:B------:R-:W-:-:S03]  /*0900*/  ISETP.GE.OR P6, PT, R2, R127, P6 ;  /* 0x0000007f0200720c */ /* 0x000fc600037c6670 */
[----:B------:R1:W-:Y:S01]  /*0910*/  @!P0 STG.E.128 [R8.64+0x100], RZ ;  /* 0x000100ff08008986 */ /* 0x0003e2000c101d0c */
[----:B------:R-:W-:-:S03]  /*0920*/  IADD3 R3, P0, R3, R0, RZ ;  /* 0x0000000003037210 */ /* 0x000fc60007f1e0ff */
[----:B------:R1:W-:Y:S01]  /*0930*/  @!P1 STG.E.128 [R8.64+0x1800], RZ ;  /* 0x001800ff08009986 */ /* 0x0003e2000c101d0c */
[----:B------:R-:W-:Y:S02]  /*0940*/  LEA.HI.X.SX32 R0, R0, R5, 0x1, P0 ;  /* 0x0000000500007211 */ /* 0x000fe400000f0eff */
[C---:B------:R-:W-:Y:S01]  /*0950*/  LEA R6, P0, R3.reuse, c[0x0][0x208], 0x2 ;  /* 0x0000820003067a11 */ /* 0x040fe200078010ff */
[----:B------:R1:W-:Y:S03]  /*0960*/  @!P1 STG.E.128 [R8.64+0x1880], RZ ;  /* 0x001880ff08009986 */ /* 0x0003e6000c101d0c */
[----:B------:R-:W-:Y:S01]  /*0970*/  LEA.HI.X R7, R3, c[0x0][0x20c], R0, 0x2, P0 ;  /* 0x0000830003077a11 */ /* 0x000fe200000f1400 */
[----:B------:R1:W-:Y:S01]  /*0980*/  @!P1 STG.E.128 [R8.64+0x1900], RZ ;  /* 0x001900ff08009986 */ /* 0x0003e2000c101d0c */
[----:B------:R-:W-:Y:S01]  /*0990*/  ISETP.GE.AND P1, PT, R2, R127, PT ;  /* 0x0000007f0200720c */ /* 0x000fe20003f26270 */
[----:B------:R-:W-:-:S02]  /*09a0*/  @!P4 IMAD.MOV.U32 R3, RZ, RZ, -0x800000 ;  /* 0xff800000ff03c424 */ /* 0x000fc400078e00ff */
[----:B------:R-:W-:Y:S01]  /*09b0*/  @!P3 IMAD.MOV.U32 R0, RZ, RZ, -0x800000 ;  /* 0xff800000ff00b424 */ /* 0x000fe200078e00ff */
[----:B------:R1:W-:Y:S04]  /*09c0*/  @!P2 STG.E.128 [R8.64+0x3000], RZ ;  /* 0x003000ff0800a986 */ /* 0x0003e8000c101d0c */
[----:B------:R1:W-:Y:S04]  /*09d0*/  @!P2 STG.E.128 [R8.64+0x3080], RZ ;  /* 0x003080ff0800a986 */ /* 0x0003e8000c101d0c */
[----:B------:R1:W-:Y:S04]  /*09e0*/  @!P2 STG.E.128 [R8.64+0x3100], RZ ;  /* 0x003100ff0800a986 */ /* 0x0003e8000c101d0c */
[----:B------:R1:W-:Y:S04]  /*09f0*/  @!P1 STG.E.128 [R8.64+0x4800], RZ ;  /* 0x004800ff08009986 */ /* 0x0003e8000c101d0c */
[----:B------:R1:W-:Y:S04]  /*0a00*/  @!P1 STG.E.128 [R8.64+0x4880], RZ ;  /* 0x004880ff08009986 */ /* 0x0003e8000c101d0c */
[----:B------:R1:W-:Y:S04]  /*0a10*/  @!P1 STG.E.128 [R8.64+0x4900], RZ ;  /* 0x004900ff08009986 */ /* 0x0003e8000c101d0c */
[----:B------:R1:W-:Y:S04]  /*0a20*/  @!P4 STG.E [R6.64+0x40], R3 ;  /* 0x000040030600c986 */ /* 0x0003e8000c10190c */
[----:B------:R1:W-:Y:S04]  /*0a30*/  @!P3 STG.E [R6.64+0x80], R0 ;  /* 0x000080000600b986 */ /* 0x0003e8000c10190c */
[----:B------:R1:W-:Y:S01]  /*0a40*/  @!P5 STG.E [R6.64], R4 ;  /* 0x000000040600d986 */ /* 0x0003e2000c10190c */
[----:B------:R-:W-:Y:S05]  /*0a50*/  @P6 EXIT ;  /* 0x000000000000694d */ /* 0x000fea0003800000 */
[----:B-1----:R-:W-:-:S05]  /*0a60*/  MOV R3, 0xff800000 ;  /* 0xff80000000037802 */ /* 0x002fca0000000f00 */
[----:B------:R-:W-:Y:S01]  /*0a70*/  STG.E [R6.64+0xc0], R3 ;  /* 0x0000c00306007986 */ /* 0x000fe2000c10190c */
[----:B------:R-:W-:Y:S05]  /*0a80*/  EXIT ;  /* 0x000000000000794d */ /* 0x000fea0003800000 */
.L_x_2696:
[----:B------:R-:W-:Y:S01]  /*0a90*/  ISETP.NE.U32.AND P0, PT, RZ, c[0x0][0x2b8], PT ;  /* 0x0000ae00ff007a0c */ /* 0x000fe20003f05070 */
        /* <DEDUP_REMOVED lines=20> */
[----:B-1---5:R-:W1:Y:S01]  /*0be0*/  I2F.RP R5, R161 ;  /* 0x000000a100057306 */ /* 0x022e620000209400 */
        /* <DEDUP_REMOVED lines=52> */
[----:B------:R-:W-:Y:S02]  /*0f30*/  SHF.R.S32.HI R6, RZ, 0x1f, R7 ;  /* 0x0000001fff067819 */ /* 0x000fe40000011407 */
[----:B--2---:R-:W-:Y:S01]  /*0f40*/  SHF.R.S32.HI R5, RZ, 0x1f, R16 ;  /* 0x0000001fff057819 */ /* 0x004fe20000011410 */
[----:B------:R-:W-:-:S04]  /*0f50*/  IMAD.WIDE.U32 R10, R16, c[0x0][0x180], RZ ;  /* 0x00006000100a7a25 */ /* 0x000fc800078e00ff */
[C---:B------:R-:W-:Y:S02]  /*0f60*/  IMAD R13, R5.reuse, c[0x0][0x180], RZ ;  /* 0x00006000050d7a24 */ /* 0x040fe400078e02ff */
[----:B------:R-:W-:Y:S02]  /*0f70*/  IMAD.MOV.U32 R20, RZ, RZ, R10 ;  /* 0x000000ffff147224 */ /* 0x000fe400078e000a */
[----:B------:R-:W-:Y:S02]  /*0f80*/  IMAD R2, R16, c[0x0][0x184], R13 ;  /* 0x0000610010027a24 */ /* 0x000fe400078e020d */
[----:B------:R-:W-:-:S03]  /*0f90*/  IMAD R5, R5, c[0x0][0x188], RZ ;  /* 0x0000620005057a24 */ /* 0x000fc600078e02ff */
[----:B------:R-:W-:Y:S01]  /*0fa0*/  IADD3 R21, R11, R2, RZ ;  /* 0x000000020b157210 */ /* 0x000fe20007ffe0ff */
[C---:B------:R-:W-:Y:S02]  /*0fb0*/  IMAD R11, R9.reuse, c[0x0][0x19c], R0 ;  /* 0x00006700090b7a24 */ /* 0x040fe400078e0200 */
[----:B------:R-:W-:Y:S02]  /*0fc0*/  IMAD R0, R6, c[0x0][0x1b0], RZ ;  /* 0x00006c0006007a24 */ /* 0x000fe400078e02ff */
[----:B------:R-:W-:-:S04]  /*0fd0*/  IMAD.WIDE.U32 R20, R9, c[0x0][0x198], R20 ;  /* 0x0000660009147a25 */ /* 0x000fc800078e0014 */
[C---:B------:R-:W-:Y:S01]  /*0fe0*/  IMAD R2, R16.reuse, c[0x0][0x18c], R5 ;  /* 0x0000630010027a24 */ /* 0x040fe200078e0205 */
[----:B------:R-:W-:Y:S01]  /*0ff0*/  IADD3 R21, R21, R11, RZ ;  /* 0x0000000b15157210 */ /* 0x000fe20007ffe0ff */
[----:B------:R-:W-:Y:S02]  /*1000*/  IMAD R0, R7, c[0x0][0x1b4], R0 ;  /* 0x00006d0007007a24 */ /* 0x000fe400078e0200 */
[----:B------:R-:W-:-:S04]  /*1010*/  IMAD.WIDE.U32 R16, R16, c[0x0][0x188], RZ ;  /* 0x0000620010107a25 */ /* 0x000fc800078e00ff */
[----:B------:R-:W-:-:S04]  /*1020*/  IMAD.WIDE.U32 R20, R7, c[0x0][0x1b0], R20 ;  /* 0x00006c0007147a25 */ /* 0x000fc800078e0014 */
[----:B------:R-:W-:Y:S01]  /*1030*/  IMAD.IADD R2, R17, 0x1, R2 ;  /* 0x0000000111027824 */ /* 0x000fe200078e0202 */
[----:B------:R-:W-:Y:S01]  /*1040*/  IADD3 R0, R21, R0, RZ ;  /* 0x0000000015007210 */ /* 0x000fe20007ffe0ff */
[----:B------:R-:W-:Y:S05]  /*1050*/  BRA `(.L_x_2698) ;  /* 0x0000041000007947 */ /* 0x000fea0003800000 */
.L_x_2697:
        /* <DEDUP_REMOVED lines=16> */
.L_x_2699:
[----:B------:R-:W-:-:S04]  /*1160*/  IABS R3, c[0x0][0x1c8] ;  /* 0x0000720000037a13 */ /* 0x000fc80000000000 */
[----:B------:R-:W1:Y:S08]  /*1170*/  I2F.RP R9, R3 ;  /* 0x0000000300097306 */ /* 0x000e700000209400 */
[----:B-1----:R-:W1:Y:S02]  /*1180*/  MUFU.RCP R6, R9 ;  /* 0x0000000900067308 */ /* 0x002e640000001000 */
[----:B-1----:R-:W-:-:S02]  /*1190*/  IADD3 R6, R6, 0xffffffe, RZ ;  /* 0x0ffffffe06067810 */ /* 0x002fc40007ffe0ff */
[----:B------:R-:W-:-:S04]  /*11a0*/  LEA R9, R117, 0xffffff80, 0x7 ;  /* 0xffffff8075097811 */ /* 0x000fc800078e38ff */
[----:B------:R-:W1:Y:S01]  /*11b0*/  F2I.FTZ.U32.TRUNC.NTZ R7, R6 ;  /* 0x0000000600077305 */ /* 0x000e62000021f000 */
[----:B------:R-:W-:-:S04]  /*11c0*/  IMAD.WIDE.U32 R10, R9, c[0x0][0x198], R10 ;  /* 0x00006600090a7a25 */ /* 0x000fc800078e000a */
        /* <DEDUP_REMOVED lines=9> */
[----:B------:R-:W-:-:S03]  /*1260*/  @P3 IMAD.IADD R2, R8, 0x1, R15 ;  /* 0x0000000108023824 */ /* 0x000fc600078e020f */
[----:B------:R-:W-:Y:S01]  /*1270*/  ISETP.GT.U32.AND P0, PT, R3, R0, PT ;  /* 0x000000000300720c */ /* 0x000fe20003f04070 */
[----:B------:R-:W-:-:S04]  /*1280*/  @P3 IMAD.WIDE.U32 R16, R2, c[0x0][0x1a0], RZ ;  /* 0x0000680002103a25 */ /* 0x000fc800078e00ff */
[----:B------:R-:W-:-:S08]  /*1290*/  @P3 IMAD R2, R2, c[0x0][0x1a4], R17 ;  /* 0x0000690002023a24 */ /* 0x000fd000078e0211 */
[----:B------:R-:W-:Y:S01]  /*12a0*/  @!P0 IMAD.IADD R0, R0, 0x1, -R3 ;  /* 0x0000000100008824 */ /* 0x000fe200078e0a03 */
[----:B------:R-:W-:Y:S02]  /*12b0*/  @!P0 IADD3 R7, R7, 0x1, RZ ;  /* 0x0000000107078810 */ /* 0x000fe40007ffe0ff */
[----:B------:R-:W-:Y:S02]  /*12c0*/  ISETP.NE.AND P0, PT, RZ, c[0x0][0x1c8], PT ;  /* 0x00007200ff007a0c */ /* 0x000fe40003f05270 */
[----:B------:R-:W-:Y:S02]  /*12d0*/  ISETP.GE.U32.AND P2, PT, R0, R3, PT ;  /* 0x000000030000720c */ /* 0x000fe40003f46070 */
[----:B------:R-:W-:Y:S02]  /*12e0*/  LOP3.LUT R0, R22, c[0x0][0x1c8], RZ, 0x3c, !PT ;  /* 0x0000720016007a12 */ /* 0x000fe400078e3cff */
[----:B------:R-:W-:Y:S02]  /*12f0*/  SHF.R.S32.HI R3, RZ, 0x1f, R9 ;  /* 0x0000001fff037819 */ /* 0x000fe40000011409 */
[----:B------:R-:W-:-:S03]  /*1300*/  ISETP.GE.AND P1, PT, R0, RZ, PT ;  /* 0x000000ff0000720c */ /* 0x000fc60003f26270 */
[----:B------:R-:W-:-:S04]  /*1310*/  IMAD R0, R3, c[0x0][0x198], RZ ;  /* 0x0000660003007a24 */ /* 0x000fc800078e02ff */
[----:B------:R-:W-:Y:S01]  /*1320*/  @P2 IADD3 R7, R7, 0x1, RZ ;  /* 0x0000000107072810 */ /* 0x000fe20007ffe0ff */
[----:B------:R-:W-:-:S05]  /*1330*/  IMAD R13, R9, c[0x0][0x19c], R0 ;  /* 0x00006700090d7a24 */ /* 0x000fca00078e0200 */
[----:B------:R-:W-:Y:S02]  /*1340*/  @!P1 IADD3 R7, -R7, RZ, RZ ;  /* 0x000000ff07079210 */ /* 0x000fe40007ffe1ff */
[----:B------:R-:W-:Y:S02]  /*1350*/  @!P0 LOP3.LUT R7, RZ, c[0x0][0x1c8], RZ, 0x33, !PT ;  /* 0x00007200ff078a12 */ /* 0x000fe400078e33ff */
[----:B------:R-:W-:Y:S02]  /*1360*/  IADD3 R11, R11, R13, RZ ;  /* 0x0000000d0b0b7210 */ /* 0x000fe40007ffe0ff */
[----:B------:R-:W-:-:S03]  /*1370*/  SHF.R.S32.HI R6, RZ, 0x1f, R7 ;  /* 0x0000001fff067819 */ /* 0x000fc60000011407 */
        /* <DEDUP_REMOVED lines=15> */
.L_x_2698:
[----:B------:R-:W-:Y:S01]  /*1470*/  ISETP.NE.AND P0, PT, R4, -0x1, PT ;  /* 0xffffffff0400780c */ /* 0x000fe20003f05270 */
[----:B------:R-:W-:Y:S01]  /*1480*/  IMAD.IADD R186, R127, 0x1, -R126 ;  /* 0x000000017fba7824 */ /* 0x000fe200078e0a7e */
[----:B-----5:R-:W-:Y:S01]  /*1490*/  SHF.R.S32.HI R5, RZ, 0x1f, R122 ;  /* 0x0000001fff057819 */ /* 0x020fe2000001147a */
[----:B------:R-:W-:Y:S01]  /*14a0*/  IMAD.MOV.U32 R160, RZ, RZ, c[0x0][0x198] ;  /* 0x00006600ffa07624 */ /* 0x000fe200078e00ff */
[----:B------:R-:W-:Y:S01]  /*14b0*/  SHF.R.S32.HI R13, RZ, 0x1f, R22 ;  /* 0x0000001fff0d7819 */ /* 0x000fe20000011416 */
[----:B------:R-:W-:Y:S01]  /*14c0*/  IMAD R6, R6, c[0x0][0x1b8], RZ ;  /* 0x00006e0006067a24 */ /* 0x000fe200078e02ff */
[CC--:B------:R-:W-:Y:S01]  /*14d0*/  LEA.HI R19, R5.reuse, R122.reuse, RZ, 0x2 ;  /* 0x0000007a05137211 */ /* 0x0c0fe200078f10ff */
[----:B------:R-:W-:Y:S01]  /*14e0*/  IMAD.SHL.U32 R166, R122, 0x2, RZ ;  /* 0x000000027aa67824 */ /* 0x000fe200078e00ff */
[----:B------:R-:W-:Y:S01]  /*14f0*/  LEA.HI R124, R5, R122, RZ, 0x5 ;  /* 0x0000007a057c7211 */ /* 0x000fe200078f28ff */
[----:B------:R-:W-:Y:S01]  /*1500*/  IMAD R13, R13, c[0x0][0x1a8], RZ ;  /* 0x00006a000d0d7a24 */ /* 0x000fe200078e02ff */
[----:B------:R-:W-:Y:S01]  /*1510*/  LOP3.LUT R17, R19, 0xfffffffc, RZ, 0xc0, !PT ;  /* 0xfffffffc13117812 */ /* 0x000fe200078ec0ff */
[----:B------:R-:W-:Y:S01]  /*1520*/  IMAD R6, R7, c[0x0][0x1bc], R6 ;  /* 0x00006f0007067a24 */ /* 0x000fe200078e0206 */
[----:B------:R-:W-:Y:S01]  /*1530*/  SHF.R.S32.HI R125, RZ, 0x5, R124 ;  /* 0x00000005ff7d7819 */ /* 0x000fe2000001147c */
[----:B------:R-:W-:Y:S01]  /*1540*/  @!P0 IMAD.WIDE.U32 R10, R197, c[0x0][0x178], RZ ;  /* 0x00005e00c50a8a25 */ /* 0x000fe200078e00ff */
[----:B------:R-:W-:-:S02]  /*1550*/  @!P0 SHF.R.S32.HI R8, RZ, 0x1f, R197 ;  /* 0x0000001fff088819 */ /* 0x000fc400000114c5 */
[----:B------:R-:W-:Y:S01]  /*1560*/  IADD3 R193, R117, -0x1, RZ ;  /* 0xffffffff75c17810 */ /* 0x000fe20007ffe0ff */
[----:B------:R-:W-:Y:S01]  /*1570*/  IMAD.IADD R17, R122, 0x1, -R17 ;  /* 0x000000017a117824 */ /* 0x000fe200078e0a11 */
[----:B------:R-:W-:Y:S01]  /*1580*/  LOP3.LUT R166, R166, 0x6, RZ, 0xc0, !PT ;  /* 0x00000006a6a67812 */ /* 0x000fe200078ec0ff */
[----:B------:R-:W-:Y:S02]  /*1590*/  @!P0 IMAD R8, R8, c[0x0][0x178], RZ ;  /* 0x00005e0008088a24 */ /* 0x000fe400078e02ff */
[----:B------:R-:W-:-:S04]  /*15a0*/  @P0 IMAD.WIDE.U32 R14, R4, c[0x0][0x190], RZ ;  /* 0x00006400040e0a25 */ /* 0x000fc800078e00ff */
[----:B------:R-:W-:Y:S02]  /*15b0*/  @!P0 IMAD R8, R197, c[0x0][0x17c], R8 ;  /* 0x00005f00c5088a24 */ /* 0x000fe400078e0208 */
[----:B------:R-:W-:Y:S02]  /*15c0*/  @!P0 IMAD.MOV.U32 R14, RZ, RZ, R10 ;  /* 0x000000ffff0e8224 */ /* 0x000fe400078e000a */
[----:B------:R-:W-:Y:S02]  /*15d0*/  IMAD.SHL.U32 R17, R17, 0x8, RZ ;  /* 0x0000000811117824 */ /* 0x000fe400078e00ff */
[----:B------:R-:W-:Y:S02]  /*15e0*/  @P0 IMAD R4, R4, c[0x0][0x194], R15 ;  /* 0x0000650004040a24 */ /* 0x000fe400078e020f */
[----:B------:R-:W-:Y:S01]  /*15f0*/  @!P0 IMAD.IADD R4, R11, 0x1, R8 ;  /* 0x000000010b048824 */ /* 0x000fe200078e0208 */
[----:B------:R-:W-:Y:S01]  /*1600*/  IADD3 R14, P0, R17, R14, RZ ;  /* 0x0000000e110e7210 */ /* 0x000fe20007f1e0ff */
[----:B------:R-:W-:Y:S01]  /*1610*/  IMAD R18, R22, c[0x0][0x1ac], R13 ;  /* 0x00006b0016127a24 */ /* 0x000fe200078e020d */
[----:B------:R-:W-:Y:S01]  /*1620*/  SHF.R.S32.HI R11, RZ, 0x1f, R17 ;  /* 0x0000001fff0b7819 */ /* 0x000fe20000011411 */
[----:B------:R-:W-:Y:S01]  /*1630*/  IMAD.SHL.U32 R121, R193, 0x80, RZ ;  /* 0x00000080c1797824 */ /* 0x000fe200078e00ff */
[----:B------:R-:W-:-:S03]  /*1640*/  IADD3 R20, P1, R17, R20, RZ ;  /* 0x0000001411147210 */ /* 0x000fc60007f3e0ff */
[----:B------:R-:W-:Y:S01]  /*1650*/  IMAD.X R15, R11, 0x1, R4, P0 ;  /* 0x000000010b0f7824 */ /* 0x000fe200000e0604 */
[----:B------:R-:W-:Y:S01]  /*1660*/  LEA.HI R4, R5, R122, RZ, 0x3 ;  /* 0x0000007a05047211 */ /* 0x000fe200078f18ff */
[----:B------:R-:W-:Y:S01]  /*1670*/  IMAD.X R21, R11, 0x1, R0, P1 ;  /* 0x000000010b157824 */ /* 0x000fe200008e0600 */
[----:B------:R-:W-:Y:S01]  /*1680*/  IADD3 R16, P0, R17, R16, RZ ;  /* 0x0000001011107210 */ /* 0x000fe20007f1e0ff */
[----:B------:R-:W-:Y:S01]  /*1690*/  IMAD.WIDE.U32 R22, R22, c[0x0][0x1a8], R14 ;  /* 0x00006a0016167a25 */ /* 0x000fe200078e000e */
[----:B------:R-:W-:Y:S02]  /*16a0*/  SHF.R.S32.HI R14, RZ, 0x2, R19 ;  /* 0x00000002ff0e7819 */ /* 0x000fe40000011413 */
[----:B------:R-:W-:Y:S02]  /*16b0*/  SHF.R.S32.HI R187, RZ, 0x3, R4 ;  /* 0x00000003ffbb7819 */ /* 0x000fe40000011404 */
[C---:B------:R-:W-:Y:S01]  /*16c0*/  IADD3 R13, R14.reuse, 0x20, RZ ;  /* 0x000000200e0d7810 */ /* 0x040fe20007ffe0ff */
[----:B------:R-:W-:Y:S01]  /*16d0*/  IMAD.WIDE.U32 R20, R14, c[0x0][0x198], R20 ;  /* 0x000066000e147a25 */ /* 0x000fe200078e0014 */
[----:B------:R-:W-:-:S02]  /*16e0*/  LEA.HI R19, R19, R14, RZ, 0x1 ;  /* 0x0000000e13137211 */ /* 0x000fc400078f08ff */
[-C--:B------:R-:W-:Y:S01]  /*16f0*/  ISETP.GE.AND P3, PT, R13, R186.reuse, PT ;  /* 0x000000ba0d00720c */ /* 0x080fe20003f66270 */
[----:B------:R-:W-:Y:S01]  /*1700*/  IMAD.SHL.U32 R8, R187, 0x40, RZ ;  /* 0x00000040bb087824 */ /* 0x000fe200078e00ff */
[----:B------:R-:W-:Y:S01]  /*1710*/  SHF.R.S32.HI R15, RZ, 0x1f, R14 ;  /* 0x0000001fff0f7819 */ /* 0x000fe2000001140e */
[----:B------:R-:W-:Y:S01]  /*1720*/  IMAD.MOV.U32 R162, RZ, RZ, R20 ;  /* 0x000000ffffa27224 */ /* 0x000fe200078e0014 */
[----:B------:R-:W-:Y:S02]  /*1730*/  LOP3.LUT R19, R19, 0x7fffffe, RZ, 0xc0, !PT ;  /* 0x07fffffe13137812 */ /* 0x000fe400078ec0ff */
[----:B------:R-:W-:Y:S01]  /*1740*/  LOP3.LUT R8, R8, 0xc0, RZ, 0xc0, !PT ;  /* 0x000000c008087812 */ /* 0x000fe200078ec0ff */
[----:B------:R-:W-:Y:S01]  /*1750*/  IMAD.WIDE R24, R25, 0x40, R14 ;  /* 0x0000004019187825 */ /* 0x000fe200078e020e */
[----:B------:R-:W-:Y:S02]  /*1760*/  ISETP.GE.AND P4, PT, R14, R186, PT ;  /* 0x000000ba0e00720c */ /* 0x000fe40003f86270 */
[----:B------:R-:W-:Y:S01]  /*1770*/  LOP3.LUT R17, R8, 0x18, R17, 0xf8, !PT ;  /* 0x0000001808117812 */ /* 0x000fe200078ef811 */
[C---:B------:R-:W-:Y:S01]  /*1780*/  IMAD.IADD R10, R14.reuse, 0x1, -R19 ;  /* 0x000000010e0a7824 */ /* 0x040fe200078e0a13 */
[----:B------:R-:W-:Y:S01]  /*1790*/  SHF.R.U32.HI R8, RZ, 0x3, R8 ;  /* 0x00000003ff087819 */ /* 0x000fe20000011608 */
[----:B------:R-:W-:Y:S01]  /*17a0*/  IMAD.IADD R19, R23, 0x1, R18 ;  /* 0x0000000117137824 */ /* 0x000fe200078e0212 */
[----:B------:R-:W-:Y:S01]  /*17b0*/  IADD3 R118, P1, R14, R9, RZ ;  /* 0x000000090e767210 */ /* 0x000fe20007f3e0ff */
[----:B------:R-:W-:Y:S01]  /*17c0*/  IMAD R195, R125, 0x8, R10 ;  /* 0x000000087dc37824 */ /* 0x000fe200078e020a */
[----:B------:R-:W-:Y:S01]  /*17d0*/  LOP3.LUT R8, R17, R8, RZ, 0x3c, !PT ;  /* 0x0000000811087212 */ /* 0x000fe200078e3cff */
[----:B------:R-:W-:Y:S01]  /*17e0*/  IMAD.X R17, R11, 0x1, R2, P0 ;  /* 0x000000010b117824 */ /* 0x000fe200000e0602 */
[----:B------:R-:W-:Y:S01]  /*17f0*/  @!P3 IADD3 R10, P0, R24, 0x20, RZ ;  /* 0x00000020180ab810 */ /* 0x000fe20007f1e0ff */
[----:B------:R-:W-:Y:S01]  /*1800*/  @!P3 IMAD.MOV.U32 R23, RZ, RZ, R19 ;  /* 0x000000ffff17b224 */ /* 0x000fe200078e0013 */
[----:B------:R-:W-:Y:S01]  /*1810*/  LEA.HI R5, R5, R122, RZ, 0x4 ;  /* 0x0000007a05057211 */ /* 0x000fe200078f20ff */
[----:B------:R-:W-:-:S02]  /*1820*/  @!P4 IMAD.MOV.U32 R18, RZ, RZ, R22 ;  /* 0x000000ffff12c224 */ /* 0x000fc400078e0016 */
[----:B------:R-:W-:Y:S01]  /*1830*/  @!P4 IMAD R9, R25, c[0x0][0x190], RZ ;  /* 0x000064001909ca24 */ /* 0x000fe200078e02ff */
[----:B------:R-:W-:Y:S01]  /*1840*/  LOP3.LUT R123, R5, 0xfffffff0, RZ, 0xc0, !PT ;  /* 0xfffffff0057b7812 */ /* 0x000fe200078ec0ff */
[----:B------:R-:W-:Y:S02]  /*1850*/  @!P3 IMAD.X R11, RZ, RZ, R25, P0 ;  /* 0x000000ffff0bb224 */ /* 0x000fe400000e0619 */
[----:B------:R-:W-:Y:S02]  /*1860*/  IMAD.IADD R2, R120, 0x1, -R121 ;  /* 0x0000000178027824 */ /* 0x000fe400078e0a79 */
[C---:B------:R-:W-:Y:S02]  /*1870*/  @!P4 IMAD R9, R24.reuse, c[0x0][0x194], R9 ;  /* 0x000065001809ca24 */ /* 0x040fe400078e0209 */
[----:B------:R-:W-:Y:S01]  /*1880*/  @!P4 IMAD.WIDE.U32 R18, R24, c[0x0][0x190], R18 ;  /* 0x000064001812ca25 */ /* 0x000fe200078e0012 */
[----:B------:R-:W-:-:S03]  /*1890*/  ISETP.GE.AND P5, PT, R14, R2, PT ;  /* 0x000000020e00720c */ /* 0x000fc60003fa6270 */
[----:B------:R-:W-:Y:S01]  /*18a0*/  @!P3 IMAD R11, R11, c[0x0][0x190], RZ ;  /* 0x000064000b0bba24 */ /* 0x000fe200078e02ff */
[----:B------:R-:W-:Y:S01]  /*18b0*/  @!P4 LEA R24, P0, R18, c[0x0][0x160], 0x1 ;  /* 0x000058001218ca11 */ /* 0x000fe200078008ff */
[----:B------:R-:W-:Y:S02]  /*18c0*/  IMAD.U32 R195, R195, 0x20, R8 ;  /* 0x00000020c3c37824 */ /* 0x000fe400078e0008 */
[----:B------:R-:W-:Y:S01]  /*18d0*/  IMAD.X R3, R15, 0x1, R3, P1 ;  /* 0x000000010f037824 */ /* 0x000fe200008e0603 */
[----:B------:R-:W-:Y:S01]  /*18e0*/  ISETP.GE.AND P1, PT, R13, R2, PT ;  /* 0x000000020d00720c */ /* 0x000fe20003f26270 */
[----:B------:R-:W-:Y:S02]  /*18f0*/  @!P3 IMAD R8, R10, c[0x0][0x194], R11 ;  /* 0x000065000a08ba24 */ /* 0x000fe400078e020b */
[----:B------:R-:W-:Y:S02]  /*1900*/  @!P4 IMAD.IADD R0, R19, 0x1, R9 ;  /* 0x000000011300c824 */ /* 0x000fe400078e0209 */
[----:B------:R-:W-:Y:S01]  /*1910*/  IMAD R163, R15, c[0x0][0x198], RZ ;  /* 0x000066000fa37a24 */ /* 0x000fe200078e02ff */
[----:B------:R-:W-:Y:S01]  /*1920*/  IADD3 R15, R14, 0x60, RZ ;  /* 0x000000600e0f7810 */ /* 0x000fe20007ffe0ff */
[----:B------:R-:W-:Y:S01]  /*1930*/  @!P3 IMAD.WIDE.U32 R10, R10, c[0x0][0x190], R22 ;  /* 0x000064000a0aba25 */ /* 0x000fe200078e0016 */
[----:B------:R-:W-:-:S03]  /*1940*/  @!P4 LEA.HI.X R25, R18, c[0x0][0x164], R0, 0x1, P0 ;  /* 0x000059001219ca11 */ /* 0x000fc600000f0c00 */
[----:B------:R-:W-:Y:S01]  /*1950*/  IMAD R163, R14, c[0x0][0x19c], R163 ;  /* 0x000067000ea37a24 */ /* 0x000fe200078e02a3 */
[----:B------:R-:W-:Y:S01]  /*1960*/  @!P3 LEA R20, P0, R10, c[0x0][0x160], 0x1 ;  /* 0x000058000a14ba11 */ /* 0x000fe200078008ff */
[----:B------:R-:W-:Y:S01]  /*1970*/  @!P3 IMAD.IADD R8, R11, 0x1, R8 ;  /* 0x000000010b08b824 */ /* 0x000fe200078e0208 */
[----:B------:R-:W-:Y:S01]  /*1980*/  IADD3 R11, R14, 0x40, RZ ;  /* 0x000000400e0b7810 */ /* 0x000fe20007ffe0ff */
[----:B------:R-:W-:Y:S01]  /*1990*/  IMAD.IADD R163, R21, 0x1, R163 ;  /* 0x0000000115a37824 */ /* 0x000fe200078e02a3 */
[----:B------:R-:W-:Y:S01]  /*19a0*/  @!P1 LEA R9, P2, R160, R162, 0x5 ;  /* 0x000000a2a0099211 */ /* 0x000fe200078428ff */
[----:B------:R-:W-:Y:S01]  /*19b0*/  IMAD.MOV.U32 R0, RZ, RZ, c[0x0][0x19c] ;  /* 0x00006700ff007624 */ /* 0x000fe200078e00ff */
[----:B------:R-:W-:Y:S01]  /*19c0*/  @!P3 LEA.HI.X R21, R10, c[0x0][0x164], R8, 0x1, P0 ;  /* 0x000059000a15ba11 */ /* 0x000fe200000f0c08 */
[----:B------:R-:W-:Y:S01]  /*19d0*/  IMAD.SHL.U32 R195, R195, 0x2, RZ ;  /* 0x00000002c3c37824 */ /* 0x000fe200078e00ff */
[----:B------:R-:W-:Y:S01]  /*19e0*/  ISETP.GE.AND P0, PT, R11, R2, PT ;  /* 0x000000020b00720c */ /* 0x000fe20003f06270 */
[C---:B------:R-:W-:Y:S01]  /*19f0*/  IMAD.WIDE.U32 R22, R160.reuse, 0x40, RZ ;  /* 0x00000040a0167825 */ /* 0x040fe200078e00ff */
[----:B------:R-:W-:-:S02]  /*1a00*/  @!P1 LEA.HI.X R8, R160, R163, R0, 0x5, P2 ;  /* 0x000000a3a0089211 */ /* 0x000fc400010f2c00 */
[C---:B------:R-:W-:Y:S01]  /*1a10*/  @!P1 LEA R18, P2, R9.reuse, c[0x0][0x168], 0x1 ;  /* 0x00005a0009129a11 */ /* 0x040fe200078408ff */
[----:B------:R-:W-:Y:S01]  /*1a20*/  @!PT LDS RZ, [RZ] ;  /* 0x00000000fffff984 */ /* 0x000fe20000000800 */
[----:B------:R-:W-:Y:S01]  /*1a30*/  @!PT LDS RZ, [RZ] ;  /* 0x00000000fffff984 */ /* 0x000fe20000000800 */
[----:B------:R-:W-:Y:S01]  /*1a40*/  @!PT LDS RZ, [RZ] ;  /* 0x00000000fffff984 */ /* 0x000fe20000000800 */
[----:B------:R1:W-:Y:S01]  /*1a50*/  @!P4 LDGSTS.E.BYPASS.LTC128B.128 [R195], [R24.64] ;  /* 0x0000000018c3cfae */ /* 0x0003e2000b901d4c */
[----:B------:R-:W-:Y:S02]  /*1a60*/  IMAD.IADD R123, R122, 0x1, -R123 ;  /* 0x000000017a7b7824 */ /* 0x000fe400078e0a7b */
[----:B------:R-:W-:Y:S01]  /*1a70*/  @!P1 LEA.HI.X R19, R9, c[0x0][0x16c], R8, 0x1, P2 ;  /* 0x00005b0009139a11 */ /* 0x000fe200010f0c08 */
[----:B------:R1:W-:Y:S01]  /*1a80*/  @!P4 LDGSTS.E.BYPASS.LTC128B.128 [R195+0x1000], [R24.64+0x40] ;  /* 0x0100004018c3cfae */ /* 0x0003e2000b901d4c */
[----:B------:R-:W-:Y:S02]  /*1a90*/  IMAD.SHL.U32 R8, R0, 0x40, RZ ;  /* 0x0000004000087824 */ /* 0x000fe400078e00ff */
[----:B------:R-:W-:Y:S01]  /*1aa0*/  IMAD R3, R3, c[0x0][0x1a0], RZ ;  /* 0x0000680003037a24 */ /* 0x000fe200078e02ff */
[----:B------:R1:W-:Y:S01]  /*1ab0*/  @!P4 LDGSTS.E.BYPASS.LTC128B.128 [R195+0x2000], [R24.64+0x80] ;  /* 0x0200008018c3cfae */ /* 0x0003e2000b901d4c */
[----:B------:R-:W-:-:S02]  /*1ac0*/  @!P0 IADD3 R9, P2, R162, R22, RZ ;  /* 0x00000016a2098210 */ /* 0x000fc40007f5e0ff */
[----:B------:R-:W-:Y:S01]  /*1ad0*/  @!P5 LEA R22, P4, R162, c[0x0][0x168], 0x1 ;  /* 0x00005a00a216da11 */ /* 0x000fe200078808ff */
[----:B------:R2:W-:Y:S01]  /*1ae0*/  @!P3 LDGSTS.E.BYPASS.LTC128B.128 [R195+0x800], [R20.64] ;  /* 0x0080000014c3bfae */ /* 0x0005e2000b901d4c */
[----:B------:R-:W-:Y:S01]  /*1af0*/  @!P0 IADD3.X R8, R163, R23, R8, P2, !PT ;  /* 0x00000017a3088210 */ /* 0x000fe200017fe408 */
[----:B------:R-:W-:Y:S01]  /*1b00*/  IMAD R3, R118, c[0x0][0x1a4], R3 ;  /* 0x0000690076037a24 */ /* 0x000fe200078e0203 */
[----:B------:R-:W-:Y:S01]  /*1b10*/  @!P5 LEA.HI.X R23, R162, c[0x0][0x16c], R163, 0x1, P4 ;  /* 0x00005b00a217da11 */ /* 0x000fe200020f0ca3 */
[----:B------:R2:W-:Y:S01]  /*1b20*/  @!P3 LDGSTS.E.BYPASS.LTC128B.128 [R195+0x1800], [R20.64+0x40] ;  /* 0x0180004014c3bfae */ /* 0x0005e2000b901d4c */
[----:B------:R-:W-:Y:S02]  /*1b30*/  @!P0 LEA R10, P2, R9, c[0x0][0x168], 0x1 ;  /* 0x00005a00090a8a11 */ /* 0x000fe400078408ff */
[-C--:B------:R-:W-:Y:S01]  /*1b40*/  ISETP.GE.AND P4, PT, R13, R2.reuse, PT ;  /* 0x000000020d00720c */ /* 0x080fe20003f86270 */
[----:B------:R2:W-:Y:S01]  /*1b50*/  @!P3 LDGSTS.E.BYPASS.LTC128B.128 [R195+0x2800], [R20.64+0x80] ;  /* 0x0280008014c3bfae */ /* 0x0005e2000b901d4c */
[-C--:B------:R-:W-:Y:S01]  /*1b60*/  ISETP.GE.AND P3, PT, R11, R2.reuse, PT ;  /* 0x000000020b00720c */ /* 0x080fe20003f66270 */
[----:B------:R-:W-:Y:S01]  /*1b70*/  IMAD.WIDE.U32 R12, R7, c[0x0][0x1b8], R16 ;  /* 0x00006e00070c7a25 */ /* 0x000fe200078e0010 */
[----:B------:R-:W-:Y:S01]  /*1b80*/  @!P0 LEA.HI.X R11, R9, c[0x0][0x16c], R8, 0x1, P2 ;  /* 0x00005b00090b8a11 */ /* 0x000fe200010f0c08 */
[----:B------:R2:W-:Y:S01]  /*1b90*/  @!P5 LDGSTS.E.BYPASS.LTC128B.128 [R195+0x3000], [R22.64] ;  /* 0x0300000016c3dfae */ /* 0x0005e2000b901d4c */
[----:B------:R-:W-:Y:S01]  /*1ba0*/  ISETP.GE.AND P2, PT, R15, R2, PT ;  /* 0x000000020f00720c */ /* 0x000fe20003f46270 */
[----:B------:R-:W-:Y:S01]  /*1bb0*/  IMAD.IADD R13, R13, 0x1, R6 ;  /* 0x000000010d0d7824 */ /* 0x000fe200078e0206 */
[C---:B------:R-:W-:Y:S01]  /*1bc0*/  LOP3.LUT R9, R4.reuse, 0xfffffff8, RZ, 0xc0, !PT ;  /* 0xfffffff804097812 */ /* 0x040fe200078ec0ff */
[----:B------:R2:W-:Y:S01]  /*1bd0*/  @!P5 LDGSTS.E.BYPASS.LTC128B.128 [R195+0x5000], [R22.64+0x40] ;  /* 0x0500004016c3dfae */ /* 0x0005e2000b901d4c */
[----:B------:R-:W-:Y:S01]  /*1be0*/  LEA.HI R4, R4, R187, RZ, 0x1 ;  /* 0x000000bb04047211 */ /* 0x000fe200078f08ff */
[----:B------:R-:W-:-:S02]  /*1bf0*/  IMAD.WIDE.U32 R118, R118, c[0x0][0x1a0], R12 ;  /* 0x0000680076767a25 */ /* 0x000fc400078e000c */
[----:B------:R2:W-:Y:S01]  /*1c00*/  @!P5 LDGSTS.E.BYPASS.LTC128B.128 [R195+0x7000], [R22.64+0x80] ;  /* 0x0700008016c3dfae */ /* 0x0005e2000b901d4c */
[-C--:B------:R-:W-:Y:S01]  /*1c10*/  ISETP.GE.AND P5, PT, R14, R2.reuse, PT ;  /* 0x000000020e00720c */ /* 0x080fe20003fa6270 */
[----:B------:R-:W-:Y:S01]  /*1c20*/  IMAD.IADD R9, R122, 0x1, -R9 ;  /* 0x000000017a097824 */ /* 0x000fe200078e0a09 */
[----:B------:R-:W-:Y:S01]  /*1c30*/  SHF.R.S32.HI R14, RZ, 0x1f, R123 ;  /* 0x0000001fff0e7819 */ /* 0x000fe2000001147b */
[----:B------:R3:W-:Y:S01]  /*1c40*/  @!P1 LDGSTS.E.BYPASS.LTC128B.128 [R195+0x3800], [R18.64] ;  /* 0x0380000012c39fae */ /* 0x0007e2000b901d4c */
[----:B------:R-:W-:Y:S01]  /*1c50*/  LOP3.LUT R4, R4, 0xfffffffe, RZ, 0xc0, !PT ;  /* 0xfffffffe04047812 */ /* 0x000fe200078ec0ff */
[----:B------:R-:W-:Y:S01]  /*1c60*/  IMAD.IADD R116, R119, 0x1, R3 ;  /* 0x0000000177747824 */ /* 0x000fe200078e0203 */
[----:B------:R-:W-:Y:S01]  /*1c70*/  LEA.HI R196, R9, R9, RZ, 0x1 ;  /* 0x0000000909c47211 */ /* 0x000fe200078f08ff */
[----:B------:R3:W-:Y:S01]  /*1c80*/  @!P1 LDGSTS.E.BYPASS.LTC128B.128 [R195+0x5800], [R18.64+0x40] ;  /* 0x0580004012c39fae */ /* 0x0007e2000b901d4c */
[----:B------:R-:W-:Y:S02]  /*1c90*/  IMAD.MOV.U32 R12, RZ, RZ, 0x40 ;  /* 0x00000040ff0c7424 */ /* 0x000fe400078e00ff */
[----:B------:R-:W-:Y:S01]  /*1ca0*/  LOP3.LUT R192, R196, 0xfffffffe, RZ, 0xc0, !PT ;  /* 0xfffffffec4c07812 */ /* 0x000fe200078ec0ff */
[----:B------:R3:W-:Y:S01]  /*1cb0*/  @!P1 LDGSTS.E.BYPASS.LTC128B.128 [R195+0x7800], [R18.64+0x80] ;  /* 0x0780008012c39fae */ /* 0x0007e2000b901d4c */
[----:B------:R-:W-:Y:S01]  /*1cc0*/  ISETP.GE.AND P1, PT, R15, R2, PT ;  /* 0x000000020f00720c */ /* 0x000fe20003f26270 */
[----:B------:R-:W-:Y:S01]  /*1cd0*/  IMAD.IADD R194, R187, 0x1, -R4 ;  /* 0x00000001bbc27824 */ /* 0x000fe200078e0a04 */
[----:B------:R-:W-:Y:S01]  /*1ce0*/  SHF.R.S32.HI R2, RZ, 0x4, R5 ;  /* 0x00000004ff027819 */ /* 0x000fe20000011405 */
[----:B------:R-:W-:Y:S01]  /*1cf0*/  IMAD.IADD R192, R9, 0x1, -R192 ;  /* 0x0000000109c07824 */ /* 0x000fe200078e0ac0 */
[----:B------:R-:W-:Y:S01]  /*1d00*/  SHF.R.S32.HI R196, RZ, 0x1, R196 ;  /* 0x00000001ffc47819 */ /* 0x000fe200000114c4 */
[----:B------:R4:W-:Y:S01]  /*1d10*/  @!P0 LDGSTS.E.BYPASS.LTC128B.128 [R195+0x4000], [R10.64] ;  /* 0x040000000ac38fae */ /* 0x0009e2000b901d4c */
[----:B------:R-:W-:Y:S01]  /*1d20*/  LEA.HI R5, R2, R2, RZ, 0x1 ;  /* 0x0000000202057211 */ /* 0x000fe200078f08ff */
[----:B------:R-:W-:-:S02]  /*1d30*/  IMAD.SHL.U32 R6, R194, 0x8, RZ ;  /* 0x00000008c2067824 */ /* 0x000fc400078e00ff */
[----:B------:R4:W-:Y:S01]  /*1d40*/  @!P0 LDGSTS.E.BYPASS.LTC128B.128 [R195+0x6000], [R10.64+0x40] ;  /* 0x060000400ac38fae */ /* 0x0009e2000b901d4c */
[----:B------:R-:W-:Y:S02]  /*1d50*/  LOP3.LUT R7, R5, 0xfffffffe, RZ, 0xc0, !PT ;  /* 0xfffffffe05077812 */ /* 0x000fe400078ec0ff */
[-C--:B------:R-:W-:Y:S01]  /*1d60*/  LEA.HI R5, R123, R123.reuse, RZ, 0x1 ;  /* 0x0000007b7b057211 */ /* 0x080fe200078f08ff */
[----:B------:R-:W-:Y:S01]  /*1d70*/  @!P1 IMAD R13, R0, 0x60, RZ ;  /* 0x00000060000d9824 */ /* 0x000fe200078e02ff */
[----:B------:R4:W-:Y:S01]  /*1d80*/  @!P0 LDGSTS.E.BYPASS.LTC128B.128 [R195+0x8000], [R10.64+0x80] ;  /* 0x080000800ac38fae */ /* 0x0009e2000b901d4c */
[----:B------:R-:W-:Y:S01]  /*1d90*/  IMAD.IADD R7, R2, 0x1, -R7 ;  /* 0x0000000102077824 */ /* 0x000fe200078e0a07 */
[----:B------:R-:W-:Y:S02]  /*1da0*/  LOP3.LUT R8, R5, 0x7fffffe, RZ, 0xc0, !PT ;  /* 0x07fffffe05087812 */ /* 0x000fe400078ec0ff */
[----:B------:R-:W-:Y:S01]  /*1db0*/  LEA.HI R2, R14, R123, RZ, 0x3 ;  /* 0x0000007b0e027211 */ /* 0x000fe200078f18ff */
[----:B------:R-:W-:Y:S01]  /*1dc0*/  IMAD R184, R7, 0x8, R192 ;  /* 0x0000000807b87824 */ /* 0x000fe200078e02c0 */
[--C-:B------:R-:W-:Y:S01]  /*1dd0*/  SHF.R.S32.HI R4, RZ, 0x1, R5.reuse ;  /* 0x00000001ff047819 */ /* 0x100fe20000011405 */
[----:B------:R-:W-:Y:S01]  /*1de0*/  IMAD.IADD R123, R123, 0x1, -R8 ;  /* 0x000000017b7b7824 */ /* 0x000fe200078e0a08 */
[----:B------:R-:W-:Y:S01]  /*1df0*/  SHF.R.S32.HI R9, RZ, 0x1f, R5 ;  /* 0x0000001fff097819 */ /* 0x000fe20000011405 */
[----:B------:R-:W-:Y:S01]  /*1e00*/  IMAD.SHL.U32 R8, R196, 0x40, RZ ;  /* 0x00000040c4087824 */ /* 0x000fe200078e00ff */
[----:B------:R-:W-:Y:S01]  /*1e10*/  LEA R190, P0, R118, c[0x0][0x170], 0x1 ;  /* 0x00005c0076be7a11 */ /* 0x000fe200078008ff */
[----:B------:R-:W-:Y:S01]  /*1e20*/  IMAD.SHL.U32 R7, R7, 0x8, RZ ;  /* 0x0000000807077824 */ /* 0x000fe200078e00ff */
[----:B------:R-:W-:Y:S01]  /*1e30*/  LEA.HI R0, R9, R4, RZ, 0x2 ;  /* 0x0000000409007211 */ /* 0x000fe200078f10ff */
[----:B------:R-:W-:Y:S01]  /*1e40*/  IMAD.SHL.U32 R2, R2, 0x20, RZ ;  /* 0x0000002002027824 */ /* 0x000fe200078e00ff */
[----:B------:R-:W-:Y:S01]  /*1e50*/  LOP3.LUT R5, R8, 0xc0, RZ, 0xc0, !PT ;  /* 0x000000c008057812 */ /* 0x000fe200078ec0ff */
[----:B------:R-:W-:Y:S01]  /*1e60*/  @!P1 IMAD.WIDE.U32 R8, R160, 0x60, R162 ;  /* 0x00000060a0089825 */ /* 0x000fe200078e00a2 */
[----:B------:R-:W-:-:S02]  /*1e70*/  LOP3.LUT R3, R0, 0xfffffffc, RZ, 0xc0, !PT ;  /* 0xfffffffc00037812 */ /* 0x000fc400078ec0ff */
[----:B------:R-:W-:Y:S01]  /*1e80*/  LEA.HI.X R189, R118, c[0x0][0x174], R116, 0x1, P0 ;  /* 0x00005d0076bd7a11 */ /* 0x000fe200000f0c74 */
[----:B------:R-:W-:Y:S01]  /*1e90*/  @!P1 IMAD.IADD R0, R9, 0x1, R13 ;  /* 0x0000000109009824 */ /* 0x000fe200078e020d */
[----:B------:R-:W-:Y:S01]  /*1ea0*/  @!P1 LEA R14, P0, R8, c[0x0][0x168], 0x1 ;  /* 0x00005a00080e9a11 */ /* 0x000fe200078008ff */
[----:B------:R-:W-:Y:S01]  /*1eb0*/  IMAD.IADD R3, R4, 0x1, -R3 ;  /* 0x0000000104037824 */ /* 0x000fe200078e0a03 */
[----:B------:R-:W-:Y:S01]  /*1ec0*/  LOP3.LUT R6, R5, 0x8, R6, 0xf8, !PT ;  /* 0x0000000805067812 */ /* 0x000fe200078ef806 */
[----:B------:R-:W-:Y:S01]  /*1ed0*/  @!P2 IMAD.MOV.U32 R4, RZ, RZ, R190 ;  /* 0x000000ffff04a224 */ /* 0x000fe200078e00be */
[----:B------:R-:W-:Y:S01]  /*1ee0*/  @!P1 LEA.HI.X R15, R8, c[0x0][0x16c], R0, 0x1, P0 ;  /* 0x00005b00080f9a11 */ /* 0x000fe200000f0c00 */
[----:B------:R-:W-:Y:S01]  /*1ef0*/  IMAD.SHL.U32 R8, R3, 0x40, RZ ;  /* 0x0000004003087824 */ /* 0x000fe200078e00ff */
[----:B------:R-:W-:Y:S01]  /*1f00*/  SHF.R.U32.HI R5, RZ, 0x3, R5 ;  /* 0x00000003ff057819 */ /* 0x000fe20000011605 */
[----:B----4-:R-:W-:Y:S01]  /*1f10*/  @!P2 IMAD.MOV.U32 R10, RZ, RZ, c[0x0][0x1a0] ;  /* 0x00006800ff0aa624 */ /* 0x010fe200078e00ff */
[----:B------:R-:W-:Y:S01]  /*1f20*/  LOP3.LUT R2, R2, 0xffffff00, RZ, 0xc0, !PT ;  /* 0xffffff0002027812 */ /* 0x000fe200078ec0ff */
[----:B------:R4:W-:Y:S01]  /*1f30*/  @!P1 LDGSTS.E.BYPASS.LTC128B.128 [R195+0x4800], [R14.64] ;  /* 0x048000000ec39fae */ /* 0x0009e2000b901d4c */
[----:B------:R-:W-:Y:S01]  /*1f40*/  LOP3.LUT R5, R6, R5, RZ, 0x3c, !PT ;  /* 0x0000000506057212 */ /* 0x000fe200078e3cff */
[----:B------:R-:W-:Y:S01]  /*1f50*/  IMAD R6, R12, c[0x0][0x1a4], RZ ;  /* 0x000069000c067a24 */ /* 0x000fe200078e02ff */
[----:B------:R-:W-:Y:S01]  /*1f60*/  LOP3.LUT R8, R8, 0xc0, RZ, 0xc0, !PT ;  /* 0x000000c008087812 */ /* 0x000fe200078ec0ff */
[----:B------:R4:W-:Y:S01]  /*1f70*/  @!P1 LDGSTS.E.BYPASS.LTC128B.128 [R195+0x6800], [R14.64+0x40] ;  /* 0x068000400ec39fae */ /* 0x0009e2000b901d4c */
[----:B------:R-:W-:-:S02]  /*1f80*/  IMAD.WIDE.U32 R12, R12, c[0x0][0x1a0], RZ ;  /* 0x000068000c0c7a25 */ /* 0x000fc400078e00ff */
[----:B------:R-:W-:Y:S01]  /*1f90*/  LOP3.LUT R7, R8, 0x8, R7, 0xf8, !PT ;  /* 0x0000000808077812 */ /* 0x000fe200078ef807 */
[----:B------:R4:W-:Y:S01]  /*1fa0*/  @!P1 LDGSTS.E.BYPASS.LTC128B.128 [R195+0x8800], [R14.64+0x80] ;  /* 0x088000800ec39fae */ /* 0x0009e2000b901d4c */
[----:B------:R-:W-:Y:S01]  /*1fb0*/  IMAD.U32 R184, R184, 0x20, R5 ;  /* 0x00000020b8b87824 */ /* 0x000fe200078e0005 */
[----:B------:R-:W-:Y:S01]  /*1fc0*/  SHF.R.U32.HI R8, RZ, 0x3, R8 ;  /* 0x00000003ff087819 */ /* 0x000fe20000011608 */
[----:B------:R-:W-:Y:S01]  /*1fd0*/  @!P2 IMAD.MOV.U32 R5, RZ, RZ, R189 ;  /* 0x000000ffff05a224 */ /* 0x000fe200078e00bd */
[----:B------:R-:W0:Y:S01]  /*1fe0*/  LDGDEPBAR ;  /* 0x00000000000079af */ /* 0x000e220000000000 */
[----:B------:R-:W-:Y:S01]  /*1ff0*/  @!P2 IMAD.MOV.U32 R0, RZ, RZ, c[0x0][0x1a4] ;  /* 0x00006900ff00a624 */ /* 0x000fe200078e00ff */
[----:B------:R-:W-:Y:S01]  /*2000*/  @!P4 IADD3 R16, P1, R190, R12, RZ ;  /* 0x0000000cbe10c210 */ /* 0x000fe20007f3e0ff */
[----:B------:R-:W-:-:S03]  /*2010*/  @!P2 IMAD.WIDE.U32 R10, R10, 0xc0, R4 ;  /* 0x000000c00a0aa825 */ /* 0x000fc600078e0004 */
[----:B------:R-:W-:Y:S01]  /*2020*/  @!P4 IADD3.X R17, R189, R13, R6, P1, !PT ;  /* 0x0000000dbd11c210 */ /* 0x000fe20000ffe406 */
[----:B------:R-:W-:Y:S01]  /*2030*/  @!P3 IMAD.MOV.U32 R5, RZ, RZ, c[0x0][0x1a0] ;  /* 0x00006800ff05b624 */ /* 0x000fe200078e00ff */
[----:B------:R-:W-:Y:S01]  /*2040*/  LOP3.LUT P1, RZ, R3, 0x2, RZ, 0xc0, !PT ;  /* 0x0000000203ff7812 */ /* 0x000fe2000782c0ff */
[----:B------:R-:W-:Y:S02]  /*2050*/  @!P2 IMAD R0, R0, 0xc0, RZ ;  /* 0x000000c00000a824 */ /* 0x000fe400078e02ff */
[----:B------:R-:W-:Y:S01]  /*2060*/  @!P3 IMAD.MOV.U32 R4, RZ, RZ, c[0x0][0x1a4] ;  /* 0x00006900ff04b624 */ /* 0x000fe200078e00ff */
[C---:B------:R-:W-:Y:S01]  /*2070*/  @!P3 LEA R12, P0, R5.reuse, R190, 0x7 ;  /* 0x000000be050cb211 */ /* 0x040fe200078038ff */
[----:B------:R-:W-:Y:S02]  /*2080*/  @!P5 IMAD.MOV.U32 R6, RZ, RZ, R190 ;  /* 0x000000ffff06d224 */ /* 0x000fe400078e00be */
[----:B------:R-:W-:Y:S01]  /*2090*/  IMAD.SHL.U32 R184, R184, 0x2, RZ ;  /* 0x00000002b8b87824 */ /* 0x000fe200078e00ff */
[----:B------:R-:W-:Y:S01]  /*20a0*/  @!P3 LEA.HI.X R13, R5, R189, R4, 0x7, P0 ;  /* 0x000000bd050db211 */ /* 0x000fe200000f3c04 */
[----:B------:R-:W-:Y:S01]  /*20b0*/  IMAD R4, R125, 0x200, R2 ;  /* 0x000002007d047824 */ /* 0x000fe200078e0202 */
[----:B------:R-:W-:Y:S01]  /*20c0*/  LOP3.LUT P0, RZ, R196, 0x2, RZ, 0xc0, !PT ;  /* 0x00000002c4ff7812 */ /* 0x000fe2000780c0ff */
[----:B------:R-:W-:-:S02]  /*20d0*/  IMAD.MOV.U32 R3, RZ, RZ, 0x10 ;  /* 0x00000010ff037424 */ /* 0x000fc400078e00ff */
[----:B------:R-:W-:Y:S02]  /*20e0*/  IMAD R185, R123, 0x20, R4 ;  /* 0x000000207bb97824 */ /* 0x000fe400078e0204 */
[----:B----4-:R-:W-:Y:S01]  /*20f0*/  @!P2 IMAD.IADD R15, R11, 0x1, R0 ;  /* 0x000000010b0fa824 */ /* 0x010fe200078e0200 */
[----:B------:R-:W-:-:S04]  /*2100*/  DEPBAR.LE SB0, 0x0 ;  /* 0x000080000000791a */ /* 0x000fc80000000000 */
[----:B------:R-:W-:Y:S01]  /*2110*/  BAR.SYNC.DEFER_BLOCKING 0x0 ;  /* 0x0000000000007b1d */ /* 0x000fe20000010000 */
[----:B------:R-:W-:Y:S01]  /*2120*/  LOP3.LUT R0, R7, R8, RZ, 0x3c, !PT ;  /* 0x0000000807007212 */ /* 0x000fe200078e3cff */
[----:B------:R-:W-:Y:S01]  /*2130*/  @!P5 IMAD.MOV.U32 R7, RZ, RZ, R189 ;  /* 0x000000ffff07d224 */ /* 0x000fe200078e00bd */
[----:B------:R-:W-:Y:S01]  /*2140*/  SEL R3, R3, 0xfffffff0, !P1 ;  /* 0xfffffff003037807 */ /* 0x000fe20004800000 */
[----:B------:R-:W-:Y:S02]  /*2150*/  @!P2 IMAD.MOV.U32 R14, RZ, RZ, R10 ;  /* 0x000000ffff0ea224 */ /* 0x000fe400078e000a */
[----:B------:R-:W-:Y:S02]  /*2160*/  IMAD.IADD R185, R0, 0x1, R185 ;  /* 0x0000000100b97824 */ /* 0x000fe400078e02b9 */
[----:B------:R-:W-:Y:S02]  /*2170*/  IMAD.MOV.U32 R5, RZ, RZ, 0x20 ;  /* 0x00000020ff057424 */ /* 0x000fe400078e00ff */
[----:B------:R-:W-:-:S03]  /*2180*/  IMAD.SHL.U32 R185, R185, 0x2, RZ ;  /* 0x00000002b9b97824 */ /* 0x000fc600078e00ff */
[----:B------:R-:W-:Y:S01]  /*2190*/  SEL R5, R5, 0xffffffe0, !P0 ;  /* 0xffffffe005057807 */ /* 0x000fe20004000000 */
        /* <DEDUP_REMOVED lines=42> */
[----:B------:R-:W2:Y:S04]  /*2440*/  LDSM.16.M88.4 R84, [R184+0x4800] ;  /* 0x00480000b854783b */ /* 0x000ea80000000200 */
[----:B------:R-:W2:Y:S04]  /*2450*/  LDSM.16.M88.4 R40, [R184+0x3000] ;  /* 0x00300000b828783b */ /* 0x000ea80000000200 */
[----:B-1----:R-:W1:Y:S04]  /*2460*/  LDSM.16.M88.4 R24, [R184+0x3800] ;  /* 0x00380000b818783b */ /* 0x002e680000000200 */
[----:B---3--:R-:W3:Y:S04]  /*2470*/  LDSM.16.M88.4 R16, [R184+0x3c00] ;  /* 0x003c0000b810783b */ /* 0x008ee80000000200 */
[----:B------:R-:W1:Y:S04]  /*2480*/  LDSM.16.M88.4 R8, [R184+0x4000] ;  /* 0x00400000b808783b */ /* 0x000e680000000200 */
[----:B------:R-:W1:Y:S04]  /*2490*/  LDSM.16.M88.4 R92, [R184+0x4400] ;  /* 0x00440000b85c783b */ /* 0x000e680000000200 */
[----:B------:R-:W-:Y:S04]  /*24a0*/  LDSM.16.M88.4 R60, [R183] ;  /* 0x00000000b73c783b */ /* 0x000fe80000000200 */
[----:B----4-:R-:W4:Y:S04]  /*24b0*/  LDSM.16.M88.4 R4, [R181+0x3400] ;  /* 0x00340000b504783b */ /* 0x010f280000000200 */
[----:B------:R-:W1:Y:S04]  /*24c0*/  LDSM.16.M88.4 R48, [R181+0x4800] ;  /* 0x00480000b530783b */ /* 0x000e680000000200 */
[----:B------:R-:W1:Y:S01]  /*24d0*/  LDSM.16.M88.4 R52, [R181+0x3000] ;  /* 0x00300000b534783b */ /* 0x000e620000000200 */
[C---:B--2---:R-:W-:Y:S03]  /*24e0*/  HMMA.16816.F32.BF16 R36, R76.reuse, R32, RZ ;  /* 0x000000204c24723c */ /* 0x044fe600000418ff */
[----:B------:R-:W2:Y:S04]  /*24f0*/  LDSM.16.M88.4 R56, [R184+0x4c00] ;  /* 0x004c0000b838783b */ /* 0x000ea80000000200 */
[----:B------:R-:W1:Y:S01]  /*2500*/  LDSM.16.M88.4 R104, [R181+0x3800] ;  /* 0x00380000b568783b */ /* 0x000e620000000200 */
[C---:B------:R-:W-:Y:S03]  /*2510*/  HMMA.16816.F32.BF16 R88, R76.reuse, R84, RZ ;  /* 0x000000544c58723c */ /* 0x040fe600000418ff */
[----:B------:R-:W2:Y:S04]  /*2520*/  LDSM.16.M88.4 R100, [R181+0x3c00] ;  /* 0x003c0000b564783b */ /* 0x000ea80000000200 */
[----:B------:R-:W2:Y:S01]  /*2530*/  LDSM.16.M88.4 R72, [R181+0x4000] ;  /* 0x00400000b548783b */ /* 0x000ea20000000200 */
[C---:B------:R-:W-:Y:S03]  /*2540*/  HMMA.16816.F32.BF16 R44, R76.reuse, R40, RZ ;  /* 0x000000284c2c723c */ /* 0x040fe600000418ff */
[----:B------:R-:W2:Y:S04]  /*2550*/  LDSM.16.M88.4 R68, [R181+0x4400] ;  /* 0x00440000b544783b */ /* 0x000ea80000000200 */
[----:B------:R-:W2:Y:S01]  /*2560*/  LDSM.16.M88.4 R64, [R181+0x4c00] ;  /* 0x004c0000b540783b */ /* 0x000ea20000000200 */
[C---:B------:R-:W-:Y:S03]  /*2570*/  HMMA.16816.F32.BF16 R32, R76.reuse, R34, RZ ;  /* 0x000000224c20723c */ /* 0x040fe600000418ff */
[----:B------:R-:W-:Y:S04]  /*2580*/  LDSM.16.M88.4 R108, [R184+0x5c00] ;  /* 0x005c0000b86c783b */ /* 0x000fe80000000200 */
[----:B------:R-:W-:Y:S01]  /*2590*/  LDSM.16.M88.4 R112, [R183+0x1000] ;  /* 0x00100000b770783b */ /* 0x000fe20000000200 */
[C---:B------:R-:W-:Y:S03]  /*25a0*/  HMMA.16816.F32.BF16 R84, R76.reuse, R86, RZ ;  /* 0x000000564c54723c */ /* 0x040fe600000418ff */
[----:B------:R-:W0:Y:S05]  /*25b0*/  LDGDEPBAR ;  /* 0x00000000000079af */ /* 0x000e2a0000000000 */
[C---:B------:R-:W-:Y:S08]  /*25c0*/  HMMA.16816.F32.BF16 R40, R76.reuse, R42, RZ ;  /* 0x0000002a4c28723c */ /* 0x040ff000000418ff */
[C---:B-1----:R-:W-:Y:S08]  /*25d0*/  HMMA.16816.F32.BF16 R28, R76.reuse, R24, RZ ;  /* 0x000000184c1c723c */ /* 0x042ff000000418ff */
[C---:B---3--:R-:W-:Y:S08]  /*25e0*/  HMMA.16816.F32.BF16 R20, R76.reuse, R16, RZ ;  /* 0x000000104c14723c */ /* 0x048ff000000418ff */
[C---:B------:R-:W-:Y:S08]  /*25f0*/  HMMA.16816.F32.BF16 R12, R76.reuse, R8, RZ ;  /* 0x000000084c0c723c */ /* 0x040ff000000418ff */
[C---:B------:R-:W-:Y:S08]  /*2600*/  HMMA.16816.F32.BF16 R96, R76.reuse, R92, RZ ;  /* 0x0000005c4c60723c */ /* 0x040ff000000418ff */
[C---:B------:R-:W-:Y:S08]  /*2610*/  HMMA.16816.F32.BF16 R24, R76.reuse, R26, RZ ;  /* 0x0000001a4c18723c */ /* 0x040ff000000418ff */
[C---:B------:R-:W-:Y:S08]  /*2620*/  HMMA.16816.F32.BF16 R16, R76.reuse, R18, RZ ;  /* 0x000000124c10723c */ /* 0x040ff000000418ff */
[C---:B------:R-:W-:Y:S08]  /*2630*/  HMMA.16816.F32.BF16 R8, R76.reuse, R10, RZ ;  /* 0x0000000a4c08723c */ /* 0x040ff000000418ff */
[----:B------:R-:W-:Y:S08]  /*2640*/  HMMA.16816.F32.BF16 R92, R76, R94, RZ ;  /* 0x0000005e4c5c723c */ /* 0x000ff000000418ff */
[C---:B----4-:R-:W-:Y:S08]  /*2650*/  HMMA.16816.F32.BF16 R36, R60.reuse, R4, R36 ;  /* 0x000000043c24723c */ /* 0x050ff00000041824 */
[C---:B------:R-:W-:Y:S01]  /*2660*/  HMMA.16816.F32.BF16 R32, R60.reuse, R6, R32 ;  /* 0x000000063c20723c */ /* 0x040fe20000041820 */
[----:B------:R-:W-:Y:S07]  /*2670*/  LDSM.16.M88.4 R4, [R185+0x1000] ;  /* 0x00100000b904783b */ /* 0x000fee0000000200 */
[C---:B------:R-:W-:Y:S08]  /*2680*/  HMMA.16816.F32.BF16 R88, R60.reuse, R48, R88 ;  /* 0x000000303c58723c */ /* 0x040ff00000041858 */
[C---:B------:R-:W-:Y:S01]  /*2690*/  HMMA.16816.F32.BF16 R84, R60.reuse, R50, R84 ;  /* 0x000000323c54723c */ /* 0x040fe20000041854 */
[----:B------:R-:W1:Y:S07]  /*26a0*/  LDSM.16.M88.4 R48, [R184+0x5800] ;  /* 0x00580000b830783b */ /* 0x000e6e0000000200 */
[C---:B------:R-:W-:Y:S08]  /*26b0*/  HMMA.16816.F32.BF16 R44, R60.reuse, R52, R44 ;  /* 0x000000343c2c723c */ /* 0x040ff0000004182c */
[----:B------:R-:W-:Y:S01]  /*26c0*/  HMMA.16816.F32.BF16 R40, R60, R54, R40 ;  /* 0x000000363c28723c */ /* 0x000fe20000041828 */
[----:B------:R-:W3:Y:S07]  /*26d0*/  LDSM.16.M88.4 R52, [R184+0x5400] ;  /* 0x00540000b834783b */ /* 0x000eee0000000200 */
[C---:B--2---:R-:W-:Y:S08]  /*26e0*/  HMMA.16816.F32.BF16 R80, R76.reuse, R56, RZ ;  /* 0x000000384c50723c */ /* 0x044ff000000418ff */
[----:B------:R-:W-:Y:S01]  /*26f0*/  HMMA.16816.F32.BF16 R76, R76, R58, RZ ;  /* 0x0000003a4c4c723c */ /* 0x000fe200000418ff */
[----:B------:R-:W2:Y:S07]  /*2700*/  LDSM.16.M88.4 R56, [R184+0x5000] ;  /* 0x00500000b838783b */ /* 0x000eae0000000200 */
[C---:B------:R-:W-:Y:S08]  /*2710*/  HMMA.16816.F32.BF16 R28, R60.reuse, R104, R28 ;  /* 0x000000683c1c723c */ /* 0x040ff0000004181c */
[C---:B------:R-:W-:Y:S01]  /*2720*/  HMMA.16816.F32.BF16 R24, R60.reuse, R106, R24 ;  /* 0x0000006a3c18723c */ /* 0x040fe20000041818 */
[----:B------:R-:W4:Y:S07]  /*2730*/  LDSM.16.M88.4 R104, [R184+0x6000] ;  /* 0x00600000b868783b */ /* 0x000f2e0000000200 */
[C---:B------:R-:W-:Y:S08]  /*2740*/  HMMA.16816.F32.BF16 R20, R60.reuse, R100, R20 ;  /* 0x000000643c14723c */ /* 0x040ff00000041814 */
[C---:B------:R-:W-:Y:S01]  /*2750*/  HMMA.16816.F32.BF16 R16, R60.reuse, R102, R16 ;  /* 0x000000663c10723c */ /* 0x040fe20000041810 */
[----:B------:R-:W1:Y:S07]  /*2760*/  LDSM.16.M88.4 R100, [R184+0x6400] ;  /* 0x00640000b864783b */ /* 0x000e6e0000000200 */
[C---:B------:R-:W-:Y:S08]  /*2770*/  HMMA.16816.F32.BF16 R12, R60.reuse, R72, R12 ;  /* 0x000000483c0c723c */ /* 0x040ff0000004180c */
[C---:B------:R-:W-:Y:S01]  /*2780*/  HMMA.16816.F32.BF16 R8, R60.reuse, R74, R8 ;  /* 0x0000004a3c08723c */ /* 0x040fe20000041808 */
[----:B------:R-:W2:Y:S07]  /*2790*/  LDSM.16.M88.4 R72, [R184+0x6800] ;  /* 0x00680000b848783b */ /* 0x000eae0000000200 */
[C---:B------:R-:W-:Y:S08]  /*27a0*/  HMMA.16816.F32.BF16 R96, R60.reuse, R68, R96 ;  /* 0x000000443c60723c */ /* 0x040ff00000041860 */
[C---:B------:R-:W-:Y:S01]  /*27b0*/  HMMA.16816.F32.BF16 R92, R60.reuse, R70, R92 ;  /* 0x000000463c5c723c */ /* 0x040fe2000004185c */
[----:B------:R-:W2:Y:S07]  /*27c0*/  LDSM.16.M88.4 R68, [R184+0x6c00] ;  /* 0x006c0000b844783b */ /* 0x000eae0000000200 */
[C---:B------:R-:W-:Y:S08]  /*27d0*/  HMMA.16816.F32.BF16 R80, R60.reuse, R64, R80 ;  /* 0x000000403c50723c */ /* 0x040ff00000041850 */
[----:B------:R-:W-:Y:S01]  /*27e0*/  HMMA.16816.F32.BF16 R76, R60, R66, R76 ;  /* 0x000000423c4c723c */ /* 0x000fe2000004184c */
[----:B------:R-:W4:Y:S04]  /*27f0*/  LDSM.16.M88.4 R64, [R181+0x5000] ;  /* 0x00500000b540783b */ /* 0x000f280000000200 */
[----:B------:R-:W4:Y:S03]  /*2800*/  LDSM.16.M88.4 R60, [R181+0x5400] ;  /* 0x00540000b53c783b */ /* 0x000f260000000200 */
        /* <DEDUP_REMOVED lines=24> */
[----:B------:R-:W4:Y:S03]  /*2990*/  LDSM.16.M88.4 R68, [R184+0x7400] ;  /* 0x00740000b844783b */ /* 0x000f260000000200 */
[C---:B------:R-:W-:Y:S08]  /*29a0*/  HMMA.16816.F32.BF16 R44, R112.reuse, R64, R44 ;  /* 0x00000040702c723c */ /* 0x040ff0000004182c */
[C---:B------:R-:W-:Y:S01]  /*29b0*/  HMMA.16816.F32.BF16 R40, R112.reuse, R66, R40 ;  /* 0x000000427028723c */ /* 0x040fe20000041828 */
[----:B------:R-:W-:Y:S07]  /*29c0*/  LDSM.16.M88.4 R64, [R184+0x7800] ;  /* 0x00780000b840783b */ /* 0x000fee0000000200 */
[C---:B------:R-:W-:Y:S08]  /*29d0*/  HMMA.16816.F32.BF16 R36, R112.reuse, R60, R36 ;  /* 0x0000003c7024723c */ /* 0x040ff00000041824 */
[C---:B-1----:R-:W-:Y:S08]  /*29e0*/  HMMA.16816.F32.BF16 R12, R112.reuse, R48, R12 ;  /* 0x00000030700c723c */ /* 0x042ff0000004180c */
[C---:B------:R-:W-:Y:S01]  /*29f0*/  HMMA.16816.F32.BF16 R8, R112.reuse, R50, R8 ;  /* 0x000000327008723c */ /* 0x040fe20000041808 */
[----:B------:R-:W1:Y:S07]  /*2a00*/  LDSM.16.M88.4 R48, [R184+0x8800] ;  /* 0x00880000b830783b */ /* 0x000e6e0000000200 */
[C---:B---3--:R-:W-:Y:S08]  /*2a10*/  HMMA.16816.F32.BF16 R20, R112.reuse, R52, R20 ;  /* 0x000000347014723c */ /* 0x048ff00000041814 */
[C---:B------:R-:W-:Y:S01]  /*2a20*/  HMMA.16816.F32.BF16 R16, R112.reuse, R54, R16 ;  /* 0x000000367010723c */ /* 0x040fe20000041810 */
[----:B------:R-:W3:Y:S07]  /*2a30*/  LDSM.16.M88.4 R52, [R184+0x8400] ;  /* 0x00840000b834783b */ /* 0x000eee0000000200 */
[----:B------:R-:W-:Y:S01]  /*2a40*/  HMMA.16816.F32.BF16 R32, R112, R62, R32 ;  /* 0x0000003e7020723c */ /* 0x000fe20000041820 */
[----:B------:R-:W-:Y:S07]  /*2a50*/  LDSM.16.M88.4 R60, [R184+0x7c00] ;  /* 0x007c0000b83c783b */ /* 0x000fee0000000200 */
[C---:B--2---:R-:W-:Y:S08]  /*2a60*/  HMMA.16816.F32.BF16 R44, R4.reuse, R72, R44 ;  /* 0x00000048042c723c */ /* 0x044ff0000004182c */
[----:B------:R-:W-:Y:S08]  /*2a70*/  HMMA.16816.F32.BF16 R40, R4, R74, R40 ;  /* 0x0000004a0428723c */ /* 0x000ff00000041828 */
[----:B------:R-:W-:Y:S08]  /*2a80*/  HMMA.16816.F32.BF16 R88, R112, R104, R88 ;  /* 0x000000687058723c */ /* 0x000ff00000041858 */
[----:B----4-:R-:W-:Y:S01]  /*2a90*/  HMMA.16816.F32.BF16 R72, R4, R68, R36 ;  /* 0x000000440448723c */ /* 0x010fe20000041824 */
[----:B------:R-:W2:Y:S07]  /*2aa0*/  LDSM.16.M88.4 R36, [R184+0x8c00] ;  /* 0x008c0000b824783b */ /* 0x000eae0000000200 */
[C---:B------:R-:W-:Y:S08]  /*2ab0*/  HMMA.16816.F32.BF16 R96, R112.reuse, R108, R96 ;  /* 0x0000006c7060723c */ /* 0x040ff00000041860 */
[C---:B------:R-:W-:Y:S08]  /*2ac0*/  HMMA.16816.F32.BF16 R92, R112.reuse, R110, R92 ;  /* 0x0000006e705c723c */ /* 0x040ff0000004185c */
[C---:B------:R-:W-:Y:S08]  /*2ad0*/  HMMA.16816.F32.BF16 R80, R112.reuse, R100, R80 ;  /* 0x000000647050723c */ /* 0x040ff00000041850 */
[----:B------:R-:W-:Y:S01]  /*2ae0*/  HMMA.16816.F32.BF16 R76, R112, R102, R76 ;  /* 0x00000066704c723c */ /* 0x000fe2000004184c */
[----:B------:R-:W-:Y:S07]  /*2af0*/  LDSM.16.M88.4 R100, [R181+0x7000] ;  /* 0x00700000b564783b */ /* 0x000fee0000000200 */
[----:B------:R-:W-:Y:S01]  /*2b00*/  HMMA.16816.F32.BF16 R32, R4, R70, R32 ;  /* 0x000000460420723c */ /* 0x000fe20000041820 */
[----:B------:R-:W4:Y:S07]  /*2b10*/  LDSM.16.M88.4 R68, [R183+0x2000] ;  /* 0x00200000b744783b */ /* 0x000f2e0000000200 */
[C---:B------:R-:W-:Y:S08]  /*2b20*/  HMMA.16816.F32.BF16 R28, R112.reuse, R56, R28 ;  /* 0x00000038701c723c */ /* 0x040ff0000004181c */
[C---:B------:R-:W-:Y:S01]  /*2b30*/  HMMA.16816.F32.BF16 R24, R112.reuse, R58, R24 ;  /* 0x0000003a7018723c */ /* 0x040fe20000041818 */
[----:B------:R-:W2:Y:S07]  /*2b40*/  LDSM.16.M88.4 R56, [R184+0x8000] ;  /* 0x00800000b838783b */ /* 0x000eae0000000200 */
[----:B------:R-:W-:Y:S08]  /*2b50*/  HMMA.16816.F32.BF16 R84, R112, R106, R84 ;  /* 0x0000006a7054723c */ /* 0x000ff00000041854 */
[C---:B-1----:R-:W-:Y:S07]  /*2b60*/  HMMA.16816.F32.BF16 R88, R4.reuse, R48, R88 ;  /* 0x000000300458723c */ /* 0x042fee0000041858 */
[----:B------:R-:W-:Y:S01]  /*2b70*/  LOP3.LUT R49, R124, 0xffffffe0, RZ, 0xc0, !PT ;  /* 0xffffffe07c317812 */ /* 0x000fe200078ec0ff */
[----:B---3--:R-:W-:Y:S04]  /*2b80*/  HMMA.16816.F32.BF16 R96, R4, R52, R96 ;  /* 0x000000340460723c */ /* 0x008fe80000041860 */
[----:B------:R-:W-:-:S04]  /*2b90*/  IMAD.IADD R48, R122, 0x1, -R49 ;  /* 0x000000017a307824 */ /* 0x000fc800078e0a31 */
[----:B------:R-:W-:Y:S01]  /*2ba0*/  HMMA.16816.F32.BF16 R92, R4, R54, R92 ;  /* 0x00000036045c723c */ /* 0x000fe2000004185c */
[----:B------:R-:W1:Y:S01]  /*2bb0*/  LDSM.16.M88.4 R52, [R181+0x7400] ;  /* 0x00740000b534783b */ /* 0x000e620000000200 */
[----:B------:R-:W-:-:S04]  /*2bc0*/  SHF.R.S32.HI R201, RZ, 0x1f, R48 ;  /* 0x0000001fffc97819 */ /* 0x000fc80000011430 */
[----:B------:R-:W-:Y:S02]  /*2bd0*/  LEA.HI R201, R201, R48, RZ, 0x2 ;  /* 0x00000030c9c97211 */ /* 0x000fe400078f10ff */
[----:B------:R-:W-:Y:S01]  /*2be0*/  HMMA.16816.F32.BF16 R84, R4, R50, R84 ;  /* 0x000000320454723c */ /* 0x000fe20000041854 */
[----:B------:R-:W3:Y:S01]  /*2bf0*/  LDSM.16.M88.4 R48, [R181+0x7800] ;  /* 0x00780000b530783b */ /* 0x000ee20000000200 */
[----:B------:R-:W-:-:S06]  /*2c00*/  SHF.R.S32.HI R201, RZ, 0x2, R201 ;  /* 0x00000002ffc97819 */ /* 0x000fcc00000114c9 */
[----:B--2---:R-:W-:Y:S07]  /*2c10*/  HMMA.16816.F32.BF16 R80, R4, R36, R80 ;  /* 0x000000240450723c */ /* 0x004fee0000041850 */
[----:B------:R-:W-:Y:S01]  /*2c20*/  IMAD R36, R125, 0x10, R126 ;  /* 0x000000107d247824 */ /* 0x000fe200078e027e */
[----:B----4-:R-:W-:Y:S04]  /*2c30*/  HMMA.16816.F32.BF16 R44, R68, R100, R44 ;  /* 0x00000064442c723c */ /* 0x010fe8000004182c */
[----:B------:R-:W-:-:S04]  /*2c40*/  IADD3 R36, R36, 0x1, R201 ;  /* 0x0000000124247810 */ /* 0x000fc80007ffe0c9 */
[----:B------:R-:W-:Y:S01]  /*2c50*/  IADD3 R165, R120, R36, -R127 ;  /* 0x0000002478a57210 */ /* 0x000fe20007ffe87f */
[----:B------:R-:W-:Y:S01]  /*2c60*/  HMMA.16816.F32.BF16 R40, R68, R102, R40 ;  /* 0x000000664428723c */ /* 0x000fe20000041828 */
[----:B------:R-:W-:Y:S02]  /*2c70*/  SHF.R.S32.HI R36, RZ, 0x1f, R125 ;  /* 0x0000001fff247819 */ /* 0x000fe4000001147d */
[----:B------:R-:W-:Y:S02]  /*2c80*/  IADD3 R165, R165, c[0x0][0x2e8], RZ ;  /* 0x0000ba00a5a57a10 */ /* 0x000fe40007ffe0ff */
[----:B------:R-:W-:Y:S02]  /*2c90*/  LEA.HI R36, R36, R125, RZ, 0x2 ;  /* 0x0000007d24247211 */ /* 0x000fe400078f10ff */
[----:B------:R-:W-:Y:S01]  /*2ca0*/  IADD3 R37, R165, 0x8, RZ ;  /* 0x00000008a5257810 */ /* 0x000fe20007ffe0ff */
[----:B------:R-:W-:Y:S01]  /*2cb0*/  HMMA.16816.F32.BF16 R28, R4, R64, R28 ;  /* 0x00000040041c723c */ /* 0x000fe2000004181c */
[----:B------:R-:W-:-:S02]  /*2cc0*/  LOP3.LUT R200, R36, 0xfffffffc, RZ, 0xc0, !PT ;  /* 0xfffffffc24c87812 */ /* 0x000fc400078ec0ff */
[-C--:B------:R-:W-:Y:S02]  /*2cd0*/  IMNMX R165, R165, R120.reuse, PT ;  /* 0x00000078a5a57217 */ /* 0x080fe40003800200 */
[----:B------:R-:W-:Y:S01]  /*2ce0*/  IMNMX R164, R37, R120, PT ;  /* 0x0000007825a47217 */ /* 0x000fe20003800200 */
[----:B------:R-:W-:Y:S02]  /*2cf0*/  IMAD.IADD R200, R125, 0x1, -R200 ;  /* 0x000000017dc87824 */ /* 0x000fe400078e0ac8 */
[C---:B------:R-:W-:Y:S08]  /*2d00*/  HMMA.16816.F32.BF16 R24, R4.reuse, R66, R24 ;  /* 0x000000420418723c */ /* 0x040ff00000041818 */
[C---:B------:R-:W-:Y:S08]  /*2d10*/  HMMA.16816.F32.BF16 R20, R4.reuse, R60, R20 ;  /* 0x0000003c0414723c */ /* 0x040ff00000041814 */
[C---:B------:R-:W-:Y:S08]  /*2d20*/  HMMA.16816.F32.BF16 R16, R4.reuse, R62, R16 ;  /* 0x0000003e0410723c */ /* 0x040ff00000041810 */
[C---:B------:R-:W-:Y:S07]  /*2d30*/  HMMA.16816.F32.BF16 R12, R4.reuse, R56, R12 ;  /* 0x00000038040c723c */ /* 0x040fee000004180c */
[----:B------:R-:W-:Y:S01]  /*2d40*/  IMAD.IADD R57, R121, 0x1, R166 ;  /* 0x0000000179397824 */ /* 0x000fe200078e02a6 */
[----:B------:R-:W-:Y:S04]  /*2d50*/  HMMA.16816.F32.BF16 R8, R4, R58, R8 ;  /* 0x0000003a0408723c */ /* 0x000fe80000041808 */
[----:B------:R-:W-:-:S04]  /*2d60*/  IADD3 R36, R57, 0x1, RZ ;  /* 0x0000000139247810 */ /* 0x000fc80007ffe0ff */
[----:B------:R-:W-:Y:S01]  /*2d70*/  HMMA.16816.F32.BF16 R76, R4, R38, R76 ;  /* 0x00000026044c723c */ /* 0x000fe2000004184c */
[----:B------:R-:W2:Y:S01]  /*2d80*/  LDSM.16.M88.4 R4, [R181+0x7c00] ;  /* 0x007c0000b504783b */ /* 0x000ea20000000200 */
[CC--:B------:R-:W-:Y:S02]  /*2d90*/  ISETP.GE.AND P5, PT, R36.reuse, R165.reuse, PT ;  /* 0x000000a52400720c */ /* 0x0c0fe40003fa6270 */
[----:B------:R-:W-:Y:S02]  /*2da0*/  ISETP.GE.AND P1, PT, R36, R164, PT ;  /* 0x000000a42400720c */ /* 0x000fe40003f26270 */
[----:B------:R-:W-:Y:S02]  /*2db0*/  IADD3 R36, R57, 0x9, RZ ;  /* 0x0000000939247810 */ /* 0x000fe40007ffe0ff */
[----:B-1----:R-:W-:Y:S01]  /*2dc0*/  HMMA.16816.F32.BF16 R72, R68, R52, R72 ;  /* 0x000000344448723c */ /* 0x002fe20000041848 */
[----:B------:R-:W-:Y:S02]  /*2dd0*/  FSEL R101, R45, -INF , !P5 ;  /* 0xff8000002d657808 */ /* 0x000fe40006800000 */
[----:B------:R-:W-:-:S02]  /*2de0*/  ISETP.GE.AND P3, PT, R36, R165, PT ;  /* 0x000000a52400720c */ /* 0x000fc40003f66270 */
[-C--:B------:R-:W-:Y:S02]  /*2df0*/  ISETP.GE.AND P4, PT, R36, R164.reuse, PT ;  /* 0x000000a42400720c */ /* 0x080fe40003f86270 */
[----:B------:R-:W-:Y:S01]  /*2e00*/  IMAD R53, R123, 0x20, R2 ;  /* 0x000000207b357824 */ /* 0x000fe200078e0202 */
[C---:B------:R-:W-:Y:S01]  /*2e10*/  IADD3 R2, R57.reuse, 0x8, RZ ;  /* 0x0000000839027810 */ /* 0x040fe20007ffe0ff */
[C---:B------:R-:W-:Y:S01]  /*2e20*/  HMMA.16816.F32.BF16 R32, R68.reuse, R54, R32 ;  /* 0x000000364420723c */ /* 0x040fe20000041820 */
[----:B------:R-:W-:Y:S02]  /*2e30*/  IADD3 R36, R57, 0x11, RZ ;  /* 0x0000001139247810 */ /* 0x000fe40007ffe0ff */
[C---:B------:R-:W-:Y:S02]  /*2e40*/  ISETP.GE.AND P2, PT, R2.reuse, R165, PT ;  /* 0x000000a50200720c */ /* 0x040fe40003f46270 */
[----:B------:R-:W-:Y:S02]  /*2e50*/  ISETP.GE.AND P0, PT, R2, R164, PT ;  /* 0x000000a40200720c */ /* 0x000fe40003f06270 */
[----:B------:R-:W-:Y:S01]  /*2e60*/  FSEL R45, R40, -INF , !P2 ;  /* 0xff800000282d7808 */ /* 0x000fe20005000000 */
[----:B---3--:R-:W-:Y:S01]  /*2e70*/  HMMA.16816.F32.BF16 R28, R68, R48, R28 ;  /* 0x00000030441c723c */ /* 0x008fe2000004181c */
[----:B------:R-:W-:-:S02]  /*2e80*/  FSEL R40, R42, -INF , !P0 ;  /* 0xff8000002a287808 */ /* 0x000fc40004000000 */
[----:B------:R-:W-:Y:S02]  /*2e90*/  FSEL R41, R41, -INF , !P3 ;  /* 0xff80000029297808 */ /* 0x000fe40005800000 */
[CC--:B------:R-:W-:Y:S02]  /*2ea0*/  ISETP.GE.AND P0, PT, R36.reuse, R165.reuse, PT ;  /* 0x000000a52400720c */ /* 0x0c0fe40003f06270 */
[----:B------:R-:W-:Y:S01]  /*2eb0*/  ISETP.GE.AND P3, PT, R36, R164, PT ;  /* 0x000000a42400720c */ /* 0x000fe20003f66270 */
[----:B------:R-:W-:Y:S01]  /*2ec0*/  HMMA.16816.F32.BF16 R24, R68, R50, R24 ;  /* 0x000000324418723c */ /* 0x000fe20000041818 */
[----:B------:R-:W1:Y:S01]  /*2ed0*/  LDSM.16.M88.4 R36, [R181+0x8000] ;  /* 0x00800000b524783b */ /* 0x000e620000000200 */
[C---:B------:R-:W-:Y:S02]  /*2ee0*/  IADD3 R2, R57.reuse, 0x10, RZ ;  /* 0x0000001039027810 */ /* 0x040fe40007ffe0ff */
[----:B------:R-:W-:Y:S02]  /*2ef0*/  IADD3 R48, R57, 0x19, RZ ;  /* 0x0000001939307810 */ /* 0x000fe40007ffe0ff */
[----:B------:R-:W-:-:S02]  /*2f00*/  ISETP.GE.AND P5, PT, R2, R165, PT ;  /* 0x000000a50200720c */ /* 0x000fc40003fa6270 */
[----:B------:R-:W-:Y:S01]  /*2f10*/  ISETP.GE.AND P2, PT, R2, R164, PT ;  /* 0x000000a40200720c */ /* 0x000fe20003f46270 */
[C---:B--2---:R-:W-:Y:S01]  /*2f20*/  HMMA.16816.F32.BF16 R20, R68.reuse, R4, R20 ;  /* 0x000000044414723c */ /* 0x044fe20000041814 */
[----:B------:R-:W-:Y:S02]  /*2f30*/  IADD3 R2, R57, 0x18, RZ ;  /* 0x0000001839027810 */ /* 0x000fe40007ffe0ff */
[----:B------:R-:W-:Y:S02]  /*2f40*/  FSEL R100, R43, -INF , !P4 ;  /* 0xff8000002b647808 */ /* 0x000fe40006000000 */
[----:B------:R-:W-:Y:S02]  /*2f50*/  FSEL R43, R72, -INF , !P5 ;  /* 0xff800000482b7808 */ /* 0x000fe40006800000 */
[----:B------:R-:W-:Y:S01]  /*2f60*/  FSEL R42, R74, -INF , !P2 ;  /* 0xff8000004a2a7808 */ /* 0x000fe20005000000 */
[----:B------:R-:W-:Y:S01]  /*2f70*/  HMMA.16816.F32.BF16 R16, R68, R6, R16 ;  /* 0x000000064410723c */ /* 0x000fe20000041810 */
[----:B------:R-:W-:-:S02]  /*2f80*/  FSEL R107, R73, -INF , !P0 ;  /* 0xff800000496b7808 */ /* 0x000fc40004000000 */
[CC--:B------:R-:W-:Y:S02]  /*2f90*/  ISETP.GE.AND P4, PT, R2.reuse, R165.reuse, PT ;  /* 0x000000a50200720c */ /* 0x0c0fe40003f86270 */
        /* <DEDUP_REMOVED lines=8> */
[----:B------:R-:W-:Y:S02]  /*3020*/  ISETP.GE.AND P4, PT, R2, R164, PT ;  /* 0x000000a40200720c */ /* 0x000fe40003f86270 */
[-C--:B------:R-:W-:Y:S01]  /*3030*/  ISETP.GE.AND P5, PT, R48, R165.reuse, PT ;  /* 0x000000a53000720c */ /* 0x080fe20003fa6270 */
[----:B-1----:R-:W-:Y:S01]  /*3040*/  HMMA.16816.F32.BF16 R12, R68, R36, R12 ;  /* 0x00000024440c723c */ /* 0x002fe2000004180c */
[----:B------:R-:W-:-:S02]  /*3050*/  ISETP.GE.AND P3, PT, R2, R165, PT ;  /* 0x000000a50200720c */ /* 0x000fc40003f66270 */
[----:B------:R-:W-:Y:S02]  /*3060*/  FSEL R105, R33, -INF , !P2 ;  /* 0xff80000021697808 */ /* 0x000fe40005000000 */
[----:B------:R-:W-:Y:S02]  /*3070*/  FSEL R104, R35, -INF , !P0 ;  /* 0xff80000023687808 */ /* 0x000fe40004000000 */
[C---:B------:R-:W-:Y:S01]  /*3080*/  IADD3 R4, R57.reuse, 0x29, RZ ;  /* 0x0000002939047810 */ /* 0x040fe20007ffe0ff */
[----:B------:R-:W1:Y:S01]  /*3090*/  LDSM.16.M88.4 R32, [R181+0x8400] ;  /* 0x00840000b520783b */ /* 0x000e620000000200 */
[----:B------:R-:W-:Y:S01]  /*30a0*/  IADD3 R2, R57, 0x28, RZ ;  /* 0x0000002839027810 */ /* 0x000fe20007ffe0ff */
[----:B------:R-:W-:Y:S01]  /*30b0*/  HMMA.16816.F32.BF16 R36, R68, R38, R8 ;  /* 0x000000264424723c */ /* 0x000fe20000041808 */
[----:B------:R-:W-:Y:S02]  /*30c0*/  FSEL R148, R30, -INF , !P4 ;  /* 0xff8000001e947808 */ /* 0x000fe40006000000 */
[----:B------:R-:W-:-:S02]  /*30d0*/  FSEL R149, R29, -INF , !P5 ;  /* 0xff8000001d957808 */ /* 0x000fc40006800000 */
[----:B------:R-:W-:Y:S02]  /*30e0*/  FSEL R151, R28, -INF , !P3 ;  /* 0xff8000001c977808 */ /* 0x000fe40005800000 */
[C---:B------:R-:W-:Y:S02]  /*30f0*/  ISETP.GE.AND P4, PT, R4.reuse, R165, PT ;  /* 0x000000a50400720c */ /* 0x040fe40003f86270 */
[-C--:B------:R-:W-:Y:S02]  /*3100*/  ISETP.GE.AND P5, PT, R4, R164.reuse, PT ;  /* 0x000000a40400720c */ /* 0x080fe40003fa6270 */
[-C--:B------:R-:W-:Y:S02]  /*3110*/  ISETP.GE.AND P3, PT, R2, R164.reuse, PT ;  /* 0x000000a40200720c */ /* 0x080fe40003f66270 */
[----:B------:R-:W-:Y:S02]  /*3120*/  IADD3 R4, R57, 0x31, RZ ;  /* 0x0000003139047810 */ /* 0x000fe40007ffe0ff */
[----:B------:R-:W-:-:S02]  /*3130*/  ISETP.GE.AND P2, PT, R48, R164, PT ;  /* 0x000000a43000720c */ /* 0x000fc40003f46270 */
[-C--:B------:R-:W-:Y:S02]  /*3140*/  ISETP.GE.AND P0, PT, R2, R165.reuse, PT ;  /* 0x000000a50200720c */ /* 0x080fe40003f06270 */
[----:B------:R-:W-:Y:S02]  /*3150*/  IADD3 R2, R57, 0x30, RZ ;  /* 0x0000003039027810 */ /* 0x000fe40007ffe0ff */
[----:B------:R-:W-:Y:S02]  /*3160*/  FSEL R30, R26, -INF , !P3 ;  /* 0xff8000001a1e7808 */ /* 0x000fe40005800000 */
[----:B------:R-:W-:Y:S02]  /*3170*/  FSEL R29, R25, -INF , !P4 ;  /* 0xff800000191d7808 */ /* 0x000fe40006000000 */
[C---:B------:R-:W-:Y:S02]  /*3180*/  ISETP.GE.AND P3, PT, R4.reuse, R165, PT ;  /* 0x000000a50400720c */ /* 0x040fe40003f66270 */
[----:B------:R-:W-:-:S02]  /*3190*/  ISETP.GE.AND P4, PT, R4, R164, PT ;  /* 0x000000a40400720c */ /* 0x000fc40003f86270 */
[----:B------:R-:W-:Y:S01]  /*31a0*/  FSEL R62, R31, -INF , !P2 ;  /* 0xff8000001f3e7808 */ /* 0x000fe20005000000 */
[----:B------:R-:W2:Y:S01]  /*31b0*/  LDSM.16.M88.4 R4, [R181+0x8800] ;  /* 0x00880000b504783b */ /* 0x000ea20000000200 */
        /* <DEDUP_REMOVED lines=8> */
[----:B------:R-:W-:Y:S01]  /*3240*/  ISETP.GE.AND P2, PT, R2, R164, PT ;  /* 0x000000a40200720c */ /* 0x000fe20003f46270 */
[----:B------:R-:W-:Y:S01]  /*3250*/  HMMA.16816.F32.BF16 R92, R68, R34, R92 ;  /* 0x00000022445c723c */ /* 0x000fe2000004185c */
[----:B------:R-:W-:Y:S02]  /*3260*/  ISETP.GE.AND P0, PT, R24, R165, PT ;  /* 0x000000a51800720c */ /* 0x000fe40003f06270 */
[----:B------:R-:W-:Y:S02]  /*3270*/  IADD3 R8, R57, 0x41, RZ ;  /* 0x0000004139087810 */ /* 0x000fe40007ffe0ff */
[----:B------:R-:W-:-:S02]  /*3280*/  FSEL R66, R18, -INF , !P2 ;  /* 0xff80000012427808 */ /* 0x000fc40005000000 */
[----:B------:R-:W-:Y:S02]  /*3290*/  FSEL R61, R17, -INF , !P0 ;  /* 0xff800000113d7808 */ /* 0x000fe40004000000 */
[C---:B------:R-:W-:Y:S02]  /*32a0*/  ISETP.GE.AND P2, PT, R8.reuse, R165, PT ;  /* 0x000000a50800720c */ /* 0x040fe40003f46270 */
[----:B------:R-:W-:Y:S02]  /*32b0*/  ISETP.GE.AND P0, PT, R8, R164, PT ;  /* 0x000000a40800720c */ /* 0x000fe40003f06270 */
[----:B------:R-:W1:Y:S01]  /*32c0*/  LDSM.16.M88.4 R8, [R181+0x8c00] ;  /* 0x008c0000b508783b */ /* 0x000e620000000200 */
[----:B------:R-:W-:Y:S01]  /*32d0*/  FSEL R60, R27, -INF , !P5 ;  /* 0xff8000001b3c7808 */ /* 0x000fe20006800000 */
[----:B------:R-:W-:-:S04]  /*32e0*/  DEPBAR.LE SB0, 0x0 ;  /* 0x000080000000791a */ /* 0x000fc80000000000 */
[----:B------:R-:W-:Y:S02]  /*32f0*/  ISETP.GE.AND P5, PT, R2, R165, PT ;  /* 0x000000a50200720c */ /* 0x000fe40003fa6270 */
[----:B------:R-:W-:Y:S02]  /*3300*/  IADD3 R2, R57, 0x40, RZ ;  /* 0x0000004039027810 */ /* 0x000fe40007ffe0ff */
[----:B------:R-:W-:Y:S01]  /*3310*/  FSEL R67, R21, -INF , !P3 ;  /* 0xff80000015437808 */ /* 0x000fe20005800000 */
[----:B--2---:R-:W-:Y:S01]  /*3320*/  HMMA.16816.F32.BF16 R88, R68, R4, R88 ;  /* 0x000000044458723c */ /* 0x004fe20000041858 */
[----:B------:R-:W-:Y:S02]  /*3330*/  FSEL R130, R23, -INF , !P4 ;  /* 0xff80000017827808 */ /* 0x000fe40006000000 */
[----:B------:R-:W-:Y:S02]  /*3340*/  FSEL R147, R16, -INF , !P5 ;  /* 0xff80000010937808 */ /* 0x000fe40006800000 */
[----:B------:R-:W-:-:S02]  /*3350*/  ISETP.GE.AND P3, PT, R24, R164, PT ;  /* 0x000000a41800720c */ /* 0x000fc40003f66270 */
[CC--:B------:R-:W-:Y:S01]  /*3360*/  ISETP.GE.AND P4, PT, R2.reuse, R165.reuse, PT ;  /* 0x000000a50200720c */ /* 0x0c0fe20003f86270 */
[----:B------:R-:W-:Y:S01]  /*3370*/  HMMA.16816.F32.BF16 R84, R68, R6, R84 ;  /* 0x000000064454723c */ /* 0x000fe20000041854 */
[----:B------:R-:W-:Y:S02]  /*3380*/  ISETP.GE.AND P5, PT, R2, R164, PT ;  /* 0x000000a40200720c */ /* 0x000fe40003fa6270 */
[----:B------:R-:W-:Y:S02]  /*3390*/  IADD3 R2, R57, 0x48, RZ ;  /* 0x0000004839027810 */ /* 0x000fe40007ffe0ff */
[----:B------:R-:W-:Y:S02]  /*33a0*/  FSEL R128, R19, -INF , !P3 ;  /* 0xff80000013807808 */ /* 0x000fe40005800000 */
[----:B------:R-:W-:Y:S02]  /*33b0*/  FSEL R137, R12, -INF , !P4 ;  /* 0xff8000000c897808 */ /* 0x000fe40006000000 */
[----:B------:R-:W-:-:S02]  /*33c0*/  ISETP.GE.AND P3, PT, R2, R165, PT ;  /* 0x000000a50200720c */ /* 0x000fc40003f66270 */
[----:B------:R-:W-:Y:S02]  /*33d0*/  ISETP.GE.AND P4, PT, R2, R164, PT ;  /* 0x000000a40200720c */ /* 0x000fe40003f86270 */
[C---:B------:R-:W-:Y:S02]  /*33e0*/  IADD3 R2, R57.reuse, 0x50, RZ ;  /* 0x0000005039027810 */ /* 0x040fe40007ffe0ff */
[C---:B------:R-:W-:Y:S02]  /*33f0*/  IADD3 R12, R57.reuse, 0x51, RZ ;  /* 0x00000051390c7810 */ /* 0x040fe40007ffe0ff */
[----:B------:R-:W-:Y:S02]  /*3400*/  IADD3 R16, R57, 0x49, RZ ;  /* 0x0000004939107810 */ /* 0x000fe40007ffe0ff */
[----:B------:R-:W-:Y:S02]  /*3410*/  FSEL R146, R15, -INF , !P0 ;  /* 0xff8000000f927808 */ /* 0x000fe40004000000 */
[----:B------:R-:W-:Y:S01]  /*3420*/  FSEL R133, R36, -INF , !P3 ;  /* 0xff80000024857808 */ /* 0x000fe20005800000 */
[----:B-1----:R-:W-:Y:S01]  /*3430*/  HMMA.16816.F32.BF16 R80, R68, R8, R80 ;  /* 0x000000084450723c */ /* 0x002fe20000041850 */
[----:B------:R-:W-:-:S02]  /*3440*/  FSEL R144, R38, -INF , !P4 ;  /* 0xff80000026907808 */ /* 0x000fc40006000000 */
[CC--:B------:R-:W-:Y:S02]  /*3450*/  ISETP.GE.AND P0, PT, R2.reuse, R165.reuse, PT ;  /* 0x000000a50200720c */ /* 0x0c0fe40003f06270 */
[----:B------:R-:W-:Y:S02]  /*3460*/  ISETP.GE.AND P3, PT, R2, R164, PT ;  /* 0x000000a40200720c */ /* 0x000fe40003f66270 */
[----:B------:R-:W-:Y:S01]  /*3470*/  ISETP.GE.AND P4, PT, R12, R165, PT ;  /* 0x000000a50c00720c */ /* 0x000fe20003f86270 */
[----:B------:R-:W-:Y:S01]  /*3480*/  HMMA.16816.F32.BF16 R76, R68, R10, R76 ;  /* 0x0000000a444c723c */ /* 0x000fe2000004184c */
[C---:B------:R-:W-:Y:S02]  /*3490*/  IADD3 R2, R57.reuse, 0x58, RZ ;  /* 0x0000005839027810 */ /* 0x040fe40007ffe0ff */
[----:B------:R-:W-:Y:S02]  /*34a0*/  IADD3 R4, R57, 0x59, RZ ;  /* 0x0000005939047810 */ /* 0x000fe40007ffe0ff */
[----:B------:R-:W-:-:S02]  /*34b0*/  FSEL R132, R14, -INF , !P5 ;  /* 0xff8000000e847808 */ /* 0x000fc40006800000 */
[----:B------:R-:W-:Y:S01]  /*34c0*/  FSEL R131, R13, -INF , !P2 ;  /* 0xff8000000d837808 */ /* 0x000fe20005000000 */
[----:B------:R-:W-:Y:S01]  /*34d0*/  BAR.SYNC.DEFER_BLOCKING 0x0 ;  /* 0x0000000000007b1d */ /* 0x000fe20000010000 */
[C---:B------:R-:W-:Y:S02]  /*34e0*/  ISETP.GE.AND P5, PT, R16.reuse, R165, PT ;  /* 0x000000a51000720c */ /* 0x040fe40003fa6270 */
[----:B------:R-:W-:Y:S02]  /*34f0*/  ISETP.GE.AND P2, PT, R16, R164, PT ;  /* 0x000000a41000720c */ /* 0x000fe40003f46270 */
[----:B------:R-:W-:Y:S02]  /*3500*/  FSEL R145, R96, -INF , !P0 ;  /* 0xff80000060917808 */ /* 0x000fe40004000000 */
[----:B------:R-:W-:Y:S02]  /*3510*/  FSEL R142, R98, -INF , !P3 ;  /* 0xff800000628e7808 */ /* 0x000fe40005800000 */
[----:B------:R-:W-:-:S02]  /*3520*/  FSEL R141, R97, -INF , !P4 ;  /* 0xff800000618d7808 */ /* 0x000fc40006000000 */
[-C--:B------:R-:W-:Y:S02]  /*3530*/  ISETP.GE.AND P0, PT, R2, R164.reuse, PT ;  /* 0x000000a40200720c */ /* 0x080fe40003f06270 */
[C---:B------:R-:W-:Y:S02]  /*3540*/  ISETP.GE.AND P3, PT, R4.reuse, R165, PT ;  /* 0x000000a50400720c */ /* 0x040fe40003f66270 */
[----:B------:R-:W-:Y:S02]  /*3550*/  ISETP.GE.AND P4, PT, R4, R164, PT ;  /* 0x000000a40400720c */ /* 0x000fe40003f86270 */
[----:B------:R-:W-:Y:S02]  /*3560*/  IADD3 R4, R57, 0x61, RZ ;  /* 0x0000006139047810 */ /* 0x000fe40007ffe0ff */
[----:B------:R-:W-:Y:S02]  /*3570*/  FSEL R135, R37, -INF , !P5 ;  /* 0xff80000025877808 */ /* 0x000fe40006800000 */
[----:B------:R-:W-:-:S02]  /*3580*/  FSEL R140, R39, -INF , !P2 ;  /* 0xff800000278c7808 */ /* 0x000fc40005000000 */
[----:B------:R-:W-:Y:S02]  /*3590*/  ISETP.GE.AND P5, PT, R12, R164, PT ;  /* 0x000000a40c00720c */ /* 0x000fe40003fa6270 */
[-C--:B------:R-:W-:Y:S02]  /*35a0*/  ISETP.GE.AND P2, PT, R2, R165.reuse, PT ;  /* 0x000000a50200720c */ /* 0x080fe40003f46270 */
        /* <DEDUP_REMOVED lines=17> */
[----:B------:R-:W-:Y:S02]  /*36c0*/  IADD3 R2, R57, 0x70, RZ ;  /* 0x0000007039027810 */ /* 0x000fe40007ffe0ff */
[----:B------:R-:W-:Y:S02]  /*36d0*/  FSEL R122, R87, -INF , !P0 ;  /* 0xff800000577a7808 */ /* 0x000fe40004000000 */
[----:B------:R-:W-:Y:S02]  /*36e0*/  ISETP.GT.AND P0, PT, R193, R188, PT ;  /* 0x000000bcc100720c */ /* 0x000fe40003f04270 */
        /* <DEDUP_REMOVED lines=9> */
[----:B------:R-:W-:Y:S02]  /*3780*/  FSEL R6, R47, -INF , !P1 ;  /* 0xff8000002f067808 */ /* 0x000fe40004800000 */
[----:B------:R-:W-:Y:S02]  /*3790*/  FSEL R65, R80, -INF , !P3 ;  /* 0xff80000050417808 */ /* 0x000fe40005800000 */
[C---:B------:R-:W-:Y:S02]  /*37a0*/  ISETP.GE.AND P5, PT, R4.reuse, R165, PT ;  /* 0x000000a50400720c */ /* 0x040fe40003fa6270 */
[----:B------:R-:W-:Y:S01]  /*37b0*/  ISETP.GE.AND P2, PT, R4, R164, PT ;  /* 0x000000a40400720c */ /* 0x000fe20003f46270 */
[----:B------:R-:W-:Y:S01]  /*37c0*/  IMAD.IADD R4, R0, 0x1, R53 ;  /* 0x0000000100047824 */ /* 0x000fe200078e0235 */
[----:B------:R-:W-:-:S02]  /*37d0*/  IADD3 R2, R57, 0x78, RZ ;  /* 0x0000007839027810 */ /* 0x000fc40007ffe0ff */
[C---:B------:R-:W-:Y:S02]  /*37e0*/  ISETP.GE.AND P1, PT, R57.reuse, R165, PT ;  /* 0x000000a53900720c */ /* 0x040fe40003f26270 */
[C---:B------:R-:W-:Y:S02]  /*37f0*/  ISETP.GE.AND P3, PT, R57.reuse, R164, PT ;  /* 0x000000a43900720c */ /* 0x040fe40003f66270 */
[----:B------:R-:W-:Y:S02]  /*3800*/  IADD3 R57, R57, 0x79, RZ ;  /* 0x0000007939397810 */ /* 0x000fe40007ffe0ff */
[----:B------:R-:W-:Y:S02]  /*3810*/  FSEL R56, R82, -INF , !P4 ;  /* 0xff80000052387808 */ /* 0x000fe40006000000 */
[----:B------:R-:W-:Y:S02]  /*3820*/  FSEL R44, R44, -INF , !P1 ;  /* 0xff8000002c2c7808 */ /* 0x000fe40004800000 */
[----:B------:R-:W-:-:S02]  /*3830*/  FSEL R46, R46, -INF , !P3 ;  /* 0xff8000002e2e7808 */ /* 0x000fc40005800000 */
[----:B------:R-:W-:Y:S02]  /*3840*/  FSEL R63, R81, -INF , !P5 ;  /* 0xff800000513f7808 */ /* 0x000fe40006800000 */
[----:B------:R-:W-:Y:S02]  /*3850*/  FSEL R54, R83, -INF , !P2 ;  /* 0xff80000053367808 */ /* 0x000fe40005000000 */
[CC--:B------:R-:W-:Y:S02]  /*3860*/  ISETP.GE.AND P4, PT, R2.reuse, R165.reuse, PT ;  /* 0x000000a50200720c */ /* 0x0c0fe40003f86270 */
[----:B------:R-:W-:Y:S02]  /*3870*/  ISETP.GE.AND P1, PT, R2, R164, PT ;  /* 0x000000a40200720c */ /* 0x000fe40003f26270 */
[----:B------:R-:W-:Y:S02]  /*3880*/  @!P0 LEA R204, P2, R162, c[0x0][0x168], 0x1 ;  /* 0x00005a00a2cc8a11 */ /* 0x000fe400078408ff */
[----:B------:R-:W-:-:S02]  /*3890*/  ISETP.GE.AND P5, PT, R57, R165, PT ;  /* 0x000000a53900720c */ /* 0x000fc40003fa6270 */
[----:B------:R-:W-:Y:S02]  /*38a0*/  ISETP.GE.AND P3, PT, R57, R164, PT ;  /* 0x000000a43900720c */ /* 0x000fe40003f66270 */
[----:B------:R-:W-:Y:S02]  /*38b0*/  @!P0 LEA.HI.X R205, R162, c[0x0][0x16c], R163, 0x1, P2 ;  /* 0x00005b00a2cd8a11 */ /* 0x000fe400010f0ca3 */
        /* <DEDUP_REMOVED lines=63> */
.L_x_2701:
[----:B------:R-:W-:-:S04]  /*3cb0*/  LEA R0, -R160, RZ, 0x7 ;  /* 0x000000ffa0007211 */ /* 0x000fc800078e39ff */
[----:B------:R-:W-:Y:S02]  /*3cc0*/  SHF.R.S32.HI R2, RZ, 0x1f, R0 ;  /* 0x0000001fff027819 */ /* 0x000fe40000011400 */
.L_x_2702:
[----:B------:R-:W-:Y:S01]  /*3cd0*/  IADD3 R162, P0, R0, R162, RZ ;  /* 0x000000a200a27210 */ /* 0x000fe20007f1e0ff */
[----:B------:R-:W-:Y:S02]  /*3ce0*/  IMAD.MOV.U32 R7, RZ, RZ, 0x6 ;  /* 0x00000006ff077424 */ /* 0x000fe400078e00ff */
[----:B------:R-:W-:Y:S01]  /*3cf0*/  IMAD.SHL.U32 R5, R160, 0x40, RZ ;  /* 0x00000040a0057824 */ /* 0x000fe200078e00ff */
        /* <DEDUP_REMOVED lines=26> */
.L_x_2700:
        /* <DEDUP_REMOVED lines=59> */
[----:B-1----:R-:W-:Y:S02]  /*4250*/  FMNMX.FTZ R8, R52, R5, !PT ;  /* 0x0000000534087209 */ /* 0x002fe40007810000 */
[----:B------:R-:W-:Y:S02]  /*4260*/  FMNMX.FTZ R0, R55, R0, !PT ;  /* 0x0000000037007209 */ /* 0x000fe40007810000 */
[----:B------:R-:W-:-:S02]  /*4270*/  FMNMX.FTZ R8, R51, R8, !PT ;  /* 0x0000000833087209 */ /* 0x000fc40007810000 */
[----:B------:R-:W-:Y:S01]  /*4280*/  SHF.L.U32 R182, R4, 0x1, RZ ;  /* 0x0000000104b67819 */ /* 0x000fe200000006ff */
[----:B------:R-:W1:Y:S01]  /*4290*/  SHFL.BFLY PT, R7, R0, 0x2, 0x1f ;  /* 0x0c401f0000077f89 */ /* 0x000e6200000e0000 */
[----:B------:R-:W-:Y:S02]  /*42a0*/  ISETP.GT.AND P3, PT, R193, R188, PT ;  /* 0x000000bcc100720c */ /* 0x000fe40003f64270 */
[----:B------:R-:W-:Y:S01]  /*42b0*/  LEA R180, R3, R182, 0x1 ;  /* 0x000000b603b47211 */ /* 0x000fe200078e08ff */
        /* <DEDUP_REMOVED lines=16> */
[----:B--2---:R-:W-:Y:S01]  /*43c0*/  FMNMX.FTZ R0, R5, R0, !PT ;  /* 0x0000000005007209 */ /* 0x004fe20007810000 */
[C---:B------:R-:W-:Y:S01]  /*43d0*/  FMUL.FTZ R58, R2.reuse, c[0x0][0x23c] ;  /* 0x00008f00023a7a20 */ /* 0x040fe20000410000 */
[----:B------:R-:W-:-:S03]  /*43e0*/  FSETP.NEU.FTZ.AND P0, PT, R2, -INF , PT ;  /* 0xff8000000200780b */ /* 0x000fc60003f1d000 */
[----:B------:R-:W-:Y:S01]  /*43f0*/  FMUL.FTZ R53, R0, c[0x0][0x23c] ;  /* 0x00008f0000357a20 */ /* 0x000fe20000410000 */
        /* <DEDUP_REMOVED lines=8> */
[----:B------:R-:W-:Y:S02]  /*4480*/  FFMA.FTZ R45, R45, c[0x0][0x23c], -R58 ;  /* 0x00008f002d2d7a23 */ /* 0x000fe4000001083a */
[----:B------:R-:W-:-:S02]  /*4490*/  FFMA.FTZ R46, R6, c[0x0][0x23c], -R53 ;  /* 0x00008f00062e7a23 */ /* 0x000fc40000010835 */
[--C-:B------:R-:W-:Y:S01]  /*44a0*/  FFMA.FTZ R48, R40, c[0x0][0x23c], -R53.reuse ;  /* 0x00008f0028307a23 */ /* 0x100fe20000010835 */
[----:B------:R-:W1:Y:S01]  /*44b0*/  LDSM.16.MT88.4 R4, [R180+0xd000] ;  /* 0x00d00000b404783b */ /* 0x000e620000004200 */
[--C-:B------:R-:W-:Y:S01]  /*44c0*/  FFMA.FTZ R41, R100, c[0x0][0x23c], -R53.reuse ;  /* 0x00008f0064297a23 */ /* 0x100fe20000010835 */
        /* <DEDUP_REMOVED lines=9> */
[----:B------:R-:W-:Y:S01]  /*4560*/  FFMA.FTZ R33, R104, c[0x0][0x23c], -R53 ;  /* 0x00008f0068217a23 */ /* 0x000fe20000010835 */
[----:B------:R-:W3:Y:S01]  /*4570*/  MUFU.EX2 R44, R44 ;  /* 0x0000002c002c7308 */ /* 0x000ee20000000800 */
        /* <DEDUP_REMOVED lines=10> */
[----:B---3--:R-:W-:Y:S01]  /*4620*/  F2FP.BF16.PACK_AB R102, R44, R45 ;  /* 0x0000002d2c66723e */ /* 0x008fe200000010ff */
        /* <DEDUP_REMOVED lines=18> */
[----:B---3--:R-:W-:Y:S01]  /*4750*/  F2FP.BF16.PACK_AB R103, R41, R48 ;  /* 0x000000302967723e */ /* 0x008fe200000010ff */
        /* <DEDUP_REMOVED lines=24> */
[----:B------:R-:W3:Y:S01]  /*48e0*/  MUFU.EX2 R37, R37 ;  /* 0x0000002500257308 */ /* 0x000ee20000000800 */
        /* <DEDUP_REMOVED lines=11> */
[----:B------:R-:W4:Y:S01]  /*49a0*/  MUFU.EX2 R33, R33 ;  /* 0x0000002100217308 */ /* 0x000f220000000800 */
[----:B------:R-:W-:-:S02]  /*49b0*/  FADD.FTZ R41, R41, R48 ;  /* 0x0000003029297221 */ /* 0x000fc40000010000 */
[----:B------:R-:W-:Y:S02]  /*49c0*/  FFMA.FTZ R207, R55, c[0x0][0x23c], -R58 ;  /* 0x00008f0037cf7a23 */ /* 0x000fe4000001083a */
[----:B------:R-:W-:Y:S01]  /*49d0*/  FFMA.FTZ R206, R51, c[0x0][0x23c], -R53 ;  /* 0x00008f0033ce7a23 */ /* 0x000fe20000010835 */
        /* <DEDUP_REMOVED lines=8> */
[C---:B-1----:R-:W-:Y:S02]  /*4a60*/  HMMA.16816.F32.BF16 R104, R100.reuse, R4, RZ ;  /* 0x000000046468723c */ /* 0x042fe400000418ff */
[----:B------:R-:W-:Y:S05]  /*4a70*/  MUFU.EX2 R34, R34 ;  /* 0x0000002200227308 */ /* 0x000fea0000000800 */
[----:B--2---:R-:W-:Y:S01]  /*4a80*/  F2FP.BF16.PACK_AB R4, R40, R43 ;  /* 0x0000002b2804723e */ /* 0x004fe200000010ff */
[----:B------:R-:W-:Y:S01]  /*4a90*/  HMMA.16816.F32.BF16 R100, R100, R6, RZ ;  /* 0x000000066464723c */ /* 0x000fe200000418ff */
[----:B---3--:R-:W-:Y:S01]  /*4aa0*/  F2FP.BF16.PACK_AB R5, R37, R42 ;  /* 0x0000002a2505723e */ /* 0x008fe200000010ff */
[----:B------:R-:W1:Y:S01]  /*4ab0*/  MUFU.EX2 R29, R29 ;  /* 0x0000001d001d7308 */ /* 0x000e620000000800 */
[----:B------:R-:W-:-:S02]  /*4ac0*/  FADD.FTZ R43, R43, R44 ;  /* 0x0000002c2b2b7221 */ /* 0x000fc40000010000 */
[----:B------:R-:W-:Y:S02]  /*4ad0*/  FADD.FTZ R42, R42, R41 ;  /* 0x000000292a2a7221 */ /* 0x000fe40000010000 */
[----:B------:R-:W-:Y:S01]  /*4ae0*/  F2FP.BF16.PACK_AB R6, R36, R39 ;  /* 0x000000272406723e */ /* 0x000fe200000010ff */
[----:B------:R-:W-:Y:S01]  /*4af0*/  FADD.FTZ R40, R40, R43 ;  /* 0x0000002b28287221 */ /* 0x000fe20000010000 */
[----:B----4-:R-:W-:Y:S01]  /*4b00*/  F2FP.BF16.PACK_AB R7, R33, R38 ;  /* 0x000000262107723e */ /* 0x010fe200000010ff */
        /* <DEDUP_REMOVED lines=32> */
[----:B------:R-:W2:Y:S06]  /*4d10*/  MUFU.EX2 R131, R131 ;  /* 0x0000008300837308 */ /* 0x000eac0000000800 */
[----:B------:R-:W-:Y:S01]  /*4d20*/  HMMA.16816.F32.BF16 R100, R4, R22, R100 ;  /* 0x000000160464723c */ /* 0x000fe20000041864 */
[----:B------:R-:W-:Y:S01]  /*4d30*/  LDSM.16.MT88.4 R20, [R180+0xd800] ;  /* 0x00d80000b414783b */ /* 0x000fe20000004200 */
[----:B------:R-:W-:Y:S05]  /*4d40*/  MUFU.EX2 R133, R133 ;  /* 0x0000008500857308 */ /* 0x000fea0000000800 */
[----:B-----5:R-:W-:Y:S01]  /*4d50*/  F2FP.BF16.PACK_AB R4, R32, R35 ;  /* 0x000000232004723e */ /* 0x020fe200000010ff */
[----:B------:R-:W-:Y:S01]  /*4d60*/  FADD.FTZ R35, R35, R36 ;  /* 0x0000002423237221 */ /* 0x000fe20000010000 */
[----:B-1----:R-:W-:Y:S01]  /*4d70*/  F2FP.BF16.PACK_AB R5, R29, R34 ;  /* 0x000000221d05723e */ /* 0x002fe200000010ff */
        /* <DEDUP_REMOVED lines=27> */
[----:B------:R-:W-:Y:S02]  /*4f30*/  MUFU.EX2 R139, R139 ;  /* 0x0000008b008b7308 */ /* 0x000fe40000000800 */
        /* <DEDUP_REMOVED lines=24> */
[----:B-----5:R-:W-:Y:S01]  /*50c0*/  HMMA.16816.F32.BF16 R72, R4, R12, R72 ;  /* 0x0000000c0448723c */ /* 0x020fe20000041848 */
[----:B------:R-:W-:Y:S01]  /*50d0*/  FADD.FTZ R61, R61, R62 ;  /* 0x0000003e3d3d7221 */ /* 0x000fe20000010000 */
[----:B------:R-:W-:Y:S01]  /*50e0*/  MUFU.EX2 R138, R138 ;  /* 0x0000008a008a7308 */ /* 0x000fe20000000800 */
[----:B------:R-:W-:-:S05]  /*50f0*/  FADD.FTZ R121, R121, R66 ;  /* 0x0000004279797221 */ /* 0x000fca0000010000 */
[C---:B------:R-:W-:Y:S01]  /*5100*/  HMMA.16816.F32.BF16 R76, R4.reuse, R14, R76 ;  /* 0x0000000e044c723c */ /* 0x040fe2000004184c */
[----:B------:R-:W5:Y:S01]  /*5110*/  LDSM.16.MT88.4 R12, [R182+0xdc00] ;  /* 0x00dc0000b60c783b */ /* 0x000f620000004200 */
[----:B------:R-:W-:Y:S06]  /*5120*/  MUFU.EX2 R123, R123 ;  /* 0x0000007b007b7308 */ /* 0x000fec0000000800 */
        /* <DEDUP_REMOVED lines=27> */
[----:B---3--:R-:W-:Y:S01]  /*52e0*/  F2FP.BF16.PACK_AB R7, R140, R137 ;  /* 0x000000898c07723e */ /* 0x008fe200000010ff */
        /* <DEDUP_REMOVED lines=48> */
[--C-:B------:R-:W-:Y:S01]  /*55f0*/  FFMA.FTZ R24, R65, c[0x0][0x23c], -R58.reuse ;  /* 0x00008f0041187a23 */ /* 0x100fe2000001083a */
[----:B------:R-:W-:Y:S01]  /*5600*/  HMMA.16816.F32.BF16 R96, R4, R26, R96 ;  /* 0x0000001a0460723c */ /* 0x000fe20000041860 */
[----:B------:R-:W-:-:S04]  /*5610*/  FFMA.FTZ R25, R63, c[0x0][0x23c], -R58 ;  /* 0x00008f003f197a23 */ /* 0x000fc8000001083a */
[----:B------:R-:W-:Y:S03]  /*5620*/  MUFU.EX2 R24, R24 ;  /* 0x0000001800187308 */ /* 0x000fe60000000800 */
[C---:B---3--:R-:W-:Y:S05]  /*5630*/  HMMA.16816.F32.BF16 R104, R4.reuse, R16, R104 ;  /* 0x000000100468723c */ /* 0x048fea0000041868 */
[----:B------:R-:W3:Y:S03]  /*5640*/  MUFU.EX2 R25, R25 ;  /* 0x0000001900197308 */ /* 0x000ee60000000800 */
[----:B------:R-:W-:Y:S01]  /*5650*/  HMMA.16816.F32.BF16 R100, R4, R18, R100 ;  /* 0x000000120464723c */ /* 0x000fe20000041864 */
[----:B------:R-:W5:Y:S06]  /*5660*/  LDSM.16.MT88.4 R16, [R180+0xc800] ;  /* 0x00c80000b410783b */ /* 0x000f6c0000004200 */
[----:B----4-:R-:W-:Y:S01]  /*5670*/  F2FP.BF16.PACK_AB R4, R134, R129 ;  /* 0x000000818604723e */ /* 0x010fe200000010ff */
        /* <DEDUP_REMOVED lines=21> */
[----:B------:R-:W-:Y:S01]  /*57d0*/  FFMA.FTZ R20, R57, c[0x0][0x23c], -R58 ;  /* 0x00008f0039147a23 */ /* 0x000fe2000001083a */
[----:B-1----:R-:W-:Y:S01]  /*57e0*/  HMMA.16816.F32.BF16 R92, R4, R12, R92 ;  /* 0x0000000c045c723c */ /* 0x002fe2000004185c */
[----:B------:R-:W-:-:S04]  /*57f0*/  FFMA.FTZ R21, R56, c[0x0][0x23c], -R53 ;  /* 0x00008f0038157a23 */ /* 0x000fc80000010835 */
        /* <DEDUP_REMOVED lines=8> */
[--C-:B------:R-:W-:Y:S01]  /*5880*/  FFMA.FTZ R22, R54, c[0x0][0x23c], -R53.reuse ;  /* 0x00008f0036167a23 */ /* 0x100fe20000010835 */
[----:B---3--:R-:W-:Y:S01]  /*5890*/  F2FP.BF16.PACK_AB R4, R25, R24 ;  /* 0x000000181904723e */ /* 0x008fe200000010ff */
[----:B------:R-:W-:Y:S01]  /*58a0*/  FFMA.FTZ R23, R52, c[0x0][0x23c], -R53 ;  /* 0x00008f0034177a23 */ /* 0x000fe20000010835 */
        /* <DEDUP_REMOVED lines=92> */
.L_x_2704:
[----:B------:R-:W-:-:S05]  /*5e70*/  IMAD.MOV.U32 R5, RZ, RZ, c[0x0][0x1a0] ;  /* 0x00006800ff057624 */ /* 0x000fca00078e00ff */
[----:B------:R-:W-:-:S04]  /*5e80*/  LEA R5, -R5, RZ, 0x7 ;  /* 0x000000ff05057211 */ /* 0x000fc800078e39ff */
[----:B------:R-:W-:Y:S02]  /*5e90*/  SHF.R.S32.HI R3, RZ, 0x1f, R5 ;  /* 0x0000001fff037819 */ /* 0x000fe40000011405 */
.L_x_2705:
[C---:B------:R-:W-:Y:S01]  /*5ea0*/  LEA R190, P1, R5.reuse, R190, 0x1 ;  /* 0x000000be05be7211 */ /* 0x040fe200078208ff */
[----:B------:R-:W-:Y:S01]  /*5eb0*/  IMAD.MOV.U32 R4, RZ, RZ, c[0x0][0x1a0] ;  /* 0x00006800ff047624 */ /* 0x000fe200078e00ff */
[CC--:B------:R-:W-:Y:S01]  /*5ec0*/  IADD3 R6, P0, R5.reuse, R118.reuse, RZ ;  /* 0x0000007605067210 */ /* 0x0c0fe20007f1e0ff */
[----:B------:R-:W-:Y:S01]  /*5ed0*/  IMAD.MOV.U32 R7, RZ, RZ, c[0x0][0x1a4] ;  /* 0x00006900ff077624 */ /* 0x000fe200078e00ff */
[----:B------:R-:W-:Y:S02]  /*5ee0*/  LEA.HI.X R189, R5, R189, R3, 0x1, P1 ;  /* 0x000000bd05bd7211 */ /* 0x000fe400008f0c03 */
[----:B------:R-:W-:Y:S01]  /*5ef0*/  LEA R9, P1, R4, R5, 0x5 ;  /* 0x0000000504097211 */ /* 0x000fe200078228ff */
[----:B------:R-:W-:Y:S01]  /*5f00*/  IMAD.X R5, R3, 0x1, R116, P0 ;  /* 0x0000000103057824 */ /* 0x000fe200000e0674 */
[----:B------:R-:W-:Y:S01]  /*5f10*/  LEA R10, P2, R6, c[0x0][0x170], 0x1 ;  /* 0x00005c00060a7a11 */ /* 0x000fe200078408ff */
[----:B------:R-:W-:Y:S01]  /*5f20*/  IMAD.MOV.U32 R191, RZ, RZ, R189 ;  /* 0x000000ffffbf7224 */ /* 0x000fe200078e00bd */
[----:B------:R-:W-:-:S02]  /*5f30*/  IADD3 R9, P0, R9, R118, RZ ;  /* 0x0000007609097210 */ /* 0x000fc40007f1e0ff */
[----:B------:R-:W-:Y:S01]  /*5f40*/  LEA.HI.X R7, R4, R3, R7, 0x5, P1 ;  /* 0x0000000304077211 */ /* 0x000fe200008f2c07 */
[----:B------:R-:W-:Y:S01]  /*5f50*/  IMAD.MOV.U32 R3, RZ, RZ, 0x6 ;  /* 0x00000006ff037424 */ /* 0x000fe200078e00ff */
[----:B------:R-:W-:Y:S01]  /*5f60*/  LEA.HI.X R11, R6, c[0x0][0x174], R5, 0x1, P2 ;  /* 0x00005d00060b7a11 */ /* 0x000fe200010f0c05 */
[C---:B------:R-:W-:Y:S01]  /*5f70*/  IMAD.SHL.U32 R5, R4.reuse, 0x40, RZ ;  /* 0x0000004004057824 */ /* 0x040fe200078e00ff */
[----:B------:R-:W-:Y:S01]  /*5f80*/  @!PT LDS RZ, [RZ] ;  /* 0x00000000fffff984 */ /* 0x000fe20000000800 */
[----:B------:R-:W-:Y:S01]  /*5f90*/  @!PT LDS RZ, [RZ] ;  /* 0x00000000fffff984 */ /* 0x000fe20000000800 */
[----:B------:R-:W-:Y:S01]  /*5fa0*/  @!PT LDS RZ, [RZ] ;  /* 0x00000000fffff984 */ /* 0x000fe20000000800 */
[----:B------:R1:W-:Y:S01]  /*5fb0*/  LDGSTS.E.BYPASS.LTC128B.128 [R195+0x9000], [R190.64] ;  /* 0x09000000bec37fae */ /* 0x0003e2000b901d4c */
[----:B------:R-:W-:Y:S01]  /*5fc0*/  IMAD.X R116, R7, 0x1, R116, P0 ;  /* 0x0000000107747824 */ /* 0x000fe200000e0674 */
[----:B------:R-:W-:Y:S02]  /*5fd0*/  LEA R6, P0, R9, c[0x0][0x170], 0x1 ;  /* 0x00005c0009067a11 */ /* 0x000fe400078008ff */
[----:B------:R-:W-:Y:S01]  /*5fe0*/  SHF.L.U64.HI R4, R4, R3, c[0x0][0x1a4] ;  /* 0x0000690004047619 */ /* 0x000fe20000010203 */
[----:B------:R2:W-:Y:S01]  /*5ff0*/  LDGSTS.E.BYPASS.LTC128B.128 [R195+0xb000], [R10.64+0x40] ;  /* 0x0b0000400ac37fae */ /* 0x0005e2000b901d4c */
[----:B------:R-:W-:-:S02]  /*6000*/  IADD3 R8, P1, R5, R190, RZ ;  /* 0x000000be05087210 */ /* 0x000fc40007f3e0ff */
[----:B------:R-:W-:Y:S01]  /*6010*/  LEA.HI.X R7, R9, c[0x0][0x174], R116, 0x1, P0 ;  /* 0x00005d0009077a11 */ /* 0x000fe200000f0c74 */
[----:B------:R2:W-:Y:S01]  /*6020*/  LDGSTS.E.BYPASS.LTC128B.128 [R195+0xd000], [R10.64+0x80] ;  /* 0x0d0000800ac37fae */ /* 0x0005e2000b901d4c */
[-C--:B------:R-:W-:Y:S01]  /*6030*/  IADD3 R16, P0, R8, R5.reuse, RZ ;  /* 0x0000000508107210 */ /* 0x080fe20007f1e0ff */
[----:B------:R-:W-:Y:S01]  /*6040*/  IMAD.X R9, R4, 0x1, R189, P1 ;  /* 0x0000000104097824 */ /* 0x000fe200008e06bd */
[-C--:B------:R-:W-:Y:S02]  /*6050*/  IADD3 R20, P2, R6, R5.reuse, RZ ;  /* 0x0000000506147210 */ /* 0x080fe40007f5e0ff */
[-C--:B------:R-:W-:Y:S01]  /*6060*/  IADD3 R18, P1, R16, R5.reuse, RZ ;  /* 0x0000000510127210 */ /* 0x080fe20007f3e0ff */
[--C-:B------:R-:W-:Y:S01]  /*6070*/  IMAD.X R17, R9, 0x1, R4.reuse, P0 ;  /* 0x0000000109117824 */ /* 0x100fe200000e0604 */
[----:B------:R-:W-:Y:S01]  /*6080*/  IADD3 R24, P0, R20, R5, RZ ;  /* 0x0000000514187210 */ /* 0x000fe20007f1e0ff */
[--C-:B------:R-:W-:Y:S01]  /*6090*/  IMAD.X R21, R7, 0x1, R4.reuse, P2 ;  /* 0x0000000107157824 */ /* 0x100fe200010e0604 */
[----:B------:R2:W-:Y:S01]  /*60a0*/  LDGSTS.E.BYPASS.LTC128B.128 [R195+0x9800], [R8.64] ;  /* 0x0980000008c37fae */ /* 0x0005e2000b901d4c */
[----:B------:R-:W-:-:S02]  /*60b0*/  IMAD.X R19, R17, 0x1, R4, P1 ;  /* 0x0000000111137824 */ /* 0x000fc400008e0604 */
[----:B------:R-:W-:Y:S01]  /*60c0*/  IMAD.X R25, R21, 0x1, R4, P0 ;  /* 0x0000000115197824 */ /* 0x000fe200000e0604 */
        /* <DEDUP_REMOVED lines=9> */
[----:B------:R-:W1:Y:S04]  /*6160*/  LDSM.16.M88.4 R116, [R184+0x3000] ;  /* 0x00300000b874783b */ /* 0x000e680000000200 */
[----:B------:R-:W4:Y:S04]  /*6170*/  LDSM.16.M88.4 R60, [R184+0x3400] ;  /* 0x00340000b83c783b */ /* 0x000f280000000200 */
[----:B------:R-:W4:Y:S04]  /*6180*/  LDSM.16.M88.4 R52, [R184+0x3800] ;  /* 0x00380000b834783b */ /* 0x000f280000000200 */
[----:B------:R-:W4:Y:S04]  /*6190*/  LDSM.16.M88.4 R44, [R184+0x3c00] ;  /* 0x003c0000b82c783b */ /* 0x000f280000000200 */
[----:B------:R-:W4:Y:S04]  /*61a0*/  LDSM.16.M88.4 R36, [R184+0x4000] ;  /* 0x00400000b824783b */ /* 0x000f280000000200 */
[----:B------:R-:W4:Y:S04]  /*61b0*/  LDSM.16.M88.4 R28, [R184+0x4400] ;  /* 0x00440000b81c783b */ /* 0x000f280000000200 */
[----:B-----5:R-:W5:Y:S04]  /*61c0*/  LDSM.16.M88.4 R20, [R184+0x4800] ;  /* 0x00480000b814783b */ /* 0x020f680000000200 */
[----:B---3--:R-:W3:Y:S04]  /*61d0*/  LDSM.16.M88.4 R4, [R184+0x4c00] ;  /* 0x004c0000b804783b */ /* 0x008ee80000000200 */
[----:B------:R-:W-:Y:S04]  /*61e0*/  LDSM.16.M88.4 R144, [R183] ;  /* 0x00000000b790783b */ /* 0x000fe80000000200 */
[----:B------:R-:W3:Y:S04]  /*61f0*/  LDSM.16.M88.4 R124, [R181+0x3000] ;  /* 0x00300000b57c783b */ /* 0x000ee80000000200 */
[----:B--2---:R-:W2:Y:S01]  /*6200*/  LDSM.16.M88.4 R8, [R181+0x3400] ;  /* 0x00340000b508783b */ /* 0x004ea20000000200 */
[C---:B-1----:R-:W-:Y:S03]  /*6210*/  HMMA.16816.F32.BF16 R120, R12.reuse, R116, RZ ;  /* 0x000000740c78723c */ /* 0x042fe600000418ff */
[----:B------:R-:W1:Y:S04]  /*6220*/  LDSM.16.M88.4 R132, [R181+0x3800] ;  /* 0x00380000b584783b */ /* 0x000e680000000200 */
[----:B------:R-:W-:Y:S01]  /*6230*/  LDSM.16.M88.4 R156, [R181+0x4000] ;  /* 0x00400000b59c783b */ /* 0x000fe20000000200 */
[C---:B----4-:R-:W-:Y:S03]  /*6240*/  HMMA.16816.F32.BF16 R64, R12.reuse, R60, RZ ;  /* 0x0000003c0c40723c */ /* 0x050fe600000418ff */
        /* <DEDUP_REMOVED lines=16> */
[C---:B------:R-:W-:Y:S08]  /*6350*/  HMMA.16816.F32.BF16 R28, R12.reuse, R30, RZ ;  /* 0x0000001e0c1c723c */ /* 0x040ff000000418ff */
[C---:B------:R-:W-:Y:S08]  /*6360*/  HMMA.16816.F32.BF16 R20, R12.reuse, R22, RZ ;  /* 0x000000160c14723c */ /* 0x040ff000000418ff */
[C---:B---3--:R-:W-:Y:S08]  /*6370*/  HMMA.16816.F32.BF16 R16, R12.reuse, R4, RZ ;  /* 0x000000040c10723c */ /* 0x048ff000000418ff */
[----:B------:R-:W-:Y:S01]  /*6380*/  HMMA.16816.F32.BF16 R12, R12, R6, RZ ;  /* 0x000000060c0c723c */ /* 0x000fe200000418ff */
[----:B------:R-:W3:Y:S07]  /*6390*/  LDSM.16.M88.4 R4, [R181+0x3c00] ;  /* 0x003c0000b504783b */ /* 0x000eee0000000200 */
        /* <DEDUP_REMOVED lines=12> */
[----:B------:R-:W-:Y:S08]  /*6460*/  HMMA.16816.F32.BF16 R40, R144, R156, R40 ;  /* 0x0000009c9028723c */ /* 0x000ff00000041828 */
[C---:B--2---:R-:W-:Y:S08]  /*6470*/  HMMA.16816.F32.BF16 R56, R8.reuse, R124, R56 ;  /* 0x0000007c0838723c */ /* 0x044ff00000041838 */
[----:B------:R-:W-:Y:S01]  /*6480*/  HMMA.16816.F32.BF16 R52, R8, R126, R52 ;  /* 0x0000007e0834723c */ /* 0x000fe20000041834 */
[----:B------:R-:W2:Y:S07]  /*6490*/  LDSM.16.M88.4 R124, [R184+0x6800] ;  /* 0x00680000b87c783b */ /* 0x000eae0000000200 */
[C---:B------:R-:W-:Y:S01]  /*64a0*/  HMMA.16816.F32.BF16 R36, R144.reuse, R158, R36 ;  /* 0x0000009e9024723c */ /* 0x040fe20000041824 */
[----:B------:R-:W-:Y:S07]  /*64b0*/  LDSM.16.M88.4 R156, [R185+0x2000] ;  /* 0x00200000b99c783b */ /* 0x000fee0000000200 */
[C---:B------:R-:W-:Y:S08]  /*64c0*/  HMMA.16816.F32.BF16 R32, R144.reuse, R152, R32 ;  /* 0x000000989020723c */ /* 0x040ff00000041820 */
[C---:B------:R-:W-:Y:S01]  /*64d0*/  HMMA.16816.F32.BF16 R28, R144.reuse, R154, R28 ;  /* 0x0000009a901c723c */ /* 0x040fe2000004181c */
[----:B------:R-:W-:Y:S07]  /*64e0*/  LDSM.16.M88.4 R152, [R184+0x6c00] ;  /* 0x006c0000b898783b */ /* 0x000fee0000000200 */
[C---:B------:R-:W-:Y:S08]  /*64f0*/  HMMA.16816.F32.BF16 R24, R144.reuse, R128, R24 ;  /* 0x000000809018723c */ /* 0x040ff00000041818 */
[C---:B------:R-:W-:Y:S01]  /*6500*/  HMMA.16816.F32.BF16 R20, R144.reuse, R130, R20 ;  /* 0x000000829014723c */ /* 0x040fe20000041814 */
[----:B------:R-:W3:Y:S07]  /*6510*/  LDSM.16.M88.4 R128, [R184+0x6400] ;  /* 0x00640000b880783b */ /* 0x000eee0000000200 */
[C---:B------:R-:W-:Y:S08]  /*6520*/  HMMA.16816.F32.BF16 R16, R144.reuse, R148, R16 ;  /* 0x000000949010723c */ /* 0x040ff00000041810 */
        /* <DEDUP_REMOVED lines=12> */
[C---:B------:R-:W-:Y:S08]  /*65f0*/  HMMA.16816.F32.BF16 R64, R8.reuse, R136, R64 ;  /* 0x000000880840723c */ /* 0x040ff00000041840 */
[C---:B------:R-:W-:Y:S01]  /*6600*/  HMMA.16816.F32.BF16 R60, R8.reuse, R138, R60 ;  /* 0x0000008a083c723c */ /* 0x040fe2000004183c */
[----:B------:R-:W5:Y:S07]  /*6610*/  LDSM.16.M88.4 R136, [R181+0x5c00] ;  /* 0x005c0000b588783b */ /* 0x000f6e0000000200 */
[C---:B------:R-:W-:Y:S08]  /*6620*/  HMMA.16816.F32.BF16 R48, R8.reuse, R132, R48 ;  /* 0x000000840830723c */ /* 0x040ff00000041830 */
[C---:B------:R-:W-:Y:S01]  /*6630*/  HMMA.16816.F32.BF16 R44, R8.reuse, R134, R44 ;  /* 0x00000086082c723c */ /* 0x040fe2000004182c */
[----:B------:R-:W2:Y:S07]  /*6640*/  LDSM.16.M88.4 R132, [R181+0x6000] ;  /* 0x00600000b584783b */ /* 0x000eae0000000200 */
[C---:B---3--:R-:W-:Y:S08]  /*6650*/  HMMA.16816.F32.BF16 R32, R8.reuse, R128, R32 ;  /* 0x000000800820723c */ /* 0x048ff00000041820 */
[C---:B------:R-:W-:Y:S01]  /*6660*/  HMMA.16816.F32.BF16 R28, R8.reuse, R130, R28 ;  /* 0x00000082081c723c */ /* 0x040fe2000004181c */
[----:B------:R-:W3:Y:S07]  /*6670*/  LDSM.16.M88.4 R128, [R181+0x6400] ;  /* 0x00640000b580783b */ /* 0x000eee0000000200 */
[C---:B------:R-:W-:Y:S08]  /*6680*/  HMMA.16816.F32.BF16 R16, R8.reuse, R152, R16 ;  /* 0x000000980810723c */ /* 0x040ff00000041810 */
[----:B------:R-:W-:Y:S01]  /*6690*/  HMMA.16816.F32.BF16 R12, R8, R154, R12 ;  /* 0x0000009a080c723c */ /* 0x000fe2000004180c */
[----:B------:R-:W3:Y:S04]  /*66a0*/  LDSM.16.M88.4 R8, [R181+0x6c00] ;  /* 0x006c0000b508783b */ /* 0x000ee80000000200 */
[----:B------:R-:W3:Y:S03]  /*66b0*/  LDSM.16.M88.4 R152, [R184+0x7000] ;  /* 0x00700000b898783b */ /* 0x000ee60000000200 */
        /* <DEDUP_REMOVED lines=11> */
[----:B------:R-:W-:Y:S07]  /*6770*/  LDSM.16.M88.4 R140, [R184+0x7c00] ;  /* 0x007c0000b88c783b */ /* 0x000fee0000000200 */
[C---:B-----5:R-:W-:Y:S08]  /*6780*/  HMMA.16816.F32.BF16 R48, R4.reuse, R136, R48 ;  /* 0x000000880430723c */ /* 0x060ff00000041830 */
        /* <DEDUP_REMOVED lines=8> */
[C---:B------:R-:W-:Y:S08]  /*6810*/  HMMA.16816.F32.BF16 R16, R4.reuse, R8, R16 ;  /* 0x000000080410723c */ /* 0x040ff00000041810 */
[----:B------:R-:W-:Y:S01]  /*6820*/  HMMA.16816.F32.BF16 R12, R4, R10, R12 ;  /* 0x0000000a040c723c */ /* 0x000fe2000004180c */
[----:B------:R-:W-:Y:S04]  /*6830*/  LDSM.16.M88.4 R8, [R183+0x2000] ;  /* 0x00200000b708783b */ /* 0x000fe80000000200 */
[----:B------:R-:W3:Y:S03]  /*6840*/  LDSM.16.M88.4 R4, [R181+0x7000] ;  /* 0x00700000b504783b */ /* 0x000ee60000000200 */
[C---:B------:R-:W-:Y:S08]  /*6850*/  HMMA.16816.F32.BF16 R120, R156.reuse, R152, R120 ;  /* 0x000000989c78723c */ /* 0x040ff00000041878 */
[C---:B------:R-:W-:Y:S08]  /*6860*/  HMMA.16816.F32.BF16 R116, R156.reuse, R154, R116 ;  /* 0x0000009a9c74723c */ /* 0x040ff00000041874 */
[C---:B-1----:R-:W-:Y:S08]  /*6870*/  HMMA.16816.F32.BF16 R64, R156.reuse, R148, R64 ;  /* 0x000000949c40723c */ /* 0x042ff00000041840 */
[C---:B------:R-:W-:Y:S01]  /*6880*/  HMMA.16816.F32.BF16 R60, R156.reuse, R150, R60 ;  /* 0x000000969c3c723c */ /* 0x040fe2000004183c */
        /* <DEDUP_REMOVED lines=9> */
[C---:B------:R-:W-:Y:S08]  /*6920*/  HMMA.16816.F32.BF16 R48, R156.reuse, R140, R48 ;  /* 0x0000008c9c30723c */ /* 0x040ff00000041830 */
[----:B------:R-:W-:Y:S07]  /*6930*/  HMMA.16816.F32.BF16 R20, R156, R130, R20 ;  /* 0x000000829c14723c */ /* 0x000fee0000041814 */
[----:B------:R-:W-:Y:S01]  /*6940*/  IMAD R130, R193, 0x80, R166 ;  /* 0x00000080c1827824 */ /* 0x000fe200078e02a6 */
[----:B-1----:R-:W-:Y:S04]  /*6950*/  HMMA.16816.F32.BF16 R64, R8, R148, R64 ;  /* 0x000000940840723c */ /* 0x002fe80000041840 */
[----:B------:R-:W-:-:S02]  /*6960*/  ISETP.GE.AND P4, PT, R130, R165, PT ;  /* 0x000000a58200720c */ /* 0x000fc40003f86270 */
[CC--:B------:R-:W-:Y:S02]  /*6970*/  ISETP.GE.AND P2, PT, R130.reuse, R164.reuse, PT ;  /* 0x000000a48200720c */ /* 0x0c0fe40003f46270 */
[----:B------:R-:W-:Y:S01]  /*6980*/  HMMA.16816.F32.BF16 R24, R156, R128, R24 ;  /* 0x000000809c18723c */ /* 0x000fe20000041818 */
[----:B------:R-:W-:Y:S02]  /*6990*/  IADD3 R131, R130, 0x10, RZ ;  /* 0x0000001082837810 */ /* 0x000fe40007ffe0ff */
[----:B------:R-:W-:Y:S02]  /*69a0*/  FSEL R213, R122, -INF , !P2 ;  /* 0xff8000007ad57808 */ /* 0x000fe40005000000 */
[----:B------:R-:W-:Y:S02]  /*69b0*/  ISETP.GE.AND P2, PT, R131, R164, PT ;  /* 0x000000a48300720c */ /* 0x000fe40003f46270 */
[C---:B------:R-:W-:Y:S01]  /*69c0*/  IADD3 R128, R130.reuse, 0x1, RZ ;  /* 0x0000000182807810 */ /* 0x040fe20007ffe0ff */
[----:B------:R-:W-:Y:S01]  /*69d0*/  HMMA.16816.F32.BF16 R60, R8, R150, R60 ;  /* 0x00000096083c723c */ /* 0x000fe2000004183c */
[----:B------:R-:W-:-:S02]  /*69e0*/  IADD3 R129, R130, 0x8, RZ ;  /* 0x0000000882817810 */ /* 0x000fc40007ffe0ff */
[CC--:B------:R-:W-:Y:S02]  /*69f0*/  ISETP.GE.AND P3, PT, R128.reuse, R165.reuse, PT ;  /* 0x000000a58000720c */ /* 0x0c0fe40003f66270 */
[-C--:B------:R-:W-:Y:S02]  /*6a00*/  ISETP.GE.AND P0, PT, R128, R164.reuse, PT ;  /* 0x000000a48000720c */ /* 0x080fe40003f06270 */
[----:B------:R-:W-:Y:S01]  /*6a10*/  IADD3 R128, R130, 0x9, RZ ;  /* 0x0000000982807810 */ /* 0x000fe20007ffe0ff */
[----:B--2---:R-:W-:Y:S01]  /*6a20*/  HMMA.16816.F32.BF16 R56, R8, R124, R56 ;  /* 0x0000007c0838723c */ /* 0x004fe20000041838 */
[C---:B------:R-:W-:Y:S02]  /*6a30*/  ISETP.GE.AND P1, PT, R129.reuse, R165, PT ;  /* 0x000000a58100720c */ /* 0x040fe40003f26270 */
[----:B------:R-:W-:Y:S02]  /*6a40*/  ISETP.GE.AND P5, PT, R129, R164, PT ;  /* 0x000000a48100720c */ /* 0x000fe40003fa6270 */
[----:B------:R-:W-:-:S02]  /*6a50*/  FSEL R129, R120, -INF , !P4 ;  /* 0xff80000078817808 */ /* 0x000fc40006000000 */
[----:B------:R-:W-:Y:S01]  /*6a60*/  ISETP.GE.AND P4, PT, R128, R165, PT ;  /* 0x000000a58000720c */ /* 0x000fe20003f86270 */
[----:B------:R-:W-:Y:S01]  /*6a70*/  HMMA.16816.F32.BF16 R28, R156, R134, R28 ;  /* 0x000000869c1c723c */ /* 0x000fe2000004181c */
[----:B------:R-:W-:Y:S02]  /*6a80*/  IADD3 R125, R130, 0x11, RZ ;  /* 0x00000011827d7810 */ /* 0x000fe40007ffe0ff */
[----:B------:R-:W-:Y:S02]  /*6a90*/  FSEL R217, R123, -INF , !P0 ;  /* 0xff8000007bd97808 */ /* 0x000fe40004000000 */
[----:B------:R-:W-:Y:S02]  /*6aa0*/  FSEL R124, R117, -INF , !P4 ;  /* 0xff800000757c7808 */ /* 0x000fe40006000000 */
[----:B------:R-:W-:Y:S01]  /*6ab0*/  FSEL R134, R121, -INF , !P3 ;  /* 0xff80000079867808 */ /* 0x000fe20005800000 */
[----:B------:R-:W-:Y:S01]  /*6ac0*/  HMMA.16816.F32.BF16 R52, R8, R126, R52 ;  /* 0x0000007e0834723c */ /* 0x000fe20000041834 */
[----:B------:R-:W-:Y:S01]  /*6ad0*/  ISETP.GE.AND P3, PT, R128, R164, PT ;  /* 0x000000a48000720c */ /* 0x000fe20003f66270 */
[----:B------:R-:W1:Y:S01]  /*6ae0*/  LDSM.16.M88.4 R120, [R181+0x8000] ;  /* 0x00800000b578783b */ /* 0x000e620000000200 */
[----:B------:R-:W-:-:S02]  /*6af0*/  FSEL R128, R116, -INF , !P1 ;  /* 0xff80000074807808 */ /* 0x000fc40004800000 */
[----:B------:R-:W-:Y:S02]  /*6b00*/  IADD3 R116, R130, 0x18, RZ ;  /* 0x0000001882747810 */ /* 0x000fe40007ffe0ff */
[----:B------:R-:W-:Y:S01]  /*6b10*/  FSEL R219, R118, -INF , !P5 ;  /* 0xff80000076db7808 */ /* 0x000fe20006800000 */
[----:B------:R-:W-:Y:S01]  /*6b20*/  HMMA.16816.F32.BF16 R44, R156, R142, R44 ;  /* 0x0000008e9c2c723c */ /* 0x000fe2000004182c */
[----:B------:R-:W-:Y:S02]  /*6b30*/  FSEL R215, R119, -INF , !P3 ;  /* 0xff80000077d77808 */ /* 0x000fe40005800000 */
[-C--:B------:R-:W-:Y:S02]  /*6b40*/  ISETP.GE.AND P4, PT, R125, R165.reuse, PT ;  /* 0x000000a57d00720c */ /* 0x080fe40003f86270 */
[C---:B------:R-:W-:Y:S02]  /*6b50*/  ISETP.GE.AND P3, PT, R116.reuse, R165, PT ;  /* 0x000000a57400720c */ /* 0x040fe40003f66270 */
[----:B------:R-:W-:Y:S01]  /*6b60*/  ISETP.GE.AND P5, PT, R116, R164, PT ;  /* 0x000000a47400720c */ /* 0x000fe20003fa6270 */
[----:B---3--:R-:W-:Y:S01]  /*6b70*/  HMMA.16816.F32.BF16 R48, R8, R4, R48 ;  /* 0x000000040830723c */ /* 0x008fe20000041830 */
[----:B------:R-:W-:-:S02]  /*6b80*/  IADD3 R116, R130, 0x19, RZ ;  /* 0x0000001982747810 */ /* 0x000fc40007ffe0ff */
[----:B------:R-:W-:Y:S02]  /*6b90*/  ISETP.GE.AND P1, PT, R131, R165, PT ;  /* 0x000000a58300720c */ /* 0x000fe40003f26270 */
[----:B------:R-:W-:Y:S02]  /*6ba0*/  FSEL R210, R65, -INF , !P4 ;  /* 0xff80000041d27808 */ /* 0x000fe40006000000 */
[-C--:B------:R-:W-:Y:S01]  /*6bb0*/  ISETP.GE.AND P0, PT, R125, R164.reuse, PT ;  /* 0x000000a47d00720c */ /* 0x080fe20003f06270 */
[----:B------:R-:W-:Y:S01]  /*6bc0*/  HMMA.16816.F32.BF16 R40, R156, R136, R40 ;  /* 0x000000889c28723c */ /* 0x000fe20000041828 */
[----:B------:R-:W-:Y:S02]  /*6bd0*/  ISETP.GE.AND P4, PT, R116, R164, PT ;  /* 0x000000a47400720c */ /* 0x000fe40003f86270 */
[C---:B------:R-:W-:Y:S02]  /*6be0*/  IADD3 R117, R130.reuse, 0x20, RZ ;  /* 0x0000002082757810 */ /* 0x040fe40007ffe0ff */
[----:B------:R-:W-:-:S02]  /*6bf0*/  IADD3 R4, R130, 0x28, RZ ;  /* 0x0000002882047810 */ /* 0x000fc40007ffe0ff */
[----:B------:R-:W-:Y:S01]  /*6c00*/  FSEL R212, R64, -INF , !P1 ;  /* 0xff80000040d47808 */ /* 0x000fe20004800000 */
[----:B------:R-:W-:Y:S01]  /*6c10*/  HMMA.16816.F32.BF16 R44, R8, R6, R44 ;  /* 0x00000006082c723c */ /* 0x000fe2000004182c */
[----:B------:R-:W-:Y:S02]  /*6c20*/  ISETP.GE.AND P1, PT, R116, R165, PT ;  /* 0x000000a57400720c */ /* 0x000fe40003f26270 */
[----:B------:R-:W-:Y:S02]  /*6c30*/  FSEL R60, R60, -INF , !P3 ;  /* 0xff8000003c3c7808 */ /* 0x000fe40005800000 */
[----:B------:R-:W-:Y:S02]  /*6c40*/  FSEL R209, R66, -INF , !P2 ;  /* 0xff80000042d17808 */ /* 0x000fe40005000000 */
[----:B------:R-:W-:Y:S01]  /*6c50*/  IADD3 R5, R130, 0x21, RZ ;  /* 0x0000002182057810 */ /* 0x000fe20007ffe0ff */
[----:B------:R-:W-:Y:S01]  /*6c60*/  HMMA.16816.F32.BF16 R36, R156, R138, R36 ;  /* 0x0000008a9c24723c */ /* 0x000fe20000041824 */
[----:B------:R-:W-:-:S02]  /*6c70*/  FSEL R211, R67, -INF , !P0 ;  /* 0xff80000043d37808 */ /* 0x000fc40004000000 */
[----:B------:R-:W-:Y:S01]  /*6c80*/  FSEL R203, R62, -INF , !P5 ;  /* 0xff8000003ecb7808 */ /* 0x000fe20006800000 */
[----:B------:R-:W2:Y:S01]  /*6c90*/  LDSM.16.M88.4 R64, [R181+0x8400] ;  /* 0x00840000b540783b */ /* 0x000ea20000000200 */
[----:B------:R-:W-:Y:S02]  /*6ca0*/  FSEL R191, R63, -INF , !P4 ;  /* 0xff8000003fbf7808 */ /* 0x000fe40006000000 */
[-C--:B------:R-:W-:Y:S01]  /*6cb0*/  ISETP.GE.AND P3, PT, R117, R165.reuse, PT ;  /* 0x000000a57500720c */ /* 0x080fe20003f66270 */
[----:B------:R-:W-:Y:S01]  /*6cc0*/  HMMA.16816.F32.BF16 R32, R156, R132, R32 ;  /* 0x000000849c20723c */ /* 0x000fe20000041820 */
[C---:B------:R-:W-:Y:S02]  /*6cd0*/  ISETP.GE.AND P4, PT, R4.reuse, R165, PT ;  /* 0x000000a50400720c */ /* 0x040fe40003f86270 */
[----:B------:R-:W-:Y:S02]  /*6ce0*/  ISETP.GE.AND P5, PT, R4, R164, PT ;  /* 0x000000a40400720c */ /* 0x000fe40003fa6270 */
[----:B------:R-:W-:-:S02]  /*6cf0*/  IADD3 R4, R130, 0x29, RZ ;  /* 0x0000002982047810 */ /* 0x000fc40007ffe0ff */
[----:B------:R-:W-:Y:S01]  /*6d00*/  FSEL R208, R61, -INF , !P1 ;  /* 0xff8000003dd07808 */ /* 0x000fe20004800000 */
[C---:B-1----:R-:W-:Y:S01]  /*6d10*/  HMMA.16816.F32.BF16 R40, R8.reuse, R120, R40 ;  /* 0x000000780828723c */ /* 0x042fe20000041828 */
[C---:B------:R-:W-:Y:S02]  /*6d20*/  ISETP.GE.AND P1, PT, R5.reuse, R165, PT ;  /* 0x000000a50500720c */ /* 0x040fe40003f26270 */
[-C--:B------:R-:W-:Y:S02]  /*6d30*/  ISETP.GE.AND P0, PT, R5, R164.reuse, PT ;  /* 0x000000a40500720c */ /* 0x080fe40003f06270 */
[----:B------:R-:W-:Y:S02]  /*6d40*/  ISETP.GE.AND P2, PT, R117, R164, PT ;  /* 0x000000a47500720c */ /* 0x000fe40003f46270 */
[----:B------:R-:W-:Y:S01]  /*6d50*/  IADD3 R5, R130, 0x30, RZ ;  /* 0x0000003082057810 */ /* 0x000fe20007ffe0ff */
[----:B------:R-:W-:Y:S01]  /*6d60*/  HMMA.16816.F32.BF16 R36, R8, R122, R36 ;  /* 0x0000007a0824723c */ /* 0x000fe20000041824 */
[----:B------:R-:W-:-:S02]  /*6d70*/  FSEL R202, R56, -INF , !P3 ;  /* 0xff80000038ca7808 */ /* 0x000fc40005800000 */
[----:B------:R-:W-:Y:S02]  /*6d80*/  ISETP.GE.AND P3, PT, R4, R165, PT ;  /* 0x000000a50400720c */ /* 0x000fe40003f66270 */
[----:B------:R-:W-:Y:S02]  /*6d90*/  IADD3 R56, R130, 0x31, RZ ;  /* 0x0000003182387810 */ /* 0x000fe40007ffe0ff */
[----:B------:R-:W-:Y:S02]  /*6da0*/  FSEL R178, R57, -INF , !P1 ;  /* 0xff80000039b27808 */ /* 0x000fe40004800000 */
[----:B------:R-:W-:Y:S02]  /*6db0*/  FSEL R176, R52, -INF , !P4 ;  /* 0xff80000034b07808 */ /* 0x000fe40006000000 */
[----:B------:R-:W-:Y:S02]  /*6dc0*/  FSEL R179, R58, -INF , !P2 ;  /* 0xff8000003ab37808 */ /* 0x000fe40005000000 */
[----:B------:R-:W-:-:S02]  /*6dd0*/  ISETP.GE.AND P1, PT, R4, R164, PT ;  /* 0x000000a40400720c */ /* 0x000fc40003f26270 */
[CC--:B------:R-:W-:Y:S02]  /*6de0*/  ISETP.GE.AND P4, PT, R5.reuse, R165.reuse, PT ;  /* 0x000000a50500720c */ /* 0x0c0fe40003f86270 */
[-C--:B------:R-:W-:Y:S02]  /*6df0*/  ISETP.GE.AND P2, PT, R5, R164.reuse, PT ;  /* 0x000000a40500720c */ /* 0x080fe40003f46270 */
[----:B------:R-:W-:Y:S01]  /*6e00*/  FSEL R177, R59, -INF , !P0 ;  /* 0xff8000003bb17808 */ /* 0x000fe20004000000 */
[----:B------:R-:W1:Y:S01]  /*6e10*/  LDSM.16.M88.4 R4, [R181+0x8800] ;  /* 0x00880000b504783b */ /* 0x000e620000000200 */
[----:B------:R-:W-:Y:S01]  /*6e20*/  FSEL R174, R53, -INF , !P3 ;  /* 0xff80000035ae7808 */ /* 0x000fe20005800000 */
[----:B--2---:R-:W-:Y:S01]  /*6e30*/  HMMA.16816.F32.BF16 R32, R8, R64, R32 ;  /* 0x000000400820723c */ /* 0x004fe20000041820 */
[C---:B------:R-:W-:Y:S02]  /*6e40*/  ISETP.GE.AND P3, PT, R56.reuse, R165, PT ;  /* 0x000000a53800720c */ /* 0x040fe40003f66270 */
[----:B------:R-:W-:-:S02]  /*6e50*/  ISETP.GE.AND P0, PT, R56, R164, PT ;  /* 0x000000a43800720c */ /* 0x000fc40003f06270 */
[----:B------:R-:W-:Y:S02]  /*6e60*/  FSEL R172, R48, -INF , !P4 ;  /* 0xff80000030ac7808 */ /* 0x000fe40006000000 */
[----:B------:R-:W-:Y:S01]  /*6e70*/  FSEL R170, R49, -INF , !P3 ;  /* 0xff80000031aa7808 */ /* 0x000fe20005800000 */
[----:B------:R-:W-:Y:S01]  /*6e80*/  HMMA.16816.F32.BF16 R28, R8, R66, R28 ;  /* 0x00000042081c723c */ /* 0x000fe2000004181c */
[----:B------:R-:W-:Y:S02]  /*6e90*/  FSEL R171, R50, -INF , !P2 ;  /* 0xff80000032ab7808 */ /* 0x000fe40005000000 */
[----:B------:R-:W-:Y:S02]  /*6ea0*/  FSEL R169, R51, -INF , !P0 ;  /* 0xff80000033a97808 */ /* 0x000fe40004000000 */
[----:B------:R-:W2:Y:S01]  /*6eb0*/  LDSM.16.M88.4 R48, [R181+0x8c00] ;  /* 0x008c0000b530783b */ /* 0x000ea20000000200 */
[----:B------:R-:W-:Y:S01]  /*6ec0*/  IADD3 R52, R130, 0x38, RZ ;  /* 0x0000003882347810 */ /* 0x000fe20007ffe0ff */
[----:B------:R-:W-:-:S04]  /*6ed0*/  DEPBAR.LE SB0, 0x0 ;  /* 0x000080000000791a */ /* 0x000fc80000000000 */
[----:B------:R-:W-:Y:S02]  /*6ee0*/  FSEL R175, R54, -INF , !P5 ;  /* 0xff80000036af7808 */ /* 0x000fe40006800000 */
[----:B------:R-:W-:Y:S01]  /*6ef0*/  FSEL R173, R55, -INF , !P1 ;  /* 0xff80000037ad7808 */ /* 0x000fe20004800000 */
[----:B------:R-:W-:Y:S01]  /*6f00*/  BAR.SYNC.DEFER_BLOCKING 0x0 ;  /* 0x0000000000007b1d */ /* 0x000fe20000010000 */
[C---:B------:R-:W-:Y:S02]  /*6f10*/  ISETP.GE.AND P1, PT, R52.reuse, R165, PT ;  /* 0x000000a53400720c */ /* 0x040fe40003f26270 */
[----:B------:R-:W-:Y:S02]  /*6f20*/  ISETP.GE.AND P5, PT, R52, R164, PT ;  /* 0x000000a43400720c */ /* 0x000fe40003fa6270 */
[----:B------:R-:W-:Y:S02]  /*6f30*/  IADD3 R52, R130, 0x39, RZ ;  /* 0x0000003982347810 */ /* 0x000fe40007ffe0ff */
[----:B------:R-:W-:-:S02]  /*6f40*/  FSEL R168, R44, -INF , !P1 ;  /* 0xff8000002ca87808 */ /* 0x000fc40004800000 */
[C---:B------:R-:W-:Y:S02]  /*6f50*/  ISETP.GE.AND P4, PT, R52.reuse, R165, PT ;  /* 0x000000a53400720c */ /* 0x040fe40003f86270 */
[----:B------:R-:W-:Y:S02]  /*6f60*/  ISETP.GE.AND P3, PT, R52, R164, PT ;  /* 0x000000a43400720c */ /* 0x000fe40003f66270 */
[C---:B------:R-:W-:Y:S02]  /*6f70*/  IADD3 R53, R130.reuse, 0x40, RZ ;  /* 0x0000004082357810 */ /* 0x040fe40007ffe0ff */
[C---:B------:R-:W-:Y:S01]  /*6f80*/  IADD3 R52, R130.reuse, 0x41, RZ ;  /* 0x0000004182347810 */ /* 0x040fe20007ffe0ff */
[----:B-1----:R-:W-:Y:S01]  /*6f90*/  HMMA.16816.F32.BF16 R24, R8, R4, R24 ;  /* 0x000000040818723c */ /* 0x002fe20000041818 */
[----:B------:R-:W-:Y:S02]  /*6fa0*/  IADD3 R44, R130, 0x48, RZ ;  /* 0x00000048822c7810 */ /* 0x000fe40007ffe0ff */
[----:B------:R-:W-:-:S02]  /*6fb0*/  FSEL R166, R45, -INF , !P4 ;  /* 0xff8000002da67808 */ /* 0x000fc40006000000 */
[----:B------:R-:W-:Y:S02]  /*6fc0*/  FSEL R167, R46, -INF , !P5 ;  /* 0xff8000002ea77808 */ /* 0x000fe40006800000 */
[----:B------:R-:W-:Y:S01]  /*6fd0*/  FSEL R159, R47, -INF , !P3 ;  /* 0xff8000002f9f7808 */ /* 0x000fe20005800000 */
[C---:B------:R-:W-:Y:S01]  /*6fe0*/  HMMA.16816.F32.BF16 R20, R8.reuse, R6, R20 ;  /* 0x000000060814723c */ /* 0x040fe20000041814 */
[-C--:B------:R-:W-:Y:S02]  /*6ff0*/  ISETP.GE.AND P1, PT, R53, R165.reuse, PT ;  /* 0x000000a53500720c */ /* 0x080fe40003f26270 */
[-C--:B------:R-:W-:Y:S02]  /*7000*/  ISETP.GE.AND P4, PT, R52, R165.reuse, PT ;  /* 0x000000a53400720c */ /* 0x080fe40003f86270 */
[C---:B------:R-:W-:Y:S02]  /*7010*/  ISETP.GE.AND P3, PT, R44.reuse, R165, PT ;  /* 0x000000a52c00720c */ /* 0x040fe40003f66270 */
[----:B------:R-:W-:Y:S01]  /*7020*/  ISETP.GE.AND P5, PT, R44, R164, PT ;  /* 0x000000a42c00720c */ /* 0x000fe20003fa6270 */
[----:B--2---:R-:W-:Y:S01]  /*7030*/  HMMA.16816.F32.BF16 R16, R8, R48, R16 ;  /* 0x000000300810723c */ /* 0x004fe20000041810 */
[----:B------:R-:W-:-:S02]  /*7040*/  IADD3 R44, R130, 0x49, RZ ;  /* 0x00000049822c7810 */ /* 0x000fc40007ffe0ff */
[----:B------:R-:W-:Y:S02]  /*7050*/  FSEL R158, R40, -INF , !P1 ;  /* 0xff800000289e7808 */ /* 0x000fe40004800000 */
[----:B------:R-:W-:Y:S02]  /*7060*/  FSEL R154, R41, -INF , !P4 ;  /* 0xff800000299a7808 */ /* 0x000fe40006000000 */
[C---:B------:R-:W-:Y:S01]  /*7070*/  ISETP.GE.AND P1, PT, R44.reuse, R165, PT ;  /* 0x000000a52c00720c */ /* 0x040fe20003f26270 */
[----:B------:R-:W-:Y:S01]  /*7080*/  HMMA.16816.F32.BF16 R12, R8, R50, R12 ;  /* 0x00000032080c723c */ /* 0x000fe2000004180c */
[----:B------:R-:W-:Y:S02]  /*7090*/  ISETP.GE.AND P4, PT, R44, R164, PT ;  /* 0x000000a42c00720c */ /* 0x000fe40003f86270 */
[C---:B------:R-:W-:Y:S02]  /*70a0*/  IADD3 R45, R130.reuse, 0x50, RZ ;  /* 0x00000050822d7810 */ /* 0x040fe40007ffe0ff */
[----:B------:R-:W-:-:S02]  /*70b0*/  IADD3 R5, R130, 0x51, RZ ;  /* 0x0000005182057810 */ /* 0x000fc40007ffe0ff */
        /* <DEDUP_REMOVED lines=13> */
[-C--:B------:R-:W-:Y:S02]  /*7190*/  ISETP.GE.AND P1, PT, R4, R164.reuse, PT ;  /* 0x000000a40400720c */ /* 0x080fe40003f26270 */
[----:B------:R-:W-:Y:S02]  /*71a0*/  IADD3 R4, R130, 0x61, RZ ;  /* 0x0000006182047810 */ /* 0x000fe40007ffe0ff */
[----:B------:R-:W-:Y:S02]  /*71b0*/  FSEL R144, R29, -INF , !P3 ;  /* 0xff8000001d907808 */ /* 0x000fe40005800000 */
[----:B------:R-:W-:Y:S02]  /*71c0*/  ISETP.GE.AND P3, PT, R4, R165, PT ;  /* 0x000000a50400720c */ /* 0x000fe40003f66270 */
[----:B------:R-:W-:-:S02]  /*71d0*/  ISETP.GE.AND P0, PT, R52, R164, PT ;  /* 0x000000a43400720c */ /* 0x000fc40003f06270 */
[----:B------:R-:W-:Y:S02]  /*71e0*/  IADD3 R6, R130, 0x70, RZ ;  /* 0x0000007082067810 */ /* 0x000fe40007ffe0ff */
[----:B------:R-:W-:Y:S02]  /*71f0*/  FSEL R140, R25, -INF , !P3 ;  /* 0xff800000198c7808 */ /* 0x000fe40005800000 */
[----:B------:R-:W-:Y:S02]  /*7200*/  FSEL R155, R43, -INF , !P0 ;  /* 0xff8000002b9b7808 */ /* 0x000fe40004000000 */
[----:B------:R-:W-:Y:S02]  /*7210*/  ISETP.GE.AND P3, PT, R6, R165, PT ;  /* 0x000000a50600720c */ /* 0x000fe40003f66270 */
[-C--:B------:R-:W-:Y:S02]  /*7220*/  ISETP.GE.AND P2, PT, R53, R164.reuse, PT ;  /* 0x000000a43500720c */ /* 0x080fe40003f46270 */
[----:B------:R-:W-:-:S02]  /*7230*/  ISETP.GE.AND P0, PT, R5, R164, PT ;  /* 0x000000a40500720c */ /* 0x000fc40003f06270 */
[----:B------:R-:W-:Y:S02]  /*7240*/  FSEL R117, R16, -INF , !P3 ;  /* 0xff80000010757808 */ /* 0x000fe40005800000 */
[----:B------:R-:W-:Y:S02]  /*7250*/  FSEL R157, R42, -INF , !P2 ;  /* 0xff8000002a9d7808 */ /* 0x000fe40005000000 */
[----:B------:R-:W-:Y:S02]  /*7260*/  FSEL R147, R35, -INF , !P0 ;  /* 0xff80000023937808 */ /* 0x000fe40004000000 */
[-C--:B------:R-:W-:Y:S02]  /*7270*/  ISETP.GE.AND P3, PT, R6, R164.reuse, PT ;  /* 0x000000a40600720c */ /* 0x080fe40003f66270 */
[-C--:B------:R-:W-:Y:S02]  /*7280*/  ISETP.GE.AND P2, PT, R45, R164.reuse, PT ;  /* 0x000000a42d00720c */ /* 0x080fe40003f46270 */
[----:B------:R-:W-:-:S02]  /*7290*/  ISETP.GE.AND P0, PT, R4, R164, PT ;  /* 0x000000a40400720c */ /* 0x000fc40003f06270 */
[C---:B------:R-:W-:Y:S02]  /*72a0*/  IADD3 R5, R130.reuse, 0x60, RZ ;  /* 0x0000006082057810 */ /* 0x040fe40007ffe0ff */
        /* <DEDUP_REMOVED lines=8> */
[C---:B------:R-:W-:Y:S02]  /*7330*/  IADD3 R4, R130.reuse, 0x68, RZ ;  /* 0x0000006882047810 */ /* 0x040fe40007ffe0ff */
[----:B------:R-:W-:Y:S02]  /*7340*/  ISETP.GE.AND P0, PT, R7, R165, PT ;  /* 0x000000a50700720c */ /* 0x000fe40003f06270 */
[----:B------:R-:W-:-:S02]  /*7350*/  IADD3 R5, R130, 0x71, RZ ;  /* 0x0000007182057810 */ /* 0x000fc40007ffe0ff */
[----:B------:R-:W-:Y:S02]  /*7360*/  FSEL R145, R30, -INF , !P4 ;  /* 0xff8000001e917808 */ /* 0x000fe40006000000 */
[----:B------:R-:W-:Y:S02]  /*7370*/  FSEL R143, R31, -INF , !P1 ;  /* 0xff8000001f8f7808 */ /* 0x000fe40004800000 */
[C---:B------:R-:W-:Y:S02]  /*7380*/  ISETP.GE.AND P4, PT, R4.reuse, R165, PT ;  /* 0x000000a50400720c */ /* 0x040fe40003f86270 */
[----:B------:R-:W-:Y:S02]  /*7390*/  ISETP.GE.AND P1, PT, R4, R164, PT ;  /* 0x000000a40400720c */ /* 0x000fe40003f26270 */
[----:B------:R-:W-:Y:S02]  /*73a0*/  FSEL R141, R26, -INF , !P2 ;  /* 0xff8000001a8d7808 */ /* 0x000fe40005000000 */
[----:B------:R-:W-:-:S02]  /*73b0*/  FSEL R136, R21, -INF , !P0 ;  /* 0xff80000015887808 */ /* 0x000fc40004000000 */
[C---:B------:R-:W-:Y:S02]  /*73c0*/  IADD3 R4, R130.reuse, 0x78, RZ ;  /* 0x0000007882047810 */ /* 0x040fe40007ffe0ff */
[----:B------:R-:W-:Y:S02]  /*73d0*/  ISETP.GE.AND P2, PT, R5, R165, PT ;  /* 0x000000a50500720c */ /* 0x000fe40003f46270 */
[----:B------:R-:W-:Y:S02]  /*73e0*/  ISETP.GE.AND P0, PT, R7, R164, PT ;  /* 0x000000a40700720c */ /* 0x000fe40003f06270 */
[----:B------:R-:W-:Y:S02]  /*73f0*/  IADD3 R130, R130, 0x79, RZ ;  /* 0x0000007982827810 */ /* 0x000fe40007ffe0ff */
        /* <DEDUP_REMOVED lines=8> */
[-C--:B------:R-:W-:Y:S02]  /*7480*/  ISETP.GE.AND P1, PT, R4, R164.reuse, PT ;  /* 0x000000a40400720c */ /* 0x080fe40003f26270 */
        /* <DEDUP_REMOVED lines=8> */
[----:B------:R-:W1:Y:S01]  /*7510*/  I2F.RP R11, R161 ;  /* 0x000000a1000b7306 */ /* 0x000e620000209400 */
[----:B------:R-:W-:-:S05]  /*7520*/  IMAD.SHL.U32 R4, R193, 0x80, RZ ;  /* 0x00000080c1047824 */ /* 0x000fca00078e00ff */
[C---:B------:R-:W-:Y:S02]  /*7530*/  IADD3 R10, R4.reuse, -0x80, RZ ;  /* 0xffffff80040a7810 */ /* 0x040fe40007ffe0ff */
[----:B------:R-:W-:Y:S02]  /*7540*/  IABS R7, R4 ;  /* 0x0000000400077213 */ /* 0x000fe40000000000 */
[----:B------:R-:W-:Y:S02]  /*7550*/  IABS R5, R10 ;  /* 0x0000000a00057213 */ /* 0x000fe40000000000 */
[----:B------:R-:W-:Y:S02]  /*7560*/  LOP3.LUT R4, R4, c[0x0][0x2d0], RZ, 0x3c, !PT ;  /* 0x0000b40004047a12 */ /* 0x000fe400078e3cff */
[----:B------:R-:W-:Y:S01]  /*7570*/  LOP3.LUT R10, R10, c[0x0][0x2d0], RZ, 0x3c, !PT ;  /* 0x0000b4000a0a7a12 */ /* 0x000fe200078e3cff */
[----:B-1----:R-:W1:Y:S01]  /*7580*/  MUFU.RCP R8, R11 ;  /* 0x0000000b00087308 */ /* 0x002e620000001000 */
[----:B------:R-:W-:-:S02]  /*7590*/  ISETP.GE.AND P2, PT, R4, RZ, PT ;  /* 0x000000ff0400720c */ /* 0x000fc40003f46270 */
        /* <DEDUP_REMOVED lines=20> */
[----:B------:R-:W-:Y:S02]  /*76e0*/  ISETP.GE.AND P0, PT, R10, RZ, PT ;  /* 0x000000ff0a00720c */ /* 0x000fe40003f06270 */
[----:B------:R-:W-:-:S02]  /*76f0*/  @!P1 IADD3 R9, R9, 0x1, RZ ;  /* 0x0000000109099810 */ /* 0x000fc40007ffe0ff */
[----:B------:R-:W-:-:S05]  /*7700*/  ISETP.NE.AND P1, PT, RZ, c[0x0][0x2d0], PT ;  /* 0x0000b400ff007a0c */ /* 0x000fca0003f25270 */
        /* <DEDUP_REMOVED lines=19> */
[----:B------:R-:W-:-:S05]  /*7840*/  SHF.R.S32.HI R5, RZ, 0x1f, R6 ;  /* 0x0000001fff057819 */ /* 0x000fca0000011406 */
[----:B------:R-:W-:-:S04]  /*7850*/  IMAD R5, R5, c[0x0][0x180], RZ ;  /* 0x0000600005057a24 */ /* 0x000fc800078e02ff */
[C---:B------:R-:W-:Y:S02]  /*7860*/  IMAD R5, R6.reuse, c[0x0][0x184], R5 ;  /* 0x0000610006057a24 */ /* 0x040fe400078e0205 */
[----:B------:R-:W-:-:S05]  /*7870*/  IMAD.WIDE.U32 R6, R6, c[0x0][0x180], R8 ;  /* 0x0000600006067a25 */ /* 0x000fca00078e0008 */
[----:B------:R-:W-:Y:S01]  /*7880*/  IADD3 R4, R7, R5, RZ ;  /* 0x0000000507047210 */ /* 0x000fe20007ffe0ff */
[----:B------:R-:W-:Y:S05]  /*7890*/  BRA `(.L_x_2708) ;  /* 0x0000002000007947 */ /* 0x000fea0003800000 */
.L_x_2707:
[----:B------:R-:W-:-:S04]  /*78a0*/  LEA R6, -R160, RZ, 0x7 ;  /* 0x000000ffa0067211 */ /* 0x000fc800078e39ff */
[----:B------:R-:W-:Y:S02]  /*78b0*/  SHF.R.S32.HI R4, RZ, 0x1f, R6 ;  /* 0x0000001fff047819 */ /* 0x000fe40000011406 */
.L_x_2708:
        /* <DEDUP_REMOVED lines=28> */
.L_x_2706:
[----:B------:R-:W-:Y:S01]  /*7a80*/  FMNMX.FTZ R3, R2, R129, !PT ;  /* 0x0000008102037209 */ /* 0x000fe20007810000 */
[----:B------:R-:W-:Y:S01]  /*7a90*/  LDSM.16.MT88.4 R20, [R180+0x9000] ;  /* 0x00900000b414783b */ /* 0x000fe20000004200 */
[----:B-1----:R-:W-:-:S02]  /*7aa0*/  FMNMX.FTZ R6, R0, R213, !PT ;  /* 0x000000d500067209 */ /* 0x002fc40007810000 */
        /* <DEDUP_REMOVED lines=86> */
[----:B------:R-:W-:Y:S02]  /*8010*/  FFMA.FTZ R130, R129, c[0x0][0x23c], -R131 ;  /* 0x00008f0081827a23 */ /* 0x000fe40000010883 */
[----:B------:R-:W-:Y:S02]  /*8020*/  FADD.FTZ R5, R0, -R5 ;  /* 0x8000000500057221 */ /* 0x000fe40000010000 */
[--C-:B------:R-:W-:Y:S02]  /*8030*/  FFMA.FTZ R129, R134, c[0x0][0x23c], -R131.reuse ;  /* 0x00008f0086817a23 */ /* 0x100fe40000010883 */
[--C-:B------:R-:W-:Y:S01]  /*8040*/  FFMA.FTZ R127, R124, c[0x0][0x23c], -R131.reuse ;  /* 0x00008f007c7f7a23 */ /* 0x100fe20000010883 */
[----:B------:R-:W-:Y:S01]  /*8050*/  MUFU.EX2 R130, R130 ;  /* 0x0000008200827308 */ /* 0x000fe20000000800 */
[----:B------:R-:W-:Y:S02]  /*8060*/  FFMA.FTZ R128, R128, c[0x0][0x23c], -R131 ;  /* 0x00008f0080807a23 */ /* 0x000fe40000010883 */
[----:B------:R-:W-:-:S02]  /*8070*/  FFMA.FTZ R125, R213, c[0x0][0x23c], -R126 ;  /* 0x00008f00d57d7a23 */ /* 0x000fc4000001087e */
[--C-:B------:R-:W-:Y:S02]  /*8080*/  FFMA.FTZ R124, R217, c[0x0][0x23c], -R126.reuse ;  /* 0x00008f00d97c7a23 */ /* 0x100fe4000001087e */
[--C-:B------:R-:W-:Y:S01]  /*8090*/  FFMA.FTZ R3, R219, c[0x0][0x23c], -R126.reuse ;  /* 0x00008f00db037a23 */ /* 0x100fe2000001087e */
[----:B------:R-:W1:Y:S01]  /*80a0*/  MUFU.EX2 R129, R129 ;  /* 0x0000008100817308 */ /* 0x000e620000000800 */
[--C-:B------:R-:W-:Y:S02]  /*80b0*/  FFMA.FTZ R2, R215, c[0x0][0x23c], -R126.reuse ;  /* 0x00008f00d7027a23 */ /* 0x100fe4000001087e */
[----:B------:R-:W-:Y:S02]  /*80c0*/  FMUL.FTZ R134, R4, c[0x0][0x23c] ;  /* 0x00008f0004867a20 */ /* 0x000fe40000410000 */
[----:B------:R-:W-:Y:S02]  /*80d0*/  FMUL.FTZ R0, R5, c[0x0][0x23c] ;  /* 0x00008f0005007a20 */ /* 0x000fe40000410000 */
[--C-:B------:R-:W-:Y:S01]  /*80e0*/  FFMA.FTZ R155, R155, c[0x0][0x23c], -R126.reuse ;  /* 0x00008f009b9b7a23 */ /* 0x100fe2000001087e */
[----:B------:R-:W-:Y:S01]  /*80f0*/  MUFU.EX2 R128, R128 ;  /* 0x0000008000807308 */ /* 0x000fe20000000800 */
[----:B------:R-:W-:-:S02]  /*8100*/  FFMA.FTZ R153, R153, c[0x0][0x23c], -R126 ;  /* 0x00008f0099997a23 */ /* 0x000fc4000001087e */
[--C-:B------:R-:W-:Y:S02]  /*8110*/  FFMA.FTZ R150, R150, c[0x0][0x23c], -R131.reuse ;  /* 0x00008f0096967a23 */ /* 0x100fe40000010883 */
[--C-:B------:R-:W-:Y:S02]  /*8120*/  FFMA.FTZ R147, R147, c[0x0][0x23c], -R126.reuse ;  /* 0x00008f0093937a23 */ /* 0x100fe4000001087e */
[--C-:B------:R-:W-:Y:S01]  /*8130*/  FFMA.FTZ R145, R145, c[0x0][0x23c], -R126.reuse ;  /* 0x00008f0091917a23 */ /* 0x100fe2000001087e */
[----:B------:R-:W2:Y:S01]  /*8140*/  MUFU.EX2 R127, R127 ;  /* 0x0000007f007f7308 */ /* 0x000ea20000000800 */
[----:B-1----:R-:W-:Y:S01]  /*8150*/  F2FP.BF16.PACK_AB R4, R129, R130 ;  /* 0x000000828104723e */ /* 0x002fe200000010ff */
[--C-:B------:R-:W-:Y:S02]  /*8160*/  FFMA.FTZ R142, R142, c[0x0][0x23c], -R131.reuse ;  /* 0x00008f008e8e7a23 */ /* 0x100fe40000010883 */
[----:B------:R-:W-:Y:S02]  /*8170*/  FFMA.FTZ R138, R138, c[0x0][0x23c], -R131 ;  /* 0x00008f008a8a7a23 */ /* 0x000fe40000010883 */
[----:B------:R-:W-:-:S02]  /*8180*/  FFMA.FTZ R139, R139, c[0x0][0x23c], -R126 ;  /* 0x00008f008b8b7a23 */ /* 0x000fc4000001087e */
[----:B------:R-:W-:Y:S01]  /*8190*/  MUFU.EX2 R125, R125 ;  /* 0x0000007d007d7308 */ /* 0x000fe20000000800 */
[----:B------:R-:W-:Y:S02]  /*81a0*/  FFMA.FTZ R137, R137, c[0x0][0x23c], -R126 ;  /* 0x00008f0089897a23 */ /* 0x000fe4000001087e */
[--C-:B------:R-:W-:Y:S02]  /*81b0*/  FFMA.FTZ R117, R117, c[0x0][0x23c], -R131.reuse ;  /* 0x00008f0075757a23 */ /* 0x100fe40000010883 */
[--C-:B------:R-:W-:Y:S02]  /*81c0*/  FFMA.FTZ R116, R116, c[0x0][0x23c], -R131.reuse ;  /* 0x00008f0074747a23 */ /* 0x100fe40000010883 */
[--C-:B------:R-:W-:Y:S01]  /*81d0*/  FFMA.FTZ R123, R123, c[0x0][0x23c], -R131.reuse ;  /* 0x00008f007b7b7a23 */ /* 0x100fe20000010883 */
[----:B------:R-:W1:Y:S01]  /*81e0*/  MUFU.EX2 R124, R124 ;  /* 0x0000007c007c7308 */ /* 0x000e620000000800 */
[----:B--2---:R-:W-:Y:S01]  /*81f0*/  F2FP.BF16.PACK_AB R6, R127, R128 ;  /* 0x000000807f06723e */ /* 0x004fe200000010ff */
[----:B------:R-:W-:-:S02]  /*8200*/  FFMA.FTZ R122, R122, c[0x0][0x23c], -R131 ;  /* 0x00008f007a7a7a23 */ /* 0x000fc40000010883 */
[--C-:B------:R-:W-:Y:S02]  /*8210*/  FFMA.FTZ R121, R121, c[0x0][0x23c], -R126.reuse ;  /* 0x00008f0079797a23 */ /* 0x100fe4000001087e */
[--C-:B------:R-:W-:Y:S02]  /*8220*/  FFMA.FTZ R120, R120, c[0x0][0x23c], -R126.reuse ;  /* 0x00008f0078787a23 */ /* 0x100fe4000001087e */
[----:B------:R-:W-:Y:S01]  /*8230*/  MUFU.EX2 R3, R3 ;  /* 0x0000000300037308 */ /* 0x000fe20000000800 */
[--C-:B------:R-:W-:Y:S02]  /*8240*/  FFMA.FTZ R119, R119, c[0x0][0x23c], -R126.reuse ;  /* 0x00008f0077777a23 */ /* 0x100fe4000001087e */
[----:B------:R-:W-:-:S05]  /*8250*/  FFMA.FTZ R118, R118, c[0x0][0x23c], -R126 ;  /* 0x00008f0076767a23 */ /* 0x000fca000001087e */
[----:B------:R-:W2:Y:S01]  /*8260*/  MUFU.EX2 R2, R2 ;  /* 0x0000000200027308 */ /* 0x000ea20000000800 */
[----:B-1----:R-:W-:-:S07]  /*8270*/  F2FP.BF16.PACK_AB R5, R124, R125 ;  /* 0x0000007d7c05723e */ /* 0x002fce00000010ff */
[----:B------:R-:W1:Y:S08]  /*8280*/  MUFU.EX2 R134, R134 ;  /* 0x0000008600867308 */ /* 0x000e700000000800 */
        /* <DEDUP_REMOVED lines=25> */
[--C-:B------:R-:W-:Y:S01]  /*8420*/  FFMA.FTZ R77, R60, c[0x0][0x23c], -R131.reuse ;  /* 0x00008f003c4d7a23 */ /* 0x100fe20000010883 */
[C---:B------:R-:W-:Y:S01]  /*8430*/  HMMA.16816.F32.BF16 R8, R4.reuse, R12, R8 ;  /* 0x0000000c0408723c */ /* 0x040fe20000041808 */
[----:B------:R-:W1:Y:S01]  /*8440*/  LDSM.16.MT88.4 R60, [R180+0xd000] ;  /* 0x00d00000b43c783b */ /* 0x000e620000004200 */
[-C--:B------:R-:W-:Y:S01]  /*8450*/  FMUL.FTZ R24, R80, R134.reuse ;  /* 0x0000008650187220 */ /* 0x080fe20000410000 */
[----:B------:R-:W-:Y:S01]  /*8460*/  MUFU.EX2 R145, R145 ;  /* 0x0000009100917308 */ /* 0x000fe20000000800 */
[----:B------:R-:W-:Y:S02]  /*8470*/  FMUL.FTZ R25, R81, R134 ;  /* 0x0000008651197220 */ /* 0x000fe40000410000 */
[-C--:B------:R-:W-:Y:S02]  /*8480*/  FMUL.FTZ R26, R82, R0.reuse ;  /* 0x00000000521a7220 */ /* 0x080fe40000410000 */
[----:B------:R-:W-:Y:S01]  /*8490*/  FMUL.FTZ R27, R83, R0 ;  /* 0x00000000531b7220 */ /* 0x000fe20000410000 */
[----:B------:R-:W-:Y:S01]  /*84a0*/  HMMA.16816.F32.BF16 R12, R4, R14, R68 ;  /* 0x0000000e040c723c */ /* 0x000fe20000041844 */
[--C-:B------:R-:W-:Y:S01]  /*84b0*/  FFMA.FTZ R76, R212, c[0x0][0x23c], -R131.reuse ;  /* 0x00008f00d44c7a23 */ /* 0x100fe20000010883 */
[----:B------:R-:W-:Y:S01]  /*84c0*/  MUFU.EX2 R77, R77 ;  /* 0x0000004d004d7308 */ /* 0x000fe20000000800 */
[--C-:B------:R-:W-:Y:S01]  /*84d0*/  FFMA.FTZ R79, R210, c[0x0][0x23c], -R131.reuse ;  /* 0x00008f00d24f7a23 */ /* 0x100fe20000010883 */
[----:B------:R-:W2:Y:S01]  /*84e0*/  LDSM.16.MT88.4 R68, [R182+0xd400] ;  /* 0x00d40000b644783b */ /* 0x000ea20000004200 */
[----:B------:R-:W-:-:S02]  /*84f0*/  FFMA.FTZ R78, R208, c[0x0][0x23c], -R131 ;  /* 0x00008f00d04e7a23 */ /* 0x000fc40000010883 */
[--C-:B------:R-:W-:Y:S01]  /*8500*/  FFMA.FTZ R81, R209, c[0x0][0x23c], -R126.reuse ;  /* 0x00008f00d1517a23 */ /* 0x100fe2000001087e */
[----:B------:R-:W-:Y:S01]  /*8510*/  HMMA.16816.F32.BF16 R24, R4, R28, R24 ;  /* 0x0000001c0418723c */ /* 0x000fe20000041818 */
[--C-:B------:R-:W-:Y:S01]  /*8520*/  FFMA.FTZ R82, R211, c[0x0][0x23c], -R126.reuse ;  /* 0x00008f00d3527a23 */ /* 0x100fe2000001087e */
[----:B------:R-:W-:Y:S01]  /*8530*/  MUFU.EX2 R76, R76 ;  /* 0x0000004c004c7308 */ /* 0x000fe20000000800 */
[--C-:B------:R-:W-:Y:S02]  /*8540*/  FFMA.FTZ R80, R203, c[0x0][0x23c], -R126.reuse ;  /* 0x00008f00cb507a23 */ /* 0x100fe4000001087e */
[----:B------:R-:W-:Y:S02]  /*8550*/  FFMA.FTZ R83, R191, c[0x0][0x23c], -R126 ;  /* 0x00008f00bf537a23 */ /* 0x000fe4000001087e */
[-C--:B------:R-:W-:Y:S02]  /*8560*/  FMUL.FTZ R84, R84, R134.reuse ;  /* 0x0000008654547220 */ /* 0x080fe40000410000 */
[----:B------:R-:W-:Y:S01]  /*8570*/  FMUL.FTZ R85, R85, R134 ;  /* 0x0000008655557220 */ /* 0x000fe20000410000 */
[----:B------:R-:W3:Y:S01]  /*8580*/  MUFU.EX2 R79, R79 ;  /* 0x0000004f004f7308 */ /* 0x000ee20000000800 */
[----:B------:R-:W-:-:S02]  /*8590*/  FMUL.FTZ R86, R86, R0 ;  /* 0x0000000056567220 */ /* 0x000fc40000410000 */
[----:B------:R-:W-:Y:S02]  /*85a0*/  FMUL.FTZ R87, R87, R0 ;  /* 0x0000000057577220 */ /* 0x000fe40000410000 */
[-C--:B------:R-:W-:Y:S02]  /*85b0*/  FMUL.FTZ R32, R88, R134.reuse ;  /* 0x0000008658207220 */ /* 0x080fe40000410000 */
[----:B------:R-:W-:Y:S01]  /*85c0*/  FMUL.FTZ R33, R89, R134 ;  /* 0x0000008659217220 */ /* 0x000fe20000410000 */
[----:B------:R-:W-:Y:S01]  /*85d0*/  MUFU.EX2 R78, R78 ;  /* 0x0000004e004e7308 */ /* 0x000fe20000000800 */
[-C--:B------:R-:W-:Y:S01]  /*85e0*/  FMUL.FTZ R34, R90, R0.reuse ;  /* 0x000000005a227220 */ /* 0x080fe20000410000 */
[----:B------:R-:W-:Y:S01]  /*85f0*/  HMMA.16816.F32.BF16 R28, R4, R30, R84 ;  /* 0x0000001e041c723c */ /* 0x000fe20000041854 */
        /* <DEDUP_REMOVED lines=20> */
[-C--:B------:R-:W-:Y:S02]  /*8740*/  FMUL.FTZ R52, R104, R134.reuse ;  /* 0x0000008668347220 */ /* 0x080fe40000410000 */
[----:B------:R-:W-:Y:S01]  /*8750*/  FMUL.FTZ R53, R105, R134 ;  /* 0x0000008669357220 */ /* 0x000fe20000410000 */
[----:B------:R-:W5:Y:S01]  /*8760*/  MUFU.EX2 R83, R83 ;  /* 0x0000005300537308 */ /* 0x000f620000000800 */
[-C--:B------:R-:W-:Y:S01]  /*8770*/  FMUL.FTZ R54, R106, R0.reuse ;  /* 0x000000006a367220 */ /* 0x080fe20000410000 */
[----:B------:R-:W-:Y:S01]  /*8780*/  HMMA.16816.F32.BF16 R44, R4, R46, R96 ;  /* 0x0000002e042c723c */ /* 0x000fe20000041860 */
[----:B------:R-:W-:-:S02]  /*8790*/  FMUL.FTZ R55, R107, R0 ;  /* 0x000000006b377220 */ /* 0x000fc40000410000 */
[-C--:B------:R-:W-:Y:S02]  /*87a0*/  FMUL.FTZ R100, R100, R134.reuse ;  /* 0x0000008664647220 */ /* 0x080fe40000410000 */
[----:B------:R-:W-:Y:S01]  /*87b0*/  FMUL.FTZ R101, R101, R134 ;  /* 0x0000008665657220 */ /* 0x000fe20000410000 */
[----:B------:R-:W-:Y:S01]  /*87c0*/  MUFU.EX2 R142, R142 ;  /* 0x0000008e008e7308 */ /* 0x000fe20000000800 */
[-C--:B------:R-:W-:Y:S01]  /*87d0*/  FMUL.FTZ R102, R102, R0.reuse ;  /* 0x0000000066667220 */ /* 0x080fe20000410000 */
[C---:B-1----:R-:W-:Y:S01]  /*87e0*/  HMMA.16816.F32.BF16 R52, R4.reuse, R60, R52 ;  /* 0x0000003c0434723c */ /* 0x042fe20000041834 */
[----:B------:R-:W-:Y:S02]  /*87f0*/  FMUL.FTZ R103, R103, R0 ;  /* 0x0000000067677220 */ /* 0x000fe40000410000 */
[--C-:B------:R-:W-:Y:S02]  /*8800*/  FFMA.FTZ R84, R202, c[0x0][0x23c], -R131.reuse ;  /* 0x00008f00ca547a23 */ /* 0x100fe40000010883 */
[--C-:B------:R-:W-:Y:S01]  /*8810*/  FFMA.FTZ R85, R178, c[0x0][0x23c], -R131.reuse ;  /* 0x00008f00b2557a23 */ /* 0x100fe20000010883 */
[----:B------:R-:W-:Y:S01]  /*8820*/  MUFU.EX2 R138, R138 ;  /* 0x0000008a008a7308 */ /* 0x000fe20000000800 */
[----:B---3--:R-:W-:Y:S01]  /*8830*/  F2FP.BF16.PACK_AB R60, R79, R76 ;  /* 0x0000004c4f3c723e */ /* 0x008fe200000010ff */
[----:B------:R-:W-:Y:S01]  /*8840*/  HMMA.16816.F32.BF16 R4, R4, R62, R100 ;  /* 0x0000003e0404723c */ /* 0x000fe20000041864 */
[----:B----4-:R-:W-:Y:S01]  /*8850*/  F2FP.BF16.PACK_AB R61, R82, R81 ;  /* 0x00000051523d723e */ /* 0x010fe200000010ff */
[----:B------:R-:W-:-:S02]  /*8860*/  FFMA.FTZ R87, R176, c[0x0][0x23c], -R131 ;  /* 0x00008f00b0577a23 */ /* 0x000fc40000010883 */
[--C-:B------:R-:W-:Y:S02]  /*8870*/  FFMA.FTZ R86, R174, c[0x0][0x23c], -R131.reuse ;  /* 0x00008f00ae567a23 */ /* 0x100fe40000010883 */
[--C-:B------:R-:W-:Y:S01]  /*8880*/  FFMA.FTZ R88, R179, c[0x0][0x23c], -R126.reuse ;  /* 0x00008f00b3587a23 */ /* 0x100fe2000001087e */
[----:B------:R-:W-:Y:S01]  /*8890*/  F2FP.BF16.PACK_AB R62, R78, R77 ;  /* 0x0000004d4e3e723e */ /* 0x000fe200000010ff */
[--C-:B------:R-:W-:Y:S01]  /*88a0*/  FFMA.FTZ R89, R177, c[0x0][0x23c], -R126.reuse ;  /* 0x00008f00b1597a23 */ /* 0x100fe2000001087e */
[----:B-----5:R-:W-:Y:S01]  /*88b0*/  F2FP.BF16.PACK_AB R63, R83, R80 ;  /* 0x00000050533f723e */ /* 0x020fe200000010ff */
[--C-:B------:R-:W-:Y:S01]  /*88c0*/  FFMA.FTZ R90, R175, c[0x0][0x23c], -R126.reuse ;  /* 0x00008f00af5a7a23 */ /* 0x100fe2000001087e */
[----:B------:R-:W-:Y:S01]  /*88d0*/  MUFU.EX2 R84, R84 ;  /* 0x0000005400547308 */ /* 0x000fe20000000800 */
[----:B------:R-:W-:Y:S02]  /*88e0*/  FFMA.FTZ R91, R173, c[0x0][0x23c], -R126 ;  /* 0x00008f00ad5b7a23 */ /* 0x000fe4000001087e */
[----:B------:R-:W-:-:S02]  /*88f0*/  FFMA.FTZ R92, R172, c[0x0][0x23c], -R131 ;  /* 0x00008f00ac5c7a23 */ /* 0x000fc40000010883 */
[C---:B------:R-:W-:Y:S01]  /*8900*/  HMMA.16816.F32.BF16 R8, R60.reuse, R64, R8 ;  /* 0x000000403c08723c */ /* 0x040fe20000041808 */
[--C-:B------:R-:W-:Y:S02]  /*8910*/  FFMA.FTZ R93, R170, c[0x0][0x23c], -R131.reuse ;  /* 0x00008f00aa5d7a23 */ /* 0x100fe40000010883 */
[----:B------:R-:W1:Y:S01]  /*8920*/  MUFU.EX2 R85, R85 ;  /* 0x0000005500557308 */ /* 0x000e620000000800 */
[--C-:B------:R-:W-:Y:S02]  /*8930*/  FFMA.FTZ R95, R168, c[0x0][0x23c], -R131.reuse ;  /* 0x00008f00a85f7a23 */ /* 0x100fe40000010883 */
[----:B------:R-:W-:Y:S02]  /*8940*/  FFMA.FTZ R94, R166, c[0x0][0x23c], -R131 ;  /* 0x00008f00a65e7a23 */ /* 0x000fe40000010883 */
[----:B------:R-:W-:Y:S01]  /*8950*/  HMMA.16816.F32.BF16 R12, R60, R66, R12 ;  /* 0x000000423c0c723c */ /* 0x000fe2000004180c */
[----:B------:R-:W3:Y:S01]  /*8960*/  LDSM.16.MT88.4 R64, [R180+0xb400] ;  /* 0x00b40000b440783b */ /* 0x000ee20000004200 */
[--C-:B------:R-:W-:Y:S01]  /*8970*/  FFMA.FTZ R96, R171, c[0x0][0x23c], -R126.reuse ;  /* 0x00008f00ab607a23 */ /* 0x100fe2000001087e */
[----:B------:R-:W-:Y:S01]  /*8980*/  MUFU.EX2 R87, R87 ;  /* 0x0000005700577308 */ /* 0x000fe20000000800 */
[----:B------:R-:W-:-:S02]  /*8990*/  FFMA.FTZ R97, R169, c[0x0][0x23c], -R126 ;  /* 0x00008f00a9617a23 */ /* 0x000fc4000001087e */
[--C-:B------:R-:W-:Y:S02]  /*89a0*/  FFMA.FTZ R98, R167, c[0x0][0x23c], -R126.reuse ;  /* 0x00008f00a7627a23 */ /* 0x100fe4000001087e */
[C---:B------:R-:W-:Y:S01]  /*89b0*/  HMMA.16816.F32.BF16 R16, R60.reuse, R48, R16 ;  /* 0x000000303c10723c */ /* 0x040fe20000041810 */
[----:B------:R-:W-:Y:S02]  /*89c0*/  FFMA.FTZ R99, R159, c[0x0][0x23c], -R126 ;  /* 0x00008f009f637a23 */ /* 0x000fe4000001087e */
[----:B------:R-:W-:Y:S01]  /*89d0*/  MUFU.EX2 R86, R86 ;  /* 0x0000005600567308 */ /* 0x000fe20000000800 */
[--C-:B------:R-:W-:Y:S02]  /*89e0*/  FFMA.FTZ R105, R154, c[0x0][0x23c], -R131.reuse ;  /* 0x00008f009a697a23 */ /* 0x100fe40000010883 */
[--C-:B------:R-:W-:Y:S02]  /*89f0*/  FFMA.FTZ R107, R152, c[0x0][0x23c], -R131.reuse ;  /* 0x00008f00986b7a23 */ /* 0x100fe40000010883 */
[----:B------:R-:W-:Y:S01]  /*8a00*/  HMMA.16816.F32.BF16 R20, R60, R50, R20 ;  /* 0x000000323c14723c */ /* 0x000fe20000041814 */
[----:B------:R-:W4:Y:S01]  /*8a10*/  LDSM.16.MT88.4 R48, [R180+0xd400] ;  /* 0x00d40000b430783b */ /* 0x000f220000004200 */
[--C-:B------:R-:W-:Y:S01]  /*8a20*/  FFMA.FTZ R104, R158, c[0x0][0x23c], -R131.reuse ;  /* 0x00008f009e687a23 */ /* 0x100fe20000010883 */
[----:B------:R-:W-:Y:S01]  /*8a30*/  MUFU.EX2 R88, R88 ;  /* 0x0000005800587308 */ /* 0x000fe20000000800 */
[----:B------:R-:W-:-:S02]  /*8a40*/  FFMA.FTZ R106, R156, c[0x0][0x23c], -R131 ;  /* 0x00008f009c6a7a23 */ /* 0x000fc40000010883 */
[--C-:B------:R-:W-:Y:S02]  /*8a50*/  FFMA.FTZ R152, R157, c[0x0][0x23c], -R126.reuse ;  /* 0x00008f009d987a23 */ /* 0x100fe4000001087e */
[C---:B------:R-:W-:Y:S01]  /*8a60*/  HMMA.16816.F32.BF16 R24, R60.reuse, R56, R24 ;  /* 0x000000383c18723c */ /* 0x040fe20000041818 */
[--C-:B------:R-:W-:Y:S02]  /*8a70*/  FFMA.FTZ R154, R151, c[0x0][0x23c], -R126.reuse ;  /* 0x00008f00979a7a23 */ /* 0x100fe4000001087e */
[----:B------:R-:W5:Y:S01]  /*8a80*/  MUFU.EX2 R89, R89 ;  /* 0x0000005900597308 */ /* 0x000f620000000800 */
[--C-:B------:R-:W-:Y:S02]  /*8a90*/  FFMA.FTZ R151, R146, c[0x0][0x23c], -R131.reuse ;  /* 0x00008f0092977a23 */ /* 0x100fe40000010883 */
[--C-:B------:R-:W-:Y:S02]  /*8aa0*/  FFMA.FTZ R146, R148, c[0x0][0x23c], -R131.reuse ;  /* 0x00008f0094927a23 */ /* 0x100fe40000010883 */
[----:B------:R-:W-:Y:S01]  /*8ab0*/  HMMA.16816.F32.BF16 R28, R60, R58, R28 ;  /* 0x0000003a3c1c723c */ /* 0x000fe2000004181c */
[----:B------:R-:W5:Y:S01]  /*8ac0*/  LDSM.16.MT88.4 R56, [R182+0x9800] ;  /* 0x00980000b638783b */ /* 0x000f620000004200 */
[----:B------:R-:W-:Y:S01]  /*8ad0*/  FFMA.FTZ R157, R144, c[0x0][0x23c], -R131 ;  /* 0x00008f00909d7a23 */ /* 0x000fe20000010883 */
[----:B------:R-:W-:Y:S01]  /*8ae0*/  MUFU.EX2 R90, R90 ;  /* 0x0000005a005a7308 */ /* 0x000fe20000000800 */
[----:B------:R-:W-:-:S02]  /*8af0*/  FFMA.FTZ R144, R149, c[0x0][0x23c], -R126 ;  /* 0x00008f0095907a23 */ /* 0x000fc4000001087e */
[--C-:B------:R-:W-:Y:S02]  /*8b00*/  FFMA.FTZ R148, R143, c[0x0][0x23c], -R126.reuse ;  /* 0x00008f008f947a23 */ /* 0x100fe4000001087e */
[C---:B--2---:R-:W-:Y:S01]  /*8b10*/  HMMA.16816.F32.BF16 R40, R60.reuse, R68, R40 ;  /* 0x000000443c28723c */ /* 0x044fe20000041828 */
[--C-:B------:R-:W-:Y:S02]  /*8b20*/  FFMA.FTZ R143, R140, c[0x0][0x23c], -R131.reuse ;  /* 0x00008f008c8f7a23 */ /* 0x100fe40000010883 */
[----:B------:R-:W2:Y:S01]  /*8b30*/  MUFU.EX2 R91, R91 ;  /* 0x0000005b005b7308 */ /* 0x000ea20000000800 */
[----:B------:R-:W-:Y:S02]  /*8b40*/  FFMA.FTZ R149, R136, c[0x0][0x23c], -R131 ;  /* 0x00008f0088957a23 */ /* 0x000fe40000010883 */
[--C-:B------:R-:W-:Y:S02]  /*8b50*/  FFMA.FTZ R136, R141, c[0x0][0x23c], -R126.reuse ;  /* 0x00008f008d887a23 */ /* 0x100fe4000001087e */
[----:B---3--:R-:W-:Y:S01]  /*8b60*/  HMMA.16816.F32.BF16 R32, R60, R64, R32 ;  /* 0x000000403c20723c */ /* 0x008fe20000041820 */
[----:B------:R-:W-:-:S02]  /*8b70*/  FFMA.FTZ R140, R135, c[0x0][0x23c], -R126 ;  /* 0x00008f00878c7a23 */ /* 0x000fc4000001087e */
[----:B------:R-:W3:Y:S01]  /*8b80*/  MUFU.EX2 R92, R92 ;  /* 0x0000005c005c7308 */ /* 0x000ee20000000800 */
[----:B------:R-:W-:Y:S02]  /*8b90*/  FFMA.FTZ R130, R207, R134, R130 ;  /* 0x00000086cf827223 */ /* 0x000fe40000010082 */
[----:B------:R-:W-:Y:S02]  /*8ba0*/  FFMA.FTZ R125, R206, R0, R125 ;  /* 0x00000000ce7d7223 */ /* 0x000fe4000001007d */
[----:B------:R-:W-:Y:S01]  /*8bb0*/  HMMA.16816.F32.BF16 R36, R60, R66, R36 ;  /* 0x000000423c24723c */ /* 0x000fe20000041824 */
[----:B------:R-:W3:Y:S01]  /*8bc0*/  LDSM.16.MT88.4 R64, [R182+0xb800] ;  /* 0x00b80000b640783b */ /* 0x000ee20000004200 */
[----:B------:R-:W-:Y:S01]  /*8bd0*/  FADD.FTZ R129, R129, R130 ;  /* 0x0000008281817221 */ /* 0x000fe20000010000 */
[----:B------:R-:W2:Y:S01]  /*8be0*/  MUFU.EX2 R93, R93 ;  /* 0x0000005d005d7308 */ /* 0x000ea20000000800 */
[----:B------:R-:W-:Y:S02]  /*8bf0*/  FADD.FTZ R124, R124, R125 ;  /* 0x0000007d7c7c7221 */ /* 0x000fe40000010000 */
[----:B------:R-:W-:-:S02]  /*8c00*/  FADD.FTZ R128, R128, R129 ;  /* 0x0000008180807221 */ /* 0x000fc40000010000 */
[C---:B----4-:R-:W-:Y:S01]  /*8c10*/  HMMA.16816.F32.BF16 R52, R60.reuse, R48, R52 ;  /* 0x000000303c34723c */ /* 0x050fe20000041834 */
[----:B------:R-:W-:Y:S02]  /*8c20*/  FADD.FTZ R3, R3, R124 ;  /* 0x0000007c03037221 */ /* 0x000fe40000010000 */
[----:B------:R-:W4:Y:S01]  /*8c30*/  MUFU.EX2 R95, R95 ;  /* 0x0000005f005f7308 */ /* 0x000f220000000800 */
[----:B------:R-:W-:Y:S02]  /*8c40*/  FADD.FTZ R127, R127, R128 ;  /* 0x000000807f7f7221 */ /* 0x000fe40000010000 */
[----:B------:R-:W-:Y:S01]  /*8c50*/  FADD.FTZ R2, R2, R3 ;  /* 0x0000000302027221 */ /* 0x000fe20000010000 */
[----:B-1----:R-:W-:Y:S01]  /*8c60*/  F2FP.BF16.PACK_AB R48, R85, R84 ;  /* 0x000000545530723e */ /* 0x002fe200000010ff */
[C---:B------:R-:W-:Y:S01]  /*8c70*/  HMMA.16816.F32.BF16 R4, R60.reuse, R50, R4 ;  /* 0x000000323c04723c */ /* 0x040fe20000041804 */
[----:B-----5:R-:W-:Y:S01]  /*8c80*/  F2FP.BF16.PACK_AB R49, R89, R88 ;  /* 0x000000585931723e */ /* 0x020fe200000010ff */
[----:B------:R-:W-:Y:S01]  /*8c90*/  FADD.FTZ R76, R76, R127 ;  /* 0x0000007f4c4c7221 */ /* 0x000fe20000010000 */
[----:B------:R-:W1:Y:S01]  /*8ca0*/  MUFU.EX2 R94, R94 ;  /* 0x0000005e005e7308 */ /* 0x000e620000000800 */
[----:B------:R-:W-:Y:S01]  /*8cb0*/  FADD.FTZ R3, R81, R2 ;  /* 0x0000000251037221 */ /* 0x000fe20000010000 */
[----:B------:R-:W-:Y:S01]  /*8cc0*/  MOV R2, R133 ;  /* 0x0000008500027202 */ /* 0x000fe20000000f00 */
[----:B------:R-:W-:Y:S01]  /*8cd0*/  FADD.FTZ R76, R79, R76 ;  /* 0x0000004c4f4c7221 */ /* 0x000fe20000010000 */
[----:B------:R-:W-:Y:S01]  /*8ce0*/  F2FP.BF16.PACK_AB R50, R86, R87 ;  /* 0x000000575632723e */ /* 0x000fe200000010ff */
[----:B------:R-:W-:Y:S01]  /*8cf0*/  HMMA.16816.F32.BF16 R44, R60, R70, R44 ;  /* 0x000000463c2c723c */ /* 0x000fe2000004182c */
[----:B--2---:R-:W-:Y:S01]  /*8d00*/  F2FP.BF16.PACK_AB R51, R91, R90 ;  /* 0x0000005a5b33723e */ /* 0x004fe200000010ff */
[----:B------:R-:W2:Y:S01]  /*8d10*/  LDSM.16.MT88.4 R60, [R180+0xd800] ;  /* 0x00d80000b43c783b */ /* 0x000ea20000004200 */
[----:B------:R-:W-:Y:S01]  /*8d20*/  MUFU.EX2 R96, R96 ;  /* 0x0000006000607308 */ /* 0x000fe20000000800 */
[----:B------:R-:W-:-:S02]  /*8d30*/  FADD.FTZ R3, R82, R3 ;  /* 0x0000000352037221 */ /* 0x000fc40000010000 */
[----:B------:R-:W-:Y:S01]  /*8d40*/  LDSM.16.MT88.4 R68, [R182+0xd800] ;  /* 0x00d80000b644783b */ /* 0x000fe20000004200 */
[----:B------:R-:W-:Y:S01]  /*8d50*/  FADD.FTZ R77, R77, R76 ;  /* 0x0000004c4d4d7221 */ /* 0x000fe20000010000 */
[C---:B------:R-:W-:Y:S01]  /*8d60*/  HMMA.16816.F32.BF16 R8, R48.reuse, R56, R8 ;  /* 0x000000383008723c */ /* 0x040fe20000041808 */
[----:B------:R-:W-:Y:S02]  /*8d70*/  FADD.FTZ R80, R80, R3 ;  /* 0x0000000350507221 */ /* 0x000fe40000010000 */
[----:B------:R-:W5:Y:S01]  /*8d80*/  MUFU.EX2 R97, R97 ;  /* 0x0000006100617308 */ /* 0x000f620000000800 */
[----:B------:R-:W-:Y:S02]  /*8d90*/  FADD.FTZ R3, R78, R77 ;  /* 0x0000004d4e037221 */ /* 0x000fe40000010000 */
[----:B------:R-:W-:Y:S02]  /*8da0*/  FADD.FTZ R83, R83, R80 ;  /* 0x0000005053537221 */ /* 0x000fe40000010000 */
[----:B------:R-:W-:Y:S01]  /*8db0*/  HMMA.16816.F32.BF16 R12, R48, R58, R12 ;  /* 0x0000003a300c723c */ /* 0x000fe2000004180c */
[----:B------:R-:W5:Y:S01]  /*8dc0*/  LDSM.16.MT88.4 R56, [R180+0xb800] ;  /* 0x00b80000b438783b */ /* 0x000f620000004200 */
[----:B------:R-:W-:Y:S01]  /*8dd0*/  FADD.FTZ R0, R84, R3 ;  /* 0x0000000354007221 */ /* 0x000fe20000010000 */
[----:B------:R-:W-:Y:S01]  /*8de0*/  MUFU.EX2 R98, R98 ;  /* 0x0000006200627308 */ /* 0x000fe20000000800 */
[----:B------:R-:W-:-:S02]  /*8df0*/  FADD.FTZ R88, R88, R83 ;  /* 0x0000005358587221 */ /* 0x000fc40000010000 */
[----:B------:R-:W-:Y:S02]  /*8e00*/  FADD.FTZ R0, R85, R0 ;  /* 0x0000000055007221 */ /* 0x000fe40000010000 */
[C---:B---3--:R-:W-:Y:S01]  /*8e10*/  HMMA.16816.F32.BF16 R24, R48.reuse, R64, R24 ;  /* 0x000000403018723c */ /* 0x048fe20000041818 */
[----:B------:R-:W-:Y:S02]  /*8e20*/  FADD.FTZ R89, R89, R88 ;  /* 0x0000005859597221 */ /* 0x000fe40000010000 */
[----:B------:R-:W3:Y:S01]  /*8e30*/  MUFU.EX2 R99, R99 ;  /* 0x0000006300637308 */ /* 0x000ee20000000800 */
[----:B------:R-:W-:Y:S02]  /*8e40*/  FADD.FTZ R3, R87, R0 ;  /* 0x0000000057037221 */ /* 0x000fe40000010000 */
[----:B------:R-:W-:Y:S02]  /*8e50*/  FADD.FTZ R90, R90, R89 ;  /* 0x000000595a5a7221 */ /* 0x000fe40000010000 */
[----:B------:R-:W-:Y:S01]  /*8e60*/  HMMA.16816.F32.BF16 R28, R48, R66, R28 ;  /* 0x00000042301c723c */ /* 0x000fe2000004181c */
[----:B------:R-:W3:Y:S01]  /*8e70*/  LDSM.16.MT88.4 R64, [R182+0x9c00] ;  /* 0x009c0000b640783b */ /* 0x000ee20000004200 */
[----:B------:R-:W-:Y:S01]  /*8e80*/  FADD.FTZ R3, R86, R3 ;  /* 0x0000000356037221 */ /* 0x000fe20000010000 */
[----:B------:R-:W-:Y:S01]  /*8e90*/  MUFU.EX2 R104, R104 ;  /* 0x0000006800687308 */ /* 0x000fe20000000800 */
[----:B------:R-:W-:-:S02]  /*8ea0*/  FADD.FTZ R91, R91, R90 ;  /* 0x0000005a5b5b7221 */ /* 0x000fc40000010000 */
[----:B------:R-:W-:Y:S02]  /*8eb0*/  FADD.FTZ R0, R92, R3 ;  /* 0x000000035c007221 */ /* 0x000fe40000010000 */
[C---:B------:R-:W-:Y:S02]  /*8ec0*/  HMMA.16816.F32.BF16 R16, R48.reuse, R72, R16 ;  /* 0x000000483010723c */ /* 0x040fe40000041810 */
[----:B------:R-:W-:Y:S01]  /*8ed0*/  FADD.FTZ R0, R93, R0 ;  /* 0x000000005d007221 */ /* 0x000fe20000010000 */
[----:B------:R-:W-:Y:S03]  /*8ee0*/  MUFU.EX2 R105, R105 ;  /* 0x0000006900697308 */ /* 0x000fe60000000800 */
[----:B----4-:R-:W-:Y:S02]  /*8ef0*/  FADD.FTZ R3, R95, R0 ;  /* 0x000000005f037221 */ /* 0x010fe40000010000 */
[C---:B--2---:R-:W-:Y:S02]  /*8f00*/  HMMA.16816.F32.BF16 R52, R48.reuse, R60, R52 ;  /* 0x0000003c3034723c */ /* 0x044fe40000041834 */
[----:B-1----:R-:W-:Y:S01]  /*8f10*/  FADD.FTZ R3, R94, R3 ;  /* 0x000000035e037221 */ /* 0x002fe20000010000 */
[----:B------:R-:W-:Y:S05]  /*8f20*/  MUFU.EX2 R106, R106 ;  /* 0x0000006a006a7308 */ /* 0x000fea0000000800 */
[C---:B------:R-:W-:Y:S01]  /*8f30*/  HMMA.16816.F32.BF16 R4, R48.reuse, R62, R4 ;  /* 0x0000003e3004723c */ /* 0x040fe20000041804 */
[----:B------:R-:W-:Y:S02]  /*8f40*/  LDSM.16.MT88.4 R60, [R180+0xbc00] ;  /* 0x00bc0000b43c783b */ /* 0x000fe40000004200 */
[----:B------:R-:W-:Y:S05]  /*8f50*/  MUFU.EX2 R107, R107 ;  /* 0x0000006b006b7308 */ /* 0x000fea0000000800 */
[C---:B-----5:R-:W-:Y:S03]  /*8f60*/  HMMA.16816.F32.BF16 R32, R48.reuse, R56, R32 ;  /* 0x000000383020723c */ /* 0x060fe60000041820 */
[----:B------:R-:W1:Y:S05]  /*8f70*/  MUFU.EX2 R152, R152 ;  /* 0x0000009800987308 */ /* 0x000e6a0000000800 */
[C---:B------:R-:W-:Y:S01]  /*8f80*/  HMMA.16816.F32.BF16 R36, R48.reuse, R58, R36 ;  /* 0x0000003a3024723c */ /* 0x040fe20000041824 */
[----:B------:R-:W2:Y:S02]  /*8f90*/  LDSM.16.MT88.4 R56, [R182+0xbc00] ;  /* 0x00bc0000b638783b */ /* 0x000ea40000004200 */
[----:B------:R-:W-:Y:S05]  /*8fa0*/  MUFU.EX2 R154, R154 ;  /* 0x0000009a009a7308 */ /* 0x000fea0000000800 */
[C---:B------:R-:W-:Y:S01]  /*8fb0*/  HMMA.16816.F32.BF16 R20, R48.reuse, R74, R20 ;  /* 0x0000004a3014723c */ /* 0x040fe20000041814 */
[----:B------:R-:W4:Y:S02]  /*8fc0*/  LDSM.16.MT88.4 R72, [R180+0x9c00] ;  /* 0x009c0000b448783b */ /* 0x000f240000004200 */
[----:B------:R-:W-:Y:S05]  /*8fd0*/  MUFU.EX2 R151, R151 ;  /* 0x0000009700977308 */ /* 0x000fea0000000800 */
[C---:B------:R-:W-:Y:S03]  /*8fe0*/  HMMA.16816.F32.BF16 R40, R48.reuse, R68, R40 ;  /* 0x000000443028723c */ /* 0x040fe60000041828 */
[----:B------:R-:W-:Y:S05]  /*8ff0*/  MUFU.EX2 R146, R146 ;  /* 0x0000009200927308 */ /* 0x000fea0000000800 */
[----:B------:R-:W-:Y:S01]  /*9000*/  HMMA.16816.F32.BF16 R44, R48, R70, R44 ;  /* 0x00000046302c723c */ /* 0x000fe2000004182c */
[----:B------:R-:W5:Y:S02]  /*9010*/  LDSM.16.MT88.4 R68, [R182+0xdc00] ;  /* 0x00dc0000b644783b */ /* 0x000f640000004200 */
[----:B------:R-:W-:Y:S04]  /*9020*/  MUFU.EX2 R157, R157 ;  /* 0x0000009d009d7308 */ /* 0x000fe80000000800 */
[----:B------:R-:W-:-:S02]  /*9030*/  F2FP.BF16.PACK_AB R48, R93, R92 ;  /* 0x0000005c5d30723e */ /* 0x000fc400000010ff */
[----:B------:R-:W-:Y:S01]  /*9040*/  F2FP.BF16.PACK_AB R49, R97, R96 ;  /* 0x000000606131723e */ /* 0x000fe200000010ff */
[----:B------:R-:W-:Y:S01]  /*9050*/  FADD.FTZ R96, R96, R91 ;  /* 0x0000005b60607221 */ /* 0x000fe20000010000 */
[----:B------:R-:W-:Y:S01]  /*9060*/  F2FP.BF16.PACK_AB R50, R94, R95 ;  /* 0x0000005f5e32723e */ /* 0x000fe200000010ff */
[----:B------:R-:W-:Y:S01]  /*9070*/  MUFU.EX2 R144, R144 ;  /* 0x0000009000907308 */ /* 0x000fe20000000800 */
[----:B---3--:R-:W-:Y:S01]  /*9080*/  F2FP.BF16.PACK_AB R51, R99, R98 ;  /* 0x000000626333723e */ /* 0x008fe200000010ff */
[----:B------:R-:W-:-:S04]  /*9090*/  FADD.FTZ R97, R97, R96 ;  /* 0x0000006061617221 */ /* 0x000fc80000010000 */
[----:B------:R-:W-:Y:S02]  /*90a0*/  FADD.FTZ R98, R98, R97 ;  /* 0x0000006162627221 */ /* 0x000fe40000010000 */
[----:B------:R-:W-:Y:S01]  /*90b0*/  HMMA.16816.F32.BF16 R8, R48, R64, R8 ;  /* 0x000000403008723c */ /* 0x000fe20000041808 */
[----:B------:R-:W-:Y:S01]  /*90c0*/  MUFU.EX2 R148, R148 ;  /* 0x0000009400947308 */ /* 0x000fe20000000800 */
[----:B------:R-:W-:-:S04]  /*90d0*/  FADD.FTZ R99, R99, R98 ;  /* 0x0000006263637221 */ /* 0x000fc80000010000 */
[----:B-1----:R-:W-:Y:S02]  /*90e0*/  FADD.FTZ R0, R152, R99 ;  /* 0x0000006398007221 */ /* 0x002fe40000010000 */
[----:B------:R-:W-:Y:S01]  /*90f0*/  HMMA.16816.F32.BF16 R12, R48, R66, R12 ;  /* 0x00000042300c723c */ /* 0x000fe2000004180c */
[----:B------:R-:W1:Y:S01]  /*9100*/  LDSM.16.MT88.4 R64, [R180+0xdc00] ;  /* 0x00dc0000b440783b */ /* 0x000e620000004200 */
[----:B------:R-:W-:Y:S01]  /*9110*/  MUFU.EX2 R143, R143 ;  /* 0x0000008f008f7308 */ /* 0x000fe20000000800 */
[----:B------:R-:W-:-:S05]  /*9120*/  FADD.FTZ R0, R155, R0 ;  /* 0x000000009b007221 */ /* 0x000fca0000010000 */
[C---:B--2---:R-:W-:Y:S02]  /*9130*/  HMMA.16816.F32.BF16 R24, R48.reuse, R56, R24 ;  /* 0x000000383018723c */ /* 0x044fe40000041818 */
        /* <DEDUP_REMOVED lines=9> */
[C---:B----4-:R-:W-:Y:S02]  /*91d0*/  HMMA.16816.F32.BF16 R16, R48.reuse, R72, R16 ;  /* 0x000000483010723c */ /* 0x050fe40000041810 */
[----:B------:R-:W-:Y:S06]  /*91e0*/  MUFU.EX2 R140, R140 ;  /* 0x0000008c008c7308 */ /* 0x000fec0000000800 */
[C---:B------:R-:W-:Y:S01]  /*91f0*/  HMMA.16816.F32.BF16 R20, R48.reuse, R74, R20 ;  /* 0x0000004a3014723c */ /* 0x040fe20000041814 */
[----:B------:R-:W4:Y:S01]  /*9200*/  LDSM.16.MT88.4 R72, [R180+0xa000] ;  /* 0x00a00000b448783b */ /* 0x000f220000004200 */
[----:B------:R-:W-:Y:S06]  /*9210*/  MUFU.EX2 R117, R117 ;  /* 0x0000007500757308 */ /* 0x000fec0000000800 */
[C---:B-----5:R-:W-:Y:S02]  /*9220*/  HMMA.16816.F32.BF16 R40, R48.reuse, R68, R40 ;  /* 0x000000443028723c */ /* 0x060fe40000041828 */
[----:B------:R-:W5:Y:S06]  /*9230*/  MUFU.EX2 R116, R116 ;  /* 0x0000007400747308 */ /* 0x000f6c0000000800 */
[C---:B------:R-:W-:Y:S01]  /*9240*/  HMMA.16816.F32.BF16 R44, R48.reuse, R70, R44 ;  /* 0x00000046302c723c */ /* 0x040fe2000004182c */
[----:B------:R-:W3:Y:S01]  /*9250*/  LDSM.16.MT88.4 R68, [R182+0xe000] ;  /* 0x00e00000b644783b */ /* 0x000ee20000004200 */
[----:B------:R-:W-:Y:S06]  /*9260*/  MUFU.EX2 R123, R123 ;  /* 0x0000007b007b7308 */ /* 0x000fec0000000800 */
[----:B-1----:R-:W-:Y:S02]  /*9270*/  HMMA.16816.F32.BF16 R52, R48, R64, R52 ;  /* 0x000000403034723c */ /* 0x002fe40000041834 */
[----:B------:R-:W1:Y:S01]  /*9280*/  MUFU.EX2 R122, R122 ;  /* 0x0000007a007a7308 */ /* 0x000e620000000800 */
[----:B-----5:R-:W-:-:S05]  /*9290*/  F2FP.BF16.PACK_AB R100, R116, R117 ;  /* 0x000000757464723e */ /* 0x020fca00000010ff */
[----:B------:R-:W-:Y:S01]  /*92a0*/  HMMA.16816.F32.BF16 R4, R48, R66, R4 ;  /* 0x000000423004723c */ /* 0x000fe20000041804 */
[----:B------:R-:W-:Y:S01]  /*92b0*/  LDSM.16.MT88.4 R64, [R180+0xe000] ;  /* 0x00e00000b440783b */ /* 0x000fe20000004200 */
[----:B------:R-:W-:Y:S05]  /*92c0*/  MUFU.EX2 R121, R121 ;  /* 0x0000007900797308 */ /* 0x000fea0000000800 */
[----:B------:R-:W-:Y:S01]  /*92d0*/  F2FP.BF16.PACK_AB R48, R105, R104 ;  /* 0x000000686930723e */ /* 0x000fe200000010ff */
[----:B------:R-:W-:Y:S01]  /*92e0*/  FADD.FTZ R104, R104, R3 ;  /* 0x0000000368687221 */ /* 0x000fe20000010000 */
[----:B------:R-:W-:Y:S01]  /*92f0*/  F2FP.BF16.PACK_AB R49, R155, R152 ;  /* 0x000000989b31723e */ /* 0x000fe200000010ff */
[----:B------:R-:W5:Y:S01]  /*9300*/  MUFU.EX2 R120, R120 ;  /* 0x0000007800787308 */ /* 0x000f620000000800 */
[----:B------:R-:W-:Y:S01]  /*9310*/  F2FP.BF16.PACK_AB R50, R107, R106 ;  /* 0x0000006a6b32723e */ /* 0x000fe200000010ff */
[----:B------:R-:W-:Y:S01]  /*9320*/  FADD.FTZ R105, R105, R104 ;  /* 0x0000006869697221 */ /* 0x000fe20000010000 */
[----:B------:R-:W-:Y:S01]  /*9330*/  F2FP.BF16.PACK_AB R51, R154, R153 ;  /* 0x000000999a33723e */ /* 0x000fe200000010ff */
[----:B------:R-:W-:Y:S01]  /*9340*/  FADD.FTZ R3, R153, R0 ;  /* 0x0000000099037221 */ /* 0x000fe20000010000 */
[----:B-1----:R-:W-:Y:S01]  /*9350*/  F2FP.BF16.PACK_AB R102, R122, R123 ;  /* 0x0000007b7a66723e */ /* 0x002fe200000010ff */
[----:B------:R-:W-:-:S02]  /*9360*/  FADD.FTZ R106, R106, R105 ;  /* 0x000000696a6a7221 */ /* 0x000fc40000010000 */
[----:B------:R-:W-:Y:S01]  /*9370*/  MUFU.EX2 R119, R119 ;  /* 0x0000007700777308 */ /* 0x000fe20000000800 */
[----:B------:R-:W-:Y:S01]  /*9380*/  FADD.FTZ R3, R154, R3 ;  /* 0x000000039a037221 */ /* 0x000fe20000010000 */
[----:B--2---:R-:W-:Y:S01]  /*9390*/  HMMA.16816.F32.BF16 R8, R48, R56, R8 ;  /* 0x000000383008723c */ /* 0x004fe20000041808 */
[----:B------:R-:W-:Y:S02]  /*93a0*/  FADD.FTZ R107, R107, R106 ;  /* 0x0000006a6b6b7221 */ /* 0x000fe40000010000 */
[----:B------:R-:W-:-:S03]  /*93b0*/  FADD.FTZ R0, R144, R3 ;  /* 0x0000000390007221 */ /* 0x000fc60000010000 */
[----:B------:R-:W1:Y:S01]  /*93c0*/  MUFU.EX2 R206, R118 ;  /* 0x0000007600ce7308 */ /* 0x000e620000000800 */
[----:B-----5:R-:W-:Y:S01]  /*93d0*/  F2FP.BF16.PACK_AB R101, R120, R121 ;  /* 0x000000797865723e */ /* 0x020fe200000010ff */
[----:B------:R-:W-:Y:S01]  /*93e0*/  HMMA.16816.F32.BF16 R12, R48, R58, R12 ;  /* 0x0000003a300c723c */ /* 0x000fe2000004180c */
[----:B------:R-:W2:Y:S01]  /*93f0*/  LDSM.16.MT88.4 R56, [R180+0xc000] ;  /* 0x00c00000b438783b */ /* 0x000ea20000004200 */
[----:B------:R-:W-:-:S04]  /*9400*/  FADD.FTZ R0, R147, R0 ;  /* 0x0000000093007221 */ /* 0x000fc80000010000 */
[----:B------:R-:W-:Y:S02]  /*9410*/  FADD.FTZ R3, R145, R0 ;  /* 0x0000000091037221 */ /* 0x000fe40000010000 */
[----:B---3--:R-:W-:Y:S02]  /*9420*/  HMMA.16816.F32.BF16 R24, R48, R60, R24 ;  /* 0x0000003c3018723c */ /* 0x008fe40000041818 */
[----:B------:R-:W-:Y:S01]  /*9430*/  FADD.FTZ R3, R148, R3 ;  /* 0x0000000394037221 */ /* 0x000fe20000010000 */
[----:B-1----:R-:W-:-:S03]  /*9440*/  F2FP.BF16.PACK_AB R103, R206, R119 ;  /* 0x00000077ce67723e */ /* 0x002fc600000010ff */
[----:B------:R-:W-:Y:S02]  /*9450*/  FADD.FTZ R0, R136, R3 ;  /* 0x0000000388007221 */ /* 0x000fe40000010000 */
[----:B------:R-:W-:Y:S01]  /*9460*/  HMMA.16816.F32.BF16 R28, R48, R62, R28 ;  /* 0x0000003e301c723c */ /* 0x000fe2000004181c */
[----:B------:R-:W1:Y:S01]  /*9470*/  LDSM.16.MT88.4 R60, [R182+0xa400] ;  /* 0x00a40000b63c783b */ /* 0x000e620000004200 */
[----:B------:R-:W-:-:S06]  /*9480*/  FADD.FTZ R0, R139, R0 ;  /* 0x000000008b007221 */ /* 0x000fcc0000010000 */
[C---:B----4-:R-:W-:Y:S08]  /*9490*/  HMMA.16816.F32.BF16 R16, R48.reuse, R72, R16 ;  /* 0x000000483010723c */ /* 0x050ff00000041810 */
[C---:B------:R-:W-:Y:S01]  /*94a0*/  HMMA.16816.F32.BF16 R20, R48.reuse, R74, R20 ;  /* 0x0000004a3014723c */ /* 0x040fe20000041814 */
[----:B------:R-:W3:Y:S07]  /*94b0*/  LDSM.16.MT88.4 R72, [R180+0xa400] ;  /* 0x00a40000b448783b */ /* 0x000eee0000004200 */
[C---:B------:R-:W-:Y:S08]  /*94c0*/  HMMA.16816.F32.BF16 R40, R48.reuse, R68, R40 ;  /* 0x000000443028723c */ /* 0x040ff00000041828 */
[C---:B--2---:R-:W-:Y:S08]  /*94d0*/  HMMA.16816.F32.BF16 R32, R48.reuse, R56, R32 ;  /* 0x000000383020723c */ /* 0x044ff00000041820 */
[C---:B------:R-:W-:Y:S01]  /*94e0*/  HMMA.16816.F32.BF16 R36, R48.reuse, R58, R36 ;  /* 0x0000003a3024723c */ /* 0x040fe20000041824 */
[----:B------:R-:W2:Y:S07]  /*94f0*/  LDSM.16.MT88.4 R56, [R182+0xc400] ;  /* 0x00c40000b638783b */ /* 0x000eae0000004200 */
[C---:B------:R-:W-:Y:S01]  /*9500*/  HMMA.16816.F32.BF16 R44, R48.reuse, R70, R44 ;  /* 0x00000046302c723c */ /* 0x040fe2000004182c */
[----:B------:R-:W4:Y:S07]  /*9510*/  LDSM.16.MT88.4 R68, [R182+0xe400] ;  /* 0x00e40000b644783b */ /* 0x000f2e0000004200 */
        /* <DEDUP_REMOVED lines=8> */
[----:B------:R-:W-:-:S03]  /*95a0*/  F2FP.BF16.PACK_AB R51, R148, R145 ;  /* 0x000000919433723e */ /* 0x000fc600000010ff */
[----:B------:R-:W-:-:S04]  /*95b0*/  FADD.FTZ R146, R146, R151 ;  /* 0x0000009792927221 */ /* 0x000fc80000010000 */
[----:B-1----:R-:W-:Y:S01]  /*95c0*/  HMMA.16816.F32.BF16 R8, R48, R60, R8 ;  /* 0x0000003c3008723c */ /* 0x002fe20000041808 */
[----:B------:R-:W-:-:S07]  /*95d0*/  FADD.FTZ R157, R157, R146 ;  /* 0x000000929d9d7221 */ /* 0x000fce0000010000 */
        /* <DEDUP_REMOVED lines=8> */
[C---:B----4-:R-:W-:Y:S08]  /*9660*/  HMMA.16816.F32.BF16 R40, R48.reuse, R68, R40 ;  /* 0x000000443028723c */ /* 0x050ff00000041828 */
[C---:B-1----:R-:W-:Y:S08]  /*9670*/  HMMA.16816.F32.BF16 R32, R48.reuse, R60, R32 ;  /* 0x0000003c3020723c */ /* 0x042ff00000041820 */
[C---:B------:R-:W-:Y:S01]  /*9680*/  HMMA.16816.F32.BF16 R36, R48.reuse, R62, R36 ;  /* 0x0000003e3024723c */ /* 0x040fe20000041824 */
[----:B------:R-:W-:Y:S07]  /*9690*/  LDSM.16.MT88.4 R60, [R182+0xc800] ;  /* 0x00c80000b63c783b */ /* 0x000fee0000004200 */
[C---:B------:R-:W-:Y:S01]  /*96a0*/  HMMA.16816.F32.BF16 R44, R48.reuse, R70, R44 ;  /* 0x00000046302c723c */ /* 0x040fe2000004182c */
[----:B------:R-:W-:Y:S07]  /*96b0*/  LDSM.16.MT88.4 R68, [R182+0xe800] ;  /* 0x00e80000b644783b */ /* 0x000fee0000004200 */
[C---:B------:R-:W-:Y:S07]  /*96c0*/  HMMA.16816.F32.BF16 R52, R48.reuse, R64, R52 ;  /* 0x000000403034723c */ /* 0x040fee0000041834 */
[----:B------:R-:W-:Y:S01]  /*96d0*/  F2FP.BF16.PACK_AB R64, R143, R142 ;  /* 0x0000008e8f40723e */ /* 0x000fe200000010ff */
[----:B------:R-:W-:Y:S01]  /*96e0*/  HMMA.16816.F32.BF16 R4, R48, R66, R4 ;  /* 0x000000423004723c */ /* 0x000fe20000041804 */
[----:B------:R-:W1:Y:S01]  /*96f0*/  LDSM.16.MT88.4 R48, [R180+0xc800] ;  /* 0x00c80000b430783b */ /* 0x000e620000004200 */
[----:B------:R-:W-:Y:S01]  /*9700*/  F2FP.BF16.PACK_AB R65, R139, R136 ;  /* 0x000000888b41723e */ /* 0x000fe200000010ff */
[----:B------:R-:W-:-:S04]  /*9710*/  FADD.FTZ R142, R142, R157 ;  /* 0x0000009d8e8e7221 */ /* 0x000fc80000010000 */
        /* <DEDUP_REMOVED lines=9> */
[----:B------:R-:W-:Y:S01]  /*97b0*/  FADD.FTZ R117, R117, R0 ;  /* 0x0000000075757221 */ /* 0x000fe20000010000 */
[----:B------:R-:W-:Y:S01]  /*97c0*/  MOV R0, R132 ;  /* 0x0000008400007202 */ /* 0x000fe20000000f00 */
[----:B------:R-:W-:Y:S01]  /*97d0*/  FADD.FTZ R120, R120, R121 ;  /* 0x0000007978787221 */ /* 0x000fe20000010000 */
[----:B------:R-:W-:Y:S01]  /*97e0*/  HMMA.16816.F32.BF16 R20, R64, R58, R20 ;  /* 0x0000003a4014723c */ /* 0x000fe20000041814 */
[----:B------:R-:W2:Y:S01]  /*97f0*/  LDSM.16.MT88.4 R56, [R180+0xe800] ;  /* 0x00e80000b438783b */ /* 0x000ea20000004200 */
[----:B------:R-:W-:Y:S02]  /*9800*/  FADD.FTZ R116, R116, R117 ;  /* 0x0000007574747221 */ /* 0x000fe40000010000 */
[----:B------:R-:W-:Y:S02]  /*9810*/  FADD.FTZ R119, R119, R120 ;  /* 0x0000007877777221 */ /* 0x000fe40000010000 */
[----:B------:R-:W-:-:S02]  /*9820*/  FADD.FTZ R123, R123, R116 ;  /* 0x000000747b7b7221 */ /* 0x000fc40000010000 */
[----:B------:R-:W-:Y:S01]  /*9830*/  HMMA.16816.F32.BF16 R8, R64, R72, R8 ;  /* 0x000000484008723c */ /* 0x000fe20000041808 */
[----:B------:R-:W-:Y:S02]  /*9840*/  FADD.FTZ R206, R206, R119 ;  /* 0x00000077cece7221 */ /* 0x000fe40000010000 */
[----:B------:R-:W-:-:S05]  /*9850*/  FADD.FTZ R207, R122, R123 ;  /* 0x0000007b7acf7221 */ /* 0x000fca0000010000 */
[C---:B------:R-:W-:Y:S08]  /*9860*/  HMMA.16816.F32.BF16 R12, R64.reuse, R74, R12 ;  /* 0x0000004a400c723c */ /* 0x040ff0000004180c */
[C---:B-1----:R-:W-:Y:S08]  /*9870*/  HMMA.16816.F32.BF16 R32, R64.reuse, R48, R32 ;  /* 0x000000304020723c */ /* 0x042ff00000041820 */
[C---:B------:R-:W-:Y:S01]  /*9880*/  HMMA.16816.F32.BF16 R36, R64.reuse, R50, R36 ;  /* 0x000000324024723c */ /* 0x040fe20000041824 */
[----:B------:R-:W1:Y:S07]  /*9890*/  LDSM.16.MT88.4 R48, [R182+0xac00] ;  /* 0x00ac0000b630783b */ /* 0x000e6e0000004200 */
[C---:B------:R-:W-:Y:S08]  /*98a0*/  HMMA.16816.F32.BF16 R40, R64.reuse, R68, R40 ;  /* 0x000000444028723c */ /* 0x040ff00000041828 */
[C---:B------:R-:W-:Y:S08]  /*98b0*/  HMMA.16816.F32.BF16 R44, R64.reuse, R70, R44 ;  /* 0x00000046402c723c */ /* 0x040ff0000004182c */
[C---:B------:R-:W-:Y:S08]  /*98c0*/  HMMA.16816.F32.BF16 R24, R64.reuse, R60, R24 ;  /* 0x0000003c4018723c */ /* 0x040ff00000041818 */
[C---:B------:R-:W-:Y:S01]  /*98d0*/  HMMA.16816.F32.BF16 R28, R64.reuse, R62, R28 ;  /* 0x0000003e401c723c */ /* 0x040fe2000004181c */
[----:B------:R-:W3:Y:S07]  /*98e0*/  LDSM.16.MT88.4 R60, [R180+0xac00] ;  /* 0x00ac0000b43c783b */ /* 0x000eee0000004200 */
[C---:B--2---:R-:W-:Y:S08]  /*98f0*/  HMMA.16816.F32.BF16 R52, R64.reuse, R56, R52 ;  /* 0x000000384034723c */ /* 0x044ff00000041834 */
[----:B------:R-:W-:Y:S01]  /*9900*/  HMMA.16816.F32.BF16 R4, R64, R58, R4 ;  /* 0x0000003a4004723c */ /* 0x000fe20000041804 */
[----:B------:R-:W2:Y:S07]  /*9910*/  LDSM.16.MT88.4 R56, [R182+0xcc00] ;  /* 0x00cc0000b638783b */ /* 0x000eae0000004200 */
[C---:B-1----:R-:W-:Y:S01]  /*9920*/  HMMA.16816.F32.BF16 R112, R100.reuse, R48, R8 ;  /* 0x000000306470723c */ /* 0x042fe20000041808 */
[----:B------:R-:W1:Y:S07]  /*9930*/  LDSM.16.MT88.4 R8, [R182+0xec00] ;  /* 0x00ec0000b608783b */ /* 0x000e6e0000004200 */
[C---:B------:R-:W-:Y:S01]  /*9940*/  HMMA.16816.F32.BF16 R68, R100.reuse, R50, R12 ;  /* 0x000000326444723c */ /* 0x040fe2000004180c */
[----:B------:R-:W4:Y:S07]  /*9950*/  LDSM.16.MT88.4 R12, [R180+0xec00] ;  /* 0x00ec0000b40c783b */ /* 0x000f2e0000004200 */
[C---:B------:R-:W-:Y:S08]  /*9960*/  HMMA.16816.F32.BF16 R88, R100.reuse, R108, R32 ;  /* 0x0000006c6458723c */ /* 0x040ff00000041820 */
[C---:B---3--:R-:W-:Y:S08]  /*9970*/  HMMA.16816.F32.BF16 R72, R100.reuse, R60, R16 ;  /* 0x0000003c6448723c */ /* 0x048ff00000041810 */
[C---:B------:R-:W-:Y:S08]  /*9980*/  HMMA.16816.F32.BF16 R76, R100.reuse, R62, R20 ;  /* 0x0000003e644c723c */ /* 0x040ff00000041814 */
[C---:B--2---:R-:W-:Y:S08]  /*9990*/  HMMA.16816.F32.BF16 R80, R100.reuse, R56, R24 ;  /* 0x000000386450723c */ /* 0x044ff00000041818 */
[C---:B------:R-:W-:Y:S08]  /*99a0*/  HMMA.16816.F32.BF16 R84, R100.reuse, R58, R28 ;  /* 0x0000003a6454723c */ /* 0x040ff0000004181c */
[C---:B------:R-:W-:Y:S08]  /*99b0*/  HMMA.16816.F32.BF16 R108, R100.reuse, R110, R36 ;  /* 0x0000006e646c723c */ /* 0x040ff00000041824 */
[C---:B-1----:R-:W-:Y:S08]  /*99c0*/  HMMA.16816.F32.BF16 R92, R100.reuse, R8, R40 ;  /* 0x00000008645c723c */ /* 0x042ff00000041828 */
[C---:B------:R-:W-:Y:S08]  /*99d0*/  HMMA.16816.F32.BF16 R96, R100.reuse, R10, R44 ;  /* 0x0000000a6460723c */ /* 0x040ff0000004182c */
[C---:B----4-:R-:W-:Y:S08]  /*99e0*/  HMMA.16816.F32.BF16 R104, R100.reuse, R12, R52 ;  /* 0x0000000c6468723c */ /* 0x050ff00000041834 */
[----:B------:R-:W-:Y:S11]  /*99f0*/  HMMA.16816.F32.BF16 R100, R100, R14, R4 ;  /* 0x0000000e6464723c */ /* 0x000ff60000041804 */
[----:B------:R-:W-:Y:S08]  /*9a00*/  @!UPT UIADD3 URZ, URZ, URZ, URZ ;  /* 0x0000003f3f3ff290 */ /* 0x000ff0000fffe03f */
.L_x_2703:
[----:B------:R-:W-:Y:S05]  /*9a10*/  @!P3 BRA `(.L_x_2709) ;  /* 0x000035300000b947 */ /* 0x000fea0003800000 */
[----:B------:R-:W-:Y:S01]  /*9a20*/  ULDC UR8, c[0x0][0x1a0] ;  /* 0x0000680000087ab9 */ /* 0x000fe20000000800 */
[----:B------:R-:W-:Y:S01]  /*9a30*/  IMAD.MOV.U32 R3, RZ, RZ, R0 ;  /* 0x000000ffff037224 */ /* 0x000fe200078e0000 */
[----:B------:R-:W-:Y:S01]  /*9a40*/  ULEA UR5, -UR8, URZ, 0x7 ;  /* 0x0000003f08057291 */ /* 0x000fe2000f8e393f */
[----:B------:R-:W-:Y:S01]  /*9a50*/  IMAD.MOV.U32 R117, RZ, RZ, R2 ;  /* 0x000000ffff757224 */ /* 0x000fe200078e0002 */
[----:B------:R-:W-:-:S02]  /*9a60*/  UMOV UR10, 0x6 ;  /* 0x00000006000a7882 */ /* 0x000fc40000000000 */
[----:B------:R-:W-:Y:S02]  /*9a70*/  USHF.R.S32.HI UR4, URZ, 0x1f, UR5 ;  /* 0x0000001f3f047899 */ /* 0x000fe40008011405 */
[----:B------:R-:W-:Y:S01]  /*9a80*/  ULDC UR9, c[0x0][0x1a4] ;  /* 0x0000690000097ab9 */ /* 0x000fe20000000800 */
[----:B------:R-:W-:Y:S01]  /*9a90*/  MOV R203, UR5 ;  /* 0x0000000500cb7c02 */ /* 0x000fe20008000f00 */
[----:B------:R-:W-:Y:S02]  /*9aa0*/  USHF.L.U64.HI UR9, UR8, UR10, UR9 ;  /* 0x0000000a08097299 */ /* 0x000fe40008010209 */
[----:B------:R-:W-:Y:S01]  /*9ab0*/  MOV R202, UR4 ;  /* 0x0000000400ca7c02 */ /* 0x000fe20008000f00 */
[----:B------:R-:W-:Y:S02]  /*9ac0*/  USHF.L.U32 UR8, UR8, 0x6, URZ ;  /* 0x0000000608087899 */ /* 0x000fe4000800063f */
[----:B------:R-:W-:Y:S02]  /*9ad0*/  ULDC UR4, c[0x0][0x19c] ;  /* 0x0000670000047ab9 */ /* 0x000fe40000000800 */
.L_x_2713:
        /* <DEDUP_REMOVED lines=65> */
.L_x_2710:
        /* <DEDUP_REMOVED lines=15> */
[----:B------:R-:W-:Y:S01]  /*9fe0*/  ISETP.GT.AND P0, PT, R193, R188, PT ;  /* 0x000000bcc100720c */ /* 0x000fe20003f04270 */
        /* <DEDUP_REMOVED lines=11> */
[----:B------:R-:W4:Y:S04]  /*a0a0*/  LDSM.16.M88.4 R128, [R184+0x3400] ;  /* 0x00340000b880783b */ /* 0x000f280000000200 */
[----:B------:R-:W5:Y:S04]  /*a0b0*/  LDSM.16.M88.4 R132, [R184+0x3800] ;  /* 0x00380000b884783b */ /* 0x000f680000000200 */
[----:B------:R-:W0:Y:S04]  /*a0c0*/  LDGDEPBAR ;  /* 0x00000000000079af */ /* 0x000e280000000000 */
[----:B------:R-:W1:Y:S04]  /*a0d0*/  LDSM.16.M88.4 R136, [R184+0x3c00] ;  /* 0x003c0000b888783b */ /* 0x000e680000000200 */
[----:B------:R-:W1:Y:S04]  /*a0e0*/  LDSM.16.M88.4 R140, [R184+0x4000] ;  /* 0x00400000b88c783b */ /* 0x000e680000000200 */
[----:B------:R-:W1:Y:S04]  /*a0f0*/  LDSM.16.M88.4 R144, [R184+0x4400] ;  /* 0x00440000b890783b */ /* 0x000e680000000200 */
[----:B------:R-:W-:Y:S04]  /*a100*/  LDSM.16.M88.4 R148, [R183] ;  /* 0x00000000b794783b */ /* 0x000fe80000000200 */
[----:B------:R-:W-:Y:S04]  /*a110*/  LDSM.16.M88.4 R152, [R181+0x3000] ;  /* 0x00300000b598783b */ /* 0x000fe80000000200 */
[----:B--2---:R-:W-:Y:S01]  /*a120*/  LDSM.16.M88.4 R156, [R184+0x5400] ;  /* 0x00540000b89c783b */ /* 0x004fe20000000200 */
[C---:B---3--:R-:W-:Y:S03]  /*a130*/  HMMA.16816.F32.BF16 R4, R120.reuse, R124, RZ ;  /* 0x0000007c7804723c */ /* 0x048fe600000418ff */
[----:B------:R-:W-:Y:S04]  /*a140*/  LDSM.16.M88.4 R160, [R184+0x6000] ;  /* 0x00600000b8a0783b */ /* 0x000fe80000000200 */
[----:B------:R-:W-:Y:S01]  /*a150*/  LDSM.16.M88.4 R164, [R181+0x5c00] ;  /* 0x005c0000b5a4783b */ /* 0x000fe20000000200 */
[C---:B------:R-:W-:Y:S03]  /*a160*/  HMMA.16816.F32.BF16 R8, R120.reuse, R126, RZ ;  /* 0x0000007e7808723c */ /* 0x040fe600000418ff */
[----:B------:R-:W2:Y:S04]  /*a170*/  LDSM.16.M88.4 R124, [R184+0x4800] ;  /* 0x00480000b87c783b */ /* 0x000ea80000000200 */
[----:B------:R-:W-:Y:S01]  /*a180*/  LDSM.16.M88.4 R168, [R185+0x2000] ;  /* 0x00200000b9a8783b */ /* 0x000fe20000000200 */
[C---:B----4-:R-:W-:Y:S03]  /*a190*/  HMMA.16816.F32.BF16 R12, R120.reuse, R128, RZ ;  /* 0x00000080780c723c */ /* 0x050fe600000418ff */
[----:B------:R-:W-:Y:S04]  /*a1a0*/  LDSM.16.M88.4 R172, [R184+0x7000] ;  /* 0x00700000b8ac783b */ /* 0x000fe80000000200 */
[----:B------:R-:W-:Y:S01]  /*a1b0*/  LDSM.16.M88.4 R176, [R181+0x8800] ;  /* 0x00880000b5b0783b */ /* 0x000fe20000000200 */
[C---:B------:R-:W-:Y:S03]  /*a1c0*/  HMMA.16816.F32.BF16 R16, R120.reuse, R130, RZ ;  /* 0x000000827810723c */ /* 0x040fe600000418ff */
[----:B------:R-:W3:Y:S05]  /*a1d0*/  LDSM.16.M88.4 R128, [R184+0x4c00] ;  /* 0x004c0000b880783b */ /* 0x000eea0000000200 */
[C---:B-----5:R-:W-:Y:S08]  /*a1e0*/  HMMA.16816.F32.BF16 R20, R120.reuse, R132, RZ ;  /* 0x000000847814723c */ /* 0x060ff000000418ff */
[C---:B------:R-:W-:Y:S01]  /*a1f0*/  HMMA.16816.F32.BF16 R24, R120.reuse, R134, RZ ;  /* 0x000000867818723c */ /* 0x040fe200000418ff */
[----:B------:R-:W4:Y:S07]  /*a200*/  LDSM.16.M88.4 R132, [R181+0x3400] ;  /* 0x00340000b584783b */ /* 0x000f2e0000000200 */
[C---:B-1----:R-:W-:Y:S08]  /*a210*/  HMMA.16816.F32.BF16 R28, R120.reuse, R136, RZ ;  /* 0x00000088781c723c */ /* 0x042ff000000418ff */
[C---:B------:R-:W-:Y:S01]  /*a220*/  HMMA.16816.F32.BF16 R32, R120.reuse, R138, RZ ;  /* 0x0000008a7820723c */ /* 0x040fe200000418ff */
[----:B------:R-:W1:Y:S07]  /*a230*/  LDSM.16.M88.4 R136, [R181+0x3800] ;  /* 0x00380000b588783b */ /* 0x000e6e0000000200 */
[C---:B------:R-:W-:Y:S08]  /*a240*/  HMMA.16816.F32.BF16 R36, R120.reuse, R140, RZ ;  /* 0x0000008c7824723c */ /* 0x040ff000000418ff */
[C---:B------:R-:W-:Y:S01]  /*a250*/  HMMA.16816.F32.BF16 R40, R120.reuse, R142, RZ ;  /* 0x0000008e7828723c */ /* 0x040fe200000418ff */
[----:B------:R-:W5:Y:S07]  /*a260*/  LDSM.16.M88.4 R140, [R181+0x3c00] ;  /* 0x003c0000b58c783b */ /* 0x000f6e0000000200 */
[C---:B------:R-:W-:Y:S08]  /*a270*/  HMMA.16816.F32.BF16 R44, R120.reuse, R144, RZ ;  /* 0x00000090782c723c */ /* 0x040ff000000418ff */
[C---:B------:R-:W-:Y:S01]  /*a280*/  HMMA.16816.F32.BF16 R48, R120.reuse, R146, RZ ;  /* 0x000000927830723c */ /* 0x040fe200000418ff */
[----:B------:R-:W-:Y:S07]  /*a290*/  LDSM.16.M88.4 R144, [R185+0x1000] ;  /* 0x00100000b990783b */ /* 0x000fee0000000200 */
[C---:B--2---:R-:W-:Y:S08]  /*a2a0*/  HMMA.16816.F32.BF16 R52, R120.reuse, R124, RZ ;  /* 0x0000007c7834723c */ /* 0x044ff000000418ff */
[C---:B------:R-:W-:Y:S01]  /*a2b0*/  HMMA.16816.F32.BF16 R56, R120.reuse, R126, RZ ;  /* 0x0000007e7838723c */ /* 0x040fe200000418ff */
[----:B------:R-:W2:Y:S07]  /*a2c0*/  LDSM.16.M88.4 R124, [R181+0x4000] ;  /* 0x00400000b57c783b */ /* 0x000eae0000000200 */
[C---:B---3--:R-:W-:Y:S08]  /*a2d0*/  HMMA.16816.F32.BF16 R60, R120.reuse, R128, RZ ;  /* 0x00000080783c723c */ /* 0x048ff000000418ff */
[----:B------:R-:W-:Y:S01]  /*a2e0*/  HMMA.16816.F32.BF16 R64, R120, R130, RZ ;  /* 0x000000827840723c */ /* 0x000fe200000418ff */
[----:B------:R-:W3:Y:S04]  /*a2f0*/  LDSM.16.M88.4 R120, [R181+0x4400] ;  /* 0x00440000b578783b */ /* 0x000ee80000000200 */
[----:B------:R-:W2:Y:S03]  /*a300*/  LDSM.16.M88.4 R128, [R181+0x4800] ;  /* 0x00480000b580783b */ /* 0x000ea60000000200 */
[C---:B------:R-:W-:Y:S08]  /*a310*/  HMMA.16816.F32.BF16 R4, R148.reuse, R152, R4 ;  /* 0x000000989404723c */ /* 0x040ff00000041804 */
[C---:B------:R-:W-:Y:S01]  /*a320*/  HMMA.16816.F32.BF16 R8, R148.reuse, R154, R8 ;  /* 0x0000009a9408723c */ /* 0x040fe20000041808 */
[----:B------:R-:W-:Y:S07]  /*a330*/  LDSM.16.M88.4 R152, [R184+0x5000] ;  /* 0x00500000b898783b */ /* 0x000fee0000000200 */
[C---:B----4-:R-:W-:Y:S08]  /*a340*/  HMMA.16816.F32.BF16 R12, R148.reuse, R132, R12 ;  /* 0x00000084940c723c */ /* 0x050ff0000004180c */
[C---:B------:R-:W-:Y:S01]  /*a350*/  HMMA.16816.F32.BF16 R16, R148.reuse, R134, R16 ;  /* 0x000000869410723c */ /* 0x040fe20000041810 */
[----:B------:R-:W4:Y:S07]  /*a360*/  LDSM.16.M88.4 R132, [R181+0x4c00] ;  /* 0x004c0000b584783b */ /* 0x000f2e0000000200 */
[C---:B-1----:R-:W-:Y:S08]  /*a370*/  HMMA.16816.F32.BF16 R20, R148.reuse, R136, R20 ;  /* 0x000000889414723c */ /* 0x042ff00000041814 */
[C---:B------:R-:W-:Y:S01]  /*a380*/  HMMA.16816.F32.BF16 R24, R148.reuse, R138, R24 ;  /* 0x0000008a9418723c */ /* 0x040fe20000041818 */
[----:B------:R-:W1:Y:S07]  /*a390*/  LDSM.16.M88.4 R136, [R184+0x5800] ;  /* 0x00580000b888783b */ /* 0x000e6e0000000200 */
[C---:B-----5:R-:W-:Y:S08]  /*a3a0*/  HMMA.16816.F32.BF16 R28, R148.reuse, R140, R28 ;  /* 0x0000008c941c723c */ /* 0x060ff0000004181c */
[C---:B------:R-:W-:Y:S01]  /*a3b0*/  HMMA.16816.F32.BF16 R32, R148.reuse, R142, R32 ;  /* 0x0000008e9420723c */ /* 0x040fe20000041820 */
[----:B------:R-:W5:Y:S07]  /*a3c0*/  LDSM.16.M88.4 R140, [R184+0x5c00] ;  /* 0x005c0000b88c783b */ /* 0x000f6e0000000200 */
        /* <DEDUP_REMOVED lines=8> */
[----:B------:R-:W1:Y:S07]  /*a450*/  LDSM.16.M88.4 R128, [R184+0x6c00] ;  /* 0x006c0000b880783b */ /* 0x000e6e0000000200 */
[C---:B----4-:R-:W-:Y:S08]  /*a460*/  HMMA.16816.F32.BF16 R60, R148.reuse, R132, R60 ;  /* 0x00000084943c723c */ /* 0x050ff0000004183c */
[----:B------:R-:W-:Y:S01]  /*a470*/  HMMA.16816.F32.BF16 R64, R148, R134, R64 ;  /* 0x000000869440723c */ /* 0x000fe20000041840 */
[----:B------:R-:W-:Y:S04]  /*a480*/  LDSM.16.M88.4 R132, [R183+0x1000] ;  /* 0x00100000b784783b */ /* 0x000fe80000000200 */
[----:B------:R-:W4:Y:S03]  /*a490*/  LDSM.16.M88.4 R148, [R181+0x5000] ;  /* 0x00500000b594783b */ /* 0x000f260000000200 */
[C---:B------:R-:W-:Y:S08]  /*a4a0*/  HMMA.16816.F32.BF16 R4, R144.reuse, R152, R4 ;  /* 0x000000989004723c */ /* 0x040ff00000041804 */
[C---:B------:R-:W-:Y:S01]  /*a4b0*/  HMMA.16816.F32.BF16 R8, R144.reuse, R154, R8 ;  /* 0x0000009a9008723c */ /* 0x040fe20000041808 */
[----:B------:R-:W2:Y:S07]  /*a4c0*/  LDSM.16.M88.4 R152, [R181+0x5400] ;  /* 0x00540000b598783b */ /* 0x000eae0000000200 */
[C---:B------:R-:W-:Y:S08]  /*a4d0*/  HMMA.16816.F32.BF16 R12, R144.reuse, R156, R12 ;  /* 0x0000009c900c723c */ /* 0x040ff0000004180c */
[C---:B------:R-:W-:Y:S01]  /*a4e0*/  HMMA.16816.F32.BF16 R16, R144.reuse, R158, R16 ;  /* 0x0000009e9010723c */ /* 0x040fe20000041810 */
[----:B------:R-:W2:Y:S07]  /*a4f0*/  LDSM.16.M88.4 R156, [R181+0x5800] ;  /* 0x00580000b59c783b */ /* 0x000eae0000000200 */
[C---:B-1----:R-:W-:Y:S08]  /*a500*/  HMMA.16816.F32.BF16 R20, R144.reuse, R136, R20 ;  /* 0x000000889014723c */ /* 0x042ff00000041814 */
[C---:B------:R-:W-:Y:S01]  /*a510*/  HMMA.16816.F32.BF16 R24, R144.reuse, R138, R24 ;  /* 0x0000008a9018723c */ /* 0x040fe20000041818 */
[----:B------:R-:W1:Y:S07]  /*a520*/  LDSM.16.M88.4 R136, [R181+0x6000] ;  /* 0x00600000b588783b */ /* 0x000e6e0000000200 */
[C---:B-----5:R-:W-:Y:S08]  /*a530*/  HMMA.16816.F32.BF16 R28, R144.reuse, R140, R28 ;  /* 0x0000008c901c723c */ /* 0x060ff0000004181c */
[C---:B------:R-:W-:Y:S01]  /*a540*/  HMMA.16816.F32.BF16 R32, R144.reuse, R142, R32 ;  /* 0x0000008e9020723c */ /* 0x040fe20000041820 */
[----:B------:R-:W5:Y:S07]  /*a550*/  LDSM.16.M88.4 R140, [R181+0x6400] ;  /* 0x00640000b58c783b */ /* 0x000f6e0000000200 */
        /* <DEDUP_REMOVED lines=11> */
[----:B------:R-:W1:Y:S04]  /*a610*/  LDSM.16.M88.4 R128, [R184+0x7800] ;  /* 0x00780000b880783b */ /* 0x000e680000000200 */
[----:B------:R-:W-:Y:S03]  /*a620*/  LDSM.16.M88.4 R144, [R184+0x8c00] ;  /* 0x008c0000b890783b */ /* 0x000fe60000000200 */
        /* <DEDUP_REMOVED lines=27> */
[----:B------:R-:W-:Y:S07]  /*a7e0*/  LDSM.16.M88.4 R172, [R181+0x8400] ;  /* 0x00840000b5ac783b */ /* 0x000fee0000000200 */
[C---:B---3--:R-:W-:Y:S08]  /*a7f0*/  HMMA.16816.F32.BF16 R12, R168.reuse, R120, R12 ;  /* 0x00000078a80c723c */ /* 0x048ff0000004180c */
[C---:B------:R-:W-:Y:S01]  /*a800*/  HMMA.16816.F32.BF16 R16, R168.reuse, R122, R16 ;  /* 0x0000007aa810723c */ /* 0x040fe20000041810 */
[----:B------:R-:W3:Y:S07]  /*a810*/  LDSM.16.M88.4 R120, [R181+0x7400] ;  /* 0x00740000b578783b */ /* 0x000eee0000000200 */
[C---:B------:R-:W-:Y:S08]  /*a820*/  HMMA.16816.F32.BF16 R20, R168.reuse, R128, R20 ;  /* 0x00000080a814723c */ /* 0x040ff00000041814 */
[C---:B------:R-:W-:Y:S01]  /*a830*/  HMMA.16816.F32.BF16 R24, R168.reuse, R130, R24 ;  /* 0x00000082a818723c */ /* 0x040fe20000041818 */
[----:B------:R-:W4:Y:S01]  /*a840*/  LDSM.16.M88.4 R128, [R181+0x8c00] ;  /* 0x008c0000b580783b */ /* 0x000f220000000200 */
[----:B------:R-:W-:Y:S04]  /*a850*/  DEPBAR.LE SB0, 0x0 ;  /* 0x000080000000791a */ /* 0x000fe80000000000 */
[----:B------:R-:W-:Y:S02]  /*a860*/  BAR.SYNC.DEFER_BLOCKING 0x0 ;  /* 0x0000000000007b1d */ /* 0x000fe40000010000 */
[C---:B-1----:R-:W-:Y:S08]  /*a870*/  HMMA.16816.F32.BF16 R28, R168.reuse, R124, R28 ;  /* 0x0000007ca81c723c */ /* 0x042ff0000004181c */
[C---:B------:R-:W-:Y:S08]  /*a880*/  HMMA.16816.F32.BF16 R32, R168.reuse, R126, R32 ;  /* 0x0000007ea820723c */ /* 0x040ff00000041820 */
[C---:B--2---:R-:W-:Y:S08]  /*a890*/  HMMA.16816.F32.BF16 R36, R168.reuse, R132, R36 ;  /* 0x00000084a824723c */ /* 0x044ff00000041824 */
[C---:B------:R-:W-:Y:S08]  /*a8a0*/  HMMA.16816.F32.BF16 R40, R168.reuse, R134, R40 ;  /* 0x00000086a828723c */ /* 0x040ff00000041828 */
        /* <DEDUP_REMOVED lines=8> */
[C---:B---3--:R-:W-:Y:S08]  /*a930*/  HMMA.16816.F32.BF16 R12, R148.reuse, R120, R12 ;  /* 0x00000078940c723c */ /* 0x048ff0000004180c */
        /* <DEDUP_REMOVED lines=11> */
[C---:B----4-:R-:W-:Y:S08]  /*a9f0*/  HMMA.16816.F32.BF16 R60, R148.reuse, R128, R60 ;  /* 0x00000080943c723c */ /* 0x050ff0000004183c */
        /* <DEDUP_REMOVED lines=67> */
.L_x_2712:
        /* <DEDUP_REMOVED lines=26> */
.L_x_2711:
        /* <DEDUP_REMOVED lines=87> */
[----:B------:R-:W-:Y:S01]  /*b540*/  ISETP.GT.AND P0, PT, R193, R188, PT ;  /* 0x000000bcc100720c */ /* 0x000fe20003f04270 */
[--C-:B------:R-:W-:Y:S01]  /*b550*/  FFMA.FTZ R119, R5, c[0x0][0x23c], -R136.reuse ;  /* 0x00008f0005777a23 */ /* 0x100fe20000010888 */
[----:B------:R-:W-:Y:S01]  /*b560*/  MOV R117, R2 ;  /* 0x0000000200757202 */ /* 0x000fe20000000f00 */
        /* <DEDUP_REMOVED lines=8> */
[--C-:B------:R-:W-:Y:S02]  /*b5f0*/  FFMA.FTZ R139, R14, c[0x0][0x23c], -R135.reuse ;  /* 0x00008f000e8b7a23 */ /* 0x100fe40000010887 */
[--C-:B--2---:R-:W-:Y:S02]  /*b600*/  FFMA.FTZ R118, R7, c[0x0][0x23c], -R135.reuse ;  /* 0x00008f0007767a23 */ /* 0x104fe40000010887 */
[--C-:B------:R-:W-:Y:S02]  /*b610*/  FFMA.FTZ R7, R11, c[0x0][0x23c], -R135.reuse ;  /* 0x00008f000b077a23 */ /* 0x100fe40000010887 */
[C---:B---3--:R-:W-:Y:S02]  /*b620*/  FMUL.FTZ R8, R116.reuse, R112 ;  /* 0x0000007074087220 */ /* 0x048fe40000410000 */
        /* <DEDUP_REMOVED lines=29> */
[----:B---3--:R-:W-:Y:S01]  /*b800*/  F2FP.BF16.PACK_AB R113, R118, R133 ;  /* 0x000000857671723e */ /* 0x008fe200000010ff */
[C---:B------:R-:W-:Y:S02]  /*b810*/  FMUL.FTZ R12, R116.reuse, R108 ;  /* 0x0000006c740c7220 */ /* 0x040fe40000410000 */
[C---:B------:R-:W-:Y:S02]  /*b820*/  FMUL.FTZ R13, R116.reuse, R109 ;  /* 0x0000006d740d7220 */ /* 0x040fe40000410000 */
[----:B------:R-:W-:Y:S01]  /*b830*/  FMUL.FTZ R14, R3, R110 ;  /* 0x0000006e030e7220 */ /* 0x000fe20000410000 */
[----:B------:R-:W-:Y:S01]  /*b840*/  MUFU.EX2 R6, R6 ;  /* 0x0000000600067308 */ /* 0x000fe20000000800 */
[--C-:B------:R-:W-:Y:S02]  /*b850*/  FFMA.FTZ R140, R15, c[0x0][0x23c], -R135.reuse ;  /* 0x00008f000f8c7a23 */ /* 0x100fe40000010887 */
[C---:B------:R-:W-:Y:S02]  /*b860*/  FMUL.FTZ R15, R3.reuse, R111 ;  /* 0x0000006f030f7220 */ /* 0x040fe40000410000 */
[----:B------:R-:W-:Y:S01]  /*b870*/  LDSM.16.MT88.4 R108, [R180+0xd000] ;  /* 0x00d00000b46c783b */ /* 0x000fe20000004200 */
[C---:B------:R-:W-:Y:S02]  /*b880*/  FMUL.FTZ R88, R116.reuse, R88 ;  /* 0x0000005874587220 */ /* 0x040fe40000410000 */
[----:B------:R-:W-:Y:S02]  /*b890*/  FMUL.FTZ R89, R116, R89 ;  /* 0x0000005974597220 */ /* 0x000fe40000410000 */
        /* <DEDUP_REMOVED lines=9> */
[----:B------:R-:W-:Y:S01]  /*b930*/  LDSM.16.MT88.4 R20, [R182+0xd400] ;  /* 0x00d40000b614783b */ /* 0x000fe20000004200 */
        /* <DEDUP_REMOVED lines=8> */
[--C-:B------:R-:W-:Y:S02]  /*b9c0*/  FFMA.FTZ R154, R41, c[0x0][0x23c], -R136.reuse ;  /* 0x00008f00299a7a23 */ /* 0x100fe40000010888 */
[C---:B------:R-:W-:Y:S02]  /*b9d0*/  FMUL.FTZ R92, R116.reuse, R92 ;  /* 0x0000005c745c7220 */ /* 0x040fe40000410000 */
[C---:B------:R-:W-:Y:S02]  /*b9e0*/  FMUL.FTZ R93, R116.reuse, R93 ;  /* 0x0000005d745d7220 */ /* 0x040fe40000410000 */
[C---:B------:R-:W-:Y:S01]  /*b9f0*/  HMMA.16816.F32.BF16 R8, R112.reuse, R120, R8 ;  /* 0x000000787008723c */ /* 0x040fe20000041808 */
[----:B------:R-:W-:Y:S04]  /*ba00*/  MUFU.EX2 R139, R139 ;  /* 0x0000008b008b7308 */ /* 0x000fe80000000800 */
[C---:B------:R-:W-:Y:S02]  /*ba10*/  FMUL.FTZ R94, R3.reuse, R94 ;  /* 0x0000005e035e7220 */ /* 0x040fe40000410000 */
[C---:B------:R-:W-:Y:S01]  /*ba20*/  FMUL.FTZ R95, R3.reuse, R95 ;  /* 0x0000005f035f7220 */ /* 0x040fe20000410000 */
[C---:B------:R-:W-:Y:S01]  /*ba30*/  HMMA.16816.F32.BF16 R68, R112.reuse, R122, R68 ;  /* 0x0000007a7044723c */ /* 0x040fe20000041844 */
[----:B------:R-:W3:Y:S02]  /*ba40*/  LDSM.16.MT88.4 R120, [R180+0xb000] ;  /* 0x00b00000b478783b */ /* 0x000ee40000004200 */
[----:B------:R-:W4:Y:S01]  /*ba50*/  MUFU.EX2 R140, R140 ;  /* 0x0000008c008c7308 */ /* 0x000f220000000800 */
        /* <DEDUP_REMOVED lines=13> */
[----:B------:R-:W-:Y:S02]  /*bb30*/  FMUL.FTZ R103, R3, R103 ;  /* 0x0000006703677220 */ /* 0x000fe40000410000 */
[C---:B------:R-:W-:Y:S01]  /*bb40*/  HMMA.16816.F32.BF16 R84, R112.reuse, R130, R84 ;  /* 0x000000827054723c */ /* 0x040fe20000041854 */
[----:B------:R-:W-:Y:S01]  /*bb50*/  LDSM.16.MT88.4 R128, [R182+0xb400] ;  /* 0x00b40000b680783b */ /* 0x000fe20000004200 */
[----:B------:R-:W-:Y:S02]  /*bb60*/  MUFU.EX2 R147, R147 ;  /* 0x0000009300937308 */ /* 0x000fe40000000800 */
[--C-:B------:R-:W-:Y:S02]  /*bb70*/  FFMA.FTZ R141, R16, c[0x0][0x23c], -R136.reuse ;  /* 0x00008f00108d7a23 */ /* 0x100fe40000010888 */
[C---:B------:R-:W-:Y:S01]  /*bb80*/  FMUL.FTZ R16, R116.reuse, R104 ;  /* 0x0000006874107220 */ /* 0x040fe20000410000 */
[----:B--2---:R-:W-:Y:S01]  /*bb90*/  F2FP.BF16.PACK_AB R104, R137, R138 ;  /* 0x0000008a8968723e */ /* 0x004fe200000010ff */
[--C-:B------:R-:W-:Y:S01]  /*bba0*/  FFMA.FTZ R142, R17, c[0x0][0x23c], -R136.reuse ;  /* 0x00008f00118e7a23 */ /* 0x100fe20000010888 */
[C---:B---3--:R-:W-:Y:S03]  /*bbb0*/  HMMA.16816.F32.BF16 R88, R112.reuse, R120, R88 ;  /* 0x000000787058723c */ /* 0x048fe60000041858 */
[----:B------:R-:W-:Y:S01]  /*bbc0*/  MUFU.EX2 R141, R141 ;  /* 0x0000008d008d7308 */ /* 0x000fe20000000800 */
[----:B------:R-:W-:Y:S01]  /*bbd0*/  FMUL.FTZ R17, R116, R105 ;  /* 0x0000006974117220 */ /* 0x000fe20000410000 */
[----:B----4-:R-:W-:Y:S01]  /*bbe0*/  F2FP.BF16.PACK_AB R105, R140, R139 ;  /* 0x0000008b8c69723e */ /* 0x010fe200000010ff */
[--C-:B------:R-:W-:Y:S02]  /*bbf0*/  FFMA.FTZ R143, R18, c[0x0][0x23c], -R135.reuse ;  /* 0x00008f00128f7a23 */ /* 0x100fe40000010887 */
[C---:B------:R-:W-:Y:S01]  /*bc00*/  HMMA.16816.F32.BF16 R12, R112.reuse, R122, R12 ;  /* 0x0000007a700c723c */ /* 0x040fe2000004180c */
[----:B------:R-:W2:Y:S03]  /*bc10*/  LDSM.16.MT88.4 R120, [R182+0x9400] ;  /* 0x00940000b678783b */ /* 0x000ea60000004200 */
[--C-:B------:R-:W-:Y:S01]  /*bc20*/  FFMA.FTZ R144, R19, c[0x0][0x23c], -R135.reuse ;  /* 0x00008f0013907a23 */ /* 0x100fe20000010887 */
[----:B------:R-:W3:Y:S01]  /*bc30*/  MUFU.EX2 R142, R142 ;  /* 0x0000008e008e7308 */ /* 0x000ee20000000800 */
[C---:B------:R-:W-:Y:S02]  /*bc40*/  FMUL.FTZ R18, R3.reuse, R106 ;  /* 0x0000006a03127220 */ /* 0x040fe40000410000 */
[C---:B-1----:R-:W-:Y:S04]  /*bc50*/  HMMA.16816.F32.BF16 R92, R112.reuse, R124, R92 ;  /* 0x0000007c705c723c */ /* 0x042fe8000004185c */
[----:B------:R-:W-:Y:S02]  /*bc60*/  FMUL.FTZ R19, R3, R107 ;  /* 0x0000006b03137220 */ /* 0x000fe40000410000 */
[--C-:B------:R-:W-:Y:S01]  /*bc70*/  FFMA.FTZ R44, R44, c[0x0][0x23c], -R136.reuse ;  /* 0x00008f002c2c7a23 */ /* 0x100fe20000010888 */
[----:B------:R-:W-:Y:S01]  /*bc80*/  MUFU.EX2 R143, R143 ;  /* 0x0000008f008f7308 */ /* 0x000fe20000000800 */
[C---:B------:R-:W-:Y:S01]  /*bc90*/  HMMA.16816.F32.BF16 R96, R112.reuse, R126, R96 ;  /* 0x0000007e7060723c */ /* 0x040fe20000041860 */
[----:B------:R-:W1:Y:S03]  /*bca0*/  LDSM.16.MT88.4 R124, [R180+0x9400] ;  /* 0x00940000b47c783b */ /* 0x000e660000004200 */
[--C-:B------:R-:W-:Y:S02]  /*bcb0*/  FFMA.FTZ R45, R45, c[0x0][0x23c], -R136.reuse ;  /* 0x00008f002d2d7a23 */ /* 0x100fe40000010888 */
[--C-:B------:R-:W-:Y:S02]  /*bcc0*/  FFMA.FTZ R46, R46, c[0x0][0x23c], -R135.reuse ;  /* 0x00008f002e2e7a23 */ /* 0x100fe40000010887 */
[C---:B------:R-:W-:Y:S01]  /*bcd0*/  HMMA.16816.F32.BF16 R16, R112.reuse, R108, R16 ;  /* 0x0000006c7010723c */ /* 0x040fe20000041810 */
[----:B------:R-:W4:Y:S03]  /*bce0*/  MUFU.EX2 R144, R144 ;  /* 0x0000009000907308 */ /* 0x000f260000000800 */
[--C-:B------:R-:W-:Y:S01]  /*bcf0*/  FFMA.FTZ R47, R47, c[0x0][0x23c], -R135.reuse ;  /* 0x00008f002f2f7a23 */ /* 0x100fe20000010887 */
[----:B---3--:R-:W-:Y:S01]  /*bd00*/  F2FP.BF16.PACK_AB R106, R142, R141 ;  /* 0x0000008d8e6a723e */ /* 0x008fe200000010ff */
[--C-:B------:R-:W-:Y:S02]  /*bd10*/  FFMA.FTZ R48, R48, c[0x0][0x23c], -R136.reuse ;  /* 0x00008f0030307a23 */ /* 0x100fe40000010888 */
[----:B------:R-:W-:Y:S01]  /*bd20*/  HMMA.16816.F32.BF16 R100, R112, R110, R100 ;  /* 0x0000006e7064723c */ /* 0x000fe20000041864 */
[----:B------:R-:W3:Y:S02]  /*bd30*/  LDSM.16.MT88.4 R108, [R180+0xb400] ;  /* 0x00b40000b46c783b */ /* 0x000ee40000004200 */
[----:B------:R-:W5:Y:S01]  /*bd40*/  MUFU.EX2 R148, R148 ;  /* 0x0000009400947308 */ /* 0x000f620000000800 */
[--C-:B------:R-:W-:Y:S02]  /*bd50*/  FFMA.FTZ R49, R49, c[0x0][0x23c], -R136.reuse ;  /* 0x00008f0031317a23 */ /* 0x100fe40000010888 */
[--C-:B------:R-:W-:Y:S02]  /*bd60*/  FFMA.FTZ R50, R50, c[0x0][0x23c], -R135.reuse ;  /* 0x00008f0032327a23 */ /* 0x100fe40000010887 */
[--C-:B------:R-:W-:Y:S01]  /*bd70*/  FFMA.FTZ R51, R51, c[0x0][0x23c], -R135.reuse ;  /* 0x00008f0033337a23 */ /* 0x100fe20000010887 */
[----:B------:R-:W3:Y:S03]  /*bd80*/  LDSM.16.MT88.4 R112, [R180+0xd400] ;  /* 0x00d40000b470783b */ /* 0x000ee60000004200 */
[--C-:B------:R-:W-:Y:S01]  /*bd90*/  FFMA.FTZ R52, R52, c[0x0][0x23c], -R136.reuse ;  /* 0x00008f0034347a23 */ /* 0x100fe20000010888 */
[----:B------:R-:W-:Y:S01]  /*bda0*/  MUFU.EX2 R149, R149 ;  /* 0x0000009500957308 */ /* 0x000fe20000000800 */
[--C-:B------:R-:W-:Y:S02]  /*bdb0*/  FFMA.FTZ R53, R53, c[0x0][0x23c], -R136.reuse ;  /* 0x00008f0035357a23 */ /* 0x100fe40000010888 */
[--C-:B------:R-:W-:Y:S01]  /*bdc0*/  FFMA.FTZ R54, R54, c[0x0][0x23c], -R135.reuse ;  /* 0x00008f0036367a23 */ /* 0x100fe20000010887 */
[----:B----4-:R-:W-:Y:S01]  /*bdd0*/  F2FP.BF16.PACK_AB R107, R144, R143 ;  /* 0x0000008f906b723e */ /* 0x010fe200000010ff */
[--C-:B------:R-:W-:Y:S02]  /*bde0*/  FFMA.FTZ R55, R55, c[0x0][0x23c], -R135.reuse ;  /* 0x00008f0037377a23 */ /* 0x100fe40000010887 */
[--C-:B------:R-:W-:Y:S02]  /*bdf0*/  FFMA.FTZ R56, R56, c[0x0][0x23c], -R136.reuse ;  /* 0x00008f0038387a23 */ /* 0x100fe40000010888 */
[----:B------:R-:W-:Y:S01]  /*be00*/  FFMA.FTZ R57, R57, c[0x0][0x23c], -R136 ;  /* 0x00008f0039397a23 */ /* 0x000fe20000010888 */
[----:B------:R-:W-:Y:S01]  /*be10*/  MUFU.EX2 R150, R150 ;  /* 0x0000009600967308 */ /* 0x000fe20000000800 */
[C---:B--2---:R-:W-:Y:S05]  /*be20*/  HMMA.16816.F32.BF16 R8, R104.reuse, R120, R8 ;  /* 0x000000786808723c */ /* 0x044fea0000041808 */
[--C-:B------:R-:W-:Y:S02]  /*be30*/  FFMA.FTZ R58, R58, c[0x0][0x23c], -R135.reuse ;  /* 0x00008f003a3a7a23 */ /* 0x100fe40000010887 */
[----:B------:R-:W-:Y:S01]  /*be40*/  FFMA.FTZ R59, R59, c[0x0][0x23c], -R135 ;  /* 0x00008f003b3b7a23 */ /* 0x000fe20000010887 */
[C---:B------:R-:W-:Y:S01]  /*be50*/  HMMA.16816.F32.BF16 R68, R104.reuse, R122, R68 ;  /* 0x0000007a6844723c */ /* 0x040fe20000041844 */
[----:B------:R-:W-:Y:S01]  /*be60*/  LDSM.16.MT88.4 R120, [R180+0xd800] ;  /* 0x00d80000b478783b */ /* 0x000fe20000004200 */
[----:B------:R-:W-:Y:S02]  /*be70*/  MUFU.EX2 R151, R151 ;  /* 0x0000009700977308 */ /* 0x000fe40000000800 */
[----:B------:R-:W-:Y:S02]  /*be80*/  FFMA.FTZ R134, R116, R207, R134 ;  /* 0x000000cf74867223 */ /* 0x000fe40000010086 */
[----:B------:R-:W-:Y:S02]  /*be90*/  FFMA.FTZ R133, R3, R206, R133 ;  /* 0x000000ce03857223 */ /* 0x000fe40000010085 */
[C---:B-1----:R-:W-:Y:S04]  /*bea0*/  HMMA.16816.F32.BF16 R72, R104.reuse, R124, R72 ;  /* 0x0000007c6848723c */ /* 0x042fe80000041848 */
[----:B------:R-:W-:Y:S01]  /*beb0*/  MUFU.EX2 R152, R152 ;  /* 0x0000009800987308 */ /* 0x000fe20000000800 */
[----:B------:R-:W-:Y:S02]  /*bec0*/  FADD.FTZ R119, R119, R134 ;  /* 0x0000008677777221 */ /* 0x000fe40000010000 */
[--C-:B------:R-:W-:Y:S01]  /*bed0*/  FFMA.FTZ R124, R24, c[0x0][0x23c], -R136.reuse ;  /* 0x00008f00187c7a23 */ /* 0x100fe20000010888 */
[C---:B------:R-:W-:Y:S04]  /*bee0*/  HMMA.16816.F32.BF16 R76, R104.reuse, R126, R76 ;  /* 0x0000007e684c723c */ /* 0x040fe8000004184c */
[--C-:B------:R-:W-:Y:S02]  /*bef0*/  FFMA.FTZ R125, R25, c[0x0][0x23c], -R136.reuse ;  /* 0x00008f00197d7a23 */ /* 0x100fe40000010888 */
[----:B------:R-:W-:Y:S01]  /*bf00*/  MUFU.EX2 R124, R124 ;  /* 0x0000007c007c7308 */ /* 0x000fe20000000800 */
[----:B------:R-:W-:Y:S01]  /*bf10*/  FFMA.FTZ R126, R26, c[0x0][0x23c], -R135 ;  /* 0x00008f001a7e7a23 */ /* 0x000fe20000010887 */
[C---:B------:R-:W-:Y:S04]  /*bf20*/  HMMA.16816.F32.BF16 R80, R104.reuse, R128, R80 ;  /* 0x000000806850723c */ /* 0x040fe80000041850 */
[--C-:B------:R-:W-:Y:S02]  /*bf30*/  FFMA.FTZ R127, R28, c[0x0][0x23c], -R136.reuse ;  /* 0x00008f001c7f7a23 */ /* 0x100fe40000010888 */
[----:B------:R-:W-:Y:S02]  /*bf40*/  FADD.FTZ R133, R118, R133 ;  /* 0x0000008576857221 */ /* 0x000fe40000010000 */
[C---:B------:R-:W-:Y:S01]  /*bf50*/  HMMA.16816.F32.BF16 R84, R104.reuse, R130, R84 ;  /* 0x000000826854723c */ /* 0x040fe20000041854 */
[----:B------:R-:W1:Y:S03]  /*bf60*/  MUFU.EX2 R125, R125 ;  /* 0x0000007d007d7308 */ /* 0x000e660000000800 */
[--C-:B------:R-:W-:Y:S02]  /*bf70*/  FFMA.FTZ R129, R27, c[0x0][0x23c], -R135.reuse ;  /* 0x00008f001b817a23 */ /* 0x100fe40000010887 */
[----:B------:R-:W2:Y:S01]  /*bf80*/  LDSM.16.MT88.4 R24, [R182+0x9800] ;  /* 0x00980000b618783b */ /* 0x000ea20000004200 */
[----:B------:R-:W-:Y:S01]  /*bf90*/  FFMA.FTZ R128, R29, c[0x0][0x23c], -R136 ;  /* 0x00008f001d807a23 */ /* 0x000fe20000010888 */
[C---:B---3--:R-:W-:Y:S03]  /*bfa0*/  HMMA.16816.F32.BF16 R88, R104.reuse, R108, R88 ;  /* 0x0000006c6858723c */ /* 0x048fe60000041858 */
[----:B------:R-:W-:Y:S01]  /*bfb0*/  MUFU.EX2 R126, R126 ;  /* 0x0000007e007e7308 */ /* 0x000fe20000000800 */
[--C-:B------:R-:W-:Y:S02]  /*bfc0*/  FFMA.FTZ R130, R30, c[0x0][0x23c], -R135.reuse ;  /* 0x00008f001e827a23 */ /* 0x100fe40000010887 */
[----:B------:R-:W-:Y:S02]  /*bfd0*/  FFMA.FTZ R131, R31, c[0x0][0x23c], -R135 ;  /* 0x00008f001f837a23 */ /* 0x000fe40000010887 */
[C---:B------:R-:W-:Y:S01]  /*bfe0*/  HMMA.16816.F32.BF16 R12, R104.reuse, R110, R12 ;  /* 0x0000006e680c723c */ /* 0x040fe2000004180c */
[----:B------:R-:W3:Y:S03]  /*bff0*/  LDSM.16.MT88.4 R108, [R180+0x9800] ;  /* 0x00980000b46c783b */ /* 0x000ee60000004200 */
[----:B------:R-:W-:Y:S01]  /*c000*/  FADD.FTZ R132, R132, R119 ;  /* 0x0000007784847221 */ /* 0x000fe20000010000 */
[----:B------:R-:W4:Y:S01]  /*c010*/  MUFU.EX2 R129, R129 ;  /* 0x0000008100817308 */ /* 0x000f220000000800 */
[----:B------:R-:W-:Y:S02]  /*c020*/  FADD.FTZ R6, R6, R133 ;  /* 0x0000008506067221 */ /* 0x000fe40000010000 */
[C---:B------:R-:W-:Y:S01]  /*c030*/  HMMA.16816.F32.BF16 R92, R104.reuse, R20, R92 ;  /* 0x00000014685c723c */ /* 0x040fe2000004185c */
[----:B------:R-:W3:Y:S03]  /*c040*/  LDSM.16.MT88.4 R28, [R182+0xb800] ;  /* 0x00b80000b61c783b */ /* 0x000ee60000004200 */
[----:B------:R-:W-:Y:S02]  /*c050*/  FADD.FTZ R5, R5, R132 ;  /* 0x0000008405057221 */ /* 0x000fe40000010000 */
[----:B------:R-:W-:Y:S01]  /*c060*/  FADD.FTZ R6, R7, R6 ;  /* 0x0000000607067221 */ /* 0x000fe20000010000 */
[----:B------:R-:W-:Y:S01]  /*c070*/  F2FP.BF16.PACK_AB R20, R146, R145 ;  /* 0x000000919214723e */ /* 0x000fe200000010ff */
[C---:B------:R-:W-:Y:S01]  /*c080*/  HMMA.16816.F32.BF16 R96, R104.reuse, R22, R96 ;  /* 0x000000166860723c */ /* 0x040fe20000041860 */
[----:B------:R-:W-:Y:S03]  /*c090*/  MUFU.EX2 R127, R127 ;  /* 0x0000007f007f7308 */ /* 0x000fe60000000800 */
[----:B-----5:R-:W-:Y:S01]  /*c0a0*/  F2FP.BF16.PACK_AB R21, R148, R147 ;  /* 0x000000939415723e */ /* 0x020fe200000010ff */
[----:B------:R-:W-:Y:S02]  /*c0b0*/  FADD.FTZ R138, R138, R5 ;  /* 0x000000058a8a7221 */ /* 0x000fe40000010000 */
[----:B-1----:R-:W-:Y:S01]  /*c0c0*/  F2FP.BF16.PACK_AB R22, R125, R124 ;  /* 0x0000007c7d16723e */ /* 0x002fe200000010ff */
[C---:B------:R-:W-:Y:S03]  /*c0d0*/  HMMA.16816.F32.BF16 R16, R104.reuse, R112, R16 ;  /* 0x000000706810723c */ /* 0x040fe60000041810 */
[----:B------:R-:W1:Y:S01]  /*c0e0*/  MUFU.EX2 R128, R128 ;  /* 0x0000008000807308 */ /* 0x000e620000000800 */
[----:B------:R-:W-:Y:S01]  /*c0f0*/  FADD.FTZ R139, R139, R6 ;  /* 0x000000068b8b7221 */ /* 0x000fe20000010000 */
[----:B----4-:R-:W-:Y:S01]  /*c100*/  F2FP.BF16.PACK_AB R23, R129, R126 ;  /* 0x0000007e8117723e */ /* 0x010fe200000010ff */
[----:B------:R-:W-:Y:S02]  /*c110*/  FADD.FTZ R138, R137, R138 ;  /* 0x0000008a898a7221 */ /* 0x000fe40000010000 */
[----:B------:R-:W-:Y:S01]  /*c120*/  HMMA.16816.F32.BF16 R100, R104, R114, R100 ;  /* 0x000000726864723c */ /* 0x000fe20000041864 */
[----:B------:R-:W4:Y:S03]  /*c130*/  LDSM.16.MT88.4 R104, [R180+0xb800] ;  /* 0x00b80000b468783b */ /* 0x000f260000004200 */
[----:B------:R-:W-:Y:S01]  /*c140*/  FADD.FTZ R140, R140, R139 ;  /* 0x0000008b8c8c7221 */ /* 0x000fe20000010000 */
[----:B------:R-:W-:Y:S01]  /*c150*/  MUFU.EX2 R130, R130 ;  /* 0x0000008200827308 */ /* 0x000fe20000000800 */
[----:B------:R-:W-:Y:S02]  /*c160*/  FADD.FTZ R141, R141, R138 ;  /* 0x0000008a8d8d7221 */ /* 0x000fe40000010000 */
[C---:B--2---:R-:W-:Y:S01]  /*c170*/  HMMA.16816.F32.BF16 R8, R20.reuse, R24, R8 ;  /* 0x000000181408723c */ /* 0x044fe20000041808 */
[----:B------:R-:W2:Y:S04]  /*c180*/  LDSM.16.MT88.4 R112, [R182+0xd800] ;  /* 0x00d80000b670783b */ /* 0x000ea80000004200 */
[----:B------:R-:W-:Y:S02]  /*c190*/  FADD.FTZ R143, R143, R140 ;  /* 0x0000008c8f8f7221 */ /* 0x000fe40000010000 */
[----:B------:R-:W5:Y:S01]  /*c1a0*/  MUFU.EX2 R131, R131 ;  /* 0x0000008300837308 */ /* 0x000f620000000800 */
[C---:B------:R-:W-:Y:S01]  /*c1b0*/  HMMA.16816.F32.BF16 R68, R20.reuse, R26, R68 ;  /* 0x0000001a1444723c */ /* 0x040fe20000041844 */
[----:B------:R-:W1:Y:S03]  /*c1c0*/  LDSM.16.MT88.4 R24, [R182+0x9c00] ;  /* 0x009c0000b618783b */ /* 0x000e660000004200 */
[----:B------:R-:W-:Y:S02]  /*c1d0*/  FADD.FTZ R142, R142, R141 ;  /* 0x0000008d8e8e7221 */ /* 0x000fe40000010000 */
[----:B------:R-:W-:Y:S02]  /*c1e0*/  FADD.FTZ R144, R144, R143 ;  /* 0x0000008f90907221 */ /* 0x000fe40000010000 */
[C---:B---3--:R-:W-:Y:S01]  /*c1f0*/  HMMA.16816.F32.BF16 R72, R20.reuse, R108, R72 ;  /* 0x0000006c1448723c */ /* 0x048fe20000041848 */
[----:B------:R-:W-:Y:S03]  /*c200*/  MUFU.EX2 R153, R153 ;  /* 0x0000009900997308 */ /* 0x000fe60000000800 */
[----:B------:R-:W-:Y:S02]  /*c210*/  FADD.FTZ R3, R145, R142 ;  /* 0x0000008e91037221 */ /* 0x000fe40000010000 */
[----:B------:R-:W-:Y:S02]  /*c220*/  FADD.FTZ R5, R147, R144 ;  /* 0x0000009093057221 */ /* 0x000fe40000010000 */
[C---:B------:R-:W-:Y:S01]  /*c230*/  HMMA.16816.F32.BF16 R76, R20.reuse, R110, R76 ;  /* 0x0000006e144c723c */ /* 0x040fe2000004184c */
[----:B------:R-:W-:Y:S02]  /*c240*/  LDSM.16.MT88.4 R108, [R180+0xcc00] ;  /* 0x00cc0000b46c783b */ /* 0x000fe40000004200 */
[----:B------:R-:W-:Y:S01]  /*c250*/  MUFU.EX2 R154, R154 ;  /* 0x0000009a009a7308 */ /* 0x000fe20000000800 */
[----:B------:R-:W-:Y:S02]  /*c260*/  FADD.FTZ R3, R146, R3 ;  /* 0x0000000392037221 */ /* 0x000fe40000010000 */
[----:B------:R-:W-:Y:S02]  /*c270*/  FADD.FTZ R5, R148, R5 ;  /* 0x0000000594057221 */ /* 0x000fe40000010000 */
[C---:B------:R-:W-:Y:S04]  /*c280*/  HMMA.16816.F32.BF16 R80, R20.reuse, R28, R80 ;  /* 0x0000001c1450723c */ /* 0x040fe80000041850 */
[----:B------:R-:W-:Y:S01]  /*c290*/  FADD.FTZ R6, R124, R3 ;  /* 0x000000037c067221 */ /* 0x000fe20000010000 */
[----:B------:R-:W-:Y:S01]  /*c2a0*/  MUFU.EX2 R44, R44 ;  /* 0x0000002c002c7308 */ /* 0x000fe20000000800 */
[----:B------:R-:W-:Y:S02]  /*c2b0*/  FADD.FTZ R126, R126, R5 ;  /* 0x000000057e7e7221 */ /* 0x000fe40000010000 */
[C---:B------:R-:W-:Y:S01]  /*c2c0*/  HMMA.16816.F32.BF16 R84, R20.reuse, R30, R84 ;  /* 0x0000001e1454723c */ /* 0x040fe20000041854 */
[----:B------:R-:W3:Y:S03]  /*c2d0*/  LDSM.16.MT88.4 R28, [R182+0xbc00] ;  /* 0x00bc0000b61c783b */ /* 0x000ee60000004200 */
[----:B------:R-:W-:Y:S02]  /*c2e0*/  FADD.FTZ R6, R125, R6 ;  /* 0x000000067d067221 */ /* 0x000fe40000010000 */
[----:B------:R-:W-:Y:S01]  /*c2f0*/  FADD.FTZ R129, R129, R126 ;  /* 0x0000007e81817221 */ /* 0x000fe20000010000 */
[----:B------:R-:W-:Y:S01]  /*c300*/  MUFU.EX2 R45, R45 ;  /* 0x0000002d002d7308 */ /* 0x000fe20000000800 */
[C---:B----4-:R-:W-:Y:S08]  /*c310*/  HMMA.16816.F32.BF16 R88, R20.reuse, R104, R88 ;  /* 0x000000681458723c */ /* 0x050ff00000041858 */
[C---:B------:R-:W-:Y:S01]  /*c320*/  HMMA.16816.F32.BF16 R12, R20.reuse, R106, R12 ;  /* 0x0000006a140c723c */ /* 0x040fe2000004180c */
[----:B------:R-:W4:Y:S01]  /*c330*/  LDSM.16.MT88.4 R104, [R180+0xbc00] ;  /* 0x00bc0000b468783b */ /* 0x000f220000004200 */
[----:B------:R-:W-:Y:S06]  /*c340*/  MUFU.EX2 R46, R46 ;  /* 0x0000002e002e7308 */ /* 0x000fec0000000800 */
[C---:B--2---:R-:W-:Y:S04]  /*c350*/  HMMA.16816.F32.BF16 R92, R20.reuse, R112, R92 ;  /* 0x00000070145c723c */ /* 0x044fe8000004185c */
[----:B------:R-:W-:Y:S04]  /*c360*/  MUFU.EX2 R47, R47 ;  /* 0x0000002f002f7308 */ /* 0x000fe80000000800 */
[C---:B------:R-:W-:Y:S06]  /*c370*/  HMMA.16816.F32.BF16 R96, R20.reuse, R114, R96 ;  /* 0x000000721460723c */ /* 0x040fec0000041860 */
[----:B------:R-:W-:Y:S02]  /*c380*/  MUFU.EX2 R48, R48 ;  /* 0x0000003000307308 */ /* 0x000fe40000000800 */
[C---:B------:R-:W-:Y:S07]  /*c390*/  HMMA.16816.F32.BF16 R16, R20.reuse, R120, R16 ;  /* 0x000000781410723c */ /* 0x040fee0000041810 */
[--C-:B------:R-:W-:Y:S01]  /*c3a0*/  FFMA.FTZ R120, R36, c[0x0][0x23c], -R136.reuse ;  /* 0x00008f0024787a23 */ /* 0x100fe20000010888 */
[----:B------:R-:W-:Y:S01]  /*c3b0*/  HMMA.16816.F32.BF16 R100, R20, R122, R100 ;  /* 0x0000007a1464723c */ /* 0x000fe20000041864 */
[----:B------:R-:W-:Y:S03]  /*c3c0*/  MUFU.EX2 R49, R49 ;  /* 0x0000003100317308 */ /* 0x000fe60000000800 */
[----:B------:R-:W-:Y:S03]  /*c3d0*/  FFMA.FTZ R121, R37, c[0x0][0x23c], -R136 ;  /* 0x00008f0025797a23 */ /* 0x000fe60000010888 */
[----:B-1----:R-:W-:Y:S01]  /*c3e0*/  F2FP.BF16.PACK_AB R20, R128, R127 ;  /* 0x0000007f8014723e */ /* 0x002fe200000010ff */
[--C-:B------:R-:W-:Y:S01]  /*c3f0*/  FFMA.FTZ R122, R38, c[0x0][0x23c], -R135.reuse ;  /* 0x00008f00267a7a23 */ /* 0x100fe20000010887 */
[----:B-----5:R-:W-:Y:S02]  /*c400*/  F2FP.BF16.PACK_AB R21, R131, R130 ;  /* 0x000000828315723e */ /* 0x020fe400000010ff */
[----:B------:R-:W1:Y:S01]  /*c410*/  MUFU.EX2 R120, R120 ;  /* 0x0000007800787308 */ /* 0x000e620000000800 */
[----:B------:R-:W-:Y:S01]  /*c420*/  F2FP.BF16.PACK_AB R22, R150, R149 ;  /* 0x000000959616723e */ /* 0x000fe200000010ff */
[----:B------:R-:W-:Y:S01]  /*c430*/  FFMA.FTZ R123, R39, c[0x0][0x23c], -R135 ;  /* 0x00008f00277b7a23 */ /* 0x000fe20000010887 */
[----:B------:R-:W-:Y:S01]  /*c440*/  F2FP.BF16.PACK_AB R23, R152, R151 ;  /* 0x000000979817723e */ /* 0x000fe200000010ff */
[----:B------:R-:W-:Y:S01]  /*c450*/  LDSM.16.MT88.4 R36, [R182+0xc000] ;  /* 0x00c00000b624783b */ /* 0x000fe20000004200 */
[----:B------:R-:W-:Y:S02]  /*c460*/  FADD.FTZ R127, R127, R6 ;  /* 0x000000067f7f7221 */ /* 0x000fe40000010000 */
[----:B------:R-:W-:Y:S02]  /*c470*/  FADD.FTZ R6, R130, R129 ;  /* 0x0000008182067221 */ /* 0x000fe40000010000 */
[----:B------:R-:W-:Y:S01]  /*c480*/  FADD.FTZ R128, R128, R127 ;  /* 0x0000007f80807221 */ /* 0x000fe20000010000 */
[C---:B------:R-:W-:Y:S01]  /*c490*/  HMMA.16816.F32.BF16 R8, R20.reuse, R24, R8 ;  /* 0x000000181408723c */ /* 0x040fe20000041808 */
[----:B------:R-:W2:Y:S02]  /*c4a0*/  MUFU.EX2 R121, R121 ;  /* 0x0000007900797308 */ /* 0x000ea40000000800 */
[----:B------:R-:W-:Y:S02]  /*c4b0*/  FADD.FTZ R6, R131, R6 ;  /* 0x0000000683067221 */ /* 0x000fe40000010000 */
[----:B------:R-:W-:Y:S02]  /*c4c0*/  FADD.FTZ R3, R149, R128 ;  /* 0x0000008095037221 */ /* 0x000fe40000010000 */
[----:B------:R-:W-:Y:S01]  /*c4d0*/  FADD.FTZ R5, R151, R6 ;  /* 0x0000000697057221 */ /* 0x000fe20000010000 */
[C---:B------:R-:W-:Y:S01]  /*c4e0*/  HMMA.16816.F32.BF16 R68, R20.reuse, R26, R68 ;  /* 0x0000001a1444723c */ /* 0x040fe20000041844 */
[----:B------:R-:W5:Y:S02]  /*c4f0*/  LDSM.16.MT88.4 R24, [R182+0xdc00] ;  /* 0x00dc0000b618783b */ /* 0x000f640000004200 */
[----:B------:R-:W-:Y:S01]  /*c500*/  MUFU.EX2 R122, R122 ;  /* 0x0000007a007a7308 */ /* 0x000fe20000000800 */
[----:B------:R-:W-:Y:S02]  /*c510*/  FADD.FTZ R3, R150, R3 ;  /* 0x0000000396037221 */ /* 0x000fe40000010000 */
[----:B------:R-:W-:Y:S02]  /*c520*/  FADD.FTZ R5, R152, R5 ;  /* 0x0000000598057221 */ /* 0x000fe40000010000 */
[C---:B------:R-:W-:Y:S04]  /*c530*/  HMMA.16816.F32.BF16 R72, R20.reuse, R32, R72 ;  /* 0x000000201448723c */ /* 0x040fe80000041848 */
[----:B-1----:R-:W-:Y:S01]  /*c540*/  FADD.FTZ R6, R120, R3 ;  /* 0x0000000378067221 */ /* 0x002fe20000010000 */
[----:B------:R-:W1:Y:S03]  /*c550*/  MUFU.EX2 R123, R123 ;  /* 0x0000007b007b7308 */ /* 0x000e660000000800 */
[C---:B------:R-:W-:Y:S01]  /*c560*/  HMMA.16816.F32.BF16 R76, R20.reuse, R34, R76 ;  /* 0x00000022144c723c */ /* 0x040fe2000004184c */
[----:B------:R-:W1:Y:S03]  /*c570*/  LDSM.16.MT88.4 R32, [R180+0xdc00] ;  /* 0x00dc0000b420783b */ /* 0x000e660000004200 */
[----:B--2---:R-:W-:Y:S03]  /*c580*/  FADD.FTZ R6, R121, R6 ;  /* 0x0000000679067221 */ /* 0x004fe60000010000 */
[----:B------:R-:W-:Y:S01]  /*c590*/  MUFU.EX2 R50, R50 ;  /* 0x0000003200327308 */ /* 0x000fe20000000800 */
[C---:B---3--:R-:W-:Y:S04]  /*c5a0*/  HMMA.16816.F32.BF16 R80, R20.reuse, R28, R80 ;  /* 0x0000001c1450723c */ /* 0x048fe80000041850 */
[----:B------:R-:W-:Y:S04]  /*c5b0*/  FADD.FTZ R3, R153, R6 ;  /* 0x0000000699037221 */ /* 0x000fe80000010000 */
[C---:B------:R-:W-:Y:S01]  /*c5c0*/  HMMA.16816.F32.BF16 R84, R20.reuse, R30, R84 ;  /* 0x0000001e1454723c */ /* 0x040fe20000041854 */
[----:B------:R-:W2:Y:S01]  /*c5d0*/  LDSM.16.MT88.4 R28, [R182+0xa000] ;  /* 0x00a00000b61c783b */ /* 0x000ea20000004200 */
[----:B------:R-:W-:Y:S02]  /*c5e0*/  MUFU.EX2 R51, R51 ;  /* 0x0000003300337308 */ /* 0x000fe40000000800 */
[----:B------:R-:W-:Y:S04]  /*c5f0*/  FADD.FTZ R3, R154, R3 ;  /* 0x000000039a037221 */ /* 0x000fe80000010000 */
[C---:B----4-:R-:W-:Y:S04]  /*c600*/  HMMA.16816.F32.BF16 R88, R20.reuse, R104, R88 ;  /* 0x000000681458723c */ /* 0x050fe80000041858 */
[----:B------:R-:W-:Y:S03]  /*c610*/  MUFU.EX2 R52, R52 ;  /* 0x0000003400347308 */ /* 0x000fe60000000800 */
[--C-:B------:R-:W-:Y:S01]  /*c620*/  FFMA.FTZ R104, R42, c[0x0][0x23c], -R135.reuse ;  /* 0x00008f002a687a23 */ /* 0x100fe20000010887 */
[C---:B------:R-:W-:Y:S04]  /*c630*/  HMMA.16816.F32.BF16 R12, R20.reuse, R106, R12 ;  /* 0x0000006a140c723c */ /* 0x040fe8000004180c */
[----:B------:R-:W-:Y:S02]  /*c640*/  FFMA.FTZ R105, R43, c[0x0][0x23c], -R135 ;  /* 0x00008f002b697a23 */ /* 0x000fe40000010887 */
[----:B------:R-:W-:Y:S01]  /*c650*/  LDSM.16.MT88.4 R40, [R182+0xe000] ;  /* 0x00e00000b628783b */ /* 0x000fe20000004200 */
[----:B------:R-:W-:Y:S01]  /*c660*/  MUFU.EX2 R104, R104 ;  /* 0x0000006800687308 */ /* 0x000fe20000000800 */
[C---:B-----5:R-:W-:Y:S08]  /*c670*/  HMMA.16816.F32.BF16 R92, R20.reuse, R24, R92 ;  /* 0x00000018145c723c */ /* 0x060ff0000004185c */
[C---:B------:R-:W-:Y:S01]  /*c680*/  HMMA.16816.F32.BF16 R96, R20.reuse, R26, R96 ;  /* 0x0000001a1460723c */ /* 0x040fe20000041860 */
[----:B------:R-:W3:Y:S01]  /*c690*/  MUFU.EX2 R105, R105 ;  /* 0x0000006900697308 */ /* 0x000ee20000000800 */
[----:B------:R-:W4:Y:S06]  /*c6a0*/  LDSM.16.MT88.4 R24, [R180+0xa000] ;  /* 0x00a00000b418783b */ /* 0x000f2c0000004200 */
[C---:B-1----:R-:W-:Y:S03]  /*c6b0*/  HMMA.16816.F32.BF16 R16, R20.reuse, R32, R16 ;  /* 0x000000201410723c */ /* 0x042fe60000041810 */
[----:B------:R-:W1:Y:S05]  /*c6c0*/  MUFU.EX2 R53, R53 ;  /* 0x0000003500357308 */ /* 0x000e6a0000000800 */
[----:B------:R-:W-:Y:S01]  /*c6d0*/  HMMA.16816.F32.BF16 R100, R20, R34, R100 ;  /* 0x000000221464723c */ /* 0x000fe20000041864 */
[----:B------:R-:W5:Y:S04]  /*c6e0*/  LDSM.16.MT88.4 R32, [R180+0xc000] ;  /* 0x00c00000b420783b */ /* 0x000f680000004200 */
[----:B------:R-:W-:Y:S02]  /*c6f0*/  MUFU.EX2 R54, R54 ;  /* 0x0000003600367308 */ /* 0x000fe40000000800 */
[----:B------:R-:W-:Y:S02]  /*c700*/  F2FP.BF16.PACK_AB R20, R121, R120 ;  /* 0x000000787914723e */ /* 0x000fe400000010ff */
[----:B------:R-:W-:Y:S03]  /*c710*/  F2FP.BF16.PACK_AB R21, R123, R122 ;  /* 0x0000007a7b15723e */ /* 0x000fe600000010ff */
[----:B------:R-:W-:Y:S01]  /*c720*/  F2FP.BF16.PACK_AB R22, R154, R153 ;  /* 0x000000999a16723e */ /* 0x000fe200000010ff */
[----:B------:R-:W-:Y:S01]  /*c730*/  FADD.FTZ R122, R122, R5 ;  /* 0x000000057a7a7221 */ /* 0x000fe20000010000 */
[----:B---3--:R-:W-:Y:S01]  /*c740*/  F2FP.BF16.PACK_AB R23, R105, R104 ;  /* 0x000000686917723e */ /* 0x008fe200000010ff */
[----:B------:R-:W3:Y:S02]  /*c750*/  MUFU.EX2 R55, R55 ;  /* 0x0000003700377308 */ /* 0x000ee40000000800 */
[----:B------:R-:W-:Y:S04]  /*c760*/  FADD.FTZ R123, R123, R122 ;  /* 0x0000007a7b7b7221 */ /* 0x000fe80000010000 */
[C---:B--2---:R-:W-:Y:S03]  /*c770*/  HMMA.16816.F32.BF16 R8, R20.reuse, R28, R8 ;  /* 0x0000001c1408723c */ /* 0x044fe60000041808 */
[----:B------:R-:W-:Y:S01]  /*c780*/  FADD.FTZ R104, R104, R123 ;  /* 0x0000007b68687221 */ /* 0x000fe20000010000 */
[----:B------:R-:W-:Y:S03]  /*c790*/  MUFU.EX2 R56, R56 ;  /* 0x0000003800387308 */ /* 0x000fe60000000800 */
[----:B------:R-:W-:Y:S01]  /*c7a0*/  FADD.FTZ R105, R105, R104 ;  /* 0x0000006869697221 */ /* 0x000fe20000010000 */
[C---:B------:R-:W-:Y:S01]  /*c7b0*/  HMMA.16816.F32.BF16 R68, R20.reuse, R30, R68 ;  /* 0x0000001e1444723c */ /* 0x040fe20000041844 */
[----:B------:R-:W-:Y:S05]  /*c7c0*/  LDSM.16.MT88.4 R28, [R182+0xa400] ;  /* 0x00a40000b61c783b */ /* 0x000fea0000004200 */
[----:B------:R-:W2:Y:S02]  /*c7d0*/  MUFU.EX2 R57, R57 ;  /* 0x0000003900397308 */ /* 0x000ea40000000800 */
[C---:B----4-:R-:W-:Y:S08]  /*c7e0*/  HMMA.16816.F32.BF16 R72, R20.reuse, R24, R72 ;  /* 0x000000181448723c */ /* 0x050ff00000041848 */
[C---:B------:R-:W-:Y:S01]  /*c7f0*/  HMMA.16816.F32.BF16 R76, R20.reuse, R26, R76 ;  /* 0x0000001a144c723c */ /* 0x040fe2000004184c */
[----:B------:R-:W4:Y:S01]  /*c800*/  LDSM.16.MT88.4 R24, [R180+0xe000] ;  /* 0x00e00000b418783b */ /* 0x000f220000004200 */
[----:B------:R-:W-:Y:S06]  /*c810*/  MUFU.EX2 R58, R58 ;  /* 0x0000003a003a7308 */ /* 0x000fec0000000800 */
[C---:B------:R-:W-:Y:S04]  /*c820*/  HMMA.16816.F32.BF16 R80, R20.reuse, R36, R80 ;  /* 0x000000241450723c */ /* 0x040fe80000041850 */
[----:B------:R-:W1:Y:S04]  /*c830*/  MUFU.EX2 R59, R59 ;  /* 0x0000003b003b7308 */ /* 0x000e680000000800 */
[C---:B------:R-:W-:Y:S01]  /*c840*/  HMMA.16816.F32.BF16 R84, R20.reuse, R38, R84 ;  /* 0x000000261454723c */ /* 0x040fe20000041854 */
[----:B------:R-:W-:Y:S07]  /*c850*/  LDSM.16.MT88.4 R36, [R180+0xc400] ;  /* 0x00c40000b424783b */ /* 0x000fee0000004200 */
[C---:B-----5:R-:W-:Y:S08]  /*c860*/  HMMA.16816.F32.BF16 R88, R20.reuse, R32, R88 ;  /* 0x000000201458723c */ /* 0x060ff00000041858 */
[C---:B------:R-:W-:Y:S01]  /*c870*/  HMMA.16816.F32.BF16 R12, R20.reuse, R34, R12 ;  /* 0x00000022140c723c */ /* 0x040fe2000004180c */
[----:B------:R-:W5:Y:S07]  /*c880*/  LDSM.16.MT88.4 R32, [R180+0xa400] ;  /* 0x00a40000b420783b */ /* 0x000f6e0000004200 */
[C---:B------:R-:W-:Y:S08]  /*c890*/  HMMA.16816.F32.BF16 R92, R20.reuse, R40, R92 ;  /* 0x00000028145c723c */ /* 0x040ff0000004185c */
[C---:B------:R-:W-:Y:S01]  /*c8a0*/  HMMA.16816.F32.BF16 R96, R20.reuse, R42, R96 ;  /* 0x0000002a1460723c */ /* 0x040fe20000041860 */
[----:B------:R-:W-:Y:S07]  /*c8b0*/  LDSM.16.MT88.4 R40, [R182+0xe400] ;  /* 0x00e40000b628783b */ /* 0x000fee0000004200 */
[C---:B----4-:R-:W-:Y:S08]  /*c8c0*/  HMMA.16816.F32.BF16 R16, R20.reuse, R24, R16 ;  /* 0x000000181410723c */ /* 0x050ff00000041810 */
[----:B------:R-:W-:Y:S01]  /*c8d0*/  HMMA.16816.F32.BF16 R100, R20, R26, R100 ;  /* 0x0000001a1464723c */ /* 0x000fe20000041864 */
[----:B------:R-:W4:Y:S06]  /*c8e0*/  LDSM.16.MT88.4 R24, [R182+0xc400] ;  /* 0x00c40000b618783b */ /* 0x000f2c0000004200 */
[----:B------:R-:W-:Y:S01]  /*c8f0*/  F2FP.BF16.PACK_AB R20, R45, R44 ;  /* 0x0000002c2d14723e */ /* 0x000fe200000010ff */
[----:B------:R-:W-:Y:S01]  /*c900*/  FADD.FTZ R44, R44, R3 ;  /* 0x000000032c2c7221 */ /* 0x000fe20000010000 */
[----:B------:R-:W-:Y:S03]  /*c910*/  F2FP.BF16.PACK_AB R21, R47, R46 ;  /* 0x0000002e2f15723e */ /* 0x000fe600000010ff */
[----:B------:R-:W-:Y:S01]  /*c920*/  F2FP.BF16.PACK_AB R22, R49, R48 ;  /* 0x000000303116723e */ /* 0x000fe200000010ff */
[----:B------:R-:W-:Y:S01]  /*c930*/  FADD.FTZ R46, R46, R105 ;  /* 0x000000692e2e7221 */ /* 0x000fe20000010000 */
[----:B------:R-:W-:Y:S01]  /*c940*/  F2FP.BF16.PACK_AB R23, R51, R50 ;  /* 0x000000323317723e */ /* 0x000fe200000010ff */
[----:B------:R-:W-:Y:S01]  /*c950*/  FADD.FTZ R45, R45, R44 ;  /* 0x0000002c2d2d7221 */ /* 0x000fe20000010000 */
[----:B------:R-:W-:Y:S01]  /*c960*/  MOV R3, R0 ;  /* 0x0000000000037202 */ /* 0x000fe20000000f00 */
[----:B------:R-:W-:Y:S02]  /*c970*/  FADD.FTZ R47, R47, R46 ;  /* 0x0000002e2f2f7221 */ /* 0x000fe40000010000 */
[----:B------:R-:W-:Y:S02]  /*c980*/  FADD.FTZ R48, R48, R45 ;  /* 0x0000002d30307221 */ /* 0x000fe40000010000 */
[C---:B------:R-:W-:Y:S03]  /*c990*/  HMMA.16816.F32.BF16 R8, R20.reuse, R28, R8 ;  /* 0x0000001c1408723c */ /* 0x040fe60000041808 */
[----:B------:R-:W-:Y:S02]  /*c9a0*/  FADD.FTZ R50, R50, R47 ;  /* 0x0000002f32327221 */ /* 0x000fe40000010000 */
[----:B------:R-:W-:Y:S02]  /*c9b0*/  FADD.FTZ R49, R49, R48 ;  /* 0x0000003031317221 */ /* 0x000fe40000010000 */
[----:B------:R-:W-:Y:S01]  /*c9c0*/  FADD.FTZ R51, R51, R50 ;  /* 0x0000003233337221 */ /* 0x000fe20000010000 */
        /* <DEDUP_REMOVED lines=8> */
[C---:B------:R-:W-:Y:S08]  /*ca50*/  HMMA.16816.F32.BF16 R88, R20.reuse, R36, R88 ;  /* 0x000000241458723c */ /* 0x040ff00000041858 */
[C---:B------:R-:W-:Y:S01]  /*ca60*/  HMMA.16816.F32.BF16 R12, R20.reuse, R38, R12 ;  /* 0x00000026140c723c */ /* 0x040fe2000004180c */
[----:B------:R-:W2:Y:S07]  /*ca70*/  LDSM.16.MT88.4 R36, [R182+0xc800] ;  /* 0x00c80000b624783b */ /* 0x000eae0000004200 */
[C---:B------:R-:W-:Y:S07]  /*ca80*/  HMMA.16816.F32.BF16 R92, R20.reuse, R40, R92 ;  /* 0x00000028145c723c */ /* 0x040fee000004185c */
[--C-:B------:R-:W-:Y:S01]  /*ca90*/  FFMA.FTZ R40, R60, c[0x0][0x23c], -R136.reuse ;  /* 0x00008f003c287a23 */ /* 0x100fe20000010888 */
[C---:B------:R-:W-:Y:S04]  /*caa0*/  HMMA.16816.F32.BF16 R96, R20.reuse, R42, R96 ;  /* 0x0000002a1460723c */ /* 0x040fe80000041860 */
[----:B------:R-:W-:Y:S01]  /*cab0*/  FFMA.FTZ R41, R61, c[0x0][0x23c], -R136 ;  /* 0x00008f003d297a23 */ /* 0x000fe20000010888 */
[----:B------:R-:W-:Y:S02]  /*cac0*/  MUFU.EX2 R40, R40 ;  /* 0x0000002800287308 */ /* 0x000fe40000000800 */
[--C-:B------:R-:W-:Y:S01]  /*cad0*/  FFMA.FTZ R42, R62, c[0x0][0x23c], -R135.reuse ;  /* 0x00008f003e2a7a23 */ /* 0x100fe20000010887 */
[C---:B-1----:R-:W-:Y:S04]  /*cae0*/  HMMA.16816.F32.BF16 R16, R20.reuse, R28, R16 ;  /* 0x0000001c1410723c */ /* 0x042fe80000041810 */
[----:B------:R-:W-:Y:S03]  /*caf0*/  FFMA.FTZ R43, R63, c[0x0][0x23c], -R135 ;  /* 0x00008f003f2b7a23 */ /* 0x000fe60000010887 */
[----:B------:R-:W1:Y:S01]  /*cb00*/  MUFU.EX2 R41, R41 ;  /* 0x0000002900297308 */ /* 0x000e620000000800 */
[----:B------:R-:W-:Y:S01]  /*cb10*/  HMMA.16816.F32.BF16 R100, R20, R30, R100 ;  /* 0x0000001e1464723c */ /* 0x000fe20000041864 */
[----:B------:R-:W1:Y:S06]  /*cb20*/  LDSM.16.MT88.4 R28, [R180+0xc800] ;  /* 0x00c80000b41c783b */ /* 0x000e6c0000004200 */
[----:B------:R-:W-:Y:S01]  /*cb30*/  F2FP.BF16.PACK_AB R20, R53, R52 ;  /* 0x000000343514723e */ /* 0x000fe200000010ff */
[----:B------:R-:W-:Y:S01]  /*cb40*/  FADD.FTZ R52, R52, R49 ;  /* 0x0000003134347221 */ /* 0x000fe20000010000 */
[----:B---3--:R-:W-:Y:S01]  /*cb50*/  F2FP.BF16.PACK_AB R21, R55, R54 ;  /* 0x000000363715723e */ /* 0x008fe200000010ff */
[----:B------:R-:W-:Y:S02]  /*cb60*/  MUFU.EX2 R42, R42 ;  /* 0x0000002a002a7308 */ /* 0x000fe40000000800 */
[----:B--2---:R-:W-:Y:S01]  /*cb70*/  F2FP.BF16.PACK_AB R22, R57, R56 ;  /* 0x000000383916723e */ /* 0x004fe200000010ff */
[----:B------:R-:W-:Y:S01]  /*cb80*/  FADD.FTZ R54, R54, R51 ;  /* 0x0000003336367221 */ /* 0x000fe20000010000 */
[----:B------:R-:W-:Y:S01]  /*cb90*/  F2FP.BF16.PACK_AB R23, R59, R58 ;  /* 0x0000003a3b17723e */ /* 0x000fe200000010ff */
[----:B------:R-:W-:Y:S02]  /*cba0*/  FADD.FTZ R53, R53, R52 ;  /* 0x0000003435357221 */ /* 0x000fe40000010000 */
[----:B------:R-:W-:Y:S02]  /*cbb0*/  FADD.FTZ R55, R55, R54 ;  /* 0x0000003637377221 */ /* 0x000fe40000010000 */
[----:B------:R-:W-:Y:S01]  /*cbc0*/  FADD.FTZ R56, R56, R53 ;  /* 0x0000003538387221 */ /* 0x000fe20000010000 */
[----:B------:R-:W2:Y:S01]  /*cbd0*/  MUFU.EX2 R43, R43 ;  /* 0x0000002b002b7308 */ /* 0x000ea20000000800 */
[C---:B-----5:R-:W-:Y:S03]  /*cbe0*/  HMMA.16816.F32.BF16 R8, R20.reuse, R32, R8 ;  /* 0x000000201408723c */ /* 0x060fe60000041808 */
[----:B------:R-:W-:Y:S02]  /*cbf0*/  FADD.FTZ R58, R58, R55 ;  /* 0x000000373a3a7221 */ /* 0x000fe40000010000 */
[----:B------:R-:W-:Y:S02]  /*cc00*/  FADD.FTZ R57, R57, R56 ;  /* 0x0000003839397221 */ /* 0x000fe40000010000 */
[----:B------:R-:W-:Y:S01]  /*cc10*/  FADD.FTZ R59, R59, R58 ;  /* 0x0000003a3b3b7221 */ /* 0x000fe20000010000 */
[C---:B------:R-:W-:Y:S01]  /*cc20*/  HMMA.16816.F32.BF16 R68, R20.reuse, R34, R68 ;  /* 0x000000221444723c */ /* 0x040fe20000041844 */
[----:B------:R-:W3:Y:S07]  /*cc30*/  LDSM.16.MT88.4 R32, [R182+0xe800] ;  /* 0x00e80000b620783b */ /* 0x000eee0000004200 */
[C---:B----4-:R-:W-:Y:S08]  /*cc40*/  HMMA.16816.F32.BF16 R72, R20.reuse, R24, R72 ;  /* 0x000000181448723c */ /* 0x050ff00000041848 */
[C---:B------:R-:W-:Y:S01]  /*cc50*/  HMMA.16816.F32.BF16 R76, R20.reuse, R26, R76 ;  /* 0x0000001a144c723c */ /* 0x040fe2000004184c */
[----:B------:R-:W4:Y:S07]  /*cc60*/  LDSM.16.MT88.4 R24, [R180+0xe800] ;  /* 0x00e80000b418783b */ /* 0x000f2e0000004200 */
        /* <DEDUP_REMOVED lines=9> */
[C---:B------:R-:W-:Y:S01]  /*cd00*/  HMMA.16816.F32.BF16 R12, R20.reuse, R30, R12 ;  /* 0x0000001e140c723c */ /* 0x040fe2000004180c */
[----:B------:R-:W5:Y:S07]  /*cd10*/  LDSM.16.MT88.4 R28, [R182+0xac00] ;  /* 0x00ac0000b61c783b */ /* 0x000f6e0000004200 */
[C---:B---3--:R-:W-:Y:S01]  /*cd20*/  HMMA.16816.F32.BF16 R92, R20.reuse, R32, R92 ;  /* 0x00000020145c723c */ /* 0x048fe2000004185c */
[----:B------:R-:W-:Y:S07]  /*cd30*/  MUFU.EX2 R38, R38 ;  /* 0x0000002600267308 */ /* 0x000fee0000000800 */
[C---:B------:R-:W-:Y:S01]  /*cd40*/  HMMA.16816.F32.BF16 R96, R20.reuse, R34, R96 ;  /* 0x000000221460723c */ /* 0x040fe20000041860 */
[----:B------:R-:W3:Y:S02]  /*cd50*/  LDSM.16.MT88.4 R32, [R180+0xac00] ;  /* 0x00ac0000b420783b */ /* 0x000ee40000004200 */
[----:B------:R-:W1:Y:S05]  /*cd60*/  MUFU.EX2 R135, R135 ;  /* 0x0000008700877308 */ /* 0x000e6a0000000800 */
[C---:B----4-:R-:W-:Y:S08]  /*cd70*/  HMMA.16816.F32.BF16 R16, R20.reuse, R24, R16 ;  /* 0x000000181410723c */ /* 0x050ff00000041810 */
[----:B------:R-:W-:Y:S01]  /*cd80*/  HMMA.16816.F32.BF16 R100, R20, R26, R100 ;  /* 0x0000001a1464723c */ /* 0x000fe20000041864 */
[----:B------:R-:W4:Y:S06]  /*cd90*/  LDSM.16.MT88.4 R24, [R182+0xcc00] ;  /* 0x00cc0000b618783b */ /* 0x000f2c0000004200 */
[----:B------:R-:W-:Y:S01]  /*cda0*/  F2FP.BF16.PACK_AB R20, R41, R40 ;  /* 0x000000282914723e */ /* 0x000fe200000010ff */
[----:B------:R-:W-:Y:S01]  /*cdb0*/  FADD.FTZ R40, R40, R57 ;  /* 0x0000003928287221 */ /* 0x000fe20000010000 */
[----:B--2---:R-:W-:Y:S03]  /*cdc0*/  F2FP.BF16.PACK_AB R21, R43, R42 ;  /* 0x0000002a2b15723e */ /* 0x004fe600000010ff */
[----:B-1----:R-:W-:Y:S01]  /*cdd0*/  F2FP.BF16.PACK_AB R22, R37, R36 ;  /* 0x000000242516723e */ /* 0x002fe200000010ff */
[----:B------:R-:W-:Y:S01]  /*cde0*/  FADD.FTZ R42, R42, R59 ;  /* 0x0000003b2a2a7221 */ /* 0x000fe20000010000 */
[----:B------:R-:W-:Y:S01]  /*cdf0*/  F2FP.BF16.PACK_AB R23, R135, R38 ;  /* 0x000000268717723e */ /* 0x000fe200000010ff */
[----:B------:R-:W-:Y:S02]  /*ce00*/  FADD.FTZ R41, R41, R40 ;  /* 0x0000002829297221 */ /* 0x000fe40000010000 */
[----:B------:R-:W-:Y:S02]  /*ce10*/  FADD.FTZ R43, R43, R42 ;  /* 0x0000002a2b2b7221 */ /* 0x000fe40000010000 */
[----:B------:R-:W-:Y:S02]  /*ce20*/  FADD.FTZ R36, R36, R41 ;  /* 0x0000002924247221 */ /* 0x000fe40000010000 */
[C---:B-----5:R-:W-:Y:S01]  /*ce30*/  HMMA.16816.F32.BF16 R112, R20.reuse, R28, R8 ;  /* 0x0000001c1470723c */ /* 0x060fe20000041808 */
[----:B------:R-:W1:Y:S02]  /*ce40*/  LDSM.16.MT88.4 R8, [R182+0xec00] ;  /* 0x00ec0000b608783b */ /* 0x000e640000004200 */
[----:B------:R-:W-:Y:S02]  /*ce50*/  FADD.FTZ R38, R38, R43 ;  /* 0x0000002b26267221 */ /* 0x000fe40000010000 */
[----:B------:R-:W-:Y:S02]  /*ce60*/  FADD.FTZ R207, R37, R36 ;  /* 0x0000002425cf7221 */ /* 0x000fe40000010000 */
[----:B------:R-:W-:Y:S01]  /*ce70*/  FADD.FTZ R206, R135, R38 ;  /* 0x0000002687ce7221 */ /* 0x000fe20000010000 */
[C---:B------:R-:W-:Y:S08]  /*ce80*/  HMMA.16816.F32.BF16 R68, R20.reuse, R30, R68 ;  /* 0x0000001e1444723c */ /* 0x040ff00000041844 */
[C---:B---3--:R-:W-:Y:S08]  /*ce90*/  HMMA.16816.F32.BF16 R72, R20.reuse, R32, R72 ;  /* 0x000000201448723c */ /* 0x048ff00000041848 */
[C---:B------:R-:W-:Y:S08]  /*cea0*/  HMMA.16816.F32.BF16 R76, R20.reuse, R34, R76 ;  /* 0x00000022144c723c */ /* 0x040ff0000004184c */
[C---:B----4-:R-:W-:Y:S08]  /*ceb0*/  HMMA.16816.F32.BF16 R80, R20.reuse, R24, R80 ;  /* 0x000000181450723c */ /* 0x050ff00000041850 */
[C---:B------:R-:W-:Y:S01]  /*cec0*/  HMMA.16816.F32.BF16 R84, R20.reuse, R26, R84 ;  /* 0x0000001a1454723c */ /* 0x040fe20000041854 */
[----:B------:R-:W2:Y:S07]  /*ced0*/  LDSM.16.MT88.4 R24, [R180+0xec00] ;  /* 0x00ec0000b418783b */ /* 0x000eae0000004200 */
[C---:B------:R-:W-:Y:S08]  /*cee0*/  HMMA.16816.F32.BF16 R88, R20.reuse, R108, R88 ;  /* 0x0000006c1458723c */ /* 0x040ff00000041858 */
[C---:B------:R-:W-:Y:S08]  /*cef0*/  HMMA.16816.F32.BF16 R108, R20.reuse, R110, R12 ;  /* 0x0000006e146c723c */ /* 0x040ff0000004180c */
[C---:B-1----:R-:W-:Y:S08]  /*cf00*/  HMMA.16816.F32.BF16 R92, R20.reuse, R8, R92 ;  /* 0x00000008145c723c */ /* 0x042ff0000004185c */
[C---:B------:R-:W-:Y:S08]  /*cf10*/  HMMA.16816.F32.BF16 R96, R20.reuse, R10, R96 ;  /* 0x0000000a1460723c */ /* 0x040ff00000041860 */
[C---:B--2---:R-:W-:Y:S08]  /*cf20*/  HMMA.16816.F32.BF16 R104, R20.reuse, R24, R16 ;  /* 0x000000181468723c */ /* 0x044ff00000041810 */
[----:B------:R-:W-:Y:S01]  /*cf30*/  HMMA.16816.F32.BF16 R100, R20, R26, R100 ;  /* 0x0000001a1464723c */ /* 0x000fe20000041864 */
[----:B------:R-:W-:-:S07]  /*cf40*/  @P0 BRA `(.L_x_2713) ;  /* 0xffffcb9000000947 */ /* 0x000fce000383ffff */
.L_x_2709:
[----:B------:R-:W1:Y:S01]  /*cf50*/  SHFL.BFLY PT, R8, R207, 0x2, 0x1f ;  /* 0x0c401f00cf087f89 */ /* 0x000e6200000e0000 */
[----:B------:R-:W-:Y:S01]  /*cf60*/  MOV R9, 0x3f800000 ;  /* 0x3f80000000097802 */ /* 0x000fe20000000f00 */
[----:B------:R-:W-:Y:S01]  /*cf70*/  BSSY B0, `(.L_x_2714) ;  /* 0x00000b1000007945 */ /* 0x000fe20003800000 */
[----:B------:R-:W-:Y:S01]  /*cf80*/  SHF.L.U32 R196, R196, 0x3, RZ ;  /* 0x00000003c4c47819 */ /* 0x000fe200000006ff */
[----:B------:R-:W2:Y:S01]  /*cf90*/  SHFL.BFLY PT, R3, R206, 0x2, 0x1f ;  /* 0x0c401f00ce037f89 */ /* 0x000ea200000e0000 */
[----:B------:R-:W-:-:S02]  /*cfa0*/  IADD3 R62, -R197, RZ, RZ ;  /* 0x000000ffc53e7210 */ /* 0x000fc40007ffe1ff */
[----:B------:R-:W-:Y:S01]  /*cfb0*/  LEA R201, R200, R201, 0x4 ;  /* 0x000000c9c8c97211 */ /* 0x000fe200078e20ff */
[----:B------:R-:W3:Y:S04]  /*cfc0*/  S2R R5, SR_TID.X ;  /* 0x0000000000057919 */ /* 0x000ee80000002100 */
[----:B------:R-:W-:Y:S06]  /*cfd0*/  BAR.SYNC.DEFER_BLOCKING 0x0 ;  /* 0x0000000000007b1d */ /* 0x000fec0000010000 */
[----:B------:R-:W4:Y:S01]  /*cfe0*/  S2R R60, SR_CTAID.Y ;  /* 0x00000000003c7919 */ /* 0x000f220000002600 */
[----:B-1----:R-:W-:-:S02]  /*cff0*/  FADD.FTZ R8, R8, R207 ;  /* 0x000000cf08087221 */ /* 0x002fc40000010000 */
[----:B--2---:R-:W-:-:S03]  /*d000*/  FADD.FTZ R3, R3, R206 ;  /* 0x000000ce03037221 */ /* 0x004fc60000010000 */
[----:B------:R-:W1:Y:S01]  /*d010*/  SHFL.BFLY PT, R7, R8, 0x1, 0x1f ;  /* 0x0c201f0008077f89 */ /* 0x000e6200000e0000 */
[----:B---3--:R-:W-:-:S03]  /*d020*/  SHF.R.S32.HI R4, RZ, 0x1f, R5 ;  /* 0x0000001fff047819 */ /* 0x008fc60000011405 */
[----:B------:R-:W2:Y:S01]  /*d030*/  SHFL.BFLY PT, R6, R3, 0x1, 0x1f ;  /* 0x0c201f0003067f89 */ /* 0x000ea200000e0000 */
[CC--:B------:R-:W-:Y:S02]  /*d040*/  LEA.HI R11, R4.reuse, R5.reuse, RZ, 0x2 ;  /* 0x00000005040b7211 */ /* 0x0c0fe400078f10ff */
[-C--:B------:R-:W-:Y:S02]  /*d050*/  LEA.HI R15, R4, R5.reuse, RZ, 0x6 ;  /* 0x00000005040f7211 */ /* 0x080fe400078f30ff */
[----:B------:R-:W-:Y:S02]  /*d060*/  LOP3.LUT R12, R11, 0xfffffffc, RZ, 0xc0, !PT ;  /* 0xfffffffc0b0c7812 */ /* 0x000fe400078ec0ff */
[----:B------:R-:W-:Y:S01]  /*d070*/  SHF.R.S32.HI R11, RZ, 0x2, R11 ;  /* 0x00000002ff0b7819 */ /* 0x000fe2000001140b */
[----:B----4-:R-:W-:Y:S01]  /*d080*/  IMAD R60, R60, c[0x0][0x210], R197 ;  /* 0x000084003c3c7a24 */ /* 0x010fe200078e02c5 */
[----:B------:R-:W-:Y:S02]  /*d090*/  IADD3 R13, -R12, R5, RZ ;  /* 0x000000050c0d7210 */ /* 0x000fe40007ffe1ff */
[----:B------:R-:W-:-:S02]  /*d0a0*/  SHF.R.S32.HI R12, RZ, 0x1f, R11 ;  /* 0x0000001fff0c7819 */ /* 0x000fc4000001140b */
[----:B------:R-:W-:Y:S02]  /*d0b0*/  SHF.L.U32 R15, R15, 0x2, RZ ;  /* 0x000000020f0f7819 */ /* 0x000fe400000006ff */
[----:B------:R-:W-:Y:S02]  /*d0c0*/  LEA.HI R12, R12, R11, RZ, 0x3 ;  /* 0x0000000b0c0c7211 */ /* 0x000fe400078f18ff */
[----:B------:R-:W-:Y:S01]  /*d0d0*/  LOP3.LUT R15, R15, 0x3fffff00, RZ, 0xc0, !PT ;  /* 0x3fffff000f0f7812 */ /* 0x000fe200078ec0ff */
[----:B-1----:R-:W-:Y:S01]  /*d0e0*/  FADD.FTZ R7, R8, R7 ;  /* 0x0000000708077221 */ /* 0x002fe20000010000 */
[----:B------:R-:W-:Y:S02]  /*d0f0*/  LOP3.LUT R12, R12, 0xfffffff8, RZ, 0xc0, !PT ;  /* 0xfffffff80c0c7812 */ /* 0x000fe400078ec0ff */
[----:B------:R-:W-:Y:S01]  /*d100*/  MOV R8, 0x3f800000 ;  /* 0x3f80000000087802 */ /* 0x000fe20000000f00 */
[----:B--2---:R-:W-:Y:S01]  /*d110*/  FADD.FTZ R6, R3, R6 ;  /* 0x0000000603067221 */ /* 0x004fe20000010000 */
[----:B------:R-:W-:-:S02]  /*d120*/  IADD3 R11, R11, -R12, RZ ;  /* 0x8000000c0b0b7210 */ /* 0x000fc40007ffe0ff */
[----:B------:R-:W-:Y:S02]  /*d130*/  FSETP.NE.FTZ.AND P3, PT, R7, RZ, PT ;  /* 0x000000ff0700720b */ /* 0x000fe40003f75000 */
[----:B------:R-:W-:Y:S02]  /*d140*/  LEA.HI R3, R4, R5, RZ, 0x5 ;  /* 0x0000000504037211 */ /* 0x000fe400078f28ff */
[----:B------:R-:W-:Y:S02]  /*d150*/  LEA.HI R12, R11, R11, RZ, 0x1 ;  /* 0x0000000b0b0c7211 */ /* 0x000fe400078f08ff */
[----:B------:R-:W-:Y:S02]  /*d160*/  SHF.R.S32.HI R10, RZ, 0x5, R3 ;  /* 0x00000005ff0a7819 */ /* 0x000fe40000011403 */
[----:B------:R-:W-:Y:S02]  /*d170*/  LOP3.LUT R14, R12, 0x1fffffe, RZ, 0xc0, !PT ;  /* 0x01fffffe0c0e7812 */ /* 0x000fe400078ec0ff */
[----:B------:R-:W-:-:S02]  /*d180*/  FSETP.NE.FTZ.AND P2, PT, R6, RZ, PT ;  /* 0x000000ff0600720b */ /* 0x000fc40003f55000 */
[----:B------:R-:W-:Y:S01]  /*d190*/  LEA R10, R10, R13, 0x8 ;  /* 0x0000000d0a0a7211 */ /* 0x000fe200078e40ff */
[----:B------:R-:W1:Y:S01]  /*d1a0*/  @P3 MUFU.RCP R9, R7 ;  /* 0x0000000700093308 */ /* 0x000e620000001000 */
[----:B------:R-:W-:Y:S02]  /*d1b0*/  IADD3 R11, R11, -R14, RZ ;  /* 0x8000000e0b0b7210 */ /* 0x000fe40007ffe0ff */
[----:B------:R-:W-:Y:S02]  /*d1c0*/  SHF.R.S32.HI R12, RZ, 0x1, R12 ;  /* 0x00000001ff0c7819 */ /* 0x000fe4000001140c */
[----:B------:R-:W-:Y:S02]  /*d1d0*/  LEA.HI R13, R4, R5, RZ, 0x4 ;  /* 0x00000005040d7211 */ /* 0x000fe400078f20ff */
[----:B------:R-:W-:Y:S01]  /*d1e0*/  LEA R10, R11, R10, 0x4 ;  /* 0x0000000a0b0a7211 */ /* 0x000fe200078e20ff */
[----:B------:R-:W-:Y:S01]  /*d1f0*/  @P3 MUFU.LG2 R7, R7 ;  /* 0x0000000700073308 */ /* 0x000fe20000000c00 */
[----:B------:R-:W-:-:S02]  /*d200*/  SHF.L.U32 R11, R12, 0x6, RZ ;  /* 0x000000060c0b7819 */ /* 0x000fc400000006ff */
[----:B------:R-:W-:Y:S02]  /*d210*/  SHF.R.S32.HI R13, RZ, 0x4, R13 ;  /* 0x00000004ff0d7819 */ /* 0x000fe4000001140d */
[----:B------:R-:W-:Y:S02]  /*d220*/  LOP3.LUT R11, R11, 0xc0, RZ, 0xc0, !PT ;  /* 0x000000c00b0b7812 */ /* 0x000fe400078ec0ff */
[----:B------:R-:W-:Y:S01]  /*d230*/  LOP3.LUT R14, R12, 0x1, RZ, 0xc0, !PT ;  /* 0x000000010c0e7812 */ /* 0x000fe200078ec0ff */
[----:B------:R-:W2:Y:S01]  /*d240*/  @P2 MUFU.RCP R8, R6 ;  /* 0x0000000600082308 */ /* 0x000ea20000001000 */
[----:B------:R-:W-:Y:S01]  /*d250*/  SHF.L.U32 R13, R13, 0x6, RZ ;  /* 0x000000060d0d7819 */ /* 0x000fe200000006ff */
[----:B-1----:R-:W-:Y:S01]  /*d260*/  FMUL.FTZ R112, R9, R112 ;  /* 0x0000007009707220 */ /* 0x002fe20000410000 */
        /* <DEDUP_REMOVED lines=10> */
[----:B------:R-:W-:Y:S01]  /*d310*/  LEA R15, R194, R15, 0x5 ;  /* 0x0000000fc20f7211 */ /* 0x000fe200078e28ff */
        /* <DEDUP_REMOVED lines=20> */
[----:B------:R-:W-:Y:S01]  /*d460*/  FMUL.FTZ R92, R9, R92 ;  /* 0x0000005c095c7220 */ /* 0x000fe20000410000 */
[----:B------:R-:W-:Y:S01]  /*d470*/  IADD3 R64, R5, -R64, RZ ;  /* 0x8000004005407210 */ /* 0x000fe20007ffe0ff */
        /* <DEDUP_REMOVED lines=43> */
[----:B------:R-:W-:Y:S02]  /*d730*/  IADD3 R13, R9, R12, RZ ;  /* 0x0000000c090d7210 */ /* 0x000fe40007ffe0ff */
[----:B------:R-:W2:Y:S01]  /*d740*/  S2R R9, SR_CTAID.Z ;  /* 0x0000000000097919 */ /* 0x000ea20000002700 */
[----:B------:R-:W-:-:S03]  /*d750*/  @P3 FFMA.FTZ R3, R2, c[0x0][0x238], R7 ;  /* 0x00008e0002033a23 */ /* 0x000fc60000010007 */
[----:B------:R-:W-:Y:S04]  /*d760*/  STS.64 [R13], R76 ;  /* 0x0000004c0d007388 */ /* 0x000fe80000000a00 */
[----:B------:R-:W-:Y:S04]  /*d770*/  STS.64 [R13+0x400], R78 ;  /* 0x0004004e0d007388 */ /* 0x000fe80000000a00 */
[----:B------:R-:W-:Y:S04]  /*d780*/  STS.64 [R10.X4+0x2000], R80 ;  /* 0x002000500a007388 */ /* 0x000fe80000004a00 */
[----:B------:R-:W-:Y:S04]  /*d790*/  STS.64 [R10.X4+0x2400], R82 ;  /* 0x002400520a007388 */ /* 0x000fe80000004a00 */
[----:B------:R-:W-:Y:S04]  /*d7a0*/  STS.64 [R12+0x2000], R84 ;  /* 0x002000540c007388 */ /* 0x000fe80000000a00 */
[----:B------:R-:W-:Y:S01]  /*d7b0*/  STS.64 [R12+0x2400], R86 ;  /* 0x002400560c007388 */ /* 0x000fe20000000a00 */
[----:B--2---:R-:W-:-:S03]  /*d7c0*/  IMAD R9, R62, c[0x0][0x1c0], R9 ;  /* 0x000070003e097a24 */ /* 0x004fc600078e0209 */
        /* <DEDUP_REMOVED lines=13> */
[----:B--2---:R-:W2:Y:S04]  /*d8a0*/  S2R R10, SR_CTAID.X ;  /* 0x00000000000a7919 */ /* 0x004ea80000002500 */
[----:B------:R-:W-:Y:S01]  /*d8b0*/  BAR.SYNC.DEFER_BLOCKING 0x0 ;  /* 0x0000000000007b1d */ /* 0x000fe20000010000 */
[----:B-1----:R-:W-:Y:S01]  /*d8c0*/  @P2 FMUL.FTZ R11, R6, 0.69314718246459960938 ;  /* 0x3f317218060b2820 */ /* 0x002fe20000410000 */
[----:B--2---:R-:W-:-:S04]  /*d8d0*/  SHF.L.U32 R10, R10, 0x6, RZ ;  /* 0x000000060a0a7819 */ /* 0x004fc800000006ff */
[----:B------:R-:W1:Y:S01]  /*d8e0*/  LDS.128 R52, [R8.X4] ;  /* 0x0000000008347984 */ /* 0x000e620000004c00 */
[----:B------:R-:W-:-:S03]  /*d8f0*/  IMAD R10, R9, c[0x0][0x214], R10 ;  /* 0x00008500090a7a24 */ /* 0x000fc600078e020a */
[----:B------:R-:W2:Y:S04]  /*d900*/  LDS.128 R48, [R8.X4+0x800] ;  /* 0x0008000008307984 */ /* 0x000ea80000004c00 */
[----:B------:R-:W3:Y:S04]  /*d910*/  LDS.128 R44, [R8.X4+0x1000] ;  /* 0x00100000082c7984 */ /* 0x000ee80000004c00 */
[----:B------:R-:W4:Y:S04]  /*d920*/  LDS.128 R40, [R8.X4+0x1800] ;  /* 0x0018000008287984 */ /* 0x000f280000004c00 */
        /* <DEDUP_REMOVED lines=8> */
[----:B-----5:R-:W-:Y:S01]  /*d9b0*/  MOV R8, 0xff800000 ;  /* 0xff80000000087802 */ /* 0x020fe20000000f00 */
[----:B------:R-:W-:Y:S01]  /*d9c0*/  @P2 FFMA.FTZ R8, R0, c[0x0][0x238], R11 ;  /* 0x00008e0000082a23 */ /* 0x000fe2000001000b */
[----:B------:R-:W-:Y:S05]  /*d9d0*/  @P0 BRA `(.L_x_2715) ;  /* 0x000000a000000947 */ /* 0x000fea0003800000 */
[----:B--234-:R-:W-:Y:S02]  /*d9e0*/  IADD3 R9, R201, 0x8, RZ ;  /* 0x00000008c9097810 */ /* 0x01cfe40007ffe0ff */
[----:B------:R-:W-:-:S02]  /*d9f0*/  SHF.R.S32.HI R7, RZ, 0x1f, R201 ;  /* 0x0000001fff077819 */ /* 0x000fc400000114c9 */
        /* <DEDUP_REMOVED lines=8> */
.L_x_2715:
[----:B--234-:R-:W-:Y:S05]  /*da80*/  BSYNC B0 ;  /* 0x0000000000007941 */ /* 0x01cfea0003800000 */
.L_x_2714:
[----:B------:R-:W-:Y:S01]  /*da90*/  LEA.HI R0, R4, R5, RZ, 0x3 ;  /* 0x0000000504007211 */ /* 0x000fe200078f18ff */
[----:B------:R-:W-:Y:S01]  /*daa0*/  IMAD R10, R10, c[0x0][0x22c], RZ ;  /* 0x00008b000a0a7a24 */ /* 0x000fe200078e02ff */
[----:B------:R-:W-:Y:S02]  /*dab0*/  IADD3 R3, R187, 0x10, RZ ;  /* 0x00000010bb037810 */ /* 0x000fe40007ffe0ff */
[----:B------:R-:W-:Y:S02]  /*dac0*/  LOP3.LUT R0, R0, 0xfffffff8, RZ, 0xc0, !PT ;  /* 0xfffffff800007812 */ /* 0x000fe400078ec0ff */
[----:B------:R-:W-:-:S02]  /*dad0*/  ISETP.GE.AND P2, PT, R3, R186, PT ;  /* 0x000000ba0300720c */ /* 0x000fc40003f46270 */
[----:B------:R-:W-:Y:S01]  /*dae0*/  IADD3 R3, R187, 0x20, RZ ;  /* 0x00000020bb037810 */ /* 0x000fe20007ffe0ff */
[----:B------:R-:W-:Y:S01]  /*daf0*/  IMAD.IADD R0, R5, 0x1, -R0 ;  /* 0x0000000105007824 */ /* 0x000fe200078e0a00 */
[-C--:B------:R-:W-:Y:S02]  /*db00*/  ISETP.GE.AND P3, PT, R187, R186.reuse, PT ;  /* 0x000000babb00720c */ /* 0x080fe40003f66270 */
[----:B------:R-:W-:Y:S01]  /*db10*/  ISETP.GE.AND P1, PT, R3, R186, PT ;  /* 0x000000ba0300720c */ /* 0x000fe20003f26270 */
[----:B------:R-:W-:-:S05]  /*db20*/  IMAD.SHL.U32 R4, R0, 0x4, RZ ;  /* 0x0000000400047824 */ /* 0x000fca00078e00ff */
[----:B------:R-:W-:-:S05]  /*db30*/  SHF.R.S32.HI R5, RZ, 0x1f, R4 ;  /* 0x0000001fff057819 */ /* 0x000fca0000011404 */
[C---:B------:R-:W-:Y:S01]  /*db40*/  IMAD.WIDE R4, R187.reuse, 0x60, R4 ;  /* 0x00000060bb047825 */ /* 0x040fe200078e0204 */
[----:B------:R-:W-:-:S04]  /*db50*/  IADD3 R187, R187, 0x30, RZ ;  /* 0x00000030bbbb7810 */ /* 0x000fc80007ffe0ff */
[----:B------:R-:W-:-:S04]  /*db60*/  IADD3 R0, P0, R10, R4, RZ ;  /* 0x000000040a007210 */ /* 0x000fc80007f1e0ff */
[----:B------:R-:W-:Y:S02]  /*db70*/  LEA.HI.X.SX32 R5, R10, R5, 0x1, P0 ;  /* 0x000000050a057211 */ /* 0x000fe400000f0eff */
[----:B------:R-:W-:-:S04]  /*db80*/  LEA R2, P0, R0, c[0x0][0x1d8], 0x2 ;  /* 0x0000760000027a11 */ /* 0x000fc800078010ff */
[----:B------:R-:W-:Y:S02]  /*db90*/  LEA.HI.X R3, R0, c[0x0][0x1dc], R5, 0x2, P0 ;  /* 0x0000770000037a11 */ /* 0x000fe400000f1405 */
[----:B------:R-:W-:-:S03]  /*dba0*/  ISETP.GE.AND P0, PT, R187, R186, PT ;  /* 0x000000babb00720c */ /* 0x000fc60003f06270 */
[----:B-1----:R1:W-:Y:S04]  /*dbb0*/  @!P3 STG.E.128 [R2.64+0x80], R36 ;  /* 0x000080240200b986 */ /* 0x0023e8000c101d0c */
[----:B------:R1:W-:Y:S04]  /*dbc0*/  @!P3 STG.E.128 [R2.64+0x100], R20 ;  /* 0x000100140200b986 */ /* 0x0003e8000c101d0c */
[----:B------:R1:W-:Y:S04]  /*dbd0*/  @!P2 STG.E.128 [R2.64+0x1800], R48 ;  /* 0x001800300200a986 */ /* 0x0003e8000c101d0c */
[----:B------:R1:W-:Y:S04]  /*dbe0*/  @!P2 STG.E.128 [R2.64+0x1880], R32 ;  /* 0x001880200200a986 */ /* 0x0003e8000c101d0c */
[----:B------:R1:W-:Y:S04]  /*dbf0*/  @!P2 STG.E.128 [R2.64+0x1900], R16 ;  /* 0x001900100200a986 */ /* 0x0003e8000c101d0c */
[----:B------:R1:W-:Y:S04]  /*dc00*/  @!P1 STG.E.128 [R2.64+0x3000], R44 ;  /* 0x0030002c02009986 */ /* 0x0003e8000c101d0c */
[----:B------:R1:W-:Y:S04]  /*dc10*/  @!P1 STG.E.128 [R2.64+0x3080], R28 ;  /* 0x0030801c02009986 */ /* 0x0003e8000c101d0c */
[----:B------:R1:W-:Y:S04]  /*dc20*/  @!P1 STG.E.128 [R2.64+0x3100], R12 ;  /* 0x0031000c02009986 */ /* 0x0003e8000c101d0c */
[----:B------:R1:W-:Y:S04]  /*dc30*/  @!P3 STG.E.64 [R2.64], R52 ;  /* 0x000000340200b986 */ /* 0x0003e8000c101b0c */
[----:B------:R1:W-:Y:S01]  /*dc40*/  @!P3 STG.E.64 [R2.64+0x8], R54 ;  /* 0x000008360200b986 */ /* 0x0003e2000c101b0c */
[----:B------:R-:W-:Y:S05]  /*dc50*/  @P0 EXIT ;  /* 0x000000000000094d */ /* 0x000fea0003800000 */
[----:B------:R-:W-:Y:S04]  /*dc60*/  STG.E.128 [R2.64+0x4800], R40 ;  /* 0x0048002802007986 */ /* 0x000fe8000c101d0c */
[----:B------:R-:W-:Y:S04]  /*dc70*/  STG.E.128 [R2.64+0x4880], R24 ;  /* 0x0048801802007986 */ /* 0x000fe8000c101d0c */
[----:B------:R-:W-:Y:S01]  /*dc80*/  STG.E.128 [R2.64+0x4900], R56 ;  /* 0x0049003802007986 */ /* 0x000fe2000c101d0c */
[----:B------:R-:W-:Y:S05]  /*dc90*/  EXIT ;  /* 0x000000000000794d */ /* 0x000fea0003800000 */
.L_x_2716:
        /* <DEDUP_REMOVED lines=14> */
.L_x_6338:


//--------------------- .text._ZN5flash24flash_fwd_splitkv_kernelI23Flash_fwd_kernel_traitsILi96ELi64ELi128ELi4ELb0ELb0EN7cutlass10bfloat16_tE19Flash_kernel_traitsILi96ELi64ELi128ELi4ES3_EELb1ELb0ELb0ELb0ELb1ELb1ELb1ELb0EEEvNS_16Flash_fwd_paramsE --------------------------
	.section	.text._ZN5flash24flash_fwd_splitkv_kernelI23Flash_fwd_kernel_traitsILi96ELi64ELi128ELi4ELb0ELb0EN7cutlass10bfloat16_tE19Flash_kernel_traitsILi96ELi64ELi128ELi4ES3_EELb1ELb0ELb0ELb0ELb1ELb1ELb1ELb0EEEvNS_16Flash_fwd_paramsE,"ax",@progbits
	.sectioninfo	@"SHI_REGISTERS=255"
	.align	128
        .global         _ZN5flash24flash_fwd_splitkv_kernelI23Flash_fwd_kernel_traitsILi96ELi64ELi128ELi4ELb0ELb0EN7cutlass10bfloat16_tE19Flash_kernel_traitsILi96ELi64ELi128ELi4ES3_EELb1ELb0ELb0ELb0ELb1ELb1ELb1ELb0EEEvNS_16Flash_fwd_paramsE
        .type           _ZN5flash24flash_fwd_splitkv_kernelI23Flash_fwd_kernel_traitsILi96ELi64ELi128ELi4ELb0ELb0EN7cutlass10bfloat16_tE19Flash_kernel_traitsILi96ELi64ELi128ELi4ES3_EELb1ELb0ELb0ELb0ELb1ELb1ELb1ELb0EEEvNS_16Flash_fwd_paramsE,@function
        .size           _ZN5flash24flash_fwd_splitkv_kernelI23Flash_fwd_kernel_traitsILi96ELi64ELi128ELi4ELb0ELb0EN7cutlass10bfloat16_tE19Flash_kernel_traitsILi96ELi64ELi128ELi4ES3_EELb1ELb0ELb0ELb0ELb1ELb1ELb1ELb0EEEvNS_16Flash_fwd_paramsE,(.L_x_6339 - _ZN5flash24flash_fwd_splitkv_kernelI23Flash_fwd_kernel_traitsILi96ELi64ELi128ELi4ELb0ELb0EN7cutlass10bfloat16_tE19Flash_kernel_traitsILi96ELi64ELi128ELi4ES3_EELb1ELb0ELb0ELb0ELb1ELb1ELb1ELb0EEEvNS_16Flash_fwd_paramsE)
        .other          _ZN5flash24flash_fwd_splitkv_kernelI23Flash_fwd_kernel_traitsILi96ELi64ELi128ELi4ELb0ELb0EN7cutlass10bfloat16_tE19Flash_kernel_traitsILi96ELi64ELi128ELi4ES3_EELb1ELb0ELb0ELb0ELb1ELb1ELb1ELb0EEEvNS_16Flash_fwd_paramsE,@"STO_CUDA_ENTRY STV_DEFAULT"
_ZN5flash24flash_fwd_splitkv_kernelI23Flash_fwd_kernel_traitsILi96ELi64ELi128ELi4ELb0ELb0EN7cutlass10bfloat16_tE19Flash_kernel_traitsILi96ELi64ELi128ELi4ES3_EELb1ELb0ELb0ELb0ELb1ELb1ELb1ELb0EEEvNS_16Flash_fwd_paramsE:
.text._ZN5flash24flash_fwd_splitkv_kernelI23Flash_fwd_kernel_traitsILi96ELi64ELi128ELi4ELb0ELb0EN7cutlass10bfloat16_tE19Flash_kernel_traitsILi96ELi64ELi128ELi4ES3_EELb1ELb0ELb0ELb0ELb1ELb1ELb1ELb0EEEvNS_16Flash_fwd_paramsE:
        /* <DEDUP_REMOVED lines=54> */
.L_x_2717:
[----:B-1-34-:R-:W-:Y:S02]  /*0360*/  MOV R3, c[0x0][0x218] ;  /* 0x0000860000037a02 */ /* 0x01afe40000000f00 */
.L_x_2718:
[----:B------:R-:W-:-:S04]  /*0370*/  ISETP.NE.U32.AND P2, PT, RZ, c[0x0][0x258], PT ;  /* 0x00009600ff007a0c */ /* 0x000fc80003f45070 */
[----:B------:R-:W-:-:S13]  /*0380*/  ISETP.NE.AND.EX P2, PT, RZ, c[0x0][0x25c], PT, P2 ;  /* 0x00009700ff007a0c */ /* 0x000fda0003f45320 */
[----:B------:R-:W-:-:S06]  /*0390*/  @P2 IMAD.WIDE R10, R197, R0, c[0x0][0x258] ;  /* 0x00009600c50a2625 */ /* 0x000fcc00078e0200 */
        /* <DEDUP_REMOVED lines=42> */
[----:B------:R-:W-:Y:S02]  /*0640*/  IADD3 R10, R135, 0x7f, RZ ;  /* 0x0000007f870a7810 */ /* 0x000fe40007ffe0ff */
[----:B------:R-:W-:Y:S01]  /*0650*/  SHF.R.S32.HI R3, RZ, 0x7, R3 ;  /* 0x00000007ff037819 */ /* 0x000fe20000011403 */
        /* <DEDUP_REMOVED lines=11> */
[----:B------:R-:W-:Y:S01]  /*0710*/  SHF.R.S32.HI R3, RZ, 0x1f, R138 ;  /* 0x0000001fff037819 */ /* 0x000fe2000001148a */
[----:B------:R-:W-:Y:S01]  /*0720*/  IMAD R197, R6, c[0x0][0x210], R197 ;  /* 0x0000840006c57a24 */ /* 0x000fe200078e02c5 */
[----:B------:R-:W-:Y:S02]  /*0730*/  LOP3.LUT P6, RZ, R138, 0x7, RZ, 0xc0, !PT ;  /* 0x000000078aff7812 */ /* 0x000fe400078cc0ff */
[----:B------:R-:W-:Y:S01]  /*0740*/  LEA.HI R0, R3, R138, RZ, 0x3 ;  /* 0x0000008a03007211 */ /* 0x000fe200078f18ff */
[----:B------:R-:W-:-:S03]  /*0750*/  IMAD R20, R197, c[0x0][0x1c0], R20 ;  /* 0x00007000c5147a24 */ /* 0x000fc600078e0214 */
[----:B------:R-:W-:Y:S02]  /*0760*/  LOP3.LUT R3, R0, 0x3ffffff8, RZ, 0xc0, !PT ;  /* 0x3ffffff800037812 */ /* 0x000fe400078ec0ff */
[----:B------:R-:W-:-:S03]  /*0770*/  SHF.R.S32.HI R0, RZ, 0x3, R0 ;  /* 0x00000003ff007819 */ /* 0x000fc60000011400 */
[----:B------:R-:W-:Y:S01]  /*0780*/  IMAD.IADD R3, R138, 0x1, -R3 ;  /* 0x000000018a037824 */ /* 0x000fe200078e0a03 */
[----:B------:R-:W-:-:S03]  /*0790*/  IADD3 R6, R0, 0x10, RZ ;  /* 0x0000001000067810 */ /* 0x000fc60007ffe0ff */
[----:B------:R-:W-:Y:S02]  /*07a0*/  IMAD.SHL.U32 R4, R3, 0x4, RZ ;  /* 0x0000000403047824 */ /* 0x000fe400078e00ff */
[--C-:B------:R-:W-:Y:S02]  /*07b0*/  IMAD R3, R20, c[0x0][0x214], R143.reuse ;  /* 0x0000850014037a24 */ /* 0x100fe400078e028f */
[----:B------:R-:W-:Y:S01]  /*07c0*/  IMAD.IADD R143, R140, 0x1, -R143 ;  /* 0x000000018c8f7824 */ /* 0x000fe200078e0a8f */
[----:B------:R-:W-:Y:S01]  /*07d0*/  SHF.R.S32.HI R5, RZ, 0x1f, R4 ;  /* 0x0000001fff057819 */ /* 0x000fe20000011404 */
[----:B------:R-:W-:-:S03]  /*07e0*/  IMAD R2, R3, c[0x0][0x22c], RZ ;  /* 0x00008b0003027a24 */ /* 0x000fc600078e02ff */
[CC--:B------:R-:W-:Y:S01]  /*07f0*/  ISETP.GE.AND P0, PT, R0.reuse, R143.reuse, PT ;  /* 0x0000008f0000720c */ /* 0x0c0fe20003f06270 */
[----:B------:R-:W-:Y:S01]  /*0800*/  IMAD.WIDE R4, R0, 0x60, R4 ;  /* 0x0000006000047825 */ /* 0x000fe200078e0204 */
[-C--:B------:R-:W-:Y:S02]  /*0810*/  ISETP.GE.OR P4, PT, R6, R143.reuse, P6 ;  /* 0x0000008f0600720c */ /* 0x080fe40003786670 */
[----:B------:R-:W-:Y:S02]  /*0820*/  ISETP.GE.OR P5, PT, R0, R143, P6 ;  /* 0x0000008f0000720c */ /* 0x000fe400037a6670 */
        /* <DEDUP_REMOVED lines=38> */
.L_x_2719:
        /* <DEDUP_REMOVED lines=78> */
[----:B------:R-:W-:Y:S02]  /*0f70*/  IMAD R7, R7, c[0x0][0x188], RZ ;  /* 0x0000620007077a24 */ /* 0x000fe400078e02ff */
[----:B------:R-:W-:Y:S02]  /*0f80*/  IMAD R2, R16, c[0x0][0x184], R5 ;  /* 0x0000610010027a24 */ /* 0x000fe400078e0205 */
[----:B------:R-:W-:-:S03]  /*0f90*/  IMAD R5, R9, c[0x0][0x19c], R0 ;  /* 0x0000670009057a24 */ /* 0x000fc600078e0200 */
[----:B------:R-:W-:Y:S01]  /*0fa0*/  IADD3 R11, R11, R2, RZ ;  /* 0x000000020b0b7210 */ /* 0x000fe20007ffe0ff */
[C---:B------:R-:W-:Y:S02]  /*0fb0*/  IMAD R2, R16.reuse, c[0x0][0x18c], R7 ;  /* 0x0000630010027a24 */ /* 0x040fe400078e0207 */
        /* <DEDUP_REMOVED lines=9> */
.L_x_2720:
        /* <DEDUP_REMOVED lines=16> */
.L_x_2722:
        /* <DEDUP_REMOVED lines=12> */
[----:B------:R-:W-:Y:S01]  /*1210*/  IMAD.HI.U32 R3, R9, R3, R8 ;  /* 0x0000000309037227 */ /* 0x000fe200078e0008 */
[----:B------:R-:W-:-:S05]  /*1220*/  LEA R9, R134, 0xffffff80, 0x7 ;  /* 0xffffff8086097811 */ /* 0x000fca00078e38ff */
[----:B------:R-:W-:-:S04]  /*1230*/  IMAD.HI.U32 R8, R3, R0, RZ ;  /* 0x0000000003087227 */ /* 0x000fc800078e00ff */
[----:B------:R-:W-:Y:S02]  /*1240*/  IMAD.MOV R3, RZ, RZ, -R8 ;  /* 0x000000ffff037224 */ /* 0x000fe400078e0a08 */
[----:B------:R-:W-:-:S04]  /*1250*/  IMAD.WIDE.U32 R10, R9, c[0x0][0x198], R10 ;  /* 0x00006600090a7a25 */ /* 0x000fc800078e000a */
[----:B------:R-:W-:Y:S01]  /*1260*/  IMAD R3, R6, R3, R0 ;  /* 0x0000000306037224 */ /* 0x000fe200078e0200 */
[----:B------:R-:W-:Y:S02]  /*1270*/  LOP3.LUT R0, R20, c[0x0][0x1c8], RZ, 0x3c, !PT ;  /* 0x0000720014007a12 */ /* 0x000fe400078e3cff */
[----:B------:R-:W-:Y:S02]  /*1280*/  MOV R166, R10 ;  /* 0x0000000a00a67202 */ /* 0x000fe40000000f00 */
[----:B------:R-:W-:Y:S02]  /*1290*/  ISETP.GT.U32.AND P0, PT, R6, R3, PT ;  /* 0x000000030600720c */ /* 0x000fe40003f04070 */
[----:B------:R-:W-:-:S11]  /*12a0*/  ISETP.GE.AND P1, PT, R0, RZ, PT ;  /* 0x000000ff0000720c */ /* 0x000fd60003f26270 */
[-C--:B------:R-:W-:Y:S02]  /*12b0*/  @!P0 IADD3 R3, R3, -R6.reuse, RZ ;  /* 0x8000000603038210 */ /* 0x080fe40007ffe0ff */
[----:B------:R-:W-:Y:S02]  /*12c0*/  @!P0 IADD3 R8, R8, 0x1, RZ ;  /* 0x0000000108088810 */ /* 0x000fe40007ffe0ff */
[----:B------:R-:W-:Y:S02]  /*12d0*/  ISETP.GE.U32.AND P2, PT, R3, R6, PT ;  /* 0x000000060300720c */ /* 0x000fe40003f46070 */
[----:B------:R-:W-:Y:S02]  /*12e0*/  ISETP.NE.AND P0, PT, RZ, c[0x0][0x1c8], PT ;  /* 0x00007200ff007a0c */ /* 0x000fe40003f05270 */
[----:B------:R-:W-:-:S05]  /*12f0*/  SHF.R.S32.HI R3, RZ, 0x1f, R9 ;  /* 0x0000001fff037819 */ /* 0x000fca0000011409 */
[----:B------:R-:W-:-:S04]  /*1300*/  IMAD R0, R3, c[0x0][0x198], RZ ;  /* 0x0000660003007a24 */ /* 0x000fc800078e02ff */
[----:B------:R-:W-:Y:S01]  /*1310*/  @P2 IADD3 R8, R8, 0x1, RZ ;  /* 0x0000000108082810 */ /* 0x000fe20007ffe0ff */
[----:B------:R-:W-:-:S04]  /*1320*/  IMAD R13, R9, c[0x0][0x19c], R0 ;  /* 0x00006700090d7a24 */ /* 0x000fc800078e0200 */
        /* <DEDUP_REMOVED lines=19> */
.L_x_2721:
[----:B------:R-:W-:Y:S01]  /*1460*/  ISETP.NE.AND P0, PT, R4, -0x1, PT ;  /* 0xffffffff0400780c */ /* 0x000fe20003f05270 */
[----:B------:R-:W-:Y:S01]  /*1470*/  IMAD.IADD R187, R140, 0x1, -R143 ;  /* 0x000000018cbb7824 */ /* 0x000fe200078e0a8f */
[----:B------:R-:W-:Y:S01]  /*1480*/  SHF.R.S32.HI R7, RZ, 0x1f, R138 ;  /* 0x0000001fff077819 */ /* 0x000fe2000001148a */
[----:B------:R-:W-:Y:S01]  /*1490*/  IMAD.MOV.U32 R117, RZ, RZ, c[0x0][0x198] ;  /* 0x00006600ff757624 */ /* 0x000fe200078e00ff */
[----:B------:R-:W-:Y:S01]  /*14a0*/  IADD3 R192, R134, -0x1, RZ ;  /* 0xffffffff86c07810 */ /* 0x000fe20007ffe0ff */
[----:B------:R-:W-:Y:S01]  /*14b0*/  IMAD.SHL.U32 R169, R138, 0x2, RZ ;  /* 0x000000028aa97824 */ /* 0x000fe200078e00ff */
[CC--:B------:R-:W-:Y:S02]  /*14c0*/  LEA.HI R17, R7.reuse, R138.reuse, RZ, 0x2 ;  /* 0x0000008a07117211 */ /* 0x0c0fe400078f10ff */
[----:B------:R-:W-:Y:S02]  /*14d0*/  LEA.HI R141, R7, R138, RZ, 0x5 ;  /* 0x0000008a078d7211 */ /* 0x000fe400078f28ff */
[----:B------:R-:W-:-:S02]  /*14e0*/  LOP3.LUT R11, R17, 0xfffffffc, RZ, 0xc0, !PT ;  /* 0xfffffffc110b7812 */ /* 0x000fc400078ec0ff */
[----:B------:R-:W-:Y:S01]  /*14f0*/  SHF.R.S32.HI R139, RZ, 0x5, R141 ;  /* 0x00000005ff8b7819 */ /* 0x000fe2000001148d */
[----:B------:R-:W-:Y:S01]  /*1500*/  @!P0 IMAD.WIDE.U32 R12, R197, c[0x0][0x178], RZ ;  /* 0x00005e00c50c8a25 */ /* 0x000fe200078e00ff */
[----:B------:R-:W-:Y:S02]  /*1510*/  @!P0 SHF.R.S32.HI R10, RZ, 0x1f, R197 ;  /* 0x0000001fff0a8819 */ /* 0x000fe400000114c5 */
[----:B------:R-:W-:Y:S01]  /*1520*/  LOP3.LUT R141, R141, 0xffffffe0, RZ, 0xc0, !PT ;  /* 0xffffffe08d8d7812 */ /* 0x000fe200078ec0ff */
[----:B------:R-:W-:Y:S01]  /*1530*/  IMAD.IADD R11, R138, 0x1, -R11 ;  /* 0x000000018a0b7824 */ /* 0x000fe200078e0a0b */
[----:B------:R-:W-:Y:S01]  /*1540*/  LOP3.LUT R169, R169, 0x6, RZ, 0xc0, !PT ;  /* 0x00000006a9a97812 */ /* 0x000fe200078ec0ff */
[----:B------:R-:W-:Y:S02]  /*1550*/  @!P0 IMAD R10, R10, c[0x0][0x178], RZ ;  /* 0x00005e000a0a8a24 */ /* 0x000fe400078e02ff */
[----:B------:R-:W-:-:S04]  /*1560*/  @P0 IMAD.WIDE.U32 R14, R4, c[0x0][0x190], RZ ;  /* 0x00006400040e0a25 */ /* 0x000fc800078e00ff */
[----:B-----5:R-:W-:Y:S02]  /*1570*/  @!P0 IMAD R5, R197, c[0x0][0x17c], R10 ;  /* 0x00005f00c5058a24 */ /* 0x020fe400078e020a */
[----:B------:R-:W-:Y:S02]  /*1580*/  @!P0 IMAD.MOV.U32 R14, RZ, RZ, R12 ;  /* 0x000000ffff0e8224 */ /* 0x000fe400078e000c */
[----:B------:R-:W-:Y:S02]  /*1590*/  IMAD.SHL.U32 R11, R11, 0x8, RZ ;  /* 0x000000080b0b7824 */ /* 0x000fe400078e00ff */
[----:B------:R-:W-:Y:S02]  /*15a0*/  @P0 IMAD R4, R4, c[0x0][0x194], R15 ;  /* 0x0000650004040a24 */ /* 0x000fe400078e020f */
[----:B------:R-:W-:Y:S01]  /*15b0*/  @!P0 IMAD.IADD R4, R13, 0x1, R5 ;  /* 0x000000010d048824 */ /* 0x000fe200078e0205 */
[----:B------:R-:W-:Y:S01]  /*15c0*/  SHF.R.S32.HI R13, RZ, 0x1f, R20 ;  /* 0x0000001fff0d7819 */ /* 0x000fe20000011414 */
[----:B------:R-:W-:Y:S01]  /*15d0*/  IMAD.IADD R141, R138, 0x1, -R141 ;  /* 0x000000018a8d7824 */ /* 0x000fe200078e0a8d */
[----:B------:R-:W-:-:S02]  /*15e0*/  IADD3 R14, P0, R11, R14, RZ ;  /* 0x0000000e0b0e7210 */ /* 0x000fc40007f1e0ff */
[----:B------:R-:W-:Y:S01]  /*15f0*/  SHF.R.S32.HI R19, RZ, 0x1f, R11 ;  /* 0x0000001fff137819 */ /* 0x000fe2000001140b */
[----:B------:R-:W-:Y:S01]  /*1600*/  IMAD R13, R13, c[0x0][0x1a8], RZ ;  /* 0x00006a000d0d7a24 */ /* 0x000fe200078e02ff */
[----:B------:R-:W-:Y:S02]  /*1610*/  LEA.HI R5, R7, R138, RZ, 0x3 ;  /* 0x0000008a07057211 */ /* 0x000fe400078f18ff */
[----:B------:R-:W-:Y:S01]  /*1620*/  IADD3 R166, P1, R11, R166, RZ ;  /* 0x000000a60ba67210 */ /* 0x000fe20007f3e0ff */
[----:B------:R-:W-:Y:S01]  /*1630*/  IMAD.X R15, R19, 0x1, R4, P0 ;  /* 0x00000001130f7824 */ /* 0x000fe200000e0604 */
[----:B------:R-:W-:Y:S01]  /*1640*/  SHF.R.S32.HI R188, RZ, 0x3, R5 ;  /* 0x00000003ffbc7819 */ /* 0x000fe20000011405 */
[C---:B------:R-:W-:Y:S01]  /*1650*/  IMAD R10, R20.reuse, c[0x0][0x1ac], R13 ;  /* 0x00006b00140a7a24 */ /* 0x040fe200078e020d */
[----:B------:R-:W-:Y:S01]  /*1660*/  IADD3 R16, P0, R11, R16, RZ ;  /* 0x000000100b107210 */ /* 0x000fe20007f1e0ff */
[----:B------:R-:W-:Y:S01]  /*1670*/  IMAD.WIDE.U32 R20, R20, c[0x0][0x1a8], R14 ;  /* 0x00006a0014147a25 */ /* 0x000fe200078e000e */
[----:B------:R-:W-:-:S02]  /*1680*/  SHF.R.S32.HI R14, RZ, 0x2, R17 ;  /* 0x00000002ff0e7819 */ /* 0x000fc40000011411 */
[----:B------:R-:W-:Y:S01]  /*1690*/  LEA.HI R7, R7, R138, RZ, 0x4 ;  /* 0x0000008a07077211 */ /* 0x000fe200078f20ff */
[----:B------:R-:W-:Y:S01]  /*16a0*/  IMAD.SHL.U32 R4, R188, 0x40, RZ ;  /* 0x00000040bc047824 */ /* 0x000fe200078e00ff */
[C---:B------:R-:W-:Y:S01]  /*16b0*/  IADD3 R13, R14.reuse, 0x20, RZ ;  /* 0x000000200e0d7810 */ /* 0x040fe20007ffe0ff */
[----:B------:R-:W-:Y:S01]  /*16c0*/  IMAD.X R167, R19, 0x1, R0, P1 ;  /* 0x0000000113a77824 */ /* 0x000fe200008e0600 */
[----:B------:R-:W-:Y:S02]  /*16d0*/  LEA.HI R17, R17, R14, RZ, 0x1 ;  /* 0x0000000e11117211 */ /* 0x000fe400078f08ff */
[-C--:B------:R-:W-:Y:S01]  /*16e0*/  ISETP.GE.AND P3, PT, R13, R187.reuse, PT ;  /* 0x000000bb0d00720c */ /* 0x080fe20003f66270 */
[C---:B------:R-:W-:Y:S01]  /*16f0*/  IMAD.WIDE.U32 R166, R14.reuse, c[0x0][0x198], R166 ;  /* 0x000066000ea67a25 */ /* 0x040fe200078e00a6 */
[----:B------:R-:W-:Y:S02]  /*1700*/  SHF.R.S32.HI R15, RZ, 0x1f, R14 ;  /* 0x0000001fff0f7819 */ /* 0x000fe4000001140e */
[----:B------:R-:W-:-:S02]  /*1710*/  ISETP.GE.AND P4, PT, R14, R187, PT ;  /* 0x000000bb0e00720c */ /* 0x000fc40003f86270 */
[----:B------:R-:W-:Y:S01]  /*1720*/  LOP3.LUT R4, R4, 0xc0, RZ, 0xc0, !PT ;  /* 0x000000c004047812 */ /* 0x000fe200078ec0ff */
[----:B------:R-:W-:Y:S01]  /*1730*/  IMAD.WIDE R22, R23, 0x40, R14 ;  /* 0x0000004017167825 */ /* 0x000fe200078e020e */
[----:B------:R-:W-:Y:S02]  /*1740*/  LOP3.LUT R17, R17, 0x7fffffe, RZ, 0xc0, !PT ;  /* 0x07fffffe11117812 */ /* 0x000fe400078ec0ff */
[----:B------:R-:W-:Y:S01]  /*1750*/  LOP3.LUT R11, R4, 0x18, R11, 0xf8, !PT ;  /* 0x00000018040b7812 */ /* 0x000fe200078ef80b */
[----:B------:R-:W-:Y:S01]  /*1760*/  IMAD R165, R15, c[0x0][0x198], RZ ;  /* 0x000066000fa57a24 */ /* 0x000fe200078e02ff */
[----:B------:R-:W-:Y:S01]  /*1770*/  SHF.R.U32.HI R4, RZ, 0x3, R4 ;  /* 0x00000003ff047819 */ /* 0x000fe20000011604 */
[C---:B------:R-:W-:Y:S01]  /*1780*/  IMAD.IADD R12, R14.reuse, 0x1, -R17 ;  /* 0x000000010e0c7824 */ /* 0x040fe200078e0a11 */
[----:B------:R-:W-:Y:S01]  /*1790*/  IADD3 R136, P1, R14, R9, RZ ;  /* 0x000000090e887210 */ /* 0x000fe20007f3e0ff */
[----:B------:R-:W-:Y:S01]  /*17a0*/  IMAD.X R17, R19, 0x1, R2, P0 ;  /* 0x0000000113117824 */ /* 0x000fe200000e0602 */
[----:B------:R-:W-:Y:S01]  /*17b0*/  @!P3 IADD3 R18, P0, R22, 0x20, RZ ;  /* 0x000000201612b810 */ /* 0x000fe20007f1e0ff */
[----:B------:R-:W-:Y:S01]  /*17c0*/  IMAD R193, R139, 0x8, R12 ;  /* 0x000000088bc17824 */ /* 0x000fe200078e020c */
[----:B------:R-:W-:Y:S01]  /*17d0*/  LOP3.LUT R4, R11, R4, RZ, 0x3c, !PT ;  /* 0x000000040b047212 */ /* 0x000fe200078e3cff */
[----:B------:R-:W-:Y:S01]  /*17e0*/  IMAD.IADD R11, R21, 0x1, R10 ;  /* 0x00000001150b7824 */ /* 0x000fe200078e020a */
[----:B------:R-:W-:Y:S01]  /*17f0*/  LOP3.LUT R133, R7, 0xfffffff0, RZ, 0xc0, !PT ;  /* 0xfffffff007857812 */ /* 0x000fe200078ec0ff */
[----:B------:R-:W-:Y:S01]  /*1800*/  IMAD.SHL.U32 R2, R192, 0x80, RZ ;  /* 0x00000080c0027824 */ /* 0x000fe200078e00ff */
[----:B------:R-:W-:Y:S01]  /*1810*/  SHF.R.S32.HI R7, RZ, 0x4, R7 ;  /* 0x00000004ff077819 */ /* 0x000fe20000011407 */
[----:B------:R-:W-:-:S02]  /*1820*/  @!P4 IMAD.MOV.U32 R10, RZ, RZ, R20 ;  /* 0x000000ffff0ac224 */ /* 0x000fc400078e0014 */
[----:B------:R-:W-:Y:S02]  /*1830*/  @!P4 IMAD R0, R23, c[0x0][0x190], RZ ;  /* 0x000064001700ca24 */ /* 0x000fe400078e02ff */
[----:B------:R-:W-:Y:S02]  /*1840*/  @!P3 IMAD.X R9, RZ, RZ, R23, P0 ;  /* 0x000000ffff09b224 */ /* 0x000fe400000e0617 */
[----:B------:R-:W-:Y:S02]  /*1850*/  IMAD.U32 R193, R193, 0x20, R4 ;  /* 0x00000020c1c17824 */ /* 0x000fe400078e0004 */
[----:B------:R-:W-:Y:S02]  /*1860*/  @!P3 IMAD.MOV.U32 R21, RZ, RZ, R11 ;  /* 0x000000ffff15b224 */ /* 0x000fe400078e000b */
[----:B------:R-:W-:Y:S02]  /*1870*/  IMAD.IADD R4, R135, 0x1, -R2 ;  /* 0x0000000187047824 */ /* 0x000fe400078e0a02 */
[----:B------:R-:W-:-:S02]  /*1880*/  IMAD.X R3, R15, 0x1, R3, P1 ;  /* 0x000000010f037824 */ /* 0x000fc400008e0603 */
[C---:B------:R-:W-:Y:S01]  /*1890*/  @!P4 IMAD R15, R22.reuse, c[0x0][0x194], R0 ;  /* 0x00006500160fca24 */ /* 0x040fe200078e0200 */
[-C--:B------:R-:W-:Y:S01]  /*18a0*/  ISETP.GE.AND P1, PT, R13, R4.reuse, PT ;  /* 0x000000040d00720c */ /* 0x080fe20003f26270 */
[----:B------:R-:W-:Y:S01]  /*18b0*/  @!P4 IMAD.WIDE.U32 R10, R22, c[0x0][0x190], R10 ;  /* 0x00006400160aca25 */ /* 0x000fe200078e000a */
[----:B------:R-:W-:-:S03]  /*18c0*/  ISETP.GE.AND P5, PT, R14, R4, PT ;  /* 0x000000040e00720c */ /* 0x000fc60003fa6270 */
[----:B------:R-:W-:Y:S01]  /*18d0*/  @!P3 IMAD R9, R9, c[0x0][0x190], RZ ;  /* 0x000064000909ba24 */ /* 0x000fe200078e02ff */
[----:B------:R-:W-:Y:S01]  /*18e0*/  @!P4 LEA R24, P0, R10, c[0x0][0x160], 0x1 ;  /* 0x000058000a18ca11 */ /* 0x000fe200078008ff */
[----:B------:R-:W-:Y:S01]  /*18f0*/  @!P4 IMAD.IADD R0, R11, 0x1, R15 ;  /* 0x000000010b00c824 */ /* 0x000fe200078e020f */
[----:B------:R-:W-:Y:S01]  /*1900*/  IADD3 R11, R14, 0x40, RZ ;  /* 0x000000400e0b7810 */ /* 0x000fe20007ffe0ff */
[----:B------:R-:W-:Y:S01]  /*1910*/  @!P3 IMAD R9, R18, c[0x0][0x194], R9 ;  /* 0x000065001209ba24 */ /* 0x000fe200078e0209 */
[----:B------:R-:W-:Y:S01]  /*1920*/  IADD3 R15, R14, 0x60, RZ ;  /* 0x000000600e0f7810 */ /* 0x000fe20007ffe0ff */
[----:B------:R-:W-:Y:S01]  /*1930*/  @!P3 IMAD.WIDE.U32 R18, R18, c[0x0][0x190], R20 ;  /* 0x000064001212ba25 */ /* 0x000fe200078e0014 */
[----:B------:R-:W-:Y:S02]  /*1940*/  @!P4 LEA.HI.X R25, R10, c[0x0][0x164], R0, 0x1, P0 ;  /* 0x000059000a19ca11 */ /* 0x000fe400000f0c00 */
[----:B------:R-:W-:Y:S01]  /*1950*/  @!P1 LEA R10, P2, R117, R166, 0x5 ;  /* 0x000000a6750a9211 */ /* 0x000fe200078428ff */
[----:B------:R-:W-:Y:S01]  /*1960*/  @!P3 IMAD.IADD R9, R19, 0x1, R9 ;  /* 0x000000011309b824 */ /* 0x000fe200078e0209 */
[----:B------:R-:W-:Y:S01]  /*1970*/  @!P3 LEA R20, P0, R18, c[0x0][0x160], 0x1 ;  /* 0x000058001214ba11 */ /* 0x000fe200078008ff */
[----:B------:R-:W-:-:S02]  /*1980*/  IMAD R165, R14, c[0x0][0x19c], R165 ;  /* 0x000067000ea57a24 */ /* 0x000fc400078e02a5 */
[----:B------:R-:W-:Y:S01]  /*1990*/  IMAD.MOV.U32 R0, RZ, RZ, c[0x0][0x19c] ;  /* 0x00006700ff007624 */ /* 0x000fe200078e00ff */
[----:B------:R-:W-:Y:S01]  /*19a0*/  @!P3 LEA.HI.X R21, R18, c[0x0][0x164], R9, 0x1, P0 ;  /* 0x000059001215ba11 */ /* 0x000fe200000f0c09 */
[----:B------:R-:W-:Y:S01]  /*19b0*/  IMAD.IADD R165, R167, 0x1, R165 ;  /* 0x00000001a7a57824 */ /* 0x000fe200078e02a5 */
[----:B------:R-:W-:Y:S01]  /*19c0*/  ISETP.GE.AND P0, PT, R11, R4, PT ;  /* 0x000000040b00720c */ /* 0x000fe20003f06270 */
[----:B------:R-:W-:-:S03]  /*19d0*/  IMAD.WIDE.U32 R22, R117, 0x40, RZ ;  /* 0x0000004075167825 */ /* 0x000fc600078e00ff */
[----:B------:R-:W-:Y:S01]  /*19e0*/  @!P1 LEA.HI.X R9, R117, R165, R0, 0x5, P2 ;  /* 0x000000a575099211 */ /* 0x000fe200010f2c00 */
[----:B------:R-:W-:Y:S01]  /*19f0*/  IMAD.SHL.U32 R193, R193, 0x2, RZ ;  /* 0x00000002c1c17824 */ /* 0x000fe200078e00ff */
[----:B------:R-:W-:Y:S01]  /*1a00*/  @!P1 LEA R18, P2, R10, c[0x0][0x168], 0x1 ;  /* 0x00005a000a129a11 */ /* 0x000fe200078408ff */
[----:B------:R-:W-:Y:S02]  /*1a10*/  IMAD.IADD R133, R138, 0x1, -R133 ;  /* 0x000000018a857824 */ /* 0x000fe400078e0a85 */
[----:B------:R-:W-:Y:S01]  /*1a20*/  IMAD R3, R3, c[0x0][0x1a0], RZ ;  /* 0x0000680003037a24 */ /* 0x000fe200078e02ff */
[----:B------:R-:W-:Y:S01]  /*1a30*/  @!P1 LEA.HI.X R19, R10, c[0x0][0x16c], R9, 0x1, P2 ;  /* 0x00005b000a139a11 */ /* 0x000fe200010f0c09 */
[----:B------:R-:W-:Y:S01]  /*1a40*/  IMAD.SHL.U32 R10, R0, 0x40, RZ ;  /* 0x00000040000a7824 */ /* 0x000fe200078e00ff */
[----:B------:R-:W-:Y:S01]  /*1a50*/  @!PT LDS RZ, [RZ] ;  /* 0x00000000fffff984 */ /* 0x000fe20000000800 */
[----:B------:R-:W-:Y:S01]  /*1a60*/  @!PT LDS RZ, [RZ] ;  /* 0x00000000fffff984 */ /* 0x000fe20000000800 */
[----:B------:R-:W-:Y:S01]  /*1a70*/  @!PT LDS RZ, [RZ] ;  /* 0x00000000fffff984 */ /* 0x000fe20000000800 */
[----:B------:R1:W-:Y:S01]  /*1a80*/  @!P4 LDGSTS.E.BYPASS.LTC128B.128 [R193], [R24.64] ;  /* 0x0000000018c1cfae */ /* 0x0003e2000b901d4c */
[----:B------:R-:W-:Y:S02]  /*1a90*/  @!P0 IADD3 R12, P2, R166, R22, RZ ;  /* 0x00000016a60c8210 */ /* 0x000fe40007f5e0ff */
[----:B------:R-:W-:Y:S01]  /*1aa0*/  SHF.R.S32.HI R116, RZ, 0x1f, R133 ;  /* 0x0000001fff747819 */ /* 0x000fe20000011485 */
[----:B------:R1:W-:Y:S01]  /*1ab0*/  @!P4 LDGSTS.E.BYPASS.LTC128B.128 [R193+0x1000], [R24.64+0x40] ;  /* 0x0100004018c1cfae */ /* 0x0003e2000b901d4c */
[----:B------:R-:W-:-:S02]  /*1ac0*/  @!P0 IADD3.X R9, R165, R23, R10, P2, !PT ;  /* 0x00000017a5098210 */ /* 0x000fc400017fe40a */
[----:B------:R-:W-:Y:S01]  /*1ad0*/  @!P0 LEA R10, P2, R12, c[0x0][0x168], 0x1 ;  /* 0x00005a000c0a8a11 */ /* 0x000fe200078408ff */
[----:B------:R1:W-:Y:S01]  /*1ae0*/  @!P4 LDGSTS.E.BYPASS.LTC128B.128 [R193+0x2000], [R24.64+0x80] ;  /* 0x0200008018c1cfae */ /* 0x0003e2000b901d4c */
[----:B------:R-:W-:Y:S02]  /*1af0*/  @!P5 LEA R22, P4, R166, c[0x0][0x168], 0x1 ;  /* 0x00005a00a616da11 */ /* 0x000fe400078808ff */
[----:B------:R-:W-:Y:S01]  /*1b00*/  LEA.HI R116, R116, R133, RZ, 0x3 ;  /* 0x0000008574747211 */ /* 0x000fe200078f18ff */
[----:B------:R2:W-:Y:S01]  /*1b10*/  @!P3 LDGSTS.E.BYPASS.LTC128B.128 [R193+0x800], [R20.64] ;  /* 0x0080000014c1bfae */ /* 0x0005e2000b901d4c */
[----:B------:R-:W-:Y:S02]  /*1b20*/  @!P5 LEA.HI.X R23, R166, c[0x0][0x16c], R165, 0x1, P4 ;  /* 0x00005b00a617da11 */ /* 0x000fe400020f0ca5 */
[----:B------:R-:W-:Y:S01]  /*1b30*/  ISETP.GE.AND P4, PT, R13, R4, PT ;  /* 0x000000040d00720c */ /* 0x000fe20003f86270 */
[----:B------:R2:W-:Y:S01]  /*1b40*/  @!P3 LDGSTS.E.BYPASS.LTC128B.128 [R193+0x1800], [R20.64+0x40] ;  /* 0x0180004014c1bfae */ /* 0x0005e2000b901d4c */
[----:B------:R-:W-:-:S02]  /*1b50*/  IMAD R13, R136, c[0x0][0x1a4], R3 ;  /* 0x00006900880d7a24 */ /* 0x000fc400078e0203 */
[----:B------:R-:W-:Y:S01]  /*1b60*/  IMAD.SHL.U32 R116, R116, 0x20, RZ ;  /* 0x0000002074747824 */ /* 0x000fe200078e00ff */
[----:B------:R2:W-:Y:S01]  /*1b70*/  @!P3 LDGSTS.E.BYPASS.LTC128B.128 [R193+0x2800], [R20.64+0x80] ;  /* 0x0280008014c1bfae */ /* 0x0005e2000b901d4c */
[-C--:B------:R-:W-:Y:S02]  /*1b80*/  ISETP.GE.AND P3, PT, R11, R4.reuse, PT ;  /* 0x000000040b00720c */ /* 0x080fe40003f66270 */
[----:B------:R-:W-:Y:S01]  /*1b90*/  @!P0 LEA.HI.X R11, R12, c[0x0][0x16c], R9, 0x1, P2 ;  /* 0x00005b000c0b8a11 */ /* 0x000fe200010f0c09 */
[----:B------:R-:W-:Y:S01]  /*1ba0*/  IMAD R9, R6, c[0x0][0x1b8], RZ ;  /* 0x00006e0006097a24 */ /* 0x000fe200078e02ff */
[----:B------:R2:W-:Y:S01]  /*1bb0*/  @!P5 LDGSTS.E.BYPASS.LTC128B.128 [R193+0x3000], [R22.64] ;  /* 0x0300000016c1dfae */ /* 0x0005e2000b901d4c */
[----:B------:R-:W-:Y:S01]  /*1bc0*/  ISETP.GE.AND P2, PT, R15, R4, PT ;  /* 0x000000040f00720c */ /* 0x000fe20003f46270 */
[----:B------:R-:W-:Y:S01]  /*1bd0*/  IMAD.MOV.U32 R12, RZ, RZ, 0x40 ;  /* 0x00000040ff0c7424 */ /* 0x000fe200078e00ff */
[----:B------:R-:W-:Y:S01]  /*1be0*/  LOP3.LUT R116, R116, 0xffffff00, RZ, 0xc0, !PT ;  /* 0xffffff0074747812 */ /* 0x000fe200078ec0ff */
[----:B------:R-:W-:Y:S01]  /*1bf0*/  IMAD R6, R8, c[0x0][0x1bc], R9 ;  /* 0x00006f0008067a24 */ /* 0x000fe200078e0209 */
[C---:B------:R-:W-:Y:S01]  /*1c00*/  LOP3.LUT R9, R5.reuse, 0xfffffff8, RZ, 0xc0, !PT ;  /* 0xfffffff805097812 */ /* 0x040fe200078ec0ff */
[----:B------:R2:W-:Y:S01]  /*1c10*/  @!P5 LDGSTS.E.BYPASS.LTC128B.128 [R193+0x5000], [R22.64+0x40] ;  /* 0x0500004016c1dfae */ /* 0x0005e2000b901d4c */
[----:B------:R-:W-:Y:S01]  /*1c20*/  LEA.HI R5, R5, R188, RZ, 0x1 ;  /* 0x000000bc05057211 */ /* 0x000fe200078f08ff */
[----:B------:R-:W-:-:S02]  /*1c30*/  IMAD R186, R139, 0x200, R116 ;  /* 0x000002008bba7824 */ /* 0x000fc400078e0274 */
[----:B------:R2:W-:Y:S01]  /*1c40*/  @!P5 LDGSTS.E.BYPASS.LTC128B.128 [R193+0x7000], [R22.64+0x80] ;  /* 0x0700008016c1dfae */ /* 0x0005e2000b901d4c */
[----:B------:R-:W-:Y:S01]  /*1c50*/  IMAD.IADD R9, R138, 0x1, -R9 ;  /* 0x000000018a097824 */ /* 0x000fe200078e0a09 */
[-C--:B------:R-:W-:Y:S02]  /*1c60*/  ISETP.GE.AND P5, PT, R14, R4.reuse, PT ;  /* 0x000000040e00720c */ /* 0x080fe40003fa6270 */
[----:B------:R3:W-:Y:S01]  /*1c70*/  @!P1 LDGSTS.E.BYPASS.LTC128B.128 [R193+0x3800], [R18.64] ;  /* 0x0380000012c19fae */ /* 0x0007e2000b901d4c */
[----:B------:R-:W-:Y:S02]  /*1c80*/  LOP3.LUT R5, R5, 0xfffffffe, RZ, 0xc0, !PT ;  /* 0xfffffffe05057812 */ /* 0x000fe400078ec0ff */
[----:B------:R-:W-:Y:S01]  /*1c90*/  LEA.HI R196, R9, R9, RZ, 0x1 ;  /* 0x0000000909c47211 */ /* 0x000fe200078f08ff */
[----:B------:R3:W-:Y:S02]  /*1ca0*/  @!P1 LDGSTS.E.BYPASS.LTC128B.128 [R193+0x5800], [R18.64+0x40] ;  /* 0x0580004012c19fae */ /* 0x0007e4000b901d4c */
[----:B------:R-:W-:Y:S01]  /*1cb0*/  IMAD.IADD R195, R188, 0x1, -R5 ;  /* 0x00000001bcc37824 */ /* 0x000fe200078e0a05 */
[----:B------:R-:W-:Y:S01]  /*1cc0*/  LOP3.LUT R194, R196, 0xfffffffe, RZ, 0xc0, !PT ;  /* 0xfffffffec4c27812 */ /* 0x000fe200078ec0ff */
[----:B------:R3:W-:Y:S01]  /*1cd0*/  @!P1 LDGSTS.E.BYPASS.LTC128B.128 [R193+0x7800], [R18.64+0x80] ;  /* 0x0780008012c19fae */ /* 0x0007e2000b901d4c */
[----:B------:R-:W-:Y:S01]  /*1ce0*/  ISETP.GE.AND P1, PT, R15, R4, PT ;  /* 0x000000040f00720c */ /* 0x000fe20003f26270 */
[----:B------:R-:W-:Y:S01]  /*1cf0*/  IMAD.WIDE.U32 R14, R8, c[0x0][0x1b8], R16 ;  /* 0x00006e00080e7a25 */ /* 0x000fe200078e0010 */
[----:B------:R-:W-:Y:S01]  /*1d00*/  LEA.HI R4, R7, R7, RZ, 0x1 ;  /* 0x0000000707047211 */ /* 0x000fe200078f08ff */
[----:B------:R4:W-:Y:S01]  /*1d10*/  @!P0 LDGSTS.E.BYPASS.LTC128B.128 [R193+0x4000], [R10.64] ;  /* 0x040000000ac18fae */ /* 0x0009e2000b901d4c */
[----:B------:R-:W-:Y:S01]  /*1d20*/  SHF.R.S32.HI R196, RZ, 0x1, R196 ;  /* 0x00000001ffc47819 */ /* 0x000fe200000114c4 */
[----:B------:R-:W-:Y:S01]  /*1d30*/  IMAD.IADD R15, R15, 0x1, R6 ;  /* 0x000000010f0f7824 */ /* 0x000fe200078e0206 */
[----:B------:R-:W-:Y:S01]  /*1d40*/  LOP3.LUT R8, R4, 0xfffffffe, RZ, 0xc0, !PT ;  /* 0xfffffffe04087812 */ /* 0x000fe200078ec0ff */
[----:B------:R4:W-:Y:S01]  /*1d50*/  @!P0 LDGSTS.E.BYPASS.LTC128B.128 [R193+0x6000], [R10.64+0x40] ;  /* 0x060000400ac18fae */ /* 0x0009e2000b901d4c */
[----:B------:R-:W-:Y:S01]  /*1d60*/  LEA.HI R4, R133, R133, RZ, 0x1 ;  /* 0x0000008585047211 */ /* 0x000fe200078f08ff */
[----:B------:R-:W-:-:S02]  /*1d70*/  IMAD.SHL.U32 R3, R196, 0x40, RZ ;  /* 0x00000040c4037824 */ /* 0x000fc400078e00ff */
[----:B------:R-:W-:Y:S01]  /*1d80*/  IMAD.IADD R7, R7, 0x1, -R8 ;  /* 0x0000000107077824 */ /* 0x000fe200078e0a08 */
[----:B------:R-:W-:Y:S01]  /*1d90*/  LOP3.LUT R8, R4, 0x7fffffe, RZ, 0xc0, !PT ;  /* 0x07fffffe04087812 */ /* 0x000fe200078ec0ff */
[----:B------:R-:W-:Y:S01]  /*1da0*/  IMAD.WIDE.U32 R136, R136, c[0x0][0x1a0], R14 ;  /* 0x0000680088887a25 */ /* 0x000fe200078e000e */
[--C-:B------:R-:W-:Y:S01]  /*1db0*/  SHF.R.S32.HI R5, RZ, 0x1, R4.reuse ;  /* 0x00000001ff057819 */ /* 0x100fe20000011404 */
[----:B------:R4:W-:Y:S01]  /*1dc0*/  @!P0 LDGSTS.E.BYPASS.LTC128B.128 [R193+0x8000], [R10.64+0x80] ;  /* 0x080000800ac18fae */ /* 0x0009e2000b901d4c */
[----:B------:R-:W-:Y:S01]  /*1dd0*/  SHF.R.S32.HI R6, RZ, 0x1f, R4 ;  /* 0x0000001fff067819 */ /* 0x000fe20000011404 */
[----:B------:R-:W-:Y:S01]  /*1de0*/  @!P1 IMAD.MOV.U32 R167, RZ, RZ, R165 ;  /* 0x000000ffffa79224 */ /* 0x000fe200078e00a5 */
[----:B------:R-:W-:Y:S01]  /*1df0*/  LOP3.LUT R4, R3, 0xc0, RZ, 0xc0, !PT ;  /* 0x000000c003047812 */ /* 0x000fe200078ec0ff */
[----:B------:R-:W-:Y:S01]  /*1e00*/  IMAD.SHL.U32 R15, R195, 0x8, RZ ;  /* 0x00000008c30f7824 */ /* 0x000fe200078e00ff */
[----:B------:R-:W-:Y:S01]  /*1e10*/  LEA R190, P0, R136, c[0x0][0x170], 0x1 ;  /* 0x00005c0088be7a11 */ /* 0x000fe200078008ff */
[----:B------:R-:W-:-:S02]  /*1e20*/  IMAD.IADD R133, R133, 0x1, -R8 ;  /* 0x0000000185857824 */ /* 0x000fc400078e0a08 */
[----:B------:R-:W-:Y:S01]  /*1e30*/  IMAD.IADD R194, R9, 0x1, -R194 ;  /* 0x0000000109c27824 */ /* 0x000fe200078e0ac2 */
[----:B------:R-:W-:Y:S01]  /*1e40*/  LOP3.LUT R15, R4, 0x8, R15, 0xf8, !PT ;  /* 0x00000008040f7812 */ /* 0x000fe200078ef80f */
[----:B------:R-:W-:Y:S01]  /*1e50*/  IMAD.IADD R132, R137, 0x1, R13 ;  /* 0x0000000189847824 */ /* 0x000fe200078e020d */
[----:B------:R-:W-:Y:S01]  /*1e60*/  SHF.R.U32.HI R4, RZ, 0x3, R4 ;  /* 0x00000003ff047819 */ /* 0x000fe20000011604 */
[----:B------:R-:W-:Y:S01]  /*1e70*/  @!P1 IMAD R3, R0, 0x60, RZ ;  /* 0x0000006000039824 */ /* 0x000fe200078e02ff */
[----:B------:R-:W-:Y:S01]  /*1e80*/  LEA.HI R0, R6, R5, RZ, 0x2 ;  /* 0x0000000506007211 */ /* 0x000fe200078f10ff */
[----:B------:R-:W-:Y:S01]  /*1e90*/  @!P1 IMAD.WIDE.U32 R8, R117, 0x60, R166 ;  /* 0x0000006075089825 */ /* 0x000fe200078e00a6 */
[----:B------:R-:W-:Y:S02]  /*1ea0*/  LEA.HI.X R191, R136, c[0x0][0x174], R132, 0x1, P0 ;  /* 0x00005d0088bf7a11 */ /* 0x000fe400000f0c84 */
[----:B------:R-:W-:Y:S01]  /*1eb0*/  LOP3.LUT R4, R15, R4, RZ, 0x3c, !PT ;  /* 0x000000040f047212 */ /* 0x000fe200078e3cff */
[----:B------:R-:W-:Y:S01]  /*1ec0*/  @!P1 IMAD.IADD R3, R9, 0x1, R3 ;  /* 0x0000000109039824 */ /* 0x000fe200078e0203 */
[----:B------:R-:W-:Y:S01]  /*1ed0*/  @!P1 LEA R14, P0, R8, c[0x0][0x168], 0x1 ;  /* 0x00005a00080e9a11 */ /* 0x000fe200078008ff */
[----:B------:R-:W-:Y:S01]  /*1ee0*/  IMAD R185, R7, 0x8, R194 ;  /* 0x0000000807b97824 */ /* 0x000fe200078e02c2 */
[----:B------:R-:W-:Y:S01]  /*1ef0*/  LOP3.LUT R0, R0, 0xfffffffc, RZ, 0xc0, !PT ;  /* 0xfffffffc00007812 */ /* 0x000fe200078ec0ff */
[----:B------:R-:W-:Y:S01]  /*1f00*/  IMAD R6, R12, c[0x0][0x1a4], RZ ;  /* 0x000069000c067a24 */ /* 0x000fe200078e02ff */
[----:B------:R-:W-:Y:S01]  /*1f10*/  @!P1 LEA.HI.X R15, R8, c[0x0][0x16c], R3, 0x1, P0 ;  /* 0x00005b00080f9a11 */ /* 0x000fe200000f0c03 */
[----:B------:R-:W-:-:S02]  /*1f20*/  IMAD.U32 R185, R185, 0x20, R4 ;  /* 0x00000020b9b97824 */ /* 0x000fc400078e0004 */
[----:B------:R-:W-:Y:S02]  /*1f30*/  IMAD.IADD R0, R5, 0x1, -R0 ;  /* 0x0000000105007824 */ /* 0x000fe400078e0a00 */
[----:B------:R1:W-:Y:S01]  /*1f40*/  @!P1 LDGSTS.E.BYPASS.LTC128B.128 [R193+0x4800], [R14.64] ;  /* 0x048000000ec19fae */ /* 0x0003e2000b901d4c */
[----:B----4-:R-:W-:Y:S02]  /*1f50*/  @!P2 IMAD.MOV.U32 R10, RZ, RZ, c[0x0][0x1a0] ;  /* 0x00006800ff0aa624 */ /* 0x010fe400078e00ff */
[----:B------:R-:W-:Y:S01]  /*1f60*/  @!P2 IMAD.MOV.U32 R4, RZ, RZ, R190 ;  /* 0x000000ffff04a224 */ /* 0x000fe200078e00be */
[----:B------:R1:W-:Y:S01]  /*1f70*/  @!P1 LDGSTS.E.BYPASS.LTC128B.128 [R193+0x6800], [R14.64+0x40] ;  /* 0x068000400ec19fae */ /* 0x0003e2000b901d4c */
[----:B------:R-:W-:Y:S02]  /*1f80*/  @!P2 IMAD.MOV.U32 R5, RZ, RZ, R191 ;  /* 0x000000ffff05a224 */ /* 0x000fe400078e00bf */
[----:B------:R-:W-:Y:S01]  /*1f90*/  IMAD.WIDE.U32 R12, R12, c[0x0][0x1a0], RZ ;  /* 0x000068000c0c7a25 */ /* 0x000fe200078e00ff */
[----:B------:R1:W-:Y:S03]  /*1fa0*/  @!P1 LDGSTS.E.BYPASS.LTC128B.128 [R193+0x8800], [R14.64+0x80] ;  /* 0x088000800ec19fae */ /* 0x0003e6000b901d4c */
[----:B------:R-:W-:Y:S01]  /*1fb0*/  @!P2 IMAD.WIDE.U32 R10, R10, 0xc0, R4 ;  /* 0x000000c00a0aa825 */ /* 0x000fe200078e0004 */
[----:B------:R-:W0:Y:S03]  /*1fc0*/  LDGDEPBAR ;  /* 0x00000000000079af */ /* 0x000e260000000000 */
[----:B------:R-:W-:-:S02]  /*1fd0*/  @!P3 IMAD.MOV.U32 R3, RZ, RZ, c[0x0][0x1a0] ;  /* 0x00006800ff03b624 */ /* 0x000fc400078e00ff */
[----:B------:R-:W-:Y:S02]  /*1fe0*/  @!P2 IMAD.MOV.U32 R5, RZ, RZ, c[0x0][0x1a4] ;  /* 0x00006900ff05a624 */ /* 0x000fe400078e00ff */
[----:B------:R-:W-:Y:S02]  /*1ff0*/  IMAD.SHL.U32 R8, R0, 0x40, RZ ;  /* 0x0000004000087824 */ /* 0x000fe400078e00ff */
[----:B------:R-:W-:Y:S02]  /*2000*/  @!P3 IMAD.MOV.U32 R4, RZ, RZ, c[0x0][0x1a4] ;  /* 0x00006900ff04b624 */ /* 0x000fe400078e00ff */
[----:B------:R-:W-:Y:S01]  /*2010*/  @!P2 IMAD R5, R5, 0xc0, RZ ;  /* 0x000000c00505a824 */ /* 0x000fe200078e02ff */
[----:B------:R-:W-:Y:S01]  /*2020*/  LOP3.LUT R8, R8, 0xc0, RZ, 0xc0, !PT ;  /* 0x000000c008087812 */ /* 0x000fe200078ec0ff */
[----:B------:R-:W-:Y:S02]  /*2030*/  IMAD.SHL.U32 R7, R7, 0x8, RZ ;  /* 0x0000000807077824 */ /* 0x000fe400078e00ff */
[----:B------:R-:W-:-:S02]  /*2040*/  @!P2 IMAD.IADD R11, R11, 0x1, R5 ;  /* 0x000000010b0ba824 */ /* 0x000fc400078e0205 */
[----:B------:R-:W-:Y:S01]  /*2050*/  @!P5 IMAD.MOV.U32 R5, RZ, RZ, R191 ;  /* 0x000000ffff05d224 */ /* 0x000fe200078e00bf */
[----:B------:R-:W-:Y:S01]  /*2060*/  LOP3.LUT R7, R8, 0x8, R7, 0xf8, !PT ;  /* 0x0000000808077812 */ /* 0x000fe200078ef807 */
[----:B------:R-:W-:Y:S01]  /*2070*/  IMAD R186, R133, 0x20, R186 ;  /* 0x0000002085ba7824 */ /* 0x000fe200078e02ba */
[----:B------:R-:W-:Y:S01]  /*2080*/  SHF.R.U32.HI R8, RZ, 0x3, R8 ;  /* 0x00000003ff087819 */ /* 0x000fe20000011608 */
[----:B------:R-:W-:Y:S01]  /*2090*/  IMAD.SHL.U32 R185, R185, 0x2, RZ ;  /* 0x00000002b9b97824 */ /* 0x000fe200078e00ff */
[----:B-1----:R-:W-:Y:S01]  /*20a0*/  @!P4 IADD3 R14, P1, R190, R12, RZ ;  /* 0x0000000cbe0ec210 */ /* 0x002fe20007f3e0ff */
[----:B------:R-:W-:-:S04]  /*20b0*/  DEPBAR.LE SB0, 0x0 ;  /* 0x000080000000791a */ /* 0x000fc80000000000 */
[----:B------:R-:W-:Y:S01]  /*20c0*/  BAR.SYNC.DEFER_BLOCKING 0x0 ;  /* 0x0000000000007b1d */ /* 0x000fe20000010000 */
[----:B------:R-:W-:Y:S01]  /*20d0*/  @!P3 LEA R12, P0, R3, R190, 0x7 ;  /* 0x000000be030cb211 */ /* 0x000fe200078038ff */
[----:B------:R-:W-:Y:S01]  /*20e0*/  IMAD R116, R133, 0x20, R116 ;  /* 0x0000002085747824 */ /* 0x000fe200078e0274 */
[----:B------:R-:W-:Y:S02]  /*20f0*/  @!P4 IADD3.X R15, R191, R13, R6, P1, !PT ;  /* 0x0000000dbf0fc210 */ /* 0x000fe40000ffe406 */
[----:B------:R-:W-:Y:S01]  /*2100*/  @!P3 LEA.HI.X R13, R3, R191, R4, 0x7, P0 ;  /* 0x000000bf030db211 */ /* 0x000fe200000f3c04 */
[----:B------:R-:W-:Y:S01]  /*2110*/  @!P5 IMAD.MOV.U32 R4, RZ, RZ, R190 ;  /* 0x000000ffff04d224 */ /* 0x000fe200078e00be */
[----:B------:R-:W-:Y:S01]  /*2120*/  LOP3.LUT R119, R7, R8, RZ, 0x3c, !PT ;  /* 0x0000000807777212 */ /* 0x000fe200078e3cff */
[----:B------:R-:W-:Y:S01]  /*2130*/  IMAD.MOV.U32 R3, RZ, RZ, 0x10 ;  /* 0x00000010ff037424 */ /* 0x000fe200078e00ff */
[----:B------:R-:W-:Y:S01]  /*2140*/  LOP3.LUT P1, RZ, R0, 0x2, RZ, 0xc0, !PT ;  /* 0x0000000200ff7812 */ /* 0x000fe2000782c0ff */
[----:B------:R-:W-:Y:S01]  /*2150*/  IMAD.MOV.U32 R0, RZ, RZ, 0x20 ;  /* 0x00000020ff007424 */ /* 0x000fe200078e00ff */
[----:B------:R-:W-:Y:S01]  /*2160*/  LOP3.LUT P0, RZ, R196, 0x2, RZ, 0xc0, !PT ;  /* 0x00000002c4ff7812 */ /* 0x000fe2000780c0ff */
[----:B------:R-:W-:Y:S01]  /*2170*/  IMAD.IADD R186, R119, 0x1, R186 ;  /* 0x0000000177ba7824 */ /* 0x000fe200078e02ba */
[----:B------:R-:W-:Y:S01]  /*2180*/  SEL R3, R3, 0xfffffff0, !P1 ;  /* 0xfffffff003037807 */ /* 0x000fe20004800000 */
[----:B------:R-:W-:Y:S01]  /*2190*/  IMAD.IADD R119, R119, 0x1, R116 ;  /* 0x0000000177777824 */ /* 0x000fe200078e0274 */
[----:B------:R-:W-:Y:S01]  /*21a0*/  SEL R0, R0, 0xffffffe0, !P0 ;  /* 0xffffffe000007807 */ /* 0x000fe20004000000 */
[----:B------:R-:W-:-:S04]  /*21b0*/  IMAD.SHL.U32 R186, R186, 0x2, RZ ;  /* 0x00000002baba7824 */ /* 0x000fc800078e00ff */
[----:B------:R-:W-:Y:S02]  /*21c0*/  IMAD R184, R3, 0x2, R186 ;  /* 0x0000000203b87824 */ /* 0x000fe400078e02ba */
        /* <DEDUP_REMOVED lines=40> */
[----:B------:R-:W1:Y:S04]  /*2450*/  LDSM.16.M88.4 R24, [R185+0x3000] ;  /* 0x00300000b918783b */ /* 0x000e680000000200 */
        /* <DEDUP_REMOVED lines=8> */
[----:B----4-:R-:W4:Y:S01]  /*24e0*/  LDSM.16.M88.4 R12, [R185+0x4c00] ;  /* 0x004c0000b90c783b */ /* 0x010f220000000200 */
[C---:B-1----:R-:W-:Y:S03]  /*24f0*/  HMMA.16816.F32.BF16 R28, R92.reuse, R24, RZ ;  /* 0x000000185c1c723c */ /* 0x042fe600000418ff */
[----:B---3--:R-:W-:Y:S04]  /*2500*/  LDSM.16.M88.4 R16, [R186+0x1000] ;  /* 0x00100000ba10783b */ /* 0x008fe80000000200 */
[----:B--2---:R-:W1:Y:S01]  /*2510*/  LDSM.16.M88.4 R20, [R185+0x5000] ;  /* 0x00500000b914783b */ /* 0x004e620000000200 */
[C---:B------:R-:W-:Y:S03]  /*2520*/  HMMA.16816.F32.BF16 R24, R92.reuse, R26, RZ ;  /* 0x0000001a5c18723c */ /* 0x040fe600000418ff */
[----:B------:R-:W2:Y:S04]  /*2530*/  LDSM.16.M88.4 R32, [R118+0x3c00] ;  /* 0x003c00007620783b */ /* 0x000ea80000000200 */
[----:B------:R-:W3:Y:S01]  /*2540*/  LDSM.16.M88.4 R8, [R118+0x4000] ;  /* 0x004000007608783b */ /* 0x000ee20000000200 */
[C---:B------:R-:W-:Y:S03]  /*2550*/  HMMA.16816.F32.BF16 R36, R92.reuse, R76, RZ ;  /* 0x0000004c5c24723c */ /* 0x040fe600000418ff */
[----:B------:R-:W1:Y:S04]  /*2560*/  LDSM.16.M88.4 R84, [R118+0x3400] ;  /* 0x003400007654783b */ /* 0x000e680000000200 */
[----:B------:R-:W1:Y:S01]  /*2570*/  LDSM.16.M88.4 R40, [R118+0x3800] ;  /* 0x003800007628783b */ /* 0x000e620000000200 */
[----:B------:R-:W-:Y:S03]  /*2580*/  HMMA.16816.F32.BF16 R72, R92, R68, RZ ;  /* 0x000000445c48723c */ /* 0x000fe600000418ff */
[----:B------:R-:W-:Y:S04]  /*2590*/  LDSM.16.M88.4 R80, [R118+0x5000] ;  /* 0x005000007650783b */ /* 0x000fe80000000200 */
[----:B------:R-:W-:Y:S01]  /*25a0*/  LDSM.16.M88.4 R4, [R118+0x4400] ;  /* 0x004400007604783b */ /* 0x000fe20000000200 */
[----:B------:R-:W-:Y:S03]  /*25b0*/  HMMA.16816.F32.BF16 R24, R120, R90, R24 ;  /* 0x0000005a7818723c */ /* 0x000fe60000041818 */
        /* <DEDUP_REMOVED lines=16> */
[----:B------:R-:W4:Y:S07]  /*26c0*/  LDSM.16.M88.4 R12, [R184+0x1000] ;  /* 0x00100000b80c783b */ /* 0x000f2e0000000200 */
[----:B------:R-:W-:Y:S01]  /*26d0*/  HMMA.16816.F32.BF16 R28, R120, R88, R28 ;  /* 0x00000058781c723c */ /* 0x000fe2000004181c */
[----:B------:R-:W-:Y:S07]  /*26e0*/  LDSM.16.M88.4 R88, [R185+0x5800] ;  /* 0x00580000b958783b */ /* 0x000fee0000000200 */
[----:B-1----:R-:W-:Y:S08]  /*26f0*/  HMMA.16816.F32.BF16 R24, R16, R22, R24 ;  /* 0x000000161018723c */ /* 0x002ff00000041818 */
[C---:B--2---:R-:W-:Y:S08]  /*2700*/  HMMA.16816.F32.BF16 R64, R120.reuse, R32, R64 ;  /* 0x000000207840723c */ /* 0x044ff00000041840 */
[C---:B------:R-:W-:Y:S01]  /*2710*/  HMMA.16816.F32.BF16 R60, R120.reuse, R34, R60 ;  /* 0x00000022783c723c */ /* 0x040fe2000004183c */
[----:B------:R-:W-:Y:S07]  /*2720*/  LDSM.16.M88.4 R32, [R185+0x7000] ;  /* 0x00700000b920783b */ /* 0x000fee0000000200 */
[C---:B---3--:R-:W-:Y:S08]  /*2730*/  HMMA.16816.F32.BF16 R56, R120.reuse, R8, R56 ;  /* 0x000000087838723c */ /* 0x048ff00000041838 */
[C---:B------:R-:W-:Y:S01]  /*2740*/  HMMA.16816.F32.BF16 R52, R120.reuse, R10, R52 ;  /* 0x0000000a7834723c */ /* 0x040fe20000041834 */
[----:B------:R-:W1:Y:S07]  /*2750*/  LDSM.16.M88.4 R8, [R186+0x2000] ;  /* 0x00200000ba08783b */ /* 0x000e6e0000000200 */
[C---:B------:R-:W-:Y:S08]  /*2760*/  HMMA.16816.F32.BF16 R36, R120.reuse, R84, R36 ;  /* 0x000000547824723c */ /* 0x040ff00000041824 */
[----:B------:R-:W-:Y:S01]  /*2770*/  HMMA.16816.F32.BF16 R76, R120, R86, R76 ;  /* 0x00000056784c723c */ /* 0x000fe2000004184c */
[----:B------:R-:W-:Y:S07]  /*2780*/  LDSM.16.M88.4 R84, [R185+0x5c00] ;  /* 0x005c0000b954783b */ /* 0x000fee0000000200 */
[----:B------:R-:W-:Y:S01]  /*2790*/  HMMA.16816.F32.BF16 R28, R16, R20, R28 ;  /* 0x00000014101c723c */ /* 0x000fe2000004181c */
[----:B------:R-:W-:Y:S07]  /*27a0*/  LDSM.16.M88.4 R20, [R118+0x7000] ;  /* 0x007000007614783b */ /* 0x000fee0000000200 */
[C---:B------:R-:W-:Y:S08]  /*27b0*/  HMMA.16816.F32.BF16 R72, R120.reuse, R40, R72 ;  /* 0x000000287848723c */ /* 0x040ff00000041848 */
[----:B------:R-:W-:Y:S01]  /*27c0*/  HMMA.16816.F32.BF16 R68, R120, R42, R68 ;  /* 0x0000002a7844723c */ /* 0x000fe20000041844 */
[----:B------:R-:W2:Y:S07]  /*27d0*/  LDSM.16.M88.4 R40, [R118+0x5400] ;  /* 0x005400007628783b */ /* 0x000eae0000000200 */
[----:B----4-:R-:W-:Y:S08]  /*27e0*/  HMMA.16816.F32.BF16 R24, R12, R82, R24 ;  /* 0x000000520c18723c */ /* 0x010ff00000041818 */
[C---:B------:R-:W-:Y:S08]  /*27f0*/  HMMA.16816.F32.BF16 R48, R120.reuse, R4, R48 ;  /* 0x000000047830723c */ /* 0x040ff00000041830 */
[----:B------:R-:W-:Y:S01]  /*2800*/  HMMA.16816.F32.BF16 R44, R120, R6, R44 ;  /* 0x00000006782c723c */ /* 0x000fe2000004182c */
[----:B------:R-:W3:Y:S07]  /*2810*/  LDSM.16.M88.4 R4, [R184+0x2000] ;  /* 0x00200000b804783b */ /* 0x000eee0000000200 */
[----:B------:R-:W-:Y:S01]  /*2820*/  HMMA.16816.F32.BF16 R28, R12, R80, R28 ;  /* 0x000000500c1c723c */ /* 0x000fe2000004181c */
[----:B------:R-:W4:Y:S07]  /*2830*/  LDSM.16.M88.4 R80, [R185+0x6000] ;  /* 0x00600000b950783b */ /* 0x000f2e0000000200 */
[C---:B------:R-:W-:Y:S08]  /*2840*/  HMMA.16816.F32.BF16 R36, R16.reuse, R124, R36 ;  /* 0x0000007c1024723c */ /* 0x040ff00000041824 */
[----:B------:R-:W-:Y:S08]  /*2850*/  HMMA.16816.F32.BF16 R76, R16, R126, R76 ;  /* 0x0000007e104c723c */ /* 0x000ff0000004184c */
[C---:B-1----:R-:W-:Y:S08]  /*2860*/  HMMA.16816.F32.BF16 R24, R8.reuse, R34, R24 ;  /* 0x000000220818723c */ /* 0x042ff00000041818 */
[----:B------:R-:W-:Y:S01]  /*2870*/  HMMA.16816.F32.BF16 R28, R8, R32, R28 ;  /* 0x00000020081c723c */ /* 0x000fe2000004181c */
[----:B------:R-:W-:Y:S07]  /*2880*/  LDSM.16.M88.4 R32, [R118+0x7400] ;  /* 0x007400007620783b */ /* 0x000fee0000000200 */
[----:B------:R-:W-:Y:S01]  /*2890*/  HMMA.16816.F32.BF16 R128, R120, R112, R104 ;  /* 0x000000707880723c */ /* 0x000fe20000041868 */
[----:B------:R-:W1:Y:S07]  /*28a0*/  LDSM.16.M88.4 R104, [R185+0x7400] ;  /* 0x00740000b968783b */ /* 0x000e6e0000000200 */
[C---:B--2---:R-:W-:Y:S08]  /*28b0*/  HMMA.16816.F32.BF16 R36, R12.reuse, R40, R36 ;  /* 0x000000280c24723c */ /* 0x044ff00000041824 */
[----:B------:R-:W-:Y:S01]  /*28c0*/  HMMA.16816.F32.BF16 R76, R12, R42, R76 ;  /* 0x0000002a0c4c723c */ /* 0x000fe2000004184c */
[----:B------:R-:W2:Y:S07]  /*28d0*/  LDSM.16.M88.4 R40, [R118+0x5800] ;  /* 0x005800007628783b */ /* 0x000eae0000000200 */
[----:B---3--:R-:W-:Y:S08]  /*28e0*/  HMMA.16816.F32.BF16 R24, R4, R22, R24 ;  /* 0x000000160418723c */ /* 0x008ff00000041818 */
[C---:B------:R-:W-:Y:S08]  /*28f0*/  HMMA.16816.F32.BF16 R72, R16.reuse, R88, R72 ;  /* 0x000000581048723c */ /* 0x040ff00000041848 */
[C---:B------:R-:W-:Y:S08]  /*2900*/  HMMA.16816.F32.BF16 R68, R16.reuse, R90, R68 ;  /* 0x0000005a1044723c */ /* 0x040ff00000041844 */
[----:B----4-:R-:W-:Y:S01]  /*2910*/  HMMA.16816.F32.BF16 R56, R16, R80, R56 ;  /* 0x000000501038723c */ /* 0x010fe20000041838 */
[----:B------:R-:W-:-:S02]  /*2920*/  FMUL.FTZ R24, R24, c[0x0][0x2ec] ;  /* 0x0000bb0018187a20 */ /* 0x000fc40000410000 */
[----:B------:R-:W-:Y:S02]  /*2930*/  FMUL.FTZ R25, R25, c[0x0][0x2ec] ;  /* 0x0000bb0019197a20 */ /* 0x000fe40000410000 */
[----:B------:R-:W-:Y:S02]  /*2940*/  FMUL.FTZ R89, R26, c[0x0][0x2ec] ;  /* 0x0000bb001a597a20 */ /* 0x000fe40000410000 */
[----:B------:R-:W-:Y:S01]  /*2950*/  MUFU.TANH R88, R25 ;  /* 0x0000001900587308 */ /* 0x000fe20000002400 */
[----:B------:R-:W-:Y:S01]  /*2960*/  HMMA.16816.F32.BF16 R52, R16, R82, R52 ;  /* 0x000000521034723c */ /* 0x000fe20000041834 */
[----:B------:R-:W3:Y:S01]  /*2970*/  LDSM.16.M88.4 R80, [R118+0x5c00] ;  /* 0x005c00007650783b */ /* 0x000ee20000000200 */
[----:B------:R-:W-:-:S05]  /*2980*/  FMUL.FTZ R90, R27, c[0x0][0x2ec] ;  /* 0x0000bb001b5a7a20 */ /* 0x000fca0000410000 */
[----:B------:R-:W-:Y:S01]  /*2990*/  MUFU.TANH R89, R89 ;  /* 0x0000005900597308 */ /* 0x000fe20000002400 */
[----:B------:R-:W-:Y:S01]  /*29a0*/  HMMA.16816.F32.BF16 R28, R4, R20, R28 ;  /* 0x00000014041c723c */ /* 0x000fe2000004181c */
[----:B------:R-:W4:Y:S06]  /*29b0*/  LDSM.16.M88.4 R20, [R185+0x7800] ;  /* 0x00780000b914783b */ /* 0x000f2c0000000200 */
[----:B------:R-:W-:Y:S01]  /*29c0*/  MUFU.TANH R90, R90 ;  /* 0x0000005a005a7308 */ /* 0x000fe20000002400 */
[C---:B------:R-:W-:Y:S08]  /*29d0*/  HMMA.16816.F32.BF16 R64, R16.reuse, R84, R64 ;  /* 0x000000541040723c */ /* 0x040ff00000041840 */
[----:B------:R-:W-:Y:S01]  /*29e0*/  HMMA.16816.F32.BF16 R60, R16, R86, R60 ;  /* 0x00000056103c723c */ /* 0x000fe2000004183c */
[----:B------:R2:W-:Y:S07]  /*29f0*/  MUFU.TANH R87, R24 ;  /* 0x0000001800577308 */ /* 0x0005ee0000002400 */
[----:B-1----:R-:W-:Y:S01]  /*2a00*/  HMMA.16816.F32.BF16 R36, R8, R104, R36 ;  /* 0x000000680824723c */ /* 0x002fe20000041824 */
[----:B------:R-:W-:-:S02]  /*2a10*/  FMUL.FTZ R0, R28, c[0x0][0x2ec] ;  /* 0x0000bb001c007a20 */ /* 0x000fc40000410000 */
[----:B------:R-:W-:Y:S02]  /*2a20*/  FMUL.FTZ R85, R29, c[0x0][0x2ec] ;  /* 0x0000bb001d557a20 */ /* 0x000fe40000410000 */
[----:B------:R-:W-:Y:S02]  /*2a30*/  FMUL.FTZ R84, R30, c[0x0][0x2ec] ;  /* 0x0000bb001e547a20 */ /* 0x000fe40000410000 */
[----:B------:R-:W-:Y:S01]  /*2a40*/  FMUL.FTZ R86, R31, c[0x0][0x2ec] ;  /* 0x0000bb001f567a20 */ /* 0x000fe20000410000 */
[----:B------:R-:W-:Y:S01]  /*2a50*/  HMMA.16816.F32.BF16 R76, R8, R106, R76 ;  /* 0x0000006a084c723c */ /* 0x000fe2000004184c */
[----:B--2---:R-:W1:Y:S01]  /*2a60*/  LDSM.16.M88.4 R24, [R185+0x7c00] ;  /* 0x007c0000b918783b */ /* 0x004e620000000200 */
[----:B------:R-:W2:Y:S03]  /*2a70*/  MUFU.TANH R85, R85 ;  /* 0x0000005500557308 */ /* 0x000ea60000002400 */
[----:B------:R-:W1:Y:S03]  /*2a80*/  LDSM.16.M88.4 R28, [R185+0x6400] ;  /* 0x00640000b91c783b */ /* 0x000e660000000200 */
[C---:B------:R-:W-:Y:S02]  /*2a90*/  HMMA.16816.F32.BF16 R72, R12.reuse, R40, R72 ;  /* 0x000000280c48723c */ /* 0x040fe40000041848 */
[----:B------:R-:W1:Y:S06]  /*2aa0*/  MUFU.TANH R86, R86 ;  /* 0x0000005600567308 */ /* 0x000e6c0000002400 */
[C---:B------:R-:W-:Y:S01]  /*2ab0*/  HMMA.16816.F32.BF16 R68, R12.reuse, R42, R68 ;  /* 0x0000002a0c44723c */ /* 0x040fe20000041844 */
[----:B------:R-:W-:Y:S01]  /*2ac0*/  LDSM.16.M88.4 R40, [R118+0x7800] ;  /* 0x007800007628783b */ /* 0x000fe20000000200 */
[----:B------:R-:W-:Y:S06]  /*2ad0*/  MUFU.TANH R0, R0 ;  /* 0x0000000000007308 */ /* 0x000fec0000002400 */
[C---:B---3--:R-:W-:Y:S02]  /*2ae0*/  HMMA.16816.F32.BF16 R64, R12.reuse, R80, R64 ;  /* 0x000000500c40723c */ /* 0x048fe40000041840 */
[----:B------:R-:W-:Y:S06]  /*2af0*/  MUFU.TANH R84, R84 ;  /* 0x0000005400547308 */ /* 0x000fec0000002400 */
[----:B------:R-:W-:Y:S08]  /*2b00*/  HMMA.16816.F32.BF16 R60, R12, R82, R60 ;  /* 0x000000520c3c723c */ /* 0x000ff0000004183c */
[C---:B------:R-:W-:Y:S08]  /*2b10*/  HMMA.16816.F32.BF16 R36, R4.reuse, R32, R36 ;  /* 0x000000200424723c */ /* 0x040ff00000041824 */
[----:B------:R-:W-:Y:S01]  /*2b20*/  HMMA.16816.F32.BF16 R76, R4, R34, R76 ;  /* 0x00000022044c723c */ /* 0x000fe2000004184c */
[----:B------:R-:W3:Y:S07]  /*2b30*/  LDSM.16.M88.4 R32, [R118+0x7c00] ;  /* 0x007c00007620783b */ /* 0x000eee0000000200 */
[C---:B----4-:R-:W-:Y:S08]  /*2b40*/  HMMA.16816.F32.BF16 R72, R8.reuse, R20, R72 ;  /* 0x000000140848723c */ /* 0x050ff00000041848 */
[----:B------:R-:W-:Y:S01]  /*2b50*/  HMMA.16816.F32.BF16 R68, R8, R22, R68 ;  /* 0x000000160844723c */ /* 0x000fe20000041844 */
[----:B------:R-:W4:Y:S01]  /*2b60*/  LDSM.16.M88.4 R20, [R118+0x6000] ;  /* 0x006000007614783b */ /* 0x000f220000000200 */
[----:B------:R-:W-:-:S02]  /*2b70*/  FMUL.FTZ R36, R36, c[0x0][0x2ec] ;  /* 0x0000bb0024247a20 */ /* 0x000fc40000410000 */
[----:B------:R-:W-:Y:S02]  /*2b80*/  FMUL.FTZ R37, R37, c[0x0][0x2ec] ;  /* 0x0000bb0025257a20 */ /* 0x000fe40000410000 */
[----:B------:R-:W-:Y:S01]  /*2b90*/  FMUL.FTZ R38, R38, c[0x0][0x2ec] ;  /* 0x0000bb0026267a20 */ /* 0x000fe20000410000 */
[----:B------:R-:W2:Y:S01]  /*2ba0*/  MUFU.TANH R104, R36 ;  /* 0x0000002400687308 */ /* 0x000ea20000002400 */
[C---:B-1----:R-:W-:Y:S01]  /*2bb0*/  HMMA.16816.F32.BF16 R64, R8.reuse, R24, R64 ;  /* 0x000000180840723c */ /* 0x042fe20000041840 */
[----:B------:R-:W-:Y:S02]  /*2bc0*/  FMUL.FTZ R39, R39, c[0x0][0x2ec] ;  /* 0x0000bb0027277a20 */ /* 0x000fe40000410000 */
[----:B------:R-:W-:Y:S02]  /*2bd0*/  FMUL.FTZ R76, R76, c[0x0][0x2ec] ;  /* 0x0000bb004c4c7a20 */ /* 0x000fe40000410000 */
[----:B------:R-:W-:Y:S02]  /*2be0*/  FMUL.FTZ R78, R78, c[0x0][0x2ec] ;  /* 0x0000bb004e4e7a20 */ /* 0x000fe40000410000 */
[----:B------:R-:W-:Y:S01]  /*2bf0*/  MUFU.TANH R91, R37 ;  /* 0x00000025005b7308 */ /* 0x000fe20000002400 */
[----:B------:R-:W-:Y:S01]  /*2c00*/  HMMA.16816.F32.BF16 R60, R8, R26, R60 ;  /* 0x0000001a083c723c */ /* 0x000fe2000004183c */
[----:B------:R-:W1:Y:S01]  /*2c10*/  LDSM.16.M88.4 R24, [R118+0x6400] ;  /* 0x006400007618783b */ /* 0x000e620000000200 */
[----:B------:R-:W-:-:S02]  /*2c20*/  FMUL.FTZ R77, R77, c[0x0][0x2ec] ;  /* 0x0000bb004d4d7a20 */ /* 0x000fc40000410000 */
[----:B------:R-:W-:-:S03]  /*2c30*/  FMUL.FTZ R79, R79, c[0x0][0x2ec] ;  /* 0x0000bb004f4f7a20 */ /* 0x000fc60000410000 */
[----:B------:R-:W1:Y:S01]  /*2c40*/  MUFU.TANH R105, R38 ;  /* 0x0000002600697308 */ /* 0x000e620000002400 */
[C---:B------:R-:W-:Y:S07]  /*2c50*/  HMMA.16816.F32.BF16 R48, R16.reuse, R28, R48 ;  /* 0x0000001c1030723c */ /* 0x040fee0000041830 */
[----:B------:R2:W1:Y:S01]  /*2c60*/  MUFU.TANH R80, R39 ;  /* 0x0000002700507308 */ /* 0x0004620000002400 */
[----:B------:R-:W-:Y:S01]  /*2c70*/  HMMA.16816.F32.BF16 R44, R16, R30, R44 ;  /* 0x0000001e102c723c */ /* 0x000fe2000004182c */
[----:B------:R-:W-:Y:S06]  /*2c80*/  LDSM.16.M88.4 R28, [R185+0x8000] ;  /* 0x00800000b91c783b */ /* 0x000fec0000000200 */
[----:B------:R-:W1:Y:S01]  /*2c90*/  MUFU.TANH R76, R76 ;  /* 0x0000004c004c7308 */ /* 0x000e620000002400 */
[----:B---3--:R-:W-:Y:S01]  /*2ca0*/  HMMA.16816.F32.BF16 R64, R4, R32, R64 ;  /* 0x000000200440723c */ /* 0x008fe20000041840 */
[----:B--2---:R-:W2:Y:S07]  /*2cb0*/  LDSM.16.M88.4 R36, [R185+0x6800] ;  /* 0x00680000b924783b */ /* 0x004eae0000000200 */
[C---:B----4-:R-:W-:Y:S01]  /*2cc0*/  HMMA.16816.F32.BF16 R56, R12.reuse, R20, R56 ;  /* 0x000000140c38723c */ /* 0x050fe20000041838 */
[----:B------:R-:W3:Y:S07]  /*2cd0*/  MUFU.TANH R78, R78 ;  /* 0x0000004e004e7308 */ /* 0x000eee0000002400 */
[----:B------:R-:W-:Y:S01]  /*2ce0*/  HMMA.16816.F32.BF16 R52, R12, R22, R52 ;  /* 0x000000160c34723c */ /* 0x000fe20000041834 */
[----:B------:R-:W4:Y:S01]  /*2cf0*/  LDSM.16.M88.4 R20, [R185+0x6c00] ;  /* 0x006c0000b914783b */ /* 0x000f220000000200 */
[----:B------:R-:W1:Y:S06]  /*2d00*/  MUFU.TANH R77, R77 ;  /* 0x0000004d004d7308 */ /* 0x000e6c0000002400 */
[----:B------:R-:W-:Y:S01]  /*2d10*/  HMMA.16816.F32.BF16 R60, R4, R34, R60 ;  /* 0x00000022043c723c */ /* 0x000fe2000004183c */
[----:B------:R-:W2:Y:S01]  /*2d20*/  LDSM.16.M88.4 R32, [R185+0x8400] ;  /* 0x00840000b920783b */ /* 0x000ea20000000200 */
[----:B------:R-:W1:Y:S01]  /*2d30*/  MUFU.TANH R79, R79 ;  /* 0x0000004f004f7308 */ /* 0x000e620000002400 */
[----:B------:R-:W-:-:S02]  /*2d40*/  FMUL.FTZ R64, R64, c[0x0][0x2ec] ;  /* 0x0000bb0040407a20 */ /* 0x000fc40000410000 */
[----:B------:R-:W-:Y:S02]  /*2d50*/  FMUL.FTZ R66, R66, c[0x0][0x2ec] ;  /* 0x0000bb0042427a20 */ /* 0x000fe40000410000 */
[----:B------:R-:W-:Y:S01]  /*2d60*/  FMUL.FTZ R65, R65, c[0x0][0x2ec] ;  /* 0x0000bb0041417a20 */ /* 0x000fe20000410000 */
[C---:B------:R-:W-:Y:S01]  /*2d70*/  HMMA.16816.F32.BF16 R100, R120.reuse, R114, R100 ;  /* 0x000000727864723c */ /* 0x040fe20000041864 */
[----:B------:R-:W-:Y:S01]  /*2d80*/  FMUL.FTZ R67, R67, c[0x0][0x2ec] ;  /* 0x0000bb0043437a20 */ /* 0x000fe20000410000 */
[----:B------:R-:W-:Y:S06]  /*2d90*/  MUFU.TANH R64, R64 ;  /* 0x0000004000407308 */ /* 0x000fec0000002400 */
[----:B------:R-:W-:Y:S02]  /*2da0*/  HMMA.16816.F32.BF16 R96, R120, R108, R96 ;  /* 0x0000006c7860723c */ /* 0x000fe40000041860 */
[----:B------:R-:W-:Y:S06]  /*2db0*/  MUFU.TANH R66, R66 ;  /* 0x0000004200427308 */ /* 0x000fec0000002400 */
[----:B-1----:R-:W-:Y:S01]  /*2dc0*/  HMMA.16816.F32.BF16 R48, R12, R24, R48 ;  /* 0x000000180c30723c */ /* 0x002fe20000041830 */
[----:B------:R-:W-:Y:S01]  /*2dd0*/  FMUL.FTZ R61, R61, c[0x0][0x2ec] ;  /* 0x0000bb003d3d7a20 */ /* 0x000fe20000410000 */
[----:B------:R-:W-:Y:S01]  /*2de0*/  MUFU.TANH R65, R65 ;  /* 0x0000004100417308 */ /* 0x000fe20000002400 */
[----:B------:R-:W-:-:S05]  /*2df0*/  FMUL.FTZ R60, R60, c[0x0][0x2ec] ;  /* 0x0000bb003c3c7a20 */ /* 0x000fca0000410000 */
[----:B------:R-:W-:Y:S01]  /*2e00*/  HMMA.16816.F32.BF16 R44, R12, R26, R44 ;  /* 0x0000001a0c2c723c */ /* 0x000fe2000004182c */
[----:B------:R-:W1:Y:S01]  /*2e10*/  LDSM.16.M88.4 R24, [R118+0x8400] ;  /* 0x008400007618783b */ /* 0x000e620000000200 */
[----:B------:R-:W-:Y:S06]  /*2e20*/  MUFU.TANH R61, R61 ;  /* 0x0000003d003d7308 */ /* 0x000fec0000002400 */
[----:B------:R-:W-:Y:S02]  /*2e30*/  HMMA.16816.F32.BF16 R92, R120, R110, R92 ;  /* 0x0000006e785c723c */ /* 0x000fe4000004185c */
[----:B------:R-:W-:Y:S06]  /*2e40*/  MUFU.TANH R121, R60 ;  /* 0x0000003c00797308 */ /* 0x000fec0000002400 */
[C---:B--2---:R-:W-:Y:S08]  /*2e50*/  HMMA.16816.F32.BF16 R128, R16.reuse, R36, R128 ;  /* 0x000000241080723c */ /* 0x044ff00000041880 */
[C---:B------:R-:W-:Y:S01]  /*2e60*/  HMMA.16816.F32.BF16 R100, R16.reuse, R38, R100 ;  /* 0x000000261064723c */ /* 0x040fe20000041864 */
[----:B------:R-:W2:Y:S07]  /*2e70*/  LDSM.16.M88.4 R36, [R118+0x6800] ;  /* 0x006800007624783b */ /* 0x000eae0000000200 */
[----:B----4-:R-:W-:Y:S07]  /*2e80*/  HMMA.16816.F32.BF16 R96, R16, R20, R96 ;  /* 0x000000141060723c */ /* 0x010fee0000041860 */
[----:B------:R-:W-:Y:S01]  /*2e90*/  SHF.R.S32.HI R20, RZ, 0x1f, R141 ;  /* 0x0000001fff147819 */ /* 0x000fe2000001148d */
[----:B------:R-:W-:Y:S03]  /*2ea0*/  HMMA.16816.F32.BF16 R48, R8, R32, R48 ;  /* 0x000000200830723c */ /* 0x000fe60000041830 */
[----:B------:R-:W-:Y:S01]  /*2eb0*/  LEA.HI R201, R20, R141, RZ, 0x2 ;  /* 0x0000008d14c97211 */ /* 0x000fe200078f10ff */
[----:B------:R-:W-:-:S03]  /*2ec0*/  IMAD R20, R139, 0x10, R143 ;  /* 0x000000108b147824 */ /* 0x000fc600078e028f */
[----:B------:R-:W-:Y:S01]  /*2ed0*/  SHF.R.S32.HI R201, RZ, 0x2, R201 ;  /* 0x00000002ffc97819 */ /* 0x000fe200000114c9 */
[C---:B------:R-:W-:Y:S01]  /*2ee0*/  HMMA.16816.F32.BF16 R72, R4.reuse, R40, R72 ;  /* 0x000000280448723c */ /* 0x040fe20000041848 */
[----:B------:R-:W-:Y:S01]  /*2ef0*/  IMAD.IADD R33, R2, 0x1, R169 ;  /* 0x0000000102217824 */ /* 0x000fe200078e02a9 */
[----:B------:R-:W-:Y:S02]  /*2f00*/  SHF.R.S32.HI R32, RZ, 0x1f, R139 ;  /* 0x0000001fff207819 */ /* 0x000fe4000001148b */
[----:B------:R-:W-:Y:S02]  /*2f10*/  IADD3 R20, R20, 0x1, R201 ;  /* 0x0000000114147810 */ /* 0x000fe40007ffe0c9 */
[----:B------:R-:W-:Y:S02]  /*2f20*/  IADD3 R21, R33, 0x8, RZ ;  /* 0x0000000821157810 */ /* 0x000fe40007ffe0ff */
[----:B------:R-:W-:Y:S01]  /*2f30*/  HMMA.16816.F32.BF16 R68, R4, R42, R68 ;  /* 0x0000002a0444723c */ /* 0x000fe20000041844 */
[----:B------:R-:W4:Y:S01]  /*2f40*/  LDSM.16.M88.4 R40, [R118+0x8000] ;  /* 0x008000007628783b */ /* 0x000f220000000200 */
[----:B------:R-:W-:-:S02]  /*2f50*/  IADD3 R20, R135, R20, -R140 ;  /* 0x0000001487147210 */ /* 0x000fc40007ffe88c */
[----:B------:R-:W-:Y:S02]  /*2f60*/  LEA.HI R32, R32, R139, RZ, 0x2 ;  /* 0x0000008b20207211 */ /* 0x000fe400078f10ff */
[----:B------:R-:W-:Y:S02]  /*2f70*/  IADD3 R168, R20, c[0x0][0x2e8], RZ ;  /* 0x0000ba0014a87a10 */ /* 0x000fe40007ffe0ff */
[----:B------:R-:W-:Y:S01]  /*2f80*/  HMMA.16816.F32.BF16 R52, R8, R30, R52 ;  /* 0x0000001e0834723c */ /* 0x000fe20000041834 */
[----:B------:R-:W-:Y:S02]  /*2f90*/  IADD3 R20, R33, 0x1, RZ ;  /* 0x0000000121147810 */ /* 0x000fe40007ffe0ff */
[----:B------:R-:W-:-:S05]  /*2fa0*/  LOP3.LUT R32, R32, 0xfffffffc, RZ, 0xc0, !PT ;  /* 0xfffffffc20207812 */ /* 0x000fca00078ec0ff */
[----:B------:R-:W-:Y:S01]  /*2fb0*/  HMMA.16816.F32.BF16 R44, R8, R34, R44 ;  /* 0x00000022082c723c */ /* 0x000fe2000004182c */
[----:B------:R-:W-:Y:S02]  /*2fc0*/  IMAD.IADD R200, R139, 0x1, -R32 ;  /* 0x000000018bc87824 */ /* 0x000fe400078e0a20 */
[----:B------:R-:W-:Y:S02]  /*2fd0*/  FMUL.FTZ R72, R72, c[0x0][0x2ec] ;  /* 0x0000bb0048487a20 */ /* 0x000fe40000410000 */
[----:B------:R-:W-:Y:S02]  /*2fe0*/  FMUL.FTZ R74, R74, c[0x0][0x2ec] ;  /* 0x0000bb004a4a7a20 */ /* 0x000fe40000410000 */
[----:B------:R-:W-:Y:S01]  /*2ff0*/  FMUL.FTZ R73, R73, c[0x0][0x2ec] ;  /* 0x0000bb0049497a20 */ /* 0x000fe20000410000 */
[----:B------:R-:W-:Y:S01]  /*3000*/  HMMA.16816.F32.BF16 R92, R16, R22, R92 ;  /* 0x00000016105c723c */ /* 0x000fe2000004185c */
[----:B------:R-:W3:Y:S01]  /*3010*/  LDSM.16.M88.4 R16, [R118+0x6c00] ;  /* 0x006c00007610783b */ /* 0x000ee20000000200 */
[----:B------:R-:W2:Y:S01]  /*3020*/  MUFU.TANH R72, R72 ;  /* 0x0000004800487308 */ /* 0x000ea20000002400 */
[----:B------:R-:W-:-:S02]  /*3030*/  FMUL.FTZ R75, R75, c[0x0][0x2ec] ;  /* 0x0000bb004b4b7a20 */ /* 0x000fc40000410000 */
[----:B------:R-:W-:Y:S02]  /*3040*/  FMUL.FTZ R68, R68, c[0x0][0x2ec] ;  /* 0x0000bb0044447a20 */ /* 0x000fe40000410000 */
[----:B------:R-:W-:Y:S01]  /*3050*/  FMUL.FTZ R70, R70, c[0x0][0x2ec] ;  /* 0x0000bb0046467a20 */ /* 0x000fe20000410000 */
[----:B------:R-:W-:Y:S01]  /*3060*/  HMMA.16816.F32.BF16 R56, R8, R28, R56 ;  /* 0x0000001c0838723c */ /* 0x000fe20000041838 */
[----:B------:R-:W3:Y:S01]  /*3070*/  LDSM.16.M88.4 R28, [R185+0x8800] ;  /* 0x00880000b91c783b */ /* 0x000ee20000000200 */
[----:B------:R-:W3:Y:S01]  /*3080*/  MUFU.TANH R74, R74 ;  /* 0x0000004a004a7308 */ /* 0x000ee20000002400 */
[----:B------:R-:W-:Y:S02]  /*3090*/  FMUL.FTZ R149, R69, c[0x0][0x2ec] ;  /* 0x0000bb0045957a20 */ /* 0x000fe40000410000 */
[----:B------:R-:W-:-:S03]  /*30a0*/  FMUL.FTZ R69, R71, c[0x0][0x2ec] ;  /* 0x0000bb0047457a20 */ /* 0x000fc60000410000 */
[----:B-1----:R-:W-:Y:S02]  /*30b0*/  HMMA.16816.F32.BF16 R48, R4, R24, R48 ;  /* 0x000000180430723c */ /* 0x002fe40000041830 */
[----:B------:R-:W1:Y:S05]  /*30c0*/  MUFU.TANH R73, R73 ;  /* 0x0000004900497308 */ /* 0x000e6a0000002400 */
[C---:B------:R-:W-:Y:S01]  /*30d0*/  IADD3 R24, R168.reuse, 0x8, RZ ;  /* 0x00000008a8187810 */ /* 0x040fe20007ffe0ff */
[----:B--2---:R-:W-:Y:S01]  /*30e0*/  HMMA.16816.F32.BF16 R128, R12, R36, R128 ;  /* 0x000000240c80723c */ /* 0x004fe20000041880 */
[-C--:B------:R-:W-:Y:S01]  /*30f0*/  IMNMX R168, R168, R135.reuse, PT ;  /* 0x00000087a8a87217 */ /* 0x080fe20003800200 */
[----:B------:R-:W2:Y:S01]  /*3100*/  MUFU.TANH R75, R75 ;  /* 0x0000004b004b7308 */ /* 0x000ea20000002400 */
[----:B------:R-:W-:-:S02]  /*3110*/  IMNMX R167, R24, R135, PT ;  /* 0x0000008718a77217 */ /* 0x000fc40003800200 */
[CC--:B------:R-:W-:Y:S02]  /*3120*/  ISETP.GE.AND P1, PT, R20.reuse, R168.reuse, PT ;  /* 0x000000a81400720c */ /* 0x0c0fe40003f26270 */
[-C--:B------:R-:W-:Y:S01]  /*3130*/  ISETP.GE.AND P5, PT, R20, R167.reuse, PT ;  /* 0x000000a71400720c */ /* 0x080fe20003fa6270 */
[C---:B----4-:R-:W-:Y:S01]  /*3140*/  HMMA.16816.F32.BF16 R52, R4.reuse, R42, R52 ;  /* 0x0000002a0434723c */ /* 0x050fe20000041834 */
[C---:B------:R-:W-:Y:S01]  /*3150*/  IADD3 R24, R33.reuse, 0x10, RZ ;  /* 0x0000001021187810 */ /* 0x040fe20007ffe0ff */
[----:B------:R-:W4:Y:S01]  /*3160*/  MUFU.TANH R68, R68 ;  /* 0x0000004400447308 */ /* 0x000f220000002400 */
[----:B------:R-:W-:Y:S02]  /*3170*/  IADD3 R20, R33, 0x9, RZ ;  /* 0x0000000921147810 */ /* 0x000fe40007ffe0ff */
[----:B------:R-:W-:Y:S02]  /*3180*/  FSEL R85, R85, -INF , !P1 ;  /* 0xff80000055557808 */ /* 0x000fe40004800000 */
[----:B------:R-:W-:Y:S01]  /*3190*/  FSEL R86, R86, -INF , !P5 ;  /* 0xff80000056567808 */ /* 0x000fe20006800000 */
[----:B------:R-:W-:Y:S01]  /*31a0*/  HMMA.16816.F32.BF16 R44, R4, R26, R44 ;  /* 0x0000001a042c723c */ /* 0x000fe2000004182c */
[CC--:B------:R-:W-:Y:S01]  /*31b0*/  ISETP.GE.AND P1, PT, R24.reuse, R168.reuse, PT ;  /* 0x000000a81800720c */ /* 0x0c0fe20003f26270 */
[----:B------:R-:W1:Y:S01]  /*31c0*/  MUFU.TANH R154, R70 ;  /* 0x00000046009a7308 */ /* 0x000e620000002400 */
[-C--:B------:R-:W-:Y:S01]  /*31d0*/  ISETP.GE.AND P5, PT, R24, R167.reuse, PT ;  /* 0x000000a71800720c */ /* 0x080fe20003fa6270 */
[----:B------:R-:W-:Y:S01]  /*31e0*/  FMUL.FTZ R48, R48, c[0x0][0x2ec] ;  /* 0x0000bb0030307a20 */ /* 0x000fe20000410000 */
[CC--:B------:R-:W-:Y:S01]  /*31f0*/  ISETP.GE.AND P3, PT, R21.reuse, R168.reuse, PT ;  /* 0x000000a81500720c */ /* 0x0c0fe20003f66270 */
[----:B------:R-:W-:Y:S01]  /*3200*/  FMUL.FTZ R50, R50, c[0x0][0x2ec] ;  /* 0x0000bb0032327a20 */ /* 0x000fe20000410000 */
[-C--:B------:R-:W-:Y:S01]  /*3210*/  ISETP.GE.AND P0, PT, R21, R167.reuse, PT ;  /* 0x000000a71500720c */ /* 0x080fe20003f06270 */
[C---:B------:R-:W-:Y:S01]  /*3220*/  HMMA.16816.F32.BF16 R100, R12.reuse, R38, R100 ;  /* 0x000000260c64723c */ /* 0x040fe20000041864 */
[CC--:B------:R-:W-:Y:S01]  /*3230*/  ISETP.GE.AND P4, PT, R20.reuse, R168.reuse, PT ;  /* 0x000000a81400720c */ /* 0x0c0fe20003f86270 */
[----:B------:R-:W1:Y:S01]  /*3240*/  MUFU.TANH R149, R149 ;  /* 0x0000009500957308 */ /* 0x000e620000002400 */
[-C--:B------:R-:W-:Y:S01]  /*3250*/  ISETP.GE.AND P2, PT, R20, R167.reuse, PT ;  /* 0x000000a71400720c */ /* 0x080fe20003f46270 */
[----:B------:R-:W-:Y:S01]  /*3260*/  FMUL.FTZ R49, R49, c[0x0][0x2ec] ;  /* 0x0000bb0031317a20 */ /* 0x000fe20000410000 */
[C---:B------:R-:W-:Y:S01]  /*3270*/  IADD3 R25, R33.reuse, 0x11, RZ ;  /* 0x0000001121197810 */ /* 0x040fe20007ffe0ff */
[----:B------:R-:W1:Y:S01]  /*3280*/  LDSM.16.M88.4 R20, [R118+0x8800] ;  /* 0x008800007614783b */ /* 0x000e620000000200 */
[----:B------:R-:W-:Y:S01]  /*3290*/  IADD3 R24, R33, 0x18, RZ ;  /* 0x0000001821187810 */ /* 0x000fe20007ffe0ff */
[----:B---3--:R-:W-:Y:S01]  /*32a0*/  HMMA.16816.F32.BF16 R96, R12, R16, R96 ;  /* 0x000000100c60723c */ /* 0x008fe20000041860 */
[----:B------:R-:W-:Y:S01]  /*32b0*/  FSEL R87, R87, -INF , !P3 ;  /* 0xff80000057577808 */ /* 0x000fe20005800000 */
[----:B------:R-:W3:Y:S01]  /*32c0*/  MUFU.TANH R69, R69 ;  /* 0x0000004500457308 */ /* 0x000ee20000002400 */
[----:B------:R-:W-:Y:S01]  /*32d0*/  FSEL R36, R89, -INF , !P0 ;  /* 0xff80000059247808 */ /* 0x000fe20004000000 */
[----:B------:R-:W-:Y:S01]  /*32e0*/  FMUL.FTZ R52, R52, c[0x0][0x2ec] ;  /* 0x0000bb0034347a20 */ /* 0x000fe20000410000 */
[----:B------:R-:W-:Y:S01]  /*32f0*/  FSEL R43, R88, -INF , !P4 ;  /* 0xff800000582b7808 */ /* 0x000fe20006000000 */
[----:B------:R-:W-:Y:S01]  /*3300*/  FMUL.FTZ R54, R54, c[0x0][0x2ec] ;  /* 0x0000bb0036367a20 */ /* 0x000fe20000410000 */
[----:B------:R-:W-:Y:S01]  /*3310*/  FSEL R90, R90, -INF , !P2 ;  /* 0xff8000005a5a7808 */ /* 0x000fe20005000000 */
[C---:B------:R-:W-:Y:S01]  /*3320*/  HMMA.16816.F32.BF16 R128, R8.reuse, R28, R128 ;  /* 0x0000001c0880723c */ /* 0x040fe20000041880 */
[CC--:B------:R-:W-:Y:S01]  /*3330*/  ISETP.GE.AND P3, PT, R25.reuse, R168.reuse, PT ;  /* 0x000000a81900720c */ /* 0x0c0fe20003f66270 */
[----:B------:R-:W1:Y:S01]  /*3340*/  MUFU.TANH R70, R67 ;  /* 0x0000004300467308 */ /* 0x000e620000002400 */
[-C--:B------:R-:W-:Y:S01]  /*3350*/  ISETP.GE.AND P0, PT, R25, R167.reuse, PT ;  /* 0x000000a71900720c */ /* 0x080fe20003f06270 */
[----:B------:R-:W-:Y:S01]  /*3360*/  FMUL.FTZ R53, R53, c[0x0][0x2ec] ;  /* 0x0000bb0035357a20 */ /* 0x000fe20000410000 */
[CC--:B------:R-:W-:Y:S01]  /*3370*/  ISETP.GE.AND P4, PT, R24.reuse, R168.reuse, PT ;  /* 0x000000a81800720c */ /* 0x0c0fe20003f86270 */
[----:B------:R-:W-:Y:S01]  /*3380*/  FMUL.FTZ R55, R55, c[0x0][0x2ec] ;  /* 0x0000bb0037377a20 */ /* 0x000fe20000410000 */
[-C--:B------:R-:W-:Y:S01]  /*3390*/  ISETP.GE.AND P2, PT, R24, R167.reuse, PT ;  /* 0x000000a71800720c */ /* 0x080fe20003f46270 */
[----:B------:R-:W-:Y:S01]  /*33a0*/  HMMA.16816.F32.BF16 R100, R8, R30, R100 ;  /* 0x0000001e0864723c */ /* 0x000fe20000041864 */
[----:B------:R-:W2:Y:S01]  /*33b0*/  LDSM.16.M88.4 R24, [R185+0x8c00] ;  /* 0x008c0000b918783b */ /* 0x000ea20000000200 */
[----:B------:R-:W-:Y:S01]  /*33c0*/  IADD3 R28, R33, 0x19, RZ ;  /* 0x00000019211c7810 */ /* 0x000fe20007ffe0ff */
[----:B------:R-:W-:Y:S01]  /*33d0*/  MUFU.TANH R52, R52 ;  /* 0x0000003400347308 */ /* 0x000fe20000002400 */
[----:B------:R-:W-:Y:S01]  /*33e0*/  FSEL R37, R104, -INF , !P1 ;  /* 0xff80000068257808 */ /* 0x000fe20004800000 */
[----:B------:R-:W-:Y:S01]  /*33f0*/  FMUL.FTZ R44, R44, c[0x0][0x2ec] ;  /* 0x0000bb002c2c7a20 */ /* 0x000fe20000410000 */
[----:B------:R-:W-:Y:S01]  /*3400*/  FSEL R32, R105, -INF , !P5 ;  /* 0xff80000069207808 */ /* 0x000fe20006800000 */
[----:B------:R-:W-:Y:S01]  /*3410*/  FMUL.FTZ R46, R46, c[0x0][0x2ec] ;  /* 0x0000bb002e2e7a20 */ /* 0x000fe20000410000 */
[C---:B------:R-:W-:Y:S01]  /*3420*/  ISETP.GE.AND P1, PT, R28.reuse, R168, PT ;  /* 0x000000a81c00720c */ /* 0x040fe20003f26270 */
[----:B------:R-:W-:Y:S01]  /*3430*/  HMMA.16816.F32.BF16 R92, R12, R18, R92 ;  /* 0x000000120c5c723c */ /* 0x000fe2000004185c */
[----:B------:R-:W-:Y:S01]  /*3440*/  ISETP.GE.AND P5, PT, R28, R167, PT ;  /* 0x000000a71c00720c */ /* 0x000fe20003fa6270 */
[----:B------:R-:W-:Y:S01]  /*3450*/  MUFU.TANH R150, R54 ;  /* 0x0000003600967308 */ /* 0x000fe20000002400 */
[----:B------:R-:W3:Y:S01]  /*3460*/  LDSM.16.M88.4 R28, [R118+0x8c00] ;  /* 0x008c0000761c783b */ /* 0x000ee20000000200 */
[----:B------:R-:W-:Y:S01]  /*3470*/  IADD3 R17, R33, 0x20, RZ ;  /* 0x0000002021117810 */ /* 0x000fe20007ffe0ff */
[----:B------:R-:W-:Y:S01]  /*3480*/  FMUL.FTZ R45, R45, c[0x0][0x2ec] ;  /* 0x0000bb002d2d7a20 */ /* 0x000fe20000410000 */
[----:B------:R-:W-:Y:S01]  /*3490*/  IADD3 R16, R33, 0x21, RZ ;  /* 0x0000002121107810 */ /* 0x000fe20007ffe0ff */
[----:B------:R-:W-:Y:S01]  /*34a0*/  FMUL.FTZ R47, R47, c[0x0][0x2ec] ;  /* 0x0000bb002f2f7a20 */ /* 0x000fe20000410000 */
[----:B------:R-:W-:Y:S01]  /*34b0*/  HMMA.16816.F32.BF16 R56, R4, R40, R56 ;  /* 0x000000280438723c */ /* 0x000fe20000041838 */
[----:B------:R-:W-:Y:S01]  /*34c0*/  FSEL R91, R91, -INF , !P3 ;  /* 0xff8000005b5b7808 */ /* 0x000fe20005800000 */
[----:B------:R-:W-:Y:S01]  /*34d0*/  MUFU.TANH R135, R53 ;  /* 0x0000003500877308 */ /* 0x000fe20000002400 */
[----:B------:R-:W-:Y:S01]  /*34e0*/  FSEL R80, R80, -INF , !P0 ;  /* 0xff80000050507808 */ /* 0x000fe20004000000 */
[----:B------:R-:W-:Y:S01]  /*34f0*/  FMUL.FTZ R51, R51, c[0x0][0x2ec] ;  /* 0x0000bb0033337a20 */ /* 0x000fe20000410000 */
[----:B------:R-:W-:Y:S01]  /*3500*/  FSEL R35, R76, -INF , !P4 ;  /* 0xff8000004c237808 */ /* 0x000fe20006000000 */
[----:B------:R-:W-:-:S04]  /*3510*/  DEPBAR.LE SB0, 0x0 ;  /* 0x000080000000791a */ /* 0x000fc80000000000 */
[C---:B-1----:R-:W-:Y:S01]  /*3520*/  HMMA.16816.F32.BF16 R128, R4.reuse, R20, R128 ;  /* 0x000000140480723c */ /* 0x042fe20000041880 */
[----:B------:R-:W-:Y:S01]  /*3530*/  FMUL.FTZ R41, R63, c[0x0][0x2ec] ;  /* 0x0000bb003f297a20 */ /* 0x000fe20000410000 */
[----:B------:R-:W-:Y:S01]  /*3540*/  FSEL R38, R78, -INF , !P2 ;  /* 0xff8000004e267808 */ /* 0x000fe20005000000 */
[----:B------:R-:W-:Y:S01]  /*3550*/  FMUL.FTZ R40, R62, c[0x0][0x2ec] ;  /* 0x0000bb003e287a20 */ /* 0x000fe20000410000 */
[CC--:B------:R-:W-:Y:S01]  /*3560*/  ISETP.GE.AND P3, PT, R17.reuse, R168.reuse, PT ;  /* 0x000000a81100720c */ /* 0x0c0fe20003f66270 */
[----:B------:R-:W-:Y:S01]  /*3570*/  MUFU.TANH R140, R55 ;  /* 0x00000037008c7308 */ /* 0x000fe20000002400 */
[----:B------:R-:W-:Y:S02]  /*3580*/  ISETP.GE.AND P0, PT, R17, R167, PT ;  /* 0x000000a71100720c */ /* 0x000fe40003f06270 */
[----:B------:R-:W-:Y:S01]  /*3590*/  IADD3 R21, R33, 0x28, RZ ;  /* 0x0000002821157810 */ /* 0x000fe20007ffe0ff */
[----:B------:R-:W-:Y:S01]  /*35a0*/  HMMA.16816.F32.BF16 R100, R4, R22, R100 ;  /* 0x000000160464723c */ /* 0x000fe20000041864 */
[----:B------:R-:W-:-:S02]  /*35b0*/  ISETP.GE.AND P4, PT, R16, R168, PT ;  /* 0x000000a81000720c */ /* 0x000fc40003f86270 */
[-C--:B------:R-:W-:Y:S01]  /*35c0*/  ISETP.GE.AND P2, PT, R16, R167.reuse, PT ;  /* 0x000000a71000720c */ /* 0x080fe20003f46270 */
[----:B------:R-:W-:Y:S01]  /*35d0*/  MUFU.TANH R41, R41 ;  /* 0x0000002900297308 */ /* 0x000fe20000002400 */
[----:B------:R-:W-:Y:S01]  /*35e0*/  IADD3 R16, R33, 0x29, RZ ;  /* 0x0000002921107810 */ /* 0x000fe20007ffe0ff */
[----:B------:R-:W-:Y:S01]  /*35f0*/  FMUL.FTZ R56, R56, c[0x0][0x2ec] ;  /* 0x0000bb0038387a20 */ /* 0x000fe20000410000 */
[----:B------:R-:W-:Y:S01]  /*3600*/  FSEL R17, R77, -INF , !P1 ;  /* 0xff8000004d117808 */ /* 0x000fe20004800000 */
[C---:B--2---:R-:W-:Y:S01]  /*3610*/  HMMA.16816.F32.BF16 R96, R8.reuse, R24, R96 ;  /* 0x000000180860723c */ /* 0x044fe20000041860 */
[----:B------:R-:W-:Y:S01]  /*3620*/  FSEL R20, R79, -INF , !P5 ;  /* 0xff8000004f147808 */ /* 0x000fe20006800000 */
[----:B------:R-:W-:Y:S01]  /*3630*/  FMUL.FTZ R58, R58, c[0x0][0x2ec] ;  /* 0x0000bb003a3a7a20 */ /* 0x000fe20000410000 */
[-C--:B------:R-:W-:Y:S01]  /*3640*/  ISETP.GE.AND P1, PT, R21, R168.reuse, PT ;  /* 0x000000a81500720c */ /* 0x080fe20003f26270 */
[----:B------:R-:W-:Y:S01]  /*3650*/  FMUL.FTZ R42, R57, c[0x0][0x2ec] ;  /* 0x0000bb00392a7a20 */ /* 0x000fe20000410000 */
[-C--:B------:R-:W-:Y:S01]  /*3660*/  ISETP.GE.AND P5, PT, R21, R167.reuse, PT ;  /* 0x000000a71500720c */ /* 0x080fe20003fa6270 */
[----:B------:R-:W1:Y:S01]  /*3670*/  MUFU.TANH R40, R40 ;  /* 0x0000002800287308 */ /* 0x000e620000002400 */
[----:B------:R-:W-:Y:S01]  /*3680*/  FSEL R21, R72, -INF , !P3 ;  /* 0xff80000048157808 */ /* 0x000fe20005800000 */
[----:B------:R-:W-:Y:S01]  /*3690*/  HMMA.16816.F32.BF16 R92, R8, R26, R92 ;  /* 0x0000001a085c723c */ /* 0x000fe2000004185c */
[----:B------:R-:W-:Y:S01]  /*36a0*/  FSEL R34, R74, -INF , !P0 ;  /* 0xff8000004a227808 */ /* 0x000fe20004000000 */
[----:B------:R-:W-:Y:S01]  /*36b0*/  FMUL.FTZ R59, R59, c[0x0][0x2ec] ;  /* 0x0000bb003b3b7a20 */ /* 0x000fe20000410000 */
[-C--:B------:R-:W-:Y:S01]  /*36c0*/  ISETP.GE.AND P3, PT, R16, R168.reuse, PT ;  /* 0x000000a81000720c */ /* 0x080fe20003f66270 */
[----:B------:R-:W-:Y:S01]  /*36d0*/  FMUL.FTZ R128, R128, c[0x0][0x2ec] ;  /* 0x0000bb0080807a20 */ /* 0x000fe20000410000 */
[-C--:B------:R-:W-:Y:S01]  /*36e0*/  ISETP.GE.AND P0, PT, R16, R167.reuse, PT ;  /* 0x000000a71000720c */ /* 0x080fe20003f06270 */
[----:B------:R-:W2:Y:S01]  /*36f0*/  MUFU.TANH R56, R56 ;  /* 0x0000003800387308 */ /* 0x000ea20000002400 */
[----:B------:R-:W-:Y:S01]  /*3700*/  IADD3 R16, R33, 0x30, RZ ;  /* 0x0000003021107810 */ /* 0x000fe20007ffe0ff */
[----:B------:R-:W-:Y:S01]  /*3710*/  FMUL.FTZ R126, R130, c[0x0][0x2ec] ;  /* 0x0000bb00827e7a20 */ /* 0x000fe20000410000 */
[----:B------:R-:W-:Y:S01]  /*3720*/  FSEL R151, R73, -INF , !P4 ;  /* 0xff80000049977808 */ /* 0x000fe20006000000 */
[----:B------:R-:W-:Y:S01]  /*3730*/  FMUL.FTZ R127, R129, c[0x0][0x2ec] ;  /* 0x0000bb00817f7a20 */ /* 0x000fe20000410000 */
[CC--:B------:R-:W-:Y:S01]  /*3740*/  ISETP.GE.AND P4, PT, R16.reuse, R168.reuse, PT ;  /* 0x000000a81000720c */ /* 0x0c0fe20003f86270 */
[----:B------:R-:W-:Y:S01]  /*3750*/  FMUL.FTZ R124, R131, c[0x0][0x2ec] ;  /* 0x0000bb00837c7a20 */ /* 0x000fe20000410000 */
[----:B------:R-:W-:Y:S01]  /*3760*/  FSEL R62, R75, -INF , !P2 ;  /* 0xff8000004b3e7808 */ /* 0x000fe20005000000 */
[----:B------:R-:W1:Y:S01]  /*3770*/  MUFU.TANH R152, R58 ;  /* 0x0000003a00987308 */ /* 0x000e620000002400 */
[-C--:B------:R-:W-:Y:S01]  /*3780*/  ISETP.GE.AND P2, PT, R16, R167.reuse, PT ;  /* 0x000000a71000720c */ /* 0x080fe20003f46270 */
[C---:B---3--:R-:W-:Y:S01]  /*3790*/  HMMA.16816.F32.BF16 R96, R4.reuse, R28, R96 ;  /* 0x0000001c0460723c */ /* 0x048fe20000041860 */
[C---:B------:R-:W-:Y:S01]  /*37a0*/  IADD3 R16, R33.reuse, 0x31, RZ ;  /* 0x0000003121107810 */ /* 0x040fe20007ffe0ff */
[----:B------:R-:W-:Y:S01]  /*37b0*/  FMUL.FTZ R100, R100, c[0x0][0x2ec] ;  /* 0x0000bb0064647a20 */ /* 0x000fe20000410000 */
[----:B------:R-:W-:Y:S01]  /*37c0*/  IADD3 R23, R33, 0x39, RZ ;  /* 0x0000003921177810 */ /* 0x000fe20007ffe0ff */
[----:B------:R-:W-:Y:S01]  /*37d0*/  FMUL.FTZ R101, R101, c[0x0][0x2ec] ;  /* 0x0000bb0065657a20 */ /* 0x000fe20000410000 */
[----:B----4-:R-:W-:Y:S01]  /*37e0*/  FSEL R153, R68, -INF , !P1 ;  /* 0xff80000044997808 */ /* 0x010fe20004800000 */
[----:B------:R3:W-:Y:S01]  /*37f0*/  MUFU.TANH R138, R59 ;  /* 0x0000003b008a7308 */ /* 0x0007e20000002400 */
[----:B------:R-:W-:Y:S01]  /*3800*/  FSEL R154, R154, -INF , !P5 ;  /* 0xff8000009a9a7808 */ /* 0x000fe20006800000 */
[----:B------:R-:W-:Y:S01]  /*3810*/  HMMA.16816.F32.BF16 R4, R4, R30, R92 ;  /* 0x0000001e0404723c */ /* 0x000fe2000004185c */
[----:B------:R-:W-:Y:S01]  /*3820*/  ISETP.GE.AND P1, PT, R16, R168, PT ;  /* 0x000000a81000720c */ /* 0x000fe20003f26270 */
[----:B------:R-:W-:Y:S01]  /*3830*/  FMUL.FTZ R102, R102, c[0x0][0x2ec] ;  /* 0x0000bb0066667a20 */ /* 0x000fe20000410000 */
[----:B------:R-:W-:Y:S01]  /*3840*/  ISETP.GE.AND P5, PT, R16, R167, PT ;  /* 0x000000a71000720c */ /* 0x000fe20003fa6270 */
[----:B------:R-:W-:Y:S01]  /*3850*/  FMUL.FTZ R103, R103, c[0x0][0x2ec] ;  /* 0x0000bb0067677a20 */ /* 0x000fe20000410000 */
[C---:B------:R-:W-:Y:S01]  /*3860*/  IADD3 R24, R33.reuse, 0x38, RZ ;  /* 0x0000003821187810 */ /* 0x040fe20007ffe0ff */
[----:B------:R-:W4:Y:S01]  /*3870*/  MUFU.TANH R42, R42 ;  /* 0x0000002a002a7308 */ /* 0x000f220000002400 */
[----:B------:R-:W-:-:S02]  /*3880*/  IADD3 R22, R33, 0x40, RZ ;  /* 0x0000004021167810 */ /* 0x000fc40007ffe0ff */
[----:B------:R-:W-:Y:S02]  /*3890*/  IADD3 R12, R33, 0x48, RZ ;  /* 0x00000048210c7810 */ /* 0x000fe40007ffe0ff */
[----:B------:R-:W-:Y:S02]  /*38a0*/  FSEL R149, R149, -INF , !P3 ;  /* 0xff80000095957808 */ /* 0x000fe40005800000 */
[----:B------:R-:W-:Y:S01]  /*38b0*/  FSEL R60, R69, -INF , !P0 ;  /* 0xff800000453c7808 */ /* 0x000fe20004000000 */
[----:B------:R-:W1:Y:S01]  /*38c0*/  MUFU.TANH R147, R48 ;  /* 0x0000003000937308 */ /* 0x000e620000002400 */
[----:B---3--:R-:W-:Y:S01]  /*38d0*/  FSEL R59, R64, -INF , !P4 ;  /* 0xff800000403b7808 */ /* 0x008fe20006000000 */
[----:B------:R-:W-:Y:S01]  /*38e0*/  FMUL.FTZ R63, R97, c[0x0][0x2ec] ;  /* 0x0000bb00613f7a20 */ /* 0x000fe20000410000 */
[----:B------:R-:W-:Y:S01]  /*38f0*/  FSEL R64, R66, -INF , !P2 ;  /* 0xff80000042407808 */ /* 0x000fe20005000000 */
[----:B------:R-:W-:Y:S01]  /*3900*/  FMUL.FTZ R54, R99, c[0x0][0x2ec] ;  /* 0x0000bb0063367a20 */ /* 0x000fe20000410000 */
[----:B------:R-:W-:-:S02]  /*3910*/  ISETP.GE.AND P4, PT, R23, R168, PT ;  /* 0x000000a81700720c */ /* 0x000fc40003f86270 */
[-C--:B------:R-:W-:Y:S01]  /*3920*/  ISETP.GE.AND P2, PT, R23, R167.reuse, PT ;  /* 0x000000a71700720c */ /* 0x080fe20003f46270 */
[----:B------:R-:W3:Y:S01]  /*3930*/  MUFU.TANH R148, R50 ;  /* 0x0000003200947308 */ /* 0x000ee20000002400 */
[----:B------:R-:W-:Y:S01]  /*3940*/  FSEL R67, R65, -INF , !P1 ;  /* 0xff80000041437808 */ /* 0x000fe20004800000 */
[----:B------:R-:W-:Y:S01]  /*3950*/  FMUL.FTZ R65, R96, c[0x0][0x2ec] ;  /* 0x0000bb0060417a20 */ /* 0x000fe20000410000 */
[----:B------:R-:W-:Y:S01]  /*3960*/  FSEL R66, R70, -INF , !P5 ;  /* 0xff80000046427808 */ /* 0x000fe20006800000 */
[----:B------:R-:W-:Y:S01]  /*3970*/  FMUL.FTZ R57, R4, c[0x0][0x2ec] ;  /* 0x0000bb0004397a20 */ /* 0x000fe20000410000 */
[----:B------:R-:W-:Y:S01]  /*3980*/  FSEL R61, R61, -INF , !P4 ;  /* 0xff8000003d3d7808 */ /* 0x000fe20006000000 */
[----:B------:R-:W-:Y:S01]  /*3990*/  FMUL.FTZ R6, R6, c[0x0][0x2ec] ;  /* 0x0000bb0006067a20 */ /* 0x000fe20000410000 */
[CC--:B------:R-:W-:Y:S01]  /*39a0*/  ISETP.GE.AND P3, PT, R24.reuse, R168.reuse, PT ;  /* 0x000000a81800720c */ /* 0x0c0fe20003f66270 */
[----:B------:R3:W-:Y:S01]  /*39b0*/  MUFU.TANH R16, R128 ;  /* 0x0000008000107308 */ /* 0x0007e20000002400 */
[-C--:B------:R-:W-:Y:S01]  /*39c0*/  ISETP.GE.AND P0, PT, R24, R167.reuse, PT ;  /* 0x000000a71800720c */ /* 0x080fe20003f06270 */
[----:B------:R-:W-:Y:S01]  /*39d0*/  FMUL.FTZ R5, R5, c[0x0][0x2ec] ;  /* 0x0000bb0005057a20 */ /* 0x000fe20000410000 */
[C---:B------:R-:W-:Y:S01]  /*39e0*/  ISETP.GE.AND P1, PT, R22.reuse, R168, PT ;  /* 0x000000a81600720c */ /* 0x040fe20003f26270 */
[----:B------:R-:W-:Y:S01]  /*39f0*/  FMUL.FTZ R7, R7, c[0x0][0x2ec] ;  /* 0x0000bb0007077a20 */ /* 0x000fe20000410000 */
[----:B------:R-:W-:-:S02]  /*3a00*/  ISETP.GE.AND P5, PT, R22, R167, PT ;  /* 0x000000a71600720c */ /* 0x000fc40003fa6270 */
[----:B------:R-:W-:Y:S01]  /*3a10*/  ISETP.GE.AND P4, PT, R12, R168, PT ;  /* 0x000000a80c00720c */ /* 0x000fe20003f86270 */
[----:B------:R-:W4:Y:S01]  /*3a20*/  MUFU.TANH R143, R44 ;  /* 0x0000002c008f7308 */ /* 0x000f220000002400 */
[----:B------:R-:W-:Y:S02]  /*3a30*/  IADD3 R13, R33, 0x41, RZ ;  /* 0x00000041210d7810 */ /* 0x000fe40007ffe0ff */
[----:B------:R-:W-:Y:S02]  /*3a40*/  FSEL R121, R121, -INF , !P3 ;  /* 0xff80000079797808 */ /* 0x000fe40005800000 */
[----:B-1----:R-:W-:Y:S02]  /*3a50*/  FSEL R130, R40, -INF , !P0 ;  /* 0xff80000028827808 */ /* 0x002fe40004000000 */
[----:B--2---:R-:W-:Y:S01]  /*3a60*/  FSEL R139, R56, -INF , !P1 ;  /* 0xff800000388b7808 */ /* 0x004fe20004800000 */
[----:B------:R-:W1:Y:S01]  /*3a70*/  MUFU.TANH R144, R46 ;  /* 0x0000002e00907308 */ /* 0x000e620000002400 */
[----:B---3--:R-:W-:Y:S01]  /*3a80*/  FSEL R128, R41, -INF , !P2 ;  /* 0xff80000029807808 */ /* 0x008fe20005000000 */
[----:B------:R-:W-:Y:S01]  /*3a90*/  FMUL.FTZ R56, R98, c[0x0][0x2ec] ;  /* 0x0000bb0062387a20 */ /* 0x000fe20000410000 */
[----:B------:R-:W-:-:S02]  /*3aa0*/  ISETP.GE.AND P2, PT, R12, R167, PT ;  /* 0x000000a70c00720c */ /* 0x000fc40003f46270 */
[----:B------:R-:W-:Y:S02]  /*3ab0*/  IADD3 R12, R33, 0x49, RZ ;  /* 0x00000049210c7810 */ /* 0x000fe40007ffe0ff */
[----:B------:R-:W-:Y:S01]  /*3ac0*/  FSEL R152, R152, -INF , !P5 ;  /* 0xff80000098987808 */ /* 0x000fe20006800000 */
[----:B------:R-:W2:Y:S01]  /*3ad0*/  MUFU.TANH R141, R45 ;  /* 0x0000002d008d7308 */ /* 0x000ea20000002400 */
[CC--:B------:R-:W-:Y:S02]  /*3ae0*/  ISETP.GE.AND P3, PT, R13.reuse, R168.reuse, PT ;  /* 0x000000a80d00720c */ /* 0x0c0fe40003f66270 */
[-C--:B------:R-:W-:Y:S02]  /*3af0*/  ISETP.GE.AND P0, PT, R13, R167.reuse, PT ;  /* 0x000000a70d00720c */ /* 0x080fe40003f06270 */
[C---:B------:R-:W-:Y:S02]  /*3b00*/  ISETP.GE.AND P1, PT, R12.reuse, R168, PT ;  /* 0x000000a80c00720c */ /* 0x040fe40003f26270 */
[----:B------:R-:W-:Y:S01]  /*3b10*/  ISETP.GE.AND P5, PT, R12, R167, PT ;  /* 0x000000a70c00720c */ /* 0x000fe20003fa6270 */
[----:B------:R-:W3:Y:S01]  /*3b20*/  MUFU.TANH R142, R47 ;  /* 0x0000002f008e7308 */ /* 0x000ee20000002400 */
[----:B------:R-:W-:-:S02]  /*3b30*/  IADD3 R12, R33, 0x50, RZ ;  /* 0x00000050210c7810 */ /* 0x000fc40007ffe0ff */
[----:B------:R-:W-:Y:S02]  /*3b40*/  IADD3 R8, R33, 0x51, RZ ;  /* 0x0000005121087810 */ /* 0x000fe40007ffe0ff */
[----:B----4-:R-:W-:Y:S02]  /*3b50*/  FSEL R131, R42, -INF , !P3 ;  /* 0xff8000002a837808 */ /* 0x010fe40005800000 */
[----:B------:R-:W-:Y:S01]  /*3b60*/  FSEL R138, R138, -INF , !P0 ;  /* 0xff8000008a8a7808 */ /* 0x000fe20004000000 */
[----:B------:R-:W4:Y:S01]  /*3b70*/  MUFU.TANH R127, R127 ;  /* 0x0000007f007f7308 */ /* 0x000f220000002400 */
[----:B------:R-:W-:Y:S02]  /*3b80*/  FSEL R133, R52, -INF , !P4 ;  /* 0xff80000034857808 */ /* 0x000fe40006000000 */
[----:B------:R-:W-:Y:S02]  /*3b90*/  FSEL R150, R150, -INF , !P2 ;  /* 0xff80000096967808 */ /* 0x000fe40005000000 */
[----:B------:R-:W-:-:S02]  /*3ba0*/  ISETP.GE.AND P3, PT, R12, R168, PT ;  /* 0x000000a80c00720c */ /* 0x000fc40003f66270 */
[-C--:B------:R-:W-:Y:S01]  /*3bb0*/  ISETP.GE.AND P0, PT, R12, R167.reuse, PT ;  /* 0x000000a70c00720c */ /* 0x080fe20003f06270 */
[----:B------:R-:W1:Y:S01]  /*3bc0*/  MUFU.TANH R145, R49 ;  /* 0x0000003100917308 */ /* 0x000e620000002400 */
[C---:B------:R-:W-:Y:S02]  /*3bd0*/  ISETP.GE.AND P4, PT, R8.reuse, R168, PT ;  /* 0x000000a80800720c */ /* 0x040fe40003f86270 */
[----:B------:R-:W-:Y:S02]  /*3be0*/  ISETP.GE.AND P2, PT, R8, R167, PT ;  /* 0x000000a70800720c */ /* 0x000fe40003f46270 */
[C---:B------:R-:W-:Y:S02]  /*3bf0*/  IADD3 R9, R33.reuse, 0x58, RZ ;  /* 0x0000005821097810 */ /* 0x040fe40007ffe0ff */
[----:B------:R-:W-:Y:S01]  /*3c00*/  IADD3 R8, R33, 0x59, RZ ;  /* 0x0000005921087810 */ /* 0x000fe20007ffe0ff */
[----:B------:R-:W1:Y:S01]  /*3c10*/  MUFU.TANH R146, R51 ;  /* 0x0000003300927308 */ /* 0x000e620000002400 */
[----:B------:R-:W-:-:S02]  /*3c20*/  FSEL R135, R135, -INF , !P1 ;  /* 0xff80000087877808 */ /* 0x000fc40004800000 */
[----:B------:R-:W-:Y:S02]  /*3c30*/  FSEL R140, R140, -INF , !P5 ;  /* 0xff8000008c8c7808 */ /* 0x000fe40006800000 */
[----:B------:R-:W-:Y:S02]  /*3c40*/  FSEL R147, R147, -INF , !P3 ;  /* 0xff80000093937808 */ /* 0x000fe40005800000 */
[----:B------:R-:W-:Y:S01]  /*3c50*/  FSEL R148, R148, -INF , !P0 ;  /* 0xff80000094947808 */ /* 0x000fe20004000000 */
[----:B------:R-:W2:Y:S01]  /*3c60*/  MUFU.TANH R124, R124 ;  /* 0x0000007c007c7308 */ /* 0x000ea20000002400 */
[CC--:B------:R-:W-:Y:S02]  /*3c70*/  ISETP.GE.AND P1, PT, R9.reuse, R168.reuse, PT ;  /* 0x000000a80900720c */ /* 0x0c0fe40003f26270 */
[----:B------:R-:W-:Y:S02]  /*3c80*/  ISETP.GE.AND P5, PT, R9, R167, PT ;  /* 0x000000a70900720c */ /* 0x000fe40003fa6270 */
[----:B------:R-:W-:-:S02]  /*3c90*/  ISETP.GE.AND P3, PT, R8, R168, PT ;  /* 0x000000a80800720c */ /* 0x000fc40003f66270 */
[-C--:B------:R-:W-:Y:S01]  /*3ca0*/  ISETP.GE.AND P0, PT, R8, R167.reuse, PT ;  /* 0x000000a70800720c */ /* 0x080fe20003f06270 */
[----:B------:R-:W4:Y:S01]  /*3cb0*/  MUFU.TANH R65, R65 ;  /* 0x0000004100417308 */ /* 0x000f220000002400 */
[----:B------:R-:W-:Y:S02]  /*3cc0*/  IADD3 R8, R33, 0x61, RZ ;  /* 0x0000006121087810 */ /* 0x000fe40007ffe0ff */
[----:B------:R-:W-:Y:S02]  /*3cd0*/  FSEL R143, R143, -INF , !P1 ;  /* 0xff8000008f8f7808 */ /* 0x000fe40004800000 */
[----:B-1----:R-:W-:Y:S02]  /*3ce0*/  FSEL R144, R144, -INF , !P5 ;  /* 0xff80000090907808 */ /* 0x002fe40006800000 */
[C---:B------:R-:W-:Y:S01]  /*3cf0*/  ISETP.GE.AND P1, PT, R8.reuse, R168, PT ;  /* 0x000000a80800720c */ /* 0x040fe20003f26270 */
[----:B------:R-:W1:Y:S01]  /*3d00*/  MUFU.TANH R126, R126 ;  /* 0x0000007e007e7308 */ /* 0x000e620000002400 */
[----:B------:R-:W-:-:S02]  /*3d10*/  ISETP.GE.AND P5, PT, R8, R167, PT ;  /* 0x000000a70800720c */ /* 0x000fc40003fa6270 */
[----:B------:R-:W-:Y:S02]  /*3d20*/  IADD3 R8, R33, 0x68, RZ ;  /* 0x0000006821087810 */ /* 0x000fe40007ffe0ff */
[----:B--2---:R-:W-:Y:S02]  /*3d30*/  FSEL R141, R141, -INF , !P3 ;  /* 0xff8000008d8d7808 */ /* 0x004fe40005800000 */
[----:B---3--:R-:W-:Y:S01]  /*3d40*/  FSEL R142, R142, -INF , !P0 ;  /* 0xff8000008e8e7808 */ /* 0x008fe20004000000 */
[----:B------:R-:W2:Y:S01]  /*3d50*/  MUFU.TANH R125, R100 ;  /* 0x00000064007d7308 */ /* 0x000ea20000002400 */
[C---:B------:R-:W-:Y:S02]  /*3d60*/  ISETP.GE.AND P3, PT, R8.reuse, R168, PT ;  /* 0x000000a80800720c */ /* 0x040fe40003f66270 */
[----:B------:R-:W-:Y:S02]  /*3d70*/  ISETP.GE.AND P0, PT, R8, R167, PT ;  /* 0x000000a70800720c */ /* 0x000fe40003f06270 */
[----:B------:R-:W-:-:S02]  /*3d80*/  IADD3 R8, R33, 0x70, RZ ;  /* 0x0000007021087810 */ /* 0x000fc40007ffe0ff */
[----:B------:R-:W-:Y:S01]  /*3d90*/  IADD3 R9, R33, 0x60, RZ ;  /* 0x0000006021097810 */ /* 0x000fe20007ffe0ff */
[----:B------:R-:W-:Y:S01]  /*3da0*/  MUFU.TANH R123, R101 ;  /* 0x00000065007b7308 */ /* 0x000fe20000002400 */
[----:B----4-:R-:W-:Y:S02]  /*3db0*/  FSEL R127, R127, -INF , !P1 ;  /* 0xff8000007f7f7808 */ /* 0x010fe40004800000 */
[----:B------:R-:W-:Y:S02]  /*3dc0*/  ISETP.GE.AND P1, PT, R8, R168, PT ;  /* 0x000000a80800720c */ /* 0x000fe40003f26270 */
[----:B------:R-:W-:Y:S02]  /*3dd0*/  FSEL R145, R145, -INF , !P4 ;  /* 0xff80000091917808 */ /* 0x000fe40006000000 */
[----:B------:R-:W-:Y:S01]  /*3de0*/  FSEL R146, R146, -INF , !P2 ;  /* 0xff80000092927808 */ /* 0x000fe20005000000 */
[----:B------:R-:W3:Y:S01]  /*3df0*/  MUFU.TANH R122, R102 ;  /* 0x00000066007a7308 */ /* 0x000ee20000002400 */
[----:B------:R-:W-:-:S02]  /*3e00*/  FSEL R124, R124, -INF , !P5 ;  /* 0xff8000007c7c7808 */ /* 0x000fc40006800000 */
[C---:B------:R-:W-:Y:S02]  /*3e10*/  ISETP.GE.AND P4, PT, R9.reuse, R168, PT ;  /* 0x000000a80900720c */ /* 0x040fe40003f86270 */
[-C--:B------:R-:W-:Y:S02]  /*3e20*/  ISETP.GE.AND P2, PT, R9, R167.reuse, PT ;  /* 0x000000a70900720c */ /* 0x080fe40003f46270 */
[----:B------:R-:W-:Y:S01]  /*3e30*/  ISETP.GE.AND P5, PT, R8, R167, PT ;  /* 0x000000a70800720c */ /* 0x000fe20003fa6270 */
[----:B------:R-:W4:Y:S01]  /*3e40*/  MUFU.TANH R120, R103 ;  /* 0x0000006700787308 */ /* 0x000f220000002400 */
[C---:B------:R-:W-:Y:S02]  /*3e50*/  IADD3 R9, R33.reuse, 0x69, RZ ;  /* 0x0000006921097810 */ /* 0x040fe40007ffe0ff */
[----:B------:R-:W-:Y:S02]  /*3e60*/  IADD3 R8, R33, 0x71, RZ ;  /* 0x0000007121087810 */ /* 0x000fe40007ffe0ff */
[----:B------:R-:W-:-:S02]  /*3e70*/  FSEL R65, R65, -INF , !P1 ;  /* 0xff80000041417808 */ /* 0x000fc40004800000 */
[----:B------:R-:W-:Y:S01]  /*3e80*/  ISETP.GT.AND P1, PT, R192, R189, PT ;  /* 0x000000bdc000720c */ /* 0x000fe20003f24270 */
[----:B------:R-:W4:Y:S01]  /*3e90*/  MUFU.TANH R63, R63 ;  /* 0x0000003f003f7308 */ /* 0x000f220000002400 */
[----:B------:R-:W-:Y:S02]  /*3ea0*/  FSEL R129, R16, -INF , !P4 ;  /* 0xff80000010817808 */ /* 0x000fe40006000000 */
[----:B-1----:R-:W-:Y:S02]  /*3eb0*/  FSEL R126, R126, -INF , !P2 ;  /* 0xff8000007e7e7808 */ /* 0x002fe40005000000 */
[----:B--2---:R-:W-:Y:S02]  /*3ec0*/  FSEL R125, R125, -INF , !P3 ;  /* 0xff8000007d7d7808 */ /* 0x004fe40005800000 */
[C---:B------:R-:W-:Y:S01]  /*3ed0*/  ISETP.GE.AND P4, PT, R9.reuse, R168, PT ;  /* 0x000000a80900720c */ /* 0x040fe20003f86270 */
[----:B------:R-:W1:Y:S01]  /*3ee0*/  MUFU.TANH R56, R56 ;  /* 0x0000003800387308 */ /* 0x000e620000002400 */
[----:B------:R-:W-:-:S02]  /*3ef0*/  ISETP.GE.AND P2, PT, R9, R167, PT ;  /* 0x000000a70900720c */ /* 0x000fc40003f46270 */
[----:B------:R-:W-:Y:S02]  /*3f00*/  ISETP.GE.AND P3, PT, R8, R168, PT ;  /* 0x000000a80800720c */ /* 0x000fe40003f66270 */
[----:B------:R-:W-:Y:S02]  /*3f10*/  IADD3 R4, R33, 0x78, RZ ;  /* 0x0000007821047810 */ /* 0x000fe40007ffe0ff */
[----:B---3--:R-:W-:Y:S01]  /*3f20*/  FSEL R122, R122, -INF , !P0 ;  /* 0xff8000007a7a7808 */ /* 0x008fe20004000000 */
[----:B------:R-:W2:Y:S01]  /*3f30*/  MUFU.TANH R54, R54 ;  /* 0x0000003600367308 */ /* 0x000ea20000002400 */
[----:B------:R-:W-:Y:S02]  /*3f40*/  FSEL R123, R123, -INF , !P4 ;  /* 0xff8000007b7b7808 */ /* 0x000fe40006000000 */
[----:B----4-:R-:W-:Y:S02]  /*3f50*/  FSEL R120, R120, -INF , !P2 ;  /* 0xff80000078787808 */ /* 0x010fe40005000000 */
[----:B------:R-:W-:-:S02]  /*3f60*/  FSEL R63, R63, -INF , !P3 ;  /* 0xff8000003f3f7808 */ /* 0x000fc40005800000 */
[-C--:B------:R-:W-:Y:S01]  /*3f70*/  ISETP.GE.AND P0, PT, R8, R167.reuse, PT ;  /* 0x000000a70800720c */ /* 0x080fe20003f06270 */
[----:B------:R-:W3:Y:S01]  /*3f80*/  MUFU.TANH R57, R57 ;  /* 0x0000003900397308 */ /* 0x000ee20000002400 */
[----:B-1----:R-:W-:Y:S02]  /*3f90*/  FSEL R56, R56, -INF , !P5 ;  /* 0xff80000038387808 */ /* 0x002fe40006800000 */
[CC--:B------:R-:W-:Y:S02]  /*3fa0*/  ISETP.GE.AND P4, PT, R4.reuse, R168.reuse, PT ;  /* 0x000000a80400720c */ /* 0x0c0fe40003f86270 */
[-C--:B------:R-:W-:Y:S01]  /*3fb0*/  ISETP.GE.AND P2, PT, R4, R167.reuse, PT ;  /* 0x000000a70400720c */ /* 0x080fe20003f46270 */
[----:B------:R-:W-:Y:S01]  /*3fc0*/  BAR.SYNC.DEFER_BLOCKING 0x0 ;  /* 0x0000000000007b1d */ /* 0x000fe20000010000 */
[C---:B------:R-:W-:Y:S02]  /*3fd0*/  ISETP.GE.AND P5, PT, R33.reuse, R168, PT ;  /* 0x000000a82100720c */ /* 0x040fe40003fa6270 */
[----:B------:R-:W-:-:S02]  /*3fe0*/  ISETP.GE.AND P3, PT, R33, R167, PT ;  /* 0x000000a72100720c */ /* 0x000fc40003f66270 */
[----:B------:R-:W-:Y:S01]  /*3ff0*/  IADD3 R33, R33, 0x79, RZ ;  /* 0x0000007921217810 */ /* 0x000fe20007ffe0ff */
[----:B------:R-:W1:Y:S01]  /*4000*/  MUFU.TANH R52, R6 ;  /* 0x0000000600347308 */ /* 0x000e620000002400 */
[----:B--2---:R-:W-:Y:S02]  /*4010*/  FSEL R54, R54, -INF , !P0 ;  /* 0xff80000036367808 */ /* 0x004fe40004000000 */
[C---:B------:R-:W-:Y:S02]  /*4020*/  @!P1 LEA R204, P0, R166.reuse, c[0x0][0x168], 0x1 ;  /* 0x00005a00a6cc9a11 */ /* 0x040fe400078008ff */
[----:B---3--:R-:W-:Y:S02]  /*4030*/  FSEL R57, R57, -INF , !P4 ;  /* 0xff80000039397808 */ /* 0x008fe40006000000 */
[----:B------:R-:W-:Y:S01]  /*4040*/  ISETP.GE.AND P4, PT, R33, R168, PT ;  /* 0x000000a82100720c */ /* 0x000fe20003f86270 */
[----:B------:R-:W2:Y:S01]  /*4050*/  MUFU.TANH R55, R5 ;  /* 0x0000000500377308 */ /* 0x000ea20000002400 */
[----:B------:R-:W-:-:S02]  /*4060*/  @!P1 LEA.HI.X R205, R166, c[0x0][0x16c], R165, 0x1, P0 ;  /* 0x00005b00a6cd9a11 */ /* 0x000fc400000f0ca5 */
[----:B------:R-:W-:Y:S02]  /*4070*/  FSEL R0, R0, -INF , !P5 ;  /* 0xff80000000007808 */ /* 0x000fe40006800000 */
[----:B------:R-:W-:-:S03]  /*4080*/  FSEL R84, R84, -INF , !P3 ;  /* 0xff80000054547808 */ /* 0x000fc60005800000 */
[----:B------:R-:W3:Y:S01]  /*4090*/  MUFU.TANH R51, R7 ;  /* 0x0000000700337308 */ /* 0x000ee20000002400 */
[----:B-1----:R-:W-:Y:S02]  /*40a0*/  FSEL R52, R52, -INF , !P2 ;  /* 0xff80000034347808 */ /* 0x002fe40005000000 */
[----:B------:R-:W-:Y:S02]  /*40b0*/  ISETP.GE.AND P2, PT, R33, R167, PT ;  /* 0x000000a72100720c */ /* 0x000fe40003f46270 */
[----:B--2---:R-:W-:Y:S02]  /*40c0*/  FSEL R55, R55, -INF , !P4 ;  /* 0xff80000037377808 */ /* 0x004fe40006000000 */
[----:B---3--:R-:W-:Y:S01]  /*40d0*/  FSEL R51, R51, -INF , !P2 ;  /* 0xff80000033337808 */ /* 0x008fe20005000000 */
        /* <DEDUP_REMOVED lines=8> */
[----:B------:R-:W-:Y:S02]  /*4160*/  ISETP.GE.AND P2, PT, R2, RZ, PT ;  /* 0x000000ff0200720c */ /* 0x000fe40003f46270 */
        /* <DEDUP_REMOVED lines=50> */
.L_x_2724:
[----:B------:R-:W-:-:S04]  /*4490*/  LEA R2, -R117, RZ, 0x7 ;  /* 0x000000ff75027211 */ /* 0x000fc800078e39ff */
[----:B------:R-:W-:Y:S02]  /*44a0*/  SHF.R.S32.HI R4, RZ, 0x1f, R2 ;  /* 0x0000001fff047819 */ /* 0x000fe40000011402 */
.L_x_2725:
        /* <DEDUP_REMOVED lines=29> */
.L_x_2723:
        /* <DEDUP_REMOVED lines=78> */
[----:B-1----:R-:W-:-:S04]  /*4b60*/  FMNMX.FTZ R2, R7, R2, !PT ;  /* 0x0000000207027209 */ /* 0x002fc80007810000 */
[C---:B------:R-:W-:Y:S01]  /*4b70*/  FSETP.NEU.FTZ.AND P0, PT, R2.reuse, -INF , PT ;  /* 0xff8000000200780b */ /* 0x040fe20003f1d000 */
[----:B------:R-:W-:-:S05]  /*4b80*/  FMUL.FTZ R58, R2, c[0x0][0x23c] ;  /* 0x00008f00023a7a20 */ /* 0x000fca0000410000 */
[----:B------:R-:W-:-:S05]  /*4b90*/  FSEL R58, R58, RZ, P0 ;  /* 0x000000ff3a3a7208 */ /* 0x000fca0000000000 */
[--C-:B------:R-:W-:Y:S01]  /*4ba0*/  FFMA.FTZ R50, R0, c[0x0][0x23c], -R58.reuse ;  /* 0x00008f0000327a23 */ /* 0x100fe2000001083a */
[----:B--2---:R-:W-:Y:S01]  /*4bb0*/  FMNMX.FTZ R0, R5, R4, !PT ;  /* 0x0000000405007209 */ /* 0x004fe20007810000 */
[--C-:B------:R-:W-:Y:S01]  /*4bc0*/  FFMA.FTZ R49, R85, c[0x0][0x23c], -R58.reuse ;  /* 0x00008f0055317a23 */ /* 0x100fe2000001083a */
[----:B------:R-:W-:Y:S01]  /*4bd0*/  LDSM.16.MT88.4 R4, [R116+0xd000] ;  /* 0x00d000007404783b */ /* 0x000fe20000004200 */
[--C-:B------:R-:W-:Y:S01]  /*4be0*/  FFMA.FTZ R45, R87, c[0x0][0x23c], -R58.reuse ;  /* 0x00008f00572d7a23 */ /* 0x100fe2000001083a */
[C---:B------:R-:W-:Y:S01]  /*4bf0*/  FSETP.NEU.FTZ.AND P0, PT, R0.reuse, -INF , PT ;  /* 0xff8000000000780b */ /* 0x040fe20003f1d000 */
[----:B------:R-:W-:Y:S01]  /*4c00*/  FMUL.FTZ R53, R0, c[0x0][0x23c] ;  /* 0x00008f0000357a20 */ /* 0x000fe20000410000 */
[----:B------:R-:W-:Y:S01]  /*4c10*/  MUFU.EX2 R50, R50 ;  /* 0x0000003200327308 */ /* 0x000fe20000000800 */
[--C-:B------:R-:W-:Y:S02]  /*4c20*/  FFMA.FTZ R44, R43, c[0x0][0x23c], -R58.reuse ;  /* 0x00008f002b2c7a23 */ /* 0x100fe4000001083a */
[--C-:B------:R-:W-:Y:S01]  /*4c30*/  FFMA.FTZ R43, R37, c[0x0][0x23c], -R58.reuse ;  /* 0x00008f00252b7a23 */ /* 0x100fe2000001083a */
[----:B------:R-:W-:Y:S01]  /*4c40*/  FSEL R53, R53, RZ, P0 ;  /* 0x000000ff35357208 */ /* 0x000fe20000000000 */
[----:B------:R-:W-:-:S02]  /*4c50*/  FFMA.FTZ R40, R91, c[0x0][0x23c], -R58 ;  /* 0x00008f005b287a23 */ /* 0x000fc4000001083a */
[--C-:B------:R-:W-:Y:S01]  /*4c60*/  FFMA.FTZ R39, R35, c[0x0][0x23c], -R58.reuse ;  /* 0x00008f0023277a23 */ /* 0x100fe2000001083a */
[----:B------:R-:W1:Y:S01]  /*4c70*/  MUFU.EX2 R49, R49 ;  /* 0x0000003100317308 */ /* 0x000e620000000800 */
[--C-:B------:R-:W-:Y:S02]  /*4c80*/  FFMA.FTZ R47, R84, c[0x0][0x23c], -R53.reuse ;  /* 0x00008f00542f7a23 */ /* 0x100fe40000010835 */
[--C-:B------:R-:W-:Y:S02]  /*4c90*/  FFMA.FTZ R46, R86, c[0x0][0x23c], -R53.reuse ;  /* 0x00008f00562e7a23 */ /* 0x100fe40000010835 */
[--C-:B------:R-:W-:Y:S01]  /*4ca0*/  FFMA.FTZ R48, R36, c[0x0][0x23c], -R53.reuse ;  /* 0x00008f0024307a23 */ /* 0x100fe20000010835 */
[----:B------:R-:W2:Y:S01]  /*4cb0*/  LDSM.16.MT88.4 R84, [R116+0xb000] ;  /* 0x00b000007454783b */ /* 0x000ea20000004200 */
[----:B------:R-:W-:Y:S01]  /*4cc0*/  FFMA.FTZ R41, R90, c[0x0][0x23c], -R53 ;  /* 0x00008f005a297a23 */ /* 0x000fe20000010835 */
[----:B------:R-:W-:Y:S01]  /*4cd0*/  MUFU.EX2 R45, R45 ;  /* 0x0000002d002d7308 */ /* 0x000fe20000000800 */
[----:B------:R-:W-:-:S02]  /*4ce0*/  FFMA.FTZ R36, R17, c[0x0][0x23c], -R58 ;  /* 0x00008f0011247a23 */ /* 0x000fc4000001083a */
[--C-:B------:R-:W-:Y:S01]  /*4cf0*/  FFMA.FTZ R42, R32, c[0x0][0x23c], -R53.reuse ;  /* 0x00008f00202a7a23 */ /* 0x100fe20000010835 */
[----:B------:R-:W3:Y:S01]  /*4d00*/  LDSM.16.MT88.4 R16, [R119+0x9400] ;  /* 0x009400007710783b */ /* 0x000ee20000004200 */
[--C-:B------:R-:W-:Y:S02]  /*4d10*/  FFMA.FTZ R37, R80, c[0x0][0x23c], -R53.reuse ;  /* 0x00008f0050257a23 */ /* 0x100fe40000010835 */
[--C-:B------:R-:W-:Y:S01]  /*4d20*/  FFMA.FTZ R38, R38, c[0x0][0x23c], -R53.reuse ;  /* 0x00008f0026267a23 */ /* 0x100fe20000010835 */
[----:B------:R-:W4:Y:S01]  /*4d30*/  MUFU.EX2 R44, R44 ;  /* 0x0000002c002c7308 */ /* 0x000f220000000800 */
[----:B-1----:R-:W-:Y:S01]  /*4d40*/  F2FP.BF16.PACK_AB R68, R49, R50 ;  /* 0x000000323144723e */ /* 0x002fe200000010ff */
[----:B------:R-:W-:Y:S02]  /*4d50*/  FFMA.FTZ R33, R20, c[0x0][0x23c], -R53 ;  /* 0x00008f0014217a23 */ /* 0x000fe40000010835 */
[--C-:B------:R-:W-:Y:S02]  /*4d60*/  FFMA.FTZ R35, R21, c[0x0][0x23c], -R58.reuse ;  /* 0x00008f0015237a23 */ /* 0x100fe4000001083a */
[----:B------:R-:W-:Y:S01]  /*4d70*/  LDSM.16.MT88.4 R20, [R116+0xd400] ;  /* 0x00d400007414783b */ /* 0x000fe20000004200 */
[--C-:B------:R-:W-:Y:S01]  /*4d80*/  FFMA.FTZ R32, R151, c[0x0][0x23c], -R58.reuse ;  /* 0x00008f0097207a23 */ /* 0x100fe2000001083a */
[----:B------:R-:W-:Y:S01]  /*4d90*/  MUFU.EX2 R47, R47 ;  /* 0x0000002f002f7308 */ /* 0x000fe20000000800 */
[----:B------:R-:W-:-:S02]  /*4da0*/  FFMA.FTZ R31, R153, c[0x0][0x23c], -R58 ;  /* 0x00008f00991f7a23 */ /* 0x000fc4000001083a */
[--C-:B------:R-:W-:Y:S02]  /*4db0*/  FFMA.FTZ R28, R149, c[0x0][0x23c], -R58.reuse ;  /* 0x00008f00951c7a23 */ /* 0x100fe4000001083a */
[--C-:B------:R-:W-:Y:S02]  /*4dc0*/  FFMA.FTZ R34, R34, c[0x0][0x23c], -R53.reuse ;  /* 0x00008f0022227a23 */ /* 0x100fe40000010835 */
[--C-:B------:R-:W-:Y:S01]  /*4dd0*/  FFMA.FTZ R29, R62, c[0x0][0x23c], -R53.reuse ;  /* 0x00008f003e1d7a23 */ /* 0x100fe20000010835 */
[----:B------:R-:W1:Y:S01]  /*4de0*/  MUFU.EX2 R46, R46 ;  /* 0x0000002e002e7308 */ /* 0x000e620000000800 */
[----:B----4-:R-:W-:Y:S01]  /*4df0*/  F2FP.BF16.PACK_AB R70, R44, R45 ;  /* 0x0000002d2c46723e */ /* 0x010fe200000010ff */
[--C-:B------:R-:W-:Y:S02]  /*4e00*/  FFMA.FTZ R30, R154, c[0x0][0x23c], -R53.reuse ;  /* 0x00008f009a1e7a23 */ /* 0x100fe40000010835 */
[----:B------:R-:W-:Y:S02]  /*4e10*/  FFMA.FTZ R3, R60, c[0x0][0x23c], -R53 ;  /* 0x00008f003c037a23 */ /* 0x000fe40000010835 */
[----:B------:R-:W-:-:S02]  /*4e20*/  FFMA.FTZ R60, R67, c[0x0][0x23c], -R58 ;  /* 0x00008f00433c7a23 */ /* 0x000fc4000001083a */
[----:B------:R-:W-:Y:S01]  /*4e30*/  MUFU.EX2 R48, R48 ;  /* 0x0000003000307308 */ /* 0x000fe20000000800 */
[--C-:B------:R-:W-:Y:S02]  /*4e40*/  FFMA.FTZ R62, R121, c[0x0][0x23c], -R58.reuse ;  /* 0x00008f00793e7a23 */ /* 0x100fe4000001083a */
[--C-:B------:R-:W-:Y:S02]  /*4e50*/  FFMA.FTZ R67, R66, c[0x0][0x23c], -R53.reuse ;  /* 0x00008f0042437a23 */ /* 0x100fe40000010835 */
[--C-:B------:R-:W-:Y:S02]  /*4e60*/  FFMA.FTZ R59, R59, c[0x0][0x23c], -R58.reuse ;  /* 0x00008f003b3b7a23 */ /* 0x100fe4000001083a */
[----:B------:R-:W-:Y:S01]  /*4e70*/  FFMA.FTZ R61, R61, c[0x0][0x23c], -R58 ;  /* 0x00008f003d3d7a23 */ /* 0x000fe2000001083a */
[----:B------:R-:W4:Y:S01]  /*4e80*/  MUFU.EX2 R41, R41 ;  /* 0x0000002900297308 */ /* 0x000f220000000800 */
[----:B-1----:R-:W-:Y:S01]  /*4e90*/  F2FP.BF16.PACK_AB R69, R46, R47 ;  /* 0x0000002f2e45723e */ /* 0x002fe200000010ff */
        /* <DEDUP_REMOVED lines=9> */
[----:B------:R-:W1:Y:S01]  /*4f30*/  MUFU.EX2 R40, R40 ;  /* 0x0000002800287308 */ /* 0x000e620000000800 */
        /* <DEDUP_REMOVED lines=23> */
[----:B------:R-:W4:Y:S01]  /*50b0*/  MUFU.EX2 R37, R37 ;  /* 0x0000002500257308 */ /* 0x000f220000000800 */
        /* <DEDUP_REMOVED lines=9> */
[----:B--2---:R-:W-:Y:S01]  /*5150*/  HMMA.16816.F32.BF16 R88, R68, R84, RZ ;  /* 0x000000544458723c */ /* 0x004fe200000418ff */
[----:B------:R-:W-:Y:S01]  /*5160*/  FADD.FTZ R48, R48, R47 ;  /* 0x0000002f30307221 */ /* 0x000fe20000010000 */
[----:B------:R-:W2:Y:S01]  /*5170*/  MUFU.EX2 R33, R33 ;  /* 0x0000002100217308 */ /* 0x000ea20000000800 */
[----:B------:R-:W-:-:S02]  /*5180*/  FADD.FTZ R44, R44, R45 ;  /* 0x0000002d2c2c7221 */ /* 0x000fc40000010000 */
[----:B------:R-:W-:Y:S02]  /*5190*/  FADD.FTZ R41, R41, R48 ;  /* 0x0000003029297221 */ /* 0x000fe40000010000 */
[----:B------:R-:W-:Y:S01]  /*51a0*/  FFMA.FTZ R207, R55, c[0x0][0x23c], -R58 ;  /* 0x00008f0037cf7a23 */ /* 0x000fe2000001083a */
[C---:B------:R-:W-:Y:S01]  /*51b0*/  HMMA.16816.F32.BF16 R80, R68.reuse, R76, RZ ;  /* 0x0000004c4450723c */ /* 0x040fe200000418ff */
[----:B------:R-:W-:Y:S01]  /*51c0*/  FFMA.FTZ R206, R51, c[0x0][0x23c], -R53 ;  /* 0x00008f0033ce7a23 */ /* 0x000fe20000010835 */
        /* <DEDUP_REMOVED lines=9> */
[----:B-1----:R-:W-:Y:S01]  /*5260*/  F2FP.BF16.PACK_AB R4, R40, R43 ;  /* 0x0000002b2804723e */ /* 0x002fe200000010ff */
[----:B------:R-:W-:Y:S01]  /*5270*/  HMMA.16816.F32.BF16 R68, R68, R6, RZ ;  /* 0x000000064444723c */ /* 0x000fe200000418ff */
[----:B----4-:R-:W-:Y:S01]  /*5280*/  F2FP.BF16.PACK_AB R5, R37, R42 ;  /* 0x0000002a2505723e */ /* 0x010fe200000010ff */
        /* <DEDUP_REMOVED lines=29> */
[C---:B------:R-:W-:Y:S01]  /*5460*/  HMMA.16816.F32.BF16 R84, R4.reuse, R26, R84 ;  /* 0x0000001a0454723c */ /* 0x040fe20000041854 */
[----:B------:R-:W-:Y:S01]  /*5470*/  LDSM.16.MT88.4 R24, [R116+0xb800] ;  /* 0x00b800007418783b */ /* 0x000fe20000004200 */
[----:B------:R-:W-:Y:S06]  /*5480*/  MUFU.EX2 R66, R66 ;  /* 0x0000004200427308 */ /* 0x000fec0000000800 */
[C---:B----4-:R-:W-:Y:S02]  /*5490*/  HMMA.16816.F32.BF16 R80, R4.reuse, R12, R80 ;  /* 0x0000000c0450723c */ /* 0x050fe40000041850 */
[----:B------:R-:W4:Y:S06]  /*54a0*/  MUFU.EX2 R121, R121 ;  /* 0x0000007900797308 */ /* 0x000f2c0000000800 */
        /* <DEDUP_REMOVED lines=52> */
[----:B------:R-:W-:Y:S01]  /*57f0*/  F2FP.BF16.PACK_AB R4, R60, R59 ;  /* 0x0000003b3c04723e */ /* 0x000fe200000010ff */
[----:B------:R-:W-:Y:S01]  /*5800*/  FADD.FTZ R59, R59, R28 ;  /* 0x0000001c3b3b7221 */ /* 0x000fe20000010000 */
[----:B------:R-:W-:Y:S01]  /*5810*/  F2FP.BF16.PACK_AB R5, R67, R64 ;  /* 0x000000404305723e */ /* 0x000fe200000010ff */
[----:B------:R-:W-:Y:S01]  /*5820*/  FADD.FTZ R64, R64, R3 ;  /* 0x0000000340407221 */ /* 0x000fe20000010000 */
[----:B------:R-:W-:Y:S01]  /*5830*/  F2FP.BF16.PACK_AB R6, R61, R62 ;  /* 0x0000003e3d06723e */ /* 0x000fe200000010ff */
[----:B------:R-:W-:Y:S01]  /*5840*/  FADD.FTZ R59, R60, R59 ;  /* 0x0000003b3c3b7221 */ /* 0x000fe20000010000 */
[----:B----4-:R-:W-:Y:S01]  /*5850*/  F2FP.BF16.PACK_AB R7, R121, R66 ;  /* 0x000000427907723e */ /* 0x010fe200000010ff */
        /* <DEDUP_REMOVED lines=223> */
.L_x_2727:
[----:B------:R-:W-:-:S05]  /*6650*/  IMAD.MOV.U32 R5, RZ, RZ, c[0x0][0x1a0] ;  /* 0x00006800ff057624 */ /* 0x000fca00078e00ff */
[----:B------:R-:W-:-:S04]  /*6660*/  LEA R5, -R5, RZ, 0x7 ;  /* 0x000000ff05057211 */ /* 0x000fc800078e39ff */
[----:B------:R-:W-:Y:S02]  /*6670*/  SHF.R.S32.HI R4, RZ, 0x1f, R5 ;  /* 0x0000001fff047819 */ /* 0x000fe40000011405 */
.L_x_2728:
[C---:B------:R-:W-:Y:S01]  /*6680*/  LEA R190, P1, R5.reuse, R190, 0x1 ;  /* 0x000000be05be7211 */ /* 0x040fe200078208ff */
[----:B------:R-:W-:Y:S01]  /*6690*/  IMAD.MOV.U32 R3, RZ, RZ, c[0x0][0x1a0] ;  /* 0x00006800ff037624 */ /* 0x000fe200078e00ff */
[CC--:B------:R-:W-:Y:S01]  /*66a0*/  IADD3 R6, P0, R5.reuse, R136.reuse, RZ ;  /* 0x0000008805067210 */ /* 0x0c0fe20007f1e0ff */
[----:B------:R-:W-:Y:S01]  /*66b0*/  IMAD.MOV.U32 R7, RZ, RZ, c[0x0][0x1a4] ;  /* 0x00006900ff077624 */ /* 0x000fe200078e00ff */
[----:B------:R-:W-:Y:S01]  /*66c0*/  LEA.HI.X R191, R5, R191, R4, 0x1, P1 ;  /* 0x000000bf05bf7211 */ /* 0x000fe200008f0c04 */
[----:B------:R-:W-:Y:S01]  /*66d0*/  IMAD.MOV.U32 R170, RZ, RZ, 0x6 ;  /* 0x00000006ffaa7424 */ /* 0x000fe200078e00ff */
[----:B------:R-:W-:Y:S01]  /*66e0*/  LEA R9, P1, R3, R5, 0x5 ;  /* 0x0000000503097211 */ /* 0x000fe200078228ff */
[----:B------:R-:W-:Y:S01]  /*66f0*/  IMAD.X R5, R4, 0x1, R132, P0 ;  /* 0x0000000104057824 */ /* 0x000fe200000e0684 */
[----:B------:R-:W-:Y:S01]  /*6700*/  LEA R10, P2, R6, c[0x0][0x170], 0x1 ;  /* 0x00005c00060a7a11 */ /* 0x000fe200078408ff */
[----:B------:R-:W-:Y:S01]  /*6710*/  @!PT LDS RZ, [RZ] ;  /* 0x00000000fffff984 */ /* 0x000fe20000000800 */
[----:B------:R-:W-:Y:S01]  /*6720*/  @!PT LDS RZ, [RZ] ;  /* 0x00000000fffff984 */ /* 0x000fe20000000800 */
[----:B------:R-:W-:Y:S01]  /*6730*/  @!PT LDS RZ, [RZ] ;  /* 0x00000000fffff984 */ /* 0x000fe20000000800 */
[----:B------:R1:W-:Y:S01]  /*6740*/  LDGSTS.E.BYPASS.LTC128B.128 [R193+0x9000], [R190.64] ;  /* 0x09000000bec17fae */ /* 0x0003e2000b901d4c */
[----:B------:R-:W-:-:S02]  /*6750*/  IADD3 R9, P0, R9, R136, RZ ;  /* 0x0000008809097210 */ /* 0x000fc40007f1e0ff */
[C---:B------:R-:W-:Y:S02]  /*6760*/  LEA.HI.X R7, R3.reuse, R4, R7, 0x5, P1 ;  /* 0x0000000403077211 */ /* 0x040fe400008f2c07 */
[----:B------:R-:W-:Y:S01]  /*6770*/  LEA.HI.X R11, R6, c[0x0][0x174], R5, 0x1, P2 ;  /* 0x00005d00060b7a11 */ /* 0x000fe200010f0c05 */
[C---:B------:R-:W-:Y:S01]  /*6780*/  IMAD.SHL.U32 R5, R3.reuse, 0x40, RZ ;  /* 0x0000004003057824 */ /* 0x040fe200078e00ff */
[----:B------:R-:W-:Y:S01]  /*6790*/  SHF.L.U64.HI R4, R3, R170, c[0x0][0x1a4] ;  /* 0x0000690003047619 */ /* 0x000fe200000102aa */
[----:B------:R-:W-:Y:S01]  /*67a0*/  IMAD.X R132, R7, 0x1, R132, P0 ;  /* 0x0000000107847824 */ /* 0x000fe200000e0684 */
[----:B------:R-:W-:Y:S01]  /*67b0*/  LEA R6, P0, R9, c[0x0][0x170], 0x1 ;  /* 0x00005c0009067a11 */ /* 0x000fe200078008ff */
[----:B------:R2:W-:Y:S01]  /*67c0*/  LDGSTS.E.BYPASS.LTC128B.128 [R193+0xb000], [R10.64+0x40] ;  /* 0x0b0000400ac17fae */ /* 0x0005e2000b901d4c */
[----:B------:R-:W-:Y:S02]  /*67d0*/  IADD3 R8, P1, R5, R190, RZ ;  /* 0x000000be05087210 */ /* 0x000fe40007f3e0ff */
[----:B------:R-:W-:Y:S01]  /*67e0*/  LEA.HI.X R7, R9, c[0x0][0x174], R132, 0x1, P0 ;  /* 0x00005d0009077a11 */ /* 0x000fe200000f0c84 */
[----:B------:R2:W-:Y:S01]  /*67f0*/  LDGSTS.E.BYPASS.LTC128B.128 [R193+0xd000], [R10.64+0x80] ;  /* 0x0d0000800ac17fae */ /* 0x0005e2000b901d4c */
[-C--:B------:R-:W-:Y:S01]  /*6800*/  IADD3 R16, P0, R8, R5.reuse, RZ ;  /* 0x0000000508107210 */ /* 0x080fe20007f1e0ff */
[----:B------:R-:W-:Y:S01]  /*6810*/  IMAD.X R9, R4, 0x1, R191, P1 ;  /* 0x0000000104097824 */ /* 0x000fe200008e06bf */
[----:B------:R-:W-:-:S02]  /*6820*/  IADD3 R24, P2, R6, R5, RZ ;  /* 0x0000000506187210 */ /* 0x000fc40007f5e0ff */
[-C--:B------:R-:W-:Y:S01]  /*6830*/  IADD3 R18, P1, R16, R5.reuse, RZ ;  /* 0x0000000510127210 */ /* 0x080fe20007f3e0ff */
[--C-:B------:R-:W-:Y:S01]  /*6840*/  IMAD.X R17, R9, 0x1, R4.reuse, P0 ;  /* 0x0000000109117824 */ /* 0x100fe200000e0604 */
[----:B------:R-:W-:Y:S01]  /*6850*/  IADD3 R26, P0, R24, R5, RZ ;  /* 0x00000005181a7210 */ /* 0x000fe20007f1e0ff */
[--C-:B------:R-:W-:Y:S01]  /*6860*/  IMAD.X R25, R7, 0x1, R4.reuse, P2 ;  /* 0x0000000107197824 */ /* 0x100fe200010e0604 */
[----:B------:R2:W-:Y:S01]  /*6870*/  LDGSTS.E.BYPASS.LTC128B.128 [R193+0x9800], [R8.64] ;  /* 0x0980000008c17fae */ /* 0x0005e2000b901d4c */
[--C-:B------:R-:W-:Y:S02]  /*6880*/  IMAD.X R19, R17, 0x1, R4.reuse, P1 ;  /* 0x0000000111137824 */ /* 0x100fe400008e0604 */
        /* <DEDUP_REMOVED lines=11> */
[----:B------:R-:W5:Y:S04]  /*6940*/  LDSM.16.M88.4 R20, [R185+0x3400] ;  /* 0x00340000b914783b */ /* 0x000f680000000200 */
[----:B------:R-:W4:Y:S04]  /*6950*/  LDSM.16.M88.4 R12, [R185+0x3800] ;  /* 0x00380000b90c783b */ /* 0x000f280000000200 */
[----:B------:R-:W-:Y:S04]  /*6960*/  LDSM.16.M88.4 R160, [R184] ;  /* 0x00000000b8a0783b */ /* 0x000fe80000000200 */
[----:B------:R-:W4:Y:S04]  /*6970*/  LDSM.16.M88.4 R36, [R118+0x3000] ;  /* 0x003000007624783b */ /* 0x000f280000000200 */
[----:B------:R-:W4:Y:S04]  /*6980*/  LDSM.16.M88.4 R124, [R185+0x4000] ;  /* 0x00400000b97c783b */ /* 0x000f280000000200 */
[----:B------:R-:W4:Y:S04]  /*6990*/  LDSM.16.M88.4 R56, [R185+0x4800] ;  /* 0x00480000b938783b */ /* 0x000f280000000200 */
[----:B--2---:R-:W2:Y:S04]  /*69a0*/  LDSM.16.M88.4 R8, [R118+0x3400] ;  /* 0x003400007608783b */ /* 0x004ea80000000200 */
[----:B---3--:R-:W3:Y:S04]  /*69b0*/  LDSM.16.M88.4 R4, [R118+0x3800] ;  /* 0x003800007604783b */ /* 0x008ee80000000200 */
[----:B------:R-:W2:Y:S04]  /*69c0*/  LDSM.16.M88.4 R132, [R185+0x3c00] ;  /* 0x003c0000b984783b */ /* 0x000ea80000000200 */
[----:B------:R-:W2:Y:S01]  /*69d0*/  LDSM.16.M88.4 R64, [R185+0x4400] ;  /* 0x00440000b940783b */ /* 0x000ea20000000200 */
[C---:B-1----:R-:W-:Y:S03]  /*69e0*/  HMMA.16816.F32.BF16 R32, R48.reuse, R28, RZ ;  /* 0x0000001c3020723c */ /* 0x042fe600000418ff */
[----:B------:R-:W1:Y:S04]  /*69f0*/  LDSM.16.M88.4 R140, [R185+0x4c00] ;  /* 0x004c0000b98c783b */ /* 0x000e680000000200 */
[----:B------:R-:W-:Y:S01]  /*6a00*/  LDSM.16.M88.4 R44, [R186+0x1000] ;  /* 0x00100000ba2c783b */ /* 0x000fe20000000200 */
[C---:B------:R-:W-:Y:S03]  /*6a10*/  HMMA.16816.F32.BF16 R28, R48.reuse, R30, RZ ;  /* 0x0000001e301c723c */ /* 0x040fe600000418ff */
[----:B------:R-:W1:Y:S04]  /*6a20*/  LDSM.16.M88.4 R40, [R185+0x5000] ;  /* 0x00500000b928783b */ /* 0x000e680000000200 */
[----:B------:R-:W1:Y:S01]  /*6a30*/  LDSM.16.M88.4 R152, [R118+0x4000] ;  /* 0x004000007698783b */ /* 0x000e620000000200 */
[C---:B-----5:R-:W-:Y:S03]  /*6a40*/  HMMA.16816.F32.BF16 R24, R48.reuse, R20, RZ ;  /* 0x000000143018723c */ /* 0x060fe600000418ff */
[----:B------:R-:W5:Y:S04]  /*6a50*/  LDSM.16.M88.4 R144, [R118+0x4800] ;  /* 0x004800007690783b */ /* 0x000f680000000200 */
[----:B------:R-:W-:Y:S01]  /*6a60*/  LDSM.16.M88.4 R156, [R118+0x3c00] ;  /* 0x003c0000769c783b */ /* 0x000fe20000000200 */
[C---:B----4-:R-:W-:Y:S03]  /*6a70*/  HMMA.16816.F32.BF16 R16, R48.reuse, R12, RZ ;  /* 0x0000000c3010723c */ /* 0x050fe600000418ff */
[----:B------:R-:W-:Y:S04]  /*6a80*/  LDSM.16.M88.4 R148, [R118+0x4400] ;  /* 0x004400007694783b */ /* 0x000fe80000000200 */
[----:B------:R-:W0:Y:S01]  /*6a90*/  LDGDEPBAR ;  /* 0x00000000000079af */ /* 0x000e220000000000 */
[C---:B------:R-:W-:Y:S08]  /*6aa0*/  HMMA.16816.F32.BF16 R20, R48.reuse, R22, RZ ;  /* 0x000000163014723c */ /* 0x040ff000000418ff */
        /* <DEDUP_REMOVED lines=8> */
[C---:B--2---:R-:W-:Y:S08]  /*6b30*/  HMMA.16816.F32.BF16 R24, R160.reuse, R8, R24 ;  /* 0x00000008a018723c */ /* 0x044ff00000041818 */
[C---:B------:R-:W-:Y:S01]  /*6b40*/  HMMA.16816.F32.BF16 R20, R160.reuse, R10, R20 ;  /* 0x0000000aa014723c */ /* 0x040fe20000041814 */
[----:B------:R-:W-:Y:S07]  /*6b50*/  LDSM.16.M88.4 R8, [R184+0x1000] ;  /* 0x00100000b808783b */ /* 0x000fee0000000200 */
[C---:B---3--:R-:W-:Y:S08]  /*6b60*/  HMMA.16816.F32.BF16 R16, R160.reuse, R4, R16 ;  /* 0x00000004a010723c */ /* 0x048ff00000041810 */
[----:B------:R-:W-:Y:S01]  /*6b70*/  HMMA.16816.F32.BF16 R12, R160, R6, R12 ;  /* 0x00000006a00c723c */ /* 0x000fe2000004180c */
[----:B------:R-:W2:Y:S07]  /*6b80*/  LDSM.16.M88.4 R4, [R118+0x5000] ;  /* 0x005000007604783b */ /* 0x000eae0000000200 */
        /* <DEDUP_REMOVED lines=10> */
[C---:B------:R-:W-:Y:S08]  /*6c30*/  HMMA.16816.F32.BF16 R128, R160.reuse, R152, R128 ;  /* 0x00000098a080723c */ /* 0x040ff00000041880 */
[C---:B------:R-:W-:Y:S08]  /*6c40*/  HMMA.16816.F32.BF16 R124, R160.reuse, R154, R124 ;  /* 0x0000009aa07c723c */ /* 0x040ff0000004187c */
[C---:B-----5:R-:W-:Y:S08]  /*6c50*/  HMMA.16816.F32.BF16 R60, R160.reuse, R144, R60 ;  /* 0x00000090a03c723c */ /* 0x060ff0000004183c */
[----:B------:R-:W-:Y:S01]  /*6c60*/  HMMA.16816.F32.BF16 R152, R160, R146, R56 ;  /* 0x00000092a098723c */ /* 0x000fe20000041838 */
[----:B------:R-:W-:Y:S04]  /*6c70*/  LDSM.16.M88.4 R144, [R186+0x2000] ;  /* 0x00200000ba90783b */ /* 0x000fe80000000200 */
[----:B------:R-:W3:Y:S03]  /*6c80*/  LDSM.16.M88.4 R56, [R185+0x7000] ;  /* 0x00700000b938783b */ /* 0x000ee60000000200 */
[C---:B--2---:R-:W-:Y:S08]  /*6c90*/  HMMA.16816.F32.BF16 R32, R8.reuse, R4, R32 ;  /* 0x000000040820723c */ /* 0x044ff00000041820 */
[----:B------:R-:W-:Y:S01]  /*6ca0*/  HMMA.16816.F32.BF16 R28, R8, R6, R28 ;  /* 0x00000006081c723c */ /* 0x000fe2000004181c */
[----:B------:R-:W-:Y:S07]  /*6cb0*/  LDSM.16.M88.4 R4, [R185+0x7400] ;  /* 0x00740000b904783b */ /* 0x000fee0000000200 */
[C---:B------:R-:W-:Y:S08]  /*6cc0*/  HMMA.16816.F32.BF16 R136, R160.reuse, R156, R136 ;  /* 0x0000009ca088723c */ /* 0x040ff00000041888 */
[C---:B------:R-:W-:Y:S08]  /*6cd0*/  HMMA.16816.F32.BF16 R132, R160.reuse, R158, R132 ;  /* 0x0000009ea084723c */ /* 0x040ff00000041884 */
[C---:B-1----:R-:W-:Y:S08]  /*6ce0*/  HMMA.16816.F32.BF16 R52, R160.reuse, R140, R52 ;  /* 0x0000008ca034723c */ /* 0x042ff00000041834 */
[----:B------:R-:W-:Y:S01]  /*6cf0*/  HMMA.16816.F32.BF16 R48, R160, R142, R48 ;  /* 0x0000008ea030723c */ /* 0x000fe20000041830 */
[----:B------:R-:W1:Y:S07]  /*6d00*/  LDSM.16.M88.4 R140, [R185+0x5c00] ;  /* 0x005c0000b98c783b */ /* 0x000e6e0000000200 */
[C---:B------:R-:W-:Y:S08]  /*6d10*/  HMMA.16816.F32.BF16 R24, R44.reuse, R36, R24 ;  /* 0x000000242c18723c */ /* 0x040ff00000041818 */
[----:B------:R-:W-:Y:S01]  /*6d20*/  HMMA.16816.F32.BF16 R156, R44, R38, R20 ;  /* 0x000000262c9c723c */ /* 0x000fe20000041814 */
[----:B------:R-:W-:Y:S04]  /*6d30*/  LDSM.16.M88.4 R36, [R184+0x2000] ;  /* 0x00200000b824783b */ /* 0x000fe80000000200 */
[----:B------:R-:W2:Y:S03]  /*6d40*/  LDSM.16.M88.4 R20, [R118+0x7000] ;  /* 0x007000007614783b */ /* 0x000ea60000000200 */
[C---:B------:R-:W-:Y:S08]  /*6d50*/  HMMA.16816.F32.BF16 R120, R160.reuse, R148, R120 ;  /* 0x00000094a078723c */ /* 0x040ff00000041878 */
[----:B------:R-:W-:Y:S01]  /*6d60*/  HMMA.16816.F32.BF16 R64, R160, R150, R64 ;  /* 0x00000096a040723c */ /* 0x000fe20000041840 */
[----:B------:R-:W4:Y:S04]  /*6d70*/  LDSM.16.M88.4 R160, [R185+0x6000] ;  /* 0x00600000b9a0783b */ /* 0x000f280000000200 */
[----:B------:R-:W5:Y:S03]  /*6d80*/  LDSM.16.M88.4 R148, [R185+0x5800] ;  /* 0x00580000b994783b */ /* 0x000f660000000200 */
[C---:B---3--:R-:W-:Y:S08]  /*6d90*/  HMMA.16816.F32.BF16 R32, R144.reuse, R56, R32 ;  /* 0x000000389020723c */ /* 0x048ff00000041820 */
[----:B------:R-:W-:Y:S01]  /*6da0*/  HMMA.16816.F32.BF16 R28, R144, R58, R28 ;  /* 0x0000003a901c723c */ /* 0x000fe2000004181c */
[----:B------:R-:W3:Y:S07]  /*6db0*/  LDSM.16.M88.4 R56, [R118+0x5800] ;  /* 0x005800007638783b */ /* 0x000eee0000000200 */
[C---:B------:R-:W-:Y:S08]  /*6dc0*/  HMMA.16816.F32.BF16 R24, R8.reuse, R40, R24 ;  /* 0x000000280818723c */ /* 0x040ff00000041818 */
[----:B------:R-:W-:Y:S01]  /*6dd0*/  HMMA.16816.F32.BF16 R156, R8, R42, R156 ;  /* 0x0000002a089c723c */ /* 0x000fe2000004189c */
[----:B------:R-:W-:Y:S07]  /*6de0*/  LDSM.16.M88.4 R40, [R185+0x7800] ;  /* 0x00780000b928783b */ /* 0x000fee0000000200 */
[C---:B-1----:R-:W-:Y:S08]  /*6df0*/  HMMA.16816.F32.BF16 R136, R44.reuse, R140, R136 ;  /* 0x0000008c2c88723c */ /* 0x042ff00000041888 */
[----:B------:R-:W-:Y:S08]  /*6e00*/  HMMA.16816.F32.BF16 R132, R44, R142, R132 ;  /* 0x0000008e2c84723c */ /* 0x000ff00000041884 */
[C---:B--2---:R-:W-:Y:S08]  /*6e10*/  HMMA.16816.F32.BF16 R32, R36.reuse, R20, R32 ;  /* 0x000000142420723c */ /* 0x044ff00000041820 */
[----:B------:R-:W-:Y:S01]  /*6e20*/  HMMA.16816.F32.BF16 R28, R36, R22, R28 ;  /* 0x00000016241c723c */ /* 0x000fe2000004181c */
[----:B------:R-:W1:Y:S07]  /*6e30*/  LDSM.16.M88.4 R20, [R185+0x6400] ;  /* 0x00640000b914783b */ /* 0x000e6e0000000200 */
[C---:B----4-:R-:W-:Y:S01]  /*6e40*/  HMMA.16816.F32.BF16 R140, R44.reuse, R160, R128 ;  /* 0x000000a02c8c723c */ /* 0x050fe20000041880 */
[----:B------:R-:W2:Y:S07]  /*6e50*/  LDSM.16.M88.4 R128, [R118+0x7400] ;  /* 0x007400007680783b */ /* 0x000eae0000000200 */
[----:B-----5:R-:W-:Y:S01]  /*6e60*/  HMMA.16816.F32.BF16 R16, R44, R148, R16 ;  /* 0x000000942c10723c */ /* 0x020fe20000041810 */
[----:B------:R-:W-:-:S02]  /*6e70*/  FMUL.FTZ R33, R33, c[0x0][0x2ec] ;  /* 0x0000bb0021217a20 */ /* 0x000fc40000410000 */
[----:B------:R-:W-:Y:S02]  /*6e80*/  FMUL.FTZ R3, R32, c[0x0][0x2ec] ;  /* 0x0000bb0020037a20 */ /* 0x000fe40000410000 */
[----:B------:R4:W5:Y:S02]  /*6e90*/  MUFU.TANH R148, R33 ;  /* 0x0000002100947308 */ /* 0x0009640000002400 */
[----:B------:R-:W-:Y:S01]  /*6ea0*/  FMUL.FTZ R149, R34, c[0x0][0x2ec] ;  /* 0x0000bb0022957a20 */ /* 0x000fe20000410000 */
[----:B------:R-:W-:Y:S01]  /*6eb0*/  HMMA.16816.F32.BF16 R12, R44, R150, R12 ;  /* 0x000000962c0c723c */ /* 0x000fe2000004180c */
[----:B------:R-:W-:Y:S02]  /*6ec0*/  FMUL.FTZ R28, R28, c[0x0][0x2ec] ;  /* 0x0000bb001c1c7a20 */ /* 0x000fe40000410000 */
[----:B------:R-:W-:Y:S02]  /*6ed0*/  FMUL.FTZ R29, R29, c[0x0][0x2ec] ;  /* 0x0000bb001d1d7a20 */ /* 0x000fe40000410000 */
[----:B------:R-:W-:Y:S03]  /*6ee0*/  MUFU.TANH R3, R3 ;  /* 0x0000000300037308 */ /* 0x000fe60000002400 */
[C---:B------:R-:W-:Y:S05]  /*6ef0*/  HMMA.16816.F32.BF16 R24, R144.reuse, R4, R24 ;  /* 0x000000049018723c */ /* 0x040fea0000041818 */
[----:B------:R-:W1:Y:S03]  /*6f00*/  MUFU.TANH R149, R149 ;  /* 0x0000009500957308 */ /* 0x000e660000002400 */
[----:B------:R-:W-:Y:S01]  /*6f10*/  HMMA.16816.F32.BF16 R156, R144, R6, R156 ;  /* 0x00000006909c723c */ /* 0x000fe2000004189c */
[----:B------:R-:W5:Y:S07]  /*6f20*/  LDSM.16.M88.4 R4, [R118+0x5c00] ;  /* 0x005c00007604783b */ /* 0x000f6e0000000200 */
[C---:B---3--:R-:W-:Y:S01]  /*6f30*/  HMMA.16816.F32.BF16 R16, R8.reuse, R56, R16 ;  /* 0x000000380810723c */ /* 0x048fe20000041810 */
[----:B------:R-:W3:Y:S07]  /*6f40*/  MUFU.TANH R56, R28 ;  /* 0x0000001c00387308 */ /* 0x000eee0000002400 */
[----:B------:R-:W-:Y:S01]  /*6f50*/  HMMA.16816.F32.BF16 R12, R8, R58, R12 ;  /* 0x0000003a080c723c */ /* 0x000fe2000004180c */
[----:B------:R2:W-:Y:S06]  /*6f60*/  MUFU.TANH R57, R29 ;  /* 0x0000001d00397308 */ /* 0x0005ec0000002400 */
[----:B------:R-:W-:Y:S01]  /*6f70*/  FMUL.FTZ R59, R35, c[0x0][0x2ec] ;  /* 0x0000bb00233b7a20 */ /* 0x000fe20000410000 */
[----:B-1----:R-:W-:Y:S01]  /*6f80*/  HMMA.16816.F32.BF16 R120, R44, R20, R120 ;  /* 0x000000142c78723c */ /* 0x002fe20000041878 */
[----:B----4-:R-:W1:Y:S01]  /*6f90*/  LDSM.16.M88.4 R32, [R118+0x7800] ;  /* 0x007800007620783b */ /* 0x010e620000000200 */
[----:B------:R-:W-:-:S03]  /*6fa0*/  FMUL.FTZ R58, R30, c[0x0][0x2ec] ;  /* 0x0000bb001e3a7a20 */ /* 0x000fc60000410000 */
[----:B------:R-:W4:Y:S03]  /*6fb0*/  MUFU.TANH R59, R59 ;  /* 0x0000003b003b7308 */ /* 0x000f260000002400 */
[----:B------:R-:W-:Y:S01]  /*6fc0*/  HMMA.16816.F32.BF16 R64, R44, R22, R64 ;  /* 0x000000162c40723c */ /* 0x000fe20000041840 */
[----:B------:R-:W1:Y:S04]  /*6fd0*/  LDSM.16.M88.4 R20, [R185+0x7c00] ;  /* 0x007c0000b914783b */ /* 0x000e680000000200 */
[----:B------:R-:W-:Y:S03]  /*6fe0*/  MUFU.TANH R58, R58 ;  /* 0x0000003a003a7308 */ /* 0x000fe60000002400 */
[----:B--2---:R-:W-:Y:S07]  /*6ff0*/  HMMA.16816.F32.BF16 R24, R36, R128, R24 ;  /* 0x000000802418723c */ /* 0x004fee0000041818 */
[----:B------:R-:W-:Y:S01]  /*7000*/  FMUL.FTZ R128, R31, c[0x0][0x2ec] ;  /* 0x0000bb001f807a20 */ /* 0x000fe20000410000 */
[C---:B------:R-:W-:Y:S01]  /*7010*/  HMMA.16816.F32.BF16 R16, R144.reuse, R40, R16 ;  /* 0x000000289010723c */ /* 0x040fe20000041810 */
[----:B------:R-:W2:Y:S04]  /*7020*/  LDSM.16.M88.4 R28, [R185+0x6800] ;  /* 0x00680000b91c783b */ /* 0x000ea80000000200 */
[----:B------:R-:W-:Y:S03]  /*7030*/  MUFU.TANH R128, R128 ;  /* 0x0000008000807308 */ /* 0x000fe60000002400 */
[----:B------:R-:W-:Y:S01]  /*7040*/  HMMA.16816.F32.BF16 R12, R144, R42, R12 ;  /* 0x0000002a900c723c */ /* 0x000fe2000004180c */
[----:B------:R-:W2:Y:S07]  /*7050*/  LDSM.16.M88.4 R40, [R118+0x6000] ;  /* 0x006000007628783b */ /* 0x000eae0000000200 */
[----:B-----5:R-:W-:Y:S01]  /*7060*/  HMMA.16816.F32.BF16 R136, R8, R4, R136 ;  /* 0x000000040888723c */ /* 0x020fe20000041888 */
[----:B------:R-:W-:-:S02]  /*7070*/  FMUL.FTZ R24, R24, c[0x0][0x2ec] ;  /* 0x0000bb0018187a20 */ /* 0x000fc40000410000 */
[----:B------:R-:W-:Y:S02]  /*7080*/  FMUL.FTZ R25, R25, c[0x0][0x2ec] ;  /* 0x0000bb0019197a20 */ /* 0x000fe40000410000 */
[----:B------:R-:W-:Y:S01]  /*7090*/  FMUL.FTZ R26, R26, c[0x0][0x2ec] ;  /* 0x0000bb001a1a7a20 */ /* 0x000fe20000410000 */
[----:B------:R-:W5:Y:S02]  /*70a0*/  MUFU.TANH R129, R24 ;  /* 0x0000001800817308 */ /* 0x000f640000002400 */
[----:B------:R-:W-:Y:S01]  /*70b0*/  HMMA.16816.F32.BF16 R132, R8, R6, R132 ;  /* 0x000000060884723c */ /* 0x000fe20000041884 */
[----:B------:R-:W-:Y:S07]  /*70c0*/  LDSM.16.M88.4 R4, [R118+0x7c00] ;  /* 0x007c00007604783b */ /* 0x000fee0000000200 */
[----:B------:R-:W-:Y:S08]  /*70d0*/  HMMA.16816.F32.BF16 R124, R44, R162, R124 ;  /* 0x000000a22c7c723c */ /* 0x000ff0000004187c */
[C---:B-1----:R-:W-:Y:S01]  /*70e0*/  HMMA.16816.F32.BF16 R16, R36.reuse, R32, R16 ;  /* 0x000000202410723c */ /* 0x042fe20000041810 */
[----:B------:R-:W-:Y:S06]  /*70f0*/  MUFU.TANH R32, R26 ;  /* 0x0000001a00207308 */ /* 0x000fec0000002400 */
[----:B------:R-:W-:Y:S01]  /*7100*/  FMUL.FTZ R33, R27, c[0x0][0x2ec] ;  /* 0x0000bb001b217a20 */ /* 0x000fe20000410000 */
[----:B------:R-:W-:Y:S05]  /*7110*/  HMMA.16816.F32.BF16 R12, R36, R34, R12 ;  /* 0x00000022240c723c */ /* 0x000fea000004180c */
[----:B------:R-:W-:Y:S03]  /*7120*/  MUFU.TANH R33, R33 ;  /* 0x0000002100217308 */ /* 0x000fe60000002400 */
[C---:B------:R-:W-:Y:S08]  /*7130*/  HMMA.16816.F32.BF16 R136, R144.reuse, R20, R136 ;  /* 0x000000149088723c */ /* 0x040ff00000041888 */
[----:B------:R-:W-:Y:S01]  /*7140*/  HMMA.16816.F32.BF16 R132, R144, R22, R132 ;  /* 0x000000169084723c */ /* 0x000fe20000041884 */
[----:B------:R-:W1:Y:S01]  /*7150*/  LDSM.16.M88.4 R20, [R118+0x6400] ;  /* 0x006400007614783b */ /* 0x000e620000000200 */
[----:B------:R-:W-:-:S02]  /*7160*/  FMUL.FTZ R16, R16, c[0x0][0x2ec] ;  /* 0x0000bb0010107a20 */ /* 0x000fc40000410000 */
[----:B------:R-:W-:Y:S02]  /*7170*/  FMUL.FTZ R17, R17, c[0x0][0x2ec] ;  /* 0x0000bb0011117a20 */ /* 0x000fe40000410000 */
[----:B------:R-:W-:Y:S01]  /*7180*/  MUFU.TANH R179, R16 ;  /* 0x0000001000b37308 */ /* 0x000fe20000002400 */
[----:B------:R-:W-:Y:S01]  /*7190*/  FMUL.FTZ R208, R18, c[0x0][0x2ec] ;  /* 0x0000bb0012d07a20 */ /* 0x000fe20000410000 */
[C---:B--2---:R-:W-:Y:S01]  /*71a0*/  HMMA.16816.F32.BF16 R60, R44.reuse, R28, R60 ;  /* 0x0000001c2c3c723c */ /* 0x044fe2000004183c */
[----:B------:R-:W-:Y:S02]  /*71b0*/  FMUL.FTZ R12, R12, c[0x0][0x2ec] ;  /* 0x0000bb000c0c7a20 */ /* 0x000fe40000410000 */
[----:B------:R-:W-:Y:S02]  /*71c0*/  FMUL.FTZ R13, R13, c[0x0][0x2ec] ;  /* 0x0000bb000d0d7a20 */ /* 0x000fe40000410000 */
[----:B------:R-:W-:Y:S01]  /*71d0*/  FMUL.FTZ R14, R14, c[0x0][0x2ec] ;  /* 0x0000bb000e0e7a20 */ /* 0x000fe20000410000 */
[----:B------:R2:W-:Y:S01]  /*71e0*/  MUFU.TANH R177, R17 ;  /* 0x0000001100b17308 */ /* 0x0005e20000002400 */
[----:B------:R-:W-:Y:S01]  /*71f0*/  FMUL.FTZ R182, R19, c[0x0][0x2ec] ;  /* 0x0000bb0013b67a20 */ /* 0x000fe20000410000 */
[----:B------:R-:W-:Y:S01]  /*7200*/  HMMA.16816.F32.BF16 R152, R44, R30, R152 ;  /* 0x0000001e2c98723c */ /* 0x000fe20000041898 */
[----:B------:R-:W3:Y:S01]  /*7210*/  LDSM.16.M88.4 R28, [R185+0x8000] ;  /* 0x00800000b91c783b */ /* 0x000ee20000000200 */
[----:B------:R-:W-:-:S04]  /*7220*/  FMUL.FTZ R180, R15, c[0x0][0x2ec] ;  /* 0x0000bb000fb47a20 */ /* 0x000fc80000410000 */
[----:B------:R-:W-:Y:S02]  /*7230*/  MUFU.TANH R181, R12 ;  /* 0x0000000c00b57308 */ /* 0x000fe40000002400 */
[----:B------:R-:W-:Y:S06]  /*7240*/  HMMA.16816.F32.BF16 R156, R36, R130, R156 ;  /* 0x00000082249c723c */ /* 0x000fec000004189c */
[----:B------:R1:W1:Y:S01]  /*7250*/  MUFU.TANH R130, R25 ;  /* 0x0000001900827308 */ /* 0x0002620000002400 */
[----:B--2---:R-:W-:Y:S01]  /*7260*/  LDSM.16.M88.4 R16, [R118+0x8000] ;  /* 0x008000007610783b */ /* 0x004fe20000000200 */
[C---:B------:R-:W-:Y:S06]  /*7270*/  HMMA.16816.F32.BF16 R140, R8.reuse, R40, R140 ;  /* 0x00000028088c723c */ /* 0x040fec000004188c */
[----:B------:R-:W-:Y:S02]  /*7280*/  MUFU.TANH R175, R13 ;  /* 0x0000000d00af7308 */ /* 0x000fe40000002400 */
[C---:B------:R-:W-:Y:S01]  /*7290*/  HMMA.16816.F32.BF16 R124, R8.reuse, R42, R124 ;  /* 0x0000002a087c723c */ /* 0x040fe2000004187c */
[----:B-1----:R-:W1:Y:S05]  /*72a0*/  LDSM.16.M88.4 R24, [R185+0x6c00] ;  /* 0x006c0000b918783b */ /* 0x002e6a0000000200 */
[----:B------:R2:W-:Y:S02]  /*72b0*/  MUFU.TANH R202, R14 ;  /* 0x0000000e00ca7308 */ /* 0x0005e40000002400 */
[----:B------:R-:W-:Y:S01]  /*72c0*/  HMMA.16816.F32.BF16 R120, R8, R20, R120 ;  /* 0x000000140878723c */ /* 0x000fe20000041878 */
[----:B------:R-:W-:-:S02]  /*72d0*/  FMUL.FTZ R131, R156, c[0x0][0x2ec] ;  /* 0x0000bb009c837a20 */ /* 0x000fc40000410000 */
[----:B------:R-:W-:Y:S02]  /*72e0*/  FMUL.FTZ R34, R158, c[0x0][0x2ec] ;  /* 0x0000bb009e227a20 */ /* 0x000fe40000410000 */
[----:B------:R-:W-:Y:S02]  /*72f0*/  FMUL.FTZ R35, R159, c[0x0][0x2ec] ;  /* 0x0000bb009f237a20 */ /* 0x000fe40000410000 */
[----:B------:R-:W1:Y:S01]  /*7300*/  MUFU.TANH R131, R131 ;  /* 0x0000008300837308 */ /* 0x000e620000002400 */
[----:B------:R-:W-:Y:S01]  /*7310*/  HMMA.16816.F32.BF16 R64, R8, R22, R64 ;  /* 0x000000160840723c */ /* 0x000fe20000041840 */
[----:B------:R-:W-:Y:S01]  /*7320*/  LDSM.16.M88.4 R20, [R118+0x6c00] ;  /* 0x006c00007614783b */ /* 0x000fe20000000200 */
[----:B------:R-:W-:-:S03]  /*7330*/  FMUL.FTZ R150, R157, c[0x0][0x2ec] ;  /* 0x0000bb009d967a20 */ /* 0x000fc60000410000 */
[----:B--2---:R-:W2:Y:S03]  /*7340*/  LDSM.16.M88.4 R12, [R185+0x8400] ;  /* 0x00840000b90c783b */ /* 0x004ea60000000200 */
[C---:B---3--:R-:W-:Y:S01]  /*7350*/  HMMA.16816.F32.BF16 R140, R144.reuse, R28, R140 ;  /* 0x0000001c908c723c */ /* 0x048fe2000004188c */
[----:B------:R-:W3:Y:S07]  /*7360*/  MUFU.TANH R34, R34 ;  /* 0x0000002200227308 */ /* 0x000eee0000002400 */
[----:B------:R-:W-:Y:S01]  /*7370*/  HMMA.16816.F32.BF16 R124, R144, R30, R124 ;  /* 0x0000001e907c723c */ /* 0x000fe2000004187c */
[----:B------:R-:W1:Y:S07]  /*7380*/  MUFU.TANH R35, R35 ;  /* 0x0000002300237308 */ /* 0x000e6e0000002400 */
[C---:B------:R-:W-:Y:S01]  /*7390*/  HMMA.16816.F32.BF16 R136, R36.reuse, R4, R136 ;  /* 0x000000042488723c */ /* 0x040fe20000041888 */
[----:B------:R-:W2:Y:S07]  /*73a0*/  MUFU.TANH R150, R150 ;  /* 0x0000009600967308 */ /* 0x000eae0000002400 */
[----:B------:R-:W-:Y:S01]  /*73b0*/  HMMA.16816.F32.BF16 R132, R36, R6, R132 ;  /* 0x000000062484723c */ /* 0x000fe20000041884 */
[----:B------:R-:W3:Y:S01]  /*73c0*/  LDSM.16.M88.4 R4, [R118+0x6800] ;  /* 0x006800007604783b */ /* 0x000ee20000000200 */
[----:B------:R-:W2:Y:S06]  /*73d0*/  MUFU.TANH R180, R180 ;  /* 0x000000b400b47308 */ /* 0x000eac0000002400 */
[----:B-1----:R-:W-:Y:S02]  /*73e0*/  HMMA.16816.F32.BF16 R52, R44, R24, R52 ;  /* 0x000000182c34723c */ /* 0x002fe40000041834 */
[----:B------:R-:W-:Y:S06]  /*73f0*/  MUFU.TANH R208, R208 ;  /* 0x000000d000d07308 */ /* 0x000fec0000002400 */
[----:B------:R-:W-:Y:S01]  /*7400*/  HMMA.16816.F32.BF16 R140, R36, R16, R140 ;  /* 0x00000010248c723c */ /* 0x000fe2000004188c */
[----:B------:R-:W-:Y:S01]  /*7410*/  FMUL.FTZ R136, R136, c[0x0][0x2ec] ;  /* 0x0000bb0088887a20 */ /* 0x000fe20000410000 */
[----:B------:R-:W-:Y:S01]  /*7420*/  MUFU.TANH R182, R182 ;  /* 0x000000b600b67308 */ /* 0x000fe20000002400 */
[----:B------:R-:W-:-:S02]  /*7430*/  FMUL.FTZ R137, R137, c[0x0][0x2ec] ;  /* 0x0000bb0089897a20 */ /* 0x000fc40000410000 */
[----:B------:R-:W-:Y:S02]  /*7440*/  FMUL.FTZ R138, R138, c[0x0][0x2ec] ;  /* 0x0000bb008a8a7a20 */ /* 0x000fe40000410000 */
[----:B------:R-:W-:Y:S01]  /*7450*/  FMUL.FTZ R139, R139, c[0x0][0x2ec] ;  /* 0x0000bb008b8b7a20 */ /* 0x000fe20000410000 */
[----:B------:R-:W-:Y:S01]  /*7460*/  HMMA.16816.F32.BF16 R124, R36, R18, R124 ;  /* 0x00000012247c723c */ /* 0x000fe2000004187c */
[----:B------:R-:W1:Y:S01]  /*7470*/  LDSM.16.M88.4 R16, [R118+0x8400] ;  /* 0x008400007610783b */ /* 0x000e620000000200 */
[----:B------:R-:W-:Y:S01]  /*7480*/  FMUL.FTZ R24, R132, c[0x0][0x2ec] ;  /* 0x0000bb0084187a20 */ /* 0x000fe20000410000 */
[----:B------:R-:W1:Y:S01]  /*7490*/  MUFU.TANH R173, R136 ;  /* 0x0000008800ad7308 */ /* 0x000e620000002400 */
[----:B------:R-:W-:Y:S02]  /*74a0*/  FMUL.FTZ R25, R133, c[0x0][0x2ec] ;  /* 0x0000bb0085197a20 */ /* 0x000fe40000410000 */
[----:B------:R-:W-:Y:S02]  /*74b0*/  FMUL.FTZ R134, R134, c[0x0][0x2ec] ;  /* 0x0000bb0086867a20 */ /* 0x000fe40000410000 */
[----:B--2---:R-:W-:Y:S01]  /*74c0*/  HMMA.16816.F32.BF16 R120, R144, R12, R120 ;  /* 0x0000000c9078723c */ /* 0x004fe20000041878 */
[----:B------:R-:W-:-:S02]  /*74d0*/  FMUL.FTZ R135, R135, c[0x0][0x2ec] ;  /* 0x0000bb0087877a20 */ /* 0x000fc40000410000 */
[----:B------:R-:W2:Y:S05]  /*74e0*/  MUFU.TANH R24, R24 ;  /* 0x0000001800187308 */ /* 0x000eaa0000002400 */
[----:B------:R-:W-:Y:S01]  /*74f0*/  HMMA.16816.F32.BF16 R64, R144, R14, R64 ;  /* 0x0000000e9040723c */ /* 0x000fe20000041840 */
[----:B------:R-:W1:Y:S01]  /*7500*/  LDSM.16.M88.4 R12, [R185+0x8800] ;  /* 0x00880000b90c783b */ /* 0x000e620000000200 */
[----:B------:R-:W-:Y:S01]  /*7510*/  FMUL.FTZ R140, R140, c[0x0][0x2ec] ;  /* 0x0000bb008c8c7a20 */ /* 0x000fe20000410000 */
[----:B------:R-:W1:Y:S01]  /*7520*/  MUFU.TANH R25, R25 ;  /* 0x0000001900197308 */ /* 0x000e620000002400 */
[----:B------:R-:W-:Y:S02]  /*7530*/  FMUL.FTZ R141, R141, c[0x0][0x2ec] ;  /* 0x0000bb008d8d7a20 */ /* 0x000fe40000410000 */
[----:B------:R-:W-:-:S02]  /*7540*/  FMUL.FTZ R142, R142, c[0x0][0x2ec] ;  /* 0x0000bb008e8e7a20 */ /* 0x000fc40000410000 */
[C---:B------:R-:W-:Y:S01]  /*7550*/  HMMA.16816.F32.BF16 R52, R8.reuse, R20, R52 ;  /* 0x000000140834723c */ /* 0x040fe20000041834 */
[----:B------:R-:W-:Y:S02]  /*7560*/  FMUL.FTZ R124, R124, c[0x0][0x2ec] ;  /* 0x0000bb007c7c7a20 */ /* 0x000fe40000410000 */
[----:B------:R-:W1:Y:S01]  /*7570*/  MUFU.TANH R171, R137 ;  /* 0x0000008900ab7308 */ /* 0x000e620000002400 */
[----:B------:R-:W-:Y:S02]  /*7580*/  FMUL.FTZ R143, R143, c[0x0][0x2ec] ;  /* 0x0000bb008f8f7a20 */ /* 0x000fe40000410000 */
[----:B------:R-:W-:Y:S02]  /*7590*/  FMUL.FTZ R125, R125, c[0x0][0x2ec] ;  /* 0x0000bb007d7d7a20 */ /* 0x000fe40000410000 */
[----:B------:R-:W-:Y:S01]  /*75a0*/  IMAD R20, R192, 0x80, R169 ;  /* 0x00000080c0147824 */ /* 0x000fe200078e02a9 */
[----:B---3--:R-:W-:Y:S01]  /*75b0*/  HMMA.16816.F32.BF16 R60, R8, R4, R60 ;  /* 0x00000004083c723c */ /* 0x008fe2000004183c */
[----:B------:R-:W-:Y:S01]  /*75c0*/  FMUL.FTZ R126, R126, c[0x0][0x2ec] ;  /* 0x0000bb007e7e7a20 */ /* 0x000fe20000410000 */
[----:B------:R-:W3:Y:S01]  /*75d0*/  MUFU.TANH R178, R138 ;  /* 0x0000008a00b27308 */ /* 0x000ee20000002400 */
[----:B------:R-:W-:Y:S01]  /*75e0*/  FMUL.FTZ R127, R127, c[0x0][0x2ec] ;  /* 0x0000bb007f7f7a20 */ /* 0x000fe20000410000 */
[----:B------:R-:W-:-:S03]  /*75f0*/  ISETP.GE.AND P3, PT, R20, R168, PT ;  /* 0x000000a81400720c */ /* 0x000fc60003f66270 */
[----:B------:R-:W-:Y:S01]  /*7600*/  IADD3 R4, R20, 0x1, RZ ;  /* 0x0000000114047810 */ /* 0x000fe20007ffe0ff */
[----:B------:R-:W-:Y:S02]  /*7610*/  HMMA.16816.F32.BF16 R152, R8, R6, R152 ;  /* 0x000000060898723c */ /* 0x000fe40000041898 */
[----:B------:R-:W2:Y:S01]  /*7620*/  MUFU.TANH R174, R139 ;  /* 0x0000008b00ae7308 */ /* 0x000ea20000002400 */
[C---:B------:R-:W-:Y:S02]  /*7630*/  ISETP.GE.AND P4, PT, R4.reuse, R168, PT ;  /* 0x000000a80400720c */ /* 0x040fe40003f86270 */
[-C--:B------:R-:W-:Y:S02]  /*7640*/  ISETP.GE.AND P1, PT, R4, R167.reuse, PT ;  /* 0x000000a70400720c */ /* 0x080fe40003f26270 */
[----:B------:R-:W2:Y:S01]  /*7650*/  LDSM.16.M88.4 R4, [R118+0x8800] ;  /* 0x008800007604783b */ /* 0x000ea20000000200 */
[----:B------:R-:W-:Y:S01]  /*7660*/  HMMA.16816.F32.BF16 R48, R44, R26, R48 ;  /* 0x0000001a2c30723c */ /* 0x000fe20000041830 */
[----:B------:R-:W-:Y:S01]  /*7670*/  FSEL R21, R148, -INF , !P4 ;  /* 0xff80000094157808 */ /* 0x000fe20006000000 */
[----:B------:R-:W2:Y:S01]  /*7680*/  MUFU.TANH R176, R134 ;  /* 0x0000008600b07308 */ /* 0x000ea20000002400 */
[----:B------:R-:W-:-:S05]  /*7690*/  ISETP.GE.AND P4, PT, R20, R167, PT ;  /* 0x000000a71400720c */ /* 0x000fca0003f86270 */
[----:B-1----:R-:W-:Y:S02]  /*76a0*/  HMMA.16816.F32.BF16 R64, R36, R18, R64 ;  /* 0x000000122440723c */ /* 0x002fe40000041840 */
[----:B------:R-:W1:Y:S05]  /*76b0*/  MUFU.TANH R172, R135 ;  /* 0x0000008700ac7308 */ /* 0x000e6a0000002400 */
[----:B------:R-:W-:Y:S01]  /*76c0*/  FSEL R18, R149, -INF , !P4 ;  /* 0xff80000095127808 */ /* 0x000fe20006000000 */
[----:B------:R-:W-:Y:S02]  /*76d0*/  HMMA.16816.F32.BF16 R60, R144, R12, R60 ;  /* 0x0000000c903c723c */ /* 0x000fe4000004183c */
[----:B------:R-:W1:Y:S05]  /*76e0*/  MUFU.TANH R157, R140 ;  /* 0x0000008c009d7308 */ /* 0x000e6a0000002400 */
[C---:B------:R-:W-:Y:S01]  /*76f0*/  IADD3 R13, R20.reuse, 0x10, RZ ;  /* 0x00000010140d7810 */ /* 0x040fe20007ffe0ff */
[----:B------:R-:W-:Y:S01]  /*7700*/  HMMA.16816.F32.BF16 R120, R36, R16, R120 ;  /* 0x000000102478723c */ /* 0x000fe20000041878 */
[----:B------:R-:W-:Y:S01]  /*7710*/  IADD3 R12, R20, 0x11, RZ ;  /* 0x00000011140c7810 */ /* 0x000fe20007ffe0ff */
[----:B------:R-:W1:Y:S03]  /*7720*/  MUFU.TANH R163, R141 ;  /* 0x0000008d00a37308 */ /* 0x000e660000002400 */
[----:B------:R-:W-:-:S02]  /*7730*/  ISETP.GE.AND P4, PT, R12, R168, PT ;  /* 0x000000a80c00720c */ /* 0x000fc40003f86270 */
[C---:B------:R-:W-:Y:S01]  /*7740*/  IADD3 R17, R20.reuse, 0x8, RZ ;  /* 0x0000000814117810 */ /* 0x040fe20007ffe0ff */
[----:B------:R-:W-:Y:S01]  /*7750*/  HMMA.16816.F32.BF16 R48, R8, R22, R48 ;  /* 0x000000160830723c */ /* 0x000fe20000041830 */
[----:B------:R-:W-:Y:S01]  /*7760*/  IADD3 R16, R20, 0x9, RZ ;  /* 0x0000000914107810 */ /* 0x000fe20007ffe0ff */
[----:B------:R-:W1:Y:S01]  /*7770*/  LDSM.16.M88.4 R8, [R185+0x8c00] ;  /* 0x008c0000b908783b */ /* 0x000e620000000200 */
[CC--:B------:R-:W-:Y:S01]  /*7780*/  ISETP.GE.AND P5, PT, R17.reuse, R168.reuse, PT ;  /* 0x000000a81100720c */ /* 0x0c0fe20003fa6270 */
[----:B------:R-:W-:Y:S01]  /*7790*/  FMUL.FTZ R64, R64, c[0x0][0x2ec] ;  /* 0x0000bb0040407a20 */ /* 0x000fe20000410000 */
[-C--:B------:R-:W-:Y:S01]  /*77a0*/  ISETP.GE.AND P0, PT, R17, R167.reuse, PT ;  /* 0x000000a71100720c */ /* 0x080fe20003f06270 */
[----:B------:R-:W1:Y:S01]  /*77b0*/  MUFU.TANH R161, R124 ;  /* 0x0000007c00a17308 */ /* 0x000e620000002400 */
[CC--:B------:R-:W-:Y:S01]  /*77c0*/  ISETP.GE.AND P2, PT, R16.reuse, R168.reuse, PT ;  /* 0x000000a81000720c */ /* 0x0c0fe20003f46270 */
[----:B--2---:R-:W-:Y:S01]  /*77d0*/  HMMA.16816.F32.BF16 R60, R36, R4, R60 ;  /* 0x00000004243c723c */ /* 0x004fe2000004183c */
[----:B------:R-:W-:Y:S01]  /*77e0*/  FSEL R17, R3, -INF , !P3 ;  /* 0xff80000003117808 */ /* 0x000fe20005800000 */
[----:B------:R-:W-:Y:S01]  /*77f0*/  FMUL.FTZ R65, R65, c[0x0][0x2ec] ;  /* 0x0000bb0041417a20 */ /* 0x000fe20000410000 */
[-C--:B------:R-:W-:Y:S01]  /*7800*/  ISETP.GE.AND P3, PT, R16, R167.reuse, PT ;  /* 0x000000a71000720c */ /* 0x080fe20003f66270 */
[----:B------:R-:W-:Y:S01]  /*7810*/  FMUL.FTZ R66, R66, c[0x0][0x2ec] ;  /* 0x0000bb0042427a20 */ /* 0x000fe20000410000 */
[----:B------:R-:W-:Y:S01]  /*7820*/  FSEL R27, R56, -INF , !P5 ;  /* 0xff800000381b7808 */ /* 0x000fe20006800000 */
[----:B------:R2:W-:Y:S01]  /*7830*/  MUFU.TANH R151, R64 ;  /* 0x0000004000977308 */ /* 0x0005e20000002400 */
[----:B----4-:R-:W-:Y:S01]  /*7840*/  FSEL R16, R59, -INF , !P1 ;  /* 0xff8000003b107808 */ /* 0x010fe20004800000 */
[----:B------:R-:W-:Y:S01]  /*7850*/  HMMA.16816.F32.BF16 R152, R144, R14, R152 ;  /* 0x0000000e9098723c */ /* 0x000fe20000041898 */
[----:B------:R-:W-:Y:S01]  /*7860*/  ISETP.GE.AND P5, PT, R13, R168, PT ;  /* 0x000000a80d00720c */ /* 0x000fe20003fa6270 */
[----:B------:R-:W-:Y:S01]  /*7870*/  FMUL.FTZ R3, R120, c[0x0][0x2ec] ;  /* 0x0000bb0078037a20 */ /* 0x000fe20000410000 */
[----:B------:R-:W-:Y:S01]  /*7880*/  FSEL R19, R57, -INF , !P2 ;  /* 0xff80000039137808 */ /* 0x000fe20005000000 */
[----:B------:R-:W-:Y:S01]  /*7890*/  FMUL.FTZ R28, R121, c[0x0][0x2ec] ;  /* 0x0000bb00791c7a20 */ /* 0x000fe20000410000 */
[-C--:B------:R-:W-:Y:S01]  /*78a0*/  ISETP.GE.AND P1, PT, R12, R167.reuse, PT ;  /* 0x000000a70c00720c */ /* 0x080fe20003f26270 */
[----:B------:R-:W4:Y:S01]  /*78b0*/  MUFU.TANH R162, R142 ;  /* 0x0000008e00a27308 */ /* 0x000f220000002400 */
[----:B------:R-:W-:Y:S01]  /*78c0*/  ISETP.GE.AND P2, PT, R13, R167, PT ;  /* 0x000000a70d00720c */ /* 0x000fe20003f46270 */
[----:B------:R-:W-:Y:S01]  /*78d0*/  FMUL.FTZ R122, R122, c[0x0][0x2ec] ;  /* 0x0000bb007a7a7a20 */ /* 0x000fe20000410000 */
[C---:B------:R-:W-:Y:S01]  /*78e0*/  IADD3 R12, R20.reuse, 0x19, RZ ;  /* 0x00000019140c7810 */ /* 0x040fe20007ffe0ff */
[----:B------:R-:W-:Y:S01]  /*78f0*/  FMUL.FTZ R123, R123, c[0x0][0x2ec] ;  /* 0x0000bb007b7b7a20 */ /* 0x000fe20000410000 */
[----:B------:R-:W-:-:S02]  /*7900*/  IADD3 R13, R20, 0x18, RZ ;  /* 0x00000018140d7810 */ /* 0x000fc40007ffe0ff */
[----:B-----5:R-:W-:Y:S01]  /*7910*/  FSEL R45, R129, -INF , !P5 ;  /* 0xff800000812d7808 */ /* 0x020fe20006800000 */
[----:B------:R-:W5:Y:S01]  /*7920*/  MUFU.TANH R160, R143 ;  /* 0x0000008f00a07308 */ /* 0x000f620000002400 */
[----:B------:R-:W-:Y:S01]  /*7930*/  FSEL R57, R130, -INF , !P4 ;  /* 0xff80000082397808 */ /* 0x000fe20006000000 */
[----:B------:R-:W-:Y:S01]  /*7940*/  FMUL.FTZ R60, R60, c[0x0][0x2ec] ;  /* 0x0000bb003c3c7a20 */ /* 0x000fe20000410000 */
[----:B------:R-:W-:Y:S01]  /*7950*/  FSEL R26, R58, -INF , !P0 ;  /* 0xff8000003a1a7808 */ /* 0x000fe20004000000 */
[----:B------:R-:W-:Y:S01]  /*7960*/  FMUL.FTZ R61, R61, c[0x0][0x2ec] ;  /* 0x0000bb003d3d7a20 */ /* 0x000fe20000410000 */
[-C--:B------:R-:W-:Y:S01]  /*7970*/  ISETP.GE.AND P5, PT, R12, R168.reuse, PT ;  /* 0x000000a80c00720c */ /* 0x080fe20003fa6270 */
[----:B------:R-:W-:Y:S01]  /*7980*/  FMUL.FTZ R62, R62, c[0x0][0x2ec] ;  /* 0x0000bb003e3e7a20 */ /* 0x000fe20000410000 */
[----:B------:R-:W-:Y:S01]  /*7990*/  ISETP.GE.AND P4, PT, R12, R167, PT ;  /* 0x000000a70c00720c */ /* 0x000fe20003f86270 */
[----:B------:R-:W3:Y:S01]  /*79a0*/  MUFU.TANH R3, R3 ;  /* 0x0000000300037308 */ /* 0x000ee20000002400 */
[----:B------:R-:W-:Y:S01]  /*79b0*/  ISETP.GE.AND P0, PT, R13, R168, PT ;  /* 0x000000a80d00720c */ /* 0x000fe20003f06270 */
[----:B------:R-:W-:Y:S01]  /*79c0*/  HMMA.16816.F32.BF16 R152, R36, R6, R152 ;  /* 0x000000062498723c */ /* 0x000fe20000041898 */
[C---:B------:R-:W-:Y:S01]  /*79d0*/  IADD3 R12, R20.reuse, 0x21, RZ ;  /* 0x00000021140c7810 */ /* 0x040fe20007ffe0ff */
[----:B------:R-:W-:Y:S01]  /*79e0*/  FMUL.FTZ R63, R63, c[0x0][0x2ec] ;  /* 0x0000bb003f3f7a20 */ /* 0x000fe20000410000 */
[----:B------:R-:W-:-:S02]  /*79f0*/  IADD3 R5, R20, 0x20, RZ ;  /* 0x0000002014057810 */ /* 0x000fc40007ffe0ff */
[----:B------:R-:W-:Y:S01]  /*7a00*/  FSEL R22, R128, -INF , !P3 ;  /* 0xff80000080167808 */ /* 0x000fe20005800000 */
[----:B------:R-:W3:Y:S01]  /*7a10*/  MUFU.TANH R159, R125 ;  /* 0x0000007d009f7308 */ /* 0x000ee20000002400 */
[----:B------:R-:W-:Y:S01]  /*7a20*/  FSEL R210, R32, -INF , !P2 ;  /* 0xff80000020d27808 */ /* 0x000fe20005000000 */
[C---:B-1----:R-:W-:Y:S01]  /*7a30*/  HMMA.16816.F32.BF16 R52, R144.reuse, R8, R52 ;  /* 0x000000089034723c */ /* 0x042fe20000041834 */
[----:B--2---:R-:W-:Y:S02]  /*7a40*/  FSEL R64, R33, -INF , !P1 ;  /* 0xff80000021407808 */ /* 0x004fe40004800000 */
[-C--:B------:R-:W-:Y:S02]  /*7a50*/  ISETP.GE.AND P3, PT, R13, R167.reuse, PT ;  /* 0x000000a70d00720c */ /* 0x080fe40003f66270 */
[----:B------:R-:W-:Y:S01]  /*7a60*/  FSEL R43, R131, -INF , !P0 ;  /* 0xff800000832b7808 */ /* 0x000fe20004000000 */
[----:B------:R-:W1:Y:S01]  /*7a70*/  MUFU.TANH R28, R28 ;  /* 0x0000001c001c7308 */ /* 0x000e620000002400 */
[CC--:B------:R-:W-:Y:S01]  /*7a80*/  ISETP.GE.AND P2, PT, R12.reuse, R168.reuse, PT ;  /* 0x000000a80c00720c */ /* 0x0c0fe20003f46270 */
[----:B------:R-:W-:Y:S01]  /*7a90*/  HMMA.16816.F32.BF16 R48, R144, R10, R48 ;  /* 0x0000000a9030723c */ /* 0x000fe20000041830 */
[----:B------:R-:W-:Y:S01]  /*7aa0*/  ISETP.GE.AND P1, PT, R12, R167, PT ;  /* 0x000000a70c00720c */ /* 0x000fe20003f26270 */
[----:B------:R-:W-:Y:S01]  /*7ab0*/  FMUL.FTZ R8, R67, c[0x0][0x2ec] ;  /* 0x0000bb0043087a20 */ /* 0x000fe20000410000 */
[----:B------:R-:W-:-:S02]  /*7ac0*/  ISETP.GE.AND P0, PT, R5, R168, PT ;  /* 0x000000a80500720c */ /* 0x000fc40003f06270 */
[C---:B------:R-:W-:Y:S01]  /*7ad0*/  IADD3 R13, R20.reuse, 0x28, RZ ;  /* 0x00000028140d7810 */ /* 0x040fe20007ffe0ff */
[----:B------:R-:W2:Y:S01]  /*7ae0*/  MUFU.TANH R4, R65 ;  /* 0x0000004100047308 */ /* 0x000ea20000002400 */
[----:B------:R-:W-:Y:S01]  /*7af0*/  IADD3 R12, R20, 0x29, RZ ;  /* 0x00000029140c7810 */ /* 0x000fe20007ffe0ff */
[----:B------:R-:W-:Y:S01]  /*7b00*/  FMUL.FTZ R140, R154, c[0x0][0x2ec] ;  /* 0x0000bb009a8c7a20 */ /* 0x000fe20000410000 */
[----:B------:R-:W-:Y:S01]  /*7b10*/  FSEL R58, R34, -INF , !P3 ;  /* 0xff800000223a7808 */ /* 0x000fe20005800000 */
[----:B------:R-:W-:Y:S01]  /*7b20*/  FMUL.FTZ R141, R152, c[0x0][0x2ec] ;  /* 0x0000bb00988d7a20 */ /* 0x000fe20000410000 */
[----:B------:R-:W-:Y:S01]  /*7b30*/  FSEL R56, R35, -INF , !P4 ;  /* 0xff80000023387808 */ /* 0x000fe20006000000 */
[----:B------:R-:W-:Y:S01]  /*7b40*/  FMUL.FTZ R138, R155, c[0x0][0x2ec] ;  /* 0x0000bb009b8a7a20 */ /* 0x000fe20000410000 */
[----:B------:R-:W-:Y:S01]  /*7b50*/  FSEL R179, R179, -INF , !P0 ;  /* 0xff800000b3b37808 */ /* 0x000fe20004000000 */
[----:B------:R-:W-:Y:S01]  /*7b60*/  MUFU.TANH R158, R126 ;  /* 0x0000007e009e7308 */ /* 0x000fe20000002400 */
[----:B------:R-:W-:Y:S01]  /*7b70*/  FSEL R177, R177, -INF , !P2 ;  /* 0xff800000b1b17808 */ /* 0x000fe20005000000 */
[----:B------:R-:W-:Y:S01]  /*7b80*/  FMUL.FTZ R139, R153, c[0x0][0x2ec] ;  /* 0x0000bb00998b7a20 */ /* 0x000fe20000410000 */
[----:B------:R-:W-:-:S02]  /*7b90*/  ISETP.GE.AND P3, PT, R13, R168, PT ;  /* 0x000000a80d00720c */ /* 0x000fc40003f66270 */
[-C--:B------:R-:W-:Y:S02]  /*7ba0*/  ISETP.GE.AND P4, PT, R13, R167.reuse, PT ;  /* 0x000000a70d00720c */ /* 0x080fe40003f86270 */
[C---:B------:R-:W-:Y:S01]  /*7bb0*/  ISETP.GE.AND P0, PT, R12.reuse, R168, PT ;  /* 0x000000a80c00720c */ /* 0x040fe20003f06270 */
[----:B------:R-:W-:Y:S01]  /*7bc0*/  MUFU.TANH R156, R127 ;  /* 0x0000007f009c7308 */ /* 0x000fe20000002400 */
[----:B------:R-:W-:Y:S02]  /*7bd0*/  ISETP.GE.AND P2, PT, R12, R167, PT ;  /* 0x000000a70c00720c */ /* 0x000fe40003f46270 */
[----:B------:R-:W1:Y:S01]  /*7be0*/  LDSM.16.M88.4 R12, [R118+0x8c00] ;  /* 0x008c0000760c783b */ /* 0x000e620000000200 */
[----:B------:R-:W-:Y:S01]  /*7bf0*/  IADD3 R9, R20, 0x30, RZ ;  /* 0x0000003014097810 */ /* 0x000fe20007ffe0ff */
[----:B------:R-:W-:-:S04]  /*7c00*/  DEPBAR.LE SB0, 0x0 ;  /* 0x000080000000791a */ /* 0x000fc80000000000 */
[----:B------:R-:W-:Y:S01]  /*7c10*/  FSEL R181, R181, -INF , !P3 ;  /* 0xff800000b5b57808 */ /* 0x000fe20005800000 */
[----:B------:R-:W-:Y:S01]  /*7c20*/  MUFU.TANH R8, R8 ;  /* 0x0000000800087308 */ /* 0x000fe20000002400 */
[----:B------:R-:W-:Y:S02]  /*7c30*/  ISETP.GE.AND P3, PT, R9, R168, PT ;  /* 0x000000a80900720c */ /* 0x000fe40003f66270 */
[C---:B------:R-:W-:Y:S02]  /*7c40*/  IADD3 R7, R20.reuse, 0x38, RZ ;  /* 0x0000003814077810 */ /* 0x040fe40007ffe0ff */
[----:B------:R-:W-:Y:S02]  /*7c50*/  IADD3 R6, R20, 0x39, RZ ;  /* 0x0000003914067810 */ /* 0x000fe40007ffe0ff */
[----:B------:R-:W-:Y:S01]  /*7c60*/  FSEL R41, R150, -INF , !P5 ;  /* 0xff80000096297808 */ /* 0x000fe20006800000 */
[----:B------:R-:W-:Y:S01]  /*7c70*/  MUFU.TANH R148, R66 ;  /* 0x0000004200947308 */ /* 0x000fe20000002400 */
[----:B------:R-:W-:-:S02]  /*7c80*/  FSEL R202, R202, -INF , !P4 ;  /* 0xff800000caca7808 */ /* 0x000fc40006000000 */
[----:B------:R-:W-:Y:S02]  /*7c90*/  FSEL R180, R180, -INF , !P2 ;  /* 0xff800000b4b47808 */ /* 0x000fe40005000000 */
[----:B------:R-:W-:Y:S02]  /*7ca0*/  FSEL R173, R173, -INF , !P3 ;  /* 0xff800000adad7808 */ /* 0x000fe40005800000 */
[-C--:B------:R-:W-:Y:S01]  /*7cb0*/  ISETP.GE.AND P5, PT, R5, R167.reuse, PT ;  /* 0x000000a70500720c */ /* 0x080fe20003fa6270 */
[----:B------:R-:W-:Y:S01]  /*7cc0*/  MUFU.TANH R150, R123 ;  /* 0x0000007b00967308 */ /* 0x000fe20000002400 */
[CC--:B------:R-:W-:Y:S02]  /*7cd0*/  ISETP.GE.AND P4, PT, R7.reuse, R168.reuse, PT ;  /* 0x000000a80700720c */ /* 0x0c0fe40003f86270 */
[----:B------:R-:W-:Y:S02]  /*7ce0*/  ISETP.GE.AND P2, PT, R7, R167, PT ;  /* 0x000000a70700720c */ /* 0x000fe40003f46270 */
[----:B------:R-:W-:-:S02]  /*7cf0*/  ISETP.GE.AND P3, PT, R6, R168, PT ;  /* 0x000000a80600720c */ /* 0x000fc40003f66270 */
[C---:B------:R-:W-:Y:S01]  /*7d00*/  IADD3 R23, R20.reuse, 0x31, RZ ;  /* 0x0000003114177810 */ /* 0x040fe20007ffe0ff */
[----:B------:R-:W2:Y:S01]  /*7d10*/  MUFU.TANH R5, R122 ;  /* 0x0000007a00057308 */ /* 0x000ea20000002400 */
[----:B------:R-:W-:Y:S02]  /*7d20*/  IADD3 R7, R20, 0x40, RZ ;  /* 0x0000004014077810 */ /* 0x000fe40007ffe0ff */
[----:B------:R-:W-:Y:S02]  /*7d30*/  FSEL R175, R175, -INF , !P0 ;  /* 0xff800000afaf7808 */ /* 0x000fe40004000000 */
[----:B------:R-:W-:Y:S02]  /*7d40*/  FSEL R208, R208, -INF , !P5 ;  /* 0xff800000d0d07808 */ /* 0x000fe40006800000 */
[----:B------:R-:W-:Y:S01]  /*7d50*/  FSEL R182, R182, -INF , !P1 ;  /* 0xff800000b6b67808 */ /* 0x000fe20004800000 */
[----:B------:R-:W2:Y:S01]  /*7d60*/  MUFU.TANH R140, R140 ;  /* 0x0000008c008c7308 */ /* 0x000ea20000002400 */
[----:B------:R-:W-:Y:S01]  /*7d70*/  FSEL R169, R24, -INF , !P4 ;  /* 0xff80000018a97808 */ /* 0x000fe20006000000 */
[----:B-1----:R-:W-:Y:S01]  /*7d80*/  HMMA.16816.F32.BF16 R52, R36, R12, R52 ;  /* 0x0000000c2434723c */ /* 0x002fe20000041834 */
[----:B------:R-:W-:-:S02]  /*7d90*/  FSEL R149, R25, -INF , !P3 ;  /* 0xff80000019957808 */ /* 0x000fc40005800000 */
[-C--:B------:R-:W-:Y:S02]  /*7da0*/  ISETP.GE.AND P0, PT, R9, R167.reuse, PT ;  /* 0x000000a70900720c */ /* 0x080fe40003f06270 */
[CC--:B------:R-:W-:Y:S01]  /*7db0*/  ISETP.GE.AND P5, PT, R23.reuse, R168.reuse, PT ;  /* 0x000000a81700720c */ /* 0x0c0fe20003fa6270 */
[----:B------:R-:W1:Y:S01]  /*7dc0*/  MUFU.TANH R9, R60 ;  /* 0x0000003c00097308 */ /* 0x000e620000002400 */
[-C--:B------:R-:W-:Y:S01]  /*7dd0*/  ISETP.GE.AND P1, PT, R23, R167.reuse, PT ;  /* 0x000000a71700720c */ /* 0x080fe20003f26270 */
[----:B------:R-:W-:Y:S01]  /*7de0*/  HMMA.16816.F32.BF16 R48, R36, R14, R48 ;  /* 0x0000000e2430723c */ /* 0x000fe20000041830 */
[C---:B------:R-:W-:Y:S02]  /*7df0*/  ISETP.GE.AND P4, PT, R7.reuse, R168, PT ;  /* 0x000000a80700720c */ /* 0x040fe40003f86270 */
[----:B------:R-:W-:Y:S02]  /*7e00*/  ISETP.GE.AND P3, PT, R7, R167, PT ;  /* 0x000000a70700720c */ /* 0x000fe40003f66270 */
[----:B------:R-:W-:Y:S01]  /*7e10*/  IADD3 R7, R20, 0x41, RZ ;  /* 0x0000004114077810 */ /* 0x000fe20007ffe0ff */
[----:B------:R-:W1:Y:S01]  /*7e20*/  MUFU.TANH R143, R61 ;  /* 0x0000003d008f7308 */ /* 0x000e620000002400 */
[----:B------:R-:W-:-:S02]  /*7e30*/  FSEL R171, R171, -INF , !P5 ;  /* 0xff800000abab7808 */ /* 0x000fc40006800000 */
[----:B---3--:R-:W-:Y:S02]  /*7e40*/  FSEL R178, R178, -INF , !P0 ;  /* 0xff800000b2b27808 */ /* 0x008fe40004000000 */
[----:B------:R-:W-:Y:S02]  /*7e50*/  FSEL R174, R174, -INF , !P1 ;  /* 0xff800000aeae7808 */ /* 0x000fe40004800000 */
[-C--:B------:R-:W-:Y:S01]  /*7e60*/  ISETP.GE.AND P5, PT, R6, R167.reuse, PT ;  /* 0x000000a70600720c */ /* 0x080fe20003fa6270 */
[----:B------:R-:W-:Y:S01]  /*7e70*/  MUFU.TANH R142, R63 ;  /* 0x0000003f008e7308 */ /* 0x000fe20000002400 */
[CC--:B------:R-:W-:Y:S01]  /*7e80*/  ISETP.GE.AND P0, PT, R7.reuse, R168.reuse, PT ;  /* 0x000000a80700720c */ /* 0x0c0fe20003f06270 */
[----:B------:R-:W-:Y:S01]  /*7e90*/  FMUL.FTZ R52, R52, c[0x0][0x2ec] ;  /* 0x0000bb0034347a20 */ /* 0x000fe20000410000 */
[-C--:B------:R-:W-:Y:S01]  /*7ea0*/  ISETP.GE.AND P1, PT, R7, R167.reuse, PT ;  /* 0x000000a70700720c */ /* 0x080fe20003f26270 */
[----:B------:R-:W-:Y:S01]  /*7eb0*/  FMUL.FTZ R53, R53, c[0x0][0x2ec] ;  /* 0x0000bb0035357a20 */ /* 0x000fe20000410000 */
[----:B------:R-:W-:Y:S01]  /*7ec0*/  IADD3 R7, R20, 0x48, RZ ;  /* 0x0000004814077810 */ /* 0x000fe20007ffe0ff */
[----:B------:R-:W-:Y:S01]  /*7ed0*/  FMUL.FTZ R54, R54, c[0x0][0x2ec] ;  /* 0x0000bb0036367a20 */ /* 0x000fe20000410000 */
[----:B------:R-:W-:Y:S01]  /*7ee0*/  IADD3 R10, R20, 0x49, RZ ;  /* 0x00000049140a7810 */ /* 0x000fe20007ffe0ff */
[----:B------:R-:W3:Y:S01]  /*7ef0*/  MUFU.TANH R6, R62 ;  /* 0x0000003e00067308 */ /* 0x000ee20000002400 */
[----:B------:R-:W-:Y:S01]  /*7f00*/  FSEL R176, R176, -INF , !P2 ;  /* 0xff800000b0b07808 */ /* 0x000fe20005000000 */
[----:B------:R-:W-:Y:S01]  /*7f10*/  FMUL.FTZ R48, R48, c[0x0][0x2ec] ;  /* 0x0000bb0030307a20 */ /* 0x000fe20000410000 */
[----:B------:R-:W-:Y:S01]  /*7f20*/  FSEL R172, R172, -INF , !P5 ;  /* 0xff800000acac7808 */ /* 0x000fe20006800000 */
[----:B------:R-:W-:Y:S01]  /*7f30*/  FMUL.FTZ R49, R49, c[0x0][0x2ec] ;  /* 0x0000bb0031317a20 */ /* 0x000fe20000410000 */
[----:B------:R-:W-:Y:S01]  /*7f40*/  FSEL R157, R157, -INF , !P4 ;  /* 0xff8000009d9d7808 */ /* 0x000fe20006000000 */
[----:B------:R-:W-:Y:S01]  /*7f50*/  FMUL.FTZ R55, R55, c[0x0][0x2ec] ;  /* 0x0000bb0037377a20 */ /* 0x000fe20000410000 */
[----:B------:R-:W-:Y:S01]  /*7f60*/  FSEL R163, R163, -INF , !P0 ;  /* 0xff800000a3a37808 */ /* 0x000fe20004000000 */
[----:B------:R-:W1:Y:S01]  /*7f70*/  MUFU.TANH R141, R141 ;  /* 0x0000008d008d7308 */ /* 0x000e620000002400 */
[CC--:B------:R-:W-:Y:S01]  /*7f80*/  ISETP.GE.AND P2, PT, R7.reuse, R168.reuse, PT ;  /* 0x000000a80700720c */ /* 0x0c0fe20003f46270 */
[----:B------:R-:W-:Y:S01]  /*7f90*/  FMUL.FTZ R50, R50, c[0x0][0x2ec] ;  /* 0x0000bb0032327a20 */ /* 0x000fe20000410000 */
[----:B------:R-:W-:Y:S01]  /*7fa0*/  ISETP.GE.AND P5, PT, R7, R167, PT ;  /* 0x000000a70700720c */ /* 0x000fe20003fa6270 */
[----:B------:R-:W-:Y:S01]  /*7fb0*/  FMUL.FTZ R51, R51, c[0x0][0x2ec] ;  /* 0x0000bb0033337a20 */ /* 0x000fe20000410000 */
[----:B------:R-:W-:-:S02]  /*7fc0*/  ISETP.GE.AND P4, PT, R10, R168, PT ;  /* 0x000000a80a00720c */ /* 0x000fc40003f86270 */
[----:B------:R-:W-:Y:S01]  /*7fd0*/  ISETP.GE.AND P0, PT, R10, R167, PT ;  /* 0x000000a70a00720c */ /* 0x000fe20003f06270 */
[----:B------:R-:W1:Y:S01]  /*7fe0*/  MUFU.TANH R139, R139 ;  /* 0x0000008b008b7308 */ /* 0x000e620000002400 */
[C---:B------:R-:W-:Y:S02]  /*7ff0*/  IADD3 R7, R20.reuse, 0x50, RZ ;  /* 0x0000005014077810 */ /* 0x040fe40007ffe0ff */
[----:B------:R-:W-:Y:S02]  /*8000*/  IADD3 R10, R20, 0x51, RZ ;  /* 0x00000051140a7810 */ /* 0x000fe40007ffe0ff */
[----:B------:R-:W-:Y:S02]  /*8010*/  FSEL R161, R161, -INF , !P2 ;  /* 0xff800000a1a17808 */ /* 0x000fe40005000000 */
[----:B----4-:R-:W-:Y:S01]  /*8020*/  FSEL R162, R162, -INF , !P3 ;  /* 0xff800000a2a27808 */ /* 0x010fe20005800000 */
[----:B------:R-:W4:Y:S01]  /*8030*/  MUFU.TANH R122, R52 ;  /* 0x00000034007a7308 */ /* 0x000f220000002400 */
[----:B-----5:R-:W-:-:S02]  /*8040*/  FSEL R160, R160, -INF , !P1 ;  /* 0xff800000a0a07808 */ /* 0x020fc40004800000 */
[-C--:B------:R-:W-:Y:S02]  /*8050*/  ISETP.GE.AND P2, PT, R7, R168.reuse, PT ;  /* 0x000000a80700720c */ /* 0x080fe40003f46270 */
[CC--:B------:R-:W-:Y:S02]  /*8060*/  ISETP.GE.AND P3, PT, R10.reuse, R168.reuse, PT ;  /* 0x000000a80a00720c */ /* 0x0c0fe40003f66270 */
[----:B------:R-:W-:Y:S01]  /*8070*/  ISETP.GE.AND P1, PT, R10, R167, PT ;  /* 0x000000a70a00720c */ /* 0x000fe20003f26270 */
[----:B------:R-:W5:Y:S01]  /*8080*/  MUFU.TANH R121, R53 ;  /* 0x0000003500797308 */ /* 0x000f620000002400 */
[----:B------:R-:W-:Y:S02]  /*8090*/  IADD3 R10, R20, 0x59, RZ ;  /* 0x00000059140a7810 */ /* 0x000fe40007ffe0ff */
[----:B------:R-:W-:Y:S02]  /*80a0*/  FSEL R155, R3, -INF , !P2 ;  /* 0xff800000039b7808 */ /* 0x000fe40005000000 */
[----:B------:R-:W-:-:S02]  /*80b0*/  ISETP.GE.AND P2, PT, R10, R168, PT ;  /* 0x000000a80a00720c */ /* 0x000fc40003f46270 */
[----:B------:R-:W-:Y:S01]  /*80c0*/  FSEL R159, R159, -INF , !P4 ;  /* 0xff8000009f9f7808 */ /* 0x000fe20006000000 */
[----:B------:R-:W1:Y:S01]  /*80d0*/  MUFU.TANH R120, R48 ;  /* 0x0000003000787308 */ /* 0x000e620000002400 */
[-C--:B------:R-:W-:Y:S02]  /*80e0*/  ISETP.GE.AND P4, PT, R7, R167.reuse, PT ;  /* 0x000000a70700720c */ /* 0x080fe40003f86270 */
[----:B------:R-:W-:Y:S02]  /*80f0*/  IADD3 R3, R20, 0x61, RZ ;  /* 0x0000006114037810 */ /* 0x000fe40007ffe0ff */
[----:B------:R-:W-:Y:S02]  /*8100*/  FSEL R153, R28, -INF , !P3 ;  /* 0xff8000001c997808 */ /* 0x000fe40005800000 */
[----:B------:R-:W-:Y:S01]  /*8110*/  ISETP.GE.AND P3, PT, R10, R167, PT ;  /* 0x000000a70a00720c */ /* 0x000fe20003f66270 */
[----:B------:R-:W-:Y:S01]  /*8120*/  MUFU.TANH R138, R138 ;  /* 0x0000008a008a7308 */ /* 0x000fe20000002400 */
[----:B--2---:R-:W-:-:S02]  /*8130*/  FSEL R147, R4, -INF , !P2 ;  /* 0xff80000004937808 */ /* 0x004fc40005000000 */
[C---:B------:R-:W-:Y:S02]  /*8140*/  IADD3 R7, R20.reuse, 0x58, RZ ;  /* 0x0000005814077810 */ /* 0x040fe40007ffe0ff */
[----:B------:R-:W-:Y:S02]  /*8150*/  IADD3 R4, R20, 0x68, RZ ;  /* 0x0000006814047810 */ /* 0x000fe40007ffe0ff */
[----:B------:R-:W-:Y:S01]  /*8160*/  FSEL R152, R5, -INF , !P4 ;  /* 0xff80000005987808 */ /* 0x000fe20006000000 */
[----:B------:R-:W-:Y:S01]  /*8170*/  MUFU.TANH R126, R54 ;  /* 0x00000036007e7308 */ /* 0x000fe20000002400 */
[----:B------:R-:W-:Y:S02]  /*8180*/  FSEL R150, R150, -INF , !P1 ;  /* 0xff80000096967808 */ /* 0x000fe40004800000 */
[C---:B------:R-:W-:Y:S02]  /*8190*/  ISETP.GE.AND P4, PT, R3.reuse, R168, PT ;  /* 0x000000a80300720c */ /* 0x040fe40003f86270 */
[----:B------:R-:W-:-:S02]  /*81a0*/  ISETP.GE.AND P1, PT, R3, R167, PT ;  /* 0x000000a70300720c */ /* 0x000fc40003f26270 */
[----:B------:R-:W-:Y:S01]  /*81b0*/  FSEL R158, R158, -INF , !P5 ;  /* 0xff8000009e9e7808 */ /* 0x000fe20006800000 */
[----:B------:R-:W2:Y:S01]  /*81c0*/  MUFU.TANH R3, R49 ;  /* 0x0000003100037308 */ /* 0x000ea20000002400 */
[----:B------:R-:W-:Y:S02]  /*81d0*/  FSEL R156, R156, -INF , !P0 ;  /* 0xff8000009c9c7808 */ /* 0x000fe40004000000 */
[----:B------:R-:W-:Y:S02]  /*81e0*/  FSEL R146, R8, -INF , !P3 ;  /* 0xff80000008927808 */ /* 0x000fe40005800000 */
[C---:B------:R-:W-:Y:S02]  /*81f0*/  ISETP.GE.AND P5, PT, R7.reuse, R168, PT ;  /* 0x000000a80700720c */ /* 0x040fe40003fa6270 */
[-C--:B------:R-:W-:Y:S01]  /*8200*/  ISETP.GE.AND P0, PT, R7, R167.reuse, PT ;  /* 0x000000a70700720c */ /* 0x080fe20003f06270 */
[----:B------:R-:W1:Y:S01]  /*8210*/  MUFU.TANH R125, R55 ;  /* 0x00000037007d7308 */ /* 0x000e620000002400 */
[----:B------:R-:W-:-:S02]  /*8220*/  ISETP.GE.AND P3, PT, R4, R167, PT ;  /* 0x000000a70400720c */ /* 0x000fc40003f66270 */
[----:B------:R-:W-:Y:S02]  /*8230*/  IADD3 R7, R20, 0x60, RZ ;  /* 0x0000006014077810 */ /* 0x000fe40007ffe0ff */
[----:B------:R-:W-:Y:S02]  /*8240*/  FSEL R151, R151, -INF , !P5 ;  /* 0xff80000097977808 */ /* 0x000fe40006800000 */
[----:B------:R-:W-:Y:S01]  /*8250*/  FSEL R148, R148, -INF , !P0 ;  /* 0xff80000094947808 */ /* 0x000fe20004000000 */
[----:B------:R-:W1:Y:S01]  /*8260*/  MUFU.TANH R124, R50 ;  /* 0x00000032007c7308 */ /* 0x000e620000002400 */
[----:B------:R-:W-:Y:S02]  /*8270*/  FSEL R140, R140, -INF , !P3 ;  /* 0xff8000008c8c7808 */ /* 0x000fe40005800000 */
[C---:B------:R-:W-:Y:S02]  /*8280*/  ISETP.GE.AND P5, PT, R7.reuse, R168, PT ;  /* 0x000000a80700720c */ /* 0x040fe40003fa6270 */
[----:B------:R-:W-:-:S02]  /*8290*/  ISETP.GE.AND P2, PT, R7, R167, PT ;  /* 0x000000a70700720c */ /* 0x000fc40003f46270 */
[----:B------:R-:W-:Y:S01]  /*82a0*/  ISETP.GE.AND P0, PT, R4, R168, PT ;  /* 0x000000a80400720c */ /* 0x000fe20003f06270 */
[----:B------:R-:W2:Y:S01]  /*82b0*/  MUFU.TANH R123, R51 ;  /* 0x00000033007b7308 */ /* 0x000ea20000002400 */
[----:B------:R-:W-:Y:S02]  /*82c0*/  ISETP.GT.AND P3, PT, R192, R189, PT ;  /* 0x000000bdc000720c */ /* 0x000fe40003f64270 */
[C---:B------:R-:W-:Y:S02]  /*82d0*/  IADD3 R8, R20.reuse, 0x69, RZ ;  /* 0x0000006914087810 */ /* 0x040fe40007ffe0ff */
[C---:B------:R-:W-:Y:S02]  /*82e0*/  IADD3 R7, R20.reuse, 0x70, RZ ;  /* 0x0000007014077810 */ /* 0x040fe40007ffe0ff */
[C---:B------:R-:W-:Y:S02]  /*82f0*/  IADD3 R5, R20.reuse, 0x71, RZ ;  /* 0x0000007114057810 */ /* 0x040fe40007ffe0ff */
[----:B------:R-:W-:-:S02]  /*8300*/  IADD3 R4, R20, 0x78, RZ ;  /* 0x0000007814047810 */ /* 0x000fc40007ffe0ff */
[----:B------:R-:W-:Y:S02]  /*8310*/  IADD3 R20, R20, 0x79, RZ ;  /* 0x0000007914147810 */ /* 0x000fe40007ffe0ff */
[----:B-1----:R-:W-:Y:S02]  /*8320*/  FSEL R145, R9, -INF , !P5 ;  /* 0xff80000009917808 */ /* 0x002fe40006800000 */
[----:B------:R-:W-:Y:S02]  /*8330*/  FSEL R143, R143, -INF , !P4 ;  /* 0xff8000008f8f7808 */ /* 0x000fe40006000000 */
[----:B---3--:R-:W-:Y:S02]  /*8340*/  FSEL R144, R6, -INF , !P2 ;  /* 0xff80000006907808 */ /* 0x008fe40005000000 */
[----:B------:R-:W-:Y:S02]  /*8350*/  FSEL R142, R142, -INF , !P1 ;  /* 0xff8000008e8e7808 */ /* 0x000fe40004800000 */
[----:B------:R-:W-:Y:S01]  /*8360*/  FSEL R141, R141, -INF , !P0 ;  /* 0xff8000008d8d7808 */ /* 0x000fe20004000000 */
[----:B------:R-:W-:Y:S01]  /*8370*/  BAR.SYNC.DEFER_BLOCKING 0x0 ;  /* 0x0000000000007b1d */ /* 0x000fe20000010000 */
[----:B------:R-:W-:-:S02]  /*8380*/  ISETP.GE.AND P5, PT, R8, R168, PT ;  /* 0x000000a80800720c */ /* 0x000fc40003fa6270 */
[-C--:B------:R-:W-:Y:S02]  /*8390*/  ISETP.GE.AND P4, PT, R7, R168.reuse, PT ;  /* 0x000000a80700720c */ /* 0x080fe40003f86270 */
[-C--:B------:R-:W-:Y:S02]  /*83a0*/  ISETP.GE.AND P2, PT, R5, R168.reuse, PT ;  /* 0x000000a80500720c */ /* 0x080fe40003f46270 */
[-C--:B------:R-:W-:Y:S02]  /*83b0*/  ISETP.GE.AND P1, PT, R4, R168.reuse, PT ;  /* 0x000000a80400720c */ /* 0x080fe40003f26270 */
[----:B------:R-:W-:Y:S02]  /*83c0*/  ISETP.GE.AND P0, PT, R20, R168, PT ;  /* 0x000000a81400720c */ /* 0x000fe40003f06270 */
[----:B------:R-:W-:Y:S02]  /*83d0*/  FSEL R139, R139, -INF , !P5 ;  /* 0xff8000008b8b7808 */ /* 0x000fe40006800000 */
[----:B----4-:R-:W-:-:S02]  /*83e0*/  FSEL R122, R122, -INF , !P4 ;  /* 0xff8000007a7a7808 */ /* 0x010fc40006000000 */
[----:B-----5:R-:W-:Y:S02]  /*83f0*/  FSEL R121, R121, -INF , !P2 ;  /* 0xff80000079797808 */ /* 0x020fe40005000000 */
[----:B------:R-:W-:Y:S02]  /*8400*/  FSEL R120, R120, -INF , !P1 ;  /* 0xff80000078787808 */ /* 0x000fe40004800000 */
[----:B--2---:R-:W-:Y:S02]  /*8410*/  FSEL R3, R3, -INF , !P0 ;  /* 0xff80000003037808 */ /* 0x004fe40004000000 */
[-C--:B------:R-:W-:Y:S02]  /*8420*/  ISETP.GE.AND P5, PT, R8, R167.reuse, PT ;  /* 0x000000a70800720c */ /* 0x080fe40003fa6270 */
[-C--:B------:R-:W-:Y:S02]  /*8430*/  ISETP.GE.AND P4, PT, R7, R167.reuse, PT ;  /* 0x000000a70700720c */ /* 0x080fe40003f86270 */
        /* <DEDUP_REMOVED lines=67> */
.L_x_2730:
[----:B------:R-:W-:-:S04]  /*8870*/  LEA R6, -R117, RZ, 0x7 ;  /* 0x000000ff75067211 */ /* 0x000fc800078e39ff */
[----:B------:R-:W-:Y:S02]  /*8880*/  SHF.R.S32.HI R4, RZ, 0x1f, R6 ;  /* 0x0000001fff047819 */ /* 0x000fe40000011406 */
.L_x_2731:
        /* <DEDUP_REMOVED lines=28> */
.L_x_2729:
        /* <DEDUP_REMOVED lines=80> */
[C---:B------:R-:W-:Y:S01]  /*8f50*/  FMUL.FTZ R129, R135.reuse, c[0x0][0x23c] ;  /* 0x00008f0087817a20 */ /* 0x040fe20000410000 */
[----:B------:R-:W-:Y:S01]  /*8f60*/  FSEL R134, R134, RZ, P1 ;  /* 0x000000ff86867208 */ /* 0x000fe20000800000 */
[----:B------:R-:W-:Y:S01]  /*8f70*/  FADD.FTZ R4, R2, -R5 ;  /* 0x8000000502047221 */ /* 0x000fe20000010000 */
[----:B------:R-:W-:-:S02]  /*8f80*/  FSEL R5, R135, RZ, P0 ;  /* 0x000000ff87057208 */ /* 0x000fc40000000000 */
[----:B------:R-:W-:Y:S01]  /*8f90*/  FSEL R129, R129, RZ, P0 ;  /* 0x000000ff81817208 */ /* 0x000fe20000000000 */
[----:B------:R-:W-:Y:S02]  /*8fa0*/  FMUL.FTZ R11, R4, c[0x0][0x23c] ;  /* 0x00008f00040b7a20 */ /* 0x000fe40000410000 */
[----:B------:R-:W-:Y:S02]  /*8fb0*/  FADD.FTZ R5, R0, -R5 ;  /* 0x8000000500057221 */ /* 0x000fe40000010000 */
[----:B------:R-:W1:Y:S01]  /*8fc0*/  MUFU.EX2 R0, R11 ;  /* 0x0000000b00007308 */ /* 0x000e620000000800 */
[--C-:B------:R-:W-:Y:S02]  /*8fd0*/  FFMA.FTZ R133, R17, c[0x0][0x23c], -R134.reuse ;  /* 0x00008f0011857a23 */ /* 0x100fe40000010886 */
        /* <DEDUP_REMOVED lines=8> */
[----:B------:R-:W2:Y:S01]  /*9060*/  MUFU.EX2 R132, R132 ;  /* 0x0000008400847308 */ /* 0x000ea20000000800 */
[----:B-1----:R-:W-:Y:S01]  /*9070*/  FMUL.FTZ R24, R96, R0 ;  /* 0x0000000060187220 */ /* 0x002fe20000410000 */
[----:B------:R-:W-:Y:S01]  /*9080*/  LDSM.16.MT88.4 R20, [R116+0x9000] ;  /* 0x009000007414783b */ /* 0x000fe20000004200 */
[----:B------:R-:W-:-:S02]  /*9090*/  FFMA.FTZ R96, R45, c[0x0][0x23c], -R134 ;  /* 0x00008f002d607a23 */ /* 0x000fc40000010886 */
[----:B------:R-:W-:Y:S01]  /*90a0*/  FMUL.FTZ R137, R5, c[0x0][0x23c] ;  /* 0x00008f0005897a20 */ /* 0x000fe20000410000 */
[----:B------:R-:W1:Y:S01]  /*90b0*/  LDSM.16.MT88.4 R44, [R119+0xd000] ;  /* 0x00d00000772c783b */ /* 0x000e620000004200 */
[-C--:B------:R-:W-:Y:S01]  /*90c0*/  FMUL.FTZ R32, R88, R0.reuse ;  /* 0x0000000058207220 */ /* 0x080fe20000410000 */
[----:B------:R-:W-:Y:S01]  /*90d0*/  MUFU.EX2 R131, R131 ;  /* 0x0000008300837308 */ /* 0x000fe20000000800 */
[-C--:B------:R-:W-:Y:S02]  /*90e0*/  FMUL.FTZ R33, R89, R0.reuse ;  /* 0x0000000059217220 */ /* 0x080fe40000410000 */
[-C--:B------:R-:W-:Y:S02]  /*90f0*/  FMUL.FTZ R84, R84, R0.reuse ;  /* 0x0000000054547220 */ /* 0x080fe40000410000 */
[-C--:B------:R-:W-:Y:S02]  /*9100*/  FMUL.FTZ R85, R85, R0.reuse ;  /* 0x0000000055557220 */ /* 0x080fe40000410000 */
[----:B------:R-:W-:Y:S01]  /*9110*/  FFMA.FTZ R50, R41, c[0x0][0x23c], -R134 ;  /* 0x00008f0029327a23 */ /* 0x000fe20000010886 */
[----:B------:R-:W3:Y:S01]  /*9120*/  MUFU.EX2 R130, R130 ;  /* 0x0000008200827308 */ /* 0x000ee20000000800 */
[----:B--2---:R-:W-:Y:S01]  /*9130*/  F2FP.BF16.PACK_AB R4, R132, R133 ;  /* 0x000000858404723e */ /* 0x004fe200000010ff */
[----:B------:R-:W-:-:S02]  /*9140*/  FMUL.FTZ R25, R97, R0 ;  /* 0x0000000061197220 */ /* 0x000fc40000410000 */
[-C--:B------:R-:W-:Y:S02]  /*9150*/  FMUL.FTZ R92, R92, R0.reuse ;  /* 0x000000005c5c7220 */ /* 0x080fe40000410000 */
[-C--:B------:R-:W-:Y:S02]  /*9160*/  FMUL.FTZ R93, R93, R0.reuse ;  /* 0x000000005d5d7220 */ /* 0x080fe40000410000 */
[----:B------:R-:W-:Y:S01]  /*9170*/  MUFU.EX2 R128, R128 ;  /* 0x0000008000807308 */ /* 0x000fe20000000800 */
[----:B------:R-:W-:Y:S02]  /*9180*/  FFMA.FTZ R88, R43, c[0x0][0x23c], -R134 ;  /* 0x00008f002b587a23 */ /* 0x000fe40000010886 */
[-C--:B------:R-:W-:Y:S02]  /*9190*/  FMUL.FTZ R40, R80, R0.reuse ;  /* 0x0000000050287220 */ /* 0x080fe40000410000 */
[-C--:B------:R-:W-:Y:S02]  /*91a0*/  FMUL.FTZ R41, R81, R0.reuse ;  /* 0x0000000051297220 */ /* 0x080fe40000410000 */
[-C--:B------:R-:W-:Y:S01]  /*91b0*/  FMUL.FTZ R48, R76, R0.reuse ;  /* 0x000000004c307220 */ /* 0x080fe20000410000 */
[----:B------:R-:W2:Y:S01]  /*91c0*/  MUFU.EX2 R127, R127 ;  /* 0x0000007f007f7308 */ /* 0x000ea20000000800 */
[----:B---3--:R-:W-:Y:S01]  /*91d0*/  F2FP.BF16.PACK_AB R6, R130, R131 ;  /* 0x000000838206723e */ /* 0x008fe200000010ff */
[----:B------:R-:W-:-:S02]  /*91e0*/  FMUL.FTZ R49, R77, R0 ;  /* 0x000000004d317220 */ /* 0x000fc40000410000 */
[----:B------:R-:W-:Y:S02]  /*91f0*/  FFMA.FTZ R57, R57, c[0x0][0x23c], -R134 ;  /* 0x00008f0039397a23 */ /* 0x000fe40000010886 */
[--C-:B------:R-:W-:Y:S02]  /*9200*/  FFMA.FTZ R76, R58, c[0x0][0x23c], -R129.reuse ;  /* 0x00008f003a4c7a23 */ /* 0x100fe40000010881 */
[----:B------:R-:W-:Y:S01]  /*9210*/  MUFU.EX2 R117, R117 ;  /* 0x0000007500757308 */ /* 0x000fe20000000800 */
[----:B------:R-:W-:Y:S02]  /*9220*/  FFMA.FTZ R77, R56, c[0x0][0x23c], -R129 ;  /* 0x00008f00384d7a23 */ /* 0x000fe40000010881 */
[-C--:B------:R-:W-:Y:S02]  /*9230*/  FMUL.FTZ R8, R112, R0.reuse ;  /* 0x0000000070087220 */ /* 0x080fe40000410000 */
[-C--:B------:R-:W-:Y:S02]  /*9240*/  FMUL.FTZ R9, R113, R0.reuse ;  /* 0x0000000071097220 */ /* 0x080fe40000410000 */
[----:B------:R-:W-:Y:S01]  /*9250*/  FMUL.FTZ R16, R104, R0 ;  /* 0x0000000068107220 */ /* 0x000fe20000410000 */
[----:B------:R-:W3:Y:S01]  /*9260*/  MUFU.EX2 R2, R2 ;  /* 0x0000000200027308 */ /* 0x000ee20000000800 */
[----:B--2---:R-:W-:Y:S01]  /*9270*/  F2FP.BF16.PACK_AB R5, R127, R128 ;  /* 0x000000807f05723e */ /* 0x004fe200000010ff */
[----:B------:R-:W-:-:S02]  /*9280*/  FMUL.FTZ R17, R105, R0 ;  /* 0x0000000069117220 */ /* 0x000fc40000410000 */
[-C--:B------:R-:W-:Y:S02]  /*9290*/  FMUL.FTZ R108, R108, R0.reuse ;  /* 0x000000006c6c7220 */ /* 0x080fe40000410000 */
[-C--:B------:R-:W-:Y:S02]  /*92a0*/  FMUL.FTZ R109, R109, R0.reuse ;  /* 0x000000006d6d7220 */ /* 0x080fe40000410000 */
[----:B------:R-:W2:Y:S01]  /*92b0*/  MUFU.EX2 R137, R137 ;  /* 0x0000008900897308 */ /* 0x000ea20000000800 */
[-C--:B------:R-:W-:Y:S02]  /*92c0*/  FMUL.FTZ R100, R100, R0.reuse ;  /* 0x0000000064647220 */ /* 0x080fe40000410000 */
[-C--:B------:R-:W-:Y:S02]  /*92d0*/  FMUL.FTZ R101, R101, R0.reuse ;  /* 0x0000000065657220 */ /* 0x080fe40000410000 */
[----:B------:R-:W-:Y:S02]  /*92e0*/  FFMA.FTZ R80, R210, c[0x0][0x23c], -R129 ;  /* 0x00008f00d2507a23 */ /* 0x000fe40000010881 */
[-C--:B------:R-:W-:Y:S01]  /*92f0*/  FMUL.FTZ R52, R72, R0.reuse ;  /* 0x0000000048347220 */ /* 0x080fe20000410000 */
[----:B---3--:R-:W-:Y:S01]  /*9300*/  F2FP.BF16.PACK_AB R7, R2, R117 ;  /* 0x000000750207723e */ /* 0x008fe200000010ff */
[----:B------:R-:W-:Y:S01]  /*9310*/  MUFU.EX2 R96, R96 ;  /* 0x0000006000607308 */ /* 0x000fe20000000800 */
[----:B------:R-:W-:-:S02]  /*9320*/  FMUL.FTZ R53, R73, R0 ;  /* 0x0000000049357220 */ /* 0x000fc40000410000 */
[-C--:B------:R-:W-:Y:S02]  /*9330*/  FMUL.FTZ R68, R68, R0.reuse ;  /* 0x0000000044447220 */ /* 0x080fe40000410000 */
[----:B------:R-:W-:Y:S02]  /*9340*/  FMUL.FTZ R69, R69, R0 ;  /* 0x0000000045457220 */ /* 0x000fe40000410000 */
        /* <DEDUP_REMOVED lines=14> */
[----:B------:R2:W-:Y:S01]  /*9430*/  MUFU.EX2 R85, R50 ;  /* 0x0000003200557308 */ /* 0x0005e20000000800 */
[----:B------:R-:W-:-:S02]  /*9440*/  FMUL.FTZ R51, R79, R137 ;  /* 0x000000894f337220 */ /* 0x000fc40000410000 */
[-C--:B------:R-:W-:Y:S02]  /*9450*/  FMUL.FTZ R10, R114, R137.reuse ;  /* 0x00000089720a7220 */ /* 0x080fe40000410000 */
        /* <DEDUP_REMOVED lines=9> */
[----:B------:R3:W4:Y:S01]  /*94f0*/  MUFU.EX2 R93, R57 ;  /* 0x00000039005d7308 */ /* 0x0007220000000800 */
[----:B--2---:R-:W-:-:S02]  /*9500*/  FMUL.FTZ R50, R78, R137 ;  /* 0x000000894e327220 */ /* 0x004fc40000410000 */
[-C--:B------:R-:W-:Y:S02]  /*9510*/  FMUL.FTZ R103, R103, R137.reuse ;  /* 0x0000008967677220 */ /* 0x080fe40000410000 */
[-C--:B------:R-:W-:Y:S01]  /*9520*/  FMUL.FTZ R54, R74, R137.reuse ;  /* 0x000000894a367220 */ /* 0x080fe20000410000 */
[C---:B-1----:R-:W-:Y:S01]  /*9530*/  HMMA.16816.F32.BF16 R40, R4.reuse, R44, R40 ;  /* 0x0000002c0428723c */ /* 0x042fe20000041828 */
[-C--:B------:R-:W-:Y:S01]  /*9540*/  FMUL.FTZ R55, R75, R137.reuse ;  /* 0x000000894b377220 */ /* 0x080fe20000410000 */
[----:B------:R-:W-:Y:S01]  /*9550*/  MUFU.EX2 R77, R77 ;  /* 0x0000004d004d7308 */ /* 0x000fe20000000800 */
[-C--:B------:R-:W-:Y:S01]  /*9560*/  FMUL.FTZ R70, R70, R137.reuse ;  /* 0x0000008946467220 */ /* 0x080fe20000410000 */
[----:B------:R-:W-:Y:S01]  /*9570*/  LDSM.16.MT88.4 R72, [R116+0x9800] ;  /* 0x009800007448783b */ /* 0x000fe20000004200 */
[----:B------:R-:W-:Y:S02]  /*9580*/  FMUL.FTZ R71, R71, R137 ;  /* 0x0000008947477220 */ /* 0x000fe40000410000 */
[----:B------:R-:W-:Y:S01]  /*9590*/  FFMA.FTZ R78, R179, c[0x0][0x23c], -R134 ;  /* 0x00008f00b34e7a23 */ /* 0x000fe20000010886 */
[----:B------:R-:W-:Y:S01]  /*95a0*/  HMMA.16816.F32.BF16 R44, R4, R46, R48 ;  /* 0x0000002e042c723c */ /* 0x000fe20000041830 */
[----:B------:R-:W-:Y:S01]  /*95b0*/  LDSM.16.MT88.4 R48, [R116+0x9400] ;  /* 0x009400007430783b */ /* 0x000fe20000004200 */
[----:B---3--:R-:W-:-:S02]  /*95c0*/  FFMA.FTZ R57, R64, c[0x0][0x23c], -R129 ;  /* 0x00008f0040397a23 */ /* 0x008fc40000010881 */
[--C-:B------:R-:W-:Y:S01]  /*95d0*/  FFMA.FTZ R81, R177, c[0x0][0x23c], -R134.reuse ;  /* 0x00008f00b1517a23 */ /* 0x100fe20000010886 */
[----:B------:R-:W1:Y:S01]  /*95e0*/  LDSM.16.MT88.4 R64, [R119+0x9400] ;  /* 0x009400007740783b */ /* 0x000e620000004200 */
[----:B------:R2:W3:Y:S01]  /*95f0*/  MUFU.EX2 R79, R57 ;  /* 0x00000039004f7308 */ /* 0x0004e20000000800 */
[--C-:B------:R-:W-:Y:S01]  /*9600*/  FFMA.FTZ R83, R181, c[0x0][0x23c], -R134.reuse ;  /* 0x00008f00b5537a23 */ /* 0x100fe20000010886 */
[C---:B------:R-:W-:Y:S01]  /*9610*/  HMMA.16816.F32.BF16 R8, R4.reuse, R12, R8 ;  /* 0x0000000c0408723c */ /* 0x040fe20000041808 */
[----:B------:R-:W-:Y:S02]  /*9620*/  FFMA.FTZ R82, R175, c[0x0][0x23c], -R134 ;  /* 0x00008f00af527a23 */ /* 0x000fe40000010886 */
[--C-:B------:R-:W-:Y:S02]  /*9630*/  FFMA.FTZ R84, R208, c[0x0][0x23c], -R129.reuse ;  /* 0x00008f00d0547a23 */ /* 0x100fe40000010881 */
[--C-:B------:R-:W-:Y:S01]  /*9640*/  FFMA.FTZ R87, R182, c[0x0][0x23c], -R129.reuse ;  /* 0x00008f00b6577a23 */ /* 0x100fe20000010881 */
[----:B------:R-:W-:Y:S01]  /*9650*/  MUFU.EX2 R78, R78 ;  /* 0x0000004e004e7308 */ /* 0x000fe20000000800 */
[--C-:B------:R-:W-:Y:S01]  /*9660*/  FFMA.FTZ R86, R202, c[0x0][0x23c], -R129.reuse ;  /* 0x00008f00ca567a23 */ /* 0x100fe20000010881 */
[----:B------:R-:W-:Y:S01]  /*9670*/  HMMA.16816.F32.BF16 R16, R4, R20, R16 ;  /* 0x000000140410723c */ /* 0x000fe20000041810 */
[----:B------:R-:W-:-:S02]  /*9680*/  FFMA.FTZ R89, R180, c[0x0][0x23c], -R129 ;  /* 0x00008f00b4597a23 */ /* 0x000fc40000010881 */
[--C-:B------:R-:W-:Y:S02]  /*9690*/  FFMA.FTZ R92, R149, c[0x0][0x23c], -R134.reuse ;  /* 0x00008f00955c7a23 */ /* 0x100fe40000010886 */
[--C-:B------:R-:W-:Y:S01]  /*96a0*/  FFMA.FTZ R90, R173, c[0x0][0x23c], -R134.reuse ;  /* 0x00008f00ad5a7a23 */ /* 0x100fe20000010886 */
[----:B--2---:R-:W2:Y:S01]  /*96b0*/  LDSM.16.MT88.4 R56, [R119+0xb400] ;  /* 0x00b400007738783b */ /* 0x004ea20000004200 */
[----:B------:R-:W5:Y:S01]  /*96c0*/  MUFU.EX2 R81, R81 ;  /* 0x0000005100517308 */ /* 0x000f620000000800 */
[----:B------:R-:W-:Y:S01]  /*96d0*/  HMMA.16816.F32.BF16 R12, R4, R14, R108 ;  /* 0x0000000e040c723c */ /* 0x000fe2000004186c */
[--C-:B------:R-:W-:Y:S01]  /*96e0*/  FFMA.FTZ R91, R171, c[0x0][0x23c], -R134.reuse ;  /* 0x00008f00ab5b7a23 */ /* 0x100fe20000010886 */
[----:B------:R-:W-:Y:S01]  /*96f0*/  LDSM.16.MT88.4 R108, [R119+0xac00] ;  /* 0x00ac0000776c783b */ /* 0x000fe20000004200 */
[----:B------:R-:W-:Y:S02]  /*9700*/  FFMA.FTZ R95, R169, c[0x0][0x23c], -R134 ;  /* 0x00008f00a95f7a23 */ /* 0x000fe40000010886 */
[----:B------:R-:W-:-:S02]  /*9710*/  FFMA.FTZ R94, R178, c[0x0][0x23c], -R129 ;  /* 0x00008f00b25e7a23 */ /* 0x000fc40000010881 */
[----:B------:R-:W-:Y:S01]  /*9720*/  MUFU.EX2 R83, R83 ;  /* 0x0000005300537308 */ /* 0x000fe20000000800 */
[C---:B------:R-:W-:Y:S01]  /*9730*/  HMMA.16816.F32.BF16 R20, R4.reuse, R22, R100 ;  /* 0x000000160414723c */ /* 0x040fe20000041864 */
[--C-:B------:R-:W-:Y:S01]  /*9740*/  FFMA.FTZ R97, R174, c[0x0][0x23c], -R129.reuse ;  /* 0x00008f00ae617a23 */ /* 0x100fe20000010881 */
[----:B------:R-:W-:Y:S01]  /*9750*/  LDSM.16.MT88.4 R100, [R116+0xac00] ;  /* 0x00ac00007464783b */ /* 0x000fe20000004200 */
[--C-:B------:R-:W-:Y:S02]  /*9760*/  FFMA.FTZ R149, R176, c[0x0][0x23c], -R129.reuse ;  /* 0x00008f00b0957a23 */ /* 0x100fe40000010881 */
[----:B------:R-:W-:Y:S02]  /*9770*/  FFMA.FTZ R154, R172, c[0x0][0x23c], -R129 ;  /* 0x00008f00ac9a7a23 */ /* 0x000fe40000010881 */
[----:B------:R-:W-:Y:S01]  /*9780*/  MUFU.EX2 R82, R82 ;  /* 0x0000005200527308 */ /* 0x000fe20000000800 */
[----:B------:R-:W-:Y:S01]  /*9790*/  HMMA.16816.F32.BF16 R52, R4, R60, R52 ;  /* 0x0000003c0434723c */ /* 0x000fe20000041834 */
[----:B------:R-:W-:-:S02]  /*97a0*/  FFMA.FTZ R164, R163, c[0x0][0x23c], -R134 ;  /* 0x00008f00a3a47a23 */ /* 0x000fc40000010886 */
[--C-:B------:R-:W-:Y:S02]  /*97b0*/  FFMA.FTZ R166, R159, c[0x0][0x23c], -R134.reuse ;  /* 0x00008f009fa67a23 */ /* 0x100fe40000010886 */
[--C-:B------:R-:W-:Y:S02]  /*97c0*/  FFMA.FTZ R157, R157, c[0x0][0x23c], -R134.reuse ;  /* 0x00008f009d9d7a23 */ /* 0x100fe40000010886 */
[----:B----4-:R-:W-:Y:S01]  /*97d0*/  F2FP.BF16.PACK_AB R60, R93, R96 ;  /* 0x000000605d3c723e */ /* 0x010fe200000010ff */
[----:B------:R-:W-:Y:S01]  /*97e0*/  HMMA.16816.F32.BF16 R4, R4, R62, R68 ;  /* 0x0000003e0404723c */ /* 0x000fe20000041844 */
[----:B---3--:R-:W-:Y:S01]  /*97f0*/  F2FP.BF16.PACK_AB R61, R79, R80 ;  /* 0x000000504f3d723e */ /* 0x008fe200000010ff */
[----:B------:R-:W-:Y:S01]  /*9800*/  MUFU.EX2 R84, R84 ;  /* 0x0000005400547308 */ /* 0x000fe20000000800 */
[----:B------:R-:W3:Y:S01]  /*9810*/  LDSM.16.MT88.4 R68, [R119+0xd400] ;  /* 0x00d400007744783b */ /* 0x000ee20000004200 */
[----:B------:R-:W-:Y:S02]  /*9820*/  FFMA.FTZ R161, R161, c[0x0][0x23c], -R134 ;  /* 0x00008f00a1a17a23 */ /* 0x000fe40000010886 */
[--C-:B------:R-:W-:Y:S01]  /*9830*/  FFMA.FTZ R159, R162, c[0x0][0x23c], -R129.reuse ;  /* 0x00008f00a29f7a23 */ /* 0x100fe20000010881 */
[----:B------:R-:W-:Y:S01]  /*9840*/  F2FP.BF16.PACK_AB R62, R85, R88 ;  /* 0x00000058553e723e */ /* 0x000fe200000010ff */
[--C-:B------:R-:W-:Y:S01]  /*9850*/  FFMA.FTZ R160, R160, c[0x0][0x23c], -R129.reuse ;  /* 0x00008f00a0a07a23 */ /* 0x100fe20000010881 */
[----:B------:R-:W-:Y:S01]  /*9860*/  F2FP.BF16.PACK_AB R63, R77, R76 ;  /* 0x0000004c4d3f723e */ /* 0x000fe200000010ff */
[----:B------:R-:W4:Y:S01]  /*9870*/  MUFU.EX2 R87, R87 ;  /* 0x0000005700577308 */ /* 0x000f220000000800 */
[----:B------:R-:W-:-:S02]  /*9880*/  FFMA.FTZ R158, R158, c[0x0][0x23c], -R129 ;  /* 0x00008f009e9e7a23 */ /* 0x000fc40000010881 */
[--C-:B------:R-:W-:Y:S02]  /*9890*/  FFMA.FTZ R163, R156, c[0x0][0x23c], -R129.reuse ;  /* 0x00008f009ca37a23 */ /* 0x100fe40000010881 */
[--C-:B------:R-:W-:Y:S01]  /*98a0*/  FFMA.FTZ R156, R153, c[0x0][0x23c], -R134.reuse ;  /* 0x00008f00999c7a23 */ /* 0x100fe20000010886 */
[C---:B-1----:R-:W-:Y:S01]  /*98b0*/  HMMA.16816.F32.BF16 R8, R60.reuse, R64, R8 ;  /* 0x000000403c08723c */ /* 0x042fe20000041808 */
[--C-:B------:R-:W-:Y:S01]  /*98c0*/  FFMA.FTZ R162, R147, c[0x0][0x23c], -R134.reuse ;  /* 0x00008f0093a27a23 */ /* 0x100fe20000010886 */
[----:B------:R-:W-:Y:S01]  /*98d0*/  MUFU.EX2 R86, R86 ;  /* 0x0000005600567308 */ /* 0x000fe20000000800 */
[--C-:B------:R-:W-:Y:S02]  /*98e0*/  FFMA.FTZ R155, R155, c[0x0][0x23c], -R134.reuse ;  /* 0x00008f009b9b7a23 */ /* 0x100fe40000010886 */
[----:B------:R-:W-:Y:S02]  /*98f0*/  FFMA.FTZ R151, R151, c[0x0][0x23c], -R134 ;  /* 0x00008f0097977a23 */ /* 0x000fe40000010886 */
[--C-:B------:R-:W-:Y:S01]  /*9900*/  FFMA.FTZ R147, R152, c[0x0][0x23c], -R129.reuse ;  /* 0x00008f0098937a23 */ /* 0x100fe20000010881 */
[----:B------:R-:W-:Y:S01]  /*9910*/  HMMA.16816.F32.BF16 R12, R60, R66, R12 ;  /* 0x000000423c0c723c */ /* 0x000fe2000004180c */
[----:B------:R-:W1:Y:S01]  /*9920*/  LDSM.16.MT88.4 R64, [R116+0xb400] ;  /* 0x00b400007440783b */ /* 0x000e620000004200 */
[----:B------:R-:W1:Y:S01]  /*9930*/  MUFU.EX2 R89, R89 ;  /* 0x0000005900597308 */ /* 0x000e620000000800 */
[----:B------:R-:W-:-:S02]  /*9940*/  FFMA.FTZ R150, R150, c[0x0][0x23c], -R129 ;  /* 0x00008f0096967a23 */ /* 0x000fc40000010881 */
[--C-:B------:R-:W-:Y:S02]  /*9950*/  FFMA.FTZ R148, R148, c[0x0][0x23c], -R129.reuse ;  /* 0x00008f0094947a23 */ /* 0x100fe40000010881 */
[--C-:B------:R-:W-:Y:S01]  /*9960*/  FFMA.FTZ R153, R146, c[0x0][0x23c], -R129.reuse ;  /* 0x00008f0092997a23 */ /* 0x100fe20000010881 */
[C---:B------:R-:W-:Y:S01]  /*9970*/  HMMA.16816.F32.BF16 R16, R60.reuse, R48, R16 ;  /* 0x000000303c10723c */ /* 0x040fe20000041810 */
[--C-:B------:R-:W-:Y:S01]  /*9980*/  FFMA.FTZ R146, R143, c[0x0][0x23c], -R134.reuse ;  /* 0x00008f008f927a23 */ /* 0x100fe20000010886 */
[----:B------:R-:W-:Y:S01]  /*9990*/  MUFU.EX2 R90, R90 ;  /* 0x0000005a005a7308 */ /* 0x000fe20000000800 */
[--C-:B------:R-:W-:Y:S02]  /*99a0*/  FFMA.FTZ R152, R139, c[0x0][0x23c], -R134.reuse ;  /* 0x00008f008b987a23 */ /* 0x100fe40000010886 */
[--C-:B------:R-:W-:Y:S02]  /*99b0*/  FFMA.FTZ R145, R145, c[0x0][0x23c], -R134.reuse ;  /* 0x00008f0091917a23 */ /* 0x100fe40000010886 */
[----:B------:R-:W-:Y:S01]  /*99c0*/  FFMA.FTZ R141, R141, c[0x0][0x23c], -R134 ;  /* 0x00008f008d8d7a23 */ /* 0x000fe20000010886 */
[----:B------:R-:W-:Y:S01]  /*99d0*/  HMMA.16816.F32.BF16 R20, R60, R50, R20 ;  /* 0x000000323c14723c */ /* 0x000fe20000041814 */
[----:B------:R-:W4:Y:S01]  /*99e0*/  LDSM.16.MT88.4 R48, [R116+0xd400] ;  /* 0x00d400007430783b */ /* 0x000f220000004200 */
[----:B------:R-:W1:Y:S01]  /*99f0*/  MUFU.EX2 R91, R91 ;  /* 0x0000005b005b7308 */ /* 0x000e620000000800 */
[----:B------:R-:W-:-:S02]  /*9a00*/  FFMA.FTZ R139, R144, c[0x0][0x23c], -R129 ;  /* 0x00008f00908b7a23 */ /* 0x000fc40000010881 */
[--C-:B------:R-:W-:Y:S02]  /*9a10*/  FFMA.FTZ R142, R142, c[0x0][0x23c], -R129.reuse ;  /* 0x00008f008e8e7a23 */ /* 0x100fe40000010881 */
[--C-:B------:R-:W-:Y:S01]  /*9a20*/  FFMA.FTZ R140, R140, c[0x0][0x23c], -R129.reuse ;  /* 0x00008f008c8c7a23 */ /* 0x100fe20000010881 */
[C---:B--2---:R-:W-:Y:S01]  /*9a30*/  HMMA.16816.F32.BF16 R24, R60.reuse, R56, R24 ;  /* 0x000000383c18723c */ /* 0x044fe20000041818 */
[----:B------:R-:W-:Y:S01]  /*9a40*/  FFMA.FTZ R143, R138, c[0x0][0x23c], -R129 ;  /* 0x00008f008a8f7a23 */ /* 0x000fe20000010881 */
[----:B------:R-:W-:Y:S01]  /*9a50*/  MUFU.EX2 R95, R95 ;  /* 0x0000005f005f7308 */ /* 0x000fe20000000800 */
[----:B------:R-:W-:Y:S02]  /*9a60*/  FFMA.FTZ R133, R207, R0, R133 ;  /* 0x00000000cf857223 */ /* 0x000fe40000010085 */
[----:B------:R-:W-:Y:S02]  /*9a70*/  FFMA.FTZ R0, R206, R137, R128 ;  /* 0x00000089ce007223 */ /* 0x000fe40000010080 */
[----:B------:R-:W-:Y:S01]  /*9a80*/  FADD.FTZ R132, R132, R133 ;  /* 0x0000008584847221 */ /* 0x000fe20000010000 */
[----:B------:R-:W-:Y:S01]  /*9a90*/  HMMA.16816.F32.BF16 R28, R60, R58, R28 ;  /* 0x0000003a3c1c723c */ /* 0x000fe2000004181c */
[----:B------:R-:W2:Y:S01]  /*9aa0*/  LDSM.16.MT88.4 R56, [R119+0x9800] ;  /* 0x009800007738783b */ /* 0x000ea20000004200 */
[----:B------:R-:W-:Y:S01]  /*9ab0*/  MUFU.EX2 R92, R92 ;  /* 0x0000005c005c7308 */ /* 0x000fe20000000800 */
[----:B------:R-:W-:-:S02]  /*9ac0*/  FADD.FTZ R0, R127, R0 ;  /* 0x000000007f007221 */ /* 0x000fc40000010000 */
[----:B------:R-:W-:Y:S02]  /*9ad0*/  FADD.FTZ R131, R131, R132 ;  /* 0x0000008483837221 */ /* 0x000fe40000010000 */
[--C-:B------:R-:W-:Y:S01]  /*9ae0*/  FFMA.FTZ R122, R122, c[0x0][0x23c], -R134.reuse ;  /* 0x00008f007a7a7a23 */ /* 0x100fe20000010886 */
[C---:B---3--:R-:W-:Y:S01]  /*9af0*/  HMMA.16816.F32.BF16 R40, R60.reuse, R68, R40 ;  /* 0x000000443c28723c */ /* 0x048fe20000041828 */
[--C-:B------:R-:W-:Y:S01]  /*9b00*/  FFMA.FTZ R121, R121, c[0x0][0x23c], -R134.reuse ;  /* 0x00008f0079797a23 */ /* 0x100fe20000010886 */
[----:B------:R-:W-:Y:S01]  /*9b10*/  MUFU.EX2 R94, R94 ;  /* 0x0000005e005e7308 */ /* 0x000fe20000000800 */
[----:B------:R-:W-:Y:S02]  /*9b20*/  FFMA.FTZ R3, R3, c[0x0][0x23c], -R134 ;  /* 0x00008f0003037a23 */ /* 0x000fe40000010886 */
[----:B------:R-:W-:Y:S02]  /*9b30*/  FFMA.FTZ R123, R123, c[0x0][0x23c], -R129 ;  /* 0x00008f007b7b7a23 */ /* 0x000fe40000010881 */
[----:B------:R-:W-:Y:S01]  /*9b40*/  FADD.FTZ R131, R130, R131 ;  /* 0x0000008382837221 */ /* 0x000fe20000010000 */
[----:B-1----:R-:W-:Y:S02]  /*9b50*/  HMMA.16816.F32.BF16 R32, R60, R64, R32 ;  /* 0x000000403c20723c */ /* 0x002fe40000041820 */
[----:B------:R-:W1:Y:S01]  /*9b60*/  MUFU.EX2 R97, R97 ;  /* 0x0000006100617308 */ /* 0x000e620000000800 */
[----:B------:R-:W-:-:S04]  /*9b70*/  FADD.FTZ R96, R96, R131 ;  /* 0x0000008360607221 */ /* 0x000fc80000010000 */
[----:B------:R-:W-:Y:S01]  /*9b80*/  FADD.FTZ R93, R93, R96 ;  /* 0x000000605d5d7221 */ /* 0x000fe20000010000 */
[----:B------:R-:W-:Y:S01]  /*9b90*/  HMMA.16816.F32.BF16 R36, R60, R66, R36 ;  /* 0x000000423c24723c */ /* 0x000fe20000041824 */
[----:B------:R-:W3:Y:S01]  /*9ba0*/  LDSM.16.MT88.4 R64, [R119+0xb800] ;  /* 0x00b800007740783b */ /* 0x000ee20000004200 */
[----:B------:R-:W-:Y:S01]  /*9bb0*/  MUFU.EX2 R149, R149 ;  /* 0x0000009500957308 */ /* 0x000fe20000000800 */
[----:B------:R-:W-:-:S04]  /*9bc0*/  FADD.FTZ R88, R88, R93 ;  /* 0x0000005d58587221 */ /* 0x000fc80000010000 */
[----:B------:R-:W-:Y:S01]  /*9bd0*/  FADD.FTZ R85, R85, R88 ;  /* 0x0000005855557221 */ /* 0x000fe20000010000 */
[C---:B----4-:R-:W-:Y:S02]  /*9be0*/  HMMA.16816.F32.BF16 R52, R60.reuse, R48, R52 ;  /* 0x000000303c34723c */ /* 0x050fe40000041834 */
[----:B------:R-:W4:Y:S05]  /*9bf0*/  MUFU.EX2 R154, R154 ;  /* 0x0000009a009a7308 */ /* 0x000f2a0000000800 */
[----:B-----5:R-:W-:Y:S01]  /*9c00*/  F2FP.BF16.PACK_AB R48, R81, R78 ;  /* 0x0000004e5130723e */ /* 0x020fe200000010ff */
[C---:B------:R-:W-:Y:S01]  /*9c10*/  HMMA.16816.F32.BF16 R4, R60.reuse, R50, R4 ;  /* 0x000000323c04723c */ /* 0x040fe20000041804 */
[----:B------:R-:W-:Y:S01]  /*9c20*/  F2FP.BF16.PACK_AB R49, R87, R84 ;  /* 0x000000545731723e */ /* 0x000fe200000010ff */
[----:B------:R-:W-:Y:S05]  /*9c30*/  MUFU.EX2 R157, R157 ;  /* 0x0000009d009d7308 */ /* 0x000fea0000000800 */
[----:B------:R-:W-:Y:S01]  /*9c40*/  F2FP.BF16.PACK_AB R50, R82, R83 ;  /* 0x000000535232723e */ /* 0x000fe200000010ff */
[----:B------:R-:W-:Y:S01]  /*9c50*/  HMMA.16816.F32.BF16 R44, R60, R70, R44 ;  /* 0x000000463c2c723c */ /* 0x000fe2000004182c */
[----:B------:R-:W-:Y:S01]  /*9c60*/  F2FP.BF16.PACK_AB R51, R89, R86 ;  /* 0x000000565933723e */ /* 0x000fe200000010ff */
[----:B------:R-:W5:Y:S01]  /*9c70*/  LDSM.16.MT88.4 R68, [R119+0xd800] ;  /* 0x00d800007744783b */ /* 0x000f620000004200 */
[----:B------:R-:W1:Y:S03]  /*9c80*/  MUFU.EX2 R164, R164 ;  /* 0x000000a400a47308 */ /* 0x000e660000000800 */
[----:B------:R-:W-:Y:S02]  /*9c90*/  LDSM.16.MT88.4 R60, [R116+0xd800] ;  /* 0x00d80000743c783b */ /* 0x000fe40000004200 */
[C---:B--2---:R-:W-:Y:S03]  /*9ca0*/  HMMA.16816.F32.BF16 R8, R48.reuse, R56, R8 ;  /* 0x000000383008723c */ /* 0x044fe60000041808 */
[----:B------:R-:W-:Y:S05]  /*9cb0*/  MUFU.EX2 R161, R161 ;  /* 0x000000a100a17308 */ /* 0x000fea0000000800 */
[C---:B------:R-:W-:Y:S01]  /*9cc0*/  HMMA.16816.F32.BF16 R12, R48.reuse, R58, R12 ;  /* 0x0000003a300c723c */ /* 0x040fe2000004180c */
[----:B------:R-:W2:Y:S02]  /*9cd0*/  LDSM.16.MT88.4 R56, [R116+0xb800] ;  /* 0x00b800007438783b */ /* 0x000ea40000004200 */
[----:B------:R-:W-:Y:S05]  /*9ce0*/  MUFU.EX2 R166, R166 ;  /* 0x000000a600a67308 */ /* 0x000fea0000000800 */
[C---:B---3--:R-:W-:Y:S03]  /*9cf0*/  HMMA.16816.F32.BF16 R24, R48.reuse, R64, R24 ;  /* 0x000000403018723c */ /* 0x048fe60000041818 */
[----:B------:R-:W-:Y:S05]  /*9d00*/  MUFU.EX2 R159, R159 ;  /* 0x0000009f009f7308 */ /* 0x000fea0000000800 */
[C---:B------:R-:W-:Y:S01]  /*9d10*/  HMMA.16816.F32.BF16 R28, R48.reuse, R66, R28 ;  /* 0x00000042301c723c */ /* 0x040fe2000004181c */
[----:B------:R-:W3:Y:S02]  /*9d20*/  LDSM.16.MT88.4 R64, [R119+0x9c00] ;  /* 0x009c00007740783b */ /* 0x000ee40000004200 */
[----:B------:R-:W1:Y:S05]  /*9d30*/  MUFU.EX2 R160, R160 ;  /* 0x000000a000a07308 */ /* 0x000e6a0000000800 */
[C---:B------:R-:W-:Y:S03]  /*9d40*/  HMMA.16816.F32.BF16 R16, R48.reuse, R72, R16 ;  /* 0x000000483010723c */ /* 0x040fe60000041810 */
[----:B------:R-:W-:Y:S05]  /*9d50*/  MUFU.EX2 R158, R158 ;  /* 0x0000009e009e7308 */ /* 0x000fea0000000800 */
[C---:B------:R-:W-:Y:S01]  /*9d60*/  HMMA.16816.F32.BF16 R20, R48.reuse, R74, R20 ;  /* 0x0000004a3014723c */ /* 0x040fe20000041814 */
[----:B------:R-:W-:Y:S02]  /*9d70*/  LDSM.16.MT88.4 R72, [R116+0x9c00] ;  /* 0x009c00007448783b */ /* 0x000fe40000004200 */
[----:B------:R-:W1:Y:S05]  /*9d80*/  MUFU.EX2 R163, R163 ;  /* 0x000000a300a37308 */ /* 0x000e6a0000000800 */
[C---:B-----5:R-:W-:Y:S03]  /*9d90*/  HMMA.16816.F32.BF16 R40, R48.reuse, R68, R40 ;  /* 0x000000443028723c */ /* 0x060fe60000041828 */
[----:B------:R-:W-:Y:S05]  /*9da0*/  MUFU.EX2 R155, R155 ;  /* 0x0000009b009b7308 */ /* 0x000fea0000000800 */
[C---:B--2---:R-:W-:Y:S03]  /*9db0*/  HMMA.16816.F32.BF16 R32, R48.reuse, R56, R32 ;  /* 0x000000383020723c */ /* 0x044fe60000041820 */
[----:B------:R-:W2:Y:S05]  /*9dc0*/  MUFU.EX2 R156, R156 ;  /* 0x0000009c009c7308 */ /* 0x000eaa0000000800 */
[C---:B------:R-:W-:Y:S01]  /*9dd0*/  HMMA.16816.F32.BF16 R36, R48.reuse, R58, R36 ;  /* 0x0000003a3024723c */ /* 0x040fe20000041824 */
[----:B------:R-:W5:Y:S02]  /*9de0*/  LDSM.16.MT88.4 R56, [R119+0xbc00] ;  /* 0x00bc00007738783b */ /* 0x000f640000004200 */
[----:B------:R-:W-:Y:S05]  /*9df0*/  MUFU.EX2 R151, R151 ;  /* 0x0000009700977308 */ /* 0x000fea0000000800 */
[C---:B------:R-:W-:Y:S01]  /*9e00*/  HMMA.16816.F32.BF16 R44, R48.reuse, R70, R44 ;  /* 0x00000046302c723c */ /* 0x040fe2000004182c */
[----:B------:R-:W-:Y:S02]  /*9e10*/  LDSM.16.MT88.4 R68, [R119+0xdc00] ;  /* 0x00dc00007744783b */ /* 0x000fe40000004200 */
[----:B------:R-:W-:Y:S05]  /*9e20*/  MUFU.EX2 R162, R162 ;  /* 0x000000a200a27308 */ /* 0x000fea0000000800 */
[C---:B------:R-:W-:Y:S03]  /*9e30*/  HMMA.16816.F32.BF16 R52, R48.reuse, R60, R52 ;  /* 0x0000003c3034723c */ /* 0x040fe60000041834 */
[----:B------:R-:W-:Y:S05]  /*9e40*/  MUFU.EX2 R147, R147 ;  /* 0x0000009300937308 */ /* 0x000fea0000000800 */
[----:B------:R-:W-:Y:S01]  /*9e50*/  HMMA.16816.F32.BF16 R4, R48, R62, R4 ;  /* 0x0000003e3004723c */ /* 0x000fe20000041804 */
[----:B------:R-:W2:Y:S02]  /*9e60*/  LDSM.16.MT88.4 R60, [R116+0xbc00] ;  /* 0x00bc0000743c783b */ /* 0x000ea40000004200 */
[----:B------:R-:W2:Y:S04]  /*9e70*/  MUFU.EX2 R150, R150 ;  /* 0x0000009600967308 */ /* 0x000ea80000000800 */
[----:B------:R-:W-:-:S02]  /*9e80*/  F2FP.BF16.PACK_AB R48, R91, R90 ;  /* 0x0000005a5b30723e */ /* 0x000fc400000010ff */
[----:B-1----:R-:W-:Y:S02]  /*9e90*/  F2FP.BF16.PACK_AB R49, R97, R94 ;  /* 0x0000005e6131723e */ /* 0x002fe400000010ff */
[----:B------:R-:W-:Y:S01]  /*9ea0*/  F2FP.BF16.PACK_AB R50, R92, R95 ;  /* 0x0000005f5c32723e */ /* 0x000fe200000010ff */
[----:B------:R-:W-:Y:S01]  /*9eb0*/  MUFU.EX2 R148, R148 ;  /* 0x0000009400947308 */ /* 0x000fe20000000800 */
[----:B----4-:R-:W-:-:S07]  /*9ec0*/  F2FP.BF16.PACK_AB R51, R154, R149 ;  /* 0x000000959a33723e */ /* 0x010fce00000010ff */
[C---:B---3--:R-:W-:Y:S01]  /*9ed0*/  HMMA.16816.F32.BF16 R8, R48.reuse, R64, R8 ;  /* 0x000000403008723c */ /* 0x048fe20000041808 */
[----:B------:R-:W1:Y:S07]  /*9ee0*/  MUFU.EX2 R153, R153 ;  /* 0x0000009900997308 */ /* 0x000e6e0000000800 */
[C---:B------:R-:W-:Y:S01]  /*9ef0*/  HMMA.16816.F32.BF16 R12, R48.reuse, R66, R12 ;  /* 0x00000042300c723c */ /* 0x040fe2000004180c */
[----:B------:R-:W3:Y:S01]  /*9f00*/  LDSM.16.MT88.4 R64, [R116+0xdc00] ;  /* 0x00dc00007440783b */ /* 0x000ee20000004200 */
[----:B------:R-:W-:Y:S06]  /*9f10*/  MUFU.EX2 R145, R145 ;  /* 0x0000009100917308 */ /* 0x000fec0000000800 */
[C---:B-----5:R-:W-:Y:S02]  /*9f20*/  HMMA.16816.F32.BF16 R24, R48.reuse, R56, R24 ;  /* 0x000000383018723c */ /* 0x060fe40000041818 */
[----:B------:R-:W4:Y:S06]  /*9f30*/  MUFU.EX2 R146, R146 ;  /* 0x0000009200927308 */ /* 0x000f2c0000000800 */
[C---:B------:R-:W-:Y:S01]  /*9f40*/  HMMA.16816.F32.BF16 R28, R48.reuse, R58, R28 ;  /* 0x0000003a301c723c */ /* 0x040fe2000004181c */
[----:B------:R-:W5:Y:S01]  /*9f50*/  LDSM.16.MT88.4 R56, [R119+0xa000] ;  /* 0x00a000007738783b */ /* 0x000f620000004200 */
[----:B------:R-:W-:Y:S06]  /*9f60*/  MUFU.EX2 R141, R141 ;  /* 0x0000008d008d7308 */ /* 0x000fec0000000800 */
[C---:B------:R-:W-:Y:S02]  /*9f70*/  HMMA.16816.F32.BF16 R16, R48.reuse, R72, R16 ;  /* 0x000000483010723c */ /* 0x040fe40000041810 */
[----:B------:R-:W-:Y:S06]  /*9f80*/  MUFU.EX2 R152, R152 ;  /* 0x0000009800987308 */ /* 0x000fec0000000800 */
[C---:B------:R-:W-:Y:S01]  /*9f90*/  HMMA.16816.F32.BF16 R20, R48.reuse, R74, R20 ;  /* 0x0000004a3014723c */ /* 0x040fe20000041814 */
[----:B------:R-:W-:Y:S01]  /*9fa0*/  LDSM.16.MT88.4 R72, [R116+0xa000] ;  /* 0x00a000007448783b */ /* 0x000fe20000004200 */
[----:B------:R-:W-:Y:S06]  /*9fb0*/  MUFU.EX2 R139, R139 ;  /* 0x0000008b008b7308 */ /* 0x000fec0000000800 */
[C---:B--2---:R-:W-:Y:S02]  /*9fc0*/  HMMA.16816.F32.BF16 R32, R48.reuse, R60, R32 ;  /* 0x0000003c3020723c */ /* 0x044fe40000041820 */
[----:B------:R-:W2:Y:S06]  /*9fd0*/  MUFU.EX2 R142, R142 ;  /* 0x0000008e008e7308 */ /* 0x000eac0000000800 */
        /* <DEDUP_REMOVED lines=10> */
[----:B------:R-:W-:Y:S01]  /*a080*/  HMMA.16816.F32.BF16 R4, R48, R66, R4 ;  /* 0x000000423004723c */ /* 0x000fe20000041804 */
[----:B------:R-:W-:Y:S01]  /*a090*/  LDSM.16.MT88.4 R64, [R116+0xe000] ;  /* 0x00e000007440783b */ /* 0x000fe20000004200 */
[----:B------:R-:W-:Y:S05]  /*a0a0*/  MUFU.EX2 R3, R3 ;  /* 0x0000000300037308 */ /* 0x000fea0000000800 */
[----:B------:R-:W-:-:S02]  /*a0b0*/  F2FP.BF16.PACK_AB R48, R164, R157 ;  /* 0x0000009da430723e */ /* 0x000fc400000010ff */
[----:B------:R-:W-:Y:S01]  /*a0c0*/  F2FP.BF16.PACK_AB R49, R160, R159 ;  /* 0x0000009fa031723e */ /* 0x000fe200000010ff */
[----:B------:R-:W-:Y:S01]  /*a0d0*/  MUFU.EX2 R206, R123 ;  /* 0x0000007b00ce7308 */ /* 0x000fe20000000800 */
[----:B------:R-:W-:Y:S02]  /*a0e0*/  F2FP.BF16.PACK_AB R50, R166, R161 ;  /* 0x000000a1a632723e */ /* 0x000fe400000010ff */
[----:B------:R-:W-:-:S07]  /*a0f0*/  F2FP.BF16.PACK_AB R51, R163, R158 ;  /* 0x0000009ea333723e */ /* 0x000fce00000010ff */
[C---:B-----5:R-:W-:Y:S08]  /*a100*/  HMMA.16816.F32.BF16 R8, R48.reuse, R56, R8 ;  /* 0x000000383008723c */ /* 0x060ff00000041808 */
[C---:B------:R-:W-:Y:S01]  /*a110*/  HMMA.16816.F32.BF16 R12, R48.reuse, R58, R12 ;  /* 0x0000003a300c723c */ /* 0x040fe2000004180c */
[----:B------:R-:W5:Y:S07]  /*a120*/  LDSM.16.MT88.4 R56, [R116+0xc000] ;  /* 0x00c000007438783b */ /* 0x000f6e0000004200 */
[C---:B-1----:R-:W-:Y:S08]  /*a130*/  HMMA.16816.F32.BF16 R24, R48.reuse, R60, R24 ;  /* 0x0000003c3018723c */ /* 0x042ff00000041818 */
[C---:B------:R-:W-:Y:S01]  /*a140*/  HMMA.16816.F32.BF16 R28, R48.reuse, R62, R28 ;  /* 0x0000003e301c723c */ /* 0x040fe2000004181c */
[----:B------:R-:W-:Y:S07]  /*a150*/  LDSM.16.MT88.4 R60, [R119+0xa400] ;  /* 0x00a40000773c783b */ /* 0x000fee0000004200 */
[C---:B------:R-:W-:Y:S08]  /*a160*/  HMMA.16816.F32.BF16 R16, R48.reuse, R72, R16 ;  /* 0x000000483010723c */ /* 0x040ff00000041810 */
[C---:B------:R-:W-:Y:S01]  /*a170*/  HMMA.16816.F32.BF16 R20, R48.reuse, R74, R20 ;  /* 0x0000004a3014723c */ /* 0x040fe20000041814 */
[----:B------:R-:W-:Y:S07]  /*a180*/  LDSM.16.MT88.4 R72, [R116+0xa400] ;  /* 0x00a400007448783b */ /* 0x000fee0000004200 */
[C---:B------:R-:W-:Y:S08]  /*a190*/  HMMA.16816.F32.BF16 R40, R48.reuse, R68, R40 ;  /* 0x000000443028723c */ /* 0x040ff00000041828 */
[C---:B-----5:R-:W-:Y:S08]  /*a1a0*/  HMMA.16816.F32.BF16 R32, R48.reuse, R56, R32 ;  /* 0x000000383020723c */ /* 0x060ff00000041820 */
[C---:B------:R-:W-:Y:S01]  /*a1b0*/  HMMA.16816.F32.BF16 R36, R48.reuse, R58, R36 ;  /* 0x0000003a3024723c */ /* 0x040fe20000041824 */
[----:B------:R-:W1:Y:S07]  /*a1c0*/  LDSM.16.MT88.4 R56, [R119+0xc400] ;  /* 0x00c400007738783b */ /* 0x000e6e0000004200 */
[C---:B------:R-:W-:Y:S01]  /*a1d0*/  HMMA.16816.F32.BF16 R44, R48.reuse, R70, R44 ;  /* 0x00000046302c723c */ /* 0x040fe2000004182c */
[----:B------:R-:W-:Y:S07]  /*a1e0*/  LDSM.16.MT88.4 R68, [R119+0xe400] ;  /* 0x00e400007744783b */ /* 0x000fee0000004200 */
[C---:B------:R-:W-:Y:S08]  /*a1f0*/  HMMA.16816.F32.BF16 R52, R48.reuse, R64, R52 ;  /* 0x000000403034723c */ /* 0x040ff00000041834 */
        /* <DEDUP_REMOVED lines=11> */
[----:B------:R-:W1:Y:S07]  /*a2b0*/  LDSM.16.MT88.4 R60, [R116+0xc400] ;  /* 0x00c40000743c783b */ /* 0x000e6e0000004200 */
[C---:B------:R-:W-:Y:S08]  /*a2c0*/  HMMA.16816.F32.BF16 R16, R48.reuse, R72, R16 ;  /* 0x000000483010723c */ /* 0x040ff00000041810 */
[C---:B------:R-:W-:Y:S01]  /*a2d0*/  HMMA.16816.F32.BF16 R20, R48.reuse, R74, R20 ;  /* 0x0000004a3014723c */ /* 0x040fe20000041814 */
[----:B------:R-:W3:Y:S07]  /*a2e0*/  LDSM.16.MT88.4 R72, [R119+0xa800] ;  /* 0x00a800007748783b */ /* 0x000eee0000004200 */
[C---:B-----5:R-:W-:Y:S07]  /*a2f0*/  HMMA.16816.F32.BF16 R52, R48.reuse, R64, R52 ;  /* 0x000000403034723c */ /* 0x060fee0000041834 */
[----:B----4-:R-:W-:Y:S01]  /*a300*/  F2FP.BF16.PACK_AB R64, R146, R145 ;  /* 0x000000919240723e */ /* 0x010fe200000010ff */
[----:B------:R-:W-:Y:S01]  /*a310*/  HMMA.16816.F32.BF16 R4, R48, R66, R4 ;  /* 0x000000423004723c */ /* 0x000fe20000041804 */
[----:B--2---:R-:W-:-:S06]  /*a320*/  F2FP.BF16.PACK_AB R65, R142, R139 ;  /* 0x0000008b8e41723e */ /* 0x004fcc00000010ff */
[----:B------:R-:W-:Y:S01]  /*a330*/  F2FP.BF16.PACK_AB R66, R152, R141 ;  /* 0x0000008d9842723e */ /* 0x000fe200000010ff */
[----:B------:R-:W-:Y:S01]  /*a340*/  HMMA.16816.F32.BF16 R40, R48, R68, R40 ;  /* 0x000000443028723c */ /* 0x000fe20000041828 */
[----:B------:R-:W-:-:S07]  /*a350*/  F2FP.BF16.PACK_AB R67, R143, R140 ;  /* 0x0000008c8f43723e */ /* 0x000fce00000010ff */
[C---:B-1----:R-:W-:Y:S08]  /*a360*/  HMMA.16816.F32.BF16 R16, R64.reuse, R56, R16 ;  /* 0x000000384010723c */ /* 0x042ff00000041810 */
[----:B------:R-:W-:Y:S01]  /*a370*/  HMMA.16816.F32.BF16 R20, R64, R58, R20 ;  /* 0x0000003a4014723c */ /* 0x000fe20000041814 */
[----:B------:R-:W1:Y:S07]  /*a380*/  LDSM.16.MT88.4 R56, [R116+0xe800] ;  /* 0x00e800007438783b */ /* 0x000e6e0000004200 */
[C---:B------:R-:W-:Y:S08]  /*a390*/  HMMA.16816.F32.BF16 R32, R48.reuse, R60, R32 ;  /* 0x0000003c3020723c */ /* 0x040ff00000041820 */
[C---:B------:R-:W-:Y:S01]  /*a3a0*/  HMMA.16816.F32.BF16 R36, R48.reuse, R62, R36 ;  /* 0x0000003e3024723c */ /* 0x040fe20000041824 */
[----:B------:R-:W2:Y:S07]  /*a3b0*/  LDSM.16.MT88.4 R60, [R119+0xc800] ;  /* 0x00c80000773c783b */ /* 0x000eae0000004200 */
[----:B------:R-:W-:Y:S01]  /*a3c0*/  HMMA.16816.F32.BF16 R44, R48, R70, R44 ;  /* 0x00000046302c723c */ /* 0x000fe2000004182c */
[----:B------:R-:W4:Y:S04]  /*a3d0*/  LDSM.16.MT88.4 R68, [R119+0xe800] ;  /* 0x00e800007744783b */ /* 0x000f280000004200 */
[----:B------:R-:W5:Y:S03]  /*a3e0*/  LDSM.16.MT88.4 R48, [R116+0xc800] ;  /* 0x00c800007430783b */ /* 0x000f660000004200 */
[C---:B---3--:R-:W-:Y:S08]  /*a3f0*/  HMMA.16816.F32.BF16 R8, R64.reuse, R72, R8 ;  /* 0x000000484008723c */ /* 0x048ff00000041808 */
[C---:B------:R-:W-:Y:S08]  /*a400*/  HMMA.16816.F32.BF16 R12, R64.reuse, R74, R12 ;  /* 0x0000004a400c723c */ /* 0x040ff0000004180c */
[C---:B-1----:R-:W-:Y:S07]  /*a410*/  HMMA.16816.F32.BF16 R52, R64.reuse, R56, R52 ;  /* 0x000000384034723c */ /* 0x042fee0000041834 */
[----:B------:R-:W-:Y:S01]  /*a420*/  FADD.FTZ R57, R117, R0 ;  /* 0x0000000075397221 */ /* 0x000fe20000010000 */
[----:B------:R-:W-:Y:S01]  /*a430*/  HMMA.16816.F32.BF16 R4, R64, R58, R4 ;  /* 0x0000003a4004723c */ /* 0x000fe20000041804 */
[----:B------:R-:W-:-:S02]  /*a440*/  FADD.FTZ R0, R78, R85 ;  /* 0x000000554e007221 */ /* 0x000fc40000010000 */
[----:B------:R-:W-:Y:S02]  /*a450*/  FADD.FTZ R57, R2, R57 ;  /* 0x0000003902397221 */ /* 0x000fe40000010000 */
[----:B------:R-:W-:Y:S02]  /*a460*/  FADD.FTZ R0, R81, R0 ;  /* 0x0000000051007221 */ /* 0x000fe40000010000 */
[----:B------:R-:W-:Y:S01]  /*a470*/  FADD.FTZ R80, R80, R57 ;  /* 0x0000003950507221 */ /* 0x000fe20000010000 */
[----:B--2---:R-:W-:Y:S03]  /*a480*/  HMMA.16816.F32.BF16 R24, R64, R60, R24 ;  /* 0x0000003c4018723c */ /* 0x004fe60000041818 */
[----:B------:R-:W-:-:S04]  /*a490*/  FADD.FTZ R79, R79, R80 ;  /* 0x000000504f4f7221 */ /* 0x000fc80000010000 */
[----:B------:R-:W-:Y:S01]  /*a4a0*/  FFMA.FTZ R60, R120, c[0x0][0x23c], -R134 ;  /* 0x00008f00783c7a23 */ /* 0x000fe20000010886 */
[C---:B------:R-:W-:Y:S01]  /*a4b0*/  HMMA.16816.F32.BF16 R28, R64.reuse, R62, R28 ;  /* 0x0000003e401c723c */ /* 0x040fe2000004181c */
[----:B------:R-:W-:Y:S02]  /*a4c0*/  FFMA.FTZ R61, R126, c[0x0][0x23c], -R129 ;  /* 0x00008f007e3d7a23 */ /* 0x000fe40000010881 */
[----:B------:R-:W-:Y:S02]  /*a4d0*/  FADD.FTZ R76, R76, R79 ;  /* 0x0000004f4c4c7221 */ /* 0x000fe40000010000 */
[----:B------:R-:W1:Y:S02]  /*a4e0*/  MUFU.EX2 R60, R60 ;  /* 0x0000003c003c7308 */ /* 0x000e640000000800 */
[--C-:B------:R-:W-:Y:S01]  /*a4f0*/  FFMA.FTZ R62, R125, c[0x0][0x23c], -R129.reuse ;  /* 0x00008f007d3e7a23 */ /* 0x100fe20000010881 */
[----:B----4-:R-:W-:Y:S01]  /*a500*/  HMMA.16816.F32.BF16 R40, R64, R68, R40 ;  /* 0x000000444028723c */ /* 0x010fe20000041828 */
[----:B------:R-:W-:-:S02]  /*a510*/  FFMA.FTZ R63, R124, c[0x0][0x23c], -R129 ;  /* 0x00008f007c3f7a23 */ /* 0x000fc40000010881 */
[----:B------:R-:W-:Y:S02]  /*a520*/  FADD.FTZ R77, R77, R76 ;  /* 0x0000004c4d4d7221 */ /* 0x000fe40000010000 */
[----:B------:R-:W-:Y:S02]  /*a530*/  MUFU.EX2 R61, R61 ;  /* 0x0000003d003d7308 */ /* 0x000fe40000000800 */
[----:B------:R-:W-:Y:S01]  /*a540*/  F2FP.BF16.PACK_AB R68, R121, R122 ;  /* 0x0000007a7944723e */ /* 0x000fe200000010ff */
[C---:B------:R-:W-:Y:S01]  /*a550*/  HMMA.16816.F32.BF16 R44, R64.reuse, R70, R44 ;  /* 0x00000046402c723c */ /* 0x040fe2000004182c */
[----:B------:R-:W-:Y:S02]  /*a560*/  FADD.FTZ R84, R84, R77 ;  /* 0x0000004d54547221 */ /* 0x000fe40000010000 */
[----:B------:R-:W2:Y:S02]  /*a570*/  LDSM.16.MT88.4 R76, [R119+0xec00] ;  /* 0x00ec0000774c783b */ /* 0x000ea40000004200 */
[----:B------:R-:W3:Y:S01]  /*a580*/  MUFU.EX2 R62, R62 ;  /* 0x0000003e003e7308 */ /* 0x000ee20000000800 */
[----:B------:R-:W-:Y:S01]  /*a590*/  FADD.FTZ R87, R87, R84 ;  /* 0x0000005457577221 */ /* 0x000fe20000010000 */
[----:B-1----:R-:W-:Y:S01]  /*a5a0*/  F2FP.BF16.PACK_AB R70, R3, R60 ;  /* 0x0000003c0346723e */ /* 0x002fe200000010ff */
[----:B-----5:R-:W-:Y:S02]  /*a5b0*/  HMMA.16816.F32.BF16 R32, R64, R48, R32 ;  /* 0x000000304020723c */ /* 0x020fe40000041820 */
[----:B------:R-:W-:-:S03]  /*a5c0*/  FADD.FTZ R86, R86, R87 ;  /* 0x0000005756567221 */ /* 0x000fc60000010000 */
[----:B------:R-:W1:Y:S01]  /*a5d0*/  MUFU.EX2 R63, R63 ;  /* 0x0000003f003f7308 */ /* 0x000e620000000800 */
[----:B------:R-:W-:Y:S02]  /*a5e0*/  FADD.FTZ R89, R89, R86 ;  /* 0x0000005659597221 */ /* 0x000fe40000010000 */
[----:B------:R-:W-:Y:S01]  /*a5f0*/  HMMA.16816.F32.BF16 R36, R64, R50, R36 ;  /* 0x000000324024723c */ /* 0x000fe20000041824 */
[----:B------:R-:W4:Y:S01]  /*a600*/  LDSM.16.MT88.4 R48, [R119+0xcc00] ;  /* 0x00cc00007730783b */ /* 0x000f220000004200 */
[----:B------:R-:W-:Y:S01]  /*a610*/  FADD.FTZ R2, R94, R89 ;  /* 0x000000595e027221 */ /* 0x000fe20000010000 */
[----:B---3--:R-:W-:-:S03]  /*a620*/  F2FP.BF16.PACK_AB R69, R62, R61 ;  /* 0x0000003d3e45723e */ /* 0x008fc600000010ff */
[----:B------:R-:W-:-:S04]  /*a630*/  FADD.FTZ R2, R97, R2 ;  /* 0x0000000261027221 */ /* 0x000fc80000010000 */
[----:B------:R-:W-:Y:S01]  /*a640*/  FADD.FTZ R149, R149, R2 ;  /* 0x0000000295957221 */ /* 0x000fe20000010000 */
[----:B------:R-:W-:Y:S02]  /*a650*/  MOV R2, R136 ;  /* 0x0000008800027202 */ /* 0x000fe40000000f00 */
[----:B-1----:R-:W-:Y:S01]  /*a660*/  F2FP.BF16.PACK_AB R71, R206, R63 ;  /* 0x0000003fce47723e */ /* 0x002fe200000010ff */
[----:B------:R-:W-:-:S06]  /*a670*/  FADD.FTZ R154, R154, R149 ;  /* 0x000000959a9a7221 */ /* 0x000fcc0000010000 */
[C---:B------:R-:W-:Y:S01]  /*a680*/  HMMA.16816.F32.BF16 R112, R68.reuse, R108, R8 ;  /* 0x0000006c4470723c */ /* 0x040fe20000041808 */
[----:B------:R-:W1:Y:S07]  /*a690*/  LDSM.16.MT88.4 R8, [R116+0xcc00] ;  /* 0x00cc00007408783b */ /* 0x000e6e0000004200 */
[C---:B------:R-:W-:Y:S07]  /*a6a0*/  HMMA.16816.F32.BF16 R108, R68.reuse, R110, R12 ;  /* 0x0000006e446c723c */ /* 0x040fee000004180c */
[----:B------:R-:W-:Y:S01]  /*a6b0*/  FADD.FTZ R13, R83, R0 ;  /* 0x00000000530d7221 */ /* 0x000fe20000010000 */
[----:B------:R-:W-:Y:S03]  /*a6c0*/  HMMA.16816.F32.BF16 R104, R68, R100, R16 ;  /* 0x000000644468723c */ /* 0x000fe60000041810 */
[----:B------:R-:W-:-:S04]  /*a6d0*/  FADD.FTZ R13, R82, R13 ;  /* 0x0000000d520d7221 */ /* 0x000fc80000010000 */
[----:B------:R-:W-:Y:S01]  /*a6e0*/  FADD.FTZ R0, R90, R13 ;  /* 0x0000000d5a007221 */ /* 0x000fe20000010000 */
[C---:B--2---:R-:W-:Y:S01]  /*a6f0*/  HMMA.16816.F32.BF16 R80, R68.reuse, R76, R40 ;  /* 0x0000004c4450723c */ /* 0x044fe20000041828 */
[----:B------:R-:W-:Y:S01]  /*a700*/  FADD.FTZ R17, R159, R154 ;  /* 0x0000009a9f117221 */ /* 0x000fe20000010000 */
[----:B------:R-:W2:Y:S01]  /*a710*/  LDSM.16.MT88.4 R12, [R116+0xec00] ;  /* 0x00ec0000740c783b */ /* 0x000ea20000004200 */
[----:B------:R-:W-:Y:S02]  /*a720*/  FADD.FTZ R0, R91, R0 ;  /* 0x000000005b007221 */ /* 0x000fe40000010000 */
[----:B------:R-:W-:Y:S02]  /*a730*/  FADD.FTZ R17, R160, R17 ;  /* 0x00000011a0117221 */ /* 0x000fe40000010000 */
[----:B------:R-:W-:Y:S01]  /*a740*/  FADD.FTZ R95, R95, R0 ;  /* 0x000000005f5f7221 */ /* 0x000fe20000010000 */
[----:B------:R-:W-:Y:S03]  /*a750*/  HMMA.16816.F32.BF16 R100, R68, R102, R20 ;  /* 0x000000664464723c */ /* 0x000fe60000041814 */
[----:B------:R-:W-:-:S04]  /*a760*/  FADD.FTZ R0, R92, R95 ;  /* 0x0000005f5c007221 */ /* 0x000fc80000010000 */
[----:B------:R-:W-:Y:S01]  /*a770*/  FADD.FTZ R157, R157, R0 ;  /* 0x000000009d9d7221 */ /* 0x000fe20000010000 */
[C---:B----4-:R-:W-:Y:S01]  /*a780*/  HMMA.16816.F32.BF16 R96, R68.reuse, R48, R24 ;  /* 0x000000304460723c */ /* 0x050fe20000041818 */
[----:B------:R-:W-:Y:S02]  /*a790*/  FADD.FTZ R0, R158, R17 ;  /* 0x000000119e007221 */ /* 0x000fe40000010000 */
[----:B------:R-:W-:Y:S02]  /*a7a0*/  FADD.FTZ R164, R164, R157 ;  /* 0x0000009da4a47221 */ /* 0x000fe40000010000 */
[----:B------:R-:W-:Y:S02]  /*a7b0*/  FADD.FTZ R0, R163, R0 ;  /* 0x00000000a3007221 */ /* 0x000fe40000010000 */
        /* <DEDUP_REMOVED lines=28> */
[----:B------:R-:W-:Y:S02]  /*a980*/  FADD.FTZ R62, R62, R61 ;  /* 0x0000003d3e3e7221 */ /* 0x000fe40000010000 */
[----:B------:R-:W-:Y:S02]  /*a990*/  FADD.FTZ R60, R60, R121 ;  /* 0x000000793c3c7221 */ /* 0x000fe40000010000 */
[----:B------:R-:W-:Y:S02]  /*a9a0*/  FADD.FTZ R63, R63, R62 ;  /* 0x0000003e3f3f7221 */ /* 0x000fe40000010000 */
[----:B------:R-:W-:Y:S02]  /*a9b0*/  FADD.FTZ R207, R3, R60 ;  /* 0x0000003c03cf7221 */ /* 0x000fe40000010000 */
[----:B------:R-:W-:-:S06]  /*a9c0*/  FADD.FTZ R206, R206, R63 ;  /* 0x0000003fcece7221 */ /* 0x000fcc0000010000 */
.L_x_2726:
        /* <DEDUP_REMOVED lines=13> */
.L_x_2736:
        /* <DEDUP_REMOVED lines=65> */
.L_x_2733:
        /* <DEDUP_REMOVED lines=50> */
[C---:B--2---:R-:W-:Y:S07]  /*b1d0*/  HMMA.16816.F32.BF16 R44, R120.reuse, R144, RZ ;  /* 0x00000090782c723c */ /* 0x044fee00000418ff */
[----:B------:R-:W2:Y:S01]  /*b1e0*/  LDSM.16.M88.4 R132, [R118+0x4400] ;  /* 0x004400007684783b */ /* 0x000ea20000000200 */
[C---:B---3--:R-:W-:Y:S07]  /*b1f0*/  HMMA.16816.F32.BF16 R48, R120.reuse, R146, RZ ;  /* 0x000000927830723c */ /* 0x048fee00000418ff */
[----:B------:R-:W3:Y:S01]  /*b200*/  LDSM.16.M88.4 R136, [R118+0x4800] ;  /* 0x004800007688783b */ /* 0x000ee20000000200 */
[C---:B-----5:R-:W-:Y:S07]  /*b210*/  HMMA.16816.F32.BF16 R52, R120.reuse, R148, RZ ;  /* 0x000000947834723c */ /* 0x060fee00000418ff */
[----:B------:R-:W-:Y:S01]  /*b220*/  LDSM.16.M88.4 R140, [R186+0x1000] ;  /* 0x00100000ba8c783b */ /* 0x000fe20000000200 */
[C---:B------:R-:W-:Y:S07]  /*b230*/  HMMA.16816.F32.BF16 R56, R120.reuse, R150, RZ ;  /* 0x000000967838723c */ /* 0x040fee00000418ff */
[----:B------:R-:W-:Y:S01]  /*b240*/  LDSM.16.M88.4 R144, [R185+0x5000] ;  /* 0x00500000b990783b */ /* 0x000fe20000000200 */
[C---:B------:R-:W-:Y:S07]  /*b250*/  HMMA.16816.F32.BF16 R60, R120.reuse, R152, RZ ;  /* 0x00000098783c723c */ /* 0x040fee00000418ff */
[----:B------:R-:W-:Y:S01]  /*b260*/  LDSM.16.M88.4 R148, [R185+0x5400] ;  /* 0x00540000b994783b */ /* 0x000fe20000000200 */
[----:B------:R-:W-:Y:S07]  /*b270*/  HMMA.16816.F32.BF16 R64, R120, R154, RZ ;  /* 0x0000009a7840723c */ /* 0x000fee00000418ff */
[----:B------:R-:W5:Y:S01]  /*b280*/  LDSM.16.M88.4 R120, [R118+0x4c00] ;  /* 0x004c00007678783b */ /* 0x000f620000000200 */
[C---:B-1----:R-:W-:Y:S07]  /*b290*/  HMMA.16816.F32.BF16 R4, R156.reuse, R160, R4 ;  /* 0x000000a09c04723c */ /* 0x042fee0000041804 */
[----:B------:R-:W1:Y:S01]  /*b2a0*/  LDSM.16.M88.4 R152, [R185+0x5800] ;  /* 0x00580000b998783b */ /* 0x000e620000000200 */
[C---:B------:R-:W-:Y:S07]  /*b2b0*/  HMMA.16816.F32.BF16 R8, R156.reuse, R162, R8 ;  /* 0x000000a29c08723c */ /* 0x040fee0000041808 */
[----:B------:R-:W1:Y:S01]  /*b2c0*/  LDSM.16.M88.4 R160, [R185+0x5c00] ;  /* 0x005c0000b9a0783b */ /* 0x000e620000000200 */
[C---:B------:R-:W-:Y:S07]  /*b2d0*/  HMMA.16816.F32.BF16 R12, R156.reuse, R164, R12 ;  /* 0x000000a49c0c723c */ /* 0x040fee000004180c */
[----:B------:R-:W-:Y:S01]  /*b2e0*/  LDSM.16.M88.4 R172, [R118+0x5000] ;  /* 0x0050000076ac783b */ /* 0x000fe20000000200 */
[C---:B------:R-:W-:Y:S07]  /*b2f0*/  HMMA.16816.F32.BF16 R16, R156.reuse, R166, R16 ;  /* 0x000000a69c10723c */ /* 0x040fee0000041810 */
[----:B------:R-:W-:Y:S01]  /*b300*/  LDSM.16.M88.4 R164, [R185+0x6c00] ;  /* 0x006c0000b9a4783b */ /* 0x000fe20000000200 */
[C---:B------:R-:W-:Y:S07]  /*b310*/  HMMA.16816.F32.BF16 R20, R156.reuse, R168, R20 ;  /* 0x000000a89c14723c */ /* 0x040fee0000041814 */
[----:B------:R-:W-:Y:S01]  /*b320*/  LDSM.16.M88.4 R176, [R184+0x2000] ;  /* 0x00200000b8b0783b */ /* 0x000fe20000000200 */
[C---:B------:R-:W-:Y:S07]  /*b330*/  HMMA.16816.F32.BF16 R24, R156.reuse, R170, R24 ;  /* 0x000000aa9c18723c */ /* 0x040fee0000041818 */
[----:B------:R-:W-:Y:S01]  /*b340*/  LDSM.16.M88.4 R168, [R184+0x1000] ;  /* 0x00100000b8a8783b */ /* 0x000fe20000000200 */
[C---:B----4-:R-:W-:Y:S07]  /*b350*/  HMMA.16816.F32.BF16 R28, R156.reuse, R124, R28 ;  /* 0x0000007c9c1c723c */ /* 0x050fee000004181c */
[----:B------:R-:W-:Y:S01]  /*b360*/  LDSM.16.M88.4 R180, [R118+0x7000] ;  /* 0x0070000076b4783b */ /* 0x000fe20000000200 */
[C---:B------:R-:W-:Y:S07]  /*b370*/  HMMA.16816.F32.BF16 R32, R156.reuse, R126, R32 ;  /* 0x0000007e9c20723c */ /* 0x040fee0000041820 */
[----:B------:R-:W4:Y:S01]  /*b380*/  LDSM.16.M88.4 R124, [R185+0x6000] ;  /* 0x00600000b97c783b */ /* 0x000f220000000200 */
        /* <DEDUP_REMOVED lines=9> */
[C---:B-----5:R-:W-:Y:S08]  /*b420*/  HMMA.16816.F32.BF16 R60, R156.reuse, R120, R60 ;  /* 0x000000789c3c723c */ /* 0x060ff0000004183c */
[----:B------:R-:W-:Y:S01]  /*b430*/  HMMA.16816.F32.BF16 R64, R156, R122, R64 ;  /* 0x0000007a9c40723c */ /* 0x000fe20000041840 */
[----:B------:R-:W5:Y:S07]  /*b440*/  LDSM.16.M88.4 R120, [R118+0x5800] ;  /* 0x005800007678783b */ /* 0x000f6e0000000200 */
[C---:B------:R-:W-:Y:S01]  /*b450*/  HMMA.16816.F32.BF16 R4, R140.reuse, R144, R4 ;  /* 0x000000908c04723c */ /* 0x040fe20000041804 */
[----:B------:R-:W-:Y:S07]  /*b460*/  LDSM.16.M88.4 R156, [R185+0x7c00] ;  /* 0x007c0000b99c783b */ /* 0x000fee0000000200 */
[C---:B------:R-:W-:Y:S01]  /*b470*/  HMMA.16816.F32.BF16 R8, R140.reuse, R146, R8 ;  /* 0x000000928c08723c */ /* 0x040fe20000041808 */
[----:B------:R-:W2:Y:S07]  /*b480*/  LDSM.16.M88.4 R144, [R118+0x5c00] ;  /* 0x005c00007690783b */ /* 0x000eae0000000200 */
[C---:B------:R-:W-:Y:S08]  /*b490*/  HMMA.16816.F32.BF16 R12, R140.reuse, R148, R12 ;  /* 0x000000948c0c723c */ /* 0x040ff0000004180c */
[C---:B------:R-:W-:Y:S01]  /*b4a0*/  HMMA.16816.F32.BF16 R16, R140.reuse, R150, R16 ;  /* 0x000000968c10723c */ /* 0x040fe20000041810 */
[----:B------:R-:W-:Y:S07]  /*b4b0*/  LDSM.16.M88.4 R148, [R185+0x7000] ;  /* 0x00700000b994783b */ /* 0x000fee0000000200 */
[C---:B-1----:R-:W-:Y:S08]  /*b4c0*/  HMMA.16816.F32.BF16 R20, R140.reuse, R152, R20 ;  /* 0x000000988c14723c */ /* 0x042ff00000041814 */
[C---:B------:R-:W-:Y:S01]  /*b4d0*/  HMMA.16816.F32.BF16 R24, R140.reuse, R154, R24 ;  /* 0x0000009a8c18723c */ /* 0x040fe20000041818 */
[----:B------:R-:W-:Y:S07]  /*b4e0*/  LDSM.16.M88.4 R152, [R185+0x7800] ;  /* 0x00780000b998783b */ /* 0x000fee0000000200 */
[C---:B------:R-:W-:Y:S08]  /*b4f0*/  HMMA.16816.F32.BF16 R28, R140.reuse, R160, R28 ;  /* 0x000000a08c1c723c */ /* 0x040ff0000004181c */
[C---:B------:R-:W-:Y:S01]  /*b500*/  HMMA.16816.F32.BF16 R32, R140.reuse, R162, R32 ;  /* 0x000000a28c20723c */ /* 0x040fe20000041820 */
[----:B------:R-:W-:Y:S07]  /*b510*/  LDSM.16.M88.4 R160, [R185+0x8000] ;  /* 0x00800000b9a0783b */ /* 0x000fee0000000200 */
[C---:B----4-:R-:W-:Y:S08]  /*b520*/  HMMA.16816.F32.BF16 R36, R140.reuse, R124, R36 ;  /* 0x0000007c8c24723c */ /* 0x050ff00000041824 */
        /* <DEDUP_REMOVED lines=9> */
[----:B------:R-:W-:Y:S01]  /*b5c0*/  HMMA.16816.F32.BF16 R64, R140, R166, R64 ;  /* 0x000000a68c40723c */ /* 0x000fe20000041840 */
[----:B------:R-:W-:Y:S07]  /*b5d0*/  LDSM.16.M88.4 R140, [R186+0x2000] ;  /* 0x00200000ba8c783b */ /* 0x000fee0000000200 */
[C---:B------:R-:W-:Y:S01]  /*b5e0*/  HMMA.16816.F32.BF16 R4, R168.reuse, R172, R4 ;  /* 0x000000aca804723c */ /* 0x040fe20000041804 */
[----:B------:R-:W-:Y:S07]  /*b5f0*/  LDSM.16.M88.4 R164, [R185+0x8400] ;  /* 0x00840000b9a4783b */ /* 0x000fee0000000200 */
[C---:B------:R-:W-:Y:S01]  /*b600*/  HMMA.16816.F32.BF16 R8, R168.reuse, R174, R8 ;  /* 0x000000aea808723c */ /* 0x040fe20000041808 */
[----:B------:R-:W-:Y:S07]  /*b610*/  LDSM.16.M88.4 R172, [R185+0x8800] ;  /* 0x00880000b9ac783b */ /* 0x000fee0000000200 */
[C---:B---3--:R-:W-:Y:S08]  /*b620*/  HMMA.16816.F32.BF16 R12, R168.reuse, R136, R12 ;  /* 0x00000088a80c723c */ /* 0x048ff0000004180c */
[C---:B------:R-:W-:Y:S01]  /*b630*/  HMMA.16816.F32.BF16 R16, R168.reuse, R138, R16 ;  /* 0x0000008aa810723c */ /* 0x040fe20000041810 */
[----:B------:R-:W3:Y:S07]  /*b640*/  LDSM.16.M88.4 R136, [R118+0x6c00] ;  /* 0x006c00007688783b */ /* 0x000eee0000000200 */
[C---:B-----5:R-:W-:Y:S08]  /*b650*/  HMMA.16816.F32.BF16 R20, R168.reuse, R120, R20 ;  /* 0x00000078a814723c */ /* 0x060ff00000041814 */
[C---:B------:R-:W-:Y:S01]  /*b660*/  HMMA.16816.F32.BF16 R24, R168.reuse, R122, R24 ;  /* 0x0000007aa818723c */ /* 0x040fe20000041818 */
[----:B------:R-:W5:Y:S07]  /*b670*/  LDSM.16.M88.4 R120, [R185+0x7400] ;  /* 0x00740000b978783b */ /* 0x000f6e0000000200 */
[C---:B------:R-:W-:Y:S08]  /*b680*/  HMMA.16816.F32.BF16 R28, R168.reuse, R144, R28 ;  /* 0x00000090a81c723c */ /* 0x040ff0000004181c */
[C---:B------:R-:W-:Y:S01]  /*b690*/  HMMA.16816.F32.BF16 R32, R168.reuse, R146, R32 ;  /* 0x00000092a820723c */ /* 0x040fe20000041820 */
[----:B------:R-:W3:Y:S07]  /*b6a0*/  LDSM.16.M88.4 R144, [R185+0x8c00] ;  /* 0x008c0000b990783b */ /* 0x000eee0000000200 */
[C---:B-1----:R-:W-:Y:S08]  /*b6b0*/  HMMA.16816.F32.BF16 R36, R168.reuse, R124, R36 ;  /* 0x0000007ca824723c */ /* 0x042ff00000041824 */
[C---:B------:R-:W-:Y:S01]  /*b6c0*/  HMMA.16816.F32.BF16 R40, R168.reuse, R126, R40 ;  /* 0x0000007ea828723c */ /* 0x040fe20000041828 */
[----:B------:R-:W-:Y:S07]  /*b6d0*/  LDSM.16.M88.4 R124, [R118+0x7800] ;  /* 0x00780000767c783b */ /* 0x000fee0000000200 */
[C---:B----4-:R-:W-:Y:S08]  /*b6e0*/  HMMA.16816.F32.BF16 R44, R168.reuse, R128, R44 ;  /* 0x00000080a82c723c */ /* 0x050ff0000004182c */
[C---:B------:R-:W-:Y:S08]  /*b6f0*/  HMMA.16816.F32.BF16 R48, R168.reuse, R130, R48 ;  /* 0x00000082a830723c */ /* 0x040ff00000041830 */
[C---:B--2---:R-:W-:Y:S08]  /*b700*/  HMMA.16816.F32.BF16 R52, R168.reuse, R132, R52 ;  /* 0x00000084a834723c */ /* 0x044ff00000041834 */
[C---:B------:R-:W-:Y:S08]  /*b710*/  HMMA.16816.F32.BF16 R56, R168.reuse, R134, R56 ;  /* 0x00000086a838723c */ /* 0x040ff00000041838 */
[C---:B---3--:R-:W-:Y:S08]  /*b720*/  HMMA.16816.F32.BF16 R60, R168.reuse, R136, R60 ;  /* 0x00000088a83c723c */ /* 0x048ff0000004183c */
[----:B------:R-:W-:Y:S08]  /*b730*/  HMMA.16816.F32.BF16 R64, R168, R138, R64 ;  /* 0x0000008aa840723c */ /* 0x000ff00000041840 */
[C---:B------:R-:W-:Y:S08]  /*b740*/  HMMA.16816.F32.BF16 R4, R140.reuse, R148, R4 ;  /* 0x000000948c04723c */ /* 0x040ff00000041804 */
[C---:B------:R-:W-:Y:S08]  /*b750*/  HMMA.16816.F32.BF16 R8, R140.reuse, R150, R8 ;  /* 0x000000968c08723c */ /* 0x040ff00000041808 */
[C---:B-----5:R-:W-:Y:S08]  /*b760*/  HMMA.16816.F32.BF16 R12, R140.reuse, R120, R12 ;  /* 0x000000788c0c723c */ /* 0x060ff0000004180c */
        /* <DEDUP_REMOVED lines=16> */
[C---:B-1----:R-:W-:Y:S08]  /*b870*/  HMMA.16816.F32.BF16 R12, R176.reuse, R120, R12 ;  /* 0x00000078b00c723c */ /* 0x042ff0000004180c */
[C---:B------:R-:W-:Y:S01]  /*b880*/  HMMA.16816.F32.BF16 R16, R176.reuse, R122, R16 ;  /* 0x0000007ab010723c */ /* 0x040fe20000041810 */
[----:B------:R-:W1:Y:S03]  /*b890*/  LDSM.16.M88.4 R120, [R118+0x7c00] ;  /* 0x007c00007678783b */ /* 0x000e660000000200 */
[----:B------:R-:W-:Y:S02]  /*b8a0*/  FMUL.FTZ R173, R4, c[0x0][0x2ec] ;  /* 0x0000bb0004ad7a20 */ /* 0x000fe40000410000 */
[----:B------:R-:W-:Y:S02]  /*b8b0*/  FMUL.FTZ R2, R5, c[0x0][0x2ec] ;  /* 0x0000bb0005027a20 */ /* 0x000fe40000410000 */
[----:B------:R-:W2:Y:S01]  /*b8c0*/  MUFU.TANH R149, R173 ;  /* 0x000000ad00957308 */ /* 0x000ea20000002400 */
[C---:B------:R-:W-:Y:S03]  /*b8d0*/  HMMA.16816.F32.BF16 R20, R176.reuse, R124, R20 ;  /* 0x0000007cb014723c */ /* 0x040fe60000041814 */
[----:B------:R-:W-:Y:S02]  /*b8e0*/  FMUL.FTZ R0, R6, c[0x0][0x2ec] ;  /* 0x0000bb0006007a20 */ /* 0x000fe40000410000 */
[----:B------:R-:W-:Y:S02]  /*b8f0*/  FMUL.FTZ R172, R7, c[0x0][0x2ec] ;  /* 0x0000bb0007ac7a20 */ /* 0x000fe40000410000 */
[----:B------:R-:W-:Y:S01]  /*b900*/  FMUL.FTZ R252, R8, c[0x0][0x2ec] ;  /* 0x0000bb0008fc7a20 */ /* 0x000fe20000410000 */
[C---:B------:R-:W-:Y:S01]  /*b910*/  HMMA.16816.F32.BF16 R24, R176.reuse, R126, R24 ;  /* 0x0000007eb018723c */ /* 0x040fe20000041818 */
[----:B------:R3:W4:Y:S01]  /*b920*/  MUFU.TANH R147, R2 ;  /* 0x0000000200937308 */ /* 0x0007220000002400 */
[----:B------:R-:W5:Y:S02]  /*b930*/  LDSM.16.M88.4 R124, [R118+0x8000] ;  /* 0x00800000767c783b */ /* 0x000f640000000200 */
[----:B------:R-:W-:Y:S02]  /*b940*/  FMUL.FTZ R174, R9, c[0x0][0x2ec] ;  /* 0x0000bb0009ae7a20 */ /* 0x000fe40000410000 */
[----:B------:R-:W-:Y:S02]  /*b950*/  FMUL.FTZ R251, R12, c[0x0][0x2ec] ;  /* 0x0000bb000cfb7a20 */ /* 0x000fe40000410000 */
[----:B------:R-:W-:Y:S03]  /*b960*/  FMUL.FTZ R249, R13, c[0x0][0x2ec] ;  /* 0x0000bb000df97a20 */ /* 0x000fe60000410000 */
[----:B------:R2:W2:Y:S01]  /*b970*/  MUFU.TANH R146, R0 ;  /* 0x0000000000927308 */ /* 0x0004a20000002400 */
[----:B------:R-:W-:Y:S02]  /*b980*/  FMUL.FTZ R250, R14, c[0x0][0x2ec] ;  /* 0x0000bb000efa7a20 */ /* 0x000fe40000410000 */
[----:B------:R-:W-:Y:S02]  /*b990*/  FMUL.FTZ R248, R15, c[0x0][0x2ec] ;  /* 0x0000bb000ff87a20 */ /* 0x000fe40000410000 */
[----:B------:R-:W-:Y:S02]  /*b9a0*/  FMUL.FTZ R247, R16, c[0x0][0x2ec] ;  /* 0x0000bb0010f77a20 */ /* 0x000fe40000410000 */
[----:B------:R-:W-:Y:S02]  /*b9b0*/  FMUL.FTZ R245, R17, c[0x0][0x2ec] ;  /* 0x0000bb0011f57a20 */ /* 0x000fe40000410000 */
[----:B------:R-:W-:Y:S01]  /*b9c0*/  FMUL.FTZ R246, R18, c[0x0][0x2ec] ;  /* 0x0000bb0012f67a20 */ /* 0x000fe20000410000 */
[----:B------:R-:W2:Y:S01]  /*b9d0*/  MUFU.TANH R6, R172 ;  /* 0x000000ac00067308 */ /* 0x000ea20000002400 */
[----:B------:R-:W-:Y:S01]  /*b9e0*/  FMUL.FTZ R244, R19, c[0x0][0x2ec] ;  /* 0x0000bb0013f47a20 */ /* 0x000fe20000410000 */
[C---:B-1----:R-:W-:Y:S03]  /*b9f0*/  HMMA.16816.F32.BF16 R28, R176.reuse, R120, R28 ;  /* 0x00000078b01c723c */ /* 0x042fe6000004181c */
[----:B------:R-:W-:Y:S02]  /*ba00*/  FMUL.FTZ R243, R20, c[0x0][0x2ec] ;  /* 0x0000bb0014f37a20 */ /* 0x000fe40000410000 */
[----:B------:R-:W-:Y:S03]  /*ba10*/  FMUL.FTZ R241, R21, c[0x0][0x2ec] ;  /* 0x0000bb0015f17a20 */ /* 0x000fe60000410000 */
[----:B------:R-:W1:Y:S01]  /*ba20*/  MUFU.TANH R252, R252 ;  /* 0x000000fc00fc7308 */ /* 0x000e620000002400 */
[C---:B------:R-:W-:Y:S01]  /*ba30*/  HMMA.16816.F32.BF16 R32, R176.reuse, R122, R32 ;  /* 0x0000007ab020723c */ /* 0x040fe20000041820 */
[----:B------:R-:W1:Y:S02]  /*ba40*/  LDSM.16.M88.4 R120, [R118+0x8400] ;  /* 0x008400007678783b */ /* 0x000e640000000200 */
[----:B------:R-:W-:Y:S02]  /*ba50*/  FMUL.FTZ R242, R22, c[0x0][0x2ec] ;  /* 0x0000bb0016f27a20 */ /* 0x000fe40000410000 */
[----:B------:R-:W-:Y:S02]  /*ba60*/  FMUL.FTZ R240, R23, c[0x0][0x2ec] ;  /* 0x0000bb0017f07a20 */ /* 0x000fe40000410000 */
[----:B------:R-:W-:Y:S02]  /*ba70*/  FMUL.FTZ R239, R24, c[0x0][0x2ec] ;  /* 0x0000bb0018ef7a20 */ /* 0x000fe40000410000 */
[----:B------:R-:W1:Y:S01]  /*ba80*/  MUFU.TANH R151, R174 ;  /* 0x000000ae00977308 */ /* 0x000e620000002400 */
[C---:B-----5:R-:W-:Y:S03]  /*ba90*/  HMMA.16816.F32.BF16 R36, R176.reuse, R124, R36 ;  /* 0x0000007cb024723c */ /* 0x060fe60000041824 */
[----:B------:R-:W-:Y:S02]  /*baa0*/  FMUL.FTZ R237, R25, c[0x0][0x2ec] ;  /* 0x0000bb0019ed7a20 */ /* 0x000fe40000410000 */
[----:B------:R-:W-:Y:S02]  /*bab0*/  FMUL.FTZ R238, R26, c[0x0][0x2ec] ;  /* 0x0000bb001aee7a20 */ /* 0x000fe40000410000 */
[----:B------:R-:W-:Y:S01]  /*bac0*/  FMUL.FTZ R236, R27, c[0x0][0x2ec] ;  /* 0x0000bb001bec7a20 */ /* 0x000fe20000410000 */
[C---:B------:R-:W-:Y:S01]  /*bad0*/  HMMA.16816.F32.BF16 R40, R176.reuse, R126, R40 ;  /* 0x0000007eb028723c */ /* 0x040fe20000041828 */
[----:B------:R-:W2:Y:S01]  /*bae0*/  MUFU.TANH R251, R251 ;  /* 0x000000fb00fb7308 */ /* 0x000ea20000002400 */
[----:B------:R-:W5:Y:S02]  /*baf0*/  LDSM.16.M88.4 R124, [R118+0x8800] ;  /* 0x00880000767c783b */ /* 0x000f640000000200 */
[----:B------:R-:W-:Y:S02]  /*bb00*/  FMUL.FTZ R235, R28, c[0x0][0x2ec] ;  /* 0x0000bb001ceb7a20 */ /* 0x000fe40000410000 */
[----:B------:R-:W-:Y:S02]  /*bb10*/  FMUL.FTZ R233, R29, c[0x0][0x2ec] ;  /* 0x0000bb001de97a20 */ /* 0x000fe40000410000 */
[----:B------:R-:W-:Y:S03]  /*bb20*/  FMUL.FTZ R234, R30, c[0x0][0x2ec] ;  /* 0x0000bb001eea7a20 */ /* 0x000fe60000410000 */
[----:B------:R-:W2:Y:S01]  /*bb30*/  MUFU.TANH R249, R249 ;  /* 0x000000f900f97308 */ /* 0x000ea20000002400 */
        /* <DEDUP_REMOVED lines=9> */
[----:B------:R-:W-:Y:S02]  /*bbd0*/  FMUL.FTZ R226, R38, c[0x0][0x2ec] ;  /* 0x0000bb0026e27a20 */ /* 0x000fe40000410000 */
[----:B------:R-:W-:Y:S01]  /*bbe0*/  FMUL.FTZ R224, R39, c[0x0][0x2ec] ;  /* 0x0000bb0027e07a20 */ /* 0x000fe20000410000 */
[----:B------:R-:W1:Y:S01]  /*bbf0*/  MUFU.TANH R248, R248 ;  /* 0x000000f800f87308 */ /* 0x000e620000002400 */
[C---:B------:R-:W-:Y:S01]  /*bc00*/  HMMA.16816.F32.BF16 R48, R176.reuse, R122, R48 ;  /* 0x0000007ab030723c */ /* 0x040fe20000041830 */
[----:B------:R-:W1:Y:S01]  /*bc10*/  LDSM.16.M88.4 R120, [R118+0x8c00] ;  /* 0x008c00007678783b */ /* 0x000e620000000200 */
[----:B------:R-:W-:Y:S04]  /*bc20*/  DEPBAR.LE SB0, 0x0 ;  /* 0x000080000000791a */ /* 0x000fe80000000000 */
[----:B------:R-:W-:Y:S02]  /*bc30*/  FMUL.FTZ R223, R40, c[0x0][0x2ec] ;  /* 0x0000bb0028df7a20 */ /* 0x000fe40000410000 */
[----:B------:R-:W-:Y:S01]  /*bc40*/  FMUL.FTZ R221, R41, c[0x0][0x2ec] ;  /* 0x0000bb0029dd7a20 */ /* 0x000fe20000410000 */
[----:B------:R-:W1:Y:S01]  /*bc50*/  MUFU.TANH R247, R247 ;  /* 0x000000f700f77308 */ /* 0x000e620000002400 */
[----:B------:R-:W-:Y:S01]  /*bc60*/  BAR.SYNC.DEFER_BLOCKING 0x0 ;  /* 0x0000000000007b1d */ /* 0x000fe20000010000 */
[C---:B-----5:R-:W-:Y:S05]  /*bc70*/  HMMA.16816.F32.BF16 R52, R176.reuse, R124, R52 ;  /* 0x0000007cb034723c */ /* 0x060fea0000041834 */
[----:B------:R-:W-:Y:S02]  /*bc80*/  FMUL.FTZ R222, R42, c[0x0][0x2ec] ;  /* 0x0000bb002ade7a20 */ /* 0x000fe40000410000 */
[----:B------:R-:W-:Y:S01]  /*bc90*/  FMUL.FTZ R220, R43, c[0x0][0x2ec] ;  /* 0x0000bb002bdc7a20 */ /* 0x000fe20000410000 */
[----:B------:R-:W2:Y:S01]  /*bca0*/  MUFU.TANH R245, R245 ;  /* 0x000000f500f57308 */ /* 0x000ea20000002400 */
[C---:B------:R-:W-:Y:S03]  /*bcb0*/  HMMA.16816.F32.BF16 R56, R176.reuse, R126, R56 ;  /* 0x0000007eb038723c */ /* 0x040fe60000041838 */
[----:B------:R-:W-:Y:S02]  /*bcc0*/  FMUL.FTZ R219, R44, c[0x0][0x2ec] ;  /* 0x0000bb002cdb7a20 */ /* 0x000fe40000410000 */
[----:B------:R-:W-:Y:S02]  /*bcd0*/  FMUL.FTZ R217, R45, c[0x0][0x2ec] ;  /* 0x0000bb002dd97a20 */ /* 0x000fe40000410000 */
[----:B------:R-:W-:Y:S02]  /*bce0*/  FMUL.FTZ R218, R46, c[0x0][0x2ec] ;  /* 0x0000bb002eda7a20 */ /* 0x000fe40000410000 */
[----:B------:R-:W4:Y:S03]  /*bcf0*/  MUFU.TANH R246, R246 ;  /* 0x000000f600f67308 */ /* 0x000f260000002400 */
[----:B------:R-:W-:Y:S02]  /*bd00*/  FMUL.FTZ R216, R47, c[0x0][0x2ec] ;  /* 0x0000bb002fd87a20 */ /* 0x000fe40000410000 */
[----:B------:R-:W-:Y:S02]  /*bd10*/  FMUL.FTZ R215, R48, c[0x0][0x2ec] ;  /* 0x0000bb0030d77a20 */ /* 0x000fe40000410000 */
[----:B------:R-:W-:Y:S02]  /*bd20*/  FMUL.FTZ R53, R53, c[0x0][0x2ec] ;  /* 0x0000bb0035357a20 */ /* 0x000fe40000410000 */
[----:B------:R-:W-:Y:S01]  /*bd30*/  FMUL.FTZ R54, R54, c[0x0][0x2ec] ;  /* 0x0000bb0036367a20 */ /* 0x000fe20000410000 */
[----:B------:R-:W4:Y:S01]  /*bd40*/  MUFU.TANH R244, R244 ;  /* 0x000000f400f47308 */ /* 0x000f220000002400 */
[----:B------:R-:W-:Y:S01]  /*bd50*/  FMUL.FTZ R211, R52, c[0x0][0x2ec] ;  /* 0x0000bb0034d37a20 */ /* 0x000fe20000410000 */
[C---:B-1----:R-:W-:Y:S03]  /*bd60*/  HMMA.16816.F32.BF16 R60, R176.reuse, R120, R60 ;  /* 0x00000078b03c723c */ /* 0x042fe6000004183c */
[----:B------:R-:W-:Y:S02]  /*bd70*/  FMUL.FTZ R183, R56, c[0x0][0x2ec] ;  /* 0x0000bb0038b77a20 */ /* 0x000fe40000410000 */
[----:B---3--:R-:W-:Y:S02]  /*bd80*/  FMUL.FTZ R2, R10, c[0x0][0x2ec] ;  /* 0x0000bb000a027a20 */ /* 0x008fe40000410000 */
[----:B--2---:R-:W-:Y:S01]  /*bd90*/  FMUL.FTZ R0, R11, c[0x0][0x2ec] ;  /* 0x0000bb000b007a20 */ /* 0x004fe20000410000 */
[----:B------:R1:W2:Y:S01]  /*bda0*/  MUFU.TANH R209, R53 ;  /* 0x0000003500d17308 */ /* 0x0002a20000002400 */
[----:B------:R-:W-:Y:S03]  /*bdb0*/  HMMA.16816.F32.BF16 R64, R176, R122, R64 ;  /* 0x0000007ab040723c */ /* 0x000fe60000041840 */
[----:B------:R-:W-:Y:S02]  /*bdc0*/  FMUL.FTZ R49, R49, c[0x0][0x2ec] ;  /* 0x0000bb0031317a20 */ /* 0x000fe40000410000 */
[----:B------:R-:W-:Y:S02]  /*bdd0*/  FMUL.FTZ R50, R50, c[0x0][0x2ec] ;  /* 0x0000bb0032327a20 */ /* 0x000fe40000410000 */
[----:B------:R-:W-:Y:S02]  /*bde0*/  FMUL.FTZ R51, R51, c[0x0][0x2ec] ;  /* 0x0000bb0033337a20 */ /* 0x000fe40000410000 */
[----:B------:R3:W2:Y:S03]  /*bdf0*/  MUFU.TANH R210, R54 ;  /* 0x0000003600d27308 */ /* 0x0006a60000002400 */
[----:B------:R-:W-:Y:S02]  /*be00*/  FMUL.FTZ R55, R55, c[0x0][0x2ec] ;  /* 0x0000bb0037377a20 */ /* 0x000fe40000410000 */
[----:B------:R-:W-:Y:S02]  /*be10*/  FMUL.FTZ R57, R57, c[0x0][0x2ec] ;  /* 0x0000bb0039397a20 */ /* 0x000fe40000410000 */
[----:B------:R-:W-:Y:S02]  /*be20*/  FMUL.FTZ R175, R60, c[0x0][0x2ec] ;  /* 0x0000bb003caf7a20 */ /* 0x000fe40000410000 */
[----:B------:R-:W-:Y:S01]  /*be30*/  FMUL.FTZ R58, R58, c[0x0][0x2ec] ;  /* 0x0000bb003a3a7a20 */ /* 0x000fe20000410000 */
[----:B------:R2:W2:Y:S01]  /*be40*/  MUFU.TANH R150, R2 ;  /* 0x0000000200967308 */ /* 0x0004a20000002400 */
[----:B------:R-:W-:Y:S02]  /*be50*/  FMUL.FTZ R59, R59, c[0x0][0x2ec] ;  /* 0x0000bb003b3b7a20 */ /* 0x000fe40000410000 */
[----:B------:R-:W-:Y:S02]  /*be60*/  FMUL.FTZ R61, R61, c[0x0][0x2ec] ;  /* 0x0000bb003d3d7a20 */ /* 0x000fe40000410000 */
[----:B------:R-:W-:Y:S02]  /*be70*/  FMUL.FTZ R173, R64, c[0x0][0x2ec] ;  /* 0x0000bb0040ad7a20 */ /* 0x000fe40000410000 */
[----:B-1----:R-:W-:Y:S02]  /*be80*/  FMUL.FTZ R53, R67, c[0x0][0x2ec] ;  /* 0x0000bb0043357a20 */ /* 0x002fe40000410000 */
[----:B------:R-:W-:Y:S01]  /*be90*/  FMUL.FTZ R62, R62, c[0x0][0x2ec] ;  /* 0x0000bb003e3e7a20 */ /* 0x000fe20000410000 */
[----:B------:R1:W1:Y:S01]  /*bea0*/  MUFU.TANH R10, R0 ;  /* 0x00000000000a7308 */ /* 0x0002620000002400 */
[----:B------:R-:W-:Y:S02]  /*beb0*/  FMUL.FTZ R63, R63, c[0x0][0x2ec] ;  /* 0x0000bb003f3f7a20 */ /* 0x000fe40000410000 */
[----:B------:R-:W-:Y:S02]  /*bec0*/  FMUL.FTZ R65, R65, c[0x0][0x2ec] ;  /* 0x0000bb0041417a20 */ /* 0x000fe40000410000 */
[----:B---3--:R-:W-:Y:S05]  /*bed0*/  FMUL.FTZ R54, R66, c[0x0][0x2ec] ;  /* 0x0000bb0042367a20 */ /* 0x008fea0000410000 */
[----:B------:R-:W3:Y:S10]  /*bee0*/  MUFU.TANH R243, R243 ;  /* 0x000000f300f37308 */ /* 0x000ef40000002400 */
        /* <DEDUP_REMOVED lines=52> */
[----:B-1----:R-:W-:Y:S04]  /*c230*/  IABS R0, c[0x0][0x2d0] ;  /* 0x0000b40000007a13 */ /* 0x002fe80000000000 */
        /* <DEDUP_REMOVED lines=58> */
.L_x_2735:
        /* <DEDUP_REMOVED lines=26> */
.L_x_2734:
        /* <DEDUP_REMOVED lines=105> */
[----:B------:R-:W-:Y:S02]  /*ce10*/  FFMA.FTZ R131, R236, c[0x0][0x23c], -R127 ;  /* 0x00008f00ec837a23 */ /* 0x000fe4000001087f */
        /* <DEDUP_REMOVED lines=34> */
[----:B------:R-:W-:Y:S01]  /*d040*/  LDSM.16.MT88.4 R76, [R119+0xd400] ;  /* 0x00d40000774c783b */ /* 0x000fe20000004200 */
[----:B--2---:R-:W-:Y:S01]  /*d050*/  F2FP.BF16.PACK_AB R57, R122, R123 ;  /* 0x0000007b7a39723e */ /* 0x004fe200000010ff */
[C---:B------:R-:W-:Y:S02]  /*d060*/  FMUL.FTZ R48, R52.reuse, R68 ;  /* 0x0000004434307220 */ /* 0x040fe40000410000 */
[----:B------:R-:W-:Y:S02]  /*d070*/  FMUL.FTZ R49, R52, R69 ;  /* 0x0000004534317220 */ /* 0x000fe40000410000 */
[C---:B------:R-:W-:Y:S01]  /*d080*/  FMUL.FTZ R50, R3.reuse, R70 ;  /* 0x0000004603327220 */ /* 0x040fe20000410000 */
[----:B------:R-:W-:Y:S01]  /*d090*/  MUFU.EX2 R120, R120 ;  /* 0x0000007800787308 */ /* 0x000fe20000000800 */
[C---:B------:R-:W-:Y:S02]  /*d0a0*/  FMUL.FTZ R51, R3.reuse, R71 ;  /* 0x0000004703337220 */ /* 0x040fe40000410000 */
[----:B------:R-:W-:Y:S01]  /*d0b0*/  LDSM.16.MT88.4 R68, [R116+0xb400] ;  /* 0x00b400007444783b */ /* 0x000fe20000004200 */
[----:B------:R-:W-:Y:S02]  /*d0c0*/  FFMA.FTZ R123, R3, R206, R123 ;  /* 0x000000ce037b7223 */ /* 0x000fe4000001007b */
[--C-:B------:R-:W-:Y:S02]  /*d0d0*/  FFMA.FTZ R84, R247, c[0x0][0x23c], -R128.reuse ;  /* 0x00008f00f7547a23 */ /* 0x100fe40000010880 */
[--C-:B------:R-:W-:Y:S02]  /*d0e0*/  FFMA.FTZ R133, R233, c[0x0][0x23c], -R128.reuse ;  /* 0x00008f00e9857a23 */ /* 0x100fe40000010880 */
[----:B------:R-:W2:Y:S01]  /*d0f0*/  MUFU.EX2 R55, R55 ;  /* 0x0000003700377308 */ /* 0x000ea20000000800 */
        /* <DEDUP_REMOVED lines=57> */
[----:B------:R-:W1:Y:S03]  /*d490*/  MUFU.EX2 R96, R96 ;  /* 0x0000006000607308 */ /* 0x000e660000000800 */
        /* <DEDUP_REMOVED lines=34> */
[----:B------:R-:W-:Y:S02]  /*d6c0*/  FFMA.FTZ R165, R177, c[0x0][0x23c], -R128 ;  /* 0x00008f00b1a57a23 */ /* 0x000fe40000010880 */
[--C-:B------:R-:W-:Y:S02]  /*d6d0*/  FFMA.FTZ R166, R176, c[0x0][0x23c], -R127.reuse ;  /* 0x00008f00b0a67a23 */ /* 0x100fe4000001087f */
[--C-:B------:R-:W-:Y:S01]  /*d6e0*/  FFMA.FTZ R167, R174, c[0x0][0x23c], -R127.reuse ;  /* 0x00008f00aea77a23 */ /* 0x100fe2000001087f */
[----:B------:R-:W-:Y:S01]  /*d6f0*/  HMMA.16816.F32.BF16 R48, R56, R62, R48 ;  /* 0x0000003e3830723c */ /* 0x000fe20000041830 */
[----:B------:R-:W5:Y:S02]  /*d700*/  LDSM.16.MT88.4 R60, [R119+0xb400] ;  /* 0x00b40000773c783b */ /* 0x000f640000004200 */
[----:B------:R-:W5:Y:S01]  /*d710*/  MUFU.EX2 R91, R91 ;  /* 0x0000005b005b7308 */ /* 0x000f620000000800 */
[--C-:B------:R-:W-:Y:S02]  /*d720*/  FFMA.FTZ R54, R54, c[0x0][0x23c], -R127.reuse ;  /* 0x00008f0036367a23 */ /* 0x100fe4000001087f */
[----:B------:R-:W-:Y:S01]  /*d730*/  FFMA.FTZ R127, R53, c[0x0][0x23c], -R127 ;  /* 0x00008f00357f7a23 */ /* 0x000fe2000001087f */
[----:B-1----:R-:W-:Y:S01]  /*d740*/  F2FP.BF16.PACK_AB R56, R96, R97 ;  /* 0x000000616038723e */ /* 0x002fe200000010ff */
[----:B------:R-:W-:Y:S01]  /*d750*/  FFMA.FTZ R126, R52, R207, R126 ;  /* 0x000000cf347e7223 */ /* 0x000fe2000001007e */
[----:B--2---:R-:W-:Y:S03]  /*d760*/  F2FP.BF16.PACK_AB R57, R89, R88 ;  /* 0x000000585939723e */ /* 0x004fe600000010ff */
[----:B---3--:R-:W-:Y:S01]  /*d770*/  F2FP.BF16.PACK_AB R58, R81, R84 ;  /* 0x00000054513a723e */ /* 0x008fe200000010ff */
[----:B------:R-:W1:Y:S01]  /*d780*/  MUFU.EX2 R90, R90 ;  /* 0x0000005a005a7308 */ /* 0x000e620000000800 */
[----:B----4-:R-:W-:Y:S01]  /*d790*/  F2FP.BF16.PACK_AB R59, R83, R80 ;  /* 0x00000050533b723e */ /* 0x010fe200000010ff */
[----:B------:R-:W-:Y:S02]  /*d7a0*/  FADD.FTZ R125, R125, R126 ;  /* 0x0000007e7d7d7221 */ /* 0x000fe40000010000 */
[----:B------:R-:W-:Y:S02]  /*d7b0*/  FADD.FTZ R123, R122, R123 ;  /* 0x0000007b7a7b7221 */ /* 0x000fe40000010000 */
[----:B------:R-:W-:Y:S02]  /*d7c0*/  FADD.FTZ R124, R124, R125 ;  /* 0x0000007d7c7c7221 */ /* 0x000fe40000010000 */
[C---:B------:R-:W-:Y:S02]  /*d7d0*/  HMMA.16816.F32.BF16 R4, R56.reuse, R64, R4 ;  /* 0x000000403804723c */ /* 0x040fe40000041804 */
[----:B------:R-:W2:Y:S01]  /*d7e0*/  MUFU.EX2 R98, R98 ;  /* 0x0000006200627308 */ /* 0x000ea20000000800 */
[----:B------:R-:W-:Y:S02]  /*d7f0*/  FADD.FTZ R124, R121, R124 ;  /* 0x0000007c797c7221 */ /* 0x000fe40000010000 */
[----:B------:R-:W-:Y:S02]  /*d800*/  FADD.FTZ R120, R120, R123 ;  /* 0x0000007b78787221 */ /* 0x000fe40000010000 */
[----:B------:R-:W-:Y:S01]  /*d810*/  FADD.FTZ R97, R97, R124 ;  /* 0x0000007c61617221 */ /* 0x000fe20000010000 */
[C---:B------:R-:W-:Y:S01]  /*d820*/  HMMA.16816.F32.BF16 R8, R56.reuse, R66, R8 ;  /* 0x000000423808723c */ /* 0x040fe20000041808 */
[----:B------:R-:W3:Y:S03]  /*d830*/  LDSM.16.MT88.4 R64, [R116+0xd400] ;  /* 0x00d400007440783b */ /* 0x000ee60000004200 */
[----:B------:R-:W-:Y:S01]  /*d840*/  FADD.FTZ R97, R96, R97 ;  /* 0x0000006160617221 */ /* 0x000fe20000010000 */
[----:B------:R-:W4:Y:S01]  /*d850*/  MUFU.EX2 R135, R135 ;  /* 0x0000008700877308 */ /* 0x000f220000000800 */
[----:B------:R-:W-:Y:S02]  /*d860*/  FADD.FTZ R55, R55, R120 ;  /* 0x0000007837377221 */ /* 0x000fe40000010000 */
[C---:B-----5:R-:W-:Y:S04]  /*d870*/  HMMA.16816.F32.BF16 R12, R56.reuse, R72, R12 ;  /* 0x00000048380c723c */ /* 0x060fe8000004180c */
[----:B------:R-:W-:Y:S02]  /*d880*/  FADD.FTZ R84, R84, R97 ;  /* 0x0000006154547221 */ /* 0x000fe40000010000 */
[----:B------:R-:W-:Y:S01]  /*d890*/  FADD.FTZ R88, R88, R55 ;  /* 0x0000003758587221 */ /* 0x000fe20000010000 */
[----:B------:R-:W-:Y:S01]  /*d8a0*/  MUFU.EX2 R136, R136 ;  /* 0x0000008800887308 */ /* 0x000fe20000000800 */
[C---:B------:R-:W-:Y:S01]  /*d8b0*/  HMMA.16816.F32.BF16 R16, R56.reuse, R74, R16 ;  /* 0x0000004a3810723c */ /* 0x040fe20000041810 */
[----:B------:R-:W5:Y:S03]  /*d8c0*/  LDSM.16.MT88.4 R72, [R119+0x9800] ;  /* 0x009800007748783b */ /* 0x000f660000004200 */
[----:B------:R-:W-:Y:S02]  /*d8d0*/  FADD.FTZ R81, R81, R84 ;  /* 0x0000005451517221 */ /* 0x000fe40000010000 */
[----:B------:R-:W-:Y:S02]  /*d8e0*/  FADD.FTZ R89, R89, R88 ;  /* 0x0000005859597221 */ /* 0x000fe40000010000 */
[C---:B------:R-:W-:Y:S01]  /*d8f0*/  HMMA.16816.F32.BF16 R20, R56.reuse, R60, R20 ;  /* 0x0000003c3814723c */ /* 0x040fe20000041814 */
[----:B------:R-:W-:Y:S01]  /*d900*/  LDSM.16.MT88.4 R84, [R116+0xcc00] ;  /* 0x00cc00007454783b */ /* 0x000fe20000004200 */
[----:B------:R-:W1:Y:S06]  /*d910*/  MUFU.EX2 R137, R137 ;  /* 0x0000008900897308 */ /* 0x000e6c0000000800 */
[C---:B------:R-:W-:Y:S01]  /*d920*/  HMMA.16816.F32.BF16 R24, R56.reuse, R62, R24 ;  /* 0x0000003e3818723c */ /* 0x040fe20000041818 */
[----:B------:R-:W1:Y:S03]  /*d930*/  LDSM.16.MT88.4 R60, [R116+0x9800] ;  /* 0x00980000743c783b */ /* 0x000e660000004200 */
[----:B------:R-:W-:Y:S04]  /*d940*/  MUFU.EX2 R138, R138 ;  /* 0x0000008a008a7308 */ /* 0x000fe80000000800 */
[C---:B------:R-:W-:Y:S06]  /*d950*/  HMMA.16816.F32.BF16 R28, R56.reuse, R68, R28 ;  /* 0x00000044381c723c */ /* 0x040fec000004181c */
[----:B------:R-:W1:Y:S02]  /*d960*/  MUFU.EX2 R139, R139 ;  /* 0x0000008b008b7308 */ /* 0x000e640000000800 */
[C---:B------:R-:W-:Y:S01]  /*d970*/  HMMA.16816.F32.BF16 R32, R56.reuse, R70, R32 ;  /* 0x000000463820723c */ /* 0x040fe20000041820 */
[----:B------:R-:W-:Y:S07]  /*d980*/  LDSM.16.MT88.4 R68, [R116+0xb800] ;  /* 0x00b800007444783b */ /* 0x000fee0000004200 */
[C---:B------:R-:W-:Y:S01]  /*d990*/  HMMA.16816.F32.BF16 R36, R56.reuse, R76, R36 ;  /* 0x0000004c3824723c */ /* 0x040fe20000041824 */
[----:B------:R-:W-:Y:S07]  /*d9a0*/  MUFU.EX2 R140, R140 ;  /* 0x0000008c008c7308 */ /* 0x000fee0000000800 */
[C---:B------:R-:W-:Y:S01]  /*d9b0*/  HMMA.16816.F32.BF16 R40, R56.reuse, R78, R40 ;  /* 0x0000004e3828723c */ /* 0x040fe20000041828 */
[----:B------:R-:W-:Y:S02]  /*d9c0*/  LDSM.16.MT88.4 R76, [R119+0xe400] ;  /* 0x00e40000774c783b */ /* 0x000fe40000004200 */
[----:B------:R-:W2:Y:S05]  /*d9d0*/  MUFU.EX2 R141, R141 ;  /* 0x0000008d008d7308 */ /* 0x000eaa0000000800 */
[C---:B---3--:R-:W-:Y:S05]  /*d9e0*/  HMMA.16816.F32.BF16 R44, R56.reuse, R64, R44 ;  /* 0x00000040382c723c */ /* 0x048fea000004182c */
[----:B------:R-:W-:Y:S03]  /*d9f0*/  MUFU.EX2 R142, R142 ;  /* 0x0000008e008e7308 */ /* 0x000fe60000000800 */
[----:B------:R-:W-:Y:S01]  /*da00*/  HMMA.16816.F32.BF16 R48, R56, R66, R48 ;  /* 0x000000423830723c */ /* 0x000fe20000041830 */
[----:B------:R-:W3:Y:S06]  /*da10*/  LDSM.16.MT88.4 R64, [R119+0xb800] ;  /* 0x00b800007740783b */ /* 0x000eec0000004200 */
[----:B------:R-:W-:Y:S01]  /*da20*/  F2FP.BF16.PACK_AB R56, R91, R82 ;  /* 0x000000525b38723e */ /* 0x000fe200000010ff */
[----:B------:R-:W3:Y:S01]  /*da30*/  MUFU.EX2 R143, R143 ;  /* 0x0000008f008f7308 */ /* 0x000ee20000000800 */
[----:B-1----:R-:W-:Y:S03]  /*da40*/  F2FP.BF16.PACK_AB R57, R90, R99 ;  /* 0x000000635a39723e */ /* 0x002fe600000010ff */
[----:B--2---:R-:W-:Y:S01]  /*da50*/  F2FP.BF16.PACK_AB R58, R129, R98 ;  /* 0x00000062813a723e */ /* 0x004fe200000010ff */
[----:B------:R-:W-:Y:S01]  /*da60*/  FADD.FTZ R82, R82, R81 ;  /* 0x0000005152527221 */ /* 0x000fe20000010000 */
[----:B------:R-:W-:Y:S03]  /*da70*/  F2FP.BF16.PACK_AB R59, R131, R130 ;  /* 0x00000082833b723e */ /* 0x000fe600000010ff */
[----:B------:R-:W-:Y:S01]  /*da80*/  FADD.FTZ R91, R91, R82 ;  /* 0x000000525b5b7221 */ /* 0x000fe20000010000 */
[----:B------:R-:W-:Y:S03]  /*da90*/  MUFU.EX2 R144, R144 ;  /* 0x0000009000907308 */ /* 0x000fe60000000800 */
[C---:B-----5:R-:W-:Y:S03]  /*daa0*/  HMMA.16816.F32.BF16 R4, R56.reuse, R72, R4 ;  /* 0x000000483804723c */ /* 0x060fe60000041804 */
[----:B------:R-:W-:Y:S04]  /*dab0*/  FADD.FTZ R98, R98, R91 ;  /* 0x0000005b62627221 */ /* 0x000fe80000010000 */
[----:B------:R-:W1:Y:S01]  /*dac0*/  MUFU.EX2 R145, R145 ;  /* 0x0000009100917308 */ /* 0x000e620000000800 */
[C---:B------:R-:W-:Y:S01]  /*dad0*/  HMMA.16816.F32.BF16 R8, R56.reuse, R74, R8 ;  /* 0x0000004a3808723c */ /* 0x040fe20000041808 */
[----:B------:R-:W2:Y:S03]  /*dae0*/  LDSM.16.MT88.4 R72, [R119+0xd800] ;  /* 0x00d800007748783b */ /* 0x000ea60000004200 */
[----:B------:R-:W-:Y:S04]  /*daf0*/  FADD.FTZ R129, R129, R98 ;  /* 0x0000006281817221 */ /* 0x000fe80000010000 */
[C---:B------:R-:W-:Y:S01]  /*db00*/  HMMA.16816.F32.BF16 R12, R56.reuse, R60, R12 ;  /* 0x0000003c380c723c */ /* 0x040fe2000004180c */
[----:B------:R-:W-:Y:S07]  /*db10*/  MUFU.EX2 R146, R146 ;  /* 0x0000009200927308 */ /* 0x000fee0000000800 */
[C---:B------:R-:W-:Y:S01]  /*db20*/  HMMA.16816.F32.BF16 R16, R56.reuse, R62, R16 ;  /* 0x0000003e3810723c */ /* 0x040fe20000041810 */
[----:B------:R-:W5:Y:S02]  /*db30*/  LDSM.16.MT88.4 R60, [R116+0xd800] ;  /* 0x00d80000743c783b */ /* 0x000f640000004200 */
[----:B------:R-:W1:Y:S05]  /*db40*/  MUFU.EX2 R147, R147 ;  /* 0x0000009300937308 */ /* 0x000e6a0000000800 */
[C---:B---3--:R-:W-:Y:S05]  /*db50*/  HMMA.16816.F32.BF16 R20, R56.reuse, R64, R20 ;  /* 0x000000403814723c */ /* 0x048fea0000041814 */
[----:B------:R-:W-:Y:S03]  /*db60*/  MUFU.EX2 R148, R148 ;  /* 0x0000009400947308 */ /* 0x000fe60000000800 */
[C---:B------:R-:W-:Y:S01]  /*db70*/  HMMA.16816.F32.BF16 R24, R56.reuse, R66, R24 ;  /* 0x000000423818723c */ /* 0x040fe20000041818 */
[----:B------:R-:W3:Y:S06]  /*db80*/  LDSM.16.MT88.4 R64, [R119+0x9c00] ;  /* 0x009c00007740783b */ /* 0x000eec0000004200 */
[----:B------:R-:W1:Y:S01]  /*db90*/  MUFU.EX2 R149, R149 ;  /* 0x0000009500957308 */ /* 0x000e620000000800 */
[C---:B------:R-:W-:Y:S08]  /*dba0*/  HMMA.16816.F32.BF16 R28, R56.reuse, R68, R28 ;  /* 0x00000044381c723c */ /* 0x040ff0000004181c */
[C---:B------:R-:W-:Y:S01]  /*dbb0*/  HMMA.16816.F32.BF16 R32, R56.reuse, R70, R32 ;  /* 0x000000463820723c */ /* 0x040fe20000041820 */
[----:B------:R-:W1:Y:S01]  /*dbc0*/  LDSM.16.MT88.4 R68, [R116+0x9c00] ;  /* 0x009c00007444783b */ /* 0x000e620000004200 */
[----:B------:R-:W-:Y:S06]  /*dbd0*/  MUFU.EX2 R150, R150 ;  /* 0x0000009600967308 */ /* 0x000fec0000000800 */
[C---:B--2---:R-:W-:Y:S04]  /*dbe0*/  HMMA.16816.F32.BF16 R36, R56.reuse, R72, R36 ;  /* 0x000000483824723c */ /* 0x044fe80000041824 */
[----:B------:R-:W2:Y:S04]  /*dbf0*/  MUFU.EX2 R151, R151 ;  /* 0x0000009700977308 */ /* 0x000ea80000000800 */
[C---:B------:R-:W-:Y:S01]  /*dc00*/  HMMA.16816.F32.BF16 R40, R56.reuse, R74, R40 ;  /* 0x0000004a3828723c */ /* 0x040fe20000041828 */
[----:B------:R-:W1:Y:S05]  /*dc10*/  LDSM.16.MT88.4 R72, [R119+0xbc00] ;  /* 0x00bc00007748783b */ /* 0x000e6a0000004200 */
[----:B------:R-:W-:Y:S02]  /*dc20*/  MUFU.EX2 R152, R152 ;  /* 0x0000009800987308 */ /* 0x000fe40000000800 */
[C---:B-----5:R-:W-:Y:S08]  /*dc30*/  HMMA.16816.F32.BF16 R44, R56.reuse, R60, R44 ;  /* 0x0000003c382c723c */ /* 0x060ff0000004182c */
[----:B------:R-:W-:Y:S01]  /*dc40*/  HMMA.16816.F32.BF16 R48, R56, R62, R48 ;  /* 0x0000003e3830723c */ /* 0x000fe20000041830 */
[----:B------:R-:W5:Y:S01]  /*dc50*/  LDSM.16.MT88.4 R60, [R116+0xbc00] ;  /* 0x00bc0000743c783b */ /* 0x000f620000004200 */
[----:B------:R-:W1:Y:S05]  /*dc60*/  MUFU.EX2 R153, R153 ;  /* 0x0000009900997308 */ /* 0x000e6a0000000800 */
[----:B------:R-:W-:Y:S01]  /*dc70*/  F2FP.BF16.PACK_AB R56, R133, R132 ;  /* 0x000000848538723e */ /* 0x000fe200000010ff */
[----:B------:R-:W-:Y:S01]  /*dc80*/  FADD.FTZ R132, R132, R129 ;  /* 0x0000008184847221 */ /* 0x000fe20000010000 */
[----:B----4-:R-:W-:Y:S03]  /*dc90*/  F2FP.BF16.PACK_AB R57, R135, R134 ;  /* 0x000000868739723e */ /* 0x010fe600000010ff */
        /* <DEDUP_REMOVED lines=9> */
[----:B------:R-:W4:Y:S03]  /*dd30*/  LDSM.16.MT88.4 R64, [R119+0xdc00] ;  /* 0x00dc00007740783b */ /* 0x000f260000004200 */
        /* <DEDUP_REMOVED lines=8> */
[----:B------:R-:W2:Y:S02]  /*ddc0*/  LDSM.16.MT88.4 R72, [R119+0xa000] ;  /* 0x00a000007748783b */ /* 0x000ea40000004200 */
[----:B------:R-:W1:Y:S05]  /*ddd0*/  MUFU.EX2 R159, R159 ;  /* 0x0000009f009f7308 */ /* 0x000e6a0000000800 */
[C---:B-----5:R-:W-:Y:S05]  /*dde0*/  HMMA.16816.F32.BF16 R28, R56.reuse, R60, R28 ;  /* 0x0000003c381c723c */ /* 0x060fea000004181c */
[----:B------:R-:W-:Y:S03]  /*ddf0*/  MUFU.EX2 R160, R160 ;  /* 0x000000a000a07308 */ /* 0x000fe60000000800 */
[C---:B------:R-:W-:Y:S01]  /*de00*/  HMMA.16816.F32.BF16 R32, R56.reuse, R62, R32 ;  /* 0x0000003e3820723c */ /* 0x040fe20000041820 */
[----:B------:R-:W5:Y:S06]  /*de10*/  LDSM.16.MT88.4 R60, [R116+0xa000] ;  /* 0x00a00000743c783b */ /* 0x000f6c0000004200 */
[----:B------:R-:W2:Y:S01]  /*de20*/  MUFU.EX2 R161, R161 ;  /* 0x000000a100a17308 */ /* 0x000ea20000000800 */
[C---:B----4-:R-:W-:Y:S08]  /*de30*/  HMMA.16816.F32.BF16 R36, R56.reuse, R64, R36 ;  /* 0x000000403824723c */ /* 0x050ff00000041824 */
[C---:B------:R-:W-:Y:S01]  /*de40*/  HMMA.16816.F32.BF16 R40, R56.reuse, R66, R40 ;  /* 0x000000423828723c */ /* 0x040fe20000041828 */
[----:B------:R-:W4:Y:S01]  /*de50*/  LDSM.16.MT88.4 R64, [R119+0xc000] ;  /* 0x00c000007740783b */ /* 0x000f220000004200 */
[----:B------:R-:W-:Y:S06]  /*de60*/  MUFU.EX2 R162, R162 ;  /* 0x000000a200a27308 */ /* 0x000fec0000000800 */
[C---:B-1----:R-:W-:Y:S04]  /*de70*/  HMMA.16816.F32.BF16 R44, R56.reuse, R68, R44 ;  /* 0x00000044382c723c */ /* 0x042fe8000004182c */
[----:B------:R-:W1:Y:S04]  /*de80*/  MUFU.EX2 R163, R163 ;  /* 0x000000a300a37308 */ /* 0x000e680000000800 */
[----:B------:R-:W-:Y:S01]  /*de90*/  HMMA.16816.F32.BF16 R48, R56, R70, R48 ;  /* 0x000000463830723c */ /* 0x000fe20000041830 */
[----:B------:R-:W1:Y:S05]  /*dea0*/  LDSM.16.MT88.4 R68, [R116+0xc000] ;  /* 0x00c000007444783b */ /* 0x000e6a0000004200 */
[----:B------:R-:W-:Y:S01]  /*deb0*/  MUFU.EX2 R164, R164 ;  /* 0x000000a400a47308 */ /* 0x000fe20000000800 */
[----:B------:R-:W-:Y:S01]  /*dec0*/  F2FP.BF16.PACK_AB R56, R141, R140 ;  /* 0x0000008c8d38723e */ /* 0x000fe200000010ff */
[----:B------:R-:W-:Y:S01]  /*ded0*/  FADD.FTZ R140, R140, R137 ;  /* 0x000000898c8c7221 */ /* 0x000fe20000010000 */
[----:B------:R-:W-:Y:S03]  /*dee0*/  F2FP.BF16.PACK_AB R57, R143, R142 ;  /* 0x0000008e8f39723e */ /* 0x000fe600000010ff */
[----:B------:R-:W-:Y:S01]  /*def0*/  F2FP.BF16.PACK_AB R58, R145, R144 ;  /* 0x00000090913a723e */ /* 0x000fe200000010ff */
[----:B------:R-:W-:Y:S01]  /*df00*/  FADD.FTZ R141, R141, R140 ;  /* 0x0000008c8d8d7221 */ /* 0x000fe20000010000 */
[----:B------:R-:W-:Y:S02]  /*df10*/  F2FP.BF16.PACK_AB R59, R147, R146 ;  /* 0x00000092933b723e */ /* 0x000fe400000010ff */
[----:B------:R-:W1:Y:S01]  /*df20*/  MUFU.EX2 R165, R165 ;  /* 0x000000a500a57308 */ /* 0x000e620000000800 */
[----:B------:R-:W-:Y:S04]  /*df30*/  FADD.FTZ R144, R144, R141 ;  /* 0x0000008d90907221 */ /* 0x000fe80000010000 */
[C---:B--2---:R-:W-:Y:S03]  /*df40*/  HMMA.16816.F32.BF16 R4, R56.reuse, R72, R4 ;  /* 0x000000483804723c */ /* 0x044fe60000041804 */
[----:B------:R-:W-:Y:S02]  /*df50*/  FADD.FTZ R145, R145, R144 ;  /* 0x0000009091917221 */ /* 0x000fe40000010000 */
[----:B------:R-:W-:Y:S03]  /*df60*/  MUFU.EX2 R166, R166 ;  /* 0x000000a600a67308 */ /* 0x000fe60000000800 */
[C---:B------:R-:W-:Y:S01]  /*df70*/  HMMA.16816.F32.BF16 R8, R56.reuse, R74, R8 ;  /* 0x0000004a3808723c */ /* 0x040fe20000041808 */
[----:B------:R-:W2:Y:S06]  /*df80*/  LDSM.16.MT88.4 R72, [R119+0xe000] ;  /* 0x00e000007748783b */ /* 0x000eac0000004200 */
[----:B------:R-:W1:Y:S01]  /*df90*/  MUFU.EX2 R167, R167 ;  /* 0x000000a700a77308 */ /* 0x000e620000000800 */
[C---:B-----5:R-:W-:Y:S08]  /*dfa0*/  HMMA.16816.F32.BF16 R12, R56.reuse, R60, R12 ;  /* 0x0000003c380c723c */ /* 0x060ff0000004180c */
[C---:B------:R-:W-:Y:S01]  /*dfb0*/  HMMA.16816.F32.BF16 R16, R56.reuse, R62, R16 ;  /* 0x0000003e3810723c */ /* 0x040fe20000041810 */
[----:B------:R-:W5:Y:S01]  /*dfc0*/  LDSM.16.MT88.4 R60, [R116+0xe000] ;  /* 0x00e00000743c783b */ /* 0x000f620000004200 */
[----:B------:R-:W-:Y:S06]  /*dfd0*/  MUFU.EX2 R54, R54 ;  /* 0x0000003600367308 */ /* 0x000fec0000000800 */
[C---:B----4-:R-:W-:Y:S04]  /*dfe0*/  HMMA.16816.F32.BF16 R20, R56.reuse, R64, R20 ;  /* 0x000000403814723c */ /* 0x050fe80000041814 */
[----:B------:R-:W-:Y:S04]  /*dff0*/  MUFU.EX2 R127, R127 ;  /* 0x0000007f007f7308 */ /* 0x000fe80000000800 */
[C---:B------:R-:W-:Y:S01]  /*e000*/  HMMA.16816.F32.BF16 R24, R56.reuse, R66, R24 ;  /* 0x000000423818723c */ /* 0x040fe20000041818 */
[----:B------:R-:W4:Y:S07]  /*e010*/  LDSM.16.MT88.4 R64, [R119+0xa400] ;  /* 0x00a400007740783b */ /* 0x000f2e0000004200 */
[C---:B-1----:R-:W-:Y:S08]  /*e020*/  HMMA.16816.F32.BF16 R28, R56.reuse, R68, R28 ;  /* 0x00000044381c723c */ /* 0x042ff0000004181c */
[C---:B------:R-:W-:Y:S01]  /*e030*/  HMMA.16816.F32.BF16 R32, R56.reuse, R70, R32 ;  /* 0x000000463820723c */ /* 0x040fe20000041820 */
[----:B------:R-:W1:Y:S07]  /*e040*/  LDSM.16.MT88.4 R68, [R116+0xa400] ;  /* 0x00a400007444783b */ /* 0x000e6e0000004200 */
        /* <DEDUP_REMOVED lines=11> */
[----:B---3--:R-:W-:Y:S03]  /*e100*/  F2FP.BF16.PACK_AB R59, R155, R154 ;  /* 0x0000009a9b3b723e */ /* 0x008fe600000010ff */
[----:B------:R-:W-:Y:S04]  /*e110*/  FADD.FTZ R152, R152, R149 ;  /* 0x0000009598987221 */ /* 0x000fe80000010000 */
[C---:B----4-:R-:W-:Y:S03]  /*e120*/  HMMA.16816.F32.BF16 R4, R56.reuse, R64, R4 ;  /* 0x000000403804723c */ /* 0x050fe60000041804 */
[----:B------:R-:W-:Y:S05]  /*e130*/  FADD.FTZ R153, R153, R152 ;  /* 0x0000009899997221 */ /* 0x000fea0000010000 */
        /* <DEDUP_REMOVED lines=31> */
[C---:B----4-:R-:W-:Y:S07]  /*e330*/  HMMA.16816.F32.BF16 R20, R56.reuse, R60, R20 ;  /* 0x0000003c3814723c */ /* 0x050fee0000041814 */
[--C-:B------:R-:W-:Y:S01]  /*e340*/  FFMA.FTZ R60, R173, c[0x0][0x23c], -R128.reuse ;  /* 0x00008f00ad3c7a23 */ /* 0x100fe20000010880 */
[C---:B------:R-:W-:Y:S04]  /*e350*/  HMMA.16816.F32.BF16 R24, R56.reuse, R62, R24 ;  /* 0x0000003e3818723c */ /* 0x040fe80000041818 */
[----:B------:R-:W-:Y:S01]  /*e360*/  FFMA.FTZ R128, R172, c[0x0][0x23c], -R128 ;  /* 0x00008f00ac807a23 */ /* 0x000fe20000010880 */
[----:B------:R-:W-:Y:S03]  /*e370*/  MUFU.EX2 R60, R60 ;  /* 0x0000003c003c7308 */ /* 0x000fe60000000800 */
[C---:B---3--:R-:W-:Y:S07]  /*e380*/  HMMA.16816.F32.BF16 R28, R56.reuse, R64, R28 ;  /* 0x00000040381c723c */ /* 0x048fee000004181c */
[----:B------:R-:W3:Y:S01]  /*e390*/  MUFU.EX2 R61, R128 ;  /* 0x00000080003d7308 */ /* 0x000ee20000000800 */
[C---:B------:R-:W-:Y:S08]  /*e3a0*/  HMMA.16816.F32.BF16 R32, R56.reuse, R66, R32 ;  /* 0x000000423820723c */ /* 0x040ff00000041820 */
[C---:B-1----:R-:W-:Y:S07]  /*e3b0*/  HMMA.16816.F32.BF16 R36, R56.reuse, R68, R36 ;  /* 0x000000443824723c */ /* 0x042fee0000041824 */
[----:B------:R-:W-:Y:S01]  /*e3c0*/  F2FP.BF16.PACK_AB R68, R165, R164 ;  /* 0x000000a4a544723e */ /* 0x000fe200000010ff */
[C---:B------:R-:W-:Y:S04]  /*e3d0*/  HMMA.16816.F32.BF16 R40, R56.reuse, R70, R40 ;  /* 0x000000463828723c */ /* 0x040fe80000041828 */
[----:B------:R-:W-:Y:S01]  /*e3e0*/  F2FP.BF16.PACK_AB R69, R167, R166 ;  /* 0x000000a6a745723e */ /* 0x000fe200000010ff */
[----:B------:R-:W-:Y:S02]  /*e3f0*/  FADD.FTZ R164, R164, R161 ;  /* 0x000000a1a4a47221 */ /* 0x000fe40000010000 */
[----:B---3--:R-:W-:Y:S01]  /*e400*/  F2FP.BF16.PACK_AB R70, R61, R60 ;  /* 0x0000003c3d46723e */ /* 0x008fe200000010ff */
[C---:B--2---:R-:W-:Y:S04]  /*e410*/  HMMA.16816.F32.BF16 R44, R56.reuse, R72, R44 ;  /* 0x00000048382c723c */ /* 0x044fe8000004182c */
[----:B------:R-:W-:Y:S01]  /*e420*/  F2FP.BF16.PACK_AB R71, R127, R54 ;  /* 0x000000367f47723e */ /* 0x000fe200000010ff */
[----:B------:R-:W-:Y:S03]  /*e430*/  FADD.FTZ R165, R165, R164 ;  /* 0x000000a4a5a57221 */ /* 0x000fe60000010000 */
[----:B------:R-:W-:Y:S04]  /*e440*/  HMMA.16816.F32.BF16 R48, R56, R74, R48 ;  /* 0x0000004a3830723c */ /* 0x000fe80000041830 */
[----:B------:R-:W-:Y:S04]  /*e450*/  FADD.FTZ R60, R60, R165 ;  /* 0x000000a53c3c7221 */ /* 0x000fe80000010000 */
[C---:B------:R-:W-:Y:S05]  /*e460*/  HMMA.16816.F32.BF16 R112, R68.reuse, R108, R4 ;  /* 0x0000006c4470723c */ /* 0x040fea0000041804 */
[----:B------:R-:W-:Y:S02]  /*e470*/  FADD.FTZ R207, R61, R60 ;  /* 0x0000003c3dcf7221 */ /* 0x000fe40000010000 */
[----:B------:R-:W-:Y:S01]  /*e480*/  FADD.FTZ R4, R80, R89 ;  /* 0x0000005950047221 */ /* 0x000fe20000010000 */
[C---:B------:R-:W-:Y:S04]  /*e490*/  HMMA.16816.F32.BF16 R108, R68.reuse, R110, R8 ;  /* 0x0000006e446c723c */ /* 0x040fe80000041808 */
[----:B------:R-:W-:Y:S04]  /*e4a0*/  FADD.FTZ R4, R83, R4 ;  /* 0x0000000453047221 */ /* 0x000fe80000010000 */
[C---:B------:R-:W-:Y:S04]  /*e4b0*/  HMMA.16816.F32.BF16 R104, R68.reuse, R100, R12 ;  /* 0x000000644468723c */ /* 0x040fe8000004180c */
[----:B------:R-:W-:Y:S02]  /*e4c0*/  FADD.FTZ R3, R99, R4 ;  /* 0x0000000463037221 */ /* 0x000fe40000010000 */
[----:B------:R-:W1:Y:S02]  /*e4d0*/  LDSM.16.MT88.4 R4, [R116+0xec00] ;  /* 0x00ec00007404783b */ /* 0x000e640000004200 */
[C---:B------:R-:W-:Y:S04]  /*e4e0*/  HMMA.16816.F32.BF16 R100, R68.reuse, R102, R16 ;  /* 0x000000664464723c */ /* 0x040fe80000041810 */
[----:B------:R-:W-:Y:S04]  /*e4f0*/  FADD.FTZ R3, R90, R3 ;  /* 0x000000035a037221 */ /* 0x000fe80000010000 */
[C---:B------:R-:W-:Y:S04]  /*e500*/  HMMA.16816.F32.BF16 R96, R68.reuse, R92, R20 ;  /* 0x0000005c4460723c */ /* 0x040fe80000041814 */
[----:B------:R-:W-:Y:S01]  /*e510*/  FADD.FTZ R130, R130, R3 ;  /* 0x0000000382827221 */ /* 0x000fe20000010000 */
[----:B------:R-:W-:Y:S03]  /*e520*/  MOV R3, R0 ;  /* 0x0000000000037202 */ /* 0x000fe60000000f00 */
[C---:B------:R-:W-:Y:S04]  /*e530*/  HMMA.16816.F32.BF16 R92, R68.reuse, R94, R24 ;  /* 0x0000005e445c723c */ /* 0x040fe80000041818 */
        /* <DEDUP_REMOVED lines=9> */
[C---:B------:R-:W-:Y:S04]  /*e5d0*/  HMMA.16816.F32.BF16 R76, R68.reuse, R78, R40 ;  /* 0x0000004e444c723c */ /* 0x040fe80000041828 */
[----:B------:R-:W-:Y:S04]  /*e5e0*/  FADD.FTZ R143, R143, R142 ;  /* 0x0000008e8f8f7221 */ /* 0x000fe80000010000 */
[----:B------:R-:W-:Y:S01]  /*e5f0*/  FADD.FTZ R146, R146, R143 ;  /* 0x0000008f92927221 */ /* 0x000fe20000010000 */
[C---:B-1----:R-:W-:Y:S03]  /*e600*/  HMMA.16816.F32.BF16 R72, R68.reuse, R4, R44 ;  /* 0x000000044448723c */ /* 0x042fe6000004182c */
        /* <DEDUP_REMOVED lines=15> */
.L_x_2732:
        /* <DEDUP_REMOVED lines=179> */
.L_x_2738:
[----:B--234-:R-:W-:Y:S05]  /*f230*/  BSYNC B0 ;  /* 0x0000000000007941 */ /* 0x01cfea0003800000 */
.L_x_2737:
[----:B------:R-:W-:Y:S01]  /*f240*/  LEA.HI R0, R4, R5, RZ, 0x3 ;  /* 0x0000000504007211 */ /* 0x000fe200078f18ff */
[----:B------:R-:W-:Y:S01]  /*f250*/  IMAD R9, R9, c[0x0][0x22c], RZ ;  /* 0x00008b0009097a24 */ /* 0x000fe200078e02ff */
[----:B------:R-:W-:Y:S02]  /*f260*/  ISETP.GE.AND P3, PT, R188, R187, PT ;  /* 0x000000bbbc00720c */ /* 0x000fe40003f66270 */
[----:B------:R-:W-:-:S05]  /*f270*/  LOP3.LUT R0, R0, 0xfffffff8, RZ, 0xc0, !PT ;  /* 0xfffffff800007812 */ /* 0x000fca00078ec0ff */
[----:B------:R-:W-:-:S04]  /*f280*/  IMAD.IADD R0, R5, 0x1, -R0 ;  /* 0x0000000105007824 */ /* 0x000fc800078e0a00 */
[----:B------:R-:W-:Y:S01]  /*f290*/  IMAD.SHL.U32 R2, R0, 0x4, RZ ;  /* 0x0000000400027824 */ /* 0x000fe200078e00ff */
[----:B------:R-:W-:-:S04]  /*f2a0*/  IADD3 R0, R188, 0x10, RZ ;  /* 0x00000010bc007810 */ /* 0x000fc80007ffe0ff */
[--C-:B------:R-:W-:Y:S02]  /*f2b0*/  SHF.R.S32.HI R3, RZ, 0x1f, R2.reuse ;  /* 0x0000001fff037819 */ /* 0x100fe40000011402 */
[-C--:B------:R-:W-:Y:S02]  /*f2c0*/  ISETP.GE.AND P2, PT, R0, R187.reuse, PT ;  /* 0x000000bb0000720c */ /* 0x080fe40003f46270 */
[C---:B------:R-:W-:Y:S01]  /*f2d0*/  IADD3 R0, R188.reuse, 0x20, RZ ;  /* 0x00000020bc007810 */ /* 0x040fe20007ffe0ff */
[C---:B------:R-:W-:Y:S01]  /*f2e0*/  IMAD.WIDE R2, R188.reuse, 0x60, R2 ;  /* 0x00000060bc027825 */ /* 0x040fe200078e0202 */
[----:B------:R-:W-:Y:S02]  /*f2f0*/  IADD3 R188, R188, 0x30, RZ ;  /* 0x00000030bcbc7810 */ /* 0x000fe40007ffe0ff */
[----:B------:R-:W-:Y:S02]  /*f300*/  ISETP.GE.AND P1, PT, R0, R187, PT ;  /* 0x000000bb0000720c */ /* 0x000fe40003f26270 */
        /* <DEDUP_REMOVED lines=20> */
.L_x_2739:
        /* <DEDUP_REMOVED lines=11> */
.L_x_6339:


//--------------------- .text._ZN5flash24flash_fwd_splitkv_kernelI23Flash_fwd_kernel_traitsILi96ELi64ELi128ELi4ELb0ELb0EN7cutlass10bfloat16_tE19Flash_kernel_traitsILi96ELi64ELi128ELi4ES3_EELb1ELb0ELb1ELb0ELb0ELb0ELb1ELb0EEEvNS_16Flash_fwd_paramsE --------------------------
	.section	.text._ZN5flash24flash_fwd_splitkv_kernelI23Flash_fwd_kernel_traitsILi96ELi64ELi128ELi4ELb0ELb0EN7cutlass10bfloat16_tE19Flash_kernel_traitsILi96ELi64ELi128ELi4ES3_EELb1ELb0ELb1ELb0ELb0ELb0ELb1ELb0EEEvNS_16Flash_fwd_paramsE,"ax",@progbits
	.sectioninfo	@"SHI_REGISTERS=218"
	.align	128
        .global         _ZN5flash24flash_fwd_splitkv_kernelI23Flash_fwd_kernel_traitsILi96ELi64ELi128ELi4ELb0ELb0EN7cutlass10bfloat16_tE19Flash_kernel_traitsILi96ELi64ELi128ELi4ES3_EELb1ELb0ELb1ELb0ELb0ELb0ELb1ELb0EEEvNS_16Flash_fwd_paramsE
        .type           _ZN5flash24flash_fwd_splitkv_kernelI23Flash_fwd_kernel_traitsILi96ELi64ELi128ELi4ELb0ELb0EN7cutlass10bfloat16_tE19Flash_kernel_traitsILi96ELi64ELi128ELi4ES3_EELb1ELb0ELb1ELb0ELb0ELb0ELb1ELb0EEEvNS_16Flash_fwd_paramsE,@function
        .size           _ZN5flash24flash_fwd_splitkv_kernelI23Flash_fwd_kernel_traitsILi96ELi64ELi128ELi4ELb0ELb0EN7cutlass10bfloat16_tE19Flash_kernel_traitsILi96ELi64ELi128ELi4ES3_EELb1ELb0ELb1ELb0ELb0ELb0ELb1ELb0EEEvNS_16Flash_fwd_paramsE,(.L_x_6340 - _ZN5flash24flash_fwd_splitkv_kernelI23Flash_fwd_kernel_traitsILi96ELi64ELi128ELi4ELb0ELb0EN7cutlass10bfloat16_tE19Flash_kernel_traitsILi96ELi64ELi128ELi4ES3_EELb1ELb0ELb1ELb0ELb0ELb0ELb1ELb0EEEvNS_16Flash_fwd_paramsE)
        .other          _ZN5flash24flash_fwd_splitkv_kernelI23Flash_fwd_kernel_traitsILi96ELi64ELi128ELi4ELb0ELb0EN7cutlass10bfloat16_tE19Flash_kernel_traitsILi96ELi64ELi128ELi4ES3_EELb1ELb0ELb1ELb0ELb0ELb0ELb1ELb0EEEvNS_16Flash_fwd_paramsE,@"STO_CUDA_ENTRY STV_DEFAULT"
_ZN5flash24flash_fwd_splitkv_kernelI23Flash_fwd_kernel_traitsILi96ELi64ELi128ELi4ELb0ELb0EN7cutlass10bfloat16_tE19Flash_kernel_traitsILi96ELi64ELi128ELi4ES3_EELb1ELb0ELb1ELb0ELb0ELb0ELb1ELb0EEEvNS_16Flash_fwd_paramsE:
.text._ZN5flash24flash_fwd_splitkv_kernelI23Flash_fwd_kernel_traitsILi96ELi64ELi128ELi4ELb0ELb0EN7cutlass10bfloat16_tE19Flash_kernel_traitsILi96ELi64ELi128ELi4ES3_EELb1ELb0ELb1ELb0ELb0ELb0ELb1ELb0EEEvNS_16Flash_fwd_paramsE:
        /* <DEDUP_REMOVED lines=13> */
[----:B------:R-:W-:-:S06]  /*00d0*/  IMAD.HI.U32 R2, R3, R5, R2 ;  /* 0x0000000503027227 */ /* 0x000fcc00078e0002 */
[----:B--2---:R-:W-:-:S04]  /*00e0*/  IMAD.HI.U32 R187, R2, R19, RZ ;  /* 0x0000001302bb7227 */ /* 0x004fc800078e00ff */
[----:B------:R-:W-:-:S04]  /*00f0*/  IMAD.MOV R2, RZ, RZ, -R187 ;  /* 0x000000ffff027224 */ /* 0x000fc800078e0abb */
[----:B------:R-:W-:-:S05]  /*0100*/  IMAD R2, R2, c[0x0][0x1c0], R19 ;  /* 0x0000700002027a24 */ /* 0x000fca00078e0213 */
[----:B------:R-:W-:Y:S02]  /*0110*/  ISETP.GE.U32.AND P2, PT, R2, c[0x0][0x1c0], PT ;  /* 0x0000700002007a0c */ /* 0x000fe40003f46070 */
[----:B-1----:R-:W-:-:S11]  /*0120*/  ISETP.NE.AND P3, PT, R0, RZ, PT ;  /* 0x000000ff0000720c */ /* 0x002fd60003f65270 */
        /* <DEDUP_REMOVED lines=34> */
.L_x_2740:
[----:B-1-34-:R-:W-:Y:S02]  /*0350*/  MOV R5, c[0x0][0x218] ;  /* 0x0000860000057a02 */ /* 0x01afe40000000f00 */
.L_x_2741:
        /* <DEDUP_REMOVED lines=22> */
[----:B--2---:R-:W-:-:S04]  /*04c0*/  IADD3 R10, R10, 0xffffffe, RZ ;  /* 0x0ffffffe0a0a7810 */ /* 0x004fc80007ffe0ff */
[----:B------:R-:W2:Y:S02]  /*04d0*/  F2I.FTZ.U32.TRUNC.NTZ R11, R10 ;  /* 0x0000000a000b7305 */ /* 0x000ea4000021f000 */
[--C-:B--2---:R-:W-:Y:S02]  /*04e0*/  IMAD.MOV R4, RZ, RZ, -R11.reuse ;  /* 0x000000ffff047224 */ /* 0x104fe400078e0a0b */
[----:B------:R-:W-:Y:S02]  /*04f0*/  IMAD.MOV.U32 R10, RZ, RZ, RZ ;  /* 0x000000ffff0a7224 */ /* 0x000fe400078e00ff */
[----:B------:R-:W-:Y:S01]  /*0500*/  IMAD R5, R4, R7, RZ ;  /* 0x0000000704057224 */ /* 0x000fe200078e02ff */
[----:B------:R-:W-:Y:S02]  /*0510*/  IABS R4, R8 ;  /* 0x0000000800047213 */ /* 0x000fe40000000000 */
[----:B------:R-:W-:Y:S01]  /*0520*/  LOP3.LUT R8, R8, c[0x0][0x10], RZ, 0x3c, !PT ;  /* 0x0000040008087a12 */ /* 0x000fe200078e3cff */
[----:B------:R-:W-:-:S03]  /*0530*/  IMAD.HI.U32 R10, R11, R5, R10 ;  /* 0x000000050b0a7227 */ /* 0x000fc600078e000a */
[----:B------:R-:W-:Y:S01]  /*0540*/  ISETP.GE.AND P0, PT, R8, RZ, PT ;  /* 0x000000ff0800720c */ /* 0x000fe20003f06270 */
[----:B------:R-:W-:Y:S01]  /*0550*/  IMAD.MOV.U32 R5, RZ, RZ, R4 ;  /* 0x000000ffff057224 */ /* 0x000fe200078e0004 */
[----:B------:R-:W-:-:S03]  /*0560*/  IADD3 R8, R117, 0x7f, RZ ;  /* 0x0000007f75087810 */ /* 0x000fc60007ffe0ff */
[----:B------:R-:W-:-:S04]  /*0570*/  IMAD.HI.U32 R10, R10, R5, RZ ;  /* 0x000000050a0a7227 */ /* 0x000fc800078e00ff */
        /* <DEDUP_REMOVED lines=9> */
[----:B------:R-:W-:-:S13]  /*0610*/  ISETP.GE.U32.AND P2, PT, R4, R7, PT ;  /* 0x000000070400720c */ /* 0x000fda0003f46070 */
[----:B------:R-:W-:-:S05]  /*0620*/  @P2 IADD3 R10, R10, 0x1, RZ ;  /* 0x000000010a0a2810 */ /* 0x000fca0007ffe0ff */
[----:B------:R-:W-:Y:S01]  /*0630*/  IMAD.MOV.U32 R4, RZ, RZ, R10 ;  /* 0x000000ffff047224 */ /* 0x000fe200078e000a */
[----:B------:R-:W-:-:S03]  /*0640*/  IADD3 R10, -R122, 0xbf, R125 ;  /* 0x000000bf7a0a7810 */ /* 0x000fc60007ffe17d */
[----:B------:R-:W-:Y:S01]  /*0650*/  @!P0 IMAD.MOV R4, RZ, RZ, -R4 ;  /* 0x000000ffff048224 */ /* 0x000fe200078e0a04 */
[----:B------:R-:W-:Y:S02]  /*0660*/  @!P1 LOP3.LUT R4, RZ, c[0x0][0x10], RZ, 0x33, !PT ;  /* 0x00000400ff049a12 */ /* 0x000fe400078e33ff */
[----:B------:R-:W-:-:S03]  /*0670*/  IADD3 R7, R10, c[0x0][0x2e8], R117 ;  /* 0x0000ba000a077a10 */ /* 0x000fc60007ffe075 */
[----:B------:R-:W-:Y:S01]  /*0680*/  IMAD R175, R4, R0, RZ ;  /* 0x0000000004af7224 */ /* 0x000fe200078e02ff */
[----:B------:R-:W-:-:S03]  /*0690*/  SHF.R.S32.HI R116, RZ, 0x1f, R7 ;  /* 0x0000001fff747819 */ /* 0x000fc60000011407 */
[----:B------:R-:W-:Y:S01]  /*06a0*/  IMAD.IADD R4, R4, 0x1, R175 ;  /* 0x0000000104047824 */ /* 0x000fe200078e02af */
[----:B------:R-:W-:-:S04]  /*06b0*/  LEA.HI R116, R116, R7, RZ, 0x7 ;  /* 0x0000000774747211 */ /* 0x000fc800078f38ff */
[----:B------:R-:W-:Y:S02]  /*06c0*/  SHF.R.S32.HI R116, RZ, 0x7, R116 ;  /* 0x00000007ff747819 */ /* 0x000fe40000011474 */
        /* <DEDUP_REMOVED lines=11> */
[----:B------:R-:W-:-:S04]  /*0780*/  IMAD R0, R0, c[0x0][0x214], R125 ;  /* 0x0000850000007a24 */ /* 0x000fc800078e027d */
[----:B------:R-:W-:Y:S01]  /*0790*/  IMAD.IADD R16, R16, 0x1, -R3 ;  /* 0x0000000110107824 */ /* 0x000fe200078e0a03 */
[----:B------:R-:W-:Y:S01]  /*07a0*/  SHF.R.S32.HI R3, RZ, 0x3, R2 ;  /* 0x00000003ff037819 */ /* 0x000fe20000011402 */
[----:B------:R-:W-:Y:S02]  /*07b0*/  IMAD R7, R0, c[0x0][0x22c], RZ ;  /* 0x00008b0000077a24 */ /* 0x000fe400078e02ff */
[----:B------:R-:W-:Y:S01]  /*07c0*/  IMAD.SHL.U32 R4, R16, 0x4, RZ ;  /* 0x0000000410047824 */ /* 0x000fe200078e00ff */
[----:B------:R-:W-:-:S04]  /*07d0*/  ISETP.GE.AND P1, PT, R3, R122, PT ;  /* 0x0000007a0300720c */ /* 0x000fc80003f26270 */
[----:B------:R-:W-:Y:S02]  /*07e0*/  SHF.R.S32.HI R5, RZ, 0x1f, R4 ;  /* 0x0000001fff057819 */ /* 0x000fe40000011404 */
[----:B------:R-:W-:-:S03]  /*07f0*/  IADD3 R6, R4, 0x20, RZ ;  /* 0x0000002004067810 */ /* 0x000fc60007ffe0ff */
[----:B------:R-:W-:-:S05]  /*0800*/  IMAD.WIDE R8, R3, 0x60, R4 ;  /* 0x0000006003087825 */ /* 0x000fca00078e0204 */
        /* <DEDUP_REMOVED lines=9> */
[----:B------:R1:W-:Y:S04]  /*08a0*/  @!P2 STG.E.128 [R12.64], RZ ;  /* 0x000000ff0c00a986 */ /* 0x0003e8000c101d06 */
[----:B------:R1:W-:Y:S04]  /*08b0*/  @!P1 STG.E.128 [R12.64+0x80], RZ ;  /* 0x000080ff0c009986 */ /* 0x0003e8000c101d06 */
[----:B------:R1:W-:Y:S02]  /*08c0*/  @!P0 STG.E.128 [R12.64+0x100], RZ ;  /* 0x000100ff0c008986 */ /* 0x0003e4000c101d06 */
.L_x_2744:
[----:B------:R-:W-:Y:S05]  /*08d0*/  BSYNC B0 ;  /* 0x0000000000007941 */ /* 0x000fea0003800000 */
.L_x_2743:
        /* <DEDUP_REMOVED lines=10> */
.L_x_2746:
[----:B------:R-:W-:Y:S05]  /*0980*/  BSYNC B0 ;  /* 0x0000000000007941 */ /* 0x000fea0003800000 */
.L_x_2745:
        /* <DEDUP_REMOVED lines=10> */
.L_x_2748:
[----:B------:R-:W-:Y:S05]  /*0a30*/  BSYNC B0 ;  /* 0x0000000000007941 */ /* 0x000fea0003800000 */
.L_x_2747:
        /* <DEDUP_REMOVED lines=10> */
.L_x_2750:
[----:B------:R-:W-:Y:S05]  /*0ae0*/  BSYNC B0 ;  /* 0x0000000000007941 */ /* 0x000fea0003800000 */
.L_x_2749:
        /* <DEDUP_REMOVED lines=8> */
[----:B------:R-:W-:Y:S01]  /*0b70*/  LEA R4, P0, R0, c[0x0][0x208], 0x2 ;  /* 0x0000820000047a11 */ /* 0x000fe200078010ff */
[----:B------:R-:W-:-:S03]  /*0b80*/  @!P2 IMAD.MOV.U32 R2, RZ, RZ, -0x800000 ;  /* 0xff800000ff02a424 */ /* 0x000fc600078e00ff */
[----:B------:R-:W-:Y:S01]  /*0b90*/  LEA.HI.X R5, R0, c[0x0][0x20c], R3, 0x2, P0 ;  /* 0x0000830000057a11 */ /* 0x000fe200000f1403 */
[----:B------:R-:W-:Y:S02]  /*0ba0*/  @!P3 IMAD.MOV.U32 R3, RZ, RZ, -0x800000 ;  /* 0xff800000ff03b424 */ /* 0x000fe400078e00ff */
[----:B------:R-:W-:Y:S02]  /*0bb0*/  @!P1 IMAD.MOV.U32 R0, RZ, RZ, -0x800000 ;  /* 0xff800000ff009424 */ /* 0x000fe400078e00ff */
[----:B------:R1:W-:Y:S04]  /*0bc0*/  @!P2 STG.E [R4.64+0x40], R2 ;  /* 0x000040020400a986 */ /* 0x0003e8000c101906 */
[----:B------:R1:W-:Y:S04]  /*0bd0*/  @!P3 STG.E [R4.64], R3 ;  /* 0x000000030400b986 */ /* 0x0003e8000c101906 */
[----:B------:R1:W-:Y:S01]  /*0be0*/  @!P1 STG.E [R4.64+0x80], R0 ;  /* 0x0000800004009986 */ /* 0x0003e2000c101906 */
[----:B------:R-:W-:Y:S05]  /*0bf0*/  @P4 EXIT ;  /* 0x000000000000494d */ /* 0x000fea0003800000 */
[----:B-1----:R-:W-:-:S05]  /*0c00*/  MOV R3, 0xff800000 ;  /* 0xff80000000037802 */ /* 0x002fca0000000f00 */
[----:B------:R-:W-:Y:S01]  /*0c10*/  STG.E [R4.64+0xc0], R3 ;  /* 0x0000c00304007986 */ /* 0x000fe2000c101906 */
[----:B------:R-:W-:Y:S05]  /*0c20*/  EXIT ;  /* 0x000000000000794d */ /* 0x000fea0003800000 */
.L_x_2742:
        /* <DEDUP_REMOVED lines=23> */
[----:B------:R-:W-:-:S03]  /*0da0*/  IABS R2, R7 ;  /* 0x0000000700027213 */ /* 0x000fc60000000000 */
[----:B-1----:R-:W1:Y:S02]  /*0db0*/  MUFU.RCP R4, R6 ;  /* 0x0000000600047308 */ /* 0x002e640000001000 */
[----:B-1----:R-:W-:-:S06]  /*0dc0*/  IADD3 R4, R4, 0xffffffe, RZ ;  /* 0x0ffffffe04047810 */ /* 0x002fcc0007ffe0ff */
[----:B------:R-:W1:Y:S02]  /*0dd0*/  F2I.FTZ.U32.TRUNC.NTZ R5, R4 ;  /* 0x0000000400057305 */ /* 0x000e64000021f000 */
[----:B-1---5:R-:W-:Y:S02]  /*0de0*/  IMAD.MOV R0, RZ, RZ, -R5 ;  /* 0x000000ffff007224 */ /* 0x022fe400078e0a05 */
[----:B------:R-:W-:Y:S02]  /*0df0*/  IMAD.MOV.U32 R4, RZ, RZ, RZ ;  /* 0x000000ffff047224 */ /* 0x000fe400078e00ff */
[----:B------:R-:W-:-:S04]  /*0e00*/  IMAD R3, R0, R129, RZ ;  /* 0x0000008100037224 */ /* 0x000fc800078e02ff */
[----:B------:R-:W-:-:S06]  /*0e10*/  IMAD.HI.U32 R3, R5, R3, R4 ;  /* 0x0000000305037227 */ /* 0x000fcc00078e0004 */
[----:B------:R-:W-:-:S05]  /*0e20*/  IMAD.HI.U32 R3, R3, R2, RZ ;  /* 0x0000000203037227 */ /* 0x000fca00078e00ff */
[----:B------:R-:W-:-:S05]  /*0e30*/  IADD3 R0, -R3, RZ, RZ ;  /* 0x000000ff03007210 */ /* 0x000fca0007ffe1ff */
[----:B------:R-:W-:-:S05]  /*0e40*/  IMAD R0, R129, R0, R2 ;  /* 0x0000000081007224 */ /* 0x000fca00078e0202 */
[----:B------:R-:W-:-:S13]  /*0e50*/  ISETP.GT.U32.AND P1, PT, R129, R0, PT ;  /* 0x000000008100720c */ /* 0x000fda0003f24070 */
[----:B------:R-:W-:Y:S01]  /*0e60*/  @!P1 IMAD.IADD R0, R0, 0x1, -R129 ;  /* 0x0000000100009824 */ /* 0x000fe200078e0a81 */
[----:B------:R-:W-:Y:S02]  /*0e70*/  @!P1 IADD3 R3, R3, 0x1, RZ ;  /* 0x0000000103039810 */ /* 0x000fe40007ffe0ff */
[----:B------:R-:W-:Y:S02]  /*0e80*/  ISETP.NE.AND P1, PT, RZ, c[0x0][0x2d0], PT ;  /* 0x0000b400ff007a0c */ /* 0x000fe40003f25270 */
[----:B------:R-:W-:Y:S02]  /*0e90*/  ISETP.GE.U32.AND P2, PT, R0, R129, PT ;  /* 0x000000810000720c */ /* 0x000fe40003f46070 */
[----:B------:R-:W-:-:S04]  /*0ea0*/  LOP3.LUT R0, R7, c[0x0][0x2d0], RZ, 0x3c, !PT ;  /* 0x0000b40007007a12 */ /* 0x000fc800078e3cff */
[----:B------:R-:W-:-:S07]  /*0eb0*/  ISETP.GE.AND P0, PT, R0, RZ, PT ;  /* 0x000000ff0000720c */ /* 0x000fce0003f06270 */
[----:B------:R-:W-:-:S06]  /*0ec0*/  @P2 IADD3 R3, R3, 0x1, RZ ;  /* 0x0000000103032810 */ /* 0x000fcc0007ffe0ff */
[----:B------:R-:W-:Y:S02]  /*0ed0*/  @!P0 IADD3 R3, -R3, RZ, RZ ;  /* 0x000000ff03038210 */ /* 0x000fe40007ffe1ff */
        /* <DEDUP_REMOVED lines=16> */
[----:B------:R-:W-:-:S05]  /*0fe0*/  IMAD R5, R2, R5, R6 ;  /* 0x0000000502057224 */ /* 0x000fca00078e0206 */
[----:B------:R-:W-:-:S13]  /*0ff0*/  ISETP.GT.U32.AND P0, PT, R2, R5, PT ;  /* 0x000000050200720c */ /* 0x000fda0003f04070 */
[----:B------:R-:W-:Y:S01]  /*1000*/  @!P0 IMAD.IADD R5, R5, 0x1, -R2 ;  /* 0x0000000105058824 */ /* 0x000fe200078e0a02 */
[----:B------:R-:W-:-:S04]  /*1010*/  @!P0 IADD3 R4, R4, 0x1, RZ ;  /* 0x0000000104048810 */ /* 0x000fc80007ffe0ff */
[----:B------:R-:W-:Y:S02]  /*1020*/  ISETP.GE.U32.AND P1, PT, R5, R2, PT ;  /* 0x000000020500720c */ /* 0x000fe40003f26070 */
[----:B------:R-:W-:Y:S02]  /*1030*/  LOP3.LUT R5, R18, c[0x0][0x1c8], RZ, 0x3c, !PT ;  /* 0x0000720012057a12 */ /* 0x000fe400078e3cff */
[----:B------:R-:W-:Y:S02]  /*1040*/  IADD3 R2, -R3, RZ, RZ ;  /* 0x000000ff03027210 */ /* 0x000fe40007ffe1ff */
[----:B------:R-:W-:-:S03]  /*1050*/  ISETP.GE.AND P0, PT, R5, RZ, PT ;  /* 0x000000ff0500720c */ /* 0x000fc60003f06270 */
[----:B------:R-:W-:-:S04]  /*1060*/  IMAD R7, R2, c[0x0][0x2d0], R7 ;  /* 0x0000b40002077a24 */ /* 0x000fc800078e0207 */
[----:B------:R-:W-:Y:S02]  /*1070*/  @P1 IADD3 R4, R4, 0x1, RZ ;  /* 0x0000000104041810 */ /* 0x000fe40007ffe0ff */
[----:B------:R-:W-:Y:S02]  /*1080*/  ISETP.NE.AND P1, PT, RZ, c[0x0][0x1c8], PT ;  /* 0x00007200ff007a0c */ /* 0x000fe40003f25270 */
[----:B------:R-:W-:Y:S02]  /*1090*/  SHF.R.S32.HI R15, RZ, 0x1f, R7 ;  /* 0x0000001fff0f7819 */ /* 0x000fe40000011407 */
[----:B------:R-:W-:-:S03]  /*10a0*/  @!P0 IMAD.MOV R4, RZ, RZ, -R4 ;  /* 0x000000ffff048224 */ /* 0x000fc600078e0a04 */
[----:B------:R-:W-:-:S04]  /*10b0*/  IMAD R2, R15, c[0x0][0x198], RZ ;  /* 0x000066000f027a24 */ /* 0x000fc800078e02ff */
[----:B------:R-:W-:Y:S02]  /*10c0*/  IMAD R2, R7, c[0x0][0x19c], R2 ;  /* 0x0000670007027a24 */ /* 0x000fe400078e0202 */
[----:B------:R-:W-:-:S04]  /*10d0*/  @!P1 LOP3.LUT R4, RZ, c[0x0][0x1c8], RZ, 0x33, !PT ;  /* 0x00007200ff049a12 */ /* 0x000fc800078e33ff */
[----:B------:R-:W-:Y:S02]  /*10e0*/  SHF.R.S32.HI R17, RZ, 0x1f, R4 ;  /* 0x0000001fff117819 */ /* 0x000fe40000011404 */
        /* <DEDUP_REMOVED lines=8> */
[----:B------:R-:W-:Y:S01]  /*1170*/  IMAD R3, R17, c[0x0][0x1b0], RZ ;  /* 0x00006c0011037a24 */ /* 0x000fe200078e02ff */
[----:B------:R-:W-:Y:S01]  /*1180*/  IADD3 R6, R23, R6, RZ ;  /* 0x0000000617067210 */ /* 0x000fe20007ffe0ff */
[----:B------:R-:W-:-:S04]  /*1190*/  IMAD.WIDE.U32 R10, R7, c[0x0][0x198], R10 ;  /* 0x00006600070a7a25 */ /* 0x000fc800078e000a */
[----:B------:R-:W-:Y:S02]  /*11a0*/  IMAD.IADD R11, R11, 0x1, R2 ;  /* 0x000000010b0b7824 */ /* 0x000fe400078e0202 */
[C---:B------:R-:W-:Y:S02]  /*11b0*/  IMAD R3, R4.reuse, c[0x0][0x1b4], R3 ;  /* 0x00006d0004037a24 */ /* 0x040fe400078e0203 */
[----:B------:R-:W-:-:S04]  /*11c0*/  IMAD.WIDE.U32 R28, R4, c[0x0][0x1b0], R10 ;  /* 0x00006c00041c7a25 */ /* 0x000fc800078e000a */
[----:B------:R-:W-:Y:S01]  /*11d0*/  IMAD.IADD R2, R29, 0x1, R3 ;  /* 0x000000011d027824 */ /* 0x000fe200078e0203 */
[----:B------:R-:W-:Y:S05]  /*11e0*/  BRA `(.L_x_2752) ;  /* 0x0000044000007947 */ /* 0x000fea0003800000 */
.L_x_2751:
        /* <DEDUP_REMOVED lines=17> */
.L_x_2753:
[----:B------:R-:W-:Y:S01]  /*1300*/  IABS R7, c[0x0][0x1c8] ;  /* 0x0000720000077a13 */ /* 0x000fe20000000000 */
[----:B------:R-:W-:Y:S01]  /*1310*/  @P3 IMAD.IADD R6, R3, 0x1, R6 ;  /* 0x0000000103063824 */ /* 0x000fe200078e0206 */
[----:B------:R-:W-:Y:S02]  /*1320*/  MOV R10, RZ ;  /* 0x000000ff000a7202 */ /* 0x000fe40000000f00 */
[----:B------:R-:W1:Y:S01]  /*1330*/  I2F.RP R13, R7 ;  /* 0x00000007000d7306 */ /* 0x000e620000209400 */
[----:B------:R-:W-:-:S04]  /*1340*/  @P3 IMAD.WIDE.U32 R22, R6, c[0x0][0x1a0], RZ ;  /* 0x0000680006163a25 */ /* 0x000fc800078e00ff */
[----:B------:R-:W-:-:S03]  /*1350*/  @P3 IMAD R6, R6, c[0x0][0x1a4], R23 ;  /* 0x0000690006063a24 */ /* 0x000fc600078e0217 */
        /* <DEDUP_REMOVED lines=8> */
[----:B------:R-:W-:Y:S01]  /*13e0*/  IMAD.HI.U32 R4, R11, R10, RZ ;  /* 0x0000000a0b047227 */ /* 0x000fe200078e00ff */
[----:B------:R-:W-:-:S04]  /*13f0*/  MOV R11, R5 ;  /* 0x00000005000b7202 */ /* 0x000fc80000000f00 */
[----:B------:R-:W-:-:S05]  /*1400*/  IADD3 R2, -R4, RZ, RZ ;  /* 0x000000ff04027210 */ /* 0x000fca0007ffe1ff */
[----:B------:R-:W-:Y:S02]  /*1410*/  IMAD R2, R7, R2, R10 ;  /* 0x0000000207027224 */ /* 0x000fe400078e020a */
[----:B------:R-:W-:-:S03]  /*1420*/  IMAD.MOV.U32 R10, RZ, RZ, R8 ;  /* 0x000000ffff0a7224 */ /* 0x000fc600078e0008 */
[----:B------:R-:W-:-:S13]  /*1430*/  ISETP.GT.U32.AND P0, PT, R7, R2, PT ;  /* 0x000000020700720c */ /* 0x000fda0003f04070 */
[----:B------:R-:W-:Y:S01]  /*1440*/  @!P0 IMAD.IADD R2, R2, 0x1, -R7 ;  /* 0x0000000102028824 */ /* 0x000fe200078e0a07 */
[----:B------:R-:W-:Y:S02]  /*1450*/  @!P0 IADD3 R4, R4, 0x1, RZ ;  /* 0x0000000104048810 */ /* 0x000fe40007ffe0ff */
[----:B------:R-:W-:Y:S02]  /*1460*/  ISETP.NE.AND P0, PT, RZ, c[0x0][0x1c8], PT ;  /* 0x00007200ff007a0c */ /* 0x000fe40003f05270 */
[----:B------:R-:W-:Y:S02]  /*1470*/  ISETP.GE.U32.AND P2, PT, R2, R7, PT ;  /* 0x000000070200720c */ /* 0x000fe40003f46070 */
[----:B------:R-:W-:Y:S02]  /*1480*/  LOP3.LUT R2, R18, c[0x0][0x1c8], RZ, 0x3c, !PT ;  /* 0x0000720012027a12 */ /* 0x000fe400078e3cff */
[----:B------:R-:W-:Y:S02]  /*1490*/  LEA R7, R116, 0xffffff80, 0x7 ;  /* 0xffffff8074077811 */ /* 0x000fe400078e38ff */
[----:B------:R-:W-:-:S02]  /*14a0*/  ISETP.GE.AND P1, PT, R2, RZ, PT ;  /* 0x000000ff0200720c */ /* 0x000fc40003f26270 */
[----:B------:R-:W-:Y:S01]  /*14b0*/  SHF.R.S32.HI R15, RZ, 0x1f, R7 ;  /* 0x0000001fff0f7819 */ /* 0x000fe20000011407 */
[----:B------:R-:W-:-:S04]  /*14c0*/  IMAD.WIDE.U32 R10, R7, c[0x0][0x198], R10 ;  /* 0x00006600070a7a25 */ /* 0x000fc800078e000a */
[----:B------:R-:W-:Y:S01]  /*14d0*/  @P2 IADD3 R4, R4, 0x1, RZ ;  /* 0x0000000104042810 */ /* 0x000fe20007ffe0ff */
[----:B------:R-:W-:-:S04]  /*14e0*/  IMAD R2, R15, c[0x0][0x198], RZ ;  /* 0x000066000f027a24 */ /* 0x000fc800078e02ff */
[----:B------:R-:W-:Y:S01]  /*14f0*/  IMAD R2, R7, c[0x0][0x19c], R2 ;  /* 0x0000670007027a24 */ /* 0x000fe200078e0202 */
        /* <DEDUP_REMOVED lines=19> */
.L_x_2752:
[----:B------:R-:W-:Y:S01]  /*1630*/  ISETP.NE.AND P0, PT, R9, -0x1, PT ;  /* 0xffffffff0900780c */ /* 0x000fe20003f05270 */
[----:B------:R-:W-:Y:S01]  /*1640*/  IMAD R17, R17, c[0x0][0x1b8], RZ ;  /* 0x00006e0011117a24 */ /* 0x000fe200078e02ff */
[----:B------:R-:W-:Y:S01]  /*1650*/  SHF.R.S32.HI R13, RZ, 0x1f, R16 ;  /* 0x0000001fff0d7819 */ /* 0x000fe20000011410 */
[----:B------:R-:W-:Y:S01]  /*1660*/  BSSY B0, `(.L_x_2754) ;  /* 0x0000072000007945 */ /* 0x000fe20003800000 */
[----:B------:R-:W-:Y:S02]  /*1670*/  IADD3 R174, -R125, R122, RZ ;  /* 0x0000007a7dae7210 */ /* 0x000fe40007ffe1ff */
[CC--:B------:R-:W-:Y:S02]  /*1680*/  LEA.HI R3, R13.reuse, R16.reuse, RZ, 0x2 ;  /* 0x000000100d037211 */ /* 0x0c0fe400078f10ff */
[----:B------:R-:W-:Y:S02]  /*1690*/  LEA.HI R5, R13, R16, RZ, 0x3 ;  /* 0x000000100d057211 */ /* 0x000fe400078f18ff */
[----:B------:R-:W-:-:S02]  /*16a0*/  LOP3.LUT R19, R3, 0xfffffffc, RZ, 0xc0, !PT ;  /* 0xfffffffc03137812 */ /* 0x000fc400078ec0ff */
[----:B-----5:R-:W-:Y:S01]  /*16b0*/  SHF.R.S32.HI R0, RZ, 0x3, R5 ;  /* 0x00000003ff007819 */ /* 0x020fe20000011405 */
[----:B------:R-:W-:Y:S01]  /*16c0*/  @!P0 IMAD.WIDE.U32 R30, R187, c[0x0][0x178], RZ ;  /* 0x00005e00bb1e8a25 */ /* 0x000fe200078e00ff */
[----:B------:R-:W-:Y:S02]  /*16d0*/  @!P0 SHF.R.S32.HI R8, RZ, 0x1f, R187 ;  /* 0x0000001fff088819 */ /* 0x000fe400000114bb */
[C---:B------:R-:W-:Y:S01]  /*16e0*/  LEA.HI R11, R5.reuse, R0, RZ, 0x1 ;  /* 0x00000000050b7211 */ /* 0x040fe200078f08ff */
[----:B------:R-:W-:Y:S01]  /*16f0*/  IMAD.IADD R186, R16, 0x1, -R19 ;  /* 0x0000000110ba7824 */ /* 0x000fe200078e0a13 */
[----:B------:R-:W-:Y:S01]  /*1700*/  LOP3.LUT R5, R5, 0xfffffff8, RZ, 0xc0, !PT ;  /* 0xfffffff805057812 */ /* 0x000fe200078ec0ff */
[----:B------:R-:W-:Y:S01]  /*1710*/  @!P0 IMAD R8, R8, c[0x0][0x178], RZ ;  /* 0x00005e0008088a24 */ /* 0x000fe200078e02ff */
[----:B------:R-:W-:Y:S01]  /*1720*/  LOP3.LUT R11, R11, 0xfffffffe, RZ, 0xc0, !PT ;  /* 0xfffffffe0b0b7812 */ /* 0x000fe200078ec0ff */
[----:B------:R-:W-:Y:S01]  /*1730*/  @P0 IMAD.WIDE.U32 R26, R9, c[0x0][0x190], RZ ;  /* 0x00006400091a0a25 */ /* 0x000fe200078e00ff */
[----:B------:R-:W-:-:S03]  /*1740*/  SHF.R.S32.HI R20, RZ, 0x2, R3 ;  /* 0x00000002ff147819 */ /* 0x000fc60000011403 */
[----:B------:R-:W-:Y:S01]  /*1750*/  @!P0 IMAD R8, R187, c[0x0][0x17c], R8 ;  /* 0x00005f00bb088a24 */ /* 0x000fe200078e0208 */
[----:B------:R-:W-:Y:S01]  /*1760*/  SHF.R.S32.HI R21, RZ, 0x1f, R20 ;  /* 0x0000001fff157819 */ /* 0x000fe20000011414 */
[----:B------:R-:W-:Y:S02]  /*1770*/  @!P0 IMAD.MOV.U32 R26, RZ, RZ, R30 ;  /* 0x000000ffff1a8224 */ /* 0x000fe400078e001e */
[----:B------:R-:W-:Y:S02]  /*1780*/  IMAD.SHL.U32 R186, R186, 0x8, RZ ;  /* 0x00000008baba7824 */ /* 0x000fe400078e00ff */
[----:B------:R-:W-:Y:S02]  /*1790*/  IMAD.SHL.U32 R23, R0, 0x40, RZ ;  /* 0x0000004000177824 */ /* 0x000fe400078e00ff */
[----:B------:R-:W-:Y:S01]  /*17a0*/  @P0 IMAD R9, R9, c[0x0][0x194], R27 ;  /* 0x0000650009090a24 */ /* 0x000fe200078e021b */
[----:B------:R-:W-:Y:S01]  /*17b0*/  SHF.R.S32.HI R19, RZ, 0x1f, R186 ;  /* 0x0000001fff137819 */ /* 0x000fe200000114ba */
[----:B------:R-:W-:Y:S01]  /*17c0*/  @!P0 IMAD.IADD R9, R31, 0x1, R8 ;  /* 0x000000011f098824 */ /* 0x000fe200078e0208 */
[----:B------:R-:W-:Y:S01]  /*17d0*/  IADD3 R26, P0, R186, R26, RZ ;  /* 0x0000001aba1a7210 */ /* 0x000fe20007f1e0ff */
[----:B------:R-:W-:Y:S01]  /*17e0*/  IMAD.IADD R8, R0, 0x1, -R11 ;  /* 0x0000000100087824 */ /* 0x000fe200078e0a0b */
[----:B------:R-:W-:Y:S01]  /*17f0*/  LOP3.LUT R23, R23, 0xc0, RZ, 0xc0, !PT ;  /* 0x000000c017177812 */ /* 0x000fe200078ec0ff */
[----:B------:R-:W-:Y:S01]  /*1800*/  IMAD.IADD R5, R16, 0x1, -R5 ;  /* 0x0000000110057824 */ /* 0x000fe200078e0a05 */
[----:B------:R-:W-:Y:S01]  /*1810*/  IADD3 R28, P2, R186, R28, RZ ;  /* 0x0000001cba1c7210 */ /* 0x000fe20007f5e0ff */
[----:B------:R-:W-:Y:S01]  /*1820*/  IMAD.X R27, R19, 0x1, R9, P0 ;  /* 0x00000001131b7824 */ /* 0x000fe200000e0609 */
[----:B------:R-:W-:Y:S01]  /*1830*/  LOP3.LUT R11, R23, 0x18, R186, 0xf8, !PT ;  /* 0x00000018170b7812 */ /* 0x000fe200078ef8ba */
[----:B------:R-:W-:Y:S01]  /*1840*/  IMAD.WIDE R24, R25, 0x40, R20 ;  /* 0x0000004019187825 */ /* 0x000fe200078e0214 */
[----:B------:R-:W-:-:S02]  /*1850*/  SHF.R.U32.HI R0, RZ, 0x3, R23 ;  /* 0x00000003ff007819 */ /* 0x000fc40000011617 */
[----:B------:R-:W-:Y:S01]  /*1860*/  LEA.HI R9, R13, R16, RZ, 0x4 ;  /* 0x000000100d097211 */ /* 0x000fe200078f20ff */
[----:B------:R-:W-:Y:S01]  /*1870*/  IMAD.X R29, R19, 0x1, R2, P2 ;  /* 0x00000001131d7824 */ /* 0x000fe200010e0602 */
[----:B------:R-:W-:Y:S02]  /*1880*/  LOP3.LUT R0, R11, R0, RZ, 0x3c, !PT ;  /* 0x000000000b007212 */ /* 0x000fe400078e3cff */
[----:B------:R-:W-:Y:S01]  /*1890*/  LOP3.LUT R11, R9, 0xfffffff0, RZ, 0xc0, !PT ;  /* 0xfffffff0090b7812 */ /* 0x000fe200078ec0ff */
[----:B------:R-:W-:Y:S01]  /*18a0*/  IMAD.WIDE.U32 R130, R20, c[0x0][0x198], R28 ;  /* 0x0000660014827a25 */ /* 0x000fe200078e001c */
[----:B------:R-:W-:Y:S02]  /*18b0*/  IADD3 R22, P1, R186, R22, RZ ;  /* 0x00000016ba167210 */ /* 0x000fe40007f3e0ff */
[----:B------:R-:W-:Y:S01]  /*18c0*/  LEA.HI R13, R13, R16, RZ, 0x5 ;  /* 0x000000100d0d7211 */ /* 0x000fe200078f28ff */
[----:B------:R-:W-:Y:S01]  /*18d0*/  IMAD.IADD R11, R16, 0x1, -R11 ;  /* 0x00000001100b7824 */ /* 0x000fe200078e0a0b */
[----:B------:R-:W-:Y:S01]  /*18e0*/  IADD3 R118, P0, R20, R7, RZ ;  /* 0x0000000714767210 */ /* 0x000fe20007f1e0ff */
[----:B------:R-:W-:Y:S01]  /*18f0*/  IMAD.X R23, R19, 0x1, R6, P1 ;  /* 0x0000000113177824 */ /* 0x000fe200008e0606 */
[----:B------:R-:W-:-:S02]  /*1900*/  LEA.HI R19, R3, R20, RZ, 0x1 ;  /* 0x0000001403137211 */ /* 0x000fc400078f08ff */
[----:B------:R-:W-:Y:S01]  /*1910*/  LEA.HI R3, R5, R5, RZ, 0x1 ;  /* 0x0000000505037211 */ /* 0x000fe200078f08ff */
[----:B------:R-:W-:Y:S01]  /*1920*/  IMAD.WIDE.U32 R22, R4, c[0x0][0x1b8], R22 ;  /* 0x00006e0004167a25 */ /* 0x000fe200078e0016 */
[----:B------:R-:W-:Y:S02]  /*1930*/  LEA.HI R14, R11, R11, RZ, 0x1 ;  /* 0x0000000b0b0e7211 */ /* 0x000fe400078f08ff */
[----:B------:R-:W-:Y:S02]  /*1940*/  LOP3.LUT R19, R19, 0x7fffffe, RZ, 0xc0, !PT ;  /* 0x07fffffe13137812 */ /* 0x000fe400078ec0ff */
[----:B------:R-:W-:Y:S02]  /*1950*/  LOP3.LUT R6, R3, 0xfffffffe, RZ, 0xc0, !PT ;  /* 0xfffffffe03067812 */ /* 0x000fe400078ec0ff */
[--C-:B------:R-:W-:Y:S01]  /*1960*/  SHF.R.S32.HI R10, RZ, 0x1, R14.reuse ;  /* 0x00000001ff0a7819 */ /* 0x100fe2000001140e */
[----:B------:R-:W-:Y:S01]  /*1970*/  IMAD.IADD R2, R20, 0x1, -R19 ;  /* 0x0000000114027824 */ /* 0x000fe200078e0a13 */
[----:B------:R-:W-:-:S02]  /*1980*/  SHF.R.S32.HI R7, RZ, 0x1f, R14 ;  /* 0x0000001fff077819 */ /* 0x000fc4000001140e */
[----:B------:R-:W-:Y:S02]  /*1990*/  SHF.R.S32.HI R123, RZ, 0x5, R13 ;  /* 0x00000005ff7b7819 */ /* 0x000fe4000001140d */
[----:B------:R-:W-:Y:S02]  /*19a0*/  IADD3 R5, R5, -R6, RZ ;  /* 0x8000000605057210 */ /* 0x000fe40007ffe0ff */
[----:B------:R-:W-:Y:S01]  /*19b0*/  LEA.HI R6, R7, R10, RZ, 0x2 ;  /* 0x0000000a07067211 */ /* 0x000fe200078f10ff */
[----:B------:R-:W-:Y:S01]  /*19c0*/  IMAD R183, R123, 0x8, R2 ;  /* 0x000000087bb77824 */ /* 0x000fe200078e0202 */
[----:B------:R-:W-:Y:S01]  /*19d0*/  SHF.R.S32.HI R19, RZ, 0x1f, R18 ;  /* 0x0000001fff137819 */ /* 0x000fe20000011412 */
[C---:B------:R-:W-:Y:S01]  /*19e0*/  IMAD.X R2, R21.reuse, 0x1, R15, P0 ;  /* 0x0000000115027824 */ /* 0x040fe200000e060f */
[----:B------:R-:W-:Y:S01]  /*19f0*/  LOP3.LUT R15, R6, 0xfffffffc, RZ, 0xc0, !PT ;  /* 0xfffffffc060f7812 */ /* 0x000fe200078ec0ff */
[----:B------:R-:W-:Y:S01]  /*1a00*/  IMAD R7, R21, c[0x0][0x198], RZ ;  /* 0x0000660015077a24 */ /* 0x000fe200078e02ff */
[----:B------:R-:W-:Y:S01]  /*1a10*/  ISETP.GE.AND P0, PT, R20, R174, PT ;  /* 0x000000ae1400720c */ /* 0x000fe20003f06270 */
[----:B------:R-:W-:Y:S01]  /*1a20*/  IMAD.U32 R183, R183, 0x20, R0 ;  /* 0x00000020b7b77824 */ /* 0x000fe200078e0000 */
[----:B------:R-:W-:Y:S01]  /*1a30*/  LOP3.LUT R13, R13, 0xffffffe0, RZ, 0xc0, !PT ;  /* 0xffffffe00d0d7812 */ /* 0x000fe200078ec0ff */
[----:B------:R-:W-:Y:S01]  /*1a40*/  IMAD R0, R4, c[0x0][0x1bc], R17 ;  /* 0x00006f0004007a24 */ /* 0x000fe200078e0211 */
[----:B------:R-:W-:Y:S01]  /*1a50*/  SHF.R.S32.HI R9, RZ, 0x4, R9 ;  /* 0x00000004ff097819 */ /* 0x000fe20000011409 */
[----:B------:R-:W-:Y:S01]  /*1a60*/  IMAD R7, R20, c[0x0][0x19c], R7 ;  /* 0x0000670014077a24 */ /* 0x000fe200078e0207 */
[----:B------:R-:W-:Y:S01]  /*1a70*/  SHF.R.S32.HI R3, RZ, 0x1, R3 ;  /* 0x00000001ff037819 */ /* 0x000fe20000011403 */
[----:B------:R-:W-:Y:S01]  /*1a80*/  IMAD.IADD R10, R10, 0x1, -R15 ;  /* 0x000000010a0a7824 */ /* 0x000fe200078e0a0f */
[----:B------:R-:W-:Y:S01]  /*1a90*/  IADD3 R185, R186, 0x20, RZ ;  /* 0x00000020bab97810 */ /* 0x000fe20007ffe0ff */
[----:B------:R-:W-:Y:S01]  /*1aa0*/  IMAD R15, R2, c[0x0][0x1a0], RZ ;  /* 0x00006800020f7a24 */ /* 0x000fe200078e02ff */
[----:B------:R-:W-:Y:S01]  /*1ab0*/  IADD3 R184, R186, 0x40, RZ ;  /* 0x00000040bab87810 */ /* 0x000fe20007ffe0ff */
[----:B------:R-:W-:-:S02]  /*1ac0*/  IMAD.IADD R23, R23, 0x1, R0 ;  /* 0x0000000117177824 */ /* 0x000fc400078e0200 */
[----:B------:R-:W-:Y:S02]  /*1ad0*/  IMAD.IADD R131, R131, 0x1, R7 ;  /* 0x0000000183837824 */ /* 0x000fe400078e0207 */
[C---:B------:R-:W-:Y:S02]  /*1ae0*/  IMAD R7, R118.reuse, c[0x0][0x1a4], R15 ;  /* 0x0000690076077a24 */ /* 0x040fe400078e020f */
[----:B------:R-:W-:-:S04]  /*1af0*/  IMAD.WIDE.U32 R118, R118, c[0x0][0x1a0], R22 ;  /* 0x0000680076767a25 */ /* 0x000fc800078e0016 */
[----:B------:R-:W-:Y:S02]  /*1b00*/  IMAD R23, R19, c[0x0][0x1a8], RZ ;  /* 0x00006a0013177a24 */ /* 0x000fe400078e02ff */
[----:B------:R-:W-:Y:S02]  /*1b10*/  IMAD.IADD R0, R16, 0x1, -R13 ;  /* 0x0000000110007824 */ /* 0x000fe400078e0a0d */
[C---:B------:R-:W-:Y:S02]  /*1b20*/  IMAD R23, R18.reuse, c[0x0][0x1ac], R23 ;  /* 0x00006b0012177a24 */ /* 0x040fe400078e0217 */
[----:B------:R-:W-:-:S04]  /*1b30*/  IMAD.WIDE.U32 R12, R18, c[0x0][0x1a8], R26 ;  /* 0x00006a00120c7a25 */ /* 0x000fc800078e001a */
        /* <DEDUP_REMOVED lines=36> */
.L_x_2755:
[----:B------:R-:W-:Y:S05]  /*1d80*/  BSYNC B0 ;  /* 0x0000000000007941 */ /* 0x000fea0003800000 */
.L_x_2754:
        /* <DEDUP_REMOVED lines=36> */
.L_x_2757:
[----:B------:R-:W-:Y:S05]  /*1fd0*/  BSYNC B0 ;  /* 0x0000000000007941 */ /* 0x000fea0003800000 */
.L_x_2756:
        /* <DEDUP_REMOVED lines=9> */
[C---:B------:R-:W-:Y:S01]  /*2070*/  @!P3 LEA R22, P4, R130.reuse, c[0x0][0x168], 0x1 ;  /* 0x00005a008216ba11 */ /* 0x040fe200078808ff */
[----:B------:R3:W-:Y:S01]  /*2080*/  @P3 STS [R183+0x3000], RZ ;  /* 0x003000ffb7003388 */ /* 0x0007e20000000800 */
[C---:B--2---:R-:W-:Y:S02]  /*2090*/  @!P2 LEA R12, P1, R130.reuse, c[0x0][0x168], 0x1 ;  /* 0x00005a00820caa11 */ /* 0x044fe400078208ff */
        /* <DEDUP_REMOVED lines=15> */
[----:B---3--:R-:W-:-:S04]  /*2190*/  LEA R12, P0, R130, c[0x0][0x168], 0x1 ;  /* 0x00005a00820c7a11 */ /* 0x008fc800078008ff */
[----:B------:R-:W-:-:S05]  /*21a0*/  LEA.HI.X R13, R130, c[0x0][0x16c], R131, 0x1, P0 ;  /* 0x00005b00820d7a11 */ /* 0x000fca00000f0c83 */
[----:B------:R-:W-:Y:S01]  /*21b0*/  @!PT LDS RZ, [RZ] ;  /* 0x00000000fffff984 */ /* 0x000fe20000000800 */
[----:B------:R-:W-:Y:S01]  /*21c0*/  @!PT LDS RZ, [RZ] ;  /* 0x00000000fffff984 */ /* 0x000fe20000000800 */
[----:B------:R-:W-:Y:S01]  /*21d0*/  @!PT LDS RZ, [RZ] ;  /* 0x00000000fffff984 */ /* 0x000fe20000000800 */
[----:B------:R2:W-:Y:S04]  /*21e0*/  LDGSTS.E.BYPASS.LTC128B.128 [R183+0x7000], [R12.64+0x80] ;  /* 0x070000800cb77fae */ /* 0x0005e8000b901d46 */
.L_x_2759:
[----:B------:R-:W-:Y:S05]  /*21f0*/  BSYNC B0 ;  /* 0x0000000000007941 */ /* 0x000fea0003800000 */
.L_x_2758:
        /* <DEDUP_REMOVED lines=9> */
[----:B--23--:R-:W-:Y:S02]  /*2290*/  IADD3 R13, P1, R177, R130, RZ ;  /* 0x00000082b10d7210 */ /* 0x00cfe40007f3e0ff */
        /* <DEDUP_REMOVED lines=24> */
.L_x_2761:
[----:B------:R-:W-:Y:S05]  /*2420*/  BSYNC B0 ;  /* 0x0000000000007941 */ /* 0x000fea0003800000 */
.L_x_2760:
[----:B--23--:R-:W-:Y:S01]  /*2430*/  IADD3 R13, R20, 0x40, RZ ;  /* 0x00000040140d7810 */ /* 0x00cfe20007ffe0ff */
[----:B------:R-:W-:Y:S03]  /*2440*/  BSSY B0, `(.L_x_2762) ;  /* 0x000001f000007945 */ /* 0x000fe60003800000 */
[----:B------:R-:W-:-:S13]  /*2450*/  ISETP.GE.AND P0, PT, R13, R4, PT ;  /* 0x000000040d00720c */ /* 0x000fda0003f06270 */
[----:B------:R-:W-:Y:S05]  /*2460*/  @P0 BRA `(.L_x_2763) ;  /* 0x000001c000000947 */ /* 0x000fea0003800000 */
[----:B------:R-:W-:Y:S01]  /*2470*/  ISETP.GE.AND P3, PT, R186, c[0x0][0x220], PT ;  /* 0x00008800ba007a0c */ /* 0x000fe20003f66270 */
[----:B------:R-:W-:Y:S01]  /*2480*/  IMAD.MOV.U32 R12, RZ, RZ, c[0x0][0x19c] ;  /* 0x00006700ff0c7624 */ /* 0x000fe200078e00ff */
        /* <DEDUP_REMOVED lines=26> */
.L_x_2763:
[----:B------:R-:W-:Y:S05]  /*2630*/  BSYNC B0 ;  /* 0x0000000000007941 */ /* 0x000fea0003800000 */
.L_x_2762:
        /* <DEDUP_REMOVED lines=8> */
[----:B------:R-:W-:Y:S01]  /*26c0*/  ISETP.GE.AND P1, PT, R184, c[0x0][0x220], PT ;  /* 0x00008800b8007a0c */ /* 0x000fe20003f26270 */
[----:B------:R-:W-:-:S05]  /*26d0*/  IMAD.WIDE.U32 R26, R128, 0x60, R130 ;  /* 0x00000060801a7825 */ /* 0x000fca00078e0082 */
[----:B------:R-:W-:-:S03]  /*26e0*/  IADD3 R12, R27, UR4, RZ ;  /* 0x000000041b0c7c10 */ /* 0x000fc6000fffe0ff */
[C---:B-1----:R-:W-:Y:S01]  /*26f0*/  @!P4 LEA R28, P5, R26.reuse, c[0x0][0x168], 0x1 ;  /* 0x00005a001a1cca11 */ /* 0x042fe200078a08ff */
[----:B------:R1:W-:Y:S01]  /*2700*/  @P4 STS.128 [R183+0x4800], RZ ;  /* 0x004800ffb7004388 */ /* 0x0003e20000000c00 */
[C---:B--2---:R-:W-:Y:S02]  /*2710*/  @!P3 LEA R24, P2, R26.reuse, c[0x0][0x168], 0x1 ;  /* 0x00005a001a18ba11 */ /* 0x044fe400078408ff */
[C---:B------:R-:W-:Y:S02]  /*2720*/  @!P1 LEA R22, P0, R26.reuse, c[0x0][0x168], 0x1 ;  /* 0x00005a001a169a11 */ /* 0x040fe400078008ff */
[C-C-:B------:R-:W-:Y:S02]  /*2730*/  @!P4 LEA.HI.X R29, R26.reuse, c[0x0][0x16c], R12.reuse, 0x1, P5 ;  /* 0x00005b001a1dca11 */ /* 0x140fe400028f0c0c */
[C-C-:B------:R-:W-:Y:S02]  /*2740*/  @!P3 LEA.HI.X R25, R26.reuse, c[0x0][0x16c], R12.reuse, 0x1, P2 ;  /* 0x00005b001a19ba11 */ /* 0x140fe400010f0c0c */
[----:B------:R-:W-:Y:S01]  /*2750*/  @!P1 LEA.HI.X R23, R26, c[0x0][0x16c], R12, 0x1, P0 ;  /* 0x00005b001a179a11 */ /* 0x000fe200000f0c0c */
        /* <DEDUP_REMOVED lines=13> */
[----:B------:R1:W-:Y:S02]  /*2830*/  @!P1 LDGSTS.E.BYPASS.LTC128B.128 [R183+0x8800], [R22.64+0x80] ;  /* 0x0880008016b79fae */ /* 0x0003e4000b901d46 */
.L_x_2765:
[----:B------:R-:W-:Y:S05]  /*2840*/  BSYNC B0 ;  /* 0x0000000000007941 */ /* 0x000fea0003800000 */
.L_x_2764:
[----:B------:R-:W-:Y:S01]  /*2850*/  SHF.R.S32.HI R12, RZ, 0x1f, R187 ;  /* 0x0000001fff0c7819 */ /* 0x000fe200000114bb */
[----:B------:R-:W-:Y:S01]  /*2860*/  IMAD.WIDE.U32 R18, R187, c[0x0][0x320], R18 ;  /* 0x0000c800bb127a25 */ /* 0x000fe200078e0012 */
[----:B------:R-:W0:Y:S03]  /*2870*/  LDGDEPBAR ;  /* 0x00000000000079af */ /* 0x000e260000000000 */
[----:B------:R-:W-:Y:S01]  /*2880*/  IMAD R12, R12, c[0x0][0x320], RZ ;  /* 0x0000c8000c0c7a24 */ /* 0x000fe200078e02ff */
[----:B-12---:R-:W-:-:S03]  /*2890*/  LEA R22, P0, R18, c[0x0][0x318], 0x2 ;  /* 0x0000c60012167a11 */ /* 0x006fc600078010ff */
[----:B------:R-:W-:-:S04]  /*28a0*/  IMAD R12, R187, c[0x0][0x324], R12 ;  /* 0x0000c900bb0c7a24 */ /* 0x000fc800078e020c */
[----:B------:R-:W-:-:S05]  /*28b0*/  IMAD.IADD R12, R19, 0x1, R12 ;  /* 0x00000001130c7824 */ /* 0x000fca00078e020c */
[----:B------:R-:W-:-:S05]  /*28c0*/  LEA.HI.X R23, R18, c[0x0][0x31c], R12, 0x2, P0 ;  /* 0x0000c70012177a11 */ /* 0x000fca00000f140c */
[----:B------:R-:W2:Y:S01]  /*28d0*/  LDG.E R12, [R22.64] ;  /* 0x00000006160c7981 */ /* 0x000ea2000c1e1900 */
[----:B------:R-:W-:Y:S01]  /*28e0*/  ISETP.GE.AND P1, PT, R20, R4, PT ;  /* 0x000000041400720c */ /* 0x000fe20003f26270 */
[----:B------:R-:W2:Y:S01]  /*28f0*/  MUFU.RCP R17, c[0x0][0x238] ;  /* 0x00008e0000117b08 */ /* 0x000ea20000001000 */
[----:B------:R-:W-:-:S04]  /*2900*/  DEPBAR.LE SB0, 0x0 ;  /* 0x000080000000791a */ /* 0x000fc80000000000 */
[----:B------:R-:W-:Y:S01]  /*2910*/  BAR.SYNC.DEFER_BLOCKING 0x0 ;  /* 0x0000000000007b1d */ /* 0x000fe20000010000 */
[----:B------:R-:W-:Y:S01]  /*2920*/  SHF.R.S32.HI R19, RZ, 0x1f, R0 ;  /* 0x0000001fff137819 */ /* 0x000fe20000011400 */
[----:B------:R-:W-:Y:S01]  /*2930*/  IMAD.SHL.U32 R181, R16, 0x2, RZ ;  /* 0x0000000210b57824 */ /* 0x000fe200078e00ff */
[C---:B------:R-:W-:Y:S02]  /*2940*/  LEA R196, P0, R118.reuse, c[0x0][0x170], 0x1 ;  /* 0x00005c0076c47a11 */ /* 0x040fe400078008ff */
[----:B------:R-:W-:Y:S01]  /*2950*/  LEA.HI R180, R19, R0, RZ, 0x2 ;  /* 0x0000000013b47211 */ /* 0x000fe200078f10ff */
[----:B------:R-:W-:Y:S01]  /*2960*/  BSSY B0, `(.L_x_2766) ;  /* 0x0000022000007945 */ /* 0x000fe20003800000 */
[----:B------:R-:W-:Y:S02]  /*2970*/  LOP3.LUT R181, R181, 0x6, RZ, 0xc0, !PT ;  /* 0x00000006b5b57812 */ /* 0x000fe400078ec0ff */
[----:B------:R-:W-:Y:S02]  /*2980*/  LEA.HI.X R197, R118, c[0x0][0x174], R6, 0x1, P0 ;  /* 0x00005d0076c57a11 */ /* 0x000fe400000f0c06 */
[----:B------:R-:W-:Y:S01]  /*2990*/  SHF.R.S32.HI R180, RZ, 0x2, R180 ;  /* 0x00000002ffb47819 */ /* 0x000fe200000114b4 */
[----:B------:R1:W-:Y:S04]  /*29a0*/  @P1 STS [R183+0x9000], RZ ;  /* 0x009000ffb7001388 */ /* 0x0003e80000000800 */
[----:B------:R1:W-:Y:S04]  /*29b0*/  @P1 STS [R183+0x9004], RZ ;  /* 0x009004ffb7001388 */ /* 0x0003e80000000800 */
[----:B------:R1:W-:Y:S04]  /*29c0*/  @P1 STS.64 [R183+0x9008], RZ ;  /* 0x009008ffb7001388 */ /* 0x0003e80000000a00 */
[----:B------:R1:W-:Y:S04]  /*29d0*/  @P1 STS.128 [R183+0xb000], RZ ;  /* 0x00b000ffb7001388 */ /* 0x0003e80000000c00 */
[----:B------:R1:W-:Y:S01]  /*29e0*/  @P1 STS.128 [R183+0xd000], RZ ;  /* 0x00d000ffb7001388 */ /* 0x0003e20000000c00 */
[----:B--2---:R-:W-:Y:S01]  /*29f0*/  FMUL.FTZ R0, R12, R17 ;  /* 0x000000110c007220 */ /* 0x004fe20000410000 */
[----:B------:R-:W-:Y:S05]  /*2a00*/  @P1 BRA `(.L_x_2767) ;  /* 0x0000017000001947 */ /* 0x000fea0003800000 */
[----:B-1----:R-:W-:Y:S02]  /*2a10*/  ISETP.GE.AND P2, PT, R186, c[0x0][0x220], PT ;  /* 0x00008800ba007a0c */ /* 0x002fe40003f46270 */
        /* <DEDUP_REMOVED lines=22> */
.L_x_2767:
[----:B-1----:R-:W-:Y:S05]  /*2b80*/  BSYNC B0 ;  /* 0x0000000000007941 */ /* 0x002fea0003800000 */
.L_x_2766:
        /* <DEDUP_REMOVED lines=28> */
[----:B---3--:R-:W-:-:S04]  /*2d50*/  LEA R16, P0, R179, R196, 0x1 ;  /* 0x000000c4b3107211 */ /* 0x008fc800078008ff */
[----:B------:R-:W-:-:S05]  /*2d60*/  LEA.HI.X R17, R179, R197, R178, 0x1, P0 ;  /* 0x000000c5b3117211 */ /* 0x000fca00000f0cb2 */
[----:B------:R-:W-:Y:S01]  /*2d70*/  @!PT LDS RZ, [RZ] ;  /* 0x00000000fffff984 */ /* 0x000fe20000000800 */
[----:B------:R-:W-:Y:S01]  /*2d80*/  @!PT LDS RZ, [RZ] ;  /* 0x00000000fffff984 */ /* 0x000fe20000000800 */
[----:B------:R-:W-:Y:S01]  /*2d90*/  @!PT LDS RZ, [RZ] ;  /* 0x00000000fffff984 */ /* 0x000fe20000000800 */
[----:B------:R3:W-:Y:S04]  /*2da0*/  LDGSTS.E.BYPASS.LTC128B.128 [R183+0xd800], [R16.64+0x80] ;  /* 0x0d80008010b77fae */ /* 0x0007e8000b901d46 */
.L_x_2769:
[----:B------:R-:W-:Y:S05]  /*2db0*/  BSYNC B0 ;  /* 0x0000000000007941 */ /* 0x000fea0003800000 */
.L_x_2768:
        /* <DEDUP_REMOVED lines=12> */
[CC--:B---3--:R-:W-:Y:S01]  /*2e80*/  @!P3 LEA R18, P4, R13.reuse, R196.reuse, 0x1 ;  /* 0x000000c40d12b211 */ /* 0x0c8fe200078808ff */
        /* <DEDUP_REMOVED lines=21> */
.L_x_2771:
[----:B------:R-:W-:Y:S05]  /*2fe0*/  BSYNC B0 ;  /* 0x0000000000007941 */ /* 0x000fea0003800000 */
.L_x_2770:
        /* <DEDUP_REMOVED lines=13> */
[--C-:B---3--:R-:W-:Y:S01]  /*30c0*/  @!P2 IMAD.MOV.U32 R17, RZ, RZ, R197.reuse ;  /* 0x000000ffff11a224 */ /* 0x108fe200078e00c5 */
[----:B------:R-:W-:Y:S01]  /*30d0*/  @!P2 MOV R16, R196 ;  /* 0x000000c40010a202 */ /* 0x000fe20000000f00 */
[C---:B------:R-:W-:Y:S01]  /*30e0*/  @!P1 IMAD.WIDE.U32 R18, R7.reuse, 0xc0, R196 ;  /* 0x000000c007129825 */ /* 0x040fe200078e00c4 */
        /* <DEDUP_REMOVED lines=26> */
.L_x_2773:
[----:B------:R-:W-:Y:S05]  /*3290*/  BSYNC B0 ;  /* 0x0000000000007941 */ /* 0x000fea0003800000 */
.L_x_2772:
[----:B-1----:R-:W-:Y:S01]  /*32a0*/  LEA.HI R13, R9, R9, RZ, 0x1 ;  /* 0x00000009090d7211 */ /* 0x002fe200078f08ff */
[----:B------:R-:W-:Y:S01]  /*32b0*/  IMAD.SHL.U32 R10, R10, 0x40, RZ ;  /* 0x000000400a0a7824 */ /* 0x000fe200078e00ff */
[----:B------:R-:W-:Y:S01]  /*32c0*/  SHF.R.S32.HI R12, RZ, 0x1f, R11 ;  /* 0x0000001fff0c7819 */ /* 0x000fe2000001140b */
[----:B------:R-:W-:Y:S01]  /*32d0*/  IMAD.SHL.U32 R8, R8, 0x8, RZ ;  /* 0x0000000808087824 */ /* 0x000fe200078e00ff */
[----:B---3--:R-:W-:Y:S01]  /*32e0*/  LOP3.LUT R16, R14, 0x7fffffe, RZ, 0xc0, !PT ;  /* 0x07fffffe0e107812 */ /* 0x008fe200078ec0ff */
[----:B------:R-:W0:Y:S01]  /*32f0*/  LDGDEPBAR ;  /* 0x00000000000079af */ /* 0x000e220000000000 */
[----:B------:R-:W-:Y:S02]  /*3300*/  LOP3.LUT R14, R13, 0xfffffffe, RZ, 0xc0, !PT ;  /* 0xfffffffe0d0e7812 */ /* 0x000fe400078ec0ff */
[----:B------:R-:W-:Y:S01]  /*3310*/  LEA.HI R12, R12, R11, RZ, 0x3 ;  /* 0x0000000b0c0c7211 */ /* 0x000fe200078f18ff */
[----:B------:R-:W-:Y:S01]  /*3320*/  IMAD.IADD R121, R11, 0x1, -R16 ;  /* 0x000000010b797824 */ /* 0x000fe200078e0a10 */
[----:B------:R-:W-:Y:S01]  /*3330*/  LOP3.LUT R10, R10, 0xc0, RZ, 0xc0, !PT ;  /* 0x000000c00a0a7812 */ /* 0x000fe200078ec0ff */
[C---:B------:R-:W-:Y:S01]  /*3340*/  IMAD.SHL.U32 R11, R3.reuse, 0x40, RZ ;  /* 0x00000040030b7824 */ /* 0x040fe200078e00ff */
[----:B------:R-:W-:Y:S01]  /*3350*/  LOP3.LUT P0, RZ, R3, 0x2, RZ, 0xc0, !PT ;  /* 0x0000000203ff7812 */ /* 0x000fe2000780c0ff */
[----:B------:R-:W-:-:S02]  /*3360*/  IMAD.IADD R14, R9, 0x1, -R14 ;  /* 0x00000001090e7824 */ /* 0x000fc400078e0a0e */
[----:B------:R-:W-:Y:S01]  /*3370*/  IMAD.SHL.U32 R12, R12, 0x20, RZ ;  /* 0x000000200c0c7824 */ /* 0x000fe200078e00ff */
[----:B------:R-:W-:Y:S01]  /*3380*/  LOP3.LUT R11, R11, 0xc0, RZ, 0xc0, !PT ;  /* 0x000000c00b0b7812 */ /* 0x000fe200078ec0ff */
[C---:B------:R-:W-:Y:S02]  /*3390*/  IMAD.SHL.U32 R9, R14.reuse, 0x8, RZ ;  /* 0x000000080e097824 */ /* 0x040fe400078e00ff */
[----:B------:R-:W-:Y:S01]  /*33a0*/  IMAD R172, R14, 0x8, R5 ;  /* 0x000000080eac7824 */ /* 0x000fe200078e0205 */
[----:B------:R-:W-:Y:S01]  /*33b0*/  LOP3.LUT R120, R12, 0xffffff00, RZ, 0xc0, !PT ;  /* 0xffffff000c787812 */ /* 0x000fe200078ec0ff */
[----:B------:R-:W-:Y:S01]  /*33c0*/  IMAD.MOV.U32 R3, RZ, RZ, 0x20 ;  /* 0x00000020ff037424 */ /* 0x000fe200078e00ff */
[----:B------:R-:W-:Y:S02]  /*33d0*/  LOP3.LUT R8, R11, 0x8, R8, 0xf8, !PT ;  /* 0x000000080b087812 */ /* 0x000fe400078ef808 */
[----:B------:R-:W-:Y:S02]  /*33e0*/  SHF.R.U32.HI R11, RZ, 0x3, R11 ;  /* 0x00000003ff0b7819 */ /* 0x000fe4000001160b */
[----:B------:R-:W-:-:S02]  /*33f0*/  LOP3.LUT R9, R10, 0x8, R9, 0xf8, !PT ;  /* 0x000000080a097812 */ /* 0x000fc400078ef809 */
[----:B------:R-:W-:Y:S01]  /*3400*/  SHF.R.U32.HI R12, RZ, 0x3, R10 ;  /* 0x00000003ff0c7819 */ /* 0x000fe2000001160a */
[C---:B------:R-:W-:Y:S01]  /*3410*/  IMAD R10, R123.reuse, 0x200, R120 ;  /* 0x000002007b0a7824 */ /* 0x040fe200078e0278 */
[----:B------:R-:W-:Y:S01]  /*3420*/  LOP3.LUT R11, R8, R11, RZ, 0x3c, !PT ;  /* 0x0000000b080b7212 */ /* 0x000fe200078e3cff */
[----:B------:R-:W-:Y:S01]  /*3430*/  IMAD R123, R123, 0x10, R125 ;  /* 0x000000107b7b7824 */ /* 0x000fe200078e027d */
[----:B------:R-:W-:Y:S01]  /*3440*/  LOP3.LUT R5, R9, R12, RZ, 0x3c, !PT ;  /* 0x0000000c09057212 */ /* 0x000fe200078e3cff */
[----:B------:R-:W-:Y:S01]  /*3450*/  IMAD R10, R121, 0x20, R10 ;  /* 0x00000020790a7824 */ /* 0x000fe200078e020a */
[----:B------:R-:W-:Y:S01]  /*3460*/  SEL R3, R3, 0xffffffe0, !P0 ;  /* 0xffffffe003037807 */ /* 0x000fe20004000000 */
[----:B------:R-:W-:Y:S02]  /*3470*/  IMAD.U32 R172, R172, 0x20, R11 ;  /* 0x00000020acac7824 */ /* 0x000fe400078e000b */
[----:B------:R-:W-:Y:S02]  /*3480*/  IMAD.IADD R173, R5, 0x1, R10 ;  /* 0x0000000105ad7824 */ /* 0x000fe400078e020a */
[----:B------:R-:W-:-:S02]  /*3490*/  IMAD.SHL.U32 R172, R172, 0x2, RZ ;  /* 0x00000002acac7824 */ /* 0x000fc400078e00ff */
[----:B------:R-:W-:Y:S02]  /*34a0*/  IMAD.SHL.U32 R173, R173, 0x2, RZ ;  /* 0x00000002adad7824 */ /* 0x000fe400078e00ff */
[----:B------:R-:W-:Y:S01]  /*34b0*/  IMAD.IADD R169, R172, 0x1, R3 ;  /* 0x00000001aca97824 */ /* 0x000fe200078e0203 */
[----:B------:R-:W-:Y:S01]  /*34c0*/  LDSM.16.M88.4 R72, [R172+0x3000] ;  /* 0x00300000ac48783b */ /* 0x000fe20000000200 */
[----:B------:R-:W-:Y:S02]  /*34d0*/  IMAD R171, R4, 0x2, R173 ;  /* 0x0000000204ab7824 */ /* 0x000fe400078e02ad */
[----:B------:R-:W-:Y:S01]  /*34e0*/  IMAD.IADD R3, R2, 0x1, R181 ;  /* 0x0000000102037824 */ /* 0x000fe200078e02b5 */
[----:B------:R-:W1:Y:S01]  /*34f0*/  LDSM.16.M88.4 R16, [R173] ;  /* 0x00000000ad10783b */ /* 0x000e620000000200 */
[----:B------:R-:W-:-:S03]  /*3500*/  IMAD R120, R121, 0x20, R120 ;  /* 0x0000002079787824 */ /* 0x000fc600078e0278 */
[----:B------:R-:W3:Y:S01]  /*3510*/  LDSM.16.M88.4 R64, [R172+0x3400] ;  /* 0x00340000ac40783b */ /* 0x000ee20000000200 */
[----:B------:R-:W-:-:S03]  /*3520*/  IMAD.IADD R5, R5, 0x1, R120 ;  /* 0x0000000105057824 */ /* 0x000fc600078e0278 */
[----:B------:R-:W5:Y:S04]  /*3530*/  LDSM.16.M88.4 R56, [R172+0x3800] ;  /* 0x00380000ac38783b */ /* 0x000f680000000200 */
[----:B------:R-:W2:Y:S04]  /*3540*/  LDSM.16.M88.4 R48, [R172+0x3c00] ;  /* 0x003c0000ac30783b */ /* 0x000ea80000000200 */
[----:B------:R-:W4:Y:S04]  /*3550*/  LDSM.16.M88.4 R40, [R172+0x4000] ;  /* 0x00400000ac28783b */ /* 0x000f280000000200 */
[----:B------:R-:W2:Y:S04]  /*3560*/  LDSM.16.M88.4 R32, [R172+0x4400] ;  /* 0x00440000ac20783b */ /* 0x000ea80000000200 */
[----:B------:R-:W2:Y:S04]  /*3570*/  LDSM.16.M88.4 R24, [R172+0x4800] ;  /* 0x00480000ac18783b */ /* 0x000ea80000000200 */
[----:B------:R-:W-:Y:S04]  /*3580*/  LDSM.16.M88.4 R8, [R169+0x3000] ;  /* 0x00300000a908783b */ /* 0x000fe80000000200 */
[----:B------:R-:W2:Y:S04]  /*3590*/  LDSM.16.M88.4 R108, [R171] ;  /* 0x00000000ab6c783b */ /* 0x000ea80000000200 */
[----:B------:R-:W2:Y:S04]  /*35a0*/  LDSM.16.M88.4 R96, [R169+0x3400] ;  /* 0x00340000a960783b */ /* 0x000ea80000000200 */
[----:B------:R-:W2:Y:S01]  /*35b0*/  LDSM.16.M88.4 R100, [R172+0x4c00] ;  /* 0x004c0000ac64783b */ /* 0x000ea20000000200 */
[C---:B-1----:R-:W-:Y:S03]  /*35c0*/  HMMA.16816.F32.BF16 R76, R16.reuse, R72, RZ ;  /* 0x00000048104c723c */ /* 0x042fe600000418ff */
[----:B------:R-:W1:Y:S04]  /*35d0*/  LDSM.16.M88.4 R92, [R169+0x3800] ;  /* 0x00380000a95c783b */ /* 0x000e680000000200 */
[----:B------:R-:W1:Y:S01]  /*35e0*/  LDSM.16.M88.4 R88, [R169+0x3c00] ;  /* 0x003c0000a958783b */ /* 0x000e620000000200 */
[C---:B---3--:R-:W-:Y:S03]  /*35f0*/  HMMA.16816.F32.BF16 R68, R16.reuse, R64, RZ ;  /* 0x000000401044723c */ /* 0x048fe600000418ff */
[----:B------:R-:W3:Y:S04]  /*3600*/  LDSM.16.M88.4 R84, [R169+0x4000] ;  /* 0x00400000a954783b */ /* 0x000ee80000000200 */
[----:B------:R-:W1:Y:S01]  /*3610*/  LDSM.16.M88.4 R80, [R169+0x4400] ;  /* 0x00440000a950783b */ /* 0x000e620000000200 */
[C---:B------:R-:W-:Y:S03]  /*3620*/  HMMA.16816.F32.BF16 R72, R16.reuse, R74, RZ ;  /* 0x0000004a1048723c */ /* 0x040fe600000418ff */
[----:B------:R-:W1:Y:S04]  /*3630*/  LDSM.16.M88.4 R12, [R169+0x4800] ;  /* 0x00480000a90c783b */ /* 0x000e680000000200 */
[----:B------:R-:W1:Y:S01]  /*3640*/  LDSM.16.M88.4 R112, [R169+0x4c00] ;  /* 0x004c0000a970783b */ /* 0x000e620000000200 */
[C---:B------:R-:W-:Y:S03]  /*3650*/  HMMA.16816.F32.BF16 R64, R16.reuse, R66, RZ ;  /* 0x000000421040723c */ /* 0x040fe600000418ff */
[----:B------:R-:W-:Y:S05]  /*3660*/  LDSM.16.M88.4 R104, [R172+0x5000] ;  /* 0x00500000ac68783b */ /* 0x000fea0000000200 */
[C---:B-----5:R-:W-:Y:S08]  /*3670*/  HMMA.16816.F32.BF16 R60, R16.reuse, R56, RZ ;  /* 0x00000038103c723c */ /* 0x060ff000000418ff */
[C---:B--2---:R-:W-:Y:S08]  /*3680*/  HMMA.16816.F32.BF16 R52, R16.reuse, R48, RZ ;  /* 0x000000301034723c */ /* 0x044ff000000418ff */
[C---:B----4-:R-:W-:Y:S08]  /*3690*/  HMMA.16816.F32.BF16 R44, R16.reuse, R40, RZ ;  /* 0x00000028102c723c */ /* 0x050ff000000418ff */
[C---:B------:R-:W-:Y:S08]  /*36a0*/  HMMA.16816.F32.BF16 R36, R16.reuse, R32, RZ ;  /* 0x000000201024723c */ /* 0x040ff000000418ff */
        /* <DEDUP_REMOVED lines=15> */
[C---:B-1----:R-:W-:Y:S08]  /*37a0*/  HMMA.16816.F32.BF16 R60, R108.reuse, R92, R60 ;  /* 0x0000005c6c3c723c */ /* 0x042ff0000004183c */
[C---:B------:R-:W-:Y:S01]  /*37b0*/  HMMA.16816.F32.BF16 R56, R108.reuse, R94, R56 ;  /* 0x0000005e6c38723c */ /* 0x040fe20000041838 */
[----:B------:R-:W1:Y:S07]  /*37c0*/  LDSM.16.M88.4 R92, [R172+0x5c00] ;  /* 0x005c0000ac5c783b */ /* 0x000e6e0000000200 */
[C---:B------:R-:W-:Y:S08]  /*37d0*/  HMMA.16816.F32.BF16 R52, R108.reuse, R88, R52 ;  /* 0x000000586c34723c */ /* 0x040ff00000041834 */
[C---:B------:R-:W-:Y:S01]  /*37e0*/  HMMA.16816.F32.BF16 R48, R108.reuse, R90, R48 ;  /* 0x0000005a6c30723c */ /* 0x040fe20000041830 */
[----:B------:R-:W5:Y:S07]  /*37f0*/  LDSM.16.M88.4 R88, [R172+0x6000] ;  /* 0x00600000ac58783b */ /* 0x000f6e0000000200 */
[C---:B---3--:R-:W-:Y:S08]  /*3800*/  HMMA.16816.F32.BF16 R44, R108.reuse, R84, R44 ;  /* 0x000000546c2c723c */ /* 0x048ff0000004182c */
[C---:B------:R-:W-:Y:S01]  /*3810*/  HMMA.16816.F32.BF16 R40, R108.reuse, R86, R40 ;  /* 0x000000566c28723c */ /* 0x040fe20000041828 */
[----:B------:R-:W3:Y:S07]  /*3820*/  LDSM.16.M88.4 R84, [R172+0x6400] ;  /* 0x00640000ac54783b */ /* 0x000eee0000000200 */
[C---:B------:R-:W-:Y:S08]  /*3830*/  HMMA.16816.F32.BF16 R36, R108.reuse, R80, R36 ;  /* 0x000000506c24723c */ /* 0x040ff00000041824 */
[C---:B------:R-:W-:Y:S01]  /*3840*/  HMMA.16816.F32.BF16 R32, R108.reuse, R82, R32 ;  /* 0x000000526c20723c */ /* 0x040fe20000041820 */
[----:B------:R-:W1:Y:S07]  /*3850*/  LDSM.16.M88.4 R80, [R172+0x6800] ;  /* 0x00680000ac50783b */ /* 0x000e6e0000000200 */
[C---:B------:R-:W-:Y:S08]  /*3860*/  HMMA.16816.F32.BF16 R28, R108.reuse, R12, R28 ;  /* 0x0000000c6c1c723c */ /* 0x040ff0000004181c */
[C---:B------:R-:W-:Y:S01]  /*3870*/  HMMA.16816.F32.BF16 R24, R108.reuse, R14, R24 ;  /* 0x0000000e6c18723c */ /* 0x040fe20000041818 */
[----:B------:R-:W1:Y:S07]  /*3880*/  LDSM.16.M88.4 R12, [R172+0x6c00] ;  /* 0x006c0000ac0c783b */ /* 0x000e6e0000000200 */
[C---:B------:R-:W-:Y:S08]  /*3890*/  HMMA.16816.F32.BF16 R20, R108.reuse, R112, R20 ;  /* 0x000000706c14723c */ /* 0x040ff00000041814 */
[----:B------:R-:W-:Y:S01]  /*38a0*/  HMMA.16816.F32.BF16 R16, R108, R114, R16 ;  /* 0x000000726c10723c */ /* 0x000fe20000041810 */
[----:B------:R-:W-:Y:S04]  /*38b0*/  LDSM.16.M88.4 R108, [R169+0x5000] ;  /* 0x00500000a96c783b */ /* 0x000fe80000000200 */
[----:B------:R-:W1:Y:S03]  /*38c0*/  LDSM.16.M88.4 R112, [R171+0x1000] ;  /* 0x00100000ab70783b */ /* 0x000e660000000200 */
[C---:B--2---:R-:W-:Y:S08]  /*38d0*/  HMMA.16816.F32.BF16 R60, R8.reuse, R96, R60 ;  /* 0x00000060083c723c */ /* 0x044ff0000004183c */
[C---:B------:R-:W-:Y:S01]  /*38e0*/  HMMA.16816.F32.BF16 R56, R8.reuse, R98, R56 ;  /* 0x000000620838723c */ /* 0x040fe20000041838 */
[----:B------:R-:W2:Y:S07]  /*38f0*/  LDSM.16.M88.4 R96, [R169+0x5c00] ;  /* 0x005c0000a960783b */ /* 0x000eae0000000200 */
[C---:B------:R-:W-:Y:S08]  /*3900*/  HMMA.16816.F32.BF16 R76, R8.reuse, R104, R76 ;  /* 0x00000068084c723c */ /* 0x040ff0000004184c */
[C---:B------:R-:W-:Y:S01]  /*3910*/  HMMA.16816.F32.BF16 R72, R8.reuse, R106, R72 ;  /* 0x0000006a0848723c */ /* 0x040fe20000041848 */
[----:B------:R-:W2:Y:S07]  /*3920*/  LDSM.16.M88.4 R104, [R169+0x5400] ;  /* 0x00540000a968783b */ /* 0x000eae0000000200 */
[C---:B----4-:R-:W-:Y:S08]  /*3930*/  HMMA.16816.F32.BF16 R68, R8.reuse, R100, R68 ;  /* 0x000000640844723c */ /* 0x050ff00000041844 */
[C---:B------:R-:W-:Y:S01]  /*3940*/  HMMA.16816.F32.BF16 R64, R8.reuse, R102, R64 ;  /* 0x000000660840723c */ /* 0x040fe20000041840 */
[----:B------:R-:W4:Y:S07]  /*3950*/  LDSM.16.M88.4 R100, [R169+0x5800] ;  /* 0x00580000a964783b */ /* 0x000f2e0000000200 */
[C---:B-1----:R-:W-:Y:S08]  /*3960*/  HMMA.16816.F32.BF16 R52, R8.reuse, R92, R52 ;  /* 0x0000005c0834723c */ /* 0x042ff00000041834 */
[C---:B------:R-:W-:Y:S01]  /*3970*/  HMMA.16816.F32.BF16 R48, R8.reuse, R94, R48 ;  /* 0x0000005e0830723c */ /* 0x040fe20000041830 */
[----:B------:R-:W-:Y:S07]  /*3980*/  LDSM.16.M88.4 R92, [R169+0x6000] ;  /* 0x00600000a95c783b */ /* 0x000fee0000000200 */
[C---:B-----5:R-:W-:Y:S08]  /*3990*/  HMMA.16816.F32.BF16 R44, R8.reuse, R88, R44 ;  /* 0x00000058082c723c */ /* 0x060ff0000004182c */
[C---:B------:R-:W-:Y:S01]  /*39a0*/  HMMA.16816.F32.BF16 R40, R8.reuse, R90, R40 ;  /* 0x0000005a0828723c */ /* 0x040fe20000041828 */
[----:B------:R-:W-:Y:S07]  /*39b0*/  LDSM.16.M88.4 R88, [R169+0x6400] ;  /* 0x00640000a958783b */ /* 0x000fee0000000200 */
[C---:B---3--:R-:W-:Y:S08]  /*39c0*/  HMMA.16816.F32.BF16 R36, R8.reuse, R84, R36 ;  /* 0x000000540824723c */ /* 0x048ff00000041824 */
[C---:B------:R-:W-:Y:S01]  /*39d0*/  HMMA.16816.F32.BF16 R32, R8.reuse, R86, R32 ;  /* 0x000000560820723c */ /* 0x040fe20000041820 */
[----:B------:R-:W-:Y:S07]  /*39e0*/  LDSM.16.M88.4 R84, [R169+0x6800] ;  /* 0x00680000a954783b */ /* 0x000fee0000000200 */
[C---:B------:R-:W-:Y:S08]  /*39f0*/  HMMA.16816.F32.BF16 R28, R8.reuse, R80, R28 ;  /* 0x00000050081c723c */ /* 0x040ff0000004181c */
[C---:B------:R-:W-:Y:S01]  /*3a00*/  HMMA.16816.F32.BF16 R24, R8.reuse, R82, R24 ;  /* 0x000000520818723c */ /* 0x040fe20000041818 */
[----:B------:R-:W-:Y:S07]  /*3a10*/  LDSM.16.M88.4 R80, [R169+0x6c00] ;  /* 0x006c0000a950783b */ /* 0x000fee0000000200 */
[C---:B------:R-:W-:Y:S08]  /*3a20*/  HMMA.16816.F32.BF16 R20, R8.reuse, R12, R20 ;  /* 0x0000000c0814723c */ /* 0x040ff00000041814 */
[----:B------:R-:W-:Y:S01]  /*3a30*/  HMMA.16816.F32.BF16 R16, R8, R14, R16 ;  /* 0x0000000e0810723c */ /* 0x000fe20000041810 */
[----:B------:R-:W-:Y:S04]  /*3a40*/  LDSM.16.M88.4 R12, [R172+0x7000] ;  /* 0x00700000ac0c783b */ /* 0x000fe80000000200 */
[----:B------:R-:W1:Y:S03]  /*3a50*/  LDSM.16.M88.4 R8, [R173+0x2000] ;  /* 0x00200000ad08783b */ /* 0x000e660000000200 */
[C---:B------:R-:W-:Y:S08]  /*3a60*/  HMMA.16816.F32.BF16 R76, R112.reuse, R108, R76 ;  /* 0x0000006c704c723c */ /* 0x040ff0000004184c */
[C---:B------:R-:W-:Y:S08]  /*3a70*/  HMMA.16816.F32.BF16 R72, R112.reuse, R110, R72 ;  /* 0x0000006e7048723c */ /* 0x040ff00000041848 */
[C---:B--2---:R-:W-:Y:S08]  /*3a80*/  HMMA.16816.F32.BF16 R52, R112.reuse, R96, R52 ;  /* 0x000000607034723c */ /* 0x044ff00000041834 */
[C---:B------:R-:W-:Y:S08]  /*3a90*/  HMMA.16816.F32.BF16 R68, R112.reuse, R104, R68 ;  /* 0x000000687044723c */ /* 0x040ff00000041844 */
[C---:B------:R-:W-:Y:S01]  /*3aa0*/  HMMA.16816.F32.BF16 R64, R112.reuse, R106, R64 ;  /* 0x0000006a7040723c */ /* 0x040fe20000041840 */
[----:B------:R-:W-:Y:S07]  /*3ab0*/  LDSM.16.M88.4 R104, [R169+0x7000] ;  /* 0x00700000a968783b */ /* 0x000fee0000000200 */
[C---:B------:R-:W-:Y:S01]  /*3ac0*/  HMMA.16816.F32.BF16 R96, R112.reuse, R98, R48 ;  /* 0x000000627060723c */ /* 0x040fe20000041830 */
        /* <DEDUP_REMOVED lines=8> */
[C---:B------:R-:W-:Y:S01]  /*3b50*/  HMMA.16816.F32.BF16 R16, R112.reuse, R82, R16 ;  /* 0x000000527010723c */ /* 0x040fe20000041810 */
[----:B------:R-:W4:Y:S07]  /*3b60*/  LDSM.16.M88.4 R80, [R169+0x7400] ;  /* 0x00740000a950783b */ /* 0x000f2e0000000200 */
[----:B------:R-:W-:Y:S07]  /*3b70*/  HMMA.16816.F32.BF16 R28, R112, R84, R28 ;  /* 0x00000054701c723c */ /* 0x000fee000004181c */
[----:B------:R-:W-:Y:S01]  /*3b80*/  IADD3 R84, R123, 0x1, R180 ;  /* 0x000000017b547810 */ /* 0x000fe20007ffe0b4 */
[----:B--2---:R-:W-:Y:S03]  /*3b90*/  HMMA.16816.F32.BF16 R76, R48, R104, R76 ;  /* 0x00000068304c723c */ /* 0x004fe6000004184c */
[----:B------:R-:W-:-:S04]  /*3ba0*/  IADD3 R84, R117, R84, -R122 ;  /* 0x0000005475547210 */ /* 0x000fc80007ffe87a */
[----:B------:R-:W-:Y:S01]  /*3bb0*/  IADD3 R84, R84, c[0x0][0x2e8], RZ ;  /* 0x0000ba0054547a10 */ /* 0x000fe20007ffe0ff */
[----:B------:R-:W-:Y:S03]  /*3bc0*/  HMMA.16816.F32.BF16 R36, R112, R88, R36 ;  /* 0x000000587024723c */ /* 0x000fe60000041824 */
[C---:B------:R-:W-:Y:S02]  /*3bd0*/  IADD3 R132, R84.reuse, 0x8, RZ ;  /* 0x0000000854847810 */ /* 0x040fe40007ffe0ff */
[----:B------:R-:W-:Y:S02]  /*3be0*/  IMNMX R133, R84, R117, PT ;  /* 0x0000007554857217 */ /* 0x000fe40003800200 */
[C---:B------:R-:W-:Y:S01]  /*3bf0*/  IADD3 R88, R3.reuse, 0x1, RZ ;  /* 0x0000000103587810 */ /* 0x040fe20007ffe0ff */
[----:B---3--:R-:W-:Y:S01]  /*3c00*/  HMMA.16816.F32.BF16 R68, R8, R100, R68 ;  /* 0x000000640844723c */ /* 0x008fe20000041844 */
[----:B------:R-:W-:-:S02]  /*3c10*/  IADD3 R89, R3, 0x8, RZ ;  /* 0x0000000803597810 */ /* 0x000fc40007ffe0ff */
[----:B------:R-:W-:Y:S02]  /*3c20*/  IMNMX R132, R132, R117, PT ;  /* 0x0000007584847217 */ /* 0x000fe40003800200 */
[CC--:B------:R-:W-:Y:S02]  /*3c30*/  ISETP.GE.AND P4, PT, R88.reuse, R133.reuse, PT ;  /* 0x000000855800720c */ /* 0x0c0fe40003f86270 */
[-C--:B------:R-:W-:Y:S01]  /*3c40*/  ISETP.GE.AND P2, PT, R88, R132.reuse, PT ;  /* 0x000000845800720c */ /* 0x080fe20003f46270 */
[----:B------:R-:W-:Y:S01]  /*3c50*/  HMMA.16816.F32.BF16 R72, R48, R106, R72 ;  /* 0x0000006a3048723c */ /* 0x000fe20000041848 */
[C---:B------:R-:W-:Y:S02]  /*3c60*/  ISETP.GE.AND P3, PT, R89.reuse, R133, PT ;  /* 0x000000855900720c */ /* 0x040fe40003f66270 */
[----:B------:R-:W-:Y:S02]  /*3c70*/  ISETP.GE.AND P0, PT, R89, R132, PT ;  /* 0x000000845900720c */ /* 0x000fe40003f06270 */
[----:B------:R-:W-:-:S03]  /*3c80*/  IADD3 R100, R3, 0x11, RZ ;  /* 0x0000001103647810 */ /* 0x000fc60007ffe0ff */
[C---:B------:R-:W-:Y:S01]  /*3c90*/  HMMA.16816.F32.BF16 R44, R112.reuse, R92, R44 ;  /* 0x0000005c702c723c */ /* 0x040fe2000004182c */
[----:B------:R-:W2:Y:S07]  /*3ca0*/  I2F R92, R88 ;  /* 0x00000058005c7306 */ /* 0x000eae0000201400 */
[C---:B------:R-:W-:Y:S01]  /*3cb0*/  HMMA.16816.F32.BF16 R40, R112.reuse, R94, R40 ;  /* 0x0000005e7028723c */ /* 0x040fe20000041828 */
[----:B------:R3:W5:Y:S06]  /*3cc0*/  I2F R93, R89 ;  /* 0x00000059005d7306 */ /* 0x00076c0000201400 */
[----:B------:R-:W-:Y:S01]  /*3cd0*/  IADD3 R94, R3, 0x9, RZ ;  /* 0x00000009035e7810 */ /* 0x000fe20007ffe0ff */
[----:B------:R-:W-:Y:S01]  /*3ce0*/  HMMA.16816.F32.BF16 R32, R112, R90, R32 ;  /* 0x0000005a7020723c */ /* 0x000fe20000041820 */
[----:B--2---:R-:W-:-:S02]  /*3cf0*/  FFMA.FTZ R77, R0, R92, R77 ;  /* 0x0000005c004d7223 */ /* 0x004fc4000001004d */
[----:B------:R-:W-:Y:S01]  /*3d00*/  FFMA.FTZ R79, R0, R92, R79 ;  /* 0x0000005c004f7223 */ /* 0x000fe2000001004f */
[C---:B------:R-:W-:Y:S02]  /*3d10*/  ISETP.GE.AND P5, PT, R94.reuse, R133, PT ;  /* 0x000000855e00720c */ /* 0x040fe40003fa6270 */
[----:B------:R-:W-:Y:S02]  /*3d20*/  FSEL R77, R77, -INF , !P4 ;  /* 0xff8000004d4d7808 */ /* 0x000fe40006000000 */
[----:B------:R-:W-:Y:S01]  /*3d30*/  HMMA.16816.F32.BF16 R24, R112, R86, R24 ;  /* 0x000000567018723c */ /* 0x000fe20000041818 */
[----:B---3--:R-:W2:Y:S01]  /*3d40*/  LDSM.16.M88.4 R88, [R169+0x7800] ;  /* 0x00780000a958783b */ /* 0x008ea20000000200 */
[----:B------:R-:W-:Y:S01]  /*3d50*/  ISETP.GE.AND P1, PT, R94, R132, PT ;  /* 0x000000845e00720c */ /* 0x000fe20003f26270 */
[----:B-----5:R-:W-:Y:S02]  /*3d60*/  FFMA.FTZ R74, R0, R93, R74 ;  /* 0x0000005d004a7223 */ /* 0x020fe4000001004a */
[----:B------:R-:W3:Y:S03]  /*3d70*/  LDSM.16.M88.4 R84, [R172+0x7c00] ;  /* 0x007c0000ac54783b */ /* 0x000ee60000000200 */
[----:B-1----:R-:W-:Y:S01]  /*3d80*/  HMMA.16816.F32.BF16 R60, R8, R12, R60 ;  /* 0x0000000c083c723c */ /* 0x002fe2000004183c */
[----:B------:R-:W1:Y:S01]  /*3d90*/  I2F R12, R94 ;  /* 0x0000005e000c7306 */ /* 0x000e620000201400 */
[----:B------:R-:W-:-:S02]  /*3da0*/  FSEL R92, R74, -INF , !P0 ;  /* 0xff8000004a5c7808 */ /* 0x000fc40004000000 */
[----:B------:R-:W-:-:S03]  /*3db0*/  ISETP.GE.AND P0, PT, R100, R132, PT ;  /* 0x000000846400720c */ /* 0x000fc60003f06270 */
[----:B------:R-:W-:Y:S01]  /*3dc0*/  IADD3 R13, R3, 0x10, RZ ;  /* 0x00000010030d7810 */ /* 0x000fe20007ffe0ff */
[----:B------:R-:W-:Y:S01]  /*3dd0*/  HMMA.16816.F32.BF16 R64, R8, R102, R64 ;  /* 0x000000660840723c */ /* 0x000fe20000041840 */
[----:B------:R-:W-:Y:S02]  /*3de0*/  I2F R94, R100 ;  /* 0x00000064005e7306 */ /* 0x000fe40000201400 */
[----:B------:R-:W-:-:S05]  /*3df0*/  ISETP.GE.AND P4, PT, R13, R133, PT ;  /* 0x000000850d00720c */ /* 0x000fca0003f86270 */
[----:B----4-:R-:W-:Y:S01]  /*3e00*/  HMMA.16816.F32.BF16 R68, R48, R80, R68 ;  /* 0x000000503044723c */ /* 0x010fe20000041844 */
[----:B------:R4:W5:Y:S01]  /*3e10*/  I2F R95, R13 ;  /* 0x0000000d005f7306 */ /* 0x0009620000201400 */
[CC--:B-1----:R-:W-:Y:S02]  /*3e20*/  FFMA.FTZ R73, R0.reuse, R12.reuse, R73 ;  /* 0x0000000c00497223 */ /* 0x0c2fe40000010049 */
[----:B------:R-:W-:-:S03]  /*3e30*/  FFMA.FTZ R75, R0, R12, R75 ;  /* 0x0000000c004b7223 */ /* 0x000fc6000001004b */
[----:B------:R-:W-:Y:S01]  /*3e40*/  FSEL R80, R79, -INF , !P2 ;  /* 0xff8000004f507808 */ /* 0x000fe20005000000 */
[----:B------:R-:W-:Y:S01]  /*3e50*/  HMMA.16816.F32.BF16 R56, R8, R14, R56 ;  /* 0x0000000e0838723c */ /* 0x000fe20000041838 */
[----:B------:R-:W-:Y:S01]  /*3e60*/  ISETP.GE.AND P2, PT, R13, R132, PT ;  /* 0x000000840d00720c */ /* 0x000fe20003f46270 */
[----:B------:R-:W-:Y:S01]  /*3e70*/  FFMA.FTZ R79, R0, R93, R72 ;  /* 0x0000005d004f7223 */ /* 0x000fe20000010048 */
[----:B------:R-:W-:Y:S02]  /*3e80*/  IADD3 R72, R3, 0x18, RZ ;  /* 0x0000001803487810 */ /* 0x000fe40007ffe0ff */
[----:B------:R-:W-:Y:S02]  /*3e90*/  FSEL R81, R73, -INF , !P5 ;  /* 0xff80000049517808 */ /* 0x000fe40006800000 */
[----:B------:R-:W-:Y:S01]  /*3ea0*/  FSEL R79, R79, -INF , !P3 ;  /* 0xff8000004f4f7808 */ /* 0x000fe20005800000 */
[----:B------:R-:W-:Y:S01]  /*3eb0*/  HMMA.16816.F32.BF16 R64, R48, R82, R64 ;  /* 0x000000523040723c */ /* 0x000fe20000041840 */
[----:B----4-:R-:W1:Y:S01]  /*3ec0*/  LDSM.16.M88.4 R12, [R172+0x8000] ;  /* 0x00800000ac0c783b */ /* 0x010e620000000200 */
[----:B------:R4:W4:Y:S01]  /*3ed0*/  I2F R93, R72 ;  /* 0x00000048005d7306 */ /* 0x0009220000201400 */
[----:B------:R-:W-:-:S02]  /*3ee0*/  ISETP.GE.AND P5, PT, R72, R133, PT ;  /* 0x000000854800720c */ /* 0x000fc40003fa6270 */
[----:B------:R-:W-:Y:S02]  /*3ef0*/  ISETP.GE.AND P3, PT, R100, R133, PT ;  /* 0x000000856400720c */ /* 0x000fe40003f66270 */
[----:B------:R-:W-:Y:S01]  /*3f00*/  FSEL R82, R75, -INF , !P1 ;  /* 0xff8000004b527808 */ /* 0x000fe20004800000 */
[----:B--2---:R-:W-:Y:S01]  /*3f10*/  HMMA.16816.F32.BF16 R60, R48, R88, R60 ;  /* 0x00000058303c723c */ /* 0x004fe2000004183c */
[----:B------:R-:W-:Y:S01]  /*3f20*/  ISETP.GE.AND P1, PT, R72, R132, PT ;  /* 0x000000844800720c */ /* 0x000fe20003f26270 */
[C---:B-----5:R-:W-:Y:S01]  /*3f30*/  FFMA.FTZ R83, R0.reuse, R95, R68 ;  /* 0x0000005f00537223 */ /* 0x060fe20000010044 */
[----:B------:R-:W-:Y:S01]  /*3f40*/  IADD3 R100, R3, 0x19, RZ ;  /* 0x0000001903647810 */ /* 0x000fe20007ffe0ff */
[----:B------:R-:W-:-:S03]  /*3f50*/  FFMA.FTZ R71, R0, R94, R71 ;  /* 0x0000005e00477223 */ /* 0x000fc60000010047 */
[----:B------:R-:W2:Y:S01]  /*3f60*/  I2F R68, R100 ;  /* 0x0000006400447306 */ /* 0x000ea20000201400 */
[----:B---3--:R-:W-:Y:S01]  /*3f70*/  HMMA.16816.F32.BF16 R52, R8, R84, R52 ;  /* 0x000000540834723c */ /* 0x008fe20000041834 */
[----:B------:R-:W-:Y:S01]  /*3f80*/  FSEL R88, R71, -INF , !P0 ;  /* 0xff80000047587808 */ /* 0x000fe20004000000 */
[----:B----4-:R-:W3:Y:S01]  /*3f90*/  LDSM.16.M88.4 R72, [R169+0x7c00] ;  /* 0x007c0000a948783b */ /* 0x010ee20000000200 */
[----:B------:R-:W-:Y:S02]  /*3fa0*/  IADD3 R71, R3, 0x21, RZ ;  /* 0x0000002103477810 */ /* 0x000fe40007ffe0ff */
[----:B------:R-:W-:Y:S02]  /*3fb0*/  FSEL R83, R83, -INF , !P4 ;  /* 0xff80000053537808 */ /* 0x000fe40006000000 */
[C---:B------:R-:W-:Y:S01]  /*3fc0*/  FFMA.FTZ R84, R0.reuse, R95, R70 ;  /* 0x0000005f00547223 */ /* 0x040fe20000010046 */
[C---:B------:R-:W-:Y:S01]  /*3fd0*/  IADD3 R70, R3.reuse, 0x20, RZ ;  /* 0x0000002003467810 */ /* 0x040fe20007ffe0ff */
[C---:B------:R-:W-:Y:S01]  /*3fe0*/  FFMA.FTZ R85, R0.reuse, R94, R69 ;  /* 0x0000005e00557223 */ /* 0x040fe20000010045 */
[----:B------:R-:W-:Y:S01]  /*3ff0*/  HMMA.16816.F32.BF16 R56, R48, R90, R56 ;  /* 0x0000005a3038723c */ /* 0x000fe20000041838 */
[CC--:B------:R-:W-:Y:S01]  /*4000*/  FFMA.FTZ R64, R0.reuse, R93.reuse, R64 ;  /* 0x0000005d00407223 */ /* 0x0c0fe20000010040 */
[----:B------:R-:W4:Y:S01]  /*4010*/  I2F R69, R70 ;  /* 0x0000004600457306 */ /* 0x000f220000201400 */
[C---:B------:R-:W-:Y:S01]  /*4020*/  FFMA.FTZ R66, R0.reuse, R93, R66 ;  /* 0x0000005d00427223 */ /* 0x040fe20000010042 */
[----:B------:R-:W-:Y:S01]  /*4030*/  IADD3 R94, R3, 0x29, RZ ;  /* 0x00000029035e7810 */ /* 0x000fe20007ffe0ff */
[-C--:B--2---:R-:W-:Y:S01]  /*4040*/  FFMA.FTZ R65, R0, R68.reuse, R65 ;  /* 0x0000004400417223 */ /* 0x084fe20000010041 */
[----:B------:R-:W-:Y:S01]  /*4050*/  FSEL R84, R84, -INF , !P2 ;  /* 0xff80000054547808 */ /* 0x000fe20005000000 */
[----:B------:R-:W-:Y:S01]  /*4060*/  FFMA.FTZ R67, R0, R68, R67 ;  /* 0x0000004400437223 */ /* 0x000fe20000010043 */
[C---:B------:R-:W-:Y:S01]  /*4070*/  ISETP.GE.AND P4, PT, R100.reuse, R133, PT ;  /* 0x000000856400720c */ /* 0x040fe20003f86270 */
[----:B------:R-:W-:Y:S01]  /*4080*/  HMMA.16816.F32.BF16 R96, R8, R86, R96 ;  /* 0x000000560860723c */ /* 0x000fe20000041860 */
[----:B------:R-:W2:Y:S01]  /*4090*/  I2F R93, R71 ;  /* 0x00000047005d7306 */ /* 0x000ea20000201400 */
[----:B------:R-:W-:-:S02]  /*40a0*/  ISETP.GE.AND P2, PT, R100, R132, PT ;  /* 0x000000846400720c */ /* 0x000fc40003f46270 */
[----:B------:R-:W-:Y:S02]  /*40b0*/  FSEL R85, R85, -INF , !P3 ;  /* 0xff80000055557808 */ /* 0x000fe40005800000 */
[----:B------:R-:W-:Y:S02]  /*40c0*/  ISETP.GE.AND P3, PT, R70, R133, PT ;  /* 0x000000854600720c */ /* 0x000fe40003f66270 */
[----:B-1----:R-:W-:Y:S01]  /*40d0*/  HMMA.16816.F32.BF16 R44, R8, R12, R44 ;  /* 0x0000000c082c723c */ /* 0x002fe2000004182c */
[----:B------:R-:W1:Y:S01]  /*40e0*/  I2F R12, R94 ;  /* 0x0000005e000c7306 */ /* 0x000e620000201400 */
[----:B------:R-:W-:Y:S01]  /*40f0*/  FSEL R87, R64, -INF , !P5 ;  /* 0xff80000040577808 */ /* 0x000fe20006800000 */
[-C--:B----4-:R-:W-:Y:S01]  /*4100*/  FFMA.FTZ R60, R0, R69.reuse, R60 ;  /* 0x00000045003c7223 */ /* 0x090fe2000001003c */
[----:B------:R-:W-:Y:S01]  /*4110*/  FSEL R86, R66, -INF , !P1 ;  /* 0xff80000042567808 */ /* 0x000fe20004800000 */
[----:B------:R-:W-:Y:S01]  /*4120*/  FFMA.FTZ R62, R0, R69, R62 ;  /* 0x00000045003e7223 */ /* 0x000fe2000001003e */
[----:B------:R-:W-:-:S02]  /*4130*/  ISETP.GE.AND P0, PT, R70, R132, PT ;  /* 0x000000844600720c */ /* 0x000fc40003f06270 */
[C---:B------:R-:W-:Y:S01]  /*4140*/  ISETP.GE.AND P5, PT, R71.reuse, R133, PT ;  /* 0x000000854700720c */ /* 0x040fe20003fa6270 */
[CC--:B--2---:R-:W-:Y:S01]  /*4150*/  FFMA.FTZ R61, R0.reuse, R93.reuse, R61 ;  /* 0x0000005d003d7223 */ /* 0x0c4fe2000001003d */
[----:B------:R-:W-:Y:S01]  /*4160*/  ISETP.GE.AND P1, PT, R71, R132, PT ;  /* 0x000000844700720c */ /* 0x000fe20003f26270 */
[C---:B------:R-:W-:Y:S01]  /*4170*/  FFMA.FTZ R150, R0.reuse, R93, R63 ;  /* 0x0000005d00967223 */ /* 0x040fe2000001003f */
[----:B------:R-:W-:Y:S01]  /*4180*/  FSEL R89, R65, -INF , !P4 ;  /* 0xff80000041597808 */ /* 0x000fe20006000000 */
[----:B------:R-:W2:Y:S01]  /*4190*/  LDSM.16.M88.4 R68, [R169+0x8000] ;  /* 0x00800000a944783b */ /* 0x000ea20000000200 */
[----:B------:R-:W-:Y:S01]  /*41a0*/  FSEL R90, R67, -INF , !P2 ;  /* 0xff800000435a7808 */ /* 0x000fe20005000000 */
[----:B------:R-:W-:Y:S01]  /*41b0*/  HMMA.16816.F32.BF16 R40, R8, R14, R40 ;  /* 0x0000000e0828723c */ /* 0x000fe20000041828 */
[----:B------:R-:W-:Y:S01]  /*41c0*/  IADD3 R13, R3, 0x30, RZ ;  /* 0x00000030030d7810 */ /* 0x000fe20007ffe0ff */
[----:B------:R-:W4:Y:S01]  /*41d0*/  LDSM.16.M88.4 R64, [R172+0x8400] ;  /* 0x00840000ac40783b */ /* 0x000f220000000200 */
[----:B------:R-:W-:Y:S01]  /*41e0*/  FSEL R153, R61, -INF , !P5 ;  /* 0xff8000003d997808 */ /* 0x000fe20006800000 */
[-C--:B-1----:R-:W-:Y:S01]  /*41f0*/  FFMA.FTZ R57, R0, R12.reuse, R57 ;  /* 0x0000000c00397223 */ /* 0x082fe20000010039 */
[----:B------:R-:W-:Y:S01]  /*4200*/  FSEL R150, R150, -INF , !P1 ;  /* 0xff80000096967808 */ /* 0x000fe20004800000 */
[----:B------:R1:W-:Y:S01]  /*4210*/  I2F R63, R13 ;  /* 0x0000000d003f7306 */ /* 0x0003e20000201400 */
[C---:B------:R-:W-:Y:S01]  /*4220*/  ISETP.GE.AND P5, PT, R13.reuse, R133, PT ;  /* 0x000000850d00720c */ /* 0x040fe20003fa6270 */
[----:B------:R-:W-:Y:S01]  /*4230*/  FFMA.FTZ R59, R0, R12, R59 ;  /* 0x0000000c003b7223 */ /* 0x000fe2000001003b */
[----:B------:R-:W-:Y:S01]  /*4240*/  ISETP.GE.AND P1, PT, R13, R132, PT ;  /* 0x000000840d00720c */ /* 0x000fe20003f26270 */
[----:B---3--:R-:W-:Y:S01]  /*4250*/  HMMA.16816.F32.BF16 R52, R48, R72, R52 ;  /* 0x000000483034723c */ /* 0x008fe20000041834 */
[----:B------:R-:W-:-:S02]  /*4260*/  IADD3 R95, R3, 0x28, RZ ;  /* 0x00000028035f7810 */ /* 0x000fc40007ffe0ff */
[----:B------:R-:W-:Y:S02]  /*4270*/  FSEL R151, R60, -INF , !P3 ;  /* 0xff8000003c977808 */ /* 0x000fe40005800000 */
[----:B------:R-:W3:Y:S01]  /*4280*/  I2F R91, R95 ;  /* 0x0000005f005b7306 */ /* 0x000ee20000201400 */
[----:B------:R-:W-:Y:S02]  /*4290*/  ISETP.GE.AND P2, PT, R95, R132, PT ;  /* 0x000000845f00720c */ /* 0x000fe40003f46270 */
[----:B------:R-:W-:Y:S01]  /*42a0*/  IADD3 R73, R3, 0x31, RZ ;  /* 0x0000003103497810 */ /* 0x000fe20007ffe0ff */
[----:B------:R-:W-:Y:S01]  /*42b0*/  HMMA.16816.F32.BF16 R96, R48, R74, R96 ;  /* 0x0000004a3060723c */ /* 0x000fe20000041860 */
[----:B------:R-:W-:Y:S01]  /*42c0*/  FSEL R148, R62, -INF , !P0 ;  /* 0xff8000003e947808 */ /* 0x000fe20004000000 */
[----:B-1----:R-:W1:Y:S02]  /*42d0*/  LDSM.16.M88.4 R12, [R172+0x8800] ;  /* 0x00880000ac0c783b */ /* 0x002e640000000200 */
[----:B------:R-:W5:Y:S01]  /*42e0*/  I2F R60, R73 ;  /* 0x00000049003c7306 */ /* 0x000f620000201400 */
[----:B------:R-:W-:-:S02]  /*42f0*/  ISETP.GE.AND P4, PT, R95, R133, PT ;  /* 0x000000855f00720c */ /* 0x000fc40003f86270 */
[C---:B------:R-:W-:Y:S02]  /*4300*/  ISETP.GE.AND P3, PT, R94.reuse, R133, PT ;  /* 0x000000855e00720c */ /* 0x040fe40003f66270 */
[----:B------:R-:W-:Y:S02]  /*4310*/  ISETP.GE.AND P0, PT, R94, R132, PT ;  /* 0x000000845e00720c */ /* 0x000fe40003f06270 */
[----:B------:R-:W-:Y:S01]  /*4320*/  IADD3 R62, R3, 0x38, RZ ;  /* 0x00000038033e7810 */ /* 0x000fe20007ffe0ff */
[CC--:B---3--:R-:W-:Y:S01]  /*4330*/  FFMA.FTZ R58, R0.reuse, R91.reuse, R58 ;  /* 0x0000005b003a7223 */ /* 0x0c8fe2000001003a */
[----:B------:R-:W-:Y:S01]  /*4340*/  FSEL R157, R57, -INF , !P3 ;  /* 0xff800000399d7808 */ /* 0x000fe20005800000 */
[C---:B------:R-:W-:Y:S01]  /*4350*/  FFMA.FTZ R56, R0.reuse, R91, R56 ;  /* 0x0000005b00387223 */ /* 0x040fe20000010038 */
[----:B------:R-:W-:Y:S01]  /*4360*/  FSEL R154, R59, -INF , !P0 ;  /* 0xff8000003b9a7808 */ /* 0x000fe20004000000 */
[-C--:B------:R-:W-:Y:S01]  /*4370*/  FFMA.FTZ R54, R0, R63.reuse, R54 ;  /* 0x0000003f00367223 */ /* 0x080fe20000010036 */
[----:B------:R-:W-:Y:S01]  /*4380*/  FSEL R152, R58, -INF , !P2 ;  /* 0xff8000003a987808 */ /* 0x000fe20005000000 */
[----:B------:R-:W3:Y:S01]  /*4390*/  I2F R61, R62 ;  /* 0x0000003e003d7306 */ /* 0x000ee20000201400 */
[----:B------:R-:W-:Y:S01]  /*43a0*/  FSEL R155, R56, -INF , !P4 ;  /* 0xff800000389b7808 */ /* 0x000fe20006000000 */
[----:B-----5:R-:W-:Y:S01]  /*43b0*/  FFMA.FTZ R55, R0, R60, R55 ;  /* 0x0000003c00377223 */ /* 0x020fe20000010037 */
[----:B------:R-:W-:Y:S01]  /*43c0*/  ISETP.GE.AND P2, PT, R73, R132, PT ;  /* 0x000000844900720c */ /* 0x000fe20003f46270 */
[----:B--2---:R-:W-:Y:S01]  /*43d0*/  HMMA.16816.F32.BF16 R44, R48, R68, R44 ;  /* 0x00000044302c723c */ /* 0x004fe2000004182c */
[----:B------:R-:W-:Y:S01]  /*43e0*/  FSEL R136, R54, -INF , !P1 ;  /* 0xff80000036887808 */ /* 0x000fe20004800000 */
[C---:B------:R-:W-:Y:S01]  /*43f0*/  FFMA.FTZ R141, R0.reuse, R63, R52 ;  /* 0x0000003f008d7223 */ /* 0x040fe20000010034 */
[C---:B------:R-:W-:Y:S01]  /*4400*/  IADD3 R72, R3.reuse, 0x39, RZ ;  /* 0x0000003903487810 */ /* 0x040fe20007ffe0ff */
[----:B------:R-:W-:Y:S01]  /*4410*/  FFMA.FTZ R145, R0, R60, R53 ;  /* 0x0000003c00917223 */ /* 0x000fe20000010035 */
[----:B------:R-:W-:-:S02]  /*4420*/  IADD3 R54, R3, 0x40, RZ ;  /* 0x0000004003367810 */ /* 0x000fc40007ffe0ff */
[----:B------:R-:W-:Y:S01]  /*4430*/  FSEL R138, R55, -INF , !P2 ;  /* 0xff800000378a7808 */ /* 0x000fe20005000000 */
[----:B----4-:R-:W-:Y:S01]  /*4440*/  HMMA.16816.F32.BF16 R56, R8, R64, R36 ;  /* 0x000000400838723c */ /* 0x010fe20000041824 */
[----:B------:R-:W2:Y:S01]  /*4450*/  LDSM.16.M88.4 R36, [R169+0x8400] ;  /* 0x00840000a924783b */ /* 0x000ea20000000200 */
[C---:B------:R-:W-:Y:S01]  /*4460*/  IADD3 R55, R3.reuse, 0x41, RZ ;  /* 0x0000004103377810 */ /* 0x040fe20007ffe0ff */
[----:B------:R-:W4:Y:S01]  /*4470*/  I2F R52, R72 ;  /* 0x0000004800347306 */ /* 0x000f220000201400 */
[----:B------:R-:W-:Y:S01]  /*4480*/  ISETP.GE.AND P3, PT, R62, R133, PT ;  /* 0x000000853e00720c */ /* 0x000fe20003f66270 */
[-C--:B---3--:R-:W-:Y:S01]  /*4490*/  FFMA.FTZ R96, R0, R61.reuse, R96 ;  /* 0x0000003d00607223 */ /* 0x088fe20000010060 */
[----:B------:R-:W-:Y:S01]  /*44a0*/  ISETP.GE.AND P0, PT, R62, R132, PT ;  /* 0x000000843e00720c */ /* 0x000fe20003f06270 */
[----:B------:R-:W-:Y:S01]  /*44b0*/  FFMA.FTZ R98, R0, R61, R98 ;  /* 0x0000003d00627223 */ /* 0x000fe20000010062 */
[----:B------:R-:W-:Y:S01]  /*44c0*/  HMMA.16816.F32.BF16 R68, R48, R70, R40 ;  /* 0x000000463044723c */ /* 0x000fe20000041828 */
[----:B------:R-:W3:Y:S01]  /*44d0*/  LDSM.16.M88.4 R40, [R172+0x8c00] ;  /* 0x008c0000ac28783b */ /* 0x000ee20000000200 */
[----:B------:R-:W-:Y:S01]  /*44e0*/  IADD3 R62, R3, 0x49, RZ ;  /* 0x00000049033e7810 */ /* 0x000fe20007ffe0ff */
[----:B------:R-:W5:Y:S01]  /*44f0*/  I2F R53, R54 ;  /* 0x0000003600357306 */ /* 0x000f620000201400 */
[----:B------:R-:W-:-:S02]  /*4500*/  ISETP.GE.AND P4, PT, R73, R133, PT ;  /* 0x000000854900720c */ /* 0x000fc40003f86270 */
[----:B------:R-:W-:Y:S02]  /*4510*/  IADD3 R63, R3, 0x48, RZ ;  /* 0x00000048033f7810 */ /* 0x000fe40007ffe0ff */
[C---:B-1----:R-:W-:Y:S01]  /*4520*/  HMMA.16816.F32.BF16 R28, R8.reuse, R12, R28 ;  /* 0x0000000c081c723c */ /* 0x042fe2000004181c */
[----:B------:R-:W-:Y:S02]  /*4530*/  FSEL R145, R145, -INF , !P4 ;  /* 0xff80000091917808 */ /* 0x000fe40006000000 */
[----:B------:R1:W1:Y:S01]  /*4540*/  I2F R60, R55 ;  /* 0x00000037003c7306 */ /* 0x0002620000201400 */
[----:B------:R-:W-:Y:S01]  /*4550*/  FSEL R147, R96, -INF , !P3 ;  /* 0xff80000060937808 */ /* 0x000fe20005800000 */
[-C--:B----4-:R-:W-:Y:S01]  /*4560*/  FFMA.FTZ R97, R0, R52.reuse, R97 ;  /* 0x0000003400617223 */ /* 0x090fe20000010061 */
[----:B------:R-:W-:Y:S01]  /*4570*/  FSEL R144, R98, -INF , !P0 ;  /* 0xff80000062907808 */ /* 0x000fe20004000000 */
[----:B------:R-:W-:Y:S01]  /*4580*/  FFMA.FTZ R99, R0, R52, R99 ;  /* 0x0000003400637223 */ /* 0x000fe20000010063 */
[----:B------:R-:W-:Y:S01]  /*4590*/  HMMA.16816.F32.BF16 R32, R8, R66, R32 ;  /* 0x000000420820723c */ /* 0x000fe20000041820 */
[----:B------:R-:W-:-:S02]  /*45a0*/  ISETP.GE.AND P4, PT, R54, R133, PT ;  /* 0x000000853600720c */ /* 0x000fc40003f86270 */
[----:B------:R-:W4:Y:S01]  /*45b0*/  I2F R12, R62 ;  /* 0x0000003e000c7306 */ /* 0x000f220000201400 */
[-C--:B------:R-:W-:Y:S01]  /*45c0*/  ISETP.GE.AND P2, PT, R54, R132.reuse, PT ;  /* 0x000000843600720c */ /* 0x080fe20003f46270 */
[C---:B-----5:R-:W-:Y:S01]  /*45d0*/  FFMA.FTZ R44, R0.reuse, R53, R44 ;  /* 0x00000035002c7223 */ /* 0x060fe2000001002c */
[C---:B------:R-:W-:Y:S01]  /*45e0*/  ISETP.GE.AND P3, PT, R55.reuse, R133, PT ;  /* 0x000000853700720c */ /* 0x040fe20003f66270 */
[C---:B------:R-:W-:Y:S01]  /*45f0*/  FFMA.FTZ R46, R0.reuse, R53, R46 ;  /* 0x00000035002e7223 */ /* 0x040fe2000001002e */
[----:B------:R-:W-:Y:S01]  /*4600*/  ISETP.GE.AND P0, PT, R55, R132, PT ;  /* 0x000000843700720c */ /* 0x000fe20003f06270 */
[----:B------:R-:W-:Y:S01]  /*4610*/  HMMA.16816.F32.BF16 R24, R8, R14, R24 ;  /* 0x0000000e0818723c */ /* 0x000fe20000041818 */
[----:B------:R-:W-:Y:S01]  /*4620*/  IADD3 R13, R3, 0x50, RZ ;  /* 0x00000050030d7810 */ /* 0x000fe20007ffe0ff */
[----:B------:R-:W5:Y:S01]  /*4630*/  I2F R61, R63 ;  /* 0x0000003f003d7306 */ /* 0x000f620000201400 */
[----:B-1----:R-:W1:Y:S01]  /*4640*/  LDSM.16.M88.4 R52, [R169+0x8800] ;  /* 0x00880000a934783b */ /* 0x002e620000000200 */
[CC--:B------:R-:W-:Y:S01]  /*4650*/  FFMA.FTZ R135, R0.reuse, R60.reuse, R45 ;  /* 0x0000003c00877223 */ /* 0x0c0fe2000001002d */
[----:B------:R-:W-:Y:S01]  /*4660*/  FSEL R141, R141, -INF , !P5 ;  /* 0xff8000008d8d7808 */ /* 0x000fe20006800000 */
[----:B------:R-:W-:Y:S01]  /*4670*/  FFMA.FTZ R47, R0, R60, R47 ;  /* 0x0000003c002f7223 */ /* 0x000fe2000001002f */
[-C--:B------:R-:W-:Y:S01]  /*4680*/  ISETP.GE.AND P5, PT, R72, R133.reuse, PT ;  /* 0x000000854800720c */ /* 0x080fe20003fa6270 */
[C---:B--2---:R-:W-:Y:S01]  /*4690*/  HMMA.16816.F32.BF16 R56, R48.reuse, R36, R56 ;  /* 0x000000243038723c */ /* 0x044fe20000041838 */
[----:B------:R-:W-:Y:S01]  /*46a0*/  FSEL R135, R135, -INF , !P3 ;  /* 0xff80000087877808 */ /* 0x000fe20005800000 */
[----:B------:R2:W2:Y:S01]  /*46b0*/  I2F R45, R13 ;  /* 0x0000000d002d7306 */ /* 0x0004a20000201400 */
[----:B------:R-:W-:Y:S01]  /*46c0*/  FSEL R134, R47, -INF , !P0 ;  /* 0xff8000002f867808 */ /* 0x000fe20004000000 */
[CC--:B----4-:R-:W-:Y:S01]  /*46d0*/  FFMA.FTZ R69, R0.reuse, R12.reuse, R69 ;  /* 0x0000000c00457223 */ /* 0x0d0fe20000010045 */
[C---:B------:R-:W-:Y:S01]  /*46e0*/  ISETP.GE.AND P3, PT, R13.reuse, R133, PT ;  /* 0x000000850d00720c */ /* 0x040fe20003f66270 */
[----:B------:R-:W-:Y:S01]  /*46f0*/  FFMA.FTZ R71, R0, R12, R71 ;  /* 0x0000000c00477223 */ /* 0x000fe20000010047 */
[-C--:B------:R-:W-:Y:S01]  /*4700*/  ISETP.GE.AND P0, PT, R13, R132.reuse, PT ;  /* 0x000000840d00720c */ /* 0x080fe20003f06270 */
[----:B------:R-:W-:Y:S01]  /*4710*/  HMMA.16816.F32.BF16 R32, R48, R38, R32 ;  /* 0x000000263020723c */ /* 0x000fe20000041820 */
[----:B------:R-:W-:Y:S01]  /*4720*/  ISETP.GE.AND P1, PT, R72, R132, PT ;  /* 0x000000844800720c */ /* 0x000fe20003f26270 */
[CC--:B-----5:R-:W-:Y:S01]  /*4730*/  FFMA.FTZ R68, R0.reuse, R61.reuse, R68 ;  /* 0x0000003d00447223 */ /* 0x0e0fe20000010044 */
[----:B------:R-:W-:Y:S01]  /*4740*/  FSEL R149, R97, -INF , !P5 ;  /* 0xff80000061957808 */ /* 0x000fe20006800000 */
[----:B------:R-:W-:Y:S01]  /*4750*/  FFMA.FTZ R70, R0, R61, R70 ;  /* 0x0000003d00467223 */ /* 0x000fe20000010046 */
[----:B------:R-:W-:-:S02]  /*4760*/  FSEL R146, R99, -INF , !P1 ;  /* 0xff80000063927808 */ /* 0x000fc40004800000 */
[C---:B------:R-:W-:Y:S01]  /*4770*/  ISETP.GE.AND P5, PT, R63.reuse, R133, PT ;  /* 0x000000853f00720c */ /* 0x040fe20003fa6270 */
[----:B---3--:R-:W-:Y:S01]  /*4780*/  HMMA.16816.F32.BF16 R16, R8, R42, R16 ;  /* 0x0000002a0810723c */ /* 0x008fe20000041810 */
[----:B------:R-:W-:Y:S01]  /*4790*/  ISETP.GE.AND P1, PT, R63, R132, PT ;  /* 0x000000843f00720c */ /* 0x000fe20003f26270 */
[----:B--2---:R-:W2:Y:S01]  /*47a0*/  LDSM.16.M88.4 R12, [R169+0x8c00] ;  /* 0x008c0000a90c783b */ /* 0x004ea20000000200 */
[----:B------:R-:W-:Y:S01]  /*47b0*/  IADD3 R36, R3, 0x51, RZ ;  /* 0x0000005103247810 */ /* 0x000fe20007ffe0ff */
[----:B------:R-:W-:-:S04]  /*47c0*/  DEPBAR.LE SB0, 0x0 ;  /* 0x000080000000791a */ /* 0x000fc80000000000 */
[----:B------:R-:W-:Y:S01]  /*47d0*/  FSEL R137, R44, -INF , !P4 ;  /* 0xff8000002c897808 */ /* 0x000fe20006000000 */
[-C--:B------:R-:W-:Y:S01]  /*47e0*/  FFMA.FTZ R58, R0, R45.reuse, R58 ;  /* 0x0000002d003a7223 */ /* 0x080fe2000001003a */
[----:B------:R-:W-:Y:S01]  /*47f0*/  FSEL R143, R68, -INF , !P5 ;  /* 0xff800000448f7808 */ /* 0x000fe20006800000 */
[----:B------:R3:W4:Y:S01]  /*4800*/  I2F R44, R36 ;  /* 0x00000024002c7306 */ /* 0x0007220000201400 */
[----:B------:R-:W-:Y:S01]  /*4810*/  FSEL R140, R70, -INF , !P1 ;  /* 0xff800000468c7808 */ /* 0x000fe20004800000 */
[----:B------:R-:W-:Y:S01]  /*4820*/  FFMA.FTZ R56, R0, R45, R56 ;  /* 0x0000002d00387223 */ /* 0x000fe20000010038 */
[----:B------:R-:W-:Y:S02]  /*4830*/  FSEL R142, R46, -INF , !P2 ;  /* 0xff8000002e8e7808 */ /* 0x000fe40005000000 */
[C---:B------:R-:W-:Y:S02]  /*4840*/  ISETP.GE.AND P5, PT, R36.reuse, R133, PT ;  /* 0x000000852400720c */ /* 0x040fe40003fa6270 */
[----:B------:R-:W-:Y:S01]  /*4850*/  ISETP.GE.AND P1, PT, R36, R132, PT ;  /* 0x000000842400720c */ /* 0x000fe20003f26270 */
[----:B-1----:R-:W-:Y:S01]  /*4860*/  HMMA.16816.F32.BF16 R28, R48, R52, R28 ;  /* 0x00000034301c723c */ /* 0x002fe2000004181c */
[----:B------:R-:W-:-:S02]  /*4870*/  IADD3 R46, R3, 0x58, RZ ;  /* 0x00000058032e7810 */ /* 0x000fc40007ffe0ff */
[C---:B------:R-:W-:Y:S02]  /*4880*/  IADD3 R60, R3.reuse, 0x59, RZ ;  /* 0x00000059033c7810 */ /* 0x040fe40007ffe0ff */
[----:B------:R-:W1:Y:S01]  /*4890*/  I2F R47, R46 ;  /* 0x0000002e002f7306 */ /* 0x000e620000201400 */
[----:B------:R-:W-:Y:S02]  /*48a0*/  FSEL R64, R58, -INF , !P0 ;  /* 0xff8000003a407808 */ /* 0x000fe40004000000 */
[----:B---3--:R-:W-:Y:S01]  /*48b0*/  HMMA.16816.F32.BF16 R36, R8, R40, R20 ;  /* 0x000000280824723c */ /* 0x008fe20000041814 */
[-C--:B------:R-:W-:Y:S02]  /*48c0*/  ISETP.GE.AND P0, PT, R60, R132.reuse, PT ;  /* 0x000000843c00720c */ /* 0x080fe40003f06270 */
[C---:B------:R-:W-:Y:S02]  /*48d0*/  ISETP.GE.AND P4, PT, R62.reuse, R133, PT ;  /* 0x000000853e00720c */ /* 0x040fe40003f86270 */
[----:B------:R-:W3:Y:S01]  /*48e0*/  I2F R40, R60 ;  /* 0x0000003c00287306 */ /* 0x000ee20000201400 */
[----:B------:R-:W-:Y:S01]  /*48f0*/  ISETP.GE.AND P2, PT, R62, R132, PT ;  /* 0x000000843e00720c */ /* 0x000fe20003f46270 */
[CC--:B----4-:R-:W-:Y:S01]  /*4900*/  FFMA.FTZ R23, R0.reuse, R44.reuse, R57 ;  /* 0x0000002c00177223 */ /* 0x0d0fe20000010039 */
[C---:B------:R-:W-:Y:S01]  /*4910*/  HMMA.16816.F32.BF16 R24, R48.reuse, R54, R24 ;  /* 0x000000363018723c */ /* 0x040fe20000041818 */
[C---:B------:R-:W-:Y:S01]  /*4920*/  IADD3 R20, R3.reuse, 0x60, RZ ;  /* 0x0000006003147810 */ /* 0x040fe20007ffe0ff */
[C---:B------:R-:W-:Y:S01]  /*4930*/  FFMA.FTZ R22, R0.reuse, R44, R59 ;  /* 0x0000002c00167223 */ /* 0x040fe2000001003b */
[C---:B------:R-:W-:Y:S01]  /*4940*/  IADD3 R8, R3.reuse, 0x69, RZ ;  /* 0x0000006903087810 */ /* 0x040fe20007ffe0ff */
[CC--:B-1----:R-:W-:Y:S01]  /*4950*/  FFMA.FTZ R21, R0.reuse, R47.reuse, R32 ;  /* 0x0000002f00157223 */ /* 0x0c2fe20000010020 */
[----:B------:R-:W1:Y:S01]  /*4960*/  I2F R41, R20 ;  /* 0x0000001400297306 */ /* 0x000e620000201400 */
[----:B------:R-:W-:Y:S01]  /*4970*/  FFMA.FTZ R47, R0, R47, R34 ;  /* 0x0000002f002f7223 */ /* 0x000fe20000010022 */
[C---:B------:R-:W-:Y:S01]  /*4980*/  IADD3 R34, R3.reuse, 0x68, RZ ;  /* 0x0000006803227810 */ /* 0x040fe20007ffe0ff */
[----:B--2---:R-:W-:Y:S01]  /*4990*/  HMMA.16816.F32.BF16 R16, R48, R14, R16 ;  /* 0x0000000e3010723c */ /* 0x004fe20000041810 */
[----:B------:R-:W-:-:S02]  /*49a0*/  IADD3 R44, R3, 0x61, RZ ;  /* 0x00000061032c7810 */ /* 0x000fc40007ffe0ff */
[----:B------:R-:W-:Y:S01]  /*49b0*/  FSEL R23, R23, -INF , !P5 ;  /* 0xff80000017177808 */ /* 0x000fe20006800000 */
[-C--:B---3--:R-:W-:Y:S01]  /*49c0*/  FFMA.FTZ R35, R0, R40.reuse, R35 ;  /* 0x0000002800237223 */ /* 0x088fe20000010023 */
[----:B------:R-:W2:Y:S01]  /*49d0*/  I2F R9, R34 ;  /* 0x0000002200097306 */ /* 0x000ea20000201400 */
[----:B------:R-:W-:Y:S01]  /*49e0*/  ISETP.GE.AND P5, PT, R20, R133, PT ;  /* 0x000000851400720c */ /* 0x000fe20003fa6270 */
[----:B------:R-:W-:Y:S01]  /*49f0*/  FFMA.FTZ R33, R0, R40, R33 ;  /* 0x0000002800217223 */ /* 0x000fe20000010021 */
[----:B------:R-:W-:Y:S01]  /*4a00*/  HMMA.16816.F32.BF16 R36, R48, R12, R36 ;  /* 0x0000000c3024723c */ /* 0x000fe20000041824 */
[----:B------:R-:W-:Y:S02]  /*4a10*/  FSEL R62, R35, -INF , !P0 ;  /* 0xff800000233e7808 */ /* 0x000fe40004000000 */
[----:B------:R-:W-:Y:S02]  /*4a20*/  ISETP.GE.AND P0, PT, R34, R132, PT ;  /* 0x000000842200720c */ /* 0x000fe40003f06270 */
[----:B------:R-:W3:Y:S01]  /*4a30*/  I2F R10, R8 ;  /* 0x00000008000a7306 */ /* 0x000ee20000201400 */
[CC--:B-1----:R-:W-:Y:S01]  /*4a40*/  FFMA.FTZ R28, R0.reuse, R41.reuse, R28 ;  /* 0x00000029001c7223 */ /* 0x0c2fe2000001001c */
[----:B------:R-:W-:Y:S01]  /*4a50*/  IADD3 R12, R3, 0x70, RZ ;  /* 0x00000070030c7810 */ /* 0x000fe20007ffe0ff */
[----:B------:R-:W-:Y:S01]  /*4a60*/  FFMA.FTZ R30, R0, R41, R30 ;  /* 0x00000029001e7223 */ /* 0x000fe2000001001e */
[----:B------:R-:W-:-:S02]  /*4a70*/  FSEL R139, R69, -INF , !P4 ;  /* 0xff800000458b7808 */ /* 0x000fc40006000000 */
[----:B------:R-:W-:Y:S02]  /*4a80*/  FSEL R53, R28, -INF , !P5 ;  /* 0xff8000001c357808 */ /* 0x000fe40006800000 */
[----:B------:R-:W1:Y:S01]  /*4a90*/  I2F R11, R12 ;  /* 0x0000000c000b7306 */ /* 0x000e620000201400 */
[----:B--2---:R-:W-:Y:S01]  /*4aa0*/  FFMA.FTZ R26, R0, R9, R26 ;  /* 0x00000009001a7223 */ /* 0x004fe2000001001a */
[----:B------:R-:W-:Y:S01]  /*4ab0*/  ISETP.GE.AND P4, PT, R46, R133, PT ;  /* 0x000000852e00720c */ /* 0x000fe20003f86270 */
[----:B------:R-:W-:Y:S01]  /*4ac0*/  FFMA.FTZ R24, R0, R9, R24 ;  /* 0x0000000900187223 */ /* 0x000fe20000010018 */
[----:B------:R-:W-:Y:S02]  /*4ad0*/  FSEL R126, R71, -INF , !P2 ;  /* 0xff800000477e7808 */ /* 0x000fe40005000000 */
[----:B------:R-:W-:Y:S02]  /*4ae0*/  FSEL R28, R26, -INF , !P0 ;  /* 0xff8000001a1c7808 */ /* 0x000fe40004000000 */
[----:B------:R-:W2:Y:S01]  /*4af0*/  I2F R32, R44 ;  /* 0x0000002c00207306 */ /* 0x000ea20000201400 */
[----:B---3--:R-:W-:Y:S01]  /*4b00*/  FFMA.FTZ R25, R0, R10, R25 ;  /* 0x0000000a00197223 */ /* 0x008fe20000010019 */
[----:B------:R-:W-:Y:S01]  /*4b10*/  ISETP.GE.AND P2, PT, R46, R132, PT ;  /* 0x000000842e00720c */ /* 0x000fe20003f46270 */
[----:B------:R-:W-:Y:S01]  /*4b20*/  FFMA.FTZ R27, R0, R10, R27 ;  /* 0x0000000a001b7223 */ /* 0x000fe2000001001b */
[----:B------:R-:W-:-:S02]  /*4b30*/  IADD3 R10, R3, 0x78, RZ ;  /* 0x00000078030a7810 */ /* 0x000fc40007ffe0ff */
[----:B------:R-:W-:Y:S01]  /*4b40*/  FSEL R63, R56, -INF , !P3 ;  /* 0xff800000383f7808 */ /* 0x000fe20005800000 */
[----:B-1----:R-:W-:Y:S01]  /*4b50*/  FFMA.FTZ R36, R0, R11, R36 ;  /* 0x0000000b00247223 */ /* 0x002fe20000010024 */
[----:B------:R-:W-:Y:S01]  /*4b60*/  ISETP.GE.AND P3, PT, R60, R133, PT ;  /* 0x000000853c00720c */ /* 0x000fe20003f66270 */
[----:B------:R-:W-:Y:S01]  /*4b70*/  FFMA.FTZ R26, R0, R11, R38 ;  /* 0x0000000b001a7223 */ /* 0x000fe20000010026 */
[----:B------:R-:W-:Y:S01]  /*4b80*/  FSEL R22, R22, -INF , !P1 ;  /* 0xff80000016167808 */ /* 0x000fe20004800000 */
[----:B------:R-:W1:Y:S01]  /*4b90*/  I2F R11, R10 ;  /* 0x0000000a000b7306 */ /* 0x000e620000201400 */
[----:B------:R-:W-:Y:S02]  /*4ba0*/  ISETP.GE.AND P1, PT, R20, R132, PT ;  /* 0x000000841400720c */ /* 0x000fe40003f26270 */
[----:B------:R-:W-:Y:S01]  /*4bb0*/  FSEL R21, R21, -INF , !P4 ;  /* 0xff80000015157808 */ /* 0x000fe20006000000 */
[-C--:B--2---:R-:W-:Y:S01]  /*4bc0*/  FFMA.FTZ R29, R0, R32.reuse, R29 ;  /* 0x00000020001d7223 */ /* 0x084fe2000001001d */
[----:B------:R-:W-:Y:S01]  /*4bd0*/  ISETP.GE.AND P4, PT, R44, R133, PT ;  /* 0x000000852c00720c */ /* 0x000fe20003f86270 */
[----:B------:R-:W-:Y:S01]  /*4be0*/  FFMA.FTZ R31, R0, R32, R31 ;  /* 0x00000020001f7223 */ /* 0x000fe2000001001f */
[----:B------:R-:W-:Y:S01]  /*4bf0*/  FSEL R20, R47, -INF , !P2 ;  /* 0xff8000002f147808 */ /* 0x000fe20005000000 */
[----:B------:R-:W2:Y:S01]  /*4c00*/  I2F R13, R3 ;  /* 0x00000003000d7306 */ /* 0x000ea20000201400 */
[----:B------:R-:W-:-:S02]  /*4c10*/  ISETP.GE.AND P2, PT, R44, R132, PT ;  /* 0x000000842c00720c */ /* 0x000fc40003f46270 */
[----:B------:R-:W-:Y:S02]  /*4c20*/  FSEL R121, R33, -INF , !P3 ;  /* 0xff80000021797808 */ /* 0x000fe40005800000 */
[----:B------:R-:W-:Y:S02]  /*4c30*/  ISETP.GE.AND P3, PT, R34, R133, PT ;  /* 0x000000852200720c */ /* 0x000fe40003f66270 */
[----:B------:R-:W-:Y:S01]  /*4c40*/  IADD3 R9, R3, 0x71, RZ ;  /* 0x0000007103097810 */ /* 0x000fe20007ffe0ff */
[CC--:B-1----:R-:W-:Y:S01]  /*4c50*/  FFMA.FTZ R16, R0.reuse, R11.reuse, R16 ;  /* 0x0000000b00107223 */ /* 0x0c2fe20000010010 */
[----:B------:R-:W-:Y:S01]  /*4c60*/  FSEL R52, R29, -INF , !P4 ;  /* 0xff8000001d347808 */ /* 0x000fe20006000000 */
[----:B------:R-:W-:Y:S01]  /*4c70*/  FFMA.FTZ R18, R0, R11, R18 ;  /* 0x0000000b00127223 */ /* 0x000fe20000010012 */
[----:B------:R-:W-:Y:S02]  /*4c80*/  FSEL R30, R30, -INF , !P1 ;  /* 0xff8000001e1e7808 */ /* 0x000fe40004800000 */
[----:B------:R-:W-:Y:S01]  /*4c90*/  FSEL R29, R31, -INF , !P2 ;  /* 0xff8000001f1d7808 */ /* 0x000fe20005000000 */
[----:B------:R-:W-:Y:S01]  /*4ca0*/  BAR.SYNC.DEFER_BLOCKING 0x0 ;  /* 0x0000000000007b1d */ /* 0x000fe20000010000 */
[----:B------:R-:W-:Y:S01]  /*4cb0*/  ISETP.GE.AND P5, PT, R8, R133, PT ;  /* 0x000000850800720c */ /* 0x000fe20003fa6270 */
[----:B--2---:R-:W-:Y:S01]  /*4cc0*/  FFMA.FTZ R76, R0, R13, R76 ;  /* 0x0000000d004c7223 */ /* 0x004fe2000001004c */
[----:B------:R-:W-:-:S02]  /*4cd0*/  ISETP.GE.AND P1, PT, R8, R132, PT ;  /* 0x000000840800720c */ /* 0x000fc40003f26270 */
[CC--:B------:R-:W-:Y:S01]  /*4ce0*/  ISETP.GE.AND P4, PT, R12.reuse, R133.reuse, PT ;  /* 0x000000850c00720c */ /* 0x0c0fe20003f86270 */
[----:B------:R-:W1:Y:S01]  /*4cf0*/  I2F R8, R9 ;  /* 0x0000000900087306 */ /* 0x000e620000201400 */
[-C--:B------:R-:W-:Y:S02]  /*4d00*/  ISETP.GE.AND P2, PT, R12, R132.reuse, PT ;  /* 0x000000840c00720c */ /* 0x080fe40003f46270 */
[----:B------:R-:W-:Y:S02]  /*4d10*/  FSEL R47, R24, -INF , !P3 ;  /* 0xff800000182f7808 */ /* 0x000fe40005800000 */
[C---:B------:R-:W-:Y:S02]  /*4d20*/  ISETP.GE.AND P3, PT, R9.reuse, R133, PT ;  /* 0x000000850900720c */ /* 0x040fe40003f66270 */
[----:B------:R-:W-:Y:S02]  /*4d30*/  ISETP.GE.AND P0, PT, R9, R132, PT ;  /* 0x000000840900720c */ /* 0x000fe40003f06270 */
[----:B------:R-:W-:-:S02]  /*4d40*/  FSEL R46, R36, -INF , !P4 ;  /* 0xff800000242e7808 */ /* 0x000fc40006000000 */
[----:B------:R-:W-:Y:S02]  /*4d50*/  FSEL R26, R26, -INF , !P2 ;  /* 0xff8000001a1a7808 */ /* 0x000fe40005000000 */
[CC--:B------:R-:W-:Y:S02]  /*4d60*/  ISETP.GE.AND P4, PT, R3.reuse, R133.reuse, PT ;  /* 0x000000850300720c */ /* 0x0c0fe40003f86270 */
[C---:B------:R-:W-:Y:S01]  /*4d70*/  ISETP.GE.AND P2, PT, R3.reuse, R132, PT ;  /* 0x000000840300720c */ /* 0x040fe20003f46270 */
[CC--:B-1----:R-:W-:Y:S01]  /*4d80*/  FFMA.FTZ R31, R0.reuse, R8.reuse, R37 ;  /* 0x00000008001f7223 */ /* 0x0c2fe20000010025 */
[----:B------:R-:W-:Y:S02]  /*4d90*/  IADD3 R9, R3, 0x79, RZ ;  /* 0x0000007903097810 */ /* 0x000fe40007ffe0ff */
[----:B------:R-:W-:Y:S01]  /*4da0*/  FSEL R59, R25, -INF , !P5 ;  /* 0xff800000193b7808 */ /* 0x000fe20006800000 */
[----:B------:R-:W-:Y:S01]  /*4db0*/  FFMA.FTZ R25, R0, R8, R39 ;  /* 0x0000000800197223 */ /* 0x000fe20000010027 */
[----:B------:R-:W1:Y:S01]  /*4dc0*/  I2F R3, R9 ;  /* 0x0000000900037306 */ /* 0x000e620000201400 */
[----:B------:R-:W-:Y:S01]  /*4dd0*/  ISETP.GE.AND P5, PT, R10, R133, PT ;  /* 0x000000850a00720c */ /* 0x000fe20003fa6270 */
[----:B------:R-:W-:Y:S01]  /*4de0*/  FFMA.FTZ R8, R0, R13, R78 ;  /* 0x0000000d00087223 */ /* 0x000fe2000001004e */
[----:B------:R-:W-:-:S02]  /*4df0*/  FSEL R27, R27, -INF , !P1 ;  /* 0xff8000001b1b7808 */ /* 0x000fc40004800000 */
[----:B------:R-:W-:Y:S02]  /*4e00*/  FSEL R54, R16, -INF , !P5 ;  /* 0xff80000010367808 */ /* 0x000fe40006800000 */
[----:B------:R-:W-:Y:S02]  /*4e10*/  ISETP.GT.AND P5, PT, R182, R175, PT ;  /* 0x000000afb600720c */ /* 0x000fe40003fa4270 */
[----:B------:R-:W-:Y:S02]  /*4e20*/  FSEL R31, R31, -INF , !P3 ;  /* 0xff8000001f1f7808 */ /* 0x000fe40005800000 */
[----:B------:R-:W-:Y:S02]  /*4e30*/  FSEL R25, R25, -INF , !P0 ;  /* 0xff80000019197808 */ /* 0x000fe40004000000 */
[-C--:B------:R-:W-:Y:S02]  /*4e40*/  ISETP.GE.AND P1, PT, R10, R132.reuse, PT ;  /* 0x000000840a00720c */ /* 0x080fe40003f26270 */
[C---:B------:R-:W-:Y:S01]  /*4e50*/  ISETP.GE.AND P3, PT, R9.reuse, R133, PT ;  /* 0x000000850900720c */ /* 0x040fe20003f66270 */
[CC--:B-1----:R-:W-:Y:S01]  /*4e60*/  FFMA.FTZ R17, R0.reuse, R3.reuse, R17 ;  /* 0x0000000300117223 */ /* 0x0c2fe20000010011 */
[----:B------:R-:W-:Y:S01]  /*4e70*/  ISETP.GE.AND P0, PT, R9, R132, PT ;  /* 0x000000840900720c */ /* 0x000fe20003f06270 */
[----:B------:R-:W-:Y:S01]  /*4e80*/  FFMA.FTZ R19, R0, R3, R19 ;  /* 0x0000000300137223 */ /* 0x000fe20000010013 */
        /* <DEDUP_REMOVED lines=64> */
.L_x_2775:
[----:B------:R-:W-:-:S04]  /*5290*/  LEA R13, -R128, RZ, 0x7 ;  /* 0x000000ff800d7211 */ /* 0x000fc800078e39ff */
[----:B------:R-:W-:Y:S02]  /*52a0*/  SHF.R.S32.HI R14, RZ, 0x1f, R13 ;  /* 0x0000001fff0e7819 */ /* 0x000fe4000001140d */
.L_x_2776:
        /* <DEDUP_REMOVED lines=121> */
.L_x_2778:
[----:B------:R-:W-:Y:S05]  /*5a40*/  BSYNC B0 ;  /* 0x0000000000007941 */ /* 0x000fea0003800000 */
.L_x_2777:
[----:B------:R-:W0:Y:S01]  /*5a50*/  LDGDEPBAR ;  /* 0x00000000000079af */ /* 0x000e220000000000 */
[----:B------:R-:W-:-:S04]  /*5a60*/  IADD3 R130, P0, R13, R130, RZ ;  /* 0x000000820d827210 */ /* 0x000fc80007f1e0ff */
[----:B------:R-:W-:Y:S02]  /*5a70*/  IADD3.X R131, R14, R131, RZ, P0, !PT ;  /* 0x000000830e837210 */ /* 0x000fe400007fe4ff */
.L_x_2774:
        /* <DEDUP_REMOVED lines=59> */
[----:B------:R-:W-:-:S04]  /*5e30*/  FMNMX.FTZ R2, R54, R11, !PT ;  /* 0x0000000b36027209 */ /* 0x000fc80007810000 */
[----:B------:R-:W-:Y:S02]  /*5e40*/  FMNMX.FTZ R13, R51, R2, !PT ;  /* 0x00000002330d7209 */ /* 0x000fe40007810000 */
[----:B------:R-:W-:-:S03]  /*5e50*/  FMNMX.FTZ R2, R30, R3, !PT ;  /* 0x000000031e027209 */ /* 0x000fc60007810000 */
[----:B------:R-:W1:Y:S01]  /*5e60*/  SHFL.BFLY PT, R10, R13, 0x2, 0x1f ;  /* 0x0c401f000d0a7f89 */ /* 0x000e6200000e0000 */
[----:B------:R-:W-:-:S04]  /*5e70*/  FMNMX.FTZ R3, R29, R2, !PT ;  /* 0x000000021d037209 */ /* 0x000fc80007810000 */
[----:B------:R-:W-:-:S04]  /*5e80*/  FMNMX.FTZ R2, R28, R3, !PT ;  /* 0x000000031c027209 */ /* 0x000fc80007810000 */
[----:B------:R-:W-:-:S04]  /*5e90*/  FMNMX.FTZ R3, R27, R2, !PT ;  /* 0x000000021b037209 */ /* 0x000fc80007810000 */
[----:B------:R-:W-:-:S04]  /*5ea0*/  FMNMX.FTZ R2, R26, R3, !PT ;  /* 0x000000031a027209 */ /* 0x000fc80007810000 */
[----:B------:R-:W-:-:S04]  /*5eb0*/  FMNMX.FTZ R11, R25, R2, !PT ;  /* 0x00000002190b7209 */ /* 0x000fc80007810000 */
[----:B------:R-:W-:Y:S02]  /*5ec0*/  FMNMX.FTZ R2, R50, R11, !PT ;  /* 0x0000000b32027209 */ /* 0x000fe40007810000 */
[----:B-1----:R-:W-:Y:S02]  /*5ed0*/  FMNMX.FTZ R10, R13, R10, !PT ;  /* 0x0000000a0d0a7209 */ /* 0x002fe40007810000 */
[----:B------:R-:W-:Y:S01]  /*5ee0*/  FMNMX.FTZ R11, R49, R2, !PT ;  /* 0x00000002310b7209 */ /* 0x000fe20007810000 */
[----:B------:R-:W-:Y:S04]  /*5ef0*/  LDSM.16.MT88.4 R12, [R170+0x9400] ;  /* 0x00940000aa0c783b */ /* 0x000fe80000004200 */
[----:B------:R-:W1:Y:S04]  /*5f00*/  SHFL.BFLY PT, R3, R10, 0x1, 0x1f ;  /* 0x0c201f000a037f89 */ /* 0x000e6800000e0000 */
[----:B------:R-:W2:Y:S01]  /*5f10*/  SHFL.BFLY PT, R2, R11, 0x2, 0x1f ;  /* 0x0c401f000b027f89 */ /* 0x000ea200000e0000 */
[----:B-1----:R-:W-:-:S04]  /*5f20*/  FMNMX.FTZ R3, R10, R3, !PT ;  /* 0x000000030a037209 */ /* 0x002fc80007810000 */
[C---:B------:R-:W-:Y:S01]  /*5f30*/  FSETP.NEU.FTZ.AND P0, PT, R3.reuse, -INF , PT ;  /* 0xff8000000300780b */ /* 0x040fe20003f1d000 */
[----:B------:R-:W-:-:S05]  /*5f40*/  FMUL.FTZ R58, R3, c[0x0][0x23c] ;  /* 0x00008f00033a7a20 */ /* 0x000fca0000410000 */
[----:B------:R-:W-:-:S05]  /*5f50*/  FSEL R58, R58, RZ, P0 ;  /* 0x000000ff3a3a7208 */ /* 0x000fca0000000000 */
[--C-:B------:R-:W-:Y:S01]  /*5f60*/  FFMA.FTZ R125, R9, c[0x0][0x23c], -R58.reuse ;  /* 0x00008f00097d7a23 */ /* 0x100fe2000001083a */
[----:B--2---:R-:W-:Y:S01]  /*5f70*/  FMNMX.FTZ R9, R11, R2, !PT ;  /* 0x000000020b097209 */ /* 0x004fe20007810000 */
        /* <DEDUP_REMOVED lines=17> */
[--C-:B------:R-:W-:Y:S01]  /*6090*/  FFMA.FTZ R141, R137, c[0x0][0x23c], -R58.reuse ;  /* 0x00008f00898d7a23 */ /* 0x100fe2000001083a */
[----:B-1----:R-:W-:Y:S01]  /*60a0*/  FMNMX.FTZ R2, R9, R2, !PT ;  /* 0x0000000209027209 */ /* 0x002fe20007810000 */
[--C-:B------:R-:W-:Y:S01]  /*60b0*/  FFMA.FTZ R137, R143, c[0x0][0x23c], -R58.reuse ;  /* 0x00008f008f897a23 */ /* 0x100fe2000001083a */
[----:B------:R-:W1:Y:S01]  /*60c0*/  MUFU.EX2 R66, R66 ;  /* 0x0000004200427308 */ /* 0x000e620000000800 */
[----:B--2---:R-:W-:Y:S01]  /*60d0*/  F2FP.BF16.PACK_AB R104, R120, R125 ;  /* 0x0000007d7868723e */ /* 0x004fe200000010ff */
[----:B------:R-:W-:Y:S01]  /*60e0*/  FFMA.FTZ R143, R23, c[0x0][0x23c], -R58 ;  /* 0x00008f00178f7a23 */ /* 0x000fe2000001083a */
[C---:B------:R-:W-:Y:S01]  /*60f0*/  FSETP.NEU.FTZ.AND P0, PT, R2.reuse, -INF , PT ;  /* 0xff8000000200780b */ /* 0x040fe20003f1d000 */
[----:B------:R-:W-:Y:S02]  /*6100*/  FMUL.FTZ R55, R2, c[0x0][0x23c] ;  /* 0x00008f0002377a20 */ /* 0x000fe40000410000 */
[----:B------:R-:W-:-:S02]  /*6110*/  FADD.FTZ R120, R125, R120 ;  /* 0x000000787d787221 */ /* 0x000fc40000010000 */
[----:B------:R-:W-:Y:S01]  /*6120*/  MUFU.EX2 R65, R65 ;  /* 0x0000004100417308 */ /* 0x000fe20000000800 */
[----:B------:R-:W-:Y:S01]  /*6130*/  FSEL R55, R55, RZ, P0 ;  /* 0x000000ff37377208 */ /* 0x000fe20000000000 */
[--C-:B------:R-:W-:Y:S01]  /*6140*/  FFMA.FTZ R53, R53, c[0x0][0x23c], -R58.reuse ;  /* 0x00008f0035357a23 */ /* 0x100fe2000001083a */
[----:B------:R-:W-:Y:S01]  /*6150*/  LEA R192, P0, R130, c[0x0][0x168], 0x1 ;  /* 0x00005a0082c07a11 */ /* 0x000fe200078008ff */
[----:B------:R-:W-:Y:S02]  /*6160*/  FFMA.FTZ R47, R47, c[0x0][0x23c], -R58 ;  /* 0x00008f002f2f7a23 */ /* 0x000fe4000001083a */
[----:B------:R-:W-:Y:S01]  /*6170*/  FFMA.FTZ R127, R8, c[0x0][0x23c], -R55 ;  /* 0x00008f00087f7a23 */ /* 0x000fe20000010837 */
[----:B------:R-:W-:Y:S01]  /*6180*/  LEA.HI.X R193, R130, c[0x0][0x16c], R131, 0x1, P0 ;  /* 0x00005b0082c17a11 */ /* 0x000fe200000f0c83 */
[--C-:B------:R-:W-:Y:S01]  /*6190*/  FFMA.FTZ R124, R80, c[0x0][0x23c], -R55.reuse ;  /* 0x00008f00507c7a23 */ /* 0x100fe20000010837 */
[----:B-1----:R-:W-:Y:S01]  /*61a0*/  F2FP.BF16.PACK_AB R106, R66, R123 ;  /* 0x0000007b426a723e */ /* 0x002fe200000010ff */
[--C-:B------:R-:W-:Y:S01]  /*61b0*/  FFMA.FTZ R122, R92, c[0x0][0x23c], -R55.reuse ;  /* 0x00008f005c7a7a23 */ /* 0x100fe20000010837 */
[----:B------:R-:W1:Y:S01]  /*61c0*/  MUFU.EX2 R56, R56 ;  /* 0x0000003800387308 */ /* 0x000e620000000800 */
[----:B------:R-:W-:-:S02]  /*61d0*/  FFMA.FTZ R117, R82, c[0x0][0x23c], -R55 ;  /* 0x00008f0052757a23 */ /* 0x000fc40000010837 */
[--C-:B------:R-:W-:Y:S01]  /*61e0*/  FFMA.FTZ R67, R84, c[0x0][0x23c], -R55.reuse ;  /* 0x00008f0054437a23 */ /* 0x100fe20000010837 */
[----:B------:R-:W-:Y:S01]  /*61f0*/  LDSM.16.MT88.4 R80, [R170+0xb000] ;  /* 0x00b00000aa50783b */ /* 0x000fe20000004200 */
[--C-:B------:R-:W-:Y:S02]  /*6200*/  FFMA.FTZ R60, R88, c[0x0][0x23c], -R55.reuse ;  /* 0x00008f00583c7a23 */ /* 0x100fe40000010837 */
[--C-:B------:R-:W-:Y:S01]  /*6210*/  FFMA.FTZ R61, R86, c[0x0][0x23c], -R55.reuse ;  /* 0x00008f00563d7a23 */ /* 0x100fe20000010837 */
[----:B------:R-:W-:Y:S01]  /*6220*/  MUFU.EX2 R127, R127 ;  /* 0x0000007f007f7308 */ /* 0x000fe20000000800 */
[--C-:B------:R-:W-:Y:S02]  /*6230*/  FFMA.FTZ R48, R90, c[0x0][0x23c], -R55.reuse ;  /* 0x00008f005a307a23 */ /* 0x100fe40000010837 */
[----:B------:R-:W2:Y:S01]  /*6240*/  LDSM.16.MT88.4 R88, [R168+0xb000] ;  /* 0x00b00000a858783b */ /* 0x000ea20000004200 */
[--C-:B------:R-:W-:Y:S02]  /*6250*/  FFMA.FTZ R45, R148, c[0x0][0x23c], -R55.reuse ;  /* 0x00008f00942d7a23 */ /* 0x100fe40000010837 */
[----:B------:R-:W-:-:S02]  /*6260*/  FFMA.FTZ R40, R150, c[0x0][0x23c], -R55 ;  /* 0x00008f0096287a23 */ /* 0x000fc40000010837 */
[----:B------:R-:W3:Y:S01]  /*6270*/  MUFU.EX2 R124, R124 ;  /* 0x0000007c007c7308 */ /* 0x000ee20000000800 */
[----:B-1----:R-:W-:Y:S01]  /*6280*/  F2FP.BF16.PACK_AB R8, R56, R65 ;  /* 0x000000413808723e */ /* 0x002fe200000010ff */
[--C-:B------:R-:W-:Y:S02]  /*6290*/  FFMA.FTZ R41, R152, c[0x0][0x23c], -R55.reuse ;  /* 0x00008f0098297a23 */ /* 0x100fe40000010837 */
[--C-:B------:R-:W-:Y:S02]  /*62a0*/  FFMA.FTZ R38, R154, c[0x0][0x23c], -R55.reuse ;  /* 0x00008f009a267a23 */ /* 0x100fe40000010837 */
[--C-:B------:R-:W-:Y:S02]  /*62b0*/  FFMA.FTZ R37, R136, c[0x0][0x23c], -R55.reuse ;  /* 0x00008f0088257a23 */ /* 0x100fe40000010837 */
[----:B------:R-:W-:Y:S01]  /*62c0*/  MUFU.EX2 R122, R122 ;  /* 0x0000007a007a7308 */ /* 0x000fe20000000800 */
[----:B------:R-:W-:Y:S02]  /*62d0*/  FFMA.FTZ R4, R146, c[0x0][0x23c], -R55 ;  /* 0x00008f0092047a23 */ /* 0x000fe40000010837 */
[----:B------:R-:W-:-:S02]  /*62e0*/  FFMA.FTZ R136, R139, c[0x0][0x23c], -R58 ;  /* 0x00008f008b887a23 */ /* 0x000fc4000001083a */
[--C-:B------:R-:W-:Y:S02]  /*62f0*/  FFMA.FTZ R139, R142, c[0x0][0x23c], -R55.reuse ;  /* 0x00008f008e8b7a23 */ /* 0x100fe40000010837 */
[--C-:B------:R-:W-:Y:S01]  /*6300*/  FFMA.FTZ R134, R134, c[0x0][0x23c], -R55.reuse ;  /* 0x00008f0086867a23 */ /* 0x100fe20000010837 */
[----:B------:R-:W1:Y:S01]  /*6310*/  MUFU.EX2 R117, R117 ;  /* 0x0000007500757308 */ /* 0x000e620000000800 */
[----:B---3--:R-:W-:Y:S01]  /*6320*/  F2FP.BF16.PACK_AB R105, R124, R127 ;  /* 0x0000007f7c69723e */ /* 0x008fe200000010ff */
[--C-:B------:R-:W-:Y:S02]  /*6330*/  FFMA.FTZ R126, R126, c[0x0][0x23c], -R55.reuse ;  /* 0x00008f007e7e7a23 */ /* 0x100fe40000010837 */
[--C-:B------:R-:W-:Y:S02]  /*6340*/  FFMA.FTZ R142, R63, c[0x0][0x23c], -R58.reuse ;  /* 0x00008f003f8e7a23 */ /* 0x100fe4000001083a */
[----:B------:R-:W-:Y:S02]  /*6350*/  FFMA.FTZ R63, R21, c[0x0][0x23c], -R58 ;  /* 0x00008f00153f7a23 */ /* 0x000fe4000001083a */
[----:B------:R-:W-:Y:S01]  /*6360*/  MUFU.EX2 R57, R57 ;  /* 0x0000003900397308 */ /* 0x000fe20000000800 */
[----:B------:R-:W-:-:S02]  /*6370*/  FFMA.FTZ R62, R62, c[0x0][0x23c], -R55 ;  /* 0x00008f003e3e7a23 */ /* 0x000fc40000010837 */
[----:B------:R-:W-:Y:S02]  /*6380*/  FADD.FTZ R127, R127, R124 ;  /* 0x0000007c7f7f7221 */ /* 0x000fe40000010000 */
[--C-:B------:R-:W-:Y:S02]  /*6390*/  FFMA.FTZ R28, R28, c[0x0][0x23c], -R55.reuse ;  /* 0x00008f001c1c7a23 */ /* 0x100fe40000010837 */
[----:B------:R-:W-:Y:S01]  /*63a0*/  FFMA.FTZ R27, R27, c[0x0][0x23c], -R55 ;  /* 0x00008f001b1b7a23 */ /* 0x000fe20000010837 */
[C---:B-1----:R-:W-:Y:S01]  /*63b0*/  F2FP.BF16.PACK_AB R107, R117.reuse, R122 ;  /* 0x0000007a756b723e */ /* 0x042fe200000010ff */
[----:B------:R-:W1:Y:S01]  /*63c0*/  MUFU.EX2 R24, R24 ;  /* 0x0000001800187308 */ /* 0x000e620000000800 */
[----:B------:R-:W-:Y:S02]  /*63d0*/  FADD.FTZ R122, R122, R127 ;  /* 0x0000007f7a7a7221 */ /* 0x000fe40000010000 */
[--C-:B------:R-:W-:Y:S02]  /*63e0*/  FFMA.FTZ R50, R50, c[0x0][0x23c], -R55.reuse ;  /* 0x00008f0032327a23 */ /* 0x100fe40000010837 */
[----:B------:R-:W-:Y:S01]  /*63f0*/  FADD.FTZ R122, R117, R122 ;  /* 0x0000007a757a7221 */ /* 0x000fe20000010000 */
[----:B------:R-:W-:Y:S01]  /*6400*/  HMMA.16816.F32.BF16 R112, R104, R108, RZ ;  /* 0x0000006c6870723c */ /* 0x000fe200000418ff */
[----:B------:R-:W-:Y:S01]  /*6410*/  FFMA.FTZ R117, R46, c[0x0][0x23c], -R58 ;  /* 0x00008f002e757a23 */ /* 0x000fe2000001083a */
[----:B------:R-:W-:Y:S01]  /*6420*/  MUFU.EX2 R67, R67 ;  /* 0x0000004300437308 */ /* 0x000fe20000000800 */
[----:B------:R-:W-:-:S05]  /*6430*/  FFMA.FTZ R49, R49, c[0x0][0x23c], -R55 ;  /* 0x00008f0031317a23 */ /* 0x000fca0000010837 */
[----:B------:R-:W-:Y:S02]  /*6440*/  HMMA.16816.F32.BF16 R108, R104, R110, RZ ;  /* 0x0000006e686c723c */ /* 0x000fe400000418ff */
[----:B------:R-:W3:Y:S01]  /*6450*/  MUFU.EX2 R60, R60 ;  /* 0x0000003c003c7308 */ /* 0x000ee20000000800 */
[----:B-1----:R-:W-:-:S05]  /*6460*/  F2FP.BF16.PACK_AB R10, R24, R57 ;  /* 0x00000039180a723e */ /* 0x002fca00000010ff */
[C---:B--2---:R-:W-:Y:S02]  /*6470*/  HMMA.16816.F32.BF16 R84, R104.reuse, R88, RZ ;  /* 0x000000586854723c */ /* 0x044fe400000418ff */
        /* <DEDUP_REMOVED lines=22> */
[C---:B------:R-:W-:Y:S02]  /*65e0*/  HMMA.16816.F32.BF16 R96, R104.reuse, R98, RZ ;  /* 0x000000626860723c */ /* 0x040fe400000418ff */
[----:B------:R-:W5:Y:S06]  /*65f0*/  MUFU.EX2 R38, R38 ;  /* 0x0000002600267308 */ /* 0x000f6c0000000800 */
[C---:B------:R-:W-:Y:S02]  /*6600*/  HMMA.16816.F32.BF16 R68, R104.reuse, R72, RZ ;  /* 0x000000486844723c */ /* 0x040fe400000418ff */
[----:B------:R-:W-:Y:S06]  /*6610*/  MUFU.EX2 R36, R36 ;  /* 0x0000002400247308 */ /* 0x000fec0000000800 */
[----:B------:R-:W-:Y:S02]  /*6620*/  HMMA.16816.F32.BF16 R72, R104, R74, RZ ;  /* 0x0000004a6848723c */ /* 0x000fe400000418ff */
[----:B------:R-:W-:Y:S06]  /*6630*/  MUFU.EX2 R5, R5 ;  /* 0x0000000500057308 */ /* 0x000fec0000000800 */
[C---:B--2---:R-:W-:Y:S02]  /*6640*/  HMMA.16816.F32.BF16 R84, R8.reuse, R12, R84 ;  /* 0x0000000c0854723c */ /* 0x044fe40000041854 */
[----:B------:R-:W-:Y:S06]  /*6650*/  MUFU.EX2 R37, R37 ;  /* 0x0000002500257308 */ /* 0x000fec0000000800 */
[----:B------:R-:W-:Y:S01]  /*6660*/  HMMA.16816.F32.BF16 R88, R8, R14, R88 ;  /* 0x0000000e0858723c */ /* 0x000fe20000041858 */
[----:B------:R-:W2:Y:S01]  /*6670*/  LDSM.16.MT88.4 R12, [R170+0xd400] ;  /* 0x00d40000aa0c783b */ /* 0x000ea20000004200 */
[----:B------:R-:W-:Y:S06]  /*6680*/  MUFU.EX2 R4, R4 ;  /* 0x0000000400047308 */ /* 0x000fec0000000800 */
[C---:B----4-:R-:W-:Y:S02]  /*6690*/  HMMA.16816.F32.BF16 R100, R104.reuse, R16, RZ ;  /* 0x000000106864723c */ /* 0x050fe400000418ff */
[----:B------:R-:W-:Y:S06]  /*66a0*/  MUFU.EX2 R141, R141 ;  /* 0x0000008d008d7308 */ /* 0x000fec0000000800 */
[----:B------:R-:W-:Y:S01]  /*66b0*/  HMMA.16816.F32.BF16 R104, R104, R18, RZ ;  /* 0x000000126868723c */ /* 0x000fe200000418ff */
[----:B------:R-:W-:Y:S01]  /*66c0*/  LDSM.16.MT88.4 R16, [R168+0xa400] ;  /* 0x00a40000a810783b */ /* 0x000fe20000004200 */
        /* <DEDUP_REMOVED lines=8> */
[----:B------:R-:W-:Y:S02]  /*6750*/  FFMA.FTZ R135, R140, c[0x0][0x23c], -R55 ;  /* 0x00008f008c877a23 */ /* 0x000fe40000010837 */
[--C-:B------:R-:W-:Y:S01]  /*6760*/  FFMA.FTZ R35, R145, c[0x0][0x23c], -R58.reuse ;  /* 0x00008f0091237a23 */ /* 0x100fe2000001083a */
[----:B--2---:R-:W-:Y:S01]  /*6770*/  HMMA.16816.F32.BF16 R92, R8, R12, R92 ;  /* 0x0000000c085c723c */ /* 0x004fe2000004185c */
[----:B------:R-:W-:-:S03]  /*6780*/  FFMA.FTZ R34, R147, c[0x0][0x23c], -R58 ;  /* 0x00008f0093227a23 */ /* 0x000fc6000001083a */
[----:B------:R-:W-:Y:S01]  /*6790*/  MUFU.EX2 R32, R32 ;  /* 0x0000002000207308 */ /* 0x000fe20000000800 */
[----:B------:R-:W-:Y:S02]  /*67a0*/  FFMA.FTZ R140, R121, c[0x0][0x23c], -R58 ;  /* 0x00008f00798c7a23 */ /* 0x000fe4000001083a */
[--C-:B------:R-:W-:Y:S01]  /*67b0*/  FFMA.FTZ R121, R64, c[0x0][0x23c], -R55.reuse ;  /* 0x00008f0040797a23 */ /* 0x100fe20000010837 */
[C---:B------:R-:W-:Y:S01]  /*67c0*/  HMMA.16816.F32.BF16 R96, R8.reuse, R14, R96 ;  /* 0x0000000e0860723c */ /* 0x040fe20000041860 */
[----:B------:R-:W2:Y:S01]  /*67d0*/  LDSM.16.MT88.4 R12, [R168+0xd400] ;  /* 0x00d40000a80c783b */ /* 0x000ea20000004200 */
[----:B------:R-:W-:Y:S02]  /*67e0*/  FFMA.FTZ R64, R22, c[0x0][0x23c], -R55 ;  /* 0x00008f0016407a23 */ /* 0x000fe40000010837 */
[----:B------:R-:W4:Y:S08]  /*67f0*/  MUFU.EX2 R35, R35 ;  /* 0x0000002300237308 */ /* 0x000f300000000800 */
[----:B------:R-:W1:Y:S08]  /*6800*/  MUFU.EX2 R34, R34 ;  /* 0x0000002200227308 */ /* 0x000e700000000800 */
[----:B------:R-:W1:Y:S08]  /*6810*/  MUFU.EX2 R33, R33 ;  /* 0x0000002100217308 */ /* 0x000e700000000800 */
[----:B------:R-:W1:Y:S08]  /*6820*/  MUFU.EX2 R138, R138 ;  /* 0x0000008a008a7308 */ /* 0x000e700000000800 */
[----:B------:R-:W1:Y:S01]  /*6830*/  MUFU.EX2 R134, R134 ;  /* 0x0000008600867308 */ /* 0x000e620000000800 */
[C---:B--2---:R-:W-:Y:S07]  /*6840*/  HMMA.16816.F32.BF16 R100, R8.reuse, R12, R100 ;  /* 0x0000000c0864723c */ /* 0x044fee0000041864 */
[----:B------:R-:W-:Y:S01]  /*6850*/  MUFU.EX2 R135, R135 ;  /* 0x0000008700877308 */ /* 0x000fe20000000800 */
[----:B------:R-:W-:Y:S01]  /*6860*/  HMMA.16816.F32.BF16 R104, R8, R14, R104 ;  /* 0x0000000e0868723c */ /* 0x000fe20000041868 */
[----:B------:R-:W2:Y:S06]  /*6870*/  LDSM.16.MT88.4 R12, [R170+0x9800] ;  /* 0x00980000aa0c783b */ /* 0x000eac0000004200 */
[----:B------:R-:W2:Y:S01]  /*6880*/  MUFU.EX2 R126, R126 ;  /* 0x0000007e007e7308 */ /* 0x000ea20000000800 */
[----:B-1----:R-:W-:-:S02]  /*6890*/  F2FP.BF16.PACK_AB R8, R43, R44 ;  /* 0x0000002c2b08723e */ /* 0x002fc400000010ff */
[----:B---3--:R-:W-:-:S05]  /*68a0*/  F2FP.BF16.PACK_AB R9, R40, R45 ;  /* 0x0000002d2809723e */ /* 0x008fca00000010ff */
[----:B------:R-:W-:Y:S01]  /*68b0*/  MUFU.EX2 R142, R142 ;  /* 0x0000008e008e7308 */ /* 0x000fe20000000800 */
[----:B------:R-:W-:Y:S02]  /*68c0*/  F2FP.BF16.PACK_AB R10, R39, R42 ;  /* 0x0000002a270a723e */ /* 0x000fe400000010ff */
[----:B-----5:R-:W-:-:S05]  /*68d0*/  F2FP.BF16.PACK_AB R11, R38, R41 ;  /* 0x00000029260b723e */ /* 0x020fca00000010ff */
[----:B------:R-:W1:Y:S08]  /*68e0*/  MUFU.EX2 R143, R143 ;  /* 0x0000008f008f7308 */ /* 0x000e700000000800 */
[----:B------:R-:W-:Y:S08]  /*68f0*/  MUFU.EX2 R63, R63 ;  /* 0x0000003f003f7308 */ /* 0x000ff00000000800 */
[----:B------:R-:W-:Y:S01]  /*6900*/  MUFU.EX2 R140, R140 ;  /* 0x0000008c008c7308 */ /* 0x000fe20000000800 */
        /* <DEDUP_REMOVED lines=12> */
[----:B------:R-:W2:Y:S06]  /*69d0*/  LDSM.16.MT88.4 R12, [R170+0xb800] ;  /* 0x00b80000aa0c783b */ /* 0x000eac0000004200 */
[----:B------:R-:W-:Y:S01]  /*69e0*/  MUFU.EX2 R49, R49 ;  /* 0x0000003100317308 */ /* 0x000fe20000000800 */
        /* <DEDUP_REMOVED lines=12> */
[----:B----4-:R-:W-:-:S02]  /*6ab0*/  F2FP.BF16.PACK_AB R8, R35, R36 ;  /* 0x000000242308723e */ /* 0x010fc400000010ff */
        /* <DEDUP_REMOVED lines=43> */
[--C-:B------:R-:W-:Y:S01]  /*6d70*/  FFMA.FTZ R10, R20, c[0x0][0x23c], -R55.reuse ;  /* 0x00008f00140a7a23 */ /* 0x100fe20000010837 */
[----:B-1----:R-:W-:Y:S01]  /*6d80*/  F2FP.BF16.PACK_AB R8, R143, R142 ;  /* 0x0000008e8f08723e */ /* 0x002fe200000010ff */
[----:B------:R-:W-:Y:S01]  /*6d90*/  FADD.FTZ R9, R123, R120 ;  /* 0x000000787b097221 */ /* 0x000fe20000010000 */
[----:B------:R-:W1:Y:S01]  /*6da0*/  LDSM.16.MT88.4 R20, [R170+0xa400] ;  /* 0x00a40000aa14783b */ /* 0x000e620000004200 */
[----:B------:R4:W5:Y:S01]  /*6db0*/  MUFU.EX2 R123, R10 ;  /* 0x0000000a007b7308 */ /* 0x0009620000000800 */
[----:B------:R-:W-:-:S02]  /*6dc0*/  FFMA.FTZ R120, R30, c[0x0][0x23c], -R55 ;  /* 0x00008f001e787a23 */ /* 0x000fc40000010837 */
[----:B------:R-:W-:Y:S01]  /*6dd0*/  FADD.FTZ R66, R66, R9 ;  /* 0x0000000942427221 */ /* 0x000fe20000010000 */
[----:B---3--:R-:W-:-:S03]  /*6de0*/  F2FP.BF16.PACK_AB R9, R64, R121 ;  /* 0x000000794009723e */ /* 0x008fc600000010ff */
[----:B------:R-:W-:Y:S01]  /*6df0*/  FADD.FTZ R65, R65, R66 ;  /* 0x0000004241417221 */ /* 0x000fe20000010000 */
[----:B------:R-:W-:Y:S01]  /*6e00*/  MUFU.EX2 R120, R120 ;  /* 0x0000007800787308 */ /* 0x000fe20000000800 */
[--C-:B------:R-:W-:Y:S02]  /*6e10*/  FFMA.FTZ R66, R52, c[0x0][0x23c], -R58.reuse ;  /* 0x00008f0034427a23 */ /* 0x100fe4000001083a */
[----:B------:R-:W-:Y:S02]  /*6e20*/  FFMA.FTZ R52, R59, c[0x0][0x23c], -R58 ;  /* 0x00008f003b347a23 */ /* 0x000fe4000001083a */
[----:B------:R-:W-:Y:S02]  /*6e30*/  FFMA.FTZ R59, R29, c[0x0][0x23c], -R55 ;  /* 0x00008f001d3b7a23 */ /* 0x000fe40000010837 */
[----:B------:R-:W-:Y:S01]  /*6e40*/  FADD.FTZ R56, R56, R65 ;  /* 0x0000004138387221 */ /* 0x000fe20000010000 */
[----:B----4-:R-:W-:Y:S01]  /*6e50*/  F2FP.BF16.PACK_AB R10, R140, R63 ;  /* 0x0000003f8c0a723e */ /* 0x010fe200000010ff */
[----:B------:R-:W3:Y:S01]  /*6e60*/  MUFU.EX2 R66, R66 ;  /* 0x0000004200427308 */ /* 0x000ee20000000800 */
[----:B-----5:R-:W-:Y:S01]  /*6e70*/  F2FP.BF16.PACK_AB R11, R62, R123 ;  /* 0x0000007b3e0b723e */ /* 0x020fe200000010ff */
[----:B------:R-:W-:-:S06]  /*6e80*/  FADD.FTZ R57, R57, R56 ;  /* 0x0000003839397221 */ /* 0x000fcc0000010000 */
[C---:B------:R-:W-:Y:S01]  /*6e90*/  HMMA.16816.F32.BF16 R68, R8.reuse, R16, R68 ;  /* 0x000000100844723c */ /* 0x040fe20000041844 */
[----:B------:R-:W-:Y:S07]  /*6ea0*/  MUFU.EX2 R52, R52 ;  /* 0x0000003400347308 */ /* 0x000fee0000000800 */
[C---:B--2---:R-:W-:Y:S01]  /*6eb0*/  HMMA.16816.F32.BF16 R76, R8.reuse, R12, R76 ;  /* 0x0000000c084c723c */ /* 0x044fe2000004184c */
[----:B------:R-:W2:Y:S07]  /*6ec0*/  MUFU.EX2 R59, R59 ;  /* 0x0000003b003b7308 */ /* 0x000eae0000000800 */
[C---:B------:R-:W-:Y:S01]  /*6ed0*/  HMMA.16816.F32.BF16 R80, R8.reuse, R14, R80 ;  /* 0x0000000e0850723c */ /* 0x040fe20000041850 */
[----:B------:R-:W4:Y:S01]  /*6ee0*/  LDSM.16.MT88.4 R12, [R170+0xe400] ;  /* 0x00e40000aa0c783b */ /* 0x000f220000004200 */
[----:B------:R5:W2:Y:S06]  /*6ef0*/  MUFU.EX2 R65, R28 ;  /* 0x0000001c00417308 */ /* 0x000aac0000000800 */
[C---:B-1----:R-:W-:Y:S08]  /*6f00*/  HMMA.16816.F32.BF16 R112, R8.reuse, R20, R112 ;  /* 0x000000140870723c */ /* 0x042ff00000041870 */
[C---:B------:R-:W-:Y:S01]  /*6f10*/  HMMA.16816.F32.BF16 R108, R8.reuse, R22, R108 ;  /* 0x00000016086c723c */ /* 0x040fe2000004186c */
[----:B------:R-:W1:Y:S07]  /*6f20*/  LDSM.16.MT88.4 R20, [R168+0xc400] ;  /* 0x00c40000a814783b */ /* 0x000e6e0000004200 */
[C---:B------:R-:W-:Y:S01]  /*6f30*/  HMMA.16816.F32.BF16 R72, R8.reuse, R18, R72 ;  /* 0x000000120848723c */ /* 0x040fe20000041848 */
[----:B------:R-:W2:Y:S07]  /*6f40*/  LDSM.16.MT88.4 R16, [R168+0xe400] ;  /* 0x00e40000a810783b */ /* 0x000eae0000004200 */
[C---:B----4-:R-:W-:Y:S08]  /*6f50*/  HMMA.16816.F32.BF16 R92, R8.reuse, R12, R92 ;  /* 0x0000000c085c723c */ /* 0x050ff0000004185c */
[C---:B------:R-:W-:Y:S01]  /*6f60*/  HMMA.16816.F32.BF16 R96, R8.reuse, R14, R96 ;  /* 0x0000000e0860723c */ /* 0x040fe20000041860 */
[----:B------:R-:W4:Y:S07]  /*6f70*/  LDSM.16.MT88.4 R12, [R170+0xa800] ;  /* 0x00a80000aa0c783b */ /* 0x000f2e0000004200 */
[C---:B-1----:R-:W-:Y:S08]  /*6f80*/  HMMA.16816.F32.BF16 R84, R8.reuse, R20, R84 ;  /* 0x000000140854723c */ /* 0x042ff00000041854 */
[C---:B------:R-:W-:Y:S01]  /*6f90*/  HMMA.16816.F32.BF16 R88, R8.reuse, R22, R88 ;  /* 0x000000160858723c */ /* 0x040fe20000041858 */
[----:B------:R-:W1:Y:S07]  /*6fa0*/  LDSM.16.MT88.4 R20, [R168+0xe800] ;  /* 0x00e80000a814783b */ /* 0x000e6e0000004200 */
[C---:B--2---:R-:W-:Y:S07]  /*6fb0*/  HMMA.16816.F32.BF16 R100, R8.reuse, R16, R100 ;  /* 0x000000100864723c */ /* 0x044fee0000041864 */
[----:B------:R-:W-:Y:S01]  /*6fc0*/  FADD.FTZ R16, R60, R67 ;  /* 0x000000433c107221 */ /* 0x000fe20000010000 */
[----:B------:R-:W-:Y:S01]  /*6fd0*/  HMMA.16816.F32.BF16 R104, R8, R18, R104 ;  /* 0x000000120868723c */ /* 0x000fe20000041868 */
[----:B------:R-:W-:-:S02]  /*6fe0*/  FFMA.FTZ R67, R31, c[0x0][0x23c], -R58 ;  /* 0x00008f001f437a23 */ /* 0x000fc4000001083a */
[----:B------:R-:W-:Y:S01]  /*6ff0*/  FADD.FTZ R61, R61, R16 ;  /* 0x000000103d3d7221 */ /* 0x000fe20000010000 */
[----:B-----5:R-:W2:Y:S01]  /*7000*/  LDSM.16.MT88.4 R28, [R168+0xa800] ;  /* 0x00a80000a81c783b */ /* 0x020ea20000004200 */
[--C-:B------:R-:W-:Y:S02]  /*7010*/  FFMA.FTZ R60, R54, c[0x0][0x23c], -R58.reuse ;  /* 0x00008f00363c7a23 */ /* 0x100fe4000001083a */
[----:B---3--:R-:W-:Y:S01]  /*7020*/  F2FP.BF16.PACK_AB R8, R66, R53 ;  /* 0x000000354208723e */ /* 0x008fe200000010ff */
[----:B------:R-:W3:Y:S01]  /*7030*/  LDSM.16.MT88.4 R16, [R168+0xc800] ;  /* 0x00c80000a810783b */ /* 0x000ee20000004200 */
[----:B------:R-:W-:Y:S01]  /*7040*/  F2FP.BF16.PACK_AB R9, R59, R120 ;  /* 0x000000783b09723e */ /* 0x000fe200000010ff */
[----:B------:R-:W-:Y:S01]  /*7050*/  FFMA.FTZ R58, R51, c[0x0][0x23c], -R58 ;  /* 0x00008f00333a7a23 */ /* 0x000fe2000001083a */
[----:B------:R-:W-:Y:S01]  /*7060*/  F2FP.BF16.PACK_AB R10, R52, R47 ;  /* 0x0000002f340a723e */ /* 0x000fe200000010ff */
[--C-:B------:R-:W-:Y:S01]  /*7070*/  FFMA.FTZ R54, R26, c[0x0][0x23c], -R55.reuse ;  /* 0x00008f001a367a23 */ /* 0x100fe20000010837 */
[----:B------:R-:W-:Y:S01]  /*7080*/  F2FP.BF16.PACK_AB R11, R46, R65 ;  /* 0x000000412e0b723e */ /* 0x000fe200000010ff */
[----:B------:R-:W-:-:S02]  /*7090*/  FFMA.FTZ R51, R25, c[0x0][0x23c], -R55 ;  /* 0x00008f0019337a23 */ /* 0x000fc40000010837 */
[----:B------:R-:W-:Y:S02]  /*70a0*/  FADD.FTZ R55, R24, R57 ;  /* 0x0000003918377221 */ /* 0x000fe40000010000 */
[----:B------:R-:W-:Y:S01]  /*70b0*/  LDSM.16.MT88.4 R24, [R170+0xc800] ;  /* 0x00c80000aa18783b */ /* 0x000fe20000004200 */
[----:B------:R-:W-:Y:S01]  /*70c0*/  FADD.FTZ R56, R48, R61 ;  /* 0x0000003d30387221 */ /* 0x000fe20000010000 */
[C---:B----4-:R-:W-:Y:S01]  /*70d0*/  HMMA.16816.F32.BF16 R112, R8.reuse, R12, R112 ;  /* 0x0000000c0870723c */ /* 0x050fe20000041870 */
[----:B------:R-:W-:Y:S01]  /*70e0*/  FADD.FTZ R44, R44, R55 ;  /* 0x000000372c2c7221 */ /* 0x000fe20000010000 */
[----:B------:R-:W-:Y:S01]  /*70f0*/  MUFU.EX2 R48, R54 ;  /* 0x0000003600307308 */ /* 0x000fe20000000800 */
[----:B------:R-:W-:Y:S02]  /*7100*/  FADD.FTZ R45, R45, R56 ;  /* 0x000000382d2d7221 */ /* 0x000fe40000010000 */
[----:B------:R-:W-:Y:S02]  /*7110*/  FADD.FTZ R43, R43, R44 ;  /* 0x0000002c2b2b7221 */ /* 0x000fe40000010000 */
[----:B------:R-:W-:Y:S01]  /*7120*/  FADD.FTZ R40, R40, R45 ;  /* 0x0000002d28287221 */ /* 0x000fe20000010000 */
[----:B------:R-:W-:Y:S01]  /*7130*/  HMMA.16816.F32.BF16 R108, R8, R14, R108 ;  /* 0x0000000e086c723c */ /* 0x000fe2000004186c */
[----:B------:R-:W4:Y:S01]  /*7140*/  LDSM.16.MT88.4 R12, [R170+0xe800] ;  /* 0x00e80000aa0c783b */ /* 0x000f220000004200 */
[----:B------:R-:W-:Y:S01]  /*7150*/  FADD.FTZ R42, R42, R43 ;  /* 0x0000002b2a2a7221 */ /* 0x000fe20000010000 */
[----:B------:R-:W-:Y:S01]  /*7160*/  MUFU.EX2 R51, R51 ;  /* 0x0000003300337308 */ /* 0x000fe20000000800 */
[----:B------:R-:W-:-:S02]  /*7170*/  FADD.FTZ R41, R41, R40 ;  /* 0x0000002829297221 */ /* 0x000fc40000010000 */
[----:B------:R-:W-:Y:S02]  /*7180*/  FADD.FTZ R39, R39, R42 ;  /* 0x0000002a27277221 */ /* 0x000fe40000010000 */
[----:B------:R-:W-:Y:S01]  /*7190*/  FADD.FTZ R38, R38, R41 ;  /* 0x0000002926267221 */ /* 0x000fe20000010000 */
[C---:B-1----:R-:W-:Y:S01]  /*71a0*/  HMMA.16816.F32.BF16 R100, R8.reuse, R20, R100 ;  /* 0x000000140864723c */ /* 0x042fe20000041864 */
[----:B------:R-:W-:Y:S02]  /*71b0*/  FADD.FTZ R36, R36, R39 ;  /* 0x0000002724247221 */ /* 0x000fe40000010000 */
[----:B------:R-:W-:Y:S02]  /*71c0*/  FADD.FTZ R37, R37, R38 ;  /* 0x0000002625257221 */ /* 0x000fe40000010000 */
[----:B------:R-:W-:Y:S02]  /*71d0*/  FADD.FTZ R35, R35, R36 ;  /* 0x0000002423237221 */ /* 0x000fe40000010000 */
[----:B------:R-:W-:Y:S01]  /*71e0*/  FADD.FTZ R32, R32, R37 ;  /* 0x0000002520207221 */ /* 0x000fe20000010000 */
[----:B--2---:R-:W-:Y:S01]  /*71f0*/  HMMA.16816.F32.BF16 R68, R8, R28, R68 ;  /* 0x0000001c0844723c */ /* 0x004fe20000041844 */
[----:B------:R-:W-:Y:S01]  /*7200*/  FADD.FTZ R34, R34, R35 ;  /* 0x0000002322227221 */ /* 0x000fe20000010000 */
[----:B------:R-:W-:Y:S01]  /*7210*/  MUFU.EX2 R28, R117 ;  /* 0x00000075001c7308 */ /* 0x000fe20000000800 */
[----:B------:R-:W-:-:S02]  /*7220*/  FADD.FTZ R33, R33, R32 ;  /* 0x0000002021217221 */ /* 0x000fc40000010000 */
[----:B------:R-:W-:Y:S02]  /*7230*/  FADD.FTZ R34, R5, R34 ;  /* 0x0000002205227221 */ /* 0x000fe40000010000 */
[----:B------:R-:W-:Y:S01]  /*7240*/  FADD.FTZ R4, R4, R33 ;  /* 0x0000002104047221 */ /* 0x000fe20000010000 */
[C---:B---3--:R-:W-:Y:S01]  /*7250*/  HMMA.16816.F32.BF16 R84, R8.reuse, R16, R84 ;  /* 0x000000100854723c */ /* 0x048fe20000041854 */
[----:B------:R-:W-:Y:S01]  /*7260*/  FADD.FTZ R141, R141, R34 ;  /* 0x000000228d8d7221 */ /* 0x000fe20000010000 */
[----:B------:R-:W-:Y:S01]  /*7270*/  MUFU.EX2 R29, R60 ;  /* 0x0000003c001d7308 */ /* 0x000fe20000000800 */
        /* <DEDUP_REMOVED lines=18> */
[----:B------:R-:W-:Y:S01]  /*73a0*/  HMMA.16816.F32.BF16 R72, R8, R30, R72 ;  /* 0x0000001e0848723c */ /* 0x000fe20000041848 */
[----:B------:R-:W3:Y:S01]  /*73b0*/  MUFU.EX2 R31, R67 ;  /* 0x00000043001f7308 */ /* 0x000ee20000000800 */
[----:B------:R-:W-:Y:S02]  /*73c0*/  FADD.FTZ R140, R140, R63 ;  /* 0x0000003f8c8c7221 */ /* 0x000fe40000010000 */
[----:B------:R-:W-:Y:S02]  /*73d0*/  FADD.FTZ R123, R62, R123 ;  /* 0x0000007b3e7b7221 */ /* 0x000fe40000010000 */
[----:B------:R-:W-:-:S02]  /*73e0*/  FADD.FTZ R53, R53, R140 ;  /* 0x0000008c35357221 */ /* 0x000fc40000010000 */
[C---:B------:R-:W-:Y:S01]  /*73f0*/  HMMA.16816.F32.BF16 R76, R8.reuse, R24, R76 ;  /* 0x00000018084c723c */ /* 0x040fe2000004184c */
[----:B------:R-:W4:Y:S01]  /*7400*/  MUFU.EX2 R30, R58 ;  /* 0x0000003a001e7308 */ /* 0x000f220000000800 */
[----:B------:R-:W-:Y:S02]  /*7410*/  FADD.FTZ R120, R120, R123 ;  /* 0x0000007b78787221 */ /* 0x000fe40000010000 */
[----:B------:R-:W-:Y:S02]  /*7420*/  FADD.FTZ R66, R66, R53 ;  /* 0x0000003542427221 */ /* 0x000fe40000010000 */
[----:B------:R-:W-:Y:S02]  /*7430*/  FADD.FTZ R120, R59, R120 ;  /* 0x000000783b787221 */ /* 0x000fe40000010000 */
[----:B------:R-:W-:Y:S01]  /*7440*/  HMMA.16816.F32.BF16 R80, R8, R26, R80 ;  /* 0x0000001a0850723c */ /* 0x000fe20000041850 */
[----:B------:R-:W5:Y:S01]  /*7450*/  LDSM.16.MT88.4 R24, [R170+0xac00] ;  /* 0x00ac0000aa18783b */ /* 0x000f620000004200 */
[----:B------:R-:W-:-:S02]  /*7460*/  FADD.FTZ R5, R47, R66 ;  /* 0x000000422f057221 */ /* 0x000fc40000010000 */
[----:B------:R-:W-:Y:S02]  /*7470*/  FADD.FTZ R65, R65, R120 ;  /* 0x0000007841417221 */ /* 0x000fe40000010000 */
[----:B------:R-:W-:Y:S02]  /*7480*/  FADD.FTZ R5, R52, R5 ;  /* 0x0000000534057221 */ /* 0x000fe40000010000 */
[----:B------:R-:W-:Y:S01]  /*7490*/  HMMA.16816.F32.BF16 R104, R8, R22, R104 ;  /* 0x000000160868723c */ /* 0x000fe20000041868 */
[----:B------:R-:W5:Y:S01]  /*74a0*/  LDSM.16.MT88.4 R20, [R168+0xcc00] ;  /* 0x00cc0000a814783b */ /* 0x000f620000004200 */
[----:B------:R-:W-:-:S05]  /*74b0*/  FADD.FTZ R65, R46, R65 ;  /* 0x000000412e417221 */ /* 0x000fca0000010000 */
[----:B---3--:R-:W-:Y:S01]  /*74c0*/  F2FP.BF16.PACK_AB R8, R31, R28 ;  /* 0x0000001c1f08723e */ /* 0x008fe200000010ff */
[----:B------:R-:W-:Y:S01]  /*74d0*/  FADD.FTZ R28, R28, R5 ;  /* 0x000000051c1c7221 */ /* 0x000fe20000010000 */
[----:B------:R-:W-:Y:S01]  /*74e0*/  F2FP.BF16.PACK_AB R9, R51, R48 ;  /* 0x000000303309723e */ /* 0x000fe200000010ff */
[----:B------:R-:W-:Y:S01]  /*74f0*/  FADD.FTZ R48, R48, R65 ;  /* 0x0000004130307221 */ /* 0x000fe20000010000 */
[----:B----4-:R-:W-:Y:S01]  /*7500*/  F2FP.BF16.PACK_AB R10, R30, R29 ;  /* 0x0000001d1e0a723e */ /* 0x010fe200000010ff */
[----:B------:R-:W-:Y:S01]  /*7510*/  FADD.FTZ R28, R31, R28 ;  /* 0x0000001c1f1c7221 */ /* 0x000fe20000010000 */
[----:B------:R-:W-:Y:S01]  /*7520*/  F2FP.BF16.PACK_AB R11, R49, R50 ;  /* 0x00000032310b723e */ /* 0x000fe200000010ff */
[----:B------:R-:W-:Y:S02]  /*7530*/  FADD.FTZ R51, R51, R48 ;  /* 0x0000003033337221 */ /* 0x000fe40000010000 */
[----:B------:R-:W-:Y:S02]  /*7540*/  FADD.FTZ R29, R29, R28 ;  /* 0x0000001c1d1d7221 */ /* 0x000fe40000010000 */
[----:B------:R-:W-:-:S02]  /*7550*/  FADD.FTZ R50, R50, R51 ;  /* 0x0000003332327221 */ /* 0x000fc40000010000 */
        /* <DEDUP_REMOVED lines=9> */
[C---:B------:R-:W-:Y:S08]  /*75f0*/  HMMA.16816.F32.BF16 R108, R8.reuse, R26, R108 ;  /* 0x0000001a086c723c */ /* 0x040ff0000004186c */
[C---:B------:R-:W-:Y:S08]  /*7600*/  HMMA.16816.F32.BF16 R84, R8.reuse, R20, R84 ;  /* 0x000000140854723c */ /* 0x040ff00000041854 */
        /* <DEDUP_REMOVED lines=68> */
.L_x_2780:
[----:B------:R-:W-:-:S04]  /*7a50*/  LEA R10, -R7, RZ, 0x7 ;  /* 0x000000ff070a7211 */ /* 0x000fc800078e39ff */
[----:B------:R-:W-:Y:S02]  /*7a60*/  SHF.R.S32.HI R7, RZ, 0x1f, R10 ;  /* 0x0000001fff077819 */ /* 0x000fe4000001140a */
.L_x_2781:
[----:B------:R-:W-:Y:S01]  /*7a70*/  ISETP.GE.AND P3, PT, R185, c[0x0][0x220], PT ;  /* 0x00008800b9007a0c */ /* 0x000fe20003f66270 */
[----:B------:R-:W-:Y:S01]  /*7a80*/  IMAD.SHL.U32 R200, R182, 0x80, RZ ;  /* 0x00000080b6c87824 */ /* 0x000fe200078e00ff */
[----:B------:R-:W-:Y:S02]  /*7a90*/  ISETP.GE.AND P2, PT, R184, c[0x0][0x220], PT ;  /* 0x00008800b8007a0c */ /* 0x000fe40003f46270 */
[----:B------:R-:W-:Y:S02]  /*7aa0*/  ISETP.GE.AND P4, PT, R186, c[0x0][0x220], PT ;  /* 0x00008800ba007a0c */ /* 0x000fe40003f86270 */
[----:B------:R-:W-:Y:S02]  /*7ab0*/  LEA R134, P5, R10, R196, 0x1 ;  /* 0x000000c40a867211 */ /* 0x000fe400078a08ff */
[----:B------:R-:W-:Y:S02]  /*7ac0*/  LOP3.LUT R159, R200, R181, RZ, 0xfc, !PT ;  /* 0x000000b5c89f7212 */ /* 0x000fe400078efcff */
        /* <DEDUP_REMOVED lines=110> */
[----:B------:R-:W4:Y:S04]  /*81b0*/  LDSM.16.M88.4 R60, [R172+0x3000] ;  /* 0x00300000ac3c783b */ /* 0x000f280000000200 */
[----:B------:R-:W4:Y:S04]  /*81c0*/  LDSM.16.M88.4 R52, [R172+0x3400] ;  /* 0x00340000ac34783b */ /* 0x000f280000000200 */
[----:B------:R-:W-:Y:S04]  /*81d0*/  LDSM.16.M88.4 R116, [R171] ;  /* 0x00000000ab74783b */ /* 0x000fe80000000200 */
[----:B--2---:R-:W2:Y:S04]  /*81e0*/  LDSM.16.M88.4 R20, [R169+0x3000] ;  /* 0x00300000a914783b */ /* 0x004ea80000000200 */
[----:B------:R-:W2:Y:S04]  /*81f0*/  LDSM.16.M88.4 R36, [R172+0x3c00] ;  /* 0x003c0000ac24783b */ /* 0x000ea80000000200 */
[----:B------:R-:W2:Y:S04]  /*8200*/  LDSM.16.M88.4 R44, [R172+0x3800] ;  /* 0x00380000ac2c783b */ /* 0x000ea80000000200 */
[----:B---3--:R-:W3:Y:S04]  /*8210*/  LDSM.16.M88.4 R12, [R169+0x3400] ;  /* 0x00340000a90c783b */ /* 0x008ee80000000200 */
[----:B-----5:R-:W5:Y:S04]  /*8220*/  LDSM.16.M88.4 R8, [R169+0x3c00] ;  /* 0x003c0000a908783b */ /* 0x020f680000000200 */
[----:B-1----:R-:W1:Y:S04]  /*8230*/  LDSM.16.M88.4 R28, [R172+0x4000] ;  /* 0x00400000ac1c783b */ /* 0x002e680000000200 */
[----:B------:R-:W1:Y:S01]  /*8240*/  LDSM.16.M88.4 R24, [R169+0x3800] ;  /* 0x00380000a918783b */ /* 0x000e620000000200 */
[C---:B----4-:R-:W-:Y:S03]  /*8250*/  HMMA.16816.F32.BF16 R64, R4.reuse, R60, RZ ;  /* 0x0000003c0440723c */ /* 0x050fe600000418ff */
[----:B------:R-:W-:Y:S04]  /*8260*/  LDSM.16.M88.4 R16, [R169+0x4000] ;  /* 0x00400000a910783b */ /* 0x000fe80000000200 */
[----:B------:R-:W-:Y:S01]  /*8270*/  LDSM.16.M88.4 R120, [R172+0x4c00] ;  /* 0x004c0000ac78783b */ /* 0x000fe20000000200 */
[C---:B------:R-:W-:Y:S03]  /*8280*/  HMMA.16816.F32.BF16 R60, R4.reuse, R62, RZ ;  /* 0x0000003e043c723c */ /* 0x040fe600000418ff */
[----:B------:R-:W-:Y:S04]  /*8290*/  LDSM.16.M88.4 R124, [R169+0x4800] ;  /* 0x00480000a97c783b */ /* 0x000fe80000000200 */
[----:B------:R-:W0:Y:S01]  /*82a0*/  LDGDEPBAR ;  /* 0x00000000000079af */ /* 0x000e220000000000 */
[----:B------:R-:W-:Y:S08]  /*82b0*/  HMMA.16816.F32.BF16 R56, R4, R52, RZ ;  /* 0x000000340438723c */ /* 0x000ff000000418ff */
[C---:B--2---:R-:W-:Y:S08]  /*82c0*/  HMMA.16816.F32.BF16 R64, R116.reuse, R20, R64 ;  /* 0x000000147440723c */ /* 0x044ff00000041840 */
[----:B------:R-:W-:Y:S01]  /*82d0*/  HMMA.16816.F32.BF16 R60, R116, R22, R60 ;  /* 0x00000016743c723c */ /* 0x000fe2000004183c */
[----:B------:R-:W2:Y:S07]  /*82e0*/  LDSM.16.M88.4 R20, [R172+0x4400] ;  /* 0x00440000ac14783b */ /* 0x000eae0000000200 */
[C---:B------:R-:W-:Y:S08]  /*82f0*/  HMMA.16816.F32.BF16 R40, R4.reuse, R36, RZ ;  /* 0x000000240428723c */ /* 0x040ff000000418ff */
[C---:B------:R-:W-:Y:S08]  /*8300*/  HMMA.16816.F32.BF16 R52, R4.reuse, R54, RZ ;  /* 0x000000360434723c */ /* 0x040ff000000418ff */
[C---:B------:R-:W-:Y:S08]  /*8310*/  HMMA.16816.F32.BF16 R36, R4.reuse, R38, RZ ;  /* 0x000000260424723c */ /* 0x040ff000000418ff */
[C---:B------:R-:W-:Y:S08]  /*8320*/  HMMA.16816.F32.BF16 R48, R4.reuse, R44, RZ ;  /* 0x0000002c0430723c */ /* 0x040ff000000418ff */
[----:B------:R-:W-:Y:S08]  /*8330*/  HMMA.16816.F32.BF16 R44, R4, R46, RZ ;  /* 0x0000002e042c723c */ /* 0x000ff000000418ff */
[C---:B---3--:R-:W-:Y:S08]  /*8340*/  HMMA.16816.F32.BF16 R56, R116.reuse, R12, R56 ;  /* 0x0000000c7438723c */ /* 0x048ff00000041838 */
[C---:B------:R-:W-:Y:S01]  /*8350*/  HMMA.16816.F32.BF16 R52, R116.reuse, R14, R52 ;  /* 0x0000000e7434723c */ /* 0x040fe20000041834 */
[----:B------:R-:W3:Y:S07]  /*8360*/  LDSM.16.M88.4 R12, [R172+0x4800] ;  /* 0x00480000ac0c783b */ /* 0x000eee0000000200 */
[C---:B-----5:R-:W-:Y:S08]  /*8370*/  HMMA.16816.F32.BF16 R40, R116.reuse, R8, R40 ;  /* 0x000000087428723c */ /* 0x060ff00000041828 */
[----:B------:R-:W-:Y:S01]  /*8380*/  HMMA.16816.F32.BF16 R36, R116, R10, R36 ;  /* 0x0000000a7424723c */ /* 0x000fe20000041824 */
[----:B------:R-:W4:Y:S07]  /*8390*/  LDSM.16.M88.4 R8, [R169+0x4400] ;  /* 0x00440000a908783b */ /* 0x000f2e0000000200 */
[----:B-1----:R-:W-:Y:S08]  /*83a0*/  HMMA.16816.F32.BF16 R32, R4, R28, RZ ;  /* 0x0000001c0420723c */ /* 0x002ff000000418ff */
[C---:B------:R-:W-:Y:S08]  /*83b0*/  HMMA.16816.F32.BF16 R48, R116.reuse, R24, R48 ;  /* 0x000000187430723c */ /* 0x040ff00000041830 */
[----:B------:R-:W-:Y:S08]  /*83c0*/  HMMA.16816.F32.BF16 R44, R116, R26, R44 ;  /* 0x0000001a742c723c */ /* 0x000ff0000004182c */
[C---:B------:R-:W-:Y:S08]  /*83d0*/  HMMA.16816.F32.BF16 R28, R4.reuse, R30, RZ ;  /* 0x0000001e041c723c */ /* 0x040ff000000418ff */
[C---:B--2---:R-:W-:Y:S08]  /*83e0*/  HMMA.16816.F32.BF16 R24, R4.reuse, R20, RZ ;  /* 0x000000140418723c */ /* 0x044ff000000418ff */
[----:B------:R-:W-:Y:S08]  /*83f0*/  HMMA.16816.F32.BF16 R20, R4, R22, RZ ;  /* 0x000000160414723c */ /* 0x000ff000000418ff */
[C---:B------:R-:W-:Y:S08]  /*8400*/  HMMA.16816.F32.BF16 R32, R116.reuse, R16, R32 ;  /* 0x000000107420723c */ /* 0x040ff00000041820 */
[----:B------:R-:W-:Y:S08]  /*8410*/  HMMA.16816.F32.BF16 R28, R116, R18, R28 ;  /* 0x00000012741c723c */ /* 0x000ff0000004181c */
[----:B---3--:R-:W-:Y:S08]  /*8420*/  HMMA.16816.F32.BF16 R16, R4, R12, RZ ;  /* 0x0000000c0410723c */ /* 0x008ff000000418ff */
[C---:B----4-:R-:W-:Y:S08]  /*8430*/  HMMA.16816.F32.BF16 R24, R116.reuse, R8, R24 ;  /* 0x000000087418723c */ /* 0x050ff00000041818 */
        /* <DEDUP_REMOVED lines=107> */
[C---:B------:R-:W-:Y:S01]  /*8af0*/  IADD3 R117, R159.reuse, 0x1, RZ ;  /* 0x000000019f757810 */ /* 0x040fe20007ffe0ff */
[----:B------:R-:W-:Y:S01]  /*8b00*/  HMMA.16816.F32.BF16 R4, R124, R118, R4 ;  /* 0x000000767c04723c */ /* 0x000fe20000041804 */
[----:B------:R-:W-:Y:S02]  /*8b10*/  IADD3 R116, R159, 0x9, RZ ;  /* 0x000000099f747810 */ /* 0x000fe40007ffe0ff */
[----:B------:R-:W1:Y:S01]  /*8b20*/  I2F R211, R117 ;  /* 0x0000007500d37306 */ /* 0x000e620000201400 */
[----:B------:R-:W-:Y:S01]  /*8b30*/  BAR.SYNC.DEFER_BLOCKING 0x0 ;  /* 0x0000000000007b1d */ /* 0x000fe20000010000 */
[----:B------:R-:W-:-:S02]  /*8b40*/  ISETP.GE.AND P1, PT, R117, R133, PT ;  /* 0x000000857500720c */ /* 0x000fc40003f26270 */
[----:B------:R-:W-:Y:S01]  /*8b50*/  LOP3.LUT R119, R200, 0x8, R181, 0xfe, !PT ;  /* 0x00000008c8777812 */ /* 0x000fe200078efeb5 */
[----:B--2---:R-:W-:Y:S01]  /*8b60*/  HMMA.16816.F32.BF16 R12, R124, R122, R12 ;  /* 0x0000007a7c0c723c */ /* 0x004fe2000004180c */
[----:B------:R-:W-:Y:S02]  /*8b70*/  ISETP.GE.AND P0, PT, R117, R132, PT ;  /* 0x000000847500720c */ /* 0x000fe40003f06270 */
[----:B------:R-:W-:-:S05]  /*8b80*/  ISETP.GE.AND P5, PT, R119, R133, PT ;  /* 0x000000857700720c */ /* 0x000fca0003fa6270 */
[----:B------:R-:W-:Y:S01]  /*8b90*/  HMMA.16816.F32.BF16 R16, R124, R120, R16 ;  /* 0x000000787c10723c */ /* 0x000fe20000041810 */
[-C--:B-1----:R-:W-:Y:S01]  /*8ba0*/  FFMA.FTZ R65, R0, R211.reuse, R65 ;  /* 0x000000d300417223 */ /* 0x082fe20000010041 */
[----:B------:R-:W-:Y:S01]  /*8bb0*/  LOP3.LUT R117, R200, 0x10, R181, 0xfe, !PT ;  /* 0x00000010c8757812 */ /* 0x000fe200078efeb5 */
[----:B------:R-:W-:Y:S02]  /*8bc0*/  FFMA.FTZ R211, R0, R211, R67 ;  /* 0x000000d300d37223 */ /* 0x000fe40000010043 */
[----:B------:R-:W1:Y:S01]  /*8bd0*/  I2F R67, R116 ;  /* 0x0000007400437306 */ /* 0x000e620000201400 */
[----:B------:R-:W-:Y:S02]  /*8be0*/  FSEL R158, R65, -INF , !P1 ;  /* 0xff800000419e7808 */ /* 0x000fe40004800000 */
[----:B------:R-:W-:Y:S02]  /*8bf0*/  ISETP.GE.AND P1, PT, R119, R132, PT ;  /* 0x000000847700720c */ /* 0x000fe40003f26270 */
[----:B------:R-:W-:-:S02]  /*8c00*/  FSEL R211, R211, -INF , !P0 ;  /* 0xff800000d3d37808 */ /* 0x000fc40004000000 */
[----:B------:R-:W-:Y:S01]  /*8c10*/  ISETP.GE.AND P0, PT, R116, R133, PT ;  /* 0x000000857400720c */ /* 0x000fe20003f06270 */
[----:B------:R-:W2:Y:S08]  /*8c20*/  I2F R119, R119 ;  /* 0x0000007700777306 */ /* 0x000eb00000201400 */
[----:B------:R-:W3:Y:S01]  /*8c30*/  I2F R65, R117 ;  /* 0x0000007500417306 */ /* 0x000ee20000201400 */
[----:B-1----:R-:W-:-:S02]  /*8c40*/  FFMA.FTZ R61, R0, R67, R61 ;  /* 0x00000043003d7223 */ /* 0x002fc4000001003d */
[----:B------:R-:W-:-:S03]  /*8c50*/  FFMA.FTZ R63, R0, R67, R63 ;  /* 0x00000043003f7223 */ /* 0x000fc6000001003f */
[----:B------:R-:W-:Y:S01]  /*8c60*/  FSEL R198, R61, -INF , !P0 ;  /* 0xff8000003dc67808 */ /* 0x000fe20004000000 */
[-C--:B--2---:R-:W-:Y:S01]  /*8c70*/  FFMA.FTZ R60, R0, R119.reuse, R60 ;  /* 0x00000077003c7223 */ /* 0x084fe2000001003c */
[----:B------:R-:W-:Y:S01]  /*8c80*/  ISETP.GE.AND P0, PT, R116, R132, PT ;  /* 0x000000847400720c */ /* 0x000fe20003f06270 */
[----:B------:R-:W-:-:S03]  /*8c90*/  FFMA.FTZ R62, R0, R119, R62 ;  /* 0x00000077003e7223 */ /* 0x000fc6000001003e */
[----:B------:R-:W-:Y:S02]  /*8ca0*/  FSEL R202, R60, -INF , !P5 ;  /* 0xff8000003cca7808 */ /* 0x000fe40006800000 */
[----:B------:R-:W-:Y:S01]  /*8cb0*/  ISETP.GE.AND P5, PT, R117, R133, PT ;  /* 0x000000857500720c */ /* 0x000fe20003fa6270 */
[CC--:B---3--:R-:W-:Y:S01]  /*8cc0*/  FFMA.FTZ R123, R0.reuse, R65.reuse, R58 ;  /* 0x00000041007b7223 */ /* 0x0c8fe2000001003a */
[----:B------:R-:W-:Y:S01]  /*8cd0*/  IADD3 R58, R159, 0x11, RZ ;  /* 0x000000119f3a7810 */ /* 0x000fe20007ffe0ff */
[----:B------:R-:W-:Y:S01]  /*8ce0*/  FFMA.FTZ R56, R0, R65, R56 ;  /* 0x0000004100387223 */ /* 0x000fe20000010038 */
[----:B------:R-:W-:Y:S02]  /*8cf0*/  FSEL R207, R62, -INF , !P1 ;  /* 0xff8000003ecf7808 */ /* 0x000fe40004800000 */
[----:B------:R-:W1:Y:S01]  /*8d00*/  I2F R60, R58 ;  /* 0x0000003a003c7306 */ /* 0x000e620000201400 */
[----:B------:R-:W-:Y:S02]  /*8d10*/  LOP3.LUT R65, R200, 0x18, R181, 0xfe, !PT ;  /* 0x00000018c8417812 */ /* 0x000fe400078efeb5 */
[----:B------:R-:W-:-:S02]  /*8d20*/  FSEL R62, R56, -INF , !P5 ;  /* 0xff800000383e7808 */ /* 0x000fc40006800000 */
[----:B------:R-:W-:Y:S02]  /*8d30*/  IADD3 R56, R159, 0x19, RZ ;  /* 0x000000199f387810 */ /* 0x000fe40007ffe0ff */
[-C--:B------:R-:W-:Y:S01]  /*8d40*/  ISETP.GE.AND P1, PT, R117, R132.reuse, PT ;  /* 0x000000847500720c */ /* 0x080fe20003f26270 */
[----:B------:R-:W2:Y:S01]  /*8d50*/  I2F R61, R65 ;  /* 0x00000041003d7306 */ /* 0x000ea20000201400 */
[----:B------:R-:W-:Y:S02]  /*8d60*/  ISETP.GE.AND P5, PT, R65, R132, PT ;  /* 0x000000844100720c */ /* 0x000fe40003fa6270 */
[----:B------:R-:W-:Y:S02]  /*8d70*/  FSEL R123, R123, -INF , !P1 ;  /* 0xff8000007b7b7808 */ /* 0x000fe40004800000 */
[-C--:B------:R-:W-:Y:S02]  /*8d80*/  ISETP.GE.AND P1, PT, R58, R133.reuse, PT ;  /* 0x000000853a00720c */ /* 0x080fe40003f26270 */
[----:B------:R-:W-:Y:S01]  /*8d90*/  FSEL R209, R63, -INF , !P0 ;  /* 0xff8000003fd17808 */ /* 0x000fe20004000000 */
[----:B------:R-:W3:Y:S01]  /*8da0*/  I2F R121, R56 ;  /* 0x0000003800797306 */ /* 0x000ee20000201400 */
[CC--:B-1----:R-:W-:Y:S01]  /*8db0*/  FFMA.FTZ R57, R0.reuse, R60.reuse, R57 ;  /* 0x0000003c00397223 */ /* 0x0c2fe20000010039 */
[----:B------:R-:W-:Y:S01]  /*8dc0*/  ISETP.GE.AND P0, PT, R65, R133, PT ;  /* 0x000000854100720c */ /* 0x000fe20003f06270 */
        /* <DEDUP_REMOVED lines=23> */
[CC--:B-1----:R-:W-:Y:S01]  /*8f40*/  FFMA.FTZ R165, R0.reuse, R53.reuse, R46 ;  /* 0x0000003500a57223 */ /* 0x0c2fe2000001002e */
        /* <DEDUP_REMOVED lines=15> */
[----:B------:R-:W-:Y:S01]  /*9040*/  ISETP.GE.AND P1, PT, R55, R132, PT ;  /* 0x000000843700720c */ /* 0x000fe20003f26270 */
[----:B-1----:R-:W-:Y:S01]  /*9050*/  FFMA.FTZ R45, R0, R48, R45 ;  /* 0x00000030002d7223 */ /* 0x002fe2000001002d */
        /* <DEDUP_REMOVED lines=90> */
[----:B------:R-:W-:Y:S02]  /*9600*/  IADD3 R20, R159, 0x61, RZ ;  /* 0x000000619f147810 */ /* 0x000fe40007ffe0ff */
[----:B------:R-:W-:-:S02]  /*9610*/  ISETP.GE.AND P1, PT, R31, R132, PT ;  /* 0x000000841f00720c */ /* 0x000fc40003f26270 */
[----:B------:R-:W2:Y:S01]  /*9620*/  I2F R116, R20 ;  /* 0x0000001400747306 */ /* 0x000ea20000201400 */
[----:B------:R-:W-:Y:S02]  /*9630*/  LOP3.LUT R26, R200, 0x60, R181, 0xfe, !PT ;  /* 0x00000060c81a7812 */ /* 0x000fe400078efeb5 */
[----:B------:R-:W-:Y:S01]  /*9640*/  FSEL R136, R25, -INF , !P0 ;  /* 0xff80000019887808 */ /* 0x000fe20004000000 */
[CC--:B-1----:R-:W-:Y:S01]  /*9650*/  FFMA.FTZ R21, R0.reuse, R24.reuse, R21 ;  /* 0x0000001800157223 */ /* 0x0c2fe20000010015 */
[----:B------:R-:W-:Y:S01]  /*9660*/  FSEL R137, R137, -INF , !P1 ;  /* 0xff80000089897808 */ /* 0x000fe20004800000 */
[----:B------:R-:W-:Y:S02]  /*9670*/  FFMA.FTZ R23, R0, R24, R23 ;  /* 0x0000001800177223 */ /* 0x000fe40000010017 */
[----:B------:R-:W1:Y:S01]  /*9680*/  I2F R25, R26 ;  /* 0x0000001a00197306 */ /* 0x000e620000201400 */
[----:B------:R-:W-:Y:S02]  /*9690*/  ISETP.GE.AND P1, PT, R22, R133, PT ;  /* 0x000000851600720c */ /* 0x000fe40003f26270 */
[----:B------:R-:W-:-:S02]  /*96a0*/  ISETP.GE.AND P0, PT, R30, R132, PT ;  /* 0x000000841e00720c */ /* 0x000fc40003f06270 */
[----:B------:R-:W-:Y:S02]  /*96b0*/  FSEL R142, R21, -INF , !P1 ;  /* 0xff800000158e7808 */ /* 0x000fe40004800000 */
[----:B------:R-:W-:Y:S01]  /*96c0*/  ISETP.GE.AND P1, PT, R22, R132, PT ;  /* 0x000000841600720c */ /* 0x000fe20003f26270 */
[----:B--2---:R-:W-:Y:S01]  /*96d0*/  FFMA.FTZ R17, R0, R116, R17 ;  /* 0x0000007400117223 */ /* 0x004fe20000010011 */
[----:B------:R-:W-:Y:S01]  /*96e0*/  ISETP.GE.AND P5, PT, R26, R132, PT ;  /* 0x000000841a00720c */ /* 0x000fe20003fa6270 */
[----:B------:R-:W-:Y:S01]  /*96f0*/  FFMA.FTZ R116, R0, R116, R19 ;  /* 0x0000007400747223 */ /* 0x000fe20000010013 */
[----:B------:R-:W-:Y:S02]  /*9700*/  FSEL R139, R23, -INF , !P1 ;  /* 0xff800000178b7808 */ /* 0x000fe40004800000 */
[----:B------:R-:W-:Y:S02]  /*9710*/  ISETP.GE.AND P1, PT, R20, R133, PT ;  /* 0x000000851400720c */ /* 0x000fe40003f26270 */
[----:B------:R-:W-:Y:S01]  /*9720*/  LOP3.LUT R19, R200, 0x70, R181, 0xfe, !PT ;  /* 0x00000070c8137812 */ /* 0x000fe200078efeb5 */
[CC--:B-1----:R-:W-:Y:S01]  /*9730*/  FFMA.FTZ R18, R0.reuse, R25.reuse, R18 ;  /* 0x0000001900127223 */ /* 0x0c2fe20000010012 */
[----:B------:R-:W-:Y:S01]  /*9740*/  FSEL R148, R17, -INF , !P1 ;  /* 0xff80000011947808 */ /* 0x000fe20004800000 */
[----:B------:R-:W-:Y:S01]  /*9750*/  FFMA.FTZ R16, R0, R25, R16 ;  /* 0x0000001900107223 */ /* 0x000fe20000010010 */
[----:B------:R-:W1:Y:S01]  /*9760*/  I2F R17, R19 ;  /* 0x0000001300117306 */ /* 0x000e620000201400 */
[----:B------:R-:W-:-:S02]  /*9770*/  FSEL R127, R27, -INF , !P0 ;  /* 0xff8000001b7f7808 */ /* 0x000fc40004000000 */
[----:B------:R-:W-:Y:S02]  /*9780*/  LOP3.LUT R21, R200, 0x68, R181, 0xfe, !PT ;  /* 0x00000068c8157812 */ /* 0x000fe400078efeb5 */
[-C--:B------:R-:W-:Y:S02]  /*9790*/  ISETP.GE.AND P0, PT, R26, R133.reuse, PT ;  /* 0x000000851a00720c */ /* 0x080fe40003f06270 */
[----:B------:R-:W-:Y:S02]  /*97a0*/  FSEL R117, R18, -INF , !P5 ;  /* 0xff80000012757808 */ /* 0x000fe40006800000 */
[----:B------:R-:W-:Y:S02]  /*97b0*/  IADD3 R18, R159, 0x69, RZ ;  /* 0x000000699f127810 */ /* 0x000fe40007ffe0ff */
[----:B------:R-:W-:Y:S02]  /*97c0*/  FSEL R144, R16, -INF , !P0 ;  /* 0xff80000010907808 */ /* 0x000fe40004000000 */
[C---:B------:R-:W-:Y:S01]  /*97d0*/  ISETP.GE.AND P5, PT, R21.reuse, R133, PT ;  /* 0x000000851500720c */ /* 0x040fe20003fa6270 */
[----:B------:R-:W2:Y:S01]  /*97e0*/  I2F R16, R18 ;  /* 0x0000001200107306 */ /* 0x000ea20000201400 */
[-C--:B------:R-:W-:Y:S01]  /*97f0*/  ISETP.GE.AND P1, PT, R21, R132.reuse, PT ;  /* 0x000000841500720c */ /* 0x080fe20003f26270 */
[CC--:B-1----:R-:W-:Y:S01]  /*9800*/  FFMA.FTZ R58, R0.reuse, R17.reuse, R10 ;  /* 0x00000011003a7223 */ /* 0x0c2fe2000001000a */
[----:B------:R-:W-:Y:S01]  /*9810*/  IADD3 R10, R159, 0x71, RZ ;  /* 0x000000719f0a7810 */ /* 0x000fe20007ffe0ff */
[----:B------:R-:W-:Y:S01]  /*9820*/  FFMA.FTZ R156, R0, R17, R8 ;  /* 0x00000011009c7223 */ /* 0x000fe20000010008 */
[----:B------:R-:W-:-:S03]  /*9830*/  ISETP.GE.AND P0, PT, R20, R132, PT ;  /* 0x000000841400720c */ /* 0x000fc60003f06270 */
[----:B------:R-:W1:Y:S01]  /*9840*/  I2F R21, R21 ;  /* 0x0000001500157306 */ /* 0x000e620000201400 */
[----:B------:R-:W-:Y:S02]  /*9850*/  FSEL R116, R116, -INF , !P0 ;  /* 0xff80000074747808 */ /* 0x000fe40004000000 */
[----:B------:R-:W-:-:S05]  /*9860*/  ISETP.GE.AND P0, PT, R18, R133, PT ;  /* 0x000000851200720c */ /* 0x000fca0003f06270 */
[----:B------:R-:W3:Y:S01]  /*9870*/  I2F R8, R10 ;  /* 0x0000000a00087306 */ /* 0x000ee20000201400 */
[CC--:B--2---:R-:W-:Y:S02]  /*9880*/  FFMA.FTZ R13, R0.reuse, R16.reuse, R13 ;  /* 0x00000010000d7223 */ /* 0x0c4fe4000001000d */
[----:B------:R-:W-:-:S03]  /*9890*/  FFMA.FTZ R15, R0, R16, R15 ;  /* 0x00000010000f7223 */ /* 0x000fc6000001000f */
[----:B------:R-:W-:Y:S01]  /*98a0*/  FSEL R152, R13, -INF , !P0 ;  /* 0xff8000000d987808 */ /* 0x000fe20004000000 */
[-C--:B-1----:R-:W-:Y:S01]  /*98b0*/  FFMA.FTZ R12, R0, R21.reuse, R12 ;  /* 0x00000015000c7223 */ /* 0x082fe2000001000c */
[----:B------:R-:W-:Y:S01]  /*98c0*/  ISETP.GE.AND P0, PT, R18, R132, PT ;  /* 0x000000841200720c */ /* 0x000fe20003f06270 */
[----:B------:R-:W-:-:S03]  /*98d0*/  FFMA.FTZ R14, R0, R21, R14 ;  /* 0x00000015000e7223 */ /* 0x000fc6000001000e */
[----:B------:R-:W-:Y:S02]  /*98e0*/  FSEL R153, R12, -INF , !P5 ;  /* 0xff8000000c997808 */ /* 0x000fe40006800000 */
[----:B------:R-:W-:Y:S01]  /*98f0*/  LOP3.LUT R12, R200, 0x78, R181, 0xfe, !PT ;  /* 0x00000078c80c7812 */ /* 0x000fe200078efeb5 */
[CC--:B---3--:R-:W-:Y:S01]  /*9900*/  FFMA.FTZ R9, R0.reuse, R8.reuse, R9 ;  /* 0x0000000800097223 */ /* 0x0c8fe20000010009 */
[----:B------:R-:W-:Y:S01]  /*9910*/  FSEL R65, R15, -INF , !P0 ;  /* 0xff8000000f417808 */ /* 0x000fe20004000000 */
[----:B------:R-:W-:Y:S01]  /*9920*/  FFMA.FTZ R11, R0, R8, R11 ;  /* 0x00000008000b7223 */ /* 0x000fe2000001000b */
[----:B------:R-:W1:Y:S01]  /*9930*/  I2F R13, R12 ;  /* 0x0000000c000d7306 */ /* 0x000e620000201400 */
[-C--:B------:R-:W-:Y:S02]  /*9940*/  ISETP.GE.AND P0, PT, R10, R133.reuse, PT ;  /* 0x000000850a00720c */ /* 0x080fe40003f06270 */
[----:B------:R-:W-:Y:S02]  /*9950*/  ISETP.GE.AND P5, PT, R19, R133, PT ;  /* 0x000000851300720c */ /* 0x000fe40003fa6270 */
[----:B------:R-:W-:-:S02]  /*9960*/  FSEL R155, R9, -INF , !P0 ;  /* 0xff800000099b7808 */ /* 0x000fc40004000000 */
[----:B------:R-:W-:Y:S01]  /*9970*/  FSEL R156, R156, -INF , !P5 ;  /* 0xff8000009c9c7808 */ /* 0x000fe20006800000 */
[----:B------:R-:W2:Y:S01]  /*9980*/  I2F R9, R159 ;  /* 0x0000009f00097306 */ /* 0x000ea20000201400 */
[----:B------:R-:W-:Y:S02]  /*9990*/  ISETP.GE.AND P5, PT, R12, R133, PT ;  /* 0x000000850c00720c */ /* 0x000fe40003fa6270 */
[----:B------:R-:W-:Y:S02]  /*99a0*/  IADD3 R8, R159, 0x79, RZ ;  /* 0x000000799f087810 */ /* 0x000fe40007ffe0ff */
[----:B------:R-:W-:Y:S02]  /*99b0*/  FSEL R67, R14, -INF , !P1 ;  /* 0xff8000000e437808 */ /* 0x000fe40004800000 */
[-C--:B------:R-:W-:Y:S01]  /*99c0*/  ISETP.GE.AND P1, PT, R19, R132.reuse, PT ;  /* 0x000000841300720c */ /* 0x080fe20003f26270 */
[-C--:B-1----:R-:W-:Y:S01]  /*99d0*/  FFMA.FTZ R4, R0, R13.reuse, R4 ;  /* 0x0000000d00047223 */ /* 0x082fe20000010004 */
[----:B------:R-:W-:Y:S01]  /*99e0*/  ISETP.GE.AND P0, PT, R10, R132, PT ;  /* 0x000000840a00720c */ /* 0x000fe20003f06270 */
[----:B------:R-:W-:Y:S01]  /*99f0*/  FFMA.FTZ R61, R0, R13, R6 ;  /* 0x0000000d003d7223 */ /* 0x000fe20000010006 */
[----:B------:R-:W-:Y:S01]  /*9a00*/  FSEL R58, R58, -INF , !P1 ;  /* 0xff8000003a3a7808 */ /* 0x000fe20004800000 */
[----:B------:R-:W1:Y:S01]  /*9a10*/  I2F R6, R8 ;  /* 0x0000000800067306 */ /* 0x000e620000201400 */
[----:B------:R-:W-:-:S02]  /*9a20*/  FSEL R157, R4, -INF , !P5 ;  /* 0xff800000049d7808 */ /* 0x000fc40006800000 */
[-C--:B------:R-:W-:Y:S01]  /*9a30*/  ISETP.GE.AND P5, PT, R159, R132.reuse, PT ;  /* 0x000000849f00720c */ /* 0x080fe20003fa6270 */
[CC--:B--2---:R-:W-:Y:S01]  /*9a40*/  FFMA.FTZ R4, R0.reuse, R9.reuse, R64 ;  /* 0x0000000900047223 */ /* 0x0c4fe20000010040 */
[----:B------:R-:W-:Y:S01]  /*9a50*/  FSEL R60, R11, -INF , !P0 ;  /* 0xff8000000b3c7808 */ /* 0x000fe20004000000 */
[----:B------:R-:W-:Y:S01]  /*9a60*/  FFMA.FTZ R9, R0, R9, R66 ;  /* 0x0000000900097223 */ /* 0x000fe20000010042 */
[----:B------:R-:W-:Y:S02]  /*9a70*/  ISETP.GE.AND P1, PT, R12, R132, PT ;  /* 0x000000840c00720c */ /* 0x000fe40003f26270 */
[----:B------:R-:W-:Y:S02]  /*9a80*/  ISETP.GE.AND P0, PT, R159, R133, PT ;  /* 0x000000859f00720c */ /* 0x000fe40003f06270 */
[----:B------:R-:W-:Y:S02]  /*9a90*/  FSEL R9, R9, -INF , !P5 ;  /* 0xff80000009097808 */ /* 0x000fe40006800000 */
[----:B------:R-:W-:-:S02]  /*9aa0*/  ISETP.GT.AND P5, PT, R182, R175, PT ;  /* 0x000000afb600720c */ /* 0x000fc40003fa4270 */
[----:B------:R-:W-:Y:S01]  /*9ab0*/  FSEL R61, R61, -INF , !P1 ;  /* 0xff8000003d3d7808 */ /* 0x000fe20004800000 */
[-C--:B-1----:R-:W-:Y:S01]  /*9ac0*/  FFMA.FTZ R5, R0, R6.reuse, R5 ;  /* 0x0000000600057223 */ /* 0x082fe20000010005 */
[----:B------:R-:W-:Y:S01]  /*9ad0*/  FSEL R4, R4, -INF , !P0 ;  /* 0xff80000004047808 */ /* 0x000fe20004000000 */
[----:B------:R-:W-:Y:S01]  /*9ae0*/  FFMA.FTZ R7, R0, R6, R7 ;  /* 0x0000000600077223 */ /* 0x000fe20000010007 */
[C---:B------:R-:W-:Y:S02]  /*9af0*/  ISETP.GE.AND P1, PT, R8.reuse, R133, PT ;  /* 0x000000850800720c */ /* 0x040fe40003f26270 */
[----:B------:R-:W-:Y:S02]  /*9b00*/  ISETP.GE.AND P0, PT, R8, R132, PT ;  /* 0x000000840800720c */ /* 0x000fe40003f06270 */
[----:B------:R-:W-:Y:S02]  /*9b10*/  FSEL R132, R5, -INF , !P1 ;  /* 0xff80000005847808 */ /* 0x000fe40004800000 */
[----:B------:R-:W-:Y:S01]  /*9b20*/  FSEL R63, R7, -INF , !P0 ;  /* 0xff800000073f7808 */ /* 0x000fe20004000000 */
[----:B------:R-:W-:Y:S05]  /*9b30*/  @!P5 BRA `(.L_x_2782) ;  /* 0x00000b000000d947 */ /* 0x000fea0003800000 */
[----:B------:R-:W-:Y:S05]  /*9b40*/  @!P6 BRA `(.L_x_2783) ;  /* 0x000003b00000e947 */ /* 0x000fea0003800000 */
[----:B------:R-:W1:Y:S01]  /*9b50*/  I2F.RP R8, R129 ;  /* 0x0000008100087306 */ /* 0x000e620000209400 */
[----:B------:R-:W-:-:S07]  /*9b60*/  IMAD.MOV.U32 R6, RZ, RZ, RZ ;  /* 0x000000ffff067224 */ /* 0x000fce00078e00ff */
[----:B-1----:R-:W1:Y:S02]  /*9b70*/  MUFU.RCP R7, R8 ;  /* 0x0000000800077308 */ /* 0x002e640000001000 */
[----:B-1----:R-:W-:Y:S02]  /*9b80*/  IADD3 R7, R7, 0xffffffe, RZ ;  /* 0x0ffffffe07077810 */ /* 0x002fe40007ffe0ff */
[----:B------:R-:W-:-:S04]  /*9b90*/  IADD3 R8, R200, -0x80, RZ ;  /* 0xffffff80c8087810 */ /* 0x000fc80007ffe0ff */
[----:B------:R-:W1:Y:S02]  /*9ba0*/  F2I.FTZ.U32.TRUNC.NTZ R7, R7 ;  /* 0x0000000700077305 */ /* 0x000e64000021f000 */
[----:B-1----:R-:W-:-:S04]  /*9bb0*/  IMAD.MOV R5, RZ, RZ, -R7 ;  /* 0x000000ffff057224 */ /* 0x002fc800078e0a07 */
[----:B------:R-:W-:-:S04]  /*9bc0*/  IMAD R5, R5, R129, RZ ;  /* 0x0000008105057224 */ /* 0x000fc800078e02ff */
[----:B------:R-:W-:Y:S01]  /*9bd0*/  IMAD.HI.U32 R6, R7, R5, R6 ;  /* 0x0000000507067227 */ /* 0x000fe200078e0006 */
[----:B------:R-:W-:Y:S02]  /*9be0*/  IABS R5, R200 ;  /* 0x000000c800057213 */ /* 0x000fe40000000000 */
[----:B------:R-:W-:-:S03]  /*9bf0*/  LOP3.LUT R200, R200, c[0x0][0x2d0], RZ, 0x3c, !PT ;  /* 0x0000b400c8c87a12 */ /* 0x000fc600078e3cff */
[----:B------:R-:W-:-:S05]  /*9c00*/  IMAD.HI.U32 R11, R6, R5, RZ ;  /* 0x00000005060b7227 */ /* 0x000fca00078e00ff */
[----:B------:R-:W-:-:S05]  /*9c10*/  IADD3 R10, -R11, RZ, RZ ;  /* 0x000000ff0b0a7210 */ /* 0x000fca0007ffe1ff */
[C---:B------:R-:W-:Y:S01]  /*9c20*/  IMAD R10, R129.reuse, R10, R5 ;  /* 0x0000000a810a7224 */ /* 0x040fe200078e0205 */
[----:B------:R-:W-:Y:S02]  /*9c30*/  IABS R5, R8 ;  /* 0x0000000800057213 */ /* 0x000fe40000000000 */
[----:B------:R-:W-:Y:S02]  /*9c40*/  LOP3.LUT R8, R8, c[0x0][0x2d0], RZ, 0x3c, !PT ;  /* 0x0000b40008087a12 */ /* 0x000fe400078e3cff */
[----:B------:R-:W-:Y:S01]  /*9c50*/  ISETP.GT.U32.AND P1, PT, R129, R10, PT ;  /* 0x0000000a8100720c */ /* 0x000fe20003f24070 */
[----:B------:R-:W-:-:S04]  /*9c60*/  IMAD.HI.U32 R7, R6, R5, RZ ;  /* 0x0000000506077227 */ /* 0x000fc800078e00ff */
[----:B------:R-:W-:-:S04]  /*9c70*/  IMAD.MOV R6, RZ, RZ, -R7 ;  /* 0x000000ffff067224 */ /* 0x000fc800078e0a07 */
[----:B------:R-:W-:-:S04]  /*9c80*/  IMAD R6, R129, R6, R5 ;  /* 0x0000000681067224 */ /* 0x000fc800078e0205 */
[----:B------:R-:W-:Y:S01]  /*9c90*/  @!P1 IMAD.IADD R10, R10, 0x1, -R129 ;  /* 0x000000010a0a9824 */ /* 0x000fe200078e0a81 */
[----:B------:R-:W-:Y:S02]  /*9ca0*/  ISETP.GT.U32.AND P0, PT, R129, R6, PT ;  /* 0x000000068100720c */ /* 0x000fe40003f04070 */
[----:B------:R-:W-:Y:S02]  /*9cb0*/  @!P1 IADD3 R11, R11, 0x1, RZ ;  /* 0x000000010b0b9810 */ /* 0x000fe40007ffe0ff */
[----:B------:R-:W-:-:S09]  /*9cc0*/  ISETP.GE.U32.AND P1, PT, R10, R129, PT ;  /* 0x000000810a00720c */ /* 0x000fd20003f26070 */
[-C--:B------:R-:W-:Y:S02]  /*9cd0*/  @!P0 IADD3 R6, R6, -R129.reuse, RZ ;  /* 0x8000008106068210 */ /* 0x080fe40007ffe0ff */
[----:B------:R-:W-:Y:S02]  /*9ce0*/  @!P0 IADD3 R7, R7, 0x1, RZ ;  /* 0x0000000107078810 */ /* 0x000fe40007ffe0ff */
[----:B------:R-:W-:Y:S02]  /*9cf0*/  @P1 IADD3 R11, R11, 0x1, RZ ;  /* 0x000000010b0b1810 */ /* 0x000fe40007ffe0ff */
[----:B------:R-:W-:Y:S02]  /*9d00*/  ISETP.GE.U32.AND P1, PT, R6, R129, PT ;  /* 0x000000810600720c */ /* 0x000fe40003f26070 */
[----:B------:R-:W-:-:S11]  /*9d10*/  ISETP.GE.AND P0, PT, R200, RZ, PT ;  /* 0x000000ffc800720c */ /* 0x000fd60003f06270 */
[----:B------:R-:W-:Y:S02]  /*9d20*/  @P1 IADD3 R7, R7, 0x1, RZ ;  /* 0x0000000107071810 */ /* 0x000fe40007ffe0ff */
[----:B------:R-:W-:Y:S01]  /*9d30*/  ISETP.GE.AND P1, PT, R8, RZ, PT ;  /* 0x000000ff0800720c */ /* 0x000fe20003f26270 */
[----:B------:R-:W-:Y:S01]  /*9d40*/  @!P0 IMAD.MOV R11, RZ, RZ, -R11 ;  /* 0x000000ffff0b8224 */ /* 0x000fe200078e0a0b */
[----:B------:R-:W-:Y:S01]  /*9d50*/  ISETP.NE.AND P0, PT, RZ, c[0x0][0x2d0], PT ;  /* 0x0000b400ff007a0c */ /* 0x000fe20003f05270 */
[----:B------:R-:W-:Y:S01]  /*9d60*/  IMAD.MOV.U32 R5, RZ, RZ, R7 ;  /* 0x000000ffff057224 */ /* 0x000fe200078e0007 */
[----:B------:R-:W-:-:S04]  /*9d70*/  LOP3.LUT R8, RZ, c[0x0][0x2d0], RZ, 0x33, !PT ;  /* 0x0000b400ff087a12 */ /* 0x000fc800078e33ff */
[----:B------:R-:W-:-:S05]  /*9d80*/  SEL R7, R8, R11, !P0 ;  /* 0x0000000b08077207 */ /* 0x000fca0004000000 */
[----:B------:R-:W-:Y:S01]  /*9d90*/  @!P1 IADD3 R5, -R5, RZ, RZ ;  /* 0x000000ff05059210 */ /* 0x000fe20007ffe1ff */
[----:B------:R-:W-:-:S03]  /*9da0*/  IMAD.WIDE R16, R7, 0x4, R188 ;  /* 0x0000000407107825 */ /* 0x000fc600078e02bc */
[----:B------:R-:W-:Y:S02]  /*9db0*/  SEL R8, R8, R5, !P0 ;  /* 0x0000000508087207 */ /* 0x000fe40004000000 */
[----:B------:R-:W2:Y:S03]  /*9dc0*/  LDG.E R6, [R16.64] ;  /* 0x0000000610067981 */ /* 0x000ea6000c1e1900 */
[----:B------:R-:W-:-:S05]  /*9dd0*/  IMAD.WIDE R14, R8, 0x4, R188 ;  /* 0x00000004080e7825 */ /* 0x000fca00078e02bc */
[----:B------:R-:W2:Y:S01]  /*9de0*/  LDG.E R5, [R14.64] ;  /* 0x000000060e057981 */ /* 0x000ea2000c1e1900 */
[----:B------:R-:W-:Y:S02]  /*9df0*/  IMAD.IADD R7, R7, 0x1, -R8 ;  /* 0x0000000107077824 */ /* 0x000fe400078e0a08 */
[----:B------:R-:W-:-:S04]  /*9e00*/  IMAD.MOV.U32 R12, RZ, RZ, c[0x0][0x2d0] ;  /* 0x0000b400ff0c7624 */ /* 0x000fc800078e00ff */
[----:B------:R-:W-:-:S05]  /*9e10*/  IMAD R12, R7, R12, -0x80 ;  /* 0xffffff80070c7424 */ /* 0x000fca00078e020c */
[----:B------:R-:W-:-:S05]  /*9e20*/  SHF.R.S32.HI R7, RZ, 0x1f, R12 ;  /* 0x0000001fff077819 */ /* 0x000fca000001140c */
[----:B------:R-:W-:Y:S01]  /*9e30*/  IMAD R7, R7, c[0x0][0x198], RZ ;  /* 0x0000660007077a24 */ /* 0x000fe200078e02ff */
[----:B--2---:R-:W-:-:S03]  /*9e40*/  IADD3 R5, -R6, R5, RZ ;  /* 0x0000000506057210 */ /* 0x004fc60007ffe1ff */
[C---:B------:R-:W-:Y:S02]  /*9e50*/  IMAD R6, R12.reuse, c[0x0][0x19c], R7 ;  /* 0x000067000c067a24 */ /* 0x040fe400078e0207 */
[----:B------:R-:W-:Y:S01]  /*9e60*/  IMAD.WIDE.U32 R12, R12, c[0x0][0x198], RZ ;  /* 0x000066000c0c7a25 */ /* 0x000fe200078e00ff */
[----:B------:R-:W-:-:S03]  /*9e70*/  SHF.R.S32.HI R10, RZ, 0x1f, R5 ;  /* 0x0000001fff0a7819 */ /* 0x000fc60000011405 */
[----:B------:R-:W-:Y:S01]  /*9e80*/  IMAD.IADD R7, R13, 0x1, R6 ;  /* 0x000000010d077824 */ /* 0x000fe200078e0206 */
[----:B------:R-:W-:Y:S01]  /*9e90*/  MOV R6, R12 ;  /* 0x0000000c00067202 */ /* 0x000fe20000000f00 */
[----:B------:R-:W-:-:S04]  /*9ea0*/  IMAD R10, R10, c[0x0][0x180], RZ ;  /* 0x000060000a0a7a24 */ /* 0x000fc800078e02ff */
[----:B------:R-:W-:-:S04]  /*9eb0*/  IMAD.WIDE.U32 R6, R5, c[0x0][0x180], R6 ;  /* 0x0000600005067a25 */ /* 0x000fc800078e0006 */
[----:B------:R-:W-:Y:S01]  /*9ec0*/  IMAD R10, R5, c[0x0][0x184], R10 ;  /* 0x00006100050a7a24 */ /* 0x000fe200078e020a */
[----:B------:R-:W-:-:S03]  /*9ed0*/  MOV R11, R6 ;  /* 0x00000006000b7202 */ /* 0x000fc60000000f00 */
[----:B------:R-:W-:Y:S01]  /*9ee0*/  IMAD.IADD R10, R7, 0x1, R10 ;  /* 0x00000001070a7824 */ /* 0x000fe200078e020a */
[----:B------:R-:W-:Y:S05]  /*9ef0*/  BRA `(.L_x_2784) ;  /* 0x0000002000007947 */ /* 0x000fea0003800000 */
.L_x_2783:
[----:B------:R-:W-:-:S04]  /*9f00*/  LEA R11, -R128, RZ, 0x7 ;  /* 0x000000ff800b7211 */ /* 0x000fc800078e39ff */
[----:B------:R-:W-:Y:S02]  /*9f10*/  SHF.R.S32.HI R10, RZ, 0x1f, R11 ;  /* 0x0000001fff0a7819 */ /* 0x000fe4000001140b */
.L_x_2784:
        /* <DEDUP_REMOVED lines=56> */
[----:B------:R-:W-:-:S03]  /*a2a0*/  IADD3.X R8, R176, R10, R176, P1, P0 ;  /* 0x0000000ab0087210 */ /* 0x000fc60000fe04b0 */
[----:B------:R1:W-:Y:S01]  /*a2b0*/  @P4 STS.128 [R183+0x4000], RZ ;  /* 0x004000ffb7004388 */ /* 0x0003e20000000c00 */
[----:B-----5:R-:W-:-:S04]  /*a2c0*/  @!P4 LEA R18, P0, R7, R192, 0x1 ;  /* 0x000000c00712c211 */ /* 0x020fc800078008ff */
[----:B------:R-:W-:Y:S02]  /*a2d0*/  @!P4 LEA.HI.X R19, R7, R193, R8, 0x1, P0 ;  /* 0x000000c10713c211 */ /* 0x000fe400000f0c08 */
[----:B------:R-:W-:-:S03]  /*a2e0*/  @!P3 IADD3 R6, P0, R130, R7, RZ ;  /* 0x000000078206b210 */ /* 0x000fc60007f1e0ff */
[----:B------:R-:W-:Y:S01]  /*a2f0*/  @!PT LDS RZ, [RZ] ;  /* 0x00000000fffff984 */ /* 0x000fe20000000800 */
[----:B------:R-:W-:Y:S01]  /*a300*/  @!PT LDS RZ, [RZ] ;  /* 0x00000000fffff984 */ /* 0x000fe20000000800 */
[----:B------:R-:W-:Y:S01]  /*a310*/  @!PT LDS RZ, [RZ] ;  /* 0x00000000fffff984 */ /* 0x000fe20000000800 */
[----:B------:R5:W-:Y:S02]  /*a320*/  @!P4 LDGSTS.E.BYPASS.LTC128B.128 [R183+0x4000], [R18.64] ;  /* 0x0400000012b7cfae */ /* 0x000be4000b901d46 */
[----:B------:R-:W-:Y:S01]  /*a330*/  @!P3 IMAD.X R5, R131, 0x1, R8, P0 ;  /* 0x000000018305b824 */ /* 0x000fe200000e0608 */
[C---:B----4-:R-:W-:Y:S01]  /*a340*/  @!P3 LEA R12, P0, R6.reuse, c[0x0][0x168], 0x1 ;  /* 0x00005a00060cba11 */ /* 0x050fe200078008ff */
        /* <DEDUP_REMOVED lines=20> */
[----:B--2---:R-:W-:-:S04]  /*a490*/  @!P3 LEA R16, P0, R6, c[0x0][0x168], 0x1 ;  /* 0x00005a000610ba11 */ /* 0x004fc800078008ff */
[----:B------:R-:W-:Y:S02]  /*a4a0*/  @!P3 LEA.HI.X R17, R6, c[0x0][0x16c], R5, 0x1, P0 ;  /* 0x00005b000611ba11 */ /* 0x000fe400000f0c05 */
[----:B-----5:R-:W-:-:S04]  /*a4b0*/  @!P4 LEA R18, P0, R7, R192, 0x1 ;  /* 0x000000c00712c211 */ /* 0x020fc800078008ff */
        /* <DEDUP_REMOVED lines=20> */
.L_x_2786:
[----:B------:R-:W-:Y:S05]  /*a600*/  BSYNC B0 ;  /* 0x0000000000007941 */ /* 0x000fea0003800000 */
.L_x_2785:
[----:B------:R-:W0:Y:S01]  /*a610*/  LDGDEPBAR ;  /* 0x00000000000079af */ /* 0x000e220000000000 */
[----:B------:R-:W-:-:S04]  /*a620*/  LEA R192, P0, R11, R192, 0x1 ;  /* 0x000000c00bc07211 */ /* 0x000fc800078008ff */
[----:B------:R-:W-:Y:S02]  /*a630*/  LEA.HI.X R193, R11, R193, R10, 0x1, P0 ;  /* 0x000000c10bc17211 */ /* 0x000fe400000f0c0a */
.L_x_2782:
        /* <DEDUP_REMOVED lines=39> */
[----:B--2---:R-:W-:Y:S02]  /*a8b0*/  FMNMX.FTZ R6, R150, R5, !PT ;  /* 0x0000000596067209 */ /* 0x004fe40007810000 */
        /* <DEDUP_REMOVED lines=40> */
[----:B------:R-:W-:Y:S01]  /*ab40*/  FSEL R4, R57, RZ, P1 ;  /* 0x000000ff39047208 */ /* 0x000fe20000800000 */
[--C-:B------:R-:W-:Y:S01]  /*ab50*/  FFMA.FTZ R134, R158, c[0x0][0x23c], -R159.reuse ;  /* 0x00008f009e867a23 */ /* 0x100fe2000001089f */
[----:B--2---:R-:W-:Y:S01]  /*ab60*/  FMNMX.FTZ R56, R5, R56, !PT ;  /* 0x0000003805387209 */ /* 0x004fe20007810000 */
[--C-:B------:R-:W-:Y:S02]  /*ab70*/  FFMA.FTZ R133, R202, c[0x0][0x23c], -R159.reuse ;  /* 0x00008f00ca857a23 */ /* 0x100fe4000001089f */
[----:B------:R-:W-:Y:S01]  /*ab80*/  FADD.FTZ R4, R3, -R4 ;  /* 0x8000000403047221 */ /* 0x000fe20000010000 */
        /* <DEDUP_REMOVED lines=11> */
[--C-:B------:R-:W-:Y:S01]  /*ac40*/  FFMA.FTZ R158, R211, c[0x0][0x23c], -R66.reuse ;  /* 0x00008f00d39e7a23 */ /* 0x100fe20000010842 */
[----:B------:R-:W2:Y:S01]  /*ac50*/  LDSM.16.MT88.4 R8, [R170+0x9000] ;  /* 0x00900000aa08783b */ /* 0x000ea20000004200 */
[----:B------:R-:W-:Y:S02]  /*ac60*/  FMUL.FTZ R198, R3, c[0x0][0x23c] ;  /* 0x00008f0003c67a20 */ /* 0x000fe40000410000 */
[--C-:B------:R-:W-:Y:S01]  /*ac70*/  FFMA.FTZ R135, R207, c[0x0][0x23c], -R66.reuse ;  /* 0x00008f00cf877a23 */ /* 0x100fe20000010842 */
[----:B------:R-:W-:Y:S01]  /*ac80*/  MUFU.EX2 R133, R133 ;  /* 0x0000008500857308 */ /* 0x000fe20000000800 */
[----:B------:R-:W-:-:S02]  /*ac90*/  FFMA.FTZ R130, R209, c[0x0][0x23c], -R66 ;  /* 0x00008f00d1827a23 */ /* 0x000fc40000010842 */
[--C-:B------:R-:W-:Y:S02]  /*aca0*/  FFMA.FTZ R126, R126, c[0x0][0x23c], -R159.reuse ;  /* 0x00008f007e7e7a23 */ /* 0x100fe4000001089f */
[--C-:B------:R-:W-:Y:S02]  /*acb0*/  FFMA.FTZ R64, R124, c[0x0][0x23c], -R159.reuse ;  /* 0x00008f007c407a23 */ /* 0x100fe4000001089f */
[----:B------:R-:W-:Y:S01]  /*acc0*/  FFMA.FTZ R59, R204, c[0x0][0x23c], -R159 ;  /* 0x00008f00cc3b7a23 */ /* 0x000fe2000001089f */
[----:B------:R-:W3:Y:S01]  /*acd0*/  MUFU.EX2 R128, R128 ;  /* 0x0000008000807308 */ /* 0x000ee20000000800 */
[----:B-1----:R-:W-:Y:S01]  /*ace0*/  F2FP.BF16.PACK_AB R48, R134, R200 ;  /* 0x000000c88630723e */ /* 0x002fe200000010ff */
[--C-:B------:R-:W-:Y:S02]  /*acf0*/  FFMA.FTZ R129, R123, c[0x0][0x23c], -R66.reuse ;  /* 0x00008f007b817a23 */ /* 0x100fe40000010842 */
[--C-:B------:R-:W-:Y:S02]  /*ad00*/  FFMA.FTZ R62, R125, c[0x0][0x23c], -R66.reuse ;  /* 0x00008f007d3e7a23 */ /* 0x100fe40000010842 */
[----:B------:R-:W-:-:S02]  /*ad10*/  FFMA.FTZ R3, R205, c[0x0][0x23c], -R66 ;  /* 0x00008f00cd037a23 */ /* 0x000fc40000010842 */
[----:B------:R-:W-:Y:S01]  /*ad20*/  MUFU.EX2 R201, R201 ;  /* 0x000000c900c97308 */ /* 0x000fe20000000800 */
[--C-:B------:R-:W-:Y:S02]  /*ad30*/  FFMA.FTZ R2, R121, c[0x0][0x23c], -R66.reuse ;  /* 0x00008f0079027a23 */ /* 0x100fe40000010842 */
[--C-:B------:R-:W-:Y:S02]  /*ad40*/  FFMA.FTZ R125, R120, c[0x0][0x23c], -R159.reuse ;  /* 0x00008f00787d7a23 */ /* 0x100fe4000001089f */
[--C-:B------:R-:W-:Y:S02]  /*ad50*/  FFMA.FTZ R124, R118, c[0x0][0x23c], -R159.reuse ;  /* 0x00008f00767c7a23 */ /* 0x100fe4000001089f */
[----:B------:R-:W-:Y:S01]  /*ad60*/  FFMA.FTZ R121, R122, c[0x0][0x23c], -R159 ;  /* 0x00008f007a797a23 */ /* 0x000fe2000001089f */
[----:B------:R-:W1:Y:S01]  /*ad70*/  MUFU.EX2 R158, R158 ;  /* 0x0000009e009e7308 */ /* 0x000e620000000800 */
[----:B---3--:R-:W-:Y:S01]  /*ad80*/  F2FP.BF16.PACK_AB R50, R128, R133 ;  /* 0x000000858032723e */ /* 0x008fe200000010ff */
[----:B------:R-:W-:-:S02]  /*ad90*/  FFMA.FTZ R123, R119, c[0x0][0x23c], -R66 ;  /* 0x00008f00777b7a23 */ /* 0x000fc40000010842 */
[--C-:B------:R-:W-:Y:S02]  /*ada0*/  FFMA.FTZ R120, R164, c[0x0][0x23c], -R159.reuse ;  /* 0x00008f00a4787a23 */ /* 0x100fe4000001089f */
[--C-:B------:R-:W-:Y:S02]  /*adb0*/  FFMA.FTZ R122, R203, c[0x0][0x23c], -R66.reuse ;  /* 0x00008f00cb7a7a23 */ /* 0x100fe40000010842 */
[----:B------:R-:W3:Y:S01]  /*adc0*/  MUFU.EX2 R202, R202 ;  /* 0x000000ca00ca7308 */ /* 0x000ee20000000800 */
        /* <DEDUP_REMOVED lines=8> */
[----:B------:R-:W-:Y:S02]  /*ae50*/  FFMA.FTZ R167, R167, c[0x0][0x23c], -R66 ;  /* 0x00008f00a7a77a23 */ /* 0x000fe40000010842 */
[----:B------:R-:W-:Y:S01]  /*ae60*/  MUFU.EX2 R135, R135 ;  /* 0x0000008700877308 */ /* 0x000fe20000000800 */
[-C--:B---3--:R-:W-:Y:S02]  /*ae70*/  FMUL.FTZ R12, R68, R202.reuse ;  /* 0x000000ca440c7220 */ /* 0x088fe40000410000 */
[-C--:B------:R-:W-:Y:S02]  /*ae80*/  FMUL.FTZ R13, R69, R202.reuse ;  /* 0x000000ca450d7220 */ /* 0x080fe40000410000 */
[-C--:B------:R-:W-:Y:S02]  /*ae90*/  FMUL.FTZ R72, R72, R202.reuse ;  /* 0x000000ca48487220 */ /* 0x080fe40000410000 */
[----:B------:R-:W-:Y:S01]  /*aea0*/  FMUL.FTZ R73, R73, R202 ;  /* 0x000000ca49497220 */ /* 0x000fe20000410000 */
[----:B------:R-:W1:Y:S01]  /*aeb0*/  MUFU.EX2 R130, R130 ;  /* 0x0000008200827308 */ /* 0x000e620000000800 */
[----:B----4-:R-:W-:-:S02]  /*aec0*/  FMUL.FTZ R14, R70, R198 ;  /* 0x000000c6460e7220 */ /* 0x010fc40000410000 */
[-C--:B------:R-:W-:Y:S02]  /*aed0*/  FMUL.FTZ R15, R71, R198.reuse ;  /* 0x000000c6470f7220 */ /* 0x080fe40000410000 */
[-C--:B------:R-:W-:Y:S01]  /*aee0*/  FMUL.FTZ R74, R74, R198.reuse ;  /* 0x000000c64a4a7220 */ /* 0x080fe20000410000 */
[----:B------:R-:W-:Y:S01]  /*aef0*/  LDSM.16.MT88.4 R68, [R168+0x9400] ;  /* 0x00940000a844783b */ /* 0x000fe20000004200 */
[----:B------:R-:W-:Y:S01]  /*af00*/  FMUL.FTZ R75, R75, R198 ;  /* 0x000000c64b4b7220 */ /* 0x000fe20000410000 */
[----:B------:R-:W-:Y:S01]  /*af10*/  MUFU.EX2 R131, R131 ;  /* 0x0000008300837308 */ /* 0x000fe20000000800 */
[-C--:B------:R-:W-:Y:S02]  /*af20*/  FMUL.FTZ R4, R112, R202.reuse ;  /* 0x000000ca70047220 */ /* 0x080fe40000410000 */
[----:B------:R-:W-:Y:S02]  /*af30*/  FMUL.FTZ R5, R113, R202 ;  /* 0x000000ca71057220 */ /* 0x000fe40000410000 */
[----:B------:R-:W-:-:S02]  /*af40*/  FMUL.FTZ R6, R114, R198 ;  /* 0x000000c672067220 */ /* 0x000fc40000410000 */
[----:B------:R-:W-:Y:S01]  /*af50*/  FMUL.FTZ R7, R115, R198 ;  /* 0x000000c673077220 */ /* 0x000fe20000410000 */
[----:B-1----:R-:W-:Y:S01]  /*af60*/  F2FP.BF16.PACK_AB R51, R130, R135 ;  /* 0x000000878233723e */ /* 0x002fe200000010ff */
[-C--:B------:R-:W-:Y:S01]  /*af70*/  FMUL.FTZ R108, R108, R202.reuse ;  /* 0x000000ca6c6c7220 */ /* 0x080fe20000410000 */
[----:B------:R-:W1:Y:S01]  /*af80*/  MUFU.EX2 R126, R126 ;  /* 0x0000007e007e7308 */ /* 0x000e620000000800 */
[----:B------:R-:W-:Y:S02]  /*af90*/  FMUL.FTZ R109, R109, R202 ;  /* 0x000000ca6d6d7220 */ /* 0x000fe40000410000 */
[-C--:B------:R-:W-:Y:S02]  /*afa0*/  FMUL.FTZ R110, R110, R198.reuse ;  /* 0x000000c66e6e7220 */ /* 0x080fe40000410000 */
[----:B------:R-:W-:Y:S01]  /*afb0*/  HMMA.16816.F32.BF16 R12, R48, R16, R12 ;  /* 0x00000010300c723c */ /* 0x000fe2000004180c */
[----:B------:R-:W-:Y:S02]  /*afc0*/  FMUL.FTZ R111, R111, R198 ;  /* 0x000000c66f6f7220 */ /* 0x000fe40000410000 */
[----:B------:R-:W-:Y:S01]  /*afd0*/  MUFU.EX2 R64, R64 ;  /* 0x0000004000407308 */ /* 0x000fe20000000800 */
[----:B------:R-:W-:-:S02]  /*afe0*/  FMUL.FTZ R20, R76, R202 ;  /* 0x000000ca4c147220 */ /* 0x000fc40000410000 */
[----:B------:R-:W-:Y:S02]  /*aff0*/  FMUL.FTZ R21, R77, R202 ;  /* 0x000000ca4d157220 */ /* 0x000fe40000410000 */
[C---:B------:R-:W-:Y:S01]  /*b000*/  HMMA.16816.F32.BF16 R16, R48.reuse, R18, R72 ;  /* 0x000000123010723c */ /* 0x040fe20000041848 */
[----:B------:R-:W3:Y:S01]  /*b010*/  LDSM.16.MT88.4 R72, [R170+0x9400] ;  /* 0x00940000aa48783b */ /* 0x000ee20000004200 */
[-C--:B------:R-:W-:Y:S01]  /*b020*/  FMUL.FTZ R22, R78, R198.reuse ;  /* 0x000000c64e167220 */ /* 0x080fe20000410000 */
[----:B------:R-:W-:Y:S01]  /*b030*/  MUFU.EX2 R59, R59 ;  /* 0x0000003b003b7308 */ /* 0x000fe20000000800 */
[----:B------:R-:W-:Y:S02]  /*b040*/  FMUL.FTZ R23, R79, R198 ;  /* 0x000000c64f177220 */ /* 0x000fe40000410000 */
[-C--:B------:R-:W-:Y:S02]  /*b050*/  FMUL.FTZ R28, R84, R202.reuse ;  /* 0x000000ca541c7220 */ /* 0x080fe40000410000 */
[----:B--2---:R-:W-:Y:S01]  /*b060*/  HMMA.16816.F32.BF16 R4, R48, R8, R4 ;  /* 0x000000083004723c */ /* 0x004fe20000041804 */
[----:B------:R-:W-:-:S02]  /*b070*/  FMUL.FTZ R29, R85, R202 ;  /* 0x000000ca551d7220 */ /* 0x000fc40000410000 */
[----:B------:R-:W-:Y:S01]  /*b080*/  MUFU.EX2 R129, R129 ;  /* 0x0000008100817308 */ /* 0x000fe20000000800 */
[-C--:B------:R-:W-:Y:S02]  /*b090*/  FMUL.FTZ R30, R86, R198.reuse ;  /* 0x000000c6561e7220 */ /* 0x080fe40000410000 */
[----:B------:R-:W-:Y:S02]  /*b0a0*/  FMUL.FTZ R31, R87, R198 ;  /* 0x000000c6571f7220 */ /* 0x000fe40000410000 */
[----:B------:R-:W-:Y:S01]  /*b0b0*/  HMMA.16816.F32.BF16 R8, R48, R10, R108 ;  /* 0x0000000a3008723c */ /* 0x000fe2000004186c */
[-C--:B------:R-:W-:Y:S01]  /*b0c0*/  FMUL.FTZ R36, R92, R202.reuse ;  /* 0x000000ca5c247220 */ /* 0x080fe20000410000 */
[----:B------:R-:W-:Y:S01]  /*b0d0*/  LDSM.16.MT88.4 R108, [R170+0xa000] ;  /* 0x00a00000aa6c783b */ /* 0x000fe20000004200 */
[----:B------:R-:W2:Y:S01]  /*b0e0*/  MUFU.EX2 R62, R62 ;  /* 0x0000003e003e7308 */ /* 0x000ea20000000800 */
[----:B------:R-:W-:Y:S02]  /*b0f0*/  FMUL.FTZ R37, R93, R202 ;  /* 0x000000ca5d257220 */ /* 0x000fe40000410000 */
[----:B------:R-:W-:-:S02]  /*b100*/  FMUL.FTZ R38, R94, R198 ;  /* 0x000000c65e267220 */ /* 0x000fc40000410000 */
        /* <DEDUP_REMOVED lines=9> */
[----:B------:R-:W4:Y:S01]  /*b1a0*/  MUFU.EX2 R2, R2 ;  /* 0x0000000200027308 */ /* 0x000f220000000800 */
        /* <DEDUP_REMOVED lines=24> */
[--C-:B------:R-:W-:Y:S01]  /*b330*/  FFMA.FTZ R166, R191, c[0x0][0x23c], -R66.reuse ;  /* 0x00008f00bfa67a23 */ /* 0x100fe20000010842 */
[----:B------:R-:W-:Y:S01]  /*b340*/  MUFU.EX2 R120, R120 ;  /* 0x0000007800787308 */ /* 0x000fe20000000800 */
[--C-:B------:R-:W-:Y:S01]  /*b350*/  FFMA.FTZ R163, R163, c[0x0][0x23c], -R66.reuse ;  /* 0x00008f00a3a37a23 */ /* 0x100fe20000010842 */
[----:B------:R-:W-:Y:S01]  /*b360*/  LDSM.16.MT88.4 R96, [R170+0xe000] ;  /* 0x00e00000aa60783b */ /* 0x000fe20000004200 */
[----:B------:R-:W-:-:S02]  /*b370*/  FFMA.FTZ R162, R199, c[0x0][0x23c], -R66 ;  /* 0x00008f00c7a27a23 */ /* 0x000fc40000010842 */
[----:B------:R-:W-:Y:S01]  /*b380*/  FFMA.FTZ R149, R149, c[0x0][0x23c], -R66 ;  /* 0x00008f0095957a23 */ /* 0x000fe20000010842 */
[C---:B------:R-:W-:Y:S01]  /*b390*/  HMMA.16816.F32.BF16 R44, R48.reuse, R52, R44 ;  /* 0x00000034302c723c */ /* 0x040fe2000004182c */
[--C-:B------:R-:W-:Y:S01]  /*b3a0*/  FFMA.FTZ R138, R138, c[0x0][0x23c], -R159.reuse ;  /* 0x00008f008a8a7a23 */ /* 0x100fe2000001089f */
[----:B------:R-:W-:Y:S01]  /*b3b0*/  MUFU.EX2 R123, R123 ;  /* 0x0000007b007b7308 */ /* 0x000fe20000000800 */
[--C-:B------:R-:W-:Y:S02]  /*b3c0*/  FFMA.FTZ R136, R136, c[0x0][0x23c], -R159.reuse ;  /* 0x00008f0088887a23 */ /* 0x100fe4000001089f */
[--C-:B------:R-:W-:Y:S02]  /*b3d0*/  FFMA.FTZ R140, R140, c[0x0][0x23c], -R159.reuse ;  /* 0x00008f008c8c7a23 */ /* 0x100fe4000001089f */
[----:B-1----:R-:W-:Y:S01]  /*b3e0*/  F2FP.BF16.PACK_AB R52, R126, R131 ;  /* 0x000000837e34723e */ /* 0x002fe200000010ff */
[----:B------:R-:W-:Y:S01]  /*b3f0*/  HMMA.16816.F32.BF16 R48, R48, R54, R104 ;  /* 0x000000363030723c */ /* 0x000fe20000041868 */
[----:B--2---:R-:W-:Y:S01]  /*b400*/  F2FP.BF16.PACK_AB R53, R62, R129 ;  /* 0x000000813e35723e */ /* 0x004fe200000010ff */
[----:B------:R-:W-:Y:S01]  /*b410*/  MUFU.EX2 R122, R122 ;  /* 0x0000007a007a7308 */ /* 0x000fe20000000800 */
[----:B------:R-:W-:-:S02]  /*b420*/  FFMA.FTZ R142, R142, c[0x0][0x23c], -R159 ;  /* 0x00008f008e8e7a23 */ /* 0x000fc4000001089f */
[--C-:B------:R-:W-:Y:S02]  /*b430*/  FFMA.FTZ R144, R144, c[0x0][0x23c], -R159.reuse ;  /* 0x00008f0090907a23 */ /* 0x100fe4000001089f */
[----:B------:R-:W-:Y:S01]  /*b440*/  F2FP.BF16.PACK_AB R54, R59, R64 ;  /* 0x000000403b36723e */ /* 0x000fe200000010ff */
[--C-:B------:R-:W-:Y:S01]  /*b450*/  FFMA.FTZ R148, R148, c[0x0][0x23c], -R159.reuse ;  /* 0x00008f0094947a23 */ /* 0x100fe2000001089f */
[----:B----4-:R-:W-:Y:S01]  /*b460*/  F2FP.BF16.PACK_AB R55, R2, R3 ;  /* 0x000000030237723e */ /* 0x010fe200000010ff */
[----:B------:R-:W-:Y:S01]  /*b470*/  MUFU.EX2 R119, R119 ;  /* 0x0000007700777308 */ /* 0x000fe20000000800 */
[--C-:B------:R-:W-:Y:S02]  /*b480*/  FFMA.FTZ R153, R153, c[0x0][0x23c], -R159.reuse ;  /* 0x00008f0099997a23 */ /* 0x100fe4000001089f */
[----:B------:R-:W-:Y:S02]  /*b490*/  FFMA.FTZ R152, R152, c[0x0][0x23c], -R159 ;  /* 0x00008f0098987a23 */ /* 0x000fe4000001089f */
[----:B------:R-:W-:Y:S01]  /*b4a0*/  FFMA.FTZ R195, R195, R202, R200 ;  /* 0x000000cac3c37223 */ /* 0x000fe200000100c8 */
[----:B---3--:R-:W-:Y:S01]  /*b4b0*/  HMMA.16816.F32.BF16 R4, R52, R72, R4 ;  /* 0x000000483404723c */ /* 0x008fe20000041804 */
[----:B------:R-:W-:Y:S01]  /*b4c0*/  FFMA.FTZ R201, R194, R198, R201 ;  /* 0x000000c6c2c97223 */ /* 0x000fe200000100c9 */
        /* <DEDUP_REMOVED lines=11> */
[----:B------:R-:W-:Y:S01]  /*b580*/  FFMA.FTZ R156, R156, c[0x0][0x23c], -R159 ;  /* 0x00008f009c9c7a23 */ /* 0x000fe2000001089f */
[----:B------:R-:W2:Y:S01]  /*b590*/  MUFU.EX2 R164, R164 ;  /* 0x000000a400a47308 */ /* 0x000ea20000000800 */
[----:B------:R-:W-:-:S02]  /*b5a0*/  FADD.FTZ R129, R129, R130 ;  /* 0x0000008281817221 */ /* 0x000fc40000010000 */
[----:B------:R-:W-:Y:S02]  /*b5b0*/  FFMA.FTZ R155, R155, c[0x0][0x23c], -R159 ;  /* 0x00008f009b9b7a23 */ /* 0x000fe4000001089f */
[----:B------:R-:W-:Y:S01]  /*b5c0*/  FADD.FTZ R62, R62, R129 ;  /* 0x000000813e3e7221 */ /* 0x000fe20000010000 */
[----:B------:R-:W-:Y:S01]  /*b5d0*/  HMMA.16816.F32.BF16 R16, R52, R70, R16 ;  /* 0x000000463410723c */ /* 0x000fe20000041810 */
[----:B------:R-:W3:Y:S01]  /*b5e0*/  LDSM.16.MT88.4 R68, [R168+0xb400] ;  /* 0x00b40000a844783b */ /* 0x000ee20000004200 */
[----:B------:R-:W-:Y:S01]  /*b5f0*/  MUFU.EX2 R161, R161 ;  /* 0x000000a100a17308 */ /* 0x000fe20000000800 */
[----:B------:R-:W-:Y:S02]  /*b600*/  FADD.FTZ R3, R3, R62 ;  /* 0x0000003e03037221 */ /* 0x000fe40000010000 */
[--C-:B------:R-:W-:Y:S02]  /*b610*/  FFMA.FTZ R157, R157, c[0x0][0x23c], -R159.reuse ;  /* 0x00008f009d9d7a23 */ /* 0x100fe4000001089f */
[----:B------:R-:W-:-:S02]  /*b620*/  FFMA.FTZ R132, R132, c[0x0][0x23c], -R159 ;  /* 0x00008f0084847a23 */ /* 0x000fc4000001089f */
[--C-:B------:R-:W-:Y:S01]  /*b630*/  FFMA.FTZ R58, R58, c[0x0][0x23c], -R66.reuse ;  /* 0x00008f003a3a7a23 */ /* 0x100fe20000010842 */
[----:B------:R-:W4:Y:S01]  /*b640*/  MUFU.EX2 R160, R160 ;  /* 0x000000a000a07308 */ /* 0x000f220000000800 */
[----:B--2---:R-:W-:Y:S01]  /*b650*/  F2FP.BF16.PACK_AB R104, R164, R165 ;  /* 0x000000a5a468723e */ /* 0x004fe200000010ff */
[--C-:B------:R-:W-:Y:S02]  /*b660*/  FFMA.FTZ R60, R60, c[0x0][0x23c], -R66.reuse ;  /* 0x00008f003c3c7a23 */ /* 0x100fe40000010842 */
[--C-:B------:R-:W-:Y:S02]  /*b670*/  FFMA.FTZ R61, R61, c[0x0][0x23c], -R66.reuse ;  /* 0x00008f003d3d7a23 */ /* 0x100fe40000010842 */
[----:B------:R-:W-:Y:S02]  /*b680*/  FFMA.FTZ R63, R63, c[0x0][0x23c], -R66 ;  /* 0x00008f003f3f7a23 */ /* 0x000fe40000010842 */
[----:B------:R-:W-:Y:S01]  /*b690*/  MUFU.EX2 R167, R167 ;  /* 0x000000a700a77308 */ /* 0x000fe20000000800 */
[----:B------:R-:W-:Y:S01]  /*b6a0*/  FADD.FTZ R2, R2, R3 ;  /* 0x0000000302027221 */ /* 0x000fe20000010000 */
[C---:B-1----:R-:W-:Y:S06]  /*b6b0*/  HMMA.16816.F32.BF16 R20, R52.reuse, R72, R20 ;  /* 0x000000483414723c */ /* 0x042fec0000041814 */
[----:B------:R-:W1:Y:S01]  /*b6c0*/  MUFU.EX2 R166, R166 ;  /* 0x000000a600a67308 */ /* 0x000e620000000800 */
[----:B----4-:R-:W-:Y:S01]  /*b6d0*/  F2FP.BF16.PACK_AB R106, R160, R161 ;  /* 0x000000a1a06a723e */ /* 0x010fe200000010ff */
[C---:B------:R-:W-:Y:S01]  /*b6e0*/  HMMA.16816.F32.BF16 R24, R52.reuse, R74, R24 ;  /* 0x0000004a3418723c */ /* 0x040fe20000041818 */
[----:B------:R-:W2:Y:S05]  /*b6f0*/  LDSM.16.MT88.4 R72, [R170+0xd400] ;  /* 0x00d40000aa48783b */ /* 0x000eaa0000004200 */
[----:B------:R-:W-:Y:S02]  /*b700*/  MUFU.EX2 R163, R163 ;  /* 0x000000a300a37308 */ /* 0x000fe40000000800 */
[----:B---3--:R-:W-:Y:S01]  /*b710*/  HMMA.16816.F32.BF16 R28, R52, R68, R28 ;  /* 0x00000044341c723c */ /* 0x008fe2000004181c */
[----:B-1----:R-:W-:-:S05]  /*b720*/  F2FP.BF16.PACK_AB R105, R166, R167 ;  /* 0x000000a7a669723e */ /* 0x002fca00000010ff */
[----:B------:R-:W1:Y:S02]  /*b730*/  MUFU.EX2 R162, R162 ;  /* 0x000000a200a27308 */ /* 0x000e640000000800 */
[----:B------:R-:W-:Y:S01]  /*b740*/  HMMA.16816.F32.BF16 R32, R52, R70, R32 ;  /* 0x000000463420723c */ /* 0x000fe20000041820 */
[----:B------:R-:W3:Y:S05]  /*b750*/  LDSM.16.MT88.4 R68, [R168+0xd400] ;  /* 0x00d40000a844783b */ /* 0x000eea0000004200 */
[----:B------:R-:W-:Y:S01]  /*b760*/  MUFU.EX2 R156, R156 ;  /* 0x0000009c009c7308 */ /* 0x000fe20000000800 */
[----:B-1----:R-:W-:-:S07]  /*b770*/  F2FP.BF16.PACK_AB R107, R162, R163 ;  /* 0x000000a3a26b723e */ /* 0x002fce00000010ff */
[----:B------:R-:W-:Y:S08]  /*b780*/  MUFU.EX2 R155, R155 ;  /* 0x0000009b009b7308 */ /* 0x000ff00000000800 */
[----:B------:R-:W-:Y:S01]  /*b790*/  MUFU.EX2 R157, R157 ;  /* 0x0000009d009d7308 */ /* 0x000fe20000000800 */
[C---:B--2---:R-:W-:Y:S07]  /*b7a0*/  HMMA.16816.F32.BF16 R36, R52.reuse, R72, R36 ;  /* 0x000000483424723c */ /* 0x044fee0000041824 */
[----:B------:R-:W-:Y:S01]  /*b7b0*/  MUFU.EX2 R132, R132 ;  /* 0x0000008400847308 */ /* 0x000fe20000000800 */
[C---:B------:R-:W-:Y:S01]  /*b7c0*/  HMMA.16816.F32.BF16 R40, R52.reuse, R74, R40 ;  /* 0x0000004a3428723c */ /* 0x040fe20000041828 */
[----:B------:R-:W1:Y:S07]  /*b7d0*/  LDSM.16.MT88.4 R72, [R170+0x9800] ;  /* 0x00980000aa48783b */ /* 0x000e6e0000004200 */
[C---:B---3--:R-:W-:Y:S08]  /*b7e0*/  HMMA.16816.F32.BF16 R44, R52.reuse, R68, R44 ;  /* 0x00000044342c723c */ /* 0x048ff0000004182c */
[----:B------:R-:W-:Y:S01]  /*b7f0*/  HMMA.16816.F32.BF16 R48, R52, R70, R48 ;  /* 0x000000463430723c */ /* 0x000fe20000041830 */
[----:B------:R-:W2:Y:S06]  /*b800*/  LDSM.16.MT88.4 R68, [R168+0x9800] ;  /* 0x00980000a844783b */ /* 0x000eac0000004200 */
[----:B------:R-:W-:-:S02]  /*b810*/  F2FP.BF16.PACK_AB R52, R124, R125 ;  /* 0x0000007d7c34723e */ /* 0x000fc400000010ff */
[----:B------:R-:W-:Y:S01]  /*b820*/  F2FP.BF16.PACK_AB R53, R122, R123 ;  /* 0x0000007b7a35723e */ /* 0x000fe200000010ff */
[----:B------:R-:W-:Y:S01]  /*b830*/  FADD.FTZ R123, R123, R2 ;  /* 0x000000027b7b7221 */ /* 0x000fe20000010000 */
[----:B------:R-:W-:Y:S02]  /*b840*/  F2FP.BF16.PACK_AB R54, R120, R121 ;  /* 0x000000797836723e */ /* 0x000fe400000010ff */
[----:B------:R-:W-:Y:S01]  /*b850*/  F2FP.BF16.PACK_AB R55, R118, R119 ;  /* 0x000000777637723e */ /* 0x000fe200000010ff */
[----:B------:R-:W-:-:S04]  /*b860*/  FADD.FTZ R122, R122, R123 ;  /* 0x0000007b7a7a7221 */ /* 0x000fc80000010000 */
[----:B------:R-:W-:-:S04]  /*b870*/  FADD.FTZ R119, R119, R122 ;  /* 0x0000007a77777221 */ /* 0x000fc80000010000 */
[----:B------:R-:W-:Y:S01]  /*b880*/  FADD.FTZ R118, R118, R119 ;  /* 0x0000007776767221 */ /* 0x000fe20000010000 */
[----:B-1----:R-:W-:Y:S03]  /*b890*/  HMMA.16816.F32.BF16 R4, R52, R72, R4 ;  /* 0x000000483404723c */ /* 0x002fe60000041804 */
[----:B------:R-:W-:-:S04]  /*b8a0*/  FADD.FTZ R167, R167, R118 ;  /* 0x00000076a7a77221 */ /* 0x000fc80000010000 */
[----:B------:R-:W-:Y:S01]  /*b8b0*/  FADD.FTZ R166, R166, R167 ;  /* 0x000000a7a6a67221 */ /* 0x000fe20000010000 */
        /* <DEDUP_REMOVED lines=13> */
[----:B------:R-:W-:Y:S07]  /*b990*/  LDSM.16.MT88.4 R72, [R168+0xa000] ;  /* 0x00a00000a848783b */ /* 0x000fee0000004200 */
[C---:B--2---:R-:W-:Y:S08]  /*b9a0*/  HMMA.16816.F32.BF16 R44, R52.reuse, R68, R44 ;  /* 0x00000044342c723c */ /* 0x044ff0000004182c */
[----:B------:R-:W-:Y:S01]  /*b9b0*/  HMMA.16816.F32.BF16 R48, R52, R70, R48 ;  /* 0x000000463430723c */ /* 0x000fe20000041830 */
[----:B------:R-:W1:Y:S04]  /*b9c0*/  LDSM.16.MT88.4 R52, [R170+0x9c00] ;  /* 0x009c0000aa34783b */ /* 0x000e680000004200 */
[----:B------:R-:W2:Y:S03]  /*b9d0*/  LDSM.16.MT88.4 R68, [R168+0x9c00] ;  /* 0x009c0000a844783b */ /* 0x000ea60000004200 */
[C---:B-1----:R-:W-:Y:S01]  /*b9e0*/  HMMA.16816.F32.BF16 R112, R104.reuse, R52, R4 ;  /* 0x000000346870723c */ /* 0x042fe20000041804 */
[----:B------:R-:W1:Y:S07]  /*b9f0*/  LDSM.16.MT88.4 R4, [R168+0xbc00] ;  /* 0x00bc0000a804783b */ /* 0x000e6e0000004200 */
[C---:B------:R-:W-:Y:S01]  /*ba00*/  HMMA.16816.F32.BF16 R8, R104.reuse, R54, R8 ;  /* 0x000000366808723c */ /* 0x040fe20000041808 */
[----:B------:R-:W3:Y:S07]  /*ba10*/  LDSM.16.MT88.4 R52, [R170+0xbc00] ;  /* 0x00bc0000aa34783b */ /* 0x000eee0000004200 */
[C---:B--2---:R-:W-:Y:S08]  /*ba20*/  HMMA.16816.F32.BF16 R12, R104.reuse, R68, R12 ;  /* 0x00000044680c723c */ /* 0x044ff0000004180c */
[C---:B------:R-:W-:Y:S08]  /*ba30*/  HMMA.16816.F32.BF16 R16, R104.reuse, R70, R16 ;  /* 0x000000466810723c */ /* 0x040ff00000041810 */
[C---:B-1----:R-:W-:Y:S08]  /*ba40*/  HMMA.16816.F32.BF16 R28, R104.reuse, R4, R28 ;  /* 0x00000004681c723c */ /* 0x042ff0000004181c */
[C---:B---3--:R-:W-:Y:S08]  /*ba50*/  HMMA.16816.F32.BF16 R20, R104.reuse, R52, R20 ;  /* 0x000000346814723c */ /* 0x048ff00000041814 */
[C---:B------:R-:W-:Y:S01]  /*ba60*/  HMMA.16816.F32.BF16 R24, R104.reuse, R54, R24 ;  /* 0x000000366818723c */ /* 0x040fe20000041818 */
[----:B------:R-:W1:Y:S07]  /*ba70*/  LDSM.16.MT88.4 R52, [R170+0xdc00] ;  /* 0x00dc0000aa34783b */ /* 0x000e6e0000004200 */
[C---:B------:R-:W-:Y:S01]  /*ba80*/  HMMA.16816.F32.BF16 R32, R104.reuse, R6, R32 ;  /* 0x000000066820723c */ /* 0x040fe20000041820 */
[----:B------:R-:W2:Y:S07]  /*ba90*/  LDSM.16.MT88.4 R4, [R168+0xdc00] ;  /* 0x00dc0000a804783b */ /* 0x000eae0000004200 */
[C---:B-1----:R-:W-:Y:S07]  /*baa0*/  HMMA.16816.F32.BF16 R36, R104.reuse, R52, R36 ;  /* 0x000000346824723c */ /* 0x042fee0000041824 */
[--C-:B------:R-:W-:Y:S01]  /*bab0*/  FFMA.FTZ R52, R151, c[0x0][0x23c], -R159.reuse ;  /* 0x00008f0097347a23 */ /* 0x100fe2000001089f */
[----:B------:R-:W-:Y:S01]  /*bac0*/  HMMA.16816.F32.BF16 R40, R104, R54, R40 ;  /* 0x000000366828723c */ /* 0x000fe20000041828 */
[----:B------:R-:W-:-:S04]  /*bad0*/  FFMA.FTZ R53, R154, c[0x0][0x23c], -R159 ;  /* 0x00008f009a357a23 */ /* 0x000fc8000001089f */
[----:B------:R-:W-:Y:S02]  /*bae0*/  MUFU.EX2 R52, R52 ;  /* 0x0000003400347308 */ /* 0x000fe40000000800 */
[--C-:B------:R-:W-:Y:S01]  /*baf0*/  FFMA.FTZ R54, R146, c[0x0][0x23c], -R159.reuse ;  /* 0x00008f0092367a23 */ /* 0x100fe2000001089f */
[C---:B--2---:R-:W-:Y:S01]  /*bb00*/  HMMA.16816.F32.BF16 R44, R104.reuse, R4, R44 ;  /* 0x00000004682c723c */ /* 0x044fe2000004182c */
[----:B------:R-:W-:Y:S02]  /*bb10*/  FFMA.FTZ R55, R150, c[0x0][0x23c], -R159 ;  /* 0x00008f0096377a23 */ /* 0x000fe4000001089f */
[--C-:B------:R-:W-:Y:S02]  /*bb20*/  FFMA.FTZ R146, R147, c[0x0][0x23c], -R66.reuse ;  /* 0x00008f0093927a23 */ /* 0x100fe40000010842 */
[----:B------:R-:W-:Y:S03]  /*bb30*/  MUFU.EX2 R54, R54 ;  /* 0x0000003600367308 */ /* 0x000fe60000000800 */
[----:B------:R-:W-:Y:S05]  /*bb40*/  HMMA.16816.F32.BF16 R104, R104, R6, R48 ;  /* 0x000000066868723c */ /* 0x000fea0000041830 */
[----:B------:R-:W1:Y:S02]  /*bb50*/  MUFU.EX2 R55, R55 ;  /* 0x0000003700377308 */ /* 0x000e640000000800 */
[----:B------:R-:W-:-:S02]  /*bb60*/  FFMA.FTZ R48, R143, c[0x0][0x23c], -R66 ;  /* 0x00008f008f307a23 */ /* 0x000fc40000010842 */
[----:B------:R-:W-:-:S04]  /*bb70*/  FFMA.FTZ R49, R145, c[0x0][0x23c], -R66 ;  /* 0x00008f0091317a23 */ /* 0x000fc80000010842 */
[----:B------:R-:W2:Y:S08]  /*bb80*/  MUFU.EX2 R53, R53 ;  /* 0x0000003500357308 */ /* 0x000eb00000000800 */
[----:B------:R-:W-:Y:S01]  /*bb90*/  MUFU.EX2 R146, R146 ;  /* 0x0000009200927308 */ /* 0x000fe20000000800 */
[----:B-1----:R-:W-:-:S07]  /*bba0*/  F2FP.BF16.PACK_AB R4, R55, R54 ;  /* 0x000000363704723e */ /* 0x002fce00000010ff */
        /* <DEDUP_REMOVED lines=22> */
[C---:B------:R-:W-:Y:S01]  /*bd10*/  HMMA.16816.F32.BF16 R76, R4.reuse, R80, R20 ;  /* 0x00000050044c723c */ /* 0x040fe20000041814 */
[----:B------:R-:W-:Y:S01]  /*bd20*/  LDSM.16.MT88.4 R20, [R170+0xc800] ;  /* 0x00c80000aa14783b */ /* 0x000fe20000004200 */
[----:B------:R-:W-:Y:S06]  /*bd30*/  MUFU.EX2 R30, R142 ;  /* 0x0000008e001e7308 */ /* 0x000fec0000000800 */
[C---:B-1----:R-:W-:Y:S02]  /*bd40*/  HMMA.16816.F32.BF16 R100, R4.reuse, R8, R44 ;  /* 0x000000080464723c */ /* 0x042fe4000004182c */
[----:B------:R-:W-:Y:S05]  /*bd50*/  MUFU.EX2 R34, R34 ;  /* 0x0000002200227308 */ /* 0x000fea0000000800 */
[----:B------:R-:W-:Y:S01]  /*bd60*/  FADD.FTZ R45, R131, R128 ;  /* 0x00000080832d7221 */ /* 0x000fe20000010000 */
[----:B------:R-:W-:Y:S01]  /*bd70*/  HMMA.16816.F32.BF16 R104, R4, R10, R104 ;  /* 0x0000000a0468723c */ /* 0x000fe20000041868 */
[----:B------:R-:W1:Y:S01]  /*bd80*/  LDSM.16.MT88.4 R8, [R170+0xc400] ;  /* 0x00c40000aa08783b */ /* 0x000e620000004200 */
[----:B------:R-:W5:Y:S01]  /*bd90*/  MUFU.EX2 R35, R35 ;  /* 0x0000002300237308 */ /* 0x000f620000000800 */
[----:B------:R-:W-:-:S04]  /*bda0*/  FADD.FTZ R45, R126, R45 ;  /* 0x0000002d7e2d7221 */ /* 0x000fc80000010000 */
[----:B------:R-:W-:Y:S01]  /*bdb0*/  FADD.FTZ R64, R64, R45 ;  /* 0x0000002d40407221 */ /* 0x000fe20000010000 */
[----:B------:R-:W-:Y:S02]  /*bdc0*/  HMMA.16816.F32.BF16 R92, R4, R96, R36 ;  /* 0x00000060045c723c */ /* 0x000fe40000041824 */
[----:B------:R-:W-:Y:S01]  /*bdd0*/  MUFU.EX2 R32, R32 ;  /* 0x0000002000207308 */ /* 0x000fe20000000800 */
[----:B------:R-:W-:-:S04]  /*bde0*/  FADD.FTZ R64, R59, R64 ;  /* 0x000000403b407221 */ /* 0x000fc80000010000 */
[----:B------:R-:W-:Y:S01]  /*bdf0*/  FADD.FTZ R125, R125, R64 ;  /* 0x000000407d7d7221 */ /* 0x000fe20000010000 */
[----:B------:R-:W-:Y:S01]  /*be00*/  HMMA.16816.F32.BF16 R80, R4, R82, R24 ;  /* 0x000000520450723c */ /* 0x000fe20000041818 */
[----:B------:R-:W-:Y:S01]  /*be10*/  LDSM.16.MT88.4 R24, [R168+0xa800] ;  /* 0x00a80000a818783b */ /* 0x000fe20000004200 */
[----:B------:R-:W2:Y:S01]  /*be20*/  MUFU.EX2 R33, R33 ;  /* 0x0000002100217308 */ /* 0x000ea20000000800 */
[----:B------:R-:W-:-:S04]  /*be30*/  FADD.FTZ R124, R124, R125 ;  /* 0x0000007d7c7c7221 */ /* 0x000fc80000010000 */
[----:B------:R-:W-:Y:S01]  /*be40*/  FADD.FTZ R121, R121, R124 ;  /* 0x0000007c79797221 */ /* 0x000fe20000010000 */
[----:B------:R-:W-:Y:S02]  /*be50*/  HMMA.16816.F32.BF16 R96, R4, R98, R40 ;  /* 0x000000620460723c */ /* 0x000fe40000041828 */
[----:B------:R-:W-:Y:S01]  /*be60*/  MUFU.EX2 R38, R144 ;  /* 0x0000009000267308 */ /* 0x000fe20000000800 */
[----:B------:R-:W-:-:S04]  /*be70*/  FADD.FTZ R120, R120, R121 ;  /* 0x0000007978787221 */ /* 0x000fc80000010000 */
[----:B---3--:R-:W-:Y:S01]  /*be80*/  F2FP.BF16.PACK_AB R4, R31, R28 ;  /* 0x0000001c1f04723e */ /* 0x008fe200000010ff */
[--C-:B------:R-:W-:Y:S01]  /*be90*/  FFMA.FTZ R40, R117, c[0x0][0x23c], -R66.reuse ;  /* 0x00008f0075287a23 */ /* 0x100fe20000010842 */
[----:B-----5:R-:W-:Y:S01]  /*bea0*/  F2FP.BF16.PACK_AB R5, R35, R34 ;  /* 0x000000222305723e */ /* 0x020fe200000010ff */
[--C-:B------:R-:W-:Y:S01]  /*beb0*/  FFMA.FTZ R43, R116, c[0x0][0x23c], -R66.reuse ;  /* 0x00008f00742b7a23 */ /* 0x100fe20000010842 */
[----:B------:R-:W-:Y:S01]  /*bec0*/  F2FP.BF16.PACK_AB R6, R30, R29 ;  /* 0x0000001d1e06723e */ /* 0x000fe200000010ff */
[--C-:B------:R-:W-:Y:S01]  /*bed0*/  FFMA.FTZ R41, R67, c[0x0][0x23c], -R66.reuse ;  /* 0x00008f0043297a23 */ /* 0x100fe20000010842 */
[----:B--2---:R-:W-:Y:S01]  /*bee0*/  F2FP.BF16.PACK_AB R7, R33, R32 ;  /* 0x000000202107723e */ /* 0x004fe200000010ff */
[----:B------:R-:W-:Y:S01]  /*bef0*/  FFMA.FTZ R42, R65, c[0x0][0x23c], -R66 ;  /* 0x00008f00412a7a23 */ /* 0x000fe20000010842 */
[----:B------:R-:W2:Y:S01]  /*bf00*/  MUFU.EX2 R37, R148 ;  /* 0x0000009400257308 */ /* 0x000ea20000000800 */
[----:B------:R-:W-:-:S04]  /*bf10*/  FADD.FTZ R165, R165, R120 ;  /* 0x00000078a5a57221 */ /* 0x000fc80000010000 */
[----:B------:R-:W-:Y:S01]  /*bf20*/  HMMA.16816.F32.BF16 R112, R4, R12, R112 ;  /* 0x0000000c0470723c */ /* 0x000fe20000041870 */
[----:B------:R-:W-:Y:S02]  /*bf30*/  FADD.FTZ R164, R164, R165 ;  /* 0x000000a5a4a47221 */ /* 0x000fe40000010000 */
[----:B------:R-:W-:Y:S02]  /*bf40*/  MUFU.EX2 R36, R153 ;  /* 0x0000009900247308 */ /* 0x000fe40000000800 */
[----:B------:R-:W-:-:S03]  /*bf50*/  FADD.FTZ R3, R161, R164 ;  /* 0x000000a4a1037221 */ /* 0x000fc60000010000 */
[C---:B------:R-:W-:Y:S01]  /*bf60*/  HMMA.16816.F32.BF16 R108, R4.reuse, R14, R108 ;  /* 0x0000000e046c723c */ /* 0x040fe2000004186c */
[----:B------:R-:W3:Y:S01]  /*bf70*/  LDSM.16.MT88.4 R12, [R168+0xc400] ;  /* 0x00c40000a80c783b */ /* 0x000ee20000004200 */
        /* <DEDUP_REMOVED lines=8> */
[----:B------:R-:W4:Y:S01]  /*c000*/  LDSM.16.MT88.4 R16, [R170+0xe400] ;  /* 0x00e40000aa10783b */ /* 0x000f220000004200 */
[----:B------:R-:W-:Y:S01]  /*c010*/  FADD.FTZ R53, R53, R52 ;  /* 0x0000003435357221 */ /* 0x000fe20000010000 */
[----:B------:R-:W5:Y:S03]  /*c020*/  MUFU.EX2 R43, R43 ;  /* 0x0000002b002b7308 */ /* 0x000f660000000800 */
[----:B------:R-:W-:Y:S02]  /*c030*/  FADD.FTZ R2, R28, R53 ;  /* 0x000000351c027221 */ /* 0x000fe40000010000 */
[----:B-1----:R-:W-:Y:S02]  /*c040*/  HMMA.16816.F32.BF16 R76, R4, R8, R76 ;  /* 0x00000008044c723c */ /* 0x002fe4000004184c */
[----:B------:R-:W-:Y:S01]  /*c050*/  FADD.FTZ R2, R31, R2 ;  /* 0x000000021f027221 */ /* 0x000fe20000010000 */
[----:B------:R-:W-:Y:S03]  /*c060*/  MUFU.EX2 R41, R41 ;  /* 0x0000002900297308 */ /* 0x000fe60000000800 */
[----:B------:R-:W-:-:S02]  /*c070*/  FADD.FTZ R3, R29, R2 ;  /* 0x000000021d037221 */ /* 0x000fc40000010000 */
[C---:B------:R-:W-:Y:S01]  /*c080*/  HMMA.16816.F32.BF16 R80, R4.reuse, R10, R80 ;  /* 0x0000000a0450723c */ /* 0x040fe20000041850 */
[----:B------:R-:W1:Y:S01]  /*c090*/  LDSM.16.MT88.4 R8, [R168+0xe400] ;  /* 0x00e40000a808783b */ /* 0x000e620000004200 */
[----:B------:R-:W-:Y:S01]  /*c0a0*/  FADD.FTZ R3, R30, R3 ;  /* 0x000000031e037221 */ /* 0x000fe20000010000 */
[----:B------:R-:W1:Y:S05]  /*c0b0*/  MUFU.EX2 R42, R42 ;  /* 0x0000002a002a7308 */ /* 0x000e6a0000000800 */
[C---:B---3--:R-:W-:Y:S08]  /*c0c0*/  HMMA.16816.F32.BF16 R84, R4.reuse, R12, R84 ;  /* 0x0000000c0454723c */ /* 0x048ff00000041854 */
[C---:B------:R-:W-:Y:S01]  /*c0d0*/  HMMA.16816.F32.BF16 R88, R4.reuse, R14, R88 ;  /* 0x0000000e0458723c */ /* 0x040fe20000041858 */
[----:B------:R-:W3:Y:S07]  /*c0e0*/  LDSM.16.MT88.4 R12, [R170+0xa800] ;  /* 0x00a80000aa0c783b */ /* 0x000eee0000004200 */
[C---:B----4-:R-:W-:Y:S08]  /*c0f0*/  HMMA.16816.F32.BF16 R92, R4.reuse, R16, R92 ;  /* 0x00000010045c723c */ /* 0x050ff0000004185c */
[C---:B------:R-:W-:Y:S01]  /*c100*/  HMMA.16816.F32.BF16 R96, R4.reuse, R18, R96 ;  /* 0x000000120460723c */ /* 0x040fe20000041860 */
[----:B------:R-:W4:Y:S07]  /*c110*/  LDSM.16.MT88.4 R16, [R168+0xc800] ;  /* 0x00c80000a810783b */ /* 0x000f2e0000004200 */
[C---:B-1----:R-:W-:Y:S08]  /*c120*/  HMMA.16816.F32.BF16 R100, R4.reuse, R8, R100 ;  /* 0x000000080464723c */ /* 0x042ff00000041864 */
[----:B------:R-:W-:Y:S01]  /*c130*/  HMMA.16816.F32.BF16 R104, R4, R10, R104 ;  /* 0x0000000a0468723c */ /* 0x000fe20000041868 */
[----:B------:R-:W1:Y:S06]  /*c140*/  LDSM.16.MT88.4 R8, [R170+0xe800] ;  /* 0x00e80000aa08783b */ /* 0x000e6c0000004200 */
[----:B--2---:R-:W-:Y:S01]  /*c150*/  F2FP.BF16.PACK_AB R4, R37, R38 ;  /* 0x000000262504723e */ /* 0x004fe200000010ff */
[----:B------:R-:W-:Y:S01]  /*c160*/  FADD.FTZ R38, R38, R3 ;  /* 0x0000000326267221 */ /* 0x000fe20000010000 */
[----:B-----5:R-:W-:-:S02]  /*c170*/  F2FP.BF16.PACK_AB R5, R43, R40 ;  /* 0x000000282b05723e */ /* 0x020fc400000010ff */
[----:B------:R-:W-:Y:S01]  /*c180*/  F2FP.BF16.PACK_AB R6, R39, R36 ;  /* 0x000000242706723e */ /* 0x000fe200000010ff */
[----:B------:R-:W-:Y:S01]  /*c190*/  FADD.FTZ R37, R37, R38 ;  /* 0x0000002625257221 */ /* 0x000fe20000010000 */
[----:B------:R-:W-:Y:S02]  /*c1a0*/  F2FP.BF16.PACK_AB R7, R42, R41 ;  /* 0x000000292a07723e */ /* 0x000fe400000010ff */
[----:B------:R-:W-:Y:S01]  /*c1b0*/  MOV R3, R57 ;  /* 0x0000003900037202 */ /* 0x000fe20000000f00 */
[----:B------:R-:W-:-:S04]  /*c1c0*/  FADD.FTZ R36, R36, R37 ;  /* 0x0000002524247221 */ /* 0x000fc80000010000 */
[----:B---3--:R-:W-:Y:S01]  /*c1d0*/  HMMA.16816.F32.BF16 R112, R4, R12, R112 ;  /* 0x0000000c0470723c */ /* 0x008fe20000041870 */
[----:B------:R-:W-:-:S07]  /*c1e0*/  FADD.FTZ R39, R39, R36 ;  /* 0x0000002427277221 */ /* 0x000fce0000010000 */
[C---:B------:R-:W-:Y:S01]  /*c1f0*/  HMMA.16816.F32.BF16 R108, R4.reuse, R14, R108 ;  /* 0x0000000e046c723c */ /* 0x040fe2000004186c */
[----:B------:R-:W2:Y:S07]  /*c200*/  LDSM.16.MT88.4 R12, [R168+0xe800] ;  /* 0x00e80000a80c783b */ /* 0x000eae0000004200 */
[C---:B------:R-:W-:Y:S08]  /*c210*/  HMMA.16816.F32.BF16 R76, R4.reuse, R20, R76 ;  /* 0x00000014044c723c */ /* 0x040ff0000004184c */
[C---:B------:R-:W-:Y:S01]  /*c220*/  HMMA.16816.F32.BF16 R80, R4.reuse, R22, R80 ;  /* 0x000000160450723c */ /* 0x040fe20000041850 */
[----:B------:R-:W3:Y:S07]  /*c230*/  LDSM.16.MT88.4 R20, [R170+0xac00] ;  /* 0x00ac0000aa14783b */ /* 0x000eee0000004200 */
[C---:B----4-:R-:W-:Y:S08]  /*c240*/  HMMA.16816.F32.BF16 R84, R4.reuse, R16, R84 ;  /* 0x000000100454723c */ /* 0x050ff00000041854 */
[C---:B------:R-:W-:Y:S01]  /*c250*/  HMMA.16816.F32.BF16 R88, R4.reuse, R18, R88 ;  /* 0x000000120458723c */ /* 0x040fe20000041858 */
[----:B------:R-:W4:Y:S07]  /*c260*/  LDSM.16.MT88.4 R16, [R168+0xac00] ;  /* 0x00ac0000a810783b */ /* 0x000f2e0000004200 */
[C---:B-1----:R-:W-:Y:S08]  /*c270*/  HMMA.16816.F32.BF16 R92, R4.reuse, R8, R92 ;  /* 0x00000008045c723c */ /* 0x042ff0000004185c */
[C---:B------:R-:W-:Y:S01]  /*c280*/  HMMA.16816.F32.BF16 R96, R4.reuse, R10, R96 ;  /* 0x0000000a0460723c */ /* 0x040fe20000041860 */
[----:B------:R-:W1:Y:S07]  /*c290*/  LDSM.16.MT88.4 R8, [R170+0xcc00] ;  /* 0x00cc0000aa08783b */ /* 0x000e6e0000004200 */
[C---:B------:R-:W-:Y:S01]  /*c2a0*/  HMMA.16816.F32.BF16 R68, R4.reuse, R24, R68 ;  /* 0x000000180444723c */ /* 0x040fe20000041844 */
[----:B------:R-:W-:Y:S07]  /*c2b0*/  MUFU.EX2 R25, R58 ;  /* 0x0000003a00197308 */ /* 0x000fee0000000800 */
[C---:B------:R-:W-:Y:S01]  /*c2c0*/  HMMA.16816.F32.BF16 R72, R4.reuse, R26, R72 ;  /* 0x0000001a0448723c */ /* 0x040fe20000041848 */
[----:B------:R-:W5:Y:S07]  /*c2d0*/  MUFU.EX2 R24, R60 ;  /* 0x0000003c00187308 */ /* 0x000f6e0000000800 */
[C---:B--2---:R-:W-:Y:S01]  /*c2e0*/  HMMA.16816.F32.BF16 R100, R4.reuse, R12, R100 ;  /* 0x0000000c0464723c */ /* 0x044fe20000041864 */
[----:B------:R-:W-:Y:S07]  /*c2f0*/  MUFU.EX2 R26, R61 ;  /* 0x0000003d001a7308 */ /* 0x000fee0000000800 */
[----:B------:R-:W-:Y:S01]  /*c300*/  HMMA.16816.F32.BF16 R104, R4, R14, R104 ;  /* 0x0000000e0468723c */ /* 0x000fe20000041868 */
[----:B------:R-:W2:Y:S01]  /*c310*/  MUFU.EX2 R27, R63 ;  /* 0x0000003f001b7308 */ /* 0x000ea20000000800 */
[----:B------:R-:W1:Y:S05]  /*c320*/  LDSM.16.MT88.4 R12, [R168+0xcc00] ;  /* 0x00cc0000a80c783b */ /* 0x000e6a0000004200 */
[----:B------:R-:W-:Y:S01]  /*c330*/  F2FP.BF16.PACK_AB R4, R155, R156 ;  /* 0x0000009c9b04723e */ /* 0x000fe200000010ff */
[----:B------:R-:W-:Y:S01]  /*c340*/  FADD.FTZ R156, R156, R39 ;  /* 0x000000279c9c7221 */ /* 0x000fe20000010000 */
[----:B-----5:R-:W-:-:S02]  /*c350*/  F2FP.BF16.PACK_AB R5, R24, R25 ;  /* 0x000000191805723e */ /* 0x020fc400000010ff */
[----:B------:R-:W-:Y:S01]  /*c360*/  F2FP.BF16.PACK_AB R6, R132, R157 ;  /* 0x0000009d8406723e */ /* 0x000fe200000010ff */
[----:B------:R-:W-:-:S04]  /*c370*/  FADD.FTZ R156, R155, R156 ;  /* 0x0000009c9b9c7221 */ /* 0x000fc80000010000 */
[----:B------:R-:W-:Y:S01]  /*c380*/  FADD.FTZ R157, R157, R156 ;  /* 0x0000009c9d9d7221 */ /* 0x000fe20000010000 */
[----:B--2---:R-:W-:-:S03]  /*c390*/  F2FP.BF16.PACK_AB R7, R27, R26 ;  /* 0x0000001a1b07723e */ /* 0x004fc600000010ff */
[----:B------:R-:W-:-:S04]  /*c3a0*/  FADD.FTZ R195, R132, R157 ;  /* 0x0000009d84c37221 */ /* 0x000fc80000010000 */
[C---:B---3--:R-:W-:Y:S07]  /*c3b0*/  HMMA.16816.F32.BF16 R112, R4.reuse, R20, R112 ;  /* 0x000000140470723c */ /* 0x048fee0000041870 */
[----:B------:R-:W-:Y:S01]  /*c3c0*/  FADD.FTZ R21, R163, R166 ;  /* 0x000000a6a3157221 */ /* 0x000fe20000010000 */
[----:B----4-:R-:W-:Y:S03]  /*c3d0*/  HMMA.16816.F32.BF16 R68, R4, R16, R68 ;  /* 0x000000100444723c */ /* 0x010fe60000041844 */
        /* <DEDUP_REMOVED lines=23> */
[----:B--2---:R-:W-:Y:S03]  /*c550*/  HMMA.16816.F32.BF16 R92, R4, R16, R92 ;  /* 0x00000010045c723c */ /* 0x004fe6000004185c */
[----:B------:R-:W-:-:S04]  /*c560*/  FADD.FTZ R25, R24, R25 ;  /* 0x0000001918197221 */ /* 0x000fc80000010000 */
[----:B------:R-:W-:Y:S01]  /*c570*/  FADD.FTZ R26, R26, R25 ;  /* 0x000000191a1a7221 */ /* 0x000fe20000010000 */
[----:B------:R-:W-:Y:S03]  /*c580*/  HMMA.16816.F32.BF16 R96, R4, R18, R96 ;  /* 0x000000120460723c */ /* 0x000fe60000041860 */
[----:B------:R-:W-:-:S05]  /*c590*/  FADD.FTZ R194, R27, R26 ;  /* 0x0000001a1bc27221 */ /* 0x000fca0000010000 */
[C---:B-1----:R-:W-:Y:S08]  /*c5a0*/  HMMA.16816.F32.BF16 R100, R4.reuse, R8, R100 ;  /* 0x000000080464723c */ /* 0x042ff00000041864 */
[----:B------:R-:W-:Y:S11]  /*c5b0*/  HMMA.16816.F32.BF16 R104, R4, R10, R104 ;  /* 0x0000000a0468723c */ /* 0x000ff60000041868 */
[----:B------:R-:W-:Y:S08]  /*c5c0*/  @!UPT UIADD3 URZ, URZ, URZ, URZ ;  /* 0x0000003f3f3ff290 */ /* 0x000ff0000fffe03f */
.L_x_2779:
        /* <DEDUP_REMOVED lines=8> */
.L_x_2791:
        /* <DEDUP_REMOVED lines=65> */
.L_x_2788:
        /* <DEDUP_REMOVED lines=56> */
[----:B------:R-:W-:Y:S03]  /*cde0*/  ISETP.GT.AND P0, PT, R182, R175, PT ;  /* 0x000000afb600720c */ /* 0x000fe60003f04270 */
        /* <DEDUP_REMOVED lines=256> */
.L_x_2790:
        /* <DEDUP_REMOVED lines=91> */
.L_x_2789:
[----:B------:R-:W-:Y:S04]  /*e3a0*/  LEA R2, R182, R181, 0x7 ;  /* 0x000000b5b6027211 */ /* 0x000fe800078e38ff */
[----:B-1----:R-:W-:Y:S01]  /*e3b0*/  I2F R125, R2 ;  /* 0x00000002007d7306 */ /* 0x002fe20000201400 */
        /* <DEDUP_REMOVED lines=14> */
[----:B------:R-:W-:Y:S05]  /*e4a0*/  IADD3 R118, R2, 0x19, RZ ;  /* 0x0000001902767810 */ /* 0x000fea0007ffe0ff */
        /* <DEDUP_REMOVED lines=19> */
[C---:B------:R-:W-:Y:S01]  /*e5e0*/  FFMA.FTZ R10, R0.reuse, R123, R10 ;  /* 0x0000007b000a7223 */ /* 0x040fe2000001000a */
[----:B------:R-:W-:Y:S01]  /*e5f0*/  I2F R125, R125 ;  /* 0x0000007d007d7306 */ /* 0x000fe20000201400 */
[-C--:B------:R-:W-:Y:S01]  /*e600*/  FFMA.FTZ R27, R0, R129.reuse, R27 ;  /* 0x00000081001b7223 */ /* 0x080fe2000001001b */
        /* <DEDUP_REMOVED lines=11> */
[CC--:B------:R-:W-:Y:S01]  /*e6c0*/  FFMA.FTZ R22, R0.reuse, R3.reuse, R22 ;  /* 0x0000000300167223 */ /* 0x0c0fe20000010016 */
[----:B------:R-:W-:Y:S01]  /*e6d0*/  FMNMX.FTZ R129, R11, R130, !PT ;  /* 0x000000820b817209 */ /* 0x000fe20007810000 */
[----:B------:R-:W-:Y:S01]  /*e6e0*/  FFMA.FTZ R20, R0, R3, R20 ;  /* 0x0000000300147223 */ /* 0x000fe20000010014 */
[----:B------:R-:W-:Y:S01]  /*e6f0*/  FMNMX.FTZ R132, R8, R131, !PT ;  /* 0x0000008308847209 */ /* 0x000fe20007810000 */
[-C--:B------:R-:W-:Y:S01]  /*e700*/  FFMA.FTZ R23, R0, R128.reuse, R23 ;  /* 0x0000008000177223 */ /* 0x080fe20000010017 */
[----:B------:R-:W-:Y:S01]  /*e710*/  IADD3 R3, R2, 0x58, RZ ;  /* 0x0000005802037810 */ /* 0x000fe20007ffe0ff */
[C---:B------:R-:W-:Y:S01]  /*e720*/  FFMA.FTZ R21, R0.reuse, R128, R21 ;  /* 0x0000008000157223 */ /* 0x040fe20000010015 */
[----:B------:R-:W2:Y:S01]  /*e730*/  I2F R123, R123 ;  /* 0x0000007b007b7306 */ /* 0x000ea20000201400 */
[----:B------:R-:W-:Y:S01]  /*e740*/  FFMA.FTZ R9, R0, R122, R9 ;  /* 0x0000007a00097223 */ /* 0x000fe20000010009 */
[----:B------:R-:W-:Y:S01]  /*e750*/  IADD3 R122, R2, 0x41, RZ ;  /* 0x00000041027a7810 */ /* 0x000fe20007ffe0ff */
[-C--:B------:R-:W-:Y:S01]  /*e760*/  FFMA.FTZ R14, R0, R121.reuse, R14 ;  /* 0x00000079000e7223 */ /* 0x080fe2000001000e */
[----:B------:R-:W-:Y:S01]  /*e770*/  IADD3 R128, R2, 0x59, RZ ;  /* 0x0000005902807810 */ /* 0x000fe20007ffe0ff */
[C---:B------:R-:W-:Y:S01]  /*e780*/  FFMA.FTZ R12, R0.reuse, R121, R12 ;  /* 0x00000079000c7223 */ /* 0x040fe2000001000c */
[----:B------:R-:W-:Y:S01]  /*e790*/  FMNMX.FTZ R131, R9, R132, !PT ;  /* 0x0000008409837209 */ /* 0x000fe20007810000 */
[-C--:B------:R-:W-:Y:S01]  /*e7a0*/  FFMA.FTZ R15, R0, R120.reuse, R15 ;  /* 0x00000078000f7223 */ /* 0x080fe2000001000f */
[----:B------:R-:W-:Y:S01]  /*e7b0*/  FMNMX.FTZ R130, R14, R129, !PT ;  /* 0x000000810e827209 */ /* 0x000fe20007810000 */
[C---:B------:R-:W-:Y:S01]  /*e7c0*/  FFMA.FTZ R13, R0.reuse, R120, R13 ;  /* 0x00000078000d7223 */ /* 0x040fe2000001000d */
[----:B------:R-:W3:Y:S01]  /*e7d0*/  I2F R122, R122 ;  /* 0x0000007a007a7306 */ /* 0x000ee20000201400 */
[CC--:B------:R-:W-:Y:S01]  /*e7e0*/  FFMA.FTZ R18, R0.reuse, R119.reuse, R18 ;  /* 0x0000007700127223 */ /* 0x0c0fe20000010012 */
[----:B------:R-:W-:Y:S01]  /*e7f0*/  FMNMX.FTZ R129, R15, R130, !PT ;  /* 0x000000820f817209 */ /* 0x000fe20007810000 */
[----:B------:R-:W-:Y:S01]  /*e800*/  FFMA.FTZ R16, R0, R119, R16 ;  /* 0x0000007700107223 */ /* 0x000fe20000010010 */
[----:B------:R-:W-:Y:S01]  /*e810*/  FMNMX.FTZ R132, R12, R131, !PT ;  /* 0x000000830c847209 */ /* 0x000fe20007810000 */
[-C--:B------:R-:W-:Y:S01]  /*e820*/  FFMA.FTZ R19, R0, R118.reuse, R19 ;  /* 0x0000007600137223 */ /* 0x080fe20000010013 */
[----:B------:R-:W-:Y:S01]  /*e830*/  FMNMX.FTZ R130, R18, R129, !PT ;  /* 0x0000008112827209 */ /* 0x000fe20007810000 */
[C---:B------:R-:W-:Y:S01]  /*e840*/  FFMA.FTZ R17, R0.reuse, R118, R17 ;  /* 0x0000007600117223 */ /* 0x040fe20000010011 */
[----:B------:R-:W-:Y:S01]  /*e850*/  FMNMX.FTZ R131, R13, R132, !PT ;  /* 0x000000840d837209 */ /* 0x000fe20007810000 */
[C---:B-1----:R-:W-:Y:S01]  /*e860*/  FFMA.FTZ R35, R0.reuse, R124, R35 ;  /* 0x0000007c00237223 */ /* 0x042fe20000010023 */
[----:B------:R-:W1:Y:S01]  /*e870*/  I2F R3, R3 ;  /* 0x0000000300037306 */ /* 0x000e620000201400 */
[----:B------:R-:W-:Y:S01]  /*e880*/  FMNMX.FTZ R129, R19, R130, !PT ;  /* 0x0000008213817209 */ /* 0x000fe20007810000 */
[----:B------:R-:W-:Y:S01]  /*e890*/  FFMA.FTZ R33, R0, R124, R33 ;  /* 0x0000007c00217223 */ /* 0x000fe20000010021 */
[----:B------:R-:W-:Y:S01]  /*e8a0*/  FMNMX.FTZ R132, R16, R131, !PT ;  /* 0x0000008310847209 */ /* 0x000fe20007810000 */
[-C--:B--2---:R-:W-:Y:S01]  /*e8b0*/  FFMA.FTZ R38, R0, R123.reuse, R38 ;  /* 0x0000007b00267223 */ /* 0x084fe20000010026 */
[----:B------:R-:W-:Y:S01]  /*e8c0*/  IADD3 R121, R2, 0x48, RZ ;  /* 0x0000004802797810 */ /* 0x000fe20007ffe0ff */
[----:B------:R-:W-:Y:S01]  /*e8d0*/  FFMA.FTZ R36, R0, R123, R36 ;  /* 0x0000007b00247223 */ /* 0x000fe20000010024 */
[----:B------:R-:W-:Y:S01]  /*e8e0*/  IADD3 R120, R2, 0x49, RZ ;  /* 0x0000004902787810 */ /* 0x000fe20007ffe0ff */
[----:B------:R-:W-:Y:S01]  /*e8f0*/  FFMA.FTZ R30, R0, R127, R30 ;  /* 0x0000007f001e7223 */ /* 0x000fe2000001001e */
[----:B------:R-:W-:Y:S01]  /*e900*/  FMNMX.FTZ R130, R22, R129, !PT ;  /* 0x0000008116827209 */ /* 0x000fe20007810000 */
[----:B------:R-:W2:Y:S01]  /*e910*/  I2F R128, R128 ;  /* 0x0000008000807306 */ /* 0x000ea20000201400 */
[----:B------:R-:W-:Y:S01]  /*e920*/  FMNMX.FTZ R131, R17, R132, !PT ;  /* 0x0000008411837209 */ /* 0x000fe20007810000 */
[----:B------:R-:W-:Y:S01]  /*e930*/  FFMA.FTZ R28, R0, R127, R28 ;  /* 0x0000007f001c7223 */ /* 0x000fe2000001001c */
[----:B------:R-:W-:Y:S01]  /*e940*/  IADD3 R124, R2, 0x69, RZ ;  /* 0x00000069027c7810 */ /* 0x000fe20007ffe0ff */
[----:B------:R-:W-:Y:S01]  /*e950*/  FFMA.FTZ R29, R0, R126, R29 ;  /* 0x0000007e001d7223 */ /* 0x000fe2000001001d */
[----:B------:R-:W-:Y:S01]  /*e960*/  IADD3 R119, R2, 0x50, RZ ;  /* 0x0000005002777810 */ /* 0x000fe20007ffe0ff */
[CC--:B------:R-:W-:Y:S01]  /*e970*/  FFMA.FTZ R34, R0.reuse, R125.reuse, R34 ;  /* 0x0000007d00227223 */ /* 0x0c0fe20000010022 */
[----:B------:R-:W-:Y:S01]  /*e980*/  FMNMX.FTZ R129, R23, R130, !PT ;  /* 0x0000008217817209 */ /* 0x000fe20007810000 */
[----:B------:R-:W-:Y:S01]  /*e990*/  FFMA.FTZ R32, R0, R125, R32 ;  /* 0x0000007d00207223 */ /* 0x000fe20000010020 */
[----:B------:R-:W-:Y:S01]  /*e9a0*/  FMNMX.FTZ R132, R20, R131, !PT ;  /* 0x0000008314847209 */ /* 0x000fe20007810000 */
[----:B------:R-:W4:Y:S01]  /*e9b0*/  I2F R121, R121 ;  /* 0x0000007900797306 */ /* 0x000f220000201400 */
[----:B------:R-:W-:Y:S01]  /*e9c0*/  FMNMX.FTZ R130, R26, R129, !PT ;  /* 0x000000811a827209 */ /* 0x000fe20007810000 */
[C---:B---3--:R-:W-:Y:S01]  /*e9d0*/  FFMA.FTZ R39, R0.reuse, R122, R39 ;  /* 0x0000007a00277223 */ /* 0x048fe20000010027 */
[----:B------:R-:W-:Y:S01]  /*e9e0*/  FMNMX.FTZ R131, R21, R132, !PT ;  /* 0x0000008415837209 */ /* 0x000fe20007810000 */
[C---:B------:R-:W-:Y:S01]  /*e9f0*/  FFMA.FTZ R37, R0.reuse, R122, R37 ;  /* 0x0000007a00257223 */ /* 0x040fe20000010025 */
[----:B------:R-:W-:Y:S01]  /*ea00*/  FMNMX.FTZ R129, R27, R130, !PT ;  /* 0x000000821b817209 */ /* 0x000fe20007810000 */
[----:B-1----:R-:W-:Y:S01]  /*ea10*/  FFMA.FTZ R50, R0, R3, R50 ;  /* 0x0000000300327223 */ /* 0x002fe20000010032 */
[----:B------:R-:W-:Y:S01]  /*ea20*/  FMNMX.FTZ R130, R24, R131, !PT ;  /* 0x0000008318827209 */ /* 0x000fe20007810000 */
[----:B------:R-:W-:Y:S01]  /*ea30*/  FFMA.FTZ R48, R0, R3, R48 ;  /* 0x0000000300307223 */ /* 0x000fe20000010030 */
[----:B------:R-:W-:Y:S01]  /*ea40*/  FMNMX.FTZ R132, R30, R129, !PT ;  /* 0x000000811e847209 */ /* 0x000fe20007810000 */
[----:B------:R-:W1:Y:S01]  /*ea50*/  I2F R120, R120 ;  /* 0x0000007800787306 */ /* 0x000e620000201400 */
[----:B------:R-:W-:Y:S02]  /*ea60*/  FMNMX.FTZ R133, R25, R130, !PT ;  /* 0x0000008219857209 */ /* 0x000fe40007810000 */
[----:B------:R-:W-:Y:S01]  /*ea70*/  IADD3 R118, R2, 0x51, RZ ;  /* 0x0000005102767810 */ /* 0x000fe20007ffe0ff */
[C---:B--2---:R-:W-:Y:S01]  /*ea80*/  FFMA.FTZ R51, R0.reuse, R128, R51 ;  /* 0x0000008000337223 */ /* 0x044fe20000010033 */
[----:B------:R-:W-:Y:S01]  /*ea90*/  FMNMX.FTZ R131, R31, R132, !PT ;  /* 0x000000841f837209 */ /* 0x000fe20007810000 */
[----:B------:R-:W-:Y:S01]  /*eaa0*/  FFMA.FTZ R49, R0, R128, R49 ;  /* 0x0000008000317223 */ /* 0x000fe20000010031 */
[----:B------:R-:W-:Y:S02]  /*eab0*/  FMNMX.FTZ R130, R28, R133, !PT ;  /* 0x000000851c827209 */ /* 0x000fe40007810000 */
[----:B------:R-:W-:Y:S01]  /*eac0*/  FMNMX.FTZ R122, R34, R131, !PT ;  /* 0x00000083227a7209 */ /* 0x000fe20007810000 */
[----:B------:R2:W3:Y:S01]  /*ead0*/  I2F R123, R124 ;  /* 0x0000007c007b7306 */ /* 0x0004e20000201400 */
[----:B------:R-:W-:Y:S02]  /*eae0*/  FMNMX.FTZ R131, R29, R130, !PT ;  /* 0x000000821d837209 */ /* 0x000fe40007810000 */
[----:B------:R-:W-:Y:S01]  /*eaf0*/  IADD3 R129, R2, 0x70, RZ ;  /* 0x0000007002817810 */ /* 0x000fe20007ffe0ff */
[CC--:B----4-:R-:W-:Y:S01]  /*eb00*/  FFMA.FTZ R42, R0.reuse, R121.reuse, R42 ;  /* 0x00000079002a7223 */ /* 0x0d0fe2000001002a */
[----:B------:R-:W-:Y:S01]  /*eb10*/  FMNMX.FTZ R133, R35, R122, !PT ;  /* 0x0000007a23857209 */ /* 0x000fe20007810000 */
[----:B------:R-:W-:Y:S01]  /*eb20*/  FFMA.FTZ R40, R0, R121, R40 ;  /* 0x0000007900287223 */ /* 0x000fe20000010028 */
[----:B------:R-:W-:Y:S02]  /*eb30*/  IADD3 R127, R2, 0x60, RZ ;  /* 0x00000060027f7810 */ /* 0x000fe40007ffe0ff */
[----:B------:R-:W-:Y:S01]  /*eb40*/  FMNMX.FTZ R122, R38, R133, !PT ;  /* 0x00000085267a7209 */ /* 0x000fe20007810000 */
[----:B------:R-:W4:Y:S01]  /*eb50*/  I2F R119, R119 ;  /* 0x0000007700777306 */ /* 0x000f220000201400 */
[C---:B------:R-:W-:Y:S02]  /*eb60*/  IADD3 R126, R2.reuse, 0x61, RZ ;  /* 0x00000061027e7810 */ /* 0x040fe40007ffe0ff */
[----:B------:R-:W-:Y:S01]  /*eb70*/  IADD3 R125, R2, 0x68, RZ ;  /* 0x00000068027d7810 */ /* 0x000fe20007ffe0ff */
[CC--:B-1----:R-:W-:Y:S02]  /*eb80*/  FFMA.FTZ R43, R0.reuse, R120.reuse, R43 ;  /* 0x00000078002b7223 */ /* 0x0c2fe4000001002b */
[----:B------:R-:W-:Y:S01]  /*eb90*/  FFMA.FTZ R41, R0, R120, R41 ;  /* 0x0000007800297223 */ /* 0x000fe20000010029 */
[----:B------:R-:W-:Y:S03]  /*eba0*/  IADD3 R120, R2, 0x71, RZ ;  /* 0x0000007102787810 */ /* 0x000fe60007ffe0ff */
[----:B------:R-:W1:Y:S01]  /*ebb0*/  I2F R118, R118 ;  /* 0x0000007600767306 */ /* 0x000e620000201400 */
[----:B--2---:R-:W-:Y:S01]  /*ebc0*/  FMNMX.FTZ R124, R32, R131, !PT ;  /* 0x00000083207c7209 */ /* 0x004fe20007810000 */
[CC--:B---3--:R-:W-:Y:S01]  /*ebd0*/  FFMA.FTZ R59, R0.reuse, R123.reuse, R59 ;  /* 0x0000007b003b7223 */ /* 0x0c8fe2000001003b */
[----:B------:R-:W-:Y:S01]  /*ebe0*/  FMNMX.FTZ R131, R39, R122, !PT ;  /* 0x0000007a27837209 */ /* 0x000fe20007810000 */
[----:B------:R-:W-:Y:S01]  /*ebf0*/  FFMA.FTZ R57, R0, R123, R57 ;  /* 0x0000007b00397223 */ /* 0x000fe20000010039 */
[----:B------:R-:W-:Y:S05]  /*ec00*/  FMNMX.FTZ R133, R33, R124, !PT ;  /* 0x0000007c21857209 */ /* 0x000fea0007810000 */
[----:B------:R-:W2:Y:S01]  /*ec10*/  I2F R121, R129 ;  /* 0x0000008100797306 */ /* 0x000ea20000201400 */
[----:B------:R-:W-:Y:S02]  /*ec20*/  FMNMX.FTZ R124, R42, R131, !PT ;  /* 0x000000832a7c7209 */ /* 0x000fe40007810000 */
[----:B------:R-:W-:Y:S01]  /*ec30*/  FMNMX.FTZ R122, R36, R133, !PT ;  /* 0x00000085247a7209 */ /* 0x000fe20007810000 */
[CC--:B----4-:R-:W-:Y:S01]  /*ec40*/  FFMA.FTZ R46, R0.reuse, R119.reuse, R46 ;  /* 0x00000077002e7223 */ /* 0x0d0fe2000001002e */
[----:B------:R-:W-:Y:S01]  /*ec50*/  FMNMX.FTZ R131, R43, R124, !PT ;  /* 0x0000007c2b837209 */ /* 0x000fe20007810000 */
[----:B------:R-:W-:Y:S01]  /*ec60*/  FFMA.FTZ R44, R0, R119, R44 ;  /* 0x00000077002c7223 */ /* 0x000fe2000001002c */
[----:B------:R-:W-:Y:S03]  /*ec70*/  FMNMX.FTZ R133, R37, R122, !PT ;  /* 0x0000007a25857209 */ /* 0x000fe60007810000 */
[----:B------:R3:W4:Y:S01]  /*ec80*/  I2F R119, R120 ;  /* 0x0000007800777306 */ /* 0x0007220000201400 */
[----:B------:R-:W-:Y:S01]  /*ec90*/  FMNMX.FTZ R122, R40, R133, !PT ;  /* 0x00000085287a7209 */ /* 0x000fe20007810000 */
[C---:B-1----:R-:W-:Y:S03]  /*eca0*/  FFMA.FTZ R47, R0.reuse, R118, R47 ;  /* 0x00000076002f7223 */ /* 0x042fe6000001002f */
[----:B------:R-:W-:Y:S01]  /*ecb0*/  FMNMX.FTZ R3, R41, R122, !PT ;  /* 0x0000007a29037209 */ /* 0x000fe20007810000 */
[----:B------:R-:W-:Y:S01]  /*ecc0*/  FFMA.FTZ R45, R0, R118, R45 ;  /* 0x00000076002d7223 */ /* 0x000fe2000001002d */
[----:B------:R-:W-:Y:S03]  /*ecd0*/  FMNMX.FTZ R118, R46, R131, !PT ;  /* 0x000000832e767209 */ /* 0x000fe60007810000 */
[----:B------:R-:W1:Y:S01]  /*ece0*/  I2F R127, R127 ;  /* 0x0000007f007f7306 */ /* 0x000e620000201400 */
[----:B------:R-:W-:Y:S02]  /*ecf0*/  FMNMX.FTZ R131, R47, R118, !PT ;  /* 0x000000762f837209 */ /* 0x000fe40007810000 */
[----:B------:R-:W-:Y:S01]  /*ed00*/  FMNMX.FTZ R118, R44, R3, !PT ;  /* 0x000000032c767209 */ /* 0x000fe20007810000 */
[-C--:B--2---:R-:W-:Y:S01]  /*ed10*/  FFMA.FTZ R62, R0, R121.reuse, R62 ;  /* 0x00000079003e7223 */ /* 0x084fe2000001003e */
[----:B------:R-:W-:Y:S01]  /*ed20*/  IADD3 R129, R2, 0x78, RZ ;  /* 0x0000007802817810 */ /* 0x000fe20007ffe0ff */
[----:B------:R-:W-:Y:S01]  /*ed30*/  FFMA.FTZ R60, R0, R121, R60 ;  /* 0x00000079003c7223 */ /* 0x000fe2000001003c */
[----:B------:R-:W-:Y:S02]  /*ed40*/  FMNMX.FTZ R3, R45, R118, !PT ;  /* 0x000000762d037209 */ /* 0x000fe40007810000 */
[----:B------:R-:W-:Y:S01]  /*ed50*/  IADD3 R2, R2, 0x79, RZ ;  /* 0x0000007902027810 */ /* 0x000fe20007ffe0ff */
[----:B------:R-:W2:Y:S01]  /*ed60*/  I2F R126, R126 ;  /* 0x0000007e007e7306 */ /* 0x000ea20000201400 */
[----:B------:R-:W-:Y:S02]  /*ed70*/  FMNMX.FTZ R118, R48, R3, !PT ;  /* 0x0000000330767209 */ /* 0x000fe40007810000 */
[----:B---3--:R-:W-:Y:S01]  /*ed80*/  FMNMX.FTZ R120, R50, R131, !PT ;  /* 0x0000008332787209 */ /* 0x008fe20007810000 */
[CC--:B----4-:R-:W-:Y:S01]  /*ed90*/  FFMA.FTZ R63, R0.reuse, R119.reuse, R63 ;  /* 0x00000077003f7223 */ /* 0x0d0fe2000001003f */
[----:B------:R-:W-:Y:S01]  /*eda0*/  FMNMX.FTZ R3, R49, R118, !PT ;  /* 0x0000007631037209 */ /* 0x000fe20007810000 */
[C---:B------:R-:W-:Y:S01]  /*edb0*/  FFMA.FTZ R61, R0.reuse, R119, R61 ;  /* 0x00000077003d7223 */ /* 0x040fe2000001003d */
[----:B------:R-:W-:Y:S03]  /*edc0*/  FMNMX.FTZ R131, R51, R120, !PT ;  /* 0x0000007833837209 */ /* 0x000fe60007810000 */
[----:B------:R-:W3:Y:S01]  /*edd0*/  I2F R125, R125 ;  /* 0x0000007d007d7306 */ /* 0x000ee20000201400 */
[CC--:B-1----:R-:W-:Y:S02]  /*ede0*/  FFMA.FTZ R54, R0.reuse, R127.reuse, R54 ;  /* 0x0000007f00367223 */ /* 0x0c2fe40000010036 */
[----:B------:R-:W-:Y:S03]  /*edf0*/  FFMA.FTZ R52, R0, R127, R52 ;  /* 0x0000007f00347223 */ /* 0x000fe60000010034 */
[----:B------:R-:W-:Y:S04]  /*ee00*/  FMNMX.FTZ R120, R54, R131, !PT ;  /* 0x0000008336787209 */ /* 0x000fe80007810000 */
[----:B------:R-:W1:Y:S01]  /*ee10*/  I2F R129, R129 ;  /* 0x0000008100817306 */ /* 0x000e620000201400 */
[----:B------:R-:W-:Y:S01]  /*ee20*/  FMNMX.FTZ R118, R52, R3, !PT ;  /* 0x0000000334767209 */ /* 0x000fe20007810000 */
[CC--:B--2---:R-:W-:Y:S02]  /*ee30*/  FFMA.FTZ R55, R0.reuse, R126.reuse, R55 ;  /* 0x0000007e00377223 */ /* 0x0c4fe40000010037 */
[C---:B------:R-:W-:Y:S03]  /*ee40*/  FFMA.FTZ R53, R0.reuse, R126, R53 ;  /* 0x0000007e00357223 */ /* 0x040fe60000010035 */
[----:B------:R-:W-:Y:S03]  /*ee50*/  FMNMX.FTZ R127, R55, R120, !PT ;  /* 0x00000078377f7209 */ /* 0x000fe60007810000 */
[----:B------:R-:W2:Y:S01]  /*ee60*/  I2F R2, R2 ;  /* 0x0000000200027306 */ /* 0x000ea20000201400 */
[----:B------:R-:W-:Y:S01]  /*ee70*/  FMNMX.FTZ R3, R53, R118, !PT ;  /* 0x0000007635037209 */ /* 0x000fe20007810000 */
[CC--:B---3--:R-:W-:Y:S02]  /*ee80*/  FFMA.FTZ R58, R0.reuse, R125.reuse, R58 ;  /* 0x0000007d003a7223 */ /* 0x0c8fe4000001003a */
[----:B------:R-:W-:Y:S03]  /*ee90*/  FFMA.FTZ R56, R0, R125, R56 ;  /* 0x0000007d00387223 */ /* 0x000fe60000010038 */
[----:B------:R-:W-:Y:S02]  /*eea0*/  FMNMX.FTZ R120, R58, R127, !PT ;  /* 0x0000007f3a787209 */ /* 0x000fe40007810000 */
[----:B------:R-:W-:Y:S02]  /*eeb0*/  FMNMX.FTZ R118, R56, R3, !PT ;  /* 0x0000000338767209 */ /* 0x000fe40007810000 */
[----:B------:R-:W-:Y:S01]  /*eec0*/  FMNMX.FTZ R125, R59, R120, !PT ;  /* 0x000000783b7d7209 */ /* 0x000fe20007810000 */
[CC--:B-1----:R-:W-:Y:S01]  /*eed0*/  FFMA.FTZ R66, R0.reuse, R129.reuse, R66 ;  /* 0x0000008100427223 */ /* 0x0c2fe20000010042 */
[----:B------:R-:W-:Y:S01]  /*eee0*/  FMNMX.FTZ R121, R57, R118, !PT ;  /* 0x0000007639797209 */ /* 0x000fe20007810000 */
[----:B------:R-:W-:Y:S01]  /*eef0*/  FFMA.FTZ R64, R0, R129, R64 ;  /* 0x0000008100407223 */ /* 0x000fe20000010040 */
[----:B------:R-:W-:Y:S02]  /*ef00*/  FMNMX.FTZ R120, R62, R125, !PT ;  /* 0x0000007d3e787209 */ /* 0x000fe40007810000 */
[----:B------:R-:W-:Y:S02]  /*ef10*/  LDSM.16.MT88.4 R124, [R168+0x9000] ;  /* 0x00900000a87c783b */ /* 0x000fe40000004200 */
[----:B------:R-:W-:Y:S02]  /*ef20*/  FMNMX.FTZ R3, R63, R120, !PT ;  /* 0x000000783f037209 */ /* 0x000fe40007810000 */
[----:B------:R-:W-:Y:S01]  /*ef30*/  FMNMX.FTZ R120, R60, R121, !PT ;  /* 0x000000793c787209 */ /* 0x000fe20007810000 */
[-C--:B--2---:R-:W-:Y:S01]  /*ef40*/  FFMA.FTZ R67, R0, R2.reuse, R67 ;  /* 0x0000000200437223 */ /* 0x084fe20000010043 */
[----:B------:R-:W-:Y:S01]  /*ef50*/  FMNMX.FTZ R118, R66, R3, !PT ;  /* 0x0000000342767209 */ /* 0x000fe20007810000 */
[----:B------:R-:W-:Y:S01]  /*ef60*/  FFMA.FTZ R65, R0, R2, R65 ;  /* 0x0000000200417223 */ /* 0x000fe20000010041 */
[----:B------:R-:W-:Y:S02]  /*ef70*/  FMNMX.FTZ R3, R61, R120, !PT ;  /* 0x000000783d037209 */ /* 0x000fe40007810000 */
        /* <DEDUP_REMOVED lines=14> */
[----:B------:R-:W-:Y:S01]  /*f060*/  FMUL.FTZ R117, R118, c[0x0][0x23c] ;  /* 0x00008f0076757a20 */ /* 0x000fe20000410000 */
[----:B------:R-:W1:Y:S02]  /*f070*/  LDSM.16.MT88.4 R120, [R170+0x9000] ;  /* 0x00900000aa78783b */ /* 0x000e640000004200 */
[----:B------:R-:W-:Y:S01]  /*f080*/  FSEL R133, R133, RZ, P0 ;  /* 0x000000ff85857208 */ /* 0x000fe20000000000 */
[C---:B------:R-:W-:Y:S01]  /*f090*/  FADD.FTZ R118, -R3.reuse, R116 ;  /* 0x0000007403767221 */ /* 0x040fe20000010100 */
[C---:B------:R-:W-:Y:S01]  /*f0a0*/  FSETP.NEU.FTZ.AND P0, PT, R3.reuse, -INF , PT ;  /* 0xff8000000300780b */ /* 0x040fe20003f1d000 */
[----:B------:R-:W2:Y:S02]  /*f0b0*/  MUFU.EX2 R117, R117 ;  /* 0x0000007500757308 */ /* 0x000ea40000000800 */
[----:B------:R-:W-:Y:S02]  /*f0c0*/  FMUL.FTZ R116, R118, c[0x0][0x23c] ;  /* 0x00008f0076747a20 */ /* 0x000fe40000410000 */
[----:B------:R-:W-:Y:S02]  /*f0d0*/  FMUL.FTZ R118, R3, c[0x0][0x23c] ;  /* 0x00008f0003767a20 */ /* 0x000fe40000410000 */
[--C-:B------:R-:W-:Y:S02]  /*f0e0*/  FFMA.FTZ R129, R10, c[0x0][0x23c], -R133.reuse ;  /* 0x00008f000a817a23 */ /* 0x100fe40000010885 */
[--C-:B------:R-:W-:Y:S01]  /*f0f0*/  FFMA.FTZ R128, R11, c[0x0][0x23c], -R133.reuse ;  /* 0x00008f000b807a23 */ /* 0x100fe20000010885 */
[----:B------:R-:W-:Y:S01]  /*f100*/  FSEL R118, R118, RZ, P0 ;  /* 0x000000ff76767208 */ /* 0x000fe20000000000 */
[--C-:B------:R-:W-:Y:S01]  /*f110*/  FFMA.FTZ R143, R6, c[0x0][0x23c], -R133.reuse ;  /* 0x00008f00068f7a23 */ /* 0x100fe20000010885 */
[----:B------:R-:W3:Y:S01]  /*f120*/  MUFU.EX2 R116, R116 ;  /* 0x0000007400747308 */ /* 0x000ee20000000800 */
[--C-:B------:R-:W-:Y:S01]  /*f130*/  FFMA.FTZ R132, R7, c[0x0][0x23c], -R133.reuse ;  /* 0x00008f0007847a23 */ /* 0x100fe20000010885 */
[----:B------:R-:W-:Y:S01]  /*f140*/  ISETP.GT.AND P0, PT, R182, R175, PT ;  /* 0x000000afb600720c */ /* 0x000fe20003f04270 */
[--C-:B------:R-:W-:Y:S02]  /*f150*/  FFMA.FTZ R130, R8, c[0x0][0x23c], -R118.reuse ;  /* 0x00008f0008827a23 */ /* 0x100fe40000010876 */
[--C-:B------:R-:W-:Y:S02]  /*f160*/  FFMA.FTZ R119, R9, c[0x0][0x23c], -R118.reuse ;  /* 0x00008f0009777a23 */ /* 0x100fe40000010876 */
[--C-:B------:R-:W-:Y:S02]  /*f170*/  FFMA.FTZ R144, R4, c[0x0][0x23c], -R118.reuse ;  /* 0x00008f0004907a23 */ /* 0x100fe40000010876 */
[--C-:B------:R-:W-:Y:S01]  /*f180*/  FFMA.FTZ R131, R5, c[0x0][0x23c], -R118.reuse ;  /* 0x00008f0005837a23 */ /* 0x100fe20000010876 */
[----:B------:R-:W-:Y:S01]  /*f190*/  MUFU.EX2 R143, R143 ;  /* 0x0000008f008f7308 */ /* 0x000fe20000000800 */
[--C-:B------:R-:W-:Y:S02]  /*f1a0*/  FFMA.FTZ R135, R12, c[0x0][0x23c], -R118.reuse ;  /* 0x00008f000c877a23 */ /* 0x100fe40000010876 */
[C---:B--2---:R-:W-:Y:S02]  /*f1b0*/  FMUL.FTZ R10, R117.reuse, R110 ;  /* 0x0000006e750a7220 */ /* 0x044fe40000410000 */
[C---:B------:R-:W-:Y:S02]  /*f1c0*/  FMUL.FTZ R11, R117.reuse, R111 ;  /* 0x0000006f750b7220 */ /* 0x040fe40000410000 */
[C---:B------:R-:W-:Y:S02]  /*f1d0*/  FMUL.FTZ R6, R117.reuse, R114 ;  /* 0x0000007275067220 */ /* 0x040fe40000410000 */
[C---:B------:R-:W-:Y:S01]  /*f1e0*/  FMUL.FTZ R7, R117.reuse, R115 ;  /* 0x0000007375077220 */ /* 0x040fe20000410000 */
[----:B------:R-:W2:Y:S01]  /*f1f0*/  MUFU.EX2 R132, R132 ;  /* 0x0000008400847308 */ /* 0x000ea20000000800 */
        /* <DEDUP_REMOVED lines=49> */
[C---:B------:R-:W-:Y:S02]  /*f510*/  FMUL.FTZ R100, R116.reuse, R100 ;  /* 0x0000006474647220 */ /* 0x040fe40000410000 */
[C---:B------:R-:W-:Y:S02]  /*f520*/  FMUL.FTZ R101, R116.reuse, R101 ;  /* 0x0000006574657220 */ /* 0x040fe40000410000 */
[----:B------:R-:W-:Y:S01]  /*f530*/  FMUL.FTZ R12, R116, R104 ;  /* 0x00000068740c7220 */ /* 0x000fe20000410000 */
[----:B----4-:R-:W-:Y:S01]  /*f540*/  F2FP.BF16.PACK_AB R114, R119, R130 ;  /* 0x000000827772723e */ /* 0x010fe200000010ff */
[--C-:B------:R-:W-:Y:S02]  /*f550*/  FFMA.FTZ R137, R22, c[0x0][0x23c], -R133.reuse ;  /* 0x00008f0016897a23 */ /* 0x100fe40000010885 */
[--C-:B------:R-:W-:Y:S02]  /*f560*/  FFMA.FTZ R136, R21, c[0x0][0x23c], -R118.reuse ;  /* 0x00008f0015887a23 */ /* 0x100fe40000010876 */
[--C-:B------:R-:W-:Y:S02]  /*f570*/  FFMA.FTZ R141, R30, c[0x0][0x23c], -R133.reuse ;  /* 0x00008f001e8d7a23 */ /* 0x100fe40000010885 */
[C---:B-1----:R-:W-:Y:S01]  /*f580*/  HMMA.16816.F32.BF16 R4, R112.reuse, R120, R4 ;  /* 0x000000787004723c */ /* 0x042fe20000041804 */
[----:B------:R-:W-:Y:S04]  /*f590*/  MUFU.EX2 R137, R137 ;  /* 0x0000008900897308 */ /* 0x000fe80000000800 */
[--C-:B------:R-:W-:Y:S02]  /*f5a0*/  FFMA.FTZ R140, R31, c[0x0][0x23c], -R133.reuse ;  /* 0x00008f001f8c7a23 */ /* 0x100fe40000010885 */
[--C-:B------:R-:W-:Y:S01]  /*f5b0*/  FFMA.FTZ R139, R34, c[0x0][0x23c], -R133.reuse ;  /* 0x00008f00228b7a23 */ /* 0x100fe20000010885 */
[C---:B------:R-:W-:Y:S01]  /*f5c0*/  HMMA.16816.F32.BF16 R8, R112.reuse, R122, R8 ;  /* 0x0000007a7008723c */ /* 0x040fe20000041808 */
[----:B------:R-:W1:Y:S02]  /*f5d0*/  LDSM.16.MT88.4 R120, [R168+0xb000] ;  /* 0x00b00000a878783b */ /* 0x000e640000004200 */
[----:B------:R-:W-:Y:S01]  /*f5e0*/  MUFU.EX2 R136, R136 ;  /* 0x0000008800887308 */ /* 0x000fe20000000800 */
[--C-:B------:R-:W-:Y:S02]  /*f5f0*/  FFMA.FTZ R138, R35, c[0x0][0x23c], -R133.reuse ;  /* 0x00008f00238a7a23 */ /* 0x100fe40000010885 */
[--C-:B------:R-:W-:Y:S02]  /*f600*/  FFMA.FTZ R142, R28, c[0x0][0x23c], -R118.reuse ;  /* 0x00008f001c8e7a23 */ /* 0x100fe40000010876 */
[C---:B------:R-:W-:Y:S04]  /*f610*/  HMMA.16816.F32.BF16 R68, R112.reuse, R124, R68 ;  /* 0x0000007c7044723c */ /* 0x040fe80000041844 */
[--C-:B------:R-:W-:Y:S01]  /*f620*/  FFMA.FTZ R145, R29, c[0x0][0x23c], -R118.reuse ;  /* 0x00008f001d917a23 */ /* 0x100fe20000010876 */
[----:B------:R-:W-:Y:S01]  /*f630*/  MUFU.EX2 R141, R141 ;  /* 0x0000008d008d7308 */ /* 0x000fe20000000800 */
[----:B------:R-:W-:Y:S01]  /*f640*/  LDSM.16.MT88.4 R28, [R170+0xc000] ;  /* 0x00c00000aa1c783b */ /* 0x000fe20000004200 */
[--C-:B------:R-:W-:Y:S01]  /*f650*/  FFMA.FTZ R146, R32, c[0x0][0x23c], -R118.reuse ;  /* 0x00008f0020927a23 */ /* 0x100fe20000010876 */
[C---:B------:R-:W-:Y:S04]  /*f660*/  HMMA.16816.F32.BF16 R72, R112.reuse, R126, R72 ;  /* 0x0000007e7048723c */ /* 0x040fe80000041848 */
[--C-:B------:R-:W-:Y:S02]  /*f670*/  FFMA.FTZ R147, R33, c[0x0][0x23c], -R118.reuse ;  /* 0x00008f0021937a23 */ /* 0x100fe40000010876 */
[----:B------:R-:W-:Y:S01]  /*f680*/  LDSM.16.MT88.4 R32, [R170+0xc400] ;  /* 0x00c40000aa20783b */ /* 0x000fe20000004200 */
[--C-:B------:R-:W-:Y:S01]  /*f690*/  FFMA.FTZ R150, R38, c[0x0][0x23c], -R133.reuse ;  /* 0x00008f0026967a23 */ /* 0x100fe20000010885 */
[C---:B---3--:R-:W-:Y:S01]  /*f6a0*/  HMMA.16816.F32.BF16 R76, R112.reuse, R108, R76 ;  /* 0x0000006c704c723c */ /* 0x048fe2000004184c */
[----:B------:R-:W-:Y:S03]  /*f6b0*/  MUFU.EX2 R140, R140 ;  /* 0x0000008c008c7308 */ /* 0x000fe60000000800 */
[--C-:B------:R-:W-:Y:S02]  /*f6c0*/  FFMA.FTZ R151, R39, c[0x0][0x23c], -R133.reuse ;  /* 0x00008f0027977a23 */ /* 0x100fe40000010885 */
[--C-:B------:R-:W-:Y:S02]  /*f6d0*/  FFMA.FTZ R148, R42, c[0x0][0x23c], -R133.reuse ;  /* 0x00008f002a947a23 */ /* 0x100fe40000010885 */
[C---:B------:R-:W-:Y:S01]  /*f6e0*/  HMMA.16816.F32.BF16 R80, R112.reuse, R110, R80 ;  /* 0x0000006e7050723c */ /* 0x040fe20000041850 */
[----:B------:R-:W2:Y:S02]  /*f6f0*/  LDSM.16.MT88.4 R108, [R170+0xd000] ;  /* 0x00d00000aa6c783b */ /* 0x000ea40000004200 */
[----:B------:R-:W-:Y:S01]  /*f700*/  MUFU.EX2 R139, R139 ;  /* 0x0000008b008b7308 */ /* 0x000fe20000000800 */
[--C-:B------:R-:W-:Y:S02]  /*f710*/  FFMA.FTZ R149, R43, c[0x0][0x23c], -R133.reuse ;  /* 0x00008f002b957a23 */ /* 0x100fe40000010885 */
[--C-:B------:R-:W-:Y:S02]  /*f720*/  FFMA.FTZ R153, R37, c[0x0][0x23c], -R118.reuse ;  /* 0x00008f0025997a23 */ /* 0x100fe40000010876 */
[--C-:B------:R-:W-:Y:S01]  /*f730*/  FFMA.FTZ R155, R41, c[0x0][0x23c], -R118.reuse ;  /* 0x00008f00299b7a23 */ /* 0x100fe20000010876 */
[C---:B-1----:R-:W-:Y:S03]  /*f740*/  HMMA.16816.F32.BF16 R84, R112.reuse, R120, R84 ;  /* 0x000000787054723c */ /* 0x042fe60000041854 */
[--C-:B------:R-:W-:Y:S01]  /*f750*/  FFMA.FTZ R126, R14, c[0x0][0x23c], -R133.reuse ;  /* 0x00008f000e7e7a23 */ /* 0x100fe20000010885 */
[----:B------:R-:W-:Y:S01]  /*f760*/  MUFU.EX2 R138, R138 ;  /* 0x0000008a008a7308 */ /* 0x000fe20000000800 */
[----:B------:R-:W-:Y:S02]  /*f770*/  FMUL.FTZ R14, R117, R106 ;  /* 0x0000006a750e7220 */ /* 0x000fe40000410000 */
[--C-:B------:R-:W-:Y:S01]  /*f780*/  FFMA.FTZ R127, R15, c[0x0][0x23c], -R133.reuse ;  /* 0x00008f000f7f7a23 */ /* 0x100fe20000010885 */
[C---:B------:R-:W-:Y:S01]  /*f790*/  HMMA.16816.F32.BF16 R88, R112.reuse, R122, R88 ;  /* 0x0000007a7058723c */ /* 0x040fe20000041858 */
[----:B------:R-:W1:Y:S03]  /*f7a0*/  LDSM.16.MT88.4 R120, [R168+0xd000] ;  /* 0x00d00000a878783b */ /* 0x000e660000004200 */
[----:B------:R-:W-:Y:S02]  /*f7b0*/  FMUL.FTZ R15, R117, R107 ;  /* 0x0000006b750f7220 */ /* 0x000fe40000410000 */
[--C-:B------:R-:W-:Y:S01]  /*f7c0*/  FFMA.FTZ R134, R13, c[0x0][0x23c], -R118.reuse ;  /* 0x00008f000d867a23 */ /* 0x100fe20000010876 */
[----:B------:R-:W-:Y:S01]  /*f7d0*/  MUFU.EX2 R127, R127 ;  /* 0x0000007f007f7308 */ /* 0x000fe20000000800 */
[----:B------:R-:W-:Y:S02]  /*f7e0*/  FMUL.FTZ R13, R116, R105 ;  /* 0x00000069740d7220 */ /* 0x000fe40000410000 */
[----:B------:R-:W3:Y:S02]  /*f7f0*/  LDSM.16.MT88.4 R104, [R170+0x9400] ;  /* 0x00940000aa68783b */ /* 0x000ee40000004200 */
[--C-:B------:R-:W-:Y:S02]  /*f800*/  FFMA.FTZ R152, R36, c[0x0][0x23c], -R118.reuse ;  /* 0x00008f0024987a23 */ /* 0x100fe40000010876 */
[--C-:B------:R-:W-:Y:S02]  /*f810*/  FFMA.FTZ R36, R54, c[0x0][0x23c], -R133.reuse ;  /* 0x00008f0036247a23 */ /* 0x100fe40000010885 */
[--C-:B------:R-:W-:Y:S01]  /*f820*/  FFMA.FTZ R54, R58, c[0x0][0x23c], -R133.reuse ;  /* 0x00008f003a367a23 */ /* 0x100fe20000010885 */
[----:B------:R-:W4:Y:S01]  /*f830*/  MUFU.EX2 R126, R126 ;  /* 0x0000007e007e7308 */ /* 0x000f220000000800 */
[--C-:B------:R-:W-:Y:S02]  /*f840*/  FFMA.FTZ R125, R18, c[0x0][0x23c], -R133.reuse ;  /* 0x00008f00127d7a23 */ /* 0x100fe40000010885 */
[--C-:B------:R-:W-:Y:S02]  /*f850*/  FFMA.FTZ R124, R19, c[0x0][0x23c], -R133.reuse ;  /* 0x00008f00137c7a23 */ /* 0x100fe40000010885 */
[--C-:B------:R-:W-:Y:S01]  /*f860*/  FFMA.FTZ R154, R40, c[0x0][0x23c], -R118.reuse ;  /* 0x00008f00289a7a23 */ /* 0x100fe20000010876 */
[C---:B--2---:R-:W-:Y:S04]  /*f870*/  HMMA.16816.F32.BF16 R92, R112.reuse, R108, R92 ;  /* 0x0000006c705c723c */ /* 0x044fe8000004185c */
[----:B------:R2:W-:Y:S01]  /*f880*/  MUFU.EX2 R58, R36 ;  /* 0x00000024003a7308 */ /* 0x0005e20000000800 */
[--C-:B------:R-:W-:Y:S02]  /*f890*/  FFMA.FTZ R55, R55, c[0x0][0x23c], -R133.reuse ;  /* 0x00008f0037377a23 */ /* 0x100fe40000010885 */
[--C-:B------:R-:W-:Y:S01]  /*f8a0*/  FFMA.FTZ R59, R59, c[0x0][0x23c], -R133.reuse ;  /* 0x00008f003b3b7a23 */ /* 0x100fe20000010885 */
[C---:B------:R-:W-:Y:S01]  /*f8b0*/  HMMA.16816.F32.BF16 R96, R112.reuse, R110, R96 ;  /* 0x0000006e7060723c */ /* 0x040fe20000041860 */
[----:B------:R-:W5:Y:S03]  /*f8c0*/  LDSM.16.MT88.4 R108, [R168+0x9400] ;  /* 0x00940000a86c783b */ /* 0x000f660000004200 */
[--C-:B------:R-:W-:Y:S02]  /*f8d0*/  FFMA.FTZ R52, R52, c[0x0][0x23c], -R118.reuse ;  /* 0x00008f0034347a23 */ /* 0x100fe40000010876 */
[----:B------:R-:W-:Y:S01]  /*f8e0*/  MUFU.EX2 R125, R125 ;  /* 0x0000007d007d7308 */ /* 0x000fe20000000800 */
[--C-:B------:R-:W-:Y:S02]  /*f8f0*/  FFMA.FTZ R53, R53, c[0x0][0x23c], -R118.reuse ;  /* 0x00008f0035357a23 */ /* 0x100fe40000010876 */
[--C-:B------:R-:W-:Y:S01]  /*f900*/  FFMA.FTZ R56, R56, c[0x0][0x23c], -R118.reuse ;  /* 0x00008f0038387a23 */ /* 0x100fe20000010876 */
[C---:B-1----:R-:W-:Y:S03]  /*f910*/  HMMA.16816.F32.BF16 R100, R112.reuse, R120, R100 ;  /* 0x000000787064723c */ /* 0x042fe60000041864 */
[--C-:B------:R-:W-:Y:S02]  /*f920*/  FFMA.FTZ R57, R57, c[0x0][0x23c], -R118.reuse ;  /* 0x00008f0039397a23 */ /* 0x100fe40000010876 */
[--C-:B------:R-:W-:Y:S01]  /*f930*/  FFMA.FTZ R46, R46, c[0x0][0x23c], -R133.reuse ;  /* 0x00008f002e2e7a23 */ /* 0x100fe20000010885 */
[----:B------:R-:W-:Y:S01]  /*f940*/  MUFU.EX2 R55, R55 ;  /* 0x0000003700377308 */ /* 0x000fe20000000800 */
[--C-:B------:R-:W-:Y:S01]  /*f950*/  FFMA.FTZ R121, R27, c[0x0][0x23c], -R133.reuse ;  /* 0x00008f001b797a23 */ /* 0x100fe20000010885 */
[----:B------:R-:W-:Y:S01]  /*f960*/  HMMA.16816.F32.BF16 R12, R112, R122, R12 ;  /* 0x0000007a700c723c */ /* 0x000fe2000004180c */
[----:B--2---:R-:W-:Y:S03]  /*f970*/  LDSM.16.MT88.4 R36, [R168+0xc800] ;  /* 0x00c80000a824783b */ /* 0x004fe60000004200 */
[--C-:B------:R-:W-:Y:S02]  /*f980*/  FFMA.FTZ R120, R16, c[0x0][0x23c], -R118.reuse ;  /* 0x00008f0010787a23 */ /* 0x100fe40000010876 */
[--C-:B------:R-:W-:Y:S02]  /*f990*/  FFMA.FTZ R47, R47, c[0x0][0x23c], -R133.reuse ;  /* 0x00008f002f2f7a23 */ /* 0x100fe40000010885 */
[--C-:B------:R-:W-:Y:S01]  /*f9a0*/  FFMA.FTZ R113, R17, c[0x0][0x23c], -R118.reuse ;  /* 0x00008f0011717a23 */ /* 0x100fe20000010876 */
[----:B------:R-:W1:Y:S03]  /*f9b0*/  MUFU.EX2 R124, R124 ;  /* 0x0000007c007c7308 */ /* 0x000e660000000800 */
[----:B----4-:R-:W-:Y:S01]  /*f9c0*/  F2FP.BF16.PACK_AB R17, R127, R126 ;  /* 0x0000007e7f11723e */ /* 0x010fe200000010ff */
[--C-:B------:R-:W-:Y:S02]  /*f9d0*/  FFMA.FTZ R114, R23, c[0x0][0x23c], -R133.reuse ;  /* 0x00008f0017727a23 */ /* 0x100fe40000010885 */
[--C-:B------:R-:W-:Y:S02]  /*f9e0*/  FFMA.FTZ R115, R20, c[0x0][0x23c], -R118.reuse ;  /* 0x00008f0014737a23 */ /* 0x100fe40000010876 */
[----:B------:R-:W-:Y:S01]  /*f9f0*/  LDSM.16.MT88.4 R20, [R170+0x9800] ;  /* 0x00980000aa14783b */ /* 0x000fe20000004200 */
[--C-:B------:R-:W-:Y:S01]  /*fa00*/  FFMA.FTZ R112, R26, c[0x0][0x23c], -R133.reuse ;  /* 0x00008f001a707a23 */ /* 0x100fe20000010885 */
[----:B------:R-:W-:Y:S01]  /*fa10*/  MUFU.EX2 R113, R113 ;  /* 0x0000007100717308 */ /* 0x000fe20000000800 */
[--C-:B------:R-:W-:Y:S02]  /*fa20*/  FFMA.FTZ R122, R24, c[0x0][0x23c], -R118.reuse ;  /* 0x00008f00187a7a23 */ /* 0x100fe40000010876 */
[--C-:B------:R-:W-:Y:S02]  /*fa30*/  FFMA.FTZ R123, R25, c[0x0][0x23c], -R118.reuse ;  /* 0x00008f00197b7a23 */ /* 0x100fe40000010876 */
[--C-:B------:R-:W-:Y:S01]  /*fa40*/  FFMA.FTZ R50, R50, c[0x0][0x23c], -R133.reuse ;  /* 0x00008f0032327a23 */ /* 0x100fe20000010885 */
[----:B------:R-:W-:Y:S01]  /*fa50*/  LDSM.16.MT88.4 R24, [R168+0xb800] ;  /* 0x00b80000a818783b */ /* 0x000fe20000004200 */
[--C-:B------:R-:W-:Y:S02]  /*fa60*/  FFMA.FTZ R51, R51, c[0x0][0x23c], -R133.reuse ;  /* 0x00008f0033337a23 */ /* 0x100fe40000010885 */
[--C-:B------:R-:W-:Y:S01]  /*fa70*/  FFMA.FTZ R44, R44, c[0x0][0x23c], -R118.reuse ;  /* 0x00008f002c2c7a23 */ /* 0x100fe20000010876 */
[----:B------:R-:W2:Y:S01]  /*fa80*/  MUFU.EX2 R134, R134 ;  /* 0x0000008600867308 */ /* 0x000ea20000000800 */
[--C-:B------:R-:W-:Y:S02]  /*fa90*/  FFMA.FTZ R45, R45, c[0x0][0x23c], -R118.reuse ;  /* 0x00008f002d2d7a23 */ /* 0x100fe40000010876 */
[--C-:B------:R-:W-:Y:S01]  /*faa0*/  FFMA.FTZ R48, R48, c[0x0][0x23c], -R118.reuse ;  /* 0x00008f0030307a23 */ /* 0x100fe20000010876 */
[----:B-1----:R-:W-:Y:S01]  /*fab0*/  F2FP.BF16.PACK_AB R19, R124, R125 ;  /* 0x0000007d7c13723e */ /* 0x002fe200000010ff */
[----:B------:R-:W-:Y:S02]  /*fac0*/  FFMA.FTZ R49, R49, c[0x0][0x23c], -R118 ;  /* 0x00008f0031317a23 */ /* 0x000fe40000010876 */
[----:B------:R-:W-:Y:S01]  /*fad0*/  FFMA.FTZ R144, R116, R195, R144 ;  /* 0x000000c374907223 */ /* 0x000fe20000010090 */
[----:B------:R-:W-:Y:S01]  /*fae0*/  MOV R116, R3 ;  /* 0x0000000300747202 */ /* 0x000fe20000000f00 */
[--C-:B------:R-:W-:Y:S01]  /*faf0*/  FFMA.FTZ R62, R62, c[0x0][0x23c], -R133.reuse ;  /* 0x00008f003e3e7a23 */ /* 0x100fe20000010885 */
[----:B------:R-:W1:Y:S01]  /*fb00*/  MUFU.EX2 R120, R120 ;  /* 0x0000007800787308 */ /* 0x000e620000000800 */
[--C-:B------:R-:W-:Y:S02]  /*fb10*/  FFMA.FTZ R63, R63, c[0x0][0x23c], -R133.reuse ;  /* 0x00008f003f3f7a23 */ /* 0x100fe40000010885 */
[--C-:B------:R-:W-:Y:S02]  /*fb20*/  FFMA.FTZ R66, R66, c[0x0][0x23c], -R133.reuse ;  /* 0x00008f0042427a23 */ /* 0x100fe40000010885 */
[----:B------:R-:W-:Y:S02]  /*fb30*/  FFMA.FTZ R133, R67, c[0x0][0x23c], -R133 ;  /* 0x00008f0043857a23 */ /* 0x000fe40000010885 */
[--C-:B------:R-:W-:Y:S02]  /*fb40*/  FFMA.FTZ R67, R61, c[0x0][0x23c], -R118.reuse ;  /* 0x00008f003d437a23 */ /* 0x100fe40000010876 */
[----:B------:R-:W-:Y:S01]  /*fb50*/  FFMA.FTZ R64, R64, c[0x0][0x23c], -R118 ;  /* 0x00008f0040407a23 */ /* 0x000fe20000010876 */
[----:B------:R-:W4:Y:S01]  /*fb60*/  MUFU.EX2 R114, R114 ;  /* 0x0000007200727308 */ /* 0x000f220000000800 */
[----:B------:R-:W-:Y:S01]  /*fb70*/  FFMA.FTZ R143, R117, R194, R143 ;  /* 0x000000c2758f7223 */ /* 0x000fe2000001008f */
[----:B------:R-:W-:Y:S01]  /*fb80*/  MOV R117, R2 ;  /* 0x0000000200757202 */ /* 0x000fe20000000f00 */
[----:B------:R-:W-:Y:S01]  /*fb90*/  FADD.FTZ R131, R131, R144 ;  /* 0x0000009083837221 */ /* 0x000fe20000010000 */
[----:B--2---:R-:W-:Y:S01]  /*fba0*/  F2FP.BF16.PACK_AB R16, R134, R135 ;  /* 0x000000878610723e */ /* 0x004fe200000010ff */
[----:B------:R-:W-:Y:S02]  /*fbb0*/  FADD.FTZ R132, R132, R143 ;  /* 0x0000008f84847221 */ /* 0x000fe40000010000 */
[----:B------:R-:W-:Y:S02]  /*fbc0*/  FADD.FTZ R130, R130, R131 ;  /* 0x0000008382827221 */ /* 0x000fe40000010000 */
[----:B------:R-:W-:Y:S01]  /*fbd0*/  FADD.FTZ R129, R129, R132 ;  /* 0x0000008481817221 */ /* 0x000fe20000010000 */
[----:B------:R-:W-:Y:S01]  /*fbe0*/  MUFU.EX2 R112, R112 ;  /* 0x0000007000707308 */ /* 0x000fe20000000800 */
[----:B------:R-:W-:Y:S02]  /*fbf0*/  FADD.FTZ R130, R119, R130 ;  /* 0x0000008277827221 */ /* 0x000fe40000010000 */
[----:B------:R-:W-:Y:S01]  /*fc00*/  FADD.FTZ R129, R128, R129 ;  /* 0x0000008180817221 */ /* 0x000fe20000010000 */
[----:B-1----:R-:W-:Y:S01]  /*fc10*/  F2FP.BF16.PACK_AB R18, R113, R120 ;  /* 0x000000787112723e */ /* 0x002fe200000010ff */
[----:B------:R-:W-:Y:S02]  /*fc20*/  FADD.FTZ R135, R135, R130 ;  /* 0x0000008287877221 */ /* 0x000fe40000010000 */
[----:B------:R-:W-:Y:S03]  /*fc30*/  FADD.FTZ R40, R126, R129 ;  /* 0x000000817e287221 */ /* 0x000fe60000010000 */
[----:B------:R-:W-:Y:S01]  /*fc40*/  MUFU.EX2 R115, R115 ;  /* 0x0000007300737308 */ /* 0x000fe20000000800 */
[C---:B---3--:R-:W-:Y:S05]  /*fc50*/  HMMA.16816.F32.BF16 R4, R16.reuse, R104, R4 ;  /* 0x000000681004723c */ /* 0x048fea0000041804 */
[----:B------:R-:W-:Y:S03]  /*fc60*/  FADD.FTZ R40, R127, R40 ;  /* 0x000000287f287221 */ /* 0x000fe60000010000 */
[C---:B------:R-:W-:Y:S01]  /*fc70*/  HMMA.16816.F32.BF16 R8, R16.reuse, R106, R8 ;  /* 0x0000006a1008723c */ /* 0x040fe20000041808 */
[----:B------:R-:W1:Y:S01]  /*fc80*/  LDSM.16.MT88.4 R104, [R170+0xb400] ;  /* 0x00b40000aa68783b */ /* 0x000e620000004200 */
[----:B------:R-:W-:Y:S02]  /*fc90*/  MUFU.EX2 R54, R54 ;  /* 0x0000003600367308 */ /* 0x000fe40000000800 */
[----:B------:R-:W-:Y:S04]  /*fca0*/  FADD.FTZ R125, R125, R40 ;  /* 0x000000287d7d7221 */ /* 0x000fe80000010000 */
[C---:B-----5:R-:W-:Y:S01]  /*fcb0*/  HMMA.16816.F32.BF16 R68, R16.reuse, R108, R68 ;  /* 0x0000006c1044723c */ /* 0x060fe20000041844 */
[----:B------:R-:W-:Y:S03]  /*fcc0*/  LDSM.16.MT88.4 R40, [R170+0xe800] ;  /* 0x00e80000aa28783b */ /* 0x000fe60000004200 */
[----:B------:R-:W-:Y:S01]  /*fcd0*/  MUFU.EX2 R59, R59 ;  /* 0x0000003b003b7308 */ /* 0x000fe20000000800 */
[----:B------:R-:W-:Y:S03]  /*fce0*/  FADD.FTZ R124, R124, R125 ;  /* 0x0000007d7c7c7221 */ /* 0x000fe60000010000 */
[C---:B------:R-:W-:Y:S01]  /*fcf0*/  HMMA.16816.F32.BF16 R72, R16.reuse, R110, R72 ;  /* 0x0000006e1048723c */ /* 0x040fe20000041848 */
[----:B------:R-:W2:Y:S05]  /*fd00*/  LDSM.16.MT88.4 R108, [R168+0xb400] ;  /* 0x00b40000a86c783b */ /* 0x000eaa0000004200 */
        /* <DEDUP_REMOVED lines=8> */
[----:B------:R-:W2:Y:S01]  /*fd90*/  MUFU.EX2 R121, R121 ;  /* 0x0000007900797308 */ /* 0x000ea20000000800 */
[C---:B------:R-:W-:Y:S01]  /*fda0*/  HMMA.16816.F32.BF16 R88, R16.reuse, R110, R88 ;  /* 0x0000006e1058723c */ /* 0x040fe20000041858 */
[----:B------:R-:W3:Y:S08]  /*fdb0*/  LDSM.16.MT88.4 R108, [R168+0xd400] ;  /* 0x00d40000a86c783b */ /* 0x000ef00000004200 */
[----:B------:R-:W-:Y:S10]  /*fdc0*/  MUFU.EX2 R122, R122 ;  /* 0x0000007a007a7308 */ /* 0x000ff40000000800 */
[----:B------:R-:W5:Y:S01]  /*fdd0*/  MUFU.EX2 R123, R123 ;  /* 0x0000007b007b7308 */ /* 0x000f620000000800 */
[C---:B-1----:R-:W-:Y:S09]  /*fde0*/  HMMA.16816.F32.BF16 R92, R16.reuse, R104, R92 ;  /* 0x00000068105c723c */ /* 0x042ff2000004185c */
[----:B------:R-:W-:Y:S01]  /*fdf0*/  MUFU.EX2 R142, R142 ;  /* 0x0000008e008e7308 */ /* 0x000fe20000000800 */
[C---:B------:R-:W-:Y:S01]  /*fe00*/  HMMA.16816.F32.BF16 R96, R16.reuse, R106, R96 ;  /* 0x0000006a1060723c */ /* 0x040fe20000041860 */
[----:B------:R-:W1:Y:S08]  /*fe10*/  LDSM.16.MT88.4 R104, [R168+0x9800] ;  /* 0x00980000a868783b */ /* 0x000e700000004200 */
[----:B------:R-:W1:Y:S01]  /*fe20*/  MUFU.EX2 R145, R145 ;  /* 0x0000009100917308 */ /* 0x000e620000000800 */
[C---:B---3--:R-:W-:Y:S09]  /*fe30*/  HMMA.16816.F32.BF16 R100, R16.reuse, R108, R100 ;  /* 0x0000006c1064723c */ /* 0x048ff20000041864 */
[----:B------:R-:W-:Y:S01]  /*fe40*/  MUFU.EX2 R146, R146 ;  /* 0x0000009200927308 */ /* 0x000fe20000000800 */
[----:B------:R-:W-:Y:S01]  /*fe50*/  HMMA.16816.F32.BF16 R12, R16, R110, R12 ;  /* 0x0000006e100c723c */ /* 0x000fe2000004180c */
[----:B------:R-:W-:Y:S06]  /*fe60*/  LDSM.16.MT88.4 R108, [R170+0xac00] ;  /* 0x00ac0000aa6c783b */ /* 0x000fec0000004200 */
[----:B----4-:R-:W-:Y:S02]  /*fe70*/  F2FP.BF16.PACK_AB R17, R114, R137 ;  /* 0x000000897211723e */ /* 0x010fe400000010ff */
[----:B------:R-:W3:Y:S03]  /*fe80*/  MUFU.EX2 R147, R147 ;  /* 0x0000009300937308 */ /* 0x000ee60000000800 */
[----:B--2---:R-:W-:Y:S02]  /*fe90*/  F2FP.BF16.PACK_AB R19, R121, R112 ;  /* 0x000000707913723e */ /* 0x004fe400000010ff */
[----:B------:R-:W-:Y:S01]  /*fea0*/  F2FP.BF16.PACK_AB R16, R136, R115 ;  /* 0x000000738810723e */ /* 0x000fe200000010ff */
[----:B------:R-:W-:Y:S01]  /*feb0*/  FADD.FTZ R137, R137, R124 ;  /* 0x0000007c89897221 */ /* 0x000fe20000010000 */
[----:B-----5:R-:W-:Y:S03]  /*fec0*/  F2FP.BF16.PACK_AB R18, R123, R122 ;  /* 0x0000007a7b12723e */ /* 0x020fe600000010ff */
[----:B------:R-:W-:Y:S01]  /*fed0*/  FADD.FTZ R137, R114, R137 ;  /* 0x0000008972897221 */ /* 0x000fe20000010000 */
[----:B------:R-:W-:Y:S03]  /*fee0*/  MUFU.EX2 R150, R150 ;  /* 0x0000009600967308 */ /* 0x000fe60000000800 */
[C---:B------:R-:W-:Y:S07]  /*fef0*/  HMMA.16816.F32.BF16 R4, R16.reuse, R20, R4 ;  /* 0x000000141004723c */ /* 0x040fee0000041804 */
[----:B------:R-:W-:Y:S01]  /*ff00*/  MUFU.EX2 R151, R151 ;  /* 0x0000009700977308 */ /* 0x000fe20000000800 */
[C---:B------:R-:W-:Y:S01]  /*ff10*/  HMMA.16816.F32.BF16 R8, R16.reuse, R22, R8 ;  /* 0x000000161008723c */ /* 0x040fe20000041808 */
[----:B------:R-:W2:Y:S07]  /*ff20*/  LDSM.16.MT88.4 R20, [R170+0xb800] ;  /* 0x00b80000aa14783b */ /* 0x000eae0000004200 */
[C---:B-1----:R-:W-:Y:S01]  /*ff30*/  HMMA.16816.F32.BF16 R68, R16.reuse, R104, R68 ;  /* 0x000000681044723c */ /* 0x042fe20000041844 */
[----:B------:R-:W-:Y:S06]  /*ff40*/  MUFU.EX2 R148, R148 ;  /* 0x0000009400947308 */ /* 0x000fec0000000800 */
[--C-:B------:R-:W-:Y:S01]  /*ff50*/  FFMA.FTZ R104, R60, c[0x0][0x23c], -R118.reuse ;  /* 0x00008f003c687a23 */ /* 0x100fe20000010876 */
[C---:B------:R-:W-:Y:S03]  /*ff60*/  HMMA.16816.F32.BF16 R72, R16.reuse, R106, R72 ;  /* 0x0000006a1048723c */ /* 0x040fe60000041848 */
[----:B------:R-:W-:Y:S01]  /*ff70*/  MUFU.EX2 R149, R149 ;  /* 0x0000009500957308 */ /* 0x000fe20000000800 */
[----:B------:R-:W-:Y:S02]  /*ff80*/  FFMA.FTZ R118, R65, c[0x0][0x23c], -R118 ;  /* 0x00008f0041767a23 */ /* 0x000fe40000010876 */
[----:B------:R-:W-:Y:S07]  /*ff90*/  FADD.FTZ R65, R134, R135 ;  /* 0x0000008786417221 */ /* 0x000fee0000010000 */
[----:B------:R-:W-:Y:S10]  /*ffa0*/  MUFU.EX2 R152, R152 ;  /* 0x0000009800987308 */ /* 0x000ff40000000800 */
[----:B------:R-:W-:Y:S01]  /*ffb0*/  MUFU.EX2 R153, R153 ;  /* 0x0000009900997308 */ /* 0x000fe20000000800 */
[C---:B--2---:R-:W-:Y:S08]  /*ffc0*/  HMMA.16816.F32.BF16 R76, R16.reuse, R20, R76 ;  /* 0x00000014104c723c */ /* 0x044ff0000004184c */
[C---:B------:R-:W-:Y:S01]  /*ffd0*/  HMMA.16816.F32.BF16 R80, R16.reuse, R22, R80 ;  /* 0x000000161050723c */ /* 0x040fe20000041850 */
[----:B------:R-:W1:Y:S01]  /*ffe0*/  LDSM.16.MT88.4 R20, [R170+0xd800] ;  /* 0x00d80000aa14783b */ /* 0x000e620000004200 */
[----:B------:R-:W-:Y:S06]  /*fff0*/  MUFU.EX2 R154, R154 ;  /* 0x0000009a009a7308 */ /* 0x000fec0000000800 */
[C---:B------:R-:W-:Y:S04]  /*10000*/  HMMA.16816.F32.BF16 R84, R16.reuse, R24, R84 ;  /* 0x000000181054723c */ /* 0x040fe80000041854 */
[----:B------:R-:W-:Y:S04]  /*10010*/  MUFU.EX2 R155, R155 ;  /* 0x0000009b009b7308 */ /* 0x000fe80000000800 */
        /* <DEDUP_REMOVED lines=11> */
[----:B------:R-:W-:Y:S01]  /*100d0*/  HMMA.16816.F32.BF16 R12, R16, R26, R12 ;  /* 0x0000001a100c723c */ /* 0x000fe2000004180c */
[----:B------:R-:W2:Y:S06]  /*100e0*/  LDSM.16.MT88.4 R24, [R168+0x9c00] ;  /* 0x009c0000a818783b */ /* 0x000eac0000004200 */
[----:B------:R-:W-:Y:S02]  /*100f0*/  F2FP.BF16.PACK_AB R17, R140, R141 ;  /* 0x0000008d8c11723e */ /* 0x000fe400000010ff */
[----:B------:R-:W-:Y:S03]  /*10100*/  MUFU.EX2 R45, R45 ;  /* 0x0000002d002d7308 */ /* 0x000fe60000000800 */
[----:B------:R-:W-:Y:S02]  /*10110*/  F2FP.BF16.PACK_AB R19, R138, R139 ;  /* 0x0000008b8a13723e */ /* 0x000fe400000010ff */
[----:B------:R-:W-:Y:S02]  /*10120*/  F2FP.BF16.PACK_AB R16, R145, R142 ;  /* 0x0000008e9110723e */ /* 0x000fe400000010ff */
[----:B---3--:R-:W-:Y:S03]  /*10130*/  F2FP.BF16.PACK_AB R18, R147, R146 ;  /* 0x000000929312723e */ /* 0x008fe600000010ff */
[----:B------:R-:W-:Y:S04]  /*10140*/  MUFU.EX2 R48, R48 ;  /* 0x0000003000307308 */ /* 0x000fe80000000800 */
[C---:B-1----:R-:W-:Y:S06]  /*10150*/  HMMA.16816.F32.BF16 R4, R16.reuse, R20, R4 ;  /* 0x000000141004723c */ /* 0x042fec0000041804 */
[----:B------:R-:W-:Y:S02]  /*10160*/  MUFU.EX2 R49, R49 ;  /* 0x0000003100317308 */ /* 0x000fe40000000800 */
[C---:B------:R-:W-:Y:S01]  /*10170*/  HMMA.16816.F32.BF16 R8, R16.reuse, R22, R8 ;  /* 0x000000161008723c */ /* 0x040fe20000041808 */
[----:B------:R-:W1:Y:S07]  /*10180*/  LDSM.16.MT88.4 R20, [R170+0xbc00] ;  /* 0x00bc0000aa14783b */ /* 0x000e6e0000004200 */
[----:B------:R-:W-:Y:S01]  /*10190*/  MUFU.EX2 R62, R62 ;  /* 0x0000003e003e7308 */ /* 0x000fe20000000800 */
[C---:B--2---:R-:W-:Y:S09]  /*101a0*/  HMMA.16816.F32.BF16 R68, R16.reuse, R24, R68 ;  /* 0x000000181044723c */ /* 0x044ff20000041844 */
[----:B------:R-:W2:Y:S01]  /*101b0*/  MUFU.EX2 R61, R63 ;  /* 0x0000003f003d7308 */ /* 0x000ea20000000800 */
[C---:B------:R-:W-:Y:S01]  /*101c0*/  HMMA.16816.F32.BF16 R72, R16.reuse, R26, R72 ;  /* 0x0000001a1048723c */ /* 0x040fe20000041848 */
[----:B------:R-:W3:Y:S08]  /*101d0*/  LDSM.16.MT88.4 R24, [R168+0xbc00] ;  /* 0x00bc0000a818783b */ /* 0x000ef00000004200 */
[----:B------:R-:W-:Y:S10]  /*101e0*/  MUFU.EX2 R60, R66 ;  /* 0x00000042003c7308 */ /* 0x000ff40000000800 */
[----:B------:R-:W4:Y:S01]  /*101f0*/  MUFU.EX2 R133, R133 ;  /* 0x0000008500857308 */ /* 0x000f220000000800 */
[----:B--2---:R-:W-:Y:S01]  /*10200*/  F2FP.BF16.PACK_AB R105, R61, R62 ;  /* 0x0000003e3d69723e */ /* 0x004fe200000010ff */
[C---:B-1----:R-:W-:Y:S08]  /*10210*/  HMMA.16816.F32.BF16 R76, R16.reuse, R20, R76 ;  /* 0x00000014104c723c */ /* 0x042ff0000004184c */
[----:B------:R-:W-:Y:S01]  /*10220*/  MUFU.EX2 R195, R118 ;  /* 0x0000007600c37308 */ /* 0x000fe20000000800 */
[C---:B------:R-:W-:Y:S01]  /*10230*/  HMMA.16816.F32.BF16 R80, R16.reuse, R22, R80 ;  /* 0x000000161050723c */ /* 0x040fe20000041850 */
[----:B------:R-:W1:Y:S07]  /*10240*/  LDSM.16.MT88.4 R20, [R170+0xdc00] ;  /* 0x00dc0000aa14783b */ /* 0x000e6e0000004200 */
[C---:B---3--:R-:W-:Y:S04]  /*10250*/  HMMA.16816.F32.BF16 R84, R16.reuse, R24, R84 ;  /* 0x000000181054723c */ /* 0x048fe80000041854 */
[----:B----4-:R-:W-:Y:S04]  /*10260*/  F2FP.BF16.PACK_AB R107, R133, R60 ;  /* 0x0000003c856b723e */ /* 0x010fe800000010ff */
        /* <DEDUP_REMOVED lines=56> */
[C---:B---3--:R-:W-:Y:S07]  /*105f0*/  HMMA.16816.F32.BF16 R4, R16.reuse, R28, R4 ;  /* 0x0000001c1004723c */ /* 0x048fee0000041804 */
[----:B------:R-:W-:Y:S01]  /*10600*/  FADD.FTZ R28, R120, R65 ;  /* 0x00000041781c7221 */ /* 0x000fe20000010000 */
[C---:B------:R-:W-:Y:S04]  /*10610*/  HMMA.16816.F32.BF16 R8, R16.reuse, R30, R8 ;  /* 0x0000001e1008723c */ /* 0x040fe80000041808 */
[----:B------:R-:W-:Y:S04]  /*10620*/  FADD.FTZ R28, R113, R28 ;  /* 0x0000001c711c7221 */ /* 0x000fe80000010000 */
[C---:B------:R-:W-:Y:S01]  /*10630*/  HMMA.16816.F32.BF16 R68, R16.reuse, R32, R68 ;  /* 0x000000201044723c */ /* 0x040fe20000041844 */
[----:B------:R-:W-:Y:S07]  /*10640*/  MUFU.EX2 R32, R104 ;  /* 0x0000006800207308 */ /* 0x000fee0000000800 */
[C---:B------:R-:W-:Y:S03]  /*10650*/  HMMA.16816.F32.BF16 R72, R16.reuse, R34, R72 ;  /* 0x000000221048723c */ /* 0x040fe60000041848 */
[----:B------:R-:W3:Y:S05]  /*10660*/  MUFU.EX2 R33, R67 ;  /* 0x0000004300217308 */ /* 0x000eea0000000800 */
[C---:B-1----:R-:W-:Y:S05]  /*10670*/  HMMA.16816.F32.BF16 R76, R16.reuse, R20, R76 ;  /* 0x00000014104c723c */ /* 0x042fea000004184c */
[----:B------:R-:W1:Y:S03]  /*10680*/  MUFU.EX2 R34, R64 ;  /* 0x0000004000227308 */ /* 0x000e660000000800 */
[C---:B------:R-:W-:Y:S01]  /*10690*/  HMMA.16816.F32.BF16 R80, R16.reuse, R22, R80 ;  /* 0x000000161050723c */ /* 0x040fe20000041850 */
[----:B------:R-:W4:Y:S07]  /*106a0*/  LDSM.16.MT88.4 R20, [R168+0xac00] ;  /* 0x00ac0000a814783b */ /* 0x000f2e0000004200 */
[C---:B------:R-:W-:Y:S04]  /*106b0*/  HMMA.16816.F32.BF16 R84, R16.reuse, R36, R84 ;  /* 0x000000241054723c */ /* 0x040fe80000041854 */
[----:B---3--:R-:W-:Y:S04]  /*106c0*/  F2FP.BF16.PACK_AB R104, R33, R32 ;  /* 0x000000202168723e */ /* 0x008fe800000010ff */
[C---:B------:R-:W-:Y:S04]  /*106d0*/  HMMA.16816.F32.BF16 R88, R16.reuse, R38, R88 ;  /* 0x000000261058723c */ /* 0x040fe80000041858 */
[----:B-1----:R-:W-:Y:S04]  /*106e0*/  F2FP.BF16.PACK_AB R106, R195, R34 ;  /* 0x00000022c36a723e */ /* 0x002fe800000010ff */
[C---:B------:R-:W-:Y:S08]  /*106f0*/  HMMA.16816.F32.BF16 R92, R16.reuse, R40, R92 ;  /* 0x00000028105c723c */ /* 0x040ff0000004185c */
[C---:B------:R-:W-:Y:S08]  /*10700*/  HMMA.16816.F32.BF16 R96, R16.reuse, R42, R96 ;  /* 0x0000002a1060723c */ /* 0x040ff00000041860 */
[C---:B--2---:R-:W-:Y:S07]  /*10710*/  HMMA.16816.F32.BF16 R100, R16.reuse, R24, R100 ;  /* 0x000000181064723c */ /* 0x044fee0000041864 */
[----:B------:R-:W-:Y:S01]  /*10720*/  FADD.FTZ R25, R115, R28 ;  /* 0x0000001c73197221 */ /* 0x000fe20000010000 */
[----:B------:R-:W-:Y:S01]  /*10730*/  HMMA.16816.F32.BF16 R12, R16, R26, R12 ;  /* 0x0000001a100c723c */ /* 0x000fe2000004180c */
[----:B------:R-:W1:Y:S03]  /*10740*/  LDSM.16.MT88.4 R28, [R170+0xcc00] ;  /* 0x00cc0000aa1c783b */ /* 0x000e660000004200 */
[----:B------:R-:W-:Y:S02]  /*10750*/  FADD.FTZ R24, R112, R137 ;  /* 0x0000008970187221 */ /* 0x000fe40000010000 */
[----:B------:R-:W-:Y:S02]  /*10760*/  FADD.FTZ R25, R136, R25 ;  /* 0x0000001988197221 */ /* 0x000fe40000010000 */
[C---:B------:R-:W-:Y:S01]  /*10770*/  HMMA.16816.F32.BF16 R112, R104.reuse, R108, R4 ;  /* 0x0000006c6870723c */ /* 0x040fe20000041804 */
[----:B------:R-:W2:Y:S04]  /*10780*/  LDSM.16.MT88.4 R4, [R168+0xcc00] ;  /* 0x00cc0000a804783b */ /* 0x000ea80000004200 */
[----:B------:R-:W-:Y:S02]  /*10790*/  FADD.FTZ R122, R122, R25 ;  /* 0x000000197a7a7221 */ /* 0x000fe40000010000 */
[----:B------:R-:W-:Y:S01]  /*107a0*/  FADD.FTZ R24, R121, R24 ;  /* 0x0000001879187221 */ /* 0x000fe20000010000 */
[C---:B------:R-:W-:Y:S01]  /*107b0*/  HMMA.16816.F32.BF16 R108, R104.reuse, R110, R8 ;  /* 0x0000006e686c723c */ /* 0x040fe20000041808 */
[----:B------:R-:W3:Y:S03]  /*107c0*/  LDSM.16.MT88.4 R8, [R170+0xec00] ;  /* 0x00ec0000aa08783b */ /* 0x000ee60000004200 */
[----:B------:R-:W-:Y:S02]  /*107d0*/  FADD.FTZ R123, R123, R122 ;  /* 0x0000007a7b7b7221 */ /* 0x000fe40000010000 */
[----:B------:R-:W-:Y:S02]  /*107e0*/  FADD.FTZ R141, R141, R24 ;  /* 0x000000188d8d7221 */ /* 0x000fe40000010000 */
[C---:B----4-:R-:W-:Y:S01]  /*107f0*/  HMMA.16816.F32.BF16 R68, R104.reuse, R20, R68 ;  /* 0x000000146844723c */ /* 0x050fe20000041844 */
[----:B------:R-:W4:Y:S03]  /*10800*/  LDSM.16.MT88.4 R16, [R168+0xec00] ;  /* 0x00ec0000a810783b */ /* 0x000f260000004200 */
[----:B------:R-:W-:Y:S02]  /*10810*/  FADD.FTZ R142, R142, R123 ;  /* 0x0000007b8e8e7221 */ /* 0x000fe40000010000 */
[----:B------:R-:W-:Y:S02]  /*10820*/  FADD.FTZ R140, R140, R141 ;  /* 0x0000008d8c8c7221 */ /* 0x000fe40000010000 */
[----:B------:R-:W-:Y:S01]  /*10830*/  FADD.FTZ R145, R145, R142 ;  /* 0x0000008e91917221 */ /* 0x000fe20000010000 */
[C---:B------:R-:W-:Y:S03]  /*10840*/  HMMA.16816.F32.BF16 R72, R104.reuse, R22, R72 ;  /* 0x000000166848723c */ /* 0x040fe60000041848 */
[----:B------:R-:W-:Y:S02]  /*10850*/  FADD.FTZ R21, R139, R140 ;  /* 0x0000008c8b157221 */ /* 0x000fe40000010000 */
[----:B------:R-:W-:Y:S02]  /*10860*/  FADD.FTZ R146, R146, R145 ;  /* 0x0000009192927221 */ /* 0x000fe40000010000 */
        /* <DEDUP_REMOVED lines=21> */
[C---:B------:R-:W-:Y:S03]  /*109c0*/  HMMA.16816.F32.BF16 R96, R104.reuse, R10, R96 ;  /* 0x0000000a6860723c */ /* 0x040fe60000041860 */
[----:B------:R-:W-:Y:S02]  /*109d0*/  FADD.FTZ R51, R51, R50 ;  /* 0x0000003233337221 */ /* 0x000fe40000010000 */
[----:B------:R-:W-:Y:S02]  /*109e0*/  FADD.FTZ R49, R49, R48 ;  /* 0x0000003031317221 */ /* 0x000fe40000010000 */
[----:B------:R-:W-:Y:S01]  /*109f0*/  FADD.FTZ R58, R58, R51 ;  /* 0x000000333a3a7221 */ /* 0x000fe20000010000 */
[C---:B----4-:R-:W-:Y:S04]  /*10a00*/  HMMA.16816.F32.BF16 R100, R104.reuse, R16, R100 ;  /* 0x000000106864723c */ /* 0x050fe80000041864 */
        /* <DEDUP_REMOVED lines=17> */
.L_x_2787:
        /* <DEDUP_REMOVED lines=15> */
[CC--:B------:R-:W-:Y:S02]  /*10c10*/  LEA.HI R8, R9.reuse, R0.reuse, RZ, 0x2 ;  /* 0x0000000009087211 */ /* 0x0c0fe400078f10ff */
        /* <DEDUP_REMOVED lines=17> */
[----:B------:R-:W-:Y:S01]  /*10d30*/  FSETP.NE.FTZ.AND P2, PT, R4, RZ, PT ;  /* 0x000000ff0400720b */ /* 0x000fe20003f55000 */
[----:B------:R-:W-:Y:S01]  /*10d40*/  IMAD.IADD R9, R0, 0x1, -R9 ;  /* 0x0000000100097824 */ /* 0x000fe200078e0a09 */
[----:B------:R-:W-:Y:S02]  /*10d50*/  LEA.HI R15, R19, R19, RZ, 0x1 ;  /* 0x00000013130f7211 */ /* 0x000fe400078f08ff */
[----:B------:R-:W-:Y:S02]  /*10d60*/  LOP3.LUT R17, R8, 0xfffffffc, RZ, 0xc0, !PT ;  /* 0xfffffffc08117812 */ /* 0x000fe400078ec0ff */
[----:B------:R-:W-:Y:S02]  /*10d70*/  LOP3.LUT R10, R15, 0x1fffffe, RZ, 0xc0, !PT ;  /* 0x01fffffe0f0a7812 */ /* 0x000fe400078ec0ff */
[----:B------:R-:W-:Y:S02]  /*10d80*/  SHF.R.S32.HI R8, RZ, 0x5, R12 ;  /* 0x00000005ff087819 */ /* 0x000fe4000001140c */
[----:B------:R-:W-:Y:S01]  /*10d90*/  IADD3 R17, -R17, R0, RZ ;  /* 0x0000000011117210 */ /* 0x000fe20007ffe1ff */
[----:B------:R-:W1:Y:S01]  /*10da0*/  @P3 MUFU.RCP R7, R5 ;  /* 0x0000000500073308 */ /* 0x000e620000001000 */
[----:B------:R-:W-:-:S02]  /*10db0*/  LEA.HI R16, R9, R9, RZ, 0x1 ;  /* 0x0000000909107211 */ /* 0x000fc400078f08ff */
[----:B------:R-:W-:Y:S02]  /*10dc0*/  SHF.R.S32.HI R13, RZ, 0x4, R13 ;  /* 0x00000004ff0d7819 */ /* 0x000fe4000001140d */
[----:B------:R-:W-:Y:S01]  /*10dd0*/  IADD3 R19, R19, -R10, RZ ;  /* 0x8000000a13137210 */ /* 0x000fe20007ffe0ff */
[----:B------:R-:W-:Y:S01]  /*10de0*/  IMAD R10, R8, 0x100, R17 ;  /* 0x00000100080a7824 */ /* 0x000fe200078e0211 */
[----:B------:R-:W-:Y:S01]  /*10df0*/  SHF.R.S32.HI R15, RZ, 0x1, R15 ;  /* 0x00000001ff0f7819 */ /* 0x000fe2000001140f */
[----:B------:R-:W2:Y:S01]  /*10e00*/  @P2 MUFU.RCP R6, R4 ;  /* 0x0000000400062308 */ /* 0x000ea20000001000 */
[----:B------:R-:W-:Y:S02]  /*10e10*/  SHF.R.S32.HI R18, RZ, 0x1, R16 ;  /* 0x00000001ff127819 */ /* 0x000fe40000011410 */
[----:B------:R-:W-:Y:S02]  /*10e20*/  SHF.L.U32 R13, R13, 0x6, RZ ;  /* 0x000000060d0d7819 */ /* 0x000fe400000006ff */
[----:B------:R-:W-:-:S02]  /*10e30*/  LOP3.LUT R16, R16, 0xfffffffe, RZ, 0xc0, !PT ;  /* 0xfffffffe10107812 */ /* 0x000fc400078ec0ff */
[----:B------:R-:W-:Y:S01]  /*10e40*/  SHF.L.U32 R17, R15, 0x6, RZ ;  /* 0x000000060f117819 */ /* 0x000fe200000006ff */
[----:B-1----:R-:W-:Y:S01]  /*10e50*/  FMUL.FTZ R112, R7, R112 ;  /* 0x0000007007707220 */ /* 0x002fe20000410000 */
[----:B------:R-:W-:Y:S01]  /*10e60*/  LOP3.LUT R13, R13, 0xc0, RZ, 0xc0, !PT ;  /* 0x000000c00d0d7812 */ /* 0x000fe200078ec0ff */
[C---:B------:R-:W-:Y:S01]  /*10e70*/  FMUL.FTZ R113, R7.reuse, R113 ;  /* 0x0000007107717220 */ /* 0x040fe20000410000 */
[----:B------:R-:W-:Y:S01]  /*10e80*/  SHF.L.U32 R18, R18, 0x3, RZ ;  /* 0x0000000312127819 */ /* 0x000fe200000006ff */
[----:B------:R-:W-:Y:S01]  /*10e90*/  FMUL.FTZ R108, R7, R108 ;  /* 0x0000006c076c7220 */ /* 0x000fe20000410000 */
[----:B------:R-:W-:Y:S01]  /*10ea0*/  LEA R10, R19, R10, 0x4 ;  /* 0x0000000a130a7211 */ /* 0x000fe200078e20ff */
[----:B------:R-:W-:Y:S01]  /*10eb0*/  IMAD.IADD R19, R9, 0x1, -R16 ;  /* 0x0000000109137824 */ /* 0x000fe200078e0a10 */
[----:B------:R-:W-:Y:S01]  /*10ec0*/  LOP3.LUT R17, R17, 0xc0, RZ, 0xc0, !PT ;  /* 0x000000c011117812 */ /* 0x000fe200078ec0ff */
[----:B------:R-:W-:Y:S01]  /*10ed0*/  FMUL.FTZ R109, R7, R109 ;  /* 0x0000006d076d7220 */ /* 0x000fe20000410000 */
[----:B------:R-:W-:Y:S01]  /*10ee0*/  LOP3.LUT R16, R15, 0x1, RZ, 0xc0, !PT ;  /* 0x000000010f107812 */ /* 0x000fe200078ec0ff */
[----:B------:R-:W-:Y:S01]  /*10ef0*/  FMUL.FTZ R68, R7, R68 ;  /* 0x0000004407447220 */ /* 0x000fe20000410000 */
[----:B------:R-:W-:Y:S01]  /*10f00*/  LOP3.LUT R18, R13, 0x18, R18, 0xf8, !PT ;  /* 0x000000180d127812 */ /* 0x000fe200078ef812 */
[C---:B------:R-:W-:Y:S01]  /*10f10*/  FMUL.FTZ R69, R7.reuse, R69 ;  /* 0x0000004507457220 */ /* 0x040fe20000410000 */
[----:B------:R-:W-:Y:S01]  /*10f20*/  SHF.R.U32.HI R13, RZ, 0x3, R13 ;  /* 0x00000003ff0d7819 */ /* 0x000fe2000001160d */
[----:B------:R-:W-:Y:S01]  /*10f30*/  FMUL.FTZ R72, R7, R72 ;  /* 0x0000004807487220 */ /* 0x000fe20000410000 */
[----:B------:R-:W-:Y:S01]  /*10f40*/  LEA.HI R17, R17, R17, RZ, 0x1d ;  /* 0x0000001111117211 */ /* 0x000fe200078fe8ff */
[C---:B------:R-:W-:Y:S01]  /*10f50*/  FMUL.FTZ R73, R7.reuse, R73 ;  /* 0x0000004907497220 */ /* 0x040fe20000410000 */
[----:B------:R-:W-:Y:S01]  /*10f60*/  ISETP.NE.U32.AND P1, PT, R16, 0x1, PT ;  /* 0x000000011000780c */ /* 0x000fe20003f25070 */
[C---:B------:R-:W-:Y:S01]  /*10f70*/  FMUL.FTZ R76, R7.reuse, R76 ;  /* 0x0000004c074c7220 */ /* 0x040fe20000410000 */
[----:B------:R-:W-:Y:S01]  /*10f80*/  LOP3.LUT R13, R18, R13, RZ, 0x3c, !PT ;  /* 0x0000000d120d7212 */ /* 0x000fe200078e3cff */
[----:B------:R-:W-:Y:S01]  /*10f90*/  FMUL.FTZ R77, R7, R77 ;  /* 0x0000004d074d7220 */ /* 0x000fe20000410000 */
[----:B------:R-:W-:Y:S01]  /*10fa0*/  LEA R14, R19, R14, 0x2 ;  /* 0x0000000e130e7211 */ /* 0x000fe200078e10ff */
[C---:B------:R-:W-:Y:S01]  /*10fb0*/  FMUL.FTZ R80, R7.reuse, R80 ;  /* 0x0000005007507220 */ /* 0x040fe20000410000 */
[----:B------:R-:W-:Y:S01]  /*10fc0*/  LEA R10, R10, R17, 0x1 ;  /* 0x000000110a0a7211 */ /* 0x000fe200078e08ff */
[----:B------:R-:W-:Y:S01]  /*10fd0*/  FMUL.FTZ R81, R7, R81 ;  /* 0x0000005107517220 */ /* 0x000fe20000410000 */
[----:B------:R-:W-:Y:S01]  /*10fe0*/  LOP3.LUT P0, RZ, R15, 0x2, RZ, 0xc0, !PT ;  /* 0x000000020fff7812 */ /* 0x000fe2000780c0ff */
[C---:B------:R-:W-:Y:S01]  /*10ff0*/  FMUL.FTZ R84, R7.reuse, R84 ;  /* 0x0000005407547220 */ /* 0x040fe20000410000 */
[----:B------:R-:W-:Y:S01]  /*11000*/  SHF.L.U32 R15, R10, 0x2, RZ ;  /* 0x000000020a0f7819 */ /* 0x000fe200000006ff */
[C---:B------:R-:W-:Y:S01]  /*11010*/  FMUL.FTZ R85, R7.reuse, R85 ;  /* 0x0000005507557220 */ /* 0x040fe20000410000 */
[----:B------:R-:W-:Y:S01]  /*11020*/  STS.64 [R10.X4], R112 ;  /* 0x000000700a007388 */ /* 0x000fe20000004a00 */
[----:B------:R-:W-:Y:S01]  /*11030*/  FMUL.FTZ R88, R7, R88 ;  /* 0x0000005807587220 */ /* 0x000fe20000410000 */
[----:B------:R-:W-:Y:S01]  /*11040*/  IADD3 R16, R15, -0x20, RZ ;  /* 0xffffffe00f107810 */ /* 0x000fe20007ffe0ff */
[----:B------:R-:W-:Y:S01]  /*11050*/  FMUL.FTZ R89, R7, R89 ;  /* 0x0000005907597220 */ /* 0x000fe20000410000 */
[----:B------:R-:W-:Y:S01]  /*11060*/  @P1 IADD3 R16, R15, 0x20, RZ ;  /* 0x000000200f101810 */ /* 0x000fe20007ffe0ff */
[C---:B------:R-:W-:Y:S01]  /*11070*/  FMUL.FTZ R92, R7.reuse, R92 ;  /* 0x0000005c075c7220 */ /* 0x040fe20000410000 */
[----:B------:R-:W1:Y:S01]  /*11080*/  @P3 MUFU.LG2 R5, R5 ;  /* 0x0000000500053308 */ /* 0x000e620000000c00 */
[----:B------:R-:W-:-:S02]  /*11090*/  FMUL.FTZ R93, R7, R93 ;  /* 0x0000005d075d7220 */ /* 0x000fc40000410000 */
[C---:B------:R-:W-:Y:S02]  /*110a0*/  FMUL.FTZ R96, R7.reuse, R96 ;  /* 0x0000006007607220 */ /* 0x040fe40000410000 */
[C---:B------:R-:W-:Y:S02]  /*110b0*/  FMUL.FTZ R97, R7.reuse, R97 ;  /* 0x0000006107617220 */ /* 0x040fe40000410000 */
[C---:B------:R-:W-:Y:S01]  /*110c0*/  FMUL.FTZ R100, R7.reuse, R100 ;  /* 0x0000006407647220 */ /* 0x040fe20000410000 */
[----:B------:R-:W3:Y:S01]  /*110d0*/  @P2 MUFU.LG2 R4, R4 ;  /* 0x0000000400042308 */ /* 0x000ee20000000c00 */
[C---:B------:R-:W-:Y:S02]  /*110e0*/  FMUL.FTZ R101, R7.reuse, R101 ;  /* 0x0000006507657220 */ /* 0x040fe40000410000 */
[C---:B------:R-:W-:Y:S02]  /*110f0*/  FMUL.FTZ R104, R7.reuse, R104 ;  /* 0x0000006807687220 */ /* 0x040fe40000410000 */
[----:B------:R-:W-:-:S02]  /*11100*/  FMUL.FTZ R105, R7, R105 ;  /* 0x0000006907697220 */ /* 0x000fc40000410000 */
[C---:B--2---:R-:W-:Y:S02]  /*11110*/  FMUL.FTZ R115, R6.reuse, R115 ;  /* 0x0000007306737220 */ /* 0x044fe40000410000 */
[C---:B------:R-:W-:Y:S02]  /*11120*/  FMUL.FTZ R114, R6.reuse, R114 ;  /* 0x0000007206727220 */ /* 0x040fe40000410000 */
[C---:B------:R-:W-:Y:S02]  /*11130*/  FMUL.FTZ R111, R6.reuse, R111 ;  /* 0x0000006f066f7220 */ /* 0x040fe40000410000 */
        /* <DEDUP_REMOVED lines=22> */
[----:B------:R-:W-:Y:S02]  /*112a0*/  IMAD.MOV.U32 R7, RZ, RZ, 0x40 ;  /* 0x00000040ff077424 */ /* 0x000fe400078e00ff */
[C---:B------:R-:W-:Y:S02]  /*112b0*/  FMUL.FTZ R107, R6.reuse, R107 ;  /* 0x0000006b066b7220 */ /* 0x040fe40000410000 */
[----:B------:R-:W-:Y:S01]  /*112c0*/  FMUL.FTZ R106, R6, R106 ;  /* 0x0000006a066a7220 */ /* 0x000fe20000410000 */
[----:B------:R-:W-:-:S02]  /*112d0*/  IADD3 R6, R14, R13, RZ ;  /* 0x0000000d0e067210 */ /* 0x000fc40007ffe0ff */
[----:B------:R-:W2:Y:S01]  /*112e0*/  S2R R13, SR_CTAID.Z ;  /* 0x00000000000d7919 */ /* 0x000ea20000002700 */
[----:B------:R-:W-:-:S03]  /*112f0*/  SEL R7, R7, 0xffffffc0, !P0 ;  /* 0xffffffc007077807 */ /* 0x000fc60004000000 */
[----:B------:R-:W4:Y:S01]  /*11300*/  S2R R14, SR_CTAID.Y ;  /* 0x00000000000e7919 */ /* 0x000f220000002600 */
[----:B------:R-:W-:Y:S02]  /*11310*/  IADD3 R15, R15, R7, RZ ;  /* 0x000000070f0f7210 */ /* 0x000fe40007ffe0ff */
[----:B------:R-:W-:Y:S02]  /*11320*/  IADD3 R17, R7, R16, RZ ;  /* 0x0000001007117210 */ /* 0x000fe40007ffe0ff */
[----:B------:R-:W5:Y:S04]  /*11330*/  S2R R7, SR_CTAID.X ;  /* 0x0000000000077919 */ /* 0x000f680000002500 */
[----:B------:R-:W-:Y:S04]  /*11340*/  STS.64 [R15], R68 ;  /* 0x000000440f007388 */ /* 0x000fe80000000a00 */
[----:B------:R-:W-:Y:S04]  /*11350*/  STS.64 [R15+0x400], R70 ;  /* 0x000400460f007388 */ /* 0x000fe80000000a00 */
[----:B------:R-:W-:Y:S04]  /*11360*/  STS.64 [R17], R72 ;  /* 0x0000004811007388 */ /* 0x000fe80000000a00 */
[----:B------:R-:W-:Y:S04]  /*11370*/  STS.64 [R17+0x400], R74 ;  /* 0x0004004a11007388 */ /* 0x000fe80000000a00 */
[----:B------:R-:W-:Y:S04]  /*11380*/  STS.64 [R10.X4+0x2000], R76 ;  /* 0x0020004c0a007388 */ /* 0x000fe80000004a00 */
[----:B------:R-:W-:Y:S01]  /*11390*/  STS.64 [R10.X4+0x2400], R78 ;  /* 0x0024004e0a007388 */ /* 0x000fe20000004a00 */
[----:B-----5:R-:W-:-:S03]  /*113a0*/  SHF.L.U32 R7, R7, 0x6, RZ ;  /* 0x0000000607077819 */ /* 0x020fc600000006ff */
        /* <DEDUP_REMOVED lines=13> */
[----:B------:R-:W-:Y:S01]  /*11480*/  STS.64 [R17+0x4400], R106 ;  /* 0x0044006a11007388 */ /* 0x000fe20000000a00 */
[----:B-----5:R-:W-:-:S03]  /*11490*/  IMAD.MOV R10, RZ, RZ, -R187 ;  /* 0x000000ffff0a7224 */ /* 0x020fc600078e0abb */
[----:B------:R-:W-:Y:S01]  /*114a0*/  BAR.SYNC.DEFER_BLOCKING 0x0 ;  /* 0x0000000000007b1d */ /* 0x000fe20000010000 */
[----:B----4-:R-:W-:Y:S02]  /*114b0*/  IMAD R187, R14, c[0x0][0x210], R187 ;  /* 0x000084000ebb7a24 */ /* 0x010fe400078e02bb */
[----:B--2---:R-:W-:Y:S01]  /*114c0*/  IMAD R10, R10, c[0x0][0x1c0], R13 ;  /* 0x000070000a0a7a24 */ /* 0x004fe200078e020d */
[----:B------:R-:W-:Y:S02]  /*114d0*/  LOP3.LUT R13, R12, 0xffffffe0, RZ, 0xc0, !PT ;  /* 0xffffffe00c0d7812 */ /* 0x000fe400078ec0ff */
[----:B------:R-:W-:Y:S01]  /*114e0*/  SHF.L.U32 R12, R9, 0x2, RZ ;  /* 0x00000002090c7819 */ /* 0x000fe200000006ff */
[----:B------:R-:W-:Y:S01]  /*114f0*/  IMAD R10, R187, c[0x0][0x1c0], R10 ;  /* 0x00007000bb0a7a24 */ /* 0x000fe200078e020a */
[----:B------:R-:W-:Y:S02]  /*11500*/  IADD3 R13, -R13, R0, RZ ;  /* 0x000000000d0d7210 */ /* 0x000fe40007ffe1ff */
[----:B------:R-:W-:Y:S01]  /*11510*/  MOV R0, 0xff800000 ;  /* 0xff80000000007802 */ /* 0x000fe20000000f00 */
[----:B------:R-:W-:Y:S01]  /*11520*/  IMAD R7, R10, c[0x0][0x214], R7 ;  /* 0x000085000a077a24 */ /* 0x000fe200078e0207 */
[----:B------:R-:W-:Y:S01]  /*11530*/  LOP3.LUT P0, RZ, R13, 0x3, RZ, 0xc0, !PT ;  /* 0x000000030dff7812 */ /* 0x000fe2000780c0ff */
[----:B-1----:R-:W-:Y:S01]  /*11540*/  @P3 FMUL.FTZ R10, R5, 0.69314718246459960938 ;  /* 0x3f317218050a3820 */ /* 0x002fe20000410000 */
[----:B------:R-:W-:Y:S01]  /*11550*/  SHF.R.S32.HI R13, RZ, 0x1f, R12 ;  /* 0x0000001fff0d7819 */ /* 0x000fe2000001140c */
[----:B---3--:R-:W-:Y:S01]  /*11560*/  @P2 FMUL.FTZ R5, R4, 0.69314718246459960938 ;  /* 0x3f31721804052820 */ /* 0x008fe20000410000 */
[----:B------:R-:W-:Y:S01]  /*11570*/  SHF.R.S32.HI R15, RZ, 0x1f, R8 ;  /* 0x0000001fff0f7819 */ /* 0x000fe20000011408 */
[----:B------:R-:W-:-:S03]  /*11580*/  @P3 FFMA.FTZ R0, R3, c[0x0][0x238], R10 ;  /* 0x00008e0003003a23 */ /* 0x000fc6000001000a */
[----:B------:R-:W-:-:S04]  /*11590*/  LEA.HI R15, R15, R8, RZ, 0x2 ;  /* 0x000000080f0f7211 */ /* 0x000fc800078f10ff */
[----:B------:R-:W-:Y:S01]  /*115a0*/  LOP3.LUT R15, R15, 0xffffffc, RZ, 0xc0, !PT ;  /* 0x0ffffffc0f0f7812 */ /* 0x000fe200078ec0ff */
[----:B------:R-:W1:Y:S03]  /*115b0*/  LDS.128 R56, [R6.X4] ;  /* 0x0000000006387984 */ /* 0x000e660000004c00 */
[----:B------:R-:W-:Y:S01]  /*115c0*/  IADD3 R15, R8, -R15, RZ ;  /* 0x8000000f080f7210 */ /* 0x000fe20007ffe0ff */
[----:B------:R-:W2:Y:S03]  /*115d0*/  LDS.128 R52, [R6.X4+0x800] ;  /* 0x0008000006347984 */ /* 0x000ea60000004c00 */
[----:B------:R-:W-:Y:S01]  /*115e0*/  LEA R15, R15, R180, 0x4 ;  /* 0x000000b40f0f7211 */ /* 0x000fe200078e20ff */
        /* <DEDUP_REMOVED lines=23> */
.L_x_2793:
[----:B--234-:R-:W-:Y:S05]  /*11760*/  BSYNC B0 ;  /* 0x0000000000007941 */ /* 0x01cfea0003800000 */
.L_x_2792:
        /* <DEDUP_REMOVED lines=18> */
.L_x_2795:
[----:B------:R-:W-:Y:S05]  /*11890*/  BSYNC B0 ;  /* 0x0000000000007941 */ /* 0x000fea0003800000 */
.L_x_2794:
        /* <DEDUP_REMOVED lines=10> */
.L_x_2797:
[----:B------:R-:W-:Y:S05]  /*11940*/  BSYNC B0 ;  /* 0x0000000000007941 */ /* 0x000fea0003800000 */
.L_x_2796:
        /* <DEDUP_REMOVED lines=10> */
.L_x_2799:
[----:B------:R-:W-:Y:S05]  /*119f0*/  BSYNC B0 ;  /* 0x0000000000007941 */ /* 0x000fea0003800000 */
.L_x_2798:
        /* <DEDUP_REMOVED lines=11> */
.L_x_2800:
        /* <DEDUP_REMOVED lines=13> */
.L_x_6340:


//--------------------- .text._ZN5flash24flash_fwd_splitkv_kernelI23Flash_fwd_kernel_traitsILi96ELi64ELi128ELi4ELb0ELb0EN7cutlass10bfloat16_tE19Flash_kernel_traitsILi96ELi64ELi128ELi4ES3_EELb1ELb0ELb1ELb0ELb0ELb1ELb1ELb0EEEvNS_16Flash_fwd_paramsE --------------------------
	.section	.text._ZN5flash24flash_fwd_splitkv_kernelI23Flash_fwd_kernel_traitsILi96ELi64ELi128ELi4ELb0ELb0EN7cutlass10bfloat16_tE19Flash_kernel_traitsILi96ELi64ELi128ELi4ES3_EELb1ELb0ELb1ELb0ELb0ELb1ELb1ELb0EEEvNS_16Flash_fwd_paramsE,"ax",@progbits
	.sectioninfo	@"SHI_REGISTERS=242"
	.align	128
        .global         _ZN5flash24flash_fwd_splitkv_kernelI23Flash_fwd_kernel_traitsILi96ELi64ELi128ELi4ELb0ELb0EN7cutlass10bfloat16_tE19Flash_kernel_traitsILi96ELi64ELi128ELi4ES3_EELb1ELb0ELb1ELb0ELb0ELb1ELb1ELb0EEEvNS_16Flash_fwd_paramsE
        .type           _ZN5flash24flash_fwd_splitkv_kernelI23Flash_fwd_kernel_traitsILi96ELi64ELi128ELi4ELb0ELb0EN7cutlass10bfloat16_tE19Flash_kernel_traitsILi96ELi64ELi128ELi4ES3_EELb1ELb0ELb1ELb0ELb0ELb1ELb1ELb0EEEvNS_16Flash_fwd_paramsE,@function
        .size           _ZN5flash24flash_fwd_splitkv_kernelI23Flash_fwd_kernel_traitsILi96ELi64ELi128ELi4ELb0ELb0EN7cutlass10bfloat16_tE19Flash_kernel_traitsILi96ELi64ELi128ELi4ES3_EELb1ELb0ELb1ELb0ELb0ELb1ELb1ELb0EEEvNS_16Flash_fwd_paramsE,(.L_x_6341 - _ZN5flash24flash_fwd_splitkv_kernelI23Flash_fwd_kernel_traitsILi96ELi64ELi128ELi4ELb0ELb0EN7cutlass10bfloat16_tE19Flash_kernel_traitsILi96ELi64ELi128ELi4ES3_EELb1ELb0ELb1ELb0ELb0ELb1ELb1ELb0EEEvNS_16Flash_fwd_paramsE)
        .other          _ZN5flash24flash_fwd_splitkv_kernelI23Flash_fwd_kernel_traitsILi96ELi64ELi128ELi4ELb0ELb0EN7cutlass10bfloat16_tE19Flash_kernel_traitsILi96ELi64ELi128ELi4ES3_EELb1ELb0ELb1ELb0ELb0ELb1ELb1ELb0EEEvNS_16Flash_fwd_paramsE,@"STO_CUDA_ENTRY STV_DEFAULT"
_ZN5flash24flash_fwd_splitkv_kernelI23Flash_fwd_kernel_traitsILi96ELi64ELi128ELi4ELb0ELb0EN7cutlass10bfloat16_tE19Flash_kernel_traitsILi96ELi64ELi128ELi4ES3_EELb1ELb0ELb1ELb0ELb0ELb1ELb1ELb0EEEvNS_16Flash_fwd_paramsE:
.text._ZN5flash24flash_fwd_splitkv_kernelI23Flash_fwd_kernel_traitsILi96ELi64ELi128ELi4ELb0ELb0EN7cutlass10bfloat16_tE19Flash_kernel_traitsILi96ELi64ELi128ELi4ES3_EELb1ELb0ELb1ELb0ELb0ELb1ELb1ELb0EEEvNS_16Flash_fwd_paramsE:
        /* <DEDUP_REMOVED lines=53> */
.L_x_2801:
[----:B-1-34-:R-:W-:Y:S02]  /*0350*/  MOV R5, c[0x0][0x218] ;  /* 0x0000860000057a02 */ /* 0x01afe40000000f00 */
.L_x_2802:
        /* <DEDUP_REMOVED lines=61> */
[----:B------:R-:W-:Y:S02]  /*0730*/  BSSY B0, `(.L_x_2804) ;  /* 0x000001a000007945 */ /* 0x000fe40003800000 */
[----:B------:R-:W-:Y:S01]  /*0740*/  LEA.HI R2, R3, R16, RZ, 0x3 ;  /* 0x0000001003027211 */ /* 0x000fe200078f18ff */
[----:B------:R-:W-:-:S03]  /*0750*/  IMAD R185, R185, c[0x0][0x1c0], R18 ;  /* 0x00007000b9b97a24 */ /* 0x000fc600078e0212 */
[----:B------:R-:W-:Y:S01]  /*0760*/  LOP3.LUT R3, R2, 0xfffffff8, RZ, 0xc0, !PT ;  /* 0xfffffff802037812 */ /* 0x000fe200078ec0ff */
[--C-:B------:R-:W-:Y:S02]  /*0770*/  IMAD R0, R185, c[0x0][0x214], R114.reuse ;  /* 0x00008500b9007a24 */ /* 0x100fe400078e0272 */
[----:B------:R-:W-:Y:S02]  /*0780*/  IMAD.IADD R114, R125, 0x1, -R114 ;  /* 0x000000017d727824 */ /* 0x000fe400078e0a72 */
        /* <DEDUP_REMOVED lines=20> */
.L_x_2805:
[----:B------:R-:W-:Y:S05]  /*08d0*/  BSYNC B0 ;  /* 0x0000000000007941 */ /* 0x000fea0003800000 */
.L_x_2804:
        /* <DEDUP_REMOVED lines=10> */
.L_x_2807:
[----:B------:R-:W-:Y:S05]  /*0980*/  BSYNC B0 ;  /* 0x0000000000007941 */ /* 0x000fea0003800000 */
.L_x_2806:
        /* <DEDUP_REMOVED lines=10> */
.L_x_2809:
[----:B------:R-:W-:Y:S05]  /*0a30*/  BSYNC B0 ;  /* 0x0000000000007941 */ /* 0x000fea0003800000 */
.L_x_2808:
        /* <DEDUP_REMOVED lines=10> */
.L_x_2811:
[----:B------:R-:W-:Y:S05]  /*0ae0*/  BSYNC B0 ;  /* 0x0000000000007941 */ /* 0x000fea0003800000 */
.L_x_2810:
        /* <DEDUP_REMOVED lines=20> */
.L_x_2803:
        /* <DEDUP_REMOVED lines=92> */
.L_x_2812:
        /* <DEDUP_REMOVED lines=17> */
.L_x_2814:
        /* <DEDUP_REMOVED lines=51> */
.L_x_2813:
        /* <DEDUP_REMOVED lines=117> */
.L_x_2816:
[----:B------:R-:W-:Y:S05]  /*1d80*/  BSYNC B0 ;  /* 0x0000000000007941 */ /* 0x000fea0003800000 */
.L_x_2815:
        /* <DEDUP_REMOVED lines=36> */
.L_x_2818:
[----:B------:R-:W-:Y:S05]  /*1fd0*/  BSYNC B0 ;  /* 0x0000000000007941 */ /* 0x000fea0003800000 */
.L_x_2817:
        /* <DEDUP_REMOVED lines=33> */
.L_x_2820:
[----:B------:R-:W-:Y:S05]  /*21f0*/  BSYNC B0 ;  /* 0x0000000000007941 */ /* 0x000fea0003800000 */
.L_x_2819:
        /* <DEDUP_REMOVED lines=34> */
.L_x_2822:
[----:B------:R-:W-:Y:S05]  /*2420*/  BSYNC B0 ;  /* 0x0000000000007941 */ /* 0x000fea0003800000 */
.L_x_2821:
        /* <DEDUP_REMOVED lines=32> */
.L_x_2824:
[----:B------:R-:W-:Y:S05]  /*2630*/  BSYNC B0 ;  /* 0x0000000000007941 */ /* 0x000fea0003800000 */
.L_x_2823:
        /* <DEDUP_REMOVED lines=32> */
.L_x_2826:
[----:B------:R-:W-:Y:S05]  /*2840*/  BSYNC B0 ;  /* 0x0000000000007941 */ /* 0x000fea0003800000 */
.L_x_2825:
        /* <DEDUP_REMOVED lines=51> */
.L_x_2828:
[----:B-1----:R-:W-:Y:S05]  /*2b80*/  BSYNC B0 ;  /* 0x0000000000007941 */ /* 0x002fea0003800000 */
.L_x_2827:
        /* <DEDUP_REMOVED lines=34> */
.L_x_2830:
[----:B------:R-:W-:Y:S05]  /*2db0*/  BSYNC B0 ;  /* 0x0000000000007941 */ /* 0x000fea0003800000 */
.L_x_2829:
        /* <DEDUP_REMOVED lines=34> */
.L_x_2832:
[----:B------:R-:W-:Y:S05]  /*2fe0*/  BSYNC B0 ;  /* 0x0000000000007941 */ /* 0x000fea0003800000 */
.L_x_2831:
        /* <DEDUP_REMOVED lines=42> */
.L_x_2834:
[----:B------:R-:W-:Y:S05]  /*3290*/  BSYNC B0 ;  /* 0x0000000000007941 */ /* 0x000fea0003800000 */
.L_x_2833:
        /* <DEDUP_REMOVED lines=36> */
[----:B------:R-:W-:Y:S01]  /*34e0*/  IMAD R112, R115, 0x20, R112 ;  /* 0x0000002073707824 */ /* 0x000fe200078e0270 */
[----:B------:R-:W1:Y:S03]  /*34f0*/  LDSM.16.M88.4 R96, [R171] ;  /* 0x00000000ab60783b */ /* 0x000e660000000200 */
[----:B------:R-:W-:Y:S01]  /*3500*/  IMAD.IADD R5, R5, 0x1, R112 ;  /* 0x0000000105057824 */ /* 0x000fe200078e0270 */
[----:B------:R-:W3:Y:S04]  /*3510*/  LDSM.16.M88.4 R40, [R170+0x3c00] ;  /* 0x003c0000aa28783b */ /* 0x000ee80000000200 */
[----:B------:R-:W5:Y:S04]  /*3520*/  LDSM.16.M88.4 R64, [R170+0x3000] ;  /* 0x00300000aa40783b */ /* 0x000f680000000200 */
[----:B------:R-:W2:Y:S04]  /*3530*/  LDSM.16.M88.4 R48, [R170+0x3800] ;  /* 0x00380000aa30783b */ /* 0x000ea80000000200 */
[----:B------:R-:W4:Y:S04]  /*3540*/  LDSM.16.M88.4 R32, [R170+0x4000] ;  /* 0x00400000aa20783b */ /* 0x000f280000000200 */
[----:B------:R-:W2:Y:S04]  /*3550*/  LDSM.16.M88.4 R24, [R170+0x4400] ;  /* 0x00440000aa18783b */ /* 0x000ea80000000200 */
[----:B------:R-:W2:Y:S04]  /*3560*/  LDSM.16.M88.4 R16, [R170+0x4800] ;  /* 0x00480000aa10783b */ /* 0x000ea80000000200 */
[----:B------:R-:W2:Y:S04]  /*3570*/  LDSM.16.M88.4 R8, [R170+0x4c00] ;  /* 0x004c0000aa08783b */ /* 0x000ea80000000200 */
[----:B------:R-:W-:Y:S04]  /*3580*/  LDSM.16.M88.4 R92, [R169] ;  /* 0x00000000a95c783b */ /* 0x000fe80000000200 */
        /* <DEDUP_REMOVED lines=11> */
[C---:B-----5:R-:W-:Y:S08]  /*3640*/  HMMA.16816.F32.BF16 R68, R96.reuse, R64, RZ ;  /* 0x000000406044723c */ /* 0x060ff000000418ff */
[C---:B------:R-:W-:Y:S08]  /*3650*/  HMMA.16816.F32.BF16 R40, R96.reuse, R42, RZ ;  /* 0x0000002a6028723c */ /* 0x040ff000000418ff */
[C---:B------:R-:W-:Y:S08]  /*3660*/  HMMA.16816.F32.BF16 R64, R96.reuse, R66, RZ ;  /* 0x000000426040723c */ /* 0x040ff000000418ff */
        /* <DEDUP_REMOVED lines=47> */
[----:B------:R-:W-:Y:S07]  /*3960*/  LDSM.16.M88.4 R12, [R170+0x7000] ;  /* 0x00700000aa0c783b */ /* 0x000fee0000000200 */
[C---:B--2---:R-:W-:Y:S08]  /*3970*/  HMMA.16816.F32.BF16 R28, R108.reuse, R8, R28 ;  /* 0x000000086c1c723c */ /* 0x044ff0000004181c */
[C---:B------:R-:W-:Y:S01]  /*3980*/  HMMA.16816.F32.BF16 R24, R108.reuse, R10, R24 ;  /* 0x0000000a6c18723c */ /* 0x040fe20000041818 */
[----:B------:R-:W-:Y:S07]  /*3990*/  LDSM.16.M88.4 R8, [R171+0x2000] ;  /* 0x00200000ab08783b */ /* 0x000fee0000000200 */
[C---:B------:R-:W-:Y:S08]  /*39a0*/  HMMA.16816.F32.BF16 R52, R108.reuse, R80, R52 ;  /* 0x000000506c34723c */ /* 0x040ff00000041834 */
[----:B------:R-:W-:Y:S01]  /*39b0*/  HMMA.16816.F32.BF16 R48, R108, R82, R48 ;  /* 0x000000526c30723c */ /* 0x000fe20000041830 */
[----:B------:R-:W2:Y:S07]  /*39c0*/  LDSM.16.M88.4 R80, [R119+0x5800] ;  /* 0x005800007750783b */ /* 0x000eae0000000200 */
[C---:B---3--:R-:W-:Y:S08]  /*39d0*/  HMMA.16816.F32.BF16 R60, R92.reuse, R84, R60 ;  /* 0x000000545c3c723c */ /* 0x048ff0000004183c */
[C---:B------:R-:W-:Y:S08]  /*39e0*/  HMMA.16816.F32.BF16 R56, R92.reuse, R86, R56 ;  /* 0x000000565c38723c */ /* 0x040ff00000041838 */
[C---:B----4-:R-:W-:Y:S01]  /*39f0*/  HMMA.16816.F32.BF16 R84, R92.reuse, R76, R44 ;  /* 0x0000004c5c54723c */ /* 0x050fe2000004182c */
[----:B------:R-:W-:Y:S07]  /*3a00*/  LDSM.16.M88.4 R44, [R169+0x2000] ;  /* 0x00200000a92c783b */ /* 0x000fee0000000200 */
[C---:B------:R-:W-:Y:S01]  /*3a10*/  HMMA.16816.F32.BF16 R40, R92.reuse, R78, R40 ;  /* 0x0000004e5c28723c */ /* 0x040fe20000041828 */
[----:B------:R-:W3:Y:S07]  /*3a20*/  LDSM.16.M88.4 R76, [R119+0x6400] ;  /* 0x00640000774c783b */ /* 0x000eee0000000200 */
[C---:B-1----:R-:W-:Y:S08]  /*3a30*/  HMMA.16816.F32.BF16 R68, R92.reuse, R88, R68 ;  /* 0x000000585c44723c */ /* 0x042ff00000041844 */
[C---:B------:R-:W-:Y:S01]  /*3a40*/  HMMA.16816.F32.BF16 R64, R92.reuse, R90, R64 ;  /* 0x0000005a5c40723c */ /* 0x040fe20000041840 */
[----:B------:R-:W1:Y:S07]  /*3a50*/  LDSM.16.M88.4 R88, [R170+0x7400] ;  /* 0x00740000aa58783b */ /* 0x000e6e0000000200 */
[----:B--2---:R-:W-:Y:S08]  /*3a60*/  HMMA.16816.F32.BF16 R52, R92, R80, R52 ;  /* 0x000000505c34723c */ /* 0x004ff00000041834 */
[C---:B------:R-:W-:Y:S08]  /*3a70*/  HMMA.16816.F32.BF16 R68, R8.reuse, R12, R68 ;  /* 0x0000000c0844723c */ /* 0x040ff00000041844 */
[----:B------:R-:W-:Y:S01]  /*3a80*/  HMMA.16816.F32.BF16 R64, R8, R14, R64 ;  /* 0x0000000e0840723c */ /* 0x000fe20000041840 */
[----:B------:R-:W2:Y:S07]  /*3a90*/  LDSM.16.M88.4 R12, [R119+0x6800] ;  /* 0x00680000770c783b */ /* 0x000eae0000000200 */
[----:B------:R-:W-:Y:S01]  /*3aa0*/  HMMA.16816.F32.BF16 R48, R92, R82, R48 ;  /* 0x000000525c30723c */ /* 0x000fe20000041830 */
[----:B------:R-:W4:Y:S07]  /*3ab0*/  LDSM.16.M88.4 R80, [R119+0x7000] ;  /* 0x007000007750783b */ /* 0x000f2e0000000200 */
[C---:B------:R-:W-:Y:S08]  /*3ac0*/  HMMA.16816.F32.BF16 R20, R108.reuse, R72, R20 ;  /* 0x000000486c14723c */ /* 0x040ff00000041814 */
[----:B------:R-:W-:Y:S01]  /*3ad0*/  HMMA.16816.F32.BF16 R16, R108, R74, R16 ;  /* 0x0000004a6c10723c */ /* 0x000fe20000041810 */
[----:B------:R-:W5:Y:S07]  /*3ae0*/  LDSM.16.M88.4 R72, [R119+0x6000] ;  /* 0x006000007748783b */ /* 0x000f6e0000000200 */
[C---:B---3--:R-:W-:Y:S08]  /*3af0*/  HMMA.16816.F32.BF16 R28, R92.reuse, R76, R28 ;  /* 0x0000004c5c1c723c */ /* 0x048ff0000004181c */
[----:B------:R-:W-:Y:S01]  /*3b00*/  HMMA.16816.F32.BF16 R76, R92, R78, R24 ;  /* 0x0000004e5c4c723c */ /* 0x000fe20000041818 */
[----:B------:R-:W3:Y:S07]  /*3b10*/  LDSM.16.M88.4 R24, [R119+0x7400] ;  /* 0x007400007718783b */ /* 0x000eee0000000200 */
[C---:B-1----:R-:W-:Y:S08]  /*3b20*/  HMMA.16816.F32.BF16 R60, R8.reuse, R88, R60 ;  /* 0x00000058083c723c */ /* 0x042ff0000004183c */
[----:B------:R-:W-:Y:S08]  /*3b30*/  HMMA.16816.F32.BF16 R56, R8, R90, R56 ;  /* 0x0000005a0838723c */ /* 0x000ff00000041838 */
[C---:B--2---:R-:W-:Y:S08]  /*3b40*/  HMMA.16816.F32.BF16 R20, R92.reuse, R12, R20 ;  /* 0x0000000c5c14723c */ /* 0x044ff00000041814 */
[----:B------:R-:W-:Y:S01]  /*3b50*/  HMMA.16816.F32.BF16 R16, R92, R14, R16 ;  /* 0x0000000e5c10723c */ /* 0x000fe20000041810 */
[----:B------:R-:W1:Y:S07]  /*3b60*/  LDSM.16.M88.4 R12, [R119+0x6c00] ;  /* 0x006c0000770c783b */ /* 0x000e6e0000000200 */
[----:B----4-:R-:W-:Y:S08]  /*3b70*/  HMMA.16816.F32.BF16 R68, R44, R80, R68 ;  /* 0x000000502c44723c */ /* 0x010ff00000041844 */
[C---:B-----5:R-:W-:Y:S08]  /*3b80*/  HMMA.16816.F32.BF16 R36, R92.reuse, R72, R36 ;  /* 0x000000485c24723c */ /* 0x060ff00000041824 */
[----:B------:R-:W-:Y:S01]  /*3b90*/  HMMA.16816.F32.BF16 R32, R92, R74, R32 ;  /* 0x0000004a5c20723c */ /* 0x000fe20000041820 */
[----:B------:R-:W2:Y:S07]  /*3ba0*/  LDSM.16.M88.4 R72, [R170+0x7800] ;  /* 0x00780000aa48783b */ /* 0x000eae0000000200 */
[----:B------:R-:W-:Y:S01]  /*3bb0*/  HMMA.16816.F32.BF16 R100, R108, R104, R100 ;  /* 0x000000686c64723c */ /* 0x000fe20000041864 */
[----:B------:R-:W-:-:S02]  /*3bc0*/  FMUL.FTZ R68, R68, c[0x0][0x2ec] ;  /* 0x0000bb0044447a20 */ /* 0x000fc40000410000 */
[----:B------:R-:W-:Y:S02]  /*3bd0*/  FMUL.FTZ R69, R69, c[0x0][0x2ec] ;  /* 0x0000bb0045457a20 */ /* 0x000fe40000410000 */
[----:B------:R-:W-:Y:S01]  /*3be0*/  FMUL.FTZ R70, R70, c[0x0][0x2ec] ;  /* 0x0000bb0046467a20 */ /* 0x000fe20000410000 */
[----:B------:R-:W-:Y:S01]  /*3bf0*/  MUFU.TANH R80, R68 ;  /* 0x0000004400507308 */ /* 0x000fe20000002400 */
[----:B------:R-:W-:Y:S01]  /*3c00*/  FMUL.FTZ R136, R71, c[0x0][0x2ec] ;  /* 0x0000bb0047887a20 */ /* 0x000fe20000410000 */
[----:B------:R-:W-:Y:S01]  /*3c10*/  HMMA.16816.F32.BF16 R96, R108, R106, R96 ;  /* 0x0000006a6c60723c */ /* 0x000fe20000041860 */
[----:B------:R-:W-:-:S05]  /*3c20*/  IMAD.IADD R104, R2, 0x1, R179 ;  /* 0x0000000102687824 */ /* 0x000fca00078e02b3 */
[----:B------:R-:W-:Y:S01]  /*3c30*/  MUFU.TANH R130, R69 ;  /* 0x0000004500827308 */ /* 0x000fe20000002400 */
[C---:B------:R-:W-:Y:S01]  /*3c40*/  IADD3 R106, R104.reuse, 0x1, RZ ;  /* 0x00000001686a7810 */ /* 0x040fe20007ffe0ff */
[C---:B---3--:R-:W-:Y:S01]  /*3c50*/  HMMA.16816.F32.BF16 R60, R44.reuse, R24, R60 ;  /* 0x000000182c3c723c */ /* 0x048fe2000004183c */
[C---:B------:R-:W-:Y:S02]  /*3c60*/  IADD3 R118, R104.reuse, 0x10, RZ ;  /* 0x0000001068767810 */ /* 0x040fe40007ffe0ff */
[C---:B------:R-:W-:Y:S02]  /*3c70*/  IADD3 R124, R104.reuse, 0x11, RZ ;  /* 0x00000011687c7810 */ /* 0x040fe40007ffe0ff */
[C---:B------:R-:W-:Y:S01]  /*3c80*/  IADD3 R108, R104.reuse, 0x8, RZ ;  /* 0x00000008686c7810 */ /* 0x040fe20007ffe0ff */
[----:B------:R3:W-:Y:S01]  /*3c90*/  MUFU.TANH R81, R70 ;  /* 0x0000004600517308 */ /* 0x0007e20000002400 */
[C---:B------:R-:W-:Y:S01]  /*3ca0*/  IADD3 R110, R104.reuse, 0x9, RZ ;  /* 0x00000009686e7810 */ /* 0x040fe20007ffe0ff */
[----:B------:R-:W-:Y:S01]  /*3cb0*/  HMMA.16816.F32.BF16 R56, R44, R26, R56 ;  /* 0x0000001a2c38723c */ /* 0x000fe20000041838 */
[----:B------:R-:W4:Y:S01]  /*3cc0*/  LDSM.16.M88.4 R24, [R170+0x7c00] ;  /* 0x007c0000aa18783b */ /* 0x000f220000000200 */
[----:B------:R-:W-:-:S02]  /*3cd0*/  IADD3 R128, R104, 0x19, RZ ;  /* 0x0000001968807810 */ /* 0x000fc40007ffe0ff */
[C---:B------:R-:W-:Y:S02]  /*3ce0*/  IADD3 R126, R104.reuse, 0x18, RZ ;  /* 0x00000018687e7810 */ /* 0x040fe40007ffe0ff */
[----:B------:R-:W-:Y:S01]  /*3cf0*/  I2F R105, R106 ;  /* 0x0000006a00697306 */ /* 0x000fe20000201400 */
[C---:B------:R-:W-:Y:S01]  /*3d00*/  IADD3 R88, R104.reuse, 0x20, RZ ;  /* 0x0000002068587810 */ /* 0x040fe20007ffe0ff */
[C---:B-1----:R-:W-:Y:S01]  /*3d10*/  HMMA.16816.F32.BF16 R100, R92.reuse, R12, R100 ;  /* 0x0000000c5c64723c */ /* 0x042fe20000041864 */
[C---:B------:R-:W-:Y:S02]  /*3d20*/  IADD3 R138, R104.reuse, 0x31, RZ ;  /* 0x00000031688a7810 */ /* 0x040fe40007ffe0ff */
[C---:B------:R-:W-:Y:S02]  /*3d30*/  IADD3 R114, R104.reuse, 0x40, RZ ;  /* 0x0000004068727810 */ /* 0x040fe40007ffe0ff */
[----:B------:R-:W-:Y:S01]  /*3d40*/  IADD3 R115, R104, 0x48, RZ ;  /* 0x0000004868737810 */ /* 0x000fe20007ffe0ff */
[----:B---3--:R-:W1:Y:S01]  /*3d50*/  LDSM.16.M88.4 R68, [R119+0x7800] ;  /* 0x007800007744783b */ /* 0x008e620000000200 */
[----:B------:R-:W-:Y:S01]  /*3d60*/  I2F R111, R118 ;  /* 0x00000076006f7306 */ /* 0x000fe20000201400 */
[----:B------:R-:W-:Y:S01]  /*3d70*/  HMMA.16816.F32.BF16 R96, R92, R14, R96 ;  /* 0x0000000e5c60723c */ /* 0x000fe20000041860 */
[----:B------:R-:W-:Y:S01]  /*3d80*/  FMUL.FTZ R60, R60, c[0x0][0x2ec] ;  /* 0x0000bb003c3c7a20 */ /* 0x000fe20000410000 */
[----:B------:R-:W3:Y:S01]  /*3d90*/  LDSM.16.M88.4 R12, [R119+0x7c00] ;  /* 0x007c0000770c783b */ /* 0x000ee20000000200 */
[----:B------:R-:W-:-:S04]  /*3da0*/  FMUL.FTZ R63, R63, c[0x0][0x2ec] ;  /* 0x0000bb003f3f7a20 */ /* 0x000fc80000410000 */
[----:B------:R-:W-:Y:S01]  /*3db0*/  MUFU.TANH R60, R60 ;  /* 0x0000003c003c7308 */ /* 0x000fe20000002400 */
[----:B--2---:R-:W-:Y:S01]  /*3dc0*/  HMMA.16816.F32.BF16 R52, R8, R72, R52 ;  /* 0x000000480834723c */ /* 0x004fe20000041834 */
[----:B------:R-:W-:Y:S02]  /*3dd0*/  FMUL.FTZ R56, R56, c[0x0][0x2ec] ;  /* 0x0000bb0038387a20 */ /* 0x000fe40000410000 */
[----:B------:R-:W-:-:S04]  /*3de0*/  FMUL.FTZ R90, R58, c[0x0][0x2ec] ;  /* 0x0000bb003a5a7a20 */ /* 0x000fc80000410000 */
[----:B------:R-:W-:Y:S01]  /*3df0*/  I2F R127, R124 ;  /* 0x0000007c007f7306 */ /* 0x000fe20000201400 */
[----:B------:R-:W-:Y:S01]  /*3e00*/  HMMA.16816.F32.BF16 R48, R8, R74, R48 ;  /* 0x0000004a0830723c */ /* 0x000fe20000041830 */
[----:B------:R-:W-:Y:S01]  /*3e10*/  FMUL.FTZ R73, R61, c[0x0][0x2ec] ;  /* 0x0000bb003d497a20 */ /* 0x000fe20000410000 */
[----:B------:R-:W-:-:S05]  /*3e20*/  IADD3 R72, R104, 0x28, RZ ;  /* 0x0000002868487810 */ /* 0x000fca0007ffe0ff */
[----:B------:R-:W-:Y:S01]  /*3e30*/  FMUL.FTZ R74, R62, c[0x0][0x2ec] ;  /* 0x0000bb003e4a7a20 */ /* 0x000fe20000410000 */
[----:B------:R-:W-:Y:S01]  /*3e40*/  MUFU.TANH R63, R63 ;  /* 0x0000003f003f7308 */ /* 0x000fe20000002400 */
[----:B----4-:R-:W-:Y:S01]  /*3e50*/  HMMA.16816.F32.BF16 R84, R8, R24, R84 ;  /* 0x000000180854723c */ /* 0x010fe20000041854 */
[----:B------:R-:W-:-:S06]  /*3e60*/  IADD3 R62, R104, 0x29, RZ ;  /* 0x00000029683e7810 */ /* 0x000fcc0007ffe0ff */
[----:B------:R-:W-:Y:S01]  /*3e70*/  FMUL.FTZ R24, R59, c[0x0][0x2ec] ;  /* 0x0000bb003b187a20 */ /* 0x000fe20000410000 */
[----:B------:R-:W-:Y:S01]  /*3e80*/  HMMA.16816.F32.BF16 R40, R8, R26, R40 ;  /* 0x0000001a0828723c */ /* 0x000fe20000041828 */
[----:B------:R-:W-:Y:S07]  /*3e90*/  MUFU.TANH R74, R74 ;  /* 0x0000004a004a7308 */ /* 0x000fee0000002400 */
[C---:B-1----:R-:W-:Y:S01]  /*3ea0*/  HMMA.16816.F32.BF16 R52, R44.reuse, R68, R52 ;  /* 0x000000442c34723c */ /* 0x042fe20000041834 */
[----:B------:R1:W-:Y:S06]  /*3eb0*/  MUFU.TANH R68, R56 ;  /* 0x0000003800447308 */ /* 0x0003ec0000002400 */
[----:B------:R-:W-:Y:S01]  /*3ec0*/  FMUL.FTZ R69, R57, c[0x0][0x2ec] ;  /* 0x0000bb0039457a20 */ /* 0x000fe20000410000 */
[C---:B---3--:R-:W-:Y:S01]  /*3ed0*/  HMMA.16816.F32.BF16 R84, R44.reuse, R12, R84 ;  /* 0x0000000c2c54723c */ /* 0x048fe20000041854 */
[----:B------:R-:W-:Y:S07]  /*3ee0*/  MUFU.TANH R136, R136 ;  /* 0x0000008800887308 */ /* 0x000fee0000002400 */
[C---:B------:R-:W-:Y:S01]  /*3ef0*/  HMMA.16816.F32.BF16 R40, R44.reuse, R14, R40 ;  /* 0x0000000e2c28723c */ /* 0x040fe20000041828 */
[----:B-1----:R-:W1:Y:S01]  /*3f00*/  LDSM.16.M88.4 R56, [R170+0x8000] ;  /* 0x00800000aa38783b */ /* 0x002e620000000200 */
[----:B------:R-:W-:Y:S03]  /*3f10*/  I2F R107, R108 ;  /* 0x0000006c006b7306 */ /* 0x000fe60000201400 */
[----:B------:R-:W2:Y:S03]  /*3f20*/  LDSM.16.M88.4 R12, [R170+0x8800] ;  /* 0x00880000aa0c783b */ /* 0x000ea60000000200 */
[----:B------:R-:W-:Y:S01]  /*3f30*/  HMMA.16816.F32.BF16 R48, R44, R70, R48 ;  /* 0x000000462c30723c */ /* 0x000fe20000041830 */
[----:B------:R-:W-:Y:S01]  /*3f40*/  FMUL.FTZ R91, R53, c[0x0][0x2ec] ;  /* 0x0000bb00355b7a20 */ /* 0x000fe20000410000 */
[----:B------:R3:W-:Y:S01]  /*3f50*/  MUFU.TANH R70, R24 ;  /* 0x0000001800467308 */ /* 0x0007e20000002400 */
[----:B------:R-:W-:-:S02]  /*3f60*/  FMUL.FTZ R92, R54, c[0x0][0x2ec] ;  /* 0x0000bb00365c7a20 */ /* 0x000fc40000410000 */
[----:B------:R-:W-:Y:S02]  /*3f70*/  FMUL.FTZ R93, R55, c[0x0][0x2ec] ;  /* 0x0000bb00375d7a20 */ /* 0x000fe40000410000 */
[----:B------:R-:W-:Y:S01]  /*3f80*/  FMUL.FTZ R71, R52, c[0x0][0x2ec] ;  /* 0x0000bb0034477a20 */ /* 0x000fe20000410000 */
[----:B------:R-:W-:Y:S01]  /*3f90*/  HMMA.16816.F32.BF16 R64, R44, R82, R64 ;  /* 0x000000522c40723c */ /* 0x000fe20000041840 */
[----:B------:R-:W4:Y:S01]  /*3fa0*/  LDSM.16.M88.4 R52, [R170+0x8400] ;  /* 0x00840000aa34783b */ /* 0x000f220000000200 */
[----:B------:R-:W-:Y:S05]  /*3fb0*/  I2F R109, R110 ;  /* 0x0000006e006d7306 */ /* 0x000fea0000201400 */
[----:B------:R-:W-:Y:S01]  /*3fc0*/  IADD3 R82, R104, 0x21, RZ ;  /* 0x0000002168527810 */ /* 0x000fe20007ffe0ff */
[----:B------:R-:W-:Y:S01]  /*3fd0*/  FMUL.FTZ R42, R42, c[0x0][0x2ec] ;  /* 0x0000bb002a2a7a20 */ /* 0x000fe20000410000 */
[----:B---3--:R-:W3:Y:S01]  /*3fe0*/  LDSM.16.M88.4 R24, [R119+0x8000] ;  /* 0x008000007718783b */ /* 0x008ee20000000200 */
[----:B------:R-:W-:Y:S01]  /*3ff0*/  I2F R131, R128 ;  /* 0x0000008000837306 */ /* 0x000fe20000201400 */
[----:B------:R-:W-:-:S02]  /*4000*/  FMUL.FTZ R40, R40, c[0x0][0x2ec] ;  /* 0x0000bb0028287a20 */ /* 0x000fc40000410000 */
[----:B------:R-:W-:-:S03]  /*4010*/  FMUL.FTZ R43, R43, c[0x0][0x2ec] ;  /* 0x0000bb002b2b7a20 */ /* 0x000fc60000410000 */
[----:B------:R-:W-:Y:S02]  /*4020*/  FMUL.FTZ R48, R48, c[0x0][0x2ec] ;  /* 0x0000bb0030307a20 */ /* 0x000fe40000410000 */
        /* <DEDUP_REMOVED lines=8> */
[----:B------:R-:W-:-:S02]  /*40b0*/  FMUL.FTZ R65, R65, c[0x0][0x2ec] ;  /* 0x0000bb0041417a20 */ /* 0x000fc40000410000 */
[----:B------:R-:W-:Y:S02]  /*40c0*/  FMUL.FTZ R67, R67, c[0x0][0x2ec] ;  /* 0x0000bb0043437a20 */ /* 0x000fe40000410000 */
[----:B------:R-:W-:Y:S01]  /*40d0*/  FMUL.FTZ R57, R84, c[0x0][0x2ec] ;  /* 0x0000bb0054397a20 */ /* 0x000fe20000410000 */
[C---:B------:R-:W-:Y:S01]  /*40e0*/  HMMA.16816.F32.BF16 R32, R8.reuse, R58, R32 ;  /* 0x0000003a0820723c */ /* 0x040fe20000041820 */
[----:B------:R-:W-:Y:S01]  /*40f0*/  FMUL.FTZ R41, R41, c[0x0][0x2ec] ;  /* 0x0000bb0029297a20 */ /* 0x000fe20000410000 */
[----:B------:R-:W-:Y:S05]  /*4100*/  MUFU.TANH R95, R49 ;  /* 0x00000031005f7308 */ /* 0x000fea0000002400 */
[----:B------:R-:W-:Y:S01]  /*4110*/  IADD3 R58, R104, 0x30, RZ ;  /* 0x00000030683a7810 */ /* 0x000fe20007ffe0ff */
[C---:B--2---:R-:W-:Y:S01]  /*4120*/  HMMA.16816.F32.BF16 R20, R8.reuse, R12, R20 ;  /* 0x0000000c0814723c */ /* 0x044fe20000041814 */
[----:B------:R-:W-:Y:S01]  /*4130*/  FMUL.FTZ R59, R85, c[0x0][0x2ec] ;  /* 0x0000bb00553b7a20 */ /* 0x000fe20000410000 */
[----:B------:R-:W-:Y:S06]  /*4140*/  MUFU.TANH R137, R50 ;  /* 0x0000003200897308 */ /* 0x000fec0000002400 */
[C---:B------:R-:W-:Y:S01]  /*4150*/  HMMA.16816.F32.BF16 R16, R8.reuse, R14, R16 ;  /* 0x0000000e0810723c */ /* 0x040fe20000041810 */
[----:B------:R-:W1:Y:S01]  /*4160*/  LDSM.16.M88.4 R12, [R170+0x8c00] ;  /* 0x008c0000aa0c783b */ /* 0x000e620000000200 */
[----:B------:R2:W-:Y:S06]  /*4170*/  MUFU.TANH R56, R51 ;  /* 0x0000003300387308 */ /* 0x0005ec0000002400 */
[----:B----4-:R-:W-:Y:S02]  /*4180*/  HMMA.16816.F32.BF16 R28, R8, R52, R28 ;  /* 0x00000034081c723c */ /* 0x010fe4000004181c */
[----:B------:R-:W-:Y:S05]  /*4190*/  MUFU.TANH R64, R64 ;  /* 0x0000004000407308 */ /* 0x000fea0000002400 */
[----:B------:R-:W-:Y:S01]  /*41a0*/  FMUL.FTZ R53, R87, c[0x0][0x2ec] ;  /* 0x0000bb0057357a20 */ /* 0x000fe20000410000 */
[C---:B---3--:R-:W-:Y:S01]  /*41b0*/  HMMA.16816.F32.BF16 R36, R44.reuse, R24, R36 ;  /* 0x000000182c24723c */ /* 0x048fe20000041824 */
[----:B------:R-:W-:Y:S01]  /*41c0*/  FMUL.FTZ R52, R86, c[0x0][0x2ec] ;  /* 0x0000bb0056347a20 */ /* 0x000fe20000410000 */
[----:B--2---:R-:W2:Y:S01]  /*41d0*/  LDSM.16.M88.4 R48, [R119+0x8400] ;  /* 0x008400007730783b */ /* 0x004ea20000000200 */
[----:B------:R-:W3:Y:S05]  /*41e0*/  MUFU.TANH R66, R66 ;  /* 0x0000004200427308 */ /* 0x000eea0000002400 */
[----:B------:R-:W-:Y:S01]  /*41f0*/  HMMA.16816.F32.BF16 R32, R44, R26, R32 ;  /* 0x0000001a2c20723c */ /* 0x000fe20000041820 */
[----:B------:R-:W4:Y:S02]  /*4200*/  LDSM.16.M88.4 R24, [R119+0x8800] ;  /* 0x008800007718783b */ /* 0x000f240000000200 */
[----:B------:R-:W-:Y:S05]  /*4210*/  MUFU.TANH R65, R65 ;  /* 0x0000004100417308 */ /* 0x000fea0000002400 */
[----:B------:R-:W-:Y:S03]  /*4220*/  HMMA.16816.F32.BF16 R76, R8, R54, R76 ;  /* 0x00000036084c723c */ /* 0x000fe6000004184c */
[----:B------:R-:W5:Y:S01]  /*4230*/  MUFU.TANH R67, R67 ;  /* 0x0000004300437308 */ /* 0x000f620000002400 */
[----:B---3--:R-:W-:-:S04]  /*4240*/  FFMA.FTZ R86, R0, R107, R66 ;  /* 0x0000006b00567223 */ /* 0x008fc80000010042 */
[----:B------:R-:W-:Y:S01]  /*4250*/  FMUL.FTZ R38, R38, c[0x0][0x2ec] ;  /* 0x0000bb0026267a20 */ /* 0x000fe20000410000 */
[C---:B-1----:R-:W-:Y:S01]  /*4260*/  HMMA.16816.F32.BF16 R100, R8.reuse, R12, R100 ;  /* 0x0000000c0864723c */ /* 0x042fe20000041864 */
[----:B------:R-:W-:Y:S01]  /*4270*/  FMUL.FTZ R36, R36, c[0x0][0x2ec] ;  /* 0x0000bb0024247a20 */ /* 0x000fe20000410000 */
[----:B------:R-:W-:Y:S01]  /*4280*/  I2F R75, R62 ;  /* 0x0000003e004b7306 */ /* 0x000fe20000201400 */
[----:B------:R-:W-:Y:S02]  /*4290*/  FMUL.FTZ R37, R37, c[0x0][0x2ec] ;  /* 0x0000bb0025257a20 */ /* 0x000fe40000410000 */
[----:B------:R-:W-:Y:S02]  /*42a0*/  FMUL.FTZ R39, R39, c[0x0][0x2ec] ;  /* 0x0000bb0027277a20 */ /* 0x000fe40000410000 */
[----:B------:R-:W-:Y:S01]  /*42b0*/  IADD3 R12, R121, 0x1, R178 ;  /* 0x00000001790c7810 */ /* 0x000fe20007ffe0b2 */
[----:B------:R-:W-:Y:S01]  /*42c0*/  FFMA.FTZ R13, R0, R105, R130 ;  /* 0x00000069000d7223 */ /* 0x000fe20000010082 */
[----:B------:R-:W-:Y:S01]  /*42d0*/  HMMA.16816.F32.BF16 R96, R8, R14, R96 ;  /* 0x0000000e0860723c */ /* 0x000fe20000041860 */
[----:B------:R-:W1:Y:S01]  /*42e0*/  I2F R129, R126 ;  /* 0x0000007e00817306 */ /* 0x000e620000201400 */
[----:B------:R-:W-:Y:S01]  /*42f0*/  IADD3 R125, R113, R12, -R125 ;  /* 0x0000000c717d7210 */ /* 0x000fe20007ffe87d */
[----:B------:R-:W-:-:S02]  /*4300*/  FMUL.FTZ R34, R34, c[0x0][0x2ec] ;  /* 0x0000bb0022227a20 */ /* 0x000fc40000410000 */
[----:B------:R-:W-:Y:S01]  /*4310*/  FMUL.FTZ R151, R35, c[0x0][0x2ec] ;  /* 0x0000bb0023977a20 */ /* 0x000fe20000410000 */
[----:B------:R-:W-:Y:S01]  /*4320*/  IADD3 R12, R125, c[0x0][0x2e8], RZ ;  /* 0x0000ba007d0c7a10 */ /* 0x000fe20007ffe0ff */
[----:B------:R-:W-:Y:S01]  /*4330*/  FMUL.FTZ R159, R32, c[0x0][0x2ec] ;  /* 0x0000bb00209f7a20 */ /* 0x000fe20000410000 */
[C---:B--2---:R-:W-:Y:S01]  /*4340*/  HMMA.16816.F32.BF16 R28, R44.reuse, R48, R28 ;  /* 0x000000302c1c723c */ /* 0x044fe2000004181c */
[----:B------:R-:W-:Y:S01]  /*4350*/  I2F R89, R88 ;  /* 0x0000005800597306 */ /* 0x000fe20000201400 */
[----:B------:R-:W-:Y:S01]  /*4360*/  IMNMX R135, R12, R113, PT ;  /* 0x000000710c877217 */ /* 0x000fe20003800200 */
[----:B-----5:R-:W-:Y:S01]  /*4370*/  FFMA.FTZ R66, R0, R109, R67 ;  /* 0x0000006d00427223 */ /* 0x020fe20000010043 */
[----:B------:R-:W-:Y:S01]  /*4380*/  IADD3 R134, R12, 0x8, RZ ;  /* 0x000000080c867810 */ /* 0x000fe20007ffe0ff */
[----:B------:R-:W-:Y:S01]  /*4390*/  FFMA.FTZ R12, R0, R105, R136 ;  /* 0x00000069000c7223 */ /* 0x000fe20000010088 */
[----:B------:R-:W-:Y:S01]  /*43a0*/  ISETP.GE.AND P4, PT, R106, R135, PT ;  /* 0x000000876a00720c */ /* 0x000fe20003f86270 */
[----:B------:R-:W-:Y:S01]  /*43b0*/  FFMA.FTZ R49, R0, R109, R65 ;  /* 0x0000006d00317223 */ /* 0x000fe20000010041 */
[----:B------:R-:W-:Y:S01]  /*43c0*/  IMNMX R134, R134, R113, PT ;  /* 0x0000007186867217 */ /* 0x000fe20003800200 */
[C---:B----4-:R-:W-:Y:S01]  /*43d0*/  HMMA.16816.F32.BF16 R20, R44.reuse, R24, R20 ;  /* 0x000000182c14723c */ /* 0x050fe20000041814 */
[----:B------:R-:W-:Y:S01]  /*43e0*/  FSEL R13, R13, -INF , !P4 ;  /* 0xff8000000d0d7808 */ /* 0x000fe20006000000 */
[----:B------:R-:W-:Y:S01]  /*43f0*/  I2F R61, R72 ;  /* 0x00000048003d7306 */ /* 0x000fe20000201400 */
[----:B------:R-:W-:Y:S01]  /*4400*/  ISETP.GE.AND P4, PT, R118, R135, PT ;  /* 0x000000877600720c */ /* 0x000fe20003f86270 */
[----:B------:R-:W-:Y:S01]  /*4410*/  FFMA.FTZ R65, R0, R127, R73 ;  /* 0x0000007f00417223 */ /* 0x000fe20000010049 */
[-C--:B------:R-:W-:Y:S01]  /*4420*/  ISETP.GE.AND P2, PT, R106, R134.reuse, PT ;  /* 0x000000866a00720c */ /* 0x080fe20003f46270 */
[----:B------:R-:W-:Y:S01]  /*4430*/  FFMA.FTZ R106, R0, R111, R74 ;  /* 0x0000006f006a7223 */ /* 0x000fe2000001004a */
[----:B------:R-:W-:Y:S01]  /*4440*/  ISETP.GE.AND P3, PT, R108, R135, PT ;  /* 0x000000876c00720c */ /* 0x000fe20003f66270 */
[C---:B------:R-:W-:Y:S01]  /*4450*/  FFMA.FTZ R24, R0.reuse, R111, R60 ;  /* 0x0000006f00187223 */ /* 0x040fe2000001003c */
[C---:B------:R-:W-:Y:S01]  /*4460*/  HMMA.16816.F32.BF16 R76, R44.reuse, R50, R76 ;  /* 0x000000322c4c723c */ /* 0x040fe2000004184c */
[----:B------:R-:W-:Y:S01]  /*4470*/  FFMA.FTZ R74, R0, R127, R63 ;  /* 0x0000007f004a7223 */ /* 0x000fe2000001003f */
[----:B------:R-:W2:Y:S01]  /*4480*/  MUFU.TANH R71, R71 ;  /* 0x0000004700477308 */ /* 0x000ea20000002400 */
[----:B------:R-:W-:Y:S01]  /*4490*/  FSEL R12, R12, -INF , !P2 ;  /* 0xff8000000c0c7808 */ /* 0x000fe20005000000 */
[----:B-1----:R-:W-:Y:S01]  /*44a0*/  FFMA.FTZ R68, R0, R129, R68 ;  /* 0x0000008100447223 */ /* 0x002fe20000010044 */
[----:B------:R-:W-:Y:S01]  /*44b0*/  FSEL R63, R24, -INF , !P4 ;  /* 0xff800000183f7808 */ /* 0x000fe20006000000 */
[----:B------:R-:W-:Y:S01]  /*44c0*/  FMUL.FTZ R25, R30, c[0x0][0x2ec] ;  /* 0x0000bb001e197a20 */ /* 0x000fe20000410000 */
[-C--:B------:R-:W-:Y:S01]  /*44d0*/  ISETP.GE.AND P0, PT, R108, R134.reuse, PT ;  /* 0x000000866c00720c */ /* 0x080fe20003f06270 */
[----:B------:R-:W-:Y:S01]  /*44e0*/  FFMA.FTZ R51, R0, R107, R64 ;  /* 0x0000006b00337223 */ /* 0x000fe20000010040 */
[-C--:B------:R-:W-:Y:S01]  /*44f0*/  ISETP.GE.AND P2, PT, R118, R134.reuse, PT ;  /* 0x000000867600720c */ /* 0x080fe20003f46270 */
[----:B------:R1:W-:Y:S01]  /*4500*/  MUFU.TANH R60, R25 ;  /* 0x00000019003c7308 */ /* 0x0003e20000002400 */
[----:B------:R-:W-:Y:S01]  /*4510*/  FMUL.FTZ R28, R28, c[0x0][0x2ec] ;  /* 0x0000bb001c1c7a20 */ /* 0x000fe20000410000 */
[----:B------:R-:W-:Y:S01]  /*4520*/  IADD3 R108, R104, 0x49, RZ ;  /* 0x00000049686c7810 */ /* 0x000fe20007ffe0ff */
[----:B------:R-:W-:Y:S01]  /*4530*/  FMUL.FTZ R29, R29, c[0x0][0x2ec] ;  /* 0x0000bb001d1d7a20 */ /* 0x000fe20000410000 */
[----:B------:R-:W-:Y:S01]  /*4540*/  FSEL R51, R51, -INF , !P3 ;  /* 0xff80000033337808 */ /* 0x000fe20005800000 */
[----:B------:R-:W-:Y:S01]  /*4550*/  FMUL.FTZ R31, R31, c[0x0][0x2ec] ;  /* 0x0000bb001f1f7a20 */ /* 0x000fe20000410000 */
[----:B------:R-:W-:Y:S01]  /*4560*/  FSEL R86, R86, -INF , !P0 ;  /* 0xff80000056567808 */ /* 0x000fe20004000000 */
[----:B------:R-:W-:Y:S01]  /*4570*/  FMUL.FTZ R33, R33, c[0x0][0x2ec] ;  /* 0x0000bb0021217a20 */ /* 0x000fe20000410000 */
[----:B------:R-:W-:Y:S01]  /*4580*/  MUFU.TANH R92, R92 ;  /* 0x0000005c005c7308 */ /* 0x000fe20000002400 */
[----:B------:R-:W-:Y:S01]  /*4590*/  FSEL R106, R106, -INF , !P2 ;  /* 0xff8000006a6a7808 */ /* 0x000fe20005000000 */
[----:B--2---:R-:W-:Y:S01]  /*45a0*/  FFMA.FTZ R71, R0, R89, R71 ;  /* 0x0000005900477223 */ /* 0x004fe20000010047 */
[-C--:B------:R-:W-:Y:S01]  /*45b0*/  ISETP.GE.AND P5, PT, R110, R135.reuse, PT ;  /* 0x000000876e00720c */ /* 0x080fe20003fa6270 */
[----:B------:R-:W-:Y:S01]  /*45c0*/  FMUL.FTZ R20, R20, c[0x0][0x2ec] ;  /* 0x0000bb0014147a20 */ /* 0x000fe20000410000 */
[C---:B------:R-:W-:Y:S01]  /*45d0*/  ISETP.GE.AND P3, PT, R124.reuse, R135, PT ;  /* 0x000000877c00720c */ /* 0x040fe20003f66270 */
[----:B------:R-:W-:Y:S01]  /*45e0*/  FMUL.FTZ R21, R21, c[0x0][0x2ec] ;  /* 0x0000bb0015157a20 */ /* 0x000fe20000410000 */
[-C--:B------:R-:W-:Y:S01]  /*45f0*/  ISETP.GE.AND P0, PT, R124, R134.reuse, PT ;  /* 0x000000867c00720c */ /* 0x080fe20003f06270 */
[----:B-1----:R-:W-:Y:S01]  /*4600*/  HMMA.16816.F32.BF16 R24, R44, R26, R16 ;  /* 0x0000001a2c18723c */ /* 0x002fe20000041810 */
[----:B------:R-:W1:Y:S01]  /*4610*/  LDSM.16.M88.4 R16, [R119+0x8c00] ;  /* 0x008c00007710783b */ /* 0x000e620000000200 */
[----:B------:R-:W2:Y:S01]  /*4620*/  MUFU.TANH R90, R90 ;  /* 0x0000005a005a7308 */ /* 0x000ea20000002400 */
[----:B------:R-:W-:Y:S01]  /*4630*/  ISETP.GE.AND P2, PT, R128, R134, PT ;  /* 0x000000868000720c */ /* 0x000fe20003f46270 */
[----:B------:R-:W-:Y:S01]  /*4640*/  FMUL.FTZ R22, R22, c[0x0][0x2ec] ;  /* 0x0000bb0016167a20 */ /* 0x000fe20000410000 */
[C---:B------:R-:W-:Y:S01]  /*4650*/  IADD3 R32, R104.reuse, 0x38, RZ ;  /* 0x0000003868207810 */ /* 0x040fe20007ffe0ff */
[----:B------:R-:W-:Y:S01]  /*4660*/  FMUL.FTZ R23, R23, c[0x0][0x2ec] ;  /* 0x0000bb0017177a20 */ /* 0x000fe20000410000 */
[----:B------:R-:W-:Y:S01]  /*4670*/  IADD3 R35, R104, 0x39, RZ ;  /* 0x0000003968237810 */ /* 0x000fe20007ffe0ff */
[----:B------:R-:W-:-:S04]  /*4680*/  DEPBAR.LE SB0, 0x0 ;  /* 0x000080000000791a */ /* 0x000fc80000000000 */
[----:B------:R-:W-:Y:S01]  /*4690*/  MUFU.TANH R53, R53 ;  /* 0x0000003500357308 */ /* 0x000fe20000002400 */
[-C--:B------:R-:W-:Y:S02]  /*46a0*/  ISETP.GE.AND P1, PT, R110, R134.reuse, PT ;  /* 0x000000866e00720c */ /* 0x080fe40003f26270 */
[----:B------:R-:W-:Y:S02]  /*46b0*/  FSEL R49, R49, -INF , !P5 ;  /* 0xff80000031317808 */ /* 0x000fe40006800000 */
[----:B------:R-:W-:Y:S01]  /*46c0*/  IADD3 R64, R104, 0x58, RZ ;  /* 0x0000005868407810 */ /* 0x000fe20007ffe0ff */
[----:B--2---:R-:W-:Y:S01]  /*46d0*/  FFMA.FTZ R54, R0, R129, R90 ;  /* 0x0000008100367223 */ /* 0x004fe2000001005a */
[----:B------:R-:W-:Y:S01]  /*46e0*/  FSEL R65, R65, -INF , !P3 ;  /* 0xff80000041417808 */ /* 0x000fe20005800000 */
[----:B------:R-:W2:Y:S01]  /*46f0*/  I2F R84, R138 ;  /* 0x0000008a00547306 */ /* 0x000ea20000201400 */
[----:B------:R-:W-:Y:S01]  /*4700*/  FSEL R74, R74, -INF , !P0 ;  /* 0xff8000004a4a7808 */ /* 0x000fe20004000000 */
[----:B------:R-:W-:Y:S01]  /*4710*/  FMUL.FTZ R90, R76, c[0x0][0x2ec] ;  /* 0x0000bb004c5a7a20 */ /* 0x000fe20000410000 */
[-C--:B------:R-:W-:Y:S01]  /*4720*/  ISETP.GE.AND P5, PT, R126, R135.reuse, PT ;  /* 0x000000877e00720c */ /* 0x080fe20003fa6270 */
[----:B------:R-:W-:Y:S01]  /*4730*/  FMUL.FTZ R9, R26, c[0x0][0x2ec] ;  /* 0x0000bb001a097a20 */ /* 0x000fe20000410000 */
[C---:B------:R-:W-:Y:S01]  /*4740*/  ISETP.GE.AND P3, PT, R88.reuse, R135, PT ;  /* 0x000000875800720c */ /* 0x040fe20003f66270 */
[----:B------:R-:W-:Y:S01]  /*4750*/  FMUL.FTZ R25, R25, c[0x0][0x2ec] ;  /* 0x0000bb0019197a20 */ /* 0x000fe20000410000 */
[-C--:B------:R-:W-:Y:S01]  /*4760*/  ISETP.GE.AND P0, PT, R88, R134.reuse, PT ;  /* 0x000000865800720c */ /* 0x080fe20003f06270 */
[----:B------:R3:W-:Y:S01]  /*4770*/  I2F R83, R82 ;  /* 0x0000005200537306 */ /* 0x0007e20000201400 */
[----:B------:R-:W-:Y:S01]  /*4780*/  FSEL R66, R66, -INF , !P1 ;  /* 0xff80000042427808 */ /* 0x000fe20004800000 */
[----:B------:R-:W-:Y:S01]  /*4790*/  FMUL.FTZ R24, R24, c[0x0][0x2ec] ;  /* 0x0000bb0018187a20 */ /* 0x000fe20000410000 */
[----:B------:R-:W-:Y:S01]  /*47a0*/  ISETP.GE.AND P1, PT, R126, R134, PT ;  /* 0x000000867e00720c */ /* 0x000fe20003f26270 */
[----:B------:R-:W-:Y:S01]  /*47b0*/  FMUL.FTZ R10, R27, c[0x0][0x2ec] ;  /* 0x0000bb001b0a7a20 */ /* 0x000fe20000410000 */
[----:B------:R-:W-:-:S02]  /*47c0*/  FSEL R73, R68, -INF , !P5 ;  /* 0xff80000044497808 */ /* 0x000fc40006800000 */
[----:B------:R-:W-:Y:S01]  /*47d0*/  FSEL R149, R71, -INF , !P3 ;  /* 0xff80000047957808 */ /* 0x000fe20005800000 */
[----:B------:R-:W4:Y:S01]  /*47e0*/  MUFU.TANH R93, R93 ;  /* 0x0000005d005d7308 */ /* 0x000f220000002400 */
[----:B--2---:R-:W-:Y:S01]  /*47f0*/  FFMA.FTZ R53, R0, R84, R53 ;  /* 0x0000005400357223 */ /* 0x004fe20000010035 */
[----:B------:R-:W-:Y:S02]  /*4800*/  IADD3 R68, R104, 0x68, RZ ;  /* 0x0000006868447810 */ /* 0x000fe40007ffe0ff */
[----:B------:R-:W-:Y:S01]  /*4810*/  ISETP.GE.AND P3, PT, R62, R135, PT ;  /* 0x000000873e00720c */ /* 0x000fe20003f66270 */
[----:B-1----:R-:W-:Y:S01]  /*4820*/  HMMA.16816.F32.BF16 R100, R44, R16, R100 ;  /* 0x000000102c64723c */ /* 0x002fe20000041864 */
[----:B------:R-:W-:Y:S02]  /*4830*/  FSEL R54, R54, -INF , !P1 ;  /* 0xff80000036367808 */ /* 0x000fe40004800000 */
[----:B------:R-:W-:Y:S01]  /*4840*/  MUFU.TANH R91, R91 ;  /* 0x0000005b005b7308 */ /* 0x000fe20000002400 */
[----:B------:R-:W-:-:S02]  /*4850*/  IADD3 R118, R104, 0x51, RZ ;  /* 0x0000005168767810 */ /* 0x000fc40007ffe0ff */
[C---:B------:R-:W-:Y:S02]  /*4860*/  ISETP.GE.AND P1, PT, R82.reuse, R134, PT ;  /* 0x000000865200720c */ /* 0x040fe40003f26270 */
[----:B------:R-:W-:Y:S01]  /*4870*/  HMMA.16816.F32.BF16 R16, R44, R18, R96 ;  /* 0x000000122c10723c */ /* 0x000fe20000041860 */
[----:B------:R-:W-:Y:S02]  /*4880*/  ISETP.GE.AND P5, PT, R82, R135, PT ;  /* 0x000000875200720c */ /* 0x000fe40003fa6270 */
[----:B------:R1:W-:Y:S01]  /*4890*/  MUFU.TANH R141, R42 ;  /* 0x0000002a008d7308 */ /* 0x0003e20000002400 */
[C---:B------:R-:W-:Y:S02]  /*48a0*/  IADD3 R30, R104.reuse, 0x60, RZ ;  /* 0x00000060681e7810 */ /* 0x040fe40007ffe0ff */
[C---:B------:R-:W-:Y:S02]  /*48b0*/  IADD3 R125, R104.reuse, 0x41, RZ ;  /* 0x00000041687d7810 */ /* 0x040fe40007ffe0ff */
[----:B------:R-:W-:-:S02]  /*48c0*/  IADD3 R76, R104, 0x69, RZ ;  /* 0x00000069684c7810 */ /* 0x000fc40007ffe0ff */
[----:B------:R-:W-:Y:S01]  /*48d0*/  IADD3 R110, R104, 0x50, RZ ;  /* 0x00000050686e7810 */ /* 0x000fe20007ffe0ff */
[----:B------:R4:W-:Y:S01]  /*48e0*/  MUFU.TANH R155, R38 ;  /* 0x00000026009b7308 */ /* 0x0009e20000002400 */
[----:B------:R-:W-:Y:S02]  /*48f0*/  ISETP.GE.AND P4, PT, R128, R135, PT ;  /* 0x000000878000720c */ /* 0x000fe40003f86270 */
[C---:B---3--:R-:W-:Y:S02]  /*4900*/  IADD3 R82, R104.reuse, 0x78, RZ ;  /* 0x0000007868527810 */ /* 0x048fe40007ffe0ff */
[----:B------:R-:W-:Y:S01]  /*4910*/  IADD3 R124, R104, 0x59, RZ ;  /* 0x00000059687c7810 */ /* 0x000fe20007ffe0ff */
[----:B------:R-:W-:Y:S02]  /*4920*/  FMUL.FTZ R100, R100, c[0x0][0x2ec] ;  /* 0x0000bb0064647a20 */ /* 0x000fe40000410000 */
[----:B------:R-:W2:Y:S01]  /*4930*/  I2F R48, R114 ;  /* 0x0000007200307306 */ /* 0x000ea20000201400 */
[----:B-1----:R-:W-:Y:S01]  /*4940*/  FFMA.FTZ R42, R0, R131, R70 ;  /* 0x00000083002a7223 */ /* 0x002fe20000010046 */
[----:B------:R-:W-:Y:S01]  /*4950*/  IADD3 R70, R104, 0x61, RZ ;  /* 0x0000006168467810 */ /* 0x000fe20007ffe0ff */
[----:B------:R-:W-:-:S02]  /*4960*/  FMUL.FTZ R11, R101, c[0x0][0x2ec] ;  /* 0x0000bb00650b7a20 */ /* 0x000fc40000410000 */
[----:B------:R-:W-:Y:S01]  /*4970*/  FMUL.FTZ R16, R16, c[0x0][0x2ec] ;  /* 0x0000bb0010107a20 */ /* 0x000fe20000410000 */
[----:B------:R-:W-:Y:S01]  /*4980*/  FSEL R42, R42, -INF , !P2 ;  /* 0xff8000002a2a7808 */ /* 0x000fe20005000000 */
[----:B------:R-:W-:Y:S01]  /*4990*/  FMUL.FTZ R14, R102, c[0x0][0x2ec] ;  /* 0x0000bb00660e7a20 */ /* 0x000fe20000410000 */
[----:B------:R-:W-:Y:S01]  /*49a0*/  I2F R85, R58 ;  /* 0x0000003a00557306 */ /* 0x000fe20000201400 */
[----:B------:R-:W-:Y:S01]  /*49b0*/  ISETP.GE.AND P2, PT, R72, R134, PT ;  /* 0x000000864800720c */ /* 0x000fe20003f46270 */
[----:B----4-:R-:W-:Y:S02]  /*49c0*/  FFMA.FTZ R38, R0, R83, R93 ;  /* 0x0000005300267223 */ /* 0x010fe4000001005d */
[----:B------:R-:W-:Y:S02]  /*49d0*/  FMUL.FTZ R15, R103, c[0x0][0x2ec] ;  /* 0x0000bb00670f7a20 */ /* 0x000fe40000410000 */
[----:B------:R-:W-:Y:S01]  /*49e0*/  FMUL.FTZ R18, R18, c[0x0][0x2ec] ;  /* 0x0000bb0012127a20 */ /* 0x000fe20000410000 */
[----:B------:R-:W-:Y:S01]  /*49f0*/  FSEL R38, R38, -INF , !P1 ;  /* 0xff80000026267808 */ /* 0x000fe20004800000 */
[----:B------:R-:W-:Y:S01]  /*4a00*/  MUFU.TANH R52, R52 ;  /* 0x0000003400347308 */ /* 0x000fe20000002400 */
[----:B--2---:R-:W-:Y:S01]  /*4a10*/  FFMA.FTZ R144, R0, R48, R155 ;  /* 0x0000003000907223 */ /* 0x004fe2000001009b */
[----:B------:R-:W-:Y:S01]  /*4a20*/  ISETP.GE.AND P1, PT, R58, R134, PT ;  /* 0x000000863a00720c */ /* 0x000fe20003f26270 */
[----:B------:R-:W-:-:S02]  /*4a30*/  FMUL.FTZ R19, R19, c[0x0][0x2ec] ;  /* 0x0000bb0013137a20 */ /* 0x000fc40000410000 */
[----:B------:R-:W-:-:S03]  /*4a40*/  FMUL.FTZ R17, R17, c[0x0][0x2ec] ;  /* 0x0000bb0011117a20 */ /* 0x000fc60000410000 */
[----:B------:R1:W-:Y:S08]  /*4a50*/  MUFU.TANH R157, R34 ;  /* 0x00000022009d7308 */ /* 0x0003f00000002400 */
[----:B------:R-:W-:Y:S01]  /*4a60*/  MUFU.TANH R57, R57 ;  /* 0x0000003900397308 */ /* 0x000fe20000002400 */
[----:B-1----:R-:W-:-:S07]  /*4a70*/  FFMA.FTZ R34, R0, R75, R56 ;  /* 0x0000004b00227223 */ /* 0x002fce0000010038 */
[----:B------:R-:W-:Y:S01]  /*4a80*/  MUFU.TANH R121, R28 ;  /* 0x0000001c00797308 */ /* 0x000fe20000002400 */
[----:B------:R-:W-:-:S07]  /*4a90*/  FMUL.FTZ R56, R78, c[0x0][0x2ec] ;  /* 0x0000bb004e387a20 */ /* 0x000fce0000410000 */
[----:B------:R1:W-:Y:S08]  /*4aa0*/  MUFU.TANH R87, R40 ;  /* 0x0000002800577308 */ /* 0x0003f00000002400 */
[----:B------:R2:W3:Y:S08]  /*4ab0*/  MUFU.TANH R143, R36 ;  /* 0x00000024008f7308 */ /* 0x0004f00000002400 */
[----:B------:R-:W-:Y:S01]  /*4ac0*/  MUFU.TANH R151, R151 ;  /* 0x0000009700977308 */ /* 0x000fe20000002400 */
[----:B-1----:R-:W-:Y:S01]  /*4ad0*/  FFMA.FTZ R40, R0, R89, R92 ;  /* 0x0000005900287223 */ /* 0x002fe2000001005c */
[----:B------:R-:W-:-:S04]  /*4ae0*/  IADD3 R89, R104, 0x71, RZ ;  /* 0x0000007168597810 */ /* 0x000fc80007ffe0ff */
[----:B------:R-:W-:Y:S02]  /*4af0*/  FSEL R40, R40, -INF , !P0 ;  /* 0xff80000028287808 */ /* 0x000fe40004000000 */
[----:B------:R-:W1:Y:S01]  /*4b00*/  I2F R28, R108 ;  /* 0x0000006c001c7306 */ /* 0x000e620000201400 */
[----:B--2---:R-:W-:Y:S01]  /*4b10*/  FFMA.FTZ R36, R0, R61, R137 ;  /* 0x0000003d00247223 */ /* 0x004fe20000010089 */
[----:B------:R-:W-:Y:S01]  /*4b20*/  ISETP.GE.AND P0, PT, R62, R134, PT ;  /* 0x000000863e00720c */ /* 0x000fe20003f06270 */
[----:B---3--:R-:W-:-:S03]  /*4b30*/  FFMA.FTZ R143, R0, R48, R143 ;  /* 0x00000030008f7223 */ /* 0x008fc6000001008f */
[----:B------:R-:W-:Y:S02]  /*4b40*/  FSEL R36, R36, -INF , !P2 ;  /* 0xff80000024247808 */ /* 0x000fe40005000000 */
[----:B------:R-:W-:Y:S01]  /*4b50*/  MUFU.TANH R147, R37 ;  /* 0x0000002500937308 */ /* 0x000fe20000002400 */
[-C--:B------:R-:W-:Y:S02]  /*4b60*/  ISETP.GE.AND P2, PT, R138, R134.reuse, PT ;  /* 0x000000868a00720c */ /* 0x080fe40003f46270 */
[----:B------:R-:W-:Y:S02]  /*4b70*/  FSEL R34, R34, -INF , !P0 ;  /* 0xff80000022227808 */ /* 0x000fe40004000000 */
[----:B------:R-:W-:Y:S02]  /*4b80*/  FSEL R152, R53, -INF , !P2 ;  /* 0xff80000035987808 */ /* 0x000fe40005000000 */
[-C--:B------:R-:W-:Y:S01]  /*4b90*/  ISETP.GE.AND P0, PT, R32, R134.reuse, PT ;  /* 0x000000862000720c */ /* 0x080fe20003f06270 */
[----:B------:R2:W-:Y:S01]  /*4ba0*/  MUFU.TANH R139, R43 ;  /* 0x0000002b008b7308 */ /* 0x0005e20000002400 */
[----:B------:R-:W-:Y:S01]  /*4bb0*/  ISETP.GE.AND P2, PT, R114, R134, PT ;  /* 0x000000867200720c */ /* 0x000fe20003f46270 */
[----:B-1----:R-:W-:-:S03]  /*4bc0*/  FFMA.FTZ R150, R0, R28, R151 ;  /* 0x0000001c00967223 */ /* 0x002fc60000010097 */
[----:B------:R-:W-:Y:S02]  /*4bd0*/  FSEL R144, R144, -INF , !P2 ;  /* 0xff80000090907808 */ /* 0x000fe40005000000 */
[-C--:B------:R-:W-:Y:S01]  /*4be0*/  ISETP.GE.AND P2, PT, R108, R134.reuse, PT ;  /* 0x000000866c00720c */ /* 0x080fe20003f46270 */
[----:B------:R-:W1:Y:S03]  /*4bf0*/  I2F R37, R32 ;  /* 0x0000002000257306 */ /* 0x000e660000201400 */
[----:B------:R-:W-:Y:S02]  /*4c00*/  FSEL R150, R150, -INF , !P2 ;  /* 0xff80000096967808 */ /* 0x000fe40005000000 */
[----:B------:R-:W-:-:S03]  /*4c10*/  ISETP.GE.AND P2, PT, R64, R134, PT ;  /* 0x000000864000720c */ /* 0x000fc60003f46270 */
[----:B------:R-:W3:Y:S01]  /*4c20*/  I2F R50, R35 ;  /* 0x0000002300327306 */ /* 0x000ee20000201400 */
[----:B--2---:R-:W-:-:S05]  /*4c30*/  FFMA.FTZ R43, R0, R83, R91 ;  /* 0x00000053002b7223 */ /* 0x004fca000001005b */
[----:B------:R-:W-:Y:S02]  /*4c40*/  FSEL R43, R43, -INF , !P5 ;  /* 0xff8000002b2b7808 */ /* 0x000fe40006800000 */
[----:B------:R-:W2:Y:S01]  /*4c50*/  MUFU.TANH R55, R41 ;  /* 0x0000002900377308 */ /* 0x000ea20000002400 */
[----:B------:R-:W-:Y:S01]  /*4c60*/  ISETP.GE.AND P5, PT, R58, R135, PT ;  /* 0x000000873a00720c */ /* 0x000fe20003fa6270 */
[CC--:B-1----:R-:W-:Y:S02]  /*4c70*/  FFMA.FTZ R87, R0.reuse, R37.reuse, R87 ;  /* 0x0000002500577223 */ /* 0x0c2fe40000010057 */
[C---:B------:R-:W-:Y:S02]  /*4c80*/  FFMA.FTZ R141, R0.reuse, R37, R141 ;  /* 0x00000025008d7223 */ /* 0x040fe4000001008d */
[----:B------:R-:W-:Y:S02]  /*4c90*/  FMUL.FTZ R58, R77, c[0x0][0x2ec] ;  /* 0x0000bb004d3a7a20 */ /* 0x000fe40000410000 */
[----:B------:R-:W1:Y:S01]  /*4ca0*/  MUFU.TANH R69, R69 ;  /* 0x0000004500457308 */ /* 0x000e620000002400 */
[----:B---3--:R-:W-:Y:S01]  /*4cb0*/  FFMA.FTZ R139, R0, R50, R139 ;  /* 0x00000032008b7223 */ /* 0x008fe2000001008b */
[----:B------:R-:W-:-:S02]  /*4cc0*/  FSEL R146, R141, -INF , !P0 ;  /* 0xff8000008d927808 */ /* 0x000fc40004000000 */
[----:B------:R-:W-:-:S04]  /*4cd0*/  ISETP.GE.AND P0, PT, R125, R134, PT ;  /* 0x000000867d00720c */ /* 0x000fc80003f06270 */
[----:B------:R-:W-:Y:S01]  /*4ce0*/  MUFU.TANH R107, R29 ;  /* 0x0000001d006b7308 */ /* 0x000fe20000002400 */
[C---:B--2---:R-:W-:Y:S02]  /*4cf0*/  FFMA.FTZ R37, R0.reuse, R50, R55 ;  /* 0x0000003200257223 */ /* 0x044fe40000010037 */
[----:B------:R-:W-:-:S05]  /*4d00*/  FFMA.FTZ R41, R0, R61, R94 ;  /* 0x0000003d00297223 */ /* 0x000fca000001005e */
[----:B------:R2:W-:Y:S01]  /*4d10*/  MUFU.TANH R161, R39 ;  /* 0x0000002700a17308 */ /* 0x0005e20000002400 */
[----:B-1----:R-:W-:-:S05]  /*4d20*/  FFMA.FTZ R69, R0, R131, R69 ;  /* 0x0000008300457223 */ /* 0x002fca0000010045 */
[----:B------:R-:W-:Y:S02]  /*4d30*/  FSEL R69, R69, -INF , !P4 ;  /* 0xff80000045457808 */ /* 0x000fe40006000000 */
[----:B------:R-:W-:Y:S01]  /*4d40*/  I2F R29, R64 ;  /* 0x00000040001d7306 */ /* 0x000fe20000201400 */
[-C--:B------:R-:W-:Y:S02]  /*4d50*/  ISETP.GE.AND P4, PT, R72, R135.reuse, PT ;  /* 0x000000874800720c */ /* 0x080fe40003f86270 */
[----:B------:R-:W-:Y:S02]  /*4d60*/  IADD3 R72, R104, 0x70, RZ ;  /* 0x0000007068487810 */ /* 0x000fe40007ffe0ff */
[----:B------:R-:W-:Y:S02]  /*4d70*/  FSEL R41, R41, -INF , !P4 ;  /* 0xff80000029297808 */ /* 0x000fe40006000000 */
[----:B------:R-:W-:Y:S01]  /*4d80*/  ISETP.GE.AND P4, PT, R138, R135, PT ;  /* 0x000000878a00720c */ /* 0x000fe20003f86270 */
[----:B------:R-:W1:Y:S01]  /*4d90*/  MUFU.TANH R56, R56 ;  /* 0x0000003800387308 */ /* 0x000e620000002400 */
[----:B--2---:R-:W-:-:S05]  /*4da0*/  FFMA.FTZ R39, R0, R75, R95 ;  /* 0x0000004b00277223 */ /* 0x004fca000001005f */
[----:B------:R-:W-:Y:S02]  /*4db0*/  FSEL R39, R39, -INF , !P3 ;  /* 0xff80000027277808 */ /* 0x000fe40005800000 */
[----:B------:R-:W-:Y:S01]  /*4dc0*/  MUFU.TANH R159, R159 ;  /* 0x0000009f009f7308 */ /* 0x000fe20000002400 */
[----:B------:R-:W-:Y:S01]  /*4dd0*/  ISETP.GE.AND P3, PT, R32, R135, PT ;  /* 0x000000872000720c */ /* 0x000fe20003f66270 */
[----:B------:R-:W-:Y:S01]  /*4de0*/  FFMA.FTZ R32, R0, R85, R52 ;  /* 0x0000005500207223 */ /* 0x000fe20000010034 */
[----:B------:R-:W-:Y:S02]  /*4df0*/  IADD3 R52, R104, 0x79, RZ ;  /* 0x0000007968347810 */ /* 0x000fe40007ffe0ff */
[----:B------:R-:W-:Y:S02]  /*4e00*/  FSEL R145, R87, -INF , !P3 ;  /* 0xff80000057917808 */ /* 0x000fe40005800000 */
[----:B------:R-:W-:Y:S01]  /*4e10*/  FSEL R32, R32, -INF , !P1 ;  /* 0xff80000020207808 */ /* 0x000fe20004800000 */
[----:B------:R-:W2:Y:S01]  /*4e20*/  I2F R112, R115 ;  /* 0x0000007300707306 */ /* 0x000ea20000201400 */
[----:B------:R-:W-:Y:S01]  /*4e30*/  ISETP.GE.AND P1, PT, R35, R134, PT ;  /* 0x000000862300720c */ /* 0x000fe20003f26270 */
[----:B-1----:R-:W-:Y:S01]  /*4e40*/  FFMA.FTZ R56, R0, R29, R56 ;  /* 0x0000001d00387223 */ /* 0x002fe20000010038 */
[----:B------:R-:W-:-:S02]  /*4e50*/  ISETP.GE.AND P3, PT, R125, R135, PT ;  /* 0x000000877d00720c */ /* 0x000fc40003f66270 */
[----:B------:R-:W-:Y:S02]  /*4e60*/  FSEL R142, R139, -INF , !P1 ;  /* 0xff8000008b8e7808 */ /* 0x000fe40004800000 */
[----:B------:R-:W-:Y:S01]  /*4e70*/  FSEL R128, R56, -INF , !P2 ;  /* 0xff80000038807808 */ /* 0x000fe20005000000 */
[----:B------:R-:W-:Y:S01]  /*4e80*/  MUFU.TANH R88, R31 ;  /* 0x0000001f00587308 */ /* 0x000fe20000002400 */
[-C--:B------:R-:W-:Y:S02]  /*4e90*/  ISETP.GE.AND P1, PT, R115, R134.reuse, PT ;  /* 0x000000867300720c */ /* 0x080fe40003f26270 */
[----:B------:R-:W-:-:S05]  /*4ea0*/  ISETP.GE.AND P2, PT, R70, R134, PT ;  /* 0x000000864600720c */ /* 0x000fca0003f46270 */
[----:B------:R-:W-:Y:S01]  /*4eb0*/  I2F R31, R68 ;  /* 0x00000044001f7306 */ /* 0x000fe20000201400 */
[CC--:B--2---:R-:W-:Y:S02]  /*4ec0*/  FFMA.FTZ R139, R0.reuse, R112.reuse, R159 ;  /* 0x00000070008b7223 */ /* 0x0c4fe4000001009f */
[----:B------:R-:W-:-:S05]  /*4ed0*/  FFMA.FTZ R140, R0, R112, R157 ;  /* 0x00000070008c7223 */ /* 0x000fca000001009d */
[----:B------:R-:W1:Y:S01]  /*4ee0*/  MUFU.TANH R9, R9 ;  /* 0x0000000900097308 */ /* 0x000e620000002400 */
[----:B------:R-:W-:Y:S02]  /*4ef0*/  FSEL R140, R140, -INF , !P1 ;  /* 0xff8000008c8c7808 */ /* 0x000fe40004800000 */
[----:B------:R-:W-:-:S05]  /*4f00*/  ISETP.GE.AND P1, PT, R118, R134, PT ;  /* 0x000000867600720c */ /* 0x000fca0003f26270 */
[----:B------:R2:W-:Y:S08]  /*4f10*/  MUFU.TANH R153, R33 ;  /* 0x0000002100997308 */ /* 0x0005f00000002400 */
[----:B------:R-:W3:Y:S01]  /*4f20*/  I2F R67, R118 ;  /* 0x0000007600437306 */ /* 0x000ee20000201400 */
[----:B-1----:R-:W-:-:S07]  /*4f30*/  FFMA.FTZ R56, R0, R31, R9 ;  /* 0x0000001f00387223 */ /* 0x002fce0000010009 */
[----:B------:R-:W1:Y:S01]  /*4f40*/  MUFU.TANH R59, R59 ;  /* 0x0000003b003b7308 */ /* 0x000e620000002400 */
[----:B--2---:R-:W-:Y:S02]  /*4f50*/  FFMA.FTZ R33, R0, R85, R57 ;  /* 0x0000005500217223 */ /* 0x004fe40000010039 */
[----:B------:R-:W-:-:S03]  /*4f60*/  FMUL.FTZ R57, R79, c[0x0][0x2ec] ;  /* 0x0000bb004f397a20 */ /* 0x000fc60000410000 */
[----:B------:R-:W-:Y:S02]  /*4f70*/  FSEL R33, R33, -INF , !P5 ;  /* 0xff80000021217808 */ /* 0x000fe40006800000 */
[----:B------:R-:W-:Y:S01]  /*4f80*/  I2F R109, R30 ;  /* 0x0000001e006d7306 */ /* 0x000fe20000201400 */
[----:B------:R-:W-:Y:S01]  /*4f90*/  ISETP.GE.AND P5, PT, R35, R135, PT ;  /* 0x000000872300720c */ /* 0x000fe20003fa6270 */
[CC--:B---3--:R-:W-:Y:S02]  /*4fa0*/  FFMA.FTZ R107, R0.reuse, R67.reuse, R107 ;  /* 0x00000043006b7223 */ /* 0x0c8fe4000001006b */
[C---:B------:R-:W-:Y:S01]  /*4fb0*/  FFMA.FTZ R88, R0.reuse, R67, R88 ;  /* 0x0000004300587223 */ /* 0x040fe20000010058 */
[----:B------:R-:W-:Y:S02]  /*4fc0*/  FSEL R37, R37, -INF , !P5 ;  /* 0xff80000025257808 */ /* 0x000fe40006800000 */
[----:B------:R-:W-:Y:S01]  /*4fd0*/  ISETP.GE.AND P5, PT, R115, R135, PT ;  /* 0x000000877300720c */ /* 0x000fe20003fa6270 */
[----:B------:R-:W2:Y:S01]  /*4fe0*/  MUFU.TANH R20, R20 ;  /* 0x0000001400147308 */ /* 0x000ea20000002400 */
[----:B-1----:R-:W-:-:S02]  /*4ff0*/  FFMA.FTZ R35, R0, R84, R59 ;  /* 0x0000005400237223 */ /* 0x002fc4000001003b */
[----:B------:R-:W-:Y:S02]  /*5000*/  FSEL R139, R139, -INF , !P5 ;  /* 0xff8000008b8b7808 */ /* 0x000fe40006800000 */
[-C--:B------:R-:W-:Y:S02]  /*5010*/  ISETP.GE.AND P5, PT, R118, R135.reuse, PT ;  /* 0x000000877600720c */ /* 0x080fe40003fa6270 */
[----:B------:R-:W-:Y:S01]  /*5020*/  FSEL R35, R35, -INF , !P4 ;  /* 0xff80000023237808 */ /* 0x000fe20006000000 */
[----:B------:R-:W1:Y:S01]  /*5030*/  I2F R113, R125 ;  /* 0x0000007d00717306 */ /* 0x000e620000201400 */
[----:B------:R-:W-:Y:S02]  /*5040*/  FSEL R67, R107, -INF , !P5 ;  /* 0xff8000006b437808 */ /* 0x000fe40006800000 */
[-C--:B------:R-:W-:Y:S02]  /*5050*/  ISETP.GE.AND P5, PT, R30, R135.reuse, PT ;  /* 0x000000871e00720c */ /* 0x080fe40003fa6270 */
[----:B------:R-:W-:-:S03]  /*5060*/  ISETP.GE.AND P4, PT, R114, R135, PT ;  /* 0x000000877200720c */ /* 0x000fc60003f86270 */
[----:B------:R-:W-:Y:S01]  /*5070*/  I2F R83, R76 ;  /* 0x0000004c00537306 */ /* 0x000fe20000201400 */
[----:B--2---:R-:W-:Y:S01]  /*5080*/  FFMA.FTZ R20, R0, R109, R20 ;  /* 0x0000006d00147223 */ /* 0x004fe20000010014 */
[----:B------:R-:W-:Y:S02]  /*5090*/  FSEL R143, R143, -INF , !P4 ;  /* 0xff8000008f8f7808 */ /* 0x000fe40006000000 */
[----:B------:R-:W-:Y:S02]  /*50a0*/  ISETP.GE.AND P4, PT, R108, R135, PT ;  /* 0x000000876c00720c */ /* 0x000fe40003f86270 */
[----:B------:R-:W-:Y:S02]  /*50b0*/  FSEL R61, R20, -INF , !P5 ;  /* 0xff800000143d7808 */ /* 0x000fe40006800000 */
[----:B------:R-:W2:Y:S01]  /*50c0*/  MUFU.TANH R8, R25 ;  /* 0x0000001900087308 */ /* 0x000ea20000002400 */
[----:B-1----:R-:W-:Y:S01]  /*50d0*/  FFMA.FTZ R141, R0, R113, R147 ;  /* 0x00000071008d7223 */ /* 0x002fe20000010093 */
[----:B------:R-:W-:Y:S01]  /*50e0*/  ISETP.GE.AND P5, PT, R76, R135, PT ;  /* 0x000000874c00720c */ /* 0x000fe20003fa6270 */
[----:B------:R-:W-:-:S02]  /*50f0*/  FFMA.FTZ R148, R0, R113, R161 ;  /* 0x0000007100947223 */ /* 0x000fc400000100a1 */
[----:B------:R-:W-:Y:S01]  /*5100*/  FFMA.FTZ R147, R0, R28, R153 ;  /* 0x0000001c00937223 */ /* 0x000fe20000010099 */
[----:B------:R-:W-:Y:S02]  /*5110*/  FSEL R141, R141, -INF , !P3 ;  /* 0xff8000008d8d7808 */ /* 0x000fe40005800000 */
[----:B------:R-:W1:Y:S01]  /*5120*/  I2F R105, R110 ;  /* 0x0000006e00697306 */ /* 0x000e620000201400 */
[----:B------:R-:W-:Y:S02]  /*5130*/  FSEL R148, R148, -INF , !P0 ;  /* 0xff80000094947808 */ /* 0x000fe40004000000 */
[C---:B------:R-:W-:Y:S02]  /*5140*/  ISETP.GE.AND P3, PT, R110.reuse, R135, PT ;  /* 0x000000876e00720c */ /* 0x040fe40003f66270 */
[----:B------:R-:W-:Y:S02]  /*5150*/  ISETP.GE.AND P0, PT, R110, R134, PT ;  /* 0x000000866e00720c */ /* 0x000fe40003f06270 */
[----:B------:R-:W-:Y:S01]  /*5160*/  FSEL R147, R147, -INF , !P4 ;  /* 0xff80000093937808 */ /* 0x000fe20006000000 */
[----:B------:R-:W-:Y:S01]  /*5170*/  I2F R75, R82 ;  /* 0x00000052004b7306 */ /* 0x000fe20000201400 */
[----:B--2---:R-:W-:Y:S01]  /*5180*/  FFMA.FTZ R55, R0, R83, R8 ;  /* 0x0000005300377223 */ /* 0x004fe20000010008 */
[----:B------:R-:W-:-:S04]  /*5190*/  ISETP.GE.AND P4, PT, R64, R135, PT ;  /* 0x000000874000720c */ /* 0x000fc80003f86270 */
[----:B------:R-:W-:Y:S02]  /*51a0*/  FSEL R55, R55, -INF , !P5 ;  /* 0xff80000037377808 */ /* 0x000fe40006800000 */
[----:B------:R-:W2:Y:S01]  /*51b0*/  MUFU.TANH R9, R16 ;  /* 0x0000001000097308 */ /* 0x000ea20000002400 */
[----:B-1----:R-:W-:Y:S01]  /*51c0*/  FFMA.FTZ R121, R0, R105, R121 ;  /* 0x0000006900797223 */ /* 0x002fe20000010079 */
[----:B------:R-:W-:Y:S01]  /*51d0*/  ISETP.GE.AND P5, PT, R82, R135, PT ;  /* 0x000000875200720c */ /* 0x000fe20003fa6270 */
[----:B------:R-:W-:-:S03]  /*51e0*/  FFMA.FTZ R60, R0, R105, R60 ;  /* 0x00000069003c7223 */ /* 0x000fc6000001003c */
[----:B------:R-:W-:Y:S02]  /*51f0*/  FSEL R121, R121, -INF , !P3 ;  /* 0xff80000079797808 */ /* 0x000fe40005800000 */
[----:B------:R1:W-:Y:S01]  /*5200*/  I2F R111, R124 ;  /* 0x0000007c006f7306 */ /* 0x0003e20000201400 */
[----:B------:R-:W-:Y:S02]  /*5210*/  FSEL R126, R60, -INF , !P0 ;  /* 0xff8000003c7e7808 */ /* 0x000fe40004000000 */
[C---:B------:R-:W-:Y:S02]  /*5220*/  ISETP.GE.AND P3, PT, R124.reuse, R135, PT ;  /* 0x000000877c00720c */ /* 0x040fe40003f66270 */
[----:B------:R-:W-:-:S03]  /*5230*/  ISETP.GE.AND P0, PT, R124, R134, PT ;  /* 0x000000867c00720c */ /* 0x000fc60003f06270 */
[----:B------:R-:W3:Y:S01]  /*5240*/  MUFU.TANH R90, R90 ;  /* 0x0000005a005a7308 */ /* 0x000ee20000002400 */
[----:B--2---:R-:W-:-:S05]  /*5250*/  FFMA.FTZ R9, R0, R75, R9 ;  /* 0x0000004b00097223 */ /* 0x004fca0000010009 */
[----:B------:R-:W-:Y:S02]  /*5260*/  FSEL R46, R9, -INF , !P5 ;  /* 0xff800000092e7808 */ /* 0x000fe40006800000 */
[----:B------:R-:W2:Y:S01]  /*5270*/  MUFU.TANH R58, R58 ;  /* 0x0000003a003a7308 */ /* 0x000ea20000002400 */
[----:B-1----:R-:W-:Y:S02]  /*5280*/  FSEL R124, R88, -INF , !P1 ;  /* 0xff800000587c7808 */ /* 0x002fe40004800000 */
[----:B------:R-:W-:Y:S02]  /*5290*/  ISETP.GT.AND P5, PT, R180, R173, PT ;  /* 0x000000adb400720c */ /* 0x000fe40003fa4270 */
[----:B------:R-:W-:-:S03]  /*52a0*/  ISETP.GE.AND P1, PT, R30, R134, PT ;  /* 0x000000861e00720c */ /* 0x000fc60003f26270 */
[----:B------:R-:W1:Y:S01]  /*52b0*/  MUFU.TANH R57, R57 ;  /* 0x0000003900397308 */ /* 0x000e620000002400 */
[----:B---3--:R-:W-:-:S05]  /*52c0*/  FFMA.FTZ R90, R0, R29, R90 ;  /* 0x0000001d005a7223 */ /* 0x008fca000001005a */
[----:B------:R-:W-:Y:S02]  /*52d0*/  FSEL R127, R90, -INF , !P4 ;  /* 0xff8000005a7f7808 */ /* 0x000fe40006000000 */
[----:B------:R-:W-:Y:S01]  /*52e0*/  I2F R129, R70 ;  /* 0x0000004600817306 */ /* 0x000fe20000201400 */
[----:B--2---:R-:W-:Y:S01]  /*52f0*/  FFMA.FTZ R58, R0, R111, R58 ;  /* 0x0000006f003a7223 */ /* 0x004fe2000001003a */
[----:B------:R-:W-:-:S04]  /*5300*/  ISETP.GE.AND P4, PT, R70, R135, PT ;  /* 0x000000874600720c */ /* 0x000fc80003f86270 */
[----:B------:R-:W-:Y:S02]  /*5310*/  FSEL R125, R58, -INF , !P3 ;  /* 0xff8000003a7d7808 */ /* 0x000fe40005800000 */
[----:B------:R-:W2:Y:S01]  /*5320*/  MUFU.TANH R21, R21 ;  /* 0x0000001500157308 */ /* 0x000ea20000002400 */
[----:B-1----:R-:W-:Y:S01]  /*5330*/  FFMA.FTZ R57, R0, R111, R57 ;  /* 0x0000006f00397223 */ /* 0x002fe20000010039 */
[----:B------:R-:W-:-:S04]  /*5340*/  ISETP.GE.AND P3, PT, R68, R135, PT ;  /* 0x000000874400720c */ /* 0x000fc80003f66270 */
[----:B------:R-:W-:Y:S02]  /*5350*/  FSEL R62, R57, -INF , !P0 ;  /* 0xff800000393e7808 */ /* 0x000fe40004000000 */
[----:B------:R-:W1:Y:S01]  /*5360*/  MUFU.TANH R22, R22 ;  /* 0x0000001600167308 */ /* 0x000e620000002400 */
[----:B------:R-:W-:-:S04]  /*5370*/  ISETP.GE.AND P0, PT, R68, R134, PT ;  /* 0x000000864400720c */ /* 0x000fc80003f06270 */
[----:B------:R-:W-:Y:S02]  /*5380*/  FSEL R56, R56, -INF , !P0 ;  /* 0xff80000038387808 */ /* 0x000fe40004000000 */
[----:B------:R-:W-:Y:S01]  /*5390*/  ISETP.GE.AND P0, PT, R89, R134, PT ;  /* 0x000000865900720c */ /* 0x000fe20003f06270 */
[----:B------:R-:W3:Y:S01]  /*53a0*/  MUFU.TANH R23, R23 ;  /* 0x0000001700177308 */ /* 0x000ee20000002400 */
[----:B--2---:R-:W-:-:S05]  /*53b0*/  FFMA.FTZ R21, R0, R129, R21 ;  /* 0x0000008100157223 */ /* 0x004fca0000010015 */
[----:B------:R-:W-:Y:S02]  /*53c0*/  FSEL R59, R21, -INF , !P4 ;  /* 0xff800000153b7808 */ /* 0x000fe40006000000 */
[----:B------:R-:W2:Y:S01]  /*53d0*/  MUFU.TANH R24, R24 ;  /* 0x0000001800187308 */ /* 0x000ea20000002400 */
[----:B-1----:R-:W-:Y:S01]  /*53e0*/  FFMA.FTZ R22, R0, R109, R22 ;  /* 0x0000006d00167223 */ /* 0x002fe20000010016 */
[----:B------:R-:W-:-:S04]  /*53f0*/  ISETP.GE.AND P4, PT, R72, R135, PT ;  /* 0x000000874800720c */ /* 0x000fc80003f86270 */
[----:B------:R-:W-:Y:S02]  /*5400*/  FSEL R60, R22, -INF , !P1 ;  /* 0xff800000163c7808 */ /* 0x000fe40004800000 */
[----:B------:R-:W-:Y:S01]  /*5410*/  I2F R71, R72 ;  /* 0x0000004800477306 */ /* 0x000fe20000201400 */
[----:B---3--:R-:W-:Y:S01]  /*5420*/  FFMA.FTZ R23, R0, R129, R23 ;  /* 0x0000008100177223 */ /* 0x008fe20000010017 */
[----:B------:R-:W-:-:S04]  /*5430*/  ISETP.GE.AND P1, PT, R76, R134, PT ;  /* 0x000000864c00720c */ /* 0x000fc80003f26270 */
[----:B------:R-:W-:Y:S02]  /*5440*/  FSEL R58, R23, -INF , !P2 ;  /* 0xff800000173a7808 */ /* 0x000fe40005000000 */
[----:B------:R-:W-:Y:S01]  /*5450*/  I2F R77, R89 ;  /* 0x00000059004d7306 */ /* 0x000fe20000201400 */
[----:B--2---:R-:W-:Y:S01]  /*5460*/  FFMA.FTZ R24, R0, R31, R24 ;  /* 0x0000001f00187223 */ /* 0x004fe20000010018 */
        /* <DEDUP_REMOVED lines=16> */
[----:B------:R-:W3:Y:S01]  /*5570*/  I2F R3, R104 ;  /* 0x0000006800037306 */ /* 0x000ee20000201400 */
[----:B-1----:R-:W-:Y:S01]  /*5580*/  FFMA.FTZ R14, R0, R71, R14 ;  /* 0x00000047000e7223 */ /* 0x002fe2000001000e */
[----:B------:R-:W-:-:S04]  /*5590*/  ISETP.GE.AND P3, PT, R52, R135, PT ;  /* 0x000000873400720c */ /* 0x000fc80003f66270 */
[----:B------:R-:W-:Y:S02]  /*55a0*/  FSEL R29, R14, -INF , !P2 ;  /* 0xff8000000e1d7808 */ /* 0x000fe40005000000 */
[----:B------:R-:W-:Y:S01]  /*55b0*/  I2F R53, R52 ;  /* 0x0000003400357306 */ /* 0x000fe20000201400 */
[----:B--2---:R-:W-:Y:S01]  /*55c0*/  FFMA.FTZ R15, R0, R77, R15 ;  /* 0x0000004d000f7223 */ /* 0x004fe2000001000f */
[----:B------:R-:W-:Y:S01]  /*55d0*/  BAR.SYNC.DEFER_BLOCKING 0x0 ;  /* 0x0000000000007b1d */ /* 0x000fe20000010000 */
[----:B------:R-:W-:-:S03]  /*55e0*/  ISETP.GE.AND P2, PT, R104, R134, PT ;  /* 0x000000866800720c */ /* 0x000fc60003f46270 */
[----:B------:R-:W-:Y:S02]  /*55f0*/  FSEL R28, R15, -INF , !P0 ;  /* 0xff8000000f1c7808 */ /* 0x000fe40004000000 */
[----:B------:R-:W1:Y:S01]  /*5600*/  MUFU.TANH R8, R17 ;  /* 0x0000001100087308 */ /* 0x000e620000002400 */
[-C--:B---3--:R-:W-:Y:S01]  /*5610*/  FFMA.FTZ R80, R0, R3.reuse, R80 ;  /* 0x0000000300507223 */ /* 0x088fe20000010050 */
[----:B------:R-:W-:Y:S01]  /*5620*/  ISETP.GE.AND P0, PT, R52, R134, PT ;  /* 0x000000863400720c */ /* 0x000fe20003f06270 */
[----:B------:R-:W-:-:S03]  /*5630*/  FFMA.FTZ R81, R0, R3, R81 ;  /* 0x0000000300517223 */ /* 0x000fc60000010051 */
[----:B------:R-:W-:Y:S02]  /*5640*/  FSEL R9, R80, -INF , !P4 ;  /* 0xff80000050097808 */ /* 0x000fe40006000000 */
[----:B------:R-:W2:Y:S08]  /*5650*/  MUFU.TANH R18, R18 ;  /* 0x0000001200127308 */ /* 0x000eb00000002400 */
        /* <DEDUP_REMOVED lines=67> */
.L_x_2836:
[----:B------:R-:W-:-:S04]  /*5a90*/  LEA R15, -R116, RZ, 0x7 ;  /* 0x000000ff740f7211 */ /* 0x000fc800078e39ff */
[----:B------:R-:W-:Y:S02]  /*5aa0*/  SHF.R.S32.HI R16, RZ, 0x1f, R15 ;  /* 0x0000001fff107819 */ /* 0x000fe4000001140f */
.L_x_2837:
        /* <DEDUP_REMOVED lines=121> */
.L_x_2839:
[----:B------:R-:W-:Y:S05]  /*6240*/  BSYNC B0 ;  /* 0x0000000000007941 */ /* 0x000fea0003800000 */
.L_x_2838:
[----:B------:R-:W0:Y:S01]  /*6250*/  LDGDEPBAR ;  /* 0x00000000000079af */ /* 0x000e220000000000 */
[----:B------:R-:W-:-:S04]  /*6260*/  IADD3 R132, P0, R15, R132, RZ ;  /* 0x000000840f847210 */ /* 0x000fc80007f1e0ff */
[----:B------:R-:W-:Y:S02]  /*6270*/  IADD3.X R133, R16, R133, RZ, P0, !PT ;  /* 0x0000008510857210 */ /* 0x000fe400007fe4ff */
.L_x_2835:
        /* <DEDUP_REMOVED lines=60> */
[----:B-1----:R-:W-:Y:S01]  /*6640*/  LDSM.16.MT88.4 R16, [R168+0xb400] ;  /* 0x00b40000a810783b */ /* 0x002fe20000004200 */
[----:B------:R-:W-:Y:S02]  /*6650*/  FMNMX.FTZ R15, R31, R2, !PT ;  /* 0x000000021f0f7209 */ /* 0x000fe40007810000 */
[----:B------:R-:W-:Y:S01]  /*6660*/  FMNMX.FTZ R2, R30, R3, !PT ;  /* 0x000000031e027209 */ /* 0x000fe20007810000 */
[----:B------:R-:W-:Y:S03]  /*6670*/  LDSM.16.MT88.4 R76, [R168+0xd000] ;  /* 0x00d00000a84c783b */ /* 0x000fe60000004200 */
[----:B------:R-:W-:Y:S01]  /*6680*/  FMNMX.FTZ R11, R29, R2, !PT ;  /* 0x000000021d0b7209 */ /* 0x000fe20007810000 */
[----:B------:R-:W1:Y:S03]  /*6690*/  SHFL.BFLY PT, R10, R15, 0x2, 0x1f ;  /* 0x0c401f000f0a7f89 */ /* 0x000e6600000e0000 */
[----:B------:R-:W-:Y:S01]  /*66a0*/  FMNMX.FTZ R2, R28, R11, !PT ;  /* 0x0000000b1c027209 */ /* 0x000fe20007810000 */
[----:B------:R-:W-:Y:S03]  /*66b0*/  LDSM.16.MT88.4 R100, [R118+0x9000] ;  /* 0x009000007664783b */ /* 0x000fe60000004200 */
[----:B------:R-:W-:Y:S01]  /*66c0*/  FMNMX.FTZ R11, R27, R2, !PT ;  /* 0x000000021b0b7209 */ /* 0x000fe20007810000 */
[----:B------:R-:W-:Y:S03]  /*66d0*/  LDSM.16.MT88.4 R20, [R118+0x9400] ;  /* 0x009400007614783b */ /* 0x000fe60000004200 */
[----:B------:R-:W-:-:S05]  /*66e0*/  FMNMX.FTZ R11, R26, R11, !PT ;  /* 0x0000000b1a0b7209 */ /* 0x000fca0007810000 */
[----:B------:R-:W-:Y:S01]  /*66f0*/  SHFL.BFLY PT, R2, R11, 0x2, 0x1f ;  /* 0x0c401f000b027f89 */ /* 0x000fe200000e0000 */
[----:B-1----:R-:W-:-:S05]  /*6700*/  FMNMX.FTZ R10, R15, R10, !PT ;  /* 0x0000000a0f0a7209 */ /* 0x002fca0007810000 */
        /* <DEDUP_REMOVED lines=26> */
[----:B------:R-:W-:Y:S01]  /*68b0*/  FFMA.FTZ R57, R57, c[0x0][0x23c], -R52 ;  /* 0x00008f0039397a23 */ /* 0x000fe20000010834 */
[----:B------:R-:W1:Y:S01]  /*68c0*/  MUFU.EX2 R64, R64 ;  /* 0x0000004000407308 */ /* 0x000e620000000800 */
[----:B--2---:R-:W-:Y:S01]  /*68d0*/  F2FP.BF16.PACK_AB R68, R130, R131 ;  /* 0x000000838244723e */ /* 0x004fe200000010ff */
[----:B------:R-:W-:Y:S01]  /*68e0*/  FADD.FTZ R130, R131, R130 ;  /* 0x0000008283827221 */ /* 0x000fe20000010000 */
[C---:B------:R-:W-:Y:S01]  /*68f0*/  FSETP.NEU.FTZ.AND P0, PT, R2.reuse, -INF , PT ;  /* 0xff8000000200780b */ /* 0x040fe20003f1d000 */
[----:B------:R-:W-:Y:S02]  /*6900*/  FMUL.FTZ R49, R2, c[0x0][0x23c] ;  /* 0x00008f0002317a20 */ /* 0x000fe40000410000 */
[----:B------:R-:W-:-:S02]  /*6910*/  FFMA.FTZ R192, R31, c[0x0][0x23c], -R52 ;  /* 0x00008f001fc07a23 */ /* 0x000fc40000010834 */
[----:B------:R-:W-:Y:S01]  /*6920*/  MUFU.EX2 R63, R63 ;  /* 0x0000003f003f7308 */ /* 0x000fe20000000800 */
[----:B------:R-:W-:Y:S02]  /*6930*/  FSEL R49, R49, RZ, P0 ;  /* 0x000000ff31317208 */ /* 0x000fe40000000000 */
[----:B------:R-:W-:-:S03]  /*6940*/  LEA R190, P0, R132, c[0x0][0x168], 0x1 ;  /* 0x00005a0084be7a11 */ /* 0x000fc600078008ff */
[----:B------:R-:W-:Y:S01]  /*6950*/  FFMA.FTZ R138, R8, c[0x0][0x23c], -R49 ;  /* 0x00008f00088a7a23 */ /* 0x000fe20000010831 */
[----:B------:R-:W-:Y:S01]  /*6960*/  LEA.HI.X R191, R132, c[0x0][0x16c], R133, 0x1, P0 ;  /* 0x00005b0084bf7a11 */ /* 0x000fe200000f0c85 */
[--C-:B------:R-:W-:Y:S01]  /*6970*/  FFMA.FTZ R137, R12, c[0x0][0x23c], -R49.reuse ;  /* 0x00008f000c897a23 */ /* 0x100fe20000010831 */
[----:B-1----:R-:W-:Y:S01]  /*6980*/  F2FP.BF16.PACK_AB R70, R64, R129 ;  /* 0x000000814046723e */ /* 0x002fe200000010ff */
[--C-:B------:R-:W-:Y:S01]  /*6990*/  FFMA.FTZ R136, R86, c[0x0][0x23c], -R49.reuse ;  /* 0x00008f0056887a23 */ /* 0x100fe20000010831 */
[----:B------:R-:W-:Y:S01]  /*69a0*/  LDSM.16.MT88.4 R12, [R168+0x9400] ;  /* 0x00940000a80c783b */ /* 0x000fe20000004200 */
[--C-:B------:R-:W-:Y:S01]  /*69b0*/  FFMA.FTZ R65, R66, c[0x0][0x23c], -R49.reuse ;  /* 0x00008f0042417a23 */ /* 0x100fe20000010831 */
[----:B------:R-:W-:Y:S01]  /*69c0*/  MUFU.EX2 R138, R138 ;  /* 0x0000008a008a7308 */ /* 0x000fe20000000800 */
[--C-:B------:R-:W-:Y:S01]  /*69d0*/  FFMA.FTZ R66, R106, c[0x0][0x23c], -R49.reuse ;  /* 0x00008f006a427a23 */ /* 0x100fe20000010831 */
[----:B------:R-:W1:Y:S01]  /*69e0*/  LDSM.16.MT88.4 R84, [R118+0xb000] ;  /* 0x00b000007654783b */ /* 0x000e620000004200 */
[----:B------:R-:W-:-:S02]  /*69f0*/  FFMA.FTZ R53, R74, c[0x0][0x23c], -R49 ;  /* 0x00008f004a357a23 */ /* 0x000fc40000010831 */
[--C-:B------:R-:W-:Y:S02]  /*6a00*/  FFMA.FTZ R54, R54, c[0x0][0x23c], -R49.reuse ;  /* 0x00008f0036367a23 */ /* 0x100fe40000010831 */
[--C-:B------:R-:W-:Y:S01]  /*6a10*/  FFMA.FTZ R25, R42, c[0x0][0x23c], -R49.reuse ;  /* 0x00008f002a197a23 */ /* 0x100fe20000010831 */
[----:B------:R-:W2:Y:S01]  /*6a20*/  MUFU.EX2 R137, R137 ;  /* 0x0000008900897308 */ /* 0x000ea20000000800 */
[--C-:B------:R-:W-:Y:S02]  /*6a30*/  FFMA.FTZ R45, R40, c[0x0][0x23c], -R49.reuse ;  /* 0x00008f00282d7a23 */ /* 0x100fe40000010831 */
[----:B------:R-:W-:Y:S02]  /*6a40*/  FFMA.FTZ R42, R41, c[0x0][0x23c], -R52 ;  /* 0x00008f00292a7a23 */ /* 0x000fe40000010834 */
[--C-:B------:R-:W-:Y:S02]  /*6a50*/  FFMA.FTZ R40, R38, c[0x0][0x23c], -R49.reuse ;  /* 0x00008f0026287a23 */ /* 0x100fe40000010831 */
[--C-:B------:R-:W-:Y:S01]  /*6a60*/  FFMA.FTZ R41, R36, c[0x0][0x23c], -R49.reuse ;  /* 0x00008f0024297a23 */ /* 0x100fe20000010831 */
        /* <DEDUP_REMOVED lines=10> */
[----:B------:R-:W2:Y:S01]  /*6b10*/  MUFU.EX2 R50, R50 ;  /* 0x0000003200327308 */ /* 0x000ea20000000800 */
[--C-:B------:R-:W-:Y:S02]  /*6b20*/  FFMA.FTZ R146, R143, c[0x0][0x23c], -R52.reuse ;  /* 0x00008f008f927a23 */ /* 0x100fe40000010834 */
[--C-:B------:R-:W-:Y:S02]  /*6b30*/  FFMA.FTZ R145, R141, c[0x0][0x23c], -R52.reuse ;  /* 0x00008f008d917a23 */ /* 0x100fe40000010834 */
[--C-:B------:R-:W-:Y:S02]  /*6b40*/  FFMA.FTZ R143, R139, c[0x0][0x23c], -R52.reuse ;  /* 0x00008f008b8f7a23 */ /* 0x100fe40000010834 */
[----:B------:R-:W-:Y:S01]  /*6b50*/  FFMA.FTZ R142, R147, c[0x0][0x23c], -R52 ;  /* 0x00008f00938e7a23 */ /* 0x000fe20000010834 */
[----:B---3--:R-:W-:Y:S01]  /*6b60*/  F2FP.BF16.PACK_AB R71, R65, R136 ;  /* 0x000000884147723e */ /* 0x008fe200000010ff */
[----:B------:R-:W-:Y:S01]  /*6b70*/  MUFU.EX2 R51, R51 ;  /* 0x0000003300337308 */ /* 0x000fe20000000800 */
[----:B------:R-:W-:-:S02]  /*6b80*/  FFMA.FTZ R144, R144, c[0x0][0x23c], -R49 ;  /* 0x00008f0090907a23 */ /* 0x000fc40000010831 */
[--C-:B------:R-:W-:Y:S02]  /*6b90*/  FFMA.FTZ R141, R148, c[0x0][0x23c], -R49.reuse ;  /* 0x00008f00948d7a23 */ /* 0x100fe40000010831 */
[--C-:B------:R-:W-:Y:S01]  /*6ba0*/  FFMA.FTZ R140, R140, c[0x0][0x23c], -R49.reuse ;  /* 0x00008f008c8c7a23 */ /* 0x100fe20000010831 */
[C---:B------:R-:W-:Y:S01]  /*6bb0*/  HMMA.16816.F32.BF16 R112, R68.reuse, R108, RZ ;  /* 0x0000006c4470723c */ /* 0x040fe200000418ff */
[----:B--2---:R-:W-:Y:S01]  /*6bc0*/  F2FP.BF16.PACK_AB R8, R50, R63 ;  /* 0x0000003f3208723e */ /* 0x004fe200000010ff */
[----:B------:R-:W2:Y:S01]  /*6bd0*/  MUFU.EX2 R24, R24 ;  /* 0x0000001800187308 */ /* 0x000ea20000000800 */
[--C-:B------:R-:W-:Y:S02]  /*6be0*/  FFMA.FTZ R139, R150, c[0x0][0x23c], -R49.reuse ;  /* 0x00008f00968b7a23 */ /* 0x100fe40000010831 */
[--C-:B------:R-:W-:Y:S02]  /*6bf0*/  FFMA.FTZ R150, R67, c[0x0][0x23c], -R52.reuse ;  /* 0x00008f0043967a23 */ /* 0x100fe40000010834 */
[--C-:B------:R-:W-:Y:S01]  /*6c00*/  FFMA.FTZ R67, R127, c[0x0][0x23c], -R52.reuse ;  /* 0x00008f007f437a23 */ /* 0x100fe20000010834 */
[----:B------:R-:W-:Y:S01]  /*6c10*/  HMMA.16816.F32.BF16 R108, R68, R110, RZ ;  /* 0x0000006e446c723c */ /* 0x000fe200000418ff */
[----:B------:R-:W-:Y:S01]  /*6c20*/  FFMA.FTZ R148, R125, c[0x0][0x23c], -R52 ;  /* 0x00008f007d947a23 */ /* 0x000fe20000010834 */
[----:B------:R-:W3:Y:S01]  /*6c30*/  MUFU.EX2 R66, R66 ;  /* 0x0000004200427308 */ /* 0x000ee20000000800 */
[----:B------:R-:W-:-:S02]  /*6c40*/  FFMA.FTZ R125, R126, c[0x0][0x23c], -R49 ;  /* 0x00008f007e7d7a23 */ /* 0x000fc40000010831 */
[--C-:B------:R-:W-:Y:S02]  /*6c50*/  FFMA.FTZ R124, R124, c[0x0][0x23c], -R49.reuse ;  /* 0x00008f007c7c7a23 */ /* 0x100fe40000010831 */
[--C-:B------:R-:W-:Y:S01]  /*6c60*/  FFMA.FTZ R127, R128, c[0x0][0x23c], -R49.reuse ;  /* 0x00008f00807f7a23 */ /* 0x100fe20000010831 */
[C---:B-1----:R-:W-:Y:S01]  /*6c70*/  HMMA.16816.F32.BF16 R88, R68.reuse, R84, RZ ;  /* 0x000000544458723c */ /* 0x042fe200000418ff */
[----:B------:R-:W-:Y:S01]  /*6c80*/  FFMA.FTZ R62, R62, c[0x0][0x23c], -R49 ;  /* 0x00008f003e3e7a23 */ /* 0x000fe20000010831 */
[----:B------:R-:W1:Y:S01]  /*6c90*/  MUFU.EX2 R53, R53 ;  /* 0x0000003500357308 */ /* 0x000e620000000800 */
[----:B--2---:R-:W-:Y:S01]  /*6ca0*/  F2FP.BF16.PACK_AB R10, R24, R51 ;  /* 0x00000033180a723e */ /* 0x004fe200000010ff */
[----:B------:R-:W-:Y:S02]  /*6cb0*/  FADD.FTZ R137, R138, R137 ;  /* 0x000000898a897221 */ /* 0x000fe40000010000 */
[----:B------:R-:W-:Y:S02]  /*6cc0*/  FADD.FTZ R129, R129, R130 ;  /* 0x0000008281817221 */ /* 0x000fe40000010000 */
[----:B------:R-:W-:Y:S01]  /*6cd0*/  HMMA.16816.F32.BF16 R84, R68, R86, RZ ;  /* 0x000000564454723c */ /* 0x000fe200000418ff */
[----:B------:R-:W-:Y:S01]  /*6ce0*/  FADD.FTZ R136, R136, R137 ;  /* 0x0000008988887221 */ /* 0x000fe20000010000 */
[----:B------:R-:W-:Y:S01]  /*6cf0*/  MUFU.EX2 R54, R54 ;  /* 0x0000003600367308 */ /* 0x000fe20000000800 */
[----:B------:R-:W-:-:S02]  /*6d00*/  FADD.FTZ R64, R64, R129 ;  /* 0x0000008140407221 */ /* 0x000fc40000010000 */
[----:B------:R-:W-:Y:S02]  /*6d10*/  FADD.FTZ R65, R65, R136 ;  /* 0x0000008841417221 */ /* 0x000fe40000010000 */
[----:B------:R-:W-:Y:S01]  /*6d20*/  FADD.FTZ R63, R63, R64 ;  /* 0x000000403f3f7221 */ /* 0x000fe20000010000 */
[C---:B------:R-:W-:Y:S01]  /*6d30*/  HMMA.16816.F32.BF16 R96, R68.reuse, R92, RZ ;  /* 0x0000005c4460723c */ /* 0x040fe200000418ff */
[----:B---3--:R-:W-:Y:S01]  /*6d40*/  FADD.FTZ R126, R66, R65 ;  /* 0x00000041427e7221 */ /* 0x008fe20000010000 */
[----:B------:R-:W2:Y:S01]  /*6d50*/  MUFU.EX2 R25, R25 ;  /* 0x0000001900197308 */ /* 0x000ea20000000800 */
[----:B-1----:R-:W-:Y:S01]  /*6d60*/  F2FP.BF16.PACK_AB R9, R53, R66 ;  /* 0x000000423509723e */ /* 0x002fe200000010ff */
[--C-:B------:R-:W-:Y:S02]  /*6d70*/  FFMA.FTZ R66, R59, c[0x0][0x23c], -R52.reuse ;  /* 0x00008f003b427a23 */ /* 0x100fe40000010834 */
[----:B------:R-:W-:Y:S02]  /*6d80*/  FFMA.FTZ R64, R55, c[0x0][0x23c], -R52 ;  /* 0x00008f0037407a23 */ /* 0x000fe40000010834 */
        /* <DEDUP_REMOVED lines=8> */
[----:B--2---:R-:W-:Y:S01]  /*6e10*/  F2FP.BF16.PACK_AB R11, R25, R54 ;  /* 0x00000036190b723e */ /* 0x004fe200000010ff */
[----:B------:R-:W1:Y:S01]  /*6e20*/  MUFU.EX2 R43, R43 ;  /* 0x0000002b002b7308 */ /* 0x000e620000000800 */
[----:B------:R-:W-:Y:S02]  /*6e30*/  FFMA.FTZ R56, R47, c[0x0][0x23c], -R52 ;  /* 0x00008f002f387a23 */ /* 0x000fe40000010834 */
[----:B------:R-:W-:Y:S02]  /*6e40*/  FADD.FTZ R50, R50, R63 ;  /* 0x0000003f32327221 */ /* 0x000fe40000010000 */
[----:B------:R-:W-:Y:S01]  /*6e50*/  HMMA.16816.F32.BF16 R76, R68, R78, RZ ;  /* 0x0000004e444c723c */ /* 0x000fe200000418ff */
[----:B------:R-:W-:-:S02]  /*6e60*/  FFMA.FTZ R47, R28, c[0x0][0x23c], -R49 ;  /* 0x00008f001c2f7a23 */ /* 0x000fc40000010831 */
[----:B------:R-:W-:Y:S01]  /*6e70*/  MUFU.EX2 R42, R42 ;  /* 0x0000002a002a7308 */ /* 0x000fe20000000800 */
[----:B------:R-:W-:Y:S02]  /*6e80*/  FADD.FTZ R51, R51, R50 ;  /* 0x0000003233337221 */ /* 0x000fe40000010000 */
[----:B------:R-:W-:Y:S02]  /*6e90*/  FFMA.FTZ R50, R29, c[0x0][0x23c], -R49 ;  /* 0x00008f001d327a23 */ /* 0x000fe40000010831 */
[C---:B------:R-:W-:Y:S01]  /*6ea0*/  HMMA.16816.F32.BF16 R112, R8.reuse, R12, R112 ;  /* 0x0000000c0870723c */ /* 0x040fe20000041870 */
[----:B------:R-:W-:Y:S02]  /*6eb0*/  FADD.FTZ R51, R24, R51 ;  /* 0x0000003318337221 */ /* 0x000fe40000010000 */
[----:B------:R-:W-:Y:S05]  /*6ec0*/  MUFU.EX2 R39, R39 ;  /* 0x0000002700277308 */ /* 0x000fea0000000800 */
[C---:B------:R-:W-:Y:S01]  /*6ed0*/  HMMA.16816.F32.BF16 R108, R8.reuse, R14, R108 ;  /* 0x0000000e086c723c */ /* 0x040fe2000004186c */
[----:B------:R-:W2:Y:S02]  /*6ee0*/  LDSM.16.MT88.4 R12, [R118+0xb400] ;  /* 0x00b40000760c783b */ /* 0x000ea40000004200 */
[----:B------:R-:W-:Y:S05]  /*6ef0*/  MUFU.EX2 R45, R45 ;  /* 0x0000002d002d7308 */ /* 0x000fea0000000800 */
[C---:B------:R-:W-:Y:S03]  /*6f00*/  HMMA.16816.F32.BF16 R96, R8.reuse, R16, R96 ;  /* 0x000000100860723c */ /* 0x040fe60000041860 */
[----:B------:R-:W3:Y:S05]  /*6f10*/  MUFU.EX2 R40, R40 ;  /* 0x0000002800287308 */ /* 0x000eea0000000800 */
[----:B------:R-:W-:Y:S01]  /*6f20*/  HMMA.16816.F32.BF16 R92, R8, R18, R92 ;  /* 0x00000012085c723c */ /* 0x000fe2000004185c */
[----:B------:R-:W4:Y:S02]  /*6f30*/  LDSM.16.MT88.4 R16, [R118+0xd000] ;  /* 0x00d000007610783b */ /* 0x000f240000004200 */
[----:B------:R-:W-:Y:S05]  /*6f40*/  MUFU.EX2 R41, R41 ;  /* 0x0000002900297308 */ /* 0x000fea0000000800 */
[C---:B------:R-:W-:Y:S03]  /*6f50*/  HMMA.16816.F32.BF16 R104, R68.reuse, R100, RZ ;  /* 0x000000644468723c */ /* 0x040fe600000418ff */
[----:B------:R-:W5:Y:S05]  /*6f60*/  MUFU.EX2 R38, R38 ;  /* 0x0000002600267308 */ /* 0x000f6a0000000800 */
[----:B------:R-:W-:Y:S03]  /*6f70*/  HMMA.16816.F32.BF16 R100, R68, R102, RZ ;  /* 0x000000664464723c */ /* 0x000fe600000418ff */
[----:B------:R-:W-:Y:S05]  /*6f80*/  MUFU.EX2 R36, R36 ;  /* 0x0000002400247308 */ /* 0x000fea0000000800 */
[C---:B--2---:R-:W-:Y:S03]  /*6f90*/  HMMA.16816.F32.BF16 R88, R8.reuse, R12, R88 ;  /* 0x0000000c0858723c */ /* 0x044fe60000041858 */
[----:B------:R-:W2:Y:S05]  /*6fa0*/  MUFU.EX2 R35, R35 ;  /* 0x0000002300237308 */ /* 0x000eaa0000000800 */
[----:B------:R-:W-:Y:S01]  /*6fb0*/  HMMA.16816.F32.BF16 R84, R8, R14, R84 ;  /* 0x0000000e0854723c */ /* 0x000fe20000041854 */
[----:B------:R-:W1:Y:S02]  /*6fc0*/  LDSM.16.MT88.4 R12, [R168+0xd400] ;  /* 0x00d40000a80c783b */ /* 0x000e640000004200 */
[----:B------:R-:W-:Y:S05]  /*6fd0*/  MUFU.EX2 R34, R34 ;  /* 0x0000002200227308 */ /* 0x000fea0000000800 */
[C---:B----4-:R-:W-:Y:S03]  /*6fe0*/  HMMA.16816.F32.BF16 R72, R68.reuse, R16, RZ ;  /* 0x000000104448723c */ /* 0x050fe600000418ff */
[----:B------:R-:W-:Y:S05]  /*6ff0*/  MUFU.EX2 R5, R5 ;  /* 0x0000000500057308 */ /* 0x000fea0000000800 */
[----:B------:R-:W-:Y:S01]  /*7000*/  HMMA.16816.F32.BF16 R68, R68, R18, RZ ;  /* 0x000000124444723c */ /* 0x000fe200000418ff */
[----:B------:R-:W-:Y:S02]  /*7010*/  LDSM.16.MT88.4 R16, [R118+0xa400] ;  /* 0x00a400007610783b */ /* 0x000fe40000004200 */
[----:B------:R-:W-:Y:S05]  /*7020*/  MUFU.EX2 R37, R37 ;  /* 0x0000002500257308 */ /* 0x000fea0000000800 */
[C---:B------:R-:W-:Y:S03]  /*7030*/  HMMA.16816.F32.BF16 R104, R8.reuse, R20, R104 ;  /* 0x000000140868723c */ /* 0x040fe60000041868 */
[----:B------:R-:W4:Y:S05]  /*7040*/  MUFU.EX2 R32, R32 ;  /* 0x0000002000207308 */ /* 0x000f2a0000000800 */
[C---:B------:R-:W-:Y:S01]  /*7050*/  HMMA.16816.F32.BF16 R100, R8.reuse, R22, R100 ;  /* 0x000000160864723c */ /* 0x040fe20000041864 */
[----:B------:R-:W-:Y:S02]  /*7060*/  LDSM.16.MT88.4 R20, [R168+0xa400] ;  /* 0x00a40000a814783b */ /* 0x000fe40000004200 */
[----:B------:R-:W-:Y:S05]  /*7070*/  MUFU.EX2 R33, R33 ;  /* 0x0000002100217308 */ /* 0x000fea0000000800 */
[C---:B-1----:R-:W-:Y:S03]  /*7080*/  HMMA.16816.F32.BF16 R80, R8.reuse, R12, R80 ;  /* 0x0000000c0850723c */ /* 0x042fe60000041850 */
[----:B------:R-:W1:Y:S05]  /*7090*/  MUFU.EX2 R4, R4 ;  /* 0x0000000400047308 */ /* 0x000e6a0000000800 */
[C---:B------:R-:W-:Y:S01]  /*70a0*/  HMMA.16816.F32.BF16 R76, R8.reuse, R14, R76 ;  /* 0x0000000e084c723c */ /* 0x040fe2000004184c */
[----:B------:R-:W1:Y:S02]  /*70b0*/  LDSM.16.MT88.4 R12, [R118+0xd400] ;  /* 0x00d40000760c783b */ /* 0x000e640000004200 */
[----:B------:R-:W-:Y:S08]  /*70c0*/  MUFU.EX2 R146, R146 ;  /* 0x0000009200927308 */ /* 0x000ff00000000800 */
[----:B------:R-:W1:Y:S08]  /*70d0*/  MUFU.EX2 R145, R145 ;  /* 0x0000009100917308 */ /* 0x000e700000000800 */
[----:B------:R-:W-:Y:S08]  /*70e0*/  MUFU.EX2 R143, R143 ;  /* 0x0000008f008f7308 */ /* 0x000ff00000000800 */
[----:B------:R-:W-:Y:S08]  /*70f0*/  MUFU.EX2 R142, R142 ;  /* 0x0000008e008e7308 */ /* 0x000ff00000000800 */
[----:B------:R-:W-:Y:S01]  /*7100*/  MUFU.EX2 R144, R144 ;  /* 0x0000009000907308 */ /* 0x000fe20000000800 */
[C---:B-1----:R-:W-:Y:S07]  /*7110*/  HMMA.16816.F32.BF16 R72, R8.reuse, R12, R72 ;  /* 0x0000000c0848723c */ /* 0x042fee0000041848 */
[----:B------:R-:W1:Y:S01]  /*7120*/  MUFU.EX2 R141, R141 ;  /* 0x0000008d008d7308 */ /* 0x000e620000000800 */
[----:B------:R-:W-:Y:S01]  /*7130*/  HMMA.16816.F32.BF16 R68, R8, R14, R68 ;  /* 0x0000000e0844723c */ /* 0x000fe20000041844 */
[----:B------:R-:W1:Y:S06]  /*7140*/  LDSM.16.MT88.4 R12, [R168+0x9800] ;  /* 0x00980000a80c783b */ /* 0x000e6c0000004200 */
[----:B------:R-:W-:Y:S01]  /*7150*/  MUFU.EX2 R140, R140 ;  /* 0x0000008c008c7308 */ /* 0x000fe20000000800 */
[----:B------:R-:W-:Y:S01]  /*7160*/  F2FP.BF16.PACK_AB R8, R43, R44 ;  /* 0x0000002c2b08723e */ /* 0x000fe200000010ff */
[----:B------:R-:W-:Y:S01]  /*7170*/  FADD.FTZ R44, R44, R51 ;  /* 0x000000332c2c7221 */ /* 0x000fe20000010000 */
[----:B---3--:R-:W-:-:S05]  /*7180*/  F2FP.BF16.PACK_AB R9, R40, R45 ;  /* 0x0000002d2809723e */ /* 0x008fca00000010ff */
[----:B------:R-:W3:Y:S01]  /*7190*/  MUFU.EX2 R139, R139 ;  /* 0x0000008b008b7308 */ /* 0x000ee20000000800 */
[----:B------:R-:W-:Y:S01]  /*71a0*/  F2FP.BF16.PACK_AB R10, R39, R42 ;  /* 0x0000002a270a723e */ /* 0x000fe200000010ff */
[----:B------:R-:W-:Y:S01]  /*71b0*/  FADD.FTZ R43, R43, R44 ;  /* 0x0000002c2b2b7221 */ /* 0x000fe20000010000 */
[----:B-----5:R-:W-:-:S03]  /*71c0*/  F2FP.BF16.PACK_AB R11, R38, R41 ;  /* 0x00000029260b723e */ /* 0x020fc600000010ff */
[----:B------:R-:W-:Y:S02]  /*71d0*/  FADD.FTZ R42, R42, R43 ;  /* 0x0000002b2a2a7221 */ /* 0x000fe40000010000 */
[----:B------:R-:W-:Y:S02]  /*71e0*/  MUFU.EX2 R121, R121 ;  /* 0x0000007900797308 */ /* 0x000fe40000000800 */
[----:B------:R-:W-:-:S06]  /*71f0*/  FADD.FTZ R39, R39, R42 ;  /* 0x0000002a27277221 */ /* 0x000fcc0000010000 */
[----:B------:R-:W5:Y:S08]  /*7200*/  MUFU.EX2 R150, R150 ;  /* 0x0000009600967308 */ /* 0x000f700000000800 */
[----:B------:R-:W-:Y:S01]  /*7210*/  MUFU.EX2 R67, R67 ;  /* 0x0000004300437308 */ /* 0x000fe20000000800 */
[C---:B-1----:R-:W-:Y:S07]  /*7220*/  HMMA.16816.F32.BF16 R112, R8.reuse, R12, R112 ;  /* 0x0000000c0870723c */ /* 0x042fee0000041870 */
[----:B------:R-:W-:Y:S01]  /*7230*/  MUFU.EX2 R148, R148 ;  /* 0x0000009400947308 */ /* 0x000fe20000000800 */
[C---:B------:R-:W-:Y:S01]  /*7240*/  HMMA.16816.F32.BF16 R108, R8.reuse, R14, R108 ;  /* 0x0000000e086c723c */ /* 0x040fe2000004186c */
[----:B------:R-:W1:Y:S06]  /*7250*/  LDSM.16.MT88.4 R12, [R118+0x9800] ;  /* 0x00980000760c783b */ /* 0x000e6c0000004200 */
[----:B------:R-:W-:Y:S08]  /*7260*/  MUFU.EX2 R125, R125 ;  /* 0x0000007d007d7308 */ /* 0x000ff00000000800 */
[----:B------:R-:W1:Y:S08]  /*7270*/  MUFU.EX2 R124, R124 ;  /* 0x0000007c007c7308 */ /* 0x000e700000000800 */
[----:B------:R-:W-:Y:S08]  /*7280*/  MUFU.EX2 R127, R127 ;  /* 0x0000007f007f7308 */ /* 0x000ff00000000800 */
[----:B------:R-:W2:Y:S08]  /*7290*/  MUFU.EX2 R62, R62 ;  /* 0x0000003e003e7308 */ /* 0x000eb00000000800 */
[----:B------:R-:W-:Y:S01]  /*72a0*/  MUFU.EX2 R61, R61 ;  /* 0x0000003d003d7308 */ /* 0x000fe20000000800 */
[C---:B-1----:R-:W-:Y:S07]  /*72b0*/  HMMA.16816.F32.BF16 R104, R8.reuse, R12, R104 ;  /* 0x0000000c0868723c */ /* 0x042fee0000041868 */
[----:B------:R-:W1:Y:S01]  /*72c0*/  MUFU.EX2 R66, R66 ;  /* 0x0000004200427308 */ /* 0x000e620000000800 */
[C---:B------:R-:W-:Y:S01]  /*72d0*/  HMMA.16816.F32.BF16 R100, R8.reuse, R14, R100 ;  /* 0x0000000e0864723c */ /* 0x040fe20000041864 */
[----:B------:R-:W1:Y:S06]  /*72e0*/  LDSM.16.MT88.4 R12, [R168+0xb800] ;  /* 0x00b80000a80c783b */ /* 0x000e6c0000004200 */
[----:B------:R-:W-:Y:S08]  /*72f0*/  MUFU.EX2 R57, R57 ;  /* 0x0000003900397308 */ /* 0x000ff00000000800 */
[----:B------:R-:W-:Y:S08]  /*7300*/  MUFU.EX2 R64, R64 ;  /* 0x0000004000407308 */ /* 0x000ff00000000800 */
[----:B------:R-:W-:Y:S08]  /*7310*/  MUFU.EX2 R60, R60 ;  /* 0x0000003c003c7308 */ /* 0x000ff00000000800 */
[----:B------:R-:W2:Y:S08]  /*7320*/  MUFU.EX2 R55, R55 ;  /* 0x0000003700377308 */ /* 0x000eb00000000800 */
[----:B------:R-:W-:Y:S01]  /*7330*/  MUFU.EX2 R59, R59 ;  /* 0x0000003b003b7308 */ /* 0x000fe20000000800 */
[C---:B-1----:R-:W-:Y:S07]  /*7340*/  HMMA.16816.F32.BF16 R96, R8.reuse, R12, R96 ;  /* 0x0000000c0860723c */ /* 0x042fee0000041860 */
[----:B------:R1:W1:Y:S01]  /*7350*/  MUFU.EX2 R48, R30 ;  /* 0x0000001e00307308 */ /* 0x0002620000000800 */
[C---:B------:R-:W-:Y:S01]  /*7360*/  HMMA.16816.F32.BF16 R92, R8.reuse, R14, R92 ;  /* 0x0000000e085c723c */ /* 0x040fe2000004185c */
[----:B------:R-:W2:Y:S06]  /*7370*/  LDSM.16.MT88.4 R12, [R118+0xb800] ;  /* 0x00b80000760c783b */ /* 0x000eac0000004200 */
[----:B------:R-:W-:Y:S01]  /*7380*/  MUFU.EX2 R192, R192 ;  /* 0x000000c000c07308 */ /* 0x000fe20000000800 */
[----:B-1----:R-:W-:Y:S07]  /*7390*/  LDSM.16.MT88.4 R28, [R118+0xa800] ;  /* 0x00a80000761c783b */ /* 0x002fee0000004200 */
[----:B------:R-:W-:Y:S01]  /*73a0*/  MUFU.EX2 R47, R47 ;  /* 0x0000002f002f7308 */ /* 0x000fe20000000800 */
[C---:B--2---:R-:W-:Y:S08]  /*73b0*/  HMMA.16816.F32.BF16 R88, R8.reuse, R12, R88 ;  /* 0x0000000c0858723c */ /* 0x044ff00000041858 */
        /* <DEDUP_REMOVED lines=8> */
[----:B------:R-:W-:Y:S01]  /*7440*/  F2FP.BF16.PACK_AB R8, R35, R36 ;  /* 0x000000242308723e */ /* 0x000fe200000010ff */
[----:B------:R-:W-:Y:S01]  /*7450*/  FADD.FTZ R36, R36, R39 ;  /* 0x0000002724247221 */ /* 0x000fe20000010000 */
[----:B----4-:R-:W-:-:S02]  /*7460*/  F2FP.BF16.PACK_AB R9, R32, R37 ;  /* 0x000000252009723e */ /* 0x010fc400000010ff */
[----:B------:R-:W-:Y:S01]  /*7470*/  F2FP.BF16.PACK_AB R10, R5, R34 ;  /* 0x00000022050a723e */ /* 0x000fe200000010ff */
[----:B------:R-:W-:Y:S01]  /*7480*/  FADD.FTZ R35, R35, R36 ;  /* 0x0000002423237221 */ /* 0x000fe20000010000 */
[----:B------:R-:W-:-:S03]  /*7490*/  F2FP.BF16.PACK_AB R11, R4, R33 ;  /* 0x00000021040b723e */ /* 0x000fc600000010ff */
[----:B------:R-:W-:-:S04]  /*74a0*/  FADD.FTZ R34, R34, R35 ;  /* 0x0000002322227221 */ /* 0x000fc80000010000 */
[----:B------:R-:W-:Y:S01]  /*74b0*/  FADD.FTZ R5, R5, R34 ;  /* 0x0000002205057221 */ /* 0x000fe20000010000 */
        /* <DEDUP_REMOVED lines=21> */
[----:B---3--:R-:W-:-:S07]  /*7610*/  F2FP.BF16.PACK_AB R11, R139, R140 ;  /* 0x0000008c8b0b723e */ /* 0x008fce00000010ff */
        /* <DEDUP_REMOVED lines=18> */
[----:B-----5:R-:W-:-:S02]  /*7740*/  F2FP.BF16.PACK_AB R8, R150, R121 ;  /* 0x000000799608723e */ /* 0x020fc400000010ff */
[----:B------:R-:W-:Y:S02]  /*7750*/  F2FP.BF16.PACK_AB R9, R124, R125 ;  /* 0x0000007d7c09723e */ /* 0x000fe400000010ff */
[----:B------:R-:W-:Y:S02]  /*7760*/  F2FP.BF16.PACK_AB R10, R148, R67 ;  /* 0x00000043940a723e */ /* 0x000fe400000010ff */
[----:B------:R-:W-:-:S07]  /*7770*/  F2FP.BF16.PACK_AB R11, R62, R127 ;  /* 0x0000007f3e0b723e */ /* 0x000fce00000010ff */
[C---:B------:R-:W-:Y:S08]  /*7780*/  HMMA.16816.F32.BF16 R112, R8.reuse, R20, R112 ;  /* 0x000000140870723c */ /* 0x040ff00000041870 */
        /* <DEDUP_REMOVED lines=8> */
[C---:B--2---:R-:W-:Y:S08]  /*7810*/  HMMA.16816.F32.BF16 R88, R8.reuse, R20, R88 ;  /* 0x000000140858723c */ /* 0x044ff00000041858 */
[C---:B------:R-:W-:Y:S01]  /*7820*/  HMMA.16816.F32.BF16 R84, R8.reuse, R22, R84 ;  /* 0x000000160854723c */ /* 0x040fe20000041854 */
[----:B------:R-:W-:Y:S07]  /*7830*/  LDSM.16.MT88.4 R20, [R118+0xe800] ;  /* 0x00e800007614783b */ /* 0x000fee0000004200 */
[C---:B-1----:R-:W-:Y:S08]  /*7840*/  HMMA.16816.F32.BF16 R80, R8.reuse, R12, R80 ;  /* 0x0000000c0850723c */ /* 0x042ff00000041850 */
[C---:B------:R-:W-:Y:S01]  /*7850*/  HMMA.16816.F32.BF16 R76, R8.reuse, R14, R76 ;  /* 0x0000000e084c723c */ /* 0x040fe2000004184c */
[----:B------:R-:W1:Y:S07]  /*7860*/  LDSM.16.MT88.4 R12, [R168+0xa800] ;  /* 0x00a80000a80c783b */ /* 0x000e6e0000004200 */
[C---:B---3--:R-:W-:Y:S07]  /*7870*/  HMMA.16816.F32.BF16 R72, R8.reuse, R16, R72 ;  /* 0x000000100848723c */ /* 0x048fee0000041848 */
[----:B------:R-:W-:Y:S01]  /*7880*/  FADD.FTZ R17, R53, R126 ;  /* 0x0000007e35117221 */ /* 0x000fe20000010000 */
[----:B------:R-:W-:Y:S01]  /*7890*/  HMMA.16816.F32.BF16 R68, R8, R18, R68 ;  /* 0x000000120844723c */ /* 0x000fe20000041844 */
[----:B------:R-:W-:-:S02]  /*78a0*/  FFMA.FTZ R53, R46, c[0x0][0x23c], -R52 ;  /* 0x00008f002e357a23 */ /* 0x000fc40000010834 */
[----:B------:R-:W-:Y:S02]  /*78b0*/  FADD.FTZ R52, R54, R17 ;  /* 0x0000001136347221 */ /* 0x000fe40000010000 */
[----:B------:R-:W2:Y:S01]  /*78c0*/  LDSM.16.MT88.4 R16, [R118+0xc800] ;  /* 0x00c800007610783b */ /* 0x000ea20000004200 */
[--C-:B------:R-:W-:Y:S01]  /*78d0*/  FFMA.FTZ R46, R27, c[0x0][0x23c], -R49.reuse ;  /* 0x00008f001b2e7a23 */ /* 0x100fe20000010831 */
[----:B------:R-:W-:Y:S01]  /*78e0*/  F2FP.BF16.PACK_AB R8, R66, R61 ;  /* 0x0000003d4208723e */ /* 0x000fe200000010ff */
[----:B------:R-:W-:Y:S01]  /*78f0*/  FFMA.FTZ R49, R26, c[0x0][0x23c], -R49 ;  /* 0x00008f001a317a23 */ /* 0x000fe20000010831 */
[----:B------:R-:W-:Y:S01]  /*7900*/  F2FP.BF16.PACK_AB R9, R55, R60 ;  /* 0x0000003c3709723e */ /* 0x000fe200000010ff */
[----:B------:R-:W-:Y:S01]  /*7910*/  FADD.FTZ R52, R25, R52 ;  /* 0x0000003419347221 */ /* 0x000fe20000010000 */
[----:B------:R-:W-:Y:S01]  /*7920*/  F2FP.BF16.PACK_AB R10, R64, R57 ;  /* 0x00000039400a723e */ /* 0x000fe200000010ff */
[----:B------:R-:W3:Y:S01]  /*7930*/  LDSM.16.MT88.4 R24, [R168+0xc800] ;  /* 0x00c80000a818783b */ /* 0x000ee20000004200 */
[----:B------:R-:W-:Y:S01]  /*7940*/  F2FP.BF16.PACK_AB R11, R48, R59 ;  /* 0x0000003b300b723e */ /* 0x000fe200000010ff */
[----:B------:R-:W-:Y:S01]  /*7950*/  FADD.FTZ R45, R45, R52 ;  /* 0x000000342d2d7221 */ /* 0x000fe20000010000 */
[----:B------:R-:W-:Y:S03]  /*7960*/  MUFU.EX2 R46, R46 ;  /* 0x0000002e002e7308 */ /* 0x000fe60000000800 */
[----:B------:R-:W-:-:S02]  /*7970*/  FADD.FTZ R40, R40, R45 ;  /* 0x0000002d28287221 */ /* 0x000fc40000010000 */
[C---:B------:R-:W-:Y:S02]  /*7980*/  HMMA.16816.F32.BF16 R104, R8.reuse, R28, R104 ;  /* 0x0000001c0868723c */ /* 0x040fe40000041868 */
[----:B------:R-:W-:Y:S01]  /*7990*/  FADD.FTZ R41, R41, R40 ;  /* 0x0000002829297221 */ /* 0x000fe20000010000 */
[----:B------:R-:W-:Y:S03]  /*79a0*/  MUFU.EX2 R28, R58 ;  /* 0x0000003a001c7308 */ /* 0x000fe60000000800 */
        /* <DEDUP_REMOVED lines=8> */
[----:B------:R-:W-:Y:S03]  /*7a30*/  MUFU.EX2 R49, R49 ;  /* 0x0000003100317308 */ /* 0x000fe60000000800 */
[----:B------:R-:W-:Y:S02]  /*7a40*/  FADD.FTZ R33, R4, R33 ;  /* 0x0000002104217221 */ /* 0x000fe40000010000 */
[----:B------:R-:W-:Y:S01]  /*7a50*/  HMMA.16816.F32.BF16 R100, R8, R30, R100 ;  /* 0x0000001e0864723c */ /* 0x000fe20000041864 */
[----:B------:R-:W-:Y:S02]  /*7a60*/  FADD.FTZ R4, R146, R5 ;  /* 0x0000000592047221 */ /* 0x000fe40000010000 */
[----:B------:R-:W4:Y:S01]  /*7a70*/  MUFU.EX2 R31, R56 ;  /* 0x00000038001f7308 */ /* 0x000f220000000800 */
[----:B------:R-:W-:-:S02]  /*7a80*/  FADD.FTZ R144, R144, R33 ;  /* 0x0000002190907221 */ /* 0x000fc40000010000 */
[----:B------:R-:W-:Y:S02]  /*7a90*/  FADD.FTZ R4, R145, R4 ;  /* 0x0000000491047221 */ /* 0x000fe40000010000 */
[C---:B--2---:R-:W-:Y:S01]  /*7aa0*/  HMMA.16816.F32.BF16 R88, R8.reuse, R16, R88 ;  /* 0x000000100858723c */ /* 0x044fe20000041858 */
[----:B------:R-:W-:Y:S02]  /*7ab0*/  FADD.FTZ R141, R141, R144 ;  /* 0x000000908d8d7221 */ /* 0x000fe40000010000 */
[----:B------:R-:W2:Y:S01]  /*7ac0*/  MUFU.EX2 R30, R50 ;  /* 0x00000032001e7308 */ /* 0x000ea20000000800 */
[----:B------:R-:W-:Y:S02]  /*7ad0*/  FADD.FTZ R143, R143, R4 ;  /* 0x000000048f8f7221 */ /* 0x000fe40000010000 */
[----:B------:R-:W-:Y:S02]  /*7ae0*/  FADD.FTZ R140, R140, R141 ;  /* 0x0000008d8c8c7221 */ /* 0x000fe40000010000 */
[----:B------:R-:W-:Y:S01]  /*7af0*/  HMMA.16816.F32.BF16 R84, R8, R18, R84 ;  /* 0x000000120854723c */ /* 0x000fe20000041854 */
[----:B------:R-:W5:Y:S01]  /*7b00*/  LDSM.16.MT88.4 R16, [R118+0xac00] ;  /* 0x00ac00007610783b */ /* 0x000f620000004200 */
        /* <DEDUP_REMOVED lines=9> */
[----:B------:R-:W-:Y:S01]  /*7ba0*/  LDSM.16.MT88.4 R24, [R168+0xac00] ;  /* 0x00ac0000a818783b */ /* 0x000fe20000004200 */
        /* <DEDUP_REMOVED lines=14> */
[----:B------:R-:W-:-:S07]  /*7c90*/  FADD.FTZ R59, R48, R59 ;  /* 0x0000003b303b7221 */ /* 0x000fce0000010000 */
[----:B------:R-:W-:Y:S01]  /*7ca0*/  HMMA.16816.F32.BF16 R68, R8, R22, R68 ;  /* 0x000000160844723c */ /* 0x000fe20000041844 */
[----:B------:R-:W3:Y:S06]  /*7cb0*/  LDSM.16.MT88.4 R20, [R118+0xcc00] ;  /* 0x00cc00007614783b */ /* 0x000eec0000004200 */
[----:B----4-:R-:W-:Y:S01]  /*7cc0*/  F2FP.BF16.PACK_AB R8, R31, R28 ;  /* 0x0000001c1f08723e */ /* 0x010fe200000010ff */
[----:B------:R-:W-:Y:S01]  /*7cd0*/  FADD.FTZ R28, R28, R5 ;  /* 0x000000051c1c7221 */ /* 0x000fe20000010000 */
[----:B--2---:R-:W-:Y:S01]  /*7ce0*/  F2FP.BF16.PACK_AB R9, R47, R30 ;  /* 0x0000001e2f09723e */ /* 0x004fe200000010ff */
[----:B------:R-:W-:Y:S01]  /*7cf0*/  FADD.FTZ R30, R30, R59 ;  /* 0x0000003b1e1e7221 */ /* 0x000fe20000010000 */
[----:B------:R-:W-:Y:S01]  /*7d00*/  F2FP.BF16.PACK_AB R10, R192, R29 ;  /* 0x0000001dc00a723e */ /* 0x000fe200000010ff */
[----:B------:R-:W-:Y:S01]  /*7d10*/  FADD.FTZ R28, R31, R28 ;  /* 0x0000001c1f1c7221 */ /* 0x000fe20000010000 */
[----:B------:R-:W-:Y:S01]  /*7d20*/  F2FP.BF16.PACK_AB R11, R49, R46 ;  /* 0x0000002e310b723e */ /* 0x000fe200000010ff */
[----:B------:R-:W-:-:S02]  /*7d30*/  FADD.FTZ R47, R47, R30 ;  /* 0x0000001e2f2f7221 */ /* 0x000fc40000010000 */
[----:B------:R-:W-:Y:S02]  /*7d40*/  FADD.FTZ R29, R29, R28 ;  /* 0x0000001c1d1d7221 */ /* 0x000fe40000010000 */
[----:B------:R-:W-:Y:S02]  /*7d50*/  FADD.FTZ R46, R46, R47 ;  /* 0x0000002f2e2e7221 */ /* 0x000fe40000010000 */
[----:B-----5:R-:W-:Y:S01]  /*7d60*/  HMMA.16816.F32.BF16 R104, R8, R16, R104 ;  /* 0x000000100868723c */ /* 0x020fe20000041868 */
[----:B------:R-:W-:Y:S02]  /*7d70*/  FADD.FTZ R192, R192, R29 ;  /* 0x0000001dc0c07221 */ /* 0x000fe40000010000 */
[----:B------:R-:W-:-:S05]  /*7d80*/  FADD.FTZ R193, R49, R46 ;  /* 0x0000002e31c17221 */ /* 0x000fca0000010000 */
[C---:B------:R-:W-:Y:S01]  /*7d90*/  HMMA.16816.F32.BF16 R100, R8.reuse, R18, R100 ;  /* 0x000000120864723c */ /* 0x040fe20000041864 */
[----:B------:R-:W2:Y:S07]  /*7da0*/  LDSM.16.MT88.4 R16, [R168+0xec00] ;  /* 0x00ec0000a810783b */ /* 0x000eae0000004200 */
[C---:B-1----:R-:W-:Y:S08]  /*7db0*/  HMMA.16816.F32.BF16 R96, R8.reuse, R12, R96 ;  /* 0x0000000c0860723c */ /* 0x042ff00000041860 */
[C---:B------:R-:W-:Y:S01]  /*7dc0*/  HMMA.16816.F32.BF16 R92, R8.reuse, R14, R92 ;  /* 0x0000000e085c723c */ /* 0x040fe2000004185c */
[----:B------:R-:W1:Y:S07]  /*7dd0*/  LDSM.16.MT88.4 R12, [R118+0xec00] ;  /* 0x00ec0000760c783b */ /* 0x000e6e0000004200 */
[C---:B------:R-:W-:Y:S08]  /*7de0*/  HMMA.16816.F32.BF16 R112, R8.reuse, R24, R112 ;  /* 0x000000180870723c */ /* 0x040ff00000041870 */
[C---:B------:R-:W-:Y:S08]  /*7df0*/  HMMA.16816.F32.BF16 R108, R8.reuse, R26, R108 ;  /* 0x0000001a086c723c */ /* 0x040ff0000004186c */
[C---:B---3--:R-:W-:Y:S08]  /*7e00*/  HMMA.16816.F32.BF16 R88, R8.reuse, R20, R88 ;  /* 0x000000140858723c */ /* 0x048ff00000041858 */
[C---:B------:R-:W-:Y:S08]  /*7e10*/  HMMA.16816.F32.BF16 R84, R8.reuse, R22, R84 ;  /* 0x000000160854723c */ /* 0x040ff00000041854 */
        /* <DEDUP_REMOVED lines=67> */
.L_x_2841:
[----:B------:R-:W-:-:S04]  /*8250*/  LEA R10, -R7, RZ, 0x7 ;  /* 0x000000ff070a7211 */ /* 0x000fc800078e39ff */
[----:B------:R-:W-:Y:S02]  /*8260*/  SHF.R.S32.HI R7, RZ, 0x1f, R10 ;  /* 0x0000001fff077819 */ /* 0x000fe4000001140a */
.L_x_2842:
        /* <DEDUP_REMOVED lines=258> */
[----:B------:R-:W-:-:S06]  /*9290*/  FMUL.FTZ R64, R64, c[0x0][0x2ec] ;  /* 0x0000bb0040407a20 */ /* 0x000fcc0000410000 */
[----:B------:R-:W-:Y:S01]  /*92a0*/  FMUL.FTZ R60, R60, c[0x0][0x2ec] ;  /* 0x0000bb003c3c7a20 */ /* 0x000fe20000410000 */
[----:B-1----:R-:W-:Y:S01]  /*92b0*/  HMMA.16816.F32.BF16 R40, R128, R120, R40 ;  /* 0x000000788028723c */ /* 0x002fe20000041828 */
[----:B------:R-:W-:Y:S01]  /*92c0*/  MUFU.TANH R141, R52 ;  /* 0x00000034008d7308 */ /* 0x000fe20000002400 */
[----:B------:R-:W-:-:S06]  /*92d0*/  FMUL.FTZ R62, R62, c[0x0][0x2ec] ;  /* 0x0000bb003e3e7a20 */ /* 0x000fcc0000410000 */
[C---:B------:R-:W-:Y:S01]  /*92e0*/  HMMA.16816.F32.BF16 R36, R128.reuse, R122, R36 ;  /* 0x0000007a8024723c */ /* 0x040fe20000041824 */
[----:B------:R-:W1:Y:S01]  /*92f0*/  LDSM.16.M88.4 R120, [R119+0x8400] ;  /* 0x008400007778783b */ /* 0x000e620000000200 */
[----:B------:R-:W-:Y:S06]  /*9300*/  MUFU.TANH R145, R60 ;  /* 0x0000003c00917308 */ /* 0x000fec0000002400 */
[C---:B--2---:R-:W-:Y:S02]  /*9310*/  HMMA.16816.F32.BF16 R48, R128.reuse, R124, R48 ;  /* 0x0000007c8030723c */ /* 0x044fe40000041830 */
[----:B------:R-:W-:Y:S06]  /*9320*/  MUFU.TANH R155, R62 ;  /* 0x0000003e009b7308 */ /* 0x000fec0000002400 */
[----:B------:R-:W-:Y:S01]  /*9330*/  HMMA.16816.F32.BF16 R44, R128, R126, R44 ;  /* 0x0000007e802c723c */ /* 0x000fe2000004182c */
[----:B------:R-:W2:Y:S01]  /*9340*/  LDSM.16.M88.4 R124, [R119+0x8000] ;  /* 0x00800000777c783b */ /* 0x000ea20000000200 */
[----:B------:R4:W-:Y:S01]  /*9350*/  MUFU.TANH R151, R58 ;  /* 0x0000003a00977308 */ /* 0x0009e20000002400 */
[----:B------:R-:W-:-:S05]  /*9360*/  FMUL.FTZ R43, R43, c[0x0][0x2ec] ;  /* 0x0000bb002b2b7a20 */ /* 0x000fca0000410000 */
[----:B------:R-:W-:Y:S02]  /*9370*/  FMUL.FTZ R36, R36, c[0x0][0x2ec] ;  /* 0x0000bb0024247a20 */ /* 0x000fe40000410000 */
[----:B------:R-:W-:Y:S01]  /*9380*/  FMUL.FTZ R38, R38, c[0x0][0x2ec] ;  /* 0x0000bb0026267a20 */ /* 0x000fe20000410000 */
        /* <DEDUP_REMOVED lines=8> */
[----:B------:R-:W-:Y:S01]  /*9410*/  LOP3.LUT R50, R48, R179, RZ, 0xfc, !PT ;  /* 0x000000b330327212 */ /* 0x000fe200078efcff */
[----:B------:R-:W-:Y:S01]  /*9420*/  FMUL.FTZ R46, R46, c[0x0][0x2ec] ;  /* 0x0000bb002e2e7a20 */ /* 0x000fe20000410000 */
[C---:B-1----:R-:W-:Y:S01]  /*9430*/  HMMA.16816.F32.BF16 R24, R128.reuse, R120, R24 ;  /* 0x000000788018723c */ /* 0x042fe20000041818 */
[----:B---3--:R-:W-:Y:S01]  /*9440*/  LOP3.LUT R56, R48, 0x8, R179, 0xfe, !PT ;  /* 0x0000000830387812 */ /* 0x008fe200078efeb3 */
[----:B----4-:R-:W-:Y:S01]  /*9450*/  FMUL.FTZ R58, R40, c[0x0][0x2ec] ;  /* 0x0000bb00283a7a20 */ /* 0x010fe20000410000 */
[----:B------:R-:W-:Y:S01]  /*9460*/  IADD3 R54, R50, 0x1, RZ ;  /* 0x0000000132367810 */ /* 0x000fe20007ffe0ff */
[----:B------:R-:W-:Y:S01]  /*9470*/  MUFU.TANH R153, R46 ;  /* 0x0000002e00997308 */ /* 0x000fe20000002400 */
[-C--:B------:R-:W-:Y:S01]  /*9480*/  ISETP.GE.AND P0, PT, R56, R135.reuse, PT ;  /* 0x000000873800720c */ /* 0x080fe20003f06270 */
[----:B------:R-:W-:Y:S01]  /*9490*/  FMUL.FTZ R47, R47, c[0x0][0x2ec] ;  /* 0x0000bb002f2f7a20 */ /* 0x000fe20000410000 */
[----:B------:R-:W-:Y:S01]  /*94a0*/  ISETP.GE.AND P1, PT, R54, R135, PT ;  /* 0x000000873600720c */ /* 0x000fe20003f26270 */
[----:B------:R-:W-:Y:S01]  /*94b0*/  HMMA.16816.F32.BF16 R20, R128, R122, R20 ;  /* 0x0000007a8014723c */ /* 0x000fe20000041814 */
[----:B------:R-:W1:Y:S01]  /*94c0*/  LDSM.16.M88.4 R120, [R119+0x8c00] ;  /* 0x008c00007778783b */ /* 0x000e620000000200 */
[----:B------:R-:W-:-:S02]  /*94d0*/  ISETP.GE.AND P5, PT, R56, R134, PT ;  /* 0x000000863800720c */ /* 0x000fc40003fa6270 */
[----:B------:R-:W-:Y:S04]  /*94e0*/  I2F R52, R54 ;  /* 0x0000003600347306 */ /* 0x000fe80000201400 */
[C---:B--2---:R-:W-:Y:S04]  /*94f0*/  HMMA.16816.F32.BF16 R32, R128.reuse, R124, R32 ;  /* 0x0000007c8020723c */ /* 0x044fe80000041820 */
[----:B------:R-:W-:Y:S04]  /*9500*/  MUFU.TANH R139, R139 ;  /* 0x0000008b008b7308 */ /* 0x000fe80000002400 */
[----:B------:R-:W-:Y:S01]  /*9510*/  HMMA.16816.F32.BF16 R28, R128, R126, R28 ;  /* 0x0000007e801c723c */ /* 0x000fe2000004181c */
[----:B------:R-:W2:Y:S01]  /*9520*/  LDSM.16.M88.4 R124, [R119+0x8800] ;  /* 0x00880000777c783b */ /* 0x000ea20000000200 */
        /* <DEDUP_REMOVED lines=9> */
[----:B------:R-:W-:-:S02]  /*95c0*/  FMUL.FTZ R35, R35, c[0x0][0x2ec] ;  /* 0x0000bb0023237a20 */ /* 0x000fc40000410000 */
[----:B------:R-:W-:-:S03]  /*95d0*/  FMUL.FTZ R23, R23, c[0x0][0x2ec] ;  /* 0x0000bb0017177a20 */ /* 0x000fc60000410000 */
[----:B------:R-:W-:Y:S01]  /*95e0*/  MUFU.TANH R39, R39 ;  /* 0x0000002700277308 */ /* 0x000fe20000002400 */
[----:B------:R-:W-:Y:S01]  /*95f0*/  FMUL.FTZ R28, R28, c[0x0][0x2ec] ;  /* 0x0000bb001c1c7a20 */ /* 0x000fe20000410000 */
[----:B-1----:R-:W-:Y:S01]  /*9600*/  HMMA.16816.F32.BF16 R8, R128, R120, R8 ;  /* 0x000000788008723c */ /* 0x002fe20000041808 */
[----:B------:R-:W-:Y:S02]  /*9610*/  FMUL.FTZ R29, R29, c[0x0][0x2ec] ;  /* 0x0000bb001d1d7a20 */ /* 0x000fe40000410000 */
[----:B------:R-:W-:-:S03]  /*9620*/  FMUL.FTZ R31, R31, c[0x0][0x2ec] ;  /* 0x0000bb001f1f7a20 */ /* 0x000fc60000410000 */
[----:B------:R-:W-:Y:S01]  /*9630*/  MUFU.TANH R33, R33 ;  /* 0x0000002100217308 */ /* 0x000fe20000002400 */
[----:B------:R-:W-:Y:S01]  /*9640*/  FMUL.FTZ R121, R65, c[0x0][0x2ec] ;  /* 0x0000bb0041797a20 */ /* 0x000fe20000410000 */
[----:B------:R-:W-:Y:S01]  /*9650*/  HMMA.16816.F32.BF16 R4, R128, R122, R4 ;  /* 0x0000007a8004723c */ /* 0x000fe20000041804 */
[----:B------:R-:W-:-:S05]  /*9660*/  FMUL.FTZ R65, R66, c[0x0][0x2ec] ;  /* 0x0000bb0042417a20 */ /* 0x000fca0000410000 */
[----:B------:R-:W-:Y:S02]  /*9670*/  MUFU.TANH R121, R121 ;  /* 0x0000007900797308 */ /* 0x000fe40000002400 */
[C---:B--2---:R-:W-:Y:S06]  /*9680*/  HMMA.16816.F32.BF16 R16, R128.reuse, R124, R16 ;  /* 0x0000007c8010723c */ /* 0x044fec0000041810 */
[----:B------:R1:W-:Y:S02]  /*9690*/  MUFU.TANH R123, R57 ;  /* 0x00000039007b7308 */ /* 0x0003e40000002400 */
[----:B------:R-:W-:Y:S01]  /*96a0*/  HMMA.16816.F32.BF16 R12, R128, R126, R12 ;  /* 0x0000007e800c723c */ /* 0x000fe2000004180c */
[----:B------:R-:W-:-:S02]  /*96b0*/  FMUL.FTZ R9, R9, c[0x0][0x2ec] ;  /* 0x0000bb0009097a20 */ /* 0x000fc40000410000 */
[----:B------:R-:W-:-:S03]  /*96c0*/  FMUL.FTZ R11, R11, c[0x0][0x2ec] ;  /* 0x0000bb000b0b7a20 */ /* 0x000fc60000410000 */
[----:B------:R-:W2:Y:S01]  /*96d0*/  MUFU.TANH R129, R67 ;  /* 0x0000004300817308 */ /* 0x000ea20000002400 */
[----:B------:R-:W-:Y:S02]  /*96e0*/  FMUL.FTZ R131, R44, c[0x0][0x2ec] ;  /* 0x0000bb002c837a20 */ /* 0x000fe40000410000 */
[----:B------:R-:W-:Y:S02]  /*96f0*/  FMUL.FTZ R127, R61, c[0x0][0x2ec] ;  /* 0x0000bb003d7f7a20 */ /* 0x000fe40000410000 */
[----:B------:R-:W-:Y:S02]  /*9700*/  FMUL.FTZ R61, R63, c[0x0][0x2ec] ;  /* 0x0000bb003f3d7a20 */ /* 0x000fe40000410000 */
[----:B------:R-:W-:Y:S01]  /*9710*/  FMUL.FTZ R5, R5, c[0x0][0x2ec] ;  /* 0x0000bb0005057a20 */ /* 0x000fe20000410000 */
[----:B------:R3:W4:Y:S01]  /*9720*/  I2F R44, R56 ;  /* 0x00000038002c7306 */ /* 0x0007220000201400 */
[----:B-1----:R-:W-:Y:S02]  /*9730*/  FMUL.FTZ R57, R55, c[0x0][0x2ec] ;  /* 0x0000bb0037397a20 */ /* 0x002fe40000410000 */
[----:B------:R-:W-:-:S02]  /*9740*/  FMUL.FTZ R16, R16, c[0x0][0x2ec] ;  /* 0x0000bb0010107a20 */ /* 0x000fc40000410000 */
[----:B------:R-:W-:Y:S02]  /*9750*/  FMUL.FTZ R17, R17, c[0x0][0x2ec] ;  /* 0x0000bb0011117a20 */ /* 0x000fe40000410000 */
[----:B------:R-:W-:Y:S01]  /*9760*/  FMUL.FTZ R19, R19, c[0x0][0x2ec] ;  /* 0x0000bb0013137a20 */ /* 0x000fe20000410000 */
[----:B------:R1:W-:Y:S01]  /*9770*/  MUFU.TANH R55, R49 ;  /* 0x0000003100377308 */ /* 0x0003e20000002400 */
[----:B--2---:R-:W-:Y:S02]  /*9780*/  FFMA.FTZ R129, R0, R52, R129 ;  /* 0x0000003400817223 */ /* 0x004fe40000010081 */
[----:B------:R-:W-:Y:S02]  /*9790*/  FMUL.FTZ R12, R12, c[0x0][0x2ec] ;  /* 0x0000bb000c0c7a20 */ /* 0x000fe40000410000 */
[----:B------:R-:W-:Y:S02]  /*97a0*/  FMUL.FTZ R14, R14, c[0x0][0x2ec] ;  /* 0x0000bb000e0e7a20 */ /* 0x000fe40000410000 */
[----:B------:R-:W-:Y:S01]  /*97b0*/  FMUL.FTZ R13, R13, c[0x0][0x2ec] ;  /* 0x0000bb000d0d7a20 */ /* 0x000fe20000410000 */
[----:B------:R-:W-:Y:S01]  /*97c0*/  MUFU.TANH R127, R127 ;  /* 0x0000007f007f7308 */ /* 0x000fe20000002400 */
[----:B---3--:R-:W-:Y:S01]  /*97d0*/  LOP3.LUT R56, R48, 0x10, R179, 0xfe, !PT ;  /* 0x0000001030387812 */ /* 0x008fe200078efeb3 */
[----:B----4-:R-:W-:-:S02]  /*97e0*/  FFMA.FTZ R155, R0, R44, R155 ;  /* 0x0000002c009b7223 */ /* 0x010fc4000001009b */
[----:B------:R-:W-:Y:S02]  /*97f0*/  FMUL.FTZ R15, R15, c[0x0][0x2ec] ;  /* 0x0000bb000f0f7a20 */ /* 0x000fe40000410000 */
[----:B------:R-:W-:Y:S01]  /*9800*/  FMUL.FTZ R7, R7, c[0x0][0x2ec] ;  /* 0x0000bb0007077a20 */ /* 0x000fe20000410000 */
[----:B------:R-:W-:Y:S01]  /*9810*/  FSEL R40, R155, -INF , !P5 ;  /* 0xff8000009b287808 */ /* 0x000fe20006800000 */
[----:B-1----:R-:W-:Y:S01]  /*9820*/  FFMA.FTZ R49, R0, R52, R121 ;  /* 0x0000003400317223 */ /* 0x002fe20000010079 */
[----:B------:R-:W-:Y:S04]  /*9830*/  MUFU.TANH R61, R61 ;  /* 0x0000003d003d7308 */ /* 0x000fe80000002400 */
[----:B------:R-:W-:Y:S02]  /*9840*/  FSEL R49, R49, -INF , !P1 ;  /* 0xff80000031317808 */ /* 0x000fe40004800000 */
[----:B------:R-:W-:-:S02]  /*9850*/  ISETP.GE.AND P1, PT, R54, R134, PT ;  /* 0x000000863600720c */ /* 0x000fc40003f26270 */
[----:B------:R-:W-:Y:S01]  /*9860*/  IADD3 R54, R50, 0x9, RZ ;  /* 0x0000000932367810 */ /* 0x000fe20007ffe0ff */
[----:B------:R-:W1:Y:S03]  /*9870*/  I2F R46, R56 ;  /* 0x00000038002e7306 */ /* 0x000e660000201400 */
[----:B------:R-:W-:-:S05]  /*9880*/  ISETP.GE.AND P5, PT, R54, R135, PT ;  /* 0x000000873600720c */ /* 0x000fca0003fa6270 */
[----:B------:R-:W2:Y:S08]  /*9890*/  I2F R52, R54 ;  /* 0x0000003600347306 */ /* 0x000eb00000201400 */
[----:B------:R3:W-:Y:S01]  /*98a0*/  MUFU.TANH R63, R53 ;  /* 0x00000035003f7308 */ /* 0x0007e20000002400 */
[----:B-1----:R-:W-:-:S07]  /*98b0*/  FFMA.FTZ R130, R0, R46, R151 ;  /* 0x0000002e00827223 */ /* 0x002fce0000010097 */
[----:B------:R1:W-:Y:S01]  /*98c0*/  MUFU.TANH R67, R59 ;  /* 0x0000003b00437308 */ /* 0x0003e20000002400 */
[----:B---3--:R-:W-:-:S07]  /*98d0*/  FMUL.FTZ R53, R51, c[0x0][0x2ec] ;  /* 0x0000bb0033357a20 */ /* 0x008fce0000410000 */
[----:B------:R-:W-:Y:S01]  /*98e0*/  MUFU.TANH R131, R131 ;  /* 0x0000008300837308 */ /* 0x000fe20000002400 */
[----:B------:R-:W-:Y:S02]  /*98f0*/  FMUL.FTZ R51, R45, c[0x0][0x2ec] ;  /* 0x0000bb002d337a20 */ /* 0x000fe40000410000 */
[----:B------:R-:W-:Y:S01]  /*9900*/  FFMA.FTZ R45, R0, R44, R145 ;  /* 0x0000002c002d7223 */ /* 0x000fe20000010091 */
[----:B------:R-:W-:Y:S01]  /*9910*/  FSEL R44, R129, -INF , !P1 ;  /* 0xff800000812c7808 */ /* 0x000fe20004800000 */
[----:B------:R-:W-:Y:S01]  /*9920*/  FMUL.FTZ R145, R42, c[0x0][0x2ec] ;  /* 0x0000bb002a917a20 */ /* 0x000fe20000410000 */
[----:B------:R-:W-:Y:S01]  /*9930*/  ISETP.GE.AND P1, PT, R56, R135, PT ;  /* 0x000000873800720c */ /* 0x000fe20003f26270 */
[----:B-1----:R-:W-:Y:S01]  /*9940*/  FMUL.FTZ R59, R41, c[0x0][0x2ec] ;  /* 0x0000bb00293b7a20 */ /* 0x002fe20000410000 */
[----:B------:R-:W-:Y:S01]  /*9950*/  FSEL R45, R45, -INF , !P0 ;  /* 0xff8000002d2d7808 */ /* 0x000fe20004000000 */
[----:B--2---:R-:W-:Y:S01]  /*9960*/  FFMA.FTZ R41, R0, R52, R127 ;  /* 0x0000003400297223 */ /* 0x004fe2000001007f */
[----:B------:R-:W-:Y:S01]  /*9970*/  ISETP.GE.AND P0, PT, R56, R134, PT ;  /* 0x000000863800720c */ /* 0x000fe20003f06270 */
[----:B------:R-:W-:Y:S01]  /*9980*/  FFMA.FTZ R42, R0, R52, R61 ;  /* 0x00000034002a7223 */ /* 0x000fe2000001003d */
[----:B------:R-:W-:Y:S01]  /*9990*/  LOP3.LUT R56, R48, 0x18, R179, 0xfe, !PT ;  /* 0x0000001830387812 */ /* 0x000fe200078efeb3 */
[----:B------:R-:W-:Y:S01]  /*99a0*/  FFMA.FTZ R61, R0, R46, R143 ;  /* 0x0000002e003d7223 */ /* 0x000fe2000001008f */
[----:B------:R-:W-:Y:S01]  /*99b0*/  FSEL R41, R41, -INF , !P5 ;  /* 0xff80000029297808 */ /* 0x000fe20006800000 */
[----:B------:R-:W-:Y:S01]  /*99c0*/  MUFU.TANH R127, R59 ;  /* 0x0000003b007f7308 */ /* 0x000fe20000002400 */
[----:B------:R-:W-:-:S02]  /*99d0*/  ISETP.GE.AND P5, PT, R54, R134, PT ;  /* 0x000000863600720c */ /* 0x000fc40003fa6270 */
[----:B------:R-:W-:Y:S02]  /*99e0*/  IADD3 R54, R50, 0x11, RZ ;  /* 0x0000001132367810 */ /* 0x000fe40007ffe0ff */
[----:B------:R-:W-:Y:S02]  /*99f0*/  FSEL R61, R61, -INF , !P1 ;  /* 0xff8000003d3d7808 */ /* 0x000fe40004800000 */
[----:B------:R-:W-:Y:S01]  /*9a00*/  FSEL R42, R42, -INF , !P5 ;  /* 0xff8000002a2a7808 */ /* 0x000fe20006800000 */
[----:B------:R-:W1:Y:S01]  /*9a10*/  I2F R46, R56 ;  /* 0x00000038002e7306 */ /* 0x000e620000201400 */
[C---:B------:R-:W-:Y:S02]  /*9a20*/  ISETP.GE.AND P1, PT, R56.reuse, R134, PT ;  /* 0x000000863800720c */ /* 0x040fe40003f26270 */
[----:B------:R-:W-:Y:S02]  /*9a30*/  ISETP.GE.AND P5, PT, R56, R135, PT ;  /* 0x000000873800720c */ /* 0x000fe40003fa6270 */
[----:B------:R-:W-:-:S02]  /*9a40*/  FSEL R130, R130, -INF , !P0 ;  /* 0xff80000082827808 */ /* 0x000fc40004000000 */
[----:B------:R-:W-:Y:S01]  /*9a50*/  ISETP.GE.AND P0, PT, R54, R135, PT ;  /* 0x000000873600720c */ /* 0x000fe20003f06270 */
[----:B------:R-:W2:Y:S01]  /*9a60*/  I2F R52, R54 ;  /* 0x0000003600347306 */ /* 0x000ea20000201400 */
[----:B-1----:R-:W-:-:S07]  /*9a70*/  FFMA.FTZ R141, R0, R46, R141 ;  /* 0x0000002e008d7223 */ /* 0x002fce000001008d */
[----:B------:R-:W-:Y:S01]  /*9a80*/  MUFU.TANH R143, R36 ;  /* 0x00000024008f7308 */ /* 0x000fe20000002400 */
[----:B------:R-:W-:Y:S01]  /*9a90*/  FFMA.FTZ R149, R0, R46, R149 ;  /* 0x0000002e00957223 */ /* 0x000fe20000010095 */
[----:B------:R-:W-:Y:S02]  /*9aa0*/  IADD3 R46, R50, 0x19, RZ ;  /* 0x00000019322e7810 */ /* 0x000fe40007ffe0ff */
[----:B------:R-:W-:Y:S02]  /*9ab0*/  FSEL R205, R141, -INF , !P5 ;  /* 0xff8000008dcd7808 */ /* 0x000fe40006800000 */
[----:B------:R-:W-:Y:S01]  /*9ac0*/  FSEL R206, R149, -INF , !P1 ;  /* 0xff80000095ce7808 */ /* 0x000fe20004800000 */
[CC--:B--2---:R-:W-:Y:S01]  /*9ad0*/  FFMA.FTZ R59, R0.reuse, R52.reuse, R123 ;  /* 0x00000034003b7223 */ /* 0x0c4fe2000001007b */
[----:B------:R-:W1:Y:S01]  /*9ae0*/  I2F R124, R46 ;  /* 0x0000002e007c7306 */ /* 0x000e620000201400 */
[----:B------:R-:W-:Y:S01]  /*9af0*/  FFMA.FTZ R67, R0, R52, R67 ;  /* 0x0000003400437223 */ /* 0x000fe20000010043 */
[----:B------:R-:W-:-:S02]  /*9b00*/  LOP3.LUT R52, R48, 0x20, R179, 0xfe, !PT ;  /* 0x0000002030347812 */ /* 0x000fc400078efeb3 */
[-C--:B------:R-:W-:Y:S02]  /*9b10*/  ISETP.GE.AND P1, PT, R46, R135.reuse, PT ;  /* 0x000000872e00720c */ /* 0x080fe40003f26270 */
[----:B------:R-:W-:Y:S02]  /*9b20*/  FSEL R59, R59, -INF , !P0 ;  /* 0xff8000003b3b7808 */ /* 0x000fe40004000000 */
[----:B------:R-:W2:Y:S01]  /*9b30*/  I2F R36, R52 ;  /* 0x0000003400247306 */ /* 0x000ea20000201400 */
[-C--:B------:R-:W-:Y:S02]  /*9b40*/  ISETP.GE.AND P0, PT, R54, R134.reuse, PT ;  /* 0x000000863600720c */ /* 0x080fe40003f06270 */
[C---:B------:R-:W-:Y:S02]  /*9b50*/  ISETP.GE.AND P5, PT, R52.reuse, R134, PT ;  /* 0x000000863400720c */ /* 0x040fe40003fa6270 */
[----:B------:R-:W-:Y:S02]  /*9b60*/  FSEL R208, R67, -INF , !P0 ;  /* 0xff80000043d07808 */ /* 0x000fe40004000000 */
[----:B------:R-:W-:Y:S01]  /*9b70*/  ISETP.GE.AND P0, PT, R52, R135, PT ;  /* 0x000000873400720c */ /* 0x000fe20003f06270 */
[----:B-1----:R-:W-:Y:S01]  /*9b80*/  FFMA.FTZ R63, R0, R124, R63 ;  /* 0x0000007c003f7223 */ /* 0x002fe2000001003f */
[----:B------:R1:W-:Y:S04]  /*9b90*/  MUFU.TANH R141, R38 ;  /* 0x00000026008d7308 */ /* 0x0003e80000002400 */
[----:B------:R-:W-:-:S02]  /*9ba0*/  FSEL R123, R63, -INF , !P1 ;  /* 0xff8000003f7b7808 */ /* 0x000fc40004800000 */
[----:B------:R-:W-:Y:S01]  /*9bb0*/  ISETP.GE.AND P1, PT, R46, R134, PT ;  /* 0x000000862e00720c */ /* 0x000fe20003f26270 */
[CC--:B--2---:R-:W-:Y:S01]  /*9bc0*/  FFMA.FTZ R121, R0.reuse, R36.reuse, R139 ;  /* 0x0000002400797223 */ /* 0x0c4fe2000001008b */
[----:B------:R-:W-:Y:S01]  /*9bd0*/  MUFU.TANH R53, R53 ;  /* 0x0000003500357308 */ /* 0x000fe20000002400 */
[----:B------:R-:W-:Y:S01]  /*9be0*/  FFMA.FTZ R128, R0, R36, R147 ;  /* 0x0000002400807223 */ /* 0x000fe20000010093 */
[----:B------:R-:W-:Y:S01]  /*9bf0*/  LOP3.LUT R46, R48, 0x28, R179, 0xfe, !PT ;  /* 0x00000028302e7812 */ /* 0x000fe200078efeb3 */
[----:B------:R-:W-:Y:S01]  /*9c00*/  FMUL.FTZ R52, R32, c[0x0][0x2ec] ;  /* 0x0000bb0020347a20 */ /* 0x000fe20000410000 */
[----:B------:R-:W-:Y:S02]  /*9c10*/  FSEL R121, R121, -INF , !P0 ;  /* 0xff80000079797808 */ /* 0x000fe40004000000 */
[----:B------:R-:W-:Y:S02]  /*9c20*/  FSEL R128, R128, -INF , !P5 ;  /* 0xff80000080807808 */ /* 0x000fe40006800000 */
[----:B-1----:R-:W-:Y:S01]  /*9c30*/  IADD3 R38, R50, 0x21, RZ ;  /* 0x0000002132267810 */ /* 0x002fe20007ffe0ff */
[----:B------:R-:W1:Y:S01]  /*9c40*/  I2F R32, R46 ;  /* 0x0000002e00207306 */ /* 0x000e620000201400 */
[----:B------:R-:W-:-:S02]  /*9c50*/  ISETP.GE.AND P0, PT, R46, R134, PT ;  /* 0x000000862e00720c */ /* 0x000fc40003f06270 */
[----:B------:R-:W-:-:S05]  /*9c60*/  ISETP.GE.AND P5, PT, R38, R135, PT ;  /* 0x000000872600720c */ /* 0x000fca0003fa6270 */
[----:B------:R-:W2:Y:S08]  /*9c70*/  I2F R36, R38 ;  /* 0x0000002600247306 */ /* 0x000eb00000201400 */
[----:B------:R-:W3:Y:S01]  /*9c80*/  MUFU.TANH R57, R57 ;  /* 0x0000003900397308 */ /* 0x000ee20000002400 */
[CC--:B-1----:R-:W-:Y:S02]  /*9c90*/  FFMA.FTZ R131, R0.reuse, R32.reuse, R131 ;  /* 0x0000002000837223 */ /* 0x0c2fe40000010083 */
[----:B------:R-:W-:-:S02]  /*9ca0*/  FFMA.FTZ R153, R0, R32, R153 ;  /* 0x0000002000997223 */ /* 0x000fc40000010099 */
[----:B--2---:R-:W-:-:S03]  /*9cb0*/  FFMA.FTZ R67, R0, R36, R55 ;  /* 0x0000002400437223 */ /* 0x004fc60000010037 */
[----:B------:R-:W-:Y:S01]  /*9cc0*/  MUFU.TANH R129, R58 ;  /* 0x0000003a00817308 */ /* 0x000fe20000002400 */
[----:B------:R-:W-:Y:S01]  /*9cd0*/  FFMA.FTZ R53, R0, R36, R53 ;  /* 0x0000002400357223 */ /* 0x000fe20000010035 */
[----:B------:R-:W-:Y:S02]  /*9ce0*/  LOP3.LUT R36, R48, 0x30, R179, 0xfe, !PT ;  /* 0x0000003030247812 */ /* 0x000fe400078efeb3 */
[----:B------:R-:W-:Y:S02]  /*9cf0*/  FSEL R67, R67, -INF , !P5 ;  /* 0xff80000043437808 */ /* 0x000fe40006800000 */
[----:B------:R-:W-:Y:S01]  /*9d00*/  ISETP.GE.AND P5, PT, R38, R134, PT ;  /* 0x000000862600720c */ /* 0x000fe20003fa6270 */
[----:B---3--:R-:W-:Y:S01]  /*9d10*/  FFMA.FTZ R124, R0, R124, R57 ;  /* 0x0000007c007c7223 */ /* 0x008fe20000010039 */
[----:B------:R-:W-:Y:S01]  /*9d20*/  MUFU.TANH R145, R145 ;  /* 0x0000009100917308 */ /* 0x000fe20000002400 */
[----:B------:R-:W-:Y:S02]  /*9d30*/  FSEL R188, R153, -INF , !P0 ;  /* 0xff80000099bc7808 */ /* 0x000fe40004000000 */
[----:B------:R-:W-:-:S02]  /*9d40*/  FSEL R204, R53, -INF , !P5 ;  /* 0xff80000035cc7808 */ /* 0x000fc40006800000 */
[----:B------:R-:W-:Y:S02]  /*9d50*/  FSEL R124, R124, -INF , !P1 ;  /* 0xff8000007c7c7808 */ /* 0x000fe40004800000 */
[-C--:B------:R-:W-:Y:S01]  /*9d60*/  ISETP.GE.AND P1, PT, R46, R135.reuse, PT ;  /* 0x000000872e00720c */ /* 0x080fe20003f26270 */
[----:B------:R-:W1:Y:S01]  /*9d70*/  I2F R32, R36 ;  /* 0x0000002400207306 */ /* 0x000e620000201400 */
[C---:B------:R-:W-:Y:S02]  /*9d80*/  ISETP.GE.AND P5, PT, R36.reuse, R135, PT ;  /* 0x000000872400720c */ /* 0x040fe40003fa6270 */
[----:B------:R-:W-:Y:S02]  /*9d90*/  FSEL R203, R131, -INF , !P1 ;  /* 0xff80000083cb7808 */ /* 0x000fe40004800000 */
[----:B------:R-:W-:-:S03]  /*9da0*/  ISETP.GE.AND P1, PT, R36, R134, PT ;  /* 0x000000862400720c */ /* 0x000fc60003f26270 */
[----:B------:R2:W-:Y:S08]  /*9db0*/  MUFU.TANH R57, R52 ;  /* 0x0000003400397308 */ /* 0x0005f00000002400 */
[----:B------:R-:W-:Y:S01]  /*9dc0*/  MUFU.TANH R51, R51 ;  /* 0x0000003300337308 */ /* 0x000fe20000002400 */
[CC--:B-1----:R-:W-:Y:S02]  /*9dd0*/  FFMA.FTZ R129, R0.reuse, R32.reuse, R129 ;  /* 0x0000002000817223 */ /* 0x0c2fe40000010081 */
[----:B------:R-:W-:Y:S01]  /*9de0*/  FFMA.FTZ R145, R0, R32, R145 ;  /* 0x0000002000917223 */ /* 0x000fe20000010091 */
[----:B------:R-:W-:Y:S01]  /*9df0*/  IADD3 R32, R50, 0x31, RZ ;  /* 0x0000003132207810 */ /* 0x000fe20007ffe0ff */
[----:B------:R-:W-:Y:S01]  /*9e00*/  FMUL.FTZ R36, R30, c[0x0][0x2ec] ;  /* 0x0000bb001e247a20 */ /* 0x000fe20000410000 */
[----:B------:R-:W-:Y:S01]  /*9e10*/  FSEL R163, R129, -INF , !P5 ;  /* 0xff80000081a37808 */ /* 0x000fe20006800000 */
[----:B--2---:R-:W-:Y:S01]  /*9e20*/  FMUL.FTZ R52, R34, c[0x0][0x2ec] ;  /* 0x0000bb0022347a20 */ /* 0x004fe20000410000 */
[----:B------:R-:W-:Y:S01]  /*9e30*/  IADD3 R34, R50, 0x29, RZ ;  /* 0x0000002932227810 */ /* 0x000fe20007ffe0ff */
[----:B------:R-:W1:Y:S01]  /*9e40*/  I2F R30, R32 ;  /* 0x00000020001e7306 */ /* 0x000e620000201400 */
[----:B------:R-:W-:-:S02]  /*9e50*/  FSEL R200, R145, -INF , !P1 ;  /* 0xff80000091c87808 */ /* 0x000fc40004800000 */
[-C--:B------:R-:W-:Y:S02]  /*9e60*/  ISETP.GE.AND P0, PT, R34, R135.reuse, PT ;  /* 0x000000872200720c */ /* 0x080fe40003f06270 */
[----:B------:R-:W-:-:S03]  /*9e70*/  ISETP.GE.AND P1, PT, R32, R135, PT ;  /* 0x000000872000720c */ /* 0x000fc60003f26270 */
[----:B------:R-:W2:Y:S08]  /*9e80*/  I2F R164, R34 ;  /* 0x0000002200a47306 */ /* 0x000eb00000201400 */
[----:B------:R-:W-:Y:S01]  /*9e90*/  MUFU.TANH R53, R28 ;  /* 0x0000001c00357308 */ /* 0x000fe20000002400 */
[CC--:B-1----:R-:W-:Y:S02]  /*9ea0*/  FFMA.FTZ R127, R0.reuse, R30.reuse, R127 ;  /* 0x0000001e007f7223 */ /* 0x0c2fe4000001007f */
[----:B------:R-:W-:Y:S01]  /*9eb0*/  FFMA.FTZ R43, R0, R30, R43 ;  /* 0x0000001e002b7223 */ /* 0x000fe2000001002b */
[----:B------:R-:W-:-:S02]  /*9ec0*/  IADD3 R30, R50, 0x39, RZ ;  /* 0x00000039321e7810 */ /* 0x000fc40007ffe0ff */
[----:B------:R-:W-:Y:S01]  /*9ed0*/  FSEL R161, R127, -INF , !P1 ;  /* 0xff8000007fa17808 */ /* 0x000fe20004800000 */
[----:B--2---:R-:W-:Y:S01]  /*9ee0*/  FFMA.FTZ R51, R0, R164, R51 ;  /* 0x000000a400337223 */ /* 0x004fe20000010033 */
[----:B------:R-:W-:Y:S01]  /*9ef0*/  ISETP.GE.AND P1, PT, R32, R134, PT ;  /* 0x000000862000720c */ /* 0x000fe20003f26270 */
[----:B------:R-:W-:Y:S01]  /*9f00*/  MUFU.TANH R55, R52 ;  /* 0x0000003400377308 */ /* 0x000fe20000002400 */
[----:B------:R-:W-:Y:S01]  /*9f10*/  LOP3.LUT R32, R48, 0x40, R179, 0xfe, !PT ;  /* 0x0000004030207812 */ /* 0x000fe200078efeb3 */
[----:B------:R-:W-:Y:S01]  /*9f20*/  FFMA.FTZ R164, R0, R164, R47 ;  /* 0x000000a400a47223 */ /* 0x000fe2000001002f */
[----:B------:R-:W-:Y:S02]  /*9f30*/  FSEL R165, R51, -INF , !P0 ;  /* 0xff80000033a57808 */ /* 0x000fe40004000000 */
[----:B------:R-:W-:Y:S02]  /*9f40*/  ISETP.GE.AND P0, PT, R34, R134, PT ;  /* 0x000000862200720c */ /* 0x000fe40003f06270 */
[----:B------:R-:W-:Y:S01]  /*9f50*/  LOP3.LUT R34, R48, 0x38, R179, 0xfe, !PT ;  /* 0x0000003830227812 */ /* 0x000fe200078efeb3 */
[----:B------:R-:W-:Y:S01]  /*9f60*/  MUFU.TANH R51, R24 ;  /* 0x0000001800337308 */ /* 0x000fe20000002400 */
[----:B------:R-:W-:-:S02]  /*9f70*/  FSEL R196, R43, -INF , !P1 ;  /* 0xff8000002bc47808 */ /* 0x000fc40004800000 */
[----:B------:R-:W-:Y:S02]  /*9f80*/  ISETP.GE.AND P5, PT, R34, R134, PT ;  /* 0x000000862200720c */ /* 0x000fe40003fa6270 */
[----:B------:R-:W-:Y:S02]  /*9f90*/  FSEL R164, R164, -INF , !P0 ;  /* 0xff800000a4a47808 */ /* 0x000fe40004000000 */
[-C--:B------:R-:W-:Y:S01]  /*9fa0*/  ISETP.GE.AND P0, PT, R34, R135.reuse, PT ;  /* 0x000000872200720c */ /* 0x080fe20003f06270 */
[----:B------:R-:W1:Y:S01]  /*9fb0*/  I2F R28, R34 ;  /* 0x00000022001c7306 */ /* 0x000e620000201400 */
[----:B------:R-:W-:-:S07]  /*9fc0*/  ISETP.GE.AND P1, PT, R32, R135, PT ;  /* 0x000000872000720c */ /* 0x000fce0003f26270 */
[----:B------:R-:W2:Y:S01]  /*9fd0*/  I2F R24, R32 ;  /* 0x0000002000187306 */ /* 0x000ea20000201400 */
[----:B-1----:R-:W-:-:S07]  /*9fe0*/  FFMA.FTZ R143, R0, R28, R143 ;  /* 0x0000001c008f7223 */ /* 0x002fce000001008f */
[----:B------:R1:W-:Y:S01]  /*9ff0*/  MUFU.TANH R43, R26 ;  /* 0x0000001a002b7308 */ /* 0x0003e20000002400 */
[----:B------:R-:W-:Y:S01]  /*a000*/  FFMA.FTZ R141, R0, R28, R141 ;  /* 0x0000001c008d7223 */ /* 0x000fe2000001008d */
[----:B------:R-:W-:-:S04]  /*a010*/  FSEL R189, R143, -INF , !P0 ;  /* 0xff8000008fbd7808 */ /* 0x000fc80004000000 */
[----:B------:R-:W-:Y:S01]  /*a020*/  FSEL R166, R141, -INF , !P5 ;  /* 0xff8000008da67808 */ /* 0x000fe20006800000 */
[CC--:B--2---:R-:W-:Y:S01]  /*a030*/  FFMA.FTZ R57, R0.reuse, R24.reuse, R57 ;  /* 0x0000001800397223 */ /* 0x0c4fe20000010039 */
[----:B------:R-:W2:Y:S01]  /*a040*/  I2F R28, R30 ;  /* 0x0000001e001c7306 */ /* 0x000ea20000201400 */
[----:B------:R-:W-:Y:S01]  /*a050*/  FFMA.FTZ R55, R0, R24, R55 ;  /* 0x0000001800377223 */ /* 0x000fe20000010037 */
[----:B------:R-:W-:Y:S02]  /*a060*/  ISETP.GE.AND P5, PT, R30, R135, PT ;  /* 0x000000871e00720c */ /* 0x000fe40003fa6270 */
[----:B------:R-:W-:Y:S02]  /*a070*/  ISETP.GE.AND P0, PT, R32, R134, PT ;  /* 0x000000862000720c */ /* 0x000fe40003f06270 */
[----:B------:R-:W-:Y:S02]  /*a080*/  FSEL R155, R57, -INF , !P1 ;  /* 0xff800000399b7808 */ /* 0x000fe40004800000 */
[----:B-1----:R-:W-:Y:S01]  /*a090*/  IADD3 R26, R50, 0x41, RZ ;  /* 0x00000041321a7810 */ /* 0x002fe20007ffe0ff */
[----:B------:R-:W-:Y:S01]  /*a0a0*/  MUFU.TANH R35, R35 ;  /* 0x0000002300237308 */ /* 0x000fe20000002400 */
[----:B------:R-:W-:-:S02]  /*a0b0*/  FSEL R152, R55, -INF , !P0 ;  /* 0xff80000037987808 */ /* 0x000fc40004000000 */
[----:B------:R-:W-:Y:S01]  /*a0c0*/  ISETP.GE.AND P0, PT, R26, R135, PT ;  /* 0x000000871a00720c */ /* 0x000fe20003f06270 */
[----:B--2---:R-:W-:-:S04]  /*a0d0*/  FFMA.FTZ R37, R0, R28, R37 ;  /* 0x0000001c00257223 */ /* 0x004fc80000010025 */
[----:B------:R-:W1:Y:S01]  /*a0e0*/  I2F R24, R26 ;  /* 0x0000001a00187306 */ /* 0x000e620000201400 */
[----:B------:R-:W-:Y:S01]  /*a0f0*/  FFMA.FTZ R39, R0, R28, R39 ;  /* 0x0000001c00277223 */ /* 0x000fe20000010027 */
[----:B------:R-:W-:Y:S02]  /*a100*/  LOP3.LUT R28, R48, 0x48, R179, 0xfe, !PT ;  /* 0x00000048301c7812 */ /* 0x000fe400078efeb3 */
[----:B------:R-:W-:Y:S01]  /*a110*/  FSEL R167, R37, -INF , !P5 ;  /* 0xff80000025a77808 */ /* 0x000fe20006800000 */
[----:B------:R-:W-:Y:S01]  /*a120*/  FMUL.FTZ R37, R20, c[0x0][0x2ec] ;  /* 0x0000bb0014257a20 */ /* 0x000fe20000410000 */
[-C--:B------:R-:W-:Y:S01]  /*a130*/  ISETP.GE.AND P5, PT, R30, R134.reuse, PT ;  /* 0x000000861e00720c */ /* 0x080fe20003fa6270 */
[----:B------:R-:W-:Y:S01]  /*a140*/  FMUL.FTZ R30, R22, c[0x0][0x2ec] ;  /* 0x0000bb00161e7a20 */ /* 0x000fe20000410000 */
[----:B------:R-:W-:Y:S01]  /*a150*/  MUFU.TANH R47, R36 ;  /* 0x00000024002f7308 */ /* 0x000fe20000002400 */
[----:B------:R-:W-:Y:S02]  /*a160*/  ISETP.GE.AND P1, PT, R28, R134, PT ;  /* 0x000000861c00720c */ /* 0x000fe40003f26270 */
[----:B------:R-:W-:-:S02]  /*a170*/  FSEL R198, R39, -INF , !P5 ;  /* 0xff80000027c67808 */ /* 0x000fc40006800000 */
[----:B------:R-:W-:-:S03]  /*a180*/  ISETP.GE.AND P5, PT, R28, R135, PT ;  /* 0x000000871c00720c */ /* 0x000fc60003fa6270 */
[----:B------:R-:W2:Y:S01]  /*a190*/  I2F R20, R28 ;  /* 0x0000001c00147306 */ /* 0x000ea20000201400 */
[CC--:B-1----:R-:W-:Y:S02]  /*a1a0*/  FFMA.FTZ R156, R0.reuse, R24.reuse, R33 ;  /* 0x00000018009c7223 */ /* 0x0c2fe40000010021 */
[----:B------:R-:W-:Y:S01]  /*a1b0*/  FFMA.FTZ R35, R0, R24, R35 ;  /* 0x0000001800237223 */ /* 0x000fe20000010023 */
[----:B------:R-:W-:Y:S02]  /*a1c0*/  IADD3 R24, R50, 0x49, RZ ;  /* 0x0000004932187810 */ /* 0x000fe40007ffe0ff */
[----:B------:R-:W-:Y:S02]  /*a1d0*/  FSEL R156, R156, -INF , !P0 ;  /* 0xff8000009c9c7808 */ /* 0x000fe40004000000 */
[----:B------:R-:W-:Y:S01]  /*a1e0*/  ISETP.GE.AND P0, PT, R26, R134, PT ;  /* 0x000000861a00720c */ /* 0x000fe20003f06270 */
[----:B------:R-:W-:Y:S01]  /*a1f0*/  MUFU.TANH R29, R29 ;  /* 0x0000001d001d7308 */ /* 0x000fe20000002400 */
[----:B------:R-:W-:-:S02]  /*a200*/  LOP3.LUT R26, R48, 0x50, R179, 0xfe, !PT ;  /* 0x00000050301a7812 */ /* 0x000fc400078efeb3 */
[----:B------:R-:W-:Y:S02]  /*a210*/  FSEL R154, R35, -INF , !P0 ;  /* 0xff800000239a7808 */ /* 0x000fe40004000000 */
[----:B------:R-:W-:Y:S01]  /*a220*/  ISETP.GE.AND P0, PT, R26, R135, PT ;  /* 0x000000871a00720c */ /* 0x000fe20003f06270 */
[CC--:B--2---:R-:W-:Y:S02]  /*a230*/  FFMA.FTZ R53, R0.reuse, R20.reuse, R53 ;  /* 0x0000001400357223 */ /* 0x0c4fe40000010035 */
[----:B------:R-:W1:Y:S01]  /*a240*/  I2F R22, R24 ;  /* 0x0000001800167306 */ /* 0x000e620000201400 */
[----:B------:R-:W-:Y:S02]  /*a250*/  FFMA.FTZ R47, R0, R20, R47 ;  /* 0x00000014002f7223 */ /* 0x000fe4000001002f */
[----:B------:R-:W-:-:S03]  /*a260*/  FSEL R159, R53, -INF , !P5 ;  /* 0xff800000359f7808 */ /* 0x000fc60006800000 */
[----:B------:R-:W-:Y:S02]  /*a270*/  FSEL R148, R47, -INF , !P1 ;  /* 0xff8000002f947808 */ /* 0x000fe40004800000 */
[----:B------:R-:W2:Y:S01]  /*a280*/  I2F R20, R26 ;  /* 0x0000001a00147306 */ /* 0x000ea20000201400 */
[----:B------:R-:W-:Y:S02]  /*a290*/  ISETP.GE.AND P1, PT, R24, R135, PT ;  /* 0x000000871800720c */ /* 0x000fe40003f26270 */
[----:B------:R-:W-:Y:S01]  /*a2a0*/  ISETP.GE.AND P5, PT, R26, R134, PT ;  /* 0x000000861a00720c */ /* 0x000fe20003fa6270 */
[----:B-1----:R-:W-:-:S04]  /*a2b0*/  FFMA.FTZ R29, R0, R22, R29 ;  /* 0x00000016001d7223 */ /* 0x002fc8000001001d */
[----:B------:R-:W1:Y:S01]  /*a2c0*/  MUFU.TANH R31, R31 ;  /* 0x0000001f001f7308 */ /* 0x000e620000002400 */
[----:B------:R-:W-:Y:S01]  /*a2d0*/  FSEL R160, R29, -INF , !P1 ;  /* 0xff8000001da07808 */ /* 0x000fe20004800000 */
[----:B------:R-:W-:Y:S01]  /*a2e0*/  FMUL.FTZ R29, R18, c[0x0][0x2ec] ;  /* 0x0000bb00121d7a20 */ /* 0x000fe20000410000 */
[----:B------:R-:W-:Y:S01]  /*a2f0*/  ISETP.GE.AND P1, PT, R24, R134, PT ;  /* 0x000000861800720c */ /* 0x000fe20003f26270 */
[----:B--2---:R-:W-:-:S04]  /*a300*/  FFMA.FTZ R51, R0, R20, R51 ;  /* 0x0000001400337223 */ /* 0x004fc80000010033 */
[----:B------:R-:W-:Y:S01]  /*a310*/  MUFU.TANH R25, R25 ;  /* 0x0000001900197308 */ /* 0x000fe20000002400 */
[----:B------:R-:W-:Y:S01]  /*a320*/  FFMA.FTZ R43, R0, R20, R43 ;  /* 0x00000014002b7223 */ /* 0x000fe2000001002b */
[----:B------:R-:W-:Y:S02]  /*a330*/  IADD3 R20, R50, 0x51, RZ ;  /* 0x0000005132147810 */ /* 0x000fe40007ffe0ff */
[----:B------:R-:W-:Y:S02]  /*a340*/  FSEL R131, R51, -INF , !P0 ;  /* 0xff80000033837808 */ /* 0x000fe40004000000 */
[----:B------:R-:W-:Y:S02]  /*a350*/  FSEL R144, R43, -INF , !P5 ;  /* 0xff8000002b907808 */ /* 0x000fe40006800000 */
[----:B------:R-:W2:Y:S01]  /*a360*/  I2F R18, R20 ;  /* 0x0000001400127306 */ /* 0x000ea20000201400 */
[----:B-1----:R-:W-:Y:S01]  /*a370*/  FFMA.FTZ R31, R0, R22, R31 ;  /* 0x00000016001f7223 */ /* 0x002fe2000001001f */
[----:B------:R-:W-:-:S02]  /*a380*/  LOP3.LUT R22, R48, 0x58, R179, 0xfe, !PT ;  /* 0x0000005830167812 */ /* 0x000fc400078efeb3 */
[-C--:B------:R-:W-:Y:S02]  /*a390*/  ISETP.GE.AND P5, PT, R20, R135.reuse, PT ;  /* 0x000000871400720c */ /* 0x080fe40003fa6270 */
[C---:B------:R-:W-:Y:S02]  /*a3a0*/  ISETP.GE.AND P0, PT, R22.reuse, R134, PT ;  /* 0x000000861600720c */ /* 0x040fe40003f06270 */
[----:B------:R-:W1:Y:S01]  /*a3b0*/  MUFU.TANH R27, R27 ;  /* 0x0000001b001b7308 */ /* 0x000e620000002400 */
[----:B------:R-:W-:Y:S02]  /*a3c0*/  FSEL R150, R31, -INF , !P1 ;  /* 0xff8000001f967808 */ /* 0x000fe40004800000 */
[----:B------:R-:W-:Y:S01]  /*a3d0*/  ISETP.GE.AND P1, PT, R22, R135, PT ;  /* 0x000000871600720c */ /* 0x000fe20003f26270 */
[----:B--2---:R-:W-:-:S04]  /*a3e0*/  FFMA.FTZ R139, R0, R18, R25 ;  /* 0x00000012008b7223 */ /* 0x004fc80000010019 */
[----:B------:R-:W-:Y:S01]  /*a3f0*/  MUFU.TANH R35, R16 ;  /* 0x0000001000237308 */ /* 0x000fe20000002400 */
[----:B------:R-:W-:Y:S02]  /*a400*/  FSEL R139, R139, -INF , !P5 ;  /* 0xff8000008b8b7808 */ /* 0x000fe40006800000 */
[----:B------:R-:W-:Y:S01]  /*a410*/  ISETP.GE.AND P5, PT, R20, R134, PT ;  /* 0x000000861400720c */ /* 0x000fe20003fa6270 */
[----:B-1----:R-:W-:-:S04]  /*a420*/  FFMA.FTZ R27, R0, R18, R27 ;  /* 0x00000012001b7223 */ /* 0x002fc8000001001b */
[----:B------:R-:W-:Y:S01]  /*a430*/  MUFU.TANH R37, R37 ;  /* 0x0000002500257308 */ /* 0x000fe20000002400 */
[----:B------:R-:W-:Y:S02]  /*a440*/  LOP3.LUT R20, R48, 0x60, R179, 0xfe, !PT ;  /* 0x0000006030147812 */ /* 0x000fe400078efeb3 */
[----:B------:R-:W-:Y:S02]  /*a450*/  IADD3 R18, R50, 0x59, RZ ;  /* 0x0000005932127810 */ /* 0x000fe40007ffe0ff */
[----:B------:R-:W-:Y:S02]  /*a460*/  FSEL R138, R27, -INF , !P5 ;  /* 0xff8000001b8a7808 */ /* 0x000fe40006800000 */
[----:B------:R-:W-:Y:S01]  /*a470*/  ISETP.GE.AND P5, PT, R20, R135, PT ;  /* 0x000000871400720c */ /* 0x000fe20003fa6270 */
[----:B------:R-:W-:Y:S08]  /*a480*/  MUFU.TANH R33, R30 ;  /* 0x0000001e00217308 */ /* 0x000ff00000002400 */
[----:B------:R-:W1:Y:S08]  /*a490*/  I2F R16, R22 ;  /* 0x0000001600107306 */ /* 0x000e700000201400 */
[----:B------:R-:W-:Y:S08]  /*a4a0*/  MUFU.TANH R25, R12 ;  /* 0x0000000c00197308 */ /* 0x000ff00000002400 */
[----:B------:R-:W-:Y:S01]  /*a4b0*/  MUFU.TANH R29, R29 ;  /* 0x0000001d001d7308 */ /* 0x000fe20000002400 */
[----:B-1----:R-:W-:-:S02]  /*a4c0*/  FFMA.FTZ R37, R0, R16, R37 ;  /* 0x0000001000257223 */ /* 0x002fc40000010025 */
[----:B------:R-:W-:-:S03]  /*a4d0*/  FFMA.FTZ R33, R0, R16, R33 ;  /* 0x0000001000217223 */ /* 0x000fc60000010021 */
[----:B------:R-:W-:Y:S02]  /*a4e0*/  FSEL R141, R37, -INF , !P1 ;  /* 0xff800000258d7808 */ /* 0x000fe40004800000 */
[----:B------:R-:W1:Y:S01]  /*a4f0*/  I2F R12, R20 ;  /* 0x00000014000c7306 */ /* 0x000e620000201400 */
[----:B------:R-:W-:Y:S02]  /*a500*/  FSEL R140, R33, -INF , !P0 ;  /* 0xff800000218c7808 */ /* 0x000fe40004000000 */
[----:B------:R-:W-:Y:S02]  /*a510*/  ISETP.GE.AND P0, PT, R18, R135, PT ;  /* 0x000000871200720c */ /* 0x000fe40003f06270 */
[----:B------:R-:W-:-:S03]  /*a520*/  ISETP.GE.AND P1, PT, R20, R134, PT ;  /* 0x000000861400720c */ /* 0x000fc60003f26270 */
[----:B------:R-:W-:Y:S08]  /*a530*/  MUFU.TANH R21, R21 ;  /* 0x0000001500157308 */ /* 0x000ff00000002400 */
[----:B------:R-:W2:Y:S01]  /*a540*/  I2F R16, R18 ;  /* 0x0000001200107306 */ /* 0x000ea20000201400 */
[CC--:B-1----:R-:W-:Y:S02]  /*a550*/  FFMA.FTZ R35, R0.reuse, R12.reuse, R35 ;  /* 0x0000000c00237223 */ /* 0x0c2fe40000010023 */
[----:B------:R-:W-:-:S03]  /*a560*/  FFMA.FTZ R29, R0, R12, R29 ;  /* 0x0000000c001d7223 */ /* 0x000fc6000001001d */
[----:B------:R-:W-:Y:S02]  /*a570*/  FSEL R145, R35, -INF , !P5 ;  /* 0xff80000023917808 */ /* 0x000fe40006800000 */
[----:B------:R-:W1:Y:S01]  /*a580*/  MUFU.TANH R23, R23 ;  /* 0x0000001700177308 */ /* 0x000e620000002400 */
[----:B------:R-:W-:-:S07]  /*a590*/  FSEL R126, R29, -INF , !P1 ;  /* 0xff8000001d7e7808 */ /* 0x000fce0004800000 */
[----:B------:R3:W-:Y:S01]  /*a5a0*/  MUFU.TANH R27, R14 ;  /* 0x0000000e001b7308 */ /* 0x0007e20000002400 */
[----:B--2---:R-:W-:-:S05]  /*a5b0*/  FFMA.FTZ R21, R0, R16, R21 ;  /* 0x0000001000157223 */ /* 0x004fca0000010015 */
[----:B------:R-:W-:Y:S01]  /*a5c0*/  FSEL R143, R21, -INF , !P0 ;  /* 0xff800000158f7808 */ /* 0x000fe20004000000 */
[----:B------:R-:W-:Y:S01]  /*a5d0*/  FMUL.FTZ R21, R8, c[0x0][0x2ec] ;  /* 0x0000bb0008157a20 */ /* 0x000fe20000410000 */
[----:B------:R-:W-:Y:S01]  /*a5e0*/  MUFU.TANH R17, R17 ;  /* 0x0000001100117308 */ /* 0x000fe20000002400 */
[----:B-1----:R-:W-:Y:S01]  /*a5f0*/  FFMA.FTZ R23, R0, R16, R23 ;  /* 0x0000001000177223 */ /* 0x002fe20000010017 */
[----:B------:R-:W-:Y:S02]  /*a600*/  LOP3.LUT R16, R48, 0x68, R179, 0xfe, !PT ;  /* 0x0000006830107812 */ /* 0x000fe400078efeb3 */
[-C--:B------:R-:W-:Y:S01]  /*a610*/  ISETP.GE.AND P0, PT, R18, R134.reuse, PT ;  /* 0x000000861200720c */ /* 0x080fe20003f06270 */
[----:B------:R-:W-:Y:S01]  /*a620*/  FMUL.FTZ R18, R10, c[0x0][0x2ec] ;  /* 0x0000bb000a127a20 */ /* 0x000fe20000410000 */
[----:B------:R-:W-:Y:S02]  /*a630*/  ISETP.GE.AND P5, PT, R16, R134, PT ;  /* 0x000000861000720c */ /* 0x000fe40003fa6270 */
[----:B---3--:R-:W-:Y:S01]  /*a640*/  IADD3 R14, R50, 0x61, RZ ;  /* 0x00000061320e7810 */ /* 0x008fe20007ffe0ff */
[----:B------:R-:W-:Y:S01]  /*a650*/  MUFU.TANH R19, R19 ;  /* 0x0000001300137308 */ /* 0x000fe20000002400 */
[----:B------:R-:W-:-:S02]  /*a660*/  FSEL R142, R23, -INF , !P0 ;  /* 0xff800000178e7808 */ /* 0x000fc40004000000 */
[-C--:B------:R-:W-:Y:S02]  /*a670*/  ISETP.GE.AND P1, PT, R14, R135.reuse, PT ;  /* 0x000000870e00720c */ /* 0x080fe40003f26270 */
[----:B------:R-:W-:-:S03]  /*a680*/  ISETP.GE.AND P0, PT, R16, R135, PT ;  /* 0x000000871000720c */ /* 0x000fc60003f06270 */
[----:B------:R-:W1:Y:S08]  /*a690*/  I2F R12, R14 ;  /* 0x0000000e000c7306 */ /* 0x000e700000201400 */
        /* <DEDUP_REMOVED lines=8> */
[----:B------:R-:W1:Y:S01]  /*a720*/  I2F R10, R12 ;  /* 0x0000000c000a7306 */ /* 0x000e620000201400 */
[----:B------:R-:W-:Y:S01]  /*a730*/  LOP3.LUT R14, R48, 0x70, R179, 0xfe, !PT ;  /* 0x00000070300e7812 */ /* 0x000fe200078efeb3 */
[----:B------:R-:W-:Y:S01]  /*a740*/  FMUL.FTZ R16, R4, c[0x0][0x2ec] ;  /* 0x0000bb0004107a20 */ /* 0x000fe20000410000 */
[----:B------:R-:W-:Y:S01]  /*a750*/  FSEL R122, R19, -INF , !P1 ;  /* 0xff800000137a7808 */ /* 0x000fe20004800000 */
[----:B------:R-:W-:Y:S01]  /*a760*/  FFMA.FTZ R25, R0, R8, R25 ;  /* 0x0000000800197223 */ /* 0x000fe20000010019 */
[----:B------:R-:W-:-:S02]  /*a770*/  FSEL R120, R27, -INF , !P5 ;  /* 0xff8000001b787808 */ /* 0x000fc40006800000 */
[-C--:B------:R-:W-:Y:S01]  /*a780*/  ISETP.GE.AND P5, PT, R12, R135.reuse, PT ;  /* 0x000000870c00720c */ /* 0x080fe20003fa6270 */
[----:B------:R2:W-:Y:S01]  /*a790*/  MUFU.TANH R17, R18 ;  /* 0x0000001200117308 */ /* 0x0005e20000002400 */
[----:B------:R-:W-:Y:S02]  /*a7a0*/  FSEL R149, R25, -INF , !P0 ;  /* 0xff80000019957808 */ /* 0x000fe40004000000 */
[C---:B------:R-:W-:Y:S02]  /*a7b0*/  ISETP.GE.AND P0, PT, R14.reuse, R134, PT ;  /* 0x000000860e00720c */ /* 0x040fe40003f06270 */
[----:B------:R-:W-:-:S03]  /*a7c0*/  ISETP.GE.AND P1, PT, R14, R135, PT ;  /* 0x000000870e00720c */ /* 0x000fc60003f26270 */
[----:B------:R-:W3:Y:S01]  /*a7d0*/  MUFU.TANH R15, R15 ;  /* 0x0000000f000f7308 */ /* 0x000ee20000002400 */
[----:B-1----:R-:W-:-:S05]  /*a7e0*/  FFMA.FTZ R13, R0, R10, R13 ;  /* 0x0000000a000d7223 */ /* 0x002fca000001000d */
[----:B------:R-:W-:Y:S01]  /*a7f0*/  FSEL R153, R13, -INF , !P5 ;  /* 0xff8000000d997808 */ /* 0x000fe20006800000 */
[----:B--2---:R-:W-:Y:S01]  /*a800*/  FMUL.FTZ R18, R6, c[0x0][0x2ec] ;  /* 0x0000bb0006127a20 */ /* 0x004fe20000410000 */
[----:B------:R-:W-:Y:S01]  /*a810*/  IADD3 R6, R50, 0x71, RZ ;  /* 0x0000007132067810 */ /* 0x000fe20007ffe0ff */
[----:B------:R-:W-:Y:S01]  /*a820*/  MUFU.TANH R9, R9 ;  /* 0x0000000900097308 */ /* 0x000fe20000002400 */
[----:B------:R-:W-:Y:S02]  /*a830*/  ISETP.GE.AND P5, PT, R12, R134, PT ;  /* 0x000000860c00720c */ /* 0x000fe40003fa6270 */
[----:B------:R-:W-:Y:S01]  /*a840*/  LOP3.LUT R12, R48, 0x78, R179, 0xfe, !PT ;  /* 0x00000078300c7812 */ /* 0x000fe200078efeb3 */
[----:B---3--:R-:W-:-:S04]  /*a850*/  FFMA.FTZ R15, R0, R10, R15 ;  /* 0x0000000a000f7223 */ /* 0x008fc8000001000f */
[----:B------:R-:W-:Y:S01]  /*a860*/  MUFU.TANH R11, R11 ;  /* 0x0000000b000b7308 */ /* 0x000fe20000002400 */
[----:B------:R-:W-:Y:S02]  /*a870*/  FSEL R66, R15, -INF , !P5 ;  /* 0xff8000000f427808 */ /* 0x000fe40006800000 */
[----:B------:R-:W-:-:S05]  /*a880*/  ISETP.GE.AND P5, PT, R12, R135, PT ;  /* 0x000000870c00720c */ /* 0x000fca0003fa6270 */
[----:B------:R-:W1:Y:S08]  /*a890*/  I2F R4, R6 ;  /* 0x0000000600047306 */ /* 0x000e700000201400 */
[----:B------:R-:W2:Y:S08]  /*a8a0*/  I2F R8, R14 ;  /* 0x0000000e00087306 */ /* 0x000eb00000201400 */
[----:B------:R-:W-:Y:S01]  /*a8b0*/  MUFU.TANH R19, R16 ;  /* 0x0000001000137308 */ /* 0x000fe20000002400 */
[----:B-1----:R-:W-:-:S02]  /*a8c0*/  FFMA.FTZ R9, R0, R4, R9 ;  /* 0x0000000400097223 */ /* 0x002fc40000010009 */
[----:B------:R-:W-:-:S05]  /*a8d0*/  FFMA.FTZ R11, R0, R4, R11 ;  /* 0x00000004000b7223 */ /* 0x000fca000001000b */
[----:B------:R-:W1:Y:S01]  /*a8e0*/  I2F R10, R12 ;  /* 0x0000000c000a7306 */ /* 0x000e620000201400 */
[----:B--2---:R-:W-:-:S05]  /*a8f0*/  FFMA.FTZ R17, R0, R8, R17 ;  /* 0x0000000800117223 */ /* 0x004fca0000010011 */
[----:B------:R-:W-:Y:S02]  /*a900*/  FSEL R63, R17, -INF , !P0 ;  /* 0xff800000113f7808 */ /* 0x000fe40004000000 */
[----:B------:R-:W-:Y:S01]  /*a910*/  MUFU.TANH R125, R64 ;  /* 0x00000040007d7308 */ /* 0x000fe20000002400 */
[----:B------:R-:W-:-:S04]  /*a920*/  ISETP.GE.AND P0, PT, R6, R135, PT ;  /* 0x000000870600720c */ /* 0x000fc80003f06270 */
[----:B------:R-:W-:Y:S02]  /*a930*/  FSEL R158, R9, -INF , !P0 ;  /* 0xff800000099e7808 */ /* 0x000fe40004000000 */
[----:B------:R-:W-:Y:S01]  /*a940*/  IADD3 R9, R50, 0x79, RZ ;  /* 0x0000007932097810 */ /* 0x000fe20007ffe0ff */
[----:B------:R-:W2:Y:S01]  /*a950*/  MUFU.TANH R21, R21 ;  /* 0x0000001500157308 */ /* 0x000ea20000002400 */
[----:B-1----:R-:W-:Y:S01]  /*a960*/  FFMA.FTZ R19, R0, R10, R19 ;  /* 0x0000000a00137223 */ /* 0x002fe20000010013 */
[----:B------:R-:W-:-:S04]  /*a970*/  ISETP.GE.AND P0, PT, R6, R134, PT ;  /* 0x000000860600720c */ /* 0x000fc80003f06270 */
[----:B------:R-:W-:Y:S02]  /*a980*/  FSEL R157, R19, -INF , !P5 ;  /* 0xff800000139d7808 */ /* 0x000fe40006800000 */
[----:B------:R-:W1:Y:S01]  /*a990*/  I2F R4, R50 ;  /* 0x0000003200047306 */ /* 0x000e620000201400 */
[C---:B------:R-:W-:Y:S02]  /*a9a0*/  ISETP.GE.AND P5, PT, R50.reuse, R134, PT ;  /* 0x000000863200720c */ /* 0x040fe40003fa6270 */
[----:B------:R-:W-:Y:S01]  /*a9b0*/  FSEL R62, R11, -INF , !P0 ;  /* 0xff8000000b3e7808 */ /* 0x000fe20004000000 */
[----:B------:R-:W-:Y:S01]  /*a9c0*/  BAR.SYNC.DEFER_BLOCKING 0x0 ;  /* 0x0000000000007b1d */ /* 0x000fe20000010000 */
[----:B------:R-:W-:Y:S01]  /*a9d0*/  ISETP.GE.AND P0, PT, R50, R135, PT ;  /* 0x000000873200720c */ /* 0x000fe20003f06270 */
[----:B--2---:R-:W-:-:S04]  /*a9e0*/  FFMA.FTZ R21, R0, R8, R21 ;  /* 0x0000000800157223 */ /* 0x004fc80000010015 */
[----:B------:R-:W2:Y:S01]  /*a9f0*/  MUFU.TANH R65, R65 ;  /* 0x0000004100417308 */ /* 0x000ea20000002400 */
[----:B------:R-:W-:Y:S02]  /*aa00*/  FSEL R151, R21, -INF , !P1 ;  /* 0xff80000015977808 */ /* 0x000fe40004800000 */
[----:B------:R-:W-:Y:S01]  /*aa10*/  ISETP.GE.AND P1, PT, R12, R134, PT ;  /* 0x000000860c00720c */ /* 0x000fe20003f26270 */
[----:B-1----:R-:W-:-:S04]  /*aa20*/  FFMA.FTZ R6, R0, R4, R125 ;  /* 0x0000000400067223 */ /* 0x002fc8000001007d */
[----:B------:R-:W1:Y:S01]  /*aa30*/  MUFU.TANH R13, R18 ;  /* 0x00000012000d7308 */ /* 0x000e620000002400 */
[----:B------:R-:W-:Y:S02]  /*aa40*/  FSEL R6, R6, -INF , !P0 ;  /* 0xff80000006067808 */ /* 0x000fe40004000000 */
[----:B------:R-:W-:-:S05]  /*aa50*/  ISETP.GE.AND P0, PT, R9, R134, PT ;  /* 0x000000860900720c */ /* 0x000fca0003f06270 */
[----:B------:R-:W-:Y:S01]  /*aa60*/  MUFU.TANH R5, R5 ;  /* 0x0000000500057308 */ /* 0x000fe20000002400 */
[----:B--2---:R-:W-:-:S05]  /*aa70*/  FFMA.FTZ R4, R0, R4, R65 ;  /* 0x0000000400047223 */ /* 0x004fca0000010041 */
[----:B------:R-:W-:Y:S02]  /*aa80*/  FSEL R4, R4, -INF , !P5 ;  /* 0xff80000004047808 */ /* 0x000fe40006800000 */
[----:B------:R-:W-:Y:S01]  /*aa90*/  MUFU.TANH R7, R7 ;  /* 0x0000000700077308 */ /* 0x000fe20000002400 */
[----:B------:R-:W-:Y:S01]  /*aaa0*/  ISETP.GT.AND P5, PT, R180, R173, PT ;  /* 0x000000adb400720c */ /* 0x000fe20003fa4270 */
[----:B-1----:R-:W-:-:S05]  /*aab0*/  FFMA.FTZ R13, R0, R10, R13 ;  /* 0x0000000a000d7223 */ /* 0x002fca000001000d */
[----:B------:R-:W-:Y:S01]  /*aac0*/  FSEL R60, R13, -INF , !P1 ;  /* 0xff8000000d3c7808 */ /* 0x000fe20004800000 */
[----:B------:R-:W1:Y:S01]  /*aad0*/  I2F R8, R9 ;  /* 0x0000000900087306 */ /* 0x000e620000201400 */
[----:B------:R-:W-:Y:S01]  /*aae0*/  ISETP.GE.AND P1, PT, R9, R135, PT ;  /* 0x000000870900720c */ /* 0x000fe20003f26270 */
[CC--:B-1----:R-:W-:Y:S02]  /*aaf0*/  FFMA.FTZ R5, R0.reuse, R8.reuse, R5 ;  /* 0x0000000800057223 */ /* 0x0c2fe40000010005 */
[----:B------:R-:W-:-:S03]  /*ab00*/  FFMA.FTZ R7, R0, R8, R7 ;  /* 0x0000000800077223 */ /* 0x000fc60000010007 */
[----:B------:R-:W-:Y:S02]  /*ab10*/  FSEL R135, R5, -INF , !P1 ;  /* 0xff80000005877808 */ /* 0x000fe40004800000 */
[----:B------:R-:W-:Y:S01]  /*ab20*/  FSEL R64, R7, -INF , !P0 ;  /* 0xff80000007407808 */ /* 0x000fe20004000000 */
[----:B------:R-:W-:Y:S05]  /*ab30*/  @!P5 BRA `(.L_x_2843) ;  /* 0x00000b000000d947 */ /* 0x000fea0003800000 */
[----:B------:R-:W-:Y:S05]  /*ab40*/  @!P6 BRA `(.L_x_2844) ;  /* 0x000003b00000e947 */ /* 0x000fea0003800000 */
[----:B------:R-:W1:Y:S01]  /*ab50*/  I2F.RP R7, R117 ;  /* 0x0000007500077306 */ /* 0x000e620000209400 */
[----:B------:R-:W-:-:S07]  /*ab60*/  IMAD.MOV.U32 R8, RZ, RZ, RZ ;  /* 0x000000ffff087224 */ /* 0x000fce00078e00ff */
[----:B-1----:R-:W1:Y:S02]  /*ab70*/  MUFU.RCP R9, R7 ;  /* 0x0000000700097308 */ /* 0x002e640000001000 */
[----:B-1----:R-:W-:-:S06]  /*ab80*/  IADD3 R9, R9, 0xffffffe, RZ ;  /* 0x0ffffffe09097810 */ /* 0x002fcc0007ffe0ff */
[----:B------:R-:W1:Y:S02]  /*ab90*/  F2I.FTZ.U32.TRUNC.NTZ R9, R9 ;  /* 0x0000000900097305 */ /* 0x000e64000021f000 */
[----:B-1----:R-:W-:-:S04]  /*aba0*/  IMAD.MOV R5, RZ, RZ, -R9 ;  /* 0x000000ffff057224 */ /* 0x002fc800078e0a09 */
[----:B------:R-:W-:-:S04]  /*abb0*/  IMAD R5, R5, R117, RZ ;  /* 0x0000007505057224 */ /* 0x000fc800078e02ff */
[----:B------:R-:W-:Y:S01]  /*abc0*/  IMAD.HI.U32 R8, R9, R5, R8 ;  /* 0x0000000509087227 */ /* 0x000fe200078e0008 */
[----:B------:R-:W-:Y:S02]  /*abd0*/  IABS R5, R48 ;  /* 0x0000003000057213 */ /* 0x000fe40000000000 */
[C---:B------:R-:W-:Y:S02]  /*abe0*/  IADD3 R9, R48.reuse, -0x80, RZ ;  /* 0xffffff8030097810 */ /* 0x040fe40007ffe0ff */
[----:B------:R-:W-:Y:S01]  /*abf0*/  LOP3.LUT R48, R48, c[0x0][0x2d0], RZ, 0x3c, !PT ;  /* 0x0000b40030307a12 */ /* 0x000fe200078e3cff */
[----:B------:R-:W-:-:S05]  /*ac00*/  IMAD.HI.U32 R11, R8, R5, RZ ;  /* 0x00000005080b7227 */ /* 0x000fca00078e00ff */
[----:B------:R-:W-:-:S05]  /*ac10*/  IADD3 R10, -R11, RZ, RZ ;  /* 0x000000ff0b0a7210 */ /* 0x000fca0007ffe1ff */
[----:B------:R-:W-:Y:S01]  /*ac20*/  IMAD R10, R117, R10, R5 ;  /* 0x0000000a750a7224 */ /* 0x000fe200078e0205 */
        /* <DEDUP_REMOVED lines=40> */
[C---:B------:R-:W-:Y:S02]  /*aeb0*/  IMAD R12, R5.reuse, c[0x0][0x184], R12 ;  /* 0x00006100050c7a24 */ /* 0x040fe400078e020c */
[----:B------:R-:W-:-:S04]  /*aec0*/  IMAD.WIDE.U32 R8, R5, c[0x0][0x180], R8 ;  /* 0x0000600005087a25 */ /* 0x000fc800078e0008 */
[----:B------:R-:W-:Y:S01]  /*aed0*/  IMAD.IADD R12, R9, 0x1, R12 ;  /* 0x00000001090c7824 */ /* 0x000fe200078e020c */
[----:B------:R-:W-:Y:S01]  /*aee0*/  MOV R9, R8 ;  /* 0x0000000800097202 */ /* 0x000fe20000000f00 */
[----:B------:R-:W-:Y:S05]  /*aef0*/  BRA `(.L_x_2845) ;  /* 0x0000002000007947 */ /* 0x000fea0003800000 */
.L_x_2844:
[----:B------:R-:W-:-:S04]  /*af00*/  LEA R9, -R116, RZ, 0x7 ;  /* 0x000000ff74097211 */ /* 0x000fc800078e39ff */
[----:B------:R-:W-:Y:S02]  /*af10*/  SHF.R.S32.HI R12, RZ, 0x1f, R9 ;  /* 0x0000001fff0c7819 */ /* 0x000fe40000011409 */
.L_x_2845:
        /* <DEDUP_REMOVED lines=110> */
.L_x_2847:
[----:B------:R-:W-:Y:S05]  /*b600*/  BSYNC B0 ;  /* 0x0000000000007941 */ /* 0x000fea0003800000 */
.L_x_2846:
[----:B------:R-:W0:Y:S01]  /*b610*/  LDGDEPBAR ;  /* 0x00000000000079af */ /* 0x000e220000000000 */
[----:B------:R-:W-:-:S04]  /*b620*/  LEA R190, P0, R9, R190, 0x1 ;  /* 0x000000be09be7211 */ /* 0x000fc800078008ff */
[----:B------:R-:W-:Y:S02]  /*b630*/  LEA.HI.X R191, R9, R191, R12, 0x1, P0 ;  /* 0x000000bf09bf7211 */ /* 0x000fe400000f0c0c */
.L_x_2843:
        /* <DEDUP_REMOVED lines=74> */
[----:B-1----:R-:W-:-:S03]  /*bae0*/  FMNMX.FTZ R57, R8, R57, !PT ;  /* 0x0000003908397209 */ /* 0x002fc60007810000 */
[----:B------:R-:W1:Y:S01]  /*baf0*/  LDSM.16.MT88.4 R8, [R168+0x9000] ;  /* 0x00900000a808783b */ /* 0x000e620000004200 */
[----:B--2---:R-:W-:Y:S01]  /*bb00*/  FMNMX.FTZ R56, R5, R56, !PT ;  /* 0x0000003805387209 */ /* 0x004fe20007810000 */
[C---:B------:R-:W-:Y:S01]  /*bb10*/  FMUL.FTZ R162, R57.reuse, c[0x0][0x23c] ;  /* 0x00008f0039a27a20 */ /* 0x040fe20000410000 */
[----:B------:R-:W-:Y:S02]  /*bb20*/  FSETP.NEU.FTZ.AND P1, PT, R57, -INF , PT ;  /* 0xff8000003900780b */ /* 0x000fe40003f3d000 */
[C---:B------:R-:W-:Y:S01]  /*bb30*/  FSETP.NEU.FTZ.AND P0, PT, R56.reuse, -INF , PT ;  /* 0xff8000003800780b */ /* 0x040fe20003f1d000 */
[----:B------:R-:W-:Y:S01]  /*bb40*/  FMUL.FTZ R65, R56, c[0x0][0x23c] ;  /* 0x00008f0038417a20 */ /* 0x000fe20000410000 */
[----:B------:R-:W-:-:S04]  /*bb50*/  FSEL R162, R162, RZ, P1 ;  /* 0x000000ffa2a27208 */ /* 0x000fc80000800000 */
[----:B------:R-:W-:Y:S01]  /*bb60*/  FSEL R65, R65, RZ, P0 ;  /* 0x000000ff41417208 */ /* 0x000fe20000000000 */
[--C-:B------:R-:W-:Y:S01]  /*bb70*/  FFMA.FTZ R199, R6, c[0x0][0x23c], -R162.reuse ;  /* 0x00008f0006c77a23 */ /* 0x100fe200000108a2 */
[----:B------:R-:W-:Y:S01]  /*bb80*/  FSEL R6, R57, RZ, P1 ;  /* 0x000000ff39067208 */ /* 0x000fe20000800000 */
[----:B------:R-:W-:Y:S02]  /*bb90*/  FFMA.FTZ R127, R41, c[0x0][0x23c], -R162 ;  /* 0x00008f00297f7a23 */ /* 0x000fe400000108a2 */
[--C-:B------:R-:W-:Y:S02]  /*bba0*/  FFMA.FTZ R146, R40, c[0x0][0x23c], -R65.reuse ;  /* 0x00008f0028927a23 */ /* 0x100fe40000010841 */
[----:B------:R-:W-:Y:S01]  /*bbb0*/  FFMA.FTZ R129, R42, c[0x0][0x23c], -R65 ;  /* 0x00008f002a817a23 */ /* 0x000fe20000010841 */
[----:B------:R-:W-:Y:S01]  /*bbc0*/  MUFU.EX2 R199, R199 ;  /* 0x000000c700c77308 */ /* 0x000fe20000000800 */
[----:B------:R-:W2:Y:S01]  /*bbd0*/  LDSM.16.MT88.4 R40, [R168+0xd000] ;  /* 0x00d00000a828783b */ /* 0x000ea20000004200 */
[----:B------:R-:W-:Y:S01]  /*bbe0*/  FADD.FTZ R6, R3, -R6 ;  /* 0x8000000603067221 */ /* 0x000fe20000010000 */
[----:B------:R-:W-:Y:S01]  /*bbf0*/  FSEL R3, R56, RZ, P0 ;  /* 0x000000ff38037208 */ /* 0x000fe20000000000 */
[----:B------:R-:W-:-:S02]  /*bc00*/  FFMA.FTZ R133, R49, c[0x0][0x23c], -R162 ;  /* 0x00008f0031857a23 */ /* 0x000fc400000108a2 */
[--C-:B------:R-:W-:Y:S02]  /*bc10*/  FFMA.FTZ R136, R45, c[0x0][0x23c], -R162.reuse ;  /* 0x00008f002d887a23 */ /* 0x100fe400000108a2 */
[----:B------:R-:W-:Y:S01]  /*bc20*/  FADD.FTZ R3, R2, -R3 ;  /* 0x8000000302037221 */ /* 0x000fe20000010000 */
[----:B------:R-:W-:Y:S01]  /*bc30*/  MUFU.EX2 R127, R127 ;  /* 0x0000007f007f7308 */ /* 0x000fe20000000800 */
[--C-:B------:R-:W-:Y:S02]  /*bc40*/  FFMA.FTZ R202, R4, c[0x0][0x23c], -R65.reuse ;  /* 0x00008f0004ca7a23 */ /* 0x100fe40000010841 */
[----:B------:R-:W-:Y:S02]  /*bc50*/  FFMA.FTZ R137, R44, c[0x0][0x23c], -R65 ;  /* 0x00008f002c897a23 */ /* 0x000fe40000010841 */
[----:B------:R-:W-:Y:S02]  /*bc60*/  FMUL.FTZ R201, R6, c[0x0][0x23c] ;  /* 0x00008f0006c97a20 */ /* 0x000fe40000410000 */
[----:B------:R-:W-:Y:S01]  /*bc70*/  FMUL.FTZ R197, R3, c[0x0][0x23c] ;  /* 0x00008f0003c57a20 */ /* 0x000fe20000410000 */
[----:B------:R-:W3:Y:S01]  /*bc80*/  MUFU.EX2 R133, R133 ;  /* 0x0000008500857308 */ /* 0x000ee20000000800 */
[----:B------:R-:W-:-:S02]  /*bc90*/  FFMA.FTZ R134, R61, c[0x0][0x23c], -R162 ;  /* 0x00008f003d867a23 */ /* 0x000fc400000108a2 */
[--C-:B------:R-:W-:Y:S02]  /*bca0*/  FFMA.FTZ R125, R59, c[0x0][0x23c], -R162.reuse ;  /* 0x00008f003b7d7a23 */ /* 0x100fe400000108a2 */
[--C-:B------:R-:W-:Y:S02]  /*bcb0*/  FFMA.FTZ R61, R205, c[0x0][0x23c], -R162.reuse ;  /* 0x00008f00cd3d7a23 */ /* 0x100fe400000108a2 */
[----:B------:R-:W-:Y:S01]  /*bcc0*/  FFMA.FTZ R58, R123, c[0x0][0x23c], -R162 ;  /* 0x00008f007b3a7a23 */ /* 0x000fe200000108a2 */
[----:B------:R-:W4:Y:S01]  /*bcd0*/  MUFU.EX2 R136, R136 ;  /* 0x0000008800887308 */ /* 0x000f220000000800 */
[--C-:B------:R-:W-:Y:S02]  /*bce0*/  FFMA.FTZ R132, R130, c[0x0][0x23c], -R65.reuse ;  /* 0x00008f0082847a23 */ /* 0x100fe40000010841 */
[--C-:B------:R-:W-:Y:S02]  /*bcf0*/  FFMA.FTZ R59, R208, c[0x0][0x23c], -R65.reuse ;  /* 0x00008f00d03b7a23 */ /* 0x100fe40000010841 */
[----:B------:R-:W-:-:S02]  /*bd00*/  FFMA.FTZ R3, R206, c[0x0][0x23c], -R65 ;  /* 0x00008f00ce037a23 */ /* 0x000fc40000010841 */
[----:B------:R-:W-:Y:S01]  /*bd10*/  FFMA.FTZ R2, R124, c[0x0][0x23c], -R65 ;  /* 0x00008f007c027a23 */ /* 0x000fe20000010841 */
[----:B------:R-:W-:Y:S01]  /*bd20*/  MUFU.EX2 R202, R202 ;  /* 0x000000ca00ca7308 */ /* 0x000fe20000000800 */
[----:B---3--:R-:W-:Y:S01]  /*bd30*/  F2FP.BF16.PACK_AB R48, R133, R199 ;  /* 0x000000c78530723e */ /* 0x008fe200000010ff */
[--C-:B------:R-:W-:Y:S02]  /*bd40*/  FFMA.FTZ R130, R121, c[0x0][0x23c], -R162.reuse ;  /* 0x00008f0079827a23 */ /* 0x100fe400000108a2 */
[--C-:B------:R-:W-:Y:S02]  /*bd50*/  FFMA.FTZ R123, R67, c[0x0][0x23c], -R162.reuse ;  /* 0x00008f00437b7a23 */ /* 0x100fe400000108a2 */
[--C-:B------:R-:W-:Y:S02]  /*bd60*/  FFMA.FTZ R124, R203, c[0x0][0x23c], -R162.reuse ;  /* 0x00008f00cb7c7a23 */ /* 0x100fe400000108a2 */
[----:B------:R-:W3:Y:S01]  /*bd70*/  MUFU.EX2 R137, R137 ;  /* 0x0000008900897308 */ /* 0x000ee20000000800 */
        /* <DEDUP_REMOVED lines=9> */
[----:B------:R-:W5:Y:S01]  /*be10*/  MUFU.EX2 R197, R197 ;  /* 0x000000c500c57308 */ /* 0x000f620000000800 */
[----:B---3--:R-:W-:Y:S01]  /*be20*/  F2FP.BF16.PACK_AB R49, R137, R202 ;  /* 0x000000ca8931723e */ /* 0x008fe200000010ff */
        /* <DEDUP_REMOVED lines=8> */
[----:B------:R-:W3:Y:S01]  /*beb0*/  MUFU.EX2 R129, R129 ;  /* 0x0000008100817308 */ /* 0x000ee20000000800 */
        /* <DEDUP_REMOVED lines=9> */
[----:B---3--:R-:W-:Y:S01]  /*bf50*/  F2FP.BF16.PACK_AB R51, R129, R146 ;  /* 0x000000928133723e */ /* 0x008fe200000010ff */
[-C--:B------:R-:W-:Y:S01]  /*bf60*/  FMUL.FTZ R28, R88, R201.reuse ;  /* 0x000000c9581c7220 */ /* 0x080fe20000410000 */
[----:B------:R-:W3:Y:S01]  /*bf70*/  MUFU.EX2 R125, R125 ;  /* 0x0000007d007d7308 */ /* 0x000ee20000000800 */
        /* <DEDUP_REMOVED lines=27> */
[----:B--2---:R-:W-:Y:S01]  /*c130*/  HMMA.16816.F32.BF16 R36, R48, R40, R36 ;  /* 0x000000283024723c */ /* 0x004fe20000041824 */
[-C--:B------:R-:W-:Y:S01]  /*c140*/  FMUL.FTZ R84, R84, R201.reuse ;  /* 0x000000c954547220 */ /* 0x080fe20000410000 */
[----:B------:R-:W-:Y:S01]  /*c150*/  MUFU.EX2 R3, R3 ;  /* 0x0000000300037308 */ /* 0x000fe20000000800 */
[----:B------:R-:W-:-:S02]  /*c160*/  FMUL.FTZ R85, R85, R201 ;  /* 0x000000c955557220 */ /* 0x000fc40000410000 */
[-C--:B------:R-:W-:Y:S02]  /*c170*/  FMUL.FTZ R86, R86, R197.reuse ;  /* 0x000000c556567220 */ /* 0x080fe40000410000 */
[----:B------:R-:W-:Y:S01]  /*c180*/  FMUL.FTZ R87, R87, R197 ;  /* 0x000000c557577220 */ /* 0x000fe20000410000 */
[C---:B------:R-:W-:Y:S01]  /*c190*/  HMMA.16816.F32.BF16 R8, R48.reuse, R10, R108 ;  /* 0x0000000a3008723c */ /* 0x040fe2000004186c */
[-C--:B------:R-:W-:Y:S01]  /*c1a0*/  FMUL.FTZ R76, R76, R201.reuse ;  /* 0x000000c94c4c7220 */ /* 0x080fe20000410000 */
[----:B------:R-:W2:Y:S01]  /*c1b0*/  MUFU.EX2 R2, R2 ;  /* 0x0000000200027308 */ /* 0x000ea20000000800 */
        /* <DEDUP_REMOVED lines=13> */
[----:B------:R-:W4:Y:S01]  /*c290*/  LDSM.16.MT88.4 R72, [R168+0x9400] ;  /* 0x00940000a848783b */ /* 0x000f220000004200 */
[----:B------:R-:W-:Y:S01]  /*c2a0*/  FMUL.FTZ R69, R69, R201 ;  /* 0x000000c945457220 */ /* 0x000fe20000410000 */
[----:B------:R-:W5:Y:S01]  /*c2b0*/  MUFU.EX2 R123, R123 ;  /* 0x0000007b007b7308 */ /* 0x000f620000000800 */
        /* <DEDUP_REMOVED lines=18> */
[----:B------:R-:W-:Y:S01]  /*c3e0*/  FADD.FTZ R133, R133, R76 ;  /* 0x0000004c85857221 */ /* 0x000fe20000010000 */
[----:B------:R-:W-:Y:S01]  /*c3f0*/  MUFU.EX2 R128, R128 ;  /* 0x0000008000807308 */ /* 0x000fe20000000800 */
[----:B------:R-:W-:Y:S01]  /*c400*/  LDSM.16.MT88.4 R76, [R168+0xe000] ;  /* 0x00e00000a84c783b */ /* 0x000fe20000004200 */
[--C-:B------:R-:W-:Y:S01]  /*c410*/  FFMA.FTZ R143, R143, c[0x0][0x23c], -R162.reuse ;  /* 0x00008f008f8f7a23 */ /* 0x100fe200000108a2 */
[----:B---3--:R-:W-:Y:S01]  /*c420*/  F2FP.BF16.PACK_AB R52, R125, R134 ;  /* 0x000000867d34723e */ /* 0x008fe200000010ff */
[----:B------:R-:W-:Y:S01]  /*c430*/  HMMA.16816.F32.BF16 R48, R48, R54, R68 ;  /* 0x000000363030723c */ /* 0x000fe20000041844 */
[----:B------:R-:W3:Y:S01]  /*c440*/  LDSM.16.MT88.4 R68, [R118+0x9400] ;  /* 0x009400007644783b */ /* 0x000ee20000004200 */
[----:B-1----:R-:W-:Y:S01]  /*c450*/  F2FP.BF16.PACK_AB R53, R59, R132 ;  /* 0x000000843b35723e */ /* 0x002fe200000010ff */
[--C-:B------:R-:W-:Y:S01]  /*c460*/  FFMA.FTZ R145, R145, c[0x0][0x23c], -R162.reuse ;  /* 0x00008f0091917a23 */ /* 0x100fe200000108a2 */
[----:B------:R-:W1:Y:S01]  /*c470*/  MUFU.EX2 R121, R121 ;  /* 0x0000007900797308 */ /* 0x000e620000000800 */
[----:B------:R-:W-:-:S02]  /*c480*/  FFMA.FTZ R147, R147, c[0x0][0x23c], -R162 ;  /* 0x00008f0093937a23 */ /* 0x000fc400000108a2 */
[----:B------:R-:W-:Y:S01]  /*c490*/  F2FP.BF16.PACK_AB R54, R58, R61 ;  /* 0x0000003d3a36723e */ /* 0x000fe200000010ff */
[--C-:B------:R-:W-:Y:S01]  /*c4a0*/  FFMA.FTZ R149, R149, c[0x0][0x23c], -R162.reuse ;  /* 0x00008f0095957a23 */ /* 0x100fe200000108a2 */
[----:B--2---:R-:W-:Y:S01]  /*c4b0*/  F2FP.BF16.PACK_AB R55, R2, R3 ;  /* 0x000000030237723e */ /* 0x004fe200000010ff */
[----:B------:R-:W-:Y:S02]  /*c4c0*/  FFMA.FTZ R153, R153, c[0x0][0x23c], -R162 ;  /* 0x00008f0099997a23 */ /* 0x000fe400000108a2 */
[----:B------:R-:W-:Y:S01]  /*c4d0*/  MUFU.EX2 R116, R116 ;  /* 0x0000007400747308 */ /* 0x000fe20000000800 */
[----:B------:R-:W-:Y:S02]  /*c4e0*/  FFMA.FTZ R202, R193, R197, R202 ;  /* 0x000000c5c1ca7223 */ /* 0x000fe400000100ca */
[----:B------:R-:W-:Y:S01]  /*c4f0*/  FADD.FTZ R136, R136, R133 ;  /* 0x0000008588887221 */ /* 0x000fe20000010000 */
[----:B----4-:R-:W-:Y:S01]  /*c500*/  HMMA.16816.F32.BF16 R4, R52, R72, R4 ;  /* 0x000000483404723c */ /* 0x010fe20000041804 */
[----:B------:R-:W-:-:S02]  /*c510*/  FADD.FTZ R137, R137, R202 ;  /* 0x000000ca89897221 */ /* 0x000fc40000010000 */
[----:B------:R-:W-:Y:S01]  /*c520*/  FADD.FTZ R127, R127, R136 ;  /* 0x000000887f7f7221 */ /* 0x000fe20000010000 */
[----:B------:R-:W2:Y:S01]  /*c530*/  MUFU.EX2 R67, R67 ;  /* 0x0000004300437308 */ /* 0x000ea20000000800 */
[----:B------:R-:W-:Y:S02]  /*c540*/  FADD.FTZ R146, R146, R137 ;  /* 0x0000008992927221 */ /* 0x000fe40000010000 */
[----:B------:R-:W-:Y:S01]  /*c550*/  FFMA.FTZ R151, R151, c[0x0][0x23c], -R162 ;  /* 0x00008f0097977a23 */ /* 0x000fe200000108a2 */
[----:B------:R-:W-:Y:S01]  /*c560*/  HMMA.16816.F32.BF16 R8, R52, R74, R8 ;  /* 0x0000004a3408723c */ /* 0x000fe20000041808 */
[----:B------:R-:W4:Y:S01]  /*c570*/  LDSM.16.MT88.4 R72, [R168+0xb400] ;  /* 0x00b40000a848783b */ /* 0x000f220000004200 */
[----:B------:R-:W-:Y:S02]  /*c580*/  FADD.FTZ R129, R129, R146 ;  /* 0x0000009281817221 */ /* 0x000fe40000010000 */
[----:B------:R-:W-:Y:S01]  /*c590*/  MUFU.EX2 R188, R188 ;  /* 0x000000bc00bc7308 */ /* 0x000fe20000000800 */
[----:B------:R-:W-:-:S02]  /*c5a0*/  FFMA.FTZ R158, R158, c[0x0][0x23c], -R162 ;  /* 0x00008f009e9e7a23 */ /* 0x000fc400000108a2 */
[----:B------:R-:W-:Y:S02]  /*c5b0*/  FADD.FTZ R132, R132, R129 ;  /* 0x0000008184847221 */ /* 0x000fe40000010000 */
[----:B------:R-:W-:Y:S02]  /*c5c0*/  FFMA.FTZ R157, R157, c[0x0][0x23c], -R162 ;  /* 0x00008f009d9d7a23 */ /* 0x000fe400000108a2 */
[----:B------:R-:W-:Y:S01]  /*c5d0*/  FADD.FTZ R132, R59, R132 ;  /* 0x000000843b847221 */ /* 0x000fe20000010000 */
[----:B------:R-:W1:Y:S01]  /*c5e0*/  MUFU.EX2 R165, R165 ;  /* 0x000000a500a57308 */ /* 0x000e620000000800 */
[----:B------:R-:W-:Y:S02]  /*c5f0*/  FFMA.FTZ R135, R135, c[0x0][0x23c], -R162 ;  /* 0x00008f0087877a23 */ /* 0x000fe400000108a2 */
[----:B------:R-:W-:Y:S01]  /*c600*/  FADD.FTZ R3, R3, R132 ;  /* 0x0000008403037221 */ /* 0x000fe20000010000 */
[----:B---3--:R-:W-:Y:S01]  /*c610*/  HMMA.16816.F32.BF16 R12, R52, R68, R12 ;  /* 0x00000044340c723c */ /* 0x008fe2000004180c */
[----:B------:R-:W-:-:S03]  /*c620*/  FFMA.FTZ R63, R63, c[0x0][0x23c], -R65 ;  /* 0x00008f003f3f7a23 */ /* 0x000fc60000010841 */
[----:B------:R-:W-:Y:S01]  /*c630*/  MUFU.EX2 R164, R164 ;  /* 0x000000a400a47308 */ /* 0x000fe20000000800 */
[----:B------:R-:W-:Y:S02]  /*c640*/  FADD.FTZ R3, R2, R3 ;  /* 0x0000000302037221 */ /* 0x000fe40000010000 */
[--C-:B------:R-:W-:Y:S01]  /*c650*/  FFMA.FTZ R62, R62, c[0x0][0x23c], -R65.reuse ;  /* 0x00008f003e3e7a23 */ /* 0x100fe20000010841 */
[C---:B------:R-:W-:Y:S01]  /*c660*/  HMMA.16816.F32.BF16 R16, R52.reuse, R70, R16 ;  /* 0x000000463410723c */ /* 0x040fe20000041810 */
[----:B------:R-:W3:Y:S01]  /*c670*/  LDSM.16.MT88.4 R68, [R118+0xb400] ;  /* 0x00b400007644783b */ /* 0x000ee20000004200 */
[----:B------:R-:W-:Y:S02]  /*c680*/  FFMA.FTZ R60, R60, c[0x0][0x23c], -R65 ;  /* 0x00008f003c3c7a23 */ /* 0x000fe40000010841 */
[----:B------:R-:W-:Y:S08]  /*c690*/  MUFU.EX2 R161, R161 ;  /* 0x000000a100a17308 */ /* 0x000ff00000000800 */
[----:B------:R-:W-:Y:S01]  /*c6a0*/  MUFU.EX2 R192, R200 ;  /* 0x000000c800c07308 */ /* 0x000fe20000000800 */
[C---:B----4-:R-:W-:Y:S07]  /*c6b0*/  HMMA.16816.F32.BF16 R20, R52.reuse, R72, R20 ;  /* 0x000000483414723c */ /* 0x050fee0000041814 */
[----:B------:R-:W4:Y:S01]  /*c6c0*/  MUFU.EX2 R167, R167 ;  /* 0x000000a700a77308 */ /* 0x000f220000000800 */
[C---:B------:R-:W-:Y:S01]  /*c6d0*/  HMMA.16816.F32.BF16 R24, R52.reuse, R74, R24 ;  /* 0x0000004a3418723c */ /* 0x040fe20000041818 */
[----:B------:R-:W1:Y:S06]  /*c6e0*/  LDSM.16.MT88.4 R72, [R168+0xd400] ;  /* 0x00d40000a848783b */ /* 0x000e6c0000004200 */
[----:B------:R-:W-:Y:S08]  /*c6f0*/  MUFU.EX2 R166, R166 ;  /* 0x000000a600a67308 */ /* 0x000ff00000000800 */
[----:B------:R-:W1:Y:S01]  /*c700*/  MUFU.EX2 R163, R163 ;  /* 0x000000a300a37308 */ /* 0x000e620000000800 */
[C---:B---3--:R-:W-:Y:S07]  /*c710*/  HMMA.16816.F32.BF16 R28, R52.reuse, R68, R28 ;  /* 0x00000044341c723c */ /* 0x048fee000004181c */
[----:B------:R-:W-:Y:S01]  /*c720*/  MUFU.EX2 R152, R152 ;  /* 0x0000009800987308 */ /* 0x000fe20000000800 */
[C---:B------:R-:W-:Y:S01]  /*c730*/  HMMA.16816.F32.BF16 R32, R52.reuse, R70, R32 ;  /* 0x000000463420723c */ /* 0x040fe20000041820 */
[----:B------:R-:W3:Y:S06]  /*c740*/  LDSM.16.MT88.4 R68, [R118+0xd400] ;  /* 0x00d400007644783b */ /* 0x000eec0000004200 */
[----:B------:R-:W-:Y:S08]  /*c750*/  MUFU.EX2 R151, R151 ;  /* 0x0000009700977308 */ /* 0x000ff00000000800 */
[----:B------:R-:W-:Y:S01]  /*c760*/  MUFU.EX2 R158, R158 ;  /* 0x0000009e009e7308 */ /* 0x000fe20000000800 */
[C---:B-1----:R-:W-:Y:S07]  /*c770*/  HMMA.16816.F32.BF16 R36, R52.reuse, R72, R36 ;  /* 0x000000483424723c */ /* 0x042fee0000041824 */
[----:B------:R-:W-:Y:S01]  /*c780*/  MUFU.EX2 R157, R157 ;  /* 0x0000009d009d7308 */ /* 0x000fe20000000800 */
[C---:B------:R-:W-:Y:S01]  /*c790*/  HMMA.16816.F32.BF16 R40, R52.reuse, R74, R40 ;  /* 0x0000004a3428723c */ /* 0x040fe20000041828 */
[----:B------:R-:W1:Y:S07]  /*c7a0*/  LDSM.16.MT88.4 R72, [R168+0x9800] ;  /* 0x00980000a848783b */ /* 0x000e6e0000004200 */
[C---:B---3--:R-:W-:Y:S08]  /*c7b0*/  HMMA.16816.F32.BF16 R44, R52.reuse, R68, R44 ;  /* 0x00000044342c723c */ /* 0x048ff0000004182c */
[----:B------:R-:W-:Y:S01]  /*c7c0*/  HMMA.16816.F32.BF16 R48, R52, R70, R48 ;  /* 0x000000463430723c */ /* 0x000fe20000041830 */
[----:B------:R-:W3:Y:S06]  /*c7d0*/  LDSM.16.MT88.4 R68, [R118+0x9800] ;  /* 0x009800007644783b */ /* 0x000eec0000004200 */
[----:B-----5:R-:W-:-:S02]  /*c7e0*/  F2FP.BF16.PACK_AB R52, R123, R130 ;  /* 0x000000827b34723e */ /* 0x020fc400000010ff */
[----:B------:R-:W-:Y:S01]  /*c7f0*/  F2FP.BF16.PACK_AB R53, R121, R128 ;  /* 0x000000807935723e */ /* 0x000fe200000010ff */
[----:B------:R-:W-:Y:S01]  /*c800*/  FADD.FTZ R128, R128, R3 ;  /* 0x0000000380807221 */ /* 0x000fe20000010000 */
[----:B------:R-:W-:Y:S02]  /*c810*/  F2FP.BF16.PACK_AB R54, R117, R124 ;  /* 0x0000007c7536723e */ /* 0x000fe400000010ff */
[----:B--2---:R-:W-:Y:S01]  /*c820*/  F2FP.BF16.PACK_AB R55, R67, R116 ;  /* 0x000000744337723e */ /* 0x004fe200000010ff */
[----:B------:R-:W-:-:S04]  /*c830*/  FADD.FTZ R121, R121, R128 ;  /* 0x0000008079797221 */ /* 0x000fc80000010000 */
[----:B------:R-:W-:Y:S02]  /*c840*/  FADD.FTZ R116, R116, R121 ;  /* 0x0000007974747221 */ /* 0x000fe40000010000 */
[----:B-1----:R-:W-:Y:S02]  /*c850*/  HMMA.16816.F32.BF16 R4, R52, R72, R4 ;  /* 0x000000483404723c */ /* 0x002fe40000041804 */
[----:B------:R-:W-:-:S06]  /*c860*/  FADD.FTZ R67, R67, R116 ;  /* 0x0000007443437221 */ /* 0x000fcc0000010000 */
[C---:B------:R-:W-:Y:S01]  /*c870*/  HMMA.16816.F32.BF16 R8, R52.reuse, R74, R8 ;  /* 0x0000004a3408723c */ /* 0x040fe20000041808 */
[----:B------:R-:W1:Y:S07]  /*c880*/  LDSM.16.MT88.4 R72, [R168+0xb800] ;  /* 0x00b80000a848783b */ /* 0x000e6e0000004200 */
[C---:B---3--:R-:W-:Y:S08]  /*c890*/  HMMA.16816.F32.BF16 R12, R52.reuse, R68, R12 ;  /* 0x00000044340c723c */ /* 0x048ff0000004180c */
        /* <DEDUP_REMOVED lines=12> */
[----:B------:R-:W-:Y:S01]  /*c960*/  F2FP.BF16.PACK_AB R68, R165, R188 ;  /* 0x000000bca544723e */ /* 0x000fe200000010ff */
[----:B------:R-:W-:Y:S01]  /*c970*/  HMMA.16816.F32.BF16 R48, R52, R70, R48 ;  /* 0x000000463430723c */ /* 0x000fe20000041830 */
[----:B------:R-:W2:Y:S01]  /*c980*/  LDSM.16.MT88.4 R52, [R168+0x9c00] ;  /* 0x009c0000a834783b */ /* 0x000ea20000004200 */
[----:B----4-:R-:W-:Y:S01]  /*c990*/  F2FP.BF16.PACK_AB R69, R167, R192 ;  /* 0x000000c0a745723e */ /* 0x010fe200000010ff */
[----:B------:R-:W-:-:S04]  /*c9a0*/  FADD.FTZ R192, R192, R67 ;  /* 0x00000043c0c07221 */ /* 0x000fc80000010000 */
[----:B------:R-:W-:Y:S01]  /*c9b0*/  F2FP.BF16.PACK_AB R70, R161, R164 ;  /* 0x000000a4a146723e */ /* 0x000fe200000010ff */
[----:B------:R-:W-:Y:S01]  /*c9c0*/  FADD.FTZ R167, R167, R192 ;  /* 0x000000c0a7a77221 */ /* 0x000fe20000010000 */
[----:B------:R-:W-:-:S03]  /*c9d0*/  F2FP.BF16.PACK_AB R71, R163, R166 ;  /* 0x000000a6a347723e */ /* 0x000fc600000010ff */
[----:B------:R-:W-:-:S04]  /*c9e0*/  FADD.FTZ R166, R166, R167 ;  /* 0x000000a7a6a67221 */ /* 0x000fc80000010000 */
[----:B------:R-:W-:Y:S01]  /*c9f0*/  FADD.FTZ R163, R163, R166 ;  /* 0x000000a6a3a37221 */ /* 0x000fe20000010000 */
[C---:B-1----:R-:W-:Y:S08]  /*ca00*/  HMMA.16816.F32.BF16 R12, R68.reuse, R72, R12 ;  /* 0x00000048440c723c */ /* 0x042ff0000004180c */
[C---:B------:R-:W-:Y:S08]  /*ca10*/  HMMA.16816.F32.BF16 R16, R68.reuse, R74, R16 ;  /* 0x0000004a4410723c */ /* 0x040ff00000041810 */
[C---:B--2---:R-:W-:Y:S01]  /*ca20*/  HMMA.16816.F32.BF16 R112, R68.reuse, R52, R4 ;  /* 0x000000344470723c */ /* 0x044fe20000041804 */
[----:B------:R-:W1:Y:S07]  /*ca30*/  LDSM.16.MT88.4 R4, [R118+0xbc00] ;  /* 0x00bc00007604783b */ /* 0x000e6e0000004200 */
[C---:B------:R-:W-:Y:S01]  /*ca40*/  HMMA.16816.F32.BF16 R8, R68.reuse, R54, R8 ;  /* 0x000000364408723c */ /* 0x040fe20000041808 */
[----:B------:R-:W2:Y:S07]  /*ca50*/  LDSM.16.MT88.4 R52, [R168+0xbc00] ;  /* 0x00bc0000a834783b */ /* 0x000eae0000004200 */
[C---:B-1----:R-:W-:Y:S08]  /*ca60*/  HMMA.16816.F32.BF16 R28, R68.reuse, R4, R28 ;  /* 0x00000004441c723c */ /* 0x042ff0000004181c */
[C---:B--2---:R-:W-:Y:S08]  /*ca70*/  HMMA.16816.F32.BF16 R20, R68.reuse, R52, R20 ;  /* 0x000000344414723c */ /* 0x044ff00000041814 */
        /* <DEDUP_REMOVED lines=10> */
[----:B--2---:R-:W-:Y:S01]  /*cb20*/  HMMA.16816.F32.BF16 R44, R68, R4, R44 ;  /* 0x00000004442c723c */ /* 0x004fe2000004182c */
[----:B------:R-:W-:-:S04]  /*cb30*/  FFMA.FTZ R55, R156, c[0x0][0x23c], -R162 ;  /* 0x00008f009c377a23 */ /* 0x000fc800000108a2 */
[----:B------:R-:W-:Y:S03]  /*cb40*/  MUFU.EX2 R54, R54 ;  /* 0x0000003600367308 */ /* 0x000fe60000000800 */
[----:B------:R-:W-:Y:S05]  /*cb50*/  HMMA.16816.F32.BF16 R68, R68, R6, R48 ;  /* 0x000000064444723c */ /* 0x000fea0000041830 */
[----:B------:R-:W1:Y:S02]  /*cb60*/  MUFU.EX2 R55, R55 ;  /* 0x0000003700377308 */ /* 0x000e640000000800 */
[----:B------:R-:W-:-:S02]  /*cb70*/  FFMA.FTZ R48, R148, c[0x0][0x23c], -R65 ;  /* 0x00008f0094307a23 */ /* 0x000fc40000010841 */
[----:B------:R-:W-:-:S04]  /*cb80*/  FFMA.FTZ R49, R150, c[0x0][0x23c], -R65 ;  /* 0x00008f0096317a23 */ /* 0x000fc80000010841 */
[----:B------:R-:W2:Y:S08]  /*cb90*/  MUFU.EX2 R53, R53 ;  /* 0x0000003500357308 */ /* 0x000eb00000000800 */
[----:B------:R-:W3:Y:S01]  /*cba0*/  MUFU.EX2 R51, R154 ;  /* 0x0000009a00337308 */ /* 0x000ee20000000800 */
[----:B-1----:R-:W-:-:S07]  /*cbb0*/  F2FP.BF16.PACK_AB R4, R55, R54 ;  /* 0x000000363704723e */ /* 0x002fce00000010ff */
[----:B------:R-:W-:Y:S01]  /*cbc0*/  MUFU.EX2 R48, R48 ;  /* 0x0000003000307308 */ /* 0x000fe20000000800 */
[----:B--2---:R-:W-:-:S07]  /*cbd0*/  F2FP.BF16.PACK_AB R6, R53, R52 ;  /* 0x000000343506723e */ /* 0x004fce00000010ff */
[----:B------:R-:W1:Y:S01]  /*cbe0*/  MUFU.EX2 R49, R49 ;  /* 0x0000003100317308 */ /* 0x000e620000000800 */
[----:B---3--:R-:W-:Y:S01]  /*cbf0*/  F2FP.BF16.PACK_AB R5, R51, R152 ;  /* 0x000000983305723e */ /* 0x008fe200000010ff */
[----:B------:R-:W-:-:S04]  /*cc00*/  FADD.FTZ R152, R152, R163 ;  /* 0x000000a398987221 */ /* 0x000fc80000010000 */
[----:B------:R-:W-:Y:S01]  /*cc10*/  FADD.FTZ R51, R51, R152 ;  /* 0x0000009833337221 */ /* 0x000fe20000010000 */
[----:B-1----:R-:W-:-:S03]  /*cc20*/  F2FP.BF16.PACK_AB R7, R49, R48 ;  /* 0x000000303107723e */ /* 0x002fc600000010ff */
        /* <DEDUP_REMOVED lines=21> */
[----:B------:R-:W-:Y:S05]  /*cd80*/  MUFU.EX2 R30, R143 ;  /* 0x0000008f001e7308 */ /* 0x000fea0000000800 */
[----:B------:R-:W-:Y:S01]  /*cd90*/  FADD.FTZ R46, R134, R127 ;  /* 0x0000007f862e7221 */ /* 0x000fe20000010000 */
[----:B------:R-:W-:Y:S01]  /*cda0*/  HMMA.16816.F32.BF16 R68, R4, R10, R68 ;  /* 0x0000000a0444723c */ /* 0x000fe20000041844 */
[----:B------:R-:W1:Y:S01]  /*cdb0*/  LDSM.16.MT88.4 R8, [R168+0xc400] ;  /* 0x00c40000a808783b */ /* 0x000e620000004200 */
[----:B------:R-:W-:Y:S01]  /*cdc0*/  MUFU.EX2 R34, R34 ;  /* 0x0000002200227308 */ /* 0x000fe20000000800 */
[----:B------:R-:W-:-:S02]  /*cdd0*/  FADD.FTZ R46, R125, R46 ;  /* 0x0000002e7d2e7221 */ /* 0x000fc40000010000 */
[----:B------:R-:W-:Y:S02]  /*cde0*/  FFMA.FTZ R44, R64, c[0x0][0x23c], -R65 ;  /* 0x00008f00402c7a23 */ /* 0x000fe40000010841 */
[----:B------:R-:W-:Y:S01]  /*cdf0*/  FADD.FTZ R61, R61, R46 ;  /* 0x0000002e3d3d7221 */ /* 0x000fe20000010000 */
[----:B------:R-:W-:Y:S01]  /*ce00*/  HMMA.16816.F32.BF16 R92, R4, R94, R24 ;  /* 0x0000005e045c723c */ /* 0x000fe20000041818 */
[----:B------:R-:W-:Y:S01]  /*ce10*/  LDSM.16.MT88.4 R24, [R118+0xa800] ;  /* 0x00a800007618783b */ /* 0x000fe20000004200 */
[----:B------:R-:W5:Y:S01]  /*ce20*/  MUFU.EX2 R35, R35 ;  /* 0x0000002300237308 */ /* 0x000f620000000800 */
[----:B------:R-:W-:-:S04]  /*ce30*/  FADD.FTZ R61, R58, R61 ;  /* 0x0000003d3a3d7221 */ /* 0x000fc80000010000 */
[----:B------:R-:W-:Y:S01]  /*ce40*/  FADD.FTZ R130, R130, R61 ;  /* 0x0000003d82827221 */ /* 0x000fe20000010000 */
[----:B------:R-:W-:Y:S02]  /*ce50*/  HMMA.16816.F32.BF16 R80, R4, R76, R36 ;  /* 0x0000004c0450723c */ /* 0x000fe40000041824 */
[----:B------:R-:W-:Y:S01]  /*ce60*/  MUFU.EX2 R32, R32 ;  /* 0x0000002000207308 */ /* 0x000fe20000000800 */
[----:B------:R-:W-:-:S04]  /*ce70*/  FADD.FTZ R123, R123, R130 ;  /* 0x000000827b7b7221 */ /* 0x000fc80000010000 */
[----:B------:R-:W-:Y:S01]  /*ce80*/  FADD.FTZ R124, R124, R123 ;  /* 0x0000007b7c7c7221 */ /* 0x000fe20000010000 */
[----:B------:R-:W-:Y:S02]  /*ce90*/  HMMA.16816.F32.BF16 R76, R4, R78, R40 ;  /* 0x0000004e044c723c */ /* 0x000fe40000041828 */
[----:B------:R-:W1:Y:S01]  /*cea0*/  MUFU.EX2 R33, R33 ;  /* 0x0000002100217308 */ /* 0x000e620000000800 */
[----:B------:R-:W-:-:S04]  /*ceb0*/  FADD.FTZ R117, R117, R124 ;  /* 0x0000007c75757221 */ /* 0x000fc80000010000 */
[----:B----4-:R-:W-:Y:S01]  /*cec0*/  F2FP.BF16.PACK_AB R4, R31, R28 ;  /* 0x0000001c1f04723e */ /* 0x010fe200000010ff */
[--C-:B------:R-:W-:Y:S01]  /*ced0*/  FFMA.FTZ R40, R126, c[0x0][0x23c], -R65.reuse ;  /* 0x00008f007e287a23 */ /* 0x100fe20000010841 */
[----:B-----5:R-:W-:Y:S01]  /*cee0*/  F2FP.BF16.PACK_AB R5, R35, R34 ;  /* 0x000000222305723e */ /* 0x020fe200000010ff */
[--C-:B------:R-:W-:Y:S01]  /*cef0*/  FFMA.FTZ R43, R122, c[0x0][0x23c], -R65.reuse ;  /* 0x00008f007a2b7a23 */ /* 0x100fe20000010841 */
[----:B------:R-:W-:Y:S01]  /*cf00*/  F2FP.BF16.PACK_AB R6, R30, R29 ;  /* 0x0000001d1e06723e */ /* 0x000fe200000010ff */
[--C-:B------:R-:W-:Y:S01]  /*cf10*/  FFMA.FTZ R41, R120, c[0x0][0x23c], -R65.reuse ;  /* 0x00008f0078297a23 */ /* 0x100fe20000010841 */
[----:B------:R-:W-:Y:S01]  /*cf20*/  MUFU.EX2 R38, R145 ;  /* 0x0000009100267308 */ /* 0x000fe20000000800 */
[----:B------:R-:W-:Y:S02]  /*cf30*/  FFMA.FTZ R42, R66, c[0x0][0x23c], -R65 ;  /* 0x00008f00422a7a23 */ /* 0x000fe40000010841 */
[----:B------:R-:W-:Y:S01]  /*cf40*/  FADD.FTZ R188, R188, R117 ;  /* 0x00000075bcbc7221 */ /* 0x000fe20000010000 */
[----:B-1----:R-:W-:Y:S01]  /*cf50*/  F2FP.BF16.PACK_AB R7, R33, R32 ;  /* 0x000000202107723e */ /* 0x002fe200000010ff */
[----:B------:R-:W-:-:S03]  /*cf60*/  FADD.FTZ R34, R34, R49 ;  /* 0x0000003122227221 */ /* 0x000fc60000010000 */
        /* <DEDUP_REMOVED lines=12> */
[----:B------:R-:W-:Y:S02]  /*d030*/  MUFU.EX2 R39, R153 ;  /* 0x0000009900277308 */ /* 0x000fe40000000800 */
[----:B------:R-:W-:Y:S02]  /*d040*/  FADD.FTZ R55, R55, R54 ;  /* 0x0000003637377221 */ /* 0x000fe40000010000 */
[----:B---3--:R-:W-:Y:S02]  /*d050*/  HMMA.16816.F32.BF16 R104, R4, R16, R104 ;  /* 0x000000100468723c */ /* 0x008fe40000041868 */
[----:B------:R-:W-:Y:S02]  /*d060*/  FADD.FTZ R52, R52, R55 ;  /* 0x0000003734347221 */ /* 0x000fe40000010000 */
[----:B------:R-:W2:Y:S02]  /*d070*/  MUFU.EX2 R40, R40 ;  /* 0x0000002800287308 */ /* 0x000ea40000000800 */
[----:B------:R-:W-:-:S02]  /*d080*/  FADD.FTZ R53, R53, R52 ;  /* 0x0000003435357221 */ /* 0x000fc40000010000 */
[C---:B------:R-:W-:Y:S01]  /*d090*/  HMMA.16816.F32.BF16 R100, R4.reuse, R18, R100 ;  /* 0x000000120464723c */ /* 0x040fe20000041864 */
[----:B------:R-:W3:Y:S01]  /*d0a0*/  LDSM.16.MT88.4 R16, [R168+0xe400] ;  /* 0x00e40000a810783b */ /* 0x000ee20000004200 */
[----:B------:R-:W-:Y:S02]  /*d0b0*/  FADD.FTZ R2, R28, R53 ;  /* 0x000000351c027221 */ /* 0x000fe40000010000 */
[----:B------:R-:W4:Y:S02]  /*d0c0*/  MUFU.EX2 R43, R43 ;  /* 0x0000002b002b7308 */ /* 0x000f240000000800 */
[----:B------:R-:W-:Y:S02]  /*d0d0*/  FADD.FTZ R2, R31, R2 ;  /* 0x000000021f027221 */ /* 0x000fe40000010000 */
[----:B------:R-:W-:Y:S02]  /*d0e0*/  HMMA.16816.F32.BF16 R96, R4, R8, R96 ;  /* 0x000000080460723c */ /* 0x000fe40000041860 */
[----:B------:R-:W-:-:S02]  /*d0f0*/  FADD.FTZ R3, R29, R2 ;  /* 0x000000021d037221 */ /* 0x000fc40000010000 */
[----:B------:R-:W5:Y:S01]  /*d100*/  MUFU.EX2 R41, R41 ;  /* 0x0000002900297308 */ /* 0x000f620000000800 */
[----:B--2---:R-:W-:Y:S02]  /*d110*/  FADD.FTZ R2, R40, R33 ;  /* 0x0000002128027221 */ /* 0x004fe40000010000 */
[----:B------:R-:W-:Y:S01]  /*d120*/  FADD.FTZ R3, R30, R3 ;  /* 0x000000031e037221 */ /* 0x000fe20000010000 */
[----:B------:R-:W-:Y:S01]  /*d130*/  HMMA.16816.F32.BF16 R92, R4, R10, R92 ;  /* 0x0000000a045c723c */ /* 0x000fe2000004185c */
[----:B------:R-:W2:Y:S03]  /*d140*/  LDSM.16.MT88.4 R8, [R118+0xe400] ;  /* 0x00e400007608783b */ /* 0x000ea60000004200 */
[----:B------:R-:W2:Y:S01]  /*d150*/  MUFU.EX2 R42, R42 ;  /* 0x0000002a002a7308 */ /* 0x000ea20000000800 */
[----:B----4-:R-:W-:-:S03]  /*d160*/  FADD.FTZ R2, R43, R2 ;  /* 0x000000022b027221 */ /* 0x010fc60000010000 */
[C---:B-1----:R-:W-:Y:S04]  /*d170*/  HMMA.16816.F32.BF16 R88, R4.reuse, R12, R88 ;  /* 0x0000000c0458723c */ /* 0x042fe80000041858 */
[----:B------:R-:W-:Y:S04]  /*d180*/  MUFU.EX2 R44, R44 ;  /* 0x0000002c002c7308 */ /* 0x000fe80000000800 */
        /* <DEDUP_REMOVED lines=10> */
[----:B------:R-:W-:Y:S01]  /*d230*/  F2FP.BF16.PACK_AB R5, R43, R40 ;  /* 0x000000282b05723e */ /* 0x000fe200000010ff */
[----:B-----5:R-:W-:Y:S01]  /*d240*/  FADD.FTZ R3, R41, R2 ;  /* 0x0000000229037221 */ /* 0x020fe20000010000 */
[----:B------:R-:W-:Y:S01]  /*d250*/  F2FP.BF16.PACK_AB R6, R39, R36 ;  /* 0x000000242706723e */ /* 0x000fe200000010ff */
[----:B------:R-:W-:Y:S01]  /*d260*/  FADD.FTZ R37, R37, R38 ;  /* 0x0000002625257221 */ /* 0x000fe20000010000 */
[C---:B------:R-:W-:Y:S01]  /*d270*/  F2FP.BF16.PACK_AB R7, R42.reuse, R41 ;  /* 0x000000292a07723e */ /* 0x040fe200000010ff */
[----:B------:R-:W-:-:S02]  /*d280*/  FADD.FTZ R3, R42, R3 ;  /* 0x000000032a037221 */ /* 0x000fc40000010000 */
[----:B------:R-:W-:-:S04]  /*d290*/  FADD.FTZ R36, R36, R37 ;  /* 0x0000002524247221 */ /* 0x000fc80000010000 */
        /* <DEDUP_REMOVED lines=11> */
[----:B------:R-:W-:Y:S07]  /*d350*/  MUFU.EX2 R24, R135 ;  /* 0x0000008700187308 */ /* 0x000fee0000000800 */
[C---:B------:R-:W-:Y:S01]  /*d360*/  HMMA.16816.F32.BF16 R100, R4.reuse, R26, R100 ;  /* 0x0000001a0464723c */ /* 0x040fe20000041864 */
[----:B------:R-:W-:Y:S07]  /*d370*/  MUFU.EX2 R26, R63 ;  /* 0x0000003f001a7308 */ /* 0x000fee0000000800 */
[C---:B------:R-:W-:Y:S01]  /*d380*/  HMMA.16816.F32.BF16 R96, R4.reuse, R20, R96 ;  /* 0x000000140460723c */ /* 0x040fe20000041860 */
[----:B------:R-:W4:Y:S07]  /*d390*/  MUFU.EX2 R25, R62 ;  /* 0x0000003e00197308 */ /* 0x000f2e0000000800 */
[C---:B------:R-:W-:Y:S01]  /*d3a0*/  HMMA.16816.F32.BF16 R92, R4.reuse, R22, R92 ;  /* 0x00000016045c723c */ /* 0x040fe2000004185c */
[----:B------:R-:W5:Y:S01]  /*d3b0*/  MUFU.EX2 R27, R60 ;  /* 0x0000003c001b7308 */ /* 0x000f620000000800 */
[----:B------:R-:W2:Y:S06]  /*d3c0*/  LDSM.16.MT88.4 R20, [R168+0xac00] ;  /* 0x00ac0000a814783b */ /* 0x000eac0000004200 */
[C---:B-1----:R-:W-:Y:S08]  /*d3d0*/  HMMA.16816.F32.BF16 R72, R4.reuse, R12, R72 ;  /* 0x0000000c0448723c */ /* 0x042ff00000041848 */
[----:B------:R-:W-:Y:S01]  /*d3e0*/  HMMA.16816.F32.BF16 R68, R4, R14, R68 ;  /* 0x0000000e0444723c */ /* 0x000fe20000041844 */
[----:B------:R-:W1:Y:S06]  /*d3f0*/  LDSM.16.MT88.4 R12, [R118+0xcc00] ;  /* 0x00cc0000760c783b */ /* 0x000e6c0000004200 */
[----:B------:R-:W-:Y:S01]  /*d400*/  F2FP.BF16.PACK_AB R4, R158, R151 ;  /* 0x000000979e04723e */ /* 0x000fe200000010ff */
[----:B------:R-:W-:Y:S01]  /*d410*/  FADD.FTZ R151, R151, R2 ;  /* 0x0000000297977221 */ /* 0x000fe20000010000 */
[C---:B----4-:R-:W-:Y:S01]  /*d420*/  F2FP.BF16.PACK_AB R5, R25.reuse, R26 ;  /* 0x0000001a1905723e */ /* 0x050fe200000010ff */
[----:B------:R-:W-:Y:S01]  /*d430*/  FADD.FTZ R26, R26, R3 ;  /* 0x000000031a1a7221 */ /* 0x000fe20000010000 */
[----:B------:R-:W-:Y:S01]  /*d440*/  F2FP.BF16.PACK_AB R6, R24, R157 ;  /* 0x0000009d1806723e */ /* 0x000fe200000010ff */
[----:B------:R-:W-:Y:S01]  /*d450*/  FADD.FTZ R158, R158, R151 ;  /* 0x000000979e9e7221 */ /* 0x000fe20000010000 */
[----:B-----5:R-:W-:Y:S01]  /*d460*/  F2FP.BF16.PACK_AB R7, R44, R27 ;  /* 0x0000001b2c07723e */ /* 0x020fe200000010ff */
[----:B------:R-:W-:Y:S01]  /*d470*/  FADD.FTZ R26, R25, R26 ;  /* 0x0000001a191a7221 */ /* 0x000fe20000010000 */
[----:B------:R-:W-:Y:S01]  /*d480*/  MOV R2, R56 ;  /* 0x0000003800027202 */ /* 0x000fe20000000f00 */
[----:B------:R-:W-:Y:S01]  /*d490*/  FADD.FTZ R157, R157, R158 ;  /* 0x0000009e9d9d7221 */ /* 0x000fe20000010000 */
[----:B------:R-:W-:Y:S01]  /*d4a0*/  MOV R3, R57 ;  /* 0x0000003900037202 */ /* 0x000fe20000000f00 */
[----:B------:R-:W-:-:S02]  /*d4b0*/  FADD.FTZ R27, R27, R26 ;  /* 0x0000001a1b1b7221 */ /* 0x000fc40000010000 */
[----:B---3--:R-:W-:Y:S01]  /*d4c0*/  HMMA.16816.F32.BF16 R104, R4, R16, R104 ;  /* 0x000000100468723c */ /* 0x008fe20000041868 */
[----:B------:R-:W-:Y:S02]  /*d4d0*/  FADD.FTZ R192, R24, R157 ;  /* 0x0000009d18c07221 */ /* 0x000fe40000010000 */
[----:B------:R-:W-:-:S05]  /*d4e0*/  FADD.FTZ R193, R44, R27 ;  /* 0x0000001b2cc17221 */ /* 0x000fca0000010000 */
[C---:B------:R-:W-:Y:S01]  /*d4f0*/  HMMA.16816.F32.BF16 R100, R4.reuse, R18, R100 ;  /* 0x000000120464723c */ /* 0x040fe20000041864 */
[----:B------:R-:W3:Y:S07]  /*d500*/  LDSM.16.MT88.4 R16, [R168+0xec00] ;  /* 0x00ec0000a810783b */ /* 0x000eee0000004200 */
[C---:B--2---:R-:W-:Y:S08]  /*d510*/  HMMA.16816.F32.BF16 R96, R4.reuse, R8, R96 ;  /* 0x000000080460723c */ /* 0x044ff00000041860 */
[C---:B------:R-:W-:Y:S01]  /*d520*/  HMMA.16816.F32.BF16 R92, R4.reuse, R10, R92 ;  /* 0x0000000a045c723c */ /* 0x040fe2000004185c */
[----:B------:R-:W2:Y:S07]  /*d530*/  LDSM.16.MT88.4 R8, [R118+0xec00] ;  /* 0x00ec00007608783b */ /* 0x000eae0000004200 */
[C---:B------:R-:W-:Y:S08]  /*d540*/  HMMA.16816.F32.BF16 R112, R4.reuse, R20, R112 ;  /* 0x000000140470723c */ /* 0x040ff00000041870 */
[C---:B------:R-:W-:Y:S08]  /*d550*/  HMMA.16816.F32.BF16 R108, R4.reuse, R22, R108 ;  /* 0x00000016046c723c */ /* 0x040ff0000004186c */
[C---:B-1----:R-:W-:Y:S08]  /*d560*/  HMMA.16816.F32.BF16 R88, R4.reuse, R12, R88 ;  /* 0x0000000c0458723c */ /* 0x042ff00000041858 */
[C---:B------:R-:W-:Y:S08]  /*d570*/  HMMA.16816.F32.BF16 R84, R4.reuse, R14, R84 ;  /* 0x0000000e0454723c */ /* 0x040ff00000041854 */
[C---:B---3--:R-:W-:Y:S08]  /*d580*/  HMMA.16816.F32.BF16 R80, R4.reuse, R16, R80 ;  /* 0x000000100450723c */ /* 0x048ff00000041850 */
[C---:B------:R-:W-:Y:S08]  /*d590*/  HMMA.16816.F32.BF16 R76, R4.reuse, R18, R76 ;  /* 0x00000012044c723c */ /* 0x040ff0000004184c */
[C---:B--2---:R-:W-:Y:S08]  /*d5a0*/  HMMA.16816.F32.BF16 R72, R4.reuse, R8, R72 ;  /* 0x000000080448723c */ /* 0x044ff00000041848 */
[----:B------:R-:W-:Y:S11]  /*d5b0*/  HMMA.16816.F32.BF16 R68, R4, R10, R68 ;  /* 0x0000000a0444723c */ /* 0x000ff60000041844 */
[----:B------:R-:W-:Y:S08]  /*d5c0*/  @!UPT UIADD3 URZ, URZ, URZ, URZ ;  /* 0x0000003f3f3ff290 */ /* 0x000ff0000fffe03f */
.L_x_2840:
        /* <DEDUP_REMOVED lines=8> */
.L_x_2852:
        /* <DEDUP_REMOVED lines=65> */
.L_x_2849:
        /* <DEDUP_REMOVED lines=46> */
[----:B------:R-:W-:Y:S05]  /*dd40*/  ISETP.GT.AND P0, PT, R180, R173, PT ;  /* 0x000000adb400720c */ /* 0x000fea0003f04270 */
        /* <DEDUP_REMOVED lines=181> */
[----:B-----5:R-:W-:Y:S02]  /*e8a0*/  FMUL.FTZ R207, R5, c[0x0][0x2ec] ;  /* 0x0000bb0005cf7a20 */ /* 0x020fe40000410000 */
[----:B------:R-:W-:Y:S02]  /*e8b0*/  FMUL.FTZ R209, R6, c[0x0][0x2ec] ;  /* 0x0000bb0006d17a20 */ /* 0x000fe40000410000 */
        /* <DEDUP_REMOVED lines=32> */
[----:B------:R2:W2:Y:S01]  /*eac0*/  MUFU.TANH R165, R195 ;  /* 0x000000c300a57308 */ /* 0x0004a20000002400 */
[----:B------:R-:W-:Y:S02]  /*ead0*/  FMUL.FTZ R208, R28, c[0x0][0x2ec] ;  /* 0x0000bb001cd07a20 */ /* 0x000fe40000410000 */
[----:B------:R-:W-:Y:S01]  /*eae0*/  FMUL.FTZ R212, R33, c[0x0][0x2ec] ;  /* 0x0000bb0021d47a20 */ /* 0x000fe20000410000 */
[C---:B-----5:R-:W-:Y:S03]  /*eaf0*/  HMMA.16816.F32.BF16 R36, R124.reuse, R128, R36 ;  /* 0x000000807c24723c */ /* 0x060fe60000041824 */
[----:B------:R-:W-:Y:S02]  /*eb00*/  FMUL.FTZ R200, R22, c[0x0][0x2ec] ;  /* 0x0000bb0016c87a20 */ /* 0x000fe40000410000 */
[----:B------:R-:W-:Y:S01]  /*eb10*/  FMUL.FTZ R198, R23, c[0x0][0x2ec] ;  /* 0x0000bb0017c67a20 */ /* 0x000fe20000410000 */
[----:B------:R5:W3:Y:S01]  /*eb20*/  MUFU.TANH R149, R202 ;  /* 0x000000ca00957308 */ /* 0x000ae20000002400 */
[----:B----4-:R-:W-:Y:S01]  /*eb30*/  FMUL.FTZ R197, R24, c[0x0][0x2ec] ;  /* 0x0000bb0018c57a20 */ /* 0x010fe20000410000 */
[C---:B------:R-:W-:Y:S01]  /*eb40*/  HMMA.16816.F32.BF16 R40, R124.reuse, R130, R40 ;  /* 0x000000827c28723c */ /* 0x040fe20000041828 */
[----:B------:R-:W4:Y:S03]  /*eb50*/  LDSM.16.M88.4 R128, [R119+0x8800] ;  /* 0x008800007780783b */ /* 0x000f260000000200 */
[----:B------:R-:W-:Y:S04]  /*eb60*/  FMUL.FTZ R196, R26, c[0x0][0x2ec] ;  /* 0x0000bb001ac47a20 */ /* 0x000fe80000410000 */
[----:B------:R3:W3:Y:S01]  /*eb70*/  MUFU.TANH R166, R194 ;  /* 0x000000c200a67308 */ /* 0x0006e20000002400 */
[C---:B-1----:R-:W-:Y:S03]  /*eb80*/  HMMA.16816.F32.BF16 R44, R124.reuse, R120, R44 ;  /* 0x000000787c2c723c */ /* 0x042fe6000004182c */
[----:B--2---:R-:W-:Y:S04]  /*eb90*/  FMUL.FTZ R195, R34, c[0x0][0x2ec] ;  /* 0x0000bb0022c37a20 */ /* 0x004fe80000410000 */
[----:B------:R-:W-:Y:S01]  /*eba0*/  FMUL.FTZ R210, R36, c[0x0][0x2ec] ;  /* 0x0000bb0024d27a20 */ /* 0x000fe20000410000 */
[C---:B------:R-:W-:Y:S01]  /*ebb0*/  HMMA.16816.F32.BF16 R48, R124.reuse, R122, R48 ;  /* 0x0000007a7c30723c */ /* 0x040fe20000041830 */
[----:B------:R1:W2:Y:S01]  /*ebc0*/  MUFU.TANH R150, R195 ;  /* 0x000000c300967308 */ /* 0x0002a20000002400 */
[----:B------:R-:W2:Y:S01]  /*ebd0*/  LDSM.16.M88.4 R120, [R119+0x8c00] ;  /* 0x008c00007778783b */ /* 0x000ea20000000200 */
[----:B------:R-:W-:Y:S04]  /*ebe0*/  DEPBAR.LE SB0, 0x0 ;  /* 0x000080000000791a */ /* 0x000fe80000000000 */
[----:B-----5:R-:W-:Y:S04]  /*ebf0*/  FMUL.FTZ R202, R32, c[0x0][0x2ec] ;  /* 0x0000bb0020ca7a20 */ /* 0x020fe80000410000 */
[----:B------:R5:W2:Y:S01]  /*ec00*/  MUFU.TANH R164, R206 ;  /* 0x000000ce00a47308 */ /* 0x000aa20000002400 */
[----:B------:R-:W-:Y:S01]  /*ec10*/  BAR.SYNC.DEFER_BLOCKING 0x0 ;  /* 0x0000000000007b1d */ /* 0x000fe20000010000 */
[----:B---3--:R-:W-:Y:S08]  /*ec20*/  FMUL.FTZ R194, R35, c[0x0][0x2ec] ;  /* 0x0000bb0023c27a20 */ /* 0x008ff00000410000 */
[----:B------:R3:W3:Y:S01]  /*ec30*/  MUFU.TANH R154, R204 ;  /* 0x000000cc009a7308 */ /* 0x0006e20000002400 */
[C---:B----4-:R-:W-:Y:S05]  /*ec40*/  HMMA.16816.F32.BF16 R52, R124.reuse, R128, R52 ;  /* 0x000000807c34723c */ /* 0x050fea0000041834 */
[----:B-1----:R-:W-:Y:S04]  /*ec50*/  FMUL.FTZ R195, R42, c[0x0][0x2ec] ;  /* 0x0000bb002ac37a20 */ /* 0x002fe80000410000 */
[----:B------:R1:W4:Y:S01]  /*ec60*/  MUFU.TANH R163, R202 ;  /* 0x000000ca00a37308 */ /* 0x0003220000002400 */
[C---:B------:R-:W-:Y:S03]  /*ec70*/  HMMA.16816.F32.BF16 R56, R124.reuse, R130, R56 ;  /* 0x000000827c38723c */ /* 0x040fe60000041838 */
[----:B-----5:R-:W-:Y:S06]  /*ec80*/  FMUL.FTZ R206, R38, c[0x0][0x2ec] ;  /* 0x0000bb0026ce7a20 */ /* 0x020fec0000410000 */
[----:B------:R5:W4:Y:S01]  /*ec90*/  MUFU.TANH R152, R194 ;  /* 0x000000c200987308 */ /* 0x000b220000002400 */
[C---:B--2---:R-:W-:Y:S03]  /*eca0*/  HMMA.16816.F32.BF16 R60, R124.reuse, R120, R60 ;  /* 0x000000787c3c723c */ /* 0x044fe6000004183c */
[----:B---3--:R-:W-:Y:S02]  /*ecb0*/  FMUL.FTZ R204, R39, c[0x0][0x2ec] ;  /* 0x0000bb0027cc7a20 */ /* 0x008fe40000410000 */
[----:B------:R-:W-:Y:S03]  /*ecc0*/  FMUL.FTZ R235, R52, c[0x0][0x2ec] ;  /* 0x0000bb0034eb7a20 */ /* 0x000fe60000410000 */
[----:B------:R-:W-:Y:S01]  /*ecd0*/  HMMA.16816.F32.BF16 R64, R124, R122, R64 ;  /* 0x0000007a7c40723c */ /* 0x000fe20000041840 */
[----:B------:R2:W3:Y:S03]  /*ece0*/  MUFU.TANH R158, R195 ;  /* 0x000000c3009e7308 */ /* 0x0004e60000002400 */
[----:B-1----:R-:W-:Y:S02]  /*ecf0*/  FMUL.FTZ R202, R40, c[0x0][0x2ec] ;  /* 0x0000bb0028ca7a20 */ /* 0x002fe40000410000 */
[----:B------:R-:W-:Y:S02]  /*ed00*/  FMUL.FTZ R239, R56, c[0x0][0x2ec] ;  /* 0x0000bb0038ef7a20 */ /* 0x000fe40000410000 */
[----:B------:R-:W-:Y:S03]  /*ed10*/  FMUL.FTZ R237, R57, c[0x0][0x2ec] ;  /* 0x0000bb0039ed7a20 */ /* 0x000fe60000410000 */
[----:B------:R1:W1:Y:S01]  /*ed20*/  MUFU.TANH R167, R208 ;  /* 0x000000d000a77308 */ /* 0x0002620000002400 */
[----:B-----5:R-:W-:Y:S09]  /*ed30*/  FMUL.FTZ R194, R43, c[0x0][0x2ec] ;  /* 0x0000bb002bc27a20 */ /* 0x020ff20000410000 */
        /* <DEDUP_REMOVED lines=8> */
[----:B-----5:R-:W-:Y:S09]  /*edc0*/  FMUL.FTZ R206, R46, c[0x0][0x2ec] ;  /* 0x0000bb002ece7a20 */ /* 0x020ff20000410000 */
[----:B------:R5:W3:Y:S01]  /*edd0*/  MUFU.TANH R156, R194 ;  /* 0x000000c2009c7308 */ /* 0x000ae20000002400 */
[----:B--2---:R-:W-:Y:S09]  /*ede0*/  FMUL.FTZ R204, R47, c[0x0][0x2ec] ;  /* 0x0000bb002fcc7a20 */ /* 0x004ff20000410000 */
        /* <DEDUP_REMOVED lines=32> */
[----:B------:R-:W1:Y:S01]  /*eff0*/  MUFU.TANH R217, R217 ;  /* 0x000000d900d97308 */ /* 0x000e620000002400 */
[----:B-----5:R-:W-:Y:S09]  /*f000*/  MOV R194, R2 ;  /* 0x0000000200c27202 */ /* 0x020ff20000000f00 */
[----:B------:R-:W1:Y:S01]  /*f010*/  MUFU.TANH R219, R219 ;  /* 0x000000db00db7308 */ /* 0x000e620000002400 */
[----:B--2---:R-:W-:Y:S09]  /*f020*/  MOV R195, R3 ;  /* 0x0000000300c37202 */ /* 0x004ff20000000f00 */
[----:B------:R-:W2:Y:S10]  /*f030*/  MUFU.TANH R225, R225 ;  /* 0x000000e100e17308 */ /* 0x000eb40000002400 */
        /* <DEDUP_REMOVED lines=17> */
[----:B------:R-:W1:Y:S10]  /*f150*/  MUFU.TANH R237, R237 ;  /* 0x000000ed00ed7308 */ /* 0x000e740000002400 */
[----:B------:R1:W1:Y:S10]  /*f160*/  MUFU.TANH R132, R208 ;  /* 0x000000d000847308 */ /* 0x0002740000002400 */
        /* <DEDUP_REMOVED lines=16> */
[----:B------:R-:W-:Y:S04]  /*f270*/  IADD3 R9, R4, -0x80, RZ ;  /* 0xffffff8004097810 */ /* 0x000fe80007ffe0ff */
        /* <DEDUP_REMOVED lines=55> */
.L_x_2851:
        /* <DEDUP_REMOVED lines=91> */
.L_x_2850:
[----:B--234-:R-:W-:Y:S01]  /*fba0*/  LEA R2, R180, R179, 0x7 ;  /* 0x000000b3b4027211 */ /* 0x01cfe200078e38ff */
[----:B------:R-:W-:Y:S03]  /*fbb0*/  LDSM.16.MT88.4 R32, [R168+0xb000] ;  /* 0x00b00000a820783b */ /* 0x000fe60000004200 */
[----:B------:R-:W-:Y:S01]  /*fbc0*/  I2F R8, R2 ;  /* 0x0000000200087306 */ /* 0x000fe20000201400 */
[C---:B------:R-:W-:Y:S02]  /*fbd0*/  IADD3 R6, R2.reuse, 0x8, RZ ;  /* 0x0000000802067810 */ /* 0x040fe40007ffe0ff */
[C---:B------:R-:W-:Y:S02]  /*fbe0*/  IADD3 R23, R2.reuse, 0x28, RZ ;  /* 0x0000002802177810 */ /* 0x040fe40007ffe0ff */
[----:B------:R-:W-:Y:S01]  /*fbf0*/  LDSM.16.MT88.4 R40, [R118+0xb000] ;  /* 0x00b000007628783b */ /* 0x000fe20000004200 */
[C---:B------:R-:W-:Y:S02]  /*fc00*/  IADD3 R27, R2.reuse, 0x29, RZ ;  /* 0x00000029021b7810 */ /* 0x040fe40007ffe0ff */
[C---:B------:R-:W-:Y:S02]  /*fc10*/  IADD3 R10, R2.reuse, 0x71, RZ ;  /* 0x00000071020a7810 */ /* 0x040fe40007ffe0ff */
[----:B------:R-:W-:Y:S01]  /*fc20*/  I2F R6, R6 ;  /* 0x0000000600067306 */ /* 0x000fe20000201400 */
[C---:B------:R-:W-:Y:S02]  /*fc30*/  IADD3 R51, R2.reuse, 0x10, RZ ;  /* 0x0000001002337810 */ /* 0x040fe40007ffe0ff */
[----:B------:R-:W-:Y:S01]  /*fc40*/  LDSM.16.MT88.4 R44, [R168+0xd000] ;  /* 0x00d00000a82c783b */ /* 0x000fe20000004200 */
[C---:B------:R-:W-:Y:S02]  /*fc50*/  IADD3 R49, R2.reuse, 0x11, RZ ;  /* 0x0000001102317810 */ /* 0x040fe40007ffe0ff */
[C---:B-1----:R-:W-:Y:S02]  /*fc60*/  IADD3 R65, R2.reuse, 0x18, RZ ;  /* 0x0000001802417810 */ /* 0x042fe40007ffe0ff */
[C---:B------:R-:W-:Y:S02]  /*fc70*/  IADD3 R21, R2.reuse, 0x31, RZ ;  /* 0x0000003102157810 */ /* 0x040fe40007ffe0ff */
        /* <DEDUP_REMOVED lines=17> */
[----:B------:R-:W-:Y:S01]  /*fd90*/  IADD3 R127, R2, 0x68, RZ ;  /* 0x00000068027f7810 */ /* 0x000fe20007ffe0ff */
        /* <DEDUP_REMOVED lines=22> */
[CC--:B------:R-:W-:Y:S02]  /*ff00*/  FFMA.FTZ R196, R0.reuse, R23.reuse, R196 ;  /* 0x0000001700c47223 */ /* 0x0c0fe400000100c4 */
[C---:B------:R-:W-:Y:S02]  /*ff10*/  FFMA.FTZ R197, R0.reuse, R23, R197 ;  /* 0x0000001700c57223 */ /* 0x040fe400000100c5 */
[----:B------:R1:W-:Y:S01]  /*ff20*/  I2F R23, R6 ;  /* 0x0000000600177306 */ /* 0x0003e20000201400 */
[CC--:B------:R-:W-:Y:S02]  /*ff30*/  FFMA.FTZ R209, R0.reuse, R8.reuse, R209 ;  /* 0x0000000800d17223 */ /* 0x0c0fe400000100d1 */
[C---:B------:R-:W-:Y:S02]  /*ff40*/  FFMA.FTZ R205, R0.reuse, R8, R205 ;  /* 0x0000000800cd7223 */ /* 0x040fe400000100cd */
[C---:B------:R-:W-:Y:S02]  /*ff50*/  FFMA.FTZ R211, R0.reuse, R7, R211 ;  /* 0x0000000700d37223 */ /* 0x040fe400000100d3 */
[C---:B------:R-:W-:Y:S01]  /*ff60*/  FFMA.FTZ R48, R0.reuse, R4, R231 ;  /* 0x0000000400307223 */ /* 0x040fe200000100e7 */
[----:B------:R-:W-:Y:S01]  /*ff70*/  FMNMX.FTZ R8, R205, R116, !PT ;  /* 0x00000074cd087209 */ /* 0x000fe20007810000 */
[C---:B------:R-:W-:Y:S01]  /*ff80*/  FFMA.FTZ R203, R0.reuse, R4, R203 ;  /* 0x0000000400cb7223 */ /* 0x040fe200000100cb */
[----:B------:R-:W-:Y:S01]  /*ff90*/  FMNMX.FTZ R4, R209, R117, !PT ;  /* 0x00000075d1047209 */ /* 0x000fe20007810000 */
[----:B------:R-:W-:Y:S01]  /*ffa0*/  FFMA.FTZ R207, R0, R7, R207 ;  /* 0x0000000700cf7223 */ /* 0x000fe200000100cf */
[----:B------:R-:W-:Y:S01]  /*ffb0*/  IADD3 R7, R2, 0x50, RZ ;  /* 0x0000005002077810 */ /* 0x000fe20007ffe0ff */
[C---:B------:R-:W-:Y:S01]  /*ffc0*/  FFMA.FTZ R219, R0.reuse, R5, R219 ;  /* 0x0000000500db7223 */ /* 0x040fe200000100db */
[----:B------:R-:W-:Y:S01]  /*ffd0*/  FMNMX.FTZ R4, R211, R4, !PT ;  /* 0x00000004d3047209 */ /* 0x000fe20007810000 */
[C---:B------:R-:W-:Y:S02]  /*ffe0*/  FFMA.FTZ R60, R0.reuse, R51, R229 ;  /* 0x00000033003c7223 */ /* 0x040fe400000100e5 */
[C---:B------:R-:W-:Y:S01]  /*fff0*/  FFMA.FTZ R215, R0.reuse, R5, R215 ;  /* 0x0000000500d77223 */ /* 0x040fe200000100d7 */
[----:B------:R-:W-:Y:S01]  /*10000*/  FMNMX.FTZ R4, R217, R4, !PT ;  /* 0x00000004d9047209 */ /* 0x000fe20007810000 */
[-C--:B------:R-:W-:Y:S01]  /*10010*/  FFMA.FTZ R164, R0, R25.reuse, R164 ;  /* 0x0000001900a47223 */ /* 0x080fe200000100a4 */
[----:B------:R-:W-:Y:S01]  /*10020*/  IADD3 R5, R2, 0x51, RZ ;  /* 0x0000005102057810 */ /* 0x000fe20007ffe0ff */
[C---:B------:R-:W-:Y:S01]  /*10030*/  FFMA.FTZ R167, R0.reuse, R25, R167 ;  /* 0x0000001900a77223 */ /* 0x040fe200000100a7 */
[----:B------:R-:W-:Y:S01]  /*10040*/  FMNMX.FTZ R25, R219, R4, !PT ;  /* 0x00000004db197209 */ /* 0x000fe20007810000 */
[C---:B------:R-:W-:Y:S01]  /*10050*/  FFMA.FTZ R64, R0.reuse, R49, R227 ;  /* 0x0000003100407223 */ /* 0x040fe200000100e3 */
[----:B-1----:R-:W-:Y:S01]  /*10060*/  FMNMX.FTZ R6, R207, R8, !PT ;  /* 0x00000008cf067209 */ /* 0x002fe20007810000 */
[----:B------:R-:W-:Y:S01]  /*10070*/  FFMA.FTZ R51, R0, R51, R225 ;  /* 0x0000003300337223 */ /* 0x000fe200000100e1 */
[----:B------:R-:W-:Y:S01]  /*10080*/  FMNMX.FTZ R25, R60, R25, !PT ;  /* 0x000000193c197209 */ /* 0x000fe20007810000 */
[C---:B------:R-:W-:Y:S01]  /*10090*/  FFMA.FTZ R49, R0.reuse, R49, R221 ;  /* 0x0000003100317223 */ /* 0x040fe200000100dd */
[----:B------:R-:W-:Y:S01]  /*100a0*/  FMNMX.FTZ R6, R213, R6, !PT ;  /* 0x00000006d5067209 */ /* 0x000fe20007810000 */
[C---:B------:R-:W-:Y:S01]  /*100b0*/  FFMA.FTZ R50, R0.reuse, R65, R233 ;  /* 0x0000004100327223 */ /* 0x040fe200000100e9 */
[----:B------:R-:W1:Y:S01]  /*100c0*/  I2F R7, R7 ;  /* 0x0000000700077306 */ /* 0x000e620000201400 */
        /* <DEDUP_REMOVED lines=30> */
[----:B------:R-:W2:Y:S01]  /*102b0*/  I2F R5, R5 ;  /* 0x0000000500057306 */ /* 0x000ea20000201400 */
[----:B------:R-:W-:Y:S01]  /*102c0*/  FMNMX.FTZ R17, R164, R17, !PT ;  /* 0x00000011a4117209 */ /* 0x000fe20007810000 */
[CC--:B------:R-:W-:Y:S01]  /*102d0*/  FFMA.FTZ R162, R0.reuse, R15.reuse, R162 ;  /* 0x0000000f00a27223 */ /* 0x0c0fe200000100a2 */
[----:B------:R-:W-:Y:S01]  /*102e0*/  FMNMX.FTZ R6, R149, R6, !PT ;  /* 0x0000000695067209 */ /* 0x000fe20007810000 */
[----:B------:R-:W-:Y:S01]  /*102f0*/  FFMA.FTZ R159, R0, R15, R159 ;  /* 0x0000000f009f7223 */ /* 0x000fe2000001009f */
[----:B------:R-:W-:Y:S01]  /*10300*/  FMNMX.FTZ R13, R154, R17, !PT ;  /* 0x000000119a0d7209 */ /* 0x000fe20007810000 */
[CC--:B------:R-:W-:Y:S01]  /*10310*/  FFMA.FTZ R156, R0.reuse, R9.reuse, R156 ;  /* 0x00000009009c7223 */ /* 0x0c0fe2000001009c */
[----:B------:R-:W-:Y:S01]  /*10320*/  FMNMX.FTZ R6, R167, R6, !PT ;  /* 0x00000006a7067209 */ /* 0x000fe20007810000 */
[----:B------:R-:W-:Y:S01]  /*10330*/  FFMA.FTZ R147, R0, R9, R147 ;  /* 0x0000000900937223 */ /* 0x000fe20000010093 */
[----:B------:R-:W-:Y:S01]  /*10340*/  IADD3 R3, R2, 0x58, RZ ;  /* 0x0000005802037810 */ /* 0x000fe20007ffe0ff */
[----:B------:R-:W-:Y:S01]  /*10350*/  FFMA.FTZ R158, R0, R11, R158 ;  /* 0x0000000b009e7223 */ /* 0x000fe2000001009e */
[----:B------:R-:W-:Y:S01]  /*10360*/  FMNMX.FTZ R13, R150, R13, !PT ;  /* 0x0000000d960d7209 */ /* 0x000fe20007810000 */
[C---:B------:R-:W-:Y:S01]  /*10370*/  FFMA.FTZ R153, R0.reuse, R11, R153 ;  /* 0x0000000b00997223 */ /* 0x040fe20000010099 */
[----:B------:R-:W-:Y:S01]  /*10380*/  FMNMX.FTZ R6, R165, R6, !PT ;  /* 0x00000006a5067209 */ /* 0x000fe20007810000 */
[----:B-1----:R-:W-:Y:S01]  /*10390*/  FFMA.FTZ R148, R0, R7, R148 ;  /* 0x0000000700947223 */ /* 0x002fe20000010094 */
[----:B------:R-:W1:Y:S01]  /*103a0*/  I2F R3, R3 ;  /* 0x0000000300037306 */ /* 0x000e620000201400 */
        /* <DEDUP_REMOVED lines=8> */
[----:B------:R-:W-:Y:S01]  /*10430*/  IADD3 R4, R2, 0x61, RZ ;  /* 0x0000006102047810 */ /* 0x000fe20007ffe0ff */
[----:B--2---:R-:W-:Y:S01]  /*10440*/  FFMA.FTZ R146, R0, R5, R146 ;  /* 0x0000000500927223 */ /* 0x004fe20000010092 */
        /* <DEDUP_REMOVED lines=13> */
[----:B------:R-:W3:Y:S01]  /*10520*/  I2F R4, R4 ;  /* 0x0000000400047306 */ /* 0x000ee20000201400 */
[----:B------:R-:W-:Y:S01]  /*10530*/  FMNMX.FTZ R6, R147, R6, !PT ;  /* 0x0000000693067209 */ /* 0x000fe20007810000 */
[----:B-1----:R-:W-:Y:S01]  /*10540*/  FFMA.FTZ R144, R0, R3, R144 ;  /* 0x0000000300907223 */ /* 0x002fe20000010090 */
[----:B------:R-:W-:Y:S01]  /*10550*/  FMNMX.FTZ R9, R148, R9, !PT ;  /* 0x0000000994097209 */ /* 0x000fe20007810000 */
[----:B------:R-:W-:Y:S01]  /*10560*/  FFMA.FTZ R139, R0, R3, R139 ;  /* 0x00000003008b7223 */ /* 0x000fe2000001008b */
[----:B------:R-:W-:Y:S01]  /*10570*/  FMNMX.FTZ R6, R145, R6, !PT ;  /* 0x0000000691067209 */ /* 0x000fe20007810000 */
[----:B------:R-:W-:Y:S01]  /*10580*/  LDSM.16.MT88.4 R16, [R168+0x9000] ;  /* 0x00900000a810783b */ /* 0x000fe20000004200 */
[----:B------:R-:W-:Y:S02]  /*10590*/  FMNMX.FTZ R9, R146, R9, !PT ;  /* 0x0000000992097209 */ /* 0x000fe40007810000 */
[----:B------:R-:W-:Y:S01]  /*105a0*/  IADD3 R5, R2, 0x78, RZ ;  /* 0x0000007802057810 */ /* 0x000fe20007ffe0ff */
[----:B------:R-:W1:Y:S01]  /*105b0*/  I2F R11, R8 ;  /* 0x00000008000b7306 */ /* 0x000e620000201400 */
[----:B------:R-:W-:Y:S02]  /*105c0*/  FMNMX.FTZ R9, R144, R9, !PT ;  /* 0x0000000990097209 */ /* 0x000fe40007810000 */
[----:B------:R-:W-:Y:S01]  /*105d0*/  FMNMX.FTZ R6, R141, R6, !PT ;  /* 0x000000068d067209 */ /* 0x000fe20007810000 */
[-C--:B--2---:R-:W-:Y:S01]  /*105e0*/  FFMA.FTZ R126, R0, R7.reuse, R126 ;  /* 0x00000007007e7223 */ /* 0x084fe2000001007e */
[----:B------:R-:W-:Y:S01]  /*105f0*/  IADD3 R3, R2, 0x79, RZ ;  /* 0x0000007902037810 */ /* 0x000fe20007ffe0ff */
[----:B------:R-:W-:Y:S01]  /*10600*/  FFMA.FTZ R120, R0, R7, R120 ;  /* 0x0000000700787223 */ /* 0x000fe20000010078 */
[----:B------:R-:W-:Y:S01]  /*10610*/  FMNMX.FTZ R6, R139, R6, !PT ;  /* 0x000000068b067209 */ /* 0x000fe20007810000 */
[----:B------:R-:W-:Y:S01]  /*10620*/  LDSM.16.MT88.4 R24, [R118+0x9000] ;  /* 0x009000007618783b */ /* 0x000fe20000004200 */
[----:B------:R-:W-:Y:S01]  /*10630*/  FMNMX.FTZ R9, R142, R9, !PT ;  /* 0x000000098e097209 */ /* 0x000fe20007810000 */
[----:B------:R-:W2:Y:S01]  /*10640*/  I2F R5, R5 ;  /* 0x0000000500057306 */ /* 0x000ea20000201400 */
[----:B------:R-:W-:Y:S02]  /*10650*/  FMNMX.FTZ R6, R135, R6, !PT ;  /* 0x0000000687067209 */ /* 0x000fe40007810000 */
[----:B------:R-:W-:Y:S01]  /*10660*/  FMNMX.FTZ R2, R134, R9, !PT ;  /* 0x0000000986027209 */ /* 0x000fe20007810000 */
[C---:B---3--:R-:W-:Y:S01]  /*10670*/  FFMA.FTZ R133, R0.reuse, R4, R133 ;  /* 0x0000000400857223 */ /* 0x048fe20000010085 */
[----:B------:R-:W-:Y:S01]  /*10680*/  FMNMX.FTZ R6, R131, R6, !PT ;  /* 0x0000000683067209 */ /* 0x000fe20007810000 */
[----:B------:R-:W-:Y:S03]  /*10690*/  FFMA.FTZ R129, R0, R4, R129 ;  /* 0x0000000400817223 */ /* 0x000fe60000010081 */
[----:B------:R-:W-:Y:S01]  /*106a0*/  FMNMX.FTZ R9, R133, R2, !PT ;  /* 0x0000000285097209 */ /* 0x000fe20007810000 */
[----:B------:R-:W3:Y:S01]  /*106b0*/  I2F R3, R3 ;  /* 0x0000000300037306 */ /* 0x000ee20000201400 */
[----:B------:R-:W-:Y:S02]  /*106c0*/  FMNMX.FTZ R6, R129, R6, !PT ;  /* 0x0000000681067209 */ /* 0x000fe40007810000 */
[----:B------:R-:W-:Y:S01]  /*106d0*/  FMNMX.FTZ R9, R132, R9, !PT ;  /* 0x0000000984097209 */ /* 0x000fe20007810000 */
[CC--:B-1----:R-:W-:Y:S01]  /*106e0*/  FFMA.FTZ R128, R0.reuse, R11.reuse, R128 ;  /* 0x0000000b00807223 */ /* 0x0c2fe20000010080 */
[----:B------:R-:W-:Y:S01]  /*106f0*/  FMNMX.FTZ R6, R127, R6, !PT ;  /* 0x000000067f067209 */ /* 0x000fe20007810000 */
[----:B------:R-:W-:Y:S01]  /*10700*/  FFMA.FTZ R121, R0, R11, R121 ;  /* 0x0000000b00797223 */ /* 0x000fe20000010079 */
[----:B------:R-:W-:Y:S02]  /*10710*/  FMNMX.FTZ R9, R130, R9, !PT ;  /* 0x0000000982097209 */ /* 0x000fe40007810000 */
[----:B------:R-:W-:Y:S02]  /*10720*/  FMNMX.FTZ R6, R125, R6, !PT ;  /* 0x000000067d067209 */ /* 0x000fe40007810000 */
[----:B------:R-:W-:Y:S02]  /*10730*/  FMNMX.FTZ R9, R128, R9, !PT ;  /* 0x0000000980097209 */ /* 0x000fe40007810000 */
[----:B------:R-:W-:Y:S01]  /*10740*/  FMNMX.FTZ R11, R121, R6, !PT ;  /* 0x00000006790b7209 */ /* 0x000fe20007810000 */
[----:B--2---:R-:W-:Y:S01]  /*10750*/  FFMA.FTZ R53, R0, R5, R53 ;  /* 0x0000000500357223 */ /* 0x004fe20000010035 */
[----:B------:R-:W-:Y:S01]  /*10760*/  FMNMX.FTZ R2, R126, R9, !PT ;  /* 0x000000097e027209 */ /* 0x000fe20007810000 */
[----:B------:R-:W-:Y:S01]  /*10770*/  FFMA.FTZ R122, R0, R5, R122 ;  /* 0x00000005007a7223 */ /* 0x000fe2000001007a */
[----:B------:R-:W-:Y:S02]  /*10780*/  FMNMX.FTZ R11, R120, R11, !PT ;  /* 0x0000000b780b7209 */ /* 0x000fe40007810000 */
[----:B------:R-:W-:Y:S02]  /*10790*/  FMNMX.FTZ R9, R53, R2, !PT ;  /* 0x0000000235097209 */ /* 0x000fe40007810000 */
[----:B------:R-:W-:Y:S01]  /*107a0*/  FMNMX.FTZ R4, R122, R11, !PT ;  /* 0x0000000b7a047209 */ /* 0x000fe20007810000 */
[CC--:B---3--:R-:W-:Y:S02]  /*107b0*/  FFMA.FTZ R52, R0.reuse, R3.reuse, R52 ;  /* 0x0000000300347223 */ /* 0x0c8fe40000010034 */
[----:B------:R-:W-:Y:S03]  /*107c0*/  FFMA.FTZ R123, R0, R3, R123 ;  /* 0x00000003007b7223 */ /* 0x000fe6000001007b */
        /* <DEDUP_REMOVED lines=10> */
[C---:B------:R-:W-:Y:S02]  /*10870*/  FMUL.FTZ R143, R2.reuse, c[0x0][0x23c] ;  /* 0x00008f00028f7a20 */ /* 0x040fe40000410000 */
[----:B------:R-:W-:Y:S01]  /*10880*/  FADD.FTZ R4, -R2, R117 ;  /* 0x0000007502047221 */ /* 0x000fe20000010100 */
[----:B--2---:R-:W-:Y:S02]  /*10890*/  FMNMX.FTZ R3, R6, R3, !PT ;  /* 0x0000000306037209 */ /* 0x004fe40007810000 */
[----:B------:R-:W-:Y:S01]  /*108a0*/  FSEL R143, R143, RZ, P0 ;  /* 0x000000ff8f8f7208 */ /* 0x000fe20000000000 */
[----:B------:R-:W-:Y:S01]  /*108b0*/  FMUL.FTZ R54, R4, c[0x0][0x23c] ;  /* 0x00008f0004367a20 */ /* 0x000fe20000410000 */
[C---:B------:R-:W-:Y:S01]  /*108c0*/  FSETP.NEU.FTZ.AND P0, PT, R3.reuse, -INF , PT ;  /* 0xff8000000300780b */ /* 0x040fe20003f1d000 */
[C---:B------:R-:W-:Y:S02]  /*108d0*/  FADD.FTZ R4, -R3.reuse, R116 ;  /* 0x0000007403047221 */ /* 0x040fe40000010100 */
[----:B------:R-:W-:Y:S02]  /*108e0*/  FMUL.FTZ R116, R3, c[0x0][0x23c] ;  /* 0x00008f0003747a20 */ /* 0x000fe40000410000 */
[----:B------:R-:W-:Y:S01]  /*108f0*/  FMUL.FTZ R55, R4, c[0x0][0x23c] ;  /* 0x00008f0004377a20 */ /* 0x000fe20000410000 */
[----:B------:R-:W1:Y:S01]  /*10900*/  MUFU.EX2 R54, R54 ;  /* 0x0000003600367308 */ /* 0x000e620000000800 */
[--C-:B------:R-:W-:Y:S01]  /*10910*/  FFMA.FTZ R155, R209, c[0x0][0x23c], -R143.reuse ;  /* 0x00008f00d19b7a23 */ /* 0x100fe2000001088f */
[----:B------:R-:W-:Y:S01]  /*10920*/  FSEL R116, R116, RZ, P0 ;  /* 0x000000ff74747208 */ /* 0x000fe20000000000 */
[--C-:B------:R-:W-:Y:S01]  /*10930*/  FFMA.FTZ R140, R211, c[0x0][0x23c], -R143.reuse ;  /* 0x00008f00d38c7a23 */ /* 0x100fe2000001088f */
[----:B------:R-:W-:Y:S01]  /*10940*/  ISETP.GT.AND P0, PT, R180, R173, PT ;  /* 0x000000adb400720c */ /* 0x000fe20003f04270 */
        /* <DEDUP_REMOVED lines=39> */
[C---:B------:R-:W-:Y:S02]  /*10bc0*/  FMUL.FTZ R38, R54.reuse, R82 ;  /* 0x0000005236267220 */ /* 0x040fe40000410000 */
[----:B------:R-:W-:Y:S01]  /*10bd0*/  FMUL.FTZ R39, R54, R83 ;  /* 0x0000005336277220 */ /* 0x000fe20000410000 */
[----:B------:R-:W-:Y:S01]  /*10be0*/  MUFU.EX2 R151, R151 ;  /* 0x0000009700977308 */ /* 0x000fe20000000800 */
[----:B------:R-:W-:Y:S02]  /*10bf0*/  FMUL.FTZ R36, R55, R80 ;  /* 0x0000005037247220 */ /* 0x000fe40000410000 */
[--C-:B------:R-:W-:Y:S02]  /*10c00*/  FFMA.FTZ R81, R65, c[0x0][0x23c], -R116.reuse ;  /* 0x00008f0041517a23 */ /* 0x100fe40000010874 */
[--C-:B------:R-:W-:Y:S02]  /*10c10*/  FFMA.FTZ R80, R48, c[0x0][0x23c], -R143.reuse ;  /* 0x00008f0030507a23 */ /* 0x100fe4000001088f */
[--C-:B------:R-:W-:Y:S02]  /*10c20*/  FFMA.FTZ R82, R203, c[0x0][0x23c], -R116.reuse ;  /* 0x00008f00cb527a23 */ /* 0x100fe40000010874 */
[----:B------:R-:W-:Y:S01]  /*10c30*/  FMUL.FTZ R48, R55, R68 ;  /* 0x0000004437307220 */ /* 0x000fe20000410000 */
[----:B------:R-:W1:Y:S01]  /*10c40*/  MUFU.EX2 R138, R138 ;  /* 0x0000008a008a7308 */ /* 0x000e620000000800 */
[--C-:B------:R-:W-:Y:S02]  /*10c50*/  FFMA.FTZ R104, R120, c[0x0][0x23c], -R116.reuse ;  /* 0x00008f0078687a23 */ /* 0x100fe40000010874 */
[--C-:B------:R-:W-:Y:S01]  /*10c60*/  FFMA.FTZ R90, R198, c[0x0][0x23c], -R143.reuse ;  /* 0x00008f00c65a7a23 */ /* 0x100fe2000001088f */
[----:B--2---:R-:W-:Y:S01]  /*10c70*/  F2FP.BF16.PACK_AB R59, R124, R137 ;  /* 0x000000897c3b723e */ /* 0x004fe200000010ff */
[--C-:B------:R-:W-:Y:S02]  /*10c80*/  FFMA.FTZ R83, R166, c[0x0][0x23c], -R143.reuse ;  /* 0x00008f00a6537a23 */ /* 0x100fe4000001088f */
[--C-:B------:R-:W-:Y:S02]  /*10c90*/  FFMA.FTZ R89, R149, c[0x0][0x23c], -R116.reuse ;  /* 0x00008f0095597a23 */ /* 0x100fe40000010874 */
[--C-:B------:R-:W-:Y:S01]  /*10ca0*/  FFMA.FTZ R97, R154, c[0x0][0x23c], -R143.reuse ;  /* 0x00008f009a617a23 */ /* 0x100fe2000001088f */
[----:B------:R-:W2:Y:S01]  /*10cb0*/  MUFU.EX2 R136, R136 ;  /* 0x0000008800887308 */ /* 0x000ea20000000800 */
[--C-:B------:R-:W-:Y:S02]  /*10cc0*/  FFMA.FTZ R99, R167, c[0x0][0x23c], -R116.reuse ;  /* 0x00008f00a7637a23 */ /* 0x100fe40000010874 */
[--C-:B------:R-:W-:Y:S02]  /*10cd0*/  FFMA.FTZ R154, R163, c[0x0][0x23c], -R116.reuse ;  /* 0x00008f00a39a7a23 */ /* 0x100fe40000010874 */
[----:B------:R-:W-:Y:S02]  /*10ce0*/  FFMA.FTZ R163, R156, c[0x0][0x23c], -R143 ;  /* 0x00008f009ca37a23 */ /* 0x000fe4000001088f */
[--C-:B------:R-:W-:Y:S02]  /*10cf0*/  FFMA.FTZ R156, R159, c[0x0][0x23c], -R116.reuse ;  /* 0x00008f009f9c7a23 */ /* 0x100fe40000010874 */
[--C-:B------:R-:W-:Y:S01]  /*10d00*/  FFMA.FTZ R153, R153, c[0x0][0x23c], -R116.reuse ;  /* 0x00008f0099997a23 */ /* 0x100fe20000010874 */
[----:B------:R-:W-:Y:S01]  /*10d10*/  MUFU.EX2 R80, R80 ;  /* 0x0000005000507308 */ /* 0x000fe20000000800 */
[--C-:B------:R-:W-:Y:S02]  /*10d20*/  FFMA.FTZ R91, R201, c[0x0][0x23c], -R116.reuse ;  /* 0x00008f00c95b7a23 */ /* 0x100fe40000010874 */
[--C-:B------:R-:W-:Y:S01]  /*10d30*/  FFMA.FTZ R96, R199, c[0x0][0x23c], -R116.reuse ;  /* 0x00008f00c7607a23 */ /* 0x100fe20000010874 */
[----:B-1----:R-:W-:Y:S01]  /*10d40*/  F2FP.BF16.PACK_AB R56, R138, R151 ;  /* 0x000000978a38723e */ /* 0x002fe200000010ff */
        /* <DEDUP_REMOVED lines=16> */
[C---:B------:R-:W-:Y:S02]  /*10e50*/  FMUL.FTZ R17, R55.reuse, R101 ;  /* 0x0000006537117220 */ /* 0x040fe40000410000 */
[--C-:B------:R-:W-:Y:S02]  /*10e60*/  FFMA.FTZ R146, R146, c[0x0][0x23c], -R143.reuse ;  /* 0x00008f0092927a23 */ /* 0x100fe4000001088f */
[C---:B------:R-:W-:Y:S03]  /*10e70*/  HMMA.16816.F32.BF16 R12, R56.reuse, R24, R12 ;  /* 0x00000018380c723c */ /* 0x040fe6000004180c */
[----:B------:R-:W-:Y:S01]  /*10e80*/  MUFU.EX2 R82, R82 ;  /* 0x0000005200527308 */ /* 0x000fe20000000800 */
[C---:B------:R-:W-:Y:S02]  /*10e90*/  FMUL.FTZ R18, R54.reuse, R102 ;  /* 0x0000006636127220 */ /* 0x040fe40000410000 */
[----:B------:R-:W-:Y:S02]  /*10ea0*/  FMUL.FTZ R19, R54, R103 ;  /* 0x0000006736137220 */ /* 0x000fe40000410000 */
[----:B------:R-:W-:Y:S01]  /*10eb0*/  LDSM.16.MT88.4 R100, [R118+0xac00] ;  /* 0x00ac00007664783b */ /* 0x000fe20000004200 */
[----:B------:R-:W-:Y:S03]  /*10ec0*/  FMUL.FTZ R24, R55, R92 ;  /* 0x0000005c37187220 */ /* 0x000fe60000410000 */
[--C-:B------:R-:W-:Y:S01]  /*10ed0*/  FFMA.FTZ R92, R53, c[0x0][0x23c], -R143.reuse ;  /* 0x00008f00355c7a23 */ /* 0x100fe2000001088f */
[C---:B------:R-:W-:Y:S01]  /*10ee0*/  HMMA.16816.F32.BF16 R16, R56.reuse, R26, R16 ;  /* 0x0000001a3810723c */ /* 0x040fe20000041810 */
[----:B------:R-:W-:Y:S02]  /*10ef0*/  MUFU.EX2 R89, R89 ;  /* 0x0000005900597308 */ /* 0x000fe40000000800 */
[C---:B------:R-:W-:Y:S02]  /*10f00*/  FMUL.FTZ R25, R55.reuse, R93 ;  /* 0x0000005d37197220 */ /* 0x040fe40000410000 */
[--C-:B------:R-:W-:Y:S02]  /*10f10*/  FFMA.FTZ R93, R200, c[0x0][0x23c], -R143.reuse ;  /* 0x00008f00c85d7a23 */ /* 0x100fe4000001088f */
[C---:B------:R-:W-:Y:S01]  /*10f20*/  FMUL.FTZ R26, R54.reuse, R94 ;  /* 0x0000005e361a7220 */ /* 0x040fe20000410000 */
[C---:B------:R-:W-:Y:S03]  /*10f30*/  HMMA.16816.F32.BF16 R20, R56.reuse, R32, R20 ;  /* 0x000000203814723c */ /* 0x040fe60000041814 */
[----:B------:R-:W-:Y:S01]  /*10f40*/  MUFU.EX2 R120, R92 ;  /* 0x0000005c00787308 */ /* 0x000fe20000000800 */
[----:B------:R-:W-:Y:S02]  /*10f50*/  FMUL.FTZ R27, R54, R95 ;  /* 0x0000005f361b7220 */ /* 0x000fe40000410000 */
[--C-:B------:R-:W-:Y:S02]  /*10f60*/  FFMA.FTZ R95, R128, c[0x0][0x23c], -R143.reuse ;  /* 0x00008f00805f7a23 */ /* 0x100fe4000001088f */
[--C-:B------:R-:W-:Y:S03]  /*10f70*/  FFMA.FTZ R94, R126, c[0x0][0x23c], -R143.reuse ;  /* 0x00008f007e5e7a23 */ /* 0x100fe6000001088f */
[C---:B------:R-:W-:Y:S02]  /*10f80*/  HMMA.16816.F32.BF16 R24, R56.reuse, R34, R24 ;  /* 0x000000223818723c */ /* 0x040fe40000041818 */
[----:B------:R-:W-:Y:S01]  /*10f90*/  MUFU.EX2 R93, R93 ;  /* 0x0000005d005d7308 */ /* 0x000fe20000000800 */
[C---:B------:R-:W-:Y:S02]  /*10fa0*/  FMUL.FTZ R32, R55.reuse, R84 ;  /* 0x0000005437207220 */ /* 0x040fe40000410000 */
[--C-:B------:R-:W-:Y:S02]  /*10fb0*/  FFMA.FTZ R84, R60, c[0x0][0x23c], -R143.reuse ;  /* 0x00008f003c547a23 */ /* 0x100fe4000001088f */
[----:B------:R-:W1:Y:S01]  /*10fc0*/  LDSM.16.MT88.4 R60, [R118+0xd000] ;  /* 0x00d00000763c783b */ /* 0x000e620000004200 */
[C---:B------:R-:W-:Y:S04]  /*10fd0*/  HMMA.16816.F32.BF16 R28, R56.reuse, R40, R28 ;  /* 0x00000028381c723c */ /* 0x040fe8000004181c */
[C---:B------:R-:W-:Y:S01]  /*10fe0*/  FMUL.FTZ R35, R54.reuse, R87 ;  /* 0x0000005736237220 */ /* 0x040fe20000410000 */
[----:B------:R-:W-:Y:S01]  /*10ff0*/  MUFU.EX2 R84, R84 ;  /* 0x0000005400547308 */ /* 0x000fe20000000800 */
[----:B------:R-:W-:Y:S02]  /*11000*/  FMUL.FTZ R34, R54, R86 ;  /* 0x0000005636227220 */ /* 0x000fe40000410000 */
[C---:B------:R-:W-:Y:S04]  /*11010*/  FMUL.FTZ R33, R55.reuse, R85 ;  /* 0x0000005537217220 */ /* 0x040fe80000410000 */
[--C-:B------:R-:W-:Y:S02]  /*11020*/  FFMA.FTZ R87, R64, c[0x0][0x23c], -R143.reuse ;  /* 0x00008f0040577a23 */ /* 0x100fe4000001088f */
[----:B------:R-:W2:Y:S01]  /*11030*/  LDSM.16.MT88.4 R64, [R168+0x9400] ;  /* 0x00940000a840783b */ /* 0x000ea20000004200 */
[C---:B------:R-:W-:Y:S01]  /*11040*/  HMMA.16816.F32.BF16 R32, R56.reuse, R42, R32 ;  /* 0x0000002a3820723c */ /* 0x040fe20000041820 */
[----:B------:R-:W-:Y:S02]  /*11050*/  MUFU.EX2 R97, R97 ;  /* 0x0000006100617308 */ /* 0x000fe40000000800 */
[--C-:B------:R-:W-:Y:S02]  /*11060*/  FFMA.FTZ R85, R50, c[0x0][0x23c], -R143.reuse ;  /* 0x00008f0032557a23 */ /* 0x100fe4000001088f */
[C---:B------:R-:W-:Y:S02]  /*11070*/  FMUL.FTZ R50, R54.reuse, R70 ;  /* 0x0000004636327220 */ /* 0x040fe40000410000 */
[C---:B------:R-:W-:Y:S01]  /*11080*/  FMUL.FTZ R43, R54.reuse, R79 ;  /* 0x0000004f362b7220 */ /* 0x040fe20000410000 */
[C---:B------:R-:W-:Y:S03]  /*11090*/  HMMA.16816.F32.BF16 R36, R56.reuse, R44, R36 ;  /* 0x0000002c3824723c */ /* 0x040fe60000041824 */
[----:B------:R-:W3:Y:S01]  /*110a0*/  MUFU.EX2 R87, R87 ;  /* 0x0000005700577308 */ /* 0x000ee20000000800 */
[C---:B------:R-:W-:Y:S02]  /*110b0*/  FMUL.FTZ R42, R54.reuse, R78 ;  /* 0x0000004e362a7220 */ /* 0x040fe40000410000 */
[C---:B------:R-:W-:Y:S02]  /*110c0*/  FMUL.FTZ R40, R55.reuse, R76 ;  /* 0x0000004c37287220 */ /* 0x040fe40000410000 */
[C---:B------:R-:W-:Y:S04]  /*110d0*/  FMUL.FTZ R41, R55.reuse, R77 ;  /* 0x0000004d37297220 */ /* 0x040fe80000410000 */
[C---:B------:R-:W-:Y:S01]  /*110e0*/  FMUL.FTZ R44, R55.reuse, R72 ;  /* 0x00000048372c7220 */ /* 0x040fe20000410000 */
[----:B------:R-:W4:Y:S01]  /*110f0*/  MUFU.EX2 R85, R85 ;  /* 0x0000005500557308 */ /* 0x000f220000000800 */
[----:B------:R-:W-:Y:S01]  /*11100*/  FMUL.FTZ R45, R55, R73 ;  /* 0x00000049372d7220 */ /* 0x000fe20000410000 */
[C---:B------:R-:W-:Y:S03]  /*11110*/  HMMA.16816.F32.BF16 R40, R56.reuse, R46, R40 ;  /* 0x0000002e3828723c */ /* 0x040fe60000041828 */
[--C-:B------:R-:W-:Y:S02]  /*11120*/  FFMA.FTZ R77, R51, c[0x0][0x23c], -R116.reuse ;  /* 0x00008f00334d7a23 */ /* 0x100fe40000010874 */
[--C-:B------:R-:W-:Y:S02]  /*11130*/  FFMA.FTZ R76, R49, c[0x0][0x23c], -R116.reuse ;  /* 0x00008f00314c7a23 */ /* 0x100fe40000010874 */
[C---:B------:R-:W-:Y:S01]  /*11140*/  FMUL.FTZ R46, R54.reuse, R74 ;  /* 0x0000004a362e7220 */ /* 0x040fe20000410000 */
[----:B------:R-:W-:Y:S01]  /*11150*/  MUFU.EX2 R91, R91 ;  /* 0x0000005b005b7308 */ /* 0x000fe20000000800 */
[C---:B------:R-:W-:Y:S02]  /*11160*/  FMUL.FTZ R47, R54.reuse, R75 ;  /* 0x0000004b362f7220 */ /* 0x040fe40000410000 */
[----:B------:R-:W-:Y:S01]  /*11170*/  LDSM.16.MT88.4 R72, [R168+0xc400] ;  /* 0x00c40000a848783b */ /* 0x000fe20000004200 */
[----:B------:R-:W-:Y:S02]  /*11180*/  FMUL.FTZ R51, R54, R71 ;  /* 0x0000004736337220 */ /* 0x000fe40000410000 */
[----:B------:R-:W-:Y:S02]  /*11190*/  FMUL.FTZ R49, R55, R69 ;  /* 0x0000004537317220 */ /* 0x000fe40000410000 */
[C---:B-1----:R-:W-:Y:S02]  /*111a0*/  HMMA.16816.F32.BF16 R44, R56.reuse, R60, R44 ;  /* 0x0000003c382c723c */ /* 0x042fe4000004182c */
[----:B------:R-:W-:Y:S01]  /*111b0*/  MUFU.EX2 R76, R76 ;  /* 0x0000004c004c7308 */ /* 0x000fe20000000800 */
[----:B------:R-:W-:Y:S01]  /*111c0*/  LDSM.16.MT88.4 R68, [R168+0xc000] ;  /* 0x00c00000a844783b */ /* 0x000fe20000004200 */
[--C-:B------:R-:W-:Y:S02]  /*111d0*/  FFMA.FTZ R79, R133, c[0x0][0x23c], -R143.reuse ;  /* 0x00008f00854f7a23 */ /* 0x100fe4000001088f */
[--C-:B------:R-:W-:Y:S02]  /*111e0*/  FFMA.FTZ R86, R196, c[0x0][0x23c], -R143.reuse ;  /* 0x00008f00c4567a23 */ /* 0x100fe4000001088f */
[----:B------:R-:W-:Y:S03]  /*111f0*/  HMMA.16816.F32.BF16 R48, R56, R62, R48 ;  /* 0x0000003e3830723c */ /* 0x000fe60000041830 */
[----:B------:R-:W1:Y:S01]  /*11200*/  LDSM.16.MT88.4 R60, [R118+0x9400] ;  /* 0x00940000763c783b */ /* 0x000e620000004200 */
[----:B------:R-:W5:Y:S01]  /*11210*/  MUFU.EX2 R77, R77 ;  /* 0x0000004d004d7308 */ /* 0x000f620000000800 */
[--C-:B------:R-:W-:Y:S02]  /*11220*/  FFMA.FTZ R78, R132, c[0x0][0x23c], -R143.reuse ;  /* 0x00008f00844e7a23 */ /* 0x100fe4000001088f */
[----:B---3--:R-:W-:Y:S01]  /*11230*/  F2FP.BF16.PACK_AB R57, R87, R84 ;  /* 0x000000545739723e */ /* 0x008fe200000010ff */
[--C-:B------:R-:W-:Y:S01]  /*11240*/  FFMA.FTZ R144, R144, c[0x0][0x23c], -R143.reuse ;  /* 0x00008f0090907a23 */ /* 0x100fe2000001088f */
[----:B----4-:R-:W-:Y:S03]  /*11250*/  F2FP.BF16.PACK_AB R59, R80, R85 ;  /* 0x00000055503b723e */ /* 0x010fe600000010ff */
[----:B------:R-:W-:Y:S01]  /*11260*/  F2FP.BF16.PACK_AB R58, R82, R81 ;  /* 0x00000051523a723e */ /* 0x000fe200000010ff */
[----:B------:R-:W-:Y:S01]  /*11270*/  FFMA.FTZ R159, R142, c[0x0][0x23c], -R143 ;  /* 0x00008f008e9f7a23 */ /* 0x000fe2000001088f */
[----:B------:R-:W3:Y:S01]  /*11280*/  MUFU.EX2 R86, R86 ;  /* 0x0000005600567308 */ /* 0x000ee20000000800 */
[--C-:B------:R-:W-:Y:S02]  /*11290*/  FFMA.FTZ R142, R145, c[0x0][0x23c], -R116.reuse ;  /* 0x00008f00918e7a23 */ /* 0x100fe40000010874 */
[--C-:B------:R-:W-:Y:S02]  /*112a0*/  FFMA.FTZ R141, R141, c[0x0][0x23c], -R116.reuse ;  /* 0x00008f008d8d7a23 */ /* 0x100fe40000010874 */
[--C-:B------:R-:W-:Y:S02]  /*112b0*/  FFMA.FTZ R139, R139, c[0x0][0x23c], -R116.reuse ;  /* 0x00008f008b8b7a23 */ /* 0x100fe40000010874 */
[----:B------:R-:W-:Y:S02]  /*112c0*/  FFMA.FTZ R155, R54, R193, R155 ;  /* 0x000000c1369b7223 */ /* 0x000fe4000001009b */
[--C-:B------:R-:W-:Y:S01]  /*112d0*/  FFMA.FTZ R54, R135, c[0x0][0x23c], -R116.reuse ;  /* 0x00008f0087367a23 */ /* 0x100fe20000010874 */
[----:B------:R-:W4:Y:S01]  /*112e0*/  MUFU.EX2 R96, R96 ;  /* 0x0000006000607308 */ /* 0x000f220000000800 */
[--C-:B------:R-:W-:Y:S02]  /*112f0*/  FFMA.FTZ R135, R130, c[0x0][0x23c], -R143.reuse ;  /* 0x00008f0082877a23 */ /* 0x100fe4000001088f */
[--C-:B------:R-:W-:Y:S01]  /*11300*/  FFMA.FTZ R134, R134, c[0x0][0x23c], -R143.reuse ;  /* 0x00008f0086867a23 */ /* 0x100fe2000001088f */
[----:B-----5:R-:W-:Y:S01]  /*11310*/  F2FP.BF16.PACK_AB R56, R76, R77 ;  /* 0x0000004d4c38723e */ /* 0x020fe200000010ff */
[----:B------:R-:W-:Y:S02]  /*11320*/  FFMA.FTZ R143, R52, c[0x0][0x23c], -R143 ;  /* 0x00008f00348f7a23 */ /* 0x000fe4000001088f */
[--C-:B------:R-:W-:Y:S02]  /*11330*/  FFMA.FTZ R131, R131, c[0x0][0x23c], -R116.reuse ;  /* 0x00008f0083837a23 */ /* 0x100fe40000010874 */
[--C-:B------:R-:W-:Y:S01]  /*11340*/  FFMA.FTZ R132, R129, c[0x0][0x23c], -R116.reuse ;  /* 0x00008f0081847a23 */ /* 0x100fe20000010874 */
[----:B------:R-:W-:Y:S01]  /*11350*/  MUFU.EX2 R130, R79 ;  /* 0x0000004f00827308 */ /* 0x000fe20000000800 */
[C---:B--2---:R-:W-:Y:S03]  /*11360*/  HMMA.16816.F32.BF16 R4, R56.reuse, R64, R4 ;  /* 0x000000403804723c */ /* 0x044fe60000041804 */
[--C-:B------:R-:W-:Y:S02]  /*11370*/  FFMA.FTZ R127, R127, c[0x0][0x23c], -R116.reuse ;  /* 0x00008f007f7f7a23 */ /* 0x100fe40000010874 */
[--C-:B------:R-:W-:Y:S02]  /*11380*/  FFMA.FTZ R125, R125, c[0x0][0x23c], -R116.reuse ;  /* 0x00008f007d7d7a23 */ /* 0x100fe40000010874 */
[----:B------:R-:W-:Y:S01]  /*11390*/  FADD.FTZ R151, R138, R151 ;  /* 0x000000978a977221 */ /* 0x000fe20000010000 */
[C---:B------:R-:W-:Y:S01]  /*113a0*/  HMMA.16816.F32.BF16 R8, R56.reuse, R66, R8 ;  /* 0x000000423808723c */ /* 0x040fe20000041808 */
[----:B------:R-:W2:Y:S01]  /*113b0*/  LDSM.16.MT88.4 R64, [R168+0xb400] ;  /* 0x00b40000a840783b */ /* 0x000ea20000004200 */
[----:B------:R-:W-:Y:S02]  /*113c0*/  MUFU.EX2 R150, R150 ;  /* 0x0000009600967308 */ /* 0x000fe40000000800 */
[----:B------:R-:W-:Y:S02]  /*113d0*/  FADD.FTZ R136, R136, R151 ;  /* 0x0000009788887221 */ /* 0x000fe40000010000 */
[----:B------:R-:W-:Y:S02]  /*113e0*/  FFMA.FTZ R121, R121, c[0x0][0x23c], -R116 ;  /* 0x00008f0079797a23 */ /* 0x000fe40000010874 */
[C---:B-1----:R-:W-:Y:S04]  /*113f0*/  HMMA.16816.F32.BF16 R12, R56.reuse, R60, R12 ;  /* 0x0000003c380c723c */ /* 0x042fe8000004180c */
[----:B------:R-:W-:Y:S01]  /*11400*/  MUFU.EX2 R99, R99 ;  /* 0x0000006300637308 */ /* 0x000fe20000000800 */
[----:B------:R-:W-:Y:S02]  /*11410*/  FADD.FTZ R136, R117, R136 ;  /* 0x0000008875887221 */ /* 0x000fe40000010000 */
[----:B------:R-:W-:Y:S01]  /*11420*/  FADD.FTZ R140, R140, R155 ;  /* 0x0000009b8c8c7221 */ /* 0x000fe20000010000 */
[C---:B------:R-:W-:Y:S01]  /*11430*/  HMMA.16816.F32.BF16 R16, R56.reuse, R62, R16 ;  /* 0x0000003e3810723c */ /* 0x040fe20000041810 */
[----:B------:R-:W1:Y:S03]  /*11440*/  LDSM.16.MT88.4 R60, [R118+0xb400] ;  /* 0x00b40000763c783b */ /* 0x000e660000004200 */
[----:B------:R-:W-:Y:S02]  /*11450*/  FADD.FTZ R77, R77, R136 ;  /* 0x000000884d4d7221 */ /* 0x000fe40000010000 */
[----:B------:R-:W-:Y:S01]  /*11460*/  MUFU.EX2 R117, R95 ;  /* 0x0000005f00757308 */ /* 0x000fe20000000800 */
[----:B------:R-:W-:Y:S05]  /*11470*/  FADD.FTZ R137, R137, R140 ;  /* 0x0000008c89897221 */ /* 0x000fea0000010000 */
[----:B------:R-:W-:Y:S04]  /*11480*/  FADD.FTZ R137, R124, R137 ;  /* 0x000000897c897221 */ /* 0x000fe80000010000 */
[----:B------:R-:W-:Y:S01]  /*11490*/  MUFU.EX2 R152, R152 ;  /* 0x0000009800987308 */ /* 0x000fe20000000800 */
[C---:B--2---:R-:W-:Y:S09]  /*114a0*/  HMMA.16816.F32.BF16 R20, R56.reuse, R64, R20 ;  /* 0x000000403814723c */ /* 0x044ff20000041814 */
[----:B------:R-:W-:Y:S01]  /*114b0*/  MUFU.EX2 R154, R154 ;  /* 0x0000009a009a7308 */ /* 0x000fe20000000800 */
[C---:B------:R-:W-:Y:S01]  /*114c0*/  HMMA.16816.F32.BF16 R24, R56.reuse, R66, R24 ;  /* 0x000000423818723c */ /* 0x040fe20000041818 */
[----:B------:R-:W2:Y:S08]  /*114d0*/  LDSM.16.MT88.4 R64, [R168+0xd400] ;  /* 0x00d40000a840783b */ /* 0x000eb00000004200 */
[----:B------:R-:W-:Y:S01]  /*114e0*/  MUFU.EX2 R162, R162 ;  /* 0x000000a200a27308 */ /* 0x000fe20000000800 */
[C---:B-1----:R-:W-:Y:S09]  /*114f0*/  HMMA.16816.F32.BF16 R28, R56.reuse, R60, R28 ;  /* 0x0000003c381c723c */ /* 0x042ff2000004181c */
[----:B------:R-:W-:Y:S01]  /*11500*/  MUFU.EX2 R165, R165 ;  /* 0x000000a500a57308 */ /* 0x000fe20000000800 */
[C---:B------:R-:W-:Y:S01]  /*11510*/  HMMA.16816.F32.BF16 R32, R56.reuse, R62, R32 ;  /* 0x0000003e3820723c */ /* 0x040fe20000041820 */
[----:B------:R-:W1:Y:S08]  /*11520*/  LDSM.16.MT88.4 R60, [R118+0xd400] ;  /* 0x00d40000763c783b */ /* 0x000e700000004200 */
[----:B------:R-:W-:Y:S10]  /*11530*/  MUFU.EX2 R158, R158 ;  /* 0x0000009e009e7308 */ /* 0x000ff40000000800 */
[----:B------:R-:W-:Y:S01]  /*11540*/  MUFU.EX2 R163, R163 ;  /* 0x000000a300a37308 */ /* 0x000fe20000000800 */
[C---:B--2---:R-:W-:Y:S09]  /*11550*/  HMMA.16816.F32.BF16 R36, R56.reuse, R64, R36 ;  /* 0x000000403824723c */ /* 0x044ff20000041824 */
[----:B------:R-:W-:Y:S01]  /*11560*/  MUFU.EX2 R156, R156 ;  /* 0x0000009c009c7308 */ /* 0x000fe20000000800 */
[C---:B------:R-:W-:Y:S01]  /*11570*/  HMMA.16816.F32.BF16 R40, R56.reuse, R66, R40 ;  /* 0x000000423828723c */ /* 0x040fe20000041828 */
[----:B------:R-:W2:Y:S08]  /*11580*/  LDSM.16.MT88.4 R64, [R168+0x9800] ;  /* 0x00980000a840783b */ /* 0x000eb00000004200 */
[----:B------:R-:W-:Y:S01]  /*11590*/  MUFU.EX2 R157, R157 ;  /* 0x0000009d009d7308 */ /* 0x000fe20000000800 */
[C---:B-1----:R-:W-:Y:S09]  /*115a0*/  HMMA.16816.F32.BF16 R44, R56.reuse, R60, R44 ;  /* 0x0000003c382c723c */ /* 0x042ff2000004182c */
[----:B------:R-:W1:Y:S01]  /*115b0*/  MUFU.EX2 R88, R88 ;  /* 0x0000005800587308 */ /* 0x000e620000000800 */
[----:B------:R-:W-:Y:S01]  /*115c0*/  HMMA.16816.F32.BF16 R48, R56, R62, R48 ;  /* 0x0000003e3830723c */ /* 0x000fe20000041830 */
[----:B------:R-:W5:Y:S06]  /*115d0*/  LDSM.16.MT88.4 R60, [R118+0x9800] ;  /* 0x00980000763c783b */ /* 0x000f6c0000004200 */
[----:B---3--:R-:W-:Y:S02]  /*115e0*/  F2FP.BF16.PACK_AB R59, R83, R86 ;  /* 0x00000056533b723e */ /* 0x008fe400000010ff */
[----:B------:R-:W-:Y:S03]  /*115f0*/  MUFU.EX2 R98, R98 ;  /* 0x0000006200627308 */ /* 0x000fe60000000800 */
[----:B------:R-:W-:Y:S02]  /*11600*/  F2FP.BF16.PACK_AB R57, R90, R93 ;  /* 0x0000005d5a39723e */ /* 0x000fe400000010ff */
[----:B----4-:R-:W-:Y:S05]  /*11610*/  F2FP.BF16.PACK_AB R56, R96, R91 ;  /* 0x0000005b6038723e */ /* 0x010fea00000010ff */
[----:B------:R-:W-:Y:S01]  /*11620*/  MUFU.EX2 R149, R149 ;  /* 0x0000009500957308 */ /* 0x000fe20000000800 */
[----:B-1----:R-:W-:Y:S09]  /*11630*/  F2FP.BF16.PACK_AB R58, R89, R88 ;  /* 0x00000058593a723e */ /* 0x002ff200000010ff */
[----:B------:R-:W-:Y:S01]  /*11640*/  MUFU.EX2 R153, R153 ;  /* 0x0000009900997308 */ /* 0x000fe20000000800 */
[C---:B--2---:R-:W-:Y:S08]  /*11650*/  HMMA.16816.F32.BF16 R4, R56.reuse, R64, R4 ;  /* 0x000000403804723c */ /* 0x044ff00000041804 */
[C---:B------:R-:W-:Y:S01]  /*11660*/  HMMA.16816.F32.BF16 R8, R56.reuse, R66, R8 ;  /* 0x000000423808723c */ /* 0x040fe20000041808 */
[----:B------:R-:W1:Y:S01]  /*11670*/  LDSM.16.MT88.4 R64, [R168+0xb800] ;  /* 0x00b80000a840783b */ /* 0x000e620000004200 */
[----:B------:R-:W-:Y:S06]  /*11680*/  MUFU.EX2 R160, R160 ;  /* 0x000000a000a07308 */ /* 0x000fec0000000800 */
[C---:B-----5:R-:W-:Y:S04]  /*11690*/  HMMA.16816.F32.BF16 R12, R56.reuse, R60, R12 ;  /* 0x0000003c380c723c */ /* 0x060fe8000004180c */
[----:B------:R-:W-:Y:S04]  /*116a0*/  MUFU.EX2 R161, R161 ;  /* 0x000000a100a17308 */ /* 0x000fe80000000800 */
[C---:B------:R-:W-:Y:S01]  /*116b0*/  HMMA.16816.F32.BF16 R16, R56.reuse, R62, R16 ;  /* 0x0000003e3810723c */ /* 0x040fe20000041810 */
[----:B------:R-:W2:Y:S05]  /*116c0*/  LDSM.16.MT88.4 R60, [R118+0xb800] ;  /* 0x00b80000763c783b */ /* 0x000eaa0000004200 */
[----:B------:R-:W-:Y:S10]  /*116d0*/  MUFU.EX2 R147, R147 ;  /* 0x0000009300937308 */ /* 0x000ff40000000800 */
[----:B------:R-:W3:Y:S01]  /*116e0*/  MUFU.EX2 R146, R146 ;  /* 0x0000009200927308 */ /* 0x000ee20000000800 */
[C---:B-1----:R-:W-:Y:S09]  /*116f0*/  HMMA.16816.F32.BF16 R20, R56.reuse, R64, R20 ;  /* 0x000000403814723c */ /* 0x042ff20000041814 */
[----:B------:R-:W-:Y:S01]  /*11700*/  MUFU.EX2 R144, R144 ;  /* 0x0000009000907308 */ /* 0x000fe20000000800 */
[C---:B------:R-:W-:Y:S01]  /*11710*/  HMMA.16816.F32.BF16 R24, R56.reuse, R66, R24 ;  /* 0x000000423818723c */ /* 0x040fe20000041818 */
[----:B------:R-:W1:Y:S08]  /*11720*/  LDSM.16.MT88.4 R64, [R168+0xd800] ;  /* 0x00d80000a840783b */ /* 0x000e700000004200 */
[----:B------:R-:W4:Y:S03]  /*11730*/  MUFU.EX2 R159, R159 ;  /* 0x0000009f009f7308 */ /* 0x000f260000000800 */
[----:B---3--:R-:W-:Y:S01]  /*11740*/  F2FP.BF16.PACK_AB R53, R146, R147 ;  /* 0x000000939235723e */ /* 0x008fe200000010ff */
[C---:B--2---:R-:W-:Y:S06]  /*11750*/  HMMA.16816.F32.BF16 R28, R56.reuse, R60, R28 ;  /* 0x0000003c381c723c */ /* 0x044fec000004181c */
[----:B------:R-:W-:Y:S02]  /*11760*/  MUFU.EX2 R142, R142 ;  /* 0x0000008e008e7308 */ /* 0x000fe40000000800 */
[C---:B------:R-:W-:Y:S01]  /*11770*/  HMMA.16816.F32.BF16 R32, R56.reuse, R62, R32 ;  /* 0x0000003e3820723c */ /* 0x040fe20000041820 */
[----:B------:R-:W2:Y:S07]  /*11780*/  LDSM.16.MT88.4 R60, [R118+0xd800] ;  /* 0x00d80000763c783b */ /* 0x000eae0000004200 */
[----:B------:R-:W3:Y:S01]  /*11790*/  MUFU.EX2 R141, R141 ;  /* 0x0000008d008d7308 */ /* 0x000ee20000000800 */
[----:B----4-:R-:W-:Y:S09]  /*117a0*/  F2FP.BF16.PACK_AB R55, R159, R144 ;  /* 0x000000909f37723e */ /* 0x010ff200000010ff */
[----:B------:R-:W-:Y:S01]  /*117b0*/  MUFU.EX2 R139, R139 ;  /* 0x0000008b008b7308 */ /* 0x000fe20000000800 */
[C---:B-1----:R-:W-:Y:S09]  /*117c0*/  HMMA.16816.F32.BF16 R36, R56.reuse, R64, R36 ;  /* 0x000000403824723c */ /* 0x042ff20000041824 */
[----:B------:R-:W1:Y:S03]  /*117d0*/  MUFU.EX2 R128, R54 ;  /* 0x0000003600807308 */ /* 0x000e660000000800 */
[----:B---3--:R-:W-:Y:S01]  /*117e0*/  F2FP.BF16.PACK_AB R52, R141, R142 ;  /* 0x0000008e8d34723e */ /* 0x008fe200000010ff */
[C---:B------:R-:W-:Y:S01]  /*117f0*/  HMMA.16816.F32.BF16 R40, R56.reuse, R66, R40 ;  /* 0x000000423828723c */ /* 0x040fe20000041828 */
[----:B------:R-:W3:Y:S05]  /*11800*/  LDSM.16.MT88.4 R64, [R168+0x9c00] ;  /* 0x009c0000a840783b */ /* 0x000eea0000004200 */
[----:B------:R-:W4:Y:S02]  /*11810*/  MUFU.EX2 R133, R134 ;  /* 0x0000008600857308 */ /* 0x000f240000000800 */
[C---:B--2---:R-:W-:Y:S08]  /*11820*/  HMMA.16816.F32.BF16 R44, R56.reuse, R60, R44 ;  /* 0x0000003c382c723c */ /* 0x044ff0000004182c */
[----:B------:R2:W-:Y:S01]  /*11830*/  MUFU.EX2 R126, R78 ;  /* 0x0000004e007e7308 */ /* 0x0005e20000000800 */
[----:B------:R-:W-:Y:S01]  /*11840*/  HMMA.16816.F32.BF16 R48, R56, R62, R48 ;  /* 0x0000003e3830723c */ /* 0x000fe20000041830 */
[----:B------:R-:W5:Y:S02]  /*11850*/  LDSM.16.MT88.4 R60, [R118+0x9c00] ;  /* 0x009c0000763c783b */ /* 0x000f640000004200 */
[----:B-1----:R-:W-:Y:S04]  /*11860*/  F2FP.BF16.PACK_AB R54, R128, R139 ;  /* 0x0000008b8036723e */ /* 0x002fe800000010ff */
[----:B------:R-:W-:Y:S02]  /*11870*/  F2FP.BF16.PACK_AB R57, R97, R98 ;  /* 0x000000626139723e */ /* 0x000fe400000010ff */
[----:B------:R-:W1:Y:S03]  /*11880*/  MUFU.EX2 R135, R135 ;  /* 0x0000008700877308 */ /* 0x000e660000000800 */
[----:B------:R-:W-:Y:S02]  /*11890*/  F2FP.BF16.PACK_AB R59, R149, R150 ;  /* 0x00000096953b723e */ /* 0x000fe400000010ff */
[----:B------:R-:W-:Y:S02]  /*118a0*/  F2FP.BF16.PACK_AB R56, R152, R99 ;  /* 0x000000639838723e */ /* 0x000fe400000010ff */
[----:B------:R-:W-:Y:S03]  /*118b0*/  F2FP.BF16.PACK_AB R58, R161, R154 ;  /* 0x0000009aa13a723e */ /* 0x000fe600000010ff */
[----:B------:R-:W-:Y:S01]  /*118c0*/  MUFU.EX2 R131, R131 ;  /* 0x0000008300837308 */ /* 0x000fe20000000800 */
[----:B--2---:R-:W-:Y:S02]  /*118d0*/  FADD.FTZ R78, R84, R137 ;  /* 0x00000089544e7221 */ /* 0x004fe40000010000 */
[----:B------:R-:W-:Y:S01]  /*118e0*/  FADD.FTZ R84, R76, R77 ;  /* 0x0000004d4c547221 */ /* 0x000fe20000010000 */
[C---:B---3--:R-:W-:Y:S03]  /*118f0*/  HMMA.16816.F32.BF16 R4, R56.reuse, R64, R4 ;  /* 0x000000403804723c */ /* 0x048fe60000041804 */
[----:B------:R-:W-:Y:S03]  /*11900*/  FADD.FTZ R78, R87, R78 ;  /* 0x0000004e574e7221 */ /* 0x000fe60000010000 */
[----:B------:R-:W2:Y:S01]  /*11910*/  MUFU.EX2 R132, R132 ;  /* 0x0000008400847308 */ /* 0x000ea20000000800 */
[----:B------:R-:W-:Y:S02]  /*11920*/  FFMA.FTZ R87, R122, c[0x0][0x23c], -R116 ;  /* 0x00008f007a577a23 */ /* 0x000fe40000010874 */
[----:B------:R-:W-:Y:S01]  /*11930*/  FADD.FTZ R85, R85, R78 ;  /* 0x0000004e55557221 */ /* 0x000fe20000010000 */
[C---:B------:R-:W-:Y:S01]  /*11940*/  HMMA.16816.F32.BF16 R8, R56.reuse, R66, R8 ;  /* 0x000000423808723c */ /* 0x040fe20000041808 */
[----:B------:R-:W3:Y:S02]  /*11950*/  LDSM.16.MT88.4 R64, [R168+0xbc00] ;  /* 0x00bc0000a840783b */ /* 0x000ee40000004200 */
[----:B------:R-:W-:Y:S03]  /*11960*/  FADD.FTZ R80, R80, R85 ;  /* 0x0000005550507221 */ /* 0x000fe60000010000 */
[----:B------:R-:W-:Y:S01]  /*11970*/  MUFU.EX2 R122, R94 ;  /* 0x0000005e007a7308 */ /* 0x000fe20000000800 */
[----:B------:R-:W-:Y:S01]  /*11980*/  FADD.FTZ R81, R81, R84 ;  /* 0x0000005451517221 */ /* 0x000fe20000010000 */
[C---:B-----5:R-:W-:Y:S01]  /*11990*/  HMMA.16816.F32.BF16 R12, R56.reuse, R60, R12 ;  /* 0x0000003c380c723c */ /* 0x060fe2000004180c */
[----:B------:R-:W-:Y:S03]  /*119a0*/  LDSM.16.MT88.4 R76, [R168+0xe800] ;  /* 0x00e80000a84c783b */ /* 0x000fe60000004200 */
[----:B------:R-:W-:Y:S02]  /*119b0*/  FADD.FTZ R93, R93, R80 ;  /* 0x000000505d5d7221 */ /* 0x000fe40000010000 */
[----:B------:R-:W-:Y:S02]  /*119c0*/  FFMA.FTZ R116, R123, c[0x0][0x23c], -R116 ;  /* 0x00008f007b747a23 */ /* 0x000fe40000010874 */
[C---:B------:R-:W-:Y:S01]  /*119d0*/  HMMA.16816.F32.BF16 R16, R56.reuse, R62, R16 ;  /* 0x0000003e3810723c */ /* 0x040fe20000041810 */
[----:B------:R-:W5:Y:S01]  /*119e0*/  LDSM.16.MT88.4 R60, [R118+0xbc00] ;  /* 0x00bc0000763c783b */ /* 0x000f620000004200 */
[----:B------:R-:W-:Y:S02]  /*119f0*/  MUFU.EX2 R127, R127 ;  /* 0x0000007f007f7308 */ /* 0x000fe40000000800 */
[----:B------:R-:W-:Y:S08]  /*11a00*/  FADD.FTZ R82, R82, R81 ;  /* 0x0000005152527221 */ /* 0x000ff00000010000 */
[----:B------:R-:W1:Y:S10]  /*11a10*/  MUFU.EX2 R124, R125 ;  /* 0x0000007d007c7308 */ /* 0x000e740000000800 */
[----:B------:R-:W1:Y:S01]  /*11a20*/  MUFU.EX2 R143, R143 ;  /* 0x0000008f008f7308 */ /* 0x000e620000000800 */
[C---:B---3--:R-:W-:Y:S08]  /*11a30*/  HMMA.16816.F32.BF16 R20, R56.reuse, R64, R20 ;  /* 0x000000403814723c */ /* 0x048ff00000041814 */
[C---:B------:R-:W-:Y:S01]  /*11a40*/  HMMA.16816.F32.BF16 R24, R56.reuse, R66, R24 ;  /* 0x000000423818723c */ /* 0x040fe20000041818 */
[----:B------:R-:W3:Y:S07]  /*11a50*/  LDSM.16.MT88.4 R64, [R168+0xdc00] ;  /* 0x00dc0000a840783b */ /* 0x000eee0000004200 */
[C---:B-----5:R-:W-:Y:S08]  /*11a60*/  HMMA.16816.F32.BF16 R28, R56.reuse, R60, R28 ;  /* 0x0000003c381c723c */ /* 0x060ff0000004181c */
[C---:B------:R-:W-:Y:S01]  /*11a70*/  HMMA.16816.F32.BF16 R32, R56.reuse, R62, R32 ;  /* 0x0000003e3820723c */ /* 0x040fe20000041820 */
[----:B------:R-:W5:Y:S07]  /*11a80*/  LDSM.16.MT88.4 R60, [R118+0xdc00] ;  /* 0x00dc0000763c783b */ /* 0x000f6e0000004200 */
[C---:B---3--:R-:W-:Y:S08]  /*11a90*/  HMMA.16816.F32.BF16 R36, R56.reuse, R64, R36 ;  /* 0x000000403824723c */ /* 0x048ff00000041824 */
[C---:B------:R-:W-:Y:S01]  /*11aa0*/  HMMA.16816.F32.BF16 R40, R56.reuse, R66, R40 ;  /* 0x000000423828723c */ /* 0x040fe20000041828 */
[----:B------:R-:W3:Y:S07]  /*11ab0*/  LDSM.16.MT88.4 R64, [R168+0xa000] ;  /* 0x00a00000a840783b */ /* 0x000eee0000004200 */
[C---:B-----5:R-:W-:Y:S08]  /*11ac0*/  HMMA.16816.F32.BF16 R44, R56.reuse, R60, R44 ;  /* 0x0000003c382c723c */ /* 0x060ff0000004182c */
[----:B------:R-:W-:Y:S01]  /*11ad0*/  HMMA.16816.F32.BF16 R48, R56, R62, R48 ;  /* 0x0000003e3830723c */ /* 0x000fe20000041830 */
[----:B------:R-:W5:Y:S06]  /*11ae0*/  LDSM.16.MT88.4 R60, [R118+0xa000] ;  /* 0x00a00000763c783b */ /* 0x000f6c0000004200 */
[----:B------:R-:W-:Y:S02]  /*11af0*/  F2FP.BF16.PACK_AB R57, R165, R162 ;  /* 0x000000a2a539723e */ /* 0x000fe400000010ff */
[----:B------:R-:W-:Y:S03]  /*11b00*/  F2FP.BF16.PACK_AB R59, R163, R158 ;  /* 0x0000009ea33b723e */ /* 0x000fe600000010ff */
[----:B------:R-:W-:Y:S02]  /*11b10*/  F2FP.BF16.PACK_AB R56, R157, R156 ;  /* 0x0000009c9d38723e */ /* 0x000fe400000010ff */
[----:B------:R-:W-:Y:S07]  /*11b20*/  F2FP.BF16.PACK_AB R58, R160, R153 ;  /* 0x00000099a03a723e */ /* 0x000fee00000010ff */
[C---:B---3--:R-:W-:Y:S08]  /*11b30*/  HMMA.16816.F32.BF16 R4, R56.reuse, R64, R4 ;  /* 0x000000403804723c */ /* 0x048ff00000041804 */
[C---:B------:R-:W-:Y:S01]  /*11b40*/  HMMA.16816.F32.BF16 R8, R56.reuse, R66, R8 ;  /* 0x000000423808723c */ /* 0x040fe20000041808 */
[----:B------:R-:W3:Y:S07]  /*11b50*/  LDSM.16.MT88.4 R64, [R118+0xc000] ;  /* 0x00c000007640783b */ /* 0x000eee0000004200 */
[C---:B-----5:R-:W-:Y:S08]  /*11b60*/  HMMA.16816.F32.BF16 R12, R56.reuse, R60, R12 ;  /* 0x0000003c380c723c */ /* 0x060ff0000004180c */
[C---:B------:R-:W-:Y:S01]  /*11b70*/  HMMA.16816.F32.BF16 R16, R56.reuse, R62, R16 ;  /* 0x0000003e3810723c */ /* 0x040fe20000041810 */
[----:B------:R-:W5:Y:S07]  /*11b80*/  LDSM.16.MT88.4 R60, [R168+0xe000] ;  /* 0x00e00000a83c783b */ /* 0x000f6e0000004200 */
[C---:B------:R-:W-:Y:S08]  /*11b90*/  HMMA.16816.F32.BF16 R20, R56.reuse, R68, R20 ;  /* 0x000000443814723c */ /* 0x040ff00000041814 */
[C---:B------:R-:W-:Y:S01]  /*11ba0*/  HMMA.16816.F32.BF16 R24, R56.reuse, R70, R24 ;  /* 0x000000463818723c */ /* 0x040fe20000041818 */
[----:B------:R-:W1:Y:S07]  /*11bb0*/  LDSM.16.MT88.4 R68, [R118+0xe000] ;  /* 0x00e000007644783b */ /* 0x000e6e0000004200 */
[C---:B---3--:R-:W-:Y:S08]  /*11bc0*/  HMMA.16816.F32.BF16 R28, R56.reuse, R64, R28 ;  /* 0x00000040381c723c */ /* 0x048ff0000004181c */
[C---:B------:R-:W-:Y:S01]  /*11bd0*/  HMMA.16816.F32.BF16 R32, R56.reuse, R66, R32 ;  /* 0x000000423820723c */ /* 0x040fe20000041820 */
[----:B------:R-:W3:Y:S07]  /*11be0*/  LDSM.16.MT88.4 R64, [R168+0xa400] ;  /* 0x00a40000a840783b */ /* 0x000eee0000004200 */
[C---:B-----5:R-:W-:Y:S08]  /*11bf0*/  HMMA.16816.F32.BF16 R36, R56.reuse, R60, R36 ;  /* 0x0000003c3824723c */ /* 0x060ff00000041824 */
[C---:B------:R-:W-:Y:S01]  /*11c00*/  HMMA.16816.F32.BF16 R40, R56.reuse, R62, R40 ;  /* 0x0000003e3828723c */ /* 0x040fe20000041828 */
[----:B------:R-:W5:Y:S07]  /*11c10*/  LDSM.16.MT88.4 R60, [R118+0xa400] ;  /* 0x00a40000763c783b */ /* 0x000f6e0000004200 */
[C---:B-1----:R-:W-:Y:S08]  /*11c20*/  HMMA.16816.F32.BF16 R44, R56.reuse, R68, R44 ;  /* 0x00000044382c723c */ /* 0x042ff0000004182c */
[----:B------:R-:W-:Y:S01]  /*11c30*/  HMMA.16816.F32.BF16 R48, R56, R70, R48 ;  /* 0x000000463830723c */ /* 0x000fe20000041830 */
[----:B------:R-:W1:Y:S07]  /*11c40*/  LDSM.16.MT88.4 R56, [R118+0xc400] ;  /* 0x00c400007638783b */ /* 0x000e6e0000004200 */
[C---:B---3--:R-:W-:Y:S01]  /*11c50*/  HMMA.16816.F32.BF16 R4, R52.reuse, R64, R4 ;  /* 0x000000403404723c */ /* 0x048fe20000041804 */
[----:B------:R-:W-:Y:S07]  /*11c60*/  LDSM.16.MT88.4 R68, [R118+0xa800] ;  /* 0x00a800007644783b */ /* 0x000fee0000004200 */
[C---:B------:R-:W-:Y:S01]  /*11c70*/  HMMA.16816.F32.BF16 R8, R52.reuse, R66, R8 ;  /* 0x000000423408723c */ /* 0x040fe20000041808 */
[----:B------:R-:W3:Y:S07]  /*11c80*/  LDSM.16.MT88.4 R64, [R168+0xe400] ;  /* 0x00e40000a840783b */ /* 0x000eee0000004200 */
[C---:B-----5:R-:W-:Y:S08]  /*11c90*/  HMMA.16816.F32.BF16 R12, R52.reuse, R60, R12 ;  /* 0x0000003c340c723c */ /* 0x060ff0000004180c */
        /* <DEDUP_REMOVED lines=11> */
[C---:B-----5:R-:W-:Y:S08]  /*11d50*/  HMMA.16816.F32.BF16 R44, R52.reuse, R60, R44 ;  /* 0x0000003c342c723c */ /* 0x060ff0000004182c */
[----:B------:R-:W-:Y:S01]  /*11d60*/  HMMA.16816.F32.BF16 R48, R52, R62, R48 ;  /* 0x0000003e3430723c */ /* 0x000fe20000041830 */
[----:B------:R-:W5:Y:S06]  /*11d70*/  LDSM.16.MT88.4 R60, [R118+0xe800] ;  /* 0x00e80000763c783b */ /* 0x000f6c0000004200 */
[----:B----4-:R-:W-:Y:S02]  /*11d80*/  F2FP.BF16.PACK_AB R53, R130, R133 ;  /* 0x000000858235723e */ /* 0x010fe400000010ff */
[----:B------:R-:W-:Y:S03]  /*11d90*/  F2FP.BF16.PACK_AB R55, R135, R126 ;  /* 0x0000007e8737723e */ /* 0x000fe600000010ff */
[----:B--2---:R-:W-:Y:S02]  /*11da0*/  F2FP.BF16.PACK_AB R52, R132, R131 ;  /* 0x000000838434723e */ /* 0x004fe400000010ff */
[----:B------:R-:W-:Y:S07]  /*11db0*/  F2FP.BF16.PACK_AB R54, R124, R127 ;  /* 0x0000007f7c36723e */ /* 0x000fee00000010ff */
[C---:B-1----:R-:W-:Y:S01]  /*11dc0*/  HMMA.16816.F32.BF16 R4, R52.reuse, R56, R4 ;  /* 0x000000383404723c */ /* 0x042fe20000041804 */
[----:B------:R-:W-:Y:S07]  /*11dd0*/  MUFU.EX2 R56, R121 ;  /* 0x0000007900387308 */ /* 0x000fee0000000800 */
[C---:B------:R-:W-:Y:S03]  /*11de0*/  HMMA.16816.F32.BF16 R8, R52.reuse, R58, R8 ;  /* 0x0000003a3408723c */ /* 0x040fe60000041808 */
[----:B------:R-:W-:Y:S05]  /*11df0*/  MUFU.EX2 R58, R87 ;  /* 0x00000057003a7308 */ /* 0x000fea0000000800 */
[C---:B------:R-:W-:Y:S05]  /*11e00*/  HMMA.16816.F32.BF16 R12, R52.reuse, R68, R12 ;  /* 0x00000044340c723c */ /* 0x040fea000004180c */
[----:B------:R-:W1:Y:S02]  /*11e10*/  MUFU.EX2 R57, R104 ;  /* 0x0000006800397308 */ /* 0x000e640000000800 */
[----:B------:R-:W-:Y:S01]  /*11e20*/  F2FP.BF16.PACK_AB R69, R122, R117 ;  /* 0x000000757a45723e */ /* 0x000fe200000010ff */
[C---:B------:R-:W-:Y:S07]  /*11e30*/  HMMA.16816.F32.BF16 R16, R52.reuse, R70, R16 ;  /* 0x000000463410723c */ /* 0x040fee0000041810 */
[----:B------:R-:W-:Y:S01]  /*11e40*/  F2FP.BF16.PACK_AB R71, R143, R120 ;  /* 0x000000788f47723e */ /* 0x000fe200000010ff */
[C---:B---3--:R-:W-:Y:S01]  /*11e50*/  HMMA.16816.F32.BF16 R20, R52.reuse, R64, R20 ;  /* 0x000000403414723c */ /* 0x048fe20000041814 */
[----:B------:R-:W2:Y:S06]  /*11e60*/  MUFU.EX2 R59, R116 ;  /* 0x00000074003b7308 */ /* 0x000eac0000000800 */
[----:B------:R-:W-:Y:S01]  /*11e70*/  FADD.FTZ R65, R90, R93 ;  /* 0x0000005d5a417221 */ /* 0x000fe20000010000 */
[C---:B------:R-:W-:Y:S01]  /*11e80*/  HMMA.16816.F32.BF16 R24, R52.reuse, R66, R24 ;  /* 0x000000423418723c */ /* 0x040fe20000041818 */
[----:B------:R-:W3:Y:S03]  /*11e90*/  LDSM.16.MT88.4 R92, [R168+0xcc00] ;  /* 0x00cc0000a85c783b */ /* 0x000ee60000004200 */
[----:B-1----:R-:W-:Y:S04]  /*11ea0*/  F2FP.BF16.PACK_AB R68, R57, R56 ;  /* 0x000000383944723e */ /* 0x002fe800000010ff */
[C---:B------:R-:W-:Y:S08]  /*11eb0*/  HMMA.16816.F32.BF16 R28, R52.reuse, R72, R28 ;  /* 0x00000048341c723c */ /* 0x040ff0000004181c */
[C---:B------:R-:W-:Y:S04]  /*11ec0*/  HMMA.16816.F32.BF16 R32, R52.reuse, R74, R32 ;  /* 0x0000004a3420723c */ /* 0x040fe80000041820 */
[----:B--2---:R-:W-:Y:S02]  /*11ed0*/  F2FP.BF16.PACK_AB R70, R59, R58 ;  /* 0x0000003a3b46723e */ /* 0x004fe400000010ff */
[----:B------:R-:W-:Y:S02]  /*11ee0*/  MOV R116, R3 ;  /* 0x0000000300747202 */ /* 0x000fe40000000f00 */
[C---:B------:R-:W-:Y:S08]  /*11ef0*/  HMMA.16816.F32.BF16 R36, R52.reuse, R76, R36 ;  /* 0x0000004c3424723c */ /* 0x040ff00000041824 */
[C---:B------:R-:W-:Y:S01]  /*11f00*/  HMMA.16816.F32.BF16 R40, R52.reuse, R78, R40 ;  /* 0x0000004e3428723c */ /* 0x040fe20000041828 */
[----:B------:R-:W-:Y:S07]  /*11f10*/  LDSM.16.MT88.4 R76, [R168+0xec00] ;  /* 0x00ec0000a84c783b */ /* 0x000fee0000004200 */
[C---:B-----5:R-:W-:Y:S07]  /*11f20*/  HMMA.16816.F32.BF16 R44, R52.reuse, R60, R44 ;  /* 0x0000003c342c723c */ /* 0x060fee000004182c */
[----:B------:R-:W-:Y:S01]  /*11f30*/  FADD.FTZ R60, R86, R65 ;  /* 0x00000041563c7221 */ /* 0x000fe20000010000 */
[----:B------:R-:W-:Y:S01]  /*11f40*/  HMMA.16816.F32.BF16 R48, R52, R62, R48 ;  /* 0x0000003e3430723c */ /* 0x000fe20000041830 */
[----:B------:R-:W1:Y:S03]  /*11f50*/  LDSM.16.MT88.4 R84, [R118+0xcc00] ;  /* 0x00cc00007654783b */ /* 0x000e660000004200 */
[----:B------:R-:W-:Y:S02]  /*11f60*/  FADD.FTZ R83, R83, R60 ;  /* 0x0000003c53537221 */ /* 0x000fe40000010000 */
        /* <DEDUP_REMOVED lines=15> */
[C---:B---3--:R-:W-:Y:S01]  /*12060*/  HMMA.16816.F32.BF16 R96, R68.reuse, R92, R20 ;  /* 0x0000005c4460723c */ /* 0x048fe20000041814 */
        /* <DEDUP_REMOVED lines=41> */
[----:B------:R-:W-:Y:S01]  /*12300*/  FADD.FTZ R192, R59, R58 ;  /* 0x0000003a3bc07221 */ /* 0x000fe20000010000 */
[----:B------:R-:W-:-:S05]  /*12310*/  @P0 BRA `(.L_x_2852) ;  /* 0xffffb33000000947 */ /* 0x000fca000383ffff */
.L_x_2848:
        /* <DEDUP_REMOVED lines=196> */
.L_x_2854:
[----:B--234-:R-:W-:Y:S05]  /*12f60*/  BSYNC B0 ;  /* 0x0000000000007941 */ /* 0x01cfea0003800000 */
.L_x_2853:
        /* <DEDUP_REMOVED lines=18> */
.L_x_2856:
[----:B------:R-:W-:Y:S05]  /*13090*/  BSYNC B0 ;  /* 0x0000000000007941 */ /* 0x000fea0003800000 */
.L_x_2855:
        /* <DEDUP_REMOVED lines=10> */
.L_x_2858:
[----:B------:R-:W-:Y:S05]  /*13140*/  BSYNC B0 ;  /* 0x0000000000007941 */ /* 0x000fea0003800000 */
.L_x_2857:
        /* <DEDUP_REMOVED lines=10> */
.L_x_2860:
[----:B------:R-:W-:Y:S05]  /*131f0*/  BSYNC B0 ;  /* 0x0000000000007941 */ /* 0x000fea0003800000 */
.L_x_2859:
        /* <DEDUP_REMOVED lines=11> */
.L_x_2861:
        /* <DEDUP_REMOVED lines=13> */
.L_x_6341:


//--------------------- .text._ZN5flash24flash_fwd_splitkv_kernelI23Flash_fwd_kernel_traitsILi96ELi64ELi128ELi4ELb0ELb0EN7cutlass10bfloat16_tE19Flash_kernel_traitsILi96ELi64ELi128ELi4ES3_EELb1ELb0ELb0ELb0ELb1ELb0ELb1ELb1EEEvNS_16Flash_fwd_paramsE --------------------------
	.section	.text._ZN5flash24flash_fwd_splitkv_kernelI23Flash_fwd_kernel_traitsILi96ELi64ELi128ELi4ELb0ELb0EN7cutlass10bfloat16_tE19Flash_kernel_traitsILi96ELi64ELi128ELi4ES3_EELb1ELb0ELb0ELb0ELb1ELb0ELb1ELb1EEEvNS_16Flash_fwd_paramsE,"ax",@progbits
	.sectioninfo	@"SHI_REGISTERS=254"
	.align	128
        .global         _ZN5flash24flash_fwd_splitkv_kernelI23Flash_fwd_kernel_traitsILi96ELi64ELi128ELi4ELb0ELb0EN7cutlass10bfloat16_tE19Flash_kernel_traitsILi96ELi64ELi128ELi4ES3_EELb1ELb0ELb0ELb0ELb1ELb0ELb1ELb1EEEvNS_16Flash_fwd_paramsE
        .type           _ZN5flash24flash_fwd_splitkv_kernelI23Flash_fwd_kernel_traitsILi96ELi64ELi128ELi4ELb0ELb0EN7cutlass10bfloat16_tE19Flash_kernel_traitsILi96ELi64ELi128ELi4ES3_EELb1ELb0ELb0ELb0ELb1ELb0ELb1ELb1EEEvNS_16Flash_fwd_paramsE,@function
        .size           _ZN5flash24flash_fwd_splitkv_kernelI23Flash_fwd_kernel_traitsILi96ELi64ELi128ELi4ELb0ELb0EN7cutlass10bfloat16_tE19Flash_kernel_traitsILi96ELi64ELi128ELi4ES3_EELb1ELb0ELb0ELb0ELb1ELb0ELb1ELb1EEEvNS_16Flash_fwd_paramsE,(.L_x_6342 - _ZN5flash24flash_fwd_splitkv_kernelI23Flash_fwd_kernel_traitsILi96ELi64ELi128ELi4ELb0ELb0EN7cutlass10bfloat16_tE19Flash_kernel_traitsILi96ELi64ELi128ELi4ES3_EELb1ELb0ELb0ELb0ELb1ELb0ELb1ELb1EEEvNS_16Flash_fwd_paramsE)
        .other          _ZN5flash24flash_fwd_splitkv_kernelI23Flash_fwd_kernel_traitsILi96ELi64ELi128ELi4ELb0ELb0EN7cutlass10bfloat16_tE19Flash_kernel_traitsILi96ELi64ELi128ELi4ES3_EELb1ELb0ELb0ELb0ELb1ELb0ELb1ELb1EEEvNS_16Flash_fwd_paramsE,@"STO_CUDA_ENTRY STV_DEFAULT"
_ZN5flash24flash_fwd_splitkv_kernelI23Flash_fwd_kernel_traitsILi96ELi64ELi128ELi4ELb0ELb0EN7cutlass10bfloat16_tE19Flash_kernel_traitsILi96ELi64ELi128ELi4ES3_EELb1ELb0ELb0ELb0ELb1ELb0ELb1ELb1EEEvNS_16Flash_fwd_paramsE:
.text._ZN5flash24flash_fwd_splitkv_kernelI23Flash_fwd_kernel_traitsILi96ELi64ELi128ELi4ELb0ELb0EN7cutlass10bfloat16_tE19Flash_kernel_traitsILi96ELi64ELi128ELi4ES3_EELb1ELb0ELb0ELb0ELb1ELb0ELb1ELb1EEEvNS_16Flash_fwd_paramsE:
[----:B------:R-:W-:Y:S02]  /*0000*/  MOV R1, c[0x0][0x28] ;  /* 0x00000a0000017a02 */ /* 0x000fe40000000f00 */
[----:B------:R-:W1:Y:S01]  /*0010*/  I2F.U32.RP R2, c[0x0][0x1c0] ;  /* 0x0000700000027b06 */ /* 0x000e620000209000 */
[----:B------:R-:W2:Y:S01]  /*0020*/  S2R R3, SR_CTAID.Z ;  /* 0x0000000000037919 */ /* 0x000ea20000002700 */
[----:B------:R-:W-:Y:S01]  /*0030*/  IMAD.MOV.U32 R4, RZ, RZ, RZ ;  /* 0x000000ffff047224 */ /* 0x000fe200078e00ff */
[----:B------:R-:W-:Y:S01]  /*0040*/  ISETP.NE.U32.AND P0, PT, RZ, c[0x0][0x1c0], PT ;  /* 0x00007000ff007a0c */ /* 0x000fe20003f05070 */
[----:B------:R-:W-:Y:S01]  /*0050*/  IMAD.MOV.U32 R13, RZ, RZ, -0x1 ;  /* 0xffffffffff0d7424 */ /* 0x000fe200078e00ff */
[----:B------:R-:W-:Y:S01]  /*0060*/  ISETP.NE.U32.AND P5, PT, RZ, c[0x0][0x250], PT ;  /* 0x00009400ff007a0c */ /* 0x000fe20003fa5070 */
[----:B------:R-:W-:-:S03]  /*0070*/  ULDC.64 UR6, c[0x0][0x118] ;  /* 0x0000460000067ab9 */ /* 0x000fc60000000a00 */
[----:B------:R-:W-:Y:S01]  /*0080*/  ISETP.NE.AND.EX P5, PT, RZ, c[0x0][0x254], PT, P5 ;  /* 0x00009500ff007a0c */ /* 0x000fe20003fa5350 */
[----:B-1----:R-:W1:Y:S02]  /*0090*/  MUFU.RCP R5, R2 ;  /* 0x0000000200057308 */ /* 0x002e640000001000 */
[----:B-1----:R-:W-:Y:S01]  /*00a0*/  IADD3 R5, R5, 0xffffffe, RZ ;  /* 0x0ffffffe05057810 */ /* 0x002fe20007ffe0ff */
[----:B------:R-:W-:Y:S01]  /*00b0*/  IMAD.MOV.U32 R8, RZ, RZ, RZ ;  /* 0x000000ffff087224 */ /* 0x000fe200078e00ff */
[----:B------:R-:W1:Y:S04]  /*00c0*/  LDC.U8 R2, c[0x0][0x312] ;  /* 0x0000c480ff027b82 */ /* 0x000e680000000000 */
[----:B------:R-:W3:Y:S02]  /*00d0*/  F2I.FTZ.U32.TRUNC.NTZ R5, R5 ;  /* 0x0000000500057305 */ /* 0x000ee4000021f000 */
[----:B---3--:R-:W-:-:S04]  /*00e0*/  IMAD.MOV R0, RZ, RZ, -R5 ;  /* 0x000000ffff007224 */ /* 0x008fc800078e0a05 */
        /* <DEDUP_REMOVED lines=14> */
[----:B-1----:R-:W-:Y:S02]  /*01d0*/  ISETP.NE.AND P2, PT, R2, RZ, PT ;  /* 0x000000ff0200720c */ /* 0x002fe40003f45270 */
[----:B------:R-:W-:Y:S01]  /*01e0*/  ISETP.EQ.U32.AND P0, PT, RZ, c[0x0][0x248], PT ;  /* 0x00009200ff007a0c */ /* 0x000fe20003f02070 */
[----:B------:R-:W-:-:S03]  /*01f0*/  IMAD.WIDE R10, R153, R0, c[0x0][0x240] ;  /* 0x00009000990a7625 */ /* 0x000fc600078e0200 */
[----:B------:R-:W-:Y:S01]  /*0200*/  ISETP.EQ.OR.EX P0, PT, RZ, c[0x0][0x24c], !P2, P0 ;  /* 0x00009300ff007a0c */ /* 0x000fe20005702700 */
[CC--:B------:R-:W-:Y:S01]  /*0210*/  IMAD.WIDE R158, R153.reuse, R0.reuse, c[0x0][0x250] ;  /* 0x00009400999e7625 */ /* 0x0c0fe200078e0200 */
[----:B------:R-:W2:Y:S04]  /*0220*/  @P1 LDG.E R13, [R10.64] ;  /* 0x000000060a0d1981 */ /* 0x000ea8000c1e1900 */
[----:B------:R-:W2:Y:S01]  /*0230*/  @P1 LDG.E R6, [R10.64+0x4] ;  /* 0x000004060a061981 */ /* 0x000ea2000c1e1900 */
[----:B------:R-:W-:Y:S01]  /*0240*/  MOV R9, 0xffffffff ;  /* 0xffffffff00097802 */ /* 0x000fe20000000f00 */
[----:B------:R-:W-:Y:S02]  /*0250*/  IMAD.WIDE R4, R153, R0, c[0x0][0x248] ;  /* 0x0000920099047625 */ /* 0x000fe400078e0200 */
[----:B------:R1:W5:Y:S04]  /*0260*/  @P5 LDG.E R8, [R158.64] ;  /* 0x000000069e085981 */ /* 0x000368000c1e1900 */
[----:B------:R1:W5:Y:S01]  /*0270*/  @!P0 LDG.E R9, [R4.64] ;  /* 0x0000000604098981 */ /* 0x000362000c1e1900 */
[----:B------:R-:W-:Y:S01]  /*0280*/  ISETP.NE.U32.AND P0, PT, RZ, c[0x0][0x248], PT ;  /* 0x00009200ff007a0c */ /* 0x000fe20003f05070 */
[----:B------:R-:W-:-:S02]  /*0290*/  IMAD.MOV R156, RZ, RZ, -R153 ;  /* 0x000000ffff9c7224 */ /* 0x000fc400078e0a99 */
[----:B------:R-:W3:Y:S01]  /*02a0*/  S2R R23, SR_CTAID.X ;  /* 0x0000000000177919 */ /* 0x000ee20000002500 */
[----:B------:R-:W-:Y:S01]  /*02b0*/  ISETP.NE.AND.EX P0, PT, RZ, c[0x0][0x24c], PT, P0 ;  /* 0x00009300ff007a0c */ /* 0x000fe20003f05300 */
[----:B------:R-:W-:Y:S02]  /*02c0*/  IMAD R156, R156, c[0x0][0x1c0], R3 ;  /* 0x000070009c9c7a24 */ /* 0x000fe400078e0203 */
[----:B------:R-:W4:Y:S04]  /*02d0*/  S2R R2, SR_CTAID.Y ;  /* 0x0000000000027919 */ /* 0x000f280000002600 */
[----:B------:R-:W1:Y:S01]  /*02e0*/  S2R R63, SR_TID.X ;  /* 0x00000000003f7919 */ /* 0x000e620000002100 */
[----:B--2---:R-:W-:Y:S01]  /*02f0*/  @P1 IADD3 R151, R6, -R13, RZ ;  /* 0x8000000d06971210 */ /* 0x004fe20007ffe0ff */
[----:B------:R-:W-:-:S04]  /*0300*/  @!P1 IMAD.MOV.U32 R151, RZ, RZ, c[0x0][0x214] ;  /* 0x00008500ff979624 */ /* 0x000fc800078e00ff */
[----:B------:R-:W-:Y:S05]  /*0310*/  @!P0 BRA `(.L_x_2862) ;  /* 0x0000004000008947 */ /* 0x000fea0003800000 */
[----:B-1-34-:R-:W2:Y:S02]  /*0320*/  @P2 LDG.E R6, [R4.64+0x4] ;  /* 0x0000040604062981 */ /* 0x01aea4000c1e1900 */
[----:B--2--5:R-:W-:-:S06]  /*0330*/  @P2 IADD3 R75, R6, -R9, RZ ;  /* 0x80000009064b2210 */ /* 0x024fcc0007ffe0ff */
[----:B------:R1:W5:Y:S01]  /*0340*/  @!P2 LDG.E R75, [R4.64] ;  /* 0x00000006044ba981 */ /* 0x000362000c1e1900 */
[----:B------:R-:W-:Y:S05]  /*0350*/  BRA `(.L_x_2863) ;  /* 0x0000001000007947 */ /* 0x000fea0003800000 */
.L_x_2862:
[----:B-1-34-:R-:W-:Y:S02]  /*0360*/  MOV R75, c[0x0][0x218] ;  /* 0x00008600004b7a02 */ /* 0x01afe40000000f00 */
.L_x_2863:
        /* <DEDUP_REMOVED lines=9> */
[----:B-1----:R-:W-:Y:S01]  /*0400*/  @!P2 SEL R4, RZ, c[0x0][0x21c], !P1 ;  /* 0x00008700ff04aa07 */ /* 0x002fe20004800000 */
[----:B--2---:R-:W-:-:S04]  /*0410*/  @P2 IMAD.IADD R64, R3, 0x1, -R8 ;  /* 0x0000000103402824 */ /* 0x004fc800078e0a08 */
[----:B------:R-:W-:Y:S02]  /*0420*/  @!P2 IMAD.IADD R64, R75, 0x1, R4 ;  /* 0x000000014b40a824 */ /* 0x000fe400078e0204 */
        /* <DEDUP_REMOVED lines=9> */
[----:B------:R-:W-:-:S04]  /*04c0*/  IADD3 R6, R6, -0x1, RZ ;  /* 0xffffffff06067810 */ /* 0x000fc80007ffe0ff */
[----:B------:R-:W-:Y:S02]  /*04d0*/  IABS R3, R6 ;  /* 0x0000000600037213 */ /* 0x000fe40000000000 */
[----:B------:R-:W-:-:S04]  /*04e0*/  LOP3.LUT R6, R6, c[0x0][0x10], RZ, 0x3c, !PT ;  /* 0x0000040006067a12 */ /* 0x000fc800078e3cff */
[----:B------:R-:W-:Y:S02]  /*04f0*/  ISETP.GE.AND P0, PT, R6, RZ, PT ;  /* 0x000000ff0600720c */ /* 0x000fe40003f06270 */
[----:B------:R-:W-:Y:S02]  /*0500*/  IADD3 R6, R64, 0x7f, RZ ;  /* 0x0000007f40067810 */ /* 0x000fe40007ffe0ff */
[----:B-1----:R-:W-:-:S04]  /*0510*/  IADD3 R10, R10, 0xffffffe, RZ ;  /* 0x0ffffffe0a0a7810 */ /* 0x002fc80007ffe0ff */
[----:B------:R-:W1:Y:S02]  /*0520*/  F2I.FTZ.U32.TRUNC.NTZ R11, R10 ;  /* 0x0000000a000b7305 */ /* 0x000e64000021f000 */
[----:B-1----:R-:W-:Y:S02]  /*0530*/  IMAD.MOV R4, RZ, RZ, -R11 ;  /* 0x000000ffff047224 */ /* 0x002fe400078e0a0b */
[----:B------:R-:W-:Y:S02]  /*0540*/  IMAD.MOV.U32 R10, RZ, RZ, RZ ;  /* 0x000000ffff0a7224 */ /* 0x000fe400078e00ff */
[----:B------:R-:W-:-:S04]  /*0550*/  IMAD R4, R4, R5, RZ ;  /* 0x0000000504047224 */ /* 0x000fc800078e02ff */
[----:B------:R-:W-:-:S06]  /*0560*/  IMAD.HI.U32 R4, R11, R4, R10 ;  /* 0x000000040b047227 */ /* 0x000fcc00078e000a */
[----:B------:R-:W-:-:S04]  /*0570*/  IMAD.HI.U32 R7, R4, R3, RZ ;  /* 0x0000000304077227 */ /* 0x000fc800078e00ff */
[----:B------:R-:W-:-:S04]  /*0580*/  IMAD.MOV R4, RZ, RZ, -R7 ;  /* 0x000000ffff047224 */ /* 0x000fc800078e0a07 */
[----:B------:R-:W-:Y:S01]  /*0590*/  IMAD R4, R5, R4, R3 ;  /* 0x0000000405047224 */ /* 0x000fe200078e0203 */
[----:B------:R-:W-:-:S04]  /*05a0*/  IADD3 R3, -R151, 0xbf, R66 ;  /* 0x000000bf97037810 */ /* 0x000fc80007ffe142 */
[----:B------:R-:W-:-:S13]  /*05b0*/  ISETP.GT.U32.AND P1, PT, R5, R4, PT ;  /* 0x000000040500720c */ /* 0x000fda0003f24070 */
[----:B------:R-:W-:Y:S01]  /*05c0*/  @!P1 IMAD.IADD R4, R4, 0x1, -R5 ;  /* 0x0000000104049824 */ /* 0x000fe200078e0a05 */
[----:B------:R-:W-:Y:S02]  /*05d0*/  @!P1 IADD3 R7, R7, 0x1, RZ ;  /* 0x0000000107079810 */ /* 0x000fe40007ffe0ff */
[----:B------:R-:W-:Y:S02]  /*05e0*/  ISETP.NE.AND P1, PT, RZ, c[0x0][0x10], PT ;  /* 0x00000400ff007a0c */ /* 0x000fe40003f25270 */
[----:B------:R-:W-:Y:S02]  /*05f0*/  ISETP.GE.U32.AND P2, PT, R4, R5, PT ;  /* 0x000000050400720c */ /* 0x000fe40003f46070 */
[----:B------:R-:W-:Y:S02]  /*0600*/  IADD3 R4, R3, c[0x0][0x2e8], R64 ;  /* 0x0000ba0003047a10 */ /* 0x000fe40007ffe040 */
[----:B------:R-:W-:Y:S02]  /*0610*/  SHF.R.S32.HI R5, RZ, 0x1f, R6 ;  /* 0x0000001fff057819 */ /* 0x000fe40000011406 */
[----:B------:R-:W-:-:S02]  /*0620*/  SHF.R.S32.HI R3, RZ, 0x1f, R4 ;  /* 0x0000001fff037819 */ /* 0x000fc40000011404 */
[----:B------:R-:W-:Y:S02]  /*0630*/  LEA.HI R5, R5, R6, RZ, 0x7 ;  /* 0x0000000605057211 */ /* 0x000fe400078f38ff */
[----:B------:R-:W-:Y:S02]  /*0640*/  LEA.HI R3, R3, R4, RZ, 0x7 ;  /* 0x0000000403037211 */ /* 0x000fe400078f38ff */
[----:B------:R-:W-:Y:S02]  /*0650*/  SHF.R.S32.HI R5, RZ, 0x7, R5 ;  /* 0x00000007ff057819 */ /* 0x000fe40000011405 */
[----:B------:R-:W-:Y:S02]  /*0660*/  @P2 IADD3 R7, R7, 0x1, RZ ;  /* 0x0000000107072810 */ /* 0x000fe40007ffe0ff */
        /* <DEDUP_REMOVED lines=13> */
[----:B------:R-:W-:Y:S01]  /*0740*/  LEA.HI R0, R0, R63, RZ, 0x3 ;  /* 0x0000003f00007211 */ /* 0x000fe200078f18ff */
[----:B------:R-:W-:-:S03]  /*0750*/  IMAD R3, R3, c[0x0][0x1c0], R156 ;  /* 0x0000700003037a24 */ /* 0x000fc600078e029c */
[----:B------:R-:W-:Y:S01]  /*0760*/  LOP3.LUT R4, R0, 0x3ffffff8, RZ, 0xc0, !PT ;  /* 0x3ffffff800047812 */ /* 0x000fe200078ec0ff */
[----:B------:R-:W-:Y:S01]  /*0770*/  IMAD R3, R3, c[0x0][0x214], R66 ;  /* 0x0000850003037a24 */ /* 0x000fe200078e0242 */
[----:B------:R-:W-:-:S03]  /*0780*/  SHF.R.S32.HI R0, RZ, 0x3, R0 ;  /* 0x00000003ff007819 */ /* 0x000fc60000011400 */
[----:B------:R-:W-:Y:S01]  /*0790*/  IMAD.IADD R4, R63, 0x1, -R4 ;  /* 0x000000013f047824 */ /* 0x000fe200078e0a04 */
[C---:B------:R-:W-:Y:S01]  /*07a0*/  IADD3 R6, R0.reuse, 0x10, RZ ;  /* 0x0000001000067810 */ /* 0x040fe20007ffe0ff */
[----:B------:R-:W-:Y:S01]  /*07b0*/  IMAD R2, R3, c[0x0][0x22c], RZ ;  /* 0x00008b0003027a24 */ /* 0x000fe200078e02ff */
[-C--:B------:R-:W-:Y:S01]  /*07c0*/  ISETP.GE.AND P0, PT, R0, R151.reuse, PT ;  /* 0x000000970000720c */ /* 0x080fe20003f06270 */
[----:B------:R-:W-:Y:S01]  /*07d0*/  IMAD.SHL.U32 R4, R4, 0x4, RZ ;  /* 0x0000000404047824 */ /* 0x000fe200078e00ff */
[-C--:B------:R-:W-:Y:S02]  /*07e0*/  ISETP.GE.OR P4, PT, R6, R151.reuse, P6 ;  /* 0x000000970600720c */ /* 0x080fe40003786670 */
[----:B------:R-:W-:Y:S02]  /*07f0*/  ISETP.GE.OR P5, PT, R0, R151, P6 ;  /* 0x000000970000720c */ /* 0x000fe400037a6670 */
[----:B------:R-:W-:-:S05]  /*0800*/  SHF.R.S32.HI R5, RZ, 0x1f, R4 ;  /* 0x0000001fff057819 */ /* 0x000fca0000011404 */
        /* <DEDUP_REMOVED lines=39> */
.L_x_2864:
[----:B------:R-:W-:Y:S01]  /*0a80*/  ISETP.NE.U32.AND P0, PT, RZ, c[0x0][0x2b8], PT ;  /* 0x0000ae00ff007a0c */ /* 0x000fe20003f05070 */
[--C-:B------:R-:W-:Y:S01]  /*0a90*/  IMAD.MOV.U32 R2, RZ, RZ, R153.reuse ;  /* 0x000000ffff027224 */ /* 0x100fe200078e0099 */
[----:B------:R-:W-:Y:S02]  /*0aa0*/  ISETP.NE.U32.AND P1, PT, RZ, c[0x0][0x2c0], PT ;  /* 0x0000b000ff007a0c */ /* 0x000fe40003f25070 */
[----:B------:R-:W-:Y:S02]  /*0ab0*/  ISETP.NE.AND.EX P0, PT, RZ, c[0x0][0x2bc], PT, P0 ;  /* 0x0000af00ff007a0c */ /* 0x000fe40003f05300 */
[----:B------:R-:W-:Y:S02]  /*0ac0*/  ISETP.NE.AND.EX P1, PT, RZ, c[0x0][0x2c4], PT, P1 ;  /* 0x0000b100ff007a0c */ /* 0x000fe40003f25310 */
[----:B------:R-:W-:-:S09]  /*0ad0*/  SHF.R.S32.HI R10, RZ, 0x1f, R153 ;  /* 0x0000001fff0a7819 */ /* 0x000fd20000011499 */
        /* <DEDUP_REMOVED lines=22> */
[----:B-----5:R-:W-:Y:S01]  /*0c40*/  IMAD R2, R3, R4, RZ ;  /* 0x0000000403027224 */ /* 0x020fe200078e02ff */
        /* <DEDUP_REMOVED lines=13> */
[----:B------:R-:W-:Y:S02]  /*0d20*/  @!P0 IADD3 R5, -R5, RZ, RZ ;  /* 0x000000ff05058210 */ /* 0x000fe40007ffe1ff */
[----:B------:R-:W-:-:S05]  /*0d30*/  @!P1 LOP3.LUT R5, RZ, c[0x0][0x2d0], RZ, 0x33, !PT ;  /* 0x0000b400ff059a12 */ /* 0x000fca00078e33ff */
[----:B------:R-:W-:-:S05]  /*0d40*/  IMAD.WIDE R14, R5, 0x4, R154 ;  /* 0x00000004050e7825 */ /* 0x000fca00078e029a */
[----:B------:R-:W2:Y:S01]  /*0d50*/  LDG.E R2, [R14.64] ;  /* 0x000000060e027981 */ /* 0x000ea2000c1e1900 */
[----:B------:R-:W-:Y:S02]  /*0d60*/  IABS R3, c[0x0][0x1c8] ;  /* 0x0000720000037a13 */ /* 0x000fe40000000000 */
[----:B------:R-:W-:Y:S02]  /*0d70*/  IADD3 R5, -R5, RZ, RZ ;  /* 0x000000ff05057210 */ /* 0x000fe40007ffe1ff */
        /* <DEDUP_REMOVED lines=13> */
[----:B------:R-:W-:-:S03]  /*0e50*/  IMAD R7, R5, c[0x0][0x2d0], R0 ;  /* 0x0000b40005077a24 */ /* 0x000fc600078e0200 */
[----:B------:R-:W-:Y:S02]  /*0e60*/  ISETP.GT.U32.AND P0, PT, R3, R6, PT ;  /* 0x000000060300720c */ /* 0x000fe40003f04070 */
[----:B------:R-:W-:-:S11]  /*0e70*/  SHF.R.S32.HI R5, RZ, 0x1f, R7 ;  /* 0x0000001fff057819 */ /* 0x000fd60000011407 */
[----:B------:R-:W-:Y:S01]  /*0e80*/  @!P0 IMAD.IADD R6, R6, 0x1, -R3 ;  /* 0x0000000106068824 */ /* 0x000fe200078e0a03 */
[----:B------:R-:W-:-:S04]  /*0e90*/  @!P0 IADD3 R4, R4, 0x1, RZ ;  /* 0x0000000104048810 */ /* 0x000fc80007ffe0ff */
[----:B------:R-:W-:Y:S01]  /*0ea0*/  ISETP.GE.U32.AND P1, PT, R6, R3, PT ;  /* 0x000000030600720c */ /* 0x000fe20003f26070 */
[----:B------:R-:W-:Y:S01]  /*0eb0*/  IMAD R6, R5, c[0x0][0x198], RZ ;  /* 0x0000660005067a24 */ /* 0x000fe200078e02ff */
[----:B------:R-:W-:-:S03]  /*0ec0*/  LOP3.LUT R3, R156, c[0x0][0x1c8], RZ, 0x3c, !PT ;  /* 0x000072009c037a12 */ /* 0x000fc600078e3cff */
[----:B------:R-:W-:Y:S01]  /*0ed0*/  IMAD R6, R7, c[0x0][0x19c], R6 ;  /* 0x0000670007067a24 */ /* 0x000fe200078e0206 */
[----:B------:R-:W-:-:S07]  /*0ee0*/  ISETP.GE.AND P0, PT, R3, RZ, PT ;  /* 0x000000ff0300720c */ /* 0x000fce0003f06270 */
[----:B------:R-:W-:Y:S02]  /*0ef0*/  @P1 IADD3 R4, R4, 0x1, RZ ;  /* 0x0000000104041810 */ /* 0x000fe40007ffe0ff */
[----:B------:R-:W-:-:S04]  /*0f00*/  ISETP.NE.AND P1, PT, RZ, c[0x0][0x1c8], PT ;  /* 0x00007200ff007a0c */ /* 0x000fc80003f25270 */
[----:B------:R-:W-:-:S09]  /*0f10*/  @!P0 IMAD.MOV R4, RZ, RZ, -R4 ;  /* 0x000000ffff048224 */ /* 0x000fd200078e0a04 */
[----:B------:R-:W-:Y:S02]  /*0f20*/  @!P1 LOP3.LUT R4, RZ, c[0x0][0x1c8], RZ, 0x33, !PT ;  /* 0x00007200ff049a12 */ /* 0x000fe400078e33ff */
[----:B--2---:R-:W-:Y:S01]  /*0f30*/  SHF.R.S32.HI R9, RZ, 0x1f, R2 ;  /* 0x0000001fff097819 */ /* 0x004fe20000011402 */
[----:B------:R-:W-:-:S04]  /*0f40*/  IMAD.WIDE.U32 R14, R2, c[0x0][0x180], RZ ;  /* 0x00006000020e7a25 */ /* 0x000fc800078e00ff */
[C---:B------:R-:W-:Y:S02]  /*0f50*/  IMAD R3, R9.reuse, c[0x0][0x180], RZ ;  /* 0x0000600009037a24 */ /* 0x040fe400078e02ff */
[----:B------:R-:W-:Y:S02]  /*0f60*/  IMAD R9, R9, c[0x0][0x188], RZ ;  /* 0x0000620009097a24 */ /* 0x000fe400078e02ff */
[C---:B------:R-:W-:Y:S02]  /*0f70*/  IMAD R3, R2.reuse, c[0x0][0x184], R3 ;  /* 0x0000610002037a24 */ /* 0x040fe400078e0203 */
[C---:B------:R-:W-:Y:S02]  /*0f80*/  IMAD R9, R2.reuse, c[0x0][0x18c], R9 ;  /* 0x0000630002097a24 */ /* 0x040fe400078e0209 */
[----:B------:R-:W-:Y:S01]  /*0f90*/  IMAD.WIDE.U32 R16, R2, c[0x0][0x188], RZ ;  /* 0x0000620002107a25 */ /* 0x000fe200078e00ff */
[----:B------:R-:W-:Y:S02]  /*0fa0*/  IADD3 R15, R15, R3, RZ ;  /* 0x000000030f0f7210 */ /* 0x000fe40007ffe0ff */
[----:B------:R-:W-:Y:S01]  /*0fb0*/  SHF.R.S32.HI R3, RZ, 0x1f, R4 ;  /* 0x0000001fff037819 */ /* 0x000fe20000011404 */
[----:B------:R-:W-:-:S02]  /*0fc0*/  IMAD.IADD R9, R17, 0x1, R9 ;  /* 0x0000000111097824 */ /* 0x000fc400078e0209 */
[----:B------:R-:W-:-:S04]  /*0fd0*/  IMAD.WIDE.U32 R14, R7, c[0x0][0x198], R14 ;  /* 0x00006600070e7a25 */ /* 0x000fc800078e000e */
[----:B------:R-:W-:Y:S01]  /*0fe0*/  IMAD.IADD R15, R15, 0x1, R6 ;  /* 0x000000010f0f7824 */ /* 0x000fe200078e0206 */
[----:B------:R-:W-:Y:S01]  /*0ff0*/  MOV R6, R16 ;  /* 0x0000001000067202 */ /* 0x000fe20000000f00 */
[----:B------:R-:W-:Y:S02]  /*1000*/  IMAD R11, R3, c[0x0][0x1b0], RZ ;  /* 0x00006c00030b7a24 */ /* 0x000fe400078e02ff */
[----:B------:R-:W-:-:S04]  /*1010*/  IMAD.WIDE.U32 R164, R4, c[0x0][0x1b0], R14 ;  /* 0x00006c0004a47a25 */ /* 0x000fc800078e000e */
[----:B------:R-:W-:-:S05]  /*1020*/  IMAD R11, R4, c[0x0][0x1b4], R11 ;  /* 0x00006d00040b7a24 */ /* 0x000fca00078e020b */
[----:B------:R-:W-:Y:S01]  /*1030*/  IADD3 R17, R165, R11, RZ ;  /* 0x0000000ba5117210 */ /* 0x000fe20007ffe0ff */
[----:B------:R-:W-:Y:S05]  /*1040*/  BRA `(.L_x_2866) ;  /* 0x0000043000007947 */ /* 0x000fea0003800000 */
.L_x_2865:
        /* <DEDUP_REMOVED lines=16> */
.L_x_2867:
[----:B------:R-:W-:Y:S02]  /*1150*/  IABS R4, c[0x0][0x1c8] ;  /* 0x0000720000047a13 */ /* 0x000fe40000000000 */
[----:B------:R-:W-:Y:S02]  /*1160*/  @P4 IADD3 R9, R8, R9, RZ ;  /* 0x0000000908094210 */ /* 0x000fe40007ffe0ff */
        /* <DEDUP_REMOVED lines=14> */
[----:B------:R-:W-:Y:S02]  /*1250*/  ISETP.GE.AND P1, PT, R0, RZ, PT ;  /* 0x000000ff0000720c */ /* 0x000fe40003f26270 */
[----:B------:R-:W-:-:S05]  /*1260*/  LEA R0, R55, 0xffffff80, 0x7 ;  /* 0xffffff8037007811 */ /* 0x000fca00078e38ff */
[----:B------:R-:W-:-:S04]  /*1270*/  IMAD.WIDE.U32 R14, R0, c[0x0][0x198], R6 ;  /* 0x00006600000e7a25 */ /* 0x000fc800078e0006 */
[----:B------:R-:W-:Y:S01]  /*1280*/  @!P0 IMAD.IADD R5, R5, 0x1, -R4 ;  /* 0x0000000105058824 */ /* 0x000fe200078e0a04 */
[----:B------:R-:W-:Y:S02]  /*1290*/  @!P0 IADD3 R3, R3, 0x1, RZ ;  /* 0x0000000103038810 */ /* 0x000fe40007ffe0ff */
[----:B------:R-:W-:Y:S02]  /*12a0*/  ISETP.NE.AND P0, PT, RZ, c[0x0][0x1c8], PT ;  /* 0x00007200ff007a0c */ /* 0x000fe40003f05270 */
[----:B------:R-:W-:Y:S02]  /*12b0*/  ISETP.GE.U32.AND P3, PT, R5, R4, PT ;  /* 0x000000040500720c */ /* 0x000fe40003f66070 */
[----:B------:R-:W-:-:S11]  /*12c0*/  SHF.R.S32.HI R5, RZ, 0x1f, R0 ;  /* 0x0000001fff057819 */ /* 0x000fd60000011400 */
        /* <DEDUP_REMOVED lines=8> */
[----:B------:R-:W-:-:S04]  /*1350*/  @P4 IMAD.WIDE.U32 R6, R9, c[0x0][0x1a0], RZ ;  /* 0x0000680009064a25 */ /* 0x000fc800078e00ff */
[----:B------:R-:W-:Y:S02]  /*1360*/  IMAD R17, R3, c[0x0][0x1b0], RZ ;  /* 0x00006c0003117a24 */ /* 0x000fe400078e02ff */
[----:B------:R-:W-:-:S04]  /*1370*/  IMAD.WIDE.U32 R164, R4, c[0x0][0x1b0], R14 ;  /* 0x00006c0004a47a25 */ /* 0x000fc800078e000e */
[----:B------:R-:W-:Y:S02]  /*1380*/  IMAD R17, R4, c[0x0][0x1b4], R17 ;  /* 0x00006d0004117a24 */ /* 0x000fe400078e0211 */
[----:B------:R-:W-:Y:S02]  /*1390*/  @P4 IMAD R9, R9, c[0x0][0x1a4], R7 ;  /* 0x0000690009094a24 */ /* 0x000fe400078e0207 */
[----:B------:R-:W-:Y:S01]  /*13a0*/  IMAD.MOV.U32 R7, RZ, RZ, R0 ;  /* 0x000000ffff077224 */ /* 0x000fe200078e0000 */
        /* <DEDUP_REMOVED lines=13> */
.L_x_2866:
[----:B------:R1:W5:Y:S01]  /*1480*/  @P5 LDG.E R11, [R158.64] ;  /* 0x000000069e0b5981 */ /* 0x000362000c1e1900 */
[----:B------:R-:W-:Y:S01]  /*1490*/  ISETP.NE.AND P0, PT, R13, -0x1, PT ;  /* 0xffffffff0d00780c */ /* 0x000fe20003f05270 */
[----:B------:R-:W-:Y:S01]  /*14a0*/  IMAD.MOV.U32 R82, RZ, RZ, c[0x0][0x230] ;  /* 0x00008c00ff527624 */ /* 0x000fe200078e00ff */
[----:B------:R-:W-:Y:S01]  /*14b0*/  SHF.R.S32.HI R72, RZ, 0x1f, R63 ;  /* 0x0000001fff487819 */ /* 0x000fe2000001143f */
[----:B------:R-:W-:Y:S01]  /*14c0*/  IMAD.MOV.U32 R26, RZ, RZ, RZ ;  /* 0x000000ffff1a7224 */ /* 0x000fe200078e00ff */
[----:B------:R-:W-:Y:S01]  /*14d0*/  MOV R27, c[0x0][0x230] ;  /* 0x00008c00001b7a02 */ /* 0x000fe20000000f00 */
[----:B------:R-:W-:Y:S01]  /*14e0*/  IMAD.MOV.U32 R166, RZ, RZ, c[0x0][0x198] ;  /* 0x00006600ffa67624 */ /* 0x000fe200078e00ff */
[CC--:B------:R-:W-:Y:S01]  /*14f0*/  LEA.HI R8, R72.reuse, R63.reuse, RZ, 0x3 ;  /* 0x0000003f48087211 */ /* 0x0c0fe200078f18ff */
[----:B------:R-:W-:Y:S01]  /*1500*/  IMAD.MOV.U32 R51, RZ, RZ, 0x10 ;  /* 0x00000010ff337424 */ /* 0x000fe200078e00ff */
[----:B------:R-:W-:Y:S01]  /*1510*/  LEA.HI R19, R72, R63, RZ, 0x2 ;  /* 0x0000003f48137211 */ /* 0x000fe200078f10ff */
[----:B------:R-:W-:Y:S01]  /*1520*/  IMAD.SHL.U32 R62, R166, 0x20, RZ ;  /* 0x00000020a63e7824 */ /* 0x000fe200078e00ff */
[----:B------:R-:W-:-:S02]  /*1530*/  SHF.R.S32.HI R21, RZ, 0x3, R8 ;  /* 0x00000003ff157819 */ /* 0x000fc40000011408 */
[----:B------:R-:W-:Y:S01]  /*1540*/  SHF.R.S32.HI R148, RZ, 0x2, R19 ;  /* 0x00000002ff947819 */ /* 0x000fe20000011413 */
[----:B------:R-:W-:Y:S01]  /*1550*/  @P0 IMAD.WIDE.U32 R14, R13, c[0x0][0x190], RZ ;  /* 0x000064000d0e0a25 */ /* 0x000fe200078e00ff */
[CC--:B------:R-:W-:Y:S02]  /*1560*/  LEA.HI R145, R72.reuse, R63.reuse, RZ, 0x5 ;  /* 0x0000003f48917211 */ /* 0x0c0fe400078f28ff */
[----:B------:R-:W-:Y:S01]  /*1570*/  LEA.HI R72, R72, R63, RZ, 0x4 ;  /* 0x0000003f48487211 */ /* 0x000fe200078f20ff */
[----:B-----5:R-:W-:Y:S01]  /*1580*/  @!P0 IMAD R2, R10, c[0x0][0x178], RZ ;  /* 0x00005e000a028a24 */ /* 0x020fe200078e02ff */
[----:B------:R-:W-:Y:S01]  /*1590*/  SHF.R.S32.HI R145, RZ, 0x5, R145 ;  /* 0x00000005ff917819 */ /* 0x000fe20000011491 */
[----:B------:R-:W-:Y:S01]  /*15a0*/  @P0 IMAD.MOV.U32 R12, RZ, RZ, R14 ;  /* 0x000000ffff0c0224 */ /* 0x000fe200078e000e */
[C---:B------:R-:W-:Y:S01]  /*15b0*/  LEA.HI R14, R8.reuse, R21, RZ, 0x1 ;  /* 0x00000015080e7211 */ /* 0x040fe200078f08ff */
[----:B------:R-:W-:Y:S01]  /*15c0*/  @!P0 IMAD.WIDE.U32 R24, R153, c[0x0][0x178], RZ ;  /* 0x00005e0099188a25 */ /* 0x000fe200078e00ff */
[----:B------:R-:W-:-:S02]  /*15d0*/  LOP3.LUT R8, R8, 0xfffffff8, RZ, 0xc0, !PT ;  /* 0xfffffff808087812 */ /* 0x000fc400078ec0ff */
[----:B------:R-:W-:Y:S01]  /*15e0*/  LOP3.LUT R14, R14, 0xfffffffe, RZ, 0xc0, !PT ;  /* 0xfffffffe0e0e7812 */ /* 0x000fe200078ec0ff */
[----:B------:R-:W-:Y:S01]  /*15f0*/  @!P0 IMAD R2, R153, c[0x0][0x17c], R2 ;  /* 0x00005f0099028a24 */ /* 0x000fe200078e0202 */
[----:B------:R-:W-:Y:S01]  /*1600*/  LOP3.LUT R72, R72, 0xfffffff0, RZ, 0xc0, !PT ;  /* 0xfffffff048487812 */ /* 0x000fe200078ec0ff */
[----:B------:R-:W-:Y:S01]  /*1610*/  @P0 IMAD R13, R13, c[0x0][0x194], R15 ;  /* 0x000065000d0d0a24 */ /* 0x000fe200078e020f */
[----:B------:R-:W-:Y:S01]  /*1620*/  SHF.R.S32.HI R149, RZ, 0x1f, R148 ;  /* 0x0000001fff957819 */ /* 0x000fe20000011494 */
[----:B------:R-:W-:Y:S01]  /*1630*/  IMAD.MOV.U32 R15, RZ, RZ, 0x2 ;  /* 0x00000002ff0f7424 */ /* 0x000fe200078e00ff */
[----:B------:R-:W-:Y:S01]  /*1640*/  IADD3 R72, -R72, R63, RZ ;  /* 0x0000003f48487210 */ /* 0x000fe20007ffe1ff */
[----:B------:R-:W-:Y:S01]  /*1650*/  @!P0 IMAD.IADD R13, R25, 0x1, R2 ;  /* 0x00000001190d8824 */ /* 0x000fe200078e0202 */
[----:B------:R-:W-:Y:S01]  /*1660*/  LOP3.LUT R2, R19, 0xfffffffc, RZ, 0xc0, !PT ;  /* 0xfffffffc13027812 */ /* 0x000fe200078ec0ff */
[----:B------:R-:W-:Y:S01]  /*1670*/  IMAD.HI.U32 R82, R15, R82, R26 ;  /* 0x000000520f527227 */ /* 0x000fe200078e001a */
[----:B------:R-:W-:-:S02]  /*1680*/  LEA.HI R19, R19, R148, RZ, 0x1 ;  /* 0x0000009413137211 */ /* 0x000fc400078f08ff */
[----:B------:R-:W-:Y:S01]  /*1690*/  IADD3 R15, -R2, R63, RZ ;  /* 0x0000003f020f7210 */ /* 0x000fe20007ffe1ff */
[----:B------:R-:W-:Y:S01]  /*16a0*/  IMAD.IADD R71, R21, 0x1, -R14 ;  /* 0x0000000115477824 */ /* 0x000fe200078e0a0e */
[----:B------:R-:W-:Y:S01]  /*16b0*/  LOP3.LUT R19, R19, 0x7fffffe, RZ, 0xc0, !PT ;  /* 0x07fffffe13137812 */ /* 0x000fe200078ec0ff */
[----:B------:R-:W-:Y:S01]  /*16c0*/  IMAD.SHL.U32 R21, R21, 0x40, RZ ;  /* 0x0000004015157824 */ /* 0x000fe200078e00ff */
[----:B------:R-:W-:Y:S01]  /*16d0*/  LEA.HI R73, R72, R72, RZ, 0x1 ;  /* 0x0000004848497211 */ /* 0x000fe200078f08ff */
[----:B------:R-:W-:Y:S01]  /*16e0*/  IMAD.SHL.U32 R18, R15, 0x8, RZ ;  /* 0x000000080f127824 */ /* 0x000fe200078e00ff */
[----:B------:R-:W-:Y:S01]  /*16f0*/  SHF.R.S32.HI R79, RZ, 0x1, R82 ;  /* 0x00000001ff4f7819 */ /* 0x000fe20000011452 */
[----:B------:R-:W-:Y:S01]  /*1700*/  IMAD.IADD R8, R63, 0x1, -R8 ;  /* 0x000000013f087824 */ /* 0x000fe200078e0a08 */
[----:B------:R-:W-:Y:S01]  /*1710*/  LOP3.LUT R21, R21, 0xc0, RZ, 0xc0, !PT ;  /* 0x000000c015157812 */ /* 0x000fe200078ec0ff */
[----:B------:R-:W-:Y:S02]  /*1720*/  IMAD.IADD R14, R148, 0x1, -R19 ;  /* 0x00000001940e7824 */ /* 0x000fe400078e0a13 */
[----:B------:R-:W-:Y:S01]  /*1730*/  @!P0 IMAD.MOV.U32 R12, RZ, RZ, R24 ;  /* 0x000000ffff0c8224 */ /* 0x000fe200078e0018 */
[----:B------:R-:W-:Y:S01]  /*1740*/  LOP3.LUT R19, R21, 0x18, R18, 0xf8, !PT ;  /* 0x0000001815137812 */ /* 0x000fe200078ef812 */
[----:B------:R-:W-:Y:S01]  /*1750*/  IMAD R145, R145, 0x8, R14 ;  /* 0x0000000891917824 */ /* 0x000fe200078e020e */
[----:B------:R-:W-:Y:S01]  /*1760*/  SHF.R.U32.HI R2, RZ, 0x3, R21 ;  /* 0x00000003ff027819 */ /* 0x000fe20000011615 */
[----:B------:R-:W-:Y:S01]  /*1770*/  IMAD.WIDE R22, R23, 0x40, R148 ;  /* 0x0000004017167825 */ /* 0x000fe200078e0294 */
[----:B------:R-:W-:-:S02]  /*1780*/  LEA.HI R65, R8, R8, RZ, 0x1 ;  /* 0x0000000808417211 */ /* 0x000fc400078f08ff */
[----:B------:R-:W-:Y:S01]  /*1790*/  LOP3.LUT R2, R19, R2, RZ, 0x3c, !PT ;  /* 0x0000000213027212 */ /* 0x000fe200078e3cff */
[----:B------:R-:W-:Y:S01]  /*17a0*/  IMAD R19, R3, c[0x0][0x1b8], RZ ;  /* 0x00006e0003137a24 */ /* 0x000fe200078e02ff */
[----:B------:R-:W-:Y:S01]  /*17b0*/  LOP3.LUT R69, R65, 0xfffffffe, RZ, 0xc0, !PT ;  /* 0xfffffffe41457812 */ /* 0x000fe200078ec0ff */
[----:B------:R-:W-:Y:S01]  /*17c0*/  IMAD.SHL.U32 R15, R15, 0x4, RZ ;  /* 0x000000040f0f7824 */ /* 0x000fe200078e00ff */
[----:B------:R-:W-:Y:S01]  /*17d0*/  IADD3 R12, P1, R18, R12, RZ ;  /* 0x0000000c120c7210 */ /* 0x000fe20007f3e0ff */
[----:B------:R-:W-:Y:S01]  /*17e0*/  IMAD.U32 R145, R145, 0x20, R2 ;  /* 0x0000002091917824 */ /* 0x000fe200078e0002 */
[----:B------:R-:W-:Y:S01]  /*17f0*/  SHF.R.S32.HI R21, RZ, 0x1, R73 ;  /* 0x00000001ff157819 */ /* 0x000fe20000011449 */
[----:B------:R-:W-:Y:S01]  /*1800*/  IMAD.IADD R69, R8, 0x1, -R69 ;  /* 0x0000000108457824 */ /* 0x000fe200078e0a45 */
[----:B------:R-:W-:Y:S01]  /*1810*/  IADD3 R8, P0, R18, R6, RZ ;  /* 0x0000000612087210 */ /* 0x000fe20007f1e0ff */
[----:B------:R-:W-:Y:S01]  /*1820*/  IMAD R2, R4, c[0x0][0x1bc], R19 ;  /* 0x00006f0004027a24 */ /* 0x000fe200078e0213 */
[----:B------:R-:W-:Y:S01]  /*1830*/  SHF.R.S32.HI R19, RZ, 0x1f, R18 ;  /* 0x0000001fff137819 */ /* 0x000fe20000011412 */
[C---:B------:R-:W-:Y:S01]  /*1840*/  IMAD R80, R148.reuse, R79, R15 ;  /* 0x0000004f94507224 */ /* 0x040fe200078e020f */
[----:B------:R-:W-:Y:S01]  /*1850*/  SHF.R.S32.HI R6, RZ, 0x1f, R73 ;  /* 0x0000001fff067819 */ /* 0x000fe20000011449 */
[----:B------:R-:W-:Y:S01]  /*1860*/  IMAD.SHL.U32 R81, R79, 0x20, RZ ;  /* 0x000000204f517824 */ /* 0x000fe200078e00ff */
[----:B------:R-:W-:Y:S01]  /*1870*/  SHF.R.S32.HI R65, RZ, 0x1, R65 ;  /* 0x00000001ff417819 */ /* 0x000fe20000011441 */
[C---:B------:R-:W-:Y:S01]  /*1880*/  IMAD.X R9, R19.reuse, 0x1, R9, P0 ;  /* 0x0000000113097824 */ /* 0x040fe200000e0609 */
[----:B------:R-:W-:Y:S01]  /*1890*/  IADD3 R162, P0, R148, R7, RZ ;  /* 0x0000000794a27210 */ /* 0x000fe20007f1e0ff */
[----:B------:R-:W-:Y:S01]  /*18a0*/  IMAD.X R13, R19, 0x1, R13, P1 ;  /* 0x00000001130d7824 */ /* 0x000fe200008e060d */
[----:B------:R-:W-:Y:S01]  /*18b0*/  LEA.HI R7, R6, R21, RZ, 0x2 ;  /* 0x0000001506077211 */ /* 0x000fe200078f10ff */
[----:B------:R-:W-:Y:S01]  /*18c0*/  IMAD.WIDE.U32 R8, R4, c[0x0][0x1b8], R8 ;  /* 0x00006e0004087a25 */ /* 0x000fe200078e0008 */
[----:B------:R-:W-:-:S02]  /*18d0*/  IADD3.X R5, R149, R5, RZ, P0, !PT ;  /* 0x0000000595057210 */ /* 0x000fc400007fe4ff */
[----:B------:R-:W-:Y:S01]  /*18e0*/  LOP3.LUT R70, R7, 0xfffffffc, RZ, 0xc0, !PT ;  /* 0xfffffffc07467812 */ /* 0x000fe200078ec0ff */
[----:B------:R-:W-:Y:S01]  /*18f0*/  IMAD R6, R23, c[0x0][0x190], RZ ;  /* 0x0000640017067a24 */ /* 0x000fe200078e02ff */
[----:B------:R-:W-:Y:S01]  /*1900*/  IADD3 R164, P0, R18, R164, RZ ;  /* 0x000000a412a47210 */ /* 0x000fe20007f1e0ff */
[----:B------:R-:W-:Y:S01]  /*1910*/  IMAD.IADD R23, R9, 0x1, R2 ;  /* 0x0000000109177824 */ /* 0x000fe200078e0202 */
[----:B------:R-:W-:Y:S01]  /*1920*/  SHF.R.S32.HI R2, RZ, 0x1f, R156 ;  /* 0x0000001fff027819 */ /* 0x000fe2000001149c */
[C---:B------:R-:W-:Y:S01]  /*1930*/  IMAD R6, R22.reuse, c[0x0][0x194], R6 ;  /* 0x0000650016067a24 */ /* 0x040fe200078e0206 */
[----:B------:R-:W-:Y:S01]  /*1940*/  SHF.R.S32.HI R77, RZ, 0x1f, R80 ;  /* 0x0000001fff4d7819 */ /* 0x000fe20000011450 */
[----:B------:R-:W-:Y:S01]  /*1950*/  IMAD.WIDE.U32 R12, R22, c[0x0][0x190], R12 ;  /* 0x00006400160c7a25 */ /* 0x000fe200078e000c */
[----:B------:R-:W-:-:S03]  /*1960*/  MOV R22, R8 ;  /* 0x0000000800167202 */ /* 0x000fc60000000f00 */
[----:B------:R-:W-:Y:S01]  /*1970*/  IMAD R7, R2, c[0x0][0x1a8], RZ ;  /* 0x00006a0002077a24 */ /* 0x000fe200078e02ff */
[----:B------:R-:W-:Y:S01]  /*1980*/  MOV R2, c[0x0][0x1a0] ;  /* 0x0000680000027a02 */ /* 0x000fe20000000f00 */
[----:B------:R-:W-:Y:S01]  /*1990*/  IMAD.IADD R13, R13, 0x1, R6 ;  /* 0x000000010d0d7824 */ /* 0x000fe200078e0206 */
[----:B------:R-:W-:Y:S01]  /*19a0*/  SHF.R.S32.HI R6, RZ, 0x1f, R75 ;  /* 0x0000001fff067819 */ /* 0x000fe2000001144b */
[C---:B------:R-:W-:Y:S02]  /*19b0*/  IMAD R7, R156.reuse, c[0x0][0x1ac], R7 ;  /* 0x00006b009c077a24 */ /* 0x040fe400078e0207 */
[----:B------:R-:W-:Y:S01]  /*19c0*/  IMAD.WIDE.U32 R156, R156, c[0x0][0x1a8], R12 ;  /* 0x00006a009c9c7a25 */ /* 0x000fe200078e000c */
[----:B------:R-:W-:-:S03]  /*19d0*/  LEA.HI R13, R6, R75, RZ, 0x7 ;  /* 0x0000004b060d7211 */ /* 0x000fc600078f38ff */
[----:B------:R-:W-:Y:S01]  /*19e0*/  IMAD.X R165, R19, 0x1, R17, P0 ;  /* 0x0000000113a57824 */ /* 0x000fe200000e0611 */
[----:B------:R-:W-:Y:S01]  /*19f0*/  SHF.R.S32.HI R13, RZ, 0x7, R13 ;  /* 0x00000007ff0d7819 */ /* 0x000fe2000001140d */
[----:B------:R-:W-:Y:S02]  /*1a00*/  IMAD R5, R5, c[0x0][0x1a0], RZ ;  /* 0x0000680005057a24 */ /* 0x000fe400078e02ff */
[----:B------:R-:W-:Y:S01]  /*1a10*/  IMAD.IADD R70, R21, 0x1, -R70 ;  /* 0x0000000115467824 */ /* 0x000fe200078e0a46 */
[----:B------:R-:W-:Y:S01]  /*1a20*/  IMNMX R88, R150, R13, !PT ;  /* 0x0000000d96587217 */ /* 0x000fe20007800200 */
[----:B------:R-:W-:Y:S02]  /*1a30*/  IMAD R13, R149, c[0x0][0x198], RZ ;  /* 0x00006600950d7a24 */ /* 0x000fe400078e02ff */
[----:B------:R-:W-:Y:S01]  /*1a40*/  IMAD R9, R162, c[0x0][0x1a4], R5 ;  /* 0x00006900a2097a24 */ /* 0x000fe200078e0205 */
[----:B------:R-:W-:Y:S01]  /*1a50*/  ISETP.GT.AND P0, PT, R55, R88, PT ;  /* 0x000000583700720c */ /* 0x000fe20003f04270 */
[----:B------:R-:W-:Y:S01]  /*1a60*/  IMAD.MOV.U32 R5, RZ, RZ, 0x5 ;  /* 0x00000005ff057424 */ /* 0x000fe200078e00ff */
[----:B------:R-:W-:Y:S01]  /*1a70*/  LOP3.LUT P1, RZ, R70, 0x2, RZ, 0xc0, !PT ;  /* 0x0000000246ff7812 */ /* 0x000fe2000782c0ff */
[----:B------:R-:W-:-:S02]  /*1a80*/  IMAD R13, R148, c[0x0][0x19c], R13 ;  /* 0x00006700940d7a24 */ /* 0x000fc400078e020d */
[----:B------:R-:W-:Y:S01]  /*1a90*/  IMAD.IADD R78, R15, 0x1, R80 ;  /* 0x000000010f4e7824 */ /* 0x000fe200078e0250 */
[-C--:B------:R-:W-:Y:S01]  /*1aa0*/  SHF.L.U64.HI R61, R166, R5.reuse, c[0x0][0x19c] ;  /* 0x00006700a63d7619 */ /* 0x080fe20000010205 */
[----:B------:R-:W-:Y:S01]  /*1ab0*/  IMAD.WIDE.U32 R164, R148, c[0x0][0x198], R164 ;  /* 0x0000660094a47a25 */ /* 0x000fe200078e00a4 */
[----:B------:R-:W-:Y:S02]  /*1ac0*/  SHF.L.U64.HI R68, R2, R5, c[0x0][0x1a4] ;  /* 0x0000690002447619 */ /* 0x000fe40000010205 */
[----:B------:R-:W-:Y:S01]  /*1ad0*/  SHF.R.S32.HI R76, RZ, 0x1f, R78 ;  /* 0x0000001fff4c7819 */ /* 0x000fe2000001144e */
[----:B------:R-:W-:Y:S01]  /*1ae0*/  IMAD.WIDE.U32 R162, R162, c[0x0][0x1a0], R22 ;  /* 0x00006800a2a27a25 */ /* 0x000fe200078e0016 */
[----:B------:R-:W-:Y:S02]  /*1af0*/  IADD3 R60, R165, R13, RZ ;  /* 0x0000000da53c7210 */ /* 0x000fe40007ffe0ff */
[----:B------:R-:W-:Y:S01]  /*1b00*/  SEL R51, R51, 0xfffffff0, !P1 ;  /* 0xfffffff033337807 */ /* 0x000fe20004800000 */
[----:B------:R-:W-:-:S02]  /*1b10*/  IMAD.SHL.U32 R67, R2, 0x20, RZ ;  /* 0x0000002002437824 */ /* 0x000fc400078e00ff */
[----:B------:R-:W-:Y:S02]  /*1b20*/  IMAD.IADD R54, R163, 0x1, R9 ;  /* 0x00000001a3367824 */ /* 0x000fe400078e0209 */
[----:B------:R-:W-:Y:S01]  /*1b30*/  IMAD.IADD R74, R157, 0x1, R7 ;  /* 0x000000019d4a7824 */ /* 0x000fe200078e0207 */
[----:B------:R-:W-:Y:S01]  /*1b40*/  @!P5 MOV R11, RZ ;  /* 0x000000ff000bd202 */ /* 0x000fe20000000f00 */
[----:B------:R-:W-:Y:S05]  /*1b50*/  @!P0 BRA `(.L_x_2868) ;  /* 0x00007ff000008947 */ /* 0x000fea0003800000 */
[----:B-1----:R-:W-:Y:S01]  /*1b60*/  SHF.R.S32.HI R7, RZ, 0x1f, R0 ;  /* 0x0000001fff077819 */ /* 0x002fe20000011400 */
[----:B------:R-:W-:Y:S01]  /*1b70*/  IMAD R6, R10, c[0x0][0x280], RZ ;  /* 0x0000a0000a067a24 */ /* 0x000fe200078e02ff */
[----:B------:R-:W-:Y:S01]  /*1b80*/  SHF.R.S32.HI R9, RZ, 0x1f, R75 ;  /* 0x0000001fff097819 */ /* 0x000fe2000001144b */
[C---:B------:R-:W-:Y:S01]  /*1b90*/  IMAD.WIDE.U32 R12, R153.reuse, c[0x0][0x280], R18 ;  /* 0x0000a000990c7a25 */ /* 0x040fe200078e0012 */
        /* <DEDUP_REMOVED lines=11> */
[----:B------:R-:W-:Y:S01]  /*1c50*/  IMAD.WIDE.U32 R14, R153, c[0x0][0x278], R18 ;  /* 0x00009e00990e7a25 */ /* 0x000fe200078e0012 */
[----:B------:R-:W-:Y:S01]  /*1c60*/  UIMAD UR10, UR9, UR5, URZ ;  /* 0x00000005090a72a4 */ /* 0x000fe2000f8e023f */
[----:B------:R-:W-:Y:S01]  /*1c70*/  IADD3 R146, R81, 0x20, RZ ;  /* 0x0000002051927810 */ /* 0x000fe20007ffe0ff */
[----:B------:R-:W-:Y:S01]  /*1c80*/  UMOV UR8, 0xc0 ;  /* 0x000000c000087882 */ /* 0x000fe20000000000 */
[----:B------:R-:W-:Y:S01]  /*1c90*/  IMAD R10, R153, c[0x0][0x27c], R10 ;  /* 0x00009f00990a7a24 */ /* 0x000fe200078e020a */
[C---:B------:R-:W-:Y:S01]  /*1ca0*/  IADD3 R144, R81.reuse, 0x40, RZ ;  /* 0x0000004051907810 */ /* 0x040fe20007ffe0ff */
        /* <DEDUP_REMOVED lines=15> */
[----:B------:R-:W-:Y:S01]  /*1da0*/  SHF.R.S32.HI R136, RZ, 0x1f, R81 ;  /* 0x0000001fff887819 */ /* 0x000fe20000011451 */
[----:B------:R-:W-:Y:S01]  /*1db0*/  ULDC UR4, c[0x0][0x230] ;  /* 0x00008c0000047ab9 */ /* 0x000fe20000000800 */
[----:B------:R-:W-:Y:S01]  /*1dc0*/  SHF.R.S32.HI R135, RZ, 0x1f, R146 ;  /* 0x0000001fff877819 */ /* 0x000fe20000011492 */
[----:B------:R-:W-:Y:S01]  /*1dd0*/  IMAD.IADD R0, R11, 0x1, R0 ;  /* 0x000000010b007824 */ /* 0x000fe200078e0200 */
[----:B------:R-:W-:Y:S01]  /*1de0*/  SHF.R.S32.HI R134, RZ, 0x1f, R144 ;  /* 0x0000001fff867819 */ /* 0x000fe20000011490 */
[----:B------:R-:W-:Y:S01]  /*1df0*/  IMAD R7, R3, c[0x0][0x2a0], RZ ;  /* 0x0000a80003077a24 */ /* 0x000fe200078e02ff */
[----:B------:R-:W-:Y:S01]  /*1e00*/  SHF.R.S32.HI R132, RZ, 0x1f, R140 ;  /* 0x0000001fff847819 */ /* 0x000fe2000001148c */
[----:B------:R-:W-:Y:S01]  /*1e10*/  IMAD.IADD R11, R9, 0x1, R6 ;  /* 0x00000001090b7824 */ /* 0x000fe200078e0206 */
[----:B------:R-:W-:Y:S01]  /*1e20*/  UIADD3 UR11, UR13, UR11, URZ ;  /* 0x0000000b0d0b7290 */ /* 0x000fe2000fffe03f */
[----:B------:R-:W-:Y:S01]  /*1e30*/  IMAD R9, R3, c[0x0][0x298], RZ ;  /* 0x0000a60003097a24 */ /* 0x000fe200078e02ff */
[----:B------:R-:W-:Y:S01]  /*1e40*/  ULDC.U8 UR8, c[0x0][0x313] ;  /* 0x0000c4c000087ab9 */ /* 0x000fe20000000000 */
[----:B------:R-:W-:-:S02]  /*1e50*/  IMAD.MOV.U32 R10, RZ, RZ, R8 ;  /* 0x000000ffff0a7224 */ /* 0x000fc400078e0008 */
[----:B------:R-:W-:-:S04]  /*1e60*/  IMAD.WIDE.U32 R14, R2, 0x40, RZ ;  /* 0x00000040020e7825 */ /* 0x000fc800078e00ff */
[C---:B------:R-:W-:Y:S01]  /*1e70*/  IMAD R3, R4.reuse, c[0x0][0x2a4], R7 ;  /* 0x0000a90004037a24 */ /* 0x040fe200078e0207 */
[----:B------:R-:W-:Y:S01]  /*1e80*/  IADD3 R114, R15, UR10, RZ ;  /* 0x0000000a0f727c10 */ /* 0x000fe2000fffe0ff */
[----:B------:R-:W-:Y:S01]  /*1e90*/  IMAD.WIDE.U32 R12, R4, c[0x0][0x2a0], R12 ;  /* 0x0000a800040c7a25 */ /* 0x000fe200078e000c */
[----:B------:R-:W-:Y:S01]  /*1ea0*/  ULDC UR10, c[0x0][0x19c] ;  /* 0x00006700000a7ab9 */ /* 0x000fe20000000800 */
[----:B------:R-:W-:Y:S01]  /*1eb0*/  IADD3 R15, R18, 0x20, RZ ;  /* 0x00000020120f7810 */ /* 0x000fe20007ffe0ff */
[----:B------:R-:W-:Y:S01]  /*1ec0*/  UIMAD UR10, UR9, UR10, URZ ;  /* 0x0000000a090a72a4 */ /* 0x000fe2000f8e023f */
[----:B------:R-:W-:Y:S01]  /*1ed0*/  IMAD R2, R4, c[0x0][0x29c], R9 ;  /* 0x0000a70004027a24 */ /* 0x000fe200078e0209 */
[----:B------:R-:W-:Y:S01]  /*1ee0*/  LEA R122, P1, R12, c[0x0][0x270], 0x1 ;  /* 0x00009c000c7a7a11 */ /* 0x000fe200078208ff */
[----:B------:R-:W-:Y:S01]  /*1ef0*/  IMAD.WIDE.U32 R6, R4, c[0x0][0x298], R10 ;  /* 0x0000a60004067a25 */ /* 0x000fe200078e000a */
[----:B------:R-:W-:-:S03]  /*1f00*/  SHF.L.U64.HI R114, R14, 0x1, R114 ;  /* 0x000000010e727819 */ /* 0x000fc60000010272 */
[----:B------:R-:W-:Y:S01]  /*1f10*/  IMAD.IADD R3, R13, 0x1, R3 ;  /* 0x000000010d037824 */ /* 0x000fe200078e0203 */
[----:B------:R-:W-:Y:S01]  /*1f20*/  LEA R124, P0, R6, c[0x0][0x268], 0x1 ;  /* 0x00009a00067c7a11 */ /* 0x000fe200078008ff */
[----:B------:R-:W-:Y:S02]  /*1f30*/  IMAD.IADD R2, R7, 0x1, R2 ;  /* 0x0000000107027824 */ /* 0x000fe400078e0202 */
[----:B------:R-:W-:Y:S01]  /*1f40*/  IMAD.MOV.U32 R92, RZ, RZ, c[0x0][0x288] ;  /* 0x0000a200ff5c7624 */ /* 0x000fe200078e00ff */
[----:B------:R-:W-:Y:S01]  /*1f50*/  LEA.HI.X R123, R12, c[0x0][0x274], R3, 0x1, P1 ;  /* 0x00009d000c7b7a11 */ /* 0x000fe200008f0c03 */
[----:B------:R-:W-:Y:S01]  /*1f60*/  IMAD R3, R79, R0, RZ ;  /* 0x000000004f037224 */ /* 0x000fe200078e02ff */
[----:B------:R-:W-:Y:S01]  /*1f70*/  LEA.HI.X R125, R6, c[0x0][0x26c], R2, 0x1, P0 ;  /* 0x00009b00067d7a11 */ /* 0x000fe200000f0c02 */
[----:B------:R-:W-:Y:S01]  /*1f80*/  IMAD.X R100, R61, 0x1, R61, P5 ;  /* 0x000000013d647824 */ /* 0x000fe200028e063d */
[----:B------:R-:W-:Y:S01]  /*1f90*/  LEA R118, P1, R164, c[0x0][0x168], 0x1 ;  /* 0x00005a00a4767a11 */ /* 0x000fe200078208ff */
[----:B------:R-:W-:Y:S01]  /*1fa0*/  IMAD.SHL.U32 R90, R92, 0x20, RZ ;  /* 0x000000205c5a7824 */ /* 0x000fe200078e00ff */
[----:B------:R-:W-:Y:S01]  /*1fb0*/  LEA R120, P0, R162, c[0x0][0x170], 0x1 ;  /* 0x00005c00a2787a11 */ /* 0x000fe200078008ff */
[----:B------:R-:W-:Y:S01]  /*1fc0*/  IMAD.X R96, RZ, RZ, R100, P4 ;  /* 0x000000ffff607224 */ /* 0x000fe200020e0664 */
[----:B------:R-:W-:Y:S01]  /*1fd0*/  LEA.HI.X R117, R164, c[0x0][0x16c], R60, 0x1, P1 ;  /* 0x00005b00a4757a11 */ /* 0x000fe200008f0c3c */
[----:B------:R-:W-:Y:S01]  /*1fe0*/  IMAD.MOV.U32 R160, RZ, RZ, c[0x0][0x290] ;  /* 0x0000a400ffa07624 */ /* 0x000fe200078e00ff */
        /* <DEDUP_REMOVED lines=8> */
[----:B------:R-:W-:Y:S01]  /*2070*/  IADD3 R105, P4, R62, R97, RZ ;  /* 0x000000613e697210 */ /* 0x000fe20007f9e0ff */
[--C-:B------:R-:W-:Y:S01]  /*2080*/  IMAD.X R3, R77, 0x1, R129.reuse, P1 ;  /* 0x000000014d037824 */ /* 0x100fe200008e0681 */
[----:B------:R-:W-:Y:S01]  /*2090*/  SHF.L.U64.HI R89, R92, R5, c[0x0][0x28c] ;  /* 0x0000a3005c597619 */ /* 0x000fe20000010205 */
[----:B------:R-:W-:Y:S01]  /*20a0*/  IMAD.X R129, R76, 0x1, R129, P0 ;  /* 0x000000014c817824 */ /* 0x000fe200000e0681 */
[----:B------:R-:W-:Y:S01]  /*20b0*/  IADD3 R99, P5, R90, R90, RZ ;  /* 0x0000005a5a637210 */ /* 0x000fe20007fbe0ff */
[----:B------:R-:W-:Y:S01]  /*20c0*/  IMAD.X R104, R61, 0x1, R96, P4 ;  /* 0x000000013d687824 */ /* 0x000fe200020e0660 */
[C---:B------:R-:W-:Y:S01]  /*20d0*/  SHF.L.U64.HI R0, R52.reuse, 0x1, R3 ;  /* 0x0000000134007819 */ /* 0x040fe20000010203 */
[----:B------:R-:W-:Y:S01]  /*20e0*/  IMAD.SHL.U32 R52, R52, 0x2, RZ ;  /* 0x0000000234347824 */ /* 0x000fe200078e00ff */
[C---:B------:R-:W-:Y:S01]  /*20f0*/  SHF.L.U64.HI R129, R128.reuse, 0x1, R129 ;  /* 0x0000000180817819 */ /* 0x040fe20000010281 */
[----:B------:R-:W-:Y:S01]  /*2100*/  IMAD.SHL.U32 R128, R128, 0x2, RZ ;  /* 0x0000000280807824 */ /* 0x000fe200078e00ff */
[----:B------:R-:W-:Y:S01]  /*2110*/  IADD3 R95, P1, R99, 0x20, RZ ;  /* 0x00000020635f7810 */ /* 0x000fe20007f3e0ff */
[----:B------:R-:W-:Y:S01]  /*2120*/  IMAD.SHL.U32 R111, R160, 0x20, RZ ;  /* 0x00000020a06f7824 */ /* 0x000fe200078e00ff */
[----:B------:R-:W-:Y:S01]  /*2130*/  IADD3.X R98, R89, R89, RZ, P5, !PT ;  /* 0x0000005959627210 */ /* 0x000fe20002ffe4ff */
[----:B------:R-:W-:Y:S01]  /*2140*/  IMAD.WIDE.U32 R166, R166, 0x40, RZ ;  /* 0x00000040a6a67825 */ /* 0x000fe200078e00ff */
[----:B------:R-:W-:-:S02]  /*2150*/  IADD3 R109, P3, R62, R101, RZ ;  /* 0x000000653e6d7210 */ /* 0x000fc40007f7e0ff */
[----:B------:R-:W-:Y:S01]  /*2160*/  IADD3 R99, P0, R99, 0x40, RZ ;  /* 0x0000004063637810 */ /* 0x000fe20007f1e0ff */
[----:B------:R-:W-:Y:S01]  /*2170*/  IMAD.X R94, RZ, RZ, R98, P1 ;  /* 0x000000ffff5e7224 */ /* 0x000fe200008e0662 */
[----:B------:R-:W-:Y:S01]  /*2180*/  IADD3 R126, P4, R128, c[0x0][0x2b0], RZ ;  /* 0x0000ac00807e7a10 */ /* 0x000fe20007f9e0ff */
[C---:B------:R-:W-:Y:S01]  /*2190*/  IMAD.SHL.U32 R86, R79.reuse, 0x40, RZ ;  /* 0x000000404f567824 */ /* 0x040fe200078e00ff */
[C---:B------:R-:W-:Y:S01]  /*21a0*/  SHF.L.U64.HI R110, R160.reuse, R5, c[0x0][0x294] ;  /* 0x0000a500a06e7619 */ /* 0x040fe20000010205 */
[----:B------:R-:W-:Y:S01]  /*21b0*/  IMAD R84, R79, 0x60, RZ ;  /* 0x000000604f547824 */ /* 0x000fe200078e02ff */
[CC--:B------:R-:W-:Y:S01]  /*21c0*/  SHF.L.U64.HI R112, R160.reuse, R91.reuse, c[0x0][0x294] ;  /* 0x0000a500a0707619 */ /* 0x0c0fe2000001025b */
[----:B------:R-:W-:Y:S01]  /*21d0*/  IMAD.WIDE.U32 R160, R160, 0xc0, RZ ;  /* 0x000000c0a0a07825 */ /* 0x000fe200078e00ff */
[----:B------:R-:W-:Y:S02]  /*21e0*/  IADD3.X R127, R129, c[0x0][0x2b4], RZ, P4, !PT ;  /* 0x0000ad00817f7a10 */ /* 0x000fe400027fe4ff */
[----:B------:R-:W-:Y:S01]  /*21f0*/  IADD3 R20, P1, R52, c[0x0][0x2b0], RZ ;  /* 0x0000ac0034147a10 */ /* 0x000fe20007f3e0ff */
[----:B------:R-:W-:Y:S01]  /*2200*/  IMAD.IADD R138, R81, 0x1, R142 ;  /* 0x00000001518a7824 */ /* 0x000fe200078e028e */
        /* <DEDUP_REMOVED lines=14> */
[----:B------:R-:W-:Y:S01]  /*22f0*/  IADD3 R14, R18, 0x40, RZ ;  /* 0x00000040120e7810 */ /* 0x000fe20007ffe0ff */
[----:B------:R-:W-:Y:S01]  /*2300*/  IMAD.SHL.U32 R113, R113, 0x2, RZ ;  /* 0x0000000271717824 */ /* 0x000fe200078e00ff */
[----:B------:R-:W-:Y:S01]  /*2310*/  SHF.R.S32.HI R85, RZ, 0x1f, R86 ;  /* 0x0000001fff557819 */ /* 0x000fe20000011456 */
[----:B------:R-:W-:Y:S01]  /*2320*/  IMAD.SHL.U32 R111, R111, 0x2, RZ ;  /* 0x000000026f6f7824 */ /* 0x000fe200078e00ff */
[----:B------:R-:W-:Y:S01]  /*2330*/  SHF.R.S32.HI R83, RZ, 0x1f, R84 ;  /* 0x0000001fff537819 */ /* 0x000fe20000011454 */
[--C-:B------:R-:W-:Y:S01]  /*2340*/  IMAD.X R102, R94, 0x1, R89.reuse, P5 ;  /* 0x000000015e667824 */ /* 0x100fe200028e0659 */
[----:B------:R-:W-:Y:S01]  /*2350*/  IADD3 R93, R167, UR10, RZ ;  /* 0x0000000aa75d7c10 */ /* 0x000fe2000fffe0ff */
[----:B------:R-:W-:Y:S01]  /*2360*/  IMAD.X R106, R98, 0x1, R89, P4 ;  /* 0x00000001626a7824 */ /* 0x000fe200020e0659 */
[----:B------:R-:W-:Y:S01]  /*2370*/  SHF.R.S32.HI R133, RZ, 0x1f, R142 ;  /* 0x0000001fff857819 */ /* 0x000fe2000001148e */
[----:B------:R-:W-:Y:S01]  /*2380*/  IMAD.U32 R87, R87, -0x80, RZ ;  /* 0xffffff8057577824 */ /* 0x000fe200078e00ff */
[----:B------:R-:W-:-:S02]  /*2390*/  IADD3 R116, R161, UR5, RZ ;  /* 0x00000005a1747c10 */ /* 0x000fc4000fffe0ff */
[----:B------:R-:W-:Y:S02]  /*23a0*/  SHF.R.S32.HI R131, RZ, 0x1f, R138 ;  /* 0x0000001fff837819 */ /* 0x000fe4000001148a */
[----:B------:R-:W-:Y:S02]  /*23b0*/  SHF.R.S32.HI R130, RZ, 0x1f, R137 ;  /* 0x0000001fff827819 */ /* 0x000fe40000011489 */
[----:B------:R-:W-:Y:S02]  /*23c0*/  IADD3.X R129, R129, c[0x0][0x2ac], RZ, P3, !PT ;  /* 0x0000ab0081817a10 */ /* 0x000fe40001ffe4ff */
[C---:B------:R-:W-:Y:S02]  /*23d0*/  IADD3.X R21, R0.reuse, c[0x0][0x2b4], RZ, P1, !PT ;  /* 0x0000ad0000157a10 */ /* 0x040fe40000ffe4ff */
[----:B------:R-:W-:Y:S02]  /*23e0*/  IADD3.X R53, R0, c[0x0][0x2ac], RZ, P0, !PT ;  /* 0x0000ab0000357a10 */ /* 0x000fe400007fe4ff */
.L_x_2914:
[----:B------:R-:W-:Y:S01]  /*23f0*/  IMAD.SHL.U32 R17, R13, 0x80, RZ ;  /* 0x000000800d117824 */ /* 0x000fe200078e00ff */
[----:B------:R-:W-:Y:S04]  /*2400*/  ISETP.NE.AND P6, PT, RZ, UR4, PT ;  /* 0x00000004ff007c0c */ /* 0x000fe8000bfc5270 */
[----:B------:R-:W-:Y:S05]  /*2410*/  IADD3 R16, R17, -0x80, RZ ;  /* 0xffffff8011107810 */ /* 0x000fea0007ffe0ff */
[--C-:B------:R-:W-:Y:S02]  /*2420*/  IMAD.IADD R2, R64, 0x1, -R16.reuse ;  /* 0x0000000140027824 */ /* 0x100fe400078e0a10 */
[----:B------:R-:W-:Y:S03]  /*2430*/  IMAD.IADD R0, R75, 0x1, -R16 ;  /* 0x000000014b007824 */ /* 0x000fe600078e0a10 */
[CC--:B------:R-:W-:Y:S02]  /*2440*/  ISETP.GE.AND P1, PT, R148.reuse, R2.reuse, PT ;  /* 0x000000029400720c */ /* 0x0c0fe40003f26270 */
[C---:B------:R-:W-:Y:S02]  /*2450*/  ISETP.GE.AND P5, PT, R143.reuse, R2, PT ;  /* 0x000000028f00720c */ /* 0x040fe40003fa6270 */
[-C--:B------:R-:W-:Y:S02]  /*2460*/  ISETP.GE.AND P1, PT, R148, R0.reuse, !P1 ;  /* 0x000000009400720c */ /* 0x080fe40004f26270 */
[----:B------:R-:W-:Y:S02]  /*2470*/  ISETP.GE.AND P5, PT, R143, R0, !P5 ;  /* 0x000000008f00720c */ /* 0x000fe40006fa6270 */
[-C--:B------:R-:W-:Y:S02]  /*2480*/  ISETP.GE.AND P4, PT, R141, R2.reuse, PT ;  /* 0x000000028d00720c */ /* 0x080fe40003f86270 */
[----:B------:R-:W-:Y:S02]  /*2490*/  ISETP.GE.AND P3, PT, R139, R2, PT ;  /* 0x000000028b00720c */ /* 0x000fe40003f66270 */
[-C--:B------:R-:W-:Y:S02]  /*24a0*/  ISETP.GE.AND P4, PT, R141, R0.reuse, !P4 ;  /* 0x000000008d00720c */ /* 0x080fe40006786270 */
[----:B------:R-:W-:Y:S03]  /*24b0*/  ISETP.GE.AND P3, PT, R139, R0, !P3 ;  /* 0x000000008b00720c */ /* 0x000fe60005f66270 */
[----:B-12-4-:R-:W2:Y:S02]  /*24c0*/  @P1 LDG.E.128 R24, [R122.64] ;  /* 0x000000067a181981 */ /* 0x016ea4000c1e1d00 */
        /* <DEDUP_REMOVED lines=10> */
[----:B--2---:R-:W-:Y:S04]  /*2570*/  @P1 STG.E.128 [R120.64], R24 ;  /* 0x0000001878001986 */ /* 0x004fe8000c101d06 */
[----:B------:R-:W2:Y:S04]  /*2580*/  @P1 LDG.E.128 R4, [R122.64+0x40] ;  /* 0x000040067a041981 */ /* 0x000ea8000c1e1d00 */
[----:B--2---:R1:W-:Y:S04]  /*2590*/  @P1 STG.E.128 [R120.64+0x40], R4 ;  /* 0x0000400478001986 */ /* 0x0043e8000c101d06 */
[----:B------:R-:W2:Y:S04]  /*25a0*/  @P1 LDG.E.128 R8, [R122.64+0x80] ;  /* 0x000080067a081981 */ /* 0x000ea8000c1e1d00 */
[----:B--2---:R2:W-:Y:S04]  /*25b0*/  @P1 STG.E.128 [R120.64+0x80], R8 ;  /* 0x0000800878001986 */ /* 0x0045e8000c101d06 */
[----:B------:R-:W3:Y:S04]  /*25c0*/  @P5 LDG.E.128 R28, [R22.64] ;  /* 0x00000006161c5981 */ /* 0x000ee8000c1e1d00 */
[----:B---3--:R-:W-:Y:S04]  /*25d0*/  @P5 STG.E.128 [R32.64], R28 ;  /* 0x0000001c20005986 */ /* 0x008fe8000c101d06 */
[----:B-1----:R-:W3:Y:S04]  /*25e0*/  @P5 LDG.E.128 R4, [R22.64+0x40] ;  /* 0x0000400616045981 */ /* 0x002ee8000c1e1d00 */
[----:B---3--:R1:W-:Y:S04]  /*25f0*/  @P5 STG.E.128 [R32.64+0x40], R4 ;  /* 0x0000400420005986 */ /* 0x0083e8000c101d06 */
[----:B------:R3:W4:Y:S02]  /*2600*/  @P5 LDG.E.128 R24, [R22.64+0x80] ;  /* 0x0000800616185981 */ /* 0x000724000c1e1d00 */
[----:B---3--:R-:W-:Y:S04]  /*2610*/  @P3 IADD3 R22, P0, R120, UR12, RZ ;  /* 0x0000000c78163c10 */ /* 0x008fe8000ff1e0ff */
[----:B------:R-:W-:Y:S02]  /*2620*/  @P3 IADD3.X R23, R121, UR11, RZ, P0, !PT ;  /* 0x0000000b79173c10 */ /* 0x000fe400087fe4ff */
[C---:B------:R-:W-:Y:S04]  /*2630*/  LEA R122, P0, R87.reuse, R122, 0x1 ;  /* 0x0000007a577a7211 */ /* 0x040fe800078008ff */
[----:B------:R-:W-:Y:S01]  /*2640*/  LEA.HI.X.SX32 R123, R87, R123, 0x1, P0 ;  /* 0x0000007b577b7211 */ /* 0x000fe200000f0eff */
[----:B----4-:R3:W-:Y:S04]  /*2650*/  @P5 STG.E.128 [R32.64+0x80], R24 ;  /* 0x0000801820005986 */ /* 0x0107e8000c101d06 */
        /* <DEDUP_REMOVED lines=154> */
.L_x_2872:
[----:B------:R-:W-:Y:S05]  /*3000*/  BSYNC B0 ;  /* 0x0000000000007941 */ /* 0x000fea0003800000 */
.L_x_2871:
[----:B------:R-:W-:Y:S01]  /*3010*/  BSSY B0, `(.L_x_2873) ;  /* 0x0000093000007945 */ /* 0x000fe20003800000 */
[----:B------:R-:W-:-:S05]  /*3020*/  @!P5 BRA `(.L_x_2874) ;  /* 0x000009100000d947 */ /* 0x000fca0003800000 */
[C---:B------:R-:W-:Y:S02]  /*3030*/  SHF.L.U32 R49, R81.reuse, 0x1, RZ ;  /* 0x0000000151317819 */ /* 0x040fe400000006ff */
        /* <DEDUP_REMOVED lines=144> */
.L_x_2874:
[----:B------:R-:W-:Y:S05]  /*3940*/  BSYNC B0 ;  /* 0x0000000000007941 */ /* 0x000fea0003800000 */
.L_x_2873:
        /* <DEDUP_REMOVED lines=155> */
.L_x_2876:
[----:B------:R-:W-:Y:S05]  /*4300*/  BSYNC B0 ;  /* 0x0000000000007941 */ /* 0x000fea0003800000 */
.L_x_2875:
        /* <DEDUP_REMOVED lines=160> */
.L_x_2878:
[----:B------:R-:W-:Y:S05]  /*4d10*/  BSYNC B0 ;  /* 0x0000000000007941 */ /* 0x000fea0003800000 */
.L_x_2877:
        /* <DEDUP_REMOVED lines=8> */
.L_x_2870:
[----:B------:R-:W-:Y:S01]  /*4da0*/  BSSY B1, `(.L_x_2880) ;  /* 0x0000104000017945 */ /* 0x000fe20003800000 */
[----:B------:R-:W-:-:S05]  /*4db0*/  @!P1 BRA `(.L_x_2881) ;  /* 0x0000102000009947 */ /* 0x000fca0003800000 */
[----:B------:R1:W5:Y:S01]  /*4dc0*/  LDG.E.128 R40, [R124.64] ;  /* 0x000000067c287981 */ /* 0x000362000c1e1d00 */
[----:B------:R-:W-:Y:S01]  /*4dd0*/  ISETP.GE.AND P0, PT, R18, UR4, PT ;  /* 0x0000000412007c0c */ /* 0x000fe2000bf06270 */
[----:B------:R-:W-:Y:S01]  /*4de0*/  @!UPT UIADD3 URZ, URZ, URZ, URZ ;  /* 0x0000003f3f3ff290 */ /* 0x000fe2000fffe03f */
[----:B------:R-:W-:Y:S11]  /*4df0*/  BSSY B0, `(.L_x_2882) ;  /* 0x0000050000007945 */ /* 0x000ff60003800000 */
[----:B------:R-:W-:-:S05]  /*4e00*/  @P0 BRA `(.L_x_2883) ;  /* 0x000004e000000947 */ /* 0x000fca0003800000 */
[C---:B----45:R-:W-:Y:S01]  /*4e10*/  SHF.L.U32 R37, R40.reuse, 0x10, RZ ;  /* 0x0000001028257819 */ /* 0x070fe200000006ff */
[----:B------:R-:W-:Y:S01]  /*4e20*/  ULEA.HI UR5, UR4, UR4, URZ, 0x1 ;  /* 0x0000000404057291 */ /* 0x000fe2000f8f083f */
[----:B------:R-:W-:Y:S01]  /*4e30*/  LOP3.LUT R39, R40, 0xffff0000, RZ, 0xc0, !PT ;  /* 0xffff000028277812 */ /* 0x000fe200078ec0ff */
        /* <DEDUP_REMOVED lines=75> */
.L_x_2883:
[----:B------:R-:W-:Y:S05]  /*52f0*/  BSYNC B0 ;  /* 0x0000000000007941 */ /* 0x000fea0003800000 */
.L_x_2882:
        /* <DEDUP_REMOVED lines=8> */
[C---:B----45:R-:W-:Y:S01]  /*5380*/  SHF.L.U32 R37, R44.reuse, 0x10, RZ ;  /* 0x000000102c257819 */ /* 0x070fe200000006ff */
[----:B------:R-:W-:Y:S01]  /*5390*/  ULEA.HI UR5, UR4, UR4, URZ, 0x1 ;  /* 0x0000000404057291 */ /* 0x000fe2000f8f083f */
[----:B------:R-:W-:Y:S01]  /*53a0*/  LOP3.LUT R39, R44, 0xffff0000, RZ, 0xc0, !PT ;  /* 0xffff00002c277812 */ /* 0x000fe200078ec0ff */
        /* <DEDUP_REMOVED lines=16> */
[----:B------:R-:W2:Y:S01]  /*54b0*/  LDG.E.128 R168, [R170.64+0x40] ;  /* 0x00004006aaa87981 */ /* 0x000ea2000c1e1d00 */
[----:B------:R-:W-:Y:S01]  /*54c0*/  MOV R147, RZ ;  /* 0x000000ff00937202 */ /* 0x000fe20000000f00 */
[----:B------:R-:W-:Y:S05]  /*54d0*/  @P1 IMAD R147, RZ, RZ, -UR5 ;  /* 0x80000005ff931e24 */ /* 0x000fea000f8e02ff */
[C---:B------:R-:W-:Y:S01]  /*54e0*/  LEA R42, P0, R147.reuse, R128, 0x1 ;  /* 0x00000080932a7211 */ /* 0x040fe200078008ff */
[----:B------:R3:W4:Y:S03]  /*54f0*/  LDG.E.128 R24, [R10.64] ;  /* 0x000000060a187981 */ /* 0x000726000c1e1d00 */
[----:B------:R-:W-:Y:S05]  /*5500*/  LEA.HI.X.SX32 R43, R147, R129, 0x1, P0 ;  /* 0x00000081932b7211 */ /* 0x000fea00000f0eff */
        /* <DEDUP_REMOVED lines=53> */
.L_x_2885:
[----:B------:R-:W-:Y:S05]  /*5860*/  BSYNC B0 ;  /* 0x0000000000007941 */ /* 0x000fea0003800000 */
.L_x_2884:
[----:B-----5:R3:W-:Y:S01]  /*5870*/  STG.E.128 [R118.64+0x40], R44 ;  /* 0x0000402c76007986 */ /* 0x0207e2000c101d06 */
[----:B------:R-:W-:Y:S01]  /*5880*/  ISETP.GE.AND P0, PT, R14, UR4, PT ;  /* 0x000000040e007c0c */ /* 0x000fe2000bf06270 */
[----:B------:R-:W-:Y:S01]  /*5890*/  BSSY B0, `(.L_x_2886) ;  /* 0x0000053000007945 */ /* 0x000fe20003800000 */
[----:B------:R-:W-:Y:S01]  /*58a0*/  IADD3 R172, P1, R124, 0x80, RZ ;  /* 0x000000807cac7810 */ /* 0x000fe20007f3e0ff */
[----:B--2---:R3:W5:Y:S04]  /*58b0*/  LDG.E.128 R40, [R124.64+0x80] ;  /* 0x000080067c287981 */ /* 0x004768000c1e1d00 */
[----:B------:R-:W-:Y:S06]  /*58c0*/  IMAD.X R173, RZ, RZ, R125, P1 ;  /* 0x000000ffffad7224 */ /* 0x000fec00008e067d */
[----:B------:R-:W-:-:S05]  /*58d0*/  @P0 BRA `(.L_x_2887) ;  /* 0x000004e000000947 */ /* 0x000fca0003800000 */
[C---:B----45:R-:W-:Y:S01]  /*58e0*/  SHF.L.U32 R37, R40.reuse, 0x10, RZ ;  /* 0x0000001028257819 */ /* 0x070fe200000006ff */
[----:B------:R-:W-:Y:S01]  /*58f0*/  ULEA.HI UR5, UR4, UR4, URZ, 0x1 ;  /* 0x0000000404057291 */ /* 0x000fe2000f8f083f */
[----:B------:R-:W-:Y:S01]  /*5900*/  LOP3.LUT R39, R40, 0xffff0000, RZ, 0xc0, !PT ;  /* 0xffff000028277812 */ /* 0x000fe200078ec0ff */
        /* <DEDUP_REMOVED lines=75> */
.L_x_2887:
[----:B------:R-:W-:Y:S05]  /*5dc0*/  BSYNC B0 ;  /* 0x0000000000007941 */ /* 0x000fea0003800000 */
.L_x_2886:
[----:B-----5:R2:W-:Y:S02]  /*5dd0*/  STG.E.128 [R118.64+0x80], R40 ;  /* 0x0000802876007986 */ /* 0x0205e4000c101d06 */
.L_x_2881:
[----:B------:R-:W-:Y:S05]  /*5de0*/  BSYNC B1 ;  /* 0x0000000000017941 */ /* 0x000fea0003800000 */
.L_x_2880:
        /* <DEDUP_REMOVED lines=8> */
[----:B-----5:R-:W-:Y:S01]  /*5e70*/  LOP3.LUT R39, R40, 0xffff0000, RZ, 0xc0, !PT ;  /* 0xffff000028277812 */ /* 0x020fe200078ec0ff */
[----:B------:R-:W-:Y:S01]  /*5e80*/  ULEA.HI UR5, UR4, UR4, URZ, 0x1 ;  /* 0x0000000404057291 */ /* 0x000fe2000f8f083f */
[C---:B---3--:R-:W-:Y:S01]  /*5e90*/  SHF.L.U32 R44, R42.reuse, 0x10, RZ ;  /* 0x000000102a2c7819 */ /* 0x048fe200000006ff */
[----:B------:R-:W-:Y:S01]  /*5ea0*/  IMAD.MOV.U32 R152, RZ, RZ, RZ ;  /* 0x000000ffff987224 */ /* 0x000fe200078e00ff */
[----:B------:R-:W-:Y:S01]  /*5eb0*/  LOP3.LUT R45, R42, 0xffff0000, RZ, 0xc0, !PT ;  /* 0xffff00002a2d7812 */ /* 0x000fe200078ec0ff */
[----:B------:R-:W-:Y:S01]  /*5ec0*/  USHF.R.S32.HI UR5, URZ, 0x1, UR5 ;  /* 0x000000013f057899 */ /* 0x000fe20008011405 */
[----:B------:R-:W-:Y:S01]  /*5ed0*/  LOP3.LUT R49, R43, 0xffff0000, RZ, 0xc0, !PT ;  /* 0xffff00002b317812 */ /* 0x000fe200078ec0ff */
[----:B----4-:R-:W-:Y:S02]  /*5ee0*/  IMAD.U32 R37, R40, 0x10000, RZ ;  /* 0x0001000028257824 */ /* 0x010fe400078e00ff */
        /* <DEDUP_REMOVED lines=74> */
.L_x_2891:
[----:B------:R-:W-:Y:S05]  /*6390*/  BSYNC B0 ;  /* 0x0000000000007941 */ /* 0x000fea0003800000 */
.L_x_2890:
        /* <DEDUP_REMOVED lines=9> */
[C---:B-----5:R-:W-:Y:S01]  /*6430*/  LOP3.LUT R39, R44.reuse, 0xffff0000, RZ, 0xc0, !PT ;  /* 0xffff00002c277812 */ /* 0x060fe200078ec0ff */
[----:B------:R-:W-:Y:S01]  /*6440*/  ULEA.HI UR5, UR4, UR4, URZ, 0x1 ;  /* 0x0000000404057291 */ /* 0x000fe2000f8f083f */
[----:B-1----:R-:W-:Y:S01]  /*6450*/  LOP3.LUT R41, R45, 0xffff0000, RZ, 0xc0, !PT ;  /* 0xffff00002d297812 */ /* 0x002fe200078ec0ff */
[----:B------:R-:W-:Y:S01]  /*6460*/  IMAD.MOV.U32 R152, RZ, RZ, RZ ;  /* 0x000000ffff987224 */ /* 0x000fe200078e00ff */
[----:B------:R-:W-:Y:S01]  /*6470*/  LOP3.LUT R49, R47, 0xffff0000, RZ, 0xc0, !PT ;  /* 0xffff00002f317812 */ /* 0x000fe200078ec0ff */
[----:B------:R-:W-:Y:S01]  /*6480*/  USHF.R.S32.HI UR5, URZ, 0x1, UR5 ;  /* 0x000000013f057899 */ /* 0x000fe20008011405 */
[----:B----4-:R-:W-:Y:S01]  /*6490*/  IMAD.U32 R37, R44, 0x10000, RZ ;  /* 0x000100002c257824 */ /* 0x010fe200078e00ff */
        /* <DEDUP_REMOVED lines=75> */
.L_x_2893:
[----:B------:R-:W-:Y:S05]  /*6950*/  BSYNC B0 ;  /* 0x0000000000007941 */ /* 0x000fea0003800000 */
.L_x_2892:
[----:B-----5:R3:W-:Y:S01]  /*6960*/  STG.E.128 [R172.64+0x40], R44 ;  /* 0x0000402cac007986 */ /* 0x0207e2000c101d06 */
[----:B------:R-:W-:Y:S01]  /*6970*/  ISETP.GE.AND P0, PT, R14, UR4, PT ;  /* 0x000000040e007c0c */ /* 0x000fe2000bf06270 */
[----:B------:R-:W-:Y:S01]  /*6980*/  BSSY B0, `(.L_x_2894) ;  /* 0x0000057000007945 */ /* 0x000fe20003800000 */
[----:B------:R-:W-:Y:S01]  /*6990*/  IADD3 R176, P1, R174, 0x80, RZ ;  /* 0x00000080aeb07810 */ /* 0x000fe20007f3e0ff */
[----:B-1----:R3:W5:Y:S04]  /*69a0*/  LDG.E.128 R40, [R174.64+0x80] ;  /* 0x00008006ae287981 */ /* 0x002768000c1e1d00 */
[----:B------:R-:W-:Y:S06]  /*69b0*/  IMAD.X R177, RZ, RZ, R175, P1 ;  /* 0x000000ffffb17224 */ /* 0x000fec00008e06af */
        /* <DEDUP_REMOVED lines=16> */
[C---:B------:R-:W-:Y:S04]  /*6ac0*/  IADD3 R147, P0, R144.reuse, R169, RZ ;  /* 0x000000a990937210 */ /* 0x040fe80007f1e0ff */
        /* <DEDUP_REMOVED lines=66> */
.L_x_2895:
[----:B------:R-:W-:Y:S05]  /*6ef0*/  BSYNC B0 ;  /* 0x0000000000007941 */ /* 0x000fea0003800000 */
.L_x_2894:
[----:B-----5:R1:W-:Y:S02]  /*6f00*/  STG.E.128 [R172.64+0x80], R40 ;  /* 0x00008028ac007986 */ /* 0x0203e4000c101d06 */
.L_x_2889:
[----:B------:R-:W-:Y:S05]  /*6f10*/  BSYNC B1 ;  /* 0x0000000000017941 */ /* 0x000fea0003800000 */
.L_x_2888:
[----:B------:R-:W-:Y:S01]  /*6f20*/  BSSY B1, `(.L_x_2896) ;  /* 0x0000116000017945 */ /* 0x000fe20003800000 */
[----:B------:R-:W-:-:S05]  /*6f30*/  @!P4 BRA `(.L_x_2897) ;  /* 0x000011400000c947 */ /* 0x000fca0003800000 */
[C---:B-1-3--:R-:W-:Y:S01]  /*6f40*/  LEA R172, P0, R92.reuse, R124, 0x1 ;  /* 0x0000007c5cac7211 */ /* 0x04afe200078008ff */
[----:B------:R-:W-:Y:S03]  /*6f50*/  BSSY B0, `(.L_x_2898) ;  /* 0x0000057000007945 */ /* 0x000fe60003800000 */
[----:B------:R-:W-:Y:S02]  /*6f60*/  LEA.HI.X R173, R92, R125, R91, 0x1, P0 ;  /* 0x0000007d5cad7211 */ /* 0x000fe400000f0c5b */
[----:B------:R-:W-:Y:S03]  /*6f70*/  ISETP.GE.AND P0, PT, R18, UR4, PT ;  /* 0x0000000412007c0c */ /* 0x000fe6000bf06270 */
[----:B--2---:R1:W5:Y:S10]  /*6f80*/  LDG.E.128 R40, [R172.64] ;  /* 0x00000006ac287981 */ /* 0x004374000c1e1d00 */
        /* <DEDUP_REMOVED lines=83> */
.L_x_2899:
[----:B------:R-:W-:Y:S05]  /*74c0*/  BSYNC B0 ;  /* 0x0000000000007941 */ /* 0x000fea0003800000 */
.L_x_2898:
        /* <DEDUP_REMOVED lines=91> */
.L_x_2901:
[----:B------:R-:W-:Y:S05]  /*7a80*/  BSYNC B0 ;  /* 0x0000000000007941 */ /* 0x000fea0003800000 */
.L_x_2900:
        /* <DEDUP_REMOVED lines=11> */
[C---:B-1----:R-:W-:Y:S01]  /*7b40*/  SHF.L.U32 R44, R42.reuse, 0x10, RZ ;  /* 0x000000102a2c7819 */ /* 0x042fe200000006ff */
        /* <DEDUP_REMOVED lines=79> */
.L_x_2903:
[----:B------:R-:W-:Y:S05]  /*8040*/  BSYNC B0 ;  /* 0x0000000000007941 */ /* 0x000fea0003800000 */
.L_x_2902:
[C---:B-1----:R-:W-:Y:S04]  /*8050*/  LEA R2, P0, R101.reuse, R118, 0x1 ;  /* 0x0000007665027211 */ /* 0x042fe800078008ff */
[----:B------:R-:W-:Y:S05]  /*8060*/  LEA.HI.X R3, R101, R117, R100, 0x1, P0 ;  /* 0x0000007565037211 */ /* 0x000fea00000f0c64 */
[----:B-----5:R1:W-:Y:S04]  /*8070*/  STG.E.128 [R2.64], R40 ;  /* 0x0000002802007986 */ /* 0x0203e8000c101d06 */
.L_x_2897:
[----:B------:R-:W-:Y:S05]  /*8080*/  BSYNC B1 ;  /* 0x0000000000017941 */ /* 0x000fea0003800000 */
.L_x_2896:
        /* <DEDUP_REMOVED lines=93> */
.L_x_2907:
[----:B------:R-:W-:Y:S05]  /*8660*/  BSYNC B0 ;  /* 0x0000000000007941 */ /* 0x000fea0003800000 */
.L_x_2906:
        /* <DEDUP_REMOVED lines=93> */
.L_x_2909:
[----:B------:R-:W-:Y:S05]  /*8c40*/  BSYNC B0 ;  /* 0x0000000000007941 */ /* 0x000fea0003800000 */
.L_x_2908:
        /* <DEDUP_REMOVED lines=12> */
[----:B-1----:R-:W-:Y:S01]  /*8d10*/  IMAD.MOV.U32 R4, RZ, RZ, RZ ;  /* 0x000000ffff047224 */ /* 0x002fe200078e00ff */
        /* <DEDUP_REMOVED lines=79> */
.L_x_2911:
[----:B------:R-:W-:Y:S05]  /*9210*/  BSYNC B0 ;  /* 0x0000000000007941 */ /* 0x000fea0003800000 */
.L_x_2910:
[C---:B-1----:R-:W-:Y:S04]  /*9220*/  LEA R2, P0, R109.reuse, R118, 0x1 ;  /* 0x000000766d027211 */ /* 0x042fe800078008ff */
[----:B------:R-:W-:Y:S05]  /*9230*/  LEA.HI.X R3, R109, R117, R108, 0x1, P0 ;  /* 0x000000756d037211 */ /* 0x000fea00000f0c6c */
[----:B-----5:R1:W-:Y:S04]  /*9240*/  STG.E.128 [R2.64], R8 ;  /* 0x0000000802007986 */ /* 0x0203e8000c101d06 */
.L_x_2905:
[----:B------:R-:W-:Y:S05]  /*9250*/  BSYNC B1 ;  /* 0x0000000000017941 */ /* 0x000fea0003800000 */
.L_x_2904:
        /* <DEDUP_REMOVED lines=8> */
.L_x_2869:
        /* <DEDUP_REMOVED lines=42> */
.L_x_2879:
        /* <DEDUP_REMOVED lines=80> */
.L_x_2912:
        /* <DEDUP_REMOVED lines=9> */
.L_x_2913:
[----:B------:R-:W-:Y:S04]  /*9b10*/  IADD3 R13, R13, -0x1, RZ ;  /* 0xffffffff0d0d7810 */ /* 0x000fe80007ffe0ff */
[----:B------:R-:W-:Y:S11]  /*9b20*/  ISETP.GT.AND P0, PT, R13, R88, PT ;  /* 0x000000580d00720c */ /* 0x000ff60003f04270 */
[----:B------:R-:W-:Y:S02]  /*9b30*/  @!UPT UIADD3 URZ, URZ, URZ, URZ ;  /* 0x0000003f3f3ff290 */ /* 0x000fe4000fffe03f */
[----:B------:R-:W-:-:S05]  /*9b40*/  @P0 BRA `(.L_x_2914) ;  /* 0xffff88a000000947 */ /* 0x000fca000383ffff */
.L_x_2868:
        /* <DEDUP_REMOVED lines=13> */
[C---:B------:R-:W-:Y:S01]  /*9c20*/  IADD3 R2, P0, R156.reuse, UR4, RZ ;  /* 0x000000049c027c10 */ /* 0x040fe2000ff1e0ff */
[----:B------:R-:W-:Y:S01]  /*9c30*/  ULDC.U8 UR4, c[0x0][0x313] ;  /* 0x0000c4c000047ab9 */ /* 0x000fe20000000000 */
[----:B------:R-:W-:Y:S01]  /*9c40*/  LEA R16, P1, R156, c[0x0][0x160], 0x1 ;  /* 0x000058009c107a11 */ /* 0x000fe200078208ff */
[----:B------:R-:W-:Y:S01]  /*9c50*/  IMAD.IADD R3, R151, 0x1, -R66 ;  /* 0x0000000197037824 */ /* 0x000fe200078e0a42 */
[----:B----4-:R-:W-:Y:S02]  /*9c60*/  IADD3.X R7, R74, UR5, RZ, P0, !PT ;  /* 0x000000054a077c10 */ /* 0x010fe400087fe4ff */
[----:B------:R-:W-:Y:S02]  /*9c70*/  ISETP.NE.AND P0, PT, RZ, UR4, PT ;  /* 0x00000004ff007c0c */ /* 0x000fe4000bf05270 */
[----:B------:R-:W-:Y:S02]  /*9c80*/  LEA.HI.X R17, R156, c[0x0][0x164], R74, 0x1, P1 ;  /* 0x000059009c117a11 */ /* 0x000fe400008f0c4a */
[----:B------:R-:W-:-:S02]  /*9c90*/  LEA R24, P3, R2, c[0x0][0x160], 0x1 ;  /* 0x0000580002187a11 */ /* 0x000fc400078608ff */
[----:B------:R-:W-:Y:S02]  /*9ca0*/  ISETP.GE.AND P1, PT, R148, R3, PT ;  /* 0x000000039400720c */ /* 0x000fe40003f26270 */
[----:B------:R-:W-:Y:S02]  /*9cb0*/  LEA.HI.X R25, R2, c[0x0][0x164], R7, 0x1, P3 ;  /* 0x0000590002197a11 */ /* 0x000fe400018f0c07 */
[----:B------:R-:W-:Y:S02]  /*9cc0*/  ISETP.GT.AND P1, PT, R63, -0x4, !P1 ;  /* 0xfffffffc3f00780c */ /* 0x000fe40004f24270 */
[----:B---3--:R-:W-:-:S05]  /*9cd0*/  IADD3 R0, R0, R75, R66 ;  /* 0x0000004b00007210 */ /* 0x008fca0007ffe042 */
[----:B------:R-:W-:-:S05]  /*9ce0*/  IMAD R5, R79, R0, RZ ;  /* 0x000000004f057224 */ /* 0x000fca00078e02ff */
[-C--:B------:R-:W-:Y:S02]  /*9cf0*/  IADD3 R20, P5, R80, R5.reuse, RZ ;  /* 0x0000000550147210 */ /* 0x080fe40007fbe0ff */
[----:B------:R-:W-:Y:S02]  /*9d00*/  IADD3 R0, P4, R78, R5, RZ ;  /* 0x000000054e007210 */ /* 0x000fe40007f9e0ff */
[----:B------:R-:W-:-:S05]  /*9d10*/  SHF.R.S32.HI R5, RZ, 0x1f, R5 ;  /* 0x0000001fff057819 */ /* 0x000fca0000011405 */
[--C-:B------:R-:W-:Y:S02]  /*9d20*/  IMAD.X R77, R77, 0x1, R5.reuse, P5 ;  /* 0x000000014d4d7824 */ /* 0x100fe400028e0605 */
        /* <DEDUP_REMOVED lines=52> */
.L_x_2921:
[----:B------:R-:W-:Y:S05]  /*a070*/  BSYNC B0 ;  /* 0x0000000000007941 */ /* 0x000fea0003800000 */
.L_x_2920:
[----:B------:R3:W5:Y:S01]  /*a080*/  LDG.E.128 R12, [R16.64+0x40] ;  /* 0x00004006100c7981 */ /* 0x000762000c1e1d00 */
[----:B------:R-:W-:Y:S01]  /*a090*/  IADD3 R0, R18, 0x20, RZ ;  /* 0x0000002012007810 */ /* 0x000fe20007ffe0ff */
[----:B------:R-:W-:Y:S02]  /*a0a0*/  BSSY B0, `(.L_x_2922) ;  /* 0x000002b000007945 */ /* 0x000fe40003800000 */
[----:B-----5:R3:W-:Y:S01]  /*a0b0*/  STS.64 [R152], R8 ;  /* 0x0000000898007388 */ /* 0x0207e20000000a00 */
[----:B------:R-:W-:-:S03]  /*a0c0*/  ISETP.GE.AND P0, PT, R0, c[0x0][0x230], PT ;  /* 0x00008c0000007a0c */ /* 0x000fc60003f06270 */
[----:B------:R3:W-:Y:S10]  /*a0d0*/  STS.64 [R152+0x8], R10 ;  /* 0x0000080a98007388 */ /* 0x0007f40000000a00 */
[----:B------:R-:W-:Y:S05]  /*a0e0*/  @P0 BRA `(.L_x_2923) ;  /* 0x0000026000000947 */ /* 0x000fea0003800000 */
[----:B------:R-:W4:Y:S04]  /*a0f0*/  LDG.E.64 R4, [R26.64+0x20] ;  /* 0x000020061a047981 */ /* 0x000f28000c1e1b00 */
[----:B------:R-:W5:Y:S01]  /*a100*/  LDG.E.64 R6, [R22.64+0x20] ;  /* 0x0000200616067981 */ /* 0x000f62000c1e1b00 */
[----:B------:R-:W-:-:S02]  /*a110*/  LOP3.LUT R0, R13, 0xffff0000, RZ, 0xc0, !PT ;  /* 0xffff00000d007812 */ /* 0x000fc400078ec0ff */
[----:B------:R-:W-:Y:S02]  /*a120*/  SHF.L.U32 R2, R13, 0x10, RZ ;  /* 0x000000100d027819 */ /* 0x000fe400000006ff */
[C---:B---3--:R-:W-:Y:S02]  /*a130*/  SHF.L.U32 R11, R15.reuse, 0x10, RZ ;  /* 0x000000100f0b7819 */ /* 0x048fe400000006ff */
[----:B------:R-:W-:Y:S02]  /*a140*/  LOP3.LUT R10, R15, 0xffff0000, RZ, 0xc0, !PT ;  /* 0xffff00000f0a7812 */ /* 0x000fe400078ec0ff */
[C---:B------:R-:W-:Y:S02]  /*a150*/  SHF.L.U32 R8, R12.reuse, 0x10, RZ ;  /* 0x000000100c087819 */ /* 0x040fe400000006ff */
[----:B------:R-:W-:Y:S01]  /*a160*/  LOP3.LUT R13, R12, 0xffff0000, RZ, 0xc0, !PT ;  /* 0xffff00000c0d7812 */ /* 0x000fe200078ec0ff */
[C---:B------:R-:W-:Y:S01]  /*a170*/  IMAD.U32 R12, R14.reuse, 0x10000, RZ ;  /* 0x000100000e0c7824 */ /* 0x040fe200078e00ff */
[----:B------:R-:W-:-:S02]  /*a180*/  LOP3.LUT R28, R14, 0xffff0000, RZ, 0xc0, !PT ;  /* 0xffff00000e1c7812 */ /* 0x000fc400078ec0ff */
[----:B----4-:R-:W-:Y:S02]  /*a190*/  LOP3.LUT R9, R4, 0xffff0000, RZ, 0xc0, !PT ;  /* 0xffff000004097812 */ /* 0x010fe400078ec0ff */
[C---:B------:R-:W-:Y:S01]  /*a1a0*/  LOP3.LUT R14, R5.reuse, 0xffff0000, RZ, 0xc0, !PT ;  /* 0xffff0000050e7812 */ /* 0x040fe200078ec0ff */
[----:B------:R-:W-:Y:S01]  /*a1b0*/  IMAD.U32 R5, R5, 0x10000, RZ ;  /* 0x0001000005057824 */ /* 0x000fe200078e00ff */
[----:B-----5:R-:W-:Y:S01]  /*a1c0*/  LOP3.LUT R29, R6, 0xffff0000, RZ, 0xc0, !PT ;  /* 0xffff0000061d7812 */ /* 0x020fe200078ec0ff */
[-C--:B------:R-:W-:Y:S01]  /*a1d0*/  FMUL.FTZ R15, R0, R9.reuse ;  /* 0x00000009000f7220 */ /* 0x080fe20000410000 */
[----:B------:R-:W-:Y:S01]  /*a1e0*/  SHF.L.U32 R4, R4, 0x10, RZ ;  /* 0x0000001004047819 */ /* 0x000fe200000006ff */
[C---:B------:R-:W-:Y:S01]  /*a1f0*/  FMUL.FTZ R9, R2.reuse, R9 ;  /* 0x0000000902097220 */ /* 0x040fe20000410000 */
[C---:B------:R-:W-:Y:S01]  /*a200*/  LOP3.LUT R21, R7.reuse, 0xffff0000, RZ, 0xc0, !PT ;  /* 0xffff000007157812 */ /* 0x040fe200078ec0ff */
[-C--:B------:R-:W-:Y:S01]  /*a210*/  FFMA.FTZ R15, R2, R29.reuse, -R15 ;  /* 0x0000001d020f7223 */ /* 0x080fe2000001080f */
[----:B------:R-:W-:Y:S01]  /*a220*/  SHF.L.U32 R6, R6, 0x10, RZ ;  /* 0x0000001006067819 */ /* 0x000fe200000006ff */
[----:B------:R-:W-:Y:S01]  /*a230*/  FFMA.FTZ R0, R0, R29, R9 ;  /* 0x0000001d00007223 */ /* 0x000fe20000010009 */
[----:B------:R-:W-:Y:S01]  /*a240*/  SHF.L.U32 R9, R7, 0x10, RZ ;  /* 0x0000001007097819 */ /* 0x000fe200000006ff */
[----:B------:R-:W-:-:S02]  /*a250*/  FMUL.FTZ R30, R10, R14 ;  /* 0x0000000e0a1e7220 */ /* 0x000fc40000410000 */
[----:B------:R-:W-:Y:S02]  /*a260*/  FMUL.FTZ R7, R13, R4 ;  /* 0x000000040d077220 */ /* 0x000fe40000410000 */
[-C--:B------:R-:W-:Y:S02]  /*a270*/  FMUL.FTZ R2, R28, R5.reuse ;  /* 0x000000051c027220 */ /* 0x080fe40000410000 */
[C---:B------:R-:W-:Y:S02]  /*a280*/  FMUL.FTZ R14, R11.reuse, R14 ;  /* 0x0000000e0b0e7220 */ /* 0x040fe40000410000 */
[----:B------:R-:W-:Y:S02]  /*a290*/  FMUL.FTZ R4, R8, R4 ;  /* 0x0000000408047220 */ /* 0x000fe40000410000 */
[----:B------:R-:W-:Y:S02]  /*a2a0*/  FMUL.FTZ R5, R12, R5 ;  /* 0x000000050c057220 */ /* 0x000fe40000410000 */
[----:B------:R-:W-:-:S02]  /*a2b0*/  FFMA.FTZ R30, R11, R21, -R30 ;  /* 0x000000150b1e7223 */ /* 0x000fc4000001081e */
[----:B------:R-:W-:Y:S02]  /*a2c0*/  FFMA.FTZ R21, R10, R21, R14 ;  /* 0x000000150a157223 */ /* 0x000fe4000001000e */
[-C--:B------:R-:W-:Y:S02]  /*a2d0*/  FFMA.FTZ R7, R8, R6.reuse, -R7 ;  /* 0x0000000608077223 */ /* 0x080fe40000010807 */
[----:B------:R-:W-:Y:S01]  /*a2e0*/  FFMA.FTZ R4, R13, R6, R4 ;  /* 0x000000060d047223 */ /* 0x000fe20000010004 */
[----:B------:R-:W-:Y:S01]  /*a2f0*/  F2FP.BF16.PACK_AB R13, R0, R15 ;  /* 0x0000000f000d723e */ /* 0x000fe200000010ff */
[-C--:B------:R-:W-:Y:S01]  /*a300*/  FFMA.FTZ R2, R12, R9.reuse, -R2 ;  /* 0x000000090c027223 */ /* 0x080fe20000010802 */
[----:B------:R-:W-:Y:S01]  /*a310*/  F2FP.BF16.PACK_AB R15, R21, R30 ;  /* 0x0000001e150f723e */ /* 0x000fe200000010ff */
[----:B------:R-:W-:Y:S01]  /*a320*/  FFMA.FTZ R5, R28, R9, R5 ;  /* 0x000000091c057223 */ /* 0x000fe20000010005 */
[----:B------:R-:W-:-:S04]  /*a330*/  F2FP.BF16.PACK_AB R12, R4, R7 ;  /* 0x00000007040c723e */ /* 0x000fc800000010ff */
[----:B------:R-:W-:Y:S02]  /*a340*/  F2FP.BF16.PACK_AB R14, R5, R2 ;  /* 0x00000002050e723e */ /* 0x000fe400000010ff */
.L_x_2923:
[----:B------:R-:W-:Y:S05]  /*a350*/  BSYNC B0 ;  /* 0x0000000000007941 */ /* 0x000fea0003800000 */
.L_x_2922:
        /* <DEDUP_REMOVED lines=17> */
[C---:B-1----:R-:W-:Y:S01]  /*a470*/  LOP3.LUT R17, R5.reuse, 0xffff0000, RZ, 0xc0, !PT ;  /* 0xffff000005117812 */ /* 0x042fe200078ec0ff */
        /* <DEDUP_REMOVED lines=26> */
.L_x_2925:
[----:B------:R-:W-:Y:S05]  /*a620*/  BSYNC B0 ;  /* 0x0000000000007941 */ /* 0x000fea0003800000 */
.L_x_2924:
[----:B-----5:R4:W-:Y:S02]  /*a630*/  STS.128 [R152+0x2000], R8 ;  /* 0x0020000898007388 */ /* 0x0209e40000000c00 */
.L_x_2919:
[----:B------:R-:W-:Y:S05]  /*a640*/  BSYNC B1 ;  /* 0x0000000000017941 */ /* 0x000fea0003800000 */
.L_x_2918:
[----:B-1-3--:R-:W-:-:S04]  /*a650*/  IADD3 R16, R148, 0x20, RZ ;  /* 0x0000002094107810 */ /* 0x00afc80007ffe0ff */
        /* <DEDUP_REMOVED lines=15> */
[----:B------:R-:W3:Y:S04]  /*a750*/  LDG.E.64 R2, [R20.64] ;  /* 0x0000000614027981 */ /* 0x000ee8000c1e1b00 */
[----:B------:R-:W4:Y:S01]  /*a760*/  LDG.E.64 R4, [R6.64] ;  /* 0x0000000606047981 */ /* 0x000f22000c1e1b00 */
        /* <DEDUP_REMOVED lines=8> */
[----:B---3--:R-:W-:Y:S02]  /*a7f0*/  LOP3.LUT R11, R2, 0xffff0000, RZ, 0xc0, !PT ;  /* 0xffff0000020b7812 */ /* 0x008fe400078ec0ff */
[C---:B------:R-:W-:Y:S01]  /*a800*/  LOP3.LUT R10, R3.reuse, 0xffff0000, RZ, 0xc0, !PT ;  /* 0xffff0000030a7812 */ /* 0x040fe200078ec0ff */
[----:B------:R-:W-:Y:S01]  /*a810*/  IMAD.U32 R3, R3, 0x10000, RZ ;  /* 0x0001000003037824 */ /* 0x000fe200078e00ff */
[----:B----4-:R-:W-:Y:S01]  /*a820*/  LOP3.LUT R22, R5, 0xffff0000, RZ, 0xc0, !PT ;  /* 0xffff000005167812 */ /* 0x010fe200078ec0ff */
[-C--:B------:R-:W-:Y:S01]  /*a830*/  FMUL.FTZ R17, R0, R11.reuse ;  /* 0x0000000b00117220 */ /* 0x080fe20000410000 */
[----:B------:R-:W-:Y:S01]  /*a840*/  SHF.L.U32 R2, R2, 0x10, RZ ;  /* 0x0000001002027819 */ /* 0x000fe200000006ff */
[----:B------:R-:W-:Y:S01]  /*a850*/  FMUL.FTZ R27, R12, R11 ;  /* 0x0000000b0c1b7220 */ /* 0x000fe20000410000 */
[----:B------:R-:W-:Y:S01]  /*a860*/  LOP3.LUT R23, R4, 0xffff0000, RZ, 0xc0, !PT ;  /* 0xffff000004177812 */ /* 0x000fe200078ec0ff */
[-C--:B------:R-:W-:Y:S01]  /*a870*/  FMUL.FTZ R11, R8, R10.reuse ;  /* 0x0000000a080b7220 */ /* 0x080fe20000410000 */
[----:B------:R-:W-:Y:S01]  /*a880*/  SHF.L.U32 R4, R4, 0x10, RZ ;  /* 0x0000001004047819 */ /* 0x000fe200000006ff */
[----:B------:R-:W-:-:S02]  /*a890*/  FMUL.FTZ R29, R13, R10 ;  /* 0x0000000a0d1d7220 */ /* 0x000fc40000410000 */
        /* <DEDUP_REMOVED lines=17> */
.L_x_2928:
[----:B------:R-:W-:Y:S05]  /*a9b0*/  BSYNC B0 ;  /* 0x0000000000007941 */ /* 0x000fea0003800000 */
.L_x_2927:
[----:B------:R3:W5:Y:S01]  /*a9c0*/  LDG.E.128 R12, [R24.64+0x40] ;  /* 0x00004006180c7981 */ /* 0x000762000c1e1d00 */
[----:B------:R-:W-:Y:S01]  /*a9d0*/  IADD3 R0, R18, 0x20, RZ ;  /* 0x0000002012007810 */ /* 0x000fe20007ffe0ff */
[----:B------:R-:W-:Y:S02]  /*a9e0*/  BSSY B0, `(.L_x_2929) ;  /* 0x000002a000007945 */ /* 0x000fe40003800000 */
[----:B-----5:R3:W-:Y:S01]  /*a9f0*/  STS.128 [R152+0x800], R8 ;  /* 0x0008000898007388 */ /* 0x0207e20000000c00 */
[----:B------:R-:W-:-:S13]  /*aa00*/  ISETP.GE.AND P0, PT, R0, c[0x0][0x230], PT ;  /* 0x00008c0000007a0c */ /* 0x000fda0003f06270 */
[----:B------:R-:W-:Y:S05]  /*aa10*/  @P0 BRA `(.L_x_2930) ;  /* 0x0000026000000947 */ /* 0x000fea0003800000 */
[----:B------:R-:W4:Y:S04]  /*aa20*/  LDG.E.64 R2, [R20.64+0x20] ;  /* 0x0000200614027981 */ /* 0x000f28000c1e1b00 */
[----:B------:R-:W5:Y:S01]  /*aa30*/  LDG.E.64 R4, [R6.64+0x20] ;  /* 0x0000200606047981 */ /* 0x000f62000c1e1b00 */
        /* <DEDUP_REMOVED lines=8> */
[C---:B----4-:R-:W-:Y:S02]  /*aac0*/  LOP3.LUT R11, R2.reuse, 0xffff0000, RZ, 0xc0, !PT ;  /* 0xffff0000020b7812 */ /* 0x050fe400078ec0ff */
[----:B------:R-:W-:Y:S02]  /*aad0*/  SHF.L.U32 R2, R2, 0x10, RZ ;  /* 0x0000001002027819 */ /* 0x000fe400000006ff */
[----:B-----5:R-:W-:Y:S01]  /*aae0*/  LOP3.LUT R29, R4, 0xffff0000, RZ, 0xc0, !PT ;  /* 0xffff0000041d7812 */ /* 0x020fe200078ec0ff */
        /* <DEDUP_REMOVED lines=25> */
.L_x_2930:
[----:B------:R-:W-:Y:S05]  /*ac80*/  BSYNC B0 ;  /* 0x0000000000007941 */ /* 0x000fea0003800000 */
.L_x_2929:
[----:B-1-3--:R-:W5:Y:S01]  /*ac90*/  LDG.E.128 R24, [R24.64+0x80] ;  /* 0x0000800618187981 */ /* 0x00af62000c1e1d00 */
[----:B------:R-:W-:Y:S01]  /*aca0*/  IADD3 R18, R18, 0x40, RZ ;  /* 0x0000004012127810 */ /* 0x000fe20007ffe0ff */
[----:B------:R-:W-:Y:S02]  /*acb0*/  BSSY B0, `(.L_x_2931) ;  /* 0x000002a000007945 */ /* 0x000fe40003800000 */
[----:B------:R1:W-:Y:S01]  /*acc0*/  STS.128 [R152+0x1800], R12 ;  /* 0x0018000c98007388 */ /* 0x0003e20000000c00 */
[----:B------:R-:W-:-:S13]  /*acd0*/  ISETP.GE.AND P0, PT, R18, c[0x0][0x230], PT ;  /* 0x00008c0012007a0c */ /* 0x000fda0003f06270 */
[----:B------:R-:W-:Y:S05]  /*ace0*/  @P0 BRA `(.L_x_2932) ;  /* 0x0000026000000947 */ /* 0x000fea0003800000 */
[----:B------:R-:W3:Y:S04]  /*acf0*/  LDG.E.64 R2, [R20.64+0x40] ;  /* 0x0000400614027981 */ /* 0x000ee8000c1e1b00 */
[----:B------:R-:W4:Y:S01]  /*ad00*/  LDG.E.64 R4, [R6.64+0x40] ;  /* 0x0000400606047981 */ /* 0x000f22000c1e1b00 */
[C---:B-----5:R-:W-:Y:S01]  /*ad10*/  LOP3.LUT R0, R25.reuse, 0xffff0000, RZ, 0xc0, !PT ;  /* 0xffff000019007812 */ /* 0x060fe200078ec0ff */
[----:B-1----:R-:W-:Y:S01]  /*ad20*/  IMAD.U32 R13, R26, 0x10000, RZ ;  /* 0x000100001a0d7824 */ /* 0x002fe200078e00ff */
[----:B------:R-:W-:Y:S02]  /*ad30*/  SHF.L.U32 R8, R25, 0x10, RZ ;  /* 0x0000001019087819 */ /* 0x000fe400000006ff */
[C---:B------:R-:W-:Y:S02]  /*ad40*/  SHF.L.U32 R9, R24.reuse, 0x10, RZ ;  /* 0x0000001018097819 */ /* 0x040fe400000006ff */
[----:B------:R-:W-:-:S02]  /*ad50*/  LOP3.LUT R24, R24, 0xffff0000, RZ, 0xc0, !PT ;  /* 0xffff000018187812 */ /* 0x000fc400078ec0ff */
[C---:B------:R-:W-:Y:S02]  /*ad60*/  LOP3.LUT R10, R27.reuse, 0xffff0000, RZ, 0xc0, !PT ;  /* 0xffff00001b0a7812 */ /* 0x040fe400078ec0ff */
[----:B------:R-:W-:Y:S02]  /*ad70*/  LOP3.LUT R26, R26, 0xffff0000, RZ, 0xc0, !PT ;  /* 0xffff00001a1a7812 */ /* 0x000fe400078ec0ff */
[----:B------:R-:W-:Y:S02]  /*ad80*/  SHF.L.U32 R12, R27, 0x10, RZ ;  /* 0x000000101b0c7819 */ /* 0x000fe400000006ff */
[C---:B---3--:R-:W-:Y:S02]  /*ad90*/  LOP3.LUT R11, R2.reuse, 0xffff0000, RZ, 0xc0, !PT ;  /* 0xffff0000020b7812 */ /* 0x048fe400078ec0ff */
[----:B------:R-:W-:Y:S02]  /*ada0*/  SHF.L.U32 R2, R2, 0x10, RZ ;  /* 0x0000001002027819 */ /* 0x000fe400000006ff */
[----:B----4-:R-:W-:Y:S01]  /*adb0*/  LOP3.LUT R19, R4, 0xffff0000, RZ, 0xc0, !PT ;  /* 0xffff000004137812 */ /* 0x010fe200078ec0ff */
        /* <DEDUP_REMOVED lines=25> */
.L_x_2932:
[----:B------:R-:W-:Y:S05]  /*af50*/  BSYNC B0 ;  /* 0x0000000000007941 */ /* 0x000fea0003800000 */
.L_x_2931:
[----:B-----5:R3:W-:Y:S01]  /*af60*/  STS.128 [R152+0x2800], R24 ;  /* 0x0028001898007388 */ /* 0x0207e20000000c00 */
[----:B------:R-:W-:Y:S05]  /*af70*/  BRA `(.L_x_2926) ;  /* 0x000023b000007947 */ /* 0x000fea0003800000 */
.L_x_2917:
        /* <DEDUP_REMOVED lines=10> */
[--C-:B------:R-:W-:Y:S02]  /*b020*/  @P0 SHF.R.S32.HI R6, RZ, 0x1, R82.reuse ;  /* 0x00000001ff060819 */ /* 0x100fe40000011452 */
[----:B------:R-:W-:Y:S02]  /*b030*/  @P0 IADD3 R5, -R4, RZ, RZ ;  /* 0x000000ff04050210 */ /* 0x000fe40007ffe1ff */
[----:B------:R-:W-:Y:S01]  /*b040*/  @P0 SHF.R.S32.HI R20, RZ, 0x1, R82 ;  /* 0x00000001ff140819 */ /* 0x000fe20000011452 */
[----:B------:R-:W-:Y:S01]  /*b050*/  @P0 IMAD.MOV R7, RZ, RZ, -R6 ;  /* 0x000000ffff070224 */ /* 0x000fe200078e0a06 */
[----:B------:R-:W-:Y:S01]  /*b060*/  IADD3 R13, P1, R5, R0, RZ ;  /* 0x00000000050d7210 */ /* 0x000fe20007f3e0ff */
[----:B------:R-:W-:Y:S02]  /*b070*/  IMAD.MOV.U32 R21, RZ, RZ, RZ ;  /* 0x000000ffff157224 */ /* 0x000fe400078e00ff */
[----:B------:R-:W-:Y:S01]  /*b080*/  IMAD.WIDE R6, R7, 0x2, R16 ;  /* 0x0000000207067825 */ /* 0x000fe200078e0210 */
[----:B------:R-:W-:-:S02]  /*b090*/  LEA.HI.X.SX32 R12, R5, R2, 0x1, P1 ;  /* 0x00000002050c7211 */ /* 0x000fc400008f0eff */
[C---:B------:R-:W-:Y:S02]  /*b0a0*/  LEA R14, P1, R13.reuse, c[0x0][0x2b0], 0x1 ;  /* 0x0000ac000d0e7a11 */ /* 0x040fe400078208ff */
[----:B------:R-:W-:Y:S01]  /*b0b0*/  @P0 IADD3 R21, -R20, RZ, RZ ;  /* 0x000000ff14150210 */ /* 0x000fe20007ffe1ff */
[----:B------:R-:W3:Y:S01]  /*b0c0*/  LDG.E.128 R4, [R6.64] ;  /* 0x0000000606047981 */ /* 0x000ee2000c1e1d00 */
[----:B------:R-:W-:Y:S02]  /*b0d0*/  LEA.HI.X R15, R13, c[0x0][0x2b4], R12, 0x1, P1 ;  /* 0x0000ad000d0f7a11 */ /* 0x000fe400008f0c0c */
[----:B------:R-:W-:-:S04]  /*b0e0*/  IADD3 R20, P1, R21, R0, RZ ;  /* 0x0000000015147210 */ /* 0x000fc80007f3e0ff */
[----:B------:R-:W4:Y:S01]  /*b0f0*/  LDG.E.128 R12, [R14.64] ;  /* 0x000000060e0c7981 */ /* 0x000f22000c1e1d00 */
        /* <DEDUP_REMOVED lines=9> */
[----:B------:R-:W-:Y:S02]  /*b190*/  LOP3.LUT R9, R11, 0xffff0000, RZ, 0xc0, !PT ;  /* 0xffff00000b097812 */ /* 0x000fe400078ec0ff */
[C---:B------:R-:W-:Y:S02]  /*b1a0*/  SHF.L.U32 R28, R10.reuse, 0x10, RZ ;  /* 0x000000100a1c7819 */ /* 0x040fe400000006ff */
        /* <DEDUP_REMOVED lines=8> */
[C---:B----4-:R-:W-:Y:S01]  /*b230*/  IMAD.U32 R7, R13.reuse, 0x10000, RZ ;  /* 0x000100000d077824 */ /* 0x050fe200078e00ff */
[----:B------:R-:W-:Y:S02]  /*b240*/  LOP3.LUT R36, R13, 0xffff0000, RZ, 0xc0, !PT ;  /* 0xffff00000d247812 */ /* 0x000fe400078ec0ff */
[C---:B------:R-:W-:Y:S01]  /*b250*/  SHF.L.U32 R37, R14.reuse, 0x10, RZ ;  /* 0x000000100e257819 */ /* 0x040fe200000006ff */
[----:B------:R-:W-:Y:S01]  /*b260*/  @!P0 FADD.FTZ R7, -R7, -RZ ;  /* 0x800000ff07078221 */ /* 0x000fe20000010100 */
[----:B------:R-:W-:Y:S01]  /*b270*/  LOP3.LUT R13, R14, 0xffff0000, RZ, 0xc0, !PT ;  /* 0xffff00000e0d7812 */ /* 0x000fe200078ec0ff */
[C---:B------:R-:W-:Y:S01]  /*b280*/  IMAD.U32 R14, R15.reuse, 0x10000, RZ ;  /* 0x000100000f0e7824 */ /* 0x040fe200078e00ff */
        /* <DEDUP_REMOVED lines=8> */
[----:B------:R-:W-:Y:S02]  /*b310*/  FMUL.FTZ R14, R5, R14 ;  /* 0x0000000e050e7220 */ /* 0x000fe40000410000 */
        /* <DEDUP_REMOVED lines=8> */
[----:B------:R-:W-:Y:S01]  /*b3a0*/  SHF.L.U32 R20, R22, 0x10, RZ ;  /* 0x0000001016147819 */ /* 0x000fe200000006ff */
[----:B------:R-:W-:-:S02]  /*b3b0*/  FMUL.FTZ R33, R33, R36 ;  /* 0x0000002421217220 */ /* 0x000fc40000410000 */
[----:B------:R-:W-:Y:S02]  /*b3c0*/  @!P0 FADD.FTZ R37, -R37, -RZ ;  /* 0x800000ff25258221 */ /* 0x000fe40000010100 */
[----:B------:R-:W-:Y:S01]  /*b3d0*/  FMUL.FTZ R34, R34, R15 ;  /* 0x0000000f22227220 */ /* 0x000fe20000410000 */
[----:B------:R-:W-:Y:S01]  /*b3e0*/  LOP3.LUT R15, R22, 0xffff0000, RZ, 0xc0, !PT ;  /* 0xffff0000160f7812 */ /* 0x000fe200078ec0ff */
[----:B------:R-:W-:Y:S01]  /*b3f0*/  FMUL.FTZ R11, R11, R12 ;  /* 0x0000000c0b0b7220 */ /* 0x000fe20000410000 */
[C---:B------:R-:W-:Y:S01]  /*b400*/  LOP3.LUT R22, R23.reuse, 0xffff0000, RZ, 0xc0, !PT ;  /* 0xffff000017167812 */ /* 0x040fe200078ec0ff */
[----:B------:R-:W-:Y:S02]  /*b410*/  IMAD.U32 R12, R23, 0x10000, RZ ;  /* 0x00010000170c7824 */ /* 0x000fe400078e00ff */
[----:B------:R-:W-:Y:S02]  /*b420*/  FMUL.FTZ R30, R30, R35 ;  /* 0x000000231e1e7220 */ /* 0x000fe40000410000 */
        /* <DEDUP_REMOVED lines=9> */
[----:B------:R-:W-:Y:S01]  /*b4c0*/  FFMA.FTZ R20, R28, R20, R37 ;  /* 0x000000141c147223 */ /* 0x000fe20000010025 */
[----:B------:R-:W-:Y:S01]  /*b4d0*/  MOV R9, R4 ;  /* 0x0000000400097202 */ /* 0x000fe20000000f00 */
[----:B------:R-:W-:Y:S01]  /*b4e0*/  FFMA.FTZ R13, R10, R15, R13 ;  /* 0x0000000f0a0d7223 */ /* 0x000fe2000001000d */
[----:B------:R-:W-:-:S04]  /*b4f0*/  F2FP.BF16.PACK_AB R8, R6, R7 ;  /* 0x000000070608723e */ /* 0x000fc800000010ff */
[----:B------:R-:W-:Y:S02]  /*b500*/  F2FP.BF16.PACK_AB R10, R13, R20 ;  /* 0x000000140d0a723e */ /* 0x000fe400000010ff */
.L_x_2936:
[----:B------:R-:W-:Y:S05]  /*b510*/  BSYNC B0 ;  /* 0x0000000000007941 */ /* 0x000fea0003800000 */
.L_x_2935:
[----:B------:R3:W5:Y:S01]  /*b520*/  LDG.E.128 R4, [R16.64+0x40] ;  /* 0x0000400610047981 */ /* 0x000762000c1e1d00 */
[----:B------:R-:W-:Y:S01]  /*b530*/  IADD3 R12, R18, 0x20, RZ ;  /* 0x00000020120c7810 */ /* 0x000fe20007ffe0ff */
[----:B------:R-:W-:Y:S02]  /*b540*/  BSSY B0, `(.L_x_2937) ;  /* 0x0000059000007945 */ /* 0x000fe40003800000 */
[----:B-----5:R3:W-:Y:S01]  /*b550*/  STS.64 [R152], R8 ;  /* 0x0000000898007388 */ /* 0x0207e20000000a00 */
[----:B------:R-:W-:-:S03]  /*b560*/  ISETP.GE.AND P0, PT, R12, c[0x0][0x230], PT ;  /* 0x00008c000c007a0c */ /* 0x000fc60003f06270 */
[----:B------:R3:W-:Y:S10]  /*b570*/  STS.64 [R152+0x8], R10 ;  /* 0x0000080a98007388 */ /* 0x0007f40000000a00 */
[----:B------:R-:W-:Y:S05]  /*b580*/  @P0 BRA `(.L_x_2938) ;  /* 0x0000054000000947 */ /* 0x000fea0003800000 */
[----:B------:R-:W-:Y:S01]  /*b590*/  ISETP.GE.AND P0, PT, R12, R79, PT ;  /* 0x0000004f0c00720c */ /* 0x000fe20003f06270 */
[----:B---3--:R-:W-:-:S02]  /*b5a0*/  IMAD.MOV.U32 R9, RZ, RZ, RZ ;  /* 0x000000ffff097224 */ /* 0x008fc400078e00ff */
        /* <DEDUP_REMOVED lines=12> */
[----:B------:R-:W3:Y:S01]  /*b670*/  LDG.E.128 R8, [R10.64+0x40] ;  /* 0x000040060a087981 */ /* 0x000ee2000c1e1d00 */
[----:B------:R-:W-:Y:S02]  /*b680*/  LEA.HI.X R15, R13, c[0x0][0x2b4], R12, 0x1, P1 ;  /* 0x0000ad000d0f7a11 */ /* 0x000fe400008f0c0c */
[----:B------:R-:W-:-:S04]  /*b690*/  IADD3 R20, P1, R21, R0, RZ ;  /* 0x0000000015147210 */ /* 0x000fc80007f3e0ff */
[----:B------:R-:W4:Y:S01]  /*b6a0*/  LDG.E.128 R12, [R14.64+0x40] ;  /* 0x000040060e0c7981 */ /* 0x000f22000c1e1d00 */
        /* <DEDUP_REMOVED lines=16> */
[C---:B------:R-:W-:Y:S02]  /*b7b0*/  SHF.L.U32 R9, R11.reuse, 0x10, RZ ;  /* 0x000000100b097819 */ /* 0x040fe400000006ff */
[----:B------:R-:W-:Y:S01]  /*b7c0*/  LOP3.LUT R34, R11, 0xffff0000, RZ, 0xc0, !PT ;  /* 0xffff00000b227812 */ /* 0x000fe200078ec0ff */
[C---:B----4-:R-:W-:Y:S01]  /*b7d0*/  IMAD.U32 R35, R12.reuse, 0x10000, RZ ;  /* 0x000100000c237824 */ /* 0x050fe200078e00ff */
[----:B------:R-:W-:Y:S01]  /*b7e0*/  LOP3.LUT R11, R12, 0xffff0000, RZ, 0xc0, !PT ;  /* 0xffff00000c0b7812 */ /* 0x000fe200078ec0ff */
[C---:B------:R-:W-:Y:S01]  /*b7f0*/  IMAD.U32 R37, R14.reuse, 0x10000, RZ ;  /* 0x000100000e257824 */ /* 0x040fe200078e00ff */
        /* <DEDUP_REMOVED lines=13> */
[----:B------:R-:W-:-:S02]  /*b8d0*/  @!P0 FADD.FTZ R15, -R15, -RZ ;  /* 0x800000ff0f0f8221 */ /* 0x000fc40000010100 */
[----:B------:R-:W-:Y:S01]  /*b8e0*/  FMUL.FTZ R12, R7, R12 ;  /* 0x0000000c070c7220 */ /* 0x000fe20000410000 */
[----:B-----5:R-:W-:Y:S01]  /*b8f0*/  SHF.L.U32 R7, R21, 0x10, RZ ;  /* 0x0000001015077819 */ /* 0x020fe200000006ff */
[----:B------:R-:W-:Y:S01]  /*b900*/  FMUL.FTZ R11, R8, R11 ;  /* 0x0000000b080b7220 */ /* 0x000fe20000410000 */
[----:B------:R-:W-:Y:S01]  /*b910*/  LOP3.LUT R8, R20, 0xffff0000, RZ, 0xc0, !PT ;  /* 0xffff000014087812 */ /* 0x000fe200078ec0ff */
[----:B------:R-:W-:Y:S01]  /*b920*/  FMUL.FTZ R14, R9, R14 ;  /* 0x0000000e090e7220 */ /* 0x000fe20000410000 */
[----:B------:R-:W-:Y:S01]  /*b930*/  LOP3.LUT R21, R21, 0xffff0000, RZ, 0xc0, !PT ;  /* 0xffff000015157812 */ /* 0x000fe200078ec0ff */
[----:B------:R-:W-:Y:S01]  /*b940*/  FMUL.FTZ R34, R34, R15 ;  /* 0x0000000f22227220 */ /* 0x000fe20000410000 */
[----:B------:R-:W-:Y:S01]  /*b950*/  LOP3.LUT R15, R22, 0xffff0000, RZ, 0xc0, !PT ;  /* 0xffff0000160f7812 */ /* 0x000fe200078ec0ff */
[----:B------:R-:W-:Y:S02]  /*b960*/  IMAD.U32 R9, R20, 0x10000, RZ ;  /* 0x0001000014097824 */ /* 0x000fe400078e00ff */
[----:B------:R-:W-:-:S02]  /*b970*/  FMUL.FTZ R33, R33, R36 ;  /* 0x0000002421217220 */ /* 0x000fc40000410000 */
[----:B------:R-:W-:Y:S01]  /*b980*/  FMUL.FTZ R13, R10, R13 ;  /* 0x0000000d0a0d7220 */ /* 0x000fe20000410000 */
[C---:B------:R-:W-:Y:S01]  /*b990*/  SHF.L.U32 R10, R23.reuse, 0x10, RZ ;  /* 0x00000010170a7819 */ /* 0x040fe200000006ff */
[----:B------:R-:W-:Y:S01]  /*b9a0*/  IMAD.U32 R20, R22, 0x10000, RZ ;  /* 0x0001000016147824 */ /* 0x000fe200078e00ff */
[----:B------:R-:W-:Y:S01]  /*b9b0*/  LOP3.LUT R22, R23, 0xffff0000, RZ, 0xc0, !PT ;  /* 0xffff000017167812 */ /* 0x000fe200078ec0ff */
[----:B------:R-:W-:Y:S02]  /*b9c0*/  @!P0 FADD.FTZ R37, -R37, -RZ ;  /* 0x800000ff25258221 */ /* 0x000fe40000010100 */
[----:B------:R-:W-:Y:S02]  /*b9d0*/  FFMA.FTZ R7, R29, R7, R12 ;  /* 0x000000071d077223 */ /* 0x000fe4000001000c */
[----:B------:R-:W-:Y:S02]  /*b9e0*/  FFMA.FTZ R4, R4, R21, R33 ;  /* 0x0000001504047223 */ /* 0x000fe40000010021 */
[----:B------:R-:W-:-:S02]  /*b9f0*/  FMUL.FTZ R30, R30, R35 ;  /* 0x000000231e1e7220 */ /* 0x000fc40000410000 */
[----:B------:R-:W-:Y:S01]  /*ba00*/  FMUL.FTZ R37, R32, R37 ;  /* 0x0000002520257220 */ /* 0x000fe20000410000 */
[----:B------:R-:W-:Y:S01]  /*ba10*/  F2FP.BF16.PACK_AB R7, R4, R7 ;  /* 0x000000070407723e */ /* 0x000fe200000010ff */
[----:B------:R-:W-:Y:S02]  /*ba20*/  FFMA.FTZ R10, R31, R10, R14 ;  /* 0x0000000a1f0a7223 */ /* 0x000fe4000001000e */
        /* <DEDUP_REMOVED lines=10> */
.L_x_2938:
[----:B------:R-:W-:Y:S05]  /*bad0*/  BSYNC B0 ;  /* 0x0000000000007941 */ /* 0x000fea0003800000 */
.L_x_2937:
[----:B------:R4:W5:Y:S01]  /*bae0*/  LDG.E.128 R20, [R16.64+0x80] ;  /* 0x0000800610147981 */ /* 0x000962000c1e1d00 */
[----:B---3--:R-:W-:Y:S01]  /*baf0*/  IADD3 R8, R18, 0x40, RZ ;  /* 0x0000004012087810 */ /* 0x008fe20007ffe0ff */
[----:B------:R-:W-:Y:S02]  /*bb00*/  BSSY B0, `(.L_x_2939) ;  /* 0x0000056000007945 */ /* 0x000fe40003800000 */
[----:B------:R4:W-:Y:S01]  /*bb10*/  STS.128 [R152+0x1000], R4 ;  /* 0x0010000498007388 */ /* 0x0009e20000000c00 */
[----:B------:R-:W-:-:S13]  /*bb20*/  ISETP.GE.AND P0, PT, R8, c[0x0][0x230], PT ;  /* 0x00008c0008007a0c */ /* 0x000fda0003f06270 */
[----:B------:R-:W-:Y:S05]  /*bb30*/  @P0 BRA `(.L_x_2940) ;  /* 0x0000052000000947 */ /* 0x000fea0003800000 */
[----:B------:R-:W-:Y:S01]  /*bb40*/  ISETP.GE.AND P0, PT, R8, R79, PT ;  /* 0x0000004f0800720c */ /* 0x000fe20003f06270 */
[----:B----4-:R-:W-:Y:S02]  /*bb50*/  IMAD.MOV.U32 R5, RZ, RZ, RZ ;  /* 0x000000ffff057224 */ /* 0x010fe400078e00ff */
        /* <DEDUP_REMOVED lines=10> */
[----:B------:R-:W-:Y:S02]  /*bc00*/  LEA R10, P1, R8, c[0x0][0x2b0], 0x1 ;  /* 0x0000ac00080a7a11 */ /* 0x000fe400078208ff */
        /* <DEDUP_REMOVED lines=8> */
[----:B--2---:R-:W2:Y:S01]  /*bc90*/  LDG.E.128 R12, [R14.64+0x80] ;  /* 0x000080060e0c7981 */ /* 0x004ea2000c1e1d00 */
[C---:B-----5:R-:W-:Y:S01]  /*bca0*/  IMAD.U32 R26, R20.reuse, 0x10000, RZ ;  /* 0x00010000141a7824 */ /* 0x060fe200078e00ff */
[----:B-1----:R-:W-:Y:S01]  /*bcb0*/  LOP3.LUT R17, R20, 0xffff0000, RZ, 0xc0, !PT ;  /* 0xffff000014117812 */ /* 0x002fe200078ec0ff */
        /* <DEDUP_REMOVED lines=29> */
[----:B--2---:R-:W-:Y:S01]  /*be90*/  SHF.L.U32 R10, R15, 0x10, RZ ;  /* 0x000000100f0a7819 */ /* 0x004fe200000006ff */
[----:B------:R-:W-:Y:S01]  /*bea0*/  FMUL.FTZ R23, R23, R32 ;  /* 0x0000002017177220 */ /* 0x000fe20000410000 */
[C---:B------:R-:W-:Y:S01]  /*beb0*/  LOP3.LUT R32, R13.reuse, 0xffff0000, RZ, 0xc0, !PT ;  /* 0xffff00000d207812 */ /* 0x040fe200078ec0ff */
[----:B------:R-:W-:Y:S01]  /*bec0*/  FMUL.FTZ R7, R4, R7 ;  /* 0x0000000704077220 */ /* 0x000fe20000410000 */
[----:B------:R-:W-:Y:S01]  /*bed0*/  SHF.L.U32 R4, R13, 0x10, RZ ;  /* 0x000000100d047819 */ /* 0x000fe200000006ff */
[----:B------:R-:W-:-:S02]  /*bee0*/  @!P0 FADD.FTZ R11, -R11, -RZ ;  /* 0x800000ff0b0b8221 */ /* 0x000fc40000010100 */
[----:B------:R-:W-:Y:S02]  /*bef0*/  FMUL.FTZ R6, R6, R9 ;  /* 0x0000000906067220 */ /* 0x000fe40000410000 */
[----:B------:R-:W-:Y:S01]  /*bf00*/  FMUL.FTZ R8, R5, R8 ;  /* 0x0000000805087220 */ /* 0x000fe20000410000 */
[C---:B------:R-:W-:Y:S01]  /*bf10*/  LOP3.LUT R5, R12.reuse, 0xffff0000, RZ, 0xc0, !PT ;  /* 0xffff00000c057812 */ /* 0x040fe200078ec0ff */
[----:B------:R-:W-:Y:S01]  /*bf20*/  IMAD.U32 R9, R12, 0x10000, RZ ;  /* 0x000100000c097824 */ /* 0x000fe200078e00ff */
[C---:B------:R-:W-:Y:S01]  /*bf30*/  LOP3.LUT R12, R14.reuse, 0xffff0000, RZ, 0xc0, !PT ;  /* 0xffff00000e0c7812 */ /* 0x040fe200078ec0ff */
[----:B------:R-:W-:Y:S01]  /*bf40*/  IMAD.U32 R13, R14, 0x10000, RZ ;  /* 0x000100000e0d7824 */ /* 0x000fe200078e00ff */
[----:B------:R-:W-:Y:S01]  /*bf50*/  LOP3.LUT R14, R15, 0xffff0000, RZ, 0xc0, !PT ;  /* 0xffff00000f0e7812 */ /* 0x000fe200078ec0ff */
[----:B------:R-:W-:Y:S02]  /*bf60*/  FMUL.FTZ R22, R22, R33 ;  /* 0x0000002116167220 */ /* 0x000fe40000410000 */
        /* <DEDUP_REMOVED lines=15> */
.L_x_2940:
[----:B------:R-:W-:Y:S05]  /*c060*/  BSYNC B0 ;  /* 0x0000000000007941 */ /* 0x000fea0003800000 */
.L_x_2939:
[----:B-----5:R3:W-:Y:S02]  /*c070*/  STS.128 [R152+0x2000], R20 ;  /* 0x0020001498007388 */ /* 0x0207e40000000c00 */
.L_x_2934:
[----:B------:R-:W-:Y:S05]  /*c080*/  BSYNC B1 ;  /* 0x0000000000017941 */ /* 0x000fea0003800000 */
.L_x_2933:
[----:B-1--4-:R-:W-:-:S04]  /*c090*/  IADD3 R16, R148, 0x20, RZ ;  /* 0x0000002094107810 */ /* 0x012fc80007ffe0ff */
[----:B------:R-:W-:-:S04]  /*c0a0*/  ISETP.GE.AND P0, PT, R16, R3, PT ;  /* 0x000000031000720c */ /* 0x000fc80003f06270 */
[----:B------:R-:W-:-:S13]  /*c0b0*/  ISETP.LT.OR P0, PT, R63, -0x83, P0 ;  /* 0xffffff7d3f00780c */ /* 0x000fda0000701670 */
[----:B------:R-:W-:Y:S05]  /*c0c0*/  @P0 BRA `(.L_x_2926) ;  /* 0x0000126000000947 */ /* 0x000fea0003800000 */
[----:B------:R1:W5:Y:S01]  /*c0d0*/  LDG.E.128 R4, [R24.64] ;  /* 0x0000000618047981 */ /* 0x000362000c1e1d00 */
[----:B------:R-:W-:Y:S01]  /*c0e0*/  ISETP.GE.AND P0, PT, R18, c[0x0][0x230], PT ;  /* 0x00008c0012007a0c */ /* 0x000fe20003f06270 */
[----:B------:R-:W-:-:S12]  /*c0f0*/  BSSY B0, `(.L_x_2941) ;  /* 0x0000058000007945 */ /* 0x000fd80003800000 */
[----:B------:R-:W-:Y:S05]  /*c100*/  @P0 BRA `(.L_x_2942) ;  /* 0x0000056000000947 */ /* 0x000fea0003800000 */
[----:B------:R-:W-:Y:S01]  /*c110*/  ISETP.GE.AND P0, PT, R18, R79, PT ;  /* 0x0000004f1200720c */ /* 0x000fe20003f06270 */
[----:B------:R-:W-:Y:S01]  /*c120*/  IMAD.MOV.U32 R9, RZ, RZ, RZ ;  /* 0x000000ffff097224 */ /* 0x000fe200078e00ff */
[----:B---3--:R-:W-:-:S04]  /*c130*/  IADD3 R20, P1, R81, R0, RZ ;  /* 0x0000000051147210 */ /* 0x008fc80007f3e0ff */
[----:B------:R-:W-:-:S07]  /*c140*/  LEA.HI.X.SX32 R17, R81, R2, 0x1, P1 ;  /* 0x0000000251117211 */ /* 0x000fce00008f0eff */
[--C-:B------:R-:W-:Y:S02]  /*c150*/  @P0 SHF.R.S32.HI R3, RZ, 0x1, R82.reuse ;  /* 0x00000001ff030819 */ /* 0x100fe40000011452 */
[----:B------:R-:W-:-:S03]  /*c160*/  @P0 SHF.R.S32.HI R8, RZ, 0x1, R82 ;  /* 0x00000001ff080819 */ /* 0x000fc60000011452 */
[----:B------:R-:W-:Y:S01]  /*c170*/  @P0 IMAD.MOV R9, RZ, RZ, -R3 ;  /* 0x000000ffff090224 */ /* 0x000fe200078e0a03 */
[----:B------:R-:W-:Y:S01]  /*c180*/  MOV R3, R79 ;  /* 0x0000004f00037202 */ /* 0x000fe20000000f00 */
[----:B------:R-:W-:-:S03]  /*c190*/  @P0 IMAD.MOV R3, RZ, RZ, -R8 ;  /* 0x000000ffff030224 */ /* 0x000fc600078e0a08 */
[----:B------:R-:W-:-:S04]  /*c1a0*/  IADD3 R10, P1, R9, R20, RZ ;  /* 0x00000014090a7210 */ /* 0x000fc80007f3e0ff */
[----:B------:R-:W-:Y:S02]  /*c1b0*/  LEA.HI.X.SX32 R9, R9, R17, 0x1, P1 ;  /* 0x0000001109097211 */ /* 0x000fe400008f0eff */
[----:B------:R-:W-:-:S04]  /*c1c0*/  LEA R12, P1, R10, c[0x0][0x2b0], 0x1 ;  /* 0x0000ac000a0c7a11 */ /* 0x000fc800078208ff */
[----:B------:R-:W-:Y:S01]  /*c1d0*/  LEA.HI.X R13, R10, c[0x0][0x2b4], R9, 0x1, P1 ;  /* 0x0000ad000a0d7a11 */ /* 0x000fe200008f0c09 */
[----:B------:R-:W-:Y:S01]  /*c1e0*/  IMAD.WIDE R8, R3, 0x2, R24 ;  /* 0x0000000203087825 */ /* 0x000fe200078e0218 */
[----:B------:R-:W-:-:S03]  /*c1f0*/  @P0 SHF.R.S32.HI R3, RZ, 0x1, R82 ;  /* 0x00000001ff030819 */ /* 0x000fc60000011452 */
[----:B------:R-:W-:Y:S01]  /*c200*/  IMAD.MOV.U32 R21, RZ, RZ, RZ ;  /* 0x000000ffff157224 */ /* 0x000fe200078e00ff */
[----:B------:R-:W-:Y:S01]  /*c210*/  @P0 IADD3 R21, -R3, RZ, RZ ;  /* 0x000000ff03150210 */ /* 0x000fe20007ffe1ff */
[----:B------:R-:W3:Y:S03]  /*c220*/  LDG.E.128 R12, [R12.64] ;  /* 0x000000060c0c7981 */ /* 0x000ee6000c1e1d00 */
[C---:B------:R-:W-:Y:S01]  /*c230*/  IADD3 R20, P1, R21.reuse, R20, RZ ;  /* 0x0000001415147210 */ /* 0x040fe20007f3e0ff */
[----:B------:R-:W4:Y:S03]  /*c240*/  LDG.E.128 R8, [R8.64] ;  /* 0x0000000608087981 */ /* 0x000f26000c1e1d00 */
[----:B------:R-:W-:Y:S02]  /*c250*/  LEA.HI.X.SX32 R17, R21, R17, 0x1, P1 ;  /* 0x0000001115117211 */ /* 0x000fe400008f0eff */
[----:B------:R-:W-:-:S04]  /*c260*/  LEA R22, P1, R20, c[0x0][0x2a8], 0x1 ;  /* 0x0000aa0014167a11 */ /* 0x000fc800078208ff */
[----:B------:R-:W-:-:S06]  /*c270*/  LEA.HI.X R23, R20, c[0x0][0x2ac], R17, 0x1, P1 ;  /* 0x0000ab0014177a11 */ /* 0x000fcc00008f0c11 */
[----:B--2---:R-:W2:Y:S01]  /*c280*/  LDG.E.128 R20, [R22.64] ;  /* 0x0000000616147981 */ /* 0x004ea2000c1e1d00 */
        /* <DEDUP_REMOVED lines=12> */
[----:B----4-:R-:W-:Y:S01]  /*c350*/  IMAD.U32 R37, R10, 0x10000, RZ ;  /* 0x000100000a257824 */ /* 0x010fe200078e00ff */
[----:B------:R-:W-:Y:S01]  /*c360*/  LOP3.LUT R31, R13, 0xffff0000, RZ, 0xc0, !PT ;  /* 0xffff00000d1f7812 */ /* 0x000fe200078ec0ff */
[C---:B------:R-:W-:Y:S01]  /*c370*/  IMAD.U32 R13, R15.reuse, 0x10000, RZ ;  /* 0x000100000f0d7824 */ /* 0x040fe200078e00ff */
[----:B------:R-:W-:Y:S01]  /*c380*/  LOP3.LUT R14, R14, 0xffff0000, RZ, 0xc0, !PT ;  /* 0xffff00000e0e7812 */ /* 0x000fe200078ec0ff */
[----:B------:R-:W-:Y:S01]  /*c390*/  @!P0 FADD.FTZ R12, -R12, -RZ ;  /* 0x800000ff0c0c8221 */ /* 0x000fe20000010100 */
[----:B------:R-:W-:Y:S01]  /*c3a0*/  LOP3.LUT R15, R15, 0xffff0000, RZ, 0xc0, !PT ;  /* 0xffff00000f0f7812 */ /* 0x000fe200078ec0ff */
[----:B------:R-:W-:Y:S01]  /*c3b0*/  @!P0 FADD.FTZ R7, -R7, -RZ ;  /* 0x800000ff07078221 */ /* 0x000fe20000010100 */
[----:B------:R-:W-:Y:S01]  /*c3c0*/  SHF.L.U32 R35, R8, 0x10, RZ ;  /* 0x0000001008237819 */ /* 0x000fe200000006ff */
[----:B------:R-:W-:Y:S01]  /*c3d0*/  @!P0 FADD.FTZ R14, -R14, -RZ ;  /* 0x800000ff0e0e8221 */ /* 0x000fe20000010100 */
[----:B------:R-:W-:Y:S01]  /*c3e0*/  LOP3.LUT R33, R8, 0xffff0000, RZ, 0xc0, !PT ;  /* 0xffff000008217812 */ /* 0x000fe200078ec0ff */
[C---:B------:R-:W-:Y:S01]  /*c3f0*/  IMAD.U32 R8, R9.reuse, 0x10000, RZ ;  /* 0x0001000009087824 */ /* 0x040fe200078e00ff */
        /* <DEDUP_REMOVED lines=8> */
[----:B--2---:R-:W-:Y:S01]  /*c480*/  LOP3.LUT R11, R20, 0xffff0000, RZ, 0xc0, !PT ;  /* 0xffff0000140b7812 */ /* 0x004fe200078ec0ff */
[----:B------:R-:W-:Y:S01]  /*c490*/  FMUL.FTZ R8, R8, R7 ;  /* 0x0000000708087220 */ /* 0x000fe20000410000 */
[C---:B------:R-:W-:Y:S01]  /*c4a0*/  SHF.L.U32 R7, R21.reuse, 0x10, RZ ;  /* 0x0000001015077819 */ /* 0x040fe200000006ff */
[----:B------:R-:W-:Y:S01]  /*c4b0*/  IMAD.U32 R12, R20, 0x10000, RZ ;  /* 0x00010000140c7824 */ /* 0x000fe200078e00ff */
[----:B------:R-:W-:Y:S01]  /*c4c0*/  LOP3.LUT R20, R21, 0xffff0000, RZ, 0xc0, !PT ;  /* 0xffff000015147812 */ /* 0x000fe200078ec0ff */
[----:B------:R-:W-:Y:S01]  /*c4d0*/  FMUL.FTZ R9, R9, R14 ;  /* 0x0000000e09097220 */ /* 0x000fe20000410000 */
[----:B------:R-:W-:Y:S01]  /*c4e0*/  LOP3.LUT R14, R22, 0xffff0000, RZ, 0xc0, !PT ;  /* 0xffff0000160e7812 */ /* 0x000fe200078ec0ff */
[----:B------:R-:W-:-:S02]  /*c4f0*/  FMUL.FTZ R34, R34, R15 ;  /* 0x0000000f22227220 */ /* 0x000fc40000410000 */
[----:B------:R-:W-:Y:S02]  /*c500*/  FMUL.FTZ R32, R32, R31 ;  /* 0x0000001f20207220 */ /* 0x000fe40000410000 */
[----:B------:R-:W-:Y:S01]  /*c510*/  FMUL.FTZ R10, R10, R13 ;  /* 0x0000000d0a0a7220 */ /* 0x000fe20000410000 */
[C---:B------:R-:W-:Y:S01]  /*c520*/  SHF.L.U32 R13, R23.reuse, 0x10, RZ ;  /* 0x00000010170d7819 */ /* 0x040fe200000006ff */
[----:B------:R-:W-:Y:S01]  /*c530*/  IMAD.U32 R15, R22, 0x10000, RZ ;  /* 0x00010000160f7824 */ /* 0x000fe200078e00ff */
[----:B------:R-:W-:Y:S01]  /*c540*/  LOP3.LUT R22, R23, 0xffff0000, RZ, 0xc0, !PT ;  /* 0xffff000017167812 */ /* 0x000fe200078ec0ff */
[----:B------:R-:W-:Y:S02]  /*c550*/  @!P0 FADD.FTZ R28, -R28, -RZ ;  /* 0x800000ff1c1c8221 */ /* 0x000fe40000010100 */
[----:B------:R-:W-:Y:S02]  /*c560*/  @!P0 FADD.FTZ R30, -R30, -RZ ;  /* 0x800000ff1e1e8221 */ /* 0x000fe40000010100 */
[----:B------:R-:W-:-:S02]  /*c570*/  FFMA.FTZ R7, R27, R7, R8 ;  /* 0x000000071b077223 */ /* 0x000fc40000010008 */
[----:B------:R-:W-:Y:S02]  /*c580*/  FFMA.FTZ R20, R3, R20, R32 ;  /* 0x0000001403147223 */ /* 0x000fe40000010020 */
[----:B------:R-:W-:Y:S02]  /*c590*/  FMUL.FTZ R28, R35, R28 ;  /* 0x0000001c231c7220 */ /* 0x000fe40000410000 */
[----:B------:R-:W-:Y:S01]  /*c5a0*/  FMUL.FTZ R37, R37, R30 ;  /* 0x0000001e25257220 */ /* 0x000fe20000410000 */
[----:B------:R-:W-:Y:S01]  /*c5b0*/  F2FP.BF16.PACK_AB R7, R20, R7 ;  /* 0x000000071407723e */ /* 0x000fe200000010ff */
[----:B------:R-:W-:Y:S02]  /*c5c0*/  FFMA.FTZ R10, R29, R13, R10 ;  /* 0x0000000d1d0a7223 */ /* 0x000fe4000001000a */
[----:B------:R-:W-:Y:S02]  /*c5d0*/  FFMA.FTZ R5, R5, R22, R34 ;  /* 0x0000001605057223 */ /* 0x000fe40000010022 */
[----:B------:R-:W-:-:S02]  /*c5e0*/  FFMA.FTZ R12, R17, R12, R28 ;  /* 0x0000000c110c7223 */ /* 0x000fc4000001001c */
[----:B------:R-:W-:Y:S01]  /*c5f0*/  FFMA.FTZ R11, R4, R11, R33 ;  /* 0x0000000b040b7223 */ /* 0x000fe20000010021 */
[----:B------:R-:W-:Y:S01]  /*c600*/  F2FP.BF16.PACK_AB R3, R5, R10 ;  /* 0x0000000a0503723e */ /* 0x000fe200000010ff */
[----:B------:R-:W-:Y:S02]  /*c610*/  FFMA.FTZ R15, R26, R15, R37 ;  /* 0x0000000f1a0f7223 */ /* 0x000fe40000010025 */
[----:B------:R-:W-:Y:S01]  /*c620*/  FFMA.FTZ R6, R6, R14, R9 ;  /* 0x0000000e06067223 */ /* 0x000fe20000010009 */
[----:B------:R-:W-:Y:S01]  /*c630*/  F2FP.BF16.PACK_AB R4, R11, R12 ;  /* 0x0000000c0b04723e */ /* 0x000fe200000010ff */
[----:B------:R-:W-:Y:S01]  /*c640*/  IMAD.MOV.U32 R5, RZ, RZ, R7 ;  /* 0x000000ffff057224 */ /* 0x000fe200078e0007 */
[----:B------:R-:W-:Y:S02]  /*c650*/  MOV R7, R3 ;  /* 0x0000000300077202 */ /* 0x000fe40000000f00 */
[----:B------:R-:W-:Y:S02]  /*c660*/  F2FP.BF16.PACK_AB R6, R6, R15 ;  /* 0x0000000f0606723e */ /* 0x000fe400000010ff */
.L_x_2942:
[----:B------:R-:W-:Y:S05]  /*c670*/  BSYNC B0 ;  /* 0x0000000000007941 */ /* 0x000fea0003800000 */
.L_x_2941:
[----:B---3--:R3:W5:Y:S01]  /*c680*/  LDG.E.128 R20, [R24.64+0x40] ;  /* 0x0000400618147981 */ /* 0x008762000c1e1d00 */
[----:B------:R-:W-:Y:S01]  /*c690*/  IADD3 R8, R18, 0x20, RZ ;  /* 0x0000002012087810 */ /* 0x000fe20007ffe0ff */
[----:B------:R-:W-:Y:S02]  /*c6a0*/  BSSY B0, `(.L_x_2943) ;  /* 0x0000058000007945 */ /* 0x000fe40003800000 */
[----:B-----5:R3:W-:Y:S01]  /*c6b0*/  STS.128 [R152+0x800], R4 ;  /* 0x0008000498007388 */ /* 0x0207e20000000c00 */
[----:B------:R-:W-:-:S13]  /*c6c0*/  ISETP.GE.AND P0, PT, R8, c[0x0][0x230], PT ;  /* 0x00008c0008007a0c */ /* 0x000fda0003f06270 */
[----:B------:R-:W-:Y:S05]  /*c6d0*/  @P0 BRA `(.L_x_2944) ;  /* 0x0000054000000947 */ /* 0x000fea0003800000 */
[----:B------:R-:W-:Y:S01]  /*c6e0*/  ISETP.GE.AND P0, PT, R8, R79, PT ;  /* 0x0000004f0800720c */ /* 0x000fe20003f06270 */
[----:B---3--:R-:W-:Y:S01]  /*c6f0*/  IMAD.MOV.U32 R5, RZ, RZ, RZ ;  /* 0x000000ffff057224 */ /* 0x008fe200078e00ff */
[----:B------:R-:W-:-:S04]  /*c700*/  IADD3 R3, R81, 0x20, RZ ;  /* 0x0000002051037810 */ /* 0x000fc80007ffe0ff */
[----:B------:R-:W-:-:S04]  /*c710*/  IADD3 R13, P1, R3, R0, RZ ;  /* 0x00000000030d7210 */ /* 0x000fc80007f3e0ff */
[----:B------:R-:W-:Y:S02]  /*c720*/  LEA.HI.X.SX32 R12, R3, R2, 0x1, P1 ;  /* 0x00000002030c7211 */ /* 0x000fe400008f0eff */
[----:B------:R-:W-:Y:S02]  /*c730*/  MOV R3, R79 ;  /* 0x0000004f00037202 */ /* 0x000fe40000000f00 */
[----:B------:R-:W-:-:S05]  /*c740*/  @P0 SHF.R.S32.HI R4, RZ, 0x1, R82 ;  /* 0x00000001ff040819 */ /* 0x000fca0000011452 */
[--C-:B------:R-:W-:Y:S02]  /*c750*/  @P0 IMAD.MOV R5, RZ, RZ, -R4.reuse ;  /* 0x000000ffff050224 */ /* 0x100fe400078e0a04 */
        /* <DEDUP_REMOVED lines=11> */
[----:B------:R-:W4:Y:S03]  /*c810*/  LDG.E.128 R4, [R4.64+0x40] ;  /* 0x0000400604047981 */ /* 0x000f26000c1e1d00 */
[----:B------:R-:W-:Y:S02]  /*c820*/  LEA.HI.X.SX32 R12, R14, R12, 0x1, P1 ;  /* 0x0000000c0e0c7211 */ /* 0x000fe400008f0eff */
[----:B------:R-:W-:-:S04]  /*c830*/  LEA R14, P1, R13, c[0x0][0x2a8], 0x1 ;  /* 0x0000aa000d0e7a11 */ /* 0x000fc800078208ff */
[----:B------:R-:W-:-:S06]  /*c840*/  LEA.HI.X R15, R13, c[0x0][0x2ac], R12, 0x1, P1 ;  /* 0x0000ab000d0f7a11 */ /* 0x000fcc00008f0c0c */
[----:B------:R-:W5:Y:S01]  /*c850*/  LDG.E.128 R12, [R14.64] ;  /* 0x000000060e0c7981 */ /* 0x000f62000c1e1d00 */
        /* <DEDUP_REMOVED lines=12> */
[----:B----4-:R-:W-:Y:S01]  /*c920*/  IMAD.U32 R33, R5, 0x10000, RZ ;  /* 0x0001000005217824 */ /* 0x010fe200078e00ff */
        /* <DEDUP_REMOVED lines=20> */
[----:B-----5:R-:W-:Y:S01]  /*ca70*/  LOP3.LUT R6, R12, 0xffff0000, RZ, 0xc0, !PT ;  /* 0xffff00000c067812 */ /* 0x020fe200078ec0ff */
        /* <DEDUP_REMOVED lines=26> */
.L_x_2944:
[----:B------:R-:W-:Y:S05]  /*cc20*/  BSYNC B0 ;  /* 0x0000000000007941 */ /* 0x000fea0003800000 */
.L_x_2943:
[----:B---3--:R3:W5:Y:S01]  /*cc30*/  LDG.E.128 R4, [R24.64+0x80] ;  /* 0x0000800618047981 */ /* 0x008762000c1e1d00 */
        /* <DEDUP_REMOVED lines=12> */
[----:B------:R-:W-:Y:S01]  /*cd00*/  @P0 IMAD.MOV R9, RZ, RZ, -R3 ;  /* 0x000000ffff090224 */ /* 0x000fe200078e0a03 */
[----:B------:R-:W-:Y:S01]  /*cd10*/  @P0 SHF.R.S32.HI R82, RZ, 0x1, R82 ;  /* 0x00000001ff520819 */ /* 0x000fe20000011452 */
[----:B------:R-:W-:-:S03]  /*cd20*/  @P0 IMAD.MOV R79, RZ, RZ, -R8 ;  /* 0x000000ffff4f0224 */ /* 0x000fc600078e0a08 */
[----:B------:R-:W-:Y:S01]  /*cd30*/  IADD3 R3, P1, R9, R0, RZ ;  /* 0x0000000009037210 */ /* 0x000fe20007f3e0ff */
[----:B------:R-:W-:-:S03]  /*cd40*/  IMAD.WIDE R10, R79, 0x2, R24 ;  /* 0x000000024f0a7825 */ /* 0x000fc600078e0218 */
[----:B------:R-:W-:Y:S02]  /*cd50*/  LEA.HI.X.SX32 R12, R9, R2, 0x1, P1 ;  /* 0x00000002090c7211 */ /* 0x000fe400008f0eff */
[C---:B------:R-:W-:Y:S01]  /*cd60*/  LEA R14, P1, R3.reuse, c[0x0][0x2b0], 0x1 ;  /* 0x0000ac00030e7a11 */ /* 0x040fe200078208ff */
[----:B------:R-:W4:Y:S03]  /*cd70*/  LDG.E.128 R8, [R10.64+0x80] ;  /* 0x000080060a087981 */ /* 0x000f26000c1e1d00 */
[----:B------:R-:W-:Y:S02]  /*cd80*/  LEA.HI.X R15, R3, c[0x0][0x2b4], R12, 0x1, P1 ;  /* 0x0000ad00030f7a11 */ /* 0x000fe400008f0c0c */
[----:B------:R-:W-:Y:S01]  /*cd90*/  MOV R3, RZ ;  /* 0x000000ff00037202 */ /* 0x000fe20000000f00 */
[----:B------:R-:W-:-:S03]  /*cda0*/  @P0 IMAD.MOV R3, RZ, RZ, -R82 ;  /* 0x000000ffff030224 */ /* 0x000fc600078e0a52 */
[----:B--2---:R-:W2:Y:S02]  /*cdb0*/  LDG.E.128 R12, [R14.64] ;  /* 0x000000060e0c7981 */ /* 0x004ea4000c1e1d00 */
[----:B------:R-:W-:-:S04]  /*cdc0*/  IADD3 R0, P1, R3, R0, RZ ;  /* 0x0000000003007210 */ /* 0x000fc80007f3e0ff */
[----:B------:R-:W-:Y:S02]  /*cdd0*/  LEA.HI.X.SX32 R3, R3, R2, 0x1, P1 ;  /* 0x0000000203037211 */ /* 0x000fe400008f0eff */
[----:B---3--:R-:W-:-:S04]  /*cde0*/  LEA R20, P1, R0, c[0x0][0x2a8], 0x1 ;  /* 0x0000aa0000147a11 */ /* 0x008fc800078208ff */
[----:B------:R-:W-:-:S06]  /*cdf0*/  LEA.HI.X R21, R0, c[0x0][0x2ac], R3, 0x1, P1 ;  /* 0x0000ab0000157a11 */ /* 0x000fcc00008f0c03 */
[----:B------:R-:W3:Y:S01]  /*ce00*/  LDG.E.128 R20, [R20.64] ;  /* 0x0000000614147981 */ /* 0x000ee2000c1e1d00 */
[C---:B-----5:R-:W-:Y:S01]  /*ce10*/  LOP3.LUT R0, R5.reuse, 0xffff0000, RZ, 0xc0, !PT ;  /* 0xffff000005007812 */ /* 0x060fe200078ec0ff */
[----:B------:R-:W-:Y:S01]  /*ce20*/  IMAD.U32 R3, R4, 0x10000, RZ ;  /* 0x0001000004037824 */ /* 0x000fe200078e00ff */
[----:B------:R-:W-:Y:S01]  /*ce30*/  SHF.L.U32 R18, R5, 0x10, RZ ;  /* 0x0000001005127819 */ /* 0x000fe200000006ff */
[----:B------:R-:W-:Y:S01]  /*ce40*/  IMAD.U32 R17, R6, 0x10000, RZ ;  /* 0x0001000006117824 */ /* 0x000fe200078e00ff */
[----:B------:R-:W-:Y:S01]  /*ce50*/  LOP3.LUT R2, R4, 0xffff0000, RZ, 0xc0, !PT ;  /* 0xffff000004027812 */ /* 0x000fe200078ec0ff */
[C---:B-1----:R-:W-:Y:S01]  /*ce60*/  IMAD.U32 R24, R7.reuse, 0x10000, RZ ;  /* 0x0001000007187824 */ /* 0x042fe200078e00ff */
[----:B------:R-:W-:Y:S02]  /*ce70*/  LOP3.LUT R5, R6, 0xffff0000, RZ, 0xc0, !PT ;  /* 0xffff000006057812 */ /* 0x000fe400078ec0ff */
[----:B------:R-:W-:Y:S01]  /*ce80*/  LOP3.LUT R4, R7, 0xffff0000, RZ, 0xc0, !PT ;  /* 0xffff000007047812 */ /* 0x000fe200078ec0ff */
[C---:B----4-:R-:W-:Y:S01]  /*ce90*/  IMAD.U32 R6, R9.reuse, 0x10000, RZ ;  /* 0x0001000009067824 */ /* 0x050fe200078e00ff */
        /* <DEDUP_REMOVED lines=25> */
[----:B---3--:R-:W-:Y:S01]  /*d030*/  LOP3.LUT R8, R20, 0xffff0000, RZ, 0xc0, !PT ;  /* 0xffff000014087812 */ /* 0x008fe200078ec0ff */
        /* <DEDUP_REMOVED lines=25> */
.L_x_2946:
[----:B------:R-:W-:Y:S05]  /*d1d0*/  BSYNC B0 ;  /* 0x0000000000007941 */ /* 0x000fea0003800000 */
.L_x_2945:
[----:B-----5:R4:W-:Y:S01]  /*d1e0*/  STS.128 [R152+0x2800], R4 ;  /* 0x0028000498007388 */ /* 0x0209e20000000c00 */
[----:B------:R-:W-:Y:S05]  /*d1f0*/  BRA `(.L_x_2926) ;  /* 0x0000013000007947 */ /* 0x000fea0003800000 */
.L_x_2916:
[----:B------:R-:W-:Y:S01]  /*d200*/  IMAD.IADD R3, R151, 0x1, -R66 ;  /* 0x0000000197037824 */ /* 0x000fe200078e0a42 */
[----:B------:R-:W-:-:S04]  /*d210*/  IADD3 R16, R148, 0x20, RZ ;  /* 0x0000002094107810 */ /* 0x000fc80007ffe0ff */
[-C--:B------:R-:W-:Y:S02]  /*d220*/  ISETP.GE.AND P3, PT, R16, R3.reuse, PT ;  /* 0x000000031000720c */ /* 0x080fe40003f66270 */
[----:B------:R-:W-:-:S11]  /*d230*/  ISETP.GE.AND P4, PT, R148, R3, PT ;  /* 0x000000039400720c */ /* 0x000fd60003f86270 */
[C---:B------:R-:W-:Y:S02]  /*d240*/  @!P3 IADD3 R3, P0, R156.reuse, UR4, RZ ;  /* 0x000000049c03bc10 */ /* 0x040fe4000ff1e0ff */
[----:B----4-:R-:W-:Y:S02]  /*d250*/  @!P4 LEA R4, P1, R156, c[0x0][0x160], 0x1 ;  /* 0x000058009c04ca11 */ /* 0x010fe400078208ff */
        /* <DEDUP_REMOVED lines=13> */
.L_x_2926:
[----:B------:R-:W-:Y:S05]  /*d330*/  BSYNC B2 ;  /* 0x0000000000027941 */ /* 0x000fea0003800000 */
.L_x_2915:
[----:B------:R-:W-:Y:S01]  /*d340*/  IADD3 R161, R55, -0x1, RZ ;  /* 0xffffffff37a17810 */ /* 0x000fe20007ffe0ff */
[----:B------:R-:W-:Y:S01]  /*d350*/  IMAD.SHL.U32 R70, R70, 0x40, RZ ;  /* 0x0000004046467824 */ /* 0x000fe200078e00ff */
[C---:B-1--4-:R-:W-:Y:S01]  /*d360*/  IADD3 R4, R148.reuse, 0x40, RZ ;  /* 0x0000004094047810 */ /* 0x052fe20007ffe0ff */
[----:B------:R-:W-:Y:S01]  /*d370*/  IMAD.SHL.U32 R142, R63, 0x2, RZ ;  /* 0x000000023f8e7824 */ /* 0x000fe200078e00ff */
[----:B------:R-:W-:Y:S01]  /*d380*/  IADD3 R2, R148, 0x60, RZ ;  /* 0x0000006094027810 */ /* 0x000fe20007ffe0ff */
[----:B------:R-:W-:Y:S01]  /*d390*/  IMAD.SHL.U32 R49, R161, 0x80, RZ ;  /* 0x00000080a1317824 */ /* 0x000fe200078e00ff */
[----:B------:R-:W-:-:S02]  /*d3a0*/  LOP3.LUT R73, R73, 0x7fffffe, RZ, 0xc0, !PT ;  /* 0x07fffffe49497812 */ /* 0x000fc400078ec0ff */
[----:B------:R-:W-:Y:S01]  /*d3b0*/  LEA R156, P3, R164, c[0x0][0x168], 0x1 ;  /* 0x00005a00a49c7a11 */ /* 0x000fe200078608ff */
[----:B------:R-:W-:Y:S01]  /*d3c0*/  IMAD.IADD R3, R64, 0x1, -R49 ;  /* 0x0000000140037824 */ /* 0x000fe200078e0a31 */
[----:B------:R-:W-:Y:S01]  /*d3d0*/  SHF.R.S32.HI R5, RZ, 0x1f, R72 ;  /* 0x0000001fff057819 */ /* 0x000fe20000011448 */
[----:B------:R-:W-:Y:S01]  /*d3e0*/  IMAD.IADD R0, R72, 0x1, -R73 ;  /* 0x0000000148007824 */ /* 0x000fe200078e0a49 */
[----:B------:R-:W-:Y:S02]  /*d3f0*/  LEA.HI.X R157, R164, c[0x0][0x16c], R60, 0x1, P3 ;  /* 0x00005b00a49d7a11 */ /* 0x000fe400018f0c3c */
[-C--:B------:R-:W-:Y:S02]  /*d400*/  ISETP.GE.AND P0, PT, R4, R3.reuse, PT ;  /* 0x000000030400720c */ /* 0x080fe40003f06270 */
[-C--:B------:R-:W-:Y:S02]  /*d410*/  ISETP.GE.AND P5, PT, R16, R3.reuse, PT ;  /* 0x000000031000720c */ /* 0x080fe40003fa6270 */
[----:B------:R-:W-:-:S02]  /*d420*/  ISETP.GE.AND P1, PT, R148, R3, PT ;  /* 0x000000039400720c */ /* 0x000fc40003f26270 */
[-C--:B------:R-:W-:Y:S02]  /*d430*/  ISETP.GE.AND P6, PT, R2, R3.reuse, PT ;  /* 0x000000030200720c */ /* 0x080fe40003fc6270 */
[----:B------:R-:W-:Y:S02]  /*d440*/  LEA.HI R72, R5, R72, RZ, 0x3 ;  /* 0x0000004805487211 */ /* 0x000fe400078f18ff */
[----:B------:R-:W-:Y:S02]  /*d450*/  SHF.R.S32.HI R50, RZ, 0x1f, R63 ;  /* 0x0000001fff327819 */ /* 0x000fe4000001143f */
[----:B------:R-:W-:Y:S01]  /*d460*/  ISETP.GE.AND P4, PT, R16, R3, PT ;  /* 0x000000031000720c */ /* 0x000fe20003f86270 */
[----:B------:R-:W-:Y:S01]  /*d470*/  @!P0 IMAD.MOV.U32 R5, RZ, RZ, c[0x0][0x198] ;  /* 0x00006600ff058624 */ /* 0x000fe200078e00ff */
[----:B------:R-:W-:Y:S01]  /*d480*/  LOP3.LUT R70, R70, 0xc0, RZ, 0xc0, !PT ;  /* 0x000000c046467812 */ /* 0x000fe200078ec0ff */
[----:B------:R-:W-:Y:S01]  /*d490*/  @!P0 IMAD.MOV.U32 R6, RZ, RZ, c[0x0][0x19c] ;  /* 0x00006700ff068624 */ /* 0x000fe200078e00ff */
[-C--:B------:R-:W-:Y:S01]  /*d4a0*/  @!P5 LEA R12, P3, R62, R156.reuse, 0x1 ;  /* 0x0000009c3e0cd211 */ /* 0x080fe200078608ff */
[----:B------:R-:W-:Y:S01]  /*d4b0*/  @!PT LDS RZ, [RZ] ;  /* 0x00000000fffff984 */ /* 0x000fe20000000800 */
[----:B------:R-:W-:Y:S01]  /*d4c0*/  @!PT LDS RZ, [RZ] ;  /* 0x00000000fffff984 */ /* 0x000fe20000000800 */
[----:B------:R-:W-:Y:S01]  /*d4d0*/  @!PT LDS RZ, [RZ] ;  /* 0x00000000fffff984 */ /* 0x000fe20000000800 */
[----:B------:R1:W-:Y:S01]  /*d4e0*/  @!P1 LDGSTS.E.BYPASS.LTC128B.128 [R152+0x3000], [R156.64] ;  /* 0x030000009c989fae */ /* 0x0003e2000b901d46 */
[----:B------:R-:W-:Y:S01]  /*d4f0*/  IMAD.SHL.U32 R53, R72, 0x20, RZ ;  /* 0x0000002048357824 */ /* 0x000fe200078e00ff */
[----:B------:R-:W-:Y:S01]  /*d500*/  LOP3.LUT R142, R142, 0x6, RZ, 0xc0, !PT ;  /* 0x000000068e8e7812 */ /* 0x000fe200078ec0ff */
[----:B------:R-:W-:Y:S01]  /*d510*/  @!P6 IMAD.MOV.U32 R8, RZ, RZ, c[0x0][0x198] ;  /* 0x00006600ff08e624 */ /* 0x000fe200078e00ff */
[----:B------:R1:W-:Y:S01]  /*d520*/  @!P1 LDGSTS.E.BYPASS.LTC128B.128 [R152+0x5000], [R156.64+0x40] ;  /* 0x050000409c989fae */ /* 0x0003e2000b901d46 */
[----:B------:R-:W-:Y:S01]  /*d530*/  @!P6 IMAD.MOV.U32 R7, RZ, RZ, c[0x0][0x19c] ;  /* 0x00006700ff07e624 */ /* 0x000fe200078e00ff */
[----:B------:R-:W-:Y:S01]  /*d540*/  @!P5 LEA.HI.X R13, R62, R157, R61, 0x1, P3 ;  /* 0x0000009d3e0dd211 */ /* 0x000fe200018f0c3d */
[----:B------:R-:W-:Y:S01]  /*d550*/  @!P6 IMAD.WIDE.U32 R8, R8, 0xc0, R156 ;  /* 0x000000c00808e825 */ /* 0x000fe200078e009c */
[----:B------:R1:W-:Y:S01]  /*d560*/  @!P1 LDGSTS.E.BYPASS.LTC128B.128 [R152+0x7000], [R156.64+0x80] ;  /* 0x070000809c989fae */ /* 0x0003e2000b901d46 */
[----:B------:R-:W-:-:S02]  /*d570*/  @!P0 LEA R10, P1, R5, R156, 0x7 ;  /* 0x0000009c050a8211 */ /* 0x000fc400078238ff */
[----:B------:R-:W-:Y:S01]  /*d580*/  @!P6 IMAD R7, R7, 0xc0, RZ ;  /* 0x000000c00707e824 */ /* 0x000fe200078e02ff */
[----:B------:R4:W-:Y:S01]  /*d590*/  @!P5 LDGSTS.E.BYPASS.LTC128B.128 [R152+0x3800], [R12.64] ;  /* 0x038000000c98dfae */ /* 0x0009e2000b901d46 */
[----:B------:R-:W-:Y:S01]  /*d5a0*/  @!P0 LEA.HI.X R11, R5, R157, R6, 0x7, P1 ;  /* 0x0000009d050b8211 */ /* 0x000fe200008f3c06 */
[----:B------:R-:W-:Y:S01]  /*d5b0*/  @!P6 IMAD.MOV.U32 R14, RZ, RZ, R8 ;  /* 0x000000ffff0ee224 */ /* 0x000fe200078e0008 */
[----:B------:R-:W-:Y:S01]  /*d5c0*/  ISETP.GE.AND P3, PT, R4, R3, PT ;  /* 0x000000030400720c */ /* 0x000fe20003f66270 */
[----:B------:R4:W-:Y:S01]  /*d5d0*/  @!P5 LDGSTS.E.BYPASS.LTC128B.128 [R152+0x5800], [R12.64+0x40] ;  /* 0x058000400c98dfae */ /* 0x0009e2000b901d46 */
[----:B------:R-:W-:Y:S01]  /*d5e0*/  @!P6 IMAD.IADD R15, R9, 0x1, R7 ;  /* 0x00000001090fe824 */ /* 0x000fe200078e0207 */
[----:B------:R-:W-:Y:S01]  /*d5f0*/  LEA.HI R6, R50, R63, RZ, 0x4 ;  /* 0x0000003f32067211 */ /* 0x000fe200078f20ff */
[----:B------:R-:W-:Y:S01]  /*d600*/  IMAD.SHL.U32 R5, R65, 0x40, RZ ;  /* 0x0000004041057824 */ /* 0x000fe200078e00ff */
[----:B------:R4:W-:Y:S01]  /*d610*/  @!P5 LDGSTS.E.BYPASS.LTC128B.128 [R152+0x7800], [R12.64+0x80] ;  /* 0x078000800c98dfae */ /* 0x0009e2000b901d46 */
[----:B------:R-:W-:-:S02]  /*d620*/  ISETP.GE.AND P1, PT, R2, R3, PT ;  /* 0x000000030200720c */ /* 0x000fc40003f26270 */
[----:B------:R-:W-:Y:S01]  /*d630*/  ISETP.GE.AND P5, PT, R148, R3, PT ;  /* 0x000000039400720c */ /* 0x000fe20003fa6270 */
[----:B------:R5:W-:Y:S01]  /*d640*/  @!P0 LDGSTS.E.BYPASS.LTC128B.128 [R152+0x4000], [R10.64] ;  /* 0x040000000a988fae */ /* 0x000be2000b901d46 */
[----:B------:R-:W-:Y:S01]  /*d650*/  IMAD.SHL.U32 R148, R71, 0x8, RZ ;  /* 0x0000000847947824 */ /* 0x000fe200078e00ff */
[----:B------:R-:W-:Y:S02]  /*d660*/  SHF.R.S32.HI R2, RZ, 0x4, R6 ;  /* 0x00000004ff027819 */ /* 0x000fe40000011406 */
[----:B------:R5:W-:Y:S01]  /*d670*/  @!P0 LDGSTS.E.BYPASS.LTC128B.128 [R152+0x6000], [R10.64+0x40] ;  /* 0x060000400a988fae */ /* 0x000be2000b901d46 */
[----:B------:R-:W-:Y:S01]  /*d680*/  LOP3.LUT R5, R5, 0xc0, RZ, 0xc0, !PT ;  /* 0x000000c005057812 */ /* 0x000fe200078ec0ff */
[----:B------:R-:W-:Y:S01]  /*d690*/  @!P3 IMAD.MOV.U32 R8, RZ, RZ, c[0x0][0x1a0] ;  /* 0x00006800ff08b624 */ /* 0x000fe200078e00ff */
[----:B------:R-:W-:Y:S01]  /*d6a0*/  LEA.HI R50, R50, R63, RZ, 0x5 ;  /* 0x0000003f32327211 */ /* 0x000fe200078f28ff */
[----:B------:R5:W-:Y:S01]  /*d6b0*/  @!P0 LDGSTS.E.BYPASS.LTC128B.128 [R152+0x8000], [R10.64+0x80] ;  /* 0x080000800a988fae */ /* 0x000be2000b901d46 */
[C---:B------:R-:W-:Y:S01]  /*d6c0*/  LEA R158, P0, R162.reuse, c[0x0][0x170], 0x1 ;  /* 0x00005c00a29e7a11 */ /* 0x040fe200078008ff */
[----:B------:R-:W-:Y:S01]  /*d6d0*/  @!P3 IMAD.MOV.U32 R9, RZ, RZ, c[0x0][0x1a4] ;  /* 0x00006900ff09b624 */ /* 0x000fe200078e00ff */
[----:B------:R-:W-:Y:S01]  /*d6e0*/  LOP3.LUT R148, R5, 0x8, R148, 0xf8, !PT ;  /* 0x0000000805947812 */ /* 0x000fe200078ef894 */
[----:B------:R2:W-:Y:S01]  /*d6f0*/  @!P6 LDGSTS.E.BYPASS.LTC128B.128 [R152+0x4800], [R14.64] ;  /* 0x048000000e98efae */ /* 0x0005e2000b901d46 */
[----:B------:R-:W-:Y:S01]  /*d700*/  LEA.HI.X R159, R162, c[0x0][0x174], R54, 0x1, P0 ;  /* 0x00005d00a29f7a11 */ /* 0x000fe200000f0c36 */
[----:B------:R-:W-:Y:S01]  /*d710*/  @!P1 IMAD.MOV.U32 R7, RZ, RZ, c[0x0][0x1a0] ;  /* 0x00006800ff079624 */ /* 0x000fe200078e00ff */
[----:B------:R-:W-:Y:S01]  /*d720*/  SHF.R.U32.HI R5, RZ, 0x3, R5 ;  /* 0x00000003ff057819 */ /* 0x000fe20000011605 */
[----:B------:R2:W-:Y:S01]  /*d730*/  @!P6 LDGSTS.E.BYPASS.LTC128B.128 [R152+0x6800], [R14.64+0x40] ;  /* 0x068000400e98efae */ /* 0x0005e2000b901d46 */
[CC--:B------:R-:W-:Y:S01]  /*d740*/  @!P4 LEA R4, P0, R67.reuse, R158.reuse, 0x1 ;  /* 0x0000009e4304c211 */ /* 0x0c0fe200078008ff */
[----:B------:R-:W-:Y:S01]  /*d750*/  @!P1 IMAD.MOV.U32 R3, RZ, RZ, c[0x0][0x1a4] ;  /* 0x00006900ff039624 */ /* 0x000fe200078e00ff */
[----:B------:R-:W-:Y:S01]  /*d760*/  LOP3.LUT R148, R148, R5, RZ, 0x3c, !PT ;  /* 0x0000000594947212 */ /* 0x000fe200078e3cff */
[----:B------:R2:W-:Y:S01]  /*d770*/  @!P6 LDGSTS.E.BYPASS.LTC128B.128 [R152+0x8800], [R14.64+0x80] ;  /* 0x088000800e98efae */ /* 0x0005e2000b901d46 */
[----:B------:R-:W-:Y:S01]  /*d780*/  @!P4 LEA.HI.X R5, R67, R159, R68, 0x1, P0 ;  /* 0x0000009f4305c211 */ /* 0x000fe200000f0c44 */
[----:B------:R-:W-:Y:S01]  /*d790*/  @!P1 IMAD R3, R3, 0xc0, RZ ;  /* 0x000000c003039824 */ /* 0x000fe200078e02ff */
[----:B------:R-:W-:Y:S01]  /*d7a0*/  @!P3 LEA R6, P0, R8, R158, 0x7 ;  /* 0x0000009e0806b211 */ /* 0x000fe200078038ff */
[----:B------:R-:W0:Y:S01]  /*d7b0*/  LDGDEPBAR ;  /* 0x00000000000079af */ /* 0x000e220000000000 */
[----:B----4-:R-:W-:Y:S01]  /*d7c0*/  @!P1 IMAD.MOV.U32 R12, RZ, RZ, R158 ;  /* 0x000000ffff0c9224 */ /* 0x010fe200078e009e */
[----:B------:R-:W-:Y:S01]  /*d7d0*/  SHF.R.S32.HI R48, RZ, 0x5, R50 ;  /* 0x00000005ff307819 */ /* 0x000fe20000011432 */
[----:B------:R-:W-:Y:S01]  /*d7e0*/  @!P1 IMAD.MOV.U32 R13, RZ, RZ, R159 ;  /* 0x000000ffff0d9224 */ /* 0x000fe200078e009f */
[----:B------:R-:W-:-:S02]  /*d7f0*/  LOP3.LUT R53, R53, 0xffffff00, RZ, 0xc0, !PT ;  /* 0xffffff0035357812 */ /* 0x000fc400078ec0ff */
[----:B------:R-:W-:Y:S01]  /*d800*/  LOP3.LUT R50, R50, 0xffffffe0, RZ, 0xc0, !PT ;  /* 0xffffffe032327812 */ /* 0x000fe200078ec0ff */
[----:B------:R-:W-:Y:S01]  /*d810*/  @!P1 IMAD.WIDE.U32 R12, R7, 0xc0, R12 ;  /* 0x000000c0070c9825 */ /* 0x000fe200078e000c */
[----:B------:R-:W-:Y:S02]  /*d820*/  @!P3 LEA.HI.X R7, R8, R159, R9, 0x7, P0 ;  /* 0x0000009f0807b211 */ /* 0x000fe400000f3c09 */
[----:B------:R-:W-:Y:S01]  /*d830*/  LOP3.LUT P0, RZ, R65, 0x2, RZ, 0xc0, !PT ;  /* 0x0000000241ff7812 */ /* 0x000fe2000780c0ff */
[----:B------:R-:W-:Y:S01]  /*d840*/  @!P5 IMAD.MOV.U32 R8, RZ, RZ, R158 ;  /* 0x000000ffff08d224 */ /* 0x000fe200078e009e */
[----:B-----5:R-:W-:Y:S01]  /*d850*/  LEA.HI R11, R2, R2, RZ, 0x1 ;  /* 0x00000002020b7211 */ /* 0x020fe200078f08ff */
[----:B------:R-:W-:Y:S01]  /*d860*/  @!P1 IMAD.IADD R13, R13, 0x1, R3 ;  /* 0x000000010d0d9824 */ /* 0x000fe200078e0203 */
[----:B------:R-:W-:Y:S01]  /*d870*/  SHF.R.U32.HI R3, RZ, 0x3, R70 ;  /* 0x00000003ff037819 */ /* 0x000fe20000011646 */
[----:B------:R-:W-:Y:S01]  /*d880*/  IMAD R149, R48, 0x200, R53 ;  /* 0x0000020030957824 */ /* 0x000fe200078e0235 */
[----:B------:R-:W-:Y:S01]  /*d890*/  LOP3.LUT R11, R11, 0xfffffffe, RZ, 0xc0, !PT ;  /* 0xfffffffe0b0b7812 */ /* 0x000fe200078ec0ff */
[----:B------:R-:W-:-:S02]  /*d8a0*/  IMAD.IADD R50, R63, 0x1, -R50 ;  /* 0x000000013f327824 */ /* 0x000fc400078e0a32 */
[----:B------:R-:W-:Y:S02]  /*d8b0*/  IMAD R149, R0, 0x20, R149 ;  /* 0x0000002000957824 */ /* 0x000fe400078e0295 */
[----:B------:R-:W-:Y:S01]  /*d8c0*/  IMAD.IADD R2, R2, 0x1, -R11 ;  /* 0x0000000102027824 */ /* 0x000fe200078e0a0b */
[----:B------:R-:W-:-:S04]  /*d8d0*/  DEPBAR.LE SB0, 0x0 ;  /* 0x000080000000791a */ /* 0x000fc80000000000 */
[----:B------:R-:W-:Y:S01]  /*d8e0*/  BAR.SYNC.DEFER_BLOCKING 0x0 ;  /* 0x0000000000007b1d */ /* 0x000fe20000010000 */
[C---:B------:R-:W-:Y:S02]  /*d8f0*/  IMAD.SHL.U32 R9, R2.reuse, 0x8, RZ ;  /* 0x0000000802097824 */ /* 0x040fe400078e00ff */
[----:B------:R-:W-:-:S03]  /*d900*/  IMAD R69, R2, 0x8, R69 ;  /* 0x0000000802457824 */ /* 0x000fc600078e0245 */
[----:B------:R-:W-:Y:S01]  /*d910*/  LOP3.LUT R2, R70, 0x8, R9, 0xf8, !PT ;  /* 0x0000000846027812 */ /* 0x000fe200078ef809 */
[----:B------:R-:W-:Y:S02]  /*d920*/  @!P5 IMAD.MOV.U32 R9, RZ, RZ, R159 ;  /* 0x000000ffff09d224 */ /* 0x000fe400078e009f */
[----:B------:R-:W-:Y:S01]  /*d930*/  IMAD.U32 R148, R69, 0x20, R148 ;  /* 0x0000002045947824 */ /* 0x000fe200078e0094 */
[----:B------:R-:W-:Y:S01]  /*d940*/  LOP3.LUT R2, R2, R3, RZ, 0x3c, !PT ;  /* 0x0000000302027212 */ /* 0x000fe200078e3cff */
[----:B------:R-:W-:Y:S02]  /*d950*/  IMAD.MOV.U32 R3, RZ, RZ, 0x20 ;  /* 0x00000020ff037424 */ /* 0x000fe400078e00ff */
[----:B------:R-:W-:Y:S02]  /*d960*/  IMAD.SHL.U32 R148, R148, 0x2, RZ ;  /* 0x0000000294947824 */ /* 0x000fe400078e00ff */
[----:B------:R-:W-:Y:S01]  /*d970*/  IMAD.IADD R149, R2, 0x1, R149 ;  /* 0x0000000102957824 */ /* 0x000fe200078e0295 */
[----:B------:R-:W-:-:S03]  /*d980*/  SEL R3, R3, 0xffffffe0, !P0 ;  /* 0xffffffe003037807 */ /* 0x000fc60004000000 */
[----:B------:R-:W-:Y:S02]  /*d990*/  IMAD.SHL.U32 R149, R149, 0x2, RZ ;  /* 0x0000000295957824 */ /* 0x000fe400078e00ff */
[----:B------:R-:W-:Y:S01]  /*d9a0*/  IMAD.IADD R145, R148, 0x1, R3 ;  /* 0x0000000194917824 */ /* 0x000fe200078e0203 */
[----:B------:R-:W-:Y:S01]  /*d9b0*/  SHF.R.S32.HI R3, RZ, 0x1f, R50 ;  /* 0x0000001fff037819 */ /* 0x000fe20000011432 */
[----:B------:R-:W-:Y:S01]  /*d9c0*/  IMAD R147, R51, 0x2, R149 ;  /* 0x0000000233937824 */ /* 0x000fe200078e0295 */
[----:B------:R-:W-:Y:S02]  /*d9d0*/  @P5 STS [R152+0x9000], RZ ;  /* 0x009000ff98005388 */ /* 0x000fe40000000800 */
[----:B------:R-:W-:Y:S01]  /*d9e0*/  LEA.HI R160, R3, R50, RZ, 0x2 ;  /* 0x0000003203a07211 */ /* 0x000fe200078f10ff */
[----:B------:R-:W-:Y:S01]  /*d9f0*/  IMAD R3, R48, 0x10, R66 ;  /* 0x0000001030037824 */ /* 0x000fe200078e0242 */
[----:B------:R-:W-:Y:S02]  /*da00*/  @P5 STS [R152+0x9004], RZ ;  /* 0x009004ff98005388 */ /* 0x000fe40000000800 */
[----:B------:R-:W-:-:S02]  /*da10*/  SHF.R.S32.HI R160, RZ, 0x2, R160 ;  /* 0x00000002ffa07819 */ /* 0x000fc400000114a0 */
[----:B------:R-:W-:Y:S02]  /*da20*/  @P5 STS.64 [R152+0x9008], RZ ;  /* 0x009008ff98005388 */ /* 0x000fe40000000a00 */
[----:B------:R-:W-:Y:S02]  /*da30*/  IADD3 R3, R3, 0x1, R160 ;  /* 0x0000000103037810 */ /* 0x000fe40007ffe0a0 */
[----:B------:R-:W-:Y:S02]  /*da40*/  @P5 STS.128 [R152+0xb000], RZ ;  /* 0x00b000ff98005388 */ /* 0x000fe40000000c00 */
[----:B------:R-:W-:Y:S02]  /*da50*/  IADD3 R3, R64, R3, -R151 ;  /* 0x0000000340037210 */ /* 0x000fe40007ffe897 */
        /* <DEDUP_REMOVED lines=35> */
[----:B---3--:R-:W3:Y:S04]  /*dc90*/  LDSM.16.M88.4 R24, [R148+0x3000] ;  /* 0x003000009418783b */ /* 0x008ee80000000200 */
[----:B------:R-:W1:Y:S04]  /*dca0*/  LDSM.16.M88.4 R16, [R148+0x3400] ;  /* 0x003400009410783b */ /* 0x000e680000000200 */
[----:B----4-:R-:W2:Y:S04]  /*dcb0*/  LDSM.16.M88.4 R8, [R148+0x3800] ;  /* 0x003800009408783b */ /* 0x010ea80000000200 */
[----:B------:R-:W4:Y:S04]  /*dcc0*/  LDSM.16.M88.4 R92, [R148+0x3c00] ;  /* 0x003c0000945c783b */ /* 0x000f280000000200 */
[----:B------:R-:W2:Y:S04]  /*dcd0*/  LDSM.16.M88.4 R84, [R148+0x4000] ;  /* 0x004000009454783b */ /* 0x000ea80000000200 */
[----:B------:R-:W4:Y:S04]  /*dce0*/  LDSM.16.M88.4 R76, [R148+0x4400] ;  /* 0x00440000944c783b */ /* 0x000f280000000200 */
[----:B------:R-:W4:Y:S04]  /*dcf0*/  LDSM.16.M88.4 R68, [R148+0x4800] ;  /* 0x004800009444783b */ /* 0x000f280000000200 */
[----:B-----5:R-:W5:Y:S04]  /*dd00*/  LDSM.16.M88.4 R4, [R148+0x4c00] ;  /* 0x004c00009404783b */ /* 0x020f680000000200 */
[----:B------:R-:W-:Y:S04]  /*dd10*/  LDSM.16.M88.4 R100, [R147] ;  /* 0x000000009364783b */ /* 0x000fe80000000200 */
[----:B------:R-:W5:Y:S04]  /*dd20*/  LDSM.16.M88.4 R32, [R145+0x3000] ;  /* 0x003000009120783b */ /* 0x000f680000000200 */
[----:B------:R-:W5:Y:S01]  /*dd30*/  LDSM.16.M88.4 R104, [R145+0x3400] ;  /* 0x003400009168783b */ /* 0x000f620000000200 */
[C---:B---3--:R-:W-:Y:S03]  /*dd40*/  HMMA.16816.F32.BF16 R28, R44.reuse, R24, RZ ;  /* 0x000000182c1c723c */ /* 0x048fe600000418ff */
[----:B--2---:R-:W2:Y:S04]  /*dd50*/  LDSM.16.M88.4 R40, [R145+0x3800] ;  /* 0x003800009128783b */ /* 0x004ea80000000200 */
[----:B------:R-:W3:Y:S01]  /*dd60*/  LDSM.16.M88.4 R36, [R145+0x3c00] ;  /* 0x003c00009124783b */ /* 0x000ee20000000200 */
[C---:B-1----:R-:W-:Y:S03]  /*dd70*/  HMMA.16816.F32.BF16 R20, R44.reuse, R16, RZ ;  /* 0x000000102c14723c */ /* 0x042fe600000418ff */
[----:B------:R-:W-:Y:S04]  /*dd80*/  LDSM.16.M88.4 R120, [R145+0x4c00] ;  /* 0x004c00009178783b */ /* 0x000fe80000000200 */
[----:B------:R-:W-:Y:S01]  /*dd90*/  LDSM.16.M88.4 R116, [R148+0x5000] ;  /* 0x005000009474783b */ /* 0x000fe20000000200 */
[C---:B------:R-:W-:Y:S03]  /*dda0*/  HMMA.16816.F32.BF16 R12, R44.reuse, R8, RZ ;  /* 0x000000082c0c723c */ /* 0x040fe600000418ff */
[----:B------:R-:W-:Y:S04]  /*ddb0*/  LDSM.16.M88.4 R112, [R148+0x5400] ;  /* 0x005400009470783b */ /* 0x000fe80000000200 */
[----:B------:R-:W-:Y:S01]  /*ddc0*/  LDSM.16.M88.4 R108, [R148+0x6000] ;  /* 0x00600000946c783b */ /* 0x000fe20000000200 */
[C---:B----4-:R-:W-:Y:S03]  /*ddd0*/  HMMA.16816.F32.BF16 R96, R44.reuse, R92, RZ ;  /* 0x0000005c2c60723c */ /* 0x050fe600000418ff */
        /* <DEDUP_REMOVED lines=31> */
[----:B------:R-:W3:Y:S07]  /*dfd0*/  LDSM.16.M88.4 R32, [R148+0x6400] ;  /* 0x006400009420783b */ /* 0x000eee0000000200 */
[C---:B-----5:R-:W-:Y:S08]  /*dfe0*/  HMMA.16816.F32.BF16 R72, R100.reuse, R104, R72 ;  /* 0x000000686448723c */ /* 0x060ff00000041848 */
[C---:B------:R-:W-:Y:S01]  /*dff0*/  HMMA.16816.F32.BF16 R68, R100.reuse, R106, R68 ;  /* 0x0000006a6444723c */ /* 0x040fe20000041844 */
[----:B------:R-:W-:Y:S07]  /*e000*/  LDSM.16.M88.4 R104, [R148+0x6800] ;  /* 0x006800009468783b */ /* 0x000fee0000000200 */
[C---:B------:R-:W-:Y:S08]  /*e010*/  HMMA.16816.F32.BF16 R56, R100.reuse, R120, R56 ;  /* 0x000000786438723c */ /* 0x040ff00000041838 */
[----:B------:R-:W-:Y:S01]  /*e020*/  HMMA.16816.F32.BF16 R44, R100, R122, R44 ;  /* 0x0000007a642c723c */ /* 0x000fe2000004182c */
[----:B------:R-:W4:Y:S04]  /*e030*/  LDSM.16.M88.4 R100, [R148+0x6c00] ;  /* 0x006c00009464783b */ /* 0x000f280000000200 */
[----:B------:R-:W-:Y:S03]  /*e040*/  LDSM.16.M88.4 R120, [R147+0x1000] ;  /* 0x001000009378783b */ /* 0x000fe60000000200 */
        /* <DEDUP_REMOVED lines=14> */
[----:B------:R-:W2:Y:S07]  /*e130*/  LDSM.16.M88.4 R32, [R145+0x5800] ;  /* 0x005800009120783b */ /* 0x000eae0000000200 */
[C---:B----4-:R-:W-:Y:S08]  /*e140*/  HMMA.16816.F32.BF16 R56, R40.reuse, R100, R56 ;  /* 0x000000642838723c */ /* 0x050ff00000041838 */
[----:B------:R-:W-:Y:S01]  /*e150*/  HMMA.16816.F32.BF16 R44, R40, R102, R44 ;  /* 0x00000066282c723c */ /* 0x000fe2000004182c */
[----:B------:R-:W3:Y:S07]  /*e160*/  LDSM.16.M88.4 R100, [R145+0x6c00] ;  /* 0x006c00009164783b */ /* 0x000eee0000000200 */
[C---:B-1----:R-:W-:Y:S08]  /*e170*/  HMMA.16816.F32.BF16 R28, R120.reuse, R4, R28 ;  /* 0x00000004781c723c */ /* 0x042ff0000004181c */
[C---:B------:R-:W-:Y:S01]  /*e180*/  HMMA.16816.F32.BF16 R24, R120.reuse, R6, R24 ;  /* 0x000000067818723c */ /* 0x040fe20000041818 */
[----:B------:R-:W-:Y:S07]  /*e190*/  LDSM.16.M88.4 R4, [R149+0x2000] ;  /* 0x002000009504783b */ /* 0x000fee0000000200 */
[C---:B------:R-:W-:Y:S08]  /*e1a0*/  HMMA.16816.F32.BF16 R20, R120.reuse, R36, R20 ;  /* 0x000000247814723c */ /* 0x040ff00000041814 */
[----:B------:R-:W-:Y:S01]  /*e1b0*/  HMMA.16816.F32.BF16 R16, R120, R38, R16 ;  /* 0x000000267810723c */ /* 0x000fe20000041810 */
[----:B------:R-:W1:Y:S07]  /*e1c0*/  LDSM.16.M88.4 R36, [R148+0x7400] ;  /* 0x007400009424783b */ /* 0x000e6e0000000200 */
[C---:B------:R-:W-:Y:S08]  /*e1d0*/  HMMA.16816.F32.BF16 R72, R40.reuse, R104, R72 ;  /* 0x000000682848723c */ /* 0x040ff00000041848 */
[C---:B------:R-:W-:Y:S01]  /*e1e0*/  HMMA.16816.F32.BF16 R68, R40.reuse, R106, R68 ;  /* 0x0000006a2844723c */ /* 0x040fe20000041844 */
[----:B------:R-:W4:Y:S07]  /*e1f0*/  LDSM.16.M88.4 R104, [R145+0x6800] ;  /* 0x006800009168783b */ /* 0x000f2e0000000200 */
[C---:B------:R-:W-:Y:S08]  /*e200*/  HMMA.16816.F32.BF16 R88, R40.reuse, R108, R88 ;  /* 0x0000006c2858723c */ /* 0x040ff00000041858 */
[----:B------:R-:W-:Y:S01]  /*e210*/  HMMA.16816.F32.BF16 R84, R40, R110, R84 ;  /* 0x0000006e2854723c */ /* 0x000fe20000041854 */
[----:B------:R-:W5:Y:S04]  /*e220*/  LDSM.16.M88.4 R108, [R145+0x6400] ;  /* 0x00640000916c783b */ /* 0x000f680000000200 */
[----:B------:R-:W4:Y:S03]  /*e230*/  LDSM.16.M88.4 R40, [R148+0x7000] ;  /* 0x007000009428783b */ /* 0x000f260000000200 */
[C---:B--2---:R-:W-:Y:S08]  /*e240*/  HMMA.16816.F32.BF16 R12, R120.reuse, R32, R12 ;  /* 0x00000020780c723c */ /* 0x044ff0000004180c */
[C---:B------:R-:W-:Y:S01]  /*e250*/  HMMA.16816.F32.BF16 R8, R120.reuse, R34, R8 ;  /* 0x000000227808723c */ /* 0x040fe20000041808 */
[----:B------:R-:W2:Y:S07]  /*e260*/  LDSM.16.M88.4 R32, [R148+0x7800] ;  /* 0x007800009420783b */ /* 0x000eae0000000200 */
[C---:B---3--:R-:W-:Y:S08]  /*e270*/  HMMA.16816.F32.BF16 R56, R120.reuse, R100, R56 ;  /* 0x000000647838723c */ /* 0x048ff00000041838 */
[----:B------:R-:W-:Y:S01]  /*e280*/  HMMA.16816.F32.BF16 R44, R120, R102, R44 ;  /* 0x00000066782c723c */ /* 0x000fe2000004182c */
[----:B------:R-:W3:Y:S07]  /*e290*/  LDSM.16.M88.4 R100, [R148+0x8400] ;  /* 0x008400009464783b */ /* 0x000eee0000000200 */
[C---:B-1----:R-:W-:Y:S08]  /*e2a0*/  HMMA.16816.F32.BF16 R20, R4.reuse, R36, R20 ;  /* 0x000000240414723c */ /* 0x042ff00000041814 */
[----:B------:R-:W-:Y:S01]  /*e2b0*/  HMMA.16816.F32.BF16 R16, R4, R38, R16 ;  /* 0x000000260410723c */ /* 0x000fe20000041810 */
[----:B------:R-:W1:Y:S07]  /*e2c0*/  LDSM.16.M88.4 R36, [R148+0x8c00] ;  /* 0x008c00009424783b */ /* 0x000e6e0000000200 */
[C---:B----4-:R-:W-:Y:S08]  /*e2d0*/  HMMA.16816.F32.BF16 R72, R120.reuse, R104, R72 ;  /* 0x000000687848723c */ /* 0x050ff00000041848 */
[C---:B------:R-:W-:Y:S01]  /*e2e0*/  HMMA.16816.F32.BF16 R68, R120.reuse, R106, R68 ;  /* 0x0000006a7844723c */ /* 0x040fe20000041844 */
[----:B------:R-:W4:Y:S07]  /*e2f0*/  LDSM.16.M88.4 R104, [R148+0x8000] ;  /* 0x008000009468783b */ /* 0x000f2e0000000200 */
[C---:B-----5:R-:W-:Y:S08]  /*e300*/  HMMA.16816.F32.BF16 R80, R120.reuse, R108, R80 ;  /* 0x0000006c7850723c */ /* 0x060ff00000041850 */
[C---:B------:R-:W-:Y:S01]  /*e310*/  HMMA.16816.F32.BF16 R76, R120.reuse, R110, R76 ;  /* 0x0000006e784c723c */ /* 0x040fe2000004184c */
[----:B------:R-:W5:Y:S07]  /*e320*/  LDSM.16.M88.4 R108, [R148+0x7c00] ;  /* 0x007c0000946c783b */ /* 0x000f6e0000000200 */
[C---:B------:R-:W-:Y:S08]  /*e330*/  HMMA.16816.F32.BF16 R88, R120.reuse, R112, R88 ;  /* 0x000000707858723c */ /* 0x040ff00000041858 */
[C---:B------:R-:W-:Y:S01]  /*e340*/  HMMA.16816.F32.BF16 R84, R120.reuse, R114, R84 ;  /* 0x000000727854723c */ /* 0x040fe20000041854 */
[----:B------:R-:W1:Y:S07]  /*e350*/  LDSM.16.M88.4 R112, [R148+0x8800] ;  /* 0x008800009470783b */ /* 0x000e6e0000000200 */
[C---:B------:R-:W-:Y:S08]  /*e360*/  HMMA.16816.F32.BF16 R96, R120.reuse, R116, R96 ;  /* 0x000000747860723c */ /* 0x040ff00000041860 */
[----:B------:R-:W-:Y:S08]  /*e370*/  HMMA.16816.F32.BF16 R92, R120, R118, R92 ;  /* 0x00000076785c723c */ /* 0x000ff0000004185c */
        /* <DEDUP_REMOVED lines=9> */
[C---:B-1----:R-:W-:Y:S07]  /*e410*/  HMMA.16816.F32.BF16 R56, R4.reuse, R36, R56 ;  /* 0x000000240438723c */ /* 0x042fee0000041838 */
[----:B------:R-:W-:Y:S01]  /*e420*/  IADD3 R37, R3, c[0x0][0x2e8], RZ ;  /* 0x0000ba0003257a10 */ /* 0x000fe20007ffe0ff */
[----:B----4-:R-:W-:Y:S01]  /*e430*/  HMMA.16816.F32.BF16 R88, R4, R104, R88 ;  /* 0x000000680458723c */ /* 0x010fe20000041858 */
[----:B------:R-:W-:-:S02]  /*e440*/  IMAD.IADD R3, R49, 0x1, R142 ;  /* 0x0000000131037824 */ /* 0x000fc400078e028e */
[C---:B------:R-:W-:Y:S02]  /*e450*/  IADD3 R141, R37.reuse, 0x8, RZ ;  /* 0x00000008258d7810 */ /* 0x040fe40007ffe0ff */
[-C--:B------:R-:W-:Y:S02]  /*e460*/  IMNMX R140, R37, R64.reuse, PT ;  /* 0x00000040258c7217 */ /* 0x080fe40003800200 */
[----:B------:R-:W-:Y:S01]  /*e470*/  IADD3 R36, R3, 0x1, RZ ;  /* 0x0000000103247810 */ /* 0x000fe20007ffe0ff */
[----:B------:R-:W-:Y:S01]  /*e480*/  HMMA.16816.F32.BF16 R84, R4, R106, R84 ;  /* 0x0000006a0454723c */ /* 0x000fe20000041854 */
[----:B------:R-:W1:Y:S01]  /*e490*/  LDSM.16.M88.4 R104, [R145+0x7800] ;  /* 0x007800009168783b */ /* 0x000e620000000200 */
[----:B------:R-:W-:Y:S02]  /*e4a0*/  IMNMX R141, R141, R64, PT ;  /* 0x000000408d8d7217 */ /* 0x000fe40003800200 */
[C---:B------:R-:W-:Y:S02]  /*e4b0*/  ISETP.GE.AND P4, PT, R36.reuse, R140, PT ;  /* 0x0000008c2400720c */ /* 0x040fe40003f86270 */
[----:B------:R-:W-:-:S02]  /*e4c0*/  ISETP.GE.AND P5, PT, R36, R141, PT ;  /* 0x0000008d2400720c */ /* 0x000fc40003fa6270 */
[C---:B-----5:R-:W-:Y:S08]  /*e4d0*/  HMMA.16816.F32.BF16 R96, R4.reuse, R108, R96 ;  /* 0x0000006c0460723c */ /* 0x060ff00000041860 */
[C---:B------:R-:W-:Y:S08]  /*e4e0*/  HMMA.16816.F32.BF16 R92, R4.reuse, R110, R92 ;  /* 0x0000006e045c723c */ /* 0x040ff0000004185c */
[C---:B------:R-:W-:Y:S08]  /*e4f0*/  HMMA.16816.F32.BF16 R72, R4.reuse, R112, R72 ;  /* 0x000000700448723c */ /* 0x040ff00000041848 */
[C---:B------:R-:W-:Y:S08]  /*e500*/  HMMA.16816.F32.BF16 R68, R4.reuse, R114, R68 ;  /* 0x000000720444723c */ /* 0x040ff00000041844 */
[----:B------:R-:W-:Y:S01]  /*e510*/  HMMA.16816.F32.BF16 R4, R4, R38, R44 ;  /* 0x000000260404723c */ /* 0x000fe2000004182c */
[----:B------:R-:W4:Y:S07]  /*e520*/  LDSM.16.M88.4 R36, [R145+0x7c00] ;  /* 0x007c00009124783b */ /* 0x000f2e0000000200 */
[C---:B--2---:R-:W-:Y:S07]  /*e530*/  HMMA.16816.F32.BF16 R28, R32.reuse, R40, R28 ;  /* 0x00000028201c723c */ /* 0x044fee000004181c */
[C---:B------:R-:W-:Y:S01]  /*e540*/  IADD3 R40, R3.reuse, 0x9, RZ ;  /* 0x0000000903287810 */ /* 0x040fe20007ffe0ff */
[----:B------:R-:W-:Y:S01]  /*e550*/  HMMA.16816.F32.BF16 R24, R32, R42, R24 ;  /* 0x0000002a2018723c */ /* 0x000fe20000041818 */
[----:B------:R-:W-:-:S02]  /*e560*/  IADD3 R41, R3, 0x11, RZ ;  /* 0x0000001103297810 */ /* 0x000fc40007ffe0ff */
[CC--:B------:R-:W-:Y:S02]  /*e570*/  ISETP.GE.AND P3, PT, R40.reuse, R140.reuse, PT ;  /* 0x0000008c2800720c */ /* 0x0c0fe40003f66270 */
[----:B------:R-:W-:Y:S02]  /*e580*/  ISETP.GE.AND P0, PT, R40, R141, PT ;  /* 0x0000008d2800720c */ /* 0x000fe40003f06270 */
[----:B------:R-:W-:Y:S01]  /*e590*/  IMAD R43, R0, 0x20, R53 ;  /* 0x00000020002b7824 */ /* 0x000fe200078e0235 */
[----:B---3--:R-:W-:Y:S01]  /*e5a0*/  HMMA.16816.F32.BF16 R20, R32, R100, R20 ;  /* 0x000000642014723c */ /* 0x008fe20000041814 */
[C---:B------:R-:W-:Y:S02]  /*e5b0*/  IADD3 R0, R3.reuse, 0x8, RZ ;  /* 0x0000000803007810 */ /* 0x040fe40007ffe0ff */
[----:B------:R-:W-:Y:S02]  /*e5c0*/  IADD3 R40, R3, 0x10, RZ ;  /* 0x0000001003287810 */ /* 0x000fe40007ffe0ff */
[----:B------:R-:W-:-:S02]  /*e5d0*/  ISETP.GE.AND P1, PT, R0, R140, PT ;  /* 0x0000008c0000720c */ /* 0x000fc40003f26270 */
[----:B------:R-:W-:Y:S01]  /*e5e0*/  ISETP.GE.AND P6, PT, R0, R141, PT ;  /* 0x0000008d0000720c */ /* 0x000fe20003fc6270 */
[----:B------:R-:W-:Y:S01]  /*e5f0*/  HMMA.16816.F32.BF16 R16, R32, R102, R16 ;  /* 0x000000662010723c */ /* 0x000fe20000041810 */
[----:B------:R-:W-:Y:S02]  /*e600*/  FSEL R0, R29, -INF , !P4 ;  /* 0xff8000001d007808 */ /* 0x000fe40006000000 */
[----:B------:R-:W-:Y:S02]  /*e610*/  ISETP.GE.AND P4, PT, R40, R140, PT ;  /* 0x0000008c2800720c */ /* 0x000fe40003f86270 */
[----:B------:R-:W-:-:S03]  /*e620*/  IADD3 R29, R3, 0x19, RZ ;  /* 0x00000019031d7810 */ /* 0x000fc60007ffe0ff */
[C---:B-1----:R-:W-:Y:S01]  /*e630*/  HMMA.16816.F32.BF16 R12, R32.reuse, R104, R12 ;  /* 0x00000068200c723c */ /* 0x042fe2000004180c */
[----:B------:R-:W-:Y:S02]  /*e640*/  FSEL R108, R24, -INF , !P1 ;  /* 0xff800000186c7808 */ /* 0x000fe40004800000 */
[----:B------:R-:W-:Y:S02]  /*e650*/  IADD3 R24, R3, 0x18, RZ ;  /* 0x0000001803187810 */ /* 0x000fe40007ffe0ff */
[----:B------:R-:W-:Y:S02]  /*e660*/  FSEL R100, R26, -INF , !P6 ;  /* 0xff8000001a647808 */ /* 0x000fe40007000000 */
[----:B------:R-:W-:Y:S01]  /*e670*/  FSEL R110, R25, -INF , !P3 ;  /* 0xff800000196e7808 */ /* 0x000fe20005800000 */
[----:B------:R-:W-:Y:S01]  /*e680*/  HMMA.16816.F32.BF16 R8, R32, R106, R8 ;  /* 0x0000006a2008723c */ /* 0x000fe20000041808 */
[----:B------:R-:W-:Y:S02]  /*e690*/  FSEL R102, R27, -INF , !P0 ;  /* 0xff8000001b667808 */ /* 0x000fe40004000000 */
[----:B------:R-:W-:-:S02]  /*e6a0*/  FSEL R212, R20, -INF , !P4 ;  /* 0xff80000014d47808 */ /* 0x000fc40006000000 */
[-C--:B------:R-:W-:Y:S02]  /*e6b0*/  ISETP.GE.AND P1, PT, R40, R141.reuse, PT ;  /* 0x0000008d2800720c */ /* 0x080fe40003f26270 */
[CC--:B------:R-:W-:Y:S01]  /*e6c0*/  ISETP.GE.AND P6, PT, R41.reuse, R140.reuse, PT ;  /* 0x0000008c2900720c */ /* 0x0c0fe20003fc6270 */
[C---:B----4-:R-:W-:Y:S01]  /*e6d0*/  HMMA.16816.F32.BF16 R96, R32.reuse, R36, R96 ;  /* 0x000000242060723c */ /* 0x050fe20000041860 */
[-C--:B------:R-:W-:Y:S02]  /*e6e0*/  ISETP.GE.AND P3, PT, R41, R141.reuse, PT ;  /* 0x0000008d2900720c */ /* 0x080fe40003f66270 */
[C---:B------:R-:W-:Y:S02]  /*e6f0*/  ISETP.GE.AND P0, PT, R24.reuse, R140, PT ;  /* 0x0000008c1800720c */ /* 0x040fe40003f06270 */
[----:B------:R-:W-:Y:S02]  /*e700*/  ISETP.GE.AND P4, PT, R24, R141, PT ;  /* 0x0000008d1800720c */ /* 0x000fe40003f86270 */
[----:B------:R-:W1:Y:S01]  /*e710*/  LDSM.16.M88.4 R24, [R145+0x8000] ;  /* 0x008000009118783b */ /* 0x000e620000000200 */
[----:B------:R-:W-:Y:S01]  /*e720*/  IADD3 R20, R3, 0x20, RZ ;  /* 0x0000002003147810 */ /* 0x000fe20007ffe0ff */
[----:B------:R-:W-:Y:S01]  /*e730*/  HMMA.16816.F32.BF16 R92, R32, R38, R92 ;  /* 0x00000026205c723c */ /* 0x000fe2000004185c */
[----:B------:R-:W-:-:S02]  /*e740*/  FSEL R204, R22, -INF , !P1 ;  /* 0xff80000016cc7808 */ /* 0x000fc40004800000 */
[----:B------:R-:W-:Y:S02]  /*e750*/  FSEL R208, R21, -INF , !P6 ;  /* 0xff80000015d07808 */ /* 0x000fe40007000000 */
[----:B------:R-:W-:Y:S02]  /*e760*/  FSEL R202, R23, -INF , !P3 ;  /* 0xff80000017ca7808 */ /* 0x000fe40005800000 */
[----:B------:R-:W-:Y:S02]  /*e770*/  FSEL R210, R16, -INF , !P0 ;  /* 0xff80000010d27808 */ /* 0x000fe40004000000 */
[CC--:B------:R-:W-:Y:S02]  /*e780*/  ISETP.GE.AND P1, PT, R29.reuse, R140.reuse, PT ;  /* 0x0000008c1d00720c */ /* 0x0c0fe40003f26270 */
[----:B------:R-:W-:Y:S02]  /*e790*/  ISETP.GE.AND P6, PT, R29, R141, PT ;  /* 0x0000008d1d00720c */ /* 0x000fe40003fc6270 */
[----:B------:R-:W-:-:S02]  /*e7a0*/  ISETP.GE.AND P3, PT, R20, R140, PT ;  /* 0x0000008c1400720c */ /* 0x000fc40003f66270 */
[C---:B------:R-:W-:Y:S02]  /*e7b0*/  IADD3 R16, R3.reuse, 0x28, RZ ;  /* 0x0000002803107810 */ /* 0x040fe40007ffe0ff */
[----:B------:R-:W-:Y:S02]  /*e7c0*/  IADD3 R21, R3, 0x21, RZ ;  /* 0x0000002103157810 */ /* 0x000fe40007ffe0ff */
[----:B------:R-:W-:Y:S02]  /*e7d0*/  FSEL R104, R18, -INF , !P4 ;  /* 0xff80000012687808 */ /* 0x000fe40006000000 */
[----:B------:R-:W-:Y:S02]  /*e7e0*/  FSEL R206, R17, -INF , !P1 ;  /* 0xff80000011ce7808 */ /* 0x000fe40004800000 */
[----:B------:R-:W-:Y:S02]  /*e7f0*/  FSEL R106, R19, -INF , !P6 ;  /* 0xff800000136a7808 */ /* 0x000fe40007000000 */
[----:B------:R-:W-:-:S02]  /*e800*/  FSEL R194, R12, -INF , !P3 ;  /* 0xff8000000cc27808 */ /* 0x000fc40005800000 */
[-C--:B------:R-:W-:Y:S02]  /*e810*/  ISETP.GE.AND P0, PT, R20, R141.reuse, PT ;  /* 0x0000008d1400720c */ /* 0x080fe40003f06270 */
[CC--:B------:R-:W-:Y:S02]  /*e820*/  ISETP.GE.AND P4, PT, R21.reuse, R140.reuse, PT ;  /* 0x0000008c1500720c */ /* 0x0c0fe40003f86270 */
[-C--:B------:R-:W-:Y:S02]  /*e830*/  ISETP.GE.AND P1, PT, R21, R141.reuse, PT ;  /* 0x0000008d1500720c */ /* 0x080fe40003f26270 */
[C---:B------:R-:W-:Y:S02]  /*e840*/  ISETP.GE.AND P6, PT, R16.reuse, R140, PT ;  /* 0x0000008c1000720c */ /* 0x040fe40003fc6270 */
[----:B------:R-:W-:Y:S02]  /*e850*/  ISETP.GE.AND P3, PT, R16, R141, PT ;  /* 0x0000008d1000720c */ /* 0x000fe40003f66270 */
[C---:B------:R-:W-:Y:S01]  /*e860*/  IADD3 R20, R3.reuse, 0x29, RZ ;  /* 0x0000002903147810 */ /* 0x040fe20007ffe0ff */
[----:B------:R-:W2:Y:S01]  /*e870*/  LDSM.16.M88.4 R16, [R145+0x8400] ;  /* 0x008400009110783b */ /* 0x000ea20000000200 */
[----:B------:R-:W-:Y:S01]  /*e880*/  IADD3 R12, R3, 0x30, RZ ;  /* 0x00000030030c7810 */ /* 0x000fe20007ffe0ff */
[----:B-1----:R-:W-:Y:S01]  /*e890*/  HMMA.16816.F32.BF16 R88, R32, R24, R88 ;  /* 0x000000182058723c */ /* 0x002fe20000041858 */
[----:B------:R-:W-:-:S02]  /*e8a0*/  FSEL R196, R13, -INF , !P4 ;  /* 0xff8000000dc47808 */ /* 0x000fc40006000000 */
[----:B------:R-:W-:Y:S02]  /*e8b0*/  FSEL R192, R15, -INF , !P1 ;  /* 0xff8000000fc07808 */ /* 0x000fe40004800000 */
[----:B------:R-:W-:Y:S02]  /*e8c0*/  FSEL R198, R8, -INF , !P6 ;  /* 0xff80000008c67808 */ /* 0x000fe40007000000 */
[----:B------:R-:W-:Y:S01]  /*e8d0*/  FSEL R188, R14, -INF , !P0 ;  /* 0xff8000000ebc7808 */ /* 0x000fe20004000000 */
[----:B------:R-:W-:Y:S01]  /*e8e0*/  HMMA.16816.F32.BF16 R84, R32, R26, R84 ;  /* 0x0000001a2054723c */ /* 0x000fe20000041854 */
[----:B------:R-:W-:Y:S02]  /*e8f0*/  ISETP.GE.AND P4, PT, R20, R141, PT ;  /* 0x0000008d1400720c */ /* 0x000fe40003f86270 */
[----:B------:R-:W-:Y:S02]  /*e900*/  IADD3 R13, R3, 0x31, RZ ;  /* 0x00000031030d7810 */ /* 0x000fe40007ffe0ff */
[----:B------:R-:W-:-:S02]  /*e910*/  ISETP.GE.AND P1, PT, R12, R140, PT ;  /* 0x0000008c0c00720c */ /* 0x000fc40003f26270 */
[----:B------:R-:W-:Y:S02]  /*e920*/  IADD3 R8, R3, 0x38, RZ ;  /* 0x0000003803087810 */ /* 0x000fe40007ffe0ff */
[-C--:B------:R-:W-:Y:S02]  /*e930*/  ISETP.GE.AND P0, PT, R20, R140.reuse, PT ;  /* 0x0000008c1400720c */ /* 0x080fe40003f06270 */
[----:B------:R-:W-:Y:S02]  /*e940*/  FSEL R116, R10, -INF , !P3 ;  /* 0xff8000000a747808 */ /* 0x000fe40005800000 */
[----:B------:R-:W-:Y:S02]  /*e950*/  ISETP.GE.AND P6, PT, R12, R141, PT ;  /* 0x0000008d0c00720c */ /* 0x000fe40003fc6270 */
[----:B------:R-:W-:Y:S02]  /*e960*/  ISETP.GE.AND P3, PT, R13, R140, PT ;  /* 0x0000008c0d00720c */ /* 0x000fe40003f66270 */
[----:B------:R-:W-:-:S02]  /*e970*/  FSEL R190, R11, -INF , !P4 ;  /* 0xff8000000bbe7808 */ /* 0x000fc40006000000 */
[----:B------:R-:W-:Y:S02]  /*e980*/  FSEL R64, R96, -INF , !P1 ;  /* 0xff80000060407808 */ /* 0x000fe40004800000 */
[----:B------:R-:W-:Y:S02]  /*e990*/  FSEL R200, R9, -INF , !P0 ;  /* 0xff80000009c87808 */ /* 0x000fe40004000000 */
[----:B------:R-:W-:Y:S02]  /*e9a0*/  IADD3 R12, R3, 0x39, RZ ;  /* 0x00000039030c7810 */ /* 0x000fe40007ffe0ff */
[C---:B------:R-:W-:Y:S02]  /*e9b0*/  ISETP.GE.AND P4, PT, R8.reuse, R140, PT ;  /* 0x0000008c0800720c */ /* 0x040fe40003f86270 */
[----:B------:R-:W-:Y:S02]  /*e9c0*/  ISETP.GE.AND P1, PT, R8, R141, PT ;  /* 0x0000008d0800720c */ /* 0x000fe40003f26270 */
[----:B------:R-:W1:Y:S01]  /*e9d0*/  LDSM.16.M88.4 R8, [R145+0x8800] ;  /* 0x008800009108783b */ /* 0x000e620000000200 */
[----:B------:R-:W-:Y:S01]  /*e9e0*/  FSEL R66, R98, -INF , !P6 ;  /* 0xff80000062427808 */ /* 0x000fe20007000000 */
[----:B--2---:R-:W-:Y:S01]  /*e9f0*/  HMMA.16816.F32.BF16 R80, R32, R16, R80 ;  /* 0x000000102050723c */ /* 0x004fe20000041850 */
[----:B------:R-:W-:-:S02]  /*ea00*/  FSEL R182, R97, -INF , !P3 ;  /* 0xff80000061b67808 */ /* 0x000fc40005800000 */
[-C--:B------:R-:W-:Y:S02]  /*ea10*/  ISETP.GE.AND P0, PT, R13, R141.reuse, PT ;  /* 0x0000008d0d00720c */ /* 0x080fe40003f06270 */
[C---:B------:R-:W-:Y:S02]  /*ea20*/  ISETP.GE.AND P6, PT, R12.reuse, R140, PT ;  /* 0x0000008c0c00720c */ /* 0x040fe40003fc6270 */
[----:B------:R-:W-:Y:S01]  /*ea30*/  ISETP.GE.AND P3, PT, R12, R141, PT ;  /* 0x0000008d0c00720c */ /* 0x000fe20003f66270 */
[----:B------:R-:W-:Y:S01]  /*ea40*/  HMMA.16816.F32.BF16 R76, R32, R18, R76 ;  /* 0x00000012204c723c */ /* 0x000fe2000004184c */
[C---:B------:R-:W-:Y:S02]  /*ea50*/  IADD3 R12, R3.reuse, 0x40, RZ ;  /* 0x00000040030c7810 */ /* 0x040fe40007ffe0ff */
        /* <DEDUP_REMOVED lines=9> */
[----:B------:R-:W2:Y:S01]  /*eaf0*/  LDSM.16.M88.4 R12, [R145+0x8c00] ;  /* 0x008c0000910c783b */ /* 0x000ea20000000200 */
[----:B------:R-:W-:Y:S01]  /*eb00*/  IADD3 R20, R3, 0x48, RZ ;  /* 0x0000004803147810 */ /* 0x000fe20007ffe0ff */
[----:B------:R-:W-:-:S04]  /*eb10*/  DEPBAR.LE SB0, 0x0 ;  /* 0x000080000000791a */ /* 0x000fc80000000000 */
[----:B------:R-:W-:Y:S02]  /*eb20*/  IADD3 R16, R3, 0x49, RZ ;  /* 0x0000004903107810 */ /* 0x000fe40007ffe0ff */
[----:B------:R-:W-:Y:S01]  /*eb30*/  FSEL R178, R95, -INF , !P3 ;  /* 0xff8000005fb27808 */ /* 0x000fe20005800000 */
[C---:B-1----:R-:W-:Y:S01]  /*eb40*/  HMMA.16816.F32.BF16 R72, R32.reuse, R8, R72 ;  /* 0x000000082048723c */ /* 0x042fe20000041848 */
[----:B------:R-:W-:Y:S02]  /*eb50*/  FSEL R138, R88, -INF , !P0 ;  /* 0xff800000588a7808 */ /* 0x000fe40004000000 */
[----:B------:R-:W-:Y:S02]  /*eb60*/  FSEL R166, R90, -INF , !P4 ;  /* 0xff8000005aa67808 */ /* 0x000fe40006000000 */
[----:B------:R-:W-:Y:S02]  /*eb70*/  FSEL R174, R89, -INF , !P1 ;  /* 0xff80000059ae7808 */ /* 0x000fe40004800000 */
[C---:B------:R-:W-:Y:S01]  /*eb80*/  ISETP.GE.AND P3, PT, R20.reuse, R140, PT ;  /* 0x0000008c1400720c */ /* 0x040fe20003f66270 */
[----:B------:R-:W-:Y:S01]  /*eb90*/  HMMA.16816.F32.BF16 R68, R32, R10, R68 ;  /* 0x0000000a2044723c */ /* 0x000fe20000041844 */
        /* <DEDUP_REMOVED lines=10> */
[----:B------:R-:W-:Y:S01]  /*ec40*/  ISETP.GE.AND P0, PT, R17, R140, PT ;  /* 0x0000008c1100720c */ /* 0x000fe20003f06270 */
[----:B--2---:R-:W-:Y:S01]  /*ec50*/  HMMA.16816.F32.BF16 R56, R32, R12, R56 ;  /* 0x0000000c2038723c */ /* 0x004fe20000041838 */
[C---:B------:R-:W-:Y:S02]  /*ec60*/  IADD3 R16, R3.reuse, 0x58, RZ ;  /* 0x0000005803107810 */ /* 0x040fe40007ffe0ff */
[----:B------:R-:W-:-:S02]  /*ec70*/  IADD3 R8, R3, 0x59, RZ ;  /* 0x0000005903087810 */ /* 0x000fc40007ffe0ff */
[----:B------:R-:W-:Y:S02]  /*ec80*/  FSEL R136, R85, -INF , !P4 ;  /* 0xff80000055887808 */ /* 0x000fe40006000000 */
[----:B------:R-:W-:Y:S01]  /*ec90*/  FSEL R172, R87, -INF , !P1 ;  /* 0xff80000057ac7808 */ /* 0x000fe20004800000 */
[----:B------:R-:W-:Y:S01]  /*eca0*/  HMMA.16816.F32.BF16 R4, R32, R14, R4 ;  /* 0x0000000e2004723c */ /* 0x000fe20000041804 */
[----:B------:R-:W-:Y:S02]  /*ecb0*/  FSEL R124, R82, -INF , !P3 ;  /* 0xff800000527c7808 */ /* 0x000fe40005800000 */
[----:B------:R-:W-:Y:S01]  /*ecc0*/  FSEL R128, R81, -INF , !P0 ;  /* 0xff80000051807808 */ /* 0x000fe20004000000 */
[----:B------:R-:W-:Y:S01]  /*ecd0*/  BAR.SYNC.DEFER_BLOCKING 0x0 ;  /* 0x0000000000007b1d */ /* 0x000fe20000010000 */
[----:B------:R-:W-:Y:S02]  /*ece0*/  ISETP.GE.AND P4, PT, R17, R141, PT ;  /* 0x0000008d1100720c */ /* 0x000fe40003f86270 */
[----:B------:R-:W-:-:S02]  /*ecf0*/  ISETP.GE.AND P1, PT, R16, R140, PT ;  /* 0x0000008c1000720c */ /* 0x000fc40003f26270 */
        /* <DEDUP_REMOVED lines=12> */
[C---:B------:R-:W-:Y:S02]  /*edc0*/  IADD3 R8, R3.reuse, 0x70, RZ ;  /* 0x0000007003087810 */ /* 0x040fe40007ffe0ff */
[----:B------:R-:W-:Y:S02]  /*edd0*/  FSEL R48, R68, -INF , !P0 ;  /* 0xff80000044307808 */ /* 0x000fe40004000000 */
[----:B------:R-:W-:Y:S02]  /*ede0*/  FSEL R130, R80, -INF , !P6 ;  /* 0xff80000050827808 */ /* 0x000fe40007000000 */
[-C--:B------:R-:W-:Y:S02]  /*edf0*/  ISETP.GE.AND P0, PT, R8, R141.reuse, PT ;  /* 0x0000008d0800720c */ /* 0x080fe40003f06270 */
[----:B------:R-:W-:Y:S02]  /*ee00*/  ISETP.GE.AND P6, PT, R16, R141, PT ;  /* 0x0000008d1000720c */ /* 0x000fe40003fc6270 */
[----:B------:R-:W-:-:S02]  /*ee10*/  IADD3 R9, R3, 0x61, RZ ;  /* 0x0000006103097810 */ /* 0x000fc40007ffe0ff */
[----:B------:R-:W-:Y:S02]  /*ee20*/  FSEL R21, R58, -INF , !P0 ;  /* 0xff8000003a157808 */ /* 0x000fe40004000000 */
[----:B------:R-:W-:Y:S02]  /*ee30*/  FSEL R120, R78, -INF , !P6 ;  /* 0xff8000004e787808 */ /* 0x000fe40007000000 */
[----:B------:R-:W-:Y:S02]  /*ee40*/  FSEL R132, R77, -INF , !P3 ;  /* 0xff8000004d847808 */ /* 0x000fe40005800000 */
[-C--:B------:R-:W-:Y:S02]  /*ee50*/  ISETP.GE.AND P0, PT, R3, R140.reuse, PT ;  /* 0x0000008c0300720c */ /* 0x080fe40003f06270 */
[C---:B------:R-:W-:Y:S02]  /*ee60*/  ISETP.GE.AND P6, PT, R9.reuse, R140, PT ;  /* 0x0000008c0900720c */ /* 0x040fe40003fc6270 */
[----:B------:R-:W-:-:S02]  /*ee70*/  ISETP.GE.AND P3, PT, R9, R141, PT ;  /* 0x0000008d0900720c */ /* 0x000fc40003f66270 */
[----:B------:R-:W-:Y:S02]  /*ee80*/  IADD3 R9, R3, 0x69, RZ ;  /* 0x0000006903097810 */ /* 0x000fe40007ffe0ff */
[----:B------:R-:W-:Y:S02]  /*ee90*/  FSEL R28, R28, -INF , !P0 ;  /* 0xff8000001c1c7808 */ /* 0x000fe40004000000 */
[----:B------:R-:W-:Y:S02]  /*eea0*/  FSEL R45, R74, -INF , !P1 ;  /* 0xff8000004a2d7808 */ /* 0x000fe40004800000 */
[----:B------:R-:W-:Y:S02]  /*eeb0*/  FSEL R50, R73, -INF , !P6 ;  /* 0xff80000049327808 */ /* 0x000fe40007000000 */
[----:B------:R-:W-:Y:S02]  /*eec0*/  FSEL R44, R75, -INF , !P3 ;  /* 0xff8000004b2c7808 */ /* 0x000fe40005800000 */
[----:B------:R-:W-:-:S02]  /*eed0*/  ISETP.GT.AND P0, PT, R161, R150, PT ;  /* 0x00000096a100720c */ /* 0x000fc40003f04270 */
[CC--:B------:R-:W-:Y:S02]  /*eee0*/  ISETP.GE.AND P1, PT, R9.reuse, R140.reuse, PT ;  /* 0x0000008c0900720c */ /* 0x0c0fe40003f26270 */
[----:B------:R-:W-:Y:S02]  /*eef0*/  ISETP.GE.AND P6, PT, R9, R141, PT ;  /* 0x0000008d0900720c */ /* 0x000fe40003fc6270 */
[----:B------:R-:W-:Y:S02]  /*ef00*/  ISETP.GE.AND P3, PT, R8, R140, PT ;  /* 0x0000008c0800720c */ /* 0x000fe40003f66270 */
        /* <DEDUP_REMOVED lines=9> */
[-C--:B------:R-:W-:Y:S02]  /*efa0*/  ISETP.GE.AND P3, PT, R9, R141.reuse, PT ;  /* 0x0000008d0900720c */ /* 0x080fe40003f66270 */
[----:B------:R-:W-:Y:S02]  /*efb0*/  IADD3 R9, R3, 0x79, RZ ;  /* 0x0000007903097810 */ /* 0x000fe40007ffe0ff */
[----:B------:R-:W-:Y:S02]  /*efc0*/  FSEL R40, R57, -INF , !P4 ;  /* 0xff80000039287808 */ /* 0x000fe40006000000 */
[----:B------:R-:W-:Y:S02]  /*efd0*/  FSEL R20, R59, -INF , !P1 ;  /* 0xff8000003b147808 */ /* 0x000fe40004800000 */
[----:B------:R-:W-:Y:S02]  /*efe0*/  FSEL R8, R31, -INF , !P5 ;  /* 0xff8000001f087808 */ /* 0x000fe40006800000 */
[----:B------:R-:W-:Y:S01]  /*eff0*/  ISETP.GE.AND P4, PT, R3, R141, PT ;  /* 0x0000008d0300720c */ /* 0x000fe20003f86270 */
[----:B------:R-:W-:Y:S01]  /*f000*/  IMAD.IADD R3, R2, 0x1, R43 ;  /* 0x0000000102037824 */ /* 0x000fe200078e022b */
        /* <DEDUP_REMOVED lines=9> */
[----:B------:R-:W-:Y:S02]  /*f0a0*/  IABS R2, c[0x0][0x2d0] ;  /* 0x0000b40000027a13 */ /* 0x000fe40000000000 */
[----:B------:R-:W-:-:S02]  /*f0b0*/  IADD3 R10, R49, -0x80, RZ ;  /* 0xffffff80310a7810 */ /* 0x000fc40007ffe0ff */
[----:B------:R-:W1:Y:S01]  /*f0c0*/  I2F.RP R5, R2 ;  /* 0x0000000200057306 */ /* 0x000e620000209400 */
        /* <DEDUP_REMOVED lines=23> */
[----:B------:R-:W-:Y:S02]  /*f240*/  ISETP.GE.AND P1, PT, R10, RZ, PT ;  /* 0x000000ff0a00720c */ /* 0x000fe40003f26270 */
[-C--:B------:R-:W-:Y:S02]  /*f250*/  ISETP.GE.U32.AND P6, PT, R7, R2.reuse, PT ;  /* 0x000000020700720c */ /* 0x080fe40003fc6070 */
[----:B------:R-:W-:Y:S02]  /*f260*/  ISETP.GE.U32.AND P5, PT, R5, R2, PT ;  /* 0x000000020500720c */ /* 0x000fe40003fa6070 */
[----:B------:R-:W-:Y:S02]  /*f270*/  @!P3 IADD3 R9, R9, 0x1, RZ ;  /* 0x000000010909b810 */ /* 0x000fe40007ffe0ff */
[----:B------:R-:W-:-:S02]  /*f280*/  ISETP.NE.AND P3, PT, RZ, c[0x0][0x2d0], PT ;  /* 0x0000b400ff007a0c */ /* 0x000fc40003f65270 */
[----:B------:R-:W-:-:S05]  /*f290*/  LOP3.LUT R2, RZ, c[0x0][0x2d0], RZ, 0x33, !PT ;  /* 0x0000b400ff027a12 */ /* 0x000fca00078e33ff */
        /* <DEDUP_REMOVED lines=26> */
.L_x_2948:
[----:B------:R-:W-:-:S05]  /*f440*/  IMAD.MOV.U32 R7, RZ, RZ, c[0x0][0x198] ;  /* 0x00006600ff077624 */ /* 0x000fca00078e00ff */
[----:B------:R-:W-:-:S04]  /*f450*/  LEA R7, -R7, RZ, 0x7 ;  /* 0x000000ff07077211 */ /* 0x000fc800078e39ff */
[----:B------:R-:W-:Y:S02]  /*f460*/  SHF.R.S32.HI R5, RZ, 0x1f, R7 ;  /* 0x0000001fff057819 */ /* 0x000fe40000011407 */
.L_x_2949:
        /* <DEDUP_REMOVED lines=13> */
[----:B------:R-:W-:Y:S01]  /*f540*/  @!PT LDS RZ, [RZ] ;  /* 0x00000000fffff984 */ /* 0x000fe20000000800 */
[----:B------:R-:W-:Y:S01]  /*f550*/  @!PT LDS RZ, [RZ] ;  /* 0x00000000fffff984 */ /* 0x000fe20000000800 */
[----:B------:R-:W-:Y:S01]  /*f560*/  @!PT LDS RZ, [RZ] ;  /* 0x00000000fffff984 */ /* 0x000fe20000000800 */
[----:B------:R1:W-:Y:S01]  /*f570*/  LDGSTS.E.BYPASS.LTC128B.128 [R152+0x3000], [R156.64] ;  /* 0x030000009c987fae */ /* 0x0003e2000b901d46 */
[C---:B------:R-:W-:Y:S02]  /*f580*/  LEA R4, P1, R62.reuse, c[0x0][0x168], 0x1 ;  /* 0x00005a003e047a11 */ /* 0x040fe400078208ff */
[----:B------:R-:W-:Y:S01]  /*f590*/  IADD3.X R13, R157, UR5, RZ, P3, !PT ;  /* 0x000000059d0d7c10 */ /* 0x000fe20009ffe4ff */
[----:B------:R1:W-:Y:S01]  /*f5a0*/  LDGSTS.E.BYPASS.LTC128B.128 [R152+0x5000], [R6.64+0x40] ;  /* 0x0500004006987fae */ /* 0x0003e2000b901d46 */
[----:B------:R-:W-:Y:S02]  /*f5b0*/  LEA.HI.X R5, R62, c[0x0][0x16c], R61, 0x1, P1 ;  /* 0x00005b003e057a11 */ /* 0x000fe400008f0c3d */
[----:B------:R-:W-:Y:S01]  /*f5c0*/  IADD3 R16, P3, R12, UR9, RZ ;  /* 0x000000090c107c10 */ /* 0x000fe2000ff7e0ff */
[----:B------:R1:W-:Y:S01]  /*f5d0*/  LDGSTS.E.BYPASS.LTC128B.128 [R152+0x7000], [R6.64+0x80] ;  /* 0x0700008006987fae */ /* 0x0003e2000b901d46 */
[----:B------:R-:W-:-:S02]  /*f5e0*/  IADD3 R10, P1, R4, UR9, RZ ;  /* 0x00000009040a7c10 */ /* 0x000fc4000ff3e0ff */
[----:B------:R-:W-:Y:S01]  /*f5f0*/  IADD3.X R17, R13, UR5, RZ, P3, !PT ;  /* 0x000000050d117c10 */ /* 0x000fe20009ffe4ff */
[----:B------:R1:W-:Y:S01]  /*f600*/  LDGSTS.E.BYPASS.LTC128B.128 [R152+0x3800], [R12.64] ;  /* 0x038000000c987fae */ /* 0x0003e2000b901d46 */
[----:B------:R-:W-:Y:S02]  /*f610*/  IADD3.X R11, R5, UR5, RZ, P1, !PT ;  /* 0x00000005050b7c10 */ /* 0x000fe40008ffe4ff */
[----:B------:R-:W-:Y:S01]  /*f620*/  IADD3 R14, P3, R16, UR9, RZ ;  /* 0x00000009100e7c10 */ /* 0x000fe2000ff7e0ff */
[----:B------:R1:W-:Y:S01]  /*f630*/  LDGSTS.E.BYPASS.LTC128B.128 [R152+0x5800], [R4.64+0x40] ;  /* 0x0580004004987fae */ /* 0x0003e2000b901d46 */
[----:B------:R-:W-:Y:S02]  /*f640*/  IADD3 R18, P1, R10, UR9, RZ ;  /* 0x000000090a127c10 */ /* 0x000fe4000ff3e0ff */
[----:B------:R-:W-:Y:S01]  /*f650*/  IADD3.X R15, R17, UR5, RZ, P3, !PT ;  /* 0x00000005110f7c10 */ /* 0x000fe20009ffe4ff */
        /* <DEDUP_REMOVED lines=8> */
[----:B------:R-:W0:Y:S02]  /*f6e0*/  LDGDEPBAR ;  /* 0x00000000000079af */ /* 0x000e240000000000 */
.L_x_2947:
        /* <DEDUP_REMOVED lines=85> */
[----:B------:R-:W-:Y:S01]  /*fc40*/  LDSM.16.MT88.4 R4, [R144+0xd000] ;  /* 0x00d000009004783b */ /* 0x000fe20000004200 */
[----:B------:R-:W-:Y:S01]  /*fc50*/  MUFU.EX2 R59, R59 ;  /* 0x0000003b003b7308 */ /* 0x000fe20000000800 */
[C---:B------:R-:W-:Y:S01]  /*fc60*/  FSETP.NEU.FTZ.AND P1, PT, R0.reuse, -INF , PT ;  /* 0xff8000000000780b */ /* 0x040fe20003f3d000 */
[----:B------:R-:W-:Y:S01]  /*fc70*/  FMUL.FTZ R49, R0, c[0x0][0x23c] ;  /* 0x00008f0000317a20 */ /* 0x000fe20000410000 */
[----:B------:R-:W1:Y:S01]  /*fc80*/  LDSM.16.MT88.4 R108, [R144+0xb000] ;  /* 0x00b00000906c783b */ /* 0x000e620000004200 */
[----:B------:R-:W-:-:S02]  /*fc90*/  FFMA.FTZ R38, R212, c[0x0][0x23c], -R61 ;  /* 0x00008f00d4267a23 */ /* 0x000fc4000001083d */
[--C-:B------:R-:W-:Y:S01]  /*fca0*/  FFMA.FTZ R37, R208, c[0x0][0x23c], -R61.reuse ;  /* 0x00008f00d0257a23 */ /* 0x100fe2000001083d */
[----:B------:R-:W-:Y:S01]  /*fcb0*/  FSEL R49, R49, RZ, P1 ;  /* 0x000000ff31317208 */ /* 0x000fe20000800000 */
        /* <DEDUP_REMOVED lines=9> */
[--C-:B------:R-:W-:Y:S01]  /*fd50*/  FFMA.FTZ R34, R202, c[0x0][0x23c], -R49.reuse ;  /* 0x00008f00ca227a23 */ /* 0x100fe20000010831 */
[----:B------:R-:W3:Y:S01]  /*fd60*/  MUFU.EX2 R56, R56 ;  /* 0x0000003800387308 */ /* 0x000ee20000000800 */
        /* <DEDUP_REMOVED lines=13> */
[----:B------:R-:W-:Y:S02]  /*fe40*/  FFMA.FTZ R3, R190, c[0x0][0x23c], -R49 ;  /* 0x00008f00be037a23 */ /* 0x000fe40000010831 */
[----:B------:R-:W-:Y:S01]  /*fe50*/  MUFU.EX2 R62, R62 ;  /* 0x0000003e003e7308 */ /* 0x000fe20000000800 */
[----:B------:R-:W-:Y:S02]  /*fe60*/  FFMA.FTZ R116, R64, c[0x0][0x23c], -R61 ;  /* 0x00008f0040747a23 */ /* 0x000fe4000001083d */
[----:B------:R-:W-:Y:S02]  /*fe70*/  FFMA.FTZ R67, R118, c[0x0][0x23c], -R49 ;  /* 0x00008f0076437a23 */ /* 0x000fe40000010831 */
[--C-:B------:R-:W-:Y:S02]  /*fe80*/  FFMA.FTZ R65, R182, c[0x0][0x23c], -R61.reuse ;  /* 0x00008f00b6417a23 */ /* 0x100fe4000001083d */
[--C-:B------:R-:W-:Y:S01]  /*fe90*/  FFMA.FTZ R64, R184, c[0x0][0x23c], -R61.reuse ;  /* 0x00008f00b8407a23 */ /* 0x100fe2000001083d */
[----:B------:R-:W3:Y:S01]  /*fea0*/  MUFU.EX2 R39, R39 ;  /* 0x0000002700277308 */ /* 0x000ee20000000800 */
[----:B--2---:R-:W-:Y:S01]  /*feb0*/  F2FP.BF16.PACK_AB R101, R51, R60 ;  /* 0x0000003c3365723e */ /* 0x004fe200000010ff */
[----:B------:R-:W2:Y:S01]  /*fec0*/  LDSM.16.MT88.4 R8, [R144+0x9400] ;  /* 0x009400009008783b */ /* 0x000ea20000004200 */
[----:B------:R-:W-:-:S02]  /*fed0*/  FFMA.FTZ R63, R186, c[0x0][0x23c], -R61 ;  /* 0x00008f00ba3f7a23 */ /* 0x000fc4000001083d */
[--C-:B------:R-:W-:Y:S02]  /*fee0*/  FFMA.FTZ R66, R66, c[0x0][0x23c], -R49.reuse ;  /* 0x00008f0042427a23 */ /* 0x100fe40000010831 */
[--C-:B------:R-:W-:Y:S01]  /*fef0*/  FFMA.FTZ R118, R180, c[0x0][0x23c], -R49.reuse ;  /* 0x00008f00b4767a23 */ /* 0x100fe20000010831 */
[----:B------:R-:W-:Y:S01]  /*ff00*/  MUFU.EX2 R38, R38 ;  /* 0x0000002600267308 */ /* 0x000fe20000000800 */
[----:B------:R-:W-:Y:S02]  /*ff10*/  FFMA.FTZ R117, R178, c[0x0][0x23c], -R49 ;  /* 0x00008f00b2757a23 */ /* 0x000fe40000010831 */
[--C-:B------:R-:W-:Y:S02]  /*ff20*/  FFMA.FTZ R138, R138, c[0x0][0x23c], -R61.reuse ;  /* 0x00008f008a8a7a23 */ /* 0x100fe4000001083d */
        /* <DEDUP_REMOVED lines=8> */
[--C-:B------:R-:W-:Y:S01]  /*ffb0*/  FFMA.FTZ R164, R168, c[0x0][0x23c], -R49.reuse ;  /* 0x00008f00a8a47a23 */ /* 0x100fe20000010831 */
[----:B------:R-:W-:Y:S01]  /*ffc0*/  MUFU.EX2 R36, R36 ;  /* 0x0000002400247308 */ /* 0x000fe20000000800 */
[----:B------:R-:W-:Y:S02]  /*ffd0*/  FFMA.FTZ R123, R172, c[0x0][0x23c], -R49 ;  /* 0x00008f00ac7b7a23 */ /* 0x000fe40000010831 */
[----:B------:R-:W-:Y:S02]  /*ffe0*/  FFMA.FTZ R129, R130, c[0x0][0x23c], -R61 ;  /* 0x00008f0082817a23 */ /* 0x000fe4000001083d */
[----:B------:R-:W-:Y:S01]  /*fff0*/  FFMA.FTZ R133, R120, c[0x0][0x23c], -R49 ;  /* 0x00008f0078857a23 */ /* 0x000fe20000010831 */
        /* <DEDUP_REMOVED lines=13> */
[----:B------:R-:W-:Y:S01]  /*100d0*/  FFMA.FTZ R165, R46, c[0x0][0x23c], -R61 ;  /* 0x00008f002ea57a23 */ /* 0x000fe2000001083d */
[----:B------:R-:W4:Y:S01]  /*100e0*/  MUFU.EX2 R34, R34 ;  /* 0x0000002200227308 */ /* 0x000f220000000800 */
[----:B------:R-:W-:-:S02]  /*100f0*/  FFMA.FTZ R52, R23, c[0x0][0x23c], -R49 ;  /* 0x00008f0017347a23 */ /* 0x000fc40000010831 */
[----:B------:R-:W-:Y:S02]  /*10100*/  FFMA.FTZ R46, R21, c[0x0][0x23c], -R49 ;  /* 0x00008f00152e7a23 */ /* 0x000fe40000010831 */
[--C-:B------:R-:W-:Y:S01]  /*10110*/  FFMA.FTZ R135, R48, c[0x0][0x23c], -R61.reuse ;  /* 0x00008f0030877a23 */ /* 0x100fe2000001083d */
[C---:B-1----:R-:W-:Y:S01]  /*10120*/  HMMA.16816.F32.BF16 R88, R100.reuse, R108, RZ ;  /* 0x0000006c6458723c */ /* 0x042fe200000418ff */
[--C-:B------:R-:W-:Y:S01]  /*10130*/  FFMA.FTZ R50, R50, c[0x0][0x23c], -R61.reuse ;  /* 0x00008f0032327a23 */ /* 0x100fe2000001083d */
[----:B------:R-:W-:Y:S01]  /*10140*/  MUFU.EX2 R32, R32 ;  /* 0x0000002000207308 */ /* 0x000fe20000000800 */
[----:B------:R-:W-:Y:S02]  /*10150*/  FFMA.FTZ R48, R53, c[0x0][0x23c], -R61 ;  /* 0x00008f0035307a23 */ /* 0x000fe4000001083d */
[--C-:B------:R-:W-:Y:S02]  /*10160*/  FFMA.FTZ R45, R45, c[0x0][0x23c], -R49.reuse ;  /* 0x00008f002d2d7a23 */ /* 0x100fe40000010831 */
[----:B------:R-:W-:Y:S01]  /*10170*/  FFMA.FTZ R44, R44, c[0x0][0x23c], -R49 ;  /* 0x00008f002c2c7a23 */ /* 0x000fe20000010831 */
[----:B------:R-:W-:Y:S01]  /*10180*/  HMMA.16816.F32.BF16 R92, R100, R96, RZ ;  /* 0x00000060645c723c */ /* 0x000fe200000418ff */
[----:B------:R-:W-:Y:S01]  /*10190*/  FADD.FTZ R51, R60, R51 ;  /* 0x000000333c337221 */ /* 0x000fe20000010000 */
[----:B------:R-:W1:Y:S01]  /*101a0*/  MUFU.EX2 R29, R29 ;  /* 0x0000001d001d7308 */ /* 0x000e620000000800 */
[----:B------:R-:W-:-:S02]  /*101b0*/  FFMA.FTZ R53, R43, c[0x0][0x23c], -R49 ;  /* 0x00008f002b357a23 */ /* 0x000fc40000010831 */
[----:B------:R-:W-:-:S03]  /*101c0*/  FADD.FTZ R62, R62, R51 ;  /* 0x000000333e3e7221 */ /* 0x000fc60000010000 */
[C---:B------:R-:W-:Y:S01]  /*101d0*/  HMMA.16816.F32.BF16 R76, R100.reuse, R78, RZ ;  /* 0x0000004e644c723c */ /* 0x040fe200000418ff */
[----:B------:R-:W-:Y:S01]  /*101e0*/  FADD.FTZ R62, R39, R62 ;  /* 0x0000003e273e7221 */ /* 0x000fe20000010000 */
        /* <DEDUP_REMOVED lines=11> */
[----:B----4-:R-:W-:Y:S01]  /*102a0*/  F2FP.BF16.PACK_AB R5, R34, R35 ;  /* 0x000000232205723e */ /* 0x010fe200000010ff */
[----:B------:R-:W3:Y:S01]  /*102b0*/  MUFU.EX2 R25, R25 ;  /* 0x0000001900197308 */ /* 0x000ee20000000800 */
[----:B------:R-:W-:-:S04]  /*102c0*/  FADD.FTZ R35, R35, R62 ;  /* 0x0000003e23237221 */ /* 0x000fc80000010000 */
[----:B------:R-:W-:Y:S01]  /*102d0*/  F2FP.BF16.PACK_AB R6, R33, R36 ;  /* 0x000000242106723e */ /* 0x000fe200000010ff */
[----:B------:R-:W-:Y:S01]  /*102e0*/  FADD.FTZ R35, R34, R35 ;  /* 0x0000002322237221 */ /* 0x000fe20000010000 */
[----:B-1----:R-:W-:Y:S01]  /*102f0*/  F2FP.BF16.PACK_AB R7, R29, R32 ;  /* 0x000000201d07723e */ /* 0x002fe200000010ff */
[----:B------:R-:W-:Y:S02]  /*10300*/  MUFU.EX2 R26, R26 ;  /* 0x0000001a001a7308 */ /* 0x000fe40000000800 */
[----:B------:R-:W-:-:S04]  /*10310*/  FADD.FTZ R32, R32, R35 ;  /* 0x0000002320207221 */ /* 0x000fc80000010000 */
[C---:B------:R-:W-:Y:S01]  /*10320*/  HMMA.16816.F32.BF16 R112, R4.reuse, R12, R112 ;  /* 0x0000000c0470723c */ /* 0x040fe20000041870 */
[----:B------:R-:W-:Y:S01]  /*10330*/  FADD.FTZ R29, R29, R32 ;  /* 0x000000201d1d7221 */ /* 0x000fe20000010000 */
[----:B------:R-:W1:Y:S06]  /*10340*/  MUFU.EX2 R3, R3 ;  /* 0x0000000300037308 */ /* 0x000e6c0000000800 */
[C---:B------:R-:W-:Y:S01]  /*10350*/  HMMA.16816.F32.BF16 R68, R4.reuse, R14, R68 ;  /* 0x0000000e0444723c */ /* 0x040fe20000041844 */
[----:B------:R-:W4:Y:S01]  /*10360*/  LDSM.16.MT88.4 R12, [R146+0xb400] ;  /* 0x00b40000920c783b */ /* 0x000f220000004200 */
[----:B------:R-:W-:Y:S06]  /*10370*/  MUFU.EX2 R116, R116 ;  /* 0x0000007400747308 */ /* 0x000fec0000000800 */
[C---:B--2---:R-:W-:Y:S02]  /*10380*/  HMMA.16816.F32.BF16 R72, R4.reuse, R8, R72 ;  /* 0x000000080448723c */ /* 0x044fe40000041848 */
[----:B------:R-:W2:Y:S06]  /*10390*/  MUFU.EX2 R65, R65 ;  /* 0x0000004100417308 */ /* 0x000eac0000000800 */
[C---:B------:R-:W-:Y:S01]  /*103a0*/  HMMA.16816.F32.BF16 R76, R4.reuse, R10, R76 ;  /* 0x0000000a044c723c */ /* 0x040fe2000004184c */
[----:B------:R-:W1:Y:S01]  /*103b0*/  LDSM.16.MT88.4 R8, [R144+0xb400] ;  /* 0x00b400009008783b */ /* 0x000e620000004200 */
[----:B------:R-:W-:Y:S08]  /*103c0*/  MUFU.EX2 R64, R64 ;  /* 0x0000004000407308 */ /* 0x000ff00000000800 */
[----:B------:R-:W-:Y:S08]  /*103d0*/  MUFU.EX2 R63, R63 ;  /* 0x0000003f003f7308 */ /* 0x000ff00000000800 */
[----:B------:R-:W-:Y:S01]  /*103e0*/  MUFU.EX2 R66, R66 ;  /* 0x0000004200427308 */ /* 0x000fe20000000800 */
[C---:B----4-:R-:W-:Y:S07]  /*103f0*/  HMMA.16816.F32.BF16 R80, R4.reuse, R12, R80 ;  /* 0x0000000c0450723c */ /* 0x050fee0000041850 */
[----:B------:R-:W4:Y:S01]  /*10400*/  MUFU.EX2 R67, R67 ;  /* 0x0000004300437308 */ /* 0x000f220000000800 */
[C---:B------:R-:W-:Y:S01]  /*10410*/  HMMA.16816.F32.BF16 R84, R4.reuse, R14, R84 ;  /* 0x0000000e0454723c */ /* 0x040fe20000041854 */
[----:B------:R-:W2:Y:S06]  /*10420*/  LDSM.16.MT88.4 R12, [R146+0xd400] ;  /* 0x00d40000920c783b */ /* 0x000eac0000004200 */
[----:B------:R-:W-:Y:S01]  /*10430*/  MUFU.EX2 R118, R118 ;  /* 0x0000007600767308 */ /* 0x000fe20000000800 */
[C---:B-1----:R-:W-:Y:S07]  /*10440*/  HMMA.16816.F32.BF16 R88, R4.reuse, R8, R88 ;  /* 0x000000080458723c */ /* 0x042fee0000041858 */
[----:B------:R-:W1:Y:S01]  /*10450*/  MUFU.EX2 R117, R117 ;  /* 0x0000007500757308 */ /* 0x000e620000000800 */
[C---:B------:R-:W-:Y:S01]  /*10460*/  HMMA.16816.F32.BF16 R108, R4.reuse, R10, R108 ;  /* 0x0000000a046c723c */ /* 0x040fe2000004186c */
[----:B------:R-:W1:Y:S06]  /*10470*/  LDSM.16.MT88.4 R8, [R144+0xd400] ;  /* 0x00d400009008783b */ /* 0x000e6c0000004200 */
[----:B------:R-:W-:Y:S08]  /*10480*/  MUFU.EX2 R138, R138 ;  /* 0x0000008a008a7308 */ /* 0x000ff00000000800 */
[----:B------:R-:W1:Y:S08]  /*10490*/  MUFU.EX2 R121, R121 ;  /* 0x0000007900797308 */ /* 0x000e700000000800 */
[----:B------:R-:W-:Y:S01]  /*104a0*/  MUFU.EX2 R119, R119 ;  /* 0x0000007700777308 */ /* 0x000fe20000000800 */
[C---:B--2---:R-:W-:Y:S07]  /*104b0*/  HMMA.16816.F32.BF16 R92, R4.reuse, R12, R92 ;  /* 0x0000000c045c723c */ /* 0x044fee000004185c */
[----:B------:R-:W-:Y:S01]  /*104c0*/  MUFU.EX2 R136, R136 ;  /* 0x0000008800887308 */ /* 0x000fe20000000800 */
[C---:B------:R-:W-:Y:S01]  /*104d0*/  HMMA.16816.F32.BF16 R96, R4.reuse, R14, R96 ;  /* 0x0000000e0460723c */ /* 0x040fe20000041860 */
[----:B------:R-:W2:Y:S06]  /*104e0*/  LDSM.16.MT88.4 R12, [R146+0x9800] ;  /* 0x00980000920c783b */ /* 0x000eac0000004200 */
[----:B------:R-:W-:Y:S01]  /*104f0*/  MUFU.EX2 R166, R166 ;  /* 0x000000a600a67308 */ /* 0x000fe20000000800 */
[C---:B-1----:R-:W-:Y:S07]  /*10500*/  HMMA.16816.F32.BF16 R104, R4.reuse, R8, R104 ;  /* 0x000000080468723c */ /* 0x042fee0000041868 */
[----:B------:R-:W1:Y:S01]  /*10510*/  MUFU.EX2 R125, R125 ;  /* 0x0000007d007d7308 */ /* 0x000e620000000800 */
[----:B------:R-:W-:Y:S01]  /*10520*/  HMMA.16816.F32.BF16 R100, R4, R10, R100 ;  /* 0x0000000a0464723c */ /* 0x000fe20000041864 */
[----:B------:R-:W1:Y:S06]  /*10530*/  LDSM.16.MT88.4 R8, [R144+0x9800] ;  /* 0x009800009008783b */ /* 0x000e6c0000004200 */
[----:B------:R-:W-:Y:S01]  /*10540*/  MUFU.EX2 R164, R164 ;  /* 0x000000a400a47308 */ /* 0x000fe20000000800 */
[----:B-----5:R-:W-:-:S02]  /*10550*/  F2FP.BF16.PACK_AB R4, R28, R31 ;  /* 0x0000001f1c04723e */ /* 0x020fc400000010ff */
[----:B---3--:R-:W-:-:S05]  /*10560*/  F2FP.BF16.PACK_AB R5, R25, R30 ;  /* 0x0000001e1905723e */ /* 0x008fca00000010ff */
[----:B------:R-:W3:Y:S01]  /*10570*/  MUFU.EX2 R123, R123 ;  /* 0x0000007b007b7308 */ /* 0x000ee20000000800 */
[----:B------:R-:W-:Y:S01]  /*10580*/  F2FP.BF16.PACK_AB R6, R24, R27 ;  /* 0x0000001b1806723e */ /* 0x000fe200000010ff */
[----:B------:R-:W-:Y:S01]  /*10590*/  FADD.FTZ R30, R30, R29 ;  /* 0x0000001d1e1e7221 */ /* 0x000fe20000010000 */
[----:B------:R-:W-:-:S03]  /*105a0*/  F2FP.BF16.PACK_AB R7, R3, R26 ;  /* 0x0000001a0307723e */ /* 0x000fc600000010ff */
[----:B------:R-:W-:Y:S02]  /*105b0*/  FADD.FTZ R25, R25, R30 ;  /* 0x0000001e19197221 */ /* 0x000fe40000010000 */
[----:B------:R-:W-:Y:S02]  /*105c0*/  MUFU.EX2 R129, R129 ;  /* 0x0000008100817308 */ /* 0x000fe40000000800 */
[----:B------:R-:W-:Y:S01]  /*105d0*/  HMMA.16816.F32.BF16 R80, R4, R16, R80 ;  /* 0x000000100450723c */ /* 0x000fe20000041850 */
[----:B------:R-:W-:-:S04]  /*105e0*/  FADD.FTZ R26, R26, R25 ;  /* 0x000000191a1a7221 */ /* 0x000fc80000010000 */
[----:B------:R-:W-:Y:S01]  /*105f0*/  FADD.FTZ R3, R3, R26 ;  /* 0x0000001a03037221 */ /* 0x000fe20000010000 */
[----:B------:R-:W5:Y:S02]  /*10600*/  MUFU.EX2 R128, R128 ;  /* 0x0000008000807308 */ /* 0x000f640000000800 */
[C---:B--2---:R-:W-:Y:S06]  /*10610*/  HMMA.16816.F32.BF16 R112, R4.reuse, R12, R112 ;  /* 0x0000000c0470723c */ /* 0x044fec0000041870 */
[----:B------:R-:W-:Y:S02]  /*10620*/  MUFU.EX2 R130, R130 ;  /* 0x0000008200827308 */ /* 0x000fe40000000800 */
[C---:B------:R-:W-:Y:S01]  /*10630*/  HMMA.16816.F32.BF16 R68, R4.reuse, R14, R68 ;  /* 0x0000000e0444723c */ /* 0x040fe20000041844 */
[----:B------:R-:W2:Y:S05]  /*10640*/  LDSM.16.MT88.4 R12, [R144+0xb800] ;  /* 0x00b80000900c783b */ /* 0x000eaa0000004200 */
[----:B------:R-:W-:Y:S02]  /*10650*/  MUFU.EX2 R127, R127 ;  /* 0x0000007f007f7308 */ /* 0x000fe40000000800 */
[C---:B-1----:R-:W-:Y:S06]  /*10660*/  HMMA.16816.F32.BF16 R72, R4.reuse, R8, R72 ;  /* 0x000000080448723c */ /* 0x042fec0000041848 */
[----:B------:R-:W-:Y:S02]  /*10670*/  MUFU.EX2 R124, R124 ;  /* 0x0000007c007c7308 */ /* 0x000fe40000000800 */
[C---:B------:R-:W-:Y:S01]  /*10680*/  HMMA.16816.F32.BF16 R76, R4.reuse, R10, R76 ;  /* 0x0000000a044c723c */ /* 0x040fe2000004184c */
[----:B------:R-:W1:Y:S05]  /*10690*/  LDSM.16.MT88.4 R8, [R146+0xd800] ;  /* 0x00d800009208783b */ /* 0x000e6a0000004200 */
[----:B------:R-:W1:Y:S02]  /*106a0*/  MUFU.EX2 R131, R131 ;  /* 0x0000008300837308 */ /* 0x000e640000000800 */
[C---:B------:R-:W-:Y:S01]  /*106b0*/  HMMA.16816.F32.BF16 R84, R4.reuse, R18, R84 ;  /* 0x000000120454723c */ /* 0x040fe20000041854 */
[----:B------:R-:W-:Y:S05]  /*106c0*/  LDSM.16.MT88.4 R16, [R146+0x9c00] ;  /* 0x009c00009210783b */ /* 0x000fea0000004200 */
[----:B------:R-:W-:Y:S08]  /*106d0*/  MUFU.EX2 R133, R133 ;  /* 0x0000008500857308 */ /* 0x000ff00000000800 */
[----:B------:R-:W1:Y:S01]  /*106e0*/  MUFU.EX2 R120, R120 ;  /* 0x0000007800787308 */ /* 0x000e620000000800 */
[C---:B--2---:R-:W-:Y:S07]  /*106f0*/  HMMA.16816.F32.BF16 R88, R4.reuse, R12, R88 ;  /* 0x0000000c0458723c */ /* 0x044fee0000041858 */
[----:B------:R-:W-:Y:S01]  /*10700*/  MUFU.EX2 R137, R137 ;  /* 0x0000008900897308 */ /* 0x000fe20000000800 */
[C---:B------:R-:W-:Y:S01]  /*10710*/  HMMA.16816.F32.BF16 R108, R4.reuse, R14, R108 ;  /* 0x0000000e046c723c */ /* 0x040fe2000004186c */
[----:B------:R-:W2:Y:S06]  /*10720*/  LDSM.16.MT88.4 R12, [R144+0xd800] ;  /* 0x00d80000900c783b */ /* 0x000eac0000004200 */
[----:B------:R-:W2:Y:S01]  /*10730*/  MUFU.EX2 R50, R50 ;  /* 0x0000003200327308 */ /* 0x000ea20000000800 */
[C---:B-1----:R-:W-:Y:S07]  /*10740*/  HMMA.16816.F32.BF16 R92, R4.reuse, R8, R92 ;  /* 0x00000008045c723c */ /* 0x042fee000004185c */
[----:B------:R-:W-:Y:S01]  /*10750*/  MUFU.EX2 R135, R135 ;  /* 0x0000008700877308 */ /* 0x000fe20000000800 */
[C---:B------:R-:W-:Y:S01]  /*10760*/  HMMA.16816.F32.BF16 R96, R4.reuse, R10, R96 ;  /* 0x0000000a0460723c */ /* 0x040fe20000041860 */
[----:B------:R-:W1:Y:S06]  /*10770*/  LDSM.16.MT88.4 R8, [R146+0xbc00] ;  /* 0x00bc00009208783b */ /* 0x000e6c0000004200 */
[----:B------:R-:W-:Y:S08]  /*10780*/  MUFU.EX2 R48, R48 ;  /* 0x0000003000307308 */ /* 0x000ff00000000800 */
[----:B------:R-:W-:Y:S08]  /*10790*/  MUFU.EX2 R45, R45 ;  /* 0x0000002d002d7308 */ /* 0x000ff00000000800 */
[----:B------:R-:W1:Y:S01]  /*107a0*/  MUFU.EX2 R44, R44 ;  /* 0x0000002c002c7308 */ /* 0x000e620000000800 */
[C---:B--2---:R-:W-:Y:S07]  /*107b0*/  HMMA.16816.F32.BF16 R104, R4.reuse, R12, R104 ;  /* 0x0000000c0468723c */ /* 0x044fee0000041868 */
[----:B------:R-:W-:Y:S01]  /*107c0*/  MUFU.EX2 R52, R52 ;  /* 0x0000003400347308 */ /* 0x000fe20000000800 */
[----:B------:R-:W-:Y:S01]  /*107d0*/  HMMA.16816.F32.BF16 R100, R4, R14, R100 ;  /* 0x0000000e0464723c */ /* 0x000fe20000041864 */
[----:B------:R-:W2:Y:S06]  /*107e0*/  LDSM.16.MT88.4 R12, [R144+0x9c00] ;  /* 0x009c0000900c783b */ /* 0x000eac0000004200 */
[----:B------:R-:W-:Y:S01]  /*107f0*/  MUFU.EX2 R165, R165 ;  /* 0x000000a500a57308 */ /* 0x000fe20000000800 */
[----:B------:R-:W-:-:S02]  /*10800*/  F2FP.BF16.PACK_AB R4, R65, R116 ;  /* 0x000000744104723e */ /* 0x000fc400000010ff */
[----:B----4-:R-:W-:Y:S01]  /*10810*/  F2FP.BF16.PACK_AB R5, R67, R66 ;  /* 0x000000424305723e */ /* 0x010fe200000010ff */
[----:B------:R-:W-:Y:S01]  /*10820*/  FADD.FTZ R66, R66, R3 ;  /* 0x0000000342427221 */ /* 0x000fe20000010000 */
[----:B------:R-:W-:-:S03]  /*10830*/  F2FP.BF16.PACK_AB R6, R63, R64 ;  /* 0x000000403f06723e */ /* 0x000fc600000010ff */
[----:B------:R-:W-:Y:S01]  /*10840*/  MUFU.EX2 R46, R46 ;  /* 0x0000002e002e7308 */ /* 0x000fe20000000800 */
[----:B------:R-:W-:Y:S01]  /*10850*/  F2FP.BF16.PACK_AB R7, R117, R118 ;  /* 0x000000767507723e */ /* 0x000fe200000010ff */
[----:B------:R-:W-:-:S04]  /*10860*/  FADD.FTZ R67, R67, R66 ;  /* 0x0000004243437221 */ /* 0x000fc80000010000 */
[----:B------:R-:W-:Y:S02]  /*10870*/  FADD.FTZ R118, R118, R67 ;  /* 0x0000004376767221 */ /* 0x000fe40000010000 */
[----:B------:R-:W-:Y:S01]  /*10880*/  HMMA.16816.F32.BF16 R112, R4, R16, R112 ;  /* 0x000000100470723c */ /* 0x000fe20000041870 */
[----:B------:R-:W-:Y:S01]  /*10890*/  MUFU.EX2 R39, R53 ;  /* 0x0000003500277308 */ /* 0x000fe20000000800 */
[----:B------:R-:W-:-:S06]  /*108a0*/  FADD.FTZ R117, R117, R118 ;  /* 0x0000007675757221 */ /* 0x000fcc0000010000 */
[C---:B------:R-:W-:Y:S01]  /*108b0*/  HMMA.16816.F32.BF16 R68, R4.reuse, R18, R68 ;  /* 0x000000120444723c */ /* 0x040fe20000041844 */
[----:B------:R-:W4:Y:S07]  /*108c0*/  LDSM.16.MT88.4 R16, [R144+0xbc00] ;  /* 0x00bc00009010783b */ /* 0x000f2e0000004200 */
[C---:B-1----:R-:W-:Y:S08]  /*108d0*/  HMMA.16816.F32.BF16 R80, R4.reuse, R8, R80 ;  /* 0x000000080450723c */ /* 0x042ff00000041850 */
[C---:B--2---:R-:W-:Y:S08]  /*108e0*/  HMMA.16816.F32.BF16 R72, R4.reuse, R12, R72 ;  /* 0x0000000c0448723c */ /* 0x044ff00000041848 */
[C---:B------:R-:W-:Y:S01]  /*108f0*/  HMMA.16816.F32.BF16 R76, R4.reuse, R14, R76 ;  /* 0x0000000e044c723c */ /* 0x040fe2000004184c */
[----:B------:R-:W1:Y:S07]  /*10900*/  LDSM.16.MT88.4 R12, [R146+0xdc00] ;  /* 0x00dc0000920c783b */ /* 0x000e6e0000004200 */
[C---:B------:R-:W-:Y:S01]  /*10910*/  HMMA.16816.F32.BF16 R84, R4.reuse, R10, R84 ;  /* 0x0000000a0454723c */ /* 0x040fe20000041854 */
[----:B------:R-:W2:Y:S07]  /*10920*/  LDSM.16.MT88.4 R8, [R144+0xdc00] ;  /* 0x00dc00009008783b */ /* 0x000eae0000004200 */
[C---:B----4-:R-:W-:Y:S08]  /*10930*/  HMMA.16816.F32.BF16 R88, R4.reuse, R16, R88 ;  /* 0x000000100458723c */ /* 0x050ff00000041858 */
        /* <DEDUP_REMOVED lines=8> */
[----:B------:R-:W-:-:S02]  /*109c0*/  F2FP.BF16.PACK_AB R4, R121, R138 ;  /* 0x0000008a7904723e */ /* 0x000fc400000010ff */
[----:B------:R-:W-:Y:S01]  /*109d0*/  F2FP.BF16.PACK_AB R5, R125, R166 ;  /* 0x000000a67d05723e */ /* 0x000fe200000010ff */
[----:B------:R-:W-:Y:S01]  /*109e0*/  FADD.FTZ R166, R166, R117 ;  /* 0x00000075a6a67221 */ /* 0x000fe20000010000 */
[----:B------:R-:W-:Y:S02]  /*109f0*/  F2FP.BF16.PACK_AB R6, R136, R119 ;  /* 0x000000778806723e */ /* 0x000fe400000010ff */
[----:B---3--:R-:W-:Y:S01]  /*10a00*/  F2FP.BF16.PACK_AB R7, R123, R164 ;  /* 0x000000a47b07723e */ /* 0x008fe200000010ff */
[----:B------:R-:W-:-:S04]  /*10a10*/  FADD.FTZ R125, R125, R166 ;  /* 0x000000a67d7d7221 */ /* 0x000fc80000010000 */
[----:B------:R-:W-:-:S04]  /*10a20*/  FADD.FTZ R164, R164, R125 ;  /* 0x0000007da4a47221 */ /* 0x000fc80000010000 */
[----:B------:R-:W-:Y:S01]  /*10a30*/  FADD.FTZ R123, R123, R164 ;  /* 0x000000a47b7b7221 */ /* 0x000fe20000010000 */
        /* <DEDUP_REMOVED lines=18> */
[----:B-----5:R-:W-:-:S02]  /*10b60*/  F2FP.BF16.PACK_AB R4, R128, R129 ;  /* 0x000000818004723e */ /* 0x020fc400000010ff */
[----:B------:R-:W-:Y:S01]  /*10b70*/  F2FP.BF16.PACK_AB R5, R131, R124 ;  /* 0x0000007c8305723e */ /* 0x000fe200000010ff */
[----:B------:R-:W-:Y:S01]  /*10b80*/  FADD.FTZ R124, R124, R123 ;  /* 0x0000007b7c7c7221 */ /* 0x000fe20000010000 */
[----:B------:R-:W-:Y:S02]  /*10b90*/  F2FP.BF16.PACK_AB R6, R127, R130 ;  /* 0x000000827f06723e */ /* 0x000fe400000010ff */
[----:B------:R-:W-:Y:S01]  /*10ba0*/  F2FP.BF16.PACK_AB R7, R120, R133 ;  /* 0x000000857807723e */ /* 0x000fe200000010ff */
[----:B------:R-:W-:-:S04]  /*10bb0*/  FADD.FTZ R124, R131, R124 ;  /* 0x0000007c837c7221 */ /* 0x000fc80000010000 */
[----:B------:R-:W-:Y:S02]  /*10bc0*/  FADD.FTZ R133, R133, R124 ;  /* 0x0000007c85857221 */ /* 0x000fe40000010000 */
[----:B------:R-:W-:Y:S02]  /*10bd0*/  HMMA.16816.F32.BF16 R80, R4, R16, R80 ;  /* 0x000000100450723c */ /* 0x000fe40000041850 */
[----:B------:R-:W-:-:S06]  /*10be0*/  FADD.FTZ R120, R120, R133 ;  /* 0x0000008578787221 */ /* 0x000fcc0000010000 */
[C---:B-1----:R-:W-:Y:S08]  /*10bf0*/  HMMA.16816.F32.BF16 R112, R4.reuse, R12, R112 ;  /* 0x0000000c0470723c */ /* 0x042ff00000041870 */
[C---:B------:R-:W-:Y:S01]  /*10c00*/  HMMA.16816.F32.BF16 R68, R4.reuse, R14, R68 ;  /* 0x0000000e0444723c */ /* 0x040fe20000041844 */
[----:B------:R-:W1:Y:S07]  /*10c10*/  LDSM.16.MT88.4 R12, [R144+0xc400] ;  /* 0x00c40000900c783b */ /* 0x000e6e0000004200 */
[C---:B--2---:R-:W-:Y:S08]  /*10c20*/  HMMA.16816.F32.BF16 R72, R4.reuse, R8, R72 ;  /* 0x000000080448723c */ /* 0x044ff00000041848 */
[C---:B------:R-:W-:Y:S01]  /*10c30*/  HMMA.16816.F32.BF16 R76, R4.reuse, R10, R76 ;  /* 0x0000000a044c723c */ /* 0x040fe2000004184c */
[----:B------:R-:W2:Y:S07]  /*10c40*/  LDSM.16.MT88.4 R8, [R146+0xe400] ;  /* 0x00e400009208783b */ /* 0x000eae0000004200 */
        /* <DEDUP_REMOVED lines=8> */
[C---:B-1----:R-:W-:Y:S07]  /*10cd0*/  HMMA.16816.F32.BF16 R104, R4.reuse, R12, R104 ;  /* 0x0000000c0468723c */ /* 0x042fee0000041868 */
[----:B------:R-:W-:Y:S01]  /*10ce0*/  FADD.FTZ R12, R59, R58 ;  /* 0x0000003a3b0c7221 */ /* 0x000fe20000010000 */
[----:B------:R-:W-:Y:S01]  /*10cf0*/  HMMA.16816.F32.BF16 R100, R4, R14, R100 ;  /* 0x0000000e0464723c */ /* 0x000fe20000041864 */
[----:B------:R-:W-:-:S02]  /*10d00*/  FFMA.FTZ R58, R40, c[0x0][0x23c], -R61 ;  /* 0x00008f00283a7a23 */ /* 0x000fc4000001083d */
[--C-:B------:R-:W-:Y:S02]  /*10d10*/  FFMA.FTZ R59, R41, c[0x0][0x23c], -R61.reuse ;  /* 0x00008f00293b7a23 */ /* 0x100fe4000001083d */
[----:B------:R-:W-:Y:S01]  /*10d20*/  FFMA.FTZ R40, R47, c[0x0][0x23c], -R61 ;  /* 0x00008f002f287a23 */ /* 0x000fe2000001083d */
[----:B------:R1:W3:Y:S01]  /*10d30*/  MUFU.EX2 R41, R22 ;  /* 0x0000001600297308 */ /* 0x0002e20000000800 */
[----:B------:R-:W-:Y:S01]  /*10d40*/  FFMA.FTZ R47, R20, c[0x0][0x23c], -R49 ;  /* 0x00008f00142f7a23 */ /* 0x000fe20000010831 */
[----:B------:R-:W-:Y:S01]  /*10d50*/  F2FP.BF16.PACK_AB R4, R50, R137 ;  /* 0x000000893204723e */ /* 0x000fe200000010ff */
[----:B------:R-:W-:Y:S01]  /*10d60*/  FADD.FTZ R57, R57, R12 ;  /* 0x0000000c39397221 */ /* 0x000fe20000010000 */
[----:B------:R-:W-:Y:S01]  /*10d70*/  F2FP.BF16.PACK_AB R5, R44, R45 ;  /* 0x0000002d2c05723e */ /* 0x000fe200000010ff */
[----:B------:R-:W-:Y:S01]  /*10d80*/  LDSM.16.MT88.4 R12, [R144+0xc800] ;  /* 0x00c80000900c783b */ /* 0x000fe20000004200 */
[----:B------:R-:W-:Y:S01]  /*10d90*/  F2FP.BF16.PACK_AB R6, R48, R135 ;  /* 0x000000873006723e */ /* 0x000fe200000010ff */
[----:B------:R-:W-:Y:S01]  /*10da0*/  FADD.FTZ R51, R56, R57 ;  /* 0x0000003938337221 */ /* 0x000fe20000010000 */
[----:B------:R-:W-:Y:S01]  /*10db0*/  MUFU.EX2 R43, R59 ;  /* 0x0000003b002b7308 */ /* 0x000fe20000000800 */
[----:B------:R-:W-:-:S02]  /*10dc0*/  FFMA.FTZ R49, R42, c[0x0][0x23c], -R49 ;  /* 0x00008f002a317a23 */ /* 0x000fc40000010831 */
[----:B------:R-:W-:-:S04]  /*10dd0*/  FADD.FTZ R45, R45, R120 ;  /* 0x000000782d2d7221 */ /* 0x000fc80000010000 */
[----:B------:R-:W-:Y:S01]  /*10de0*/  FADD.FTZ R45, R44, R45 ;  /* 0x0000002d2c2d7221 */ /* 0x000fe20000010000 */
[----:B-1----:R-:W1:Y:S01]  /*10df0*/  LDSM.16.MT88.4 R20, [R144+0xa800] ;  /* 0x00a800009014783b */ /* 0x002e620000004200 */
[----:B---3--:R-:W-:Y:S01]  /*10e00*/  F2FP.BF16.PACK_AB R7, R41, R52 ;  /* 0x000000342907723e */ /* 0x008fe200000010ff */
[----:B------:R-:W3:Y:S01]  /*10e10*/  MUFU.EX2 R42, R58 ;  /* 0x0000003a002a7308 */ /* 0x000ee20000000800 */
[----:B------:R-:W-:-:S04]  /*10e20*/  FADD.FTZ R52, R52, R45 ;  /* 0x0000002d34347221 */ /* 0x000fc80000010000 */
[----:B------:R-:W-:Y:S01]  /*10e30*/  FADD.FTZ R41, R41, R52 ;  /* 0x0000003429297221 */ /* 0x000fe20000010000 */
[C---:B--2---:R-:W-:Y:S02]  /*10e40*/  HMMA.16816.F32.BF16 R112, R4.reuse, R8, R112 ;  /* 0x000000080470723c */ /* 0x044fe40000041870 */
[----:B------:R-:W-:Y:S06]  /*10e50*/  MUFU.EX2 R40, R40 ;  /* 0x0000002800287308 */ /* 0x000fec0000000800 */
[C---:B------:R-:W-:Y:S01]  /*10e60*/  HMMA.16816.F32.BF16 R68, R4.reuse, R10, R68 ;  /* 0x0000000a0444723c */ /* 0x040fe20000041844 */
[----:B------:R-:W2:Y:S01]  /*10e70*/  LDSM.16.MT88.4 R8, [R146+0xe800] ;  /* 0x00e800009208783b */ /* 0x000ea20000004200 */
[----:B------:R-:W4:Y:S06]  /*10e80*/  MUFU.EX2 R47, R47 ;  /* 0x0000002f002f7308 */ /* 0x000f2c0000000800 */
[C---:B------:R-:W-:Y:S08]  /*10e90*/  HMMA.16816.F32.BF16 R80, R4.reuse, R16, R80 ;  /* 0x000000100450723c */ /* 0x040ff00000041850 */
[C---:B------:R-:W-:Y:S01]  /*10ea0*/  HMMA.16816.F32.BF16 R84, R4.reuse, R18, R84 ;  /* 0x000000120454723c */ /* 0x040fe20000041854 */
[----:B------:R-:W-:Y:S07]  /*10eb0*/  LDSM.16.MT88.4 R16, [R146+0xac00] ;  /* 0x00ac00009210783b */ /* 0x000fee0000004200 */
[C---:B-1----:R-:W-:Y:S08]  /*10ec0*/  HMMA.16816.F32.BF16 R72, R4.reuse, R20, R72 ;  /* 0x000000140448723c */ /* 0x042ff00000041848 */
[C---:B------:R-:W-:Y:S01]  /*10ed0*/  HMMA.16816.F32.BF16 R76, R4.reuse, R22, R76 ;  /* 0x00000016044c723c */ /* 0x040fe2000004184c */
[----:B------:R-:W1:Y:S07]  /*10ee0*/  LDSM.16.MT88.4 R20, [R144+0xe800] ;  /* 0x00e800009014783b */ /* 0x000e6e0000004200 */
[C---:B------:R-:W-:Y:S08]  /*10ef0*/  HMMA.16816.F32.BF16 R88, R4.reuse, R12, R88 ;  /* 0x0000000c0458723c */ /* 0x040ff00000041858 */
[C---:B--2---:R-:W-:Y:S07]  /*10f00*/  HMMA.16816.F32.BF16 R92, R4.reuse, R8, R92 ;  /* 0x00000008045c723c */ /* 0x044fee000004185c */
[----:B------:R-:W-:Y:S01]  /*10f10*/  FADD.FTZ R8, R38, R51 ;  /* 0x0000003326087221 */ /* 0x000fe20000010000 */
[----:B------:R-:W-:Y:S01]  /*10f20*/  HMMA.16816.F32.BF16 R108, R4, R14, R108 ;  /* 0x0000000e046c723c */ /* 0x000fe2000004186c */
[----:B------:R-:W2:Y:S01]  /*10f30*/  LDSM.16.MT88.4 R12, [R144+0xac00] ;  /* 0x00ac0000900c783b */ /* 0x000ea20000004200 */
[----:B------:R-:W5:Y:S01]  /*10f40*/  MUFU.EX2 R38, R49 ;  /* 0x0000003100267308 */ /* 0x000f620000000800 */
[----:B------:R-:W-:-:S05]  /*10f50*/  FADD.FTZ R37, R37, R8 ;  /* 0x0000000825257221 */ /* 0x000fca0000010000 */
[C---:B------:R-:W-:Y:S01]  /*10f60*/  HMMA.16816.F32.BF16 R96, R4.reuse, R10, R96 ;  /* 0x0000000a0460723c */ /* 0x040fe20000041860 */
[----:B------:R-:W2:Y:S07]  /*10f70*/  LDSM.16.MT88.4 R8, [R146+0xcc00] ;  /* 0x00cc00009208783b */ /* 0x000eae0000004200 */
[C---:B-1----:R-:W-:Y:S07]  /*10f80*/  HMMA.16816.F32.BF16 R104, R4.reuse, R20, R104 ;  /* 0x000000140468723c */ /* 0x042fee0000041868 */
[----:B------:R-:W-:Y:S01]  /*10f90*/  FADD.FTZ R20, R36, R37 ;  /* 0x0000002524147221 */ /* 0x000fe20000010000 */
[----:B------:R-:W-:Y:S03]  /*10fa0*/  HMMA.16816.F32.BF16 R100, R4, R22, R100 ;  /* 0x000000160464723c */ /* 0x000fe60000041864 */
[----:B------:R-:W-:-:S04]  /*10fb0*/  FADD.FTZ R20, R33, R20 ;  /* 0x0000001421147221 */ /* 0x000fc80000010000 */
[----:B------:R-:W-:Y:S01]  /*10fc0*/  FADD.FTZ R31, R31, R20 ;  /* 0x000000141f1f7221 */ /* 0x000fe20000010000 */
[----:B---3--:R-:W-:Y:S02]  /*10fd0*/  F2FP.BF16.PACK_AB R4, R42, R43 ;  /* 0x0000002b2a04723e */ /* 0x008fe400000010ff */
        /* <DEDUP_REMOVED lines=34> */
[----:B------:R-:W-:Y:S03]  /*11200*/  HMMA.16816.F32.BF16 R108, R4, R18, R108 ;  /* 0x00000012046c723c */ /* 0x000fe6000004186c */
        /* <DEDUP_REMOVED lines=8> */
[C---:B---3--:R-:W-:Y:S08]  /*11290*/  HMMA.16816.F32.BF16 R104, R4.reuse, R8, R104 ;  /* 0x000000080468723c */ /* 0x048ff00000041868 */
[----:B------:R-:W-:Y:S01]  /*112a0*/  HMMA.16816.F32.BF16 R100, R4, R10, R100 ;  /* 0x0000000a0464723c */ /* 0x000fe20000041864 */
[----:B------:R-:W-:Y:S06]  /*112b0*/  @!UPT UIADD3 URZ, URZ, URZ, URZ ;  /* 0x0000003f3f3ff290 */ /* 0x000fec000fffe03f */
[----:B------:R-:W-:Y:S11]  /*112c0*/  @!P0 BRA `(.L_x_2950) ;  /* 0x00003fe000008947 */ /* 0x000ff60003800000 */
        /* <DEDUP_REMOVED lines=62> */
.L_x_2951:
[----:B------:R-:W-:-:S05]  /*116b0*/  IMAD.MOV.U32 R6, RZ, RZ, c[0x0][0x1a0] ;  /* 0x00006800ff067624 */ /* 0x000fca00078e00ff */
[----:B------:R-:W-:-:S04]  /*116c0*/  LEA R6, -R6, RZ, 0x7 ;  /* 0x000000ff06067211 */ /* 0x000fc800078e39ff */
[----:B------:R-:W-:Y:S02]  /*116d0*/  SHF.R.S32.HI R4, RZ, 0x1f, R6 ;  /* 0x0000001fff047819 */ /* 0x000fe40000011406 */
.L_x_2952:
[----:B------:R-:W-:Y:S01]  /*116e0*/  IMAD.MOV.U32 R3, RZ, RZ, c[0x0][0x1a0] ;  /* 0x00006800ff037624 */ /* 0x000fe200078e00ff */
[C---:B------:R-:W-:Y:S01]  /*116f0*/  LEA R158, P0, R6.reuse, R158, 0x1 ;  /* 0x0000009e069e7211 */ /* 0x040fe200078008ff */
[----:B------:R-:W-:Y:S01]  /*11700*/  IMAD.MOV.U32 R8, RZ, RZ, 0x6 ;  /* 0x00000006ff087424 */ /* 0x000fe200078e00ff */
[C---:B------:R-:W-:Y:S01]  /*11710*/  IADD3 R5, P3, R6.reuse, R162, RZ ;  /* 0x000000a206057210 */ /* 0x040fe20007f7e0ff */
[----:B------:R-:W-:Y:S01]  /*11720*/  IMAD R142, R161, 0x80, R142 ;  /* 0x00000080a18e7824 */ /* 0x000fe200078e028e */
[----:B------:R-:W-:Y:S02]  /*11730*/  LEA R7, P1, R3, R6, 0x5 ;  /* 0x0000000603077211 */ /* 0x000fe400078228ff */
[----:B------:R-:W-:Y:S01]  /*11740*/  LEA.HI.X R159, R6, R159, R4, 0x1, P0 ;  /* 0x0000009f069f7211 */ /* 0x000fe200000f0c04 */
[----:B------:R-:W-:Y:S01]  /*11750*/  IMAD.MOV.U32 R6, RZ, RZ, c[0x0][0x1a4] ;  /* 0x00006900ff067624 */ /* 0x000fe200078e00ff */
[----:B------:R-:W-:Y:S01]  /*11760*/  IADD3 R162, P0, R7, R162, RZ ;  /* 0x000000a207a27210 */ /* 0x000fe20007f1e0ff */
[----:B------:R-:W-:Y:S01]  /*11770*/  IMAD.X R10, R4, 0x1, R54, P3 ;  /* 0x00000001040a7824 */ /* 0x000fe200018e0636 */
[C---:B------:R-:W-:Y:S01]  /*11780*/  SHF.L.U64.HI R8, R3.reuse, R8, c[0x0][0x1a4] ;  /* 0x0000690003087619 */ /* 0x040fe20000010208 */
[----:B------:R-:W-:Y:S01]  /*11790*/  @!PT LDS RZ, [RZ] ;  /* 0x00000000fffff984 */ /* 0x000fe20000000800 */
[----:B------:R-:W-:Y:S01]  /*117a0*/  @!PT LDS RZ, [RZ] ;  /* 0x00000000fffff984 */ /* 0x000fe20000000800 */
[----:B------:R-:W-:Y:S01]  /*117b0*/  @!PT LDS RZ, [RZ] ;  /* 0x00000000fffff984 */ /* 0x000fe20000000800 */
[----:B------:R1:W-:Y:S01]  /*117c0*/  LDGSTS.E.BYPASS.LTC128B.128 [R152+0x9000], [R158.64] ;  /* 0x090000009e987fae */ /* 0x0003e2000b901d46 */
[C---:B------:R-:W-:Y:S01]  /*117d0*/  LEA.HI.X R7, R3.reuse, R4, R6, 0x5, P1 ;  /* 0x0000000403077211 */ /* 0x040fe200008f2c06 */
[----:B------:R-:W-:Y:S01]  /*117e0*/  IMAD.SHL.U32 R3, R3, 0x40, RZ ;  /* 0x0000004003037824 */ /* 0x000fe200078e00ff */
[----:B------:R-:W-:-:S02]  /*117f0*/  LEA R12, P3, R5, c[0x0][0x170], 0x1 ;  /* 0x00005c00050c7a11 */ /* 0x000fc400078608ff */
[----:B------:R-:W-:Y:S01]  /*11800*/  ISETP.GE.AND P4, PT, R142, R140, PT ;  /* 0x0000008c8e00720c */ /* 0x000fe20003f86270 */
[----:B------:R-:W-:Y:S01]  /*11810*/  IMAD.X R7, R7, 0x1, R54, P0 ;  /* 0x0000000107077824 */ /* 0x000fe200000e0636 */
[C---:B------:R-:W-:Y:S02]  /*11820*/  LEA R4, P0, R162.reuse, c[0x0][0x170], 0x1 ;  /* 0x00005c00a2047a11 */ /* 0x040fe400078008ff */
[----:B------:R-:W-:Y:S02]  /*11830*/  IADD3 R6, P1, R3, R158, RZ ;  /* 0x0000009e03067210 */ /* 0x000fe40007f3e0ff */
[----:B------:R-:W-:Y:S02]  /*11840*/  LEA.HI.X R13, R5, c[0x0][0x174], R10, 0x1, P3 ;  /* 0x00005d00050d7a11 */ /* 0x000fe400018f0c0a */
[----:B------:R-:W-:Y:S01]  /*11850*/  LEA.HI.X R5, R162, c[0x0][0x174], R7, 0x1, P0 ;  /* 0x00005d00a2057a11 */ /* 0x000fe200000f0c07 */
[----:B------:R-:W-:Y:S01]  /*11860*/  IMAD.X R7, R8, 0x1, R159, P1 ;  /* 0x0000000108077824 */ /* 0x000fe200008e069f */
[-C--:B------:R-:W-:Y:S01]  /*11870*/  IADD3 R10, P0, R6, R3.reuse, RZ ;  /* 0x00000003060a7210 */ /* 0x080fe20007f1e0ff */
[----:B------:R2:W-:Y:S01]  /*11880*/  LDGSTS.E.BYPASS.LTC128B.128 [R152+0xb000], [R12.64+0x40] ;  /* 0x0b0000400c987fae */ /* 0x0005e2000b901d46 */
[----:B------:R-:W-:-:S02]  /*11890*/  IADD3 R20, P3, R4, R3, RZ ;  /* 0x0000000304147210 */ /* 0x000fc40007f7e0ff */
[-C--:B------:R-:W-:Y:S01]  /*118a0*/  IADD3 R14, P1, R10, R3.reuse, RZ ;  /* 0x000000030a0e7210 */ /* 0x080fe20007f3e0ff */
[--C-:B------:R-:W-:Y:S01]  /*118b0*/  IMAD.X R11, R7, 0x1, R8.reuse, P0 ;  /* 0x00000001070b7824 */ /* 0x100fe200000e0608 */
[----:B------:R-:W-:Y:S01]  /*118c0*/  IADD3 R24, P0, R20, R3, RZ ;  /* 0x0000000314187210 */ /* 0x000fe20007f1e0ff */
[--C-:B------:R-:W-:Y:S01]  /*118d0*/  IMAD.X R21, R5, 0x1, R8.reuse, P3 ;  /* 0x0000000105157824 */ /* 0x100fe200018e0608 */
[----:B------:R2:W-:Y:S01]  /*118e0*/  LDGSTS.E.BYPASS.LTC128B.128 [R152+0xd000], [R12.64+0x80] ;  /* 0x0d0000800c987fae */ /* 0x0005e2000b901d46 */
[--C-:B------:R-:W-:Y:S01]  /*118f0*/  IMAD.X R15, R11, 0x1, R8.reuse, P1 ;  /* 0x000000010b0f7824 */ /* 0x100fe200008e0608 */
[----:B------:R-:W-:Y:S01]  /*11900*/  IADD3 R3, R142, 0x1, RZ ;  /* 0x000000018e037810 */ /* 0x000fe20007ffe0ff */
[----:B------:R-:W-:Y:S01]  /*11910*/  IMAD.X R25, R21, 0x1, R8, P0 ;  /* 0x0000000115197824 */ /* 0x000fe200000e0608 */
[----:B------:R3:W-:Y:S02]  /*11920*/  LDGSTS.E.BYPASS.LTC128B.128 [R152+0x9800], [R6.64] ;  /* 0x0980000006987fae */ /* 0x0007e4000b901d46 */
[----:B------:R-:W-:-:S02]  /*11930*/  ISETP.GE.AND P1, PT, R3, R140, PT ;  /* 0x0000008c0300720c */ /* 0x000fc40003f26270 */
[----:B------:R3:W-:Y:S01]  /*11940*/  LDGSTS.E.BYPASS.LTC128B.128 [R152+0xb800], [R4.64+0x40] ;  /* 0x0b80004004987fae */ /* 0x0007e2000b901d46 */
[-C--:B------:R-:W-:Y:S02]  /*11950*/  ISETP.GE.AND P0, PT, R3, R141.reuse, PT ;  /* 0x0000008d0300720c */ /* 0x080fe40003f06270 */
[----:B------:R-:W-:Y:S01]  /*11960*/  IADD3 R3, R142, 0x8, RZ ;  /* 0x000000088e037810 */ /* 0x000fe20007ffe0ff */
[----:B------:R3:W-:Y:S03]  /*11970*/  LDGSTS.E.BYPASS.LTC128B.128 [R152+0xd800], [R4.64+0x80] ;  /* 0x0d80008004987fae */ /* 0x0007e6000b901d46 */
[C---:B------:R-:W-:Y:S01]  /*11980*/  ISETP.GE.AND P3, PT, R3.reuse, R140, PT ;  /* 0x0000008c0300720c */ /* 0x040fe20003f66270 */
[----:B------:R4:W-:Y:S01]  /*11990*/  LDGSTS.E.BYPASS.LTC128B.128 [R152+0xa000], [R10.64] ;  /* 0x0a0000000a987fae */ /* 0x0009e2000b901d46 */
[----:B------:R-:W-:-:S03]  /*119a0*/  ISETP.GE.AND P6, PT, R3, R141, PT ;  /* 0x0000008d0300720c */ /* 0x000fc60003fc6270 */
[----:B------:R5:W-:Y:S04]  /*119b0*/  LDGSTS.E.BYPASS.LTC128B.128 [R152+0xc000], [R20.64+0x40] ;  /* 0x0c00004014987fae */ /* 0x000be8000b901d46 */
[----:B------:R5:W-:Y:S04]  /*119c0*/  LDGSTS.E.BYPASS.LTC128B.128 [R152+0xe000], [R20.64+0x80] ;  /* 0x0e00008014987fae */ /* 0x000be8000b901d46 */
[----:B------:R2:W-:Y:S04]  /*119d0*/  LDGSTS.E.BYPASS.LTC128B.128 [R152+0xa800], [R14.64] ;  /* 0x0a8000000e987fae */ /* 0x0005e8000b901d46 */
[----:B------:R1:W-:Y:S04]  /*119e0*/  LDGSTS.E.BYPASS.LTC128B.128 [R152+0xc800], [R24.64+0x40] ;  /* 0x0c80004018987fae */ /* 0x0003e8000b901d46 */
[----:B------:R1:W-:Y:S04]  /*119f0*/  LDGSTS.E.BYPASS.LTC128B.128 [R152+0xe800], [R24.64+0x80] ;  /* 0x0e80008018987fae */ /* 0x0003e8000b901d46 */
[----:B------:R-:W-:Y:S04]  /*11a00*/  LDSM.16.M88.4 R132, [R149] ;  /* 0x000000009584783b */ /* 0x000fe80000000200 */
[----:B------:R-:W1:Y:S04]  /*11a10*/  LDSM.16.M88.4 R36, [R148+0x3000] ;  /* 0x003000009424783b */ /* 0x000e680000000200 */
[----:B------:R-:W1:Y:S04]  /*11a20*/  LDSM.16.M88.4 R28, [R148+0x3400] ;  /* 0x00340000941c783b */ /* 0x000e680000000200 */
[----:B------:R-:W-:Y:S04]  /*11a30*/  LDSM.16.M88.4 R128, [R147] ;  /* 0x000000009380783b */ /* 0x000fe80000000200 */
[----:B------:R-:W1:Y:S04]  /*11a40*/  LDSM.16.M88.4 R16, [R145+0x3000] ;  /* 0x003000009110783b */ /* 0x000e680000000200 */
[----:B----4-:R-:W4:Y:S04]  /*11a50*/  LDSM.16.M88.4 R8, [R145+0x3400] ;  /* 0x003400009108783b */ /* 0x010f280000000200 */
[----:B-----5:R-:W5:Y:S04]  /*11a60*/  LDSM.16.M88.4 R20, [R148+0x3800] ;  /* 0x003800009414783b */ /* 0x020f680000000200 */
        /* <DEDUP_REMOVED lines=10> */
[C---:B------:R-:W-:Y:S03]  /*11b10*/  HMMA.16816.F32.BF16 R36, R132.reuse, R38, RZ ;  /* 0x000000268424723c */ /* 0x040fe600000418ff */
[----:B------:R-:W1:Y:S04]  /*11b20*/  LDSM.16.M88.4 R64, [R148+0x5400] ;  /* 0x005400009440783b */ /* 0x000e680000000200 */
[----:B------:R-:W-:Y:S01]  /*11b30*/  LDSM.16.M88.4 R120, [R145+0x4400] ;  /* 0x004400009178783b */ /* 0x000fe20000000200 */
[----:B------:R-:W-:Y:S03]  /*11b40*/  HMMA.16816.F32.BF16 R28, R132, R30, RZ ;  /* 0x0000001e841c723c */ /* 0x000fe600000418ff */
[----:B------:R-:W-:Y:S04]  /*11b50*/  LDSM.16.M88.4 R136, [R148+0x4800] ;  /* 0x004800009488783b */ /* 0x000fe80000000200 */
[----:B------:R-:W0:Y:S01]  /*11b60*/  LDGDEPBAR ;  /* 0x00000000000079af */ /* 0x000e220000000000 */
[C---:B------:R-:W-:Y:S08]  /*11b70*/  HMMA.16816.F32.BF16 R40, R128.reuse, R16, R40 ;  /* 0x000000108028723c */ /* 0x040ff00000041828 */
[C---:B------:R-:W-:Y:S08]  /*11b80*/  HMMA.16816.F32.BF16 R36, R128.reuse, R18, R36 ;  /* 0x000000128024723c */ /* 0x040ff00000041824 */
[C---:B----4-:R-:W-:Y:S08]  /*11b90*/  HMMA.16816.F32.BF16 R32, R128.reuse, R8, R32 ;  /* 0x000000088020723c */ /* 0x050ff00000041820 */
[----:B------:R-:W-:Y:S08]  /*11ba0*/  HMMA.16816.F32.BF16 R28, R128, R10, R28 ;  /* 0x0000000a801c723c */ /* 0x000ff0000004181c */
[C---:B-----5:R-:W-:Y:S08]  /*11bb0*/  HMMA.16816.F32.BF16 R24, R132.reuse, R20, RZ ;  /* 0x000000148418723c */ /* 0x060ff000000418ff */
[C---:B--2---:R-:W-:Y:S08]  /*11bc0*/  HMMA.16816.F32.BF16 R16, R132.reuse, R12, RZ ;  /* 0x0000000c8410723c */ /* 0x044ff000000418ff */
[C---:B---3--:R-:W-:Y:S08]  /*11bd0*/  HMMA.16816.F32.BF16 R8, R132.reuse, R4, RZ ;  /* 0x000000048408723c */ /* 0x048ff000000418ff */
[C---:B------:R-:W-:Y:S08]  /*11be0*/  HMMA.16816.F32.BF16 R20, R132.reuse, R22, RZ ;  /* 0x000000168414723c */ /* 0x040ff000000418ff */
[C---:B------:R-:W-:Y:S08]  /*11bf0*/  HMMA.16816.F32.BF16 R12, R132.reuse, R14, RZ ;  /* 0x0000000e840c723c */ /* 0x040ff000000418ff */
[----:B------:R-:W-:Y:S08]  /*11c00*/  HMMA.16816.F32.BF16 R4, R132, R6, RZ ;  /* 0x000000068404723c */ /* 0x000ff000000418ff */
[C---:B------:R-:W-:Y:S08]  /*11c10*/  HMMA.16816.F32.BF16 R24, R128.reuse, R60, R24 ;  /* 0x0000003c8018723c */ /* 0x040ff00000041818 */
        /* <DEDUP_REMOVED lines=8> */
[C---:B------:R-:W-:Y:S08]  /*11ca0*/  HMMA.16816.F32.BF16 R40, R116.reuse, R44, R40 ;  /* 0x0000002c7428723c */ /* 0x040ff00000041828 */
[----:B------:R-:W-:Y:S08]  /*11cb0*/  HMMA.16816.F32.BF16 R36, R116, R46, R36 ;  /* 0x0000002e7424723c */ /* 0x000ff00000041824 */
[C---:B------:R-:W-:Y:S08]  /*11cc0*/  HMMA.16816.F32.BF16 R48, R132.reuse, R124, RZ ;  /* 0x0000007c8430723c */ /* 0x040ff000000418ff */
[----:B------:R-:W-:Y:S01]  /*11cd0*/  HMMA.16816.F32.BF16 R44, R132, R126, RZ ;  /* 0x0000007e842c723c */ /* 0x000fe200000418ff */
[----:B------:R-:W-:Y:S07]  /*11ce0*/  LDSM.16.M88.4 R124, [R148+0x6400] ;  /* 0x00640000947c783b */ /* 0x000fee0000000200 */
        /* <DEDUP_REMOVED lines=9> */
[C---:B-1----:R-:W-:Y:S08]  /*11d80*/  HMMA.16816.F32.BF16 R8, R116.reuse, R52, R8 ;  /* 0x000000347408723c */ /* 0x042ff00000041808 */
[----:B------:R-:W-:Y:S01]  /*11d90*/  HMMA.16816.F32.BF16 R4, R116, R54, R4 ;  /* 0x000000367404723c */ /* 0x000fe20000041804 */
[----:B------:R-:W1:Y:S07]  /*11da0*/  LDSM.16.M88.4 R52, [R145+0x5c00] ;  /* 0x005c00009134783b */ /* 0x000e6e0000000200 */
[C---:B------:R-:W-:Y:S08]  /*11db0*/  HMMA.16816.F32.BF16 R48, R128.reuse, R120, R48 ;  /* 0x000000788030723c */ /* 0x040ff00000041830 */
[----:B------:R-:W-:Y:S01]  /*11dc0*/  HMMA.16816.F32.BF16 R44, R128, R122, R44 ;  /* 0x0000007a802c723c */ /* 0x000fe2000004182c */
[----:B------:R-:W4:Y:S07]  /*11dd0*/  LDSM.16.M88.4 R120, [R145+0x5000] ;  /* 0x005000009178783b */ /* 0x000f2e0000000200 */
[C---:B--2---:R-:W-:Y:S08]  /*11de0*/  HMMA.16816.F32.BF16 R24, R64.reuse, R60, R24 ;  /* 0x0000003c4018723c */ /* 0x044ff00000041818 */
[C---:B---3--:R-:W-:Y:S08]  /*11df0*/  HMMA.16816.F32.BF16 R32, R64.reuse, R56, R32 ;  /* 0x000000384020723c */ /* 0x048ff00000041820 */
[C---:B------:R-:W-:Y:S01]  /*11e00*/  HMMA.16816.F32.BF16 R28, R64.reuse, R58, R28 ;  /* 0x0000003a401c723c */ /* 0x040fe2000004181c */
[----:B------:R-:W2:Y:S07]  /*11e10*/  LDSM.16.M88.4 R56, [R145+0x6400] ;  /* 0x006400009138783b */ /* 0x000eae0000000200 */
[C---:B------:R-:W-:Y:S01]  /*11e20*/  HMMA.16816.F32.BF16 R20, R64.reuse, R62, R20 ;  /* 0x0000003e4014723c */ /* 0x040fe20000041814 */
[----:B------:R-:W-:Y:S07]  /*11e30*/  LDSM.16.M88.4 R60, [R149+0x2000] ;  /* 0x00200000953c783b */ /* 0x000fee0000000200 */
[C---:B-1----:R-:W-:Y:S08]  /*11e40*/  HMMA.16816.F32.BF16 R16, R64.reuse, R52, R16 ;  /* 0x000000344010723c */ /* 0x042ff00000041810 */
[----:B------:R-:W-:Y:S01]  /*11e50*/  HMMA.16816.F32.BF16 R12, R64, R54, R12 ;  /* 0x00000036400c723c */ /* 0x000fe2000004180c */
[----:B------:R-:W1:Y:S07]  /*11e60*/  LDSM.16.M88.4 R52, [R148+0x7000] ;  /* 0x007000009434783b */ /* 0x000e6e0000000200 */
[C---:B------:R-:W-:Y:S08]  /*11e70*/  HMMA.16816.F32.BF16 R48, R116.reuse, R124, R48 ;  /* 0x0000007c7430723c */ /* 0x040ff00000041830 */
[----:B------:R-:W-:Y:S01]  /*11e80*/  HMMA.16816.F32.BF16 R44, R116, R126, R44 ;  /* 0x0000007e742c723c */ /* 0x000fe2000004182c */
[----:B------:R-:W3:Y:S07]  /*11e90*/  LDSM.16.M88.4 R124, [R148+0x7400] ;  /* 0x00740000947c783b */ /* 0x000eee0000000200 */
[C---:B----4-:R-:W-:Y:S08]  /*11ea0*/  HMMA.16816.F32.BF16 R40, R64.reuse, R120, R40 ;  /* 0x000000784028723c */ /* 0x050ff00000041828 */
[C---:B------:R-:W-:Y:S01]  /*11eb0*/  HMMA.16816.F32.BF16 R36, R64.reuse, R122, R36 ;  /* 0x0000007a4024723c */ /* 0x040fe20000041824 */
[----:B------:R-:W4:Y:S07]  /*11ec0*/  LDSM.16.M88.4 R120, [R145+0x6000] ;  /* 0x006000009178783b */ /* 0x000f2e0000000200 */
[C---:B--2---:R-:W-:Y:S08]  /*11ed0*/  HMMA.16816.F32.BF16 R48, R64.reuse, R56, R48 ;  /* 0x000000384030723c */ /* 0x044ff00000041830 */
[----:B------:R-:W-:Y:S01]  /*11ee0*/  HMMA.16816.F32.BF16 R44, R64, R58, R44 ;  /* 0x0000003a402c723c */ /* 0x000fe2000004182c */
[----:B------:R-:W2:Y:S07]  /*11ef0*/  LDSM.16.M88.4 R56, [R148+0x7c00] ;  /* 0x007c00009438783b */ /* 0x000eae0000000200 */
[C---:B-1----:R-:W-:Y:S08]  /*11f00*/  HMMA.16816.F32.BF16 R40, R60.reuse, R52, R40 ;  /* 0x000000343c28723c */ /* 0x042ff00000041828 */
[C---:B------:R-:W-:Y:S01]  /*11f10*/  HMMA.16816.F32.BF16 R36, R60.reuse, R54, R36 ;  /* 0x000000363c24723c */ /* 0x040fe20000041824 */
[----:B------:R-:W1:Y:S07]  /*11f20*/  LDSM.16.M88.4 R52, [R148+0x8000] ;  /* 0x008000009434783b */ /* 0x000e6e0000000200 */
[----:B---3--:R-:W-:Y:S08]  /*11f30*/  HMMA.16816.F32.BF16 R32, R60, R124, R32 ;  /* 0x0000007c3c20723c */ /* 0x008ff00000041820 */
[C---:B----4-:R-:W-:Y:S08]  /*11f40*/  HMMA.16816.F32.BF16 R8, R64.reuse, R120, R8 ;  /* 0x000000784008723c */ /* 0x050ff00000041808 */
        /* <DEDUP_REMOVED lines=8> */
[C---:B------:R-:W-:Y:S01]  /*11fd0*/  HMMA.16816.F32.BF16 R28, R60.reuse, R126, R28 ;  /* 0x0000007e3c1c723c */ /* 0x040fe2000004181c */
[----:B------:R-:W-:Y:S07]  /*11fe0*/  LDSM.16.M88.4 R124, [R145+0x4800] ;  /* 0x00480000917c783b */ /* 0x000fee0000000200 */
[C---:B---3--:R-:W-:Y:S08]  /*11ff0*/  HMMA.16816.F32.BF16 R24, R60.reuse, R120, R24 ;  /* 0x000000783c18723c */ /* 0x048ff00000041818 */
[----:B------:R-:W-:Y:S01]  /*12000*/  HMMA.16816.F32.BF16 R20, R60, R122, R20 ;  /* 0x0000007a3c14723c */ /* 0x000fe20000041814 */
[----:B------:R-:W2:Y:S07]  /*12010*/  LDSM.16.M88.4 R120, [R148+0x8400] ;  /* 0x008400009478783b */ /* 0x000eae0000000200 */
[C---:B-1----:R-:W-:Y:S08]  /*12020*/  HMMA.16816.F32.BF16 R40, R56.reuse, R52, R40 ;  /* 0x000000343828723c */ /* 0x042ff00000041828 */
[----:B------:R-:W-:Y:S01]  /*12030*/  HMMA.16816.F32.BF16 R36, R56, R54, R36 ;  /* 0x000000363824723c */ /* 0x000fe20000041824 */
[----:B------:R-:W1:Y:S07]  /*12040*/  LDSM.16.M88.4 R52, [R145+0x7800] ;  /* 0x007800009134783b */ /* 0x000e6e0000000200 */
[----:B--2---:R-:W-:Y:S08]  /*12050*/  HMMA.16816.F32.BF16 R48, R60, R120, R48 ;  /* 0x000000783c30723c */ /* 0x004ff00000041830 */
[----:B------:R-:W-:-:S02]  /*12060*/  FSEL R251, R41, -INF , !P1 ;  /* 0xff80000029fb7808 */ /* 0x000fc40004800000 */
[----:B------:R-:W-:Y:S02]  /*12070*/  FSEL R3, R40, -INF , !P4 ;  /* 0xff80000028037808 */ /* 0x000fe40006000000 */
[C---:B------:R-:W-:Y:S02]  /*12080*/  ISETP.GE.AND P1, PT, R142.reuse, R141, PT ;  /* 0x0000008d8e00720c */ /* 0x040fe40003f26270 */
[----:B------:R-:W-:Y:S01]  /*12090*/  IADD3 R40, R142, 0x10, RZ ;  /* 0x000000108e287810 */ /* 0x000fe20007ffe0ff */
[----:B------:R-:W-:Y:S01]  /*120a0*/  HMMA.16816.F32.BF16 R44, R60, R122, R44 ;  /* 0x0000007a3c2c723c */ /* 0x000fe2000004182c */
[----:B------:R-:W2:Y:S01]  /*120b0*/  LDSM.16.M88.4 R120, [R145+0x7400] ;  /* 0x007400009178783b */ /* 0x000ea20000000200 */
[----:B------:R-:W-:Y:S02]  /*120c0*/  FSEL R249, R36, -INF , !P3 ;  /* 0xff80000024f97808 */ /* 0x000fe40005800000 */
[----:B------:R-:W-:Y:S02]  /*120d0*/  FSEL R247, R42, -INF , !P1 ;  /* 0xff8000002af77808 */ /* 0x000fe40004800000 */
[----:B------:R-:W-:-:S02]  /*120e0*/  ISETP.GE.AND P3, PT, R40, R140, PT ;  /* 0x0000008c2800720c */ /* 0x000fc40003f66270 */
[-C--:B------:R-:W-:Y:S02]  /*120f0*/  ISETP.GE.AND P1, PT, R40, R141.reuse, PT ;  /* 0x0000008d2800720c */ /* 0x080fe40003f26270 */
[----:B------:R-:W-:Y:S02]  /*12100*/  IADD3 R40, R142, 0x11, RZ ;  /* 0x000000118e287810 */ /* 0x000fe40007ffe0ff */
[----:B------:R-:W-:Y:S02]  /*12110*/  FSEL R43, R43, -INF , !P0 ;  /* 0xff8000002b2b7808 */ /* 0x000fe40004000000 */
[-C--:B------:R-:W-:Y:S01]  /*12120*/  ISETP.GE.AND P0, PT, R40, R141.reuse, PT ;  /* 0x0000008d2800720c */ /* 0x080fe20003f06270 */
[C---:B-1----:R-:W-:Y:S08]  /*12130*/  HMMA.16816.F32.BF16 R24, R56.reuse, R52, R24 ;  /* 0x000000343818723c */ /* 0x042ff00000041818 */
[C---:B------:R-:W-:Y:S01]  /*12140*/  HMMA.16816.F32.BF16 R20, R56.reuse, R54, R20 ;  /* 0x000000363814723c */ /* 0x040fe20000041814 */
[----:B------:R-:W1:Y:S07]  /*12150*/  LDSM.16.M88.4 R52, [R145+0x8000] ;  /* 0x008000009134783b */ /* 0x000e6e0000000200 */
[C---:B--2---:R-:W-:Y:S08]  /*12160*/  HMMA.16816.F32.BF16 R32, R56.reuse, R120, R32 ;  /* 0x000000783820723c */ /* 0x044ff00000041820 */
[C---:B------:R-:W-:Y:S01]  /*12170*/  HMMA.16816.F32.BF16 R28, R56.reuse, R122, R28 ;  /* 0x0000007a381c723c */ /* 0x040fe2000004181c */
[----:B------:R-:W2:Y:S11]  /*12180*/  LDSM.16.M88.4 R120, [R145+0x7c00] ;  /* 0x007c00009178783b */ /* 0x000eb60000000200 */
[----:B------:R-:W-:Y:S04]  /*12190*/  @!UPT UIADD3 URZ, URZ, URZ, URZ ;  /* 0x0000003f3f3ff290 */ /* 0x000fe8000fffe03f */
[----:B------:R-:W-:Y:S01]  /*121a0*/  FSEL R41, R32, -INF , !P3 ;  /* 0xff80000020297808 */ /* 0x000fe20005800000 */
[C---:B-1----:R-:W-:Y:S01]  /*121b0*/  HMMA.16816.F32.BF16 R8, R56.reuse, R52, R8 ;  /* 0x000000343808723c */ /* 0x042fe20000041808 */
[----:B------:R-:W-:Y:S02]  /*121c0*/  FSEL R233, R35, -INF , !P0 ;  /* 0xff80000023e97808 */ /* 0x000fe40004000000 */
[----:B------:R-:W-:Y:S02]  /*121d0*/  IADD3 R32, R142, 0x20, RZ ;  /* 0x000000208e207810 */ /* 0x000fe40007ffe0ff */
[----:B------:R-:W-:Y:S02]  /*121e0*/  FSEL R239, R34, -INF , !P1 ;  /* 0xff80000022ef7808 */ /* 0x000fe40004800000 */
[----:B------:R-:W-:Y:S01]  /*121f0*/  ISETP.GE.AND P1, PT, R32, R141, PT ;  /* 0x0000008d2000720c */ /* 0x000fe20003f26270 */
[----:B------:R-:W-:Y:S01]  /*12200*/  HMMA.16816.F32.BF16 R4, R56, R54, R4 ;  /* 0x000000363804723c */ /* 0x000fe20000041804 */
[----:B------:R-:W1:Y:S02]  /*12210*/  LDSM.16.M88.4 R52, [R145+0x8400] ;  /* 0x008400009134783b */ /* 0x000e640000000200 */
[----:B------:R-:W-:-:S05]  /*12220*/  FSEL R223, R26, -INF , !P1 ;  /* 0xff8000001adf7808 */ /* 0x000fca0004800000 */
[C---:B--2---:R-:W-:Y:S08]  /*12230*/  HMMA.16816.F32.BF16 R16, R56.reuse, R120, R16 ;  /* 0x000000783810723c */ /* 0x044ff00000041810 */
[----:B------:R-:W-:Y:S08]  /*12240*/  HMMA.16816.F32.BF16 R12, R56, R122, R12 ;  /* 0x0000007a380c723c */ /* 0x000ff0000004180c */
[C---:B------:R-:W-:Y:S08]  /*12250*/  HMMA.16816.F32.BF16 R120, R132.reuse, R136, RZ ;  /* 0x000000888478723c */ /* 0x040ff000000418ff */
[----:B------:R-:W-:Y:S08]  /*12260*/  HMMA.16816.F32.BF16 R136, R132, R138, RZ ;  /* 0x0000008a8488723c */ /* 0x000ff000000418ff */
[C---:B-1----:R-:W-:Y:S08]  /*12270*/  HMMA.16816.F32.BF16 R48, R56.reuse, R52, R48 ;  /* 0x000000343830723c */ /* 0x042ff00000041830 */
[----:B------:R-:W-:Y:S01]  /*12280*/  HMMA.16816.F32.BF16 R44, R56, R54, R44 ;  /* 0x00000036382c723c */ /* 0x000fe2000004182c */
[----:B------:R-:W1:Y:S07]  /*12290*/  LDSM.16.M88.4 R52, [R148+0x4c00] ;  /* 0x004c00009434783b */ /* 0x000e6e0000000200 */
[C---:B------:R-:W-:Y:S08]  /*122a0*/  HMMA.16816.F32.BF16 R120, R128.reuse, R124, R120 ;  /* 0x0000007c8078723c */ /* 0x040ff00000041878 */
[----:B------:R-:W-:Y:S08]  /*122b0*/  HMMA.16816.F32.BF16 R124, R128, R126, R136 ;  /* 0x0000007e807c723c */ /* 0x000ff00000041888 */
[C---:B-1----:R-:W-:Y:S08]  /*122c0*/  HMMA.16816.F32.BF16 R136, R132.reuse, R52, RZ ;  /* 0x000000348488723c */ /* 0x042ff000000418ff */
[----:B------:R-:W-:Y:S07]  /*122d0*/  HMMA.16816.F32.BF16 R52, R132, R54, RZ ;  /* 0x000000368434723c */ /* 0x000fee00000418ff */
[----:B------:R-:W-:-:S04]  /*122e0*/  IADD3 R132, R142, 0x9, RZ ;  /* 0x000000098e847810 */ /* 0x000fc80007ffe0ff */
        /* <DEDUP_REMOVED lines=8> */
[----:B------:R-:W-:Y:S02]  /*12370*/  IADD3 R38, R142, 0x19, RZ ;  /* 0x000000198e267810 */ /* 0x000fe40007ffe0ff */
[----:B------:R-:W-:Y:S02]  /*12380*/  FSEL R243, R28, -INF , !P4 ;  /* 0xff8000001cf37808 */ /* 0x000fe40006000000 */
[----:B------:R-:W-:Y:S02]  /*12390*/  ISETP.GE.AND P3, PT, R38, R140, PT ;  /* 0x0000008c2600720c */ /* 0x000fe40003f66270 */
[----:B------:R-:W-:-:S02]  /*123a0*/  IADD3 R28, R142, 0x21, RZ ;  /* 0x000000218e1c7810 */ /* 0x000fc40007ffe0ff */
[----:B------:R-:W-:Y:S02]  /*123b0*/  FSEL R245, R33, -INF , !P5 ;  /* 0xff80000021f57808 */ /* 0x000fe40006800000 */
[----:B------:R-:W-:Y:S02]  /*123c0*/  FSEL R241, R29, -INF , !P3 ;  /* 0xff8000001df17808 */ /* 0x000fe40005800000 */
[-C--:B------:R-:W-:Y:S02]  /*123d0*/  ISETP.GE.AND P6, PT, R40, R141.reuse, PT ;  /* 0x0000008d2800720c */ /* 0x080fe40003fc6270 */
[-C--:B------:R-:W-:Y:S02]  /*123e0*/  ISETP.GE.AND P5, PT, R38, R141.reuse, PT ;  /* 0x0000008d2600720c */ /* 0x080fe40003fa6270 */
[C---:B------:R-:W-:Y:S02]  /*123f0*/  ISETP.GE.AND P3, PT, R28.reuse, R140, PT ;  /* 0x0000008c1c00720c */ /* 0x040fe40003f66270 */
[----:B------:R-:W-:-:S02]  /*12400*/  ISETP.GE.AND P0, PT, R28, R141, PT ;  /* 0x0000008d1c00720c */ /* 0x000fc40003f06270 */
[----:B------:R-:W-:Y:S02]  /*12410*/  IADD3 R28, R142, 0x28, RZ ;  /* 0x000000288e1c7810 */ /* 0x000fe40007ffe0ff */
[----:B------:R-:W-:Y:S02]  /*12420*/  FSEL R237, R30, -INF , !P6 ;  /* 0xff8000001eed7808 */ /* 0x000fe40007000000 */
[----:B------:R-:W-:Y:S02]  /*12430*/  FSEL R235, R31, -INF , !P5 ;  /* 0xff8000001feb7808 */ /* 0x000fe40006800000 */
[-C--:B------:R-:W-:Y:S02]  /*12440*/  ISETP.GE.AND P4, PT, R32, R140.reuse, PT ;  /* 0x0000008c2000720c */ /* 0x080fe40003f86270 */
[C---:B------:R-:W-:Y:S02]  /*12450*/  ISETP.GE.AND P5, PT, R28.reuse, R140, PT ;  /* 0x0000008c1c00720c */ /* 0x040fe40003fa6270 */
[----:B------:R-:W-:-:S02]  /*12460*/  ISETP.GE.AND P6, PT, R28, R141, PT ;  /* 0x0000008d1c00720c */ /* 0x000fc40003fc6270 */
[----:B------:R-:W-:Y:S02]  /*12470*/  IADD3 R28, R142, 0x29, RZ ;  /* 0x000000298e1c7810 */ /* 0x000fe40007ffe0ff */
[----:B------:R-:W-:Y:S02]  /*12480*/  FSEL R231, R24, -INF , !P4 ;  /* 0xff80000018e77808 */ /* 0x000fe40006000000 */
[----:B------:R-:W-:Y:S02]  /*12490*/  ISETP.GE.AND P4, PT, R28, R140, PT ;  /* 0x0000008c1c00720c */ /* 0x000fe40003f86270 */
[----:B------:R-:W-:Y:S02]  /*124a0*/  FSEL R227, R20, -INF , !P5 ;  /* 0xff80000014e37808 */ /* 0x000fe40006800000 */
        /* <DEDUP_REMOVED lines=41> */
[C---:B------:R-:W-:Y:S01]  /*12740*/  ISETP.GE.AND P3, PT, R4.reuse, R140, PT ;  /* 0x0000008c0400720c */ /* 0x040fe20003f66270 */
[----:B------:R-:W-:Y:S01]  /*12750*/  LDSM.16.M88.4 R12, [R145+0x6c00] ;  /* 0x006c0000910c783b */ /* 0x000fe20000000200 */
[----:B------:R-:W-:Y:S02]  /*12760*/  ISETP.GE.AND P0, PT, R4, R141, PT ;  /* 0x0000008d0400720c */ /* 0x000fe40003f06270 */
[----:B------:R-:W-:-:S02]  /*12770*/  IADD3 R4, R142, 0x58, RZ ;  /* 0x000000588e047810 */ /* 0x000fc40007ffe0ff */
[----:B------:R-:W-:Y:S02]  /*12780*/  IADD3 R8, R142, 0x50, RZ ;  /* 0x000000508e087810 */ /* 0x000fe40007ffe0ff */
        /* <DEDUP_REMOVED lines=8> */
[C---:B------:R-:W-:Y:S02]  /*12810*/  ISETP.GE.AND P4, PT, R4.reuse, R140, PT ;  /* 0x0000008c0400720c */ /* 0x040fe40003f86270 */
[-C--:B------:R-:W-:Y:S02]  /*12820*/  ISETP.GE.AND P3, PT, R4, R141.reuse, PT ;  /* 0x0000008d0400720c */ /* 0x080fe40003f66270 */
[----:B------:R-:W1:Y:S01]  /*12830*/  LDSM.16.M88.4 R4, [R145+0x4c00] ;  /* 0x004c00009104783b */ /* 0x000e620000000200 */
[----:B------:R-:W-:-:S02]  /*12840*/  ISETP.GE.AND P1, PT, R24, R141, PT ;  /* 0x0000008d1800720c */ /* 0x000fc40003f26270 */
[----:B------:R-:W-:Y:S02]  /*12850*/  FSEL R183, R44, -INF , !P6 ;  /* 0xff8000002cb77808 */ /* 0x000fe40007000000 */
[----:B------:R-:W-:Y:S02]  /*12860*/  FSEL R207, R18, -INF , !P1 ;  /* 0xff80000012cf7808 */ /* 0x000fe40004800000 */
[-C--:B------:R-:W-:Y:S02]  /*12870*/  ISETP.GE.AND P1, PT, R16, R141.reuse, PT ;  /* 0x0000008d1000720c */ /* 0x080fe40003f26270 */
[----:B------:R-:W-:Y:S02]  /*12880*/  FSEL R179, R51, -INF , !P0 ;  /* 0xff80000033b37808 */ /* 0x000fe40004000000 */
[----:B------:R-:W-:Y:S02]  /*12890*/  FSEL R191, R10, -INF , !P1 ;  /* 0xff8000000abf7808 */ /* 0x000fe40004800000 */
[----:B------:R-:W-:-:S02]  /*128a0*/  ISETP.GE.AND P1, PT, R8, R141, PT ;  /* 0x0000008d0800720c */ /* 0x000fc40003f26270 */
[----:B------:R-:W2:Y:S01]  /*128b0*/  LDSM.16.M88.4 R8, [R148+0x6c00] ;  /* 0x006c00009408783b */ /* 0x000ea20000000200 */
[----:B------:R-:W-:Y:S02]  /*128c0*/  FSEL R181, R45, -INF , !P4 ;  /* 0xff8000002db57808 */ /* 0x000fe40006000000 */
[----:B------:R-:W-:Y:S02]  /*128d0*/  FSEL R177, R50, -INF , !P1 ;  /* 0xff80000032b17808 */ /* 0x000fe40004800000 */
[----:B------:R-:W-:Y:S02]  /*128e0*/  FSEL R173, R46, -INF , !P5 ;  /* 0xff8000002ead7808 */ /* 0x000fe40006800000 */
[----:B------:R-:W-:Y:S01]  /*128f0*/  FSEL R175, R47, -INF , !P3 ;  /* 0xff8000002faf7808 */ /* 0x000fe20005800000 */
[C---:B-1----:R-:W-:Y:S08]  /*12900*/  HMMA.16816.F32.BF16 R136, R128.reuse, R4, R136 ;  /* 0x000000048088723c */ /* 0x042ff00000041888 */
[----:B------:R-:W-:Y:S01]  /*12910*/  HMMA.16816.F32.BF16 R52, R128, R6, R52 ;  /* 0x000000068034723c */ /* 0x000fe20000041834 */
[----:B------:R-:W1:Y:S11]  /*12920*/  LDSM.16.M88.4 R4, [R148+0x6800] ;  /* 0x006800009404783b */ /* 0x000e760000000200 */
[----:B------:R-:W-:Y:S04]  /*12930*/  @!UPT UIADD3 URZ, URZ, URZ, URZ ;  /* 0x0000003f3f3ff290 */ /* 0x000fe8000fffe03f */
[C---:B--2---:R-:W-:Y:S08]  /*12940*/  HMMA.16816.F32.BF16 R136, R116.reuse, R8, R136 ;  /* 0x000000087488723c */ /* 0x044ff00000041888 */
[----:B------:R-:W-:Y:S01]  /*12950*/  HMMA.16816.F32.BF16 R52, R116, R10, R52 ;  /* 0x0000000a7434723c */ /* 0x000fe20000041834 */
[----:B------:R-:W-:Y:S11]  /*12960*/  LDSM.16.M88.4 R8, [R148+0x8800] ;  /* 0x008800009408783b */ /* 0x000ff60000000200 */
[----:B------:R-:W-:Y:S04]  /*12970*/  @!UPT UIADD3 URZ, URZ, URZ, URZ ;  /* 0x0000003f3f3ff290 */ /* 0x000fe8000fffe03f */
[----:B------:R-:W-:Y:S08]  /*12980*/  HMMA.16816.F32.BF16 R136, R64, R12, R136 ;  /* 0x0000000c4088723c */ /* 0x000ff00000041888 */
[C---:B-1----:R-:W-:Y:S08]  /*12990*/  HMMA.16816.F32.BF16 R120, R116.reuse, R4, R120 ;  /* 0x000000047478723c */ /* 0x042ff00000041878 */
[----:B------:R-:W-:Y:S01]  /*129a0*/  HMMA.16816.F32.BF16 R124, R116, R6, R124 ;  /* 0x00000006747c723c */ /* 0x000fe2000004187c */
[----:B------:R-:W1:Y:S07]  /*129b0*/  LDSM.16.M88.4 R4, [R145+0x6800] ;  /* 0x006800009104783b */ /* 0x000e6e0000000200 */
[C---:B------:R-:W-:Y:S01]  /*129c0*/  HMMA.16816.F32.BF16 R52, R64.reuse, R14, R52 ;  /* 0x0000000e4034723c */ /* 0x040fe20000041834 */
[----:B------:R-:W2:Y:S07]  /*129d0*/  LDSM.16.M88.4 R12, [R145+0x8800] ;  /* 0x00880000910c783b */ /* 0x000eae0000000200 */
[C---:B-1----:R-:W-:Y:S08]  /*129e0*/  HMMA.16816.F32.BF16 R120, R64.reuse, R4, R120 ;  /* 0x000000044078723c */ /* 0x042ff00000041878 */
[----:B------:R-:W-:Y:S01]  /*129f0*/  HMMA.16816.F32.BF16 R124, R64, R6, R124 ;  /* 0x00000006407c723c */ /* 0x000fe2000004187c */
[----:B------:R-:W1:Y:S11]  /*12a00*/  LDSM.16.M88.4 R4, [R148+0x8c00] ;  /* 0x008c00009404783b */ /* 0x000e760000000200 */
[----:B------:R-:W-:Y:S04]  /*12a10*/  @!UPT UIADD3 URZ, URZ, URZ, URZ ;  /* 0x0000003f3f3ff290 */ /* 0x000fe8000fffe03f */
[C---:B------:R-:W-:Y:S08]  /*12a20*/  HMMA.16816.F32.BF16 R120, R60.reuse, R8, R120 ;  /* 0x000000083c78723c */ /* 0x040ff00000041878 */
[----:B------:R-:W-:Y:S01]  /*12a30*/  HMMA.16816.F32.BF16 R124, R60, R10, R124 ;  /* 0x0000000a3c7c723c */ /* 0x000fe2000004187c */
[----:B------:R-:W3:Y:S01]  /*12a40*/  LDSM.16.M88.4 R8, [R145+0x8c00] ;  /* 0x008c00009108783b */ /* 0x000ee20000000200 */
[----:B------:R-:W-:Y:S11]  /*12a50*/  DEPBAR.LE SB0, 0x0 ;  /* 0x000080000000791a */ /* 0x000ff60000000000 */
[----:B------:R-:W-:Y:S03]  /*12a60*/  @!UPT UIADD3 URZ, URZ, URZ, URZ ;  /* 0x0000003f3f3ff290 */ /* 0x000fe6000fffe03f */
[----:B--2---:R-:W-:Y:S07]  /*12a70*/  HMMA.16816.F32.BF16 R120, R56, R12, R120 ;  /* 0x0000000c3878723c */ /* 0x004fee0000041878 */
[----:B------:R-:W-:Y:S01]  /*12a80*/  IADD3 R12, R142, 0x61, RZ ;  /* 0x000000618e0c7810 */ /* 0x000fe20007ffe0ff */
[----:B-1----:R-:W-:Y:S01]  /*12a90*/  HMMA.16816.F32.BF16 R136, R60, R4, R136 ;  /* 0x000000043c88723c */ /* 0x002fe20000041888 */
[----:B------:R-:W-:Y:S02]  /*12aa0*/  BAR.SYNC.DEFER_BLOCKING 0x0 ;  /* 0x0000000000007b1d */ /* 0x000fe40000010000 */
[----:B------:R-:W-:-:S02]  /*12ab0*/  ISETP.GE.AND P0, PT, R12, R141, PT ;  /* 0x0000008d0c00720c */ /* 0x000fc40003f06270 */
[-C--:B------:R-:W-:Y:S02]  /*12ac0*/  ISETP.GE.AND P4, PT, R12, R140.reuse, PT ;  /* 0x0000008c0c00720c */ /* 0x080fe40003f86270 */
[----:B------:R-:W-:Y:S01]  /*12ad0*/  IADD3 R4, R142, 0x60, RZ ;  /* 0x000000608e047810 */ /* 0x000fe20007ffe0ff */
[----:B------:R-:W-:Y:S03]  /*12ae0*/  HMMA.16816.F32.BF16 R52, R60, R6, R52 ;  /* 0x000000063c34723c */ /* 0x000fe60000041834 */
[C---:B------:R-:W-:Y:S02]  /*12af0*/  ISETP.GE.AND P6, PT, R4.reuse, R140, PT ;  /* 0x0000008c0400720c */ /* 0x040fe40003fc6270 */
[----:B------:R-:W-:-:S03]  /*12b00*/  ISETP.GE.AND P1, PT, R4, R141, PT ;  /* 0x0000008d0400720c */ /* 0x000fc60003f26270 */
[----:B------:R-:W-:Y:S01]  /*12b10*/  HMMA.16816.F32.BF16 R124, R56, R14, R124 ;  /* 0x0000000e387c723c */ /* 0x000fe2000004187c */
[----:B------:R-:W-:Y:S02]  /*12b20*/  FSEL R135, R123, -INF , !P0 ;  /* 0xff8000007b877808 */ /* 0x000fe40004000000 */
[----:B------:R-:W-:Y:S02]  /*12b30*/  FSEL R163, R121, -INF , !P4 ;  /* 0xff80000079a37808 */ /* 0x000fe40006000000 */
[----:B------:R-:W-:-:S03]  /*12b40*/  FSEL R167, R120, -INF , !P6 ;  /* 0xff80000078a77808 */ /* 0x000fc60007000000 */
[C---:B---3--:R-:W-:Y:S07]  /*12b50*/  HMMA.16816.F32.BF16 R4, R56.reuse, R8, R136 ;  /* 0x000000083804723c */ /* 0x048fee0000041888 */
[----:B------:R-:W-:Y:S01]  /*12b60*/  FSEL R137, R122, -INF , !P1 ;  /* 0xff8000007a897808 */ /* 0x000fe20004800000 */
[----:B------:R-:W-:Y:S01]  /*12b70*/  HMMA.16816.F32.BF16 R52, R56, R10, R52 ;  /* 0x0000000a3834723c */ /* 0x000fe20000041834 */
[C---:B------:R-:W-:Y:S02]  /*12b80*/  IADD3 R8, R142.reuse, 0x68, RZ ;  /* 0x000000688e087810 */ /* 0x040fe40007ffe0ff */
[----:B------:R-:W-:-:S02]  /*12b90*/  IADD3 R9, R142, 0x71, RZ ;  /* 0x000000718e097810 */ /* 0x000fc40007ffe0ff */
[-C--:B------:R-:W-:Y:S02]  /*12ba0*/  ISETP.GE.AND P5, PT, R8, R140.reuse, PT ;  /* 0x0000008c0800720c */ /* 0x080fe40003fa6270 */
[C---:B------:R-:W-:Y:S02]  /*12bb0*/  IADD3 R10, R142.reuse, 0x70, RZ ;  /* 0x000000708e0a7810 */ /* 0x040fe40007ffe0ff */
[----:B------:R-:W-:Y:S02]  /*12bc0*/  IADD3 R11, R142, 0x69, RZ ;  /* 0x000000698e0b7810 */ /* 0x000fe40007ffe0ff */
[-C--:B------:R-:W-:Y:S02]  /*12bd0*/  ISETP.GE.AND P0, PT, R10, R140.reuse, PT ;  /* 0x0000008c0a00720c */ /* 0x080fe40003f06270 */
[----:B------:R-:W-:Y:S02]  /*12be0*/  ISETP.GE.AND P1, PT, R11, R140, PT ;  /* 0x0000008c0b00720c */ /* 0x000fe40003f26270 */
[----:B------:R-:W-:-:S02]  /*12bf0*/  ISETP.GE.AND P3, PT, R8, R141, PT ;  /* 0x0000008d0800720c */ /* 0x000fc40003f66270 */
[----:B------:R-:W-:Y:S02]  /*12c00*/  FSEL R119, R4, -INF , !P0 ;  /* 0xff80000004777808 */ /* 0x000fe40004000000 */
[----:B------:R-:W-:Y:S02]  /*12c10*/  ISETP.GE.AND P0, PT, R10, R141, PT ;  /* 0x0000008d0a00720c */ /* 0x000fe40003f06270 */
[----:B------:R-:W-:Y:S02]  /*12c20*/  FSEL R139, R125, -INF , !P1 ;  /* 0xff8000007d8b7808 */ /* 0x000fe40004800000 */
[----:B------:R-:W-:Y:S02]  /*12c30*/  FSEL R123, R6, -INF , !P0 ;  /* 0xff800000067b7808 */ /* 0x000fe40004000000 */
[----:B------:R-:W-:Y:S02]  /*12c40*/  ISETP.GT.AND P0, PT, R161, R150, PT ;  /* 0x00000096a100720c */ /* 0x000fe40003f04270 */
[----:B------:R-:W-:-:S02]  /*12c50*/  IADD3 R8, R142, 0x78, RZ ;  /* 0x000000788e087810 */ /* 0x000fc40007ffe0ff */
[----:B------:R-:W-:Y:S02]  /*12c60*/  ISETP.GE.AND P4, PT, R9, R140, PT ;  /* 0x0000008c0900720c */ /* 0x000fe40003f86270 */
[----:B------:R-:W-:Y:S02]  /*12c70*/  ISETP.GE.AND P1, PT, R11, R141, PT ;  /* 0x0000008d0b00720c */ /* 0x000fe40003f26270 */
[----:B------:R-:W-:Y:S02]  /*12c80*/  IADD3 R142, R142, 0x79, RZ ;  /* 0x000000798e8e7810 */ /* 0x000fe40007ffe0ff */
[----:B------:R-:W-:Y:S02]  /*12c90*/  FSEL R143, R124, -INF , !P5 ;  /* 0xff8000007c8f7808 */ /* 0x000fe40006800000 */
[----:B------:R-:W-:Y:S02]  /*12ca0*/  FSEL R118, R5, -INF , !P4 ;  /* 0xff80000005767808 */ /* 0x000fe40006000000 */
[----:B------:R-:W-:-:S02]  /*12cb0*/  FSEL R133, R126, -INF , !P3 ;  /* 0xff8000007e857808 */ /* 0x000fc40005800000 */
[----:B------:R-:W-:Y:S02]  /*12cc0*/  FSEL R131, R127, -INF , !P1 ;  /* 0xff8000007f837808 */ /* 0x000fe40004800000 */
[-C--:B------:R-:W-:Y:S02]  /*12cd0*/  ISETP.GE.AND P6, PT, R8, R140.reuse, PT ;  /* 0x0000008c0800720c */ /* 0x080fe40003fc6270 */
[----:B------:R-:W-:Y:S02]  /*12ce0*/  ISETP.GE.AND P5, PT, R142, R140, PT ;  /* 0x0000008c8e00720c */ /* 0x000fe40003fa6270 */
[-C--:B------:R-:W-:Y:S02]  /*12cf0*/  ISETP.GE.AND P4, PT, R9, R141.reuse, PT ;  /* 0x0000008d0900720c */ /* 0x080fe40003f86270 */
[-C--:B------:R-:W-:Y:S02]  /*12d00*/  ISETP.GE.AND P3, PT, R8, R141.reuse, PT ;  /* 0x0000008d0800720c */ /* 0x080fe40003f66270 */
[----:B------:R-:W-:-:S02]  /*12d10*/  ISETP.GE.AND P1, PT, R142, R141, PT ;  /* 0x0000008d8e00720c */ /* 0x000fc40003f26270 */
[----:B------:R-:W-:Y:S02]  /*12d20*/  FSEL R122, R7, -INF , !P4 ;  /* 0xff800000077a7808 */ /* 0x000fe40006000000 */
[----:B------:R-:W-:Y:S02]  /*12d30*/  FSEL R125, R52, -INF , !P6 ;  /* 0xff800000347d7808 */ /* 0x000fe40007000000 */
[----:B------:R-:W-:Y:S02]  /*12d40*/  FSEL R124, R53, -INF , !P5 ;  /* 0xff800000357c7808 */ /* 0x000fe40006800000 */
[----:B------:R-:W-:Y:S02]  /*12d50*/  FSEL R121, R54, -INF , !P3 ;  /* 0xff80000036797808 */ /* 0x000fe40005800000 */
[----:B------:R-:W-:Y:S01]  /*12d60*/  FSEL R120, R55, -INF , !P1 ;  /* 0xff80000037787808 */ /* 0x000fe20004800000 */
[----:B------:R-:W-:Y:S05]  /*12d70*/  @!P0 BRA `(.L_x_2953) ;  /* 0x000005b000008947 */ /* 0x000fea0003800000 */
[----:B------:R-:W-:Y:S01]  /*12d80*/  ULDC.64 UR8, c[0x0][0x118] ;  /* 0x0000460000087ab9 */ /* 0x000fe20000000a00 */
[----:B------:R-:W-:Y:S05]  /*12d90*/  @!P2 BRA `(.L_x_2954) ;  /* 0x000003a00000a947 */ /* 0x000fea0003800000 */
[----:B------:R-:W-:Y:S01]  /*12da0*/  IABS R4, c[0x0][0x2d0] ;  /* 0x0000b40000047a13 */ /* 0x000fe20000000000 */
[----:B------:R-:W-:-:S03]  /*12db0*/  IMAD.SHL.U32 R5, R161, 0x80, RZ ;  /* 0x00000080a1057824 */ /* 0x000fc600078e00ff */
[----:B------:R-:W1:Y:S02]  /*12dc0*/  I2F.RP R9, R4 ;  /* 0x0000000400097306 */ /* 0x000e640000209400 */
[C---:B------:R-:W-:Y:S02]  /*12dd0*/  IADD3 R11, R5.reuse, -0x80, RZ ;  /* 0xffffff80050b7810 */ /* 0x040fe40007ffe0ff */
[----:B------:R-:W-:Y:S02]  /*12de0*/  IABS R8, R5 ;  /* 0x0000000500087213 */ /* 0x000fe40000000000 */
[----:B------:R-:W-:Y:S02]  /*12df0*/  IABS R6, R11 ;  /* 0x0000000b00067213 */ /* 0x000fe40000000000 */
[----:B------:R-:W-:Y:S02]  /*12e00*/  LOP3.LUT R5, R5, c[0x0][0x2d0], RZ, 0x3c, !PT ;  /* 0x0000b40005057a12 */ /* 0x000fe400078e3cff */
[----:B------:R-:W-:-:S02]  /*12e10*/  LOP3.LUT R11, R11, c[0x0][0x2d0], RZ, 0x3c, !PT ;  /* 0x0000b4000b0b7a12 */ /* 0x000fc400078e3cff */
        /* <DEDUP_REMOVED lines=49> */
[----:B------:R-:W-:Y:S05]  /*13130*/  BRA `(.L_x_2955) ;  /* 0x0000003000007947 */ /* 0x000fea0003800000 */
.L_x_2954:
[----:B------:R-:W-:-:S05]  /*13140*/  IMAD.MOV.U32 R6, RZ, RZ, c[0x0][0x198] ;  /* 0x00006600ff067624 */ /* 0x000fca00078e00ff */
[----:B------:R-:W-:-:S04]  /*13150*/  LEA R6, -R6, RZ, 0x7 ;  /* 0x000000ff06067211 */ /* 0x000fc800078e39ff */
[----:B------:R-:W-:Y:S02]  /*13160*/  SHF.R.S32.HI R4, RZ, 0x1f, R6 ;  /* 0x0000001fff047819 */ /* 0x000fe40000011406 */
.L_x_2955:
        /* <DEDUP_REMOVED lines=28> */
.L_x_2953:
[----:B-1----:R-:W-:Y:S01]  /*13330*/  FMNMX.FTZ R4, R2, R3, !PT ;  /* 0x0000000302047209 */ /* 0x002fe20007810000 */
[----:B------:R-:W-:Y:S03]  /*13340*/  LDSM.16.MT88.4 R12, [R146+0x9000] ;  /* 0x00900000920c783b */ /* 0x000fe60000004200 */
[----:B------:R-:W-:Y:S01]  /*13350*/  FMNMX.FTZ R4, R251, R4, !PT ;  /* 0x00000004fb047209 */ /* 0x000fe20007810000 */
[----:B------:R-:W-:Y:S03]  /*13360*/  LDSM.16.MT88.4 R20, [R144+0x9000] ;  /* 0x009000009014783b */ /* 0x000fe60000004200 */
        /* <DEDUP_REMOVED lines=84> */
[----:B------:R-:W-:Y:S01]  /*138b0*/  MUFU.EX2 R130, R130 ;  /* 0x0000008200827308 */ /* 0x000fe20000000800 */
[----:B------:R-:W-:Y:S01]  /*138c0*/  FADD.FTZ R132, R2, -R5 ;  /* 0x8000000502847221 */ /* 0x000fe20000010000 */
[----:B------:R-:W-:Y:S01]  /*138d0*/  FSEL R5, R3, RZ, P1 ;  /* 0x000000ff03057208 */ /* 0x000fe20000800000 */
[----:B------:R-:W-:Y:S01]  /*138e0*/  FFMA.FTZ R57, R36, c[0x0][0x23c], -R128 ;  /* 0x00008f0024397a23 */ /* 0x000fe20000010880 */
[----:B------:R-:W-:Y:S01]  /*138f0*/  FSEL R126, R126, RZ, P1 ;  /* 0x000000ff7e7e7208 */ /* 0x000fe20000800000 */
[----:B------:R-:W-:-:S02]  /*13900*/  FMUL.FTZ R132, R132, c[0x0][0x23c] ;  /* 0x00008f0084847a20 */ /* 0x000fc40000410000 */
[----:B------:R-:W-:Y:S01]  /*13910*/  FADD.FTZ R0, R0, -R5 ;  /* 0x8000000500007221 */ /* 0x000fe20000010000 */
[----:B------:R-:W1:Y:S01]  /*13920*/  MUFU.EX2 R59, R59 ;  /* 0x0000003b003b7308 */ /* 0x000e620000000800 */
[--C-:B------:R-:W-:Y:S02]  /*13930*/  FFMA.FTZ R127, R247, c[0x0][0x23c], -R126.reuse ;  /* 0x00008f00f77f7a23 */ /* 0x100fe4000001087e */
[----:B------:R-:W-:Y:S02]  /*13940*/  FMUL.FTZ R129, R0, c[0x0][0x23c] ;  /* 0x00008f0000817a20 */ /* 0x000fe40000410000 */
[--C-:B------:R-:W-:Y:S02]  /*13950*/  FFMA.FTZ R58, R43, c[0x0][0x23c], -R126.reuse ;  /* 0x00008f002b3a7a23 */ /* 0x100fe4000001087e */
[--C-:B------:R-:W-:Y:S01]  /*13960*/  FFMA.FTZ R117, R37, c[0x0][0x23c], -R126.reuse ;  /* 0x00008f0025757a23 */ /* 0x100fe2000001087e */
[----:B------:R-:W-:Y:S01]  /*13970*/  MUFU.EX2 R116, R116 ;  /* 0x0000007400747308 */ /* 0x000fe20000000800 */
[----:B------:R-:W-:-:S02]  /*13980*/  FFMA.FTZ R0, R39, c[0x0][0x23c], -R126 ;  /* 0x00008f0027007a23 */ /* 0x000fc4000001087e */
[----:B------:R-:W2:Y:S01]  /*13990*/  LDSM.16.MT88.4 R36, [R144+0xb000] ;  /* 0x00b000009024783b */ /* 0x000ea20000004200 */
[----:B------:R-:W-:Y:S02]  /*139a0*/  FFMA.FTZ R2, R243, c[0x0][0x23c], -R128 ;  /* 0x00008f00f3027a23 */ /* 0x000fe40000010880 */
[--C-:B------:R-:W-:Y:S02]  /*139b0*/  FFMA.FTZ R185, R185, c[0x0][0x23c], -R126.reuse ;  /* 0x00008f00b9b97a23 */ /* 0x100fe4000001087e */
[----:B------:R-:W3:Y:S01]  /*139c0*/  MUFU.EX2 R57, R57 ;  /* 0x0000003900397308 */ /* 0x000ee20000000800 */
[----:B-1----:R-:W-:Y:S01]  /*139d0*/  F2FP.BF16.PACK_AB R4, R59, R130 ;  /* 0x000000823b04723e */ /* 0x002fe200000010ff */
[--C-:B------:R-:W-:Y:S02]  /*139e0*/  FFMA.FTZ R134, R187, c[0x0][0x23c], -R126.reuse ;  /* 0x00008f00bb867a23 */ /* 0x100fe4000001087e */
[----:B------:R-:W-:Y:S02]  /*139f0*/  FFMA.FTZ R141, R189, c[0x0][0x23c], -R126 ;  /* 0x00008f00bd8d7a23 */ /* 0x000fe4000001087e */
[----:B------:R-:W-:-:S02]  /*13a00*/  FFMA.FTZ R136, R169, c[0x0][0x23c], -R128 ;  /* 0x00008f00a9887a23 */ /* 0x000fc40000010880 */
[----:B------:R-:W-:Y:S01]  /*13a10*/  MUFU.EX2 R127, R127 ;  /* 0x0000007f007f7308 */ /* 0x000fe20000000800 */
[----:B------:R-:W-:Y:S02]  /*13a20*/  FFMA.FTZ R169, R171, c[0x0][0x23c], -R128 ;  /* 0x00008f00aba97a23 */ /* 0x000fe40000010880 */
[--C-:B------:R-:W-:Y:S02]  /*13a30*/  FFMA.FTZ R140, R177, c[0x0][0x23c], -R126.reuse ;  /* 0x00008f00b18c7a23 */ /* 0x100fe4000001087e */
[----:B------:R-:W-:Y:S02]  /*13a40*/  FFMA.FTZ R142, R173, c[0x0][0x23c], -R126 ;  /* 0x00008f00ad8e7a23 */ /* 0x000fe4000001087e */
[--C-:B------:R-:W-:Y:S01]  /*13a50*/  FFMA.FTZ R138, R183, c[0x0][0x23c], -R128.reuse ;  /* 0x00008f00b78a7a23 */ /* 0x100fe20000010880 */
[----:B------:R-:W1:Y:S01]  /*13a60*/  MUFU.EX2 R58, R58 ;  /* 0x0000003a003a7308 */ /* 0x000e620000000800 */
[----:B---3--:R-:W-:Y:S01]  /*13a70*/  F2FP.BF16.PACK_AB R6, R57, R116 ;  /* 0x000000743906723e */ /* 0x008fe200000010ff */
[----:B------:R-:W-:-:S02]  /*13a80*/  FFMA.FTZ R171, R181, c[0x0][0x23c], -R128 ;  /* 0x00008f00b5ab7a23 */ /* 0x000fc40000010880 */
[--C-:B------:R-:W-:Y:S02]  /*13a90*/  FFMA.FTZ R177, R179, c[0x0][0x23c], -R126.reuse ;  /* 0x00008f00b3b17a23 */ /* 0x100fe4000001087e */
[----:B------:R-:W-:Y:S02]  /*13aa0*/  FFMA.FTZ R173, R175, c[0x0][0x23c], -R126 ;  /* 0x00008f00afad7a23 */ /* 0x000fe4000001087e */
[----:B------:R-:W-:Y:S01]  /*13ab0*/  MUFU.EX2 R117, R117 ;  /* 0x0000007500757308 */ /* 0x000fe20000000800 */
[--C-:B------:R-:W-:Y:S02]  /*13ac0*/  FFMA.FTZ R163, R163, c[0x0][0x23c], -R128.reuse ;  /* 0x00008f00a3a37a23 */ /* 0x100fe40000010880 */
[----:B------:R-:W-:Y:S02]  /*13ad0*/  FFMA.FTZ R139, R139, c[0x0][0x23c], -R128 ;  /* 0x00008f008b8b7a23 */ /* 0x000fe40000010880 */
[--C-:B------:R-:W-:Y:S02]  /*13ae0*/  FFMA.FTZ R137, R137, c[0x0][0x23c], -R126.reuse ;  /* 0x00008f0089897a23 */ /* 0x100fe4000001087e */
[--C-:B------:R-:W-:Y:S01]  /*13af0*/  FFMA.FTZ R162, R135, c[0x0][0x23c], -R126.reuse ;  /* 0x00008f0087a27a23 */ /* 0x100fe2000001087e */
[----:B------:R-:W3:Y:S01]  /*13b00*/  MUFU.EX2 R132, R132 ;  /* 0x0000008400847308 */ /* 0x000ee20000000800 */
[----:B-1----:R-:W-:Y:S01]  /*13b10*/  F2FP.BF16.PACK_AB R5, R58, R127 ;  /* 0x0000007f3a05723e */ /* 0x002fe200000010ff */
[----:B------:R-:W-:-:S02]  /*13b20*/  FFMA.FTZ R133, R133, c[0x0][0x23c], -R126 ;  /* 0x00008f0085857a23 */ /* 0x000fc4000001087e */
[----:B------:R-:W-:Y:S02]  /*13b30*/  FFMA.FTZ R166, R131, c[0x0][0x23c], -R126 ;  /* 0x00008f0083a67a23 */ /* 0x000fe4000001087e */
[--C-:B------:R-:W-:Y:S02]  /*13b40*/  FFMA.FTZ R119, R119, c[0x0][0x23c], -R128.reuse ;  /* 0x00008f0077777a23 */ /* 0x100fe40000010880 */
[----:B------:R-:W1:Y:S01]  /*13b50*/  MUFU.EX2 R129, R129 ;  /* 0x0000008100817308 */ /* 0x000e620000000800 */
[--C-:B------:R-:W-:Y:S02]  /*13b60*/  FFMA.FTZ R118, R118, c[0x0][0x23c], -R128.reuse ;  /* 0x00008f0076767a23 */ /* 0x100fe40000010880 */
[----:B------:R-:W-:Y:S02]  /*13b70*/  FFMA.FTZ R125, R125, c[0x0][0x23c], -R128 ;  /* 0x00008f007d7d7a23 */ /* 0x000fe40000010880 */
[--C-:B------:R-:W-:Y:S02]  /*13b80*/  FFMA.FTZ R123, R123, c[0x0][0x23c], -R126.reuse ;  /* 0x00008f007b7b7a23 */ /* 0x100fe4000001087e */
[----:B------:R-:W-:Y:S01]  /*13b90*/  FFMA.FTZ R122, R122, c[0x0][0x23c], -R126 ;  /* 0x00008f007a7a7a23 */ /* 0x000fe2000001087e */
[----:B------:R-:W4:Y:S01]  /*13ba0*/  MUFU.EX2 R0, R0 ;  /* 0x0000000000007308 */ /* 0x000f220000000800 */
[----:B---3--:R-:W-:-:S02]  /*13bb0*/  FMUL.FTZ R8, R112, R132 ;  /* 0x0000008470087220 */ /* 0x008fc40000410000 */
[-C--:B------:R-:W-:Y:S02]  /*13bc0*/  FMUL.FTZ R9, R113, R132.reuse ;  /* 0x0000008471097220 */ /* 0x080fe40000410000 */
[-C--:B------:R-:W-:Y:S02]  /*13bd0*/  FMUL.FTZ R68, R68, R132.reuse ;  /* 0x0000008444447220 */ /* 0x080fe40000410000 */
[----:B------:R-:W-:Y:S01]  /*13be0*/  FMUL.FTZ R69, R69, R132 ;  /* 0x0000008445457220 */ /* 0x000fe20000410000 */
[----:B------:R-:W-:Y:S01]  /*13bf0*/  MUFU.EX2 R2, R2 ;  /* 0x0000000200027308 */ /* 0x000fe20000000800 */
[-C--:B-1----:R-:W-:Y:S02]  /*13c00*/  FMUL.FTZ R10, R114, R129.reuse ;  /* 0x00000081720a7220 */ /* 0x082fe40000410000 */
[-C--:B------:R-:W-:Y:S02]  /*13c10*/  FMUL.FTZ R11, R115, R129.reuse ;  /* 0x00000081730b7220 */ /* 0x080fe40000410000 */
[----:B------:R-:W-:-:S02]  /*13c20*/  FMUL.FTZ R70, R70, R129 ;  /* 0x0000008146467220 */ /* 0x000fc40000410000 */
[----:B------:R-:W-:Y:S01]  /*13c30*/  FMUL.FTZ R71, R71, R129 ;  /* 0x0000008147477220 */ /* 0x000fe20000410000 */
[----:B----4-:R-:W-:Y:S01]  /*13c40*/  F2FP.BF16.PACK_AB R7, R0, R117 ;  /* 0x000000750007723e */ /* 0x010fe200000010ff */
[-C--:B------:R-:W-:Y:S01]  /*13c50*/  FMUL.FTZ R16, R72, R132.reuse ;  /* 0x0000008448107220 */ /* 0x080fe20000410000 */
[----:B------:R-:W-:Y:S01]  /*13c60*/  MUFU.EX2 R185, R185 ;  /* 0x000000b900b97308 */ /* 0x000fe20000000800 */
[-C--:B------:R-:W-:Y:S02]  /*13c70*/  FMUL.FTZ R17, R73, R132.reuse ;  /* 0x0000008449117220 */ /* 0x080fe40000410000 */
[-C--:B------:R-:W-:Y:S02]  /*13c80*/  FMUL.FTZ R18, R74, R129.reuse ;  /* 0x000000814a127220 */ /* 0x080fe40000410000 */
[C---:B------:R-:W-:Y:S01]  /*13c90*/  HMMA.16816.F32.BF16 R8, R4.reuse, R12, R8 ;  /* 0x0000000c0408723c */ /* 0x040fe20000041808 */
[-C--:B------:R-:W-:Y:S02]  /*13ca0*/  FMUL.FTZ R19, R75, R129.reuse ;  /* 0x000000814b137220 */ /* 0x080fe40000410000 */
[-C--:B------:R-:W-:Y:S01]  /*13cb0*/  FMUL.FTZ R76, R76, R132.reuse ;  /* 0x000000844c4c7220 */ /* 0x080fe20000410000 */
[----:B------:R-:W-:Y:S01]  /*13cc0*/  MUFU.EX2 R134, R134 ;  /* 0x0000008600867308 */ /* 0x000fe20000000800 */
[-C--:B------:R-:W-:Y:S01]  /*13cd0*/  FMUL.FTZ R77, R77, R132.reuse ;  /* 0x000000844d4d7220 */ /* 0x080fe20000410000 */
[----:B------:R-:W-:Y:S01]  /*13ce0*/  LDSM.16.MT88.4 R72, [R146+0xa400] ;  /* 0x00a400009248783b */ /* 0x000fe20000004200 */
[-C--:B------:R-:W-:Y:S01]  /*13cf0*/  FMUL.FTZ R78, R78, R129.reuse ;  /* 0x000000814e4e7220 */ /* 0x080fe20000410000 */
[----:B------:R-:W-:Y:S01]  /*13d00*/  HMMA.16816.F32.BF16 R12, R4, R14, R68 ;  /* 0x0000000e040c723c */ /* 0x000fe20000041844 */
[----:B------:R-:W-:Y:S01]  /*13d10*/  FMUL.FTZ R79, R79, R129 ;  /* 0x000000814f4f7220 */ /* 0x000fe20000410000 */
[----:B------:R-:W1:Y:S01]  /*13d20*/  LDSM.16.MT88.4 R68, [R146+0x9400] ;  /* 0x009400009244783b */ /* 0x000e620000004200 */
[-C--:B------:R-:W-:Y:S01]  /*13d30*/  FMUL.FTZ R24, R80, R132.reuse ;  /* 0x0000008450187220 */ /* 0x080fe20000410000 */
[----:B------:R-:W-:Y:S01]  /*13d40*/  MUFU.EX2 R141, R141 ;  /* 0x0000008d008d7308 */ /* 0x000fe20000000800 */
[----:B------:R-:W-:-:S02]  /*13d50*/  FMUL.FTZ R25, R81, R132 ;  /* 0x0000008451197220 */ /* 0x000fc40000410000 */
[-C--:B------:R-:W-:Y:S01]  /*13d60*/  FMUL.FTZ R27, R83, R129.reuse ;  /* 0x00000081531b7220 */ /* 0x080fe20000410000 */
[C---:B------:R-:W-:Y:S01]  /*13d70*/  HMMA.16816.F32.BF16 R16, R4.reuse, R20, R16 ;  /* 0x000000140410723c */ /* 0x040fe20000041810 */
[--C-:B------:R-:W-:Y:S02]  /*13d80*/  FFMA.FTZ R83, R239, c[0x0][0x23c], -R126.reuse ;  /* 0x00008f00ef537a23 */ /* 0x100fe4000001087e */
[--C-:B------:R-:W-:Y:S01]  /*13d90*/  FFMA.FTZ R80, R233, c[0x0][0x23c], -R126.reuse ;  /* 0x00008f00e9507a23 */ /* 0x100fe2000001087e */
[----:B------:R-:W-:Y:S01]  /*13da0*/  MUFU.EX2 R136, R136 ;  /* 0x0000008800887308 */ /* 0x000fe20000000800 */
[----:B------:R-:W-:Y:S02]  /*13db0*/  FFMA.FTZ R81, R237, c[0x0][0x23c], -R126 ;  /* 0x00008f00ed517a23 */ /* 0x000fe4000001087e */
[----:B------:R-:W-:Y:S01]  /*13dc0*/  FMUL.FTZ R26, R82, R129 ;  /* 0x00000081521a7220 */ /* 0x000fe20000410000 */
[----:B------:R-:W-:Y:S01]  /*13dd0*/  HMMA.16816.F32.BF16 R20, R4, R22, R76 ;  /* 0x000000160414723c */ /* 0x000fe2000004184c */
[----:B------:R-:W-:-:S02]  /*13de0*/  FMUL.FTZ R32, R88, R132 ;  /* 0x0000008458207220 */ /* 0x000fc40000410000 */
[----:B------:R-:W-:Y:S01]  /*13df0*/  FMUL.FTZ R33, R89, R132 ;  /* 0x0000008459217220 */ /* 0x000fe20000410000 */
[----:B------:R-:W-:Y:S01]  /*13e00*/  MUFU.EX2 R83, R83 ;  /* 0x0000005300537308 */ /* 0x000fe20000000800 */
[----:B------:R-:W-:Y:S02]  /*13e10*/  FMUL.FTZ R34, R90, R129 ;  /* 0x000000815a227220 */ /* 0x000fe40000410000 */
[--C-:B------:R-:W-:Y:S01]  /*13e20*/  FFMA.FTZ R79, R41, c[0x0][0x23c], -R128.reuse ;  /* 0x00008f00294f7a23 */ /* 0x100fe20000010880 */
[----:B------:R-:W-:Y:S01]  /*13e30*/  HMMA.16816.F32.BF16 R24, R4, R28, R24 ;  /* 0x0000001c0418723c */ /* 0x000fe20000041818 */
[--C-:B------:R-:W-:Y:S02]  /*13e40*/  FFMA.FTZ R76, R245, c[0x0][0x23c], -R128.reuse ;  /* 0x00008f00f54c7a23 */ /* 0x100fe40000010880 */
[----:B------:R-:W-:Y:S01]  /*13e50*/  FFMA.FTZ R77, R241, c[0x0][0x23c], -R128 ;  /* 0x00008f00f14d7a23 */ /* 0x000fe20000010880 */
[----:B------:R-:W-:Y:S01]  /*13e60*/  MUFU.EX2 R80, R80 ;  /* 0x0000005000507308 */ /* 0x000fe20000000800 */
[----:B------:R-:W-:-:S02]  /*13e70*/  FFMA.FTZ R78, R235, c[0x0][0x23c], -R126 ;  /* 0x00008f00eb4e7a23 */ /* 0x000fc4000001087e */
[-C--:B------:R-:W-:Y:S02]  /*13e80*/  FMUL.FTZ R35, R91, R129.reuse ;  /* 0x000000815b237220 */ /* 0x080fe40000410000 */
[-C--:B------:R-:W-:Y:S02]  /*13e90*/  FMUL.FTZ R40, R92, R132.reuse ;  /* 0x000000845c287220 */ /* 0x080fe40000410000 */
[-C--:B------:R-:W-:Y:S01]  /*13ea0*/  FMUL.FTZ R41, R93, R132.reuse ;  /* 0x000000845d297220 */ /* 0x080fe20000410000 */
[----:B------:R-:W-:Y:S01]  /*13eb0*/  MUFU.EX2 R79, R79 ;  /* 0x0000004f004f7308 */ /* 0x000fe20000000800 */
[-C--:B------:R-:W-:Y:S01]  /*13ec0*/  FMUL.FTZ R42, R94, R129.reuse ;  /* 0x000000815e2a7220 */ /* 0x080fe20000410000 */
[----:B--2---:R-:W-:Y:S01]  /*13ed0*/  HMMA.16816.F32.BF16 R32, R4, R36, R32 ;  /* 0x000000240420723c */ /* 0x004fe20000041820 */
[----:B------:R-:W-:Y:S02]  /*13ee0*/  FMUL.FTZ R43, R95, R129 ;  /* 0x000000815f2b7220 */ /* 0x000fe40000410000 */
[----:B------:R-:W-:-:S02]  /*13ef0*/  FMUL.FTZ R84, R84, R132 ;  /* 0x0000008454547220 */ /* 0x000fc40000410000 */
[-C--:B------:R-:W-:Y:S01]  /*13f00*/  FMUL.FTZ R85, R85, R132.reuse ;  /* 0x0000008455557220 */ /* 0x080fe20000410000 */
[----:B------:R-:W2:Y:S01]  /*13f10*/  MUFU.EX2 R76, R76 ;  /* 0x0000004c004c7308 */ /* 0x000ea20000000800 */
[-C--:B------:R-:W-:Y:S01]  /*13f20*/  FMUL.FTZ R86, R86, R129.reuse ;  /* 0x0000008156567220 */ /* 0x080fe20000410000 */
[C---:B------:R-:W-:Y:S01]  /*13f30*/  HMMA.16816.F32.BF16 R40, R4.reuse, R44, R40 ;  /* 0x0000002c0428723c */ /* 0x040fe20000041828 */
[-C--:B------:R-:W-:Y:S02]  /*13f40*/  FMUL.FTZ R87, R87, R129.reuse ;  /* 0x0000008157577220 */ /* 0x080fe40000410000 */
[-C--:B------:R-:W-:Y:S02]  /*13f50*/  FMUL.FTZ R108, R108, R132.reuse ;  /* 0x000000846c6c7220 */ /* 0x080fe40000410000 */
[----:B------:R-:W-:Y:S01]  /*13f60*/  FMUL.FTZ R109, R109, R132 ;  /* 0x000000846d6d7220 */ /* 0x000fe20000410000 */
[----:B------:R-:W3:Y:S01]  /*13f70*/  MUFU.EX2 R77, R77 ;  /* 0x0000004d004d7308 */ /* 0x000ee20000000800 */
        /* <DEDUP_REMOVED lines=8> */
[-C--:B------:R-:W-:Y:S02]  /*14000*/  FMUL.FTZ R99, R99, R129.reuse ;  /* 0x0000008163637220 */ /* 0x080fe40000410000 */
        /* <DEDUP_REMOVED lines=15> */
[----:B--2---:R-:W-:Y:S01]  /*14100*/  F2FP.BF16.PACK_AB R52, R76, R79 ;  /* 0x0000004f4c34723e */ /* 0x004fe200000010ff */
[----:B------:R-:W-:Y:S01]  /*14110*/  HMMA.16816.F32.BF16 R4, R4, R54, R100 ;  /* 0x000000360404723c */ /* 0x000fe20000041864 */
[----:B------:R-:W-:Y:S01]  /*14120*/  F2FP.BF16.PACK_AB R53, R80, R83 ;  /* 0x000000535035723e */ /* 0x000fe200000010ff */
[----:B------:R-:W-:-:S02]  /*14130*/  FFMA.FTZ R82, R227, c[0x0][0x23c], -R128 ;  /* 0x00008f00e3527a23 */ /* 0x000fc40000010880 */
[----:B------:R-:W-:Y:S02]  /*14140*/  FFMA.FTZ R87, R225, c[0x0][0x23c], -R128 ;  /* 0x00008f00e1577a23 */ /* 0x000fe40000010880 */
[--C-:B------:R-:W-:Y:S01]  /*14150*/  FFMA.FTZ R86, R223, c[0x0][0x23c], -R126.reuse ;  /* 0x00008f00df567a23 */ /* 0x100fe2000001087e */
[----:B---3--:R-:W-:Y:S01]  /*14160*/  F2FP.BF16.PACK_AB R54, R77, R2 ;  /* 0x000000024d36723e */ /* 0x008fe200000010ff */
[--C-:B------:R-:W-:Y:S01]  /*14170*/  FFMA.FTZ R91, R217, c[0x0][0x23c], -R126.reuse ;  /* 0x00008f00d95b7a23 */ /* 0x100fe2000001087e */
[----:B----4-:R-:W-:Y:S01]  /*14180*/  F2FP.BF16.PACK_AB R55, R78, R81 ;  /* 0x000000514e37723e */ /* 0x010fe200000010ff */
[--C-:B------:R-:W-:Y:S01]  /*14190*/  FFMA.FTZ R89, R221, c[0x0][0x23c], -R126.reuse ;  /* 0x00008f00dd597a23 */ /* 0x100fe2000001087e */
[----:B------:R-:W-:Y:S01]  /*141a0*/  MUFU.EX2 R85, R85 ;  /* 0x0000005500557308 */ /* 0x000fe20000000800 */
[----:B------:R-:W-:Y:S02]  /*141b0*/  FFMA.FTZ R88, R219, c[0x0][0x23c], -R126 ;  /* 0x00008f00db587a23 */ /* 0x000fe4000001087e */
[----:B------:R-:W-:-:S02]  /*141c0*/  FFMA.FTZ R90, R213, c[0x0][0x23c], -R128 ;  /* 0x00008f00d55a7a23 */ /* 0x000fc40000010880 */
[C---:B-1----:R-:W-:Y:S01]  /*141d0*/  HMMA.16816.F32.BF16 R8, R52.reuse, R68, R8 ;  /* 0x000000443408723c */ /* 0x042fe20000041808 */
[--C-:B------:R-:W-:Y:S02]  /*141e0*/  FFMA.FTZ R93, R215, c[0x0][0x23c], -R128.reuse ;  /* 0x00008f00d75d7a23 */ /* 0x100fe40000010880 */
[----:B------:R-:W1:Y:S01]  /*141f0*/  MUFU.EX2 R84, R84 ;  /* 0x0000005400547308 */ /* 0x000e620000000800 */
[--C-:B------:R-:W-:Y:S02]  /*14200*/  FFMA.FTZ R92, R211, c[0x0][0x23c], -R128.reuse ;  /* 0x00008f00d35c7a23 */ /* 0x100fe40000010880 */
[----:B------:R-:W-:Y:S02]  /*14210*/  FFMA.FTZ R95, R209, c[0x0][0x23c], -R128 ;  /* 0x00008f00d15f7a23 */ /* 0x000fe40000010880 */
[----:B------:R-:W-:Y:S01]  /*14220*/  HMMA.16816.F32.BF16 R12, R52, R70, R12 ;  /* 0x00000046340c723c */ /* 0x000fe2000004180c */
[----:B------:R-:W2:Y:S01]  /*14230*/  LDSM.16.MT88.4 R68, [R144+0xb400] ;  /* 0x00b400009044783b */ /* 0x000ea20000004200 */
        /* <DEDUP_REMOVED lines=10> */
[----:B------:R-:W3:Y:S01]  /*142e0*/  LDSM.16.MT88.4 R64, [R146+0xd400] ;  /* 0x00d400009240783b */ /* 0x000ee20000004200 */
[--C-:B------:R-:W-:Y:S01]  /*142f0*/  FFMA.FTZ R104, R195, c[0x0][0x23c], -R128.reuse ;  /* 0x00008f00c3687a23 */ /* 0x100fe20000010880 */
[----:B------:R-:W-:Y:S01]  /*14300*/  MUFU.EX2 R86, R86 ;  /* 0x0000005600567308 */ /* 0x000fe20000000800 */
[----:B------:R-:W-:-:S02]  /*14310*/  FFMA.FTZ R107, R193, c[0x0][0x23c], -R128 ;  /* 0x00008f00c16b7a23 */ /* 0x000fc40000010880 */
[----:B------:R-:W-:Y:S02]  /*14320*/  FFMA.FTZ R106, R191, c[0x0][0x23c], -R126 ;  /* 0x00008f00bf6a7a23 */ /* 0x000fe4000001087e */
[C---:B------:R-:W-:Y:S01]  /*14330*/  HMMA.16816.F32.BF16 R24, R52.reuse, R60, R24 ;  /* 0x0000003c3418723c */ /* 0x040fe20000041818 */
[----:B------:R-:W-:Y:S02]  /*14340*/  FFMA.FTZ R108, R165, R132, R130 ;  /* 0x00000084a56c7223 */ /* 0x000fe40000010082 */
[----:B------:R-:W4:Y:S01]  /*14350*/  MUFU.EX2 R91, R91 ;  /* 0x0000005b005b7308 */ /* 0x000f220000000800 */
[--C-:B------:R-:W-:Y:S02]  /*14360*/  FFMA.FTZ R132, R167, c[0x0][0x23c], -R128.reuse ;  /* 0x00008f00a7847a23 */ /* 0x100fe40000010880 */
[--C-:B------:R-:W-:Y:S02]  /*14370*/  FFMA.FTZ R130, R143, c[0x0][0x23c], -R128.reuse ;  /* 0x00008f008f827a23 */ /* 0x100fe40000010880 */
[----:B------:R-:W-:Y:S01]  /*14380*/  HMMA.16816.F32.BF16 R28, R52, R62, R28 ;  /* 0x0000003e341c723c */ /* 0x000fe2000004181c */
[----:B------:R-:W5:Y:S01]  /*14390*/  LDSM.16.MT88.4 R60, [R144+0xd400] ;  /* 0x00d40000903c783b */ /* 0x000f620000004200 */
[----:B------:R-:W-:Y:S01]  /*143a0*/  FFMA.FTZ R165, R124, c[0x0][0x23c], -R128 ;  /* 0x00008f007ca57a23 */ /* 0x000fe20000010880 */
[----:B------:R-:W-:Y:S01]  /*143b0*/  MUFU.EX2 R89, R89 ;  /* 0x0000005900597308 */ /* 0x000fe20000000800 */
[----:B------:R-:W-:-:S02]  /*143c0*/  FFMA.FTZ R121, R121, c[0x0][0x23c], -R126 ;  /* 0x00008f0079797a23 */ /* 0x000fc4000001087e */
[----:B------:R-:W-:Y:S02]  /*143d0*/  FFMA.FTZ R120, R120, c[0x0][0x23c], -R126 ;  /* 0x00008f0078787a23 */ /* 0x000fe4000001087e */
[----:B------:R-:W-:Y:S01]  /*143e0*/  FFMA.FTZ R127, R164, R129, R127 ;  /* 0x00000081a47f7223 */ /* 0x000fe2000001007f */
[C---:B--2---:R-:W-:Y:S01]  /*143f0*/  HMMA.16816.F32.BF16 R32, R52.reuse, R68, R32 ;  /* 0x000000443420723c */ /* 0x044fe20000041820 */
[----:B------:R-:W-:Y:S01]  /*14400*/  FADD.FTZ R59, R59, R108 ;  /* 0x0000006c3b3b7221 */ /* 0x000fe20000010000 */
[----:B------:R-:W2:Y:S01]  /*14410*/  MUFU.EX2 R88, R88 ;  /* 0x0000005800587308 */ /* 0x000ea20000000800 */
[----:B------:R-:W-:Y:S01]  /*14420*/  FADD.FTZ R58, R58, R127 ;  /* 0x0000007f3a3a7221 */ /* 0x000fe20000010000 */
[----:B------:R-:W-:Y:S01]  /*14430*/  LDSM.16.MT88.4 R108, [R144+0xcc00] ;  /* 0x00cc0000906c783b */ /* 0x000fe20000004200 */
[----:B------:R-:W-:Y:S02]  /*14440*/  FADD.FTZ R116, R116, R59 ;  /* 0x0000003b74747221 */ /* 0x000fe40000010000 */
[----:B------:R-:W-:Y:S01]  /*14450*/  FADD.FTZ R117, R117, R58 ;  /* 0x0000003a75757221 */ /* 0x000fe20000010000 */
[----:B------:R-:W-:Y:S01]  /*14460*/  HMMA.16816.F32.BF16 R36, R52, R70, R36 ;  /* 0x000000463424723c */ /* 0x000fe20000041824 */
[----:B------:R-:W2:Y:S01]  /*14470*/  LDSM.16.MT88.4 R68, [R144+0x9800] ;  /* 0x009800009044783b */ /* 0x000ea20000004200 */
[----:B------:R-:W-:Y:S01]  /*14480*/  MUFU.EX2 R90, R90 ;  /* 0x0000005a005a7308 */ /* 0x000fe20000000800 */
[----:B------:R-:W-:-:S02]  /*14490*/  FADD.FTZ R116, R57, R116 ;  /* 0x0000007439747221 */ /* 0x000fc40000010000 */
[----:B------:R-:W-:Y:S02]  /*144a0*/  FADD.FTZ R0, R0, R117 ;  /* 0x0000007500007221 */ /* 0x000fe40000010000 */
[----:B------:R-:W-:Y:S01]  /*144b0*/  FADD.FTZ R79, R79, R116 ;  /* 0x000000744f4f7221 */ /* 0x000fe20000010000 */
[C---:B---3--:R-:W-:Y:S01]  /*144c0*/  HMMA.16816.F32.BF16 R40, R52.reuse, R64, R40 ;  /* 0x000000403428723c */ /* 0x048fe20000041828 */
[----:B------:R-:W-:Y:S01]  /*144d0*/  FADD.FTZ R83, R83, R0 ;  /* 0x0000000053537221 */ /* 0x000fe20000010000 */
[----:B------:R-:W3:Y:S01]  /*144e0*/  MUFU.EX2 R93, R93 ;  /* 0x0000005d005d7308 */ /* 0x000ee20000000800 */
[----:B------:R-:W-:Y:S02]  /*144f0*/  FADD.FTZ R79, R76, R79 ;  /* 0x0000004f4c4f7221 */ /* 0x000fe40000010000 */
[----:B------:R-:W-:Y:S02]  /*14500*/  FADD.FTZ R80, R80, R83 ;  /* 0x0000005350507221 */ /* 0x000fe40000010000 */
[----:B------:R-:W-:Y:S01]  /*14510*/  FADD.FTZ R0, R2, R79 ;  /* 0x0000004f02007221 */ /* 0x000fe20000010000 */
[----:B------:R-:W-:Y:S01]  /*14520*/  HMMA.16816.F32.BF16 R44, R52, R66, R44 ;  /* 0x00000042342c723c */ /* 0x000fe2000004182c */
[----:B------:R-:W3:Y:S01]  /*14530*/  LDSM.16.MT88.4 R64, [R146+0x9800] ;  /* 0x009800009240783b */ /* 0x000ee20000004200 */
[----:B------:R-:W-:Y:S01]  /*14540*/  MUFU.EX2 R92, R92 ;  /* 0x0000005c005c7308 */ /* 0x000fe20000000800 */
[----:B------:R-:W-:Y:S01]  /*14550*/  FADD.FTZ R0, R77, R0 ;  /* 0x000000004d007221 */ /* 0x000fe20000010000 */
[----:B------:R-:W-:-:S04]  /*14560*/  MOV R2, R56 ;  /* 0x0000003800027202 */ /* 0x000fc80000000f00 */
[C---:B-----5:R-:W-:Y:S02]  /*14570*/  HMMA.16816.F32.BF16 R48, R52.reuse, R60, R48 ;  /* 0x0000003c3430723c */ /* 0x060fe40000041830 */
[----:B------:R-:W-:Y:S06]  /*14580*/  MUFU.EX2 R95, R95 ;  /* 0x0000005f005f7308 */ /* 0x000fec0000000800 */
[----:B------:R-:W-:Y:S01]  /*14590*/  HMMA.16816.F32.BF16 R4, R52, R62, R4 ;  /* 0x0000003e3404723c */ /* 0x000fe20000041804 */
[----:B------:R-:W5:Y:S01]  /*145a0*/  LDSM.16.MT88.4 R60, [R146+0xb800] ;  /* 0x00b80000923c783b */ /* 0x000f620000004200 */
[----:B------:R-:W-:Y:S05]  /*145b0*/  MUFU.EX2 R94, R94 ;  /* 0x0000005e005e7308 */ /* 0x000fea0000000800 */
[----:B-1----:R-:W-:Y:S01]  /*145c0*/  F2FP.BF16.PACK_AB R52, R84, R85 ;  /* 0x000000555434723e */ /* 0x002fe200000010ff */
[----:B------:R-:W-:Y:S01]  /*145d0*/  FADD.FTZ R85, R85, R0 ;  /* 0x0000000055557221 */ /* 0x000fe20000010000 */
[----:B----4-:R-:W-:Y:S01]  /*145e0*/  F2FP.BF16.PACK_AB R53, R91, R86 ;  /* 0x000000565b35723e */ /* 0x010fe200000010ff */
[----:B------:R-:W1:Y:S01]  /*145f0*/  MUFU.EX2 R99, R99 ;  /* 0x0000006300637308 */ /* 0x000e620000000800 */
[----:B------:R-:W-:-:S02]  /*14600*/  F2FP.BF16.PACK_AB R54, R87, R82 ;  /* 0x000000525736723e */ /* 0x000fc400000010ff */
[----:B--2---:R-:W-:-:S05]  /*14610*/  F2FP.BF16.PACK_AB R55, R88, R89 ;  /* 0x000000595837723e */ /* 0x004fca00000010ff */
[----:B------:R-:W-:Y:S02]  /*14620*/  MUFU.EX2 R96, R96 ;  /* 0x0000006000607308 */ /* 0x000fe40000000800 */
[C---:B------:R-:W-:Y:S06]  /*14630*/  HMMA.16816.F32.BF16 R16, R52.reuse, R68, R16 ;  /* 0x000000443410723c */ /* 0x040fec0000041810 */
[----:B------:R-:W2:Y:S02]  /*14640*/  MUFU.EX2 R97, R97 ;  /* 0x0000006100617308 */ /* 0x000ea40000000800 */
[C---:B------:R-:W-:Y:S01]  /*14650*/  HMMA.16816.F32.BF16 R20, R52.reuse, R70, R20 ;  /* 0x000000463414723c */ /* 0x040fe20000041814 */
[----:B------:R-:W4:Y:S05]  /*14660*/  LDSM.16.MT88.4 R68, [R144+0xb800] ;  /* 0x00b800009044783b */ /* 0x000f2a0000004200 */
[----:B------:R-:W-:Y:S02]  /*14670*/  MUFU.EX2 R98, R98 ;  /* 0x0000006200627308 */ /* 0x000fe40000000800 */
[C---:B---3--:R-:W-:Y:S06]  /*14680*/  HMMA.16816.F32.BF16 R8, R52.reuse, R64, R8 ;  /* 0x000000403408723c */ /* 0x048fec0000041808 */
[----:B------:R-:W-:Y:S02]  /*14690*/  MUFU.EX2 R105, R105 ;  /* 0x0000006900697308 */ /* 0x000fe40000000800 */
[C---:B------:R-:W-:Y:S01]  /*146a0*/  HMMA.16816.F32.BF16 R12, R52.reuse, R66, R12 ;  /* 0x00000042340c723c */ /* 0x040fe2000004180c */
[----:B------:R-:W3:Y:S05]  /*146b0*/  LDSM.16.MT88.4 R64, [R146+0xd800] ;  /* 0x00d800009240783b */ /* 0x000eea0000004200 */
[----:B------:R-:W-:Y:S02]  /*146c0*/  MUFU.EX2 R104, R104 ;  /* 0x0000006800687308 */ /* 0x000fe40000000800 */
[C---:B-----5:R-:W-:Y:S06]  /*146d0*/  HMMA.16816.F32.BF16 R24, R52.reuse, R60, R24 ;  /* 0x0000003c3418723c */ /* 0x060fec0000041818 */
[----:B------:R-:W-:Y:S02]  /*146e0*/  MUFU.EX2 R107, R107 ;  /* 0x0000006b006b7308 */ /* 0x000fe40000000800 */
[C---:B------:R-:W-:Y:S01]  /*146f0*/  HMMA.16816.F32.BF16 R28, R52.reuse, R62, R28 ;  /* 0x0000003e341c723c */ /* 0x040fe2000004181c */
[----:B------:R-:W5:Y:S05]  /*14700*/  LDSM.16.MT88.4 R60, [R144+0xd800] ;  /* 0x00d80000903c783b */ /* 0x000f6a0000004200 */
[----:B------:R-:W-:Y:S02]  /*14710*/  MUFU.EX2 R106, R106 ;  /* 0x0000006a006a7308 */ /* 0x000fe40000000800 */
[C---:B----4-:R-:W-:Y:S06]  /*14720*/  HMMA.16816.F32.BF16 R32, R52.reuse, R68, R32 ;  /* 0x000000443420723c */ /* 0x050fec0000041820 */
[----:B------:R-:W-:Y:S02]  /*14730*/  MUFU.EX2 R171, R171 ;  /* 0x000000ab00ab7308 */ /* 0x000fe40000000800 */
        /* <DEDUP_REMOVED lines=10> */
[----:B------:R-:W-:Y:S01]  /*147e0*/  HMMA.16816.F32.BF16 R4, R52, R62, R4 ;  /* 0x0000003e3404723c */ /* 0x000fe20000041804 */
[----:B------:R-:W5:Y:S05]  /*147f0*/  LDSM.16.MT88.4 R60, [R146+0xbc00] ;  /* 0x00bc0000923c783b */ /* 0x000f6a0000004200 */
[----:B------:R-:W-:Y:S01]  /*14800*/  MUFU.EX2 R132, R132 ;  /* 0x0000008400847308 */ /* 0x000fe20000000800 */
[----:B------:R-:W-:-:S02]  /*14810*/  F2FP.BF16.PACK_AB R52, R93, R90 ;  /* 0x0000005a5d34723e */ /* 0x000fc400000010ff */
[----:B-1----:R-:W-:Y:S02]  /*14820*/  F2FP.BF16.PACK_AB R53, R99, R94 ;  /* 0x0000005e6335723e */ /* 0x002fe400000010ff */
[----:B------:R-:W-:Y:S02]  /*14830*/  F2FP.BF16.PACK_AB R54, R95, R92 ;  /* 0x0000005c5f36723e */ /* 0x000fe400000010ff */
[----:B--2---:R-:W-:Y:S01]  /*14840*/  F2FP.BF16.PACK_AB R55, R97, R96 ;  /* 0x000000606137723e */ /* 0x004fe200000010ff */
[----:B------:R-:W1:Y:S06]  /*14850*/  MUFU.EX2 R163, R163 ;  /* 0x000000a300a37308 */ /* 0x000e6c0000000800 */
[C---:B----4-:R-:W-:Y:S02]  /*14860*/  HMMA.16816.F32.BF16 R16, R52.reuse, R68, R16 ;  /* 0x000000443410723c */ /* 0x050fe40000041810 */
[----:B------:R-:W-:Y:S06]  /*14870*/  MUFU.EX2 R130, R130 ;  /* 0x0000008200827308 */ /* 0x000fec0000000800 */
[----:B------:R-:W-:Y:S01]  /*14880*/  HMMA.16816.F32.BF16 R20, R52, R70, R20 ;  /* 0x000000463414723c */ /* 0x000fe20000041814 */
[----:B------:R-:W2:Y:S01]  /*14890*/  LDSM.16.MT88.4 R68, [R144+0xbc00] ;  /* 0x00bc00009044783b */ /* 0x000ea20000004200 */
[----:B------:R-:W4:Y:S01]  /*148a0*/  MUFU.EX2 R139, R139 ;  /* 0x0000008b008b7308 */ /* 0x000f220000000800 */
[----:B-1----:R-:W-:-:S05]  /*148b0*/  F2FP.BF16.PACK_AB R100, R163, R132 ;  /* 0x00000084a364723e */ /* 0x002fca00000010ff */
[C---:B---3--:R-:W-:Y:S02]  /*148c0*/  HMMA.16816.F32.BF16 R8, R52.reuse, R64, R8 ;  /* 0x000000403408723c */ /* 0x048fe40000041808 */
[----:B------:R-:W-:Y:S06]  /*148d0*/  MUFU.EX2 R137, R137 ;  /* 0x0000008900897308 */ /* 0x000fec0000000800 */
[----:B------:R-:W-:Y:S01]  /*148e0*/  HMMA.16816.F32.BF16 R12, R52, R66, R12 ;  /* 0x00000042340c723c */ /* 0x000fe2000004180c */
[----:B------:R-:W1:Y:S01]  /*148f0*/  LDSM.16.MT88.4 R64, [R146+0xdc00] ;  /* 0x00dc00009240783b */ /* 0x000e620000004200 */
[----:B------:R-:W3:Y:S01]  /*14900*/  MUFU.EX2 R162, R162 ;  /* 0x000000a200a27308 */ /* 0x000ee20000000800 */
[----:B----4-:R-:W-:-:S05]  /*14910*/  F2FP.BF16.PACK_AB R102, R139, R130 ;  /* 0x000000828b66723e */ /* 0x010fca00000010ff */
[C---:B-----5:R-:W-:Y:S02]  /*14920*/  HMMA.16816.F32.BF16 R24, R52.reuse, R60, R24 ;  /* 0x0000003c3418723c */ /* 0x060fe40000041818 */
[----:B------:R-:W-:Y:S06]  /*14930*/  MUFU.EX2 R133, R133 ;  /* 0x0000008500857308 */ /* 0x000fec0000000800 */
[----:B------:R-:W-:Y:S01]  /*14940*/  HMMA.16816.F32.BF16 R28, R52, R62, R28 ;  /* 0x0000003e341c723c */ /* 0x000fe2000004181c */
[----:B------:R-:W4:Y:S01]  /*14950*/  LDSM.16.MT88.4 R60, [R144+0xdc00] ;  /* 0x00dc0000903c783b */ /* 0x000f220000004200 */
[----:B------:R-:W5:Y:S01]  /*14960*/  MUFU.EX2 R166, R166 ;  /* 0x000000a600a67308 */ /* 0x000f620000000800 */
[----:B---3--:R-:W-:-:S05]  /*14970*/  F2FP.BF16.PACK_AB R101, R162, R137 ;  /* 0x00000089a265723e */ /* 0x008fca00000010ff */
[C---:B--2---:R-:W-:Y:S02]  /*14980*/  HMMA.16816.F32.BF16 R32, R52.reuse, R68, R32 ;  /* 0x000000443420723c */ /* 0x044fe40000041820 */
[----:B------:R-:W-:Y:S06]  /*14990*/  MUFU.EX2 R119, R119 ;  /* 0x0000007700777308 */ /* 0x000fec0000000800 */
[C---:B------:R-:W-:Y:S01]  /*149a0*/  HMMA.16816.F32.BF16 R36, R52.reuse, R70, R36 ;  /* 0x000000463424723c */ /* 0x040fe20000041824 */
[----:B------:R-:W2:Y:S01]  /*149b0*/  LDSM.16.MT88.4 R68, [R144+0xa000] ;  /* 0x00a000009044783b */ /* 0x000ea20000004200 */
[----:B-----5:R-:W-:Y:S01]  /*149c0*/  F2FP.BF16.PACK_AB R103, R166, R133 ;  /* 0x00000085a667723e */ /* 0x020fe200000010ff */
[----:B------:R-:W3:Y:S05]  /*149d0*/  MUFU.EX2 R118, R118 ;  /* 0x0000007600767308 */ /* 0x000eea0000000800 */
[C---:B-1----:R-:W-:Y:S03]  /*149e0*/  HMMA.16816.F32.BF16 R40, R52.reuse, R64, R40 ;  /* 0x000000403428723c */ /* 0x042fe60000041828 */
[----:B------:R-:W-:Y:S05]  /*149f0*/  MUFU.EX2 R165, R165 ;  /* 0x000000a500a57308 */ /* 0x000fea0000000800 */
[C---:B------:R-:W-:Y:S01]  /*14a00*/  HMMA.16816.F32.BF16 R44, R52.reuse, R66, R44 ;  /* 0x00000042342c723c */ /* 0x040fe2000004182c */
[----:B------:R-:W1:Y:S02]  /*14a10*/  LDSM.16.MT88.4 R64, [R146+0xa000] ;  /* 0x00a000009240783b */ /* 0x000e640000004200 */
[----:B------:R-:W-:Y:S05]  /*14a20*/  MUFU.EX2 R164, R120 ;  /* 0x0000007800a47308 */ /* 0x000fea0000000800 */
[C---:B----4-:R-:W-:Y:S08]  /*14a30*/  HMMA.16816.F32.BF16 R48, R52.reuse, R60, R48 ;  /* 0x0000003c3430723c */ /* 0x050ff00000041830 */
[----:B------:R-:W-:Y:S01]  /*14a40*/  HMMA.16816.F32.BF16 R4, R52, R62, R4 ;  /* 0x0000003e3404723c */ /* 0x000fe20000041804 */
[----:B------:R-:W4:Y:S06]  /*14a50*/  LDSM.16.MT88.4 R60, [R146+0xc000] ;  /* 0x00c00000923c783b */ /* 0x000f2c0000004200 */
        /* <DEDUP_REMOVED lines=35> */
[C---:B------:R-:W-:Y:S08]  /*14c90*/  HMMA.16816.F32.BF16 R8, R52.reuse, R72, R8 ;  /* 0x000000483408723c */ /* 0x040ff00000041808 */
[C---:B--2---:R-:W-:Y:S08]  /*14ca0*/  HMMA.16816.F32.BF16 R40, R52.reuse, R68, R40 ;  /* 0x000000443428723c */ /* 0x044ff00000041828 */
[C---:B------:R-:W-:Y:S01]  /*14cb0*/  HMMA.16816.F32.BF16 R44, R52.reuse, R70, R44 ;  /* 0x00000046342c723c */ /* 0x040fe2000004182c */
[----:B------:R-:W2:Y:S07]  /*14cc0*/  LDSM.16.MT88.4 R68, [R146+0xc800] ;  /* 0x00c800009244783b */ /* 0x000eae0000004200 */
[C---:B------:R-:W-:Y:S01]  /*14cd0*/  HMMA.16816.F32.BF16 R12, R52.reuse, R74, R12 ;  /* 0x0000004a340c723c */ /* 0x040fe2000004180c */
[----:B------:R-:W5:Y:S07]  /*14ce0*/  LDSM.16.MT88.4 R72, [R144+0xa800] ;  /* 0x00a800009048783b */ /* 0x000f6e0000004200 */
[C---:B-1----:R-:W-:Y:S08]  /*14cf0*/  HMMA.16816.F32.BF16 R48, R52.reuse, R64, R48 ;  /* 0x000000403430723c */ /* 0x042ff00000041830 */
[----:B------:R-:W-:Y:S01]  /*14d00*/  HMMA.16816.F32.BF16 R4, R52, R66, R4 ;  /* 0x000000423404723c */ /* 0x000fe20000041804 */
[----:B------:R-:W1:Y:S04]  /*14d10*/  LDSM.16.MT88.4 R64, [R144+0xc800] ;  /* 0x00c800009040783b */ /* 0x000e680000004200 */
[----:B------:R-:W-:Y:S03]  /*14d20*/  LDSM.16.MT88.4 R52, [R144+0xe800] ;  /* 0x00e800009034783b */ /* 0x000fe60000004200 */
[C---:B----4-:R-:W-:Y:S08]  /*14d30*/  HMMA.16816.F32.BF16 R8, R100.reuse, R60, R8 ;  /* 0x0000003c6408723c */ /* 0x050ff00000041808 */
[C---:B------:R-:W-:Y:S01]  /*14d40*/  HMMA.16816.F32.BF16 R12, R100.reuse, R62, R12 ;  /* 0x0000003e640c723c */ /* 0x040fe2000004180c */
[----:B------:R-:W4:Y:S07]  /*14d50*/  LDSM.16.MT88.4 R60, [R146+0xe800] ;  /* 0x00e80000923c783b */ /* 0x000f2e0000004200 */
[C---:B--2---:R-:W-:Y:S08]  /*14d60*/  HMMA.16816.F32.BF16 R24, R100.reuse, R68, R24 ;  /* 0x000000446418723c */ /* 0x044ff00000041818 */
[C---:B------:R-:W-:Y:S01]  /*14d70*/  HMMA.16816.F32.BF16 R28, R100.reuse, R70, R28 ;  /* 0x00000046641c723c */ /* 0x040fe2000004181c */
[----:B------:R-:W2:Y:S07]  /*14d80*/  LDSM.16.MT88.4 R68, [R146+0xac00] ;  /* 0x00ac00009244783b */ /* 0x000eae0000004200 */
[C---:B-----5:R-:W-:Y:S08]  /*14d90*/  HMMA.16816.F32.BF16 R16, R100.reuse, R72, R16 ;  /* 0x000000486410723c */ /* 0x060ff00000041810 */
[C---:B-1----:R-:W-:Y:S01]  /*14da0*/  HMMA.16816.F32.BF16 R32, R100.reuse, R64, R32 ;  /* 0x000000406420723c */ /* 0x042fe20000041820 */
[----:B------:R-:W-:Y:S07]  /*14db0*/  MUFU.EX2 R64, R125 ;  /* 0x0000007d00407308 */ /* 0x000fee0000000800 */
[C---:B------:R-:W-:Y:S01]  /*14dc0*/  HMMA.16816.F32.BF16 R36, R100.reuse, R66, R36 ;  /* 0x000000426424723c */ /* 0x040fe20000041824 */
[----:B------:R-:W-:Y:S07]  /*14dd0*/  MUFU.EX2 R66, R123 ;  /* 0x0000007b00427308 */ /* 0x000fee0000000800 */
[C---:B------:R-:W-:Y:S01]  /*14de0*/  HMMA.16816.F32.BF16 R20, R100.reuse, R74, R20 ;  /* 0x0000004a6414723c */ /* 0x040fe20000041814 */
[----:B------:R-:W1:Y:S07]  /*14df0*/  MUFU.EX2 R65, R122 ;  /* 0x0000007a00417308 */ /* 0x000e6e0000000800 */
[C---:B----4-:R-:W-:Y:S01]  /*14e00*/  HMMA.16816.F32.BF16 R40, R100.reuse, R60, R40 ;  /* 0x0000003c6428723c */ /* 0x050fe20000041828 */
[----:B------:R-:W4:Y:S07]  /*14e10*/  MUFU.EX2 R67, R121 ;  /* 0x0000007900437308 */ /* 0x000f2e0000000800 */
[C---:B------:R-:W-:Y:S01]  /*14e20*/  HMMA.16816.F32.BF16 R44, R100.reuse, R62, R44 ;  /* 0x0000003e642c723c */ /* 0x040fe2000004182c */
[----:B------:R-:W5:Y:S07]  /*14e30*/  LDSM.16.MT88.4 R60, [R144+0xac00] ;  /* 0x00ac0000903c783b */ /* 0x000f6e0000004200 */
[C---:B------:R-:W-:Y:S08]  /*14e40*/  HMMA.16816.F32.BF16 R48, R100.reuse, R52, R48 ;  /* 0x000000346430723c */ /* 0x040ff00000041830 */
[----:B------:R-:W-:Y:S01]  /*14e50*/  HMMA.16816.F32.BF16 R100, R100, R54, R4 ;  /* 0x000000366464723c */ /* 0x000fe20000041804 */
[----:B------:R-:W5:Y:S06]  /*14e60*/  LDSM.16.MT88.4 R52, [R146+0xcc00] ;  /* 0x00cc00009234783b */ /* 0x000f6c0000004200 */
[----:B---3--:R-:W-:-:S02]  /*14e70*/  F2FP.BF16.PACK_AB R4, R118, R119 ;  /* 0x000000777604723e */ /* 0x008fc400000010ff */
[----:B-1----:R-:W-:Y:S02]  /*14e80*/  F2FP.BF16.PACK_AB R5, R65, R66 ;  /* 0x000000424105723e */ /* 0x002fe400000010ff */
[----:B------:R-:W-:Y:S02]  /*14e90*/  F2FP.BF16.PACK_AB R6, R165, R64 ;  /* 0x00000040a506723e */ /* 0x000fe400000010ff */
[----:B----4-:R-:W-:-:S07]  /*14ea0*/  F2FP.BF16.PACK_AB R7, R164, R67 ;  /* 0x00000043a407723e */ /* 0x010fce00000010ff */
[C---:B--2---:R-:W-:Y:S07]  /*14eb0*/  HMMA.16816.F32.BF16 R112, R4.reuse, R68, R8 ;  /* 0x000000440470723c */ /* 0x044fee0000041808 */
[----:B------:R-:W-:Y:S01]  /*14ec0*/  FADD.FTZ R9, R81, R80 ;  /* 0x0000005051097221 */ /* 0x000fe20000010000 */
[----:B------:R-:W-:Y:S03]  /*14ed0*/  HMMA.16816.F32.BF16 R68, R4, R70, R12 ;  /* 0x000000460444723c */ /* 0x000fe6000004180c */
[----:B------:R-:W-:-:S04]  /*14ee0*/  FADD.FTZ R9, R78, R9 ;  /* 0x000000094e097221 */ /* 0x000fc80000010000 */
[----:B------:R-:W-:Y:S01]  /*14ef0*/  FADD.FTZ R0, R86, R9 ;  /* 0x0000000956007221 */ /* 0x000fe20000010000 */
[C---:B-----5:R-:W-:Y:S01]  /*14f00*/  HMMA.16816.F32.BF16 R72, R4.reuse, R60, R16 ;  /* 0x0000003c0448723c */ /* 0x060fe20000041810 */
[----:B------:R-:W-:Y:S02]  /*14f10*/  FADD.FTZ R9, R84, R85 ;  /* 0x0000005554097221 */ /* 0x000fe40000010000 */
[----:B------:R-:W-:Y:S02]  /*14f20*/  FADD.FTZ R0, R91, R0 ;  /* 0x000000005b007221 */ /* 0x000fe40000010000 */
[----:B------:R-:W-:Y:S02]  /*14f30*/  FADD.FTZ R82, R82, R9 ;  /* 0x0000000952527221 */ /* 0x000fe40000010000 */
[----:B------:R-:W-:Y:S01]  /*14f40*/  FADD.FTZ R13, R89, R0 ;  /* 0x00000000590d7221 */ /* 0x000fe20000010000 */
[----:B------:R-:W1:Y:S01]  /*14f50*/  LDSM.16.MT88.4 R8, [R146+0xec00] ;  /* 0x00ec00009208783b */ /* 0x000e620000004200 */
[----:B------:R-:W-:Y:S01]  /*14f60*/  FADD.FTZ R87, R87, R82 ;  /* 0x0000005257577221 */ /* 0x000fe20000010000 */
[----:B------:R-:W-:Y:S01]  /*14f70*/  HMMA.16816.F32.BF16 R76, R4, R62, R20 ;  /* 0x0000003e044c723c */ /* 0x000fe20000041814 */
[----:B------:R-:W-:-:S02]  /*14f80*/  FADD.FTZ R13, R88, R13 ;  /* 0x0000000d580d7221 */ /* 0x000fc40000010000 */
[----:B------:R-:W-:Y:S02]  /*14f90*/  FADD.FTZ R90, R90, R87 ;  /* 0x000000575a5a7221 */ /* 0x000fe40000010000 */
[----:B------:R-:W-:Y:S02]  /*14fa0*/  FADD.FTZ R94, R94, R13 ;  /* 0x0000000d5e5e7221 */ /* 0x000fe40000010000 */
[----:B------:R-:W-:Y:S01]  /*14fb0*/  FADD.FTZ R93, R93, R90 ;  /* 0x0000005a5d5d7221 */ /* 0x000fe20000010000 */
[----:B------:R-:W2:Y:S01]  /*14fc0*/  LDSM.16.MT88.4 R12, [R144+0xec00] ;  /* 0x00ec0000900c783b */ /* 0x000ea20000004200 */
[----:B------:R-:W-:Y:S01]  /*14fd0*/  FADD.FTZ R99, R99, R94 ;  /* 0x0000005e63637221 */ /* 0x000fe20000010000 */
[----:B------:R-:W-:Y:S01]  /*14fe0*/  HMMA.16816.F32.BF16 R88, R4, R108, R32 ;  /* 0x0000006c0458723c */ /* 0x000fe20000041820 */
[----:B------:R-:W-:Y:S02]  /*14ff0*/  FADD.FTZ R92, R92, R93 ;  /* 0x0000005d5c5c7221 */ /* 0x000fe40000010000 */
[----:B------:R-:W-:-:S02]  /*15000*/  FADD.FTZ R96, R96, R99 ;  /* 0x0000006360607221 */ /* 0x000fc40000010000 */
[----:B------:R-:W-:Y:S02]  /*15010*/  FADD.FTZ R95, R95, R92 ;  /* 0x0000005c5f5f7221 */ /* 0x000fe40000010000 */
        /* <DEDUP_REMOVED lines=31> */
[----:B------:R-:W-:Y:S01]  /*15210*/  HMMA.16816.F32.BF16 R100, R4, R14, R100 ;  /* 0x0000000e0464723c */ /* 0x000fe20000041864 */
[----:B------:R-:W-:Y:S01]  /*15220*/  FADD.FTZ R119, R119, R0 ;  /* 0x0000000077777221 */ /* 0x000fe20000010000 */
[----:B------:R-:W-:Y:S01]  /*15230*/  MOV R0, R3 ;  /* 0x0000000300007202 */ /* 0x000fe20000000f00 */
[----:B------:R-:W-:Y:S02]  /*15240*/  FADD.FTZ R66, R66, R9 ;  /* 0x0000000942427221 */ /* 0x000fe40000010000 */
[----:B------:R-:W-:Y:S02]  /*15250*/  FADD.FTZ R119, R118, R119 ;  /* 0x0000007776777221 */ /* 0x000fe40000010000 */
[----:B------:R-:W-:Y:S02]  /*15260*/  FADD.FTZ R66, R65, R66 ;  /* 0x0000004241427221 */ /* 0x000fe40000010000 */
[----:B------:R-:W-:-:S02]  /*15270*/  FADD.FTZ R64, R64, R119 ;  /* 0x0000007740407221 */ /* 0x000fc40000010000 */
[----:B------:R-:W-:Y:S02]  /*15280*/  FADD.FTZ R67, R67, R66 ;  /* 0x0000004243437221 */ /* 0x000fe40000010000 */
[----:B------:R-:W-:Y:S02]  /*15290*/  FADD.FTZ R165, R165, R64 ;  /* 0x00000040a5a57221 */ /* 0x000fe40000010000 */
[----:B------:R-:W-:-:S03]  /*152a0*/  FADD.FTZ R164, R164, R67 ;  /* 0x00000043a4a47221 */ /* 0x000fc60000010000 */
.L_x_2950:
[----:B------:R-:W-:Y:S01]  /*152b0*/  ULDC.64 UR12, c[0x0][0x118] ;  /* 0x00004600000c7ab9 */ /* 0x000fe20000000a00 */
[----:B------:R-:W-:Y:S05]  /*152c0*/  @!P0 BRA `(.L_x_2956) ;  /* 0x0000352000008947 */ /* 0x000fea0003800000 */
[----:B------:R-:W-:Y:S01]  /*152d0*/  ULDC UR8, c[0x0][0x1a0] ;  /* 0x0000680000087ab9 */ /* 0x000fe20000000800 */
[----:B------:R-:W-:Y:S01]  /*152e0*/  IMAD.MOV.U32 R3, RZ, RZ, R0 ;  /* 0x000000ffff037224 */ /* 0x000fe200078e0000 */
[----:B------:R-:W-:Y:S01]  /*152f0*/  ULEA UR5, -UR8, URZ, 0x7 ;  /* 0x0000003f08057291 */ /* 0x000fe2000f8e393f */
[----:B------:R-:W-:Y:S01]  /*15300*/  IMAD.MOV.U32 R117, RZ, RZ, R2 ;  /* 0x000000ffff757224 */ /* 0x000fe200078e0002 */
[----:B------:R-:W-:Y:S02]  /*15310*/  UMOV UR10, 0x6 ;  /* 0x00000006000a7882 */ /* 0x000fe40000000000 */
[----:B------:R-:W-:-:S02]  /*15320*/  USHF.R.S32.HI UR4, URZ, 0x1f, UR5 ;  /* 0x0000001f3f047899 */ /* 0x000fc40008011405 */
[----:B------:R-:W-:Y:S01]  /*15330*/  ULDC UR9, c[0x0][0x1a4] ;  /* 0x0000690000097ab9 */ /* 0x000fe20000000800 */
[----:B------:R-:W-:Y:S01]  /*15340*/  MOV R163, UR5 ;  /* 0x0000000500a37c02 */ /* 0x000fe20008000f00 */
[----:B------:R-:W-:Y:S02]  /*15350*/  USHF.L.U64.HI UR9, UR8, UR10, UR9 ;  /* 0x0000000a08097299 */ /* 0x000fe40008010209 */
[----:B------:R-:W-:Y:S01]  /*15360*/  MOV R162, UR4 ;  /* 0x0000000400a27c02 */ /* 0x000fe20008000f00 */
[----:B------:R-:W-:Y:S02]  /*15370*/  USHF.L.U32 UR8, UR8, 0x6, URZ ;  /* 0x0000000608087899 */ /* 0x000fe4000800063f */
[----:B------:R-:W-:Y:S02]  /*15380*/  ULDC UR4, c[0x0][0x19c] ;  /* 0x0000670000047ab9 */ /* 0x000fe40000000800 */
.L_x_2960:
        /* <DEDUP_REMOVED lines=65> */
.L_x_2957:
        /* <DEDUP_REMOVED lines=243> */
.L_x_2959:
        /* <DEDUP_REMOVED lines=26> */
.L_x_2958:
        /* <DEDUP_REMOVED lines=132> */
[----:B------:R-:W-:Y:S02]  /*170b0*/  FMUL.FTZ R13, R116, R109 ;  /* 0x0000006d740d7220 */ /* 0x000fe40000410000 */
[--C-:B------:R-:W-:Y:S02]  /*170c0*/  FFMA.FTZ R137, R14, c[0x0][0x23c], -R134.reuse ;  /* 0x00008f000e897a23 */ /* 0x100fe40000010886 */
        /* <DEDUP_REMOVED lines=30> */
[C---:B------:R-:W-:Y:S02]  /*172b0*/  FMUL.FTZ R92, R116.reuse, R92 ;  /* 0x0000005c745c7220 */ /* 0x040fe40000410000 */
[C---:B------:R-:W-:Y:S01]  /*172c0*/  FMUL.FTZ R93, R116.reuse, R93 ;  /* 0x0000005d745d7220 */ /* 0x040fe20000410000 */
[C---:B------:R-:W-:Y:S01]  /*172d0*/  HMMA.16816.F32.BF16 R68, R112.reuse, R122, R68 ;  /* 0x0000007a7044723c */ /* 0x040fe20000041844 */
[----:B------:R-:W3:Y:S01]  /*172e0*/  LDSM.16.MT88.4 R120, [R144+0xb000] ;  /* 0x00b000009078783b */ /* 0x000ee20000004200 */
[----:B------:R-:W4:Y:S02]  /*172f0*/  MUFU.EX2 R140, R140 ;  /* 0x0000008c008c7308 */ /* 0x000f240000000800 */
        /* <DEDUP_REMOVED lines=9> */
[C---:B------:R-:W-:Y:S01]  /*17390*/  FMUL.FTZ R99, R3.reuse, R99 ;  /* 0x0000006303637220 */ /* 0x040fe20000410000 */
[----:B------:R-:W-:Y:S01]  /*173a0*/  MUFU.EX2 R168, R168 ;  /* 0x000000a800a87308 */ /* 0x000fe20000000800 */
[C---:B------:R-:W-:Y:S04]  /*173b0*/  HMMA.16816.F32.BF16 R80, R112.reuse, R128, R80 ;  /* 0x000000807050723c */ /* 0x040fe80000041850 */
[C---:B------:R-:W-:Y:S02]  /*173c0*/  FMUL.FTZ R100, R116.reuse, R100 ;  /* 0x0000006474647220 */ /* 0x040fe40000410000 */
[----:B------:R-:W-:Y:S02]  /*173d0*/  FMUL.FTZ R101, R116, R101 ;  /* 0x0000006574657220 */ /* 0x000fe40000410000 */
[C---:B------:R-:W-:Y:S01]  /*173e0*/  HMMA.16816.F32.BF16 R84, R112.reuse, R130, R84 ;  /* 0x000000827054723c */ /* 0x040fe20000041854 */
[----:B------:R-:W-:Y:S01]  /*173f0*/  LDSM.16.MT88.4 R128, [R146+0xb400] ;  /* 0x00b400009280783b */ /* 0x000fe20000004200 */
[----:B------:R-:W-:Y:S02]  /*17400*/  MUFU.EX2 R169, R169 ;  /* 0x000000a900a97308 */ /* 0x000fe40000000800 */
[C---:B------:R-:W-:Y:S02]  /*17410*/  FMUL.FTZ R102, R3.reuse, R102 ;  /* 0x0000006603667220 */ /* 0x040fe40000410000 */
[----:B------:R-:W-:Y:S02]  /*17420*/  FMUL.FTZ R103, R3, R103 ;  /* 0x0000006703677220 */ /* 0x000fe40000410000 */
[--C-:B------:R-:W-:Y:S01]  /*17430*/  FFMA.FTZ R138, R16, c[0x0][0x23c], -R133.reuse ;  /* 0x00008f00108a7a23 */ /* 0x100fe20000010885 */
[C---:B---3--:R-:W-:Y:S03]  /*17440*/  HMMA.16816.F32.BF16 R88, R112.reuse, R120, R88 ;  /* 0x000000787058723c */ /* 0x048fe60000041858 */
[----:B------:R-:W-:Y:S01]  /*17450*/  FMUL.FTZ R16, R116, R104 ;  /* 0x0000006874107220 */ /* 0x000fe20000410000 */
[----:B--2---:R-:W-:Y:S01]  /*17460*/  F2FP.BF16.PACK_AB R104, R132, R119 ;  /* 0x000000778468723e */ /* 0x004fe200000010ff */
[----:B------:R-:W-:Y:S01]  /*17470*/  MUFU.EX2 R138, R138 ;  /* 0x0000008a008a7308 */ /* 0x000fe20000000800 */
[--C-:B------:R-:W-:Y:S02]  /*17480*/  FFMA.FTZ R139, R17, c[0x0][0x23c], -R133.reuse ;  /* 0x00008f00118b7a23 */ /* 0x100fe40000010885 */
[C---:B------:R-:W-:Y:S01]  /*17490*/  HMMA.16816.F32.BF16 R12, R112.reuse, R122, R12 ;  /* 0x0000007a700c723c */ /* 0x040fe2000004180c */
[----:B------:R-:W2:Y:S03]  /*174a0*/  LDSM.16.MT88.4 R120, [R146+0x9400] ;  /* 0x009400009278783b */ /* 0x000ea60000004200 */
[--C-:B------:R-:W-:Y:S02]  /*174b0*/  FFMA.FTZ R141, R18, c[0x0][0x23c], -R134.reuse ;  /* 0x00008f00128d7a23 */ /* 0x100fe40000010886 */
[--C-:B------:R-:W-:Y:S01]  /*174c0*/  FFMA.FTZ R142, R19, c[0x0][0x23c], -R134.reuse ;  /* 0x00008f00138e7a23 */ /* 0x100fe20000010886 */
[----:B------:R-:W3:Y:S01]  /*174d0*/  MUFU.EX2 R139, R139 ;  /* 0x0000008b008b7308 */ /* 0x000ee20000000800 */
[C---:B-1----:R-:W-:Y:S04]  /*174e0*/  HMMA.16816.F32.BF16 R92, R112.reuse, R124, R92 ;  /* 0x0000007c705c723c */ /* 0x042fe8000004185c */
[----:B------:R-:W-:Y:S01]  /*174f0*/  FMUL.FTZ R17, R116, R105 ;  /* 0x0000006974117220 */ /* 0x000fe20000410000 */
[----:B----4-:R-:W-:Y:S01]  /*17500*/  F2FP.BF16.PACK_AB R105, R140, R137 ;  /* 0x000000898c69723e */ /* 0x010fe200000010ff */
[C---:B------:R-:W-:Y:S02]  /*17510*/  FMUL.FTZ R18, R3.reuse, R106 ;  /* 0x0000006a03127220 */ /* 0x040fe40000410000 */
[C---:B------:R-:W-:Y:S01]  /*17520*/  HMMA.16816.F32.BF16 R96, R112.reuse, R126, R96 ;  /* 0x0000007e7060723c */ /* 0x040fe20000041860 */
[----:B------:R-:W-:Y:S01]  /*17530*/  MUFU.EX2 R141, R141 ;  /* 0x0000008d008d7308 */ /* 0x000fe20000000800 */
[----:B------:R-:W1:Y:S02]  /*17540*/  LDSM.16.MT88.4 R124, [R144+0x9400] ;  /* 0x00940000907c783b */ /* 0x000e640000004200 */
[----:B------:R-:W-:Y:S02]  /*17550*/  FMUL.FTZ R19, R3, R107 ;  /* 0x0000006b03137220 */ /* 0x000fe40000410000 */
[--C-:B------:R-:W-:Y:S02]  /*17560*/  FFMA.FTZ R48, R48, c[0x0][0x23c], -R133.reuse ;  /* 0x00008f0030307a23 */ /* 0x100fe40000010885 */
[----:B------:R-:W-:Y:S03]  /*17570*/  FFMA.FTZ R49, R49, c[0x0][0x23c], -R133 ;  /* 0x00008f0031317a23 */ /* 0x000fe60000010885 */
[C---:B------:R-:W-:Y:S01]  /*17580*/  HMMA.16816.F32.BF16 R16, R112.reuse, R108, R16 ;  /* 0x0000006c7010723c */ /* 0x040fe20000041810 */
[----:B------:R-:W4:Y:S02]  /*17590*/  MUFU.EX2 R142, R142 ;  /* 0x0000008e008e7308 */ /* 0x000f240000000800 */
[--C-:B------:R-:W-:Y:S01]  /*175a0*/  FFMA.FTZ R50, R50, c[0x0][0x23c], -R134.reuse ;  /* 0x00008f0032327a23 */ /* 0x100fe20000010886 */
[----:B---3--:R-:W-:Y:S01]  /*175b0*/  F2FP.BF16.PACK_AB R106, R139, R138 ;  /* 0x0000008a8b6a723e */ /* 0x008fe200000010ff */
[--C-:B------:R-:W-:Y:S02]  /*175c0*/  FFMA.FTZ R51, R51, c[0x0][0x23c], -R134.reuse ;  /* 0x00008f0033337a23 */ /* 0x100fe40000010886 */
[----:B------:R-:W-:Y:S01]  /*175d0*/  FFMA.FTZ R66, R66, c[0x0][0x23c], -R134 ;  /* 0x00008f0042427a23 */ /* 0x000fe20000010886 */
[----:B------:R-:W-:Y:S01]  /*175e0*/  HMMA.16816.F32.BF16 R100, R112, R110, R100 ;  /* 0x0000006e7064723c */ /* 0x000fe20000041864 */
[----:B------:R-:W3:Y:S02]  /*175f0*/  LDSM.16.MT88.4 R108, [R144+0xb400] ;  /* 0x00b40000906c783b */ /* 0x000ee40000004200 */
[----:B------:R-:W-:Y:S01]  /*17600*/  MUFU.EX2 R170, R170 ;  /* 0x000000aa00aa7308 */ /* 0x000fe20000000800 */
[----:B------:R-:W-:Y:S02]  /*17610*/  FFMA.FTZ R166, R116, R165, R166 ;  /* 0x000000a574a67223 */ /* 0x000fe400000100a6 */
[----:B------:R-:W-:Y:S02]  /*17620*/  FFMA.FTZ R167, R3, R164, R167 ;  /* 0x000000a403a77223 */ /* 0x000fe400000100a7 */
[----:B------:R-:W-:Y:S01]  /*17630*/  FADD.FTZ R135, R135, R166 ;  /* 0x000000a687877221 */ /* 0x000fe20000010000 */
[----:B------:R-:W5:Y:S03]  /*17640*/  LDSM.16.MT88.4 R112, [R146+0xd400] ;  /* 0x00d400009270783b */ /* 0x000f660000004200 */
[--C-:B------:R-:W-:Y:S01]  /*17650*/  FFMA.FTZ R3, R52, c[0x0][0x23c], -R133.reuse ;  /* 0x00008f0034037a23 */ /* 0x100fe20000010885 */
[----:B------:R-:W-:Y:S01]  /*17660*/  MUFU.EX2 R171, R171 ;  /* 0x000000ab00ab7308 */ /* 0x000fe20000000800 */
[--C-:B------:R-:W-:Y:S02]  /*17670*/  FFMA.FTZ R52, R53, c[0x0][0x23c], -R133.reuse ;  /* 0x00008f0035347a23 */ /* 0x100fe40000010885 */
[--C-:B------:R-:W-:Y:S01]  /*17680*/  FFMA.FTZ R53, R54, c[0x0][0x23c], -R134.reuse ;  /* 0x00008f0036357a23 */ /* 0x100fe20000010886 */
[----:B----4-:R-:W-:Y:S01]  /*17690*/  F2FP.BF16.PACK_AB R107, R142, R141 ;  /* 0x0000008d8e6b723e */ /* 0x010fe200000010ff */
[--C-:B------:R-:W-:Y:S02]  /*176a0*/  FFMA.FTZ R54, R55, c[0x0][0x23c], -R134.reuse ;  /* 0x00008f0037367a23 */ /* 0x100fe40000010886 */
[--C-:B------:R-:W-:Y:S02]  /*176b0*/  FFMA.FTZ R55, R56, c[0x0][0x23c], -R133.reuse ;  /* 0x00008f0038377a23 */ /* 0x100fe40000010885 */
[--C-:B------:R-:W-:Y:S01]  /*176c0*/  FFMA.FTZ R56, R57, c[0x0][0x23c], -R133.reuse ;  /* 0x00008f0039387a23 */ /* 0x100fe20000010885 */
[----:B------:R-:W-:Y:S01]  /*176d0*/  MUFU.EX2 R172, R172 ;  /* 0x000000ac00ac7308 */ /* 0x000fe20000000800 */
[C---:B--2---:R-:W-:Y:S05]  /*176e0*/  HMMA.16816.F32.BF16 R8, R104.reuse, R120, R8 ;  /* 0x000000786808723c */ /* 0x044fea0000041808 */
[--C-:B------:R-:W-:Y:S02]  /*176f0*/  FFMA.FTZ R57, R58, c[0x0][0x23c], -R134.reuse ;  /* 0x00008f003a397a23 */ /* 0x100fe40000010886 */
[--C-:B------:R-:W-:Y:S01]  /*17700*/  FFMA.FTZ R120, R21, c[0x0][0x23c], -R133.reuse ;  /* 0x00008f0015787a23 */ /* 0x100fe20000010885 */
[C---:B------:R-:W-:Y:S01]  /*17710*/  HMMA.16816.F32.BF16 R68, R104.reuse, R122, R68 ;  /* 0x0000007a6844723c */ /* 0x040fe20000041844 */
[----:B------:R-:W-:Y:S03]  /*17720*/  MUFU.EX2 R173, R173 ;  /* 0x000000ad00ad7308 */ /* 0x000fe60000000800 */
[--C-:B------:R-:W-:Y:S02]  /*17730*/  FFMA.FTZ R121, R22, c[0x0][0x23c], -R134.reuse ;  /* 0x00008f0016797a23 */ /* 0x100fe40000010886 */
[--C-:B------:R-:W-:Y:S02]  /*17740*/  FFMA.FTZ R58, R59, c[0x0][0x23c], -R134.reuse ;  /* 0x00008f003b3a7a23 */ /* 0x100fe40000010886 */
[C---:B-1----:R-:W-:Y:S03]  /*17750*/  HMMA.16816.F32.BF16 R72, R104.reuse, R124, R72 ;  /* 0x0000007c6848723c */ /* 0x042fe60000041848 */
[----:B------:R-:W1:Y:S01]  /*17760*/  MUFU.EX2 R120, R120 ;  /* 0x0000007800787308 */ /* 0x000e620000000800 */
[--C-:B------:R-:W-:Y:S02]  /*17770*/  FFMA.FTZ R122, R23, c[0x0][0x23c], -R134.reuse ;  /* 0x00008f00177a7a23 */ /* 0x100fe40000010886 */
[----:B------:R-:W2:Y:S01]  /*17780*/  LDSM.16.MT88.4 R20, [R144+0xd400] ;  /* 0x00d400009014783b */ /* 0x000ea20000004200 */
[--C-:B------:R-:W-:Y:S01]  /*17790*/  FFMA.FTZ R123, R24, c[0x0][0x23c], -R133.reuse ;  /* 0x00008f00187b7a23 */ /* 0x100fe20000010885 */
[C---:B------:R-:W-:Y:S04]  /*177a0*/  HMMA.16816.F32.BF16 R76, R104.reuse, R126, R76 ;  /* 0x0000007e684c723c */ /* 0x040fe8000004184c */
[--C-:B------:R-:W-:Y:S01]  /*177b0*/  FFMA.FTZ R124, R25, c[0x0][0x23c], -R133.reuse ;  /* 0x00008f00197c7a23 */ /* 0x100fe20000010885 */
[----:B------:R-:W-:Y:S01]  /*177c0*/  MUFU.EX2 R121, R121 ;  /* 0x0000007900797308 */ /* 0x000fe20000000800 */
[--C-:B------:R-:W-:Y:S02]  /*177d0*/  FFMA.FTZ R125, R26, c[0x0][0x23c], -R134.reuse ;  /* 0x00008f001a7d7a23 */ /* 0x100fe40000010886 */
[C---:B------:R-:W-:Y:S04]  /*177e0*/  HMMA.16816.F32.BF16 R80, R104.reuse, R128, R80 ;  /* 0x000000806850723c */ /* 0x040fe80000041850 */
[--C-:B------:R-:W-:Y:S02]  /*177f0*/  FFMA.FTZ R126, R27, c[0x0][0x23c], -R134.reuse ;  /* 0x00008f001b7e7a23 */ /* 0x100fe40000010886 */
[----:B------:R-:W-:Y:S01]  /*17800*/  LDSM.16.MT88.4 R24, [R144+0x9800] ;  /* 0x009800009018783b */ /* 0x000fe20000004200 */
[--C-:B------:R-:W-:Y:S01]  /*17810*/  FFMA.FTZ R127, R28, c[0x0][0x23c], -R133.reuse ;  /* 0x00008f001c7f7a23 */ /* 0x100fe20000010885 */
[C---:B------:R-:W-:Y:S01]  /*17820*/  HMMA.16816.F32.BF16 R84, R104.reuse, R130, R84 ;  /* 0x000000826854723c */ /* 0x040fe20000041854 */
[----:B------:R-:W4:Y:S03]  /*17830*/  MUFU.EX2 R122, R122 ;  /* 0x0000007a007a7308 */ /* 0x000f260000000800 */
[--C-:B------:R-:W-:Y:S02]  /*17840*/  FFMA.FTZ R128, R29, c[0x0][0x23c], -R133.reuse ;  /* 0x00008f001d807a23 */ /* 0x100fe40000010885 */
[--C-:B------:R-:W-:Y:S02]  /*17850*/  FFMA.FTZ R129, R30, c[0x0][0x23c], -R134.reuse ;  /* 0x00008f001e817a23 */ /* 0x100fe40000010886 */
[C---:B---3--:R-:W-:Y:S03]  /*17860*/  HMMA.16816.F32.BF16 R88, R104.reuse, R108, R88 ;  /* 0x0000006c6858723c */ /* 0x048fe60000041858 */
[----:B------:R-:W-:Y:S01]  /*17870*/  MUFU.EX2 R123, R123 ;  /* 0x0000007b007b7308 */ /* 0x000fe20000000800 */
[--C-:B------:R-:W-:Y:S02]  /*17880*/  FFMA.FTZ R130, R31, c[0x0][0x23c], -R134.reuse ;  /* 0x00008f001f827a23 */ /* 0x100fe40000010886 */
[----:B------:R-:W-:Y:S01]  /*17890*/  LDSM.16.MT88.4 R28, [R146+0x9c00] ;  /* 0x009c0000921c783b */ /* 0x000fe20000004200 */
[--C-:B------:R-:W-:Y:S01]  /*178a0*/  FFMA.FTZ R131, R32, c[0x0][0x23c], -R133.reuse ;  /* 0x00008f0020837a23 */ /* 0x100fe20000010885 */
[C---:B------:R-:W-:Y:S04]  /*178b0*/  HMMA.16816.F32.BF16 R12, R104.reuse, R110, R12 ;  /* 0x0000006e680c723c */ /* 0x040fe8000004180c */
[--C-:B------:R-:W-:Y:S01]  /*178c0*/  FFMA.FTZ R59, R60, c[0x0][0x23c], -R133.reuse ;  /* 0x00008f003c3b7a23 */ /* 0x100fe20000010885 */
[----:B------:R-:W3:Y:S01]  /*178d0*/  MUFU.EX2 R124, R124 ;  /* 0x0000007c007c7308 */ /* 0x000ee20000000800 */
[----:B------:R-:W3:Y:S01]  /*178e0*/  LDSM.16.MT88.4 R108, [R146+0x9800] ;  /* 0x00980000926c783b */ /* 0x000ee20000004200 */
[----:B------:R-:W-:Y:S01]  /*178f0*/  FFMA.FTZ R60, R61, c[0x0][0x23c], -R133 ;  /* 0x00008f003d3c7a23 */ /* 0x000fe20000010885 */
[C---:B-----5:R-:W-:Y:S04]  /*17900*/  HMMA.16816.F32.BF16 R92, R104.reuse, R112, R92 ;  /* 0x00000070685c723c */ /* 0x060fe8000004185c */
[--C-:B------:R-:W-:Y:S02]  /*17910*/  FFMA.FTZ R61, R62, c[0x0][0x23c], -R134.reuse ;  /* 0x00008f003e3d7a23 */ /* 0x100fe40000010886 */
[----:B------:R-:W-:Y:S01]  /*17920*/  LDSM.16.MT88.4 R32, [R144+0x9c00] ;  /* 0x009c00009020783b */ /* 0x000fe20000004200 */
[----:B------:R-:W-:Y:S01]  /*17930*/  MUFU.EX2 R125, R125 ;  /* 0x0000007d007d7308 */ /* 0x000fe20000000800 */
[C---:B------:R-:W-:Y:S04]  /*17940*/  HMMA.16816.F32.BF16 R96, R104.reuse, R114, R96 ;  /* 0x000000726860723c */ /* 0x040fe80000041860 */
[----:B------:R-:W-:Y:S02]  /*17950*/  FFMA.FTZ R62, R63, c[0x0][0x23c], -R134 ;  /* 0x00008f003f3e7a23 */ /* 0x000fe40000010886 */
[----:B------:R-:W5:Y:S01]  /*17960*/  LDSM.16.MT88.4 R112, [R146+0xb800] ;  /* 0x00b800009270783b */ /* 0x000f620000004200 */
[----:B------:R-:W-:Y:S01]  /*17970*/  FADD.FTZ R136, R136, R167 ;  /* 0x000000a788887221 */ /* 0x000fe20000010000 */
[C---:B--2---:R-:W-:Y:S01]  /*17980*/  HMMA.16816.F32.BF16 R16, R104.reuse, R20, R16 ;  /* 0x000000146810723c */ /* 0x044fe20000041810 */
[----:B------:R-:W2:Y:S03]  /*17990*/  MUFU.EX2 R126, R126 ;  /* 0x0000007e007e7308 */ /* 0x000ea60000000800 */
[----:B------:R-:W-:Y:S03]  /*179a0*/  FADD.FTZ R7, R7, R136 ;  /* 0x0000008807077221 */ /* 0x000fe60000010000 */
[----:B-1----:R-:W-:Y:S01]  /*179b0*/  F2FP.BF16.PACK_AB R20, R120, R143 ;  /* 0x0000008f7814723e */ /* 0x002fe200000010ff */
[----:B------:R-:W-:Y:S01]  /*179c0*/  HMMA.16816.F32.BF16 R100, R104, R22, R100 ;  /* 0x000000166864723c */ /* 0x000fe20000041864 */
[----:B------:R-:W1:Y:S02]  /*179d0*/  LDSM.16.MT88.4 R104, [R144+0xb800] ;  /* 0x00b800009068783b */ /* 0x000e640000004200 */
[----:B------:R-:W-:Y:S01]  /*179e0*/  MUFU.EX2 R127, R127 ;  /* 0x0000007f007f7308 */ /* 0x000fe20000000800 */
[----:B----4-:R-:W-:Y:S01]  /*179f0*/  F2FP.BF16.PACK_AB R21, R122, R121 ;  /* 0x000000797a15723e */ /* 0x010fe200000010ff */
[----:B------:R-:W-:Y:S02]  /*17a00*/  FADD.FTZ R6, R6, R7 ;  /* 0x0000000706067221 */ /* 0x000fe40000010000 */
[----:B---3--:R-:W-:Y:S02]  /*17a10*/  F2FP.BF16.PACK_AB R22, R124, R123 ;  /* 0x0000007b7c16723e */ /* 0x008fe400000010ff */
[----:B------:R-:W-:Y:S04]  /*17a20*/  FADD.FTZ R137, R137, R6 ;  /* 0x0000000689897221 */ /* 0x000fe80000010000 */
[----:B------:R-:W3:Y:S01]  /*17a30*/  MUFU.EX2 R128, R128 ;  /* 0x0000008000807308 */ /* 0x000ee20000000800 */
[----:B------:R-:W-:Y:S01]  /*17a40*/  FADD.FTZ R140, R140, R137 ;  /* 0x000000898c8c7221 */ /* 0x000fe20000010000 */
[----:B--2---:R-:W-:Y:S03]  /*17a50*/  F2FP.BF16.PACK_AB R23, R126, R125 ;  /* 0x0000007d7e17723e */ /* 0x004fe600000010ff */
[----:B------:R-:W-:Y:S04]  /*17a60*/  FADD.FTZ R141, R141, R140 ;  /* 0x0000008c8d8d7221 */ /* 0x000fe80000010000 */
[----:B------:R-:W-:Y:S01]  /*17a70*/  FADD.FTZ R142, R142, R141 ;  /* 0x0000008d8e8e7221 */ /* 0x000fe20000010000 */
[----:B------:R-:W-:Y:S01]  /*17a80*/  MUFU.EX2 R129, R129 ;  /* 0x0000008100817308 */ /* 0x000fe20000000800 */
[C---:B------:R-:W-:Y:S05]  /*17a90*/  HMMA.16816.F32.BF16 R8, R20.reuse, R108, R8 ;  /* 0x0000006c1408723c */ /* 0x040fea0000041808 */
[----:B------:R-:W-:Y:S03]  /*17aa0*/  FADD.FTZ R121, R121, R142 ;  /* 0x0000008e79797221 */ /* 0x000fe60000010000 */
[C---:B------:R-:W-:Y:S01]  /*17ab0*/  HMMA.16816.F32.BF16 R68, R20.reuse, R110, R68 ;  /* 0x0000006e1444723c */ /* 0x040fe20000041844 */
[----:B------:R-:W2:Y:S01]  /*17ac0*/  LDSM.16.MT88.4 R108, [R146+0xd800] ;  /* 0x00d80000926c783b */ /* 0x000ea20000004200 */
[----:B------:R-:W4:Y:S02]  /*17ad0*/  MUFU.EX2 R130, R130 ;  /* 0x0000008200827308 */ /* 0x000f240000000800 */
[----:B------:R-:W-:Y:S04]  /*17ae0*/  FADD.FTZ R122, R122, R121 ;  /* 0x000000797a7a7221 */ /* 0x000fe80000010000 */
[C---:B------:R-:W-:Y:S04]  /*17af0*/  HMMA.16816.F32.BF16 R72, R20.reuse, R24, R72 ;  /* 0x000000181448723c */ /* 0x040fe80000041848 */
[----:B------:R-:W1:Y:S01]  /*17b00*/  MUFU.EX2 R131, R131 ;  /* 0x0000008300837308 */ /* 0x000e620000000800 */
[----:B------:R-:W-:Y:S03]  /*17b10*/  FADD.FTZ R125, R125, R122 ;  /* 0x0000007a7d7d7221 */ /* 0x000fe60000010000 */
[C---:B------:R-:W-:Y:S01]  /*17b20*/  HMMA.16816.F32.BF16 R76, R20.reuse, R26, R76 ;  /* 0x0000001a144c723c */ /* 0x040fe2000004184c */
[----:B------:R-:W3:Y:S03]  /*17b30*/  LDSM.16.MT88.4 R24, [R144+0xd800] ;  /* 0x00d800009018783b */ /* 0x000ee60000004200 */
[----:B------:R-:W-:Y:S02]  /*17b40*/  FADD.FTZ R126, R126, R125 ;  /* 0x0000007d7e7e7221 */ /* 0x000fe40000010000 */
[----:B------:R-:W2:Y:S02]  /*17b50*/  MUFU.EX2 R174, R174 ;  /* 0x000000ae00ae7308 */ /* 0x000ea40000000800 */
[C---:B-----5:R-:W-:Y:S08]  /*17b60*/  HMMA.16816.F32.BF16 R80, R20.reuse, R112, R80 ;  /* 0x000000701450723c */ /* 0x060ff00000041850 */
[C---:B------:R-:W-:Y:S01]  /*17b70*/  HMMA.16816.F32.BF16 R84, R20.reuse, R114, R84 ;  /* 0x000000721454723c */ /* 0x040fe20000041854 */
[----:B------:R-:W-:Y:S07]  /*17b80*/  MUFU.EX2 R175, R175 ;  /* 0x000000af00af7308 */ /* 0x000fee0000000800 */
[C---:B-1----:R-:W-:Y:S03]  /*17b90*/  HMMA.16816.F32.BF16 R88, R20.reuse, R104, R88 ;  /* 0x000000681458723c */ /* 0x042fe60000041858 */
[----:B------:R-:W-:Y:S05]  /*17ba0*/  MUFU.EX2 R176, R176 ;  /* 0x000000b000b07308 */ /* 0x000fea0000000800 */
[C---:B------:R-:W-:Y:S01]  /*17bb0*/  HMMA.16816.F32.BF16 R12, R20.reuse, R106, R12 ;  /* 0x0000006a140c723c */ /* 0x040fe2000004180c */
[----:B------:R-:W1:Y:S04]  /*17bc0*/  LDSM.16.MT88.4 R104, [R146+0xbc00] ;  /* 0x00bc00009268783b */ /* 0x000e680000004200 */
[----:B------:R-:W-:Y:S03]  /*17bd0*/  MUFU.EX2 R177, R177 ;  /* 0x000000b100b17308 */ /* 0x000fe60000000800 */
[C---:B--2---:R-:W-:Y:S07]  /*17be0*/  HMMA.16816.F32.BF16 R92, R20.reuse, R108, R92 ;  /* 0x0000006c145c723c */ /* 0x044fee000004185c */
[----:B------:R-:W-:Y:S01]  /*17bf0*/  FFMA.FTZ R108, R64, c[0x0][0x23c], -R133 ;  /* 0x00008f00406c7a23 */ /* 0x000fe20000010885 */
[C---:B------:R-:W-:Y:S01]  /*17c00*/  HMMA.16816.F32.BF16 R96, R20.reuse, R110, R96 ;  /* 0x0000006e1460723c */ /* 0x040fe20000041860 */
[----:B------:R-:W-:Y:S07]  /*17c10*/  MUFU.EX2 R178, R178 ;  /* 0x000000b200b27308 */ /* 0x000fee0000000800 */
[C---:B---3--:R-:W-:Y:S03]  /*17c20*/  HMMA.16816.F32.BF16 R16, R20.reuse, R24, R16 ;  /* 0x000000181410723c */ /* 0x048fe60000041810 */
[----:B------:R2:W-:Y:S05]  /*17c30*/  MUFU.EX2 R63, R108 ;  /* 0x0000006c003f7308 */ /* 0x0005ea0000000800 */
[----:B------:R-:W-:Y:S01]  /*17c40*/  HMMA.16816.F32.BF16 R100, R20, R26, R100 ;  /* 0x0000001a1464723c */ /* 0x000fe20000041864 */
[----:B------:R-:W3:Y:S04]  /*17c50*/  LDSM.16.MT88.4 R24, [R144+0xbc00] ;  /* 0x00bc00009018783b */ /* 0x000ee80000004200 */
[----:B------:R-:W-:Y:S02]  /*17c60*/  MUFU.EX2 R48, R48 ;  /* 0x0000003000307308 */ /* 0x000fe40000000800 */
[----:B------:R-:W-:Y:S02]  /*17c70*/  F2FP.BF16.PACK_AB R20, R128, R127 ;  /* 0x0000007f8014723e */ /* 0x000fe400000010ff */
[----:B----4-:R-:W-:Y:S03]  /*17c80*/  F2FP.BF16.PACK_AB R21, R130, R129 ;  /* 0x000000818215723e */ /* 0x010fe600000010ff */
[----:B------:R-:W-:Y:S01]  /*17c90*/  F2FP.BF16.PACK_AB R22, R168, R131 ;  /* 0x00000083a816723e */ /* 0x000fe200000010ff */
[----:B------:R-:W-:Y:S01]  /*17ca0*/  FADD.FTZ R129, R129, R126 ;  /* 0x0000007e81817221 */ /* 0x000fe20000010000 */
[----:B------:R-:W-:Y:S01]  /*17cb0*/  F2FP.BF16.PACK_AB R23, R170, R169 ;  /* 0x000000a9aa17723e */ /* 0x000fe200000010ff */
[----:B------:R-:W-:Y:S02]  /*17cc0*/  MUFU.EX2 R49, R49 ;  /* 0x0000003100317308 */ /* 0x000fe40000000800 */
[----:B------:R-:W-:Y:S01]  /*17cd0*/  FADD.FTZ R130, R130, R129 ;  /* 0x0000008182827221 */ /* 0x000fe20000010000 */
[----:B--2---:R-:W-:Y:S03]  /*17ce0*/  LDSM.16.MT88.4 R108, [R144+0xcc00] ;  /* 0x00cc0000906c783b */ /* 0x004fe60000004200 */
[C---:B------:R-:W-:Y:S03]  /*17cf0*/  HMMA.16816.F32.BF16 R8, R20.reuse, R28, R8 ;  /* 0x0000001c1408723c */ /* 0x040fe60000041808 */
[----:B------:R-:W-:Y:S01]  /*17d00*/  FADD.FTZ R169, R169, R130 ;  /* 0x00000082a9a97221 */ /* 0x000fe20000010000 */
[----:B------:R-:W-:Y:S03]  /*17d10*/  MUFU.EX2 R50, R50 ;  /* 0x0000003200327308 */ /* 0x000fe60000000800 */
[----:B------:R-:W-:Y:S01]  /*17d20*/  FADD.FTZ R170, R170, R169 ;  /* 0x000000a9aaaa7221 */ /* 0x000fe20000010000 */
[C---:B------:R-:W-:Y:S01]  /*17d30*/  HMMA.16816.F32.BF16 R68, R20.reuse, R30, R68 ;  /* 0x0000001e1444723c */ /* 0x040fe20000041844 */
[----:B------:R-:W2:Y:S03]  /*17d40*/  LDSM.16.MT88.4 R28, [R146+0xdc00] ;  /* 0x00dc0000921c783b */ /* 0x000ea60000004200 */
[----:B------:R-:W-:Y:S02]  /*17d50*/  FADD.FTZ R7, R173, R170 ;  /* 0x000000aaad077221 */ /* 0x000fe40000010000 */
[----:B------:R-:W-:Y:S02]  /*17d60*/  MUFU.EX2 R51, R51 ;  /* 0x0000003300337308 */ /* 0x000fe40000000800 */
[C---:B------:R-:W-:Y:S04]  /*17d70*/  HMMA.16816.F32.BF16 R72, R20.reuse, R32, R72 ;  /* 0x000000201448723c */ /* 0x040fe80000041848 */
[----:B------:R-:W-:Y:S04]  /*17d80*/  FADD.FTZ R7, R174, R7 ;  /* 0x00000007ae077221 */ /* 0x000fe80000010000 */
[C---:B------:R-:W-:Y:S01]  /*17d90*/  HMMA.16816.F32.BF16 R76, R20.reuse, R34, R76 ;  /* 0x00000022144c723c */ /* 0x040fe2000004184c */
[----:B------:R-:W4:Y:S01]  /*17da0*/  LDSM.16.MT88.4 R32, [R144+0xdc00] ;  /* 0x00dc00009020783b */ /* 0x000f220000004200 */
[----:B------:R-:W-:Y:S06]  /*17db0*/  MUFU.EX2 R3, R3 ;  /* 0x0000000300037308 */ /* 0x000fec0000000800 */
[C---:B-1----:R-:W-:Y:S04]  /*17dc0*/  HMMA.16816.F32.BF16 R80, R20.reuse, R104, R80 ;  /* 0x000000681450723c */ /* 0x042fe80000041850 */
[----:B------:R-:W-:Y:S03]  /*17dd0*/  MUFU.EX2 R52, R52 ;  /* 0x0000003400347308 */ /* 0x000fe60000000800 */
[--C-:B------:R-:W-:Y:S01]  /*17de0*/  FFMA.FTZ R104, R40, c[0x0][0x23c], -R133.reuse ;  /* 0x00008f0028687a23 */ /* 0x100fe20000010885 */
[C---:B------:R-:W-:Y:S04]  /*17df0*/  HMMA.16816.F32.BF16 R84, R20.reuse, R106, R84 ;  /* 0x0000006a1454723c */ /* 0x040fe80000041854 */
[--C-:B------:R-:W-:Y:S02]  /*17e00*/  FFMA.FTZ R105, R41, c[0x0][0x23c], -R133.reuse ;  /* 0x00008f0029697a23 */ /* 0x100fe40000010885 */
[----:B------:R-:W-:Y:S01]  /*17e10*/  MUFU.EX2 R104, R104 ;  /* 0x0000006800687308 */ /* 0x000fe20000000800 */
[--C-:B------:R-:W-:Y:S01]  /*17e20*/  FFMA.FTZ R106, R42, c[0x0][0x23c], -R134.reuse ;  /* 0x00008f002a6a7a23 */ /* 0x100fe20000010886 */
[C---:B---3--:R-:W-:Y:S04]  /*17e30*/  HMMA.16816.F32.BF16 R88, R20.reuse, R24, R88 ;  /* 0x000000181458723c */ /* 0x048fe80000041858 */
[--C-:B------:R-:W-:Y:S02]  /*17e40*/  FFMA.FTZ R107, R43, c[0x0][0x23c], -R134.reuse ;  /* 0x00008f002b6b7a23 */ /* 0x100fe40000010886 */
[----:B------:R-:W-:Y:S01]  /*17e50*/  LDSM.16.MT88.4 R40, [R144+0xc800] ;  /* 0x00c800009028783b */ /* 0x000fe20000004200 */
[----:B------:R-:W-:Y:S01]  /*17e60*/  FFMA.FTZ R133, R65, c[0x0][0x23c], -R133 ;  /* 0x00008f0041857a23 */ /* 0x000fe20000010885 */
[C---:B------:R-:W-:Y:S01]  /*17e70*/  HMMA.16816.F32.BF16 R12, R20.reuse, R26, R12 ;  /* 0x0000001a140c723c */ /* 0x040fe2000004180c */
[----:B------:R-:W1:Y:S03]  /*17e80*/  MUFU.EX2 R105, R105 ;  /* 0x0000006900697308 */ /* 0x000e660000000800 */
[----:B------:R-:W-:Y:S02]  /*17e90*/  FFMA.FTZ R134, R67, c[0x0][0x23c], -R134 ;  /* 0x00008f0043867a23 */ /* 0x000fe40000010886 */
[----:B------:R-:W3:Y:S02]  /*17ea0*/  LDSM.16.MT88.4 R24, [R146+0xa000] ;  /* 0x00a000009218783b */ /* 0x000ee40000004200 */
[C---:B--2---:R-:W-:Y:S03]  /*17eb0*/  HMMA.16816.F32.BF16 R92, R20.reuse, R28, R92 ;  /* 0x0000001c145c723c */ /* 0x044fe6000004185c */
[----:B------:R-:W-:Y:S05]  /*17ec0*/  MUFU.EX2 R106, R106 ;  /* 0x0000006a006a7308 */ /* 0x000fea0000000800 */
[C---:B------:R-:W-:Y:S01]  /*17ed0*/  HMMA.16816.F32.BF16 R96, R20.reuse, R30, R96 ;  /* 0x0000001e1460723c */ /* 0x040fe20000041860 */
[----:B------:R-:W2:Y:S04]  /*17ee0*/  LDSM.16.MT88.4 R28, [R144+0xa000] ;  /* 0x00a00000901c783b */ /* 0x000ea80000004200 */
[----:B------:R-:W5:Y:S03]  /*17ef0*/  MUFU.EX2 R107, R107 ;  /* 0x0000006b006b7308 */ /* 0x000f660000000800 */
[C---:B----4-:R-:W-:Y:S07]  /*17f00*/  HMMA.16816.F32.BF16 R16, R20.reuse, R32, R16 ;  /* 0x000000201410723c */ /* 0x050fee0000041810 */
[----:B------:R-:W-:Y:S01]  /*17f10*/  MUFU.EX2 R53, R53 ;  /* 0x0000003500357308 */ /* 0x000fe20000000800 */
[----:B------:R-:W-:Y:S01]  /*17f20*/  HMMA.16816.F32.BF16 R100, R20, R34, R100 ;  /* 0x000000221464723c */ /* 0x000fe20000041864 */
[----:B------:R-:W4:Y:S06]  /*17f30*/  LDSM.16.MT88.4 R32, [R146+0xc000] ;  /* 0x00c000009220783b */ /* 0x000f2c0000004200 */
[----:B------:R-:W-:Y:S02]  /*17f40*/  F2FP.BF16.PACK_AB R20, R172, R171 ;  /* 0x000000abac14723e */ /* 0x000fe400000010ff */
[----:B------:R-:W-:Y:S01]  /*17f50*/  F2FP.BF16.PACK_AB R21, R174, R173 ;  /* 0x000000adae15723e */ /* 0x000fe200000010ff */
[----:B------:R-:W2:Y:S02]  /*17f60*/  MUFU.EX2 R54, R54 ;  /* 0x0000003600367308 */ /* 0x000ea40000000800 */
[----:B-1----:R-:W-:Y:S02]  /*17f70*/  F2FP.BF16.PACK_AB R22, R105, R104 ;  /* 0x000000686916723e */ /* 0x002fe400000010ff */
[----:B-----5:R-:W-:Y:S06]  /*17f80*/  F2FP.BF16.PACK_AB R23, R107, R106 ;  /* 0x0000006a6b17723e */ /* 0x020fec00000010ff */
[----:B------:R-:W-:Y:S01]  /*17f90*/  MUFU.EX2 R55, R55 ;  /* 0x0000003700377308 */ /* 0x000fe20000000800 */
[C---:B---3--:R-:W-:Y:S08]  /*17fa0*/  HMMA.16816.F32.BF16 R8, R20.reuse, R24, R8 ;  /* 0x000000181408723c */ /* 0x048ff00000041808 */
[C---:B------:R-:W-:Y:S01]  /*17fb0*/  HMMA.16816.F32.BF16 R68, R20.reuse, R26, R68 ;  /* 0x0000001a1444723c */ /* 0x040fe20000041844 */
[----:B------:R-:W1:Y:S01]  /*17fc0*/  LDSM.16.MT88.4 R24, [R146+0xe000] ;  /* 0x00e000009218783b */ /* 0x000e620000004200 */
[----:B------:R-:W3:Y:S06]  /*17fd0*/  MUFU.EX2 R56, R56 ;  /* 0x0000003800387308 */ /* 0x000eec0000000800 */
[C---:B--2---:R-:W-:Y:S04]  /*17fe0*/  HMMA.16816.F32.BF16 R72, R20.reuse, R28, R72 ;  /* 0x0000001c1448723c */ /* 0x044fe80000041848 */
[----:B------:R-:W-:Y:S04]  /*17ff0*/  MUFU.EX2 R57, R57 ;  /* 0x0000003900397308 */ /* 0x000fe80000000800 */
[C---:B------:R-:W-:Y:S01]  /*18000*/  HMMA.16816.F32.BF16 R76, R20.reuse, R30, R76 ;  /* 0x0000001e144c723c */ /* 0x040fe2000004184c */
[----:B------:R-:W2:Y:S05]  /*18010*/  LDSM.16.MT88.4 R28, [R144+0xe000] ;  /* 0x00e00000901c783b */ /* 0x000eaa0000004200 */
[----:B------:R-:W5:Y:S02]  /*18020*/  MUFU.EX2 R58, R58 ;  /* 0x0000003a003a7308 */ /* 0x000f640000000800 */
[C---:B----4-:R-:W-:Y:S08]  /*18030*/  HMMA.16816.F32.BF16 R80, R20.reuse, R32, R80 ;  /* 0x000000201450723c */ /* 0x050ff00000041850 */
[C---:B------:R-:W-:Y:S01]  /*18040*/  HMMA.16816.F32.BF16 R84, R20.reuse, R34, R84 ;  /* 0x000000221454723c */ /* 0x040fe20000041854 */
[----:B------:R-:W4:Y:S01]  /*18050*/  LDSM.16.MT88.4 R32, [R146+0xa400] ;  /* 0x00a400009220783b */ /* 0x000f220000004200 */
[----:B------:R-:W-:Y:S06]  /*18060*/  MUFU.EX2 R59, R59 ;  /* 0x0000003b003b7308 */ /* 0x000fec0000000800 */
[C---:B------:R-:W-:Y:S04]  /*18070*/  HMMA.16816.F32.BF16 R88, R20.reuse, R36, R88 ;  /* 0x000000241458723c */ /* 0x040fe80000041858 */
[----:B------:R-:W2:Y:S04]  /*18080*/  MUFU.EX2 R60, R60 ;  /* 0x0000003c003c7308 */ /* 0x000ea80000000800 */
[C---:B------:R-:W-:Y:S01]  /*18090*/  HMMA.16816.F32.BF16 R12, R20.reuse, R38, R12 ;  /* 0x00000026140c723c */ /* 0x040fe2000004180c */
[----:B------:R-:W3:Y:S05]  /*180a0*/  LDSM.16.MT88.4 R36, [R144+0xa400] ;  /* 0x00a400009024783b */ /* 0x000eea0000004200 */
[----:B------:R-:W-:Y:S02]  /*180b0*/  MUFU.EX2 R61, R61 ;  /* 0x0000003d003d7308 */ /* 0x000fe40000000800 */
[C---:B-1----:R-:W-:Y:S08]  /*180c0*/  HMMA.16816.F32.BF16 R92, R20.reuse, R24, R92 ;  /* 0x00000018145c723c */ /* 0x042ff0000004185c */
[C---:B------:R-:W-:Y:S01]  /*180d0*/  HMMA.16816.F32.BF16 R96, R20.reuse, R26, R96 ;  /* 0x0000001a1460723c */ /* 0x040fe20000041860 */
[----:B------:R-:W1:Y:S01]  /*180e0*/  LDSM.16.MT88.4 R24, [R146+0xc400] ;  /* 0x00c400009218783b */ /* 0x000e620000004200 */
[----:B------:R-:W1:Y:S06]  /*180f0*/  MUFU.EX2 R62, R62 ;  /* 0x0000003e003e7308 */ /* 0x000e6c0000000800 */
[C---:B--2---:R-:W-:Y:S04]  /*18100*/  HMMA.16816.F32.BF16 R16, R20.reuse, R28, R16 ;  /* 0x0000001c1410723c */ /* 0x044fe80000041810 */
[----:B------:R-:W2:Y:S04]  /*18110*/  MUFU.EX2 R64, R133 ;  /* 0x0000008500407308 */ /* 0x000ea80000000800 */
[----:B------:R-:W-:Y:S01]  /*18120*/  HMMA.16816.F32.BF16 R100, R20, R30, R100 ;  /* 0x0000001e1464723c */ /* 0x000fe20000041864 */
[----:B------:R-:W1:Y:S06]  /*18130*/  LDSM.16.MT88.4 R28, [R144+0xc400] ;  /* 0x00c40000901c783b */ /* 0x000e6c0000004200 */
[----:B------:R-:W-:Y:S02]  /*18140*/  F2FP.BF16.PACK_AB R20, R176, R175 ;  /* 0x000000afb014723e */ /* 0x000fe400000010ff */
[----:B------:R-:W-:Y:S03]  /*18150*/  F2FP.BF16.PACK_AB R21, R178, R177 ;  /* 0x000000b1b215723e */ /* 0x000fe600000010ff */
[----:B------:R-:W-:Y:S02]  /*18160*/  F2FP.BF16.PACK_AB R22, R49, R48 ;  /* 0x000000303116723e */ /* 0x000fe400000010ff */
[----:B------:R-:W-:Y:S07]  /*18170*/  F2FP.BF16.PACK_AB R23, R51, R50 ;  /* 0x000000323317723e */ /* 0x000fee00000010ff */
[C---:B----4-:R-:W-:Y:S08]  /*18180*/  HMMA.16816.F32.BF16 R8, R20.reuse, R32, R8 ;  /* 0x000000201408723c */ /* 0x050ff00000041808 */
[C---:B------:R-:W-:Y:S01]  /*18190*/  HMMA.16816.F32.BF16 R68, R20.reuse, R34, R68 ;  /* 0x000000221444723c */ /* 0x040fe20000041844 */
[----:B------:R-:W4:Y:S07]  /*181a0*/  LDSM.16.MT88.4 R32, [R146+0xe400] ;  /* 0x00e400009220783b */ /* 0x000f2e0000004200 */
        /* <DEDUP_REMOVED lines=9> */
[C---:B----4-:R-:W-:Y:S08]  /*18240*/  HMMA.16816.F32.BF16 R92, R20.reuse, R32, R92 ;  /* 0x00000020145c723c */ /* 0x050ff0000004185c */
[C---:B------:R-:W-:Y:S01]  /*18250*/  HMMA.16816.F32.BF16 R96, R20.reuse, R34, R96 ;  /* 0x000000221460723c */ /* 0x040fe20000041860 */
[----:B------:R-:W4:Y:S07]  /*18260*/  LDSM.16.MT88.4 R32, [R146+0xc800] ;  /* 0x00c800009220783b */ /* 0x000f2e0000004200 */
[C---:B---3--:R-:W-:Y:S08]  /*18270*/  HMMA.16816.F32.BF16 R16, R20.reuse, R36, R16 ;  /* 0x000000241410723c */ /* 0x048ff00000041810 */
[----:B------:R-:W-:Y:S01]  /*18280*/  HMMA.16816.F32.BF16 R100, R20, R38, R100 ;  /* 0x000000261464723c */ /* 0x000fe20000041864 */
[----:B------:R-:W3:Y:S06]  /*18290*/  LDSM.16.MT88.4 R36, [R146+0xe800] ;  /* 0x00e800009224783b */ /* 0x000eec0000004200 */
[----:B------:R-:W-:Y:S02]  /*182a0*/  F2FP.BF16.PACK_AB R20, R52, R3 ;  /* 0x000000033414723e */ /* 0x000fe400000010ff */
[----:B------:R-:W-:Y:S03]  /*182b0*/  F2FP.BF16.PACK_AB R21, R54, R53 ;  /* 0x000000353615723e */ /* 0x000fe600000010ff */
[----:B------:R-:W-:Y:S02]  /*182c0*/  F2FP.BF16.PACK_AB R22, R56, R55 ;  /* 0x000000373816723e */ /* 0x000fe400000010ff */
[----:B-----5:R-:W-:Y:S07]  /*182d0*/  F2FP.BF16.PACK_AB R23, R58, R57 ;  /* 0x000000393a17723e */ /* 0x020fee00000010ff */
[C---:B-1----:R-:W-:Y:S08]  /*182e0*/  HMMA.16816.F32.BF16 R8, R20.reuse, R24, R8 ;  /* 0x000000181408723c */ /* 0x042ff00000041808 */
[C---:B------:R-:W-:Y:S01]  /*182f0*/  HMMA.16816.F32.BF16 R68, R20.reuse, R26, R68 ;  /* 0x0000001a1444723c */ /* 0x040fe20000041844 */
[----:B------:R-:W1:Y:S07]  /*18300*/  LDSM.16.MT88.4 R24, [R146+0xac00] ;  /* 0x00ac00009218783b */ /* 0x000e6e0000004200 */
[C---:B------:R-:W-:Y:S08]  /*18310*/  HMMA.16816.F32.BF16 R72, R20.reuse, R28, R72 ;  /* 0x0000001c1448723c */ /* 0x040ff00000041848 */
[C---:B------:R-:W-:Y:S01]  /*18320*/  HMMA.16816.F32.BF16 R76, R20.reuse, R30, R76 ;  /* 0x0000001e144c723c */ /* 0x040fe2000004184c */
[----:B------:R-:W5:Y:S07]  /*18330*/  LDSM.16.MT88.4 R28, [R144+0xac00] ;  /* 0x00ac0000901c783b */ /* 0x000f6e0000004200 */
[C---:B----4-:R-:W-:Y:S07]  /*18340*/  HMMA.16816.F32.BF16 R80, R20.reuse, R32, R80 ;  /* 0x000000201450723c */ /* 0x050fee0000041850 */
[----:B------:R-:W-:Y:S01]  /*18350*/  FADD.FTZ R32, R118, R135 ;  /* 0x0000008776207221 */ /* 0x000fe20000010000 */
[C---:B------:R-:W-:Y:S04]  /*18360*/  HMMA.16816.F32.BF16 R84, R20.reuse, R34, R84 ;  /* 0x000000221454723c */ /* 0x040fe80000041854 */
[----:B------:R-:W-:Y:S04]  /*18370*/  FADD.FTZ R32, R5, R32 ;  /* 0x0000002005207221 */ /* 0x000fe80000010000 */
[C---:B------:R-:W-:Y:S01]  /*18380*/  HMMA.16816.F32.BF16 R88, R20.reuse, R40, R88 ;  /* 0x000000281458723c */ /* 0x040fe20000041858 */
[----:B------:R-:W-:Y:S03]  /*18390*/  MUFU.EX2 R40, R66 ;  /* 0x0000004200287308 */ /* 0x000fe60000000800 */
[----:B------:R-:W-:Y:S02]  /*183a0*/  FADD.FTZ R5, R119, R32 ;  /* 0x0000002077057221 */ /* 0x000fe40000010000 */
[----:B------:R-:W4:Y:S02]  /*183b0*/  LDSM.16.MT88.4 R32, [R146+0xcc00] ;  /* 0x00cc00009220783b */ /* 0x000f240000004200 */
[C---:B------:R-:W-:Y:S04]  /*183c0*/  HMMA.16816.F32.BF16 R12, R20.reuse, R42, R12 ;  /* 0x0000002a140c723c */ /* 0x040fe8000004180c */
[----:B------:R-:W-:Y:S04]  /*183d0*/  FADD.FTZ R5, R132, R5 ;  /* 0x0000000584057221 */ /* 0x000fe80000010000 */
[C---:B---3--:R-:W-:Y:S01]  /*183e0*/  HMMA.16816.F32.BF16 R92, R20.reuse, R36, R92 ;  /* 0x00000024145c723c */ /* 0x048fe2000004185c */
[----:B------:R-:W3:Y:S03]  /*183f0*/  MUFU.EX2 R37, R134 ;  /* 0x0000008600257308 */ /* 0x000ee60000000800 */
[----:B------:R-:W-:Y:S04]  /*18400*/  FADD.FTZ R6, R138, R5 ;  /* 0x000000058a067221 */ /* 0x000fe80000010000 */
[C---:B------:R-:W-:Y:S04]  /*18410*/  HMMA.16816.F32.BF16 R96, R20.reuse, R38, R96 ;  /* 0x000000261460723c */ /* 0x040fe80000041860 */
[----:B------:R-:W-:Y:S04]  /*18420*/  FADD.FTZ R6, R139, R6 ;  /* 0x000000068b067221 */ /* 0x000fe80000010000 */
[C---:B------:R-:W-:Y:S04]  /*18430*/  HMMA.16816.F32.BF16 R16, R20.reuse, R44, R16 ;  /* 0x0000002c1410723c */ /* 0x040fe80000041810 */
[----:B------:R-:W-:Y:S04]  /*18440*/  FADD.FTZ R143, R143, R6 ;  /* 0x000000068f8f7221 */ /* 0x000fe80000010000 */
[----:B------:R-:W-:Y:S04]  /*18450*/  HMMA.16816.F32.BF16 R100, R20, R46, R100 ;  /* 0x0000002e1464723c */ /* 0x000fe80000041864 */
[----:B------:R-:W-:Y:S03]  /*18460*/  FADD.FTZ R120, R120, R143 ;  /* 0x0000008f78787221 */ /* 0x000fe60000010000 */
[----:B------:R-:W-:Y:S01]  /*18470*/  F2FP.BF16.PACK_AB R20, R60, R59 ;  /* 0x0000003b3c14723e */ /* 0x000fe200000010ff */
[----:B------:R-:W-:Y:S01]  /*18480*/  FADD.FTZ R123, R123, R120 ;  /* 0x000000787b7b7221 */ /* 0x000fe20000010000 */
[----:B------:R-:W-:Y:S03]  /*18490*/  F2FP.BF16.PACK_AB R21, R62, R61 ;  /* 0x0000003d3e15723e */ /* 0x000fe600000010ff */
[----:B--2---:R-:W-:Y:S01]  /*184a0*/  F2FP.BF16.PACK_AB R22, R64, R63 ;  /* 0x0000003f4016723e */ /* 0x004fe200000010ff */
[----:B------:R-:W-:Y:S01]  /*184b0*/  FADD.FTZ R124, R124, R123 ;  /* 0x0000007b7c7c7221 */ /* 0x000fe20000010000 */
[----:B---3--:R-:W-:Y:S03]  /*184c0*/  F2FP.BF16.PACK_AB R23, R37, R40 ;  /* 0x000000282517723e */ /* 0x008fe600000010ff */
[----:B------:R-:W-:Y:S04]  /*184d0*/  FADD.FTZ R127, R127, R124 ;  /* 0x0000007c7f7f7221 */ /* 0x000fe80000010000 */
[C---:B-1----:R-:W-:Y:S01]  /*184e0*/  HMMA.16816.F32.BF16 R112, R20.reuse, R24, R8 ;  /* 0x000000181470723c */ /* 0x042fe20000041808 */
[----:B------:R-:W1:Y:S02]  /*184f0*/  LDSM.16.MT88.4 R8, [R146+0xec00] ;  /* 0x00ec00009208783b */ /* 0x000e640000004200 */
[----:B------:R-:W-:Y:S04]  /*18500*/  FADD.FTZ R128, R128, R127 ;  /* 0x0000007f80807221 */ /* 0x000fe80000010000 */
[----:B------:R-:W-:Y:S01]  /*18510*/  FADD.FTZ R131, R131, R128 ;  /* 0x0000008083837221 */ /* 0x000fe20000010000 */
[C---:B------:R-:W-:Y:S01]  /*18520*/  HMMA.16816.F32.BF16 R68, R20.reuse, R26, R68 ;  /* 0x0000001a1444723c */ /* 0x040fe20000041844 */
[----:B------:R-:W2:Y:S03]  /*18530*/  LDSM.16.MT88.4 R24, [R144+0xec00] ;  /* 0x00ec00009018783b */ /* 0x000ea60000004200 */
[----:B------:R-:W-:Y:S04]  /*18540*/  FADD.FTZ R168, R168, R131 ;  /* 0x00000083a8a87221 */ /* 0x000fe80000010000 */
[C---:B-----5:R-:W-:Y:S04]  /*18550*/  HMMA.16816.F32.BF16 R72, R20.reuse, R28, R72 ;  /* 0x0000001c1448723c */ /* 0x060fe80000041848 */
[----:B------:R-:W-:Y:S03]  /*18560*/  FADD.FTZ R5, R171, R168 ;  /* 0x000000a8ab057221 */ /* 0x000fe60000010000 */
[----:B------:R-:W-:Y:S01]  /*18570*/  FADD.FTZ R28, R106, R7 ;  /* 0x000000076a1c7221 */ /* 0x000fe20000010000 */
[C---:B------:R-:W-:Y:S04]  /*18580*/  HMMA.16816.F32.BF16 R76, R20.reuse, R30, R76 ;  /* 0x0000001e144c723c */ /* 0x040fe8000004184c */
[----:B------:R-:W-:Y:S02]  /*18590*/  FADD.FTZ R5, R172, R5 ;  /* 0x00000005ac057221 */ /* 0x000fe40000010000 */
[----:B------:R-:W-:Y:S02]  /*185a0*/  FADD.FTZ R28, R107, R28 ;  /* 0x0000001c6b1c7221 */ /* 0x000fe40000010000 */
[C---:B----4-:R-:W-:Y:S04]  /*185b0*/  HMMA.16816.F32.BF16 R80, R20.reuse, R32, R80 ;  /* 0x000000201450723c */ /* 0x050fe80000041850 */
[----:B------:R-:W-:Y:S02]  /*185c0*/  FADD.FTZ R6, R104, R5 ;  /* 0x0000000568067221 */ /* 0x000fe40000010000 */
[----:B------:R-:W-:Y:S02]  /*185d0*/  FADD.FTZ R7, R177, R28 ;  /* 0x0000001cb1077221 */ /* 0x000fe40000010000 */
[C---:B------:R-:W-:Y:S04]  /*185e0*/  HMMA.16816.F32.BF16 R84, R20.reuse, R34, R84 ;  /* 0x000000221454723c */ /* 0x040fe80000041854 */
[----:B------:R-:W-:Y:S02]  /*185f0*/  FADD.FTZ R6, R105, R6 ;  /* 0x0000000669067221 */ /* 0x000fe40000010000 */
[----:B------:R-:W-:Y:S02]  /*18600*/  FADD.FTZ R7, R178, R7 ;  /* 0x00000007b2077221 */ /* 0x000fe40000010000 */
[C---:B------:R-:W-:Y:S04]  /*18610*/  HMMA.16816.F32.BF16 R88, R20.reuse, R108, R88 ;  /* 0x0000006c1458723c */ /* 0x040fe80000041858 */
[----:B------:R-:W-:Y:S04]  /*18620*/  FADD.FTZ R5, R175, R6 ;  /* 0x00000006af057221 */ /* 0x000fe80000010000 */
[----:B------:R-:W-:Y:S01]  /*18630*/  FADD.FTZ R5, R176, R5 ;  /* 0x00000005b0057221 */ /* 0x000fe20000010000 */
[C---:B------:R-:W-:Y:S03]  /*18640*/  HMMA.16816.F32.BF16 R108, R20.reuse, R110, R12 ;  /* 0x0000006e146c723c */ /* 0x040fe6000004180c */
[----:B------:R-:W-:Y:S04]  /*18650*/  FADD.FTZ R6, R48, R5 ;  /* 0x0000000530067221 */ /* 0x000fe80000010000 */
[----:B------:R-:W-:Y:S01]  /*18660*/  FADD.FTZ R6, R49, R6 ;  /* 0x0000000631067221 */ /* 0x000fe20000010000 */
[C---:B-1----:R-:W-:Y:S04]  /*18670*/  HMMA.16816.F32.BF16 R92, R20.reuse, R8, R92 ;  /* 0x00000008145c723c */ /* 0x042fe8000004185c */
[----:B------:R-:W-:Y:S03]  /*18680*/  FADD.FTZ R3, R3, R6 ;  /* 0x0000000603037221 */ /* 0x000fe60000010000 */
[----:B------:R-:W-:Y:S01]  /*18690*/  FADD.FTZ R8, R50, R7 ;  /* 0x0000000732087221 */ /* 0x000fe20000010000 */
[C---:B------:R-:W-:Y:S04]  /*186a0*/  HMMA.16816.F32.BF16 R96, R20.reuse, R10, R96 ;  /* 0x0000000a1460723c */ /* 0x040fe80000041860 */
[----:B------:R-:W-:Y:S02]  /*186b0*/  FADD.FTZ R8, R51, R8 ;  /* 0x0000000833087221 */ /* 0x000fe40000010000 */
[----:B------:R-:W-:Y:S01]  /*186c0*/  FADD.FTZ R52, R52, R3 ;  /* 0x0000000334347221 */ /* 0x000fe20000010000 */
[----:B------:R-:W-:Y:S01]  /*186d0*/  MOV R3, R0 ;  /* 0x0000000000037202 */ /* 0x000fe20000000f00 */
        /* <DEDUP_REMOVED lines=17> */
.L_x_2956:
[----:B------:R-:W1:Y:S01]  /*187f0*/  SHFL.BFLY PT, R8, R165, 0x2, 0x1f ;  /* 0x0c401f00a5087f89 */ /* 0x000e6200000e0000 */
[----:B------:R-:W-:Y:S01]  /*18800*/  MOV R7, 0x3f800000 ;  /* 0x3f80000000077802 */ /* 0x000fe20000000f00 */
[----:B------:R-:W-:Y:S01]  /*18810*/  BSSY B0, `(.L_x_2961) ;  /* 0x00000c1000007945 */ /* 0x000fe20003800000 */
[----:B------:R-:W-:Y:S01]  /*18820*/  MOV R6, 0x3f800000 ;  /* 0x3f80000000067802 */ /* 0x000fe20000000f00 */
[----:B------:R-:W2:Y:S01]  /*18830*/  SHFL.BFLY PT, R9, R164, 0x2, 0x1f ;  /* 0x0c401f00a4097f89 */ /* 0x000ea200000e0000 */
[----:B------:R-:W-:-:S03]  /*18840*/  IADD3 R64, -R153, RZ, RZ ;  /* 0x000000ff99407210 */ /* 0x000fc60007ffe1ff */
[----:B------:R-:W3:Y:S04]  /*18850*/  S2R R3, SR_TID.X ;  /* 0x0000000000037919 */ /* 0x000ee80000002100 */
[----:B------:R-:W-:Y:S06]  /*18860*/  BAR.SYNC.DEFER_BLOCKING 0x0 ;  /* 0x0000000000007b1d */ /* 0x000fec0000010000 */
[----:B------:R-:W4:Y:S04]  /*18870*/  S2R R60, SR_CTAID.Y ;  /* 0x00000000003c7919 */ /* 0x000f280000002600 */
[----:B------:R-:W5:Y:S01]  /*18880*/  S2R R62, SR_CTAID.X ;  /* 0x00000000003e7919 */ /* 0x000f620000002500 */
[----:B-1----:R-:W-:-:S02]  /*18890*/  FADD.FTZ R8, R8, R165 ;  /* 0x000000a508087221 */ /* 0x002fc40000010000 */
[----:B--2---:R-:W-:-:S03]  /*188a0*/  FADD.FTZ R9, R9, R164 ;  /* 0x000000a409097221 */ /* 0x004fc60000010000 */
[----:B------:R-:W1:Y:S04]  /*188b0*/  SHFL.BFLY PT, R5, R8, 0x1, 0x1f ;  /* 0x0c201f0008057f89 */ /* 0x000e6800000e0000 */
[----:B------:R-:W2:Y:S01]  /*188c0*/  SHFL.BFLY PT, R4, R9, 0x1, 0x1f ;  /* 0x0c201f0009047f89 */ /* 0x000ea200000e0000 */
[----:B----4-:R-:W-:Y:S02]  /*188d0*/  IMAD R60, R60, c[0x0][0x210], R153 ;  /* 0x000084003c3c7a24 */ /* 0x010fe400078e0299 */
        /* <DEDUP_REMOVED lines=18> */
[----:B------:R-:W-:Y:S02]  /*18a00*/  FSETP.NE.FTZ.AND P3, PT, R5, RZ, PT ;  /* 0x000000ff0500720b */ /* 0x000fe40003f75000 */
[CC--:B------:R-:W-:Y:S02]  /*18a10*/  LEA.HI R11, R8.reuse, R3.reuse, RZ, 0x5 ;  /* 0x00000003080b7211 */ /* 0x0c0fe400078f28ff */
[----:B------:R-:W-:Y:S02]  /*18a20*/  LEA.HI R13, R8, R3, RZ, 0x4 ;  /* 0x00000003080d7211 */ /* 0x000fe400078f20ff */
[----:B------:R-:W-:-:S02]  /*18a30*/  LOP3.LUT R8, R12, 0xfffffff8, RZ, 0xc0, !PT ;  /* 0xfffffff80c087812 */ /* 0x000fc400078ec0ff */
[----:B------:R-:W-:Y:S02]  /*18a40*/  LOP3.LUT R12, R10, 0xfffffffc, RZ, 0xc0, !PT ;  /* 0xfffffffc0a0c7812 */ /* 0x000fe400078ec0ff */
[----:B------:R-:W-:Y:S02]  /*18a50*/  LEA.HI R15, R16, R16, RZ, 0x1 ;  /* 0x00000010100f7211 */ /* 0x000fe400078f08ff */
[----:B------:R-:W-:Y:S01]  /*18a60*/  FSETP.NE.FTZ.AND P2, PT, R4, RZ, PT ;  /* 0x000000ff0400720b */ /* 0x000fe20003f55000 */
[----:B------:R-:W-:Y:S01]  /*18a70*/  IMAD.IADD R17, R3, 0x1, -R12 ;  /* 0x0000000103117824 */ /* 0x000fe200078e0a0c */
[----:B------:R-:W-:Y:S01]  /*18a80*/  LOP3.LUT R21, R15, 0x1fffffe, RZ, 0xc0, !PT ;  /* 0x01fffffe0f157812 */ /* 0x000fe200078ec0ff */
[----:B------:R-:W1:Y:S01]  /*18a90*/  @P3 MUFU.RCP R7, R5 ;  /* 0x0000000500073308 */ /* 0x000e620000001000 */
[----:B------:R-:W-:Y:S02]  /*18aa0*/  IADD3 R10, -R8, R3, RZ ;  /* 0x00000003080a7210 */ /* 0x000fe40007ffe1ff */
[----:B------:R-:W-:-:S02]  /*18ab0*/  SHF.R.S32.HI R8, RZ, 0x5, R11 ;  /* 0x00000005ff087819 */ /* 0x000fc4000001140b */
[----:B------:R-:W-:Y:S02]  /*18ac0*/  SHF.R.S32.HI R15, RZ, 0x1, R15 ;  /* 0x00000001ff0f7819 */ /* 0x000fe4000001140f */
[----:B------:R-:W-:Y:S01]  /*18ad0*/  LEA R12, R8, R17, 0x8 ;  /* 0x00000011080c7211 */ /* 0x000fe200078e40ff */
[----:B------:R-:W-:Y:S01]  /*18ae0*/  @P3 MUFU.LG2 R5, R5 ;  /* 0x0000000500053308 */ /* 0x000fe20000000c00 */
[----:B------:R-:W-:Y:S01]  /*18af0*/  SHF.R.S32.HI R13, RZ, 0x4, R13 ;  /* 0x00000004ff0d7819 */ /* 0x000fe2000001140d */
[----:B------:R-:W-:Y:S01]  /*18b00*/  IMAD.SHL.U32 R17, R15, 0x40, RZ ;  /* 0x000000400f117824 */ /* 0x000fe200078e00ff */
[----:B------:R-:W-:Y:S02]  /*18b10*/  LEA.HI R19, R10, R10, RZ, 0x1 ;  /* 0x0000000a0a137211 */ /* 0x000fe400078f08ff */
[----:B------:R-:W-:Y:S02]  /*18b20*/  IADD3 R21, R16, -R21, RZ ;  /* 0x8000001510157210 */ /* 0x000fe40007ffe0ff */
[----:B------:R-:W-:Y:S01]  /*18b30*/  LOP3.LUT R17, R17, 0xc0, RZ, 0xc0, !PT ;  /* 0x000000c011117812 */ /* 0x000fe200078ec0ff */
[----:B------:R-:W2:Y:S01]  /*18b40*/  @P2 MUFU.RCP R6, R4 ;  /* 0x0000000400062308 */ /* 0x000ea20000001000 */
[----:B------:R-:W-:Y:S01]  /*18b50*/  LOP3.LUT R16, R15, 0x1, RZ, 0xc0, !PT ;  /* 0x000000010f107812 */ /* 0x000fe200078ec0ff */
[----:B-1----:R-:W-:Y:S01]  /*18b60*/  FMUL.FTZ R112, R7, R112 ;  /* 0x0000007007707220 */ /* 0x002fe20000410000 */
[----:B------:R-:W-:Y:S01]  /*18b70*/  SHF.L.U32 R13, R13, 0x6, RZ ;  /* 0x000000060d0d7819 */ /* 0x000fe200000006ff */
[C---:B------:R-:W-:Y:S01]  /*18b80*/  FMUL.FTZ R113, R7.reuse, R113 ;  /* 0x0000007107717220 */ /* 0x040fe20000410000 */
[----:B------:R-:W-:Y:S01]  /*18b90*/  SHF.R.S32.HI R18, RZ, 0x1, R19 ;  /* 0x00000001ff127819 */ /* 0x000fe20000011413 */
[----:B------:R-:W-:Y:S01]  /*18ba0*/  FMUL.FTZ R68, R7, R68 ;  /* 0x0000004407447220 */ /* 0x000fe20000410000 */
[----:B------:R-:W-:Y:S01]  /*18bb0*/  LEA R12, R21, R12, 0x4 ;  /* 0x0000000c150c7211 */ /* 0x000fe200078e20ff */
        /* <DEDUP_REMOVED lines=8> */
[----:B------:R-:W-:Y:S01]  /*18c40*/  FMUL.FTZ R77, R7, R77 ;  /* 0x0000004d074d7220 */ /* 0x000fe20000410000 */
[----:B------:R-:W-:Y:S01]  /*18c50*/  LOP3.LUT R19, R19, 0xfffffffe, RZ, 0xc0, !PT ;  /* 0xfffffffe13137812 */ /* 0x000fe200078ec0ff */
[C---:B------:R-:W-:Y:S01]  /*18c60*/  FMUL.FTZ R80, R7.reuse, R80 ;  /* 0x0000005007507220 */ /* 0x040fe20000410000 */
[----:B------:R-:W-:Y:S01]  /*18c70*/  LEA R12, R12, R17, 0x1 ;  /* 0x000000110c0c7211 */ /* 0x000fe200078e08ff */
[----:B------:R-:W-:Y:S01]  /*18c80*/  FMUL.FTZ R81, R7, R81 ;  /* 0x0000005107517220 */ /* 0x000fe20000410000 */
[----:B------:R-:W-:Y:S01]  /*18c90*/  LOP3.LUT R18, R13, 0x18, R18, 0xf8, !PT ;  /* 0x000000180d127812 */ /* 0x000fe200078ef812 */
[C---:B------:R-:W-:Y:S01]  /*18ca0*/  FMUL.FTZ R84, R7.reuse, R84 ;  /* 0x0000005407547220 */ /* 0x040fe20000410000 */
[----:B------:R-:W-:Y:S01]  /*18cb0*/  IADD3 R19, R10, -R19, RZ ;  /* 0x800000130a137210 */ /* 0x000fe20007ffe0ff */
[C---:B------:R-:W-:Y:S01]  /*18cc0*/  FMUL.FTZ R85, R7.reuse, R85 ;  /* 0x0000005507557220 */ /* 0x040fe20000410000 */
[----:B------:R-:W-:Y:S01]  /*18cd0*/  SHF.R.U32.HI R13, RZ, 0x3, R13 ;  /* 0x00000003ff0d7819 */ /* 0x000fe2000001160d */
[----:B------:R-:W-:Y:S01]  /*18ce0*/  FMUL.FTZ R88, R7, R88 ;  /* 0x0000005807587220 */ /* 0x000fe20000410000 */
[----:B------:R-:W-:Y:S01]  /*18cf0*/  LOP3.LUT P0, RZ, R15, 0x2, RZ, 0xc0, !PT ;  /* 0x000000020fff7812 */ /* 0x000fe2000780c0ff */
[C---:B------:R-:W-:Y:S01]  /*18d00*/  FMUL.FTZ R89, R7.reuse, R89 ;  /* 0x0000005907597220 */ /* 0x040fe20000410000 */
[----:B------:R-:W-:Y:S01]  /*18d10*/  SHF.L.U32 R15, R12, 0x2, RZ ;  /* 0x000000020c0f7819 */ /* 0x000fe200000006ff */
        /* <DEDUP_REMOVED lines=15> */
[----:B------:R-:W-:Y:S01]  /*18e10*/  SHF.R.S32.HI R11, RZ, 0x1f, R8 ;  /* 0x0000001fff0b7819 */ /* 0x000fe20000011408 */
[----:B------:R-:W-:-:S02]  /*18e20*/  FMUL.FTZ R100, R7, R100 ;  /* 0x0000006407647220 */ /* 0x000fc40000410000 */
[----:B------:R-:W-:Y:S01]  /*18e30*/  FMUL.FTZ R101, R7, R101 ;  /* 0x0000006507657220 */ /* 0x000fe20000410000 */
[----:B------:R-:W-:Y:S01]  /*18e40*/  MOV R7, 0x40 ;  /* 0x0000004000077802 */ /* 0x000fe20000000f00 */
[----:B------:R-:W-:Y:S01]  /*18e50*/  IMAD R14, R19, 0x4, R14 ;  /* 0x00000004130e7824 */ /* 0x000fe200078e020e */
[----:B------:R-:W-:Y:S01]  /*18e60*/  LEA.HI R11, R11, R8, RZ, 0x2 ;  /* 0x000000080b0b7211 */ /* 0x000fe200078f10ff */
[C---:B--2---:R-:W-:Y:S01]  /*18e70*/  FMUL.FTZ R115, R6.reuse, R115 ;  /* 0x0000007306737220 */ /* 0x044fe20000410000 */
[----:B------:R-:W-:Y:S01]  /*18e80*/  SEL R7, R7, 0xffffffc0, !P0 ;  /* 0xffffffc007077807 */ /* 0x000fe20004000000 */
[----:B------:R-:W-:Y:S01]  /*18e90*/  FMUL.FTZ R114, R6, R114 ;  /* 0x0000007206727220 */ /* 0x000fe20000410000 */
[----:B------:R-:W-:Y:S01]  /*18ea0*/  LOP3.LUT P0, RZ, R66, 0x3, RZ, 0xc0, !PT ;  /* 0x0000000342ff7812 */ /* 0x000fe2000780c0ff */
[C---:B------:R-:W-:Y:S01]  /*18eb0*/  FMUL.FTZ R71, R6.reuse, R71 ;  /* 0x0000004706477220 */ /* 0x040fe20000410000 */
[----:B------:R-:W-:Y:S01]  /*18ec0*/  IADD3 R15, R15, R7, RZ ;  /* 0x000000070f0f7210 */ /* 0x000fe20007ffe0ff */
[C---:B------:R-:W-:Y:S01]  /*18ed0*/  FMUL.FTZ R70, R6.reuse, R70 ;  /* 0x0000004606467220 */ /* 0x040fe20000410000 */
[----:B------:R-:W-:Y:S01]  /*18ee0*/  STS.64 [R12.X4+0x400], R114 ;  /* 0x000400720c007388 */ /* 0x000fe20000004a00 */
[C---:B------:R-:W-:Y:S01]  /*18ef0*/  FMUL.FTZ R75, R6.reuse, R75 ;  /* 0x0000004b064b7220 */ /* 0x040fe20000410000 */
[----:B------:R-:W-:Y:S01]  /*18f00*/  LOP3.LUT R11, R11, 0xffffffc, RZ, 0xc0, !PT ;  /* 0x0ffffffc0b0b7812 */ /* 0x000fe200078ec0ff */
[C---:B------:R-:W-:Y:S01]  /*18f10*/  FMUL.FTZ R74, R6.reuse, R74 ;  /* 0x0000004a064a7220 */ /* 0x040fe20000410000 */
[----:B------:R-:W-:Y:S01]  /*18f20*/  STS.64 [R16], R68 ;  /* 0x0000004410007388 */ /* 0x000fe20000000a00 */
[----:B------:R-:W-:Y:S01]  /*18f30*/  FMUL.FTZ R79, R6, R79 ;  /* 0x0000004f064f7220 */ /* 0x000fe20000410000 */
[----:B------:R-:W-:Y:S01]  /*18f40*/  IADD3 R11, R8, -R11, RZ ;  /* 0x8000000b080b7210 */ /* 0x000fe20007ffe0ff */
[C---:B------:R-:W-:Y:S01]  /*18f50*/  FMUL.FTZ R78, R6.reuse, R78 ;  /* 0x0000004e064e7220 */ /* 0x040fe20000410000 */
[----:B------:R-:W-:Y:S01]  /*18f60*/  STS.64 [R16+0x400], R70 ;  /* 0x0004004610007388 */ /* 0x000fe20000000a00 */
[C---:B------:R-:W-:Y:S01]  /*18f70*/  FMUL.FTZ R83, R6.reuse, R83 ;  /* 0x0000005306537220 */ /* 0x040fe20000410000 */
[----:B------:R-:W-:Y:S01]  /*18f80*/  LEA R11, R11, R160, 0x4 ;  /* 0x000000a00b0b7211 */ /* 0x000fe200078e20ff */
        /* <DEDUP_REMOVED lines=16> */
[----:B------:R-:W-:Y:S02]  /*19090*/  FMUL.FTZ R102, R6, R102 ;  /* 0x0000006606667220 */ /* 0x000fe40000410000 */
[----:B------:R-:W-:Y:S01]  /*190a0*/  IMAD.IADD R6, R14, 0x1, R13 ;  /* 0x000000010e067824 */ /* 0x000fe200078e020d */
[----:B------:R-:W-:Y:S01]  /*190b0*/  IADD3 R13, R7, R16, RZ ;  /* 0x00000010070d7210 */ /* 0x000fe20007ffe0ff */
[----:B------:R-:W-:Y:S01]  /*190c0*/  @P3 FMUL.FTZ R5, R5, 0.69314718246459960938 ;  /* 0x3f31721805053820 */ /* 0x000fe20000410000 */
[----:B------:R-:W2:Y:S01]  /*190d0*/  S2R R7, SR_CTAID.Z ;  /* 0x0000000000077919 */ /* 0x000ea20000002700 */
[----:B-1----:R-:W-:Y:S02]  /*190e0*/  @P2 FMUL.FTZ R61, R4, 0.69314718246459960938 ;  /* 0x3f317218043d2820 */ /* 0x002fe40000410000 */
[----:B------:R-:W-:Y:S01]  /*190f0*/  IMAD.MOV.U32 R3, RZ, RZ, -0x800000 ;  /* 0xff800000ff037424 */ /* 0x000fe200078e00ff */
[----:B------:R-:W-:Y:S01]  /*19100*/  STS.64 [R13], R76 ;  /* 0x0000004c0d007388 */ /* 0x000fe20000000a00 */
[----:B------:R-:W-:-:S03]  /*19110*/  @P3 FFMA.FTZ R3, R2, c[0x0][0x238], R5 ;  /* 0x00008e0002033a23 */ /* 0x000fc60000010005 */
[----:B------:R-:W-:Y:S04]  /*19120*/  STS.64 [R13+0x400], R78 ;  /* 0x0004004e0d007388 */ /* 0x000fe80000000a00 */
[----:B------:R-:W-:Y:S04]  /*19130*/  STS.64 [R12.X4+0x2000], R80 ;  /* 0x002000500c007388 */ /* 0x000fe80000004a00 */
[----:B------:R-:W-:Y:S04]  /*19140*/  STS.64 [R12.X4+0x2400], R82 ;  /* 0x002400520c007388 */ /* 0x000fe80000004a00 */
[----:B------:R-:W-:Y:S04]  /*19150*/  STS.64 [R16+0x2000], R84 ;  /* 0x0020005410007388 */ /* 0x000fe80000000a00 */
[----:B------:R-:W-:Y:S01]  /*19160*/  STS.64 [R16+0x2400], R86 ;  /* 0x0024005610007388 */ /* 0x000fe20000000a00 */
[----:B--2---:R-:W-:-:S03]  /*19170*/  IMAD R7, R64, c[0x0][0x1c0], R7 ;  /* 0x0000700040077a24 */ /* 0x004fc600078e0207 */
[----:B------:R-:W-:Y:S01]  /*19180*/  STS.64 [R15+0x2000], R88 ;  /* 0x002000580f007388 */ /* 0x000fe20000000a00 */
[----:B------:R-:W-:Y:S01]  /*19190*/  IMAD R7, R60, c[0x0][0x1c0], R7 ;  /* 0x000070003c077a24 */ /* 0x000fe200078e0207 */
[----:B------:R-:W-:Y:S01]  /*191a0*/  MOV R60, 0xff800000 ;  /* 0xff800000003c7802 */ /* 0x000fe20000000f00 */
[----:B------:R-:W-:Y:S01]  /*191b0*/  @P2 FFMA.FTZ R60, R0, c[0x0][0x238], R61 ;  /* 0x00008e00003c2a23 */ /* 0x000fe2000001003d */
[----:B------:R-:W-:Y:S04]  /*191c0*/  STS.64 [R15+0x2400], R90 ;  /* 0x0024005a0f007388 */ /* 0x000fe80000000a00 */
[----:B------:R-:W-:Y:S04]  /*191d0*/  STS.64 [R13+0x2000], R108 ;  /* 0x0020006c0d007388 */ /* 0x000fe80000000a00 */
        /* <DEDUP_REMOVED lines=9> */
[----:B------:R-:W-:Y:S06]  /*19270*/  BAR.SYNC.DEFER_BLOCKING 0x0 ;  /* 0x0000000000007b1d */ /* 0x000fec0000010000 */
[----:B------:R-:W1:Y:S04]  /*19280*/  LDS.128 R52, [R6.X4] ;  /* 0x0000000006347984 */ /* 0x000e680000004c00 */
        /* <DEDUP_REMOVED lines=11> */
[----:B-----5:R-:W-:-:S05]  /*19340*/  SHF.L.U32 R6, R62, 0x6, RZ ;  /* 0x000000063e067819 */ /* 0x020fca00000006ff */
[----:B------:R-:W-:Y:S01]  /*19350*/  IMAD R6, R7, c[0x0][0x214], R6 ;  /* 0x0000850007067a24 */ /* 0x000fe200078e0206 */
[----:B------:R-:W-:Y:S05]  /*19360*/  @P0 BRA `(.L_x_2962) ;  /* 0x000000b000000947 */ /* 0x000fea0003800000 */
[----:B--234-:R-:W-:Y:S01]  /*19370*/  IMAD R0, R62, -0x40, R151 ;  /* 0xffffffc03e007824 */ /* 0x01cfe200078e0297 */
[C---:B------:R-:W-:Y:S02]  /*19380*/  IADD3 R7, R11.reuse, 0x8, RZ ;  /* 0x000000080b077810 */ /* 0x040fe40007ffe0ff */
[----:B------:R-:W-:Y:S02]  /*19390*/  SHF.R.S32.HI R5, RZ, 0x1f, R11 ;  /* 0x0000001fff057819 */ /* 0x000fe4000001140b */
[----:B------:R-:W-:Y:S02]  /*193a0*/  IADD3 R2, P0, R6, R11, RZ ;  /* 0x0000000b06027210 */ /* 0x000fe40007f1e0ff */
[-C--:B------:R-:W-:Y:S02]  /*193b0*/  ISETP.GE.AND P2, PT, R11, R0.reuse, PT ;  /* 0x000000000b00720c */ /* 0x080fe40003f46270 */
[----:B------:R-:W-:-:S02]  /*193c0*/  ISETP.GE.AND P1, PT, R7, R0, PT ;  /* 0x000000000700720c */ /* 0x000fc40003f26270 */
[----:B------:R-:W-:Y:S02]  /*193d0*/  LEA.HI.X.SX32 R5, R6, R5, 0x1, P0 ;  /* 0x0000000506057211 */ /* 0x000fe400000f0eff */
[----:B------:R-:W-:-:S04]  /*193e0*/  LEA R4, P0, R2, c[0x0][0x208], 0x2 ;  /* 0x0000820002047a11 */ /* 0x000fc800078010ff */
[----:B------:R-:W-:-:S05]  /*193f0*/  LEA.HI.X R5, R2, c[0x0][0x20c], R5, 0x2, P0 ;  /* 0x0000830002057a11 */ /* 0x000fca00000f1405 */
[----:B------:R2:W-:Y:S04]  /*19400*/  @!P2 STG.E [R4.64], R3 ;  /* 0x000000030400a986 */ /* 0x0005e8000c10190c */
[----:B------:R2:W-:Y:S02]  /*19410*/  @!P1 STG.E [R4.64+0x20], R60 ;  /* 0x0000203c04009986 */ /* 0x0005e4000c10190c */
.L_x_2962:
[----:B--234-:R-:W-:Y:S05]  /*19420*/  BSYNC B0 ;  /* 0x0000000000007941 */ /* 0x01cfea0003800000 */
.L_x_2961:
[----:B------:R-:W-:Y:S01]  /*19430*/  IMAD.SHL.U32 R4, R10, 0x4, RZ ;  /* 0x000000040a047824 */ /* 0x000fe200078e00ff */
[C---:B------:R-:W-:Y:S01]  /*19440*/  IADD3 R3, R9.reuse, 0x10, RZ ;  /* 0x0000001009037810 */ /* 0x040fe20007ffe0ff */
[----:B------:R-:W-:Y:S01]  /*19450*/  IMAD R6, R6, c[0x0][0x22c], RZ ;  /* 0x00008b0006067a24 */ /* 0x000fe200078e02ff */
[----:B------:R-:W-:Y:S01]  /*19460*/  IADD3 R0, R9, 0x20, RZ ;  /* 0x0000002009007810 */ /* 0x000fe20007ffe0ff */
[----:B------:R-:W-:Y:S01]  /*19470*/  IMAD R62, R62, -0x40, R151 ;  /* 0xffffffc03e3e7824 */ /* 0x000fe200078e0297 */
[----:B------:R-:W-:-:S04]  /*19480*/  SHF.R.S32.HI R5, RZ, 0x1f, R4 ;  /* 0x0000001fff057819 */ /* 0x000fc80000011404 */
[-C--:B------:R-:W-:Y:S01]  /*19490*/  ISETP.GE.AND P2, PT, R3, R62.reuse, PT ;  /* 0x0000003e0300720c */ /* 0x080fe20003f46270 */
[C---:B------:R-:W-:Y:S01]  /*194a0*/  IMAD.WIDE R4, R9.reuse, 0x60, R4 ;  /* 0x0000006009047825 */ /* 0x040fe200078e0204 */
[C---:B------:R-:W-:Y:S02]  /*194b0*/  ISETP.GE.AND P3, PT, R9.reuse, R62, PT ;  /* 0x0000003e0900720c */ /* 0x040fe40003f66270 */
[----:B------:R-:W-:Y:S02]  /*194c0*/  IADD3 R9, R9, 0x30, RZ ;  /* 0x0000003009097810 */ /* 0x000fe40007ffe0ff */
[----:B------:R-:W-:Y:S02]  /*194d0*/  IADD3 R2, P0, R6, R4, RZ ;  /* 0x0000000406027210 */ /* 0x000fe40007f1e0ff */
[----:B------:R-:W-:Y:S02]  /*194e0*/  ISETP.GE.AND P1, PT, R0, R62, PT ;  /* 0x0000003e0000720c */ /* 0x000fe40003f26270 */
[----:B------:R-:W-:-:S02]  /*194f0*/  LEA.HI.X.SX32 R3, R6, R5, 0x1, P0 ;  /* 0x0000000506037211 */ /* 0x000fc400000f0eff */
        /* <DEDUP_REMOVED lines=18> */
.L_x_2963:
        /* <DEDUP_REMOVED lines=14> */
.L_x_6342:


//--------------------- .text._ZN5flash24flash_fwd_splitkv_kernelI23Flash_fwd_kernel_traitsILi96ELi64ELi128ELi4ELb0ELb0EN7cutlass10bfloat16_tE19Flash_kernel_traitsILi96ELi64ELi128ELi4ES3_EELb1ELb0ELb0ELb0ELb1ELb1ELb1ELb1EEEvNS_16Flash_fwd_paramsE --------------------------
	.section	.text._ZN5flash24flash_fwd_splitkv_kernelI23Flash_fwd_kernel_traitsILi96ELi64ELi128ELi4ELb0ELb0EN7cutlass10bfloat16_tE19Flash_kernel_traitsILi96ELi64ELi128ELi4ES3_EELb1ELb0ELb0ELb0ELb1ELb1ELb1ELb1EEEvNS_16Flash_fwd_paramsE,"ax",@progbits
	.sectioninfo	@"SHI_REGISTERS=254"
	.align	128
        .global         _ZN5flash24flash_fwd_splitkv_kernelI23Flash_fwd_kernel_traitsILi96ELi64ELi128ELi4ELb0ELb0EN7cutlass10bfloat16_tE19Flash_kernel_traitsILi96ELi64ELi128ELi4ES3_EELb1ELb0ELb0ELb0ELb1ELb1ELb1ELb1EEEvNS_16Flash_fwd_paramsE
        .type           _ZN5flash24flash_fwd_splitkv_kernelI23Flash_fwd_kernel_traitsILi96ELi64ELi128ELi4ELb0ELb0EN7cutlass10bfloat16_tE19Flash_kernel_traitsILi96ELi64ELi128ELi4ES3_EELb1ELb0ELb0ELb0ELb1ELb1ELb1ELb1EEEvNS_16Flash_fwd_paramsE,@function
        .size           _ZN5flash24flash_fwd_splitkv_kernelI23Flash_fwd_kernel_traitsILi96ELi64ELi128ELi4ELb0ELb0EN7cutlass10bfloat16_tE19Flash_kernel_traitsILi96ELi64ELi128ELi4ES3_EELb1ELb0ELb0ELb0ELb1ELb1ELb1ELb1EEEvNS_16Flash_fwd_paramsE,(.L_x_6343 - _ZN5flash24flash_fwd_splitkv_kernelI23Flash_fwd_kernel_traitsILi96ELi64ELi128ELi4ELb0ELb0EN7cutlass10bfloat16_tE19Flash_kernel_traitsILi96ELi64ELi128ELi4ES3_EELb1ELb0ELb0ELb0ELb1ELb1ELb1ELb1EEEvNS_16Flash_fwd_paramsE)
        .other          _ZN5flash24flash_fwd_splitkv_kernelI23Flash_fwd_kernel_traitsILi96ELi64ELi128ELi4ELb0ELb0EN7cutlass10bfloat16_tE19Flash_kernel_traitsILi96ELi64ELi128ELi4ES3_EELb1ELb0ELb0ELb0ELb1ELb1ELb1ELb1EEEvNS_16Flash_fwd_paramsE,@"STO_CUDA_ENTRY STV_DEFAULT"
_ZN5flash24flash_fwd_splitkv_kernelI23Flash_fwd_kernel_traitsILi96ELi64ELi128ELi4ELb0ELb0EN7cutlass10bfloat16_tE19Flash_kernel_traitsILi96ELi64ELi128ELi4ES3_EELb1ELb0ELb0ELb0ELb1ELb1ELb1ELb1EEEvNS_16Flash_fwd_paramsE:
.text._ZN5flash24flash_fwd_splitkv_kernelI23Flash_fwd_kernel_traitsILi96ELi64ELi128ELi4ELb0ELb0EN7cutlass10bfloat16_tE19Flash_kernel_traitsILi96ELi64ELi128ELi4ES3_EELb1ELb0ELb0ELb0ELb1ELb1ELb1ELb1EEEvNS_16Flash_fwd_paramsE:
        /* <DEDUP_REMOVED lines=54> */
.L_x_2964:
[----:B-1-34-:R-:W-:Y:S02]  /*0360*/  MOV R75, c[0x0][0x218] ;  /* 0x00008600004b7a02 */ /* 0x01afe40000000f00 */
.L_x_2965:
        /* <DEDUP_REMOVED lines=113> */
.L_x_2966:
        /* <DEDUP_REMOVED lines=93> */
.L_x_2967:
        /* <DEDUP_REMOVED lines=16> */
.L_x_2969:
        /* <DEDUP_REMOVED lines=51> */
.L_x_2968:
        /* <DEDUP_REMOVED lines=247> */
.L_x_3016:
        /* <DEDUP_REMOVED lines=193> */
.L_x_2974:
[----:B------:R-:W-:Y:S05]  /*3000*/  BSYNC B0 ;  /* 0x0000000000007941 */ /* 0x000fea0003800000 */
.L_x_2973:
        /* <DEDUP_REMOVED lines=147> */
.L_x_2976:
[----:B------:R-:W-:Y:S05]  /*3940*/  BSYNC B0 ;  /* 0x0000000000007941 */ /* 0x000fea0003800000 */
.L_x_2975:
        /* <DEDUP_REMOVED lines=155> */
.L_x_2978:
[----:B------:R-:W-:Y:S05]  /*4300*/  BSYNC B0 ;  /* 0x0000000000007941 */ /* 0x000fea0003800000 */
.L_x_2977:
        /* <DEDUP_REMOVED lines=160> */
.L_x_2980:
[----:B------:R-:W-:Y:S05]  /*4d10*/  BSYNC B0 ;  /* 0x0000000000007941 */ /* 0x000fea0003800000 */
.L_x_2979:
        /* <DEDUP_REMOVED lines=8> */
.L_x_2972:
        /* <DEDUP_REMOVED lines=85> */
.L_x_2985:
[----:B------:R-:W-:Y:S05]  /*52f0*/  BSYNC B0 ;  /* 0x0000000000007941 */ /* 0x000fea0003800000 */
.L_x_2984:
        /* <DEDUP_REMOVED lines=86> */
.L_x_2987:
[----:B------:R-:W-:Y:S05]  /*5860*/  BSYNC B0 ;  /* 0x0000000000007941 */ /* 0x000fea0003800000 */
.L_x_2986:
        /* <DEDUP_REMOVED lines=85> */
.L_x_2989:
[----:B------:R-:W-:Y:S05]  /*5dc0*/  BSYNC B0 ;  /* 0x0000000000007941 */ /* 0x000fea0003800000 */
.L_x_2988:
[----:B-----5:R2:W-:Y:S02]  /*5dd0*/  STG.E.128 [R118.64+0x80], R40 ;  /* 0x0000802876007986 */ /* 0x0205e4000c101d06 */
.L_x_2983:
[----:B------:R-:W-:Y:S05]  /*5de0*/  BSYNC B1 ;  /* 0x0000000000017941 */ /* 0x000fea0003800000 */
.L_x_2982:
        /* <DEDUP_REMOVED lines=90> */
.L_x_2993:
[----:B------:R-:W-:Y:S05]  /*6390*/  BSYNC B0 ;  /* 0x0000000000007941 */ /* 0x000fea0003800000 */
.L_x_2992:
        /* <DEDUP_REMOVED lines=91> */
.L_x_2995:
[----:B------:R-:W-:Y:S05]  /*6950*/  BSYNC B0 ;  /* 0x0000000000007941 */ /* 0x000fea0003800000 */
.L_x_2994:
        /* <DEDUP_REMOVED lines=89> */
.L_x_2997:
[----:B------:R-:W-:Y:S05]  /*6ef0*/  BSYNC B0 ;  /* 0x0000000000007941 */ /* 0x000fea0003800000 */
.L_x_2996:
[----:B-----5:R1:W-:Y:S02]  /*6f00*/  STG.E.128 [R172.64+0x80], R40 ;  /* 0x00008028ac007986 */ /* 0x0203e4000c101d06 */
.L_x_2991:
[----:B------:R-:W-:Y:S05]  /*6f10*/  BSYNC B1 ;  /* 0x0000000000017941 */ /* 0x000fea0003800000 */
.L_x_2990:
        /* <DEDUP_REMOVED lines=90> */
.L_x_3001:
[----:B------:R-:W-:Y:S05]  /*74c0*/  BSYNC B0 ;  /* 0x0000000000007941 */ /* 0x000fea0003800000 */
.L_x_3000:
        /* <DEDUP_REMOVED lines=91> */
.L_x_3003:
[----:B------:R-:W-:Y:S05]  /*7a80*/  BSYNC B0 ;  /* 0x0000000000007941 */ /* 0x000fea0003800000 */
.L_x_3002:
        /* <DEDUP_REMOVED lines=91> */
.L_x_3005:
[----:B------:R-:W-:Y:S05]  /*8040*/  BSYNC B0 ;  /* 0x0000000000007941 */ /* 0x000fea0003800000 */
.L_x_3004:
[C---:B-1----:R-:W-:Y:S04]  /*8050*/  LEA R2, P0, R101.reuse, R118, 0x1 ;  /* 0x0000007665027211 */ /* 0x042fe800078008ff */
[----:B------:R-:W-:Y:S05]  /*8060*/  LEA.HI.X R3, R101, R117, R100, 0x1, P0 ;  /* 0x0000007565037211 */ /* 0x000fea00000f0c64 */
[----:B-----5:R1:W-:Y:S04]  /*8070*/  STG.E.128 [R2.64], R40 ;  /* 0x0000002802007986 */ /* 0x0203e8000c101d06 */
.L_x_2999:
[----:B------:R-:W-:Y:S05]  /*8080*/  BSYNC B1 ;  /* 0x0000000000017941 */ /* 0x000fea0003800000 */
.L_x_2998:
        /* <DEDUP_REMOVED lines=93> */
.L_x_3009:
[----:B------:R-:W-:Y:S05]  /*8660*/  BSYNC B0 ;  /* 0x0000000000007941 */ /* 0x000fea0003800000 */
.L_x_3008:
        /* <DEDUP_REMOVED lines=93> */
.L_x_3011:
[----:B------:R-:W-:Y:S05]  /*8c40*/  BSYNC B0 ;  /* 0x0000000000007941 */ /* 0x000fea0003800000 */
.L_x_3010:
        /* <DEDUP_REMOVED lines=92> */
.L_x_3013:
[----:B------:R-:W-:Y:S05]  /*9210*/  BSYNC B0 ;  /* 0x0000000000007941 */ /* 0x000fea0003800000 */
.L_x_3012:
[C---:B-1----:R-:W-:Y:S04]  /*9220*/  LEA R2, P0, R109.reuse, R118, 0x1 ;  /* 0x000000766d027211 */ /* 0x042fe800078008ff */
[----:B------:R-:W-:Y:S05]  /*9230*/  LEA.HI.X R3, R109, R117, R108, 0x1, P0 ;  /* 0x000000756d037211 */ /* 0x000fea00000f0c6c */
[----:B-----5:R1:W-:Y:S04]  /*9240*/  STG.E.128 [R2.64], R8 ;  /* 0x0000000802007986 */ /* 0x0203e8000c101d06 */
.L_x_3007:
[----:B------:R-:W-:Y:S05]  /*9250*/  BSYNC B1 ;  /* 0x0000000000017941 */ /* 0x000fea0003800000 */
.L_x_3006:
        /* <DEDUP_REMOVED lines=8> */
.L_x_2971:
        /* <DEDUP_REMOVED lines=42> */
.L_x_2981:
        /* <DEDUP_REMOVED lines=80> */
.L_x_3014:
        /* <DEDUP_REMOVED lines=9> */
.L_x_3015:
[----:B------:R-:W-:Y:S04]  /*9b10*/  IADD3 R13, R13, -0x1, RZ ;  /* 0xffffffff0d0d7810 */ /* 0x000fe80007ffe0ff */
[----:B------:R-:W-:Y:S11]  /*9b20*/  ISETP.GT.AND P0, PT, R13, R88, PT ;  /* 0x000000580d00720c */ /* 0x000ff60003f04270 */
[----:B------:R-:W-:Y:S02]  /*9b30*/  @!UPT UIADD3 URZ, URZ, URZ, URZ ;  /* 0x0000003f3f3ff290 */ /* 0x000fe4000fffe03f */
[----:B------:R-:W-:-:S05]  /*9b40*/  @P0 BRA `(.L_x_3016) ;  /* 0xffff88a000000947 */ /* 0x000fca000383ffff */
.L_x_2970:
        /* <DEDUP_REMOVED lines=82> */
.L_x_3023:
[----:B------:R-:W-:Y:S05]  /*a070*/  BSYNC B0 ;  /* 0x0000000000007941 */ /* 0x000fea0003800000 */
.L_x_3022:
        /* <DEDUP_REMOVED lines=45> */
.L_x_3025:
[----:B------:R-:W-:Y:S05]  /*a350*/  BSYNC B0 ;  /* 0x0000000000007941 */ /* 0x000fea0003800000 */
.L_x_3024:
        /* <DEDUP_REMOVED lines=44> */
.L_x_3027:
[----:B------:R-:W-:Y:S05]  /*a620*/  BSYNC B0 ;  /* 0x0000000000007941 */ /* 0x000fea0003800000 */
.L_x_3026:
[----:B-----5:R4:W-:Y:S02]  /*a630*/  STS.128 [R150+0x2000], R8 ;  /* 0x0020000896007388 */ /* 0x0209e40000000c00 */
.L_x_3021:
[----:B------:R-:W-:Y:S05]  /*a640*/  BSYNC B1 ;  /* 0x0000000000017941 */ /* 0x000fea0003800000 */
.L_x_3020:
        /* <DEDUP_REMOVED lines=54> */
.L_x_3030:
[----:B------:R-:W-:Y:S05]  /*a9b0*/  BSYNC B0 ;  /* 0x0000000000007941 */ /* 0x000fea0003800000 */
.L_x_3029:
        /* <DEDUP_REMOVED lines=44> */
.L_x_3032:
[----:B------:R-:W-:Y:S05]  /*ac80*/  BSYNC B0 ;  /* 0x0000000000007941 */ /* 0x000fea0003800000 */
.L_x_3031:
        /* <DEDUP_REMOVED lines=44> */
.L_x_3034:
[----:B------:R-:W-:Y:S05]  /*af50*/  BSYNC B0 ;  /* 0x0000000000007941 */ /* 0x000fea0003800000 */
.L_x_3033:
[----:B-----5:R3:W-:Y:S01]  /*af60*/  STS.128 [R150+0x2800], R24 ;  /* 0x0028001896007388 */ /* 0x0207e20000000c00 */
[----:B------:R-:W-:Y:S05]  /*af70*/  BRA `(.L_x_3028) ;  /* 0x000023b000007947 */ /* 0x000fea0003800000 */
.L_x_3019:
        /* <DEDUP_REMOVED lines=89> */
.L_x_3038:
[----:B------:R-:W-:Y:S05]  /*b510*/  BSYNC B0 ;  /* 0x0000000000007941 */ /* 0x000fea0003800000 */
.L_x_3037:
        /* <DEDUP_REMOVED lines=91> */
.L_x_3040:
[----:B------:R-:W-:Y:S05]  /*bad0*/  BSYNC B0 ;  /* 0x0000000000007941 */ /* 0x000fea0003800000 */
.L_x_3039:
        /* <DEDUP_REMOVED lines=88> */
.L_x_3042:
[----:B------:R-:W-:Y:S05]  /*c060*/  BSYNC B0 ;  /* 0x0000000000007941 */ /* 0x000fea0003800000 */
.L_x_3041:
[----:B-----5:R3:W-:Y:S02]  /*c070*/  STS.128 [R150+0x2000], R20 ;  /* 0x0020001496007388 */ /* 0x0207e40000000c00 */
.L_x_3036:
[----:B------:R-:W-:Y:S05]  /*c080*/  BSYNC B1 ;  /* 0x0000000000017941 */ /* 0x000fea0003800000 */
.L_x_3035:
        /* <DEDUP_REMOVED lines=94> */
.L_x_3044:
[----:B------:R-:W-:Y:S05]  /*c670*/  BSYNC B0 ;  /* 0x0000000000007941 */ /* 0x000fea0003800000 */
.L_x_3043:
        /* <DEDUP_REMOVED lines=90> */
.L_x_3046:
[----:B------:R-:W-:Y:S05]  /*cc20*/  BSYNC B0 ;  /* 0x0000000000007941 */ /* 0x000fea0003800000 */
.L_x_3045:
        /* <DEDUP_REMOVED lines=90> */
.L_x_3048:
[----:B------:R-:W-:Y:S05]  /*d1d0*/  BSYNC B0 ;  /* 0x0000000000007941 */ /* 0x000fea0003800000 */
.L_x_3047:
[----:B-----5:R4:W-:Y:S01]  /*d1e0*/  STS.128 [R150+0x2800], R4 ;  /* 0x0028000496007388 */ /* 0x0209e20000000c00 */
[----:B------:R-:W-:Y:S05]  /*d1f0*/  BRA `(.L_x_3028) ;  /* 0x0000013000007947 */ /* 0x000fea0003800000 */
.L_x_3018:
        /* <DEDUP_REMOVED lines=19> */
.L_x_3028:
[----:B------:R-:W-:Y:S05]  /*d330*/  BSYNC B2 ;  /* 0x0000000000027941 */ /* 0x000fea0003800000 */
.L_x_3017:
[----:B------:R-:W-:Y:S01]  /*d340*/  IADD3 R159, R55, -0x1, RZ ;  /* 0xffffffff379f7810 */ /* 0x000fe20007ffe0ff */
[----:B------:R-:W-:Y:S01]  /*d350*/  IMAD.SHL.U32 R146, R71, 0x8, RZ ;  /* 0x0000000847927824 */ /* 0x000fe200078e00ff */
[----:B-1--4-:R-:W-:Y:S01]  /*d360*/  IADD3 R4, R156, 0x40, RZ ;  /* 0x000000409c047810 */ /* 0x012fe20007ffe0ff */
[----:B------:R-:W-:Y:S01]  /*d370*/  IMAD.SHL.U32 R70, R70, 0x40, RZ ;  /* 0x0000004046467824 */ /* 0x000fe200078e00ff */
[----:B------:R-:W-:Y:S01]  /*d380*/  IADD3 R0, R156, 0x60, RZ ;  /* 0x000000609c007810 */ /* 0x000fe20007ffe0ff */
[----:B------:R-:W-:Y:S01]  /*d390*/  IMAD.SHL.U32 R49, R159, 0x80, RZ ;  /* 0x000000809f317824 */ /* 0x000fe200078e00ff */
[----:B------:R-:W-:Y:S01]  /*d3a0*/  LOP3.LUT R73, R73, 0x7fffffe, RZ, 0xc0, !PT ;  /* 0x07fffffe49497812 */ /* 0x000fe200078ec0ff */
[----:B------:R-:W-:Y:S01]  /*d3b0*/  IMAD.SHL.U32 R164, R63, 0x2, RZ ;  /* 0x000000023fa47824 */ /* 0x000fe200078e00ff */
[----:B------:R-:W-:Y:S01]  /*d3c0*/  LEA R154, P3, R162, c[0x0][0x168], 0x1 ;  /* 0x00005a00a29a7a11 */ /* 0x000fe200078608ff */
[----:B------:R-:W-:Y:S01]  /*d3d0*/  IMAD.IADD R3, R64, 0x1, -R49 ;  /* 0x0000000140037824 */ /* 0x000fe200078e0a31 */
[----:B------:R-:W-:Y:S01]  /*d3e0*/  SHF.R.S32.HI R5, RZ, 0x1f, R72 ;  /* 0x0000001fff057819 */ /* 0x000fe20000011448 */
[----:B------:R-:W-:Y:S01]  /*d3f0*/  IMAD.IADD R2, R72, 0x1, -R73 ;  /* 0x0000000148027824 */ /* 0x000fe200078e0a49 */
[----:B------:R-:W-:-:S02]  /*d400*/  LEA.HI.X R155, R162, c[0x0][0x16c], R60, 0x1, P3 ;  /* 0x00005b00a29b7a11 */ /* 0x000fc400018f0c3c */
[-C--:B------:R-:W-:Y:S02]  /*d410*/  ISETP.GE.AND P0, PT, R4, R3.reuse, PT ;  /* 0x000000030400720c */ /* 0x080fe40003f06270 */
[-C--:B------:R-:W-:Y:S02]  /*d420*/  ISETP.GE.AND P5, PT, R16, R3.reuse, PT ;  /* 0x000000031000720c */ /* 0x080fe40003fa6270 */
[-C--:B------:R-:W-:Y:S02]  /*d430*/  ISETP.GE.AND P1, PT, R156, R3.reuse, PT ;  /* 0x000000039c00720c */ /* 0x080fe40003f26270 */
[----:B------:R-:W-:Y:S02]  /*d440*/  ISETP.GE.AND P6, PT, R0, R3, PT ;  /* 0x000000030000720c */ /* 0x000fe40003fc6270 */
[----:B------:R-:W-:Y:S02]  /*d450*/  LEA.HI R72, R5, R72, RZ, 0x3 ;  /* 0x0000004805487211 */ /* 0x000fe400078f18ff */
[----:B------:R-:W-:-:S02]  /*d460*/  SHF.R.S32.HI R50, RZ, 0x1f, R63 ;  /* 0x0000001fff327819 */ /* 0x000fc4000001143f */
        /* <DEDUP_REMOVED lines=29> */
[----:B------:R-:W-:Y:S01]  /*d640*/  SHF.R.S32.HI R0, RZ, 0x4, R6 ;  /* 0x00000004ff007819 */ /* 0x000fe20000011406 */
[----:B------:R5:W-:Y:S01]  /*d650*/  @!P0 LDGSTS.E.BYPASS.LTC128B.128 [R150+0x4000], [R10.64] ;  /* 0x040000000a968fae */ /* 0x000be2000b901d46 */
[----:B------:R-:W-:Y:S02]  /*d660*/  ISETP.GE.AND P5, PT, R156, R3, PT ;  /* 0x000000039c00720c */ /* 0x000fe40003fa6270 */
[----:B------:R-:W-:Y:S01]  /*d670*/  LOP3.LUT R5, R5, 0xc0, RZ, 0xc0, !PT ;  /* 0x000000c005057812 */ /* 0x000fe200078ec0ff */
[----:B------:R5:W-:Y:S01]  /*d680*/  @!P0 LDGSTS.E.BYPASS.LTC128B.128 [R150+0x6000], [R10.64+0x40] ;  /* 0x060000400a968fae */ /* 0x000be2000b901d46 */
[----:B------:R-:W-:Y:S01]  /*d690*/  @!P3 IMAD.MOV.U32 R8, RZ, RZ, c[0x0][0x1a0] ;  /* 0x00006800ff08b624 */ /* 0x000fe200078e00ff */
[----:B------:R-:W-:Y:S01]  /*d6a0*/  LEA.HI R50, R50, R63, RZ, 0x5 ;  /* 0x0000003f32327211 */ /* 0x000fe200078f28ff */
[----:B------:R-:W-:Y:S01]  /*d6b0*/  @!P3 IMAD.MOV.U32 R9, RZ, RZ, c[0x0][0x1a4] ;  /* 0x00006900ff09b624 */ /* 0x000fe200078e00ff */
        /* <DEDUP_REMOVED lines=9> */
[----:B------:R-:W-:Y:S01]  /*d750*/  @!P4 LEA R4, P0, R67, R156, 0x1 ;  /* 0x0000009c4304c211 */ /* 0x000fe200078008ff */
[----:B------:R-:W-:Y:S01]  /*d760*/  @!P1 IMAD R3, R3, 0xc0, RZ ;  /* 0x000000c003039824 */ /* 0x000fe200078e02ff */
[----:B------:R-:W-:Y:S01]  /*d770*/  LOP3.LUT R146, R146, R5, RZ, 0x3c, !PT ;  /* 0x0000000592927212 */ /* 0x000fe200078e3cff */
[----:B------:R2:W-:Y:S01]  /*d780*/  @!P6 LDGSTS.E.BYPASS.LTC128B.128 [R150+0x8800], [R14.64+0x80] ;  /* 0x088000800e96efae */ /* 0x0005e2000b901d46 */
[----:B------:R-:W-:Y:S01]  /*d790*/  @!P4 LEA.HI.X R5, R67, R157, R68, 0x1, P0 ;  /* 0x0000009d4305c211 */ /* 0x000fe200000f0c44 */
[----:B----4-:R-:W-:-:S02]  /*d7a0*/  @!P1 IMAD.MOV.U32 R12, RZ, RZ, R156 ;  /* 0x000000ffff0c9224 */ /* 0x010fc400078e009c */
[----:B------:R-:W0:Y:S01]  /*d7b0*/  LDGDEPBAR ;  /* 0x00000000000079af */ /* 0x000e220000000000 */
[----:B------:R-:W-:Y:S01]  /*d7c0*/  @!P1 IMAD.MOV.U32 R13, RZ, RZ, R157 ;  /* 0x000000ffff0d9224 */ /* 0x000fe200078e009d */
[C---:B------:R-:W-:Y:S02]  /*d7d0*/  @!P3 LEA R6, P0, R8.reuse, R156, 0x7 ;  /* 0x0000009c0806b211 */ /* 0x040fe400078038ff */
[----:B------:R-:W-:Y:S01]  /*d7e0*/  SHF.R.S32.HI R48, RZ, 0x5, R50 ;  /* 0x00000005ff307819 */ /* 0x000fe20000011432 */
[----:B------:R-:W-:Y:S01]  /*d7f0*/  @!P1 IMAD.WIDE.U32 R12, R7, 0xc0, R12 ;  /* 0x000000c0070c9825 */ /* 0x000fe200078e000c */
[----:B------:R-:W-:Y:S02]  /*d800*/  @!P3 LEA.HI.X R7, R8, R157, R9, 0x7, P0 ;  /* 0x0000009d0807b211 */ /* 0x000fe400000f3c09 */
[----:B------:R-:W-:Y:S01]  /*d810*/  LOP3.LUT R53, R53, 0xffffff00, RZ, 0xc0, !PT ;  /* 0xffffff0035357812 */ /* 0x000fe200078ec0ff */
[----:B------:R-:W-:Y:S01]  /*d820*/  @!P5 IMAD.MOV.U32 R8, RZ, RZ, R156 ;  /* 0x000000ffff08d224 */ /* 0x000fe200078e009c */
[----:B------:R-:W-:Y:S01]  /*d830*/  LOP3.LUT P0, RZ, R65, 0x2, RZ, 0xc0, !PT ;  /* 0x0000000241ff7812 */ /* 0x000fe2000780c0ff */
[----:B------:R-:W-:Y:S01]  /*d840*/  @!P1 IMAD.IADD R13, R13, 0x1, R3 ;  /* 0x000000010d0d9824 */ /* 0x000fe200078e0203 */
[----:B-----5:R-:W-:Y:S01]  /*d850*/  LEA.HI R11, R0, R0, RZ, 0x1 ;  /* 0x00000000000b7211 */ /* 0x020fe200078f08ff */
[--C-:B------:R-:W-:Y:S01]  /*d860*/  IMAD R147, R48, 0x200, R53.reuse ;  /* 0x0000020030937824 */ /* 0x100fe200078e0235 */
[----:B------:R-:W-:Y:S01]  /*d870*/  SHF.R.U32.HI R3, RZ, 0x3, R70 ;  /* 0x00000003ff037819 */ /* 0x000fe20000011646 */
[C---:B------:R-:W-:Y:S01]  /*d880*/  IMAD R53, R2.reuse, 0x20, R53 ;  /* 0x0000002002357824 */ /* 0x040fe200078e0235 */
[----:B------:R-:W-:Y:S01]  /*d890*/  LOP3.LUT R11, R11, 0xfffffffe, RZ, 0xc0, !PT ;  /* 0xfffffffe0b0b7812 */ /* 0x000fe200078ec0ff */
[----:B------:R-:W-:Y:S01]  /*d8a0*/  IMAD R147, R2, 0x20, R147 ;  /* 0x0000002002937824 */ /* 0x000fe200078e0293 */
[----:B------:R-:W-:-:S03]  /*d8b0*/  LOP3.LUT R50, R50, 0xffffffe0, RZ, 0xc0, !PT ;  /* 0xffffffe032327812 */ /* 0x000fc600078ec0ff */
        /* <DEDUP_REMOVED lines=11> */
[C---:B------:R-:W-:Y:S01]  /*d970*/  IMAD.IADD R147, R0.reuse, 0x1, R147 ;  /* 0x0000000100937824 */ /* 0x040fe200078e0293 */
[----:B------:R-:W-:Y:S01]  /*d980*/  SEL R3, R3, 0xffffffe0, !P0 ;  /* 0xffffffe003037807 */ /* 0x000fe20004000000 */
[----:B------:R-:W-:-:S02]  /*d990*/  IMAD.IADD R144, R0, 0x1, R53 ;  /* 0x0000000100907824 */ /* 0x000fc400078e0235 */
[----:B------:R-:W-:Y:S02]  /*d9a0*/  IMAD.SHL.U32 R147, R147, 0x2, RZ ;  /* 0x0000000293937824 */ /* 0x000fe400078e00ff */
[----:B--2---:R-:W-:Y:S02]  /*d9b0*/  IMAD.IADD R118, R146, 0x1, R3 ;  /* 0x0000000192767824 */ /* 0x004fe400078e0203 */
[----:B------:R-:W-:Y:S01]  /*d9c0*/  IMAD R145, R51, 0x2, R147 ;  /* 0x0000000233917824 */ /* 0x000fe200078e0293 */
[----:B------:R-:W-:Y:S01]  /*d9d0*/  @P5 STS [R150+0x9000], RZ ;  /* 0x009000ff96005388 */ /* 0x000fe20000000800 */
[----:B------:R-:W-:-:S03]  /*d9e0*/  IMAD.IADD R3, R63, 0x1, -R50 ;  /* 0x000000013f037824 */ /* 0x000fc600078e0a32 */
[----:B------:R-:W-:Y:S02]  /*d9f0*/  @P5 STS [R150+0x9004], RZ ;  /* 0x009004ff96005388 */ /* 0x000fe40000000800 */
[----:B------:R-:W-:Y:S02]  /*da00*/  SHF.R.S32.HI R158, RZ, 0x1f, R3 ;  /* 0x0000001fff9e7819 */ /* 0x000fe40000011403 */
[----:B------:R-:W-:Y:S02]  /*da10*/  @P5 STS.64 [R150+0x9008], RZ ;  /* 0x009008ff96005388 */ /* 0x000fe40000000a00 */
[----:B------:R-:W-:Y:S01]  /*da20*/  LEA.HI R158, R158, R3, RZ, 0x2 ;  /* 0x000000039e9e7211 */ /* 0x000fe200078f10ff */
[----:B------:R-:W-:Y:S01]  /*da30*/  IMAD R3, R48, 0x10, R66 ;  /* 0x0000001030037824 */ /* 0x000fe200078e0242 */
[----:B------:R-:W-:Y:S02]  /*da40*/  @P5 STS.128 [R150+0xb000], RZ ;  /* 0x00b000ff96005388 */ /* 0x000fe40000000c00 */
[----:B------:R-:W-:-:S02]  /*da50*/  SHF.R.S32.HI R158, RZ, 0x2, R158 ;  /* 0x00000002ff9e7819 */ /* 0x000fc4000001149e */
[----:B------:R-:W-:Y:S02]  /*da60*/  @P5 STS.128 [R150+0xd000], RZ ;  /* 0x00d000ff96005388 */ /* 0x000fe40000000c00 */
[----:B------:R-:W-:Y:S02]  /*da70*/  IADD3 R3, R3, 0x1, R158 ;  /* 0x0000000103037810 */ /* 0x000fe40007ffe09e */
[----:B------:R-:W-:Y:S01]  /*da80*/  @!PT LDS RZ, [RZ] ;  /* 0x00000000fffff984 */ /* 0x000fe20000000800 */
[----:B------:R-:W-:Y:S01]  /*da90*/  @!PT LDS RZ, [RZ] ;  /* 0x00000000fffff984 */ /* 0x000fe20000000800 */
[----:B------:R-:W-:Y:S01]  /*daa0*/  @!PT LDS RZ, [RZ] ;  /* 0x00000000fffff984 */ /* 0x000fe20000000800 */
[----:B------:R2:W-:Y:S02]  /*dab0*/  @!P5 LDGSTS.E.BYPASS.LTC128B.128 [R150+0x9000], [R8.64] ;  /* 0x090000000896dfae */ /* 0x0005e4000b901d46 */
[----:B------:R-:W-:Y:S02]  /*dac0*/  IADD3 R3, R64, R3, -R149 ;  /* 0x0000000340037210 */ /* 0x000fe40007ffe895 */
[----:B------:R2:W-:Y:S02]  /*dad0*/  @!P5 LDGSTS.E.BYPASS.LTC128B.128 [R150+0xb000], [R8.64+0x40] ;  /* 0x0b0000400896dfae */ /* 0x0005e4000b901d46 */
[----:B------:R-:W-:-:S02]  /*dae0*/  IADD3 R3, R3, c[0x0][0x2e8], RZ ;  /* 0x0000ba0003037a10 */ /* 0x000fc40007ffe0ff */
[----:B------:R2:W-:Y:S02]  /*daf0*/  @!P5 LDGSTS.E.BYPASS.LTC128B.128 [R150+0xd000], [R8.64+0x80] ;  /* 0x0d0000800896dfae */ /* 0x0005e4000b901d46 */
[C---:B------:R-:W-:Y:S02]  /*db00*/  IADD3 R117, R3.reuse, 0x8, RZ ;  /* 0x0000000803757810 */ /* 0x040fe40007ffe0ff */
[----:B------:R-:W-:Y:S01]  /*db10*/  @P4 STS.128 [R150+0x9800], RZ ;  /* 0x009800ff96004388 */ /* 0x000fe20000000c00 */
[-C--:B------:R-:W-:Y:S02]  /*db20*/  IMNMX R3, R3, R64.reuse, PT ;  /* 0x0000004003037217 */ /* 0x080fe40003800200 */
[----:B------:R-:W-:Y:S01]  /*db30*/  IMNMX R117, R117, R64, PT ;  /* 0x0000004075757217 */ /* 0x000fe20003800200 */
        /* <DEDUP_REMOVED lines=27> */
[----:B------:R-:W3:Y:S04]  /*dcf0*/  LDSM.16.M88.4 R28, [R146+0x3000] ;  /* 0x00300000921c783b */ /* 0x000ee80000000200 */
[----:B------:R-:W1:Y:S04]  /*dd00*/  LDSM.16.M88.4 R88, [R146+0x3800] ;  /* 0x003800009258783b */ /* 0x000e680000000200 */
[----:B------:R-:W1:Y:S04]  /*dd10*/  LDSM.16.M88.4 R96, [R146+0x3400] ;  /* 0x003400009260783b */ /* 0x000e680000000200 */
[----:B------:R-:W1:Y:S04]  /*dd20*/  LDSM.16.M88.4 R80, [R146+0x3c00] ;  /* 0x003c00009250783b */ /* 0x000e680000000200 */
[----:B------:R-:W1:Y:S04]  /*dd30*/  LDSM.16.M88.4 R72, [R146+0x4000] ;  /* 0x004000009248783b */ /* 0x000e680000000200 */
[----:B------:R-:W1:Y:S04]  /*dd40*/  LDSM.16.M88.4 R56, [R146+0x4400] ;  /* 0x004400009238783b */ /* 0x000e680000000200 */
[----:B------:R-:W1:Y:S04]  /*dd50*/  LDSM.16.M88.4 R40, [R146+0x4800] ;  /* 0x004800009228783b */ /* 0x000e680000000200 */
[----:B--2---:R-:W2:Y:S04]  /*dd60*/  LDSM.16.M88.4 R8, [R146+0x4c00] ;  /* 0x004c00009208783b */ /* 0x004ea80000000200 */
[----:B------:R-:W-:Y:S04]  /*dd70*/  LDSM.16.M88.4 R128, [R145] ;  /* 0x000000009180783b */ /* 0x000fe80000000200 */
[----:B------:R-:W2:Y:S04]  /*dd80*/  LDSM.16.M88.4 R104, [R118+0x3000] ;  /* 0x003000007668783b */ /* 0x000ea80000000200 */
[----:B-----5:R-:W5:Y:S01]  /*dd90*/  LDSM.16.M88.4 R12, [R118+0x3800] ;  /* 0x00380000760c783b */ /* 0x020f620000000200 */
[C---:B---3--:R-:W-:Y:S03]  /*dda0*/  HMMA.16816.F32.BF16 R20, R124.reuse, R28, RZ ;  /* 0x0000001c7c14723c */ /* 0x048fe600000418ff */
[----:B----4-:R-:W3:Y:S04]  /*ddb0*/  LDSM.16.M88.4 R4, [R118+0x3c00] ;  /* 0x003c00007604783b */ /* 0x010ee80000000200 */
[----:B------:R-:W-:Y:S01]  /*ddc0*/  LDSM.16.M88.4 R120, [R147+0x1000] ;  /* 0x001000009378783b */ /* 0x000fe20000000200 */
[C---:B------:R-:W-:Y:S03]  /*ddd0*/  HMMA.16816.F32.BF16 R28, R124.reuse, R30, RZ ;  /* 0x0000001e7c1c723c */ /* 0x040fe600000418ff */
[----:B------:R-:W4:Y:S04]  /*dde0*/  LDSM.16.M88.4 R16, [R146+0x5000] ;  /* 0x005000009210783b */ /* 0x000f280000000200 */
        /* <DEDUP_REMOVED lines=21> */
[----:B------:R-:W1:Y:S07]  /*df40*/  LDSM.16.M88.4 R8, [R118+0x4400] ;  /* 0x004400007608783b */ /* 0x000e6e0000000200 */
[C---:B------:R-:W-:Y:S08]  /*df50*/  HMMA.16816.F32.BF16 R28, R128.reuse, R106, R28 ;  /* 0x0000006a801c723c */ /* 0x040ff0000004181c */
[C---:B------:R-:W-:Y:S01]  /*df60*/  HMMA.16816.F32.BF16 R20, R128.reuse, R104, R20 ;  /* 0x000000688014723c */ /* 0x040fe20000041814 */
[----:B------:R-:W-:Y:S07]  /*df70*/  LDSM.16.M88.4 R104, [R146+0x5c00] ;  /* 0x005c00009268783b */ /* 0x000fee0000000200 */
[C---:B-----5:R-:W-:Y:S08]  /*df80*/  HMMA.16816.F32.BF16 R92, R128.reuse, R12, R92 ;  /* 0x0000000c805c723c */ /* 0x060ff0000004185c */
[C---:B------:R-:W-:Y:S01]  /*df90*/  HMMA.16816.F32.BF16 R88, R128.reuse, R14, R88 ;  /* 0x0000000e8058723c */ /* 0x040fe20000041858 */
[----:B------:R-:W2:Y:S07]  /*dfa0*/  LDSM.16.M88.4 R12, [R145+0x1000] ;  /* 0x00100000910c783b */ /* 0x000eae0000000200 */
[C---:B---3--:R-:W-:Y:S08]  /*dfb0*/  HMMA.16816.F32.BF16 R84, R128.reuse, R4, R84 ;  /* 0x000000048054723c */ /* 0x048ff00000041854 */
[----:B------:R-:W-:Y:S01]  /*dfc0*/  HMMA.16816.F32.BF16 R80, R128, R6, R80 ;  /* 0x000000068050723c */ /* 0x000fe20000041850 */
[----:B------:R-:W3:Y:S07]  /*dfd0*/  LDSM.16.M88.4 R4, [R118+0x4800] ;  /* 0x004800007604783b */ /* 0x000eee0000000200 */
[C---:B----4-:R-:W-:Y:S08]  /*dfe0*/  HMMA.16816.F32.BF16 R28, R120.reuse, R18, R28 ;  /* 0x00000012781c723c */ /* 0x050ff0000004181c */
[----:B------:R-:W-:Y:S01]  /*dff0*/  HMMA.16816.F32.BF16 R20, R120, R16, R20 ;  /* 0x000000107814723c */ /* 0x000fe20000041814 */
[----:B------:R-:W-:Y:S07]  /*e000*/  LDSM.16.M88.4 R16, [R118+0x7000] ;  /* 0x007000007610783b */ /* 0x000fee0000000200 */
[C---:B------:R-:W-:Y:S08]  /*e010*/  HMMA.16816.F32.BF16 R76, R128.reuse, R24, R76 ;  /* 0x00000018804c723c */ /* 0x040ff0000004184c */
[C---:B------:R-:W-:Y:S01]  /*e020*/  HMMA.16816.F32.BF16 R72, R128.reuse, R26, R72 ;  /* 0x0000001a8048723c */ /* 0x040fe20000041848 */
[----:B------:R-:W-:Y:S07]  /*e030*/  LDSM.16.M88.4 R24, [R146+0x7000] ;  /* 0x007000009218783b */ /* 0x000fee0000000200 */
[C---:B-1----:R-:W-:Y:S08]  /*e040*/  HMMA.16816.F32.BF16 R68, R128.reuse, R8, R68 ;  /* 0x000000088044723c */ /* 0x042ff00000041844 */
[----:B------:R-:W-:Y:S01]  /*e050*/  HMMA.16816.F32.BF16 R56, R128, R10, R56 ;  /* 0x0000000a8038723c */ /* 0x000fe20000041838 */
[----:B------:R-:W1:Y:S07]  /*e060*/  LDSM.16.M88.4 R8, [R147+0x2000] ;  /* 0x002000009308783b */ /* 0x000e6e0000000200 */
[----:B--2---:R-:W-:Y:S08]  /*e070*/  HMMA.16816.F32.BF16 R28, R12, R138, R28 ;  /* 0x0000008a0c1c723c */ /* 0x004ff0000004181c */
[C---:B------:R-:W-:Y:S08]  /*e080*/  HMMA.16816.F32.BF16 R100, R128.reuse, R32, R100 ;  /* 0x000000208064723c */ /* 0x040ff00000041864 */
[----:B------:R-:W-:Y:S01]  /*e090*/  HMMA.16816.F32.BF16 R96, R128, R34, R96 ;  /* 0x000000228060723c */ /* 0x000fe20000041860 */
[----:B------:R-:W-:Y:S07]  /*e0a0*/  LDSM.16.M88.4 R32, [R118+0x5400] ;  /* 0x005400007620783b */ /* 0x000fee0000000200 */
[----:B------:R-:W-:Y:S08]  /*e0b0*/  HMMA.16816.F32.BF16 R20, R12, R136, R20 ;  /* 0x000000880c14723c */ /* 0x000ff00000041814 */
[C---:B---3--:R-:W-:Y:S08]  /*e0c0*/  HMMA.16816.F32.BF16 R44, R128.reuse, R4, R44 ;  /* 0x00000004802c723c */ /* 0x048ff0000004182c */
[----:B------:R-:W-:Y:S01]  /*e0d0*/  HMMA.16816.F32.BF16 R40, R128, R6, R40 ;  /* 0x000000068028723c */ /* 0x000fe20000041828 */
[----:B------:R-:W2:Y:S07]  /*e0e0*/  LDSM.16.M88.4 R4, [R145+0x2000] ;  /* 0x002000009104783b */ /* 0x000eae0000000200 */
[----:B-1----:R-:W-:Y:S08]  /*e0f0*/  HMMA.16816.F32.BF16 R28, R8, R26, R28 ;  /* 0x0000001a081c723c */ /* 0x002ff0000004181c */
[C---:B------:R-:W-:Y:S08]  /*e100*/  HMMA.16816.F32.BF16 R100, R120.reuse, R112, R100 ;  /* 0x000000707864723c */ /* 0x040ff00000041864 */
[----:B------:R-:W-:Y:S01]  /*e110*/  HMMA.16816.F32.BF16 R112, R120, R114, R96 ;  /* 0x000000727870723c */ /* 0x000fe20000041860 */
[----:B------:R-:W-:Y:S07]  /*e120*/  LDSM.16.M88.4 R96, [R146+0x7400] ;  /* 0x007400009260783b */ /* 0x000fee0000000200 */
[----:B------:R-:W-:Y:S01]  /*e130*/  HMMA.16816.F32.BF16 R20, R8, R24, R20 ;  /* 0x000000180814723c */ /* 0x000fe20000041814 */
[----:B------:R-:W-:Y:S07]  /*e140*/  LDSM.16.M88.4 R24, [R146+0x6400] ;  /* 0x006400009218783b */ /* 0x000fee0000000200 */
[C---:B------:R-:W-:Y:S08]  /*e150*/  HMMA.16816.F32.BF16 R92, R120.reuse, R108, R92 ;  /* 0x0000006c785c723c */ /* 0x040ff0000004185c */
[----:B------:R-:W-:Y:S01]  /*e160*/  HMMA.16816.F32.BF16 R88, R120, R110, R88 ;  /* 0x0000006e7858723c */ /* 0x000fe20000041858 */
[----:B------:R-:W1:Y:S07]  /*e170*/  LDSM.16.M88.4 R108, [R118+0x5800] ;  /* 0x00580000766c783b */ /* 0x000e6e0000000200 */
[----:B--2---:R-:W-:Y:S08]  /*e180*/  HMMA.16816.F32.BF16 R28, R4, R18, R28 ;  /* 0x00000012041c723c */ /* 0x004ff0000004181c */
[C---:B------:R-:W-:Y:S08]  /*e190*/  HMMA.16816.F32.BF16 R100, R12.reuse, R32, R100 ;  /* 0x000000200c64723c */ /* 0x040ff00000041864 */
[----:B------:R-:W-:Y:S01]  /*e1a0*/  HMMA.16816.F32.BF16 R112, R12, R34, R112 ;  /* 0x000000220c70723c */ /* 0x000fe20000041870 */
[----:B------:R-:W-:Y:S07]  /*e1b0*/  LDSM.16.M88.4 R32, [R118+0x5c00] ;  /* 0x005c00007620783b */ /* 0x000fee0000000200 */
[----:B------:R-:W-:Y:S01]  /*e1c0*/  HMMA.16816.F32.BF16 R20, R4, R16, R20 ;  /* 0x000000100414723c */ /* 0x000fe20000041814 */
[----:B------:R-:W2:Y:S01]  /*e1d0*/  LDSM.16.M88.4 R16, [R146+0x7800] ;  /* 0x007800009210783b */ /* 0x000ea20000000200 */
[----:B------:R-:W-:-:S02]  /*e1e0*/  FMUL.FTZ R28, R28, c[0x0][0x2ec] ;  /* 0x0000bb001c1c7a20 */ /* 0x000fc40000410000 */
[----:B------:R-:W-:-:S04]  /*e1f0*/  FMUL.FTZ R29, R29, c[0x0][0x2ec] ;  /* 0x0000bb001d1d7a20 */ /* 0x000fc80000410000 */
[C---:B------:R-:W-:Y:S08]  /*e200*/  HMMA.16816.F32.BF16 R84, R120.reuse, R104, R84 ;  /* 0x000000687854723c */ /* 0x040ff00000041854 */
[----:B------:R-:W-:Y:S01]  /*e210*/  HMMA.16816.F32.BF16 R104, R120, R106, R80 ;  /* 0x0000006a7868723c */ /* 0x000fe20000041850 */
[----:B------:R-:W-:Y:S07]  /*e220*/  LDSM.16.M88.4 R80, [R118+0x7400] ;  /* 0x007400007650783b */ /* 0x000fee0000000200 */
[----:B-1----:R-:W-:Y:S01]  /*e230*/  HMMA.16816.F32.BF16 R92, R12, R108, R92 ;  /* 0x0000006c0c5c723c */ /* 0x002fe2000004185c */
[----:B------:R-:W-:-:S02]  /*e240*/  FMUL.FTZ R52, R20, c[0x0][0x2ec] ;  /* 0x0000bb0014347a20 */ /* 0x000fc40000410000 */
[----:B------:R-:W-:Y:S02]  /*e250*/  FMUL.FTZ R65, R21, c[0x0][0x2ec] ;  /* 0x0000bb0015417a20 */ /* 0x000fe40000410000 */
[----:B------:R-:W-:Y:S02]  /*e260*/  FMUL.FTZ R67, R23, c[0x0][0x2ec] ;  /* 0x0000bb0017437a20 */ /* 0x000fe40000410000 */
[----:B------:R-:W-:Y:S01]  /*e270*/  FMUL.FTZ R108, R31, c[0x0][0x2ec] ;  /* 0x0000bb001f6c7a20 */ /* 0x000fe20000410000 */
[----:B------:R-:W-:Y:S01]  /*e280*/  HMMA.16816.F32.BF16 R88, R12, R110, R88 ;  /* 0x0000006e0c58723c */ /* 0x000fe20000041858 */
[----:B------:R-:W-:Y:S07]  /*e290*/  MUFU.TANH R65, R65 ;  /* 0x0000004100417308 */ /* 0x000fee0000002400 */
[C---:B------:R-:W-:Y:S01]  /*e2a0*/  HMMA.16816.F32.BF16 R36, R128.reuse, R132, R36 ;  /* 0x000000848024723c */ /* 0x040fe20000041824 */
[----:B------:R-:W-:Y:S07]  /*e2b0*/  MUFU.TANH R67, R67 ;  /* 0x0000004300437308 */ /* 0x000fee0000002400 */
[----:B------:R-:W-:Y:S01]  /*e2c0*/  HMMA.16816.F32.BF16 R124, R128, R134, R124 ;  /* 0x00000086807c723c */ /* 0x000fe2000004187c */
[----:B------:R-:W1:Y:S01]  /*e2d0*/  LDSM.16.M88.4 R128, [R146+0x6000] ;  /* 0x006000009280783b */ /* 0x000e620000000200 */
[----:B------:R-:W-:Y:S06]  /*e2e0*/  MUFU.TANH R108, R108 ;  /* 0x0000006c006c7308 */ /* 0x000fec0000002400 */
[C---:B------:R-:W-:Y:S02]  /*e2f0*/  HMMA.16816.F32.BF16 R100, R8.reuse, R96, R100 ;  /* 0x000000600864723c */ /* 0x040fe40000041864 */
[----:B------:R-:W3:Y:S05]  /*e300*/  MUFU.TANH R97, R28 ;  /* 0x0000001c00617308 */ /* 0x000eea0000002400 */
[----:B------:R-:W-:Y:S01]  /*e310*/  FMUL.FTZ R96, R22, c[0x0][0x2ec] ;  /* 0x0000bb0016607a20 */ /* 0x000fe20000410000 */
[----:B------:R-:W-:Y:S01]  /*e320*/  HMMA.16816.F32.BF16 R112, R8, R98, R112 ;  /* 0x000000620870723c */ /* 0x000fe20000041870 */
[----:B------:R-:W-:Y:S01]  /*e330*/  LDSM.16.M88.4 R20, [R146+0x6800] ;  /* 0x006800009214783b */ /* 0x000fe20000000200 */
[----:B------:R4:W-:Y:S05]  /*e340*/  MUFU.TANH R98, R29 ;  /* 0x0000001d00627308 */ /* 0x0009ea0000002400 */
[----:B------:R-:W-:Y:S01]  /*e350*/  FMUL.FTZ R99, R30, c[0x0][0x2ec] ;  /* 0x0000bb001e637a20 */ /* 0x000fe20000410000 */
[C---:B------:R-:W-:Y:S02]  /*e360*/  HMMA.16816.F32.BF16 R68, R120.reuse, R24, R68 ;  /* 0x000000187844723c */ /* 0x040fe40000041844 */
[----:B------:R-:W-:Y:S06]  /*e370*/  MUFU.TANH R52, R52 ;  /* 0x0000003400347308 */ /* 0x000fec0000002400 */
[----:B------:R-:W-:Y:S01]  /*e380*/  HMMA.16816.F32.BF16 R56, R120, R26, R56 ;  /* 0x0000001a7838723c */ /* 0x000fe20000041838 */
[----:B------:R-:W5:Y:S01]  /*e390*/  LDSM.16.M88.4 R24, [R118+0x7800] ;  /* 0x007800007618783b */ /* 0x000f620000000200 */
[----:B------:R-:W1:Y:S03]  /*e3a0*/  MUFU.TANH R99, R99 ;  /* 0x0000006300637308 */ /* 0x000e660000002400 */
[----:B----4-:R-:W4:Y:S03]  /*e3b0*/  LDSM.16.M88.4 R28, [R146+0x7c00] ;  /* 0x007c0000921c783b */ /* 0x010f260000000200 */
[----:B--2---:R-:W-:Y:S02]  /*e3c0*/  HMMA.16816.F32.BF16 R92, R8, R16, R92 ;  /* 0x00000010085c723c */ /* 0x004fe4000004185c */
[----:B------:R-:W-:Y:S06]  /*e3d0*/  MUFU.TANH R96, R96 ;  /* 0x0000006000607308 */ /* 0x000fec0000002400 */
[----:B------:R-:W-:Y:S08]  /*e3e0*/  HMMA.16816.F32.BF16 R84, R12, R32, R84 ;  /* 0x000000200c54723c */ /* 0x000ff00000041854 */
[----:B------:R-:W-:Y:S01]  /*e3f0*/  HMMA.16816.F32.BF16 R88, R8, R18, R88 ;  /* 0x000000120858723c */ /* 0x000fe20000041858 */
[----:B------:R-:W2:Y:S07]  /*e400*/  LDSM.16.M88.4 R16, [R118+0x6000] ;  /* 0x006000007610783b */ /* 0x000eae0000000200 */
[----:B------:R-:W-:Y:S01]  /*e410*/  HMMA.16816.F32.BF16 R104, R12, R34, R104 ;  /* 0x000000220c68723c */ /* 0x000fe20000041868 */
[----:B------:R-:W2:Y:S07]  /*e420*/  LDSM.16.M88.4 R32, [R118+0x7c00] ;  /* 0x007c00007620783b */ /* 0x000eae0000000200 */
[C---:B-1----:R-:W-:Y:S08]  /*e430*/  HMMA.16816.F32.BF16 R76, R120.reuse, R128, R76 ;  /* 0x00000080784c723c */ /* 0x042ff0000004184c */
[----:B------:R-:W-:Y:S08]  /*e440*/  HMMA.16816.F32.BF16 R72, R120, R130, R72 ;  /* 0x000000827848723c */ /* 0x000ff00000041848 */
[----:B-----5:R-:W-:Y:S08]  /*e450*/  HMMA.16816.F32.BF16 R92, R4, R24, R92 ;  /* 0x00000018045c723c */ /* 0x020ff0000004185c */
[----:B----4-:R-:W-:Y:S08]  /*e460*/  HMMA.16816.F32.BF16 R84, R8, R28, R84 ;  /* 0x0000001c0854723c */ /* 0x010ff00000041854 */
[----:B------:R-:W-:Y:S01]  /*e470*/  HMMA.16816.F32.BF16 R88, R4, R26, R88 ;  /* 0x0000001a0458723c */ /* 0x000fe20000041858 */
[----:B------:R-:W1:Y:S07]  /*e480*/  LDSM.16.M88.4 R24, [R118+0x6400] ;  /* 0x006400007618783b */ /* 0x000e6e0000000200 */
[----:B------:R-:W-:Y:S01]  /*e490*/  HMMA.16816.F32.BF16 R104, R8, R30, R104 ;  /* 0x0000001e0868723c */ /* 0x000fe20000041868 */
[----:B------:R-:W-:Y:S01]  /*e4a0*/  LDSM.16.M88.4 R28, [R118+0x8000] ;  /* 0x00800000761c783b */ /* 0x000fe20000000200 */
[----:B------:R-:W-:-:S02]  /*e4b0*/  FMUL.FTZ R92, R92, c[0x0][0x2ec] ;  /* 0x0000bb005c5c7a20 */ /* 0x000fc40000410000 */
[----:B------:R-:W-:Y:S02]  /*e4c0*/  FMUL.FTZ R93, R93, c[0x0][0x2ec] ;  /* 0x0000bb005d5d7a20 */ /* 0x000fe40000410000 */
[----:B------:R-:W-:Y:S02]  /*e4d0*/  FMUL.FTZ R94, R94, c[0x0][0x2ec] ;  /* 0x0000bb005e5e7a20 */ /* 0x000fe40000410000 */
[C---:B------:R-:W-:Y:S01]  /*e4e0*/  HMMA.16816.F32.BF16 R44, R120.reuse, R20, R44 ;  /* 0x00000014782c723c */ /* 0x040fe2000004182c */
[----:B------:R-:W-:Y:S01]  /*e4f0*/  FMUL.FTZ R95, R95, c[0x0][0x2ec] ;  /* 0x0000bb005f5f7a20 */ /* 0x000fe20000410000 */
[----:B------:R-:W-:Y:S06]  /*e500*/  MUFU.TANH R92, R92 ;  /* 0x0000005c005c7308 */ /* 0x000fec0000002400 */
[----:B------:R-:W-:Y:S01]  /*e510*/  HMMA.16816.F32.BF16 R40, R120, R22, R40 ;  /* 0x000000167828723c */ /* 0x000fe20000041828 */
[----:B------:R-:W4:Y:S01]  /*e520*/  LDSM.16.M88.4 R20, [R146+0x8000] ;  /* 0x008000009214783b */ /* 0x000f220000000200 */
[----:B------:R-:W-:Y:S01]  /*e530*/  FMUL.FTZ R88, R88, c[0x0][0x2ec] ;  /* 0x0000bb0058587a20 */ /* 0x000fe20000410000 */
[----:B------:R-:W-:Y:S05]  /*e540*/  MUFU.TANH R142, R94 ;  /* 0x0000005e008e7308 */ /* 0x000fea0000002400 */
[C---:B------:R-:W-:Y:S03]  /*e550*/  HMMA.16816.F32.BF16 R100, R4.reuse, R80, R100 ;  /* 0x000000500464723c */ /* 0x040fe60000041864 */
[----:B------:R-:W-:Y:S05]  /*e560*/  MUFU.TANH R93, R93 ;  /* 0x0000005d005d7308 */ /* 0x000fea0000002400 */
[----:B------:R-:W-:Y:S01]  /*e570*/  HMMA.16816.F32.BF16 R112, R4, R82, R112 ;  /* 0x000000520470723c */ /* 0x000fe20000041870 */
[----:B------:R-:W5:Y:S02]  /*e580*/  LDSM.16.M88.4 R80, [R146+0x6c00] ;  /* 0x006c00009250783b */ /* 0x000f640000000200 */
[----:B------:R-:W-:Y:S05]  /*e590*/  MUFU.TANH R166, R95 ;  /* 0x0000005f00a67308 */ /* 0x000fea0000002400 */
[C---:B--2---:R-:W-:Y:S03]  /*e5a0*/  HMMA.16816.F32.BF16 R76, R12.reuse, R16, R76 ;  /* 0x000000100c4c723c */ /* 0x044fe6000004184c */
[----:B------:R-:W-:Y:S05]  /*e5b0*/  MUFU.TANH R88, R88 ;  /* 0x0000005800587308 */ /* 0x000fea0000002400 */
[----:B------:R-:W-:Y:S01]  /*e5c0*/  HMMA.16816.F32.BF16 R72, R12, R18, R72 ;  /* 0x000000120c48723c */ /* 0x000fe20000041848 */
[----:B------:R-:W-:Y:S01]  /*e5d0*/  LDSM.16.M88.4 R16, [R118+0x6800] ;  /* 0x006800007610783b */ /* 0x000fe20000000200 */
[----:B------:R-:W-:-:S02]  /*e5e0*/  FMUL.FTZ R100, R100, c[0x0][0x2ec] ;  /* 0x0000bb0064647a20 */ /* 0x000fc40000410000 */
[----:B------:R-:W-:Y:S02]  /*e5f0*/  FMUL.FTZ R102, R102, c[0x0][0x2ec] ;  /* 0x0000bb0066667a20 */ /* 0x000fe40000410000 */
[----:B------:R-:W-:Y:S02]  /*e600*/  FMUL.FTZ R101, R101, c[0x0][0x2ec] ;  /* 0x0000bb0065657a20 */ /* 0x000fe40000410000 */
[C---:B------:R-:W-:Y:S01]  /*e610*/  HMMA.16816.F32.BF16 R84, R4.reuse, R32, R84 ;  /* 0x000000200454723c */ /* 0x040fe20000041854 */
[----:B------:R-:W-:Y:S01]  /*e620*/  FMUL.FTZ R110, R112, c[0x0][0x2ec] ;  /* 0x0000bb00706e7a20 */ /* 0x000fe20000410000 */
[----:B------:R-:W2:Y:S01]  /*e630*/  MUFU.TANH R100, R100 ;  /* 0x0000006400647308 */ /* 0x000ea20000002400 */
[----:B------:R-:W-:Y:S02]  /*e640*/  FMUL.FTZ R103, R103, c[0x0][0x2ec] ;  /* 0x0000bb0067677a20 */ /* 0x000fe40000410000 */
[----:B------:R-:W-:Y:S02]  /*e650*/  FMUL.FTZ R112, R114, c[0x0][0x2ec] ;  /* 0x0000bb0072707a20 */ /* 0x000fe40000410000 */
[----:B------:R-:W-:Y:S01]  /*e660*/  FMUL.FTZ R109, R113, c[0x0][0x2ec] ;  /* 0x0000bb00716d7a20 */ /* 0x000fe20000410000 */
[----:B------:R-:W-:Y:S01]  /*e670*/  HMMA.16816.F32.BF16 R104, R4, R34, R104 ;  /* 0x000000220468723c */ /* 0x000fe20000041868 */
[----:B------:R-:W2:Y:S01]  /*e680*/  LDSM.16.M88.4 R32, [R146+0x8400] ;  /* 0x008400009220783b */ /* 0x000ea20000000200 */
[----:B------:R-:W2:Y:S01]  /*e690*/  MUFU.TANH R102, R102 ;  /* 0x0000006600667308 */ /* 0x000ea20000002400 */
[----:B------:R-:W-:-:S05]  /*e6a0*/  FMUL.FTZ R111, R115, c[0x0][0x2ec] ;  /* 0x0000bb00736f7a20 */ /* 0x000fca0000410000 */
[----:B-1----:R-:W-:Y:S02]  /*e6b0*/  HMMA.16816.F32.BF16 R68, R12, R24, R68 ;  /* 0x000000180c44723c */ /* 0x002fe40000041844 */
[----:B------:R-:W1:Y:S06]  /*e6c0*/  MUFU.TANH R101, R101 ;  /* 0x0000006500657308 */ /* 0x000e6c0000002400 */
[----:B----4-:R-:W-:Y:S01]  /*e6d0*/  HMMA.16816.F32.BF16 R76, R8, R20, R76 ;  /* 0x00000014084c723c */ /* 0x010fe2000004184c */
[----:B------:R-:W-:Y:S01]  /*e6e0*/  FMUL.FTZ R84, R84, c[0x0][0x2ec] ;  /* 0x0000bb0054547a20 */ /* 0x000fe20000410000 */
[----:B------:R-:W4:Y:S01]  /*e6f0*/  MUFU.TANH R103, R103 ;  /* 0x0000006700677308 */ /* 0x000f220000002400 */
[----:B------:R-:W-:-:S02]  /*e700*/  FMUL.FTZ R85, R85, c[0x0][0x2ec] ;  /* 0x0000bb0055557a20 */ /* 0x000fc40000410000 */
[----:B------:R-:W-:-:S03]  /*e710*/  FMUL.FTZ R87, R87, c[0x0][0x2ec] ;  /* 0x0000bb0057577a20 */ /* 0x000fc60000410000 */
[----:B------:R-:W-:Y:S01]  /*e720*/  HMMA.16816.F32.BF16 R72, R8, R22, R72 ;  /* 0x000000160848723c */ /* 0x000fe20000041848 */
[----:B------:R-:W1:Y:S01]  /*e730*/  LDSM.16.M88.4 R20, [R118+0x6c00] ;  /* 0x006c00007614783b */ /* 0x000e620000000200 */
[----:B------:R-:W1:Y:S01]  /*e740*/  MUFU.TANH R110, R110 ;  /* 0x0000006e006e7308 */ /* 0x000e620000002400 */
[----:B------:R-:W-:Y:S02]  /*e750*/  FMUL.FTZ R104, R104, c[0x0][0x2ec] ;  /* 0x0000bb0068687a20 */ /* 0x000fe40000410000 */
[----:B------:R-:W-:Y:S02]  /*e760*/  FMUL.FTZ R106, R106, c[0x0][0x2ec] ;  /* 0x0000bb006a6a7a20 */ /* 0x000fe40000410000 */
[----:B------:R-:W-:Y:S01]  /*e770*/  FMUL.FTZ R105, R105, c[0x0][0x2ec] ;  /* 0x0000bb0069697a20 */ /* 0x000fe20000410000 */
[----:B------:R-:W-:Y:S01]  /*e780*/  HMMA.16816.F32.BF16 R56, R12, R26, R56 ;  /* 0x0000001a0c38723c */ /* 0x000fe20000041838 */
[----:B------:R-:W3:Y:S01]  /*e790*/  LDSM.16.M88.4 R24, [R118+0x8400] ;  /* 0x008400007618783b */ /* 0x000ee20000000200 */
[----:B------:R-:W1:Y:S01]  /*e7a0*/  MUFU.TANH R112, R112 ;  /* 0x0000007000707308 */ /* 0x000e620000002400 */
[----:B------:R-:W-:-:S05]  /*e7b0*/  FMUL.FTZ R107, R107, c[0x0][0x2ec] ;  /* 0x0000bb006b6b7a20 */ /* 0x000fca0000410000 */
[----:B-----5:R-:W-:Y:S02]  /*e7c0*/  HMMA.16816.F32.BF16 R36, R120, R80, R36 ;  /* 0x000000507824723c */ /* 0x020fe40000041824 */
[----:B------:R-:W5:Y:S05]  /*e7d0*/  MUFU.TANH R109, R109 ;  /* 0x0000006d006d7308 */ /* 0x000f6a0000002400 */
[----:B------:R-:W-:Y:S01]  /*e7e0*/  FMUL.FTZ R80, R89, c[0x0][0x2ec] ;  /* 0x0000bb0059507a20 */ /* 0x000fe20000410000 */
[----:B--2---:R-:W-:Y:S01]  /*e7f0*/  HMMA.16816.F32.BF16 R68, R8, R32, R68 ;  /* 0x000000200844723c */ /* 0x004fe20000041844 */
[----:B------:R-:W-:Y:S01]  /*e800*/  FMUL.FTZ R81, R91, c[0x0][0x2ec] ;  /* 0x0000bb005b517a20 */ /* 0x000fe20000410000 */
[----:B------:R-:W2:Y:S06]  /*e810*/  MUFU.TANH R111, R111 ;  /* 0x0000006f006f7308 */ /* 0x000eac0000002400 */
[C---:B------:R-:W-:Y:S02]  /*e820*/  HMMA.16816.F32.BF16 R76, R4.reuse, R28, R76 ;  /* 0x0000001c044c723c */ /* 0x040fe4000004184c */
[----:B------:R-:W-:Y:S06]  /*e830*/  MUFU.TANH R80, R80 ;  /* 0x0000005000507308 */ /* 0x000fec0000002400 */
[----:B------:R-:W-:Y:S01]  /*e840*/  HMMA.16816.F32.BF16 R72, R4, R30, R72 ;  /* 0x0000001e0448723c */ /* 0x000fe20000041848 */
[----:B------:R-:W2:Y:S01]  /*e850*/  LDSM.16.M88.4 R28, [R146+0x8800] ;  /* 0x00880000921c783b */ /* 0x000ea20000000200 */
[----:B------:R-:W-:Y:S06]  /*e860*/  MUFU.TANH R81, R81 ;  /* 0x0000005100517308 */ /* 0x000fec0000002400 */
[----:B-1----:R-:W-:Y:S02]  /*e870*/  HMMA.16816.F32.BF16 R36, R12, R20, R36 ;  /* 0x000000140c24723c */ /* 0x002fe40000041824 */
[----:B------:R-:W-:Y:S05]  /*e880*/  MUFU.TANH R119, R84 ;  /* 0x0000005400777308 */ /* 0x000fea0000002400 */
[----:B------:R-:W-:Y:S01]  /*e890*/  IMAD.IADD R20, R49, 0x1, R164 ;  /* 0x0000000131147824 */ /* 0x000fe200078e02a4 */
[----:B---3--:R-:W-:Y:S01]  /*e8a0*/  HMMA.16816.F32.BF16 R68, R4, R24, R68 ;  /* 0x000000180444723c */ /* 0x008fe20000041844 */
[----:B------:R-:W-:Y:S01]  /*e8b0*/  FMUL.FTZ R77, R77, c[0x0][0x2ec] ;  /* 0x0000bb004d4d7a20 */ /* 0x000fe20000410000 */
[----:B------:R-:W-:Y:S01]  /*e8c0*/  MUFU.TANH R132, R87 ;  /* 0x0000005700847308 */ /* 0x000fe20000002400 */
[----:B------:R-:W-:Y:S01]  /*e8d0*/  FMUL.FTZ R76, R76, c[0x0][0x2ec] ;  /* 0x0000bb004c4c7a20 */ /* 0x000fe20000410000 */
[----:B------:R-:W-:Y:S01]  /*e8e0*/  IADD3 R2, R20, 0x8, RZ ;  /* 0x0000000814027810 */ /* 0x000fe20007ffe0ff */
[----:B------:R-:W-:Y:S01]  /*e8f0*/  FMUL.FTZ R78, R78, c[0x0][0x2ec] ;  /* 0x0000bb004e4e7a20 */ /* 0x000fe20000410000 */
[----:B------:R-:W-:Y:S01]  /*e900*/  IADD3 R48, R20, 0x28, RZ ;  /* 0x0000002814307810 */ /* 0x000fe20007ffe0ff */
[----:B------:R-:W-:Y:S01]  /*e910*/  FMUL.FTZ R79, R79, c[0x0][0x2ec] ;  /* 0x0000bb004f4f7a20 */ /* 0x000fe20000410000 */
[----:B------:R-:W-:Y:S01]  /*e920*/  HMMA.16816.F32.BF16 R56, R8, R34, R56 ;  /* 0x000000220838723c */ /* 0x000fe20000041838 */
[C---:B------:R-:W-:Y:S01]  /*e930*/  ISETP.GE.AND P5, PT, R2.reuse, R3, PT ;  /* 0x000000030200720c */ /* 0x040fe20003fa6270 */
[----:B------:R1:W-:Y:S01]  /*e940*/  MUFU.TANH R139, R77 ;  /* 0x0000004d008b7308 */ /* 0x0003e20000002400 */
[----:B------:R-:W-:Y:S01]  /*e950*/  ISETP.GE.AND P1, PT, R2, R117, PT ;  /* 0x000000750200720c */ /* 0x000fe20003f26270 */
[----:B------:R-:W-:Y:S01]  /*e960*/  FMUL.FTZ R74, R74, c[0x0][0x2ec] ;  /* 0x0000bb004a4a7a20 */ /* 0x000fe20000410000 */
[C---:B------:R-:W-:Y:S01]  /*e970*/  IADD3 R2, R20.reuse, 0x10, RZ ;  /* 0x0000001014027810 */ /* 0x040fe20007ffe0ff */
[----:B------:R-:W-:Y:S01]  /*e980*/  FMUL.FTZ R73, R73, c[0x0][0x2ec] ;  /* 0x0000bb0049497a20 */ /* 0x000fe20000410000 */
[----:B------:R-:W-:Y:S01]  /*e990*/  IADD3 R24, R20, 0x11, RZ ;  /* 0x0000001114187810 */ /* 0x000fe20007ffe0ff */
[C---:B------:R-:W-:Y:S01]  /*e9a0*/  HMMA.16816.F32.BF16 R44, R12.reuse, R16, R44 ;  /* 0x000000100c2c723c */ /* 0x040fe2000004182c */
[----:B------:R-:W-:Y:S01]  /*e9b0*/  FSEL R97, R97, -INF , !P5 ;  /* 0xff80000061617808 */ /* 0x000fe20006800000 */
[----:B------:R3:W-:Y:S01]  /*e9c0*/  MUFU.TANH R138, R74 ;  /* 0x0000004a008a7308 */ /* 0x0007e20000002400 */
[----:B------:R-:W-:Y:S01]  /*e9d0*/  FSEL R34, R99, -INF , !P1 ;  /* 0xff80000063227808 */ /* 0x000fe20004800000 */
[----:B------:R-:W-:Y:S01]  /*e9e0*/  FMUL.FTZ R72, R72, c[0x0][0x2ec] ;  /* 0x0000bb0048487a20 */ /* 0x000fe20000410000 */
[----:B------:R-:W-:Y:S01]  /*e9f0*/  ISETP.GE.AND P5, PT, R24, R3, PT ;  /* 0x000000031800720c */ /* 0x000fe20003fa6270 */
[----:B------:R-:W-:Y:S01]  /*ea00*/  FMUL.FTZ R75, R75, c[0x0][0x2ec] ;  /* 0x0000bb004b4b7a20 */ /* 0x000fe20000410000 */
[----:B------:R-:W-:Y:S01]  /*ea10*/  IADD3 R16, R20, 0x1, RZ ;  /* 0x0000000114107810 */ /* 0x000fe20007ffe0ff */
[----:B------:R-:W-:Y:S01]  /*ea20*/  HMMA.16816.F32.BF16 R40, R12, R18, R40 ;  /* 0x000000120c28723c */ /* 0x000fe20000041828 */
[----:B------:R-:W-:Y:S01]  /*ea30*/  FMUL.FTZ R21, R68, c[0x0][0x2ec] ;  /* 0x0000bb0044157a20 */ /* 0x000fe20000410000 */
[----:B------:R-:W-:Y:S01]  /*ea40*/  ISETP.GE.AND P1, PT, R24, R117, PT ;  /* 0x000000751800720c */ /* 0x000fe20003f26270 */
[----:B------:R-:W-:Y:S01]  /*ea50*/  FMUL.FTZ R131, R69, c[0x0][0x2ec] ;  /* 0x0000bb0045837a20 */ /* 0x000fe20000410000 */
[C---:B------:R-:W-:Y:S01]  /*ea60*/  ISETP.GE.AND P6, PT, R16.reuse, R3, PT ;  /* 0x000000031000720c */ /* 0x040fe20003fc6270 */
[----:B------:R2:W-:Y:S01]  /*ea70*/  MUFU.TANH R133, R73 ;  /* 0x0000004900857308 */ /* 0x0005e20000002400 */
[----:B------:R-:W-:Y:S01]  /*ea80*/  ISETP.GE.AND P4, PT, R16, R117, PT ;  /* 0x000000751000720c */ /* 0x000fe20003f86270 */
[----:B------:R-:W-:Y:S01]  /*ea90*/  FMUL.FTZ R71, R71, c[0x0][0x2ec] ;  /* 0x0000bb0047477a20 */ /* 0x000fe20000410000 */
[----:B------:R-:W-:Y:S01]  /*eaa0*/  IADD3 R16, R20, 0x9, RZ ;  /* 0x0000000914107810 */ /* 0x000fe20007ffe0ff */
[----:B------:R-:W-:Y:S01]  /*eab0*/  HMMA.16816.F32.BF16 R56, R4, R26, R56 ;  /* 0x0000001a0438723c */ /* 0x000fe20000041838 */
[----:B-1----:R-:W-:-:S02]  /*eac0*/  FSEL R77, R65, -INF , !P6 ;  /* 0xff800000414d7808 */ /* 0x002fc40007000000 */
[C---:B------:R-:W-:Y:S01]  /*ead0*/  ISETP.GE.AND P0, PT, R16.reuse, R3, PT ;  /* 0x000000031000720c */ /* 0x040fe20003f06270 */
[----:B------:R-:W-:Y:S01]  /*eae0*/  MUFU.TANH R137, R72 ;  /* 0x0000004800897308 */ /* 0x000fe20000002400 */
[----:B------:R-:W-:Y:S02]  /*eaf0*/  ISETP.GE.AND P3, PT, R16, R117, PT ;  /* 0x000000751000720c */ /* 0x000fe40003f66270 */
[----:B------:R-:W1:Y:S01]  /*eb00*/  LDSM.16.M88.4 R16, [R118+0x8800] ;  /* 0x008800007610783b */ /* 0x000e620000000200 */
[----:B------:R-:W-:Y:S01]  /*eb10*/  FSEL R68, R67, -INF , !P4 ;  /* 0xff80000043447808 */ /* 0x000fe20006000000 */
[----:B------:R-:W-:Y:S01]  /*eb20*/  HMMA.16816.F32.BF16 R124, R120, R82, R124 ;  /* 0x00000052787c723c */ /* 0x000fe2000004187c */
[C---:B------:R-:W-:Y:S02]  /*eb30*/  ISETP.GE.AND P6, PT, R2.reuse, R3, PT ;  /* 0x000000030200720c */ /* 0x040fe40003fc6270 */
[----:B------:R-:W-:Y:S01]  /*eb40*/  ISETP.GE.AND P4, PT, R2, R117, PT ;  /* 0x000000750200720c */ /* 0x000fe20003f86270 */
[----:B------:R5:W-:Y:S01]  /*eb50*/  MUFU.TANH R134, R75 ;  /* 0x0000004b00867308 */ /* 0x000be20000002400 */
[----:B------:R-:W-:-:S02]  /*eb60*/  IADD3 R26, R20, 0x18, RZ ;  /* 0x00000018141a7810 */ /* 0x000fc40007ffe0ff */
[----:B------:R-:W-:Y:S01]  /*eb70*/  IADD3 R24, R20, 0x19, RZ ;  /* 0x0000001914187810 */ /* 0x000fe20007ffe0ff */
[C---:B--2---:R-:W-:Y:S01]  /*eb80*/  HMMA.16816.F32.BF16 R44, R8.reuse, R28, R44 ;  /* 0x0000001c082c723c */ /* 0x044fe2000004182c */
[----:B------:R-:W-:Y:S01]  /*eb90*/  FSEL R69, R98, -INF , !P0 ;  /* 0xff80000062457808 */ /* 0x000fe20004000000 */
[----:B------:R-:W-:Y:S01]  /*eba0*/  FMUL.FTZ R82, R90, c[0x0][0x2ec] ;  /* 0x0000bb005a527a20 */ /* 0x000fe20000410000 */
[----:B---3--:R-:W-:Y:S01]  /*ebb0*/  FSEL R74, R108, -INF , !P3 ;  /* 0xff8000006c4a7808 */ /* 0x008fe20005800000 */
[----:B------:R-:W-:Y:S01]  /*ebc0*/  FMUL.FTZ R83, R86, c[0x0][0x2ec] ;  /* 0x0000bb0056537a20 */ /* 0x000fe20000410000 */
[----:B------:R-:W-:Y:S01]  /*ebd0*/  FSEL R35, R100, -INF , !P6 ;  /* 0xff80000064237808 */ /* 0x000fe20007000000 */
[----:B------:R-:W-:Y:S01]  /*ebe0*/  MUFU.TANH R123, R85 ;  /* 0x00000055007b7308 */ /* 0x000fe20000002400 */
[----:B------:R-:W-:Y:S01]  /*ebf0*/  FSEL R32, R102, -INF , !P4 ;  /* 0xff80000066207808 */ /* 0x000fe20006000000 */
[----:B------:R-:W-:Y:S01]  /*ec00*/  HMMA.16816.F32.BF16 R40, R8, R30, R40 ;  /* 0x0000001e0828723c */ /* 0x000fe20000041828 */
[----:B------:R-:W-:Y:S01]  /*ec10*/  ISETP.GE.AND P0, PT, R26, R3, PT ;  /* 0x000000031a00720c */ /* 0x000fe20003f06270 */
[----:B------:R-:W-:Y:S01]  /*ec20*/  FMUL.FTZ R56, R56, c[0x0][0x2ec] ;  /* 0x0000bb0038387a20 */ /* 0x000fe20000410000 */
[----:B------:R-:W-:Y:S01]  /*ec30*/  ISETP.GE.AND P3, PT, R26, R117, PT ;  /* 0x000000751a00720c */ /* 0x000fe20003f66270 */
[----:B------:R-:W-:Y:S01]  /*ec40*/  FMUL.FTZ R58, R58, c[0x0][0x2ec] ;  /* 0x0000bb003a3a7a20 */ /* 0x000fe20000410000 */
[C---:B------:R-:W-:Y:S01]  /*ec50*/  ISETP.GE.AND P6, PT, R24.reuse, R3, PT ;  /* 0x000000031800720c */ /* 0x040fe20003fc6270 */
[----:B------:R-:W2:Y:S01]  /*ec60*/  MUFU.TANH R82, R82 ;  /* 0x0000005200527308 */ /* 0x000ea20000002400 */
[----:B------:R-:W-:Y:S01]  /*ec70*/  ISETP.GE.AND P4, PT, R24, R117, PT ;  /* 0x000000751800720c */ /* 0x000fe20003f86270 */
[----:B------:R-:W-:Y:S01]  /*ec80*/  HMMA.16816.F32.BF16 R124, R12, R22, R124 ;  /* 0x000000160c7c723c */ /* 0x000fe2000004187c */
[C---:B------:R-:W-:Y:S01]  /*ec90*/  IADD3 R26, R20.reuse, 0x20, RZ ;  /* 0x00000020141a7810 */ /* 0x040fe20007ffe0ff */
[----:B------:R-:W-:Y:S01]  /*eca0*/  FMUL.FTZ R59, R59, c[0x0][0x2ec] ;  /* 0x0000bb003b3b7a20 */ /* 0x000fe20000410000 */
[----:B------:R-:W-:Y:S01]  /*ecb0*/  IADD3 R24, R20, 0x21, RZ ;  /* 0x0000002114187810 */ /* 0x000fe20007ffe0ff */
[----:B------:R-:W-:Y:S01]  /*ecc0*/  FMUL.FTZ R57, R57, c[0x0][0x2ec] ;  /* 0x0000bb0039397a20 */ /* 0x000fe20000410000 */
[----:B------:R-:W-:Y:S01]  /*ecd0*/  FSEL R73, R101, -INF , !P5 ;  /* 0xff80000065497808 */ /* 0x000fe20006800000 */
[----:B------:R-:W3:Y:S01]  /*ece0*/  MUFU.TANH R83, R83 ;  /* 0x0000005300537308 */ /* 0x000ee20000002400 */
[----:B----4-:R-:W-:-:S02]  /*ecf0*/  FSEL R30, R103, -INF , !P1 ;  /* 0xff800000671e7808 */ /* 0x010fc40004800000 */
[----:B------:R-:W-:Y:S02]  /*ed00*/  FSEL R33, R110, -INF , !P0 ;  /* 0xff8000006e217808 */ /* 0x000fe40004000000 */
[----:B------:R-:W-:Y:S02]  /*ed10*/  FSEL R28, R112, -INF , !P3 ;  /* 0xff800000701c7808 */ /* 0x000fe40005800000 */
[C---:B------:R-:W-:Y:S01]  /*ed20*/  ISETP.GE.AND P5, PT, R26.reuse, R3, PT ;  /* 0x000000031a00720c */ /* 0x040fe20003fa6270 */
[----:B-1----:R-:W-:Y:S01]  /*ed30*/  HMMA.16816.F32.BF16 R44, R4, R16, R44 ;  /* 0x00000010042c723c */ /* 0x002fe2000004182c */
[----:B------:R-:W-:Y:S01]  /*ed40*/  ISETP.GE.AND P1, PT, R26, R117, PT ;  /* 0x000000751a00720c */ /* 0x000fe20003f26270 */
[----:B------:R-:W1:Y:S01]  /*ed50*/  MUFU.TANH R121, R104 ;  /* 0x0000006800797308 */ /* 0x000e620000002400 */
[C---:B------:R-:W-:Y:S02]  /*ed60*/  ISETP.GE.AND P0, PT, R24.reuse, R3, PT ;  /* 0x000000031800720c */ /* 0x040fe40003f06270 */
[----:B------:R-:W-:-:S02]  /*ed70*/  ISETP.GE.AND P3, PT, R24, R117, PT ;  /* 0x000000751800720c */ /* 0x000fc40003f66270 */
[----:B------:R-:W4:Y:S01]  /*ed80*/  LDSM.16.M88.4 R24, [R146+0x8c00] ;  /* 0x008c00009218783b */ /* 0x000f220000000200 */
[----:B------:R-:W-:Y:S01]  /*ed90*/  IADD3 R16, R20, 0x29, RZ ;  /* 0x0000002914107810 */ /* 0x000fe20007ffe0ff */
[----:B------:R-:W-:Y:S01]  /*eda0*/  HMMA.16816.F32.BF16 R40, R4, R18, R40 ;  /* 0x000000120428723c */ /* 0x000fe20000041828 */
[----:B-----5:R-:W-:Y:S01]  /*edb0*/  FSEL R75, R109, -INF , !P6 ;  /* 0xff8000006d4b7808 */ /* 0x020fe20007000000 */
[----:B------:R-:W5:Y:S01]  /*edc0*/  MUFU.TANH R130, R106 ;  /* 0x0000006a00827308 */ /* 0x000f620000002400 */
[----:B------:R-:W-:Y:S02]  /*edd0*/  FSEL R72, R111, -INF , !P4 ;  /* 0xff8000006f487808 */ /* 0x000fe40006000000 */
[C---:B------:R-:W-:Y:S02]  /*ede0*/  ISETP.GE.AND P6, PT, R48.reuse, R3, PT ;  /* 0x000000033000720c */ /* 0x040fe40003fc6270 */
[----:B------:R-:W-:Y:S02]  /*edf0*/  ISETP.GE.AND P4, PT, R48, R117, PT ;  /* 0x000000753000720c */ /* 0x000fe40003f86270 */
[C---:B------:R-:W-:Y:S01]  /*ee00*/  IADD3 R14, R20.reuse, 0x30, RZ ;  /* 0x00000030140e7810 */ /* 0x040fe20007ffe0ff */
[----:B------:R-:W1:Y:S01]  /*ee10*/  MUFU.TANH R135, R76 ;  /* 0x0000004c00877308 */ /* 0x000e620000002400 */
[----:B------:R-:W-:-:S02]  /*ee20*/  IADD3 R12, R20, 0x31, RZ ;  /* 0x00000031140c7810 */ /* 0x000fc40007ffe0ff */
[----:B------:R-:W-:Y:S02]  /*ee30*/  FSEL R17, R92, -INF , !P5 ;  /* 0xff8000005c117808 */ /* 0x000fe40006800000 */
[----:B------:R-:W-:Y:S01]  /*ee40*/  FSEL R142, R142, -INF , !P1 ;  /* 0xff8000008e8e7808 */ /* 0x000fe20004800000 */
[----:B------:R-:W-:Y:S01]  /*ee50*/  FMUL.FTZ R67, R44, c[0x0][0x2ec] ;  /* 0x0000bb002c437a20 */ /* 0x000fe20000410000 */
[C---:B------:R-:W-:Y:S01]  /*ee60*/  ISETP.GE.AND P5, PT, R16.reuse, R3, PT ;  /* 0x000000031000720c */ /* 0x040fe20003fa6270 */
[----:B------:R-:W1:Y:S01]  /*ee70*/  MUFU.TANH R140, R78 ;  /* 0x0000004e008c7308 */ /* 0x000e620000002400 */
[----:B------:R-:W-:Y:S01]  /*ee80*/  ISETP.GE.AND P1, PT, R16, R117, PT ;  /* 0x000000751000720c */ /* 0x000fe20003f26270 */
[----:B------:R-:W-:Y:S01]  /*ee90*/  FMUL.FTZ R46, R46, c[0x0][0x2ec] ;  /* 0x0000bb002e2e7a20 */ /* 0x000fe20000410000 */
[----:B------:R-:W-:Y:S01]  /*eea0*/  FSEL R29, R93, -INF , !P0 ;  /* 0xff8000005d1d7808 */ /* 0x000fe20004000000 */
[----:B------:R-:W-:Y:S01]  /*eeb0*/  FMUL.FTZ R45, R45, c[0x0][0x2ec] ;  /* 0x0000bb002d2d7a20 */ /* 0x000fe20000410000 */
[----:B------:R-:W-:Y:S01]  /*eec0*/  FSEL R166, R166, -INF , !P3 ;  /* 0xff800000a6a67808 */ /* 0x000fe20005800000 */
[----:B------:R-:W-:Y:S01]  /*eed0*/  FMUL.FTZ R41, R41, c[0x0][0x2ec] ;  /* 0x0000bb0029297a20 */ /* 0x000fe20000410000 */
[----:B------:R-:W-:Y:S01]  /*eee0*/  FSEL R31, R88, -INF , !P6 ;  /* 0xff800000581f7808 */ /* 0x000fe20007000000 */
[----:B------:R-:W1:Y:S01]  /*eef0*/  MUFU.TANH R141, R105 ;  /* 0x00000069008d7308 */ /* 0x000e620000002400 */
[----:B--2---:R-:W-:Y:S01]  /*ef00*/  FSEL R16, R82, -INF , !P4 ;  /* 0xff80000052107808 */ /* 0x004fe20006000000 */
[----:B------:R-:W-:Y:S01]  /*ef10*/  FMUL.FTZ R47, R47, c[0x0][0x2ec] ;  /* 0x0000bb002f2f7a20 */ /* 0x000fe20000410000 */
[----:B------:R-:W-:Y:S01]  /*ef20*/  ISETP.GE.AND P0, PT, R14, R3, PT ;  /* 0x000000030e00720c */ /* 0x000fe20003f06270 */
[----:B------:R-:W-:Y:S01]  /*ef30*/  FMUL.FTZ R42, R42, c[0x0][0x2ec] ;  /* 0x0000bb002a2a7a20 */ /* 0x000fe20000410000 */
[----:B------:R-:W-:Y:S01]  /*ef40*/  ISETP.GE.AND P3, PT, R14, R117, PT ;  /* 0x000000750e00720c */ /* 0x000fe20003f66270 */
[----:B------:R-:W-:Y:S01]  /*ef50*/  FMUL.FTZ R40, R40, c[0x0][0x2ec] ;  /* 0x0000bb0028287a20 */ /* 0x000fe20000410000 */
[C---:B------:R-:W-:Y:S01]  /*ef60*/  ISETP.GE.AND P6, PT, R12.reuse, R3, PT ;  /* 0x000000030c00720c */ /* 0x040fe20003fc6270 */
[----:B------:R-:W2:Y:S01]  /*ef70*/  MUFU.TANH R120, R107 ;  /* 0x0000006b00787308 */ /* 0x000ea20000002400 */
[----:B------:R-:W-:-:S02]  /*ef80*/  ISETP.GE.AND P4, PT, R12, R117, PT ;  /* 0x000000750c00720c */ /* 0x000fc40003f86270 */
[----:B------:R-:W2:Y:S01]  /*ef90*/  LDSM.16.M88.4 R12, [R118+0x8c00] ;  /* 0x008c0000760c783b */ /* 0x000ea20000000200 */
[----:B----4-:R-:W-:Y:S01]  /*efa0*/  HMMA.16816.F32.BF16 R36, R8, R24, R36 ;  /* 0x000000180824723c */ /* 0x010fe20000041824 */
[----:B------:R-:W-:Y:S01]  /*efb0*/  IADD3 R50, R20, 0x38, RZ ;  /* 0x0000003814327810 */ /* 0x000fe20007ffe0ff */
[----:B------:R-:W-:-:S04]  /*efc0*/  DEPBAR.LE SB0, 0x0 ;  /* 0x000080000000791a */ /* 0x000fc80000000000 */
[----:B------:R-:W-:Y:S01]  /*efd0*/  IADD3 R44, R20, 0x39, RZ ;  /* 0x00000039142c7810 */ /* 0x000fe20007ffe0ff */
[----:B------:R-:W4:Y:S01]  /*efe0*/  MUFU.TANH R136, R79 ;  /* 0x0000004f00887308 */ /* 0x000f220000002400 */
[----:B------:R-:W-:Y:S01]  /*eff0*/  HMMA.16816.F32.BF16 R8, R8, R26, R124 ;  /* 0x0000001a0808723c */ /* 0x000fe2000004187c */
[----:B------:R-:W-:Y:S02]  /*f000*/  FSEL R19, R80, -INF , !P5 ;  /* 0xff80000050137808 */ /* 0x000fe40006800000 */
[----:B------:R-:W-:Y:S02]  /*f010*/  FSEL R18, R81, -INF , !P1 ;  /* 0xff80000051127808 */ /* 0x000fe40004800000 */
[----:B------:R-:W-:Y:S02]  /*f020*/  FSEL R119, R119, -INF , !P0 ;  /* 0xff80000077777808 */ /* 0x000fe40004000000 */
[----:B---3--:R-:W-:Y:S01]  /*f030*/  FSEL R66, R83, -INF , !P3 ;  /* 0xff80000053427808 */ /* 0x008fe20005800000 */
[----:B------:R3:W1:Y:S01]  /*f040*/  MUFU.TANH R2, R21 ;  /* 0x0000001500027308 */ /* 0x0006620000002400 */
        /* <DEDUP_REMOVED lines=9> */
[----:B------:R-:W4:Y:S01]  /*f0e0*/  MUFU.TANH R128, R71 ;  /* 0x0000004700807308 */ /* 0x000f220000002400 */
[----:B-1----:R-:W-:Y:S01]  /*f0f0*/  FSEL R121, R121, -INF , !P5 ;  /* 0xff80000079797808 */ /* 0x002fe20006800000 */
[----:B---3--:R-:W-:Y:S01]  /*f100*/  FMUL.FTZ R21, R70, c[0x0][0x2ec] ;  /* 0x0000bb0046157a20 */ /* 0x008fe20000410000 */
[----:B-----5:R-:W-:Y:S02]  /*f110*/  FSEL R130, R130, -INF , !P1 ;  /* 0xff80000082827808 */ /* 0x020fe40004800000 */
[C---:B------:R-:W-:Y:S01]  /*f120*/  ISETP.GE.AND P6, PT, R44.reuse, R3, PT ;  /* 0x000000032c00720c */ /* 0x040fe20003fc6270 */
[----:B--2---:R-:W-:Y:S01]  /*f130*/  HMMA.16816.F32.BF16 R8, R4, R14, R8 ;  /* 0x0000000e0408723c */ /* 0x004fe20000041808 */
[----:B------:R-:W-:Y:S01]  /*f140*/  ISETP.GE.AND P4, PT, R44, R117, PT ;  /* 0x000000752c00720c */ /* 0x000fe20003f86270 */
[----:B------:R-:W1:Y:S01]  /*f150*/  MUFU.TANH R129, R56 ;  /* 0x0000003800817308 */ /* 0x000e620000002400 */
[----:B------:R-:W-:-:S02]  /*f160*/  ISETP.GE.AND P5, PT, R24, R3, PT ;  /* 0x000000031800720c */ /* 0x000fc40003fa6270 */
[----:B------:R-:W-:Y:S02]  /*f170*/  ISETP.GE.AND P1, PT, R24, R117, PT ;  /* 0x000000751800720c */ /* 0x000fe40003f26270 */
[----:B------:R-:W-:Y:S01]  /*f180*/  IADD3 R24, R20, 0x49, RZ ;  /* 0x0000004914187810 */ /* 0x000fe20007ffe0ff */
[----:B------:R-:W-:Y:S01]  /*f190*/  HMMA.16816.F32.BF16 R36, R4, R12, R36 ;  /* 0x0000000c0424723c */ /* 0x000fe20000041824 */
[----:B------:R-:W-:Y:S01]  /*f1a0*/  FSEL R135, R135, -INF , !P6 ;  /* 0xff80000087877808 */ /* 0x000fe20007000000 */
[----:B------:R-:W2:Y:S01]  /*f1b0*/  MUFU.TANH R22, R58 ;  /* 0x0000003a00167308 */ /* 0x000ea20000002400 */
[----:B------:R-:W-:Y:S02]  /*f1c0*/  FSEL R140, R140, -INF , !P4 ;  /* 0xff8000008c8c7808 */ /* 0x000fe40006000000 */
[C---:B------:R-:W-:Y:S02]  /*f1d0*/  ISETP.GE.AND P6, PT, R24.reuse, R3, PT ;  /* 0x000000031800720c */ /* 0x040fe40003fc6270 */
[----:B------:R-:W-:-:S02]  /*f1e0*/  ISETP.GE.AND P4, PT, R24, R117, PT ;  /* 0x000000751800720c */ /* 0x000fc40003f86270 */
[C---:B------:R-:W-:Y:S01]  /*f1f0*/  IADD3 R26, R20.reuse, 0x48, RZ ;  /* 0x00000048141a7810 */ /* 0x040fe20007ffe0ff */
[----:B------:R-:W3:Y:S01]  /*f200*/  MUFU.TANH R67, R67 ;  /* 0x0000004300437308 */ /* 0x000ee20000002400 */
[----:B------:R-:W-:Y:S02]  /*f210*/  IADD3 R24, R20, 0x50, RZ ;  /* 0x0000005014187810 */ /* 0x000fe40007ffe0ff */
[----:B------:R-:W-:Y:S02]  /*f220*/  FSEL R141, R141, -INF , !P0 ;  /* 0xff8000008d8d7808 */ /* 0x000fe40004000000 */
[----:B------:R-:W-:Y:S01]  /*f230*/  FSEL R120, R120, -INF , !P3 ;  /* 0xff80000078787808 */ /* 0x000fe20005800000 */
[----:B------:R-:W-:Y:S01]  /*f240*/  FMUL.FTZ R8, R8, c[0x0][0x2ec] ;  /* 0x0000bb0008087a20 */ /* 0x000fe20000410000 */
[----:B------:R-:W-:Y:S01]  /*f250*/  FSEL R139, R139, -INF , !P5 ;  /* 0xff8000008b8b7808 */ /* 0x000fe20006800000 */
[----:B------:R-:W5:Y:S01]  /*f260*/  MUFU.TANH R64, R46 ;  /* 0x0000002e00407308 */ /* 0x000f620000002400 */
[----:B----4-:R-:W-:Y:S01]  /*f270*/  FSEL R136, R136, -INF , !P1 ;  /* 0xff80000088887808 */ /* 0x010fe20004800000 */
[----:B------:R-:W-:Y:S01]  /*f280*/  FMUL.FTZ R9, R9, c[0x0][0x2ec] ;  /* 0x0000bb0009097a20 */ /* 0x000fe20000410000 */
[----:B------:R-:W-:Y:S01]  /*f290*/  ISETP.GE.AND P0, PT, R26, R3, PT ;  /* 0x000000031a00720c */ /* 0x000fe20003f06270 */
[----:B------:R-:W-:Y:S01]  /*f2a0*/  FMUL.FTZ R10, R10, c[0x0][0x2ec] ;  /* 0x0000bb000a0a7a20 */ /* 0x000fe20000410000 */
[----:B------:R-:W-:Y:S01]  /*f2b0*/  ISETP.GE.AND P3, PT, R26, R117, PT ;  /* 0x000000751a00720c */ /* 0x000fe20003f66270 */
[----:B------:R-:W-:Y:S01]  /*f2c0*/  FMUL.FTZ R23, R38, c[0x0][0x2ec] ;  /* 0x0000bb0026177a20 */ /* 0x000fe20000410000 */
[C---:B------:R-:W-:Y:S01]  /*f2d0*/  ISETP.GE.AND P5, PT, R24.reuse, R3, PT ;  /* 0x000000031800720c */ /* 0x040fe20003fa6270 */
[----:B------:R-:W-:Y:S01]  /*f2e0*/  MUFU.TANH R122, R59 ;  /* 0x0000003b007a7308 */ /* 0x000fe20000002400 */
[----:B------:R-:W-:Y:S01]  /*f2f0*/  ISETP.GE.AND P1, PT, R24, R117, PT ;  /* 0x000000751800720c */ /* 0x000fe20003f26270 */
[----:B------:R-:W-:Y:S01]  /*f300*/  FMUL.FTZ R36, R36, c[0x0][0x2ec] ;  /* 0x0000bb0024247a20 */ /* 0x000fe20000410000 */
[C---:B------:R-:W-:Y:S01]  /*f310*/  IADD3 R12, R20.reuse, 0x51, RZ ;  /* 0x00000051140c7810 */ /* 0x040fe20007ffe0ff */
[----:B------:R-:W-:Y:S01]  /*f320*/  FMUL.FTZ R37, R37, c[0x0][0x2ec] ;  /* 0x0000bb0025257a20 */ /* 0x000fe20000410000 */
[----:B------:R-:W-:-:S02]  /*f330*/  IADD3 R24, R20, 0x58, RZ ;  /* 0x0000005814187810 */ /* 0x000fc40007ffe0ff */
[----:B------:R-:W-:Y:S01]  /*f340*/  FSEL R137, R137, -INF , !P0 ;  /* 0xff80000089897808 */ /* 0x000fe20004000000 */
[----:B------:R4:W-:Y:S01]  /*f350*/  MUFU.TANH R59, R41 ;  /* 0x00000029003b7308 */ /* 0x0009e20000002400 */
[----:B------:R-:W-:Y:S02]  /*f360*/  FSEL R138, R138, -INF , !P3 ;  /* 0xff8000008a8a7808 */ /* 0x000fe40005800000 */
[----:B------:R-:W-:Y:S02]  /*f370*/  FSEL R133, R133, -INF , !P6 ;  /* 0xff80000085857808 */ /* 0x000fe40007000000 */
[----:B------:R-:W-:Y:S02]  /*f380*/  FSEL R134, R134, -INF , !P4 ;  /* 0xff80000086867808 */ /* 0x000fe40006000000 */
[C---:B------:R-:W-:Y:S01]  /*f390*/  ISETP.GE.AND P0, PT, R12.reuse, R3, PT ;  /* 0x000000030c00720c */ /* 0x040fe20003f06270 */
[----:B------:R-:W1:Y:S01]  /*f3a0*/  MUFU.TANH R65, R45 ;  /* 0x0000002d00417308 */ /* 0x000e620000002400 */
[----:B------:R-:W-:-:S02]  /*f3b0*/  ISETP.GE.AND P3, PT, R12, R117, PT ;  /* 0x000000750c00720c */ /* 0x000fc40003f66270 */
[C---:B------:R-:W-:Y:S02]  /*f3c0*/  ISETP.GE.AND P6, PT, R24.reuse, R3, PT ;  /* 0x000000031800720c */ /* 0x040fe40003fc6270 */
[----:B------:R-:W-:Y:S02]  /*f3d0*/  ISETP.GE.AND P4, PT, R24, R117, PT ;  /* 0x000000751800720c */ /* 0x000fe40003f86270 */
[----:B------:R-:W-:Y:S01]  /*f3e0*/  FSEL R125, R2, -INF , !P5 ;  /* 0xff800000027d7808 */ /* 0x000fe20006800000 */
[----:B----4-:R-:W-:Y:S01]  /*f3f0*/  FMUL.FTZ R41, R43, c[0x0][0x2ec] ;  /* 0x0000bb002b297a20 */ /* 0x010fe20000410000 */
[----:B------:R-:W4:Y:S01]  /*f400*/  MUFU.TANH R58, R47 ;  /* 0x0000002f003a7308 */ /* 0x000f220000002400 */
[C---:B------:R-:W-:Y:S02]  /*f410*/  IADD3 R4, R20.reuse, 0x60, RZ ;  /* 0x0000006014047810 */ /* 0x040fe40007ffe0ff */
[----:B------:R-:W-:Y:S02]  /*f420*/  IADD3 R2, R20, 0x61, RZ ;  /* 0x0000006114027810 */ /* 0x000fe40007ffe0ff */
[----:B------:R-:W-:-:S02]  /*f430*/  FSEL R131, R131, -INF , !P0 ;  /* 0xff80000083837808 */ /* 0x000fc40004000000 */
[----:B------:R-:W-:Y:S01]  /*f440*/  FSEL R128, R128, -INF , !P3 ;  /* 0xff80000080807808 */ /* 0x000fe20005800000 */
[----:B------:R-:W4:Y:S01]  /*f450*/  MUFU.TANH R41, R41 ;  /* 0x0000002900297308 */ /* 0x000f220000002400 */
[----:B-1----:R-:W-:Y:S02]  /*f460*/  FSEL R129, R129, -INF , !P6 ;  /* 0xff80000081817808 */ /* 0x002fe40007000000 */
[----:B--2---:R-:W-:Y:S01]  /*f470*/  FSEL R124, R22, -INF , !P4 ;  /* 0xff800000167c7808 */ /* 0x004fe20006000000 */
[----:B------:R-:W-:Y:S01]  /*f480*/  FMUL.FTZ R22, R39, c[0x0][0x2ec] ;  /* 0x0000bb0027167a20 */ /* 0x000fe20000410000 */
[C---:B------:R-:W-:Y:S02]  /*f490*/  ISETP.GE.AND P0, PT, R4.reuse, R3, PT ;  /* 0x000000030400720c */ /* 0x040fe40003f06270 */
[----:B------:R-:W-:Y:S01]  /*f4a0*/  ISETP.GE.AND P3, PT, R4, R117, PT ;  /* 0x000000750400720c */ /* 0x000fe20003f66270 */
[----:B------:R-:W1:Y:S01]  /*f4b0*/  MUFU.TANH R21, R21 ;  /* 0x0000001500157308 */ /* 0x000e620000002400 */
[----:B------:R-:W-:-:S02]  /*f4c0*/  ISETP.GE.AND P6, PT, R2, R3, PT ;  /* 0x000000030200720c */ /* 0x000fc40003fc6270 */
[----:B------:R-:W-:Y:S02]  /*f4d0*/  ISETP.GE.AND P4, PT, R2, R117, PT ;  /* 0x000000750200720c */ /* 0x000fe40003f86270 */
[----:B------:R-:W-:Y:S02]  /*f4e0*/  IADD3 R2, R20, 0x69, RZ ;  /* 0x0000006914027810 */ /* 0x000fe40007ffe0ff */
[----:B---3--:R-:W-:Y:S01]  /*f4f0*/  FSEL R67, R67, -INF , !P0 ;  /* 0xff80000043437808 */ /* 0x008fe20004000000 */
[----:B------:R-:W2:Y:S01]  /*f500*/  MUFU.TANH R44, R8 ;  /* 0x00000008002c7308 */ /* 0x000ea20000002400 */
[----:B-----5:R-:W-:Y:S02]  /*f510*/  FSEL R64, R64, -INF , !P3 ;  /* 0xff80000040407808 */ /* 0x020fe40005800000 */
[C---:B------:R-:W-:Y:S02]  /*f520*/  ISETP.GE.AND P0, PT, R2.reuse, R3, PT ;  /* 0x000000030200720c */ /* 0x040fe40003f06270 */
[----:B------:R-:W-:-:S02]  /*f530*/  ISETP.GE.AND P3, PT, R2, R117, PT ;  /* 0x000000750200720c */ /* 0x000fc40003f66270 */
[----:B------:R-:W-:Y:S01]  /*f540*/  IADD3 R2, R20, 0x70, RZ ;  /* 0x0000007014027810 */ /* 0x000fe20007ffe0ff */
[----:B------:R-:W3:Y:S01]  /*f550*/  MUFU.TANH R48, R57 ;  /* 0x0000003900307308 */ /* 0x000ee20000002400 */
[----:B------:R-:W-:Y:S02]  /*f560*/  FSEL R65, R65, -INF , !P6 ;  /* 0xff80000041417808 */ /* 0x000fe40007000000 */
[----:B----4-:R-:W-:Y:S02]  /*f570*/  FSEL R58, R58, -INF , !P4 ;  /* 0xff8000003a3a7808 */ /* 0x010fe40006000000 */
[C---:B------:R-:W-:Y:S02]  /*f580*/  ISETP.GE.AND P6, PT, R2.reuse, R3, PT ;  /* 0x000000030200720c */ /* 0x040fe40003fc6270 */
[----:B------:R-:W-:Y:S01]  /*f590*/  ISETP.GE.AND P4, PT, R2, R117, PT ;  /* 0x000000750200720c */ /* 0x000fe20003f86270 */
[----:B------:R-:W4:Y:S01]  /*f5a0*/  MUFU.TANH R63, R40 ;  /* 0x00000028003f7308 */ /* 0x000f220000002400 */
[----:B------:R-:W-:-:S02]  /*f5b0*/  IADD3 R2, R20, 0x78, RZ ;  /* 0x0000007814027810 */ /* 0x000fc40007ffe0ff */
[----:B------:R-:W-:Y:S02]  /*f5c0*/  FSEL R59, R59, -INF , !P0 ;  /* 0xff8000003b3b7808 */ /* 0x000fe40004000000 */
[----:B------:R-:W-:Y:S02]  /*f5d0*/  FSEL R41, R41, -INF , !P3 ;  /* 0xff80000029297808 */ /* 0x000fe40005800000 */
[----:B------:R-:W-:Y:S01]  /*f5e0*/  IADD3 R12, R20, 0x59, RZ ;  /* 0x00000059140c7810 */ /* 0x000fe20007ffe0ff */
[----:B------:R-:W5:Y:S01]  /*f5f0*/  MUFU.TANH R42, R42 ;  /* 0x0000002a002a7308 */ /* 0x000f620000002400 */
[C---:B------:R-:W-:Y:S02]  /*f600*/  ISETP.GE.AND P0, PT, R2.reuse, R3, PT ;  /* 0x000000030200720c */ /* 0x040fe40003f06270 */
[----:B------:R-:W-:Y:S01]  /*f610*/  ISETP.GE.AND P3, PT, R2, R117, PT ;  /* 0x000000750200720c */ /* 0x000fe20003f66270 */
[----:B------:R-:W-:Y:S01]  /*f620*/  FMUL.FTZ R2, R11, c[0x0][0x2ec] ;  /* 0x0000bb000b027a20 */ /* 0x000fe20000410000 */
[----:B-1----:R-:W-:-:S02]  /*f630*/  FSEL R126, R21, -INF , !P1 ;  /* 0xff800000157e7808 */ /* 0x002fc40004800000 */
[C---:B------:R-:W-:Y:S01]  /*f640*/  ISETP.GE.AND P5, PT, R12.reuse, R3, PT ;  /* 0x000000030c00720c */ /* 0x040fe20003fa6270 */
[----:B------:R-:W1:Y:S01]  /*f650*/  MUFU.TANH R46, R36 ;  /* 0x00000024002e7308 */ /* 0x000e620000002400 */
[----:B------:R-:W-:Y:S02]  /*f660*/  ISETP.GE.AND P1, PT, R12, R117, PT ;  /* 0x000000750c00720c */ /* 0x000fe40003f26270 */
[----:B------:R-:W-:Y:S02]  /*f670*/  IADD3 R4, R20, 0x68, RZ ;  /* 0x0000006814047810 */ /* 0x000fe40007ffe0ff */
[----:B--2---:R-:W-:Y:S02]  /*f680*/  FSEL R44, R44, -INF , !P0 ;  /* 0xff8000002c2c7808 */ /* 0x004fe40004000000 */
[----:B---3--:R-:W-:Y:S01]  /*f690*/  FSEL R127, R48, -INF , !P5 ;  /* 0xff800000307f7808 */ /* 0x008fe20006800000 */
[----:B------:R-:W-:Y:S01]  /*f6a0*/  MUFU.TANH R45, R37 ;  /* 0x00000025002d7308 */ /* 0x000fe20000002400 */
[----:B------:R-:W-:-:S02]  /*f6b0*/  FSEL R122, R122, -INF , !P1 ;  /* 0xff8000007a7a7808 */ /* 0x000fc40004800000 */
[----:B------:R-:W-:Y:S02]  /*f6c0*/  ISETP.GT.AND P0, PT, R159, R148, PT ;  /* 0x000000949f00720c */ /* 0x000fe40003f04270 */
[C---:B------:R-:W-:Y:S02]  /*f6d0*/  ISETP.GE.AND P5, PT, R4.reuse, R3, PT ;  /* 0x000000030400720c */ /* 0x040fe40003fa6270 */
[----:B------:R-:W-:Y:S01]  /*f6e0*/  ISETP.GE.AND P1, PT, R4, R117, PT ;  /* 0x000000750400720c */ /* 0x000fe20003f26270 */
[----:B------:R-:W2:Y:S01]  /*f6f0*/  MUFU.TANH R23, R23 ;  /* 0x0000001700177308 */ /* 0x000ea20000002400 */
[----:B------:R-:W-:Y:S02]  /*f700*/  IADD3 R4, R20, 0x71, RZ ;  /* 0x0000007114047810 */ /* 0x000fe40007ffe0ff */
[----:B----4-:R-:W-:Y:S02]  /*f710*/  FSEL R63, R63, -INF , !P5 ;  /* 0xff8000003f3f7808 */ /* 0x010fe40006800000 */
[----:B-----5:R-:W-:-:S02]  /*f720*/  FSEL R42, R42, -INF , !P1 ;  /* 0xff8000002a2a7808 */ /* 0x020fc40004800000 */
[C---:B------:R-:W-:Y:S01]  /*f730*/  ISETP.GE.AND P5, PT, R4.reuse, R3, PT ;  /* 0x000000030400720c */ /* 0x040fe20003fa6270 */
[----:B------:R-:W3:Y:S01]  /*f740*/  MUFU.TANH R22, R22 ;  /* 0x0000001600167308 */ /* 0x000ee20000002400 */
[----:B------:R-:W-:Y:S01]  /*f750*/  BAR.SYNC.DEFER_BLOCKING 0x0 ;  /* 0x0000000000007b1d */ /* 0x000fe20000010000 */
[----:B------:R-:W-:Y:S02]  /*f760*/  ISETP.GE.AND P1, PT, R4, R117, PT ;  /* 0x000000750400720c */ /* 0x000fe40003f26270 */
[----:B------:R-:W-:Y:S02]  /*f770*/  IADD3 R4, R20, 0x79, RZ ;  /* 0x0000007914047810 */ /* 0x000fe40007ffe0ff */
[----:B-1----:R-:W-:Y:S02]  /*f780*/  FSEL R46, R46, -INF , !P6 ;  /* 0xff8000002e2e7808 */ /* 0x002fe40007000000 */
[----:B------:R-:W1:Y:S01]  /*f790*/  MUFU.TANH R43, R9 ;  /* 0x00000009002b7308 */ /* 0x000e620000002400 */
[----:B--2---:R-:W-:-:S02]  /*f7a0*/  FSEL R23, R23, -INF , !P4 ;  /* 0xff80000017177808 */ /* 0x004fc40006000000 */
[----:B------:R-:W-:Y:S02]  /*f7b0*/  FSEL R45, R45, -INF , !P5 ;  /* 0xff8000002d2d7808 */ /* 0x000fe40006800000 */
[C---:B------:R-:W-:Y:S02]  /*f7c0*/  ISETP.GE.AND P6, PT, R20.reuse, R3, PT ;  /* 0x000000031400720c */ /* 0x040fe40003fc6270 */
[----:B------:R-:W-:Y:S01]  /*f7d0*/  ISETP.GE.AND P4, PT, R20, R117, PT ;  /* 0x000000751400720c */ /* 0x000fe20003f86270 */
[----:B------:R-:W2:Y:S01]  /*f7e0*/  MUFU.TANH R21, R10 ;  /* 0x0000000a00157308 */ /* 0x000ea20000002400 */
[----:B---3--:R-:W-:Y:S02]  /*f7f0*/  FSEL R22, R22, -INF , !P1 ;  /* 0xff80000016167808 */ /* 0x008fe40004800000 */
[C---:B------:R-:W-:Y:S02]  /*f800*/  ISETP.GE.AND P5, PT, R4.reuse, R3, PT ;  /* 0x000000030400720c */ /* 0x040fe40003fa6270 */
[----:B------:R-:W-:-:S02]  /*f810*/  ISETP.GE.AND P1, PT, R4, R117, PT ;  /* 0x000000750400720c */ /* 0x000fc40003f26270 */
[----:B------:R-:W-:Y:S01]  /*f820*/  FSEL R0, R52, -INF , !P6 ;  /* 0xff80000034007808 */ /* 0x000fe20007000000 */
[----:B------:R-:W3:Y:S01]  /*f830*/  MUFU.TANH R2, R2 ;  /* 0x0000000200027308 */ /* 0x000ee20000002400 */
[----:B------:R-:W-:Y:S02]  /*f840*/  FSEL R96, R96, -INF , !P4 ;  /* 0xff80000060607808 */ /* 0x000fe40006000000 */
[----:B-1----:R-:W-:Y:S02]  /*f850*/  FSEL R43, R43, -INF , !P5 ;  /* 0xff8000002b2b7808 */ /* 0x002fe40006800000 */
[----:B--2---:R-:W-:Y:S02]  /*f860*/  FSEL R21, R21, -INF , !P3 ;  /* 0xff80000015157808 */ /* 0x004fe40005800000 */
[----:B---3--:R-:W-:Y:S01]  /*f870*/  FSEL R20, R2, -INF , !P1 ;  /* 0xff80000002147808 */ /* 0x008fe20004800000 */
        /* <DEDUP_REMOVED lines=60> */
.L_x_3050:
[----:B------:R-:W-:-:S05]  /*fc40*/  IMAD.MOV.U32 R7, RZ, RZ, c[0x0][0x198] ;  /* 0x00006600ff077624 */ /* 0x000fca00078e00ff */
[----:B------:R-:W-:-:S04]  /*fc50*/  LEA R7, -R7, RZ, 0x7 ;  /* 0x000000ff07077211 */ /* 0x000fc800078e39ff */
[----:B------:R-:W-:Y:S02]  /*fc60*/  SHF.R.S32.HI R5, RZ, 0x1f, R7 ;  /* 0x0000001fff057819 */ /* 0x000fe40000011407 */
.L_x_3051:
        /* <DEDUP_REMOVED lines=40> */
.L_x_3049:
        /* <DEDUP_REMOVED lines=51> */
[----:B------:R-:W-:Y:S02]  /*10220*/  SHF.L.U32 R144, R144, 0x1, RZ ;  /* 0x0000000190907819 */ /* 0x000fe400000006ff */
[----:B------:R-:W-:Y:S02]  /*10230*/  FMNMX.FTZ R7, R59, R2, !PT ;  /* 0x000000023b077209 */ /* 0x000fe40007810000 */
[----:B------:R-:W-:Y:S01]  /*10240*/  LEA R116, R51, R144, 0x1 ;  /* 0x0000009033747211 */ /* 0x000fe200078e08ff */
        /* <DEDUP_REMOVED lines=14> */
[----:B------:R-:W-:Y:S01]  /*10330*/  FMNMX.FTZ R5, R21, R2, !PT ;  /* 0x0000000215057209 */ /* 0x000fe20007810000 */
[----:B------:R-:W-:Y:S03]  /*10340*/  LDSM.16.MT88.4 R8, [R116+0x9400] ;  /* 0x009400007408783b */ /* 0x000fe60000004200 */
        /* <DEDUP_REMOVED lines=17> */
[----:B------:R-:W1:Y:S01]  /*10460*/  LDSM.16.MT88.4 R76, [R144+0xd000] ;  /* 0x00d00000904c783b */ /* 0x000e620000004200 */
[--C-:B------:R-:W-:Y:S01]  /*10470*/  FFMA.FTZ R48, R69, c[0x0][0x23c], -R52.reuse ;  /* 0x00008f0045307a23 */ /* 0x100fe20000010834 */
[----:B------:R-:W-:Y:S01]  /*10480*/  MUFU.EX2 R53, R53 ;  /* 0x0000003500357308 */ /* 0x000fe20000000800 */
[--C-:B------:R-:W-:Y:S01]  /*10490*/  FFMA.FTZ R39, R35, c[0x0][0x23c], -R52.reuse ;  /* 0x00008f0023277a23 */ /* 0x100fe20000010834 */
[----:B------:R-:W-:Y:S01]  /*104a0*/  FSEL R47, R47, RZ, P1 ;  /* 0x000000ff2f2f7208 */ /* 0x000fe20000800000 */
[----:B------:R-:W-:-:S02]  /*104b0*/  FFMA.FTZ R37, R33, c[0x0][0x23c], -R52 ;  /* 0x00008f0021257a23 */ /* 0x000fc40000010834 */
[--C-:B------:R-:W-:Y:S02]  /*104c0*/  FFMA.FTZ R38, R73, c[0x0][0x23c], -R52.reuse ;  /* 0x00008f0049267a23 */ /* 0x100fe40000010834 */
        /* <DEDUP_REMOVED lines=24> */
[----:B------:R-:W-:Y:S01]  /*10650*/  LDSM.16.MT88.4 R16, [R144+0xb800] ;  /* 0x00b800009010783b */ /* 0x000fe20000004200 */
[--C-:B------:R-:W-:Y:S02]  /*10660*/  FFMA.FTZ R62, R123, c[0x0][0x23c], -R52.reuse ;  /* 0x00008f007b3e7a23 */ /* 0x100fe40000010834 */
        /* <DEDUP_REMOVED lines=34> */
[----:B------:R-:W-:Y:S01]  /*10890*/  FADD.FTZ R50, R53, R50 ;  /* 0x0000003235327221 */ /* 0x000fe20000010000 */
[----:B------:R-:W-:Y:S01]  /*108a0*/  MUFU.EX2 R36, R36 ;  /* 0x0000002400247308 */ /* 0x000fe20000000800 */
        /* <DEDUP_REMOVED lines=15> */
[----:B-1----:R-:W-:Y:S01]  /*109a0*/  HMMA.16816.F32.BF16 R80, R68, R76, RZ ;  /* 0x0000004c4450723c */ /* 0x002fe200000418ff */
[----:B------:R-:W-:Y:S01]  /*109b0*/  FADD.FTZ R56, R56, R57 ;  /* 0x0000003938387221 */ /* 0x000fe20000010000 */
[----:B------:R-:W1:Y:S01]  /*109c0*/  MUFU.EX2 R30, R30 ;  /* 0x0000001e001e7308 */ /* 0x000e620000000800 */
[----:B------:R-:W-:-:S02]  /*109d0*/  FFMA.FTZ R162, R43, c[0x0][0x23c], -R52 ;  /* 0x00008f002ba27a23 */ /* 0x000fc40000010834 */
[----:B------:R-:W-:Y:S02]  /*109e0*/  FADD.FTZ R51, R51, R56 ;  /* 0x0000003833337221 */ /* 0x000fe40000010000 */
[--C-:B------:R-:W-:Y:S01]  /*109f0*/  FFMA.FTZ R64, R45, c[0x0][0x23c], -R52.reuse ;  /* 0x00008f002d407a23 */ /* 0x100fe20000010834 */
[----:B------:R-:W-:Y:S01]  /*10a00*/  HMMA.16816.F32.BF16 R100, R68, R102, RZ ;  /* 0x000000664464723c */ /* 0x000fe200000418ff */
[----:B------:R-:W-:Y:S01]  /*10a10*/  FADD.FTZ R51, R40, R51 ;  /* 0x0000003328337221 */ /* 0x000fe20000010000 */
        /* <DEDUP_REMOVED lines=12> */
[----:B---3--:R-:W-:Y:S01]  /*10ae0*/  F2FP.BF16.PACK_AB R5, R35, R36 ;  /* 0x000000242305723e */ /* 0x008fe200000010ff */
[----:B------:R-:W2:Y:S01]  /*10af0*/  MUFU.EX2 R26, R26 ;  /* 0x0000001a001a7308 */ /* 0x000ea20000000800 */
        /* <DEDUP_REMOVED lines=10> */
[----:B------:R-:W3:Y:S01]  /*10ba0*/  LDSM.16.MT88.4 R12, [R144+0xb400] ;  /* 0x00b40000900c783b */ /* 0x000ee20000004200 */
[----:B------:R-:W-:Y:S06]  /*10bb0*/  MUFU.EX2 R119, R119 ;  /* 0x0000007700777308 */ /* 0x000fec0000000800 */
[C---:B------:R-:W-:Y:S02]  /*10bc0*/  HMMA.16816.F32.BF16 R104, R4.reuse, R8, R104 ;  /* 0x000000080468723c */ /* 0x040fe40000041868 */
[----:B------:R-:W5:Y:S06]  /*10bd0*/  MUFU.EX2 R62, R62 ;  /* 0x0000003e003e7308 */ /* 0x000f6c0000000800 */
[C---:B------:R-:W-:Y:S01]  /*10be0*/  HMMA.16816.F32.BF16 R100, R4.reuse, R10, R100 ;  /* 0x0000000a0464723c */ /* 0x040fe20000041864 */
[----:B------:R-:W1:Y:S01]  /*10bf0*/  LDSM.16.MT88.4 R8, [R116+0xb400] ;  /* 0x00b400007408783b */ /* 0x000e620000004200 */
[----:B------:R-:W-:Y:S08]  /*10c00*/  MUFU.EX2 R61, R61 ;  /* 0x0000003d003d7308 */ /* 0x000ff00000000800 */
[----:B------:R-:W-:Y:S08]  /*10c10*/  MUFU.EX2 R60, R60 ;  /* 0x0000003c003c7308 */ /* 0x000ff00000000800 */
[----:B------:R-:W-:Y:S01]  /*10c20*/  MUFU.EX2 R66, R66 ;  /* 0x0000004200427308 */ /* 0x000fe20000000800 */
[C---:B---3--:R-:W-:Y:S07]  /*10c30*/  HMMA.16816.F32.BF16 R96, R4.reuse, R12, R96 ;  /* 0x0000000c0460723c */ /* 0x048fee0000041860 */
[----:B------:R-:W3:Y:S01]  /*10c40*/  MUFU.EX2 R121, R121 ;  /* 0x0000007900797308 */ /* 0x000ee20000000800 */
        /* <DEDUP_REMOVED lines=20> */
[----:B----4-:R-:W-:-:S02]  /*10d90*/  F2FP.BF16.PACK_AB R4, R29, R32 ;  /* 0x000000201d04723e */ /* 0x010fc400000010ff */
[----:B------:R-:W-:-:S05]  /*10da0*/  F2FP.BF16.PACK_AB R5, R26, R31 ;  /* 0x0000001f1a05723e */ /* 0x000fca00000010ff */
[----:B------:R-:W4:Y:S01]  /*10db0*/  MUFU.EX2 R134, R134 ;  /* 0x0000008600867308 */ /* 0x000f220000000800 */
        /* <DEDUP_REMOVED lines=8> */
[----:B------:R-:W1:Y:S02]  /*10e40*/  MUFU.EX2 R131, R131 ;  /* 0x0000008300837308 */ /* 0x000e640000000800 */
        /* <DEDUP_REMOVED lines=30> */
[----:B------:R-:W1:Y:S01]  /*11030*/  MUFU.EX2 R41, R41 ;  /* 0x0000002900297308 */ /* 0x000e620000000800 */
[----:B-----5:R-:W-:-:S02]  /*11040*/  F2FP.BF16.PACK_AB R4, R62, R119 ;  /* 0x000000773e04723e */ /* 0x020fc400000010ff */
[----:B---3--:R-:W-:Y:S01]  /*11050*/  F2FP.BF16.PACK_AB R5, R121, R66 ;  /* 0x000000427905723e */ /* 0x008fe200000010ff */
[----:B------:R-:W-:Y:S01]  /*11060*/  FADD.FTZ R66, R66, R27 ;  /* 0x0000001b42427221 */ /* 0x000fe20000010000 */
[----:B------:R-:W-:-:S03]  /*11070*/  F2FP.BF16.PACK_AB R6, R60, R61 ;  /* 0x0000003d3c06723e */ /* 0x000fc600000010ff */
[----:B------:R-:W-:Y:S01]  /*11080*/  MUFU.EX2 R45, R67 ;  /* 0x00000043002d7308 */ /* 0x000fe20000000800 */
[----:B------:R-:W-:Y:S01]  /*11090*/  F2FP.BF16.PACK_AB R7, R120, R123 ;  /* 0x0000007b7807723e */ /* 0x000fe200000010ff */
[----:B------:R-:W-:-:S04]  /*110a0*/  FADD.FTZ R66, R121, R66 ;  /* 0x0000004279427221 */ /* 0x000fc80000010000 */
[----:B------:R-:W-:Y:S02]  /*110b0*/  FADD.FTZ R123, R123, R66 ;  /* 0x000000427b7b7221 */ /* 0x000fe40000010000 */
[----:B------:R-:W-:Y:S01]  /*110c0*/  HMMA.16816.F32.BF16 R112, R4, R16, R112 ;  /* 0x000000100470723c */ /* 0x000fe20000041870 */
[----:B------:R-:W3:Y:S01]  /*110d0*/  MUFU.EX2 R44, R64 ;  /* 0x00000040002c7308 */ /* 0x000ee20000000800 */
[----:B------:R-:W-:-:S06]  /*110e0*/  FADD.FTZ R120, R120, R123 ;  /* 0x0000007b78787221 */ /* 0x000fcc0000010000 */
[C---:B------:R-:W-:Y:S01]  /*110f0*/  HMMA.16816.F32.BF16 R108, R4.reuse, R18, R108 ;  /* 0x00000012046c723c */ /* 0x040fe2000004186c */
[----:B------:R-:W5:Y:S01]  /*11100*/  LDSM.16.MT88.4 R16, [R116+0xbc00] ;  /* 0x00bc00007410783b */ /* 0x000f620000004200 */
[----:B------:R-:W-:Y:S06]  /*11110*/  MUFU.EX2 R43, R53 ;  /* 0x00000035002b7308 */ /* 0x000fec0000000800 */
[C---:B-1----:R-:W-:Y:S02]  /*11120*/  HMMA.16816.F32.BF16 R96, R4.reuse, R8, R96 ;  /* 0x000000080460723c */ /* 0x042fe40000041860 */
[----:B------:R-:W-:Y:S06]  /*11130*/  MUFU.EX2 R162, R162 ;  /* 0x000000a200a27308 */ /* 0x000fec0000000800 */
[C---:B--2---:R-:W-:Y:S02]  /*11140*/  HMMA.16816.F32.BF16 R104, R4.reuse, R12, R104 ;  /* 0x0000000c0468723c */ /* 0x044fe40000041868 */
[----:B------:R-:W-:Y:S06]  /*11150*/  MUFU.EX2 R46, R46 ;  /* 0x0000002e002e7308 */ /* 0x000fec0000000800 */
[C---:B------:R-:W-:Y:S01]  /*11160*/  HMMA.16816.F32.BF16 R100, R4.reuse, R14, R100 ;  /* 0x0000000e0464723c */ /* 0x040fe20000041864 */
[----:B------:R-:W1:Y:S01]  /*11170*/  LDSM.16.MT88.4 R12, [R144+0xdc00] ;  /* 0x00dc0000900c783b */ /* 0x000e620000004200 */
[----:B------:R-:W-:Y:S06]  /*11180*/  MUFU.EX2 R163, R163 ;  /* 0x000000a300a37308 */ /* 0x000fec0000000800 */
[C---:B------:R-:W-:Y:S01]  /*11190*/  HMMA.16816.F32.BF16 R92, R4.reuse, R10, R92 ;  /* 0x0000000a045c723c */ /* 0x040fe2000004185c */
[----:B------:R-:W2:Y:S07]  /*111a0*/  LDSM.16.MT88.4 R8, [R116+0xdc00] ;  /* 0x00dc00007408783b */ /* 0x000eae0000004200 */
[C---:B-----5:R-:W-:Y:S08]  /*111b0*/  HMMA.16816.F32.BF16 R88, R4.reuse, R16, R88 ;  /* 0x000000100458723c */ /* 0x060ff00000041858 */
        /* <DEDUP_REMOVED lines=12> */
[----:B----4-:R-:W-:Y:S01]  /*11280*/  F2FP.BF16.PACK_AB R7, R134, R137 ;  /* 0x000000898607723e */ /* 0x010fe200000010ff */
        /* <DEDUP_REMOVED lines=48> */
[----:B------:R-:W-:Y:S02]  /*11590*/  FFMA.FTZ R49, R21, c[0x0][0x23c], -R47 ;  /* 0x00008f0015317a23 */ /* 0x000fe4000001082f */
[----:B------:R-:W1:Y:S01]  /*115a0*/  LDSM.16.MT88.4 R20, [R116+0xa800] ;  /* 0x00a800007414783b */ /* 0x000e620000004200 */
[----:B------:R-:W-:Y:S01]  /*115b0*/  FADD.FTZ R48, R48, R13 ;  /* 0x0000000d30307221 */ /* 0x000fe20000010000 */
[----:B------:R-:W-:Y:S01]  /*115c0*/  F2FP.BF16.PACK_AB R4, R65, R128 ;  /* 0x000000804104723e */ /* 0x000fe200000010ff */
[----:B------:R-:W4:Y:S01]  /*115d0*/  MUFU.EX2 R47, R50 ;  /* 0x00000032002f7308 */ /* 0x000f220000000800 */
[----:B------:R-:W-:Y:S01]  /*115e0*/  F2FP.BF16.PACK_AB R5, R58, R63 ;  /* 0x0000003f3a05723e */ /* 0x000fe200000010ff */
[----:B------:R-:W5:Y:S01]  /*115f0*/  LDSM.16.MT88.4 R12, [R116+0xc800] ;  /* 0x00c80000740c783b */ /* 0x000f620000004200 */
[----:B------:R-:W-:Y:S01]  /*11600*/  F2FP.BF16.PACK_AB R6, R59, R124 ;  /* 0x0000007c3b06723e */ /* 0x000fe200000010ff */
[----:B------:R-:W-:Y:S01]  /*11610*/  FADD.FTZ R39, R39, R48 ;  /* 0x0000003027277221 */ /* 0x000fe20000010000 */
[----:B------:R-:W-:Y:S01]  /*11620*/  F2FP.BF16.PACK_AB R7, R41, R42 ;  /* 0x0000002a2907723e */ /* 0x000fe200000010ff */
[----:B------:R-:W-:-:S02]  /*11630*/  FADD.FTZ R63, R63, R122 ;  /* 0x0000007a3f3f7221 */ /* 0x000fc40000010000 */
[----:B------:R-:W-:Y:S01]  /*11640*/  FADD.FTZ R38, R38, R39 ;  /* 0x0000002726267221 */ /* 0x000fe20000010000 */
[----:B------:R-:W1:Y:S01]  /*11650*/  MUFU.EX2 R40, R49 ;  /* 0x0000003100287308 */ /* 0x000e620000000800 */
[----:B------:R-:W-:Y:S02]  /*11660*/  FADD.FTZ R63, R58, R63 ;  /* 0x0000003f3a3f7221 */ /* 0x000fe40000010000 */
[----:B--2---:R-:W-:Y:S02]  /*11670*/  HMMA.16816.F32.BF16 R112, R4, R8, R112 ;  /* 0x000000080470723c */ /* 0x004fe40000041870 */
[----:B------:R-:W-:-:S04]  /*11680*/  FADD.FTZ R42, R42, R63 ;  /* 0x0000003f2a2a7221 */ /* 0x000fc80000010000 */
[----:B------:R-:W-:Y:S02]  /*11690*/  FADD.FTZ R41, R41, R42 ;  /* 0x0000002a29297221 */ /* 0x000fe40000010000 */
[C---:B------:R-:W-:Y:S01]  /*116a0*/  HMMA.16816.F32.BF16 R108, R4.reuse, R10, R108 ;  /* 0x0000000a046c723c */ /* 0x040fe2000004186c */
[----:B------:R-:W2:Y:S07]  /*116b0*/  LDSM.16.MT88.4 R8, [R144+0xe800] ;  /* 0x00e800009008783b */ /* 0x000eae0000004200 */
[C---:B------:R-:W-:Y:S08]  /*116c0*/  HMMA.16816.F32.BF16 R96, R4.reuse, R16, R96 ;  /* 0x000000100460723c */ /* 0x040ff00000041860 */
[C---:B------:R-:W-:Y:S01]  /*116d0*/  HMMA.16816.F32.BF16 R92, R4.reuse, R18, R92 ;  /* 0x00000012045c723c */ /* 0x040fe2000004185c */
[----:B------:R-:W-:Y:S07]  /*116e0*/  LDSM.16.MT88.4 R16, [R144+0xac00] ;  /* 0x00ac00009010783b */ /* 0x000fee0000004200 */
[C---:B-1----:R-:W-:Y:S08]  /*116f0*/  HMMA.16816.F32.BF16 R104, R4.reuse, R20, R104 ;  /* 0x000000140468723c */ /* 0x042ff00000041868 */
[C---:B------:R-:W-:Y:S01]  /*11700*/  HMMA.16816.F32.BF16 R100, R4.reuse, R22, R100 ;  /* 0x000000160464723c */ /* 0x040fe20000041864 */
[----:B------:R-:W1:Y:S07]  /*11710*/  LDSM.16.MT88.4 R20, [R116+0xe800] ;  /* 0x00e800007414783b */ /* 0x000e6e0000004200 */
[C---:B-----5:R-:W-:Y:S08]  /*11720*/  HMMA.16816.F32.BF16 R88, R4.reuse, R12, R88 ;  /* 0x0000000c0458723c */ /* 0x060ff00000041858 */
[C---:B------:R-:W-:Y:S01]  /*11730*/  HMMA.16816.F32.BF16 R84, R4.reuse, R14, R84 ;  /* 0x0000000e0454723c */ /* 0x040fe20000041854 */
[----:B------:R-:W5:Y:S07]  /*11740*/  LDSM.16.MT88.4 R12, [R116+0xac00] ;  /* 0x00ac0000740c783b */ /* 0x000f6e0000004200 */
[C---:B--2---:R-:W-:Y:S08]  /*11750*/  HMMA.16816.F32.BF16 R80, R4.reuse, R8, R80 ;  /* 0x000000080450723c */ /* 0x044ff00000041850 */
        /* <DEDUP_REMOVED lines=12> */
[----:B------:R-:W-:Y:S01]  /*11820*/  F2FP.BF16.PACK_AB R7, R163, R40 ;  /* 0x00000028a307723e */ /* 0x000fe200000010ff */
        /* <DEDUP_REMOVED lines=32> */
[----:B---3--:R-:W-:Y:S03]  /*11a30*/  HMMA.16816.F32.BF16 R80, R4, R12, R80 ;  /* 0x0000000c0450723c */ /* 0x008fe60000041850 */
[----:B------:R-:W-:-:S04]  /*11a40*/  FADD.FTZ R45, R45, R124 ;  /* 0x0000007c2d2d7221 */ /* 0x000fc80000010000 */
[----:B------:R-:W-:Y:S01]  /*11a50*/  FADD.FTZ R44, R44, R45 ;  /* 0x0000002d2c2c7221 */ /* 0x000fe20000010000 */
[----:B------:R-:W-:Y:S03]  /*11a60*/  HMMA.16816.F32.BF16 R76, R4, R14, R76 ;  /* 0x0000000e044c723c */ /* 0x000fe6000004184c */
[----:B------:R-:W-:-:S04]  /*11a70*/  FADD.FTZ R43, R43, R44 ;  /* 0x0000002c2b2b7221 */ /* 0x000fc80000010000 */
[----:B------:R-:W-:Y:S01]  /*11a80*/  FADD.FTZ R162, R162, R43 ;  /* 0x0000002ba2a27221 */ /* 0x000fe20000010000 */
[C---:B--2---:R-:W-:Y:S08]  /*11a90*/  HMMA.16816.F32.BF16 R72, R4.reuse, R8, R72 ;  /* 0x000000080448723c */ /* 0x044ff00000041848 */
        /* <DEDUP_REMOVED lines=66> */
.L_x_3053:
[----:B------:R-:W-:-:S05]  /*11ec0*/  IMAD.MOV.U32 R7, RZ, RZ, c[0x0][0x1a0] ;  /* 0x00006800ff077624 */ /* 0x000fca00078e00ff */
[----:B------:R-:W-:-:S04]  /*11ed0*/  LEA R7, -R7, RZ, 0x7 ;  /* 0x000000ff07077211 */ /* 0x000fc800078e39ff */
[----:B------:R-:W-:Y:S02]  /*11ee0*/  SHF.R.S32.HI R5, RZ, 0x1f, R7 ;  /* 0x0000001fff057819 */ /* 0x000fe40000011407 */
.L_x_3054:
        /* <DEDUP_REMOVED lines=47> */
[----:B--2---:R-:W2:Y:S04]  /*121e0*/  LDSM.16.M88.4 R8, [R118+0x3400] ;  /* 0x003400007608783b */ /* 0x004ea80000000200 */
[----:B-----5:R-:W5:Y:S04]  /*121f0*/  LDSM.16.M88.4 R20, [R146+0x3800] ;  /* 0x003800009214783b */ /* 0x020f680000000200 */
[----:B---3--:R-:W3:Y:S04]  /*12200*/  LDSM.16.M88.4 R12, [R146+0x3c00] ;  /* 0x003c0000920c783b */ /* 0x008ee80000000200 */
[----:B----4-:R-:W4:Y:S04]  /*12210*/  LDSM.16.M88.4 R4, [R146+0x4000] ;  /* 0x004000009204783b */ /* 0x010f280000000200 */
        /* <DEDUP_REMOVED lines=16> */
[C---:B--2---:R-:W-:Y:S08]  /*12320*/  HMMA.16816.F32.BF16 R32, R132.reuse, R8, R32 ;  /* 0x000000088420723c */ /* 0x044ff00000041820 */
[----:B------:R-:W-:Y:S08]  /*12330*/  HMMA.16816.F32.BF16 R28, R132, R10, R28 ;  /* 0x0000000a841c723c */ /* 0x000ff0000004181c */
[C---:B-----5:R-:W-:Y:S08]  /*12340*/  HMMA.16816.F32.BF16 R24, R136.reuse, R20, RZ ;  /* 0x000000148818723c */ /* 0x060ff000000418ff */
[C---:B---3--:R-:W-:Y:S08]  /*12350*/  HMMA.16816.F32.BF16 R16, R136.reuse, R12, RZ ;  /* 0x0000000c8810723c */ /* 0x048ff000000418ff */
[C---:B----4-:R-:W-:Y:S08]  /*12360*/  HMMA.16816.F32.BF16 R8, R136.reuse, R4, RZ ;  /* 0x000000048808723c */ /* 0x050ff000000418ff */
        /* <DEDUP_REMOVED lines=72> */
[----:B------:R-:W-:-:S04]  /*127f0*/  FMUL.FTZ R41, R41, c[0x0][0x2ec] ;  /* 0x0000bb0029297a20 */ /* 0x000fc80000410000 */
[----:B------:R-:W2:Y:S01]  /*12800*/  MUFU.TANH R119, R41 ;  /* 0x0000002900777308 */ /* 0x000ea20000002400 */
[----:B------:R-:W-:Y:S01]  /*12810*/  HMMA.16816.F32.BF16 R44, R60, R126, R44 ;  /* 0x0000007e3c2c723c */ /* 0x000fe2000004182c */
[----:B------:R-:W3:Y:S07]  /*12820*/  LDSM.16.M88.4 R124, [R118+0x7400] ;  /* 0x00740000767c783b */ /* 0x000eee0000000200 */
[C---:B-1----:R-:W-:Y:S08]  /*12830*/  HMMA.16816.F32.BF16 R24, R56.reuse, R52, R24 ;  /* 0x000000343818723c */ /* 0x042ff00000041818 */
[C---:B------:R-:W-:Y:S01]  /*12840*/  HMMA.16816.F32.BF16 R20, R56.reuse, R54, R20 ;  /* 0x000000363814723c */ /* 0x040fe20000041814 */
[----:B------:R-:W1:Y:S07]  /*12850*/  LDSM.16.M88.4 R52, [R118+0x8000] ;  /* 0x008000007634783b */ /* 0x000e6e0000000200 */
[----:B---3--:R-:W-:Y:S08]  /*12860*/  HMMA.16816.F32.BF16 R32, R56, R124, R32 ;  /* 0x0000007c3820723c */ /* 0x008ff00000041820 */
[----:B------:R-:W-:-:S02]  /*12870*/  FMUL.FTZ R191, R24, c[0x0][0x2ec] ;  /* 0x0000bb0018bf7a20 */ /* 0x000fc40000410000 */
[----:B------:R-:W-:Y:S02]  /*12880*/  IMAD R24, R159, 0x80, R164 ;  /* 0x000000809f187824 */ /* 0x000fe400078e02a4 */
[----:B------:R-:W-:Y:S02]  /*12890*/  FMUL.FTZ R188, R27, c[0x0][0x2ec] ;  /* 0x0000bb001bbc7a20 */ /* 0x000fe40000410000 */
[----:B------:R-:W-:Y:S01]  /*128a0*/  FMUL.FTZ R25, R25, c[0x0][0x2ec] ;  /* 0x0000bb0019197a20 */ /* 0x000fe20000410000 */
[----:B------:R-:W-:Y:S01]  /*128b0*/  HMMA.16816.F32.BF16 R28, R56, R126, R28 ;  /* 0x0000007e381c723c */ /* 0x000fe2000004181c */
[----:B------:R-:W3:Y:S01]  /*128c0*/  LDSM.16.M88.4 R124, [R118+0x7c00] ;  /* 0x007c0000767c783b */ /* 0x000ee20000000200 */
[----:B------:R-:W-:Y:S01]  /*128d0*/  FMUL.FTZ R187, R20, c[0x0][0x2ec] ;  /* 0x0000bb0014bb7a20 */ /* 0x000fe20000410000 */
[C---:B------:R-:W-:Y:S01]  /*128e0*/  IADD3 R20, R24.reuse, 0x1, RZ ;  /* 0x0000000118147810 */ /* 0x040fe20007ffe0ff */
[----:B------:R-:W-:Y:S01]  /*128f0*/  FMUL.FTZ R21, R21, c[0x0][0x2ec] ;  /* 0x0000bb0015157a20 */ /* 0x000fe20000410000 */
[-C--:B------:R-:W-:Y:S01]  /*12900*/  ISETP.GE.AND P0, PT, R24, R3.reuse, PT ;  /* 0x000000031800720c */ /* 0x080fe20003f06270 */
[----:B------:R-:W-:Y:S01]  /*12910*/  FMUL.FTZ R22, R22, c[0x0][0x2ec] ;  /* 0x0000bb0016167a20 */ /* 0x000fe20000410000 */
[C---:B------:R-:W-:Y:S01]  /*12920*/  ISETP.GE.AND P6, PT, R20.reuse, R3, PT ;  /* 0x000000031400720c */ /* 0x040fe20003fc6270 */
[----:B------:R-:W-:Y:S01]  /*12930*/  MUFU.TANH R185, R21 ;  /* 0x0000001500b97308 */ /* 0x000fe20000002400 */
[----:B------:R-:W-:Y:S01]  /*12940*/  ISETP.GE.AND P3, PT, R20, R117, PT ;  /* 0x000000751400720c */ /* 0x000fe20003f66270 */
[----:B------:R-:W-:Y:S01]  /*12950*/  FMUL.FTZ R184, R23, c[0x0][0x2ec] ;  /* 0x0000bb0017b87a20 */ /* 0x000fe20000410000 */
[----:B------:R-:W-:Y:S01]  /*12960*/  IADD3 R20, R24, 0x8, RZ ;  /* 0x0000000818147810 */ /* 0x000fe20007ffe0ff */
[----:B------:R-:W-:-:S03]  /*12970*/  FMUL.FTZ R26, R26, c[0x0][0x2ec] ;  /* 0x0000bb001a1a7a20 */ /* 0x000fc60000410000 */
[----:B------:R-:W-:Y:S01]  /*12980*/  ISETP.GE.AND P4, PT, R20, R3, PT ;  /* 0x000000031400720c */ /* 0x000fe20003f86270 */
[----:B------:R-:W-:Y:S01]  /*12990*/  FMUL.FTZ R32, R32, c[0x0][0x2ec] ;  /* 0x0000bb0020207a20 */ /* 0x000fe20000410000 */
[C---:B-1----:R-:W-:Y:S01]  /*129a0*/  HMMA.16816.F32.BF16 R8, R56.reuse, R52, R8 ;  /* 0x000000343808723c */ /* 0x042fe20000041808 */
[----:B------:R-:W-:Y:S01]  /*129b0*/  ISETP.GE.AND P1, PT, R20, R117, PT ;  /* 0x000000751400720c */ /* 0x000fe20003f26270 */
[----:B------:R-:W-:Y:S01]  /*129c0*/  FMUL.FTZ R33, R33, c[0x0][0x2ec] ;  /* 0x0000bb0021217a20 */ /* 0x000fe20000410000 */
[----:B------:R-:W-:Y:S01]  /*129d0*/  IADD3 R20, R24, 0x9, RZ ;  /* 0x0000000918147810 */ /* 0x000fe20007ffe0ff */
[----:B------:R-:W-:Y:S01]  /*129e0*/  MUFU.TANH R41, R32 ;  /* 0x0000002000297308 */ /* 0x000fe20000002400 */
[----:B------:R-:W-:Y:S02]  /*129f0*/  FMUL.FTZ R34, R34, c[0x0][0x2ec] ;  /* 0x0000bb0022227a20 */ /* 0x000fe40000410000 */
[----:B------:R-:W-:Y:S01]  /*12a00*/  ISETP.GE.AND P5, PT, R20, R3, PT ;  /* 0x000000031400720c */ /* 0x000fe20003fa6270 */
[----:B------:R-:W-:Y:S01]  /*12a10*/  HMMA.16816.F32.BF16 R4, R56, R54, R4 ;  /* 0x000000363804723c */ /* 0x000fe20000041804 */
[----:B------:R-:W1:Y:S01]  /*12a20*/  LDSM.16.M88.4 R52, [R118+0x8400] ;  /* 0x008400007634783b */ /* 0x000e620000000200 */
[----:B------:R-:W-:-:S02]  /*12a30*/  FMUL.FTZ R28, R28, c[0x0][0x2ec] ;  /* 0x0000bb001c1c7a20 */ /* 0x000fc40000410000 */
[----:B------:R-:W-:Y:S01]  /*12a40*/  MUFU.TANH R197, R33 ;  /* 0x0000002100c57308 */ /* 0x000fe20000002400 */
[----:B------:R-:W-:Y:S02]  /*12a50*/  FMUL.FTZ R29, R29, c[0x0][0x2ec] ;  /* 0x0000bb001d1d7a20 */ /* 0x000fe40000410000 */
[----:B------:R-:W-:Y:S02]  /*12a60*/  FMUL.FTZ R35, R35, c[0x0][0x2ec] ;  /* 0x0000bb0023237a20 */ /* 0x000fe40000410000 */
[----:B------:R-:W-:Y:S02]  /*12a70*/  FMUL.FTZ R30, R30, c[0x0][0x2ec] ;  /* 0x0000bb001e1e7a20 */ /* 0x000fe40000410000 */
[----:B------:R-:W-:Y:S01]  /*12a80*/  FMUL.FTZ R31, R31, c[0x0][0x2ec] ;  /* 0x0000bb001f1f7a20 */ /* 0x000fe20000410000 */
[----:B------:R-:W-:Y:S01]  /*12a90*/  MUFU.TANH R195, R28 ;  /* 0x0000001c00c37308 */ /* 0x000fe20000002400 */
[----:B---3--:R-:W-:Y:S03]  /*12aa0*/  HMMA.16816.F32.BF16 R16, R56, R124, R16 ;  /* 0x0000007c3810723c */ /* 0x008fe60000041810 */
[----:B------:R-:W-:Y:S01]  /*12ab0*/  FMUL.FTZ R175, R8, c[0x0][0x2ec] ;  /* 0x0000bb0008af7a20 */ /* 0x000fe20000410000 */
[----:B------:R-:W-:Y:S01]  /*12ac0*/  IADD3 R8, R24, 0x30, RZ ;  /* 0x0000003018087810 */ /* 0x000fe20007ffe0ff */
[----:B------:R-:W-:-:S02]  /*12ad0*/  FMUL.FTZ R9, R9, c[0x0][0x2ec] ;  /* 0x0000bb0009097a20 */ /* 0x000fc40000410000 */
[----:B------:R-:W-:Y:S01]  /*12ae0*/  MUFU.TANH R193, R29 ;  /* 0x0000001d00c17308 */ /* 0x000fe20000002400 */
[----:B------:R-:W-:Y:S02]  /*12af0*/  FMUL.FTZ R10, R10, c[0x0][0x2ec] ;  /* 0x0000bb000a0a7a20 */ /* 0x000fe40000410000 */
[----:B------:R-:W-:Y:S01]  /*12b00*/  FMUL.FTZ R11, R11, c[0x0][0x2ec] ;  /* 0x0000bb000b0b7a20 */ /* 0x000fe20000410000 */
[----:B------:R-:W-:Y:S01]  /*12b10*/  HMMA.16816.F32.BF16 R12, R56, R126, R12 ;  /* 0x0000007e380c723c */ /* 0x000fe2000004180c */
[----:B------:R-:W-:Y:S01]  /*12b20*/  FMUL.FTZ R171, R4, c[0x0][0x2ec] ;  /* 0x0000bb0004ab7a20 */ /* 0x000fe20000410000 */
[----:B------:R-:W-:Y:S01]  /*12b30*/  IADD3 R4, R24, 0x38, RZ ;  /* 0x0000003818047810 */ /* 0x000fe20007ffe0ff */
[----:B------:R-:W-:Y:S01]  /*12b40*/  FMUL.FTZ R5, R5, c[0x0][0x2ec] ;  /* 0x0000bb0005057a20 */ /* 0x000fe20000410000 */
[----:B------:R2:W-:Y:S01]  /*12b50*/  MUFU.TANH R189, R25 ;  /* 0x0000001900bd7308 */ /* 0x0005e20000002400 */
[----:B------:R-:W-:Y:S02]  /*12b60*/  FMUL.FTZ R6, R6, c[0x0][0x2ec] ;  /* 0x0000bb0006067a20 */ /* 0x000fe40000410000 */
[----:B------:R-:W-:Y:S01]  /*12b70*/  FMUL.FTZ R7, R7, c[0x0][0x2ec] ;  /* 0x0000bb0007077a20 */ /* 0x000fe20000410000 */
[C---:B------:R-:W-:Y:S04]  /*12b80*/  HMMA.16816.F32.BF16 R124, R136.reuse, R140, RZ ;  /* 0x0000008c887c723c */ /* 0x040fe800000418ff */
[----:B------:R-:W-:Y:S04]  /*12b90*/  MUFU.TANH R186, R22 ;  /* 0x0000001600ba7308 */ /* 0x000fe80000002400 */
[----:B------:R-:W-:Y:S01]  /*12ba0*/  HMMA.16816.F32.BF16 R140, R136, R142, RZ ;  /* 0x0000008e888c723c */ /* 0x000fe200000418ff */
[----:B------:R-:W-:Y:S01]  /*12bb0*/  FMUL.FTZ R183, R16, c[0x0][0x2ec] ;  /* 0x0000bb0010b77a20 */ /* 0x000fe20000410000 */
[----:B------:R-:W-:Y:S01]  /*12bc0*/  IADD3 R16, R24, 0x11, RZ ;  /* 0x0000001118107810 */ /* 0x000fe20007ffe0ff */
[----:B------:R-:W-:Y:S01]  /*12bd0*/  FMUL.FTZ R181, R17, c[0x0][0x2ec] ;  /* 0x0000bb0011b57a20 */ /* 0x000fe20000410000 */
[----:B--2---:R-:W-:Y:S01]  /*12be0*/  FSEL R25, R119, -INF , !P6 ;  /* 0xff80000077197808 */ /* 0x004fe20007000000 */
[----:B------:R-:W-:Y:S01]  /*12bf0*/  MUFU.TANH R198, R34 ;  /* 0x0000002200c67308 */ /* 0x000fe20000002400 */
[----:B------:R-:W-:-:S02]  /*12c00*/  FMUL.FTZ R18, R18, c[0x0][0x2ec] ;  /* 0x0000bb0012127a20 */ /* 0x000fc40000410000 */
[C---:B-1----:R-:W-:Y:S01]  /*12c10*/  HMMA.16816.F32.BF16 R48, R56.reuse, R52, R48 ;  /* 0x000000343830723c */ /* 0x042fe20000041830 */
[----:B------:R-:W-:Y:S01]  /*12c20*/  FMUL.FTZ R179, R12, c[0x0][0x2ec] ;  /* 0x0000bb000cb37a20 */ /* 0x000fe20000410000 */
[----:B------:R-:W-:Y:S01]  /*12c30*/  IADD3 R12, R24, 0x18, RZ ;  /* 0x00000018180c7810 */ /* 0x000fe20007ffe0ff */
[----:B------:R-:W-:Y:S02]  /*12c40*/  FMUL.FTZ R13, R13, c[0x0][0x2ec] ;  /* 0x0000bb000d0d7a20 */ /* 0x000fe40000410000 */
[----:B------:R-:W-:Y:S01]  /*12c50*/  MUFU.TANH R196, R35 ;  /* 0x0000002300c47308 */ /* 0x000fe20000002400 */
[----:B------:R-:W-:Y:S02]  /*12c60*/  FMUL.FTZ R19, R19, c[0x0][0x2ec] ;  /* 0x0000bb0013137a20 */ /* 0x000fe40000410000 */
[----:B------:R-:W-:Y:S01]  /*12c70*/  HMMA.16816.F32.BF16 R44, R56, R54, R44 ;  /* 0x00000036382c723c */ /* 0x000fe2000004182c */
[----:B------:R-:W1:Y:S01]  /*12c80*/  LDSM.16.M88.4 R52, [R146+0x4c00] ;  /* 0x004c00009234783b */ /* 0x000e620000000200 */
[----:B------:R-:W-:-:S02]  /*12c90*/  FMUL.FTZ R14, R14, c[0x0][0x2ec] ;  /* 0x0000bb000e0e7a20 */ /* 0x000fc40000410000 */
[----:B------:R-:W-:Y:S01]  /*12ca0*/  FMUL.FTZ R15, R15, c[0x0][0x2ec] ;  /* 0x0000bb000f0f7a20 */ /* 0x000fe20000410000 */
[----:B------:R-:W-:Y:S03]  /*12cb0*/  MUFU.TANH R194, R30 ;  /* 0x0000001e00c27308 */ /* 0x000fe60000002400 */
[C---:B------:R-:W-:Y:S05]  /*12cc0*/  HMMA.16816.F32.BF16 R124, R132.reuse, R128, R124 ;  /* 0x00000080847c723c */ /* 0x040fea000004187c */
[----:B------:R-:W-:Y:S03]  /*12cd0*/  MUFU.TANH R192, R31 ;  /* 0x0000001f00c07308 */ /* 0x000fe60000002400 */
[----:B------:R-:W-:Y:S01]  /*12ce0*/  HMMA.16816.F32.BF16 R128, R132, R130, R140 ;  /* 0x000000828480723c */ /* 0x000fe2000004188c */
[----:B------:R-:W-:-:S02]  /*12cf0*/  FMUL.FTZ R48, R48, c[0x0][0x2ec] ;  /* 0x0000bb0030307a20 */ /* 0x000fc40000410000 */
[----:B------:R-:W-:Y:S02]  /*12d00*/  FMUL.FTZ R49, R49, c[0x0][0x2ec] ;  /* 0x0000bb0031317a20 */ /* 0x000fe40000410000 */
[----:B------:R-:W-:Y:S01]  /*12d10*/  MUFU.TANH R191, R191 ;  /* 0x000000bf00bf7308 */ /* 0x000fe20000002400 */
[----:B------:R-:W-:Y:S02]  /*12d20*/  FMUL.FTZ R50, R50, c[0x0][0x2ec] ;  /* 0x0000bb0032327a20 */ /* 0x000fe40000410000 */
[----:B------:R-:W-:Y:S02]  /*12d30*/  FMUL.FTZ R44, R44, c[0x0][0x2ec] ;  /* 0x0000bb002c2c7a20 */ /* 0x000fe40000410000 */
[----:B------:R-:W-:Y:S02]  /*12d40*/  FMUL.FTZ R51, R51, c[0x0][0x2ec] ;  /* 0x0000bb0033337a20 */ /* 0x000fe40000410000 */
[----:B------:R-:W-:Y:S01]  /*12d50*/  FMUL.FTZ R46, R46, c[0x0][0x2ec] ;  /* 0x0000bb002e2e7a20 */ /* 0x000fe20000410000 */
[----:B------:R-:W-:Y:S08]  /*12d60*/  MUFU.TANH R187, R187 ;  /* 0x000000bb00bb7308 */ /* 0x000ff00000002400 */
[----:B------:R-:W-:Y:S01]  /*12d70*/  MUFU.TANH R190, R26 ;  /* 0x0000001a00be7308 */ /* 0x000fe20000002400 */
[C---:B-1----:R-:W-:Y:S07]  /*12d80*/  HMMA.16816.F32.BF16 R140, R136.reuse, R52, RZ ;  /* 0x00000034888c723c */ /* 0x042fee00000418ff */
[----:B------:R-:W-:Y:S01]  /*12d90*/  MUFU.TANH R184, R184 ;  /* 0x000000b800b87308 */ /* 0x000fe20000002400 */
[----:B------:R-:W-:Y:S07]  /*12da0*/  HMMA.16816.F32.BF16 R52, R136, R54, RZ ;  /* 0x000000368834723c */ /* 0x000fee00000418ff */
[----:B------:R-:W-:Y:S01]  /*12db0*/  MUFU.TANH R183, R183 ;  /* 0x000000b700b77308 */ /* 0x000fe20000002400 */
[----:B------:R-:W-:-:S02]  /*12dc0*/  FMUL.FTZ R136, R40, c[0x0][0x2ec] ;  /* 0x0000bb0028887a20 */ /* 0x000fc40000410000 */
[----:B------:R-:W-:Y:S02]  /*12dd0*/  FMUL.FTZ R137, R37, c[0x0][0x2ec] ;  /* 0x0000bb0025897a20 */ /* 0x000fe40000410000 */
[----:B------:R-:W-:-:S03]  /*12de0*/  FMUL.FTZ R40, R42, c[0x0][0x2ec] ;  /* 0x0000bb002a287a20 */ /* 0x000fc60000410000 */
[----:B------:R-:W-:Y:S01]  /*12df0*/  MUFU.TANH R181, R181 ;  /* 0x000000b500b57308 */ /* 0x000fe20000002400 */
[----:B------:R-:W-:Y:S02]  /*12e00*/  FMUL.FTZ R138, R36, c[0x0][0x2ec] ;  /* 0x0000bb00248a7a20 */ /* 0x000fe40000410000 */
[----:B------:R-:W-:Y:S02]  /*12e10*/  FMUL.FTZ R42, R43, c[0x0][0x2ec] ;  /* 0x0000bb002b2a7a20 */ /* 0x000fe40000410000 */
[----:B------:R-:W-:Y:S02]  /*12e20*/  FMUL.FTZ R37, R38, c[0x0][0x2ec] ;  /* 0x0000bb0026257a20 */ /* 0x000fe40000410000 */
[----:B------:R-:W-:Y:S01]  /*12e30*/  FMUL.FTZ R36, R39, c[0x0][0x2ec] ;  /* 0x0000bb0027247a20 */ /* 0x000fe20000410000 */
[----:B------:R-:W1:Y:S08]  /*12e40*/  MUFU.TANH R136, R136 ;  /* 0x0000008800887308 */ /* 0x000e700000002400 */
[----:B------:R-:W2:Y:S08]  /*12e50*/  MUFU.TANH R137, R137 ;  /* 0x0000008900897308 */ /* 0x000eb00000002400 */
[----:B------:R-:W3:Y:S01]  /*12e60*/  MUFU.TANH R40, R40 ;  /* 0x0000002800287308 */ /* 0x000ee20000002400 */
[----:B-1----:R-:W-:-:S02]  /*12e70*/  FSEL R27, R136, -INF , !P0 ;  /* 0xff800000881b7808 */ /* 0x002fc40004000000 */
[----:B------:R-:W-:Y:S02]  /*12e80*/  ISETP.GE.AND P0, PT, R20, R117, PT ;  /* 0x000000751400720c */ /* 0x000fe40003f06270 */
[----:B------:R-:W-:-:S03]  /*12e90*/  IADD3 R20, R24, 0x10, RZ ;  /* 0x0000001018147810 */ /* 0x000fc60007ffe0ff */
[----:B------:R-:W1:Y:S01]  /*12ea0*/  MUFU.TANH R138, R138 ;  /* 0x0000008a008a7308 */ /* 0x000e620000002400 */
[----:B--2---:R-:W-:Y:S02]  /*12eb0*/  FSEL R21, R137, -INF , !P5 ;  /* 0xff80000089157808 */ /* 0x004fe40006800000 */
[----:B------:R-:W-:Y:S02]  /*12ec0*/  ISETP.GE.AND P5, PT, R24, R117, PT ;  /* 0x000000751800720c */ /* 0x000fe40003fa6270 */
[----:B------:R-:W-:-:S03]  /*12ed0*/  ISETP.GE.AND P6, PT, R20, R3, PT ;  /* 0x000000031400720c */ /* 0x000fc60003fc6270 */
[----:B------:R-:W2:Y:S01]  /*12ee0*/  MUFU.TANH R42, R42 ;  /* 0x0000002a002a7308 */ /* 0x000ea20000002400 */
[----:B---3--:R-:W-:Y:S02]  /*12ef0*/  FSEL R17, R40, -INF , !P5 ;  /* 0xff80000028117808 */ /* 0x008fe40006800000 */
[----:B------:R-:W-:Y:S02]  /*12f00*/  ISETP.GE.AND P5, PT, R16, R3, PT ;  /* 0x000000031000720c */ /* 0x000fe40003fa6270 */
[----:B------:R-:W-:Y:S02]  /*12f10*/  FSEL R41, R41, -INF , !P6 ;  /* 0xff80000029297808 */ /* 0x000fe40007000000 */
[----:B------:R-:W-:Y:S01]  /*12f20*/  FSEL R197, R197, -INF , !P5 ;  /* 0xff800000c5c57808 */ /* 0x000fe20006800000 */
[----:B------:R-:W3:Y:S01]  /*12f30*/  MUFU.TANH R37, R37 ;  /* 0x0000002500257308 */ /* 0x000ee20000002400 */
[----:B-1----:R-:W-:Y:S02]  /*12f40*/  FSEL R23, R138, -INF , !P4 ;  /* 0xff8000008a177808 */ /* 0x002fe40006000000 */
[----:B------:R-:W-:-:S04]  /*12f50*/  ISETP.GE.AND P4, PT, R20, R117, PT ;  /* 0x000000751400720c */ /* 0x000fc80003f86270 */
[----:B------:R-:W-:Y:S01]  /*12f60*/  FSEL R198, R198, -INF , !P4 ;  /* 0xff800000c6c67808 */ /* 0x000fe20006000000 */
[----:B------:R-:W1:Y:S01]  /*12f70*/  MUFU.TANH R36, R36 ;  /* 0x0000002400247308 */ /* 0x000e620000002400 */
[----:B--2---:R-:W-:Y:S02]  /*12f80*/  FSEL R22, R42, -INF , !P3 ;  /* 0xff8000002a167808 */ /* 0x004fe40005800000 */
[----:B------:R-:W-:-:S04]  /*12f90*/  ISETP.GE.AND P3, PT, R16, R117, PT ;  /* 0x000000751000720c */ /* 0x000fc80003f66270 */
[----:B------:R-:W-:Y:S01]  /*12fa0*/  FSEL R196, R196, -INF , !P3 ;  /* 0xff800000c4c47808 */ /* 0x000fe20005800000 */
[----:B------:R-:W2:Y:S01]  /*12fb0*/  MUFU.TANH R188, R188 ;  /* 0x000000bc00bc7308 */ /* 0x000ea20000002400 */
[----:B---3--:R-:W-:Y:S02]  /*12fc0*/  FSEL R20, R37, -INF , !P1 ;  /* 0xff80000025147808 */ /* 0x008fe40004800000 */
[----:B------:R-:W-:-:S04]  /*12fd0*/  ISETP.GE.AND P1, PT, R12, R3, PT ;  /* 0x000000030c00720c */ /* 0x000fc80003f26270 */
[----:B------:R-:W-:Y:S01]  /*12fe0*/  FSEL R195, R195, -INF , !P1 ;  /* 0xff800000c3c37808 */ /* 0x000fe20004800000 */
[----:B------:R-:W3:Y:S01]  /*12ff0*/  MUFU.TANH R179, R179 ;  /* 0x000000b300b37308 */ /* 0x000ee20000002400 */
[----:B-1----:R-:W-:Y:S02]  /*13000*/  FSEL R16, R36, -INF , !P0 ;  /* 0xff80000024107808 */ /* 0x002fe40004000000 */
[----:B------:R-:W-:Y:S02]  /*13010*/  ISETP.GE.AND P0, PT, R12, R117, PT ;  /* 0x000000750c00720c */ /* 0x000fe40003f06270 */
[----:B------:R-:W-:Y:S02]  /*13020*/  IADD3 R12, R24, 0x19, RZ ;  /* 0x00000019180c7810 */ /* 0x000fe40007ffe0ff */
[----:B------:R-:W-:Y:S01]  /*13030*/  FSEL R194, R194, -INF , !P0 ;  /* 0xff800000c2c27808 */ /* 0x000fe20004000000 */
[----:B------:R-:W1:Y:S01]  /*13040*/  MUFU.TANH R177, R13 ;  /* 0x0000000d00b17308 */ /* 0x000e620000002400 */
[----:B------:R-:W-:-:S02]  /*13050*/  ISETP.GE.AND P6, PT, R12, R3, PT ;  /* 0x000000030c00720c */ /* 0x000fc40003fc6270 */
[----:B------:R-:W-:Y:S02]  /*13060*/  ISETP.GE.AND P5, PT, R12, R117, PT ;  /* 0x000000750c00720c */ /* 0x000fe40003fa6270 */
[----:B------:R-:W-:Y:S02]  /*13070*/  IADD3 R12, R24, 0x20, RZ ;  /* 0x00000020180c7810 */ /* 0x000fe40007ffe0ff */
[----:B------:R-:W-:Y:S01]  /*13080*/  FSEL R193, R193, -INF , !P6 ;  /* 0xff800000c1c17808 */ /* 0x000fe20007000000 */
[----:B------:R-:W4:Y:S01]  /*13090*/  MUFU.TANH R182, R18 ;  /* 0x0000001200b67308 */ /* 0x000f220000002400 */
[C---:B------:R-:W-:Y:S02]  /*130a0*/  ISETP.GE.AND P1, PT, R12.reuse, R3, PT ;  /* 0x000000030c00720c */ /* 0x040fe40003f26270 */
[----:B------:R-:W-:Y:S02]  /*130b0*/  ISETP.GE.AND P6, PT, R12, R117, PT ;  /* 0x000000750c00720c */ /* 0x000fe40003fc6270 */
[----:B------:R-:W-:-:S02]  /*130c0*/  IADD3 R12, R24, 0x21, RZ ;  /* 0x00000021180c7810 */ /* 0x000fc40007ffe0ff */
[----:B------:R-:W-:Y:S01]  /*130d0*/  FSEL R192, R192, -INF , !P5 ;  /* 0xff800000c0c07808 */ /* 0x000fe20006800000 */
[----:B------:R-:W5:Y:S01]  /*130e0*/  MUFU.TANH R176, R19 ;  /* 0x0000001300b07308 */ /* 0x000f620000002400 */
[C---:B------:R-:W-:Y:S02]  /*130f0*/  ISETP.GE.AND P4, PT, R12.reuse, R3, PT ;  /* 0x000000030c00720c */ /* 0x040fe40003f86270 */
        /* <DEDUP_REMOVED lines=8> */
[----:B------:R1:W1:Y:S01]  /*13180*/  MUFU.TANH R178, R15 ;  /* 0x0000000f00b27308 */ /* 0x0002620000002400 */
[----:B------:R-:W-:Y:S02]  /*13190*/  ISETP.GE.AND P1, PT, R12, R3, PT ;  /* 0x000000030c00720c */ /* 0x000fe40003f26270 */
[----:B------:R-:W-:Y:S02]  /*131a0*/  FSEL R187, R187, -INF , !P0 ;  /* 0xff800000bbbb7808 */ /* 0x000fe40004000000 */
[----:B------:R-:W-:-:S02]  /*131b0*/  FSEL R185, R185, -INF , !P1 ;  /* 0xff800000b9b97808 */ /* 0x000fc40004800000 */
[----:B------:R-:W-:Y:S01]  /*131c0*/  ISETP.GE.AND P4, PT, R12, R117, PT ;  /* 0x000000750c00720c */ /* 0x000fe20003f86270 */
[----:B------:R-:W2:Y:S01]  /*131d0*/  MUFU.TANH R175, R175 ;  /* 0x000000af00af7308 */ /* 0x000ea20000002400 */
[C---:B------:R-:W-:Y:S02]  /*131e0*/  ISETP.GE.AND P0, PT, R8.reuse, R3, PT ;  /* 0x000000030800720c */ /* 0x040fe40003f06270 */
[----:B------:R-:W-:Y:S02]  /*131f0*/  ISETP.GE.AND P1, PT, R8, R117, PT ;  /* 0x000000750800720c */ /* 0x000fe40003f26270 */
[----:B------:R-:W-:Y:S02]  /*13200*/  IADD3 R8, R24, 0x31, RZ ;  /* 0x0000003118087810 */ /* 0x000fe40007ffe0ff */
[----:B------:R-:W-:Y:S01]  /*13210*/  FSEL R190, R190, -INF , !P6 ;  /* 0xff800000bebe7808 */ /* 0x000fe20007000000 */
[----:B------:R-:W2:Y:S01]  /*13220*/  MUFU.TANH R173, R9 ;  /* 0x0000000900ad7308 */ /* 0x000ea20000002400 */
[----:B------:R-:W-:Y:S01]  /*13230*/  FSEL R186, R186, -INF , !P5 ;  /* 0xff800000baba7808 */ /* 0x000fe20006800000 */
[----:B-1----:R-:W-:Y:S01]  /*13240*/  LDSM.16.M88.4 R12, [R146+0x8c00] ;  /* 0x008c0000920c783b */ /* 0x002fe20000000200 */
[----:B------:R-:W-:-:S02]  /*13250*/  FSEL R184, R184, -INF , !P4 ;  /* 0xff800000b8b87808 */ /* 0x000fc40006000000 */
[-C--:B------:R-:W-:Y:S02]  /*13260*/  ISETP.GE.AND P6, PT, R8, R3.reuse, PT ;  /* 0x000000030800720c */ /* 0x080fe40003fc6270 */
[C---:B------:R-:W-:Y:S01]  /*13270*/  ISETP.GE.AND P5, PT, R4.reuse, R3, PT ;  /* 0x000000030400720c */ /* 0x040fe20003fa6270 */
[----:B------:R-:W1:Y:S01]  /*13280*/  MUFU.TANH R171, R171 ;  /* 0x000000ab00ab7308 */ /* 0x000e620000002400 */
[----:B------:R-:W-:Y:S02]  /*13290*/  ISETP.GE.AND P4, PT, R4, R117, PT ;  /* 0x000000750400720c */ /* 0x000fe40003f86270 */
[----:B------:R-:W-:Y:S02]  /*132a0*/  IADD3 R4, R24, 0x39, RZ ;  /* 0x0000003918047810 */ /* 0x000fe40007ffe0ff */
[----:B------:R-:W-:Y:S02]  /*132b0*/  FSEL R183, R183, -INF , !P0 ;  /* 0xff800000b7b77808 */ /* 0x000fe40004000000 */
[----:B------:R-:W-:Y:S01]  /*132c0*/  FSEL R181, R181, -INF , !P6 ;  /* 0xff800000b5b57808 */ /* 0x000fe20007000000 */
[----:B------:R-:W1:Y:S01]  /*132d0*/  MUFU.TANH R169, R5 ;  /* 0x0000000500a97308 */ /* 0x000e620000002400 */
[----:B------:R-:W-:-:S02]  /*132e0*/  ISETP.GE.AND P0, PT, R4, R3, PT ;  /* 0x000000030400720c */ /* 0x000fc40003f06270 */
[-C--:B------:R-:W-:Y:S02]  /*132f0*/  ISETP.GE.AND P6, PT, R4, R117.reuse, PT ;  /* 0x000000750400720c */ /* 0x080fe40003fc6270 */
[----:B------:R-:W-:Y:S02]  /*13300*/  IADD3 R4, R24, 0x40, RZ ;  /* 0x0000004018047810 */ /* 0x000fe40007ffe0ff */
[----:B--2---:R-:W-:Y:S01]  /*13310*/  FSEL R188, R188, -INF , !P3 ;  /* 0xff800000bcbc7808 */ /* 0x004fe20005800000 */
[----:B------:R-:W2:Y:S01]  /*13320*/  MUFU.TANH R174, R10 ;  /* 0x0000000a00ae7308 */ /* 0x000ea20000002400 */
[----:B---3--:R-:W-:Y:S02]  /*13330*/  FSEL R179, R179, -INF , !P5 ;  /* 0xff800000b3b37808 */ /* 0x008fe40006800000 */
[----:B------:R-:W-:Y:S02]  /*13340*/  FSEL R177, R177, -INF , !P0 ;  /* 0xff800000b1b17808 */ /* 0x000fe40004000000 */
[----:B------:R-:W-:-:S02]  /*13350*/  ISETP.GE.AND P3, PT, R8, R117, PT ;  /* 0x000000750800720c */ /* 0x000fc40003f66270 */
[C---:B------:R-:W-:Y:S01]  /*13360*/  ISETP.GE.AND P5, PT, R4.reuse, R3, PT ;  /* 0x000000030400720c */ /* 0x040fe20003fa6270 */
[----:B------:R3:W1:Y:S01]  /*13370*/  MUFU.TANH R172, R11 ;  /* 0x0000000b00ac7308 */ /* 0x0006620000002400 */
[----:B------:R-:W-:Y:S02]  /*13380*/  ISETP.GE.AND P0, PT, R4, R117, PT ;  /* 0x000000750400720c */ /* 0x000fe40003f06270 */
[----:B------:R-:W-:Y:S02]  /*13390*/  IADD3 R4, R24, 0x41, RZ ;  /* 0x0000004118047810 */ /* 0x000fe40007ffe0ff */
[----:B----4-:R-:W-:Y:S02]  /*133a0*/  FSEL R182, R182, -INF , !P1 ;  /* 0xff800000b6b67808 */ /* 0x010fe40004800000 */
[----:B-----5:R-:W-:Y:S01]  /*133b0*/  FSEL R176, R176, -INF , !P3 ;  /* 0xff800000b0b07808 */ /* 0x020fe20005800000 */
[----:B------:R-:W4:Y:S01]  /*133c0*/  MUFU.TANH R170, R6 ;  /* 0x0000000600aa7308 */ /* 0x000f220000002400 */
[----:B------:R-:W-:-:S02]  /*133d0*/  ISETP.GE.AND P1, PT, R4, R3, PT ;  /* 0x000000030400720c */ /* 0x000fc40003f26270 */
[----:B------:R-:W-:Y:S02]  /*133e0*/  ISETP.GE.AND P3, PT, R4, R117, PT ;  /* 0x000000750400720c */ /* 0x000fe40003f66270 */
[----:B------:R-:W-:Y:S02]  /*133f0*/  IADD3 R4, R24, 0x48, RZ ;  /* 0x0000004818047810 */ /* 0x000fe40007ffe0ff */
[----:B------:R-:W-:Y:S01]  /*13400*/  FSEL R180, R180, -INF , !P4 ;  /* 0xff800000b4b47808 */ /* 0x000fe20006000000 */
[----:B------:R-:W5:Y:S01]  /*13410*/  MUFU.TANH R168, R7 ;  /* 0x0000000700a87308 */ /* 0x000f620000002400 */
[----:B------:R-:W-:Y:S01]  /*13420*/  FSEL R178, R178, -INF , !P6 ;  /* 0xff800000b2b27808 */ /* 0x000fe20007000000 */
[----:B---3--:R-:W-:Y:S01]  /*13430*/  LDSM.16.M88.4 R8, [R146+0x6c00] ;  /* 0x006c00009208783b */ /* 0x008fe20000000200 */
[C---:B------:R-:W-:Y:S02]  /*13440*/  ISETP.GE.AND P4, PT, R4.reuse, R3, PT ;  /* 0x000000030400720c */ /* 0x040fe40003f86270 */
[----:B------:R-:W-:-:S02]  /*13450*/  ISETP.GE.AND P6, PT, R4, R117, PT ;  /* 0x000000750400720c */ /* 0x000fc40003fc6270 */
[----:B------:R-:W-:Y:S01]  /*13460*/  IADD3 R4, R24, 0x49, RZ ;  /* 0x0000004918047810 */ /* 0x000fe20007ffe0ff */
[----:B------:R-:W3:Y:S01]  /*13470*/  MUFU.TANH R165, R48 ;  /* 0x0000003000a57308 */ /* 0x000ee20000002400 */
[----:B------:R-:W-:Y:S02]  /*13480*/  FSEL R175, R175, -INF , !P5 ;  /* 0xff800000afaf7808 */ /* 0x000fe40006800000 */
[----:B------:R-:W-:Y:S02]  /*13490*/  FSEL R173, R173, -INF , !P1 ;  /* 0xff800000adad7808 */ /* 0x000fe40004800000 */
[C---:B------:R-:W-:Y:S02]  /*134a0*/  ISETP.GE.AND P5, PT, R4.reuse, R3, PT ;  /* 0x000000030400720c */ /* 0x040fe40003fa6270 */
[----:B------:R-:W-:Y:S01]  /*134b0*/  ISETP.GE.AND P1, PT, R4, R117, PT ;  /* 0x000000750400720c */ /* 0x000fe20003f26270 */
[----:B------:R-:W3:Y:S01]  /*134c0*/  MUFU.TANH R161, R49 ;  /* 0x0000003100a17308 */ /* 0x000ee20000002400 */
[----:B------:R-:W-:-:S02]  /*134d0*/  IADD3 R4, R24, 0x50, RZ ;  /* 0x0000005018047810 */ /* 0x000fc40007ffe0ff */
[----:B-1----:R-:W-:Y:S02]  /*134e0*/  FSEL R171, R171, -INF , !P4 ;  /* 0xff800000abab7808 */ /* 0x002fe40006000000 */
[----:B------:R-:W-:Y:S02]  /*134f0*/  FSEL R169, R169, -INF , !P5 ;  /* 0xff800000a9a97808 */ /* 0x000fe40006800000 */
[C---:B------:R-:W-:Y:S01]  /*13500*/  ISETP.GE.AND P4, PT, R4.reuse, R3, PT ;  /* 0x000000030400720c */ /* 0x040fe20003f86270 */
[----:B------:R-:W1:Y:S01]  /*13510*/  MUFU.TANH R167, R44 ;  /* 0x0000002c00a77308 */ /* 0x000e620000002400 */
[----:B------:R-:W-:Y:S02]  /*13520*/  ISETP.GE.AND P5, PT, R4, R117, PT ;  /* 0x000000750400720c */ /* 0x000fe40003fa6270 */
[----:B------:R-:W-:Y:S02]  /*13530*/  IADD3 R4, R24, 0x51, RZ ;  /* 0x0000005118047810 */ /* 0x000fe40007ffe0ff */
[----:B--2---:R-:W-:-:S02]  /*13540*/  FSEL R174, R174, -INF , !P0 ;  /* 0xff800000aeae7808 */ /* 0x004fc40004000000 */
[----:B------:R-:W-:Y:S01]  /*13550*/  FSEL R172, R172, -INF , !P3 ;  /* 0xff800000acac7808 */ /* 0x000fe20005800000 */
[----:B------:R-:W2:Y:S01]  /*13560*/  MUFU.TANH R166, R50 ;  /* 0x0000003200a67308 */ /* 0x000ea20000002400 */
[C---:B------:R-:W-:Y:S02]  /*13570*/  ISETP.GE.AND P0, PT, R4.reuse, R3, PT ;  /* 0x000000030400720c */ /* 0x040fe40003f06270 */
[----:B------:R-:W-:Y:S02]  /*13580*/  ISETP.GE.AND P3, PT, R4, R117, PT ;  /* 0x000000750400720c */ /* 0x000fe40003f66270 */
[----:B------:R-:W-:Y:S02]  /*13590*/  IADD3 R4, R24, 0x58, RZ ;  /* 0x0000005818047810 */ /* 0x000fe40007ffe0ff */
[----:B----4-:R-:W-:Y:S01]  /*135a0*/  FSEL R170, R170, -INF , !P6 ;  /* 0xff800000aaaa7808 */ /* 0x010fe20007000000 */
[----:B------:R-:W4:Y:S01]  /*135b0*/  MUFU.TANH R164, R51 ;  /* 0x0000003300a47308 */ /* 0x000f220000002400 */
[----:B-----5:R-:W-:-:S02]  /*135c0*/  FSEL R168, R168, -INF , !P1 ;  /* 0xff800000a8a87808 */ /* 0x020fc40004800000 */
[C---:B------:R-:W-:Y:S02]  /*135d0*/  ISETP.GE.AND P6, PT, R4.reuse, R3, PT ;  /* 0x000000030400720c */ /* 0x040fe40003fc6270 */
[----:B------:R-:W-:Y:S02]  /*135e0*/  ISETP.GE.AND P1, PT, R4, R117, PT ;  /* 0x000000750400720c */ /* 0x000fe40003f26270 */
[----:B------:R-:W-:Y:S01]  /*135f0*/  IADD3 R4, R24, 0x59, RZ ;  /* 0x0000005918047810 */ /* 0x000fe20007ffe0ff */
[----:B------:R-:W5:Y:S01]  /*13600*/  MUFU.TANH R160, R46 ;  /* 0x0000002e00a07308 */ /* 0x000f620000002400 */
[----:B---3--:R-:W-:Y:S02]  /*13610*/  FSEL R165, R165, -INF , !P4 ;  /* 0xff800000a5a57808 */ /* 0x008fe40006000000 */
[----:B------:R-:W-:Y:S02]  /*13620*/  FSEL R161, R161, -INF , !P0 ;  /* 0xff800000a1a17808 */ /* 0x000fe40004000000 */
[----:B------:R-:W-:-:S02]  /*13630*/  ISETP.GE.AND P4, PT, R4, R3, PT ;  /* 0x000000030400720c */ /* 0x000fc40003f86270 */
[----:B------:R-:W-:Y:S02]  /*13640*/  ISETP.GE.AND P0, PT, R4, R117, PT ;  /* 0x000000750400720c */ /* 0x000fe40003f06270 */
[----:B------:R-:W3:Y:S01]  /*13650*/  LDSM.16.M88.4 R4, [R118+0x4c00] ;  /* 0x004c00007604783b */ /* 0x000ee20000000200 */
[----:B-1----:R-:W-:Y:S02]  /*13660*/  FSEL R167, R167, -INF , !P6 ;  /* 0xff800000a7a77808 */ /* 0x002fe40007000000 */
[----:B--2---:R-:W-:Y:S02]  /*13670*/  FSEL R166, R166, -INF , !P5 ;  /* 0xff800000a6a67808 */ /* 0x004fe40006800000 */
[----:B----4-:R-:W-:Y:S02]  /*13680*/  FSEL R164, R164, -INF , !P3 ;  /* 0xff800000a4a47808 */ /* 0x010fe40005800000 */
[----:B-----5:R-:W-:Y:S01]  /*13690*/  FSEL R160, R160, -INF , !P1 ;  /* 0xff800000a0a07808 */ /* 0x020fe20004800000 */
[C---:B---3--:R-:W-:Y:S08]  /*136a0*/  HMMA.16816.F32.BF16 R140, R132.reuse, R4, R140 ;  /* 0x00000004848c723c */ /* 0x048ff0000004188c */
[----:B------:R-:W-:Y:S01]  /*136b0*/  HMMA.16816.F32.BF16 R52, R132, R6, R52 ;  /* 0x000000068434723c */ /* 0x000fe20000041834 */
[----:B------:R-:W1:Y:S11]  /*136c0*/  LDSM.16.M88.4 R4, [R146+0x6800] ;  /* 0x006800009204783b */ /* 0x000e760000000200 */
[----:B------:R-:W-:Y:S04]  /*136d0*/  @!UPT UIADD3 URZ, URZ, URZ, URZ ;  /* 0x0000003f3f3ff290 */ /* 0x000fe8000fffe03f */
[C---:B------:R-:W-:Y:S08]  /*136e0*/  HMMA.16816.F32.BF16 R140, R120.reuse, R8, R140 ;  /* 0x00000008788c723c */ /* 0x040ff0000004188c */
[C---:B------:R-:W-:Y:S01]  /*136f0*/  HMMA.16816.F32.BF16 R52, R120.reuse, R10, R52 ;  /* 0x0000000a7834723c */ /* 0x040fe20000041834 */
[----:B------:R-:W2:Y:S07]  /*13700*/  LDSM.16.M88.4 R8, [R118+0x6800] ;  /* 0x006800007608783b */ /* 0x000eae0000000200 */
[C---:B-1----:R-:W-:Y:S08]  /*13710*/  HMMA.16816.F32.BF16 R124, R120.reuse, R4, R124 ;  /* 0x00000004787c723c */ /* 0x042ff0000004187c */
[----:B------:R-:W-:Y:S01]  /*13720*/  HMMA.16816.F32.BF16 R128, R120, R6, R128 ;  /* 0x000000067880723c */ /* 0x000fe20000041880 */
[----:B------:R-:W1:Y:S11]  /*13730*/  LDSM.16.M88.4 R4, [R118+0x6c00] ;  /* 0x006c00007604783b */ /* 0x000e760000000200 */
[----:B------:R-:W-:Y:S04]  /*13740*/  @!UPT UIADD3 URZ, URZ, URZ, URZ ;  /* 0x0000003f3f3ff290 */ /* 0x000fe8000fffe03f */
[C---:B--2---:R-:W-:Y:S08]  /*13750*/  HMMA.16816.F32.BF16 R124, R64.reuse, R8, R124 ;  /* 0x00000008407c723c */ /* 0x044ff0000004187c */
[C---:B------:R-:W-:Y:S01]  /*13760*/  HMMA.16816.F32.BF16 R128, R64.reuse, R10, R128 ;  /* 0x0000000a4080723c */ /* 0x040fe20000041880 */
[----:B------:R-:W2:Y:S07]  /*13770*/  LDSM.16.M88.4 R8, [R146+0x8800] ;  /* 0x008800009208783b */ /* 0x000eae0000000200 */
[C---:B-1----:R-:W-:Y:S08]  /*13780*/  HMMA.16816.F32.BF16 R140, R64.reuse, R4, R140 ;  /* 0x00000004408c723c */ /* 0x042ff0000004188c */
[----:B------:R-:W-:Y:S01]  /*13790*/  HMMA.16816.F32.BF16 R52, R64, R6, R52 ;  /* 0x000000064034723c */ /* 0x000fe20000041834 */
[----:B------:R-:W1:Y:S07]  /*137a0*/  LDSM.16.M88.4 R4, [R118+0x8800] ;  /* 0x008800007604783b */ /* 0x000e6e0000000200 */
[C---:B--2---:R-:W-:Y:S08]  /*137b0*/  HMMA.16816.F32.BF16 R124, R60.reuse, R8, R124 ;  /* 0x000000083c7c723c */ /* 0x044ff0000004187c */
[----:B------:R-:W-:Y:S01]  /*137c0*/  HMMA.16816.F32.BF16 R128, R60, R10, R128 ;  /* 0x0000000a3c80723c */ /* 0x000fe20000041880 */
[----:B------:R-:W2:Y:S01]  /*137d0*/  LDSM.16.M88.4 R8, [R118+0x8c00] ;  /* 0x008c00007608783b */ /* 0x000ea20000000200 */
[----:B------:R-:W-:-:S06]  /*137e0*/  DEPBAR.LE SB0, 0x0 ;  /* 0x000080000000791a */ /* 0x000fcc0000000000 */
[C---:B------:R-:W-:Y:S07]  /*137f0*/  HMMA.16816.F32.BF16 R140, R60.reuse, R12, R140 ;  /* 0x0000000c3c8c723c */ /* 0x040fee000004188c */
[----:B------:R-:W-:Y:S01]  /*13800*/  FMUL.FTZ R12, R45, c[0x0][0x2ec] ;  /* 0x0000bb002d0c7a20 */ /* 0x000fe20000410000 */
[----:B------:R-:W-:Y:S01]  /*13810*/  HMMA.16816.F32.BF16 R52, R60, R14, R52 ;  /* 0x0000000e3c34723c */ /* 0x000fe20000041834 */
[----:B------:R-:W-:-:S04]  /*13820*/  FMUL.FTZ R13, R47, c[0x0][0x2ec] ;  /* 0x0000bb002f0d7a20 */ /* 0x000fc80000410000 */
[----:B------:R-:W3:Y:S03]  /*13830*/  MUFU.TANH R12, R12 ;  /* 0x0000000c000c7308 */ /* 0x000ee60000002400 */
[C---:B-1----:R-:W-:Y:S05]  /*13840*/  HMMA.16816.F32.BF16 R128, R56.reuse, R6, R128 ;  /* 0x000000063880723c */ /* 0x042fea0000041880 */
[----:B------:R-:W1:Y:S03]  /*13850*/  MUFU.TANH R13, R13 ;  /* 0x0000000d000d7308 */ /* 0x000e660000002400 */
[C---:B------:R-:W-:Y:S08]  /*13860*/  HMMA.16816.F32.BF16 R124, R56.reuse, R4, R124 ;  /* 0x00000004387c723c */ /* 0x040ff0000004187c */
[C---:B--2---:R-:W-:Y:S08]  /*13870*/  HMMA.16816.F32.BF16 R4, R56.reuse, R8, R140 ;  /* 0x000000083804723c */ /* 0x044ff0000004188c */
[----:B------:R-:W-:Y:S01]  /*13880*/  FMUL.FTZ R130, R130, c[0x0][0x2ec] ;  /* 0x0000bb0082827a20 */ /* 0x000fe20000410000 */
[----:B------:R-:W-:Y:S01]  /*13890*/  HMMA.16816.F32.BF16 R52, R56, R10, R52 ;  /* 0x0000000a3834723c */ /* 0x000fe20000041834 */
[----:B------:R-:W-:Y:S01]  /*138a0*/  FMUL.FTZ R128, R128, c[0x0][0x2ec] ;  /* 0x0000bb0080807a20 */ /* 0x000fe20000410000 */
[----:B---3--:R-:W-:Y:S01]  /*138b0*/  FSEL R143, R12, -INF , !P4 ;  /* 0xff8000000c8f7808 */ /* 0x008fe20006000000 */
[----:B------:R-:W2:Y:S01]  /*138c0*/  MUFU.TANH R134, R130 ;  /* 0x0000008200867308 */ /* 0x000ea20000002400 */
[----:B------:R-:W-:Y:S01]  /*138d0*/  FMUL.FTZ R129, R129, c[0x0][0x2ec] ;  /* 0x0000bb0081817a20 */ /* 0x000fe20000410000 */
[----:B-1----:R-:W-:Y:S01]  /*138e0*/  FSEL R142, R13, -INF , !P0 ;  /* 0xff8000000d8e7808 */ /* 0x002fe20004000000 */
[----:B------:R-:W-:Y:S01]  /*138f0*/  FMUL.FTZ R131, R131, c[0x0][0x2ec] ;  /* 0x0000bb0083837a20 */ /* 0x000fe20000410000 */
[----:B------:R-:W-:Y:S01]  /*13900*/  IADD3 R8, R24, 0x61, RZ ;  /* 0x0000006118087810 */ /* 0x000fe20007ffe0ff */
[----:B------:R-:W-:Y:S01]  /*13910*/  FMUL.FTZ R124, R124, c[0x0][0x2ec] ;  /* 0x0000bb007c7c7a20 */ /* 0x000fe20000410000 */
[----:B------:R-:W-:Y:S01]  /*13920*/  IADD3 R10, R24, 0x69, RZ ;  /* 0x00000069180a7810 */ /* 0x000fe20007ffe0ff */
[----:B------:R-:W-:Y:S01]  /*13930*/  FMUL.FTZ R125, R125, c[0x0][0x2ec] ;  /* 0x0000bb007d7d7a20 */ /* 0x000fe20000410000 */
[----:B------:R-:W-:Y:S01]  /*13940*/  MUFU.TANH R135, R128 ;  /* 0x0000008000877308 */ /* 0x000fe20000002400 */
[----:B------:R-:W-:Y:S01]  /*13950*/  FMUL.FTZ R126, R126, c[0x0][0x2ec] ;  /* 0x0000bb007e7e7a20 */ /* 0x000fe20000410000 */
[C---:B------:R-:W-:Y:S01]  /*13960*/  ISETP.GE.AND P5, PT, R8.reuse, R3, PT ;  /* 0x000000030800720c */ /* 0x040fe20003fa6270 */
[----:B------:R-:W-:Y:S01]  /*13970*/  FMUL.FTZ R127, R127, c[0x0][0x2ec] ;  /* 0x0000bb007f7f7a20 */ /* 0x000fe20000410000 */
[----:B------:R-:W-:Y:S01]  /*13980*/  ISETP.GE.AND P3, PT, R8, R117, PT ;  /* 0x000000750800720c */ /* 0x000fe20003f66270 */
[----:B------:R-:W-:Y:S01]  /*13990*/  FMUL.FTZ R123, R4, c[0x0][0x2ec] ;  /* 0x0000bb00047b7a20 */ /* 0x000fe20000410000 */
[----:B------:R-:W-:Y:S01]  /*139a0*/  IADD3 R4, R24, 0x60, RZ ;  /* 0x0000006018047810 */ /* 0x000fe20007ffe0ff */
[----:B------:R-:W-:Y:S01]  /*139b0*/  FMUL.FTZ R5, R5, c[0x0][0x2ec] ;  /* 0x0000bb0005057a20 */ /* 0x000fe20000410000 */
[----:B------:R-:W1:Y:S01]  /*139c0*/  MUFU.TANH R139, R124 ;  /* 0x0000007c008b7308 */ /* 0x000e620000002400 */
[----:B------:R-:W-:Y:S01]  /*139d0*/  FMUL.FTZ R7, R7, c[0x0][0x2ec] ;  /* 0x0000bb0007077a20 */ /* 0x000fe20000410000 */
[----:B------:R-:W-:-:S02]  /*139e0*/  ISETP.GE.AND P6, PT, R4, R3, PT ;  /* 0x000000030400720c */ /* 0x000fc40003fc6270 */
[-C--:B------:R-:W-:Y:S01]  /*139f0*/  ISETP.GE.AND P4, PT, R4, R117.reuse, PT ;  /* 0x000000750400720c */ /* 0x080fe20003f86270 */
[----:B------:R-:W-:Y:S01]  /*13a00*/  FMUL.FTZ R52, R52, c[0x0][0x2ec] ;  /* 0x0000bb0034347a20 */ /* 0x000fe20000410000 */
[----:B------:R-:W-:Y:S01]  /*13a10*/  IADD3 R4, R24, 0x68, RZ ;  /* 0x0000006818047810 */ /* 0x000fe20007ffe0ff */
[----:B------:R-:W-:Y:S01]  /*13a20*/  FMUL.FTZ R53, R53, c[0x0][0x2ec] ;  /* 0x0000bb0035357a20 */ /* 0x000fe20000410000 */
[----:B------:R-:W3:Y:S01]  /*13a30*/  MUFU.TANH R137, R125 ;  /* 0x0000007d00897308 */ /* 0x000ee20000002400 */
[----:B------:R-:W-:Y:S01]  /*13a40*/  FMUL.FTZ R54, R54, c[0x0][0x2ec] ;  /* 0x0000bb0036367a20 */ /* 0x000fe20000410000 */
[C---:B------:R-:W-:Y:S01]  /*13a50*/  ISETP.GE.AND P0, PT, R4.reuse, R117, PT ;  /* 0x000000750400720c */ /* 0x040fe20003f06270 */
[----:B------:R-:W-:Y:S01]  /*13a60*/  FMUL.FTZ R55, R55, c[0x0][0x2ec] ;  /* 0x0000bb0037377a20 */ /* 0x000fe20000410000 */
[----:B------:R-:W-:Y:S02]  /*13a70*/  ISETP.GE.AND P1, PT, R4, R3, PT ;  /* 0x000000030400720c */ /* 0x000fe40003f26270 */
[----:B--2---:R-:W-:-:S02]  /*13a80*/  FSEL R134, R134, -INF , !P0 ;  /* 0xff80000086867808 */ /* 0x004fc40004000000 */
[----:B------:R-:W2:Y:S01]  /*13a90*/  MUFU.TANH R138, R126 ;  /* 0x0000007e008a7308 */ /* 0x000ea20000002400 */
[----:B------:R-:W-:Y:S02]  /*13aa0*/  ISETP.GT.AND P0, PT, R159, R148, PT ;  /* 0x000000949f00720c */ /* 0x000fe40003f04270 */
[C---:B------:R-:W-:Y:S02]  /*13ab0*/  IADD3 R8, R24.reuse, 0x70, RZ ;  /* 0x0000007018087810 */ /* 0x040fe40007ffe0ff */
[----:B------:R-:W-:Y:S02]  /*13ac0*/  IADD3 R4, R24, 0x78, RZ ;  /* 0x0000007818047810 */ /* 0x000fe40007ffe0ff */
[----:B-1----:R-:W-:Y:S01]  /*13ad0*/  FSEL R139, R139, -INF , !P6 ;  /* 0xff8000008b8b7808 */ /* 0x002fe20007000000 */
[----:B------:R1:W4:Y:S01]  /*13ae0*/  MUFU.TANH R136, R127 ;  /* 0x0000007f00887308 */ /* 0x0003220000002400 */
[----:B---3--:R-:W-:Y:S02]  /*13af0*/  FSEL R137, R137, -INF , !P5 ;  /* 0xff80000089897808 */ /* 0x008fe40006800000 */
[----:B------:R-:W-:-:S02]  /*13b00*/  FSEL R135, R135, -INF , !P1 ;  /* 0xff80000087877808 */ /* 0x000fc40004800000 */
[-C--:B------:R-:W-:Y:S02]  /*13b10*/  ISETP.GE.AND P6, PT, R10, R3.reuse, PT ;  /* 0x000000030a00720c */ /* 0x080fe40003fc6270 */
[----:B------:R-:W-:Y:S01]  /*13b20*/  ISETP.GE.AND P5, PT, R8, R3, PT ;  /* 0x000000030800720c */ /* 0x000fe20003fa6270 */
[----:B------:R-:W3:Y:S01]  /*13b30*/  MUFU.TANH R133, R129 ;  /* 0x0000008100857308 */ /* 0x000ee20000002400 */
[----:B--2---:R-:W-:Y:S01]  /*13b40*/  FSEL R138, R138, -INF , !P4 ;  /* 0xff8000008a8a7808 */ /* 0x004fe20006000000 */
[----:B-1----:R-:W-:-:S06]  /*13b50*/  FMUL.FTZ R127, R6, c[0x0][0x2ec] ;  /* 0x0000bb00067f7a20 */ /* 0x002fcc0000410000 */
[----:B------:R-:W1:Y:S01]  /*13b60*/  MUFU.TANH R123, R123 ;  /* 0x0000007b007b7308 */ /* 0x000e620000002400 */
[C---:B------:R-:W-:Y:S02]  /*13b70*/  IADD3 R6, R24.reuse, 0x71, RZ ;  /* 0x0000007118067810 */ /* 0x040fe40007ffe0ff */
[----:B------:R-:W-:Y:S02]  /*13b80*/  IADD3 R24, R24, 0x79, RZ ;  /* 0x0000007918187810 */ /* 0x000fe40007ffe0ff */
[----:B----4-:R-:W-:Y:S02]  /*13b90*/  FSEL R136, R136, -INF , !P3 ;  /* 0xff80000088887808 */ /* 0x010fe40005800000 */
[-C--:B------:R-:W-:Y:S01]  /*13ba0*/  ISETP.GE.AND P4, PT, R6, R3.reuse, PT ;  /* 0x000000030600720c */ /* 0x080fe20003f86270 */
[----:B------:R-:W2:Y:S01]  /*13bb0*/  MUFU.TANH R122, R5 ;  /* 0x00000005007a7308 */ /* 0x000ea20000002400 */
[-C--:B------:R-:W-:Y:S02]  /*13bc0*/  ISETP.GE.AND P3, PT, R4, R3.reuse, PT ;  /* 0x000000030400720c */ /* 0x080fe40003f66270 */
[----:B------:R-:W-:-:S02]  /*13bd0*/  ISETP.GE.AND P1, PT, R24, R3, PT ;  /* 0x000000031800720c */ /* 0x000fc40003f26270 */
[----:B---3--:R-:W-:Y:S02]  /*13be0*/  FSEL R133, R133, -INF , !P6 ;  /* 0xff80000085857808 */ /* 0x008fe40007000000 */
[-C--:B------:R-:W-:Y:S01]  /*13bf0*/  ISETP.GE.AND P6, PT, R10, R117.reuse, PT ;  /* 0x000000750a00720c */ /* 0x080fe20003fc6270 */
        /* <DEDUP_REMOVED lines=82> */
.L_x_3056:
[----:B------:R-:W-:-:S05]  /*14120*/  IMAD.MOV.U32 R8, RZ, RZ, c[0x0][0x198] ;  /* 0x00006600ff087624 */ /* 0x000fca00078e00ff */
[----:B------:R-:W-:-:S04]  /*14130*/  LEA R8, -R8, RZ, 0x7 ;  /* 0x000000ff08087211 */ /* 0x000fc800078e39ff */
[----:B------:R-:W-:Y:S02]  /*14140*/  SHF.R.S32.HI R4, RZ, 0x1f, R8 ;  /* 0x0000001fff047819 */ /* 0x000fe40000011408 */
.L_x_3057:
        /* <DEDUP_REMOVED lines=28> */
.L_x_3055:
        /* <DEDUP_REMOVED lines=92> */
[----:B------:R-:W-:Y:S02]  /*148d0*/  FFMA.FTZ R117, R20, c[0x0][0x23c], -R129 ;  /* 0x00008f0014757a23 */ /* 0x000fe40000010881 */
[----:B------:R-:W-:Y:S01]  /*148e0*/  FMUL.FTZ R131, R0, c[0x0][0x23c] ;  /* 0x00008f0000837a20 */ /* 0x000fe20000410000 */
[----:B------:R-:W1:Y:S01]  /*148f0*/  LDSM.16.MT88.4 R20, [R116+0x9000] ;  /* 0x009000007414783b */ /* 0x000e620000004200 */
[----:B------:R-:W-:-:S02]  /*14900*/  FFMA.FTZ R140, R27, c[0x0][0x23c], -R130 ;  /* 0x00008f001b8c7a23 */ /* 0x000fc40000010882 */
[--C-:B------:R-:W-:Y:S01]  /*14910*/  FFMA.FTZ R59, R25, c[0x0][0x23c], -R130.reuse ;  /* 0x00008f00193b7a23 */ /* 0x100fe20000010882 */
[----:B------:R-:W2:Y:S01]  /*14920*/  MUFU.EX2 R57, R57 ;  /* 0x0000003900397308 */ /* 0x000ea20000000800 */
[--C-:B------:R-:W-:Y:S02]  /*14930*/  FFMA.FTZ R128, R17, c[0x0][0x23c], -R129.reuse ;  /* 0x00008f0011807a23 */ /* 0x100fe40000010881 */
[----:B------:R-:W-:Y:S02]  /*14940*/  FMUL.FTZ R141, R141, c[0x0][0x23c] ;  /* 0x00008f008d8d7a20 */ /* 0x000fe40000410000 */
[----:B------:R-:W-:Y:S02]  /*14950*/  FFMA.FTZ R0, R16, c[0x0][0x23c], -R129 ;  /* 0x00008f0010007a23 */ /* 0x000fe40000010881 */
        /* <DEDUP_REMOVED lines=22> */
[--C-:B------:R-:W-:Y:S02]  /*14ac0*/  FFMA.FTZ R127, R127, c[0x0][0x23c], -R129.reuse ;  /* 0x00008f007f7f7a23 */ /* 0x100fe40000010881 */
[--C-:B------:R-:W-:Y:S02]  /*14ad0*/  FFMA.FTZ R126, R126, c[0x0][0x23c], -R129.reuse ;  /* 0x00008f007e7e7a23 */ /* 0x100fe40000010881 */
[--C-:B------:R-:W-:Y:S02]  /*14ae0*/  FFMA.FTZ R125, R125, c[0x0][0x23c], -R129.reuse ;  /* 0x00008f007d7d7a23 */ /* 0x100fe40000010881 */
[----:B------:R-:W-:Y:S01]  /*14af0*/  FFMA.FTZ R124, R124, c[0x0][0x23c], -R129 ;  /* 0x00008f007c7c7a23 */ /* 0x000fe20000010881 */
[----:B------:R-:W3:Y:S01]  /*14b00*/  MUFU.EX2 R141, R141 ;  /* 0x0000008d008d7308 */ /* 0x000ee20000000800 */
[----:B--2---:R-:W-:-:S07]  /*14b10*/  F2FP.BF16.PACK_AB R5, R58, R128 ;  /* 0x000000803a05723e */ /* 0x004fce00000010ff */
[----:B------:R-:W2:Y:S08]  /*14b20*/  MUFU.EX2 R131, R131 ;  /* 0x0000008300837308 */ /* 0x000eb00000000800 */
[----:B------:R-:W4:Y:S01]  /*14b30*/  MUFU.EX2 R0, R0 ;  /* 0x0000000000007308 */ /* 0x000f220000000800 */
[-C--:B---3--:R-:W-:Y:S02]  /*14b40*/  FMUL.FTZ R32, R88, R141.reuse ;  /* 0x0000008d58207220 */ /* 0x088fe40000410000 */
[----:B------:R-:W-:-:S02]  /*14b50*/  FMUL.FTZ R33, R89, R141 ;  /* 0x0000008d59217220 */ /* 0x000fc40000410000 */
[-C--:B------:R-:W-:Y:S02]  /*14b60*/  FMUL.FTZ R84, R84, R141.reuse ;  /* 0x0000008d54547220 */ /* 0x080fe40000410000 */
[----:B------:R-:W-:Y:S01]  /*14b70*/  FMUL.FTZ R85, R85, R141 ;  /* 0x0000008d55557220 */ /* 0x000fe20000410000 */
[----:B------:R-:W-:Y:S01]  /*14b80*/  MUFU.EX2 R2, R2 ;  /* 0x0000000200027308 */ /* 0x000fe20000000800 */
[-C--:B--2---:R-:W-:Y:S02]  /*14b90*/  FMUL.FTZ R34, R90, R131.reuse ;  /* 0x000000835a227220 */ /* 0x084fe40000410000 */
[-C--:B------:R-:W-:Y:S02]  /*14ba0*/  FMUL.FTZ R35, R91, R131.reuse ;  /* 0x000000835b237220 */ /* 0x080fe40000410000 */
[-C--:B------:R-:W-:Y:S02]  /*14bb0*/  FMUL.FTZ R86, R86, R131.reuse ;  /* 0x0000008356567220 */ /* 0x080fe40000410000 */
[----:B------:R-:W-:Y:S01]  /*14bc0*/  FMUL.FTZ R87, R87, R131 ;  /* 0x0000008357577220 */ /* 0x000fe20000410000 */
[----:B----4-:R-:W-:Y:S01]  /*14bd0*/  F2FP.BF16.PACK_AB R7, R0, R117 ;  /* 0x000000750007723e */ /* 0x010fe200000010ff */
[-C--:B------:R-:W-:Y:S01]  /*14be0*/  FMUL.FTZ R8, R112, R141.reuse ;  /* 0x0000008d70087220 */ /* 0x080fe20000410000 */
[----:B------:R-:W-:Y:S01]  /*14bf0*/  MUFU.EX2 R179, R179 ;  /* 0x000000b300b37308 */ /* 0x000fe20000000800 */
[----:B------:R-:W-:-:S02]  /*14c00*/  FMUL.FTZ R9, R113, R141 ;  /* 0x0000008d71097220 */ /* 0x000fc40000410000 */
[-C--:B------:R-:W-:Y:S02]  /*14c10*/  FMUL.FTZ R10, R114, R131.reuse ;  /* 0x00000083720a7220 */ /* 0x080fe40000410000 */
        /* <DEDUP_REMOVED lines=11> */
[----:B------:R-:W-:Y:S01]  /*14cd0*/  FFMA.FTZ R85, R41, c[0x0][0x23c], -R130 ;  /* 0x00008f0029557a23 */ /* 0x000fe20000010882 */
[----:B------:R-:W-:Y:S01]  /*14ce0*/  HMMA.16816.F32.BF16 R8, R4, R12, R8 ;  /* 0x0000000c0408723c */ /* 0x000fe20000041808 */
[-C--:B------:R-:W-:Y:S02]  /*14cf0*/  FMUL.FTZ R26, R98, R131.reuse ;  /* 0x00000083621a7220 */ /* 0x080fe40000410000 */
[----:B------:R-:W-:Y:S01]  /*14d00*/  FMUL.FTZ R27, R99, R131 ;  /* 0x00000083631b7220 */ /* 0x000fe20000410000 */
[----:B------:R-:W-:Y:S01]  /*14d10*/  MUFU.EX2 R172, R172 ;  /* 0x000000ac00ac7308 */ /* 0x000fe20000000800 */
[----:B------:R-:W-:-:S02]  /*14d20*/  FMUL.FTZ R40, R80, R141 ;  /* 0x0000008d50287220 */ /* 0x000fc40000410000 */
[----:B------:R-:W-:Y:S01]  /*14d30*/  FMUL.FTZ R41, R81, R141 ;  /* 0x0000008d51297220 */ /* 0x000fe20000410000 */
[C---:B-1----:R-:W-:Y:S01]  /*14d40*/  HMMA.16816.F32.BF16 R16, R4.reuse, R20, R16 ;  /* 0x000000140410723c */ /* 0x042fe20000041810 */
[-C--:B------:R-:W-:Y:S02]  /*14d50*/  FMUL.FTZ R42, R82, R131.reuse ;  /* 0x00000083522a7220 */ /* 0x080fe40000410000 */
[----:B------:R-:W-:Y:S01]  /*14d60*/  FMUL.FTZ R43, R83, R131 ;  /* 0x00000083532b7220 */ /* 0x000fe20000410000 */
[----:B------:R-:W-:Y:S01]  /*14d70*/  MUFU.EX2 R85, R85 ;  /* 0x0000005500557308 */ /* 0x000fe20000000800 */
[-C--:B------:R-:W-:Y:S02]  /*14d80*/  FMUL.FTZ R108, R108, R141.reuse ;  /* 0x0000008d6c6c7220 */ /* 0x080fe40000410000 */
[----:B------:R-:W-:Y:S01]  /*14d90*/  FMUL.FTZ R109, R109, R141 ;  /* 0x0000008d6d6d7220 */ /* 0x000fe20000410000 */
[----:B------:R-:W-:Y:S01]  /*14da0*/  HMMA.16816.F32.BF16 R24, R4, R28, R24 ;  /* 0x0000001c0418723c */ /* 0x000fe20000041818 */
[----:B------:R-:W-:-:S02]  /*14db0*/  FMUL.FTZ R110, R110, R131 ;  /* 0x000000836e6e7220 */ /* 0x000fc40000410000 */
[----:B------:R-:W-:Y:S01]  /*14dc0*/  FMUL.FTZ R111, R111, R131 ;  /* 0x000000836f6f7220 */ /* 0x000fe20000410000 */
[----:B------:R-:W-:Y:S01]  /*14dd0*/  MUFU.EX2 R170, R170 ;  /* 0x000000aa00aa7308 */ /* 0x000fe20000000800 */
[-C--:B------:R-:W-:Y:S02]  /*14de0*/  FMUL.FTZ R100, R100, R141.reuse ;  /* 0x0000008d64647220 */ /* 0x080fe40000410000 */
[----:B------:R-:W-:Y:S01]  /*14df0*/  FMUL.FTZ R101, R101, R141 ;  /* 0x0000008d65657220 */ /* 0x000fe20000410000 */
[----:B------:R-:W-:Y:S01]  /*14e00*/  HMMA.16816.F32.BF16 R40, R4, R44, R40 ;  /* 0x0000002c0428723c */ /* 0x000fe20000041828 */
[-C--:B------:R-:W-:Y:S02]  /*14e10*/  FMUL.FTZ R102, R102, R131.reuse ;  /* 0x0000008366667220 */ /* 0x080fe40000410000 */
[----:B------:R-:W-:Y:S01]  /*14e20*/  FMUL.FTZ R103, R103, R131 ;  /* 0x0000008367677220 */ /* 0x000fe20000410000 */
[----:B------:R-:W-:Y:S01]  /*14e30*/  MUFU.EX2 R165, R165 ;  /* 0x000000a500a57308 */ /* 0x000fe20000000800 */
[----:B------:R-:W-:-:S02]  /*14e40*/  FMUL.FTZ R92, R92, R141 ;  /* 0x0000008d5c5c7220 */ /* 0x000fc40000410000 */
[----:B------:R-:W-:Y:S01]  /*14e50*/  FMUL.FTZ R93, R93, R141 ;  /* 0x0000008d5d5d7220 */ /* 0x000fe20000410000 */
[C---:B------:R-:W-:Y:S01]  /*14e60*/  HMMA.16816.F32.BF16 R12, R4.reuse, R14, R108 ;  /* 0x0000000e040c723c */ /* 0x040fe2000004186c */
[-C--:B------:R-:W-:Y:S01]  /*14e70*/  FMUL.FTZ R94, R94, R131.reuse ;  /* 0x000000835e5e7220 */ /* 0x080fe20000410000 */
[----:B------:R-:W-:Y:S01]  /*14e80*/  LDSM.16.MT88.4 R108, [R144+0xac00] ;  /* 0x00ac0000906c783b */ /* 0x000fe20000004200 */
[----:B------:R-:W-:Y:S01]  /*14e90*/  FMUL.FTZ R95, R95, R131 ;  /* 0x000000835f5f7220 */ /* 0x000fe20000410000 */
[----:B------:R-:W-:Y:S01]  /*14ea0*/  MUFU.EX2 R164, R164 ;  /* 0x000000a400a47308 */ /* 0x000fe20000000800 */
[-C--:B------:R-:W-:Y:S02]  /*14eb0*/  FMUL.FTZ R76, R76, R141.reuse ;  /* 0x0000008d4c4c7220 */ /* 0x080fe40000410000 */
[----:B------:R-:W-:Y:S01]  /*14ec0*/  FMUL.FTZ R77, R77, R141 ;  /* 0x0000008d4d4d7220 */ /* 0x000fe20000410000 */
        /* <DEDUP_REMOVED lines=8> */
[-C--:B------:R-:W-:Y:S02]  /*14f50*/  FMUL.FTZ R50, R74, R131.reuse ;  /* 0x000000834a327220 */ /* 0x080fe40000410000 */
[----:B------:R-:W-:Y:S01]  /*14f60*/  FMUL.FTZ R51, R75, R131 ;  /* 0x000000834b337220 */ /* 0x000fe20000410000 */
[----:B------:R-:W-:Y:S01]  /*14f70*/  MUFU.EX2 R139, R139 ;  /* 0x0000008b008b7308 */ /* 0x000fe20000000800 */
[-C--:B------:R-:W-:Y:S01]  /*14f80*/  FMUL.FTZ R60, R68, R141.reuse ;  /* 0x0000008d443c7220 */ /* 0x080fe20000410000 */
[----:B------:R-:W-:Y:S01]  /*14f90*/  LDSM.16.MT88.4 R72, [R144+0xa400] ;  /* 0x00a400009048783b */ /* 0x000fe20000004200 */
[----:B------:R-:W-:Y:S01]  /*14fa0*/  FMUL.FTZ R61, R69, R141 ;  /* 0x0000008d453d7220 */ /* 0x000fe20000410000 */
[C---:B------:R-:W-:Y:S01]  /*14fb0*/  HMMA.16816.F32.BF16 R44, R4.reuse, R46, R76 ;  /* 0x0000002e042c723c */ /* 0x040fe2000004184c */
[-C--:B------:R-:W-:Y:S01]  /*14fc0*/  FMUL.FTZ R62, R70, R131.reuse ;  /* 0x00000083463e7220 */ /* 0x080fe20000410000 */
[----:B------:R-:W-:Y:S01]  /*14fd0*/  LDSM.16.MT88.4 R76, [R116+0xa800] ;  /* 0x00a80000744c783b */ /* 0x000fe20000004200 */
[----:B------:R-:W-:Y:S01]  /*14fe0*/  FMUL.FTZ R63, R71, R131 ;  /* 0x00000083473f7220 */ /* 0x000fe20000410000 */
[----:B------:R-:W-:Y:S01]  /*14ff0*/  MUFU.EX2 R135, R135 ;  /* 0x0000008700877308 */ /* 0x000fe20000000800 */
[--C-:B------:R-:W-:Y:S01]  /*15000*/  FFMA.FTZ R80, R197, c[0x0][0x23c], -R130.reuse ;  /* 0x00008f00c5507a23 */ /* 0x100fe20000010882 */
[----:B------:R-:W1:Y:S01]  /*15010*/  LDSM.16.MT88.4 R68, [R144+0x9400] ;  /* 0x009400009044783b */ /* 0x000e620000004200 */
[----:B------:R-:W-:Y:S01]  /*15020*/  FFMA.FTZ R81, R193, c[0x0][0x23c], -R130 ;  /* 0x00008f00c1517a23 */ /* 0x000fe20000010882 */
[----:B------:R-:W-:Y:S01]  /*15030*/  HMMA.16816.F32.BF16 R48, R4, R52, R48 ;  /* 0x000000340430723c */ /* 0x000fe20000041830 */
[----:B------:R-:W-:-:S02]  /*15040*/  FFMA.FTZ R87, R198, c[0x0][0x23c], -R129 ;  /* 0x00008f00c6577a23 */ /* 0x000fc40000010881 */
[--C-:B------:R-:W-:Y:S01]  /*15050*/  FFMA.FTZ R84, R196, c[0x0][0x23c], -R129.reuse ;  /* 0x00008f00c4547a23 */ /* 0x100fe20000010881 */
[----:B------:R-:W2:Y:S01]  /*15060*/  MUFU.EX2 R80, R80 ;  /* 0x0000005000507308 */ /* 0x000ea20000000800 */
[--C-:B------:R-:W-:Y:S02]  /*15070*/  FFMA.FTZ R83, R194, c[0x0][0x23c], -R129.reuse ;  /* 0x00008f00c2537a23 */ /* 0x100fe40000010881 */
[----:B------:R-:W-:Y:S01]  /*15080*/  FFMA.FTZ R82, R192, c[0x0][0x23c], -R129 ;  /* 0x00008f00c0527a23 */ /* 0x000fe20000010881 */
[----:B------:R-:W-:Y:S01]  /*15090*/  HMMA.16816.F32.BF16 R4, R4, R54, R60 ;  /* 0x000000360404723c */ /* 0x000fe2000004183c */
[----:B------:R-:W3:Y:S01]  /*150a0*/  LDSM.16.MT88.4 R60, [R144+0xb400] ;  /* 0x00b40000903c783b */ /* 0x000ee20000004200 */
[--C-:B------:R-:W-:Y:S02]  /*150b0*/  FFMA.FTZ R89, R191, c[0x0][0x23c], -R130.reuse ;  /* 0x00008f00bf597a23 */ /* 0x100fe40000010882 */
[----:B------:R-:W4:Y:S01]  /*150c0*/  MUFU.EX2 R81, R81 ;  /* 0x0000005100517308 */ /* 0x000f220000000800 */
        /* <DEDUP_REMOVED lines=10> */
[----:B----4-:R-:W-:Y:S01]  /*15170*/  F2FP.BF16.PACK_AB R54, R81, R2 ;  /* 0x000000025136723e */ /* 0x010fe200000010ff */
        /* <DEDUP_REMOVED lines=8> */
[----:B------:R-:W4:Y:S01]  /*15200*/  MUFU.EX2 R82, R82 ;  /* 0x0000005200527308 */ /* 0x000f220000000800 */
        /* <DEDUP_REMOVED lines=8> */
[----:B------:R-:W-:Y:S01]  /*15290*/  FFMA.FTZ R174, R143, c[0x0][0x23c], -R130 ;  /* 0x00008f008fae7a23 */ /* 0x000fe20000010882 */
[----:B----4-:R-:W-:Y:S01]  /*152a0*/  F2FP.BF16.PACK_AB R55, R82, R83 ;  /* 0x000000535237723e */ /* 0x010fe200000010ff */
[----:B------:R-:W2:Y:S01]  /*152b0*/  MUFU.EX2 R88, R88 ;  /* 0x0000005800587308 */ /* 0x000ea20000000800 */
[--C-:B------:R-:W-:Y:S02]  /*152c0*/  FFMA.FTZ R143, R166, c[0x0][0x23c], -R129.reuse ;  /* 0x00008f00a68f7a23 */ /* 0x100fe40000010881 */
[----:B------:R-:W-:Y:S02]  /*152d0*/  FFMA.FTZ R167, R142, c[0x0][0x23c], -R129 ;  /* 0x00008f008ea77a23 */ /* 0x000fe40000010881 */
[----:B------:R-:W-:Y:S01]  /*152e0*/  FFMA.FTZ R162, R162, R141, R140 ;  /* 0x0000008da2a27223 */ /* 0x000fe2000001008c */
[----:B-1----:R-:W-:Y:S01]  /*152f0*/  HMMA.16816.F32.BF16 R8, R52, R68, R8 ;  /* 0x000000443408723c */ /* 0x002fe20000041808 */
[--C-:B------:R-:W-:Y:S01]  /*15300*/  FFMA.FTZ R140, R137, c[0x0][0x23c], -R130.reuse ;  /* 0x00008f00898c7a23 */ /* 0x100fe20000010882 */
[----:B------:R-:W-:Y:S01]  /*15310*/  MUFU.EX2 R86, R86 ;  /* 0x0000005600567308 */ /* 0x000fe20000000800 */
[----:B------:R-:W-:-:S02]  /*15320*/  FFMA.FTZ R142, R133, c[0x0][0x23c], -R130 ;  /* 0x00008f00858e7a23 */ /* 0x000fc40000010882 */
[--C-:B------:R-:W-:Y:S02]  /*15330*/  FFMA.FTZ R133, R138, c[0x0][0x23c], -R129.reuse ;  /* 0x00008f008a857a23 */ /* 0x100fe40000010881 */
[----:B------:R-:W-:Y:S01]  /*15340*/  FFMA.FTZ R137, R132, c[0x0][0x23c], -R129 ;  /* 0x00008f0084897a23 */ /* 0x000fe20000010881 */
[C---:B------:R-:W-:Y:S01]  /*15350*/  HMMA.16816.F32.BF16 R12, R52.reuse, R70, R12 ;  /* 0x00000046340c723c */ /* 0x040fe2000004180c */
[----:B------:R-:W1:Y:S01]  /*15360*/  LDSM.16.MT88.4 R68, [R116+0xb400] ;  /* 0x00b400007444783b */ /* 0x000e620000004200 */
[----:B------:R-:W-:Y:S01]  /*15370*/  MUFU.EX2 R91, R91 ;  /* 0x0000005b005b7308 */ /* 0x000fe20000000800 */
[----:B------:R-:W-:Y:S02]  /*15380*/  FFMA.FTZ R131, R163, R131, R128 ;  /* 0x00000083a3837223 */ /* 0x000fe40000010080 */
[--C-:B------:R-:W-:Y:S02]  /*15390*/  FFMA.FTZ R98, R122, c[0x0][0x23c], -R130.reuse ;  /* 0x00008f007a627a23 */ /* 0x100fe40000010882 */
[----:B------:R-:W-:Y:S01]  /*153a0*/  FFMA.FTZ R130, R119, c[0x0][0x23c], -R130 ;  /* 0x00008f0077827a23 */ /* 0x000fe20000010882 */
[----:B------:R-:W-:Y:S01]  /*153b0*/  HMMA.16816.F32.BF16 R16, R52, R64, R16 ;  /* 0x000000403410723c */ /* 0x000fe20000041810 */
[----:B------:R-:W-:Y:S01]  /*153c0*/  FADD.FTZ R59, R59, R162 ;  /* 0x000000a23b3b7221 */ /* 0x000fe20000010000 */
[----:B------:R-:W-:Y:S01]  /*153d0*/  MUFU.EX2 R90, R90 ;  /* 0x0000005a005a7308 */ /* 0x000fe20000000800 */
        /* <DEDUP_REMOVED lines=9> */
[----:B---3--:R-:W-:Y:S01]  /*15470*/  HMMA.16816.F32.BF16 R24, R52, R60, R24 ;  /* 0x0000003c3418723c */ /* 0x008fe20000041818 */
[----:B------:R-:W-:Y:S01]  /*15480*/  FADD.FTZ R87, R87, R0 ;  /* 0x0000000057577221 */ /* 0x000fe20000010000 */
[----:B------:R-:W-:Y:S01]  /*15490*/  MUFU.EX2 R93, R93 ;  /* 0x0000005d005d7308 */ /* 0x000fe20000000800 */
[----:B------:R-:W-:-:S02]  /*154a0*/  FADD.FTZ R85, R80, R85 ;  /* 0x0000005550557221 */ /* 0x000fc40000010000 */
[----:B------:R-:W-:Y:S02]  /*154b0*/  FADD.FTZ R84, R84, R87 ;  /* 0x0000005754547221 */ /* 0x000fe40000010000 */
[----:B------:R-:W-:Y:S01]  /*154c0*/  FADD.FTZ R0, R2, R85 ;  /* 0x0000005502007221 */ /* 0x000fe20000010000 */
[C---:B------:R-:W-:Y:S01]  /*154d0*/  HMMA.16816.F32.BF16 R28, R52.reuse, R62, R28 ;  /* 0x0000003e341c723c */ /* 0x040fe2000004181c */
[----:B------:R-:W3:Y:S01]  /*154e0*/  LDSM.16.MT88.4 R60, [R116+0xd400] ;  /* 0x00d40000743c783b */ /* 0x000ee20000004200 */
[----:B------:R-:W2:Y:S01]  /*154f0*/  MUFU.EX2 R92, R92 ;  /* 0x0000005c005c7308 */ /* 0x000ea20000000800 */
[----:B------:R-:W-:Y:S01]  /*15500*/  FADD.FTZ R57, R83, R84 ;  /* 0x0000005453397221 */ /* 0x000fe20000010000 */
[----:B------:R-:W-:Y:S01]  /*15510*/  MOV R2, R56 ;  /* 0x0000003800027202 */ /* 0x000fe20000000f00 */
[----:B------:R-:W-:Y:S02]  /*15520*/  FADD.FTZ R0, R81, R0 ;  /* 0x0000000051007221 */ /* 0x000fe40000010000 */
[----:B------:R-:W-:Y:S01]  /*15530*/  FADD.FTZ R57, R82, R57 ;  /* 0x0000003952397221 */ /* 0x000fe20000010000 */
[C---:B-1----:R-:W-:Y:S02]  /*15540*/  HMMA.16816.F32.BF16 R32, R52.reuse, R68, R32 ;  /* 0x000000443420723c */ /* 0x042fe40000041820 */
[----:B------:R-:W-:Y:S06]  /*15550*/  MUFU.EX2 R94, R94 ;  /* 0x0000005e005e7308 */ /* 0x000fec0000000800 */
[C---:B------:R-:W-:Y:S01]  /*15560*/  HMMA.16816.F32.BF16 R36, R52.reuse, R70, R36 ;  /* 0x000000463424723c */ /* 0x040fe20000041824 */
[----:B------:R-:W1:Y:S01]  /*15570*/  LDSM.16.MT88.4 R68, [R116+0x9800] ;  /* 0x009800007444783b */ /* 0x000e620000004200 */
[----:B------:R-:W1:Y:S06]  /*15580*/  MUFU.EX2 R97, R97 ;  /* 0x0000006100617308 */ /* 0x000e6c0000000800 */
[C---:B----4-:R-:W-:Y:S02]  /*15590*/  HMMA.16816.F32.BF16 R40, R52.reuse, R64, R40 ;  /* 0x000000403428723c */ /* 0x050fe40000041828 */
[----:B------:R-:W-:Y:S06]  /*155a0*/  MUFU.EX2 R184, R184 ;  /* 0x000000b800b87308 */ /* 0x000fec0000000800 */
[C---:B------:R-:W-:Y:S01]  /*155b0*/  HMMA.16816.F32.BF16 R44, R52.reuse, R66, R44 ;  /* 0x00000042342c723c */ /* 0x040fe2000004182c */
[----:B------:R-:W4:Y:S01]  /*155c0*/  LDSM.16.MT88.4 R64, [R144+0x9800] ;  /* 0x009800009040783b */ /* 0x000f220000004200 */
[----:B------:R-:W-:Y:S06]  /*155d0*/  MUFU.EX2 R96, R96 ;  /* 0x0000006000607308 */ /* 0x000fec0000000800 */
[C---:B---3--:R-:W-:Y:S02]  /*155e0*/  HMMA.16816.F32.BF16 R48, R52.reuse, R60, R48 ;  /* 0x0000003c3430723c */ /* 0x048fe40000041830 */
[----:B------:R-:W3:Y:S06]  /*155f0*/  MUFU.EX2 R99, R99 ;  /* 0x0000006300637308 */ /* 0x000eec0000000800 */
[----:B------:R-:W-:Y:S01]  /*15600*/  HMMA.16816.F32.BF16 R4, R52, R62, R4 ;  /* 0x0000003e3404723c */ /* 0x000fe20000041804 */
[----:B------:R-:W3:Y:S01]  /*15610*/  LDSM.16.MT88.4 R60, [R144+0xb800] ;  /* 0x00b80000903c783b */ /* 0x000ee20000004200 */
[----:B------:R-:W-:Y:S05]  /*15620*/  MUFU.EX2 R176, R176 ;  /* 0x000000b000b07308 */ /* 0x000fea0000000800 */
[----:B--2---:R-:W-:-:S02]  /*15630*/  F2FP.BF16.PACK_AB R52, R88, R89 ;  /* 0x000000595834723e */ /* 0x004fc400000010ff */
[----:B-----5:R-:W-:Y:S01]  /*15640*/  F2FP.BF16.PACK_AB R53, R95, R90 ;  /* 0x0000005a5f35723e */ /* 0x020fe200000010ff */
[----:B------:R-:W2:Y:S01]  /*15650*/  MUFU.EX2 R177, R177 ;  /* 0x000000b100b17308 */ /* 0x000ea20000000800 */
[----:B------:R-:W-:Y:S02]  /*15660*/  F2FP.BF16.PACK_AB R54, R91, R86 ;  /* 0x000000565b36723e */ /* 0x000fe400000010ff */
[----:B------:R-:W-:-:S05]  /*15670*/  F2FP.BF16.PACK_AB R55, R92, R93 ;  /* 0x0000005d5c37723e */ /* 0x000fca00000010ff */
[----:B------:R-:W5:Y:S02]  /*15680*/  MUFU.EX2 R178, R178 ;  /* 0x000000b200b27308 */ /* 0x000f640000000800 */
[C---:B-1----:R-:W-:Y:S06]  /*15690*/  HMMA.16816.F32.BF16 R16, R52.reuse, R68, R16 ;  /* 0x000000443410723c */ /* 0x042fec0000041810 */
[----:B------:R-:W-:Y:S02]  /*156a0*/  MUFU.EX2 R180, R180 ;  /* 0x000000b400b47308 */ /* 0x000fe40000000800 */
[C---:B------:R-:W-:Y:S01]  /*156b0*/  HMMA.16816.F32.BF16 R20, R52.reuse, R70, R20 ;  /* 0x000000463414723c */ /* 0x040fe20000041814 */
[----:B------:R-:W1:Y:S05]  /*156c0*/  LDSM.16.MT88.4 R68, [R116+0xb800] ;  /* 0x00b800007444783b */ /* 0x000e6a0000004200 */
[----:B------:R-:W1:Y:S02]  /*156d0*/  MUFU.EX2 R169, R169 ;  /* 0x000000a900a97308 */ /* 0x000e640000000800 */
[C---:B----4-:R-:W-:Y:S06]  /*156e0*/  HMMA.16816.F32.BF16 R8, R52.reuse, R64, R8 ;  /* 0x000000403408723c */ /* 0x050fec0000041808 */
[----:B------:R-:W4:Y:S02]  /*156f0*/  MUFU.EX2 R173, R173 ;  /* 0x000000ad00ad7308 */ /* 0x000f240000000800 */
[C---:B------:R-:W-:Y:S01]  /*15700*/  HMMA.16816.F32.BF16 R12, R52.reuse, R66, R12 ;  /* 0x00000042340c723c */ /* 0x040fe2000004180c */
[----:B------:R-:W2:Y:S05]  /*15710*/  LDSM.16.MT88.4 R64, [R144+0xd800] ;  /* 0x00d800009040783b */ /* 0x000eaa0000004200 */
[----:B------:R-:W1:Y:S02]  /*15720*/  MUFU.EX2 R168, R168 ;  /* 0x000000a800a87308 */ /* 0x000e640000000800 */
        /* <DEDUP_REMOVED lines=8> */
[----:B------:R-:W1:Y:S05]  /*157b0*/  LDSM.16.MT88.4 R68, [R116+0x9c00] ;  /* 0x009c00007444783b */ /* 0x000e6a0000004200 */
[----:B------:R-:W1:Y:S02]  /*157c0*/  MUFU.EX2 R167, R167 ;  /* 0x000000a700a77308 */ /* 0x000e640000000800 */
[C---:B--2---:R-:W-:Y:S06]  /*157d0*/  HMMA.16816.F32.BF16 R40, R52.reuse, R64, R40 ;  /* 0x000000403428723c */ /* 0x044fec0000041828 */
[----:B------:R-:W2:Y:S02]  /*157e0*/  MUFU.EX2 R140, R140 ;  /* 0x0000008c008c7308 */ /* 0x000ea40000000800 */
[C---:B------:R-:W-:Y:S01]  /*157f0*/  HMMA.16816.F32.BF16 R44, R52.reuse, R66, R44 ;  /* 0x00000042342c723c */ /* 0x040fe2000004182c */
[----:B------:R-:W2:Y:S05]  /*15800*/  LDSM.16.MT88.4 R64, [R144+0x9c00] ;  /* 0x009c00009040783b */ /* 0x000eaa0000004200 */
[----:B------:R-:W-:Y:S02]  /*15810*/  MUFU.EX2 R142, R142 ;  /* 0x0000008e008e7308 */ /* 0x000fe40000000800 */
[C---:B---3--:R-:W-:Y:S06]  /*15820*/  HMMA.16816.F32.BF16 R48, R52.reuse, R60, R48 ;  /* 0x0000003c3430723c */ /* 0x048fec0000041830 */
[----:B------:R-:W-:Y:S02]  /*15830*/  MUFU.EX2 R133, R133 ;  /* 0x0000008500857308 */ /* 0x000fe40000000800 */
[----:B------:R-:W-:Y:S01]  /*15840*/  HMMA.16816.F32.BF16 R4, R52, R62, R4 ;  /* 0x0000003e3404723c */ /* 0x000fe20000041804 */
[----:B------:R-:W3:Y:S05]  /*15850*/  LDSM.16.MT88.4 R60, [R144+0xbc00] ;  /* 0x00bc0000903c783b */ /* 0x000eea0000004200 */
[----:B------:R-:W2:Y:S01]  /*15860*/  MUFU.EX2 R136, R136 ;  /* 0x0000008800887308 */ /* 0x000ea20000000800 */
[----:B------:R-:W-:-:S02]  /*15870*/  F2FP.BF16.PACK_AB R52, R97, R94 ;  /* 0x0000005e6134723e */ /* 0x000fc400000010ff */
[----:B------:R-:W-:Y:S02]  /*15880*/  F2FP.BF16.PACK_AB R53, R99, R96 ;  /* 0x000000606335723e */ /* 0x000fe400000010ff */
[----:B------:R-:W-:Y:S02]  /*15890*/  F2FP.BF16.PACK_AB R54, R184, R179 ;  /* 0x000000b3b836723e */ /* 0x000fe400000010ff */
[----:B------:R-:W-:Y:S01]  /*158a0*/  F2FP.BF16.PACK_AB R55, R177, R176 ;  /* 0x000000b0b137723e */ /* 0x000fe200000010ff */
[----:B------:R-:W-:Y:S06]  /*158b0*/  MUFU.EX2 R134, R134 ;  /* 0x0000008600867308 */ /* 0x000fec0000000800 */
[C---:B-1----:R-:W-:Y:S02]  /*158c0*/  HMMA.16816.F32.BF16 R16, R52.reuse, R68, R16 ;  /* 0x000000443410723c */ /* 0x042fe40000041810 */
[----:B------:R-:W1:Y:S06]  /*158d0*/  MUFU.EX2 R137, R137 ;  /* 0x0000008900897308 */ /* 0x000e6c0000000800 */
[C---:B------:R-:W-:Y:S01]  /*158e0*/  HMMA.16816.F32.BF16 R20, R52.reuse, R70, R20 ;  /* 0x000000463414723c */ /* 0x040fe20000041814 */
[----:B------:R-:W1:Y:S01]  /*158f0*/  LDSM.16.MT88.4 R68, [R116+0xbc00] ;  /* 0x00bc00007444783b */ /* 0x000e620000004200 */
[----:B------:R-:W-:Y:S06]  /*15900*/  MUFU.EX2 R122, R123 ;  /* 0x0000007b007a7308 */ /* 0x000fec0000000800 */
[C---:B--2---:R-:W-:Y:S02]  /*15910*/  HMMA.16816.F32.BF16 R8, R52.reuse, R64, R8 ;  /* 0x000000403408723c */ /* 0x044fe40000041808 */
[----:B------:R-:W2:Y:S06]  /*15920*/  MUFU.EX2 R119, R98 ;  /* 0x0000006200777308 */ /* 0x000eac0000000800 */
[C---:B------:R-:W-:Y:S01]  /*15930*/  HMMA.16816.F32.BF16 R12, R52.reuse, R66, R12 ;  /* 0x00000042340c723c */ /* 0x040fe2000004180c */
[----:B------:R-:W2:Y:S01]  /*15940*/  LDSM.16.MT88.4 R64, [R144+0xdc00] ;  /* 0x00dc00009040783b */ /* 0x000ea20000004200 */
[----:B------:R-:W-:Y:S06]  /*15950*/  MUFU.EX2 R163, R124 ;  /* 0x0000007c00a37308 */ /* 0x000fec0000000800 */
[C---:B---3--:R-:W-:Y:S08]  /*15960*/  HMMA.16816.F32.BF16 R24, R52.reuse, R60, R24 ;  /* 0x0000003c3418723c */ /* 0x048ff00000041818 */
        /* <DEDUP_REMOVED lines=11> */
[----:B-----5:R-:W-:-:S02]  /*15a20*/  F2FP.BF16.PACK_AB R52, R178, R175 ;  /* 0x000000afb234723e */ /* 0x020fc400000010ff */
[----:B------:R-:W-:Y:S02]  /*15a30*/  F2FP.BF16.PACK_AB R53, R172, R169 ;  /* 0x000000a9ac35723e */ /* 0x000fe400000010ff */
[----:B------:R-:W-:Y:S02]  /*15a40*/  F2FP.BF16.PACK_AB R54, R180, R171 ;  /* 0x000000abb436723e */ /* 0x000fe400000010ff */
[----:B----4-:R-:W-:-:S07]  /*15a50*/  F2FP.BF16.PACK_AB R55, R173, R170 ;  /* 0x000000aaad37723e */ /* 0x010fce00000010ff */
        /* <DEDUP_REMOVED lines=33> */
[----:B------:R-:W4:Y:S07]  /*15c70*/  LDSM.16.MT88.4 R72, [R144+0xc800] ;  /* 0x00c800009048783b */ /* 0x000f2e0000004200 */
[C---:B-1----:R-:W-:Y:S07]  /*15c80*/  HMMA.16816.F32.BF16 R40, R52.reuse, R68, R40 ;  /* 0x000000443428723c */ /* 0x042fee0000041828 */
[----:B------:R-:W-:Y:S01]  /*15c90*/  F2FP.BF16.PACK_AB R68, R140, R139 ;  /* 0x0000008b8c44723e */ /* 0x000fe200000010ff */
[----:B------:R-:W-:Y:S01]  /*15ca0*/  HMMA.16816.F32.BF16 R44, R52, R70, R44 ;  /* 0x00000046342c723c */ /* 0x000fe2000004182c */
[----:B------:R-:W-:-:S06]  /*15cb0*/  F2FP.BF16.PACK_AB R69, R136, R133 ;  /* 0x000000858845723e */ /* 0x000fcc00000010ff */
[----:B------:R-:W-:Y:S01]  /*15cc0*/  F2FP.BF16.PACK_AB R70, R142, R135 ;  /* 0x000000878e46723e */ /* 0x000fe200000010ff */
[----:B--2---:R-:W-:Y:S01]  /*15cd0*/  HMMA.16816.F32.BF16 R48, R52, R64, R48 ;  /* 0x000000403430723c */ /* 0x004fe20000041830 */
[----:B------:R-:W-:-:S07]  /*15ce0*/  F2FP.BF16.PACK_AB R71, R137, R134 ;  /* 0x000000868947723e */ /* 0x000fce00000010ff */
[----:B------:R-:W-:Y:S01]  /*15cf0*/  HMMA.16816.F32.BF16 R4, R52, R66, R4 ;  /* 0x000000423404723c */ /* 0x000fe20000041804 */
[----:B------:R-:W1:Y:S04]  /*15d00*/  LDSM.16.MT88.4 R64, [R116+0xc800] ;  /* 0x00c800007440783b */ /* 0x000e680000004200 */
[----:B------:R-:W-:Y:S03]  /*15d10*/  LDSM.16.MT88.4 R52, [R116+0xe800] ;  /* 0x00e800007434783b */ /* 0x000fe60000004200 */
[C---:B---3--:R-:W-:Y:S08]  /*15d20*/  HMMA.16816.F32.BF16 R8, R68.reuse, R60, R8 ;  /* 0x0000003c4408723c */ /* 0x048ff00000041808 */
[C---:B------:R-:W-:Y:S01]  /*15d30*/  HMMA.16816.F32.BF16 R12, R68.reuse, R62, R12 ;  /* 0x0000003e440c723c */ /* 0x040fe2000004180c */
[----:B------:R-:W2:Y:S07]  /*15d40*/  LDSM.16.MT88.4 R60, [R144+0xe800] ;  /* 0x00e80000903c783b */ /* 0x000eae0000004200 */
[C---:B------:R-:W-:Y:S08]  /*15d50*/  HMMA.16816.F32.BF16 R16, R68.reuse, R76, R16 ;  /* 0x0000004c4410723c */ /* 0x040ff00000041810 */
[C---:B------:R-:W-:Y:S01]  /*15d60*/  HMMA.16816.F32.BF16 R20, R68.reuse, R78, R20 ;  /* 0x0000004e4414723c */ /* 0x040fe20000041814 */
[----:B------:R-:W3:Y:S07]  /*15d70*/  LDSM.16.MT88.4 R76, [R144+0xec00] ;  /* 0x00ec0000904c783b */ /* 0x000eee0000004200 */
[C---:B----4-:R-:W-:Y:S08]  /*15d80*/  HMMA.16816.F32.BF16 R24, R68.reuse, R72, R24 ;  /* 0x000000484418723c */ /* 0x050ff00000041818 */
[C---:B-1----:R-:W-:Y:S01]  /*15d90*/  HMMA.16816.F32.BF16 R32, R68.reuse, R64, R32 ;  /* 0x000000404420723c */ /* 0x042fe20000041820 */
[----:B------:R-:W-:Y:S07]  /*15da0*/  MUFU.EX2 R65, R121 ;  /* 0x0000007900417308 */ /* 0x000fee0000000800 */
[C---:B------:R-:W-:Y:S01]  /*15db0*/  HMMA.16816.F32.BF16 R36, R68.reuse, R66, R36 ;  /* 0x000000424424723c */ /* 0x040fe20000041824 */
[----:B------:R-:W-:Y:S07]  /*15dc0*/  MUFU.EX2 R64, R130 ;  /* 0x0000008200407308 */ /* 0x000fee0000000800 */
[C---:B--2---:R-:W-:Y:S01]  /*15dd0*/  HMMA.16816.F32.BF16 R40, R68.reuse, R60, R40 ;  /* 0x0000003c4428723c */ /* 0x044fe20000041828 */
[----:B------:R-:W-:Y:S07]  /*15de0*/  MUFU.EX2 R67, R127 ;  /* 0x0000007f00437308 */ /* 0x000fee0000000800 */
[C---:B------:R-:W-:Y:S01]  /*15df0*/  HMMA.16816.F32.BF16 R28, R68.reuse, R74, R28 ;  /* 0x0000004a441c723c */ /* 0x040fe2000004181c */
[----:B------:R-:W1:Y:S07]  /*15e00*/  MUFU.EX2 R66, R126 ;  /* 0x0000007e00427308 */ /* 0x000e6e0000000800 */
[C---:B------:R-:W-:Y:S01]  /*15e10*/  HMMA.16816.F32.BF16 R44, R68.reuse, R62, R44 ;  /* 0x0000003e442c723c */ /* 0x040fe2000004182c */
[----:B------:R-:W2:Y:S07]  /*15e20*/  MUFU.EX2 R60, R125 ;  /* 0x0000007d003c7308 */ /* 0x000eae0000000800 */
[C---:B------:R-:W-:Y:S08]  /*15e30*/  HMMA.16816.F32.BF16 R48, R68.reuse, R52, R48 ;  /* 0x000000344430723c */ /* 0x040ff00000041830 */
[----:B------:R-:W-:Y:S01]  /*15e40*/  HMMA.16816.F32.BF16 R68, R68, R54, R4 ;  /* 0x000000364444723c */ /* 0x000fe20000041804 */
[----:B------:R-:W4:Y:S06]  /*15e50*/  LDSM.16.MT88.4 R52, [R144+0xcc00] ;  /* 0x00cc00009034783b */ /* 0x000f2c0000004200 */
[----:B------:R-:W-:-:S02]  /*15e60*/  F2FP.BF16.PACK_AB R4, R119, R122 ;  /* 0x0000007a7704723e */ /* 0x000fc400000010ff */
[----:B-1----:R-:W-:Y:S02]  /*15e70*/  F2FP.BF16.PACK_AB R5, R66, R67 ;  /* 0x000000434205723e */ /* 0x002fe400000010ff */
[----:B------:R-:W-:Y:S02]  /*15e80*/  F2FP.BF16.PACK_AB R6, R64, R65 ;  /* 0x000000414006723e */ /* 0x000fe400000010ff */
[----:B--2---:R-:W-:-:S07]  /*15e90*/  F2FP.BF16.PACK_AB R7, R163, R60 ;  /* 0x0000003ca307723e */ /* 0x004fce00000010ff */
[C---:B------:R-:W-:Y:S01]  /*15ea0*/  HMMA.16816.F32.BF16 R112, R4.reuse, R108, R8 ;  /* 0x0000006c0470723c */ /* 0x040fe20000041808 */
[----:B------:R-:W1:Y:S07]  /*15eb0*/  LDSM.16.MT88.4 R8, [R116+0xcc00] ;  /* 0x00cc00007408783b */ /* 0x000e6e0000004200 */
[C---:B------:R-:W-:Y:S07]  /*15ec0*/  HMMA.16816.F32.BF16 R108, R4.reuse, R110, R12 ;  /* 0x0000006e046c723c */ /* 0x040fee000004180c */
        /* <DEDUP_REMOVED lines=16> */
[----:B----4-:R-:W-:Y:S01]  /*15fd0*/  HMMA.16816.F32.BF16 R96, R4, R52, R24 ;  /* 0x000000340460723c */ /* 0x010fe20000041818 */
[----:B------:R-:W-:-:S02]  /*15fe0*/  FADD.FTZ R0, R176, R13 ;  /* 0x0000000db0007221 */ /* 0x000fc40000010000 */
[----:B------:R-:W-:Y:S01]  /*15ff0*/  FADD.FTZ R184, R184, R179 ;  /* 0x000000b3b8b87221 */ /* 0x000fe20000010000 */
[----:B------:R-:W2:Y:S01]  /*16000*/  LDSM.16.MT88.4 R12, [R116+0xec00] ;  /* 0x00ec0000740c783b */ /* 0x000ea20000004200 */
        /* <DEDUP_REMOVED lines=30> */
[----:B------:R-:W-:Y:S02]  /*161f0*/  FADD.FTZ R0, R137, R0 ;  /* 0x0000000089007221 */ /* 0x000fe40000010000 */
[----:B------:R-:W-:Y:S02]  /*16200*/  FADD.FTZ R122, R122, R9 ;  /* 0x000000097a7a7221 */ /* 0x000fe40000010000 */
[----:B------:R-:W-:Y:S01]  /*16210*/  FADD.FTZ R67, R67, R0 ;  /* 0x0000000043437221 */ /* 0x000fe20000010000 */
[----:B------:R-:W-:Y:S01]  /*16220*/  MOV R0, R3 ;  /* 0x0000000300007202 */ /* 0x000fe20000000f00 */
[----:B------:R-:W-:Y:S02]  /*16230*/  FADD.FTZ R122, R119, R122 ;  /* 0x0000007a777a7221 */ /* 0x000fe40000010000 */
[----:B------:R-:W-:-:S02]  /*16240*/  FADD.FTZ R67, R66, R67 ;  /* 0x0000004342437221 */ /* 0x000fc40000010000 */
[----:B------:R-:W-:Y:S02]  /*16250*/  FADD.FTZ R65, R65, R122 ;  /* 0x0000007a41417221 */ /* 0x000fe40000010000 */
[----:B------:R-:W-:Y:S02]  /*16260*/  FADD.FTZ R60, R60, R67 ;  /* 0x000000433c3c7221 */ /* 0x000fe40000010000 */
[----:B------:R-:W-:Y:S02]  /*16270*/  FADD.FTZ R162, R64, R65 ;  /* 0x0000004140a27221 */ /* 0x000fe40000010000 */
[----:B------:R-:W-:Y:S02]  /*16280*/  FADD.FTZ R163, R163, R60 ;  /* 0x0000003ca3a37221 */ /* 0x000fe40000010000 */
.L_x_3052:
[----:B------:R-:W-:Y:S01]  /*16290*/  ULDC.64 UR12, c[0x0][0x118] ;  /* 0x00004600000c7ab9 */ /* 0x000fe20000000a00 */
        /* <DEDUP_REMOVED lines=13> */
.L_x_3062:
        /* <DEDUP_REMOVED lines=65> */
.L_x_3059:
        /* <DEDUP_REMOVED lines=25> */
[----:B------:R-:W2:Y:S08]  /*16910*/  LDSM.16.M88.4 R8, [R146+0x3000] ;  /* 0x003000009208783b */ /* 0x000eb00000000200 */
[----:B------:R-:W4:Y:S08]  /*16920*/  LDSM.16.M88.4 R16, [R146+0x3400] ;  /* 0x003400009210783b */ /* 0x000f300000000200 */
[----:B------:R-:W5:Y:S08]  /*16930*/  LDSM.16.M88.4 R24, [R146+0x3800] ;  /* 0x003800009218783b */ /* 0x000f700000000200 */
[----:B------:R-:W0:Y:S08]  /*16940*/  LDGDEPBAR ;  /* 0x00000000000079af */ /* 0x000e300000000000 */
[----:B------:R-:W1:Y:S01]  /*16950*/  LDSM.16.M88.4 R32, [R146+0x3c00] ;  /* 0x003c00009220783b */ /* 0x000e620000000200 */
[C---:B--2---:R-:W-:Y:S07]  /*16960*/  HMMA.16816.F32.BF16 R4, R64.reuse, R8, RZ ;  /* 0x000000084004723c */ /* 0x044fee00000418ff */
[----:B------:R-:W2:Y:S01]  /*16970*/  LDSM.16.M88.4 R40, [R146+0x4000] ;  /* 0x004000009228783b */ /* 0x000ea20000000200 */
[C---:B------:R-:W-:Y:S07]  /*16980*/  HMMA.16816.F32.BF16 R8, R64.reuse, R10, RZ ;  /* 0x0000000a4008723c */ /* 0x040fee00000418ff */
[----:B------:R-:W2:Y:S01]  /*16990*/  LDSM.16.M88.4 R48, [R146+0x4400] ;  /* 0x004400009230783b */ /* 0x000ea20000000200 */
[C---:B----4-:R-:W-:Y:S07]  /*169a0*/  HMMA.16816.F32.BF16 R12, R64.reuse, R16, RZ ;  /* 0x00000010400c723c */ /* 0x050fee00000418ff */
[----:B------:R-:W4:Y:S01]  /*169b0*/  LDSM.16.M88.4 R56, [R146+0x4800] ;  /* 0x004800009238783b */ /* 0x000f220000000200 */
[C---:B------:R-:W-:Y:S07]  /*169c0*/  HMMA.16816.F32.BF16 R16, R64.reuse, R18, RZ ;  /* 0x000000124010723c */ /* 0x040fee00000418ff */
[----:B------:R-:W3:Y:S01]  /*169d0*/  LDSM.16.M88.4 R120, [R146+0x4c00] ;  /* 0x004c00009278783b */ /* 0x000ee20000000200 */
[C---:B-----5:R-:W-:Y:S07]  /*169e0*/  HMMA.16816.F32.BF16 R20, R64.reuse, R24, RZ ;  /* 0x000000184014723c */ /* 0x060fee00000418ff */
[----:B------:R-:W-:Y:S01]  /*169f0*/  LDSM.16.M88.4 R124, [R145] ;  /* 0x00000000917c783b */ /* 0x000fe20000000200 */
[C---:B------:R-:W-:Y:S07]  /*16a00*/  HMMA.16816.F32.BF16 R24, R64.reuse, R26, RZ ;  /* 0x0000001a4018723c */ /* 0x040fee00000418ff */
[----:B------:R-:W5:Y:S01]  /*16a10*/  LDSM.16.M88.4 R128, [R118+0x3000] ;  /* 0x003000007680783b */ /* 0x000f620000000200 */
[C---:B-1----:R-:W-:Y:S07]  /*16a20*/  HMMA.16816.F32.BF16 R28, R64.reuse, R32, RZ ;  /* 0x00000020401c723c */ /* 0x042fee00000418ff */
        /* <DEDUP_REMOVED lines=8> */
[C---:B----4-:R-:W-:Y:S08]  /*16ab0*/  HMMA.16816.F32.BF16 R52, R64.reuse, R56, RZ ;  /* 0x000000384034723c */ /* 0x050ff000000418ff */
[C---:B------:R-:W-:Y:S08]  /*16ac0*/  HMMA.16816.F32.BF16 R56, R64.reuse, R58, RZ ;  /* 0x0000003a4038723c */ /* 0x040ff000000418ff */
[C---:B---3--:R-:W-:Y:S08]  /*16ad0*/  HMMA.16816.F32.BF16 R60, R64.reuse, R120, RZ ;  /* 0x00000078403c723c */ /* 0x048ff000000418ff */
[----:B------:R-:W-:Y:S01]  /*16ae0*/  HMMA.16816.F32.BF16 R64, R64, R122, RZ ;  /* 0x0000007a4040723c */ /* 0x000fe200000418ff */
[----:B------:R-:W1:Y:S07]  /*16af0*/  LDSM.16.M88.4 R120, [R118+0x3400] ;  /* 0x003400007678783b */ /* 0x000e6e0000000200 */
[C---:B-----5:R-:W-:Y:S08]  /*16b00*/  HMMA.16816.F32.BF16 R4, R124.reuse, R128, R4 ;  /* 0x000000807c04723c */ /* 0x060ff00000041804 */
        /* <DEDUP_REMOVED lines=140> */
[----:B------:R1:W1:Y:S01]  /*173d0*/  MUFU.TANH R241, R14 ;  /* 0x0000000e00f17308 */ /* 0x0002620000002400 */
[C---:B-----5:R-:W-:Y:S08]  /*173e0*/  HMMA.16816.F32.BF16 R28, R136.reuse, R8, R28 ;  /* 0x00000008881c723c */ /* 0x060ff0000004181c */
[C---:B------:R-:W-:Y:S01]  /*173f0*/  HMMA.16816.F32.BF16 R32, R136.reuse, R10, R32 ;  /* 0x0000000a8820723c */ /* 0x040fe20000041820 */
[----:B------:R1:W1:Y:S01]  /*17400*/  MUFU.TANH R239, R15 ;  /* 0x0000000f00ef7308 */ /* 0x0002620000002400 */
[----:B------:R-:W5:Y:S06]  /*17410*/  LDSM.16.M88.4 R8, [R118+0x8400] ;  /* 0x008400007608783b */ /* 0x000f6c0000000200 */
[C---:B------:R-:W-:Y:S03]  /*17420*/  HMMA.16816.F32.BF16 R36, R136.reuse, R4, R36 ;  /* 0x000000048824723c */ /* 0x040fe60000041824 */
[----:B------:R-:W1:Y:S05]  /*17430*/  MUFU.TANH R237, R237 ;  /* 0x000000ed00ed7308 */ /* 0x000e6a0000002400 */
[C---:B------:R-:W-:Y:S01]  /*17440*/  HMMA.16816.F32.BF16 R40, R136.reuse, R6, R40 ;  /* 0x000000068828723c */ /* 0x040fe20000041828 */
[----:B------:R-:W1:Y:S03]  /*17450*/  LDSM.16.M88.4 R4, [R118+0x8800] ;  /* 0x008800007604783b */ /* 0x000e660000000200 */
[----:B------:R-:W-:Y:S01]  /*17460*/  FMUL.FTZ R213, R28, c[0x0][0x2ec] ;  /* 0x0000bb001cd57a20 */ /* 0x000fe20000410000 */
[----:B------:R1:W1:Y:S01]  /*17470*/  MUFU.TANH R235, R17 ;  /* 0x0000001100eb7308 */ /* 0x0002620000002400 */
[----:B------:R-:W-:Y:S02]  /*17480*/  FMUL.FTZ R29, R29, c[0x0][0x2ec] ;  /* 0x0000bb001d1d7a20 */ /* 0x000fe40000410000 */
[----:B------:R-:W-:Y:S04]  /*17490*/  FMUL.FTZ R191, R32, c[0x0][0x2ec] ;  /* 0x0000bb0020bf7a20 */ /* 0x000fe80000410000 */
[----:B------:R-:W-:Y:S02]  /*174a0*/  FMUL.FTZ R30, R30, c[0x0][0x2ec] ;  /* 0x0000bb001e1e7a20 */ /* 0x000fe40000410000 */
[----:B------:R-:W-:Y:S01]  /*174b0*/  FMUL.FTZ R31, R31, c[0x0][0x2ec] ;  /* 0x0000bb001f1f7a20 */ /* 0x000fe20000410000 */
[----:B------:R1:W1:Y:S01]  /*174c0*/  MUFU.TANH R233, R18 ;  /* 0x0000001200e97308 */ /* 0x0002620000002400 */
[----:B------:R-:W-:Y:S02]  /*174d0*/  FMUL.FTZ R203, R36, c[0x0][0x2ec] ;  /* 0x0000bb0024cb7a20 */ /* 0x000fe40000410000 */
[----:B------:R-:W-:Y:S02]  /*174e0*/  FMUL.FTZ R33, R33, c[0x0][0x2ec] ;  /* 0x0000bb0021217a20 */ /* 0x000fe40000410000 */
[----:B------:R-:W-:Y:S02]  /*174f0*/  FMUL.FTZ R34, R34, c[0x0][0x2ec] ;  /* 0x0000bb0022227a20 */ /* 0x000fe40000410000 */
[----:B------:R-:W-:Y:S02]  /*17500*/  FMUL.FTZ R35, R35, c[0x0][0x2ec] ;  /* 0x0000bb0023237a20 */ /* 0x000fe40000410000 */
[----:B------:R-:W-:Y:S01]  /*17510*/  FMUL.FTZ R193, R40, c[0x0][0x2ec] ;  /* 0x0000bb0028c17a20 */ /* 0x000fe20000410000 */
[----:B------:R2:W2:Y:S01]  /*17520*/  MUFU.TANH R231, R19 ;  /* 0x0000001300e77308 */ /* 0x0004a20000002400 */
        /* <DEDUP_REMOVED lines=10> */
[----:B------:R1:W1:Y:S01]  /*175d0*/  MUFU.TANH R227, R21 ;  /* 0x0000001500e37308 */ /* 0x0002620000002400 */
[----:B------:R-:W-:Y:S01]  /*175e0*/  BAR.SYNC.DEFER_BLOCKING 0x0 ;  /* 0x0000000000007b1d */ /* 0x000fe20000010000 */
[----:B------:R-:W-:Y:S02]  /*175f0*/  FMUL.FTZ R42, R42, c[0x0][0x2ec] ;  /* 0x0000bb002a2a7a20 */ /* 0x000fe40000410000 */
[----:B------:R-:W-:Y:S01]  /*17600*/  FMUL.FTZ R43, R43, c[0x0][0x2ec] ;  /* 0x0000bb002b2b7a20 */ /* 0x000fe20000410000 */
[C---:B------:R-:W-:Y:S04]  /*17610*/  HMMA.16816.F32.BF16 R56, R136.reuse, R6, R56 ;  /* 0x000000068838723c */ /* 0x040fe80000041838 */
        /* <DEDUP_REMOVED lines=22> */
[----:B------:R1:W1:Y:S05]  /*17780*/  MUFU.TANH R217, R26 ;  /* 0x0000001a00d97308 */ /* 0x00026a0000002400 */
[----:B------:R-:W-:Y:S02]  /*17790*/  FMUL.FTZ R0, R60, c[0x0][0x2ec] ;  /* 0x0000bb003c007a20 */ /* 0x000fe40000410000 */
        /* <DEDUP_REMOVED lines=40> */
[----:B------:R1:W1:Y:S10]  /*17a20*/  MUFU.TANH R55, R0 ;  /* 0x0000000000377308 */ /* 0x0002740000002400 */
        /* <DEDUP_REMOVED lines=73> */
.L_x_3061:
        /* <DEDUP_REMOVED lines=26> */
.L_x_3060:
[----:B--234-:R-:W-:Y:S01]  /*18060*/  FMNMX.FTZ R2, R134, R119, !PT ;  /* 0x0000007786027209 */ /* 0x01cfe20007810000 */
        /* <DEDUP_REMOVED lines=76> */
[----:B-1----:R-:W-:Y:S02]  /*18530*/  FMNMX.FTZ R0, R5, R0, !PT ;  /* 0x0000000005007209 */ /* 0x002fe40007810000 */
        /* <DEDUP_REMOVED lines=9> */
[--C-:B------:R-:W-:Y:S02]  /*185d0*/  FFMA.FTZ R140, R134, c[0x0][0x23c], -R136.reuse ;  /* 0x00008f00868c7a23 */ /* 0x100fe40000010888 */
[----:B------:R-:W-:Y:S01]  /*185e0*/  FMUL.FTZ R134, R0, c[0x0][0x23c] ;  /* 0x00008f0000867a20 */ /* 0x000fe20000410000 */
[----:B------:R-:W1:Y:S01]  /*185f0*/  MUFU.EX2 R53, R53 ;  /* 0x0000003500357308 */ /* 0x000e620000000800 */
[----:B------:R-:W-:Y:S02]  /*18600*/  FMUL.FTZ R54, R4, c[0x0][0x23c] ;  /* 0x00008f0004367a20 */ /* 0x000fe40000410000 */
[--C-:B------:R-:W-:Y:S01]  /*18610*/  FFMA.FTZ R133, R133, c[0x0][0x23c], -R136.reuse ;  /* 0x00008f0085857a23 */ /* 0x100fe20000010888 */
[----:B------:R-:W-:Y:S01]  /*18620*/  FSEL R134, R134, RZ, P0 ;  /* 0x000000ff86867208 */ /* 0x000fe20000000000 */
[--C-:B------:R-:W-:Y:S01]  /*18630*/  FFMA.FTZ R121, R247, c[0x0][0x23c], -R136.reuse ;  /* 0x00008f00f7797a23 */ /* 0x100fe20000010888 */
[----:B------:R-:W-:Y:S01]  /*18640*/  ISETP.GT.AND P0, PT, R159, R148, PT ;  /* 0x000000949f00720c */ /* 0x000fe20003f04270 */
[----:B------:R-:W-:Y:S02]  /*18650*/  FFMA.FTZ R120, R120, c[0x0][0x23c], -R136 ;  /* 0x00008f0078787a23 */ /* 0x000fe40000010888 */
[--C-:B------:R-:W-:Y:S01]  /*18660*/  FFMA.FTZ R137, R132, c[0x0][0x23c], -R134.reuse ;  /* 0x00008f0084897a23 */ /* 0x100fe20000010886 */
[----:B------:R-:W2:Y:S01]  /*18670*/  MUFU.EX2 R54, R54 ;  /* 0x0000003600367308 */ /* 0x000ea20000000800 */
[--C-:B------:R-:W-:Y:S02]  /*18680*/  FFMA.FTZ R132, R249, c[0x0][0x23c], -R134.reuse ;  /* 0x00008f00f9847a23 */ /* 0x100fe40000010886 */
[--C-:B------:R-:W-:Y:S02]  /*18690*/  FFMA.FTZ R122, R142, c[0x0][0x23c], -R134.reuse ;  /* 0x00008f008e7a7a23 */ /* 0x100fe40000010886 */
[--C-:B------:R-:W-:Y:S02]  /*186a0*/  FFMA.FTZ R117, R251, c[0x0][0x23c], -R134.reuse ;  /* 0x00008f00fb757a23 */ /* 0x100fe40000010886 */
[--C-:B------:R-:W-:Y:S02]  /*186b0*/  FFMA.FTZ R239, R239, c[0x0][0x23c], -R134.reuse ;  /* 0x00008f00efef7a23 */ /* 0x100fe40000010886 */
[----:B------:R-:W-:Y:S01]  /*186c0*/  FFMA.FTZ R138, R215, c[0x0][0x23c], -R134 ;  /* 0x00008f00d78a7a23 */ /* 0x000fe20000010886 */
[----:B------:R-:W-:Y:S01]  /*186d0*/  MUFU.EX2 R140, R140 ;  /* 0x0000008c008c7308 */ /* 0x000fe20000000800 */
[----:B------:R-:W-:Y:S02]  /*186e0*/  FFMA.FTZ R142, R211, c[0x0][0x23c], -R136 ;  /* 0x00008f00d38e7a23 */ /* 0x000fe40000010888 */
[----:B------:R-:W-:Y:S02]  /*186f0*/  FFMA.FTZ R164, R209, c[0x0][0x23c], -R134 ;  /* 0x00008f00d1a47a23 */ /* 0x000fe40000010886 */
        /* <DEDUP_REMOVED lines=40> */
[----:B------:R-:W-:Y:S02]  /*18980*/  FFMA.FTZ R92, R123, c[0x0][0x23c], -R136 ;  /* 0x00008f007b5c7a23 */ /* 0x000fe40000010888 */
[--C-:B------:R-:W-:Y:S02]  /*18990*/  FFMA.FTZ R86, R52, c[0x0][0x23c], -R134.reuse ;  /* 0x00008f0034567a23 */ /* 0x100fe40000010886 */
[----:B------:R-:W-:Y:S02]  /*189a0*/  FFMA.FTZ R87, R124, c[0x0][0x23c], -R134 ;  /* 0x00008f007c577a23 */ /* 0x000fe40000010886 */
[----:B------:R-:W2:Y:S01]  /*189b0*/  MUFU.EX2 R117, R117 ;  /* 0x0000007500757308 */ /* 0x000ea20000000800 */
[--C-:B------:R-:W-:Y:S02]  /*189c0*/  FFMA.FTZ R93, R243, c[0x0][0x23c], -R136.reuse ;  /* 0x00008f00f35d7a23 */ /* 0x100fe40000010888 */
[----:B------:R-:W-:Y:S01]  /*189d0*/  FFMA.FTZ R84, R237, c[0x0][0x23c], -R136 ;  /* 0x00008f00ed547a23 */ /* 0x000fe20000010888 */
[----:B-1----:R-:W-:Y:S01]  /*189e0*/  F2FP.BF16.PACK_AB R58, R120, R121 ;  /* 0x00000079783a723e */ /* 0x002fe200000010ff */
[----:B------:R-:W-:Y:S02]  /*189f0*/  FFMA.FTZ R185, R185, c[0x0][0x23c], -R134 ;  /* 0x00008f00b9b97a23 */ /* 0x000fe40000010886 */
[----:B------:R-:W-:Y:S02]  /*18a00*/  FFMA.FTZ R166, R191, c[0x0][0x23c], -R136 ;  /* 0x00008f00bfa67a23 */ /* 0x000fe40000010888 */
[--C-:B------:R-:W-:Y:S01]  /*18a10*/  FFMA.FTZ R168, R205, c[0x0][0x23c], -R134.reuse ;  /* 0x00008f00cda87a23 */ /* 0x100fe20000010886 */
[----:B------:R-:W-:Y:S01]  /*18a20*/  MUFU.EX2 R93, R93 ;  /* 0x0000005d005d7308 */ /* 0x000fe20000000800 */
[--C-:B------:R-:W-:Y:S02]  /*18a30*/  FFMA.FTZ R199, R199, c[0x0][0x23c], -R134.reuse ;  /* 0x00008f00c7c77a23 */ /* 0x100fe40000010886 */
[--C-:B------:R-:W-:Y:S02]  /*18a40*/  FFMA.FTZ R172, R197, c[0x0][0x23c], -R134.reuse ;  /* 0x00008f00c5ac7a23 */ /* 0x100fe40000010886 */
[--C-:B------:R-:W-:Y:S02]  /*18a50*/  FFMA.FTZ R195, R195, c[0x0][0x23c], -R134.reuse ;  /* 0x00008f00c3c37a23 */ /* 0x100fe40000010886 */
[--C-:B------:R-:W-:Y:S02]  /*18a60*/  FFMA.FTZ R176, R187, c[0x0][0x23c], -R134.reuse ;  /* 0x00008f00bbb07a23 */ /* 0x100fe40000010886 */
[----:B------:R-:W-:Y:S01]  /*18a70*/  FFMA.FTZ R183, R183, c[0x0][0x23c], -R134 ;  /* 0x00008f00b7b77a23 */ /* 0x000fe20000010886 */
[----:B------:R-:W-:Y:S01]  /*18a80*/  MUFU.EX2 R84, R84 ;  /* 0x0000005400547308 */ /* 0x000fe20000000800 */
[--C-:B------:R-:W-:Y:S02]  /*18a90*/  FFMA.FTZ R178, R181, c[0x0][0x23c], -R136.reuse ;  /* 0x00008f00b5b27a23 */ /* 0x100fe40000010888 */
[----:B------:R-:W-:Y:S01]  /*18aa0*/  FFMA.FTZ R179, R179, c[0x0][0x23c], -R136 ;  /* 0x00008f00b3b37a23 */ /* 0x000fe20000010888 */
[----:B--2---:R-:W-:Y:S01]  /*18ab0*/  F2FP.BF16.PACK_AB R59, R117, R122 ;  /* 0x0000007a753b723e */ /* 0x004fe200000010ff */
[--C-:B------:R-:W-:Y:S02]  /*18ac0*/  FFMA.FTZ R177, R177, c[0x0][0x23c], -R134.reuse ;  /* 0x00008f00b1b17a23 */ /* 0x100fe40000010886 */
[----:B------:R-:W-:Y:S02]  /*18ad0*/  FFMA.FTZ R180, R175, c[0x0][0x23c], -R134 ;  /* 0x00008f00afb47a23 */ /* 0x000fe40000010886 */
[--C-:B------:R-:W-:Y:S01]  /*18ae0*/  FFMA.FTZ R173, R173, c[0x0][0x23c], -R136.reuse ;  /* 0x00008f00adad7a23 */ /* 0x100fe20000010888 */
[----:B------:R-:W-:Y:S01]  /*18af0*/  MUFU.EX2 R124, R92 ;  /* 0x0000005c007c7308 */ /* 0x000fe20000000800 */
[C---:B------:R-:W-:Y:S05]  /*18b00*/  HMMA.16816.F32.BF16 R4, R56.reuse, R12, R4 ;  /* 0x0000000c3804723c */ /* 0x040fea0000041804 */
[----:B------:R-:W-:Y:S02]  /*18b10*/  FFMA.FTZ R182, R171, c[0x0][0x23c], -R136 ;  /* 0x00008f00abb67a23 */ /* 0x000fe40000010888 */
[C---:B------:R-:W-:Y:S01]  /*18b20*/  FMUL.FTZ R12, R53.reuse, R104 ;  /* 0x00000068350c7220 */ /* 0x040fe20000410000 */
[C---:B------:R-:W-:Y:S01]  /*18b30*/  HMMA.16816.F32.BF16 R8, R56.reuse, R14, R8 ;  /* 0x0000000e3808723c */ /* 0x040fe20000041808 */
[----:B------:R-:W-:Y:S03]  /*18b40*/  MUFU.EX2 R85, R239 ;  /* 0x000000ef00557308 */ /* 0x000fe60000000800 */
[----:B------:R-:W-:Y:S02]  /*18b50*/  FMUL.FTZ R13, R53, R105 ;  /* 0x00000069350d7220 */ /* 0x000fe40000410000 */
[--C-:B------:R-:W-:Y:S02]  /*18b60*/  FFMA.FTZ R169, R169, c[0x0][0x23c], -R134.reuse ;  /* 0x00008f00a9a97a23 */ /* 0x100fe40000010886 */
[C---:B------:R-:W-:Y:S03]  /*18b70*/  FMUL.FTZ R14, R54.reuse, R106 ;  /* 0x0000006a360e7220 */ /* 0x040fe60000410000 */
[----:B------:R-:W-:Y:S01]  /*18b80*/  MUFU.EX2 R142, R142 ;  /* 0x0000008e008e7308 */ /* 0x000fe20000000800 */
[C---:B------:R-:W-:Y:S02]  /*18b90*/  FMUL.FTZ R15, R54.reuse, R107 ;  /* 0x0000006b360f7220 */ /* 0x040fe40000410000 */
[----:B------:R-:W-:Y:S02]  /*18ba0*/  FFMA.FTZ R184, R167, c[0x0][0x23c], -R134 ;  /* 0x00008f00a7b87a23 */ /* 0x000fe40000010886 */
[----:B------:R-:W-:Y:S02]  /*18bb0*/  FFMA.FTZ R140, R53, R162, R140 ;  /* 0x000000a2358c7223 */ /* 0x000fe4000001008c */
[--C-:B------:R-:W-:Y:S01]  /*18bc0*/  FFMA.FTZ R141, R141, c[0x0][0x23c], -R134.reuse ;  /* 0x00008f008d8d7a23 */ /* 0x100fe20000010886 */
[C---:B------:R-:W-:Y:S02]  /*18bd0*/  HMMA.16816.F32.BF16 R12, R56.reuse, R20, R12 ;  /* 0x00000014380c723c */ /* 0x040fe4000004180c */
[----:B------:R-:W-:Y:S01]  /*18be0*/  MUFU.EX2 R166, R166 ;  /* 0x000000a600a67308 */ /* 0x000fe20000000800 */
[--C-:B------:R-:W-:Y:S02]  /*18bf0*/  FFMA.FTZ R186, R131, c[0x0][0x23c], -R134.reuse ;  /* 0x00008f0083ba7a23 */ /* 0x100fe40000010886 */
[----:B------:R-:W-:Y:S02]  /*18c00*/  FFMA.FTZ R129, R129, c[0x0][0x23c], -R134 ;  /* 0x00008f0081817a23 */ /* 0x000fe40000010886 */
[C---:B------:R-:W-:Y:S01]  /*18c10*/  FMUL.FTZ R20, R53.reuse, R96 ;  /* 0x0000006035147220 */ /* 0x040fe20000410000 */
[C---:B------:R-:W-:Y:S04]  /*18c20*/  HMMA.16816.F32.BF16 R16, R56.reuse, R22, R16 ;  /* 0x000000163810723c */ /* 0x040fe80000041810 */
[----:B------:R-:W-:Y:S01]  /*18c30*/  FMUL.FTZ R21, R53, R97 ;  /* 0x0000006135157220 */ /* 0x000fe20000410000 */
[----:B------:R-:W-:Y:S01]  /*18c40*/  MUFU.EX2 R178, R178 ;  /* 0x000000b200b27308 */ /* 0x000fe20000000800 */
[----:B------:R-:W-:Y:S02]  /*18c50*/  FFMA.FTZ R96, R245, c[0x0][0x23c], -R136 ;  /* 0x00008f00f5607a23 */ /* 0x000fe40000010888 */
[C---:B------:R-:W-:Y:S04]  /*18c60*/  FMUL.FTZ R22, R54.reuse, R98 ;  /* 0x0000006236167220 */ /* 0x040fe80000410000 */
[----:B------:R-:W-:Y:S02]  /*18c70*/  FMUL.FTZ R23, R54, R99 ;  /* 0x0000006336177220 */ /* 0x000fe40000410000 */
[--C-:B------:R-:W-:Y:S01]  /*18c80*/  FFMA.FTZ R99, R217, c[0x0][0x23c], -R134.reuse ;  /* 0x00008f00d9637a23 */ /* 0x100fe20000010886 */
[----:B------:R-:W1:Y:S01]  /*18c90*/  MUFU.EX2 R96, R96 ;  /* 0x0000006000607308 */ /* 0x000e620000000800 */
[----:B------:R-:W-:Y:S02]  /*18ca0*/  FFMA.FTZ R128, R128, c[0x0][0x23c], -R134 ;  /* 0x00008f0080807a23 */ /* 0x000fe40000010886 */
[----:B------:R-:W-:Y:S01]  /*18cb0*/  FFMA.FTZ R55, R55, c[0x0][0x23c], -R136 ;  /* 0x00008f0037377a23 */ /* 0x000fe20000010888 */
[C---:B------:R-:W-:Y:S03]  /*18cc0*/  HMMA.16816.F32.BF16 R20, R56.reuse, R28, R20 ;  /* 0x0000001c3814723c */ /* 0x040fe60000041814 */
[C---:B------:R-:W-:Y:S02]  /*18cd0*/  FFMA.FTZ R137, R54.reuse, R163, R137 ;  /* 0x000000a336897223 */ /* 0x040fe40000010089 */
        /* <DEDUP_REMOVED lines=8> */
[C---:B------:R-:W-:Y:S02]  /*18d60*/  FMUL.FTZ R31, R54.reuse, R91 ;  /* 0x0000005b361f7220 */ /* 0x040fe40000410000 */
[--C-:B------:R-:W-:Y:S02]  /*18d70*/  FFMA.FTZ R90, R225, c[0x0][0x23c], -R134.reuse ;  /* 0x00008f00e15a7a23 */ /* 0x100fe40000010886 */
[----:B------:R-:W-:Y:S02]  /*18d80*/  FFMA.FTZ R91, R223, c[0x0][0x23c], -R134 ;  /* 0x00008f00df5b7a23 */ /* 0x000fe40000010886 */
        /* <DEDUP_REMOVED lines=9> */
[----:B------:R-:W-:Y:S02]  /*18e20*/  FFMA.FTZ R81, R235, c[0x0][0x23c], -R136 ;  /* 0x00008f00eb517a23 */ /* 0x000fe40000010888 */
[C---:B------:R-:W-:Y:S04]  /*18e30*/  FMUL.FTZ R38, R54.reuse, R82 ;  /* 0x0000005236267220 */ /* 0x040fe80000410000 */
[C---:B------:R-:W-:Y:S01]  /*18e40*/  FMUL.FTZ R39, R54.reuse, R83 ;  /* 0x0000005336277220 */ /* 0x040fe20000410000 */
[----:B------:R-:W2:Y:S01]  /*18e50*/  MUFU.EX2 R81, R81 ;  /* 0x0000005100517308 */ /* 0x000ea20000000800 */
[--C-:B------:R-:W-:Y:S02]  /*18e60*/  FFMA.FTZ R80, R233, c[0x0][0x23c], -R134.reuse ;  /* 0x00008f00e9507a23 */ /* 0x100fe40000010886 */
[--C-:B------:R-:W-:Y:S02]  /*18e70*/  FFMA.FTZ R83, R231, c[0x0][0x23c], -R134.reuse ;  /* 0x00008f00e7537a23 */ /* 0x100fe40000010886 */
[----:B------:R-:W-:Y:S01]  /*18e80*/  FFMA.FTZ R134, R3, c[0x0][0x23c], -R134 ;  /* 0x00008f0003867a23 */ /* 0x000fe20000010886 */
        /* <DEDUP_REMOVED lines=11> */
[--C-:B------:R-:W-:Y:S02]  /*18f40*/  FFMA.FTZ R191, R207, c[0x0][0x23c], -R136.reuse ;  /* 0x00008f00cfbf7a23 */ /* 0x100fe40000010888 */
[--C-:B------:R-:W-:Y:S02]  /*18f50*/  FFMA.FTZ R170, R203, c[0x0][0x23c], -R136.reuse ;  /* 0x00008f00cbaa7a23 */ /* 0x100fe40000010888 */
[C---:B------:R-:W-:Y:S01]  /*18f60*/  HMMA.16816.F32.BF16 R44, R56.reuse, R60, R44 ;  /* 0x0000003c382c723c */ /* 0x040fe2000004182c */
[----:B------:R-:W4:Y:S02]  /*18f70*/  MUFU.EX2 R83, R83 ;  /* 0x0000005300537308 */ /* 0x000f240000000800 */
[--C-:B------:R-:W-:Y:S02]  /*18f80*/  FFMA.FTZ R201, R201, c[0x0][0x23c], -R136.reuse ;  /* 0x00008f00c9c97a23 */ /* 0x100fe40000010888 */
[--C-:B------:R-:W-:Y:S02]  /*18f90*/  FFMA.FTZ R174, R193, c[0x0][0x23c], -R136.reuse ;  /* 0x00008f00c1ae7a23 */ /* 0x100fe40000010888 */
[--C-:B------:R-:W-:Y:S01]  /*18fa0*/  FFMA.FTZ R189, R189, c[0x0][0x23c], -R136.reuse ;  /* 0x00008f00bdbd7a23 */ /* 0x100fe20000010888 */
[----:B------:R-:W-:Y:S01]  /*18fb0*/  HMMA.16816.F32.BF16 R48, R56, R62, R48 ;  /* 0x0000003e3830723c */ /* 0x000fe20000041830 */
[----:B------:R-:W5:Y:S02]  /*18fc0*/  LDSM.16.MT88.4 R60, [R144+0xb400] ;  /* 0x00b40000903c783b */ /* 0x000f640000004200 */
[----:B------:R-:W-:Y:S01]  /*18fd0*/  MUFU.EX2 R91, R91 ;  /* 0x0000005b005b7308 */ /* 0x000fe20000000800 */
[--C-:B------:R-:W-:Y:S02]  /*18fe0*/  FFMA.FTZ R162, R165, c[0x0][0x23c], -R136.reuse ;  /* 0x00008f00a5a27a23 */ /* 0x100fe40000010888 */
[--C-:B------:R-:W-:Y:S01]  /*18ff0*/  FFMA.FTZ R143, R143, c[0x0][0x23c], -R136.reuse ;  /* 0x00008f008f8f7a23 */ /* 0x100fe20000010888 */
[----:B-1----:R-:W-:Y:S01]  /*19000*/  F2FP.BF16.PACK_AB R56, R93, R96 ;  /* 0x000000605d38723e */ /* 0x002fe200000010ff */
[--C-:B------:R-:W-:Y:S01]  /*19010*/  FFMA.FTZ R131, R135, c[0x0][0x23c], -R136.reuse ;  /* 0x00008f0087837a23 */ /* 0x100fe20000010888 */
[----:B--2---:R-:W-:Y:S03]  /*19020*/  F2FP.BF16.PACK_AB R58, R81, R84 ;  /* 0x00000054513a723e */ /* 0x004fe600000010ff */
[----:B------:R-:W-:Y:S01]  /*19030*/  F2FP.BF16.PACK_AB R57, R85, R88 ;  /* 0x000000585539723e */ /* 0x000fe200000010ff */
[----:B------:R-:W-:Y:S01]  /*19040*/  MUFU.EX2 R180, R180 ;  /* 0x000000b400b47308 */ /* 0x000fe20000000800 */
[--C-:B------:R-:W-:Y:S02]  /*19050*/  FFMA.FTZ R130, R130, c[0x0][0x23c], -R136.reuse ;  /* 0x00008f0082827a23 */ /* 0x100fe40000010888 */
[--C-:B------:R-:W-:Y:S01]  /*19060*/  FFMA.FTZ R126, R126, c[0x0][0x23c], -R136.reuse ;  /* 0x00008f007e7e7a23 */ /* 0x100fe20000010888 */
[----:B----4-:R-:W-:Y:S01]  /*19070*/  F2FP.BF16.PACK_AB R59, R83, R80 ;  /* 0x00000050533b723e */ /* 0x010fe200000010ff */
[----:B------:R-:W-:Y:S02]  /*19080*/  FFMA.FTZ R136, R127, c[0x0][0x23c], -R136 ;  /* 0x00008f007f887a23 */ /* 0x000fe40000010888 */
[----:B------:R-:W-:Y:S02]  /*19090*/  FADD.FTZ R140, R133, R140 ;  /* 0x0000008c858c7221 */ /* 0x000fe40000010000 */
[----:B------:R-:W-:Y:S01]  /*190a0*/  FADD.FTZ R137, R132, R137 ;  /* 0x0000008984897221 */ /* 0x000fe20000010000 */
[----:B------:R-:W-:Y:S01]  /*190b0*/  MUFU.EX2 R173, R173 ;  /* 0x000000ad00ad7308 */ /* 0x000fe20000000800 */
[C---:B------:R-:W-:Y:S03]  /*190c0*/  HMMA.16816.F32.BF16 R4, R56.reuse, R64, R4 ;  /* 0x000000403804723c */ /* 0x040fe60000041804 */
[----:B------:R-:W-:Y:S04]  /*190d0*/  FADD.FTZ R122, R122, R137 ;  /* 0x000000897a7a7221 */ /* 0x000fe80000010000 */
[----:B------:R-:W-:Y:S01]  /*190e0*/  FADD.FTZ R117, R117, R122 ;  /* 0x0000007a75757221 */ /* 0x000fe20000010000 */
[C---:B------:R-:W-:Y:S01]  /*190f0*/  HMMA.16816.F32.BF16 R8, R56.reuse, R66, R8 ;  /* 0x000000423808723c */ /* 0x040fe20000041808 */
[----:B------:R-:W1:Y:S01]  /*19100*/  LDSM.16.MT88.4 R64, [R144+0xd400] ;  /* 0x00d400009040783b */ /* 0x000e620000004200 */
[----:B------:R-:W-:Y:S02]  /*19110*/  MUFU.EX2 R182, R182 ;  /* 0x000000b600b67308 */ /* 0x000fe40000000800 */
[----:B------:R-:W-:Y:S01]  /*19120*/  FADD.FTZ R88, R88, R117 ;  /* 0x0000007558587221 */ /* 0x000fe20000010000 */
[----:B------:R-:W-:Y:S03]  /*19130*/  MOV R117, R0 ;  /* 0x0000000000757202 */ /* 0x000fe60000000f00 */
[C---:B---3--:R-:W-:Y:S04]  /*19140*/  HMMA.16816.F32.BF16 R12, R56.reuse, R72, R12 ;  /* 0x00000048380c723c */ /* 0x048fe8000004180c */
[----:B------:R-:W-:Y:S01]  /*19150*/  FADD.FTZ R85, R85, R88 ;  /* 0x0000005855557221 */ /* 0x000fe20000010000 */
[----:B------:R-:W-:Y:S03]  /*19160*/  MUFU.EX2 R169, R169 ;  /* 0x000000a900a97308 */ /* 0x000fe60000000800 */
[C---:B------:R-:W-:Y:S01]  /*19170*/  HMMA.16816.F32.BF16 R16, R56.reuse, R74, R16 ;  /* 0x0000004a3810723c */ /* 0x040fe20000041810 */
[----:B------:R-:W2:Y:S03]  /*19180*/  LDSM.16.MT88.4 R72, [R116+0xd400] ;  /* 0x00d400007448783b */ /* 0x000ea60000004200 */
[----:B------:R-:W-:Y:S03]  /*19190*/  FADD.FTZ R80, R80, R85 ;  /* 0x0000005550507221 */ /* 0x000fe60000010000 */
[----:B------:R-:W-:Y:S01]  /*191a0*/  MUFU.EX2 R184, R184 ;  /* 0x000000b800b87308 */ /* 0x000fe20000000800 */
[C---:B-----5:R-:W-:Y:S04]  /*191b0*/  HMMA.16816.F32.BF16 R20, R56.reuse, R60, R20 ;  /* 0x0000003c3814723c */ /* 0x060fe80000041814 */
[----:B------:R-:W-:Y:S04]  /*191c0*/  FADD.FTZ R83, R83, R80 ;  /* 0x0000005053537221 */ /* 0x000fe80000010000 */
[C---:B------:R-:W-:Y:S01]  /*191d0*/  HMMA.16816.F32.BF16 R24, R56.reuse, R62, R24 ;  /* 0x0000003e3818723c */ /* 0x040fe20000041818 */
[----:B------:R-:W3:Y:S01]  /*191e0*/  LDSM.16.MT88.4 R60, [R144+0x9800] ;  /* 0x00980000903c783b */ /* 0x000ee20000004200 */
[----:B------:R-:W-:Y:S06]  /*191f0*/  MUFU.EX2 R89, R89 ;  /* 0x0000005900597308 */ /* 0x000fec0000000800 */
[C---:B------:R-:W-:Y:S04]  /*19200*/  HMMA.16816.F32.BF16 R28, R56.reuse, R68, R28 ;  /* 0x00000044381c723c */ /* 0x040fe8000004181c */
[----:B------:R-:W4:Y:S04]  /*19210*/  MUFU.EX2 R82, R82 ;  /* 0x0000005200527308 */ /* 0x000f280000000800 */
[C---:B------:R-:W-:Y:S01]  /*19220*/  HMMA.16816.F32.BF16 R32, R56.reuse, R70, R32 ;  /* 0x000000463820723c */ /* 0x040fe20000041820 */
[----:B------:R-:W5:Y:S05]  /*19230*/  LDSM.16.MT88.4 R68, [R116+0x9800] ;  /* 0x009800007444783b */ /* 0x000f6a0000004200 */
[----:B------:R-:W3:Y:S02]  /*19240*/  MUFU.EX2 R90, R90 ;  /* 0x0000005a005a7308 */ /* 0x000ee40000000800 */
[C---:B-1----:R-:W-:Y:S08]  /*19250*/  HMMA.16816.F32.BF16 R36, R56.reuse, R64, R36 ;  /* 0x000000403824723c */ /* 0x042ff00000041824 */
[C---:B------:R-:W-:Y:S01]  /*19260*/  HMMA.16816.F32.BF16 R40, R56.reuse, R66, R40 ;  /* 0x000000423828723c */ /* 0x040fe20000041828 */
[----:B------:R-:W-:Y:S01]  /*19270*/  MUFU.EX2 R97, R97 ;  /* 0x0000006100617308 */ /* 0x000fe20000000800 */
[----:B------:R-:W1:Y:S06]  /*19280*/  LDSM.16.MT88.4 R64, [R144+0xb800] ;  /* 0x00b800009040783b */ /* 0x000e6c0000004200 */
[C---:B--2---:R-:W-:Y:S03]  /*19290*/  HMMA.16816.F32.BF16 R44, R56.reuse, R72, R44 ;  /* 0x00000048382c723c */ /* 0x044fe6000004182c */
[----:B------:R-:W2:Y:S05]  /*192a0*/  MUFU.EX2 R98, R98 ;  /* 0x0000006200627308 */ /* 0x000eaa0000000800 */
[----:B------:R-:W-:Y:S01]  /*192b0*/  HMMA.16816.F32.BF16 R48, R56, R74, R48 ;  /* 0x0000004a3830723c */ /* 0x000fe20000041830 */
[----:B------:R-:W1:Y:S04]  /*192c0*/  LDSM.16.MT88.4 R72, [R116+0xb800] ;  /* 0x00b800007448783b */ /* 0x000e680000004200 */
[----:B------:R-:W5:Y:S02]  /*192d0*/  MUFU.EX2 R138, R138 ;  /* 0x0000008a008a7308 */ /* 0x000f640000000800 */
[----:B----4-:R-:W-:Y:S02]  /*192e0*/  F2FP.BF16.PACK_AB R56, R82, R89 ;  /* 0x000000595238723e */ /* 0x010fe400000010ff */
[----:B---3--:R-:W-:Y:S06]  /*192f0*/  F2FP.BF16.PACK_AB R57, R91, R90 ;  /* 0x0000005a5b39723e */ /* 0x008fec00000010ff */
[----:B------:R-:W3:Y:S01]  /*19300*/  MUFU.EX2 R139, R139 ;  /* 0x0000008b008b7308 */ /* 0x000ee20000000800 */
[----:B--2---:R-:W-:Y:S09]  /*19310*/  F2FP.BF16.PACK_AB R58, R98, R97 ;  /* 0x00000061623a723e */ /* 0x004ff200000010ff */
[----:B------:R-:W-:Y:S01]  /*19320*/  MUFU.EX2 R164, R164 ;  /* 0x000000a400a47308 */ /* 0x000fe20000000800 */
[----:B-----5:R-:W-:Y:S09]  /*19330*/  F2FP.BF16.PACK_AB R59, R138, R99 ;  /* 0x000000638a3b723e */ /* 0x020ff200000010ff */
[----:B------:R-:W2:Y:S01]  /*19340*/  MUFU.EX2 R185, R185 ;  /* 0x000000b900b97308 */ /* 0x000ea20000000800 */
[C---:B------:R-:W-:Y:S08]  /*19350*/  HMMA.16816.F32.BF16 R4, R56.reuse, R60, R4 ;  /* 0x0000003c3804723c */ /* 0x040ff00000041804 */
[C---:B------:R-:W-:Y:S01]  /*19360*/  HMMA.16816.F32.BF16 R8, R56.reuse, R62, R8 ;  /* 0x0000003e3808723c */ /* 0x040fe20000041808 */
[----:B------:R-:W4:Y:S01]  /*19370*/  LDSM.16.MT88.4 R60, [R144+0xd800] ;  /* 0x00d80000903c783b */ /* 0x000f220000004200 */
[----:B------:R-:W5:Y:S06]  /*19380*/  MUFU.EX2 R191, R191 ;  /* 0x000000bf00bf7308 */ /* 0x000f6c0000000800 */
[C---:B------:R-:W-:Y:S04]  /*19390*/  HMMA.16816.F32.BF16 R12, R56.reuse, R68, R12 ;  /* 0x00000044380c723c */ /* 0x040fe8000004180c */
[----:B------:R-:W-:Y:S04]  /*193a0*/  MUFU.EX2 R168, R168 ;  /* 0x000000a800a87308 */ /* 0x000fe80000000800 */
[C---:B------:R-:W-:Y:S01]  /*193b0*/  HMMA.16816.F32.BF16 R16, R56.reuse, R70, R16 ;  /* 0x000000463810723c */ /* 0x040fe20000041810 */
[----:B------:R-:W2:Y:S05]  /*193c0*/  LDSM.16.MT88.4 R68, [R116+0xd800] ;  /* 0x00d800007444783b */ /* 0x000eaa0000004200 */
[----:B------:R-:W2:Y:S02]  /*193d0*/  MUFU.EX2 R199, R199 ;  /* 0x000000c700c77308 */ /* 0x000ea40000000800 */
[C---:B-1----:R-:W-:Y:S08]  /*193e0*/  HMMA.16816.F32.BF16 R20, R56.reuse, R64, R20 ;  /* 0x000000403814723c */ /* 0x042ff00000041814 */
[C---:B------:R-:W-:Y:S01]  /*193f0*/  HMMA.16816.F32.BF16 R24, R56.reuse, R66, R24 ;  /* 0x000000423818723c */ /* 0x040fe20000041818 */
[----:B------:R-:W1:Y:S01]  /*19400*/  LDSM.16.MT88.4 R64, [R144+0x9c00] ;  /* 0x009c00009040783b */ /* 0x000e620000004200 */
[----:B------:R-:W-:Y:S06]  /*19410*/  MUFU.EX2 R170, R170 ;  /* 0x000000aa00aa7308 */ /* 0x000fec0000000800 */
[C---:B------:R-:W-:Y:S04]  /*19420*/  HMMA.16816.F32.BF16 R28, R56.reuse, R72, R28 ;  /* 0x00000048381c723c */ /* 0x040fe8000004181c */
[----:B------:R-:W-:Y:S04]  /*19430*/  MUFU.EX2 R201, R201 ;  /* 0x000000c900c97308 */ /* 0x000fe80000000800 */
[C---:B------:R-:W-:Y:S01]  /*19440*/  HMMA.16816.F32.BF16 R32, R56.reuse, R74, R32 ;  /* 0x0000004a3820723c */ /* 0x040fe20000041820 */
[----:B------:R-:W1:Y:S05]  /*19450*/  LDSM.16.MT88.4 R72, [R116+0x9c00] ;  /* 0x009c00007448783b */ /* 0x000e6a0000004200 */
[----:B------:R-:W-:Y:S02]  /*19460*/  MUFU.EX2 R172, R172 ;  /* 0x000000ac00ac7308 */ /* 0x000fe40000000800 */
[C---:B----4-:R-:W-:Y:S08]  /*19470*/  HMMA.16816.F32.BF16 R36, R56.reuse, R60, R36 ;  /* 0x0000003c3824723c */ /* 0x050ff00000041824 */
[C---:B------:R-:W-:Y:S01]  /*19480*/  HMMA.16816.F32.BF16 R40, R56.reuse, R62, R40 ;  /* 0x0000003e3828723c */ /* 0x040fe20000041828 */
[----:B------:R-:W4:Y:S01]  /*19490*/  LDSM.16.MT88.4 R60, [R144+0xbc00] ;  /* 0x00bc0000903c783b */ /* 0x000f220000004200 */
[----:B------:R-:W-:Y:S06]  /*194a0*/  MUFU.EX2 R195, R195 ;  /* 0x000000c300c37308 */ /* 0x000fec0000000800 */
[C---:B--2---:R-:W-:Y:S04]  /*194b0*/  HMMA.16816.F32.BF16 R44, R56.reuse, R68, R44 ;  /* 0x00000044382c723c */ /* 0x044fe8000004182c */
[----:B------:R-:W-:Y:S04]  /*194c0*/  MUFU.EX2 R174, R174 ;  /* 0x000000ae00ae7308 */ /* 0x000fe80000000800 */
[----:B------:R-:W-:Y:S01]  /*194d0*/  HMMA.16816.F32.BF16 R48, R56, R70, R48 ;  /* 0x000000463830723c */ /* 0x000fe20000041830 */
[----:B------:R-:W2:Y:S05]  /*194e0*/  LDSM.16.MT88.4 R68, [R116+0xbc00] ;  /* 0x00bc00007444783b */ /* 0x000eaa0000004200 */
[----:B------:R-:W-:Y:S01]  /*194f0*/  MUFU.EX2 R189, R189 ;  /* 0x000000bd00bd7308 */ /* 0x000fe20000000800 */
[----:B---3--:R-:W-:Y:S02]  /*19500*/  F2FP.BF16.PACK_AB R56, R142, R139 ;  /* 0x0000008b8e38723e */ /* 0x008fe400000010ff */
[----:B------:R-:W-:Y:S03]  /*19510*/  F2FP.BF16.PACK_AB R57, R185, R164 ;  /* 0x000000a4b939723e */ /* 0x000fe600000010ff */
[----:B-----5:R-:W-:Y:S02]  /*19520*/  F2FP.BF16.PACK_AB R58, R191, R166 ;  /* 0x000000a6bf3a723e */ /* 0x020fe400000010ff */
[----:B------:R-:W-:Y:S02]  /*19530*/  F2FP.BF16.PACK_AB R59, R199, R168 ;  /* 0x000000a8c73b723e */ /* 0x000fe400000010ff */
[----:B------:R-:W-:Y:S05]  /*19540*/  MUFU.EX2 R176, R176 ;  /* 0x000000b000b07308 */ /* 0x000fea0000000800 */
[C---:B-1----:R-:W-:Y:S05]  /*19550*/  HMMA.16816.F32.BF16 R4, R56.reuse, R64, R4 ;  /* 0x000000403804723c */ /* 0x042fea0000041804 */
[----:B------:R-:W-:Y:S03]  /*19560*/  MUFU.EX2 R183, R183 ;  /* 0x000000b700b77308 */ /* 0x000fe60000000800 */
[C---:B------:R-:W-:Y:S01]  /*19570*/  HMMA.16816.F32.BF16 R8, R56.reuse, R66, R8 ;  /* 0x000000423808723c */ /* 0x040fe20000041808 */
[----:B------:R-:W1:Y:S06]  /*19580*/  LDSM.16.MT88.4 R64, [R144+0xdc00] ;  /* 0x00dc00009040783b */ /* 0x000e6c0000004200 */
[----:B------:R-:W-:Y:S01]  /*19590*/  MUFU.EX2 R162, R162 ;  /* 0x000000a200a27308 */ /* 0x000fe20000000800 */
[C---:B------:R-:W-:Y:S08]  /*195a0*/  HMMA.16816.F32.BF16 R12, R56.reuse, R72, R12 ;  /* 0x00000048380c723c */ /* 0x040ff0000004180c */
[C---:B------:R-:W-:Y:S01]  /*195b0*/  HMMA.16816.F32.BF16 R16, R56.reuse, R74, R16 ;  /* 0x0000004a3810723c */ /* 0x040fe20000041810 */
[----:B------:R-:W3:Y:S01]  /*195c0*/  LDSM.16.MT88.4 R72, [R116+0xdc00] ;  /* 0x00dc00007448783b */ /* 0x000ee20000004200 */
[----:B------:R-:W5:Y:S06]  /*195d0*/  MUFU.EX2 R143, R143 ;  /* 0x0000008f008f7308 */ /* 0x000f6c0000000800 */
[C---:B----4-:R-:W-:Y:S04]  /*195e0*/  HMMA.16816.F32.BF16 R20, R56.reuse, R60, R20 ;  /* 0x0000003c3814723c */ /* 0x050fe80000041814 */
[----:B------:R-:W-:Y:S04]  /*195f0*/  MUFU.EX2 R141, R141 ;  /* 0x0000008d008d7308 */ /* 0x000fe80000000800 */
[C---:B------:R-:W-:Y:S01]  /*19600*/  HMMA.16816.F32.BF16 R24, R56.reuse, R62, R24 ;  /* 0x0000003e3818723c */ /* 0x040fe20000041818 */
[----:B------:R-:W4:Y:S05]  /*19610*/  LDSM.16.MT88.4 R60, [R144+0xa000] ;  /* 0x00a00000903c783b */ /* 0x000f2a0000004200 */
[----:B------:R-:W3:Y:S02]  /*19620*/  MUFU.EX2 R186, R186 ;  /* 0x000000ba00ba7308 */ /* 0x000ee40000000800 */
[C---:B--2---:R-:W-:Y:S04]  /*19630*/  HMMA.16816.F32.BF16 R28, R56.reuse, R68, R28 ;  /* 0x00000044381c723c */ /* 0x044fe8000004181c */
[----:B-----5:R-:W-:Y:S04]  /*19640*/  F2FP.BF16.PACK_AB R52, R143, R162 ;  /* 0x000000a28f34723e */ /* 0x020fe800000010ff */
[C---:B------:R-:W-:Y:S01]  /*19650*/  HMMA.16816.F32.BF16 R32, R56.reuse, R70, R32 ;  /* 0x000000463820723c */ /* 0x040fe20000041820 */
[----:B------:R-:W2:Y:S01]  /*19660*/  LDSM.16.MT88.4 R68, [R116+0xa000] ;  /* 0x00a000007444783b */ /* 0x000ea20000004200 */
[----:B------:R-:W-:Y:S06]  /*19670*/  MUFU.EX2 R131, R131 ;  /* 0x0000008300837308 */ /* 0x000fec0000000800 */
[C---:B-1----:R-:W-:Y:S04]  /*19680*/  HMMA.16816.F32.BF16 R36, R56.reuse, R64, R36 ;  /* 0x000000403824723c */ /* 0x042fe80000041824 */
[----:B------:R-:W1:Y:S01]  /*19690*/  MUFU.EX2 R130, R130 ;  /* 0x0000008200827308 */ /* 0x000e620000000800 */
[----:B---3--:R-:W-:Y:S03]  /*196a0*/  F2FP.BF16.PACK_AB R53, R186, R141 ;  /* 0x0000008dba35723e */ /* 0x008fe600000010ff */
[C---:B------:R-:W-:Y:S01]  /*196b0*/  HMMA.16816.F32.BF16 R40, R56.reuse, R66, R40 ;  /* 0x000000423828723c */ /* 0x040fe20000041828 */
[----:B------:R-:W3:Y:S05]  /*196c0*/  LDSM.16.MT88.4 R64, [R144+0xc000] ;  /* 0x00c000009040783b */ /* 0x000eea0000004200 */
        /* <DEDUP_REMOVED lines=9> */
[----:B------:R1:W1:Y:S01]  /*19760*/  MUFU.EX2 R123, R55 ;  /* 0x00000037007b7308 */ /* 0x0002620000000800 */
[----:B------:R-:W-:Y:S07]  /*19770*/  F2FP.BF16.PACK_AB R59, R183, R176 ;  /* 0x000000b0b73b723e */ /* 0x000fee00000010ff */
[C---:B----4-:R-:W-:Y:S02]  /*19780*/  HMMA.16816.F32.BF16 R4, R56.reuse, R60, R4 ;  /* 0x0000003c3804723c */ /* 0x050fe40000041804 */
[----:B------:R-:W-:Y:S06]  /*19790*/  MUFU.EX2 R136, R136 ;  /* 0x0000008800887308 */ /* 0x000fec0000000800 */
[C---:B------:R-:W-:Y:S01]  /*197a0*/  HMMA.16816.F32.BF16 R8, R56.reuse, R62, R8 ;  /* 0x0000003e3808723c */ /* 0x040fe20000041808 */
[----:B------:R-:W4:Y:S03]  /*197b0*/  LDSM.16.MT88.4 R60, [R144+0xe000] ;  /* 0x00e00000903c783b */ /* 0x000f260000004200 */
[----:B------:R-:W-:Y:S04]  /*197c0*/  MUFU.EX2 R163, R134 ;  /* 0x0000008600a37308 */ /* 0x000fe80000000800 */
[C---:B--2---:R-:W-:Y:S04]  /*197d0*/  HMMA.16816.F32.BF16 R12, R56.reuse, R68, R12 ;  /* 0x00000044380c723c */ /* 0x044fe8000004180c */
[----:B-1----:R-:W-:Y:S04]  /*197e0*/  F2FP.BF16.PACK_AB R55, R128, R129 ;  /* 0x000000818037723e */ /* 0x002fe800000010ff */
[C---:B------:R-:W-:Y:S01]  /*197f0*/  HMMA.16816.F32.BF16 R16, R56.reuse, R70, R16 ;  /* 0x000000463810723c */ /* 0x040fe20000041810 */
[----:B------:R-:W1:Y:S07]  /*19800*/  LDSM.16.MT88.4 R68, [R116+0xe000] ;  /* 0x00e000007444783b */ /* 0x000e6e0000004200 */
[C---:B---3--:R-:W-:Y:S08]  /*19810*/  HMMA.16816.F32.BF16 R20, R56.reuse, R64, R20 ;  /* 0x000000403814723c */ /* 0x048ff00000041814 */
[C---:B------:R-:W-:Y:S01]  /*19820*/  HMMA.16816.F32.BF16 R24, R56.reuse, R66, R24 ;  /* 0x000000423818723c */ /* 0x040fe20000041818 */
[----:B------:R-:W2:Y:S07]  /*19830*/  LDSM.16.MT88.4 R64, [R144+0xa400] ;  /* 0x00a400009040783b */ /* 0x000eae0000004200 */
[C---:B-----5:R-:W-:Y:S08]  /*19840*/  HMMA.16816.F32.BF16 R28, R56.reuse, R72, R28 ;  /* 0x00000048381c723c */ /* 0x060ff0000004181c */
        /* <DEDUP_REMOVED lines=18> */
[C---:B----4-:R-:W-:Y:S08]  /*19970*/  HMMA.16816.F32.BF16 R20, R56.reuse, R60, R20 ;  /* 0x0000003c3814723c */ /* 0x050ff00000041814 */
[C---:B------:R-:W-:Y:S01]  /*19980*/  HMMA.16816.F32.BF16 R24, R56.reuse, R62, R24 ;  /* 0x0000003e3818723c */ /* 0x040fe20000041818 */
[----:B------:R-:W4:Y:S07]  /*19990*/  LDSM.16.MT88.4 R60, [R144+0xa800] ;  /* 0x00a80000903c783b */ /* 0x000f2e0000004200 */
[C---:B-1----:R-:W-:Y:S08]  /*199a0*/  HMMA.16816.F32.BF16 R28, R56.reuse, R68, R28 ;  /* 0x00000044381c723c */ /* 0x042ff0000004181c */
[C---:B------:R-:W-:Y:S01]  /*199b0*/  HMMA.16816.F32.BF16 R32, R56.reuse, R70, R32 ;  /* 0x000000463820723c */ /* 0x040fe20000041820 */
[----:B------:R-:W-:Y:S07]  /*199c0*/  LDSM.16.MT88.4 R68, [R144+0xc800] ;  /* 0x00c800009044783b */ /* 0x000fee0000004200 */
[C---:B--2---:R-:W-:Y:S08]  /*199d0*/  HMMA.16816.F32.BF16 R36, R56.reuse, R64, R36 ;  /* 0x000000403824723c */ /* 0x044ff00000041824 */
[C---:B------:R-:W-:Y:S01]  /*199e0*/  HMMA.16816.F32.BF16 R40, R56.reuse, R66, R40 ;  /* 0x000000423828723c */ /* 0x040fe20000041828 */
[----:B------:R-:W1:Y:S07]  /*199f0*/  LDSM.16.MT88.4 R64, [R116+0xa800] ;  /* 0x00a800007440783b */ /* 0x000e6e0000004200 */
[C---:B---3--:R-:W-:Y:S08]  /*19a00*/  HMMA.16816.F32.BF16 R44, R56.reuse, R72, R44 ;  /* 0x00000048382c723c */ /* 0x048ff0000004182c */
[----:B------:R-:W-:Y:S01]  /*19a10*/  HMMA.16816.F32.BF16 R48, R56, R74, R48 ;  /* 0x0000004a3830723c */ /* 0x000fe20000041830 */
[----:B------:R-:W2:Y:S07]  /*19a20*/  LDSM.16.MT88.4 R56, [R144+0xe800] ;  /* 0x00e800009038783b */ /* 0x000eae0000004200 */
[C---:B----4-:R-:W-:Y:S01]  /*19a30*/  HMMA.16816.F32.BF16 R4, R52.reuse, R60, R4 ;  /* 0x0000003c3404723c */ /* 0x050fe20000041804 */
[----:B------:R-:W3:Y:S01]  /*19a40*/  LDSM.16.MT88.4 R72, [R116+0xe800] ;  /* 0x00e800007448783b */ /* 0x000ee20000004200 */
[----:B------:R-:W4:Y:S06]  /*19a50*/  MUFU.EX2 R60, R125 ;  /* 0x0000007d003c7308 */ /* 0x000f2c0000000800 */
[C---:B------:R-:W-:Y:S04]  /*19a60*/  HMMA.16816.F32.BF16 R8, R52.reuse, R62, R8 ;  /* 0x0000003e3408723c */ /* 0x040fe80000041808 */
[----:B------:R-:W-:Y:S04]  /*19a70*/  MUFU.EX2 R62, R86 ;  /* 0x00000056003e7308 */ /* 0x000fe80000000800 */
[C---:B-1----:R-:W-:Y:S06]  /*19a80*/  HMMA.16816.F32.BF16 R12, R52.reuse, R64, R12 ;  /* 0x00000040340c723c */ /* 0x042fec000004180c */
[----:B------:R-:W1:Y:S02]  /*19a90*/  MUFU.EX2 R61, R126 ;  /* 0x0000007e003d7308 */ /* 0x000e640000000800 */
[C---:B------:R-:W-:Y:S08]  /*19aa0*/  HMMA.16816.F32.BF16 R16, R52.reuse, R66, R16 ;  /* 0x000000423410723c */ /* 0x040ff00000041810 */
[C---:B------:R-:W-:Y:S07]  /*19ab0*/  HMMA.16816.F32.BF16 R20, R52.reuse, R68, R20 ;  /* 0x000000443414723c */ /* 0x040fee0000041814 */
[----:B------:R-:W-:Y:S01]  /*19ac0*/  F2FP.BF16.PACK_AB R68, R124, R123 ;  /* 0x0000007b7c44723e */ /* 0x000fe200000010ff */
[C---:B------:R-:W-:Y:S04]  /*19ad0*/  HMMA.16816.F32.BF16 R24, R52.reuse, R70, R24 ;  /* 0x000000463418723c */ /* 0x040fe80000041818 */
[----:B----4-:R-:W-:Y:S03]  /*19ae0*/  F2FP.BF16.PACK_AB R69, R60, R3 ;  /* 0x000000033c45723e */ /* 0x010fe600000010ff */
[----:B-1----:R-:W-:Y:S01]  /*19af0*/  F2FP.BF16.PACK_AB R70, R136, R61 ;  /* 0x0000003d8846723e */ /* 0x002fe200000010ff */
[C---:B------:R-:W-:Y:S04]  /*19b00*/  HMMA.16816.F32.BF16 R28, R52.reuse, R76, R28 ;  /* 0x0000004c341c723c */ /* 0x040fe8000004181c */
[----:B------:R-:W-:Y:S04]  /*19b10*/  F2FP.BF16.PACK_AB R71, R163, R62 ;  /* 0x0000003ea347723e */ /* 0x000fe800000010ff */
[C---:B------:R-:W-:Y:S01]  /*19b20*/  HMMA.16816.F32.BF16 R32, R52.reuse, R78, R32 ;  /* 0x0000004e3420723c */ /* 0x040fe20000041820 */
[----:B------:R-:W-:Y:S07]  /*19b30*/  LDSM.16.MT88.4 R76, [R144+0xec00] ;  /* 0x00ec0000904c783b */ /* 0x000fee0000004200 */
[C---:B--2---:R-:W-:Y:S07]  /*19b40*/  HMMA.16816.F32.BF16 R36, R52.reuse, R56, R36 ;  /* 0x000000383424723c */ /* 0x044fee0000041824 */
[----:B------:R-:W-:Y:S01]  /*19b50*/  FADD.FTZ R57, R121, R140 ;  /* 0x0000008c79397221 */ /* 0x000fe20000010000 */
[C---:B------:R-:W-:Y:S04]  /*19b60*/  HMMA.16816.F32.BF16 R40, R52.reuse, R58, R40 ;  /* 0x0000003a3428723c */ /* 0x040fe80000041828 */
[----:B------:R-:W-:Y:S04]  /*19b70*/  FADD.FTZ R57, R120, R57 ;  /* 0x0000003978397221 */ /* 0x000fe80000010000 */
[C---:B---3--:R-:W-:Y:S04]  /*19b80*/  HMMA.16816.F32.BF16 R44, R52.reuse, R72, R44 ;  /* 0x00000048342c723c */ /* 0x048fe8000004182c */
[----:B------:R-:W-:Y:S04]  /*19b90*/  FADD.FTZ R96, R96, R57 ;  /* 0x0000003960607221 */ /* 0x000fe80000010000 */
[----:B------:R-:W-:Y:S04]  /*19ba0*/  HMMA.16816.F32.BF16 R48, R52, R74, R48 ;  /* 0x0000004a3430723c */ /* 0x000fe80000041830 */
[----:B------:R-:W-:Y:S02]  /*19bb0*/  FADD.FTZ R57, R93, R96 ;  /* 0x000000605d397221 */ /* 0x000fe40000010000 */
[----:B------:R-:W1:Y:S02]  /*19bc0*/  LDSM.16.MT88.4 R92, [R144+0xcc00] ;  /* 0x00cc0000905c783b */ /* 0x000e640000004200 */
[C---:B------:R-:W-:Y:S07]  /*19bd0*/  HMMA.16816.F32.BF16 R112, R68.reuse, R108, R4 ;  /* 0x0000006c4470723c */ /* 0x040fee0000041804 */
[----:B------:R-:W-:Y:S01]  /*19be0*/  FADD.FTZ R4, R84, R57 ;  /* 0x0000003954047221 */ /* 0x000fe20000010000 */
[C---:B------:R-:W-:Y:S01]  /*19bf0*/  HMMA.16816.F32.BF16 R108, R68.reuse, R110, R8 ;  /* 0x0000006e446c723c */ /* 0x040fe20000041808 */
[----:B------:R-:W2:Y:S03]  /*19c00*/  LDSM.16.MT88.4 R84, [R116+0xcc00] ;  /* 0x00cc00007454783b */ /* 0x000ea60000004200 */
[----:B------:R-:W-:Y:S04]  /*19c10*/  FADD.FTZ R4, R81, R4 ;  /* 0x0000000451047221 */ /* 0x000fe80000010000 */
        /* <DEDUP_REMOVED lines=16> */
[C---:B------:R-:W-:Y:S01]  /*19d20*/  HMMA.16816.F32.BF16 R92, R68.reuse, R94, R24 ;  /* 0x0000005e445c723c */ /* 0x040fe20000041818 */
[----:B------:R-:W1:Y:S03]  /*19d30*/  LDSM.16.MT88.4 R4, [R116+0xec00] ;  /* 0x00ec00007404783b */ /* 0x000e660000004200 */
        /* <DEDUP_REMOVED lines=42> */
.L_x_3058:
[----:B------:R-:W1:Y:S01]  /*19fe0*/  SHFL.BFLY PT, R3, R162, 0x2, 0x1f ;  /* 0x0c401f00a2037f89 */ /* 0x000e6200000e0000 */
[----:B------:R-:W-:Y:S01]  /*19ff0*/  MOV R7, 0x3f800000 ;  /* 0x3f80000000077802 */ /* 0x000fe20000000f00 */
[----:B------:R-:W-:Y:S01]  /*1a000*/  BSSY B0, `(.L_x_3063) ;  /* 0x00000c1000007945 */ /* 0x000fe20003800000 */
[----:B------:R-:W-:Y:S01]  /*1a010*/  MOV R6, 0x3f800000 ;  /* 0x3f80000000067802 */ /* 0x000fe20000000f00 */
[----:B------:R-:W2:Y:S01]  /*1a020*/  SHFL.BFLY PT, R4, R163, 0x2, 0x1f ;  /* 0x0c401f00a3047f89 */ /* 0x000ea200000e0000 */
[----:B------:R-:W-:-:S03]  /*1a030*/  IADD3 R64, -R151, RZ, RZ ;  /* 0x000000ff97407210 */ /* 0x000fc60007ffe1ff */
[----:B------:R-:W-:Y:S06]  /*1a040*/  BAR.SYNC.DEFER_BLOCKING 0x0 ;  /* 0x0000000000007b1d */ /* 0x000fec0000010000 */
[----:B------:R-:W3:Y:S04]  /*1a050*/  S2R R60, SR_CTAID.Y ;  /* 0x00000000003c7919 */ /* 0x000ee80000002600 */
[----:B------:R-:W4:Y:S01]  /*1a060*/  S2R R62, SR_CTAID.X ;  /* 0x00000000003e7919 */ /* 0x000f220000002500 */
[----:B-1----:R-:W-:-:S03]  /*1a070*/  FADD.FTZ R8, R3, R162 ;  /* 0x000000a203087221 */ /* 0x002fc60000010000 */
[----:B------:R-:W1:Y:S01]  /*1a080*/  S2R R3, SR_TID.X ;  /* 0x0000000000037919 */ /* 0x000e620000002100 */
[----:B--2---:R-:W-:-:S03]  /*1a090*/  FADD.FTZ R9, R4, R163 ;  /* 0x000000a304097221 */ /* 0x004fc60000010000 */
[----:B------:R-:W2:Y:S04]  /*1a0a0*/  SHFL.BFLY PT, R5, R8, 0x1, 0x1f ;  /* 0x0c201f0008057f89 */ /* 0x000ea800000e0000 */
[----:B------:R-:W5:Y:S01]  /*1a0b0*/  SHFL.BFLY PT, R4, R9, 0x1, 0x1f ;  /* 0x0c201f0009047f89 */ /* 0x000f6200000e0000 */
[----:B---3--:R-:W-:Y:S02]  /*1a0c0*/  IMAD R60, R60, c[0x0][0x210], R151 ;  /* 0x000084003c3c7a24 */ /* 0x008fe400078e0297 */
[----:B--2---:R-:W-:Y:S01]  /*1a0d0*/  FADD.FTZ R5, R8, R5 ;  /* 0x0000000508057221 */ /* 0x004fe20000010000 */
[----:B-1----:R-:W-:Y:S01]  /*1a0e0*/  SHF.R.S32.HI R8, RZ, 0x1f, R3 ;  /* 0x0000001fff087819 */ /* 0x002fe20000011403 */
[----:B-----5:R-:W-:-:S03]  /*1a0f0*/  FADD.FTZ R4, R9, R4 ;  /* 0x0000000409047221 */ /* 0x020fc60000010000 */
        /* <DEDUP_REMOVED lines=163> */
[----:B----4-:R-:W-:-:S05]  /*1ab30*/  SHF.L.U32 R6, R62, 0x6, RZ ;  /* 0x000000063e067819 */ /* 0x010fca00000006ff */
[----:B------:R-:W-:Y:S01]  /*1ab40*/  IMAD R6, R7, c[0x0][0x214], R6 ;  /* 0x0000850007067a24 */ /* 0x000fe200078e0206 */
        /* <DEDUP_REMOVED lines=12> */
.L_x_3064:
[----:B--23--:R-:W-:Y:S05]  /*1ac10*/  BSYNC B0 ;  /* 0x0000000000007941 */ /* 0x00cfea0003800000 */
.L_x_3063:
        /* <DEDUP_REMOVED lines=31> */
.L_x_3065:
        /* <DEDUP_REMOVED lines=15> */
.L_x_6343:


//--------------------- .text._ZN5flash24flash_fwd_splitkv_kernelI23Flash_fwd_kernel_traitsILi96ELi64ELi128ELi4ELb0ELb0EN7cutlass10bfloat16_tE19Flash_kernel_traitsILi96ELi64ELi128ELi4ES3_EELb1ELb0ELb1ELb0ELb0ELb0ELb1ELb1EEEvNS_16Flash_fwd_paramsE --------------------------
	.section	.text._ZN5flash24flash_fwd_splitkv_kernelI23Flash_fwd_kernel_traitsILi96ELi64ELi128ELi4ELb0ELb0EN7cutlass10bfloat16_tE19Flash_kernel_traitsILi96ELi64ELi128ELi4ES3_EELb1ELb0ELb1ELb0ELb0ELb0ELb1ELb1EEEvNS_16Flash_fwd_paramsE,"ax",@progbits
	.sectioninfo	@"SHI_REGISTERS=213"
	.align	128
        .global         _ZN5flash24flash_fwd_splitkv_kernelI23Flash_fwd_kernel_traitsILi96ELi64ELi128ELi4ELb0ELb0EN7cutlass10bfloat16_tE19Flash_kernel_traitsILi96ELi64ELi128ELi4ES3_EELb1ELb0ELb1ELb0ELb0ELb0ELb1ELb1EEEvNS_16Flash_fwd_paramsE
        .type           _ZN5flash24flash_fwd_splitkv_kernelI23Flash_fwd_kernel_traitsILi96ELi64ELi128ELi4ELb0ELb0EN7cutlass10bfloat16_tE19Flash_kernel_traitsILi96ELi64ELi128ELi4ES3_EELb1ELb0ELb1ELb0ELb0ELb0ELb1ELb1EEEvNS_16Flash_fwd_paramsE,@function
        .size           _ZN5flash24flash_fwd_splitkv_kernelI23Flash_fwd_kernel_traitsILi96ELi64ELi128ELi4ELb0ELb0EN7cutlass10bfloat16_tE19Flash_kernel_traitsILi96ELi64ELi128ELi4ES3_EELb1ELb0ELb1ELb0ELb0ELb0ELb1ELb1EEEvNS_16Flash_fwd_paramsE,(.L_x_6287 - _ZN5flash24flash_fwd_splitkv_kernelI23Flash_fwd_kernel_traitsILi96ELi64ELi128ELi4ELb0ELb0EN7cutlass10bfloat16_tE19Flash_kernel_traitsILi96ELi64ELi128ELi4ES3_EELb1ELb0ELb1ELb0ELb0ELb0ELb1ELb1EEEvNS_16Flash_fwd_paramsE)
        .other          _ZN5flash24flash_fwd_splitkv_kernelI23Flash_fwd_kernel_traitsILi96ELi64ELi128ELi4ELb0ELb0EN7cutlass10bfloat16_tE19Flash_kernel_traitsILi96ELi64ELi128ELi4ES3_EELb1ELb0ELb1ELb0ELb0ELb0ELb1ELb1EEEvNS_16Flash_fwd_paramsE,@"STO_CUDA_ENTRY STV_DEFAULT"
_ZN5flash24flash_fwd_splitkv_kernelI23Flash_fwd_kernel_traitsILi96ELi64ELi128ELi4ELb0ELb0EN7cutlass10bfloat16_tE19Flash_kernel_traitsILi96ELi64ELi128ELi4ES3_EELb1ELb0ELb1ELb0ELb0ELb0ELb1ELb1EEEvNS_16Flash_fwd_paramsE:
.text._ZN5flash24flash_fwd_splitkv_kernelI23Flash_fwd_kernel_traitsILi96ELi64ELi128ELi4ELb0ELb0EN7cutlass10bfloat16_tE19Flash_kernel_traitsILi96ELi64ELi128ELi4ES3_EELb1ELb0ELb1ELb0ELb0ELb0ELb1ELb1EEEvNS_16Flash_fwd_paramsE:
[----:B------:R-:W-:Y:S02]  /*0000*/  MOV R1, c[0x0][0x28] ;  /* 0x00000a0000017a02 */ /* 0x000fe40000000f00 */
[----:B------:R-:W1:Y:S01]  /*0010*/  I2F.U32.RP R4, c[0x0][0x1c0] ;  /* 0x0000700000047b06 */ /* 0x000e620000209000 */
[----:B------:R-:W2:Y:S01]  /*0020*/  S2R R198, SR_CTAID.Z ;  /* 0x0000000000c67919 */ /* 0x000ea20000002700 */
[----:B------:R-:W-:Y:S01]  /*0030*/  ISETP.NE.U32.AND P0, PT, RZ, c[0x0][0x1c0], PT ;  /* 0x00007000ff007a0c */ /* 0x000fe20003f05070 */
[----:B------:R-:W3:Y:S01]  /*0040*/  S2UR UR6, SR_CTAID.Y ;  /* 0x00000000000679c3 */ /* 0x000ee20000002600 */
[----:B------:R-:W-:Y:S01]  /*0050*/  ULDC.64 UR4, c[0x0][0x40] ;  /* 0x0000100000047ab9 */ /* 0x000fe20000000a00 */
[----:B------:R-:W4:Y:S01]  /*0060*/  S2R R193, SR_CTAID.X ;  /* 0x0000000000c17919 */ /* 0x000f220000002500 */
[----:B------:R-:W-:Y:S01]  /*0070*/  BSSY B4, `(.L_x_3066) ;  /* 0x0000017000047945 */ /* 0x000fe20003800000 */
[----:B------:R-:W-:Y:S01]  /*0080*/  UIADD3 UR7, UP0, UR4, 0x160, URZ ;  /* 0x0000016004077890 */ /* 0x000fe2000ff1e03f */
[----:B------:R-:W-:-:S03]  /*0090*/  MOV R194, 0x1e0 ;  /* 0x000001e000c27802 */ /* 0x000fc60000000f00 */
[----:B------:R-:W-:Y:S01]  /*00a0*/  UIADD3.X UR8, URZ, UR5, URZ, UP0, !UPT ;  /* 0x000000053f087290 */ /* 0x000fe200087fe43f */
[----:B-1----:R-:W1:Y:S02]  /*00b0*/  MUFU.RCP R2, R4 ;  /* 0x0000000400027308 */ /* 0x002e640000001000 */
[----:B-1----:R-:W-:-:S06]  /*00c0*/  IADD3 R2, R2, 0xffffffe, RZ ;  /* 0x0ffffffe02027810 */ /* 0x002fcc0007ffe0ff */
[----:B------:R-:W1:Y:S02]  /*00d0*/  F2I.FTZ.U32.TRUNC.NTZ R3, R2 ;  /* 0x0000000200037305 */ /* 0x000e64000021f000 */
[----:B-1----:R-:W-:Y:S02]  /*00e0*/  IMAD.MOV R0, RZ, RZ, -R3 ;  /* 0x000000ffff007224 */ /* 0x002fe400078e0a03 */
[----:B------:R-:W-:Y:S02]  /*00f0*/  IMAD.MOV.U32 R2, RZ, RZ, RZ ;  /* 0x000000ffff027224 */ /* 0x000fe400078e00ff */
        /* <DEDUP_REMOVED lines=13> */
[----:B---34-:R-:W-:Y:S05]  /*01d0*/  CALL.REL.NOINC `($_ZN5flash24flash_fwd_splitkv_kernelI23Flash_fwd_kernel_traitsILi96ELi64ELi128ELi4ELb0ELb0EN7cutlass10bfloat16_tE19Flash_kernel_traitsILi96ELi64ELi128ELi4ES3_EELb1ELb0ELb1ELb0ELb0ELb0ELb1ELb1EEEvNS_16Flash_fwd_paramsE$_ZN5flash30compute_attn_1rowblock_splitkvI23Flash_fwd_kernel_traitsILi96ELi64ELi128ELi4ELb0ELb0EN7cutlass10bfloat16_tE19Flash_kernel_traitsILi96ELi64ELi128ELi4ES3_EELb1ELb0ELb1ELb0ELb0ELb0ELb1ELb1ENS_16Flash_fwd_paramsEEEvRKT8_iiiii) ;  /* 0x0000002000007944 */ /* 0x018fea0003c00000 */
[----:B------:R-:W-:Y:S05]  /*01e0*/  BSYNC B4 ;  /* 0x0000000000047941 */ /* 0x000fea0003800000 */
.L_x_3066:
[----:B------:R-:W-:Y:S05]  /*01f0*/  EXIT ;  /* 0x000000000000794d */ /* 0x000fea0003800000 */
        .type           $_ZN5flash24flash_fwd_splitkv_kernelI23Flash_fwd_kernel_traitsILi96ELi64ELi128ELi4ELb0ELb0EN7cutlass10bfloat16_tE19Flash_kernel_traitsILi96ELi64ELi128ELi4ES3_EELb1ELb0ELb1ELb0ELb0ELb0ELb1ELb1EEEvNS_16Flash_fwd_paramsE$_ZN5flash30compute_attn_1rowblock_splitkvI23Flash_fwd_kernel_traitsILi96ELi64ELi128ELi4ELb0ELb0EN7cutlass10bfloat16_tE19Flash_kernel_traitsILi96ELi64ELi128ELi4ES3_EELb1ELb0ELb1ELb0ELb0ELb0ELb1ELb1ENS_16Flash_fwd_paramsEEEvRKT8_iiiii,@function
        .size           $_ZN5flash24flash_fwd_splitkv_kernelI23Flash_fwd_kernel_traitsILi96ELi64ELi128ELi4ELb0ELb0EN7cutlass10bfloat16_tE19Flash_kernel_traitsILi96ELi64ELi128ELi4ES3_EELb1ELb0ELb1ELb0ELb0ELb0ELb1ELb1EEEvNS_16Flash_fwd_paramsE$_ZN5flash30compute_attn_1rowblock_splitkvI23Flash_fwd_kernel_traitsILi96ELi64ELi128ELi4ELb0ELb0EN7cutlass10bfloat16_tE19Flash_kernel_traitsILi96ELi64ELi128ELi4ES3_EELb1ELb0ELb1ELb0ELb0ELb0ELb1ELb1ENS_16Flash_fwd_paramsEEEvRKT8_iiiii,($__internal_20_$__cuda_sm70_shflsync_bfly_p - $_ZN5flash24flash_fwd_splitkv_kernelI23Flash_fwd_kernel_traitsILi96ELi64ELi128ELi4ELb0ELb0EN7cutlass10bfloat16_tE19Flash_kernel_traitsILi96ELi64ELi128ELi4ES3_EELb1ELb0ELb1ELb0ELb0ELb0ELb1ELb1EEEvNS_16Flash_fwd_paramsE$_ZN5flash30compute_attn_1rowblock_splitkvI23Flash_fwd_kernel_traitsILi96ELi64ELi128ELi4ELb0ELb0EN7cutlass10bfloat16_tE19Flash_kernel_traitsILi96ELi64ELi128ELi4ES3_EELb1ELb0ELb1ELb0ELb0ELb0ELb1ELb1ENS_16Flash_fwd_paramsEEEvRKT8_iiiii)
$_ZN5flash24flash_fwd_splitkv_kernelI23Flash_fwd_kernel_traitsILi96ELi64ELi128ELi4ELb0ELb0EN7cutlass10bfloat16_tE19Flash_kernel_traitsILi96ELi64ELi128ELi4ES3_EELb1ELb0ELb1ELb0ELb0ELb0ELb1ELb1EEEvNS_16Flash_fwd_paramsE$_ZN5flash30compute_attn_1rowblock_splitkvI23Flash_fwd_kernel_traitsILi96ELi64ELi128ELi4ELb0ELb0EN7cutlass10bfloat16_tE19Flash_kernel_traitsILi96ELi64ELi128ELi4ES3_EELb1ELb0ELb1ELb0ELb0ELb0ELb1ELb1ENS_16Flash_fwd_paramsEEEvRKT8_iiiii:
        /* <DEDUP_REMOVED lines=20> */
.L_x_3068:
[----:B------:R-:W-:Y:S05]  /*0340*/  BSYNC B0 ;  /* 0x0000000000007941 */ /* 0x000fea0003800000 */
.L_x_3067:
        /* <DEDUP_REMOVED lines=17> */
.L_x_3070:
[----:B------:R4:W5:Y:S02]  /*0460*/  LD.E R81, [R116.64+0xb8] ;  /* 0x0000b80474517980 */ /* 0x000964000c101900 */
.L_x_3071:
[----:B------:R-:W-:Y:S05]  /*0470*/  BSYNC B0 ;  /* 0x0000000000007941 */ /* 0x000fea0003800000 */
.L_x_3069:
        /* <DEDUP_REMOVED lines=10> */
.L_x_3073:
[----:B------:R-:W2:Y:S01]  /*0520*/  LD.E.64 R2, [R116.64+0x108] ;  /* 0x0001080474027980 */ /* 0x000ea2000c101b00 */
[----:B------:R-:W-:Y:S01]  /*0530*/  BSSY B0, `(.L_x_3075) ;  /* 0x0000006000007945 */ /* 0x000fe20003800000 */
[----:B------:R-:W-:Y:S01]  /*0540*/  IMAD.MOV.U32 R0, RZ, RZ, RZ ;  /* 0x000000ffff007224 */ /* 0x000fe200078e00ff */
[----:B--2---:R-:W-:-:S04]  /*0550*/  ISETP.NE.U32.AND P0, PT, R2, RZ, PT ;  /* 0x000000ff0200720c */ /* 0x004fc80003f05070 */
[----:B------:R-:W-:-:S13]  /*0560*/  ISETP.NE.AND.EX P0, PT, R3, RZ, PT, P0 ;  /* 0x000000ff0300720c */ /* 0x000fda0003f05300 */
[----:B------:R-:W-:Y:S05]  /*0570*/  @!P0 BRA `(.L_x_3076) ;  /* 0x0000001000008947 */ /* 0x000fea0003800000 */
[----:B------:R2:W5:Y:S02]  /*0580*/  LD.E R0, [R116.64+0xbc] ;  /* 0x0000bc0474007980 */ /* 0x000564000c101900 */
.L_x_3076:
[----:B------:R-:W-:Y:S05]  /*0590*/  BSYNC B0 ;  /* 0x0000000000007941 */ /* 0x000fea0003800000 */
.L_x_3075:
[----:B-----5:R-:W-:Y:S02]  /*05a0*/  IADD3 R65, R81, R0, RZ ;  /* 0x0000000051417210 */ /* 0x020fe40007ffe0ff */
.L_x_3074:
[----:B------:R-:W-:Y:S05]  /*05b0*/  BSYNC B1 ;  /* 0x0000000000017941 */ /* 0x000fea0003800000 */
.L_x_3072:
[----:B------:R-:W-:Y:S01]  /*05c0*/  IMAD.SHL.U32 R67, R193, 0x40, RZ ;  /* 0x00000040c1437824 */ /* 0x000fe200078e00ff */
[----:B------:R-:W-:Y:S01]  /*05d0*/  MOV R2, R194 ;  /* 0x000000c200027202 */ /* 0x000fe20000000f00 */
[----:B------:R-:W-:-:S03]  /*05e0*/  IMAD.MOV.U32 R3, RZ, RZ, 0x0 ;  /* 0x00000000ff037424 */ /* 0x000fc600078e00ff */
[----:B------:R-:W-:-:S13]  /*05f0*/  ISETP.GT.AND P0, PT, R196, R67, PT ;  /* 0x00000043c400720c */ /* 0x000fda0003f04270 */
[----:B------:R-:W-:Y:S05]  /*0600*/  @!P0 RET.REL.NODEC R2 `(_ZN5flash24flash_fwd_splitkv_kernelI23Flash_fwd_kernel_traitsILi96ELi64ELi128ELi4ELb0ELb0EN7cutlass10bfloat16_tE19Flash_kernel_traitsILi96ELi64ELi128ELi4ES3_EELb1ELb0ELb1ELb0ELb0ELb0ELb1ELb1EEEvNS_16Flash_fwd_paramsE) ;  /* 0xfffff9f002008950 */ /* 0x000fea0003c3ffff */
[----:B-1----:R-:W4:Y:S04]  /*0610*/  LD.E R5, [R116.64+0xb8] ;  /* 0x0000b80474057980 */ /* 0x002f28000c101900 */
[----:B------:R-:W5:Y:S01]  /*0620*/  LD.E R4, [R116.64+0x188] ;  /* 0x0001880474047980 */ /* 0x000f62000c101900 */
[----:B------:R-:W-:-:S03]  /*0630*/  IABS R3, c[0x0][0x10] ;  /* 0x0000040000037a13 */ /* 0x000fc60000000000 */
[----:B------:R-:W1:Y:S01]  /*0640*/  S2R R75, SR_TID.X ;  /* 0x00000000004b7919 */ /* 0x000e620000002100 */
[----:B------:R-:W2:Y:S08]  /*0650*/  I2F.RP R2, R3 ;  /* 0x0000000300027306 */ /* 0x000eb00000209400 */
[----:B--2---:R-:W2:Y:S02]  /*0660*/  MUFU.RCP R8, R2 ;  /* 0x0000000200087308 */ /* 0x004ea40000001000 */
[----:B--2---:R-:W-:-:S06]  /*0670*/  IADD3 R8, R8, 0xffffffe, RZ ;  /* 0x0ffffffe08087810 */ /* 0x004fcc0007ffe0ff */
[----:B------:R-:W2:Y:S02]  /*0680*/  F2I.FTZ.U32.TRUNC.NTZ R9, R8 ;  /* 0x0000000800097305 */ /* 0x000ea4000021f000 */
[----:B--2---:R-:W-:Y:S02]  /*0690*/  IMAD.MOV R0, RZ, RZ, -R9 ;  /* 0x000000ffff007224 */ /* 0x004fe400078e0a09 */
[----:B------:R-:W-:Y:S01]  /*06a0*/  IMAD.MOV.U32 R8, RZ, RZ, RZ ;  /* 0x000000ffff087224 */ /* 0x000fe200078e00ff */
[----:B----4-:R-:W-:-:S04]  /*06b0*/  IADD3 R5, R5, 0x7f, RZ ;  /* 0x0000007f05057810 */ /* 0x010fc80007ffe0ff */
[----:B------:R-:W-:-:S04]  /*06c0*/  SHF.R.S32.HI R6, RZ, 0x1f, R5 ;  /* 0x0000001fff067819 */ /* 0x000fc80000011405 */
[----:B------:R-:W-:Y:S01]  /*06d0*/  LEA.HI R6, R6, R5, RZ, 0x7 ;  /* 0x0000000506067211 */ /* 0x000fe200078f38ff */
[----:B------:R-:W-:Y:S01]  /*06e0*/  IMAD R5, R0, R3, RZ ;  /* 0x0000000300057224 */ /* 0x000fe200078e02ff */
[----:B------:R-:W-:Y:S02]  /*06f0*/  IABS R0, c[0x0][0x10] ;  /* 0x0000040000007a13 */ /* 0x000fe40000000000 */
[----:B------:R-:W-:Y:S01]  /*0700*/  LEA.HI.SX32 R6, R6, c[0x0][0x10], 0x19 ;  /* 0x0000040006067a11 */ /* 0x000fe200078fcaff */
[----:B------:R-:W-:-:S03]  /*0710*/  IMAD.HI.U32 R5, R9, R5, R8 ;  /* 0x0000000509057227 */ /* 0x000fc600078e0008 */
[----:B------:R-:W-:Y:S01]  /*0720*/  IADD3 R6, R6, -0x1, RZ ;  /* 0xffffffff06067810 */ /* 0x000fe20007ffe0ff */
[----:B------:R-:W-:-:S03]  /*0730*/  IMAD.MOV R0, RZ, RZ, -R0 ;  /* 0x000000ffff007224 */ /* 0x000fc600078e0a00 */
[----:B------:R-:W-:Y:S02]  /*0740*/  IABS R2, R6 ;  /* 0x0000000600027213 */ /* 0x000fe40000000000 */
[----:B------:R-:W-:-:S03]  /*0750*/  LOP3.LUT R6, R6, c[0x0][0x10], RZ, 0x3c, !PT ;  /* 0x0000040006067a12 */ /* 0x000fc600078e3cff */
[----:B------:R-:W-:Y:S01]  /*0760*/  IMAD.HI.U32 R5, R5, R2, RZ ;  /* 0x0000000205057227 */ /* 0x000fe200078e00ff */
[----:B------:R-:W-:-:S03]  /*0770*/  ISETP.GE.AND P0, PT, R6, RZ, PT ;  /* 0x000000ff0600720c */ /* 0x000fc60003f06270 */
[----:B------:R-:W-:-:S05]  /*0780*/  IMAD R0, R5, R0, R2 ;  /* 0x0000000005007224 */ /* 0x000fca00078e0202 */
[----:B------:R-:W-:-:S13]  /*0790*/  ISETP.GT.U32.AND P1, PT, R3, R0, PT ;  /* 0x000000000300720c */ /* 0x000fda0003f24070 */
[----:B------:R-:W-:Y:S01]  /*07a0*/  @!P1 IMAD.IADD R0, R0, 0x1, -R3 ;  /* 0x0000000100009824 */ /* 0x000fe200078e0a03 */
[----:B------:R-:W-:Y:S02]  /*07b0*/  @!P1 IADD3 R5, R5, 0x1, RZ ;  /* 0x0000000105059810 */ /* 0x000fe40007ffe0ff */
[----:B------:R-:W-:Y:S02]  /*07c0*/  ISETP.NE.AND P1, PT, RZ, c[0x0][0x10], PT ;  /* 0x00000400ff007a0c */ /* 0x000fe40003f25270 */
[----:B------:R-:W-:Y:S02]  /*07d0*/  ISETP.GE.U32.AND P2, PT, R0, R3, PT ;  /* 0x000000030000720c */ /* 0x000fe40003f46070 */
[----:B------:R-:W-:Y:S02]  /*07e0*/  IADD3 R0, -R196, 0xbf, R67 ;  /* 0x000000bfc4007810 */ /* 0x000fe40007ffe143 */
[----:B------:R-:W-:Y:S02]  /*07f0*/  IADD3 R3, R65, 0x7f, RZ ;  /* 0x0000007f41037810 */ /* 0x000fe40007ffe0ff */
[----:B-----5:R-:W-:-:S02]  /*0800*/  IADD3 R4, R4, R0, R65 ;  /* 0x0000000004047210 */ /* 0x020fc40007ffe041 */
[----:B------:R-:W-:Y:S02]  /*0810*/  SHF.R.S32.HI R0, RZ, 0x1f, R3 ;  /* 0x0000001fff007819 */ /* 0x000fe40000011403 */
[----:B------:R-:W-:Y:S02]  /*0820*/  SHF.R.S32.HI R53, RZ, 0x1f, R4 ;  /* 0x0000001fff357819 */ /* 0x000fe40000011404 */
[----:B------:R-:W-:Y:S02]  /*0830*/  LEA.HI R3, R0, R3, RZ, 0x7 ;  /* 0x0000000300037211 */ /* 0x000fe400078f38ff */
[----:B------:R-:W-:Y:S02]  /*0840*/  @P2 IADD3 R5, R5, 0x1, RZ ;  /* 0x0000000105052810 */ /* 0x000fe40007ffe0ff */
[----:B------:R-:W-:Y:S02]  /*0850*/  LEA.HI R53, R53, R4, RZ, 0x7 ;  /* 0x0000000435357211 */ /* 0x000fe400078f38ff */
[----:B------:R-:W-:Y:S01]  /*0860*/  SHF.R.S32.HI R3, RZ, 0x7, R3 ;  /* 0x00000007ff037819 */ /* 0x000fe20000011403 */
[----:B------:R-:W-:Y:S01]  /*0870*/  @!P0 IMAD.MOV R5, RZ, RZ, -R5 ;  /* 0x000000ffff058224 */ /* 0x000fe200078e0a05 */
[----:B------:R-:W-:-:S02]  /*0880*/  @!P1 LOP3.LUT R5, RZ, c[0x0][0x10], RZ, 0x33, !PT ;  /* 0x00000400ff059a12 */ /* 0x000fc400078e33ff */
[----:B------:R-:W-:-:S03]  /*0890*/  SHF.R.S32.HI R53, RZ, 0x7, R53 ;  /* 0x00000007ff357819 */ /* 0x000fc60000011435 */
[----:B------:R-:W-:-:S04]  /*08a0*/  IMAD R190, R5, UR6, RZ ;  /* 0x0000000605be7c24 */ /* 0x000fc8000f8e02ff */
[----:B------:R-:W-:-:S05]  /*08b0*/  IMAD.IADD R0, R5, 0x1, R190 ;  /* 0x0000000105007824 */ /* 0x000fca00078e02be */
        /* <DEDUP_REMOVED lines=38> */
.L_x_3079:
[----:B-1----:R-:W-:Y:S05]  /*0b20*/  BSYNC B0 ;  /* 0x0000000000007941 */ /* 0x002fea0003800000 */
.L_x_3078:
        /* <DEDUP_REMOVED lines=10> */
.L_x_3081:
[----:B------:R-:W-:Y:S05]  /*0bd0*/  BSYNC B0 ;  /* 0x0000000000007941 */ /* 0x000fea0003800000 */
.L_x_3080:
        /* <DEDUP_REMOVED lines=10> */
.L_x_3083:
[----:B------:R-:W-:Y:S05]  /*0c80*/  BSYNC B0 ;  /* 0x0000000000007941 */ /* 0x000fea0003800000 */
.L_x_3082:
        /* <DEDUP_REMOVED lines=10> */
.L_x_3085:
[----:B------:R-:W-:Y:S05]  /*0d30*/  BSYNC B0 ;  /* 0x0000000000007941 */ /* 0x000fea0003800000 */
.L_x_3084:
        /* <DEDUP_REMOVED lines=17> */
[----:B------:R-:W-:Y:S05]  /*0e50*/  @P4 RET.REL.NODEC R194 `(_ZN5flash24flash_fwd_splitkv_kernelI23Flash_fwd_kernel_traitsILi96ELi64ELi128ELi4ELb0ELb0EN7cutlass10bfloat16_tE19Flash_kernel_traitsILi96ELi64ELi128ELi4ES3_EELb1ELb0ELb1ELb0ELb0ELb0ELb1ELb1EEEvNS_16Flash_fwd_paramsE) ;  /* 0xfffff1a0c2004950 */ /* 0x000fea0003c3ffff */
[----:B----4-:R-:W-:Y:S02]  /*0e60*/  MOV R5, 0xff800000 ;  /* 0xff80000000057802 */ /* 0x010fe40000000f00 */
[----:B------:R-:W-:-:S03]  /*0e70*/  MOV R195, 0x0 ;  /* 0x0000000000c37802 */ /* 0x000fc60000000f00 */
[----:B------:R4:W-:Y:S01]  /*0e80*/  ST.E [R2.64+0xc0], R5 ;  /* 0x0000c00502007985 */ /* 0x0009e2000c101904 */
[----:B------:R-:W-:Y:S05]  /*0e90*/  RET.REL.NODEC R194 `(_ZN5flash24flash_fwd_splitkv_kernelI23Flash_fwd_kernel_traitsILi96ELi64ELi128ELi4ELb0ELb0EN7cutlass10bfloat16_tE19Flash_kernel_traitsILi96ELi64ELi128ELi4ES3_EELb1ELb0ELb1ELb0ELb0ELb0ELb1ELb1EEEvNS_16Flash_fwd_paramsE) ;  /* 0xfffff160c2007950 */ /* 0x000fea0003c3ffff */
.L_x_3077:
        /* <DEDUP_REMOVED lines=42> */
[----:B------:R-:W2:Y:S04]  /*1140*/  LD.E.64 R10, [R116.64+0x28] ;  /* 0x00002804740a7980 */ /* 0x000ea8000c101b00 */
        /* <DEDUP_REMOVED lines=22> */
[----:B-----5:R-:W-:Y:S01]  /*12b0*/  IMAD R8, R0, R6, RZ ;  /* 0x0000000600087224 */ /* 0x020fe200078e02ff */
        /* <DEDUP_REMOVED lines=14> */
[----:B---3--:R-:W-:-:S04]  /*13a0*/  IMAD R6, R63, R4, RZ ;  /* 0x000000043f067224 */ /* 0x008fc800078e02ff */
[----:B------:R-:W-:-:S06]  /*13b0*/  @P2 IADD3 R7, R7, 0x1, RZ ;  /* 0x0000000107072810 */ /* 0x000fcc0007ffe0ff */
[----:B------:R-:W-:Y:S02]  /*13c0*/  @!P0 IMAD.MOV R7, RZ, RZ, -R7 ;  /* 0x000000ffff078224 */ /* 0x000fe400078e0a07 */
[----:B------:R-:W-:Y:S02]  /*13d0*/  @!P1 LOP3.LUT R7, RZ, R9, RZ, 0x33, !PT ;  /* 0x00000009ff079212 */ /* 0x000fe400078e33ff */
[----:B--2---:R-:W-:Y:S01]  /*13e0*/  SHF.R.S32.HI R0, RZ, 0x1f, R2 ;  /* 0x0000001fff007819 */ /* 0x004fe20000011402 */
        /* <DEDUP_REMOVED lines=13> */
[----:B------:R-:W-:-:S04]  /*14c0*/  IMAD.WIDE.U32 R12, R7, R14, R12 ;  /* 0x0000000e070c7225 */ /* 0x000fc800078e000c */
[----:B------:R-:W-:Y:S01]  /*14d0*/  IMAD R11, R14, R6, R11 ;  /* 0x000000060e0b7224 */ /* 0x000fe200078e020b */
[----:B------:R-:W-:Y:S01]  /*14e0*/  IADD3 R21, R17, R9, RZ ;  /* 0x0000000911157210 */ /* 0x000fe20007ffe0ff */
[----:B------:R-:W-:Y:S01]  /*14f0*/  IMAD.MOV.U32 R2, RZ, RZ, R16 ;  /* 0x000000ffff027224 */ /* 0x000fe200078e0010 */
[----:B------:R-:W-:Y:S01]  /*1500*/  MOV R0, R12 ;  /* 0x0000000c00007202 */ /* 0x000fe20000000f00 */
[----:B------:R-:W-:Y:S01]  /*1510*/  IMAD.IADD R13, R13, 0x1, R11 ;  /* 0x000000010d0d7824 */ /* 0x000fe200078e020b */
[----:B------:R-:W-:Y:S05]  /*1520*/  BRA `(.L_x_3088) ;  /* 0x000004f000007947 */ /* 0x000fea0003800000 */
.L_x_3087:
        /* <DEDUP_REMOVED lines=31> */
[-C--:B------:R-:W-:Y:S02]  /*1720*/  @P4 IMAD R11, R63, R6.reuse, RZ ;  /* 0x000000063f0b4224 */ /* 0x080fe400078e02ff */
[----:B------:R-:W-:Y:S01]  /*1730*/  @P4 IMAD.WIDE.U32 R24, R62, R6, RZ ;  /* 0x000000063e184225 */ /* 0x000fe200078e00ff */
[----:B------:R-:W-:-:S03]  /*1740*/  ISETP.GE.U32.AND P2, PT, R0, R3, PT ;  /* 0x000000030000720c */ /* 0x000fc60003f46070 */
[-C--:B---3--:R-:W-:Y:S02]  /*1750*/  @!P4 IMAD R4, R21, R8.reuse, RZ ;  /* 0x000000081504c224 */ /* 0x088fe400078e02ff */
[----:B------:R-:W-:Y:S01]  /*1760*/  @!P4 IMAD.MOV.U32 R6, RZ, RZ, R10 ;  /* 0x000000ffff06c224 */ /* 0x000fe200078e000a */
[----:B------:R-:W-:Y:S01]  /*1770*/  LOP3.LUT R0, R198, R9, RZ, 0x3c, !PT ;  /* 0x00000009c6007212 */ /* 0x000fe200078e3cff */
[C---:B------:R-:W-:Y:S02]  /*1780*/  @!P4 IMAD R4, R20.reuse, R5, R4 ;  /* 0x000000051404c224 */ /* 0x040fe400078e0204 */
[----:B------:R-:W-:Y:S01]  /*1790*/  @!P4 IMAD.WIDE.U32 R6, R20, R8, R6 ;  /* 0x000000081406c225 */ /* 0x000fe200078e0006 */
[----:B------:R-:W-:Y:S02]  /*17a0*/  ISETP.GE.AND P1, PT, R0, RZ, PT ;  /* 0x000000ff0000720c */ /* 0x000fe40003f26270 */
[----:B------:R-:W-:Y:S02]  /*17b0*/  @!P0 IADD3 R2, R2, 0x1, RZ ;  /* 0x0000000102028810 */ /* 0x000fe40007ffe0ff */
[----:B------:R-:W-:-:S02]  /*17c0*/  @P4 IADD3 R11, R25, R11, RZ ;  /* 0x0000000b190b4210 */ /* 0x000fc40007ffe0ff */
[----:B------:R-:W-:Y:S02]  /*17d0*/  ISETP.NE.AND P0, PT, R9, RZ, PT ;  /* 0x000000ff0900720c */ /* 0x000fe40003f05270 */
[----:B------:R-:W-:Y:S01]  /*17e0*/  @!P4 IADD3 R11, R7, R4, RZ ;  /* 0x00000004070bc210 */ /* 0x000fe20007ffe0ff */
[----:B------:R-:W-:Y:S01]  /*17f0*/  @!P4 IMAD R4, R61, R12, RZ ;  /* 0x0000000c3d04c224 */ /* 0x000fe200078e02ff */
[----:B------:R-:W-:Y:S02]  /*1800*/  @!P4 SHF.R.S32.HI R7, RZ, 0x1f, R12 ;  /* 0x0000001fff07c819 */ /* 0x000fe4000001140c */
[----:B------:R-:W-:Y:S02]  /*1810*/  LEA R5, R53, 0xffffff80, 0x7 ;  /* 0xffffff8035057811 */ /* 0x000fe400078e38ff */
[----:B------:R-:W-:Y:S01]  /*1820*/  @P2 IADD3 R2, R2, 0x1, RZ ;  /* 0x0000000102022810 */ /* 0x000fe20007ffe0ff */
[----:B------:R-:W-:Y:S01]  /*1830*/  @!P4 IMAD R4, R7, R60, R4 ;  /* 0x0000003c0704c224 */ /* 0x000fe200078e0204 */
[----:B------:R-:W-:-:S02]  /*1840*/  @P4 MOV R10, R24 ;  /* 0x00000018000a4202 */ /* 0x000fc40000000f00 */
[----:B------:R-:W-:Y:S01]  /*1850*/  @!P4 MOV R10, R6 ;  /* 0x00000006000ac202 */ /* 0x000fe20000000f00 */
[----:B------:R-:W-:Y:S01]  /*1860*/  IMAD R6, R63, R5, RZ ;  /* 0x000000053f067224 */ /* 0x000fe200078e02ff */
[----:B------:R-:W-:Y:S02]  /*1870*/  SHF.R.S32.HI R3, RZ, 0x1f, R5 ;  /* 0x0000001fff037819 */ /* 0x000fe40000011405 */
[----:B------:R-:W-:Y:S01]  /*1880*/  MOV R7, R2 ;  /* 0x0000000200077202 */ /* 0x000fe20000000f00 */
[----:B------:R-:W-:-:S03]  /*1890*/  @!P4 IMAD.WIDE.U32 R24, R60, R12, RZ ;  /* 0x0000000c3c18c225 */ /* 0x000fc600078e00ff */
[----:B------:R-:W-:Y:S01]  /*18a0*/  @!P1 IADD3 R7, -R7, RZ, RZ ;  /* 0x000000ff07079210 */ /* 0x000fe20007ffe1ff */
[----:B------:R-:W-:Y:S01]  /*18b0*/  IMAD R6, R3, R62, R6 ;  /* 0x0000003e03067224 */ /* 0x000fe200078e0206 */
[----:B------:R-:W-:Y:S01]  /*18c0*/  @!P0 LOP3.LUT R7, RZ, R9, RZ, 0x33, !PT ;  /* 0x00000009ff078212 */ /* 0x000fe200078e33ff */
[----:B------:R-:W-:Y:S01]  /*18d0*/  IMAD.WIDE.U32 R10, R62, R5, R10 ;  /* 0x000000053e0a7225 */ /* 0x000fe200078e000a */
[----:B------:R-:W-:-:S03]  /*18e0*/  @!P4 IADD3 R25, R25, R4, RZ ;  /* 0x000000041919c210 */ /* 0x000fc60007ffe0ff */
[----:B------:R-:W-:Y:S01]  /*18f0*/  @P4 IMAD.IADD R12, R12, 0x1, R13 ;  /* 0x000000010c0c4824 */ /* 0x000fe200078e020d */
[----:B------:R-:W-:Y:S01]  /*1900*/  @!P4 SHF.R.S32.HI R13, RZ, 0x1f, R8 ;  /* 0x0000001fff0dc819 */ /* 0x000fe20000011408 */
[----:B------:R-:W-:Y:S01]  /*1910*/  IMAD.IADD R11, R11, 0x1, R6 ;  /* 0x000000010b0b7824 */ /* 0x000fe200078e0206 */
[----:B------:R-:W-:Y:S01]  /*1920*/  SHF.R.S32.HI R6, RZ, 0x1f, R7 ;  /* 0x0000001fff067819 */ /* 0x000fe20000011407 */
[----:B------:R-:W-:Y:S02]  /*1930*/  @!P4 IMAD R0, R17, R8, RZ ;  /* 0x000000081100c224 */ /* 0x000fe400078e02ff */
[----:B------:R-:W-:Y:S02]  /*1940*/  IMAD R9, R15, R7, RZ ;  /* 0x000000070f097224 */ /* 0x000fe400078e02ff */
[-C--:B------:R-:W-:Y:S02]  /*1950*/  @P4 IMAD R21, R61, R12.reuse, RZ ;  /* 0x0000000c3d154224 */ /* 0x080fe400078e02ff */
        /* <DEDUP_REMOVED lines=12> */
.L_x_3088:
[----:B-1----:R-:W-:Y:S05]  /*1a20*/  BSYNC B0 ;  /* 0x0000000000007941 */ /* 0x002fea0003800000 */
.L_x_3086:
[----:B------:R-:W-:Y:S01]  /*1a30*/  ISETP.NE.AND P1, PT, R19, -0x1, PT ;  /* 0xffffffff1300780c */ /* 0x000fe20003f25270 */
[----:B------:R-:W2:Y:S04]  /*1a40*/  LD.E.64 R176, [R116.64+0x30] ;  /* 0x0000300474b07980 */ /* 0x000ea8000c101b00 */
[----:B------:R-:W3:Y:S04]  /*1a50*/  LD.E.64 R10, [R116.64+0x48] ;  /* 0x00004804740a7980 */ /* 0x000ee8000c101b00 */
[----:B------:R-:W4:Y:S04]  /*1a60*/  LD.E.64 R16, [R116.64+0x10] ;  /* 0x0000100474107980 */ /* 0x000f28000c101b00 */
[----:B------:R-:W3:Y:S04]  /*1a70*/  @!P1 LD.E.64 R8, [R116.64+0x18] ;  /* 0x0000180474089980 */ /* 0x000ee8000c101b00 */
[----:B------:R-:W4:Y:S04]  /*1a80*/  LD.E R83, [R116.64+0xc0] ;  /* 0x0000c00474537980 */ /* 0x000f28000c101900 */
        /* <DEDUP_REMOVED lines=9> */
[----:B------:R-:W-:-:S05]  /*1b20*/  IMAD.SHL.U32 R14, R82, 0x8, RZ ;  /* 0x00000008520e7824 */ /* 0x000fca00078e00ff */
[----:B------:R-:W-:Y:S02]  /*1b30*/  IADD3 R24, P0, R14, R2, RZ ;  /* 0x000000020e187210 */ /* 0x000fe40007f1e0ff */
[----:B------:R-:W-:-:S04]  /*1b40*/  LEA.HI R2, R68, R27, RZ, 0x1 ;  /* 0x0000001b44027211 */ /* 0x000fc800078f08ff */
[----:B------:R-:W-:Y:S02]  /*1b50*/  LOP3.LUT R2, R2, 0xfffffffe, RZ, 0xc0, !PT ;  /* 0xfffffffe02027812 */ /* 0x000fe400078ec0ff */
[----:B------:R-:W-:-:S03]  /*1b60*/  SHF.R.S32.HI R172, RZ, 0x2, R163 ;  /* 0x00000002ffac7819 */ /* 0x000fc600000114a3 */
[C---:B------:R-:W-:Y:S01]  /*1b70*/  IMAD.IADD R69, R27.reuse, 0x1, -R2 ;  /* 0x000000011b457824 */ /* 0x040fe200078e0a02 */
[----:B------:R-:W-:Y:S01]  /*1b80*/  SHF.R.S32.HI R15, RZ, 0x1f, R14 ;  /* 0x0000001fff0f7819 */ /* 0x000fe2000001140e */
[----:B------:R-:W-:Y:S01]  /*1b90*/  IMAD.SHL.U32 R27, R27, 0x40, RZ ;  /* 0x000000401b1b7824 */ /* 0x000fe200078e00ff */
[----:B------:R-:W-:Y:S02]  /*1ba0*/  LOP3.LUT R68, R68, 0xfffffff8, RZ, 0xc0, !PT ;  /* 0xfffffff844447812 */ /* 0x000fe400078ec0ff */
[----:B------:R-:W-:Y:S01]  /*1bb0*/  LEA.HI R163, R163, R172, RZ, 0x1 ;  /* 0x000000aca3a37211 */ /* 0x000fe200078f08ff */
[-C--:B------:R-:W-:Y:S01]  /*1bc0*/  IMAD R3, R3, R60.reuse, RZ ;  /* 0x0000003c03037224 */ /* 0x080fe200078e02ff */
[----:B------:R-:W-:Y:S01]  /*1bd0*/  LEA.HI R76, R70, R75, RZ, 0x5 ;  /* 0x0000004b464c7211 */ /* 0x000fe200078f28ff */
[----:B------:R-:W-:Y:S01]  /*1be0*/  IMAD.X R25, R15, 0x1, R21, P0 ;  /* 0x000000010f197824 */ /* 0x000fe200000e0615 */
[----:B------:R-:W-:Y:S01]  /*1bf0*/  LOP3.LUT R27, R27, 0xc0, RZ, 0xc0, !PT ;  /* 0x000000c01b1b7812 */ /* 0x000fe200078ec0ff */
[----:B------:R-:W-:Y:S01]  /*1c00*/  IMAD.IADD R68, R75, 0x1, -R68 ;  /* 0x000000014b447824 */ /* 0x000fe200078e0a44 */
[----:B------:R-:W-:Y:S01]  /*1c10*/  LOP3.LUT R163, R163, 0x7fffffe, RZ, 0xc0, !PT ;  /* 0x07fffffea3a37812 */ /* 0x000fe200078ec0ff */
[C---:B------:R-:W-:Y:S01]  /*1c20*/  IMAD R3, R4.reuse, R61, R3 ;  /* 0x0000003d04037224 */ /* 0x040fe200078e0203 */
[----:B------:R-:W-:Y:S01]  /*1c30*/  SHF.R.S32.HI R64, RZ, 0x5, R76 ;  /* 0x00000005ff407819 */ /* 0x000fe2000001144c */
[----:B------:R-:W-:Y:S01]  /*1c40*/  IMAD.WIDE.U32 R24, R4, R60, R24 ;  /* 0x0000003c04187225 */ /* 0x000fe200078e0018 */
[----:B------:R-:W-:-:S02]  /*1c50*/  LOP3.LUT R21, R27, 0x18, R14, 0xf8, !PT ;  /* 0x000000181b157812 */ /* 0x000fc400078ef80e */
[----:B------:R-:W-:Y:S01]  /*1c60*/  SHF.R.U32.HI R2, RZ, 0x3, R27 ;  /* 0x00000003ff027819 */ /* 0x000fe2000001161b */
[----:B------:R-:W-:Y:S01]  /*1c70*/  IMAD.IADD R163, R172, 0x1, -R163 ;  /* 0x00000001aca37824 */ /* 0x000fe200078e0aa3 */
[----:B------:R-:W-:Y:S01]  /*1c80*/  LEA.HI R66, R68, R68, RZ, 0x1 ;  /* 0x0000004444427211 */ /* 0x000fe200078f08ff */
[----:B------:R-:W-:Y:S01]  /*1c90*/  IMAD.IADD R25, R25, 0x1, R3 ;  /* 0x0000000119197824 */ /* 0x000fe200078e0203 */
[----:B------:R-:W-:Y:S01]  /*1ca0*/  LOP3.LUT R2, R21, R2, RZ, 0x3c, !PT ;  /* 0x0000000215027212 */ /* 0x000fe200078e3cff */
[----:B------:R-:W-:Y:S01]  /*1cb0*/  IMAD R163, R64, 0x8, R163 ;  /* 0x0000000840a37824 */ /* 0x000fe200078e02a3 */
[----:B------:R-:W-:Y:S01]  /*1cc0*/  LOP3.LUT R21, R66, 0xfffffffe, RZ, 0xc0, !PT ;  /* 0xfffffffe42157812 */ /* 0x000fe200078ec0ff */
[----:B------:R-:W-:Y:S02]  /*1cd0*/  IMAD R3, R23, R7, RZ ;  /* 0x0000000717037224 */ /* 0x000fe400078e02ff */
[----:B------:R-:W-:Y:S02]  /*1ce0*/  IMAD.U32 R163, R163, 0x20, R2 ;  /* 0x00000020a3a37824 */ /* 0x000fe400078e0002 */
[----:B------:R-:W-:-:S02]  /*1cf0*/  IMAD R2, R6, R22, R3 ;  /* 0x0000001606027224 */ /* 0x000fc400078e0203 */
[----:B------:R-:W-:Y:S02]  /*1d00*/  IMAD.IADD R68, R68, 0x1, -R21 ;  /* 0x0000000144447824 */ /* 0x000fe400078e0a15 */
[----:B------:R-:W-:Y:S01]  /*1d10*/  IMAD.WIDE.U32 R22, R7, R22, R24 ;  /* 0x0000001607167225 */ /* 0x000fe200078e0018 */
[----:B------:R-:W-:-:S03]  /*1d20*/  SHF.R.S32.HI R74, RZ, 0x1f, R195 ;  /* 0x0000001fff4a7819 */ /* 0x000fc600000114c3 */
[----:B------:R-:W-:Y:S01]  /*1d30*/  IMAD.IADD R23, R23, 0x1, R2 ;  /* 0x0000000117177824 */ /* 0x000fe200078e0202 */
[----:B------:R-:W-:Y:S01]  /*1d40*/  SHF.R.S32.HI R173, RZ, 0x1f, R172 ;  /* 0x0000001fffad7819 */ /* 0x000fe200000114ac */
[----:B------:R-:W-:Y:S02]  /*1d50*/  IMAD R145, R61, R172, RZ ;  /* 0x000000ac3d917224 */ /* 0x000fe400078e02ff */
[----:B------:R-:W-:Y:S01]  /*1d60*/  IMAD.WIDE.U32 R22, R172, R60, R22 ;  /* 0x0000003cac167225 */ /* 0x000fe200078e0016 */
[----:B------:R-:W-:-:S03]  /*1d70*/  SHF.R.S32.HI R169, RZ, 0x1f, R198 ;  /* 0x0000001fffa97819 */ /* 0x000fc600000114c6 */
[----:B------:R-:W-:-:S04]  /*1d80*/  IMAD R145, R173, R60, R145 ;  /* 0x0000003cad917224 */ /* 0x000fc800078e0291 */
[----:B------:R-:W-:Y:S01]  /*1d90*/  IMAD.IADD R145, R23, 0x1, R145 ;  /* 0x0000000117917824 */ /* 0x000fe200078e0291 */
[----:B------:R-:W-:-:S04]  /*1da0*/  LEA.HI R70, R70, R75, RZ, 0x4 ;  /* 0x0000004b46467211 */ /* 0x000fc800078f20ff */
[----:B------:R-:W-:-:S05]  /*1db0*/  LOP3.LUT R4, R70, 0xfffffff0, RZ, 0xc0, !PT ;  /* 0xfffffff046047812 */ /* 0x000fca00078ec0ff */
[----:B------:R-:W-:-:S05]  /*1dc0*/  IMAD.IADD R73, R75, 0x1, -R4 ;  /* 0x000000014b497824 */ /* 0x000fca00078e0a04 */
[----:B------:R-:W-:-:S04]  /*1dd0*/  LEA.HI R72, R73, R73, RZ, 0x1 ;  /* 0x0000004949487211 */ /* 0x000fc800078f08ff */
[--C-:B------:R-:W-:Y:S02]  /*1de0*/  SHF.R.S32.HI R4, RZ, 0x1, R72.reuse ;  /* 0x00000001ff047819 */ /* 0x100fe40000011448 */
[----:B------:R-:W-:-:S04]  /*1df0*/  SHF.R.S32.HI R71, RZ, 0x1f, R72 ;  /* 0x0000001fff477819 */ /* 0x000fc80000011448 */
[----:B------:R-:W-:Y:S01]  /*1e00*/  LEA.HI R71, R71, R4, RZ, 0x2 ;  /* 0x0000000447477211 */ /* 0x000fe200078f10ff */
[----:B------:R-:W-:-:S03]  /*1e10*/  IMAD R171, R63, R172, RZ ;  /* 0x000000ac3fab7224 */ /* 0x000fc600078e02ff */
[----:B------:R-:W-:Y:S01]  /*1e20*/  LOP3.LUT R71, R71, 0xfffffffc, RZ, 0xc0, !PT ;  /* 0xfffffffc47477812 */ /* 0x000fe200078ec0ff */
[----:B------:R-:W-:-:S04]  /*1e30*/  IMAD R171, R173, R62, R171 ;  /* 0x0000003eadab7224 */ /* 0x000fc800078e02ab */
[----:B------:R-:W-:Y:S01]  /*1e40*/  IMAD.IADD R71, R4, 0x1, -R71 ;  /* 0x0000000104477824 */ /* 0x000fe200078e0a47 */
[----:B------:R-:W-:Y:S01]  /*1e50*/  LOP3.LUT R76, R76, 0xffffffe0, RZ, 0xc0, !PT ;  /* 0xffffffe04c4c7812 */ /* 0x000fe200078ec0ff */
[----:B------:R-:W-:-:S03]  /*1e60*/  IMAD.MOV.U32 R52, RZ, RZ, 0x10 ;  /* 0x00000010ff347424 */ /* 0x000fc600078e00ff */
[----:B------:R-:W-:Y:S01]  /*1e70*/  LOP3.LUT P2, RZ, R71, 0x2, RZ, 0xc0, !PT ;  /* 0x0000000247ff7812 */ /* 0x000fe2000784c0ff */
[C---:B------:R-:W-:Y:S01]  /*1e80*/  IMAD.SHL.U32 R188, R62.reuse, 0x20, RZ ;  /* 0x000000203ebc7824 */ /* 0x040fe200078e00ff */
[----:B------:R-:W-:Y:S01]  /*1e90*/  SHF.L.U64.HI R189, R62, 0x5, R63 ;  /* 0x000000053ebd7819 */ /* 0x000fe2000001023f */
[C---:B------:R-:W-:Y:S01]  /*1ea0*/  IMAD.SHL.U32 R186, R60.reuse, 0x20, RZ ;  /* 0x000000203cba7824 */ /* 0x040fe200078e00ff */
[----:B------:R-:W-:Y:S01]  /*1eb0*/  SHF.L.U64.HI R187, R60, 0x5, R61 ;  /* 0x000000053cbb7819 */ /* 0x000fe2000001023d */
[----:B------:R-:W-:Y:S01]  /*1ec0*/  IMAD.IADD R76, R75, 0x1, -R76 ;  /* 0x000000014b4c7824 */ /* 0x000fe200078e0a4c */
[----:B------:R-:W-:Y:S01]  /*1ed0*/  SHF.R.S32.HI R70, RZ, 0x4, R70 ;  /* 0x00000004ff467819 */ /* 0x000fe20000011446 */
[----:B------:R-:W-:Y:S01]  /*1ee0*/  IMAD.SHL.U32 R82, R82, 0x4, RZ ;  /* 0x0000000452527824 */ /* 0x000fe200078e00ff */
[----:B------:R-:W-:Y:S02]  /*1ef0*/  SHF.R.S32.HI R66, RZ, 0x1, R66 ;  /* 0x00000001ff427819 */ /* 0x000fe40000011442 */
[----:B------:R-:W-:Y:S01]  /*1f00*/  SEL R52, R52, 0xfffffff0, !P2 ;  /* 0xfffffff034347807 */ /* 0x000fe20005000000 */
[----:B--2---:R-:W-:-:S04]  /*1f10*/  @P1 IMAD.WIDE.U32 R20, R176, R19, RZ ;  /* 0x00000013b0141225 */ /* 0x004fc800078e00ff */
[----:B------:R-:W-:Y:S02]  /*1f20*/  @P1 IMAD.MOV.U32 R2, RZ, RZ, R20 ;  /* 0x000000ffff021224 */ /* 0x000fe400078e0014 */
[----:B---3--:R-:W-:-:S04]  /*1f30*/  @!P1 IMAD.WIDE.U32 R24, R8, R195, RZ ;  /* 0x000000c308189225 */ /* 0x008fc800078e00ff */
[----:B------:R-:W-:Y:S02]  /*1f40*/  @!P1 IMAD R3, R9, R195, RZ ;  /* 0x000000c309039224 */ /* 0x000fe400078e02ff */
[----:B------:R-:W-:Y:S02]  /*1f50*/  @P1 IMAD R9, R177, R19, RZ ;  /* 0x00000013b1091224 */ /* 0x000fe400078e02ff */
[----:B------:R-:W-:Y:S02]  /*1f60*/  @!P1 IMAD.MOV.U32 R2, RZ, RZ, R24 ;  /* 0x000000ffff029224 */ /* 0x000fe400078e0018 */
[----:B------:R-:W-:Y:S02]  /*1f70*/  @!P1 IMAD R3, R8, R74, R3 ;  /* 0x0000004a08039224 */ /* 0x000fe400078e0203 */
[----:B------:R-:W-:Y:S01]  /*1f80*/  @P1 IMAD.IADD R9, R21, 0x1, R9 ;  /* 0x0000000115091824 */ /* 0x000fe200078e0209 */
[----:B------:R-:W-:Y:S01]  /*1f90*/  IADD3 R8, P0, R14, R2, RZ ;  /* 0x000000020e087210 */ /* 0x000fe20007f1e0ff */
[----:B------:R-:W-:-:S02]  /*1fa0*/  @!P1 IMAD.IADD R9, R25, 0x1, R3 ;  /* 0x0000000119099824 */ /* 0x000fc400078e0203 */
[----:B------:R-:W-:Y:S01]  /*1fb0*/  IMAD R3, R11, R198, RZ ;  /* 0x000000c60b037224 */ /* 0x000fe200078e02ff */
[----:B------:R-:W-:Y:S01]  /*1fc0*/  IADD3 R11, R14, 0x20, RZ ;  /* 0x000000200e0b7810 */ /* 0x000fe20007ffe0ff */
[----:B------:R-:W-:Y:S01]  /*1fd0*/  IMAD.X R9, R15, 0x1, R9, P0 ;  /* 0x000000010f097824 */ /* 0x000fe200000e0609 */
[----:B----4-:R-:W-:Y:S02]  /*1fe0*/  LEA R144, P0, R22, R16, 0x1 ;  /* 0x0000001016907211 */ /* 0x010fe400078008ff */
[----:B------:R-:W-:Y:S01]  /*1ff0*/  ISETP.GE.AND P1, PT, R11, R83, PT ;  /* 0x000000530b00720c */ /* 0x000fe20003f26270 */
[----:B------:R-:W-:Y:S01]  /*2000*/  IMAD R2, R10, R169, R3 ;  /* 0x000000a90a027224 */ /* 0x000fe200078e0203 */
[----:B------:R-:W-:Y:S01]  /*2010*/  LEA.HI.X R145, R22, R17, R145, 0x1, P0 ;  /* 0x0000001116917211 */ /* 0x000fe200000f0c91 */
[----:B------:R-:W-:Y:S01]  /*2020*/  IMAD.WIDE.U32 R8, R198, R10, R8 ;  /* 0x0000000ac6087225 */ /* 0x000fe200078e0008 */
[----:B------:R-:W-:Y:S02]  /*2030*/  SEL R3, RZ, 0xffffffff, P1 ;  /* 0xffffffffff037807 */ /* 0x000fe40000800000 */
[----:B------:R-:W-:-:S02]  /*2040*/  ISETP.GE.AND P0, PT, R14, R83, PT ;  /* 0x000000530e00720c */ /* 0x000fc40003f06270 */
[----:B------:R-:W-:Y:S01]  /*2050*/  IADD3 R10, R14, 0x40, RZ ;  /* 0x000000400e0a7810 */ /* 0x000fe20007ffe0ff */
[----:B------:R-:W-:Y:S01]  /*2060*/  IMAD.IADD R9, R9, 0x1, R2 ;  /* 0x0000000109097824 */ /* 0x000fe200078e0202 */
[----:B------:R-:W-:Y:S01]  /*2070*/  SEL R2, RZ, 0x1, P0 ;  /* 0x00000001ff027807 */ /* 0x000fe20000000000 */
[----:B------:R-:W-:Y:S01]  /*2080*/  IMAD.SHL.U32 R3, R3, 0x2, RZ ;  /* 0x0000000203037824 */ /* 0x000fe200078e00ff */
[----:B------:R-:W-:Y:S01]  /*2090*/  ISETP.GE.AND P0, PT, R10, R83, PT ;  /* 0x000000530a00720c */ /* 0x000fe20003f06270 */
[----:B------:R-:W-:-:S03]  /*20a0*/  IMAD.WIDE R16, R193, 0x40, R172 ;  /* 0x00000040c1107825 */ /* 0x000fc600078e02ac */
[----:B------:R-:W-:Y:S02]  /*20b0*/  LOP3.LUT R2, R3, 0x2, R2, 0xe2, !PT ;  /* 0x0000000203027812 */ /* 0x000fe400078ee202 */
[----:B------:R-:W-:Y:S01]  /*20c0*/  SEL R77, RZ, 0x4, P0 ;  /* 0x00000004ff4d7807 */ /* 0x000fe20000000000 */
[----:B------:R-:W-:-:S03]  /*20d0*/  IMAD R3, R17, R176, RZ ;  /* 0x000000b011037224 */ /* 0x000fc600078e02ff */
[----:B------:R-:W-:Y:S02]  /*20e0*/  LOP3.LUT R77, R2, R77, RZ, 0xfc, !PT ;  /* 0x0000004d024d7212 */ /* 0x000fe400078efcff */
[----:B------:R-:W-:Y:S01]  /*20f0*/  SHF.R.S32.HI R2, RZ, 0x1f, R81 ;  /* 0x0000001fff027819 */ /* 0x000fe20000011451 */
[C---:B------:R-:W-:Y:S01]  /*2100*/  IMAD.SHL.U32 R78, R176.reuse, 0x20, RZ ;  /* 0x00000020b04e7824 */ /* 0x040fe200078e00ff */
[----:B------:R-:W-:Y:S01]  /*2110*/  SHF.L.U64.HI R79, R176, 0x5, R177 ;  /* 0x00000005b04f7819 */ /* 0x000fe200000102b1 */
[C---:B------:R-:W-:Y:S02]  /*2120*/  IMAD R3, R16.reuse, R177, R3 ;  /* 0x000000b110037224 */ /* 0x040fe400078e0203 */
[----:B------:R-:W-:Y:S01]  /*2130*/  IMAD.WIDE.U32 R176, R16, R176, R8 ;  /* 0x000000b010b07225 */ /* 0x000fe200078e0008 */
[----:B------:R-:W-:-:S04]  /*2140*/  LEA.HI R9, R2, R81, RZ, 0x7 ;  /* 0x0000005102097211 */ /* 0x000fc800078f38ff */
[----:B------:R-:W-:Y:S02]  /*2150*/  SHF.R.S32.HI R9, RZ, 0x7, R9 ;  /* 0x00000007ff097819 */ /* 0x000fe40000011409 */
[----:B------:R-:W-:Y:S02]  /*2160*/  IADD3 R166, P0, R14, R0, RZ ;  /* 0x000000000ea67210 */ /* 0x000fe40007f1e0ff */
[----:B------:R-:W-:-:S04]  /*2170*/  IMNMX R102, R190, R9, !PT ;  /* 0x00000009be667217 */ /* 0x000fc80007800200 */
[----:B------:R-:W-:Y:S01]  /*2180*/  ISETP.GT.AND P1, PT, R53, R102, PT ;  /* 0x000000663500720c */ /* 0x000fe20003f24270 */
[----:B------:R-:W-:-:S04]  /*2190*/  IMAD.X R167, R15, 0x1, R13, P0 ;  /* 0x000000010fa77824 */ /* 0x000fc800000e060d */
[----:B------:R-:W-:-:S04]  /*21a0*/  IMAD.WIDE.U32 R166, R172, R62, R166 ;  /* 0x0000003eaca67225 */ /* 0x000fc800078e00a6 */
[----:B------:R-:W-:Y:S01]  /*21b0*/  IMAD.IADD R171, R167, 0x1, R171 ;  /* 0x00000001a7ab7824 */ /* 0x000fe200078e02ab */
[C---:B------:R-:W-:Y:S01]  /*21c0*/  LEA R192, P0, R166.reuse, R174, 0x1 ;  /* 0x000000aea6c07211 */ /* 0x040fe200078008ff */
[----:B------:R-:W-:Y:S02]  /*21d0*/  @!P5 IMAD.MOV.U32 R18, RZ, RZ, RZ ;  /* 0x000000ffff12d224 */ /* 0x000fe400078e00ff */
[----:B------:R-:W-:Y:S01]  /*21e0*/  IMAD.IADD R80, R177, 0x1, R3 ;  /* 0x00000001b1507824 */ /* 0x000fe200078e0203 */
[----:B------:R-:W-:Y:S01]  /*21f0*/  LEA.HI.X R191, R166, R175, R171, 0x1, P0 ;  /* 0x000000afa6bf7211 */ /* 0x000fe200000f0cab */
[----:B------:R-:W-:Y:S05]  /*2200*/  @!P1 BRA `(.L_x_3089) ;  /* 0x00008cc000009947 */ /* 0x000fea0003800000 */
[----:B-1----:R-:W2:Y:S04]  /*2210*/  LD.E.64 R30, [R116.64+0x120] ;  /* 0x00012004741e7980 */ /* 0x002ea8000c101b00 */
        /* <DEDUP_REMOVED lines=151> */
.L_x_3183:
        /* <DEDUP_REMOVED lines=9> */
[----:B-1-34-:R-:W-:-:S05]  /*2c20*/  @!P6 BRA `(.L_x_3091) ;  /* 0x000000900000e947 */ /* 0x01afca0003800000 */
        /* <DEDUP_REMOVED lines=9> */
.L_x_3091:
[----:B------:R-:W-:Y:S05]  /*2cc0*/  BSYNC B0 ;  /* 0x0000000000007941 */ /* 0x000fea0003800000 */
.L_x_3090:
        /* <DEDUP_REMOVED lines=18> */
.L_x_3093:
[----:B------:R-:W-:Y:S05]  /*2df0*/  BSYNC B0 ;  /* 0x0000000000007941 */ /* 0x000fea0003800000 */
.L_x_3092:
        /* <DEDUP_REMOVED lines=18> */
.L_x_3095:
[----:B------:R-:W-:Y:S05]  /*2f20*/  BSYNC B0 ;  /* 0x0000000000007941 */ /* 0x000fea0003800000 */
.L_x_3094:
        /* <DEDUP_REMOVED lines=18> */
.L_x_3097:
[----:B------:R-:W-:Y:S05]  /*3050*/  BSYNC B0 ;  /* 0x0000000000007941 */ /* 0x000fea0003800000 */
.L_x_3096:
        /* <DEDUP_REMOVED lines=65> */
.L_x_3104:
[----:B------:R-:W-:Y:S05]  /*3470*/  BSYNC B0 ;  /* 0x0000000000007941 */ /* 0x000fea0003800000 */
.L_x_3103:
        /* <DEDUP_REMOVED lines=50> */
.L_x_3106:
[----:B------:R-:W-:Y:S05]  /*37a0*/  BSYNC B0 ;  /* 0x0000000000007941 */ /* 0x000fea0003800000 */
.L_x_3105:
        /* <DEDUP_REMOVED lines=49> */
.L_x_3102:
[----:B------:R-:W-:Y:S05]  /*3ac0*/  BSYNC B1 ;  /* 0x0000000000017941 */ /* 0x000fea0003800000 */
.L_x_3101:
        /* <DEDUP_REMOVED lines=60> */
.L_x_3110:
[----:B------:R-:W-:Y:S05]  /*3e90*/  BSYNC B0 ;  /* 0x0000000000007941 */ /* 0x000fea0003800000 */
.L_x_3109:
        /* <DEDUP_REMOVED lines=53> */
.L_x_3112:
[----:B------:R-:W-:Y:S05]  /*41f0*/  BSYNC B0 ;  /* 0x0000000000007941 */ /* 0x000fea0003800000 */
.L_x_3111:
        /* <DEDUP_REMOVED lines=52> */
.L_x_3108:
[----:B------:R-:W-:Y:S05]  /*4540*/  BSYNC B1 ;  /* 0x0000000000017941 */ /* 0x000fea0003800000 */
.L_x_3107:
        /* <DEDUP_REMOVED lines=60> */
.L_x_3116:
[----:B------:R-:W-:Y:S05]  /*4910*/  BSYNC B0 ;  /* 0x0000000000007941 */ /* 0x000fea0003800000 */
.L_x_3115:
        /* <DEDUP_REMOVED lines=53> */
.L_x_3118:
[----:B------:R-:W-:Y:S05]  /*4c70*/  BSYNC B0 ;  /* 0x0000000000007941 */ /* 0x000fea0003800000 */
.L_x_3117:
        /* <DEDUP_REMOVED lines=52> */
.L_x_3114:
[----:B------:R-:W-:Y:S05]  /*4fc0*/  BSYNC B1 ;  /* 0x0000000000017941 */ /* 0x000fea0003800000 */
.L_x_3113:
        /* <DEDUP_REMOVED lines=62> */
.L_x_3122:
[----:B------:R-:W-:Y:S05]  /*53b0*/  BSYNC B0 ;  /* 0x0000000000007941 */ /* 0x000fea0003800000 */
.L_x_3121:
        /* <DEDUP_REMOVED lines=53> */
.L_x_3124:
[----:B------:R-:W-:Y:S05]  /*5710*/  BSYNC B0 ;  /* 0x0000000000007941 */ /* 0x000fea0003800000 */
.L_x_3123:
        /* <DEDUP_REMOVED lines=52> */
.L_x_3120:
[----:B------:R-:W-:Y:S05]  /*5a60*/  BSYNC B1 ;  /* 0x0000000000017941 */ /* 0x000fea0003800000 */
.L_x_3119:
[----:B------:R-:W2:Y:S02]  /*5a70*/  LD.E R3, [R116.64+0xd0] ;  /* 0x0000d00474037980 */ /* 0x000ea4000c101900 */
[----:B--2---:R-:W-:Y:S05]  /*5a80*/  IMAD.U32 R3, R3, -0x40, RZ ;  /* 0xffffffc003037824 */ /* 0x004fea00078e00ff */
[C---:B------:R-:W-:Y:S02]  /*5a90*/  LEA R16, P1, R3.reuse, R16, 0x1 ;  /* 0x0000001003107211 */ /* 0x040fe400078208ff */
[C---:B------:R-:W-:Y:S02]  /*5aa0*/  LEA R54, P0, R3.reuse, R54, 0x1 ;  /* 0x0000003603367211 */ /* 0x040fe400078008ff */
[C---:B------:R-:W-:Y:S02]  /*5ab0*/  LEA.HI.X.SX32 R17, R3.reuse, R17, 0x1, P1 ;  /* 0x0000001103117211 */ /* 0x040fe400008f0eff */
[----:B------:R-:W-:Y:S01]  /*5ac0*/  LEA.HI.X.SX32 R55, R3, R55, 0x1, P0 ;  /* 0x0000003703377211 */ /* 0x000fe200000f0eff */
[----:B------:R-:W-:-:S05]  /*5ad0*/  BRA `(.L_x_3125) ;  /* 0x00004da000007947 */ /* 0x000fca0003800000 */
.L_x_3100:
        /* <DEDUP_REMOVED lines=89> */
.L_x_3131:
[----:B------:R-:W-:Y:S05]  /*6070*/  BSYNC B0 ;  /* 0x0000000000007941 */ /* 0x000fea0003800000 */
.L_x_3130:
[----:B-----5:R2:W-:Y:S02]  /*6080*/  ST.E.128 [R134.64], R48 ;  /* 0x0000003086007985 */ /* 0x0205e4000c101d04 */
.L_x_3129:
[----:B------:R-:W-:Y:S05]  /*6090*/  BSYNC B1 ;  /* 0x0000000000017941 */ /* 0x000fea0003800000 */
.L_x_3128:
        /* <DEDUP_REMOVED lines=87> */
.L_x_3135:
[----:B------:R-:W-:Y:S05]  /*6610*/  BSYNC B0 ;  /* 0x0000000000007941 */ /* 0x000fea0003800000 */
.L_x_3134:
[----:B-----5:R3:W-:Y:S02]  /*6620*/  ST.E.128 [R134.64+0x40], R48 ;  /* 0x0000403086007985 */ /* 0x0207e4000c101d04 */
.L_x_3133:
[----:B------:R-:W-:Y:S05]  /*6630*/  BSYNC B1 ;  /* 0x0000000000017941 */ /* 0x000fea0003800000 */
.L_x_3132:
        /* <DEDUP_REMOVED lines=86> */
.L_x_3137:
[----:B------:R-:W-:Y:S05]  /*6ba0*/  BSYNC B0 ;  /* 0x0000000000007941 */ /* 0x000fea0003800000 */
.L_x_3136:
[----:B-----5:R3:W-:Y:S02]  /*6bb0*/  ST.E.128 [R134.64+0x80], R48 ;  /* 0x0000803086007985 */ /* 0x0207e4000c101d04 */
.L_x_3127:
[----:B------:R-:W-:Y:S05]  /*6bc0*/  BSYNC B2 ;  /* 0x0000000000027941 */ /* 0x000fea0003800000 */
.L_x_3126:
        /* <DEDUP_REMOVED lines=28> */
[C---:B------:R-:W-:Y:S02]  /*6d90*/  IADD3 R165, P5, R164.reuse, R197, RZ ;  /* 0x000000c5a4a57210 */ /* 0x040fe40007fbe0ff */
[----:B------:R-:W-:Y:S02]  /*6da0*/  LEA.HI.X.SX32 R21, R199, R203, 0x1, P0 ;  /* 0x000000cbc7157211 */ /* 0x000fe400000f0eff */
[----:B------:R-:W-:Y:S02]  /*6db0*/  LEA R204, P0, R165, R130, 0x1 ;  /* 0x00000082a5cc7211 */ /* 0x000fe400078008ff */
[-C--:B----4-:R-:W-:Y:S02]  /*6dc0*/  LEA.HI.X.SX32 R202, R197, R148.reuse, 0x1, P5 ;  /* 0x00000094c5ca7211 */ /* 0x090fe400028f0eff */
        /* <DEDUP_REMOVED lines=62> */
.L_x_3143:
[----:B------:R-:W-:Y:S05]  /*71b0*/  BSYNC B0 ;  /* 0x0000000000007941 */ /* 0x000fea0003800000 */
.L_x_3142:
[C---:B------:R-:W-:Y:S04]  /*71c0*/  LEA R2, P0, R188.reuse, R134, 0x1 ;  /* 0x00000086bc027211 */ /* 0x040fe800078008ff */
[----:B------:R-:W-:Y:S05]  /*71d0*/  LEA.HI.X R3, R188, R135, R189, 0x1, P0 ;  /* 0x00000087bc037211 */ /* 0x000fea00000f0cbd */
[----:B-----5:R1:W-:Y:S04]  /*71e0*/  ST.E.128 [R2.64], R40 ;  /* 0x0000002802007985 */ /* 0x0203e8000c101d04 */
.L_x_3141:
[----:B------:R-:W-:Y:S05]  /*71f0*/  BSYNC B1 ;  /* 0x0000000000017941 */ /* 0x000fea0003800000 */
.L_x_3140:
[----:B------:R-:W-:Y:S01]  /*7200*/  ISETP.GE.AND P0, PT, R11, R127, PT ;  /* 0x0000007f0b00720c */ /* 0x000fe20003f06270 */
[----:B------:R-:W-:Y:S01]  /*7210*/  @!UPT UIADD3 URZ, URZ, URZ, URZ ;  /* 0x0000003f3f3ff290 */ /* 0x000fe2000fffe03f */
[----:B------:R-:W-:Y:S11]  /*7220*/  BSSY B1, `(.L_x_3144) ;  /* 0x000005e000017945 */ /* 0x000ff60003800000 */
[----:B------:R-:W-:-:S05]  /*7230*/  @P0 BRA `(.L_x_3145) ;  /* 0x000005c000000947 */ /* 0x000fca0003800000 */
[C---:B------:R-:W-:Y:S01]  /*7240*/  LEA R206, P0, R103.reuse, R128, 0x1 ;  /* 0x0000008067ce7211 */ /* 0x040fe200078008ff */
[----:B------:R-:W-:Y:S03]  /*7250*/  BSSY B0, `(.L_x_3146) ;  /* 0x0000057000007945 */ /* 0x000fe60003800000 */
[----:B------:R-:W-:Y:S02]  /*7260*/  LEA.HI.X R207, R103, R129, R106, 0x1, P0 ;  /* 0x0000008167cf7211 */ /* 0x000fe400000f0c6a */
[----:B------:R-:W-:Y:S03]  /*7270*/  ISETP.GE.AND P0, PT, R11, R19, PT ;  /* 0x000000130b00720c */ /* 0x000fe60003f06270 */
[----:B-1----:R1:W5:Y:S10]  /*7280*/  LD.E.128 R40, [R206.64] ;  /* 0x00000004ce287980 */ /* 0x002374000c101d00 */
[----:B------:R-:W-:-:S05]  /*7290*/  @P0 BRA `(.L_x_3147) ;  /* 0x0000052000000947 */ /* 0x000fca0003800000 */
[----:B----4-:R-:W-:Y:S01]  /*72a0*/  LEA.HI R202, R19, R19, RZ, 0x1 ;  /* 0x0000001313ca7211 */ /* 0x010fe200078f08ff */
        /* <DEDUP_REMOVED lines=81> */
.L_x_3147:
[----:B------:R-:W-:Y:S05]  /*77c0*/  BSYNC B0 ;  /* 0x0000000000007941 */ /* 0x000fea0003800000 */
.L_x_3146:
[C---:B------:R-:W-:Y:S04]  /*77d0*/  LEA R2, P0, R97.reuse, R134, 0x1 ;  /* 0x0000008661027211 */ /* 0x040fe800078008ff */
[----:B------:R-:W-:Y:S05]  /*77e0*/  LEA.HI.X R3, R97, R135, R98, 0x1, P0 ;  /* 0x0000008761037211 */ /* 0x000fea00000f0c62 */
[----:B-----5:R1:W-:Y:S04]  /*77f0*/  ST.E.128 [R2.64], R40 ;  /* 0x0000002802007985 */ /* 0x0203e8000c101d04 */
.L_x_3145:
[----:B------:R-:W-:Y:S05]  /*7800*/  BSYNC B1 ;  /* 0x0000000000017941 */ /* 0x000fea0003800000 */
.L_x_3144:
[----:B------:R-:W-:Y:S11]  /*7810*/  ISETP.GE.AND P0, PT, R10, R127, PT ;  /* 0x0000007f0a00720c */ /* 0x000ff60003f06270 */
[----:B------:R-:W-:Y:S02]  /*7820*/  @!UPT UIADD3 URZ, URZ, URZ, URZ ;  /* 0x0000003f3f3ff290 */ /* 0x000fe4000fffe03f */
[----:B------:R-:W-:-:S05]  /*7830*/  @P0 BRA `(.L_x_3139) ;  /* 0x000005c000000947 */ /* 0x000fca0003800000 */
[C---:B------:R-:W-:Y:S01]  /*7840*/  LEA R204, P0, R107.reuse, R128, 0x1 ;  /* 0x000000806bcc7211 */ /* 0x040fe200078008ff */
[----:B------:R-:W-:Y:S03]  /*7850*/  BSSY B0, `(.L_x_3148) ;  /* 0x0000057000007945 */ /* 0x000fe60003800000 */
[----:B------:R-:W-:Y:S02]  /*7860*/  LEA.HI.X R205, R107, R129, R110, 0x1, P0 ;  /* 0x000000816bcd7211 */ /* 0x000fe400000f0c6e */
[----:B------:R-:W-:Y:S03]  /*7870*/  ISETP.GE.AND P0, PT, R10, R19, PT ;  /* 0x000000130a00720c */ /* 0x000fe60003f06270 */
[----:B-1----:R1:W5:Y:S10]  /*7880*/  LD.E.128 R40, [R204.64] ;  /* 0x00000004cc287980 */ /* 0x002374000c101d00 */
[----:B------:R-:W-:-:S05]  /*7890*/  @P0 BRA `(.L_x_3149) ;  /* 0x0000052000000947 */ /* 0x000fca0003800000 */
[----:B--23--:R-:W-:Y:S01]  /*78a0*/  LEA.HI R51, R19, R19, RZ, 0x1 ;  /* 0x0000001313337211 */ /* 0x00cfe200078f08ff */
[----:B----4-:R-:W-:Y:S01]  /*78b0*/  IMAD.MOV.U32 R202, RZ, RZ, RZ ;  /* 0x000000ffffca7224 */ /* 0x010fe200078e00ff */
        /* <DEDUP_REMOVED lines=16> */
[C---:B-1----:R-:W-:Y:S02]  /*79c0*/  LEA R204, P0, R165.reuse, R130, 0x1 ;  /* 0x00000082a5cc7211 */ /* 0x042fe400078008ff */
        /* <DEDUP_REMOVED lines=63> */
.L_x_3149:
[----:B------:R-:W-:Y:S05]  /*7dc0*/  BSYNC B0 ;  /* 0x0000000000007941 */ /* 0x000fea0003800000 */
.L_x_3148:
[C---:B------:R-:W-:Y:S04]  /*7dd0*/  LEA R2, P0, R93.reuse, R134, 0x1 ;  /* 0x000000865d027211 */ /* 0x040fe800078008ff */
[----:B------:R-:W-:Y:S05]  /*7de0*/  LEA.HI.X R3, R93, R135, R94, 0x1, P0 ;  /* 0x000000875d037211 */ /* 0x000fea00000f0c5e */
[----:B-----5:R1:W-:Y:S04]  /*7df0*/  ST.E.128 [R2.64], R40 ;  /* 0x0000002802007985 */ /* 0x0203e8000c101d04 */
.L_x_3139:
[----:B------:R-:W-:Y:S05]  /*7e00*/  BSYNC B2 ;  /* 0x0000000000027941 */ /* 0x000fea0003800000 */
.L_x_3138:
[----:B------:R-:W-:Y:S01]  /*7e10*/  BSSY B2, `(.L_x_3150) ;  /* 0x0000123000027945 */ /* 0x000fe20003800000 */
[----:B------:R-:W-:-:S05]  /*7e20*/  @!P2 BRA `(.L_x_3151) ;  /* 0x000012100000a947 */ /* 0x000fca0003800000 */
[----:B-----5:R-:W-:Y:S01]  /*7e30*/  ISETP.GE.AND P0, PT, R14, R127, PT ;  /* 0x0000007f0e00720c */ /* 0x020fe20003f06270 */
[----:B------:R-:W-:Y:S01]  /*7e40*/  @!UPT UIADD3 URZ, URZ, URZ, URZ ;  /* 0x0000003f3f3ff290 */ /* 0x000fe2000fffe03f */
[----:B------:R-:W-:Y:S11]  /*7e50*/  BSSY B1, `(.L_x_3152) ;  /* 0x000005e000017945 */ /* 0x000ff60003800000 */
[----:B------:R-:W-:-:S05]  /*7e60*/  @P0 BRA `(.L_x_3153) ;  /* 0x000005c000000947 */ /* 0x000fca0003800000 */
[C---:B-1----:R-:W-:Y:S01]  /*7e70*/  LEA R204, P0, R114.reuse, R128, 0x1 ;  /* 0x0000008072cc7211 */ /* 0x042fe200078008ff */
[----:B------:R-:W-:Y:S03]  /*7e80*/  BSSY B0, `(.L_x_3154) ;  /* 0x0000057000007945 */ /* 0x000fe60003800000 */
[----:B------:R-:W-:Y:S02]  /*7e90*/  LEA.HI.X R205, R114, R129, R111, 0x1, P0 ;  /* 0x0000008172cd7211 */ /* 0x000fe400000f0c6f */
[----:B------:R-:W-:Y:S03]  /*7ea0*/  ISETP.GE.AND P0, PT, R14, R19, PT ;  /* 0x000000130e00720c */ /* 0x000fe60003f06270 */
[----:B------:R1:W5:Y:S10]  /*7eb0*/  LD.E.128 R40, [R204.64] ;  /* 0x00000004cc287980 */ /* 0x000374000c101d00 */
        /* <DEDUP_REMOVED lines=83> */
.L_x_3155:
[----:B------:R-:W-:Y:S05]  /*83f0*/  BSYNC B0 ;  /* 0x0000000000007941 */ /* 0x000fea0003800000 */
.L_x_3154:
[C---:B------:R-:W-:Y:S04]  /*8400*/  LEA R2, P0, R99.reuse, R134, 0x1 ;  /* 0x0000008663027211 */ /* 0x040fe800078008ff */
[----:B------:R-:W-:Y:S05]  /*8410*/  LEA.HI.X R3, R99, R135, R100, 0x1, P0 ;  /* 0x0000008763037211 */ /* 0x000fea00000f0c64 */
[----:B-----5:R1:W-:Y:S04]  /*8420*/  ST.E.128 [R2.64], R40 ;  /* 0x0000002802007985 */ /* 0x0203e8000c101d04 */
.L_x_3153:
[----:B------:R-:W-:Y:S05]  /*8430*/  BSYNC B1 ;  /* 0x0000000000017941 */ /* 0x000fea0003800000 */
.L_x_3152:
[----:B------:R-:W-:Y:S01]  /*8440*/  ISETP.GE.AND P0, PT, R11, R127, PT ;  /* 0x0000007f0b00720c */ /* 0x000fe20003f06270 */
        /* <DEDUP_REMOVED lines=91> */
.L_x_3159:
[----:B------:R-:W-:Y:S05]  /*8a00*/  BSYNC B0 ;  /* 0x0000000000007941 */ /* 0x000fea0003800000 */
.L_x_3158:
[C---:B------:R-:W-:Y:S04]  /*8a10*/  LEA R2, P0, R95.reuse, R134, 0x1 ;  /* 0x000000865f027211 */ /* 0x040fe800078008ff */
[----:B------:R-:W-:Y:S05]  /*8a20*/  LEA.HI.X R3, R95, R135, R96, 0x1, P0 ;  /* 0x000000875f037211 */ /* 0x000fea00000f0c60 */
[----:B-----5:R1:W-:Y:S04]  /*8a30*/  ST.E.128 [R2.64], R40 ;  /* 0x0000002802007985 */ /* 0x0203e8000c101d04 */
.L_x_3157:
[----:B------:R-:W-:Y:S05]  /*8a40*/  BSYNC B1 ;  /* 0x0000000000017941 */ /* 0x000fea0003800000 */
.L_x_3156:
[----:B------:R-:W-:Y:S11]  /*8a50*/  ISETP.GE.AND P0, PT, R10, R127, PT ;  /* 0x0000007f0a00720c */ /* 0x000ff60003f06270 */
[----:B------:R-:W-:Y:S02]  /*8a60*/  @!UPT UIADD3 URZ, URZ, URZ, URZ ;  /* 0x0000003f3f3ff290 */ /* 0x000fe4000fffe03f */
        /* <DEDUP_REMOVED lines=89> */
.L_x_3161:
[----:B------:R-:W-:Y:S05]  /*9000*/  BSYNC B0 ;  /* 0x0000000000007941 */ /* 0x000fea0003800000 */
.L_x_3160:
[C---:B------:R-:W-:Y:S04]  /*9010*/  LEA R2, P0, R91.reuse, R134, 0x1 ;  /* 0x000000865b027211 */ /* 0x040fe800078008ff */
[----:B------:R-:W-:Y:S05]  /*9020*/  LEA.HI.X R3, R91, R135, R92, 0x1, P0 ;  /* 0x000000875b037211 */ /* 0x000fea00000f0c5c */
[----:B-----5:R1:W-:Y:S04]  /*9030*/  ST.E.128 [R2.64], R40 ;  /* 0x0000002802007985 */ /* 0x0203e8000c101d04 */
.L_x_3151:
[----:B------:R-:W-:Y:S05]  /*9040*/  BSYNC B2 ;  /* 0x0000000000027941 */ /* 0x000fea0003800000 */
.L_x_3150:
[----:B------:R-:W-:Y:S01]  /*9050*/  BSSY B2, `(.L_x_3162) ;  /* 0x0000125000027945 */ /* 0x000fe20003800000 */
[----:B------:R-:W-:-:S05]  /*9060*/  @!P1 BRA `(.L_x_3163) ;  /* 0x0000123000009947 */ /* 0x000fca0003800000 */
[----:B-----5:R-:W-:Y:S01]  /*9070*/  ISETP.GE.AND P0, PT, R14, R127, PT ;  /* 0x0000007f0e00720c */ /* 0x020fe20003f06270 */
[----:B------:R-:W-:Y:S01]  /*9080*/  @!UPT UIADD3 URZ, URZ, URZ, URZ ;  /* 0x0000003f3f3ff290 */ /* 0x000fe2000fffe03f */
[----:B------:R-:W-:Y:S11]  /*9090*/  BSSY B1, `(.L_x_3164) ;  /* 0x0000060000017945 */ /* 0x000ff60003800000 */
[----:B------:R-:W-:-:S05]  /*90a0*/  @P0 BRA `(.L_x_3165) ;  /* 0x000005e000000947 */ /* 0x000fca0003800000 */
[----:B-1----:R-:W-:Y:S01]  /*90b0*/  IMAD.WIDE.U32 R204, R184, 0xc0, R128 ;  /* 0x000000c0b8cc7825 */ /* 0x002fe200078e0080 */
[----:B------:R-:W-:Y:S01]  /*90c0*/  ISETP.GE.AND P0, PT, R14, R19, PT ;  /* 0x000000130e00720c */ /* 0x000fe20003f06270 */
[----:B------:R-:W-:Y:S02]  /*90d0*/  BSSY B0, `(.L_x_3166) ;  /* 0x0000057000007945 */ /* 0x000fe40003800000 */
[----:B------:R-:W-:Y:S05]  /*90e0*/  IMAD R0, R185, 0xc0, RZ ;  /* 0x000000c0b9007824 */ /* 0x000fea00078e02ff */
[----:B------:R-:W-:Y:S05]  /*90f0*/  IADD3 R205, R205, R0, RZ ;  /* 0x00000000cdcd7210 */ /* 0x000fea0007ffe0ff */
[----:B------:R1:W5:Y:S01]  /*9100*/  LD.E.128 R40, [R204.64] ;  /* 0x00000004cc287980 */ /* 0x000362000c101d00 */
        /* <DEDUP_REMOVED lines=83> */
.L_x_3167:
[----:B------:R-:W-:Y:S05]  /*9640*/  BSYNC B0 ;  /* 0x0000000000007941 */ /* 0x000fea0003800000 */
.L_x_3166:
[----:B------:R-:W-:Y:S02]  /*9650*/  IMAD R0, R63, 0xc0, RZ ;  /* 0x000000c03f007824 */ /* 0x000fe400078e02ff */
[----:B------:R-:W-:Y:S05]  /*9660*/  IMAD.WIDE.U32 R2, R62, 0xc0, R134 ;  /* 0x000000c03e027825 */ /* 0x000fea00078e0086 */
[----:B------:R-:W-:Y:S05]  /*9670*/  IADD3 R3, R3, R0, RZ ;  /* 0x0000000003037210 */ /* 0x000fea0007ffe0ff */
[----:B-----5:R1:W-:Y:S02]  /*9680*/  ST.E.128 [R2.64], R40 ;  /* 0x0000002802007985 */ /* 0x0203e4000c101d04 */
.L_x_3165:
[----:B------:R-:W-:Y:S05]  /*9690*/  BSYNC B1 ;  /* 0x0000000000017941 */ /* 0x000fea0003800000 */
.L_x_3164:
        /* <DEDUP_REMOVED lines=92> */
.L_x_3171:
[----:B------:R-:W-:Y:S05]  /*9c60*/  BSYNC B0 ;  /* 0x0000000000007941 */ /* 0x000fea0003800000 */
.L_x_3170:
[C---:B------:R-:W-:Y:S04]  /*9c70*/  LEA R2, P0, R90.reuse, R134, 0x1 ;  /* 0x000000865a027211 */ /* 0x040fe800078008ff */
[----:B------:R-:W-:Y:S05]  /*9c80*/  LEA.HI.X R3, R90, R135, R89, 0x1, P0 ;  /* 0x000000875a037211 */ /* 0x000fea00000f0c59 */
[----:B-----5:R1:W-:Y:S04]  /*9c90*/  ST.E.128 [R2.64], R40 ;  /* 0x0000002802007985 */ /* 0x0203e8000c101d04 */
.L_x_3169:
[----:B------:R-:W-:Y:S05]  /*9ca0*/  BSYNC B1 ;  /* 0x0000000000017941 */ /* 0x000fea0003800000 */
.L_x_3168:
        /* <DEDUP_REMOVED lines=9> */
[----:B------:R-:W-:Y:S01]  /*9d40*/  LEA.HI R127, R19, R19, RZ, 0x1 ;  /* 0x00000013137f7211 */ /* 0x000fe200078f08ff */
[----:B----4-:R-:W-:Y:S01]  /*9d50*/  IMAD.MOV.U32 R202, RZ, RZ, RZ ;  /* 0x000000ffffca7224 */ /* 0x010fe200078e00ff */
        /* <DEDUP_REMOVED lines=10> */
[----:B--23--:R-:W-:Y:S07]  /*9e00*/  LOP3.LUT R49, R47, 0xffff0000, RZ, 0xc0, !PT ;  /* 0xffff00002f317812 */ /* 0x00cfee00078ec0ff */
[----:B------:R-:W-:Y:S01]  /*9e10*/  @P1 IADD3 R197, -R127, RZ, RZ ;  /* 0x000000ff7fc51210 */ /* 0x000fe20007ffe1ff */
[----:B------:R-:W-:Y:S03]  /*9e20*/  @P1 IMAD.MOV R202, RZ, RZ, -R127 ;  /* 0x000000ffffca1224 */ /* 0x000fe600078e0a7f */
[----:B------:R-:W-:Y:S02]  /*9e30*/  LEA R18, P0, R197, R204, 0x1 ;  /* 0x000000ccc5127211 */ /* 0x000fe400078008ff */
[----:B------:R-:W-:Y:S02]  /*9e40*/  IADD3 R165, P2, R149, R202, RZ ;  /* 0x000000ca95a57210 */ /* 0x000fe40007f5e0ff */
[----:B------:R-:W-:Y:S02]  /*9e50*/  LEA.HI.X.SX32 R19, R197, R205, 0x1, P0 ;  /* 0x000000cdc5137211 */ /* 0x000fe400000f0eff */
[C---:B-1----:R-:W-:Y:S02]  /*9e60*/  LEA R204, P0, R165.reuse, R130, 0x1 ;  /* 0x00000082a5cc7211 */ /* 0x042fe400078008ff */
        /* <DEDUP_REMOVED lines=63> */
.L_x_3173:
[----:B------:R-:W-:Y:S05]  /*a260*/  BSYNC B0 ;  /* 0x0000000000007941 */ /* 0x000fea0003800000 */
.L_x_3172:
[C---:B------:R-:W-:Y:S04]  /*a270*/  LEA R2, P0, R88.reuse, R134, 0x1 ;  /* 0x0000008658027211 */ /* 0x040fe800078008ff */
[----:B------:R-:W-:Y:S05]  /*a280*/  LEA.HI.X R3, R88, R135, R87, 0x1, P0 ;  /* 0x0000008758037211 */ /* 0x000fea00000f0c57 */
[----:B-----5:R1:W-:Y:S04]  /*a290*/  ST.E.128 [R2.64], R44 ;  /* 0x0000002c02007985 */ /* 0x0203e8000c101d04 */
.L_x_3163:
[----:B------:R-:W-:Y:S05]  /*a2a0*/  BSYNC B2 ;  /* 0x0000000000027941 */ /* 0x000fea0003800000 */
.L_x_3162:
[----:B-12---:R-:W2:Y:S02]  /*a2b0*/  LD.E R3, [R116.64+0xd0] ;  /* 0x0000d00474037980 */ /* 0x006ea4000c101900 */
[----:B--2---:R-:W-:Y:S05]  /*a2c0*/  IMAD.U32 R3, R3, -0x40, RZ ;  /* 0xffffffc003037824 */ /* 0x004fea00078e00ff */
[C---:B------:R-:W-:Y:S02]  /*a2d0*/  LEA R132, P1, R3.reuse, R132, 0x1 ;  /* 0x0000008403847211 */ /* 0x040fe400078208ff */
[C---:B------:R-:W-:Y:S02]  /*a2e0*/  LEA R130, P0, R3.reuse, R130, 0x1 ;  /* 0x0000008203827211 */ /* 0x040fe400078008ff */
[C---:B------:R-:W-:Y:S02]  /*a2f0*/  LEA.HI.X.SX32 R133, R3.reuse, R133, 0x1, P1 ;  /* 0x0000008503857211 */ /* 0x040fe400008f0eff */
[----:B------:R-:W-:Y:S01]  /*a300*/  LEA.HI.X.SX32 R131, R3, R131, 0x1, P0 ;  /* 0x0000008303837211 */ /* 0x000fe200000f0eff */
[----:B------:R-:W-:-:S05]  /*a310*/  BRA `(.L_x_3125) ;  /* 0x0000056000007947 */ /* 0x000fca0003800000 */
.L_x_3099:
        /* <DEDUP_REMOVED lines=11> */
.L_x_3175:
[----:B------:R-:W-:Y:S05]  /*a3d0*/  BSYNC B0 ;  /* 0x0000000000007941 */ /* 0x000fea0003800000 */
.L_x_3174:
        /* <DEDUP_REMOVED lines=24> */
.L_x_3177:
[----:B------:R-:W-:Y:S05]  /*a560*/  BSYNC B0 ;  /* 0x0000000000007941 */ /* 0x000fea0003800000 */
.L_x_3176:
        /* <DEDUP_REMOVED lines=24> */
.L_x_3179:
[----:B------:R-:W-:Y:S05]  /*a6f0*/  BSYNC B0 ;  /* 0x0000000000007941 */ /* 0x000fea0003800000 */
.L_x_3178:
        /* <DEDUP_REMOVED lines=24> */
.L_x_3125:
[----:B------:R-:W-:Y:S05]  /*a880*/  BSYNC B3 ;  /* 0x0000000000037941 */ /* 0x000fea0003800000 */
.L_x_3098:
[----:B--2---:R-:W2:Y:S01]  /*a890*/  LD.E R3, [R116.64+0x128] ;  /* 0x0001280474037980 */ /* 0x004ea2000c101900 */
[----:B------:R-:W-:Y:S01]  /*a8a0*/  BSSY B0, `(.L_x_3180) ;  /* 0x000005e000007945 */ /* 0x000fe20003800000 */
[----:B--2---:R-:W-:Y:S05]  /*a8b0*/  IMAD.U32 R3, R3, -0x80, RZ ;  /* 0xffffff8003037824 */ /* 0x004fea00078e00ff */
[C---:B------:R-:W-:Y:S04]  /*a8c0*/  LEA R128, P0, R3.reuse, R128, 0x1 ;  /* 0x0000008003807211 */ /* 0x040fe800078008ff */
        /* <DEDUP_REMOVED lines=10> */
[----:B---3--:R-:W3:Y:S01]  /*a970*/  LD.E.64 R26, [R116.64+0x40] ;  /* 0x00004004741a7980 */ /* 0x008ee2000c101b00 */
[-C--:B------:R-:W-:Y:S05]  /*a980*/  IADD3 R0, -R12, R13.reuse, RZ ;  /* 0x0000000d0c007210 */ /* 0x080fea0007ffe1ff */
[----:B----4-:R-:W4:Y:S01]  /*a990*/  LD.E.64 R24, [R116.64+0x20] ;  /* 0x0000200474187980 */ /* 0x010f22000c101b00 */
        /* <DEDUP_REMOVED lines=70> */
.L_x_3181:
[----:B-1----:R-:W2:Y:S04]  /*ae00*/  LD.E R5, [R116.64+0x40] ;  /* 0x0000400474057980 */ /* 0x002ea8000c101900 */
[----:B---3--:R-:W3:Y:S02]  /*ae10*/  LD.E R3, [R116.64+0x38] ;  /* 0x0000380474037980 */ /* 0x008ee4000c101900 */
[----:B---3--:R-:W-:Y:S02]  /*ae20*/  IMAD.U32 R3, R3, -0x80, RZ ;  /* 0xffffff8003037824 */ /* 0x008fe400078e00ff */
[----:B--2---:R-:W-:Y:S03]  /*ae30*/  IMAD.U32 R5, R5, -0x80, RZ ;  /* 0xffffff8005057824 */ /* 0x004fe600078e00ff */
[----:B------:R-:W-:Y:S02]  /*ae40*/  LEA R134, P0, R3, R134, 0x1 ;  /* 0x0000008603867211 */ /* 0x000fe400078008ff */
[----:B------:R-:W-:Y:S02]  /*ae50*/  LEA R136, P1, R5, R136, 0x1 ;  /* 0x0000008805887211 */ /* 0x000fe400078208ff */
[----:B------:R-:W-:Y:S02]  /*ae60*/  LEA.HI.X.SX32 R135, R3, R135, 0x1, P0 ;  /* 0x0000008703877211 */ /* 0x000fe400000f0eff */
[----:B------:R-:W-:Y:S04]  /*ae70*/  LEA.HI.X.SX32 R137, R5, R137, 0x1, P1 ;  /* 0x0000008905897211 */ /* 0x000fe800008f0eff */
.L_x_3182:
[----:B------:R-:W-:Y:S05]  /*ae80*/  BSYNC B0 ;  /* 0x0000000000007941 */ /* 0x000fea0003800000 */
.L_x_3180:
[----:B------:R-:W-:Y:S04]  /*ae90*/  IADD3 R9, R9, -0x1, RZ ;  /* 0xffffffff09097810 */ /* 0x000fe80007ffe0ff */
[----:B------:R-:W-:Y:S11]  /*aea0*/  ISETP.GT.AND P0, PT, R9, R102, PT ;  /* 0x000000660900720c */ /* 0x000ff60003f04270 */
[----:B------:R-:W-:Y:S02]  /*aeb0*/  @!UPT UIADD3 URZ, URZ, URZ, URZ ;  /* 0x0000003f3f3ff290 */ /* 0x000fe4000fffe03f */
[----:B------:R-:W-:-:S05]  /*aec0*/  @P0 BRA `(.L_x_3183) ;  /* 0xffff7cc000000947 */ /* 0x000fca000383ffff */
.L_x_3089:
        /* <DEDUP_REMOVED lines=8> */
[----:B---3--:R-:W3:Y:S04]  /*af50*/  LD.E.U8 R0, [R116.64+0x1b3] ;  /* 0x0001b30474007980 */ /* 0x008ee8000c101100 */
        /* <DEDUP_REMOVED lines=91> */
.L_x_3192:
[----:B------:R-:W-:Y:S05]  /*b510*/  BSYNC B0 ;  /* 0x0000000000007941 */ /* 0x000fea0003800000 */
.L_x_3191:
[----:B-----5:R3:W-:Y:S04]  /*b520*/  STS.64 [R197], R16 ;  /* 0x00000010c5007388 */ /* 0x0207e80000000a00 */
[----:B------:R3:W-:Y:S02]  /*b530*/  STS.64 [R197+0x8], R18 ;  /* 0x00000812c5007388 */ /* 0x0007e40000000a00 */
.L_x_3190:
[----:B------:R-:W-:Y:S05]  /*b540*/  BSYNC B1 ;  /* 0x0000000000017941 */ /* 0x000fea0003800000 */
.L_x_3189:
        /* <DEDUP_REMOVED lines=48> */
.L_x_3196:
[----:B------:R-:W-:Y:S05]  /*b850*/  BSYNC B0 ;  /* 0x0000000000007941 */ /* 0x000fea0003800000 */
.L_x_3195:
[----:B-----5:R1:W-:Y:S02]  /*b860*/  STS.128 [R197+0x1000], R16 ;  /* 0x00100010c5007388 */ /* 0x0203e40000000c00 */
.L_x_3194:
[----:B------:R-:W-:Y:S05]  /*b870*/  BSYNC B1 ;  /* 0x0000000000017941 */ /* 0x000fea0003800000 */
.L_x_3193:
        /* <DEDUP_REMOVED lines=47> */
.L_x_3198:
[----:B------:R-:W-:Y:S05]  /*bb70*/  BSYNC B0 ;  /* 0x0000000000007941 */ /* 0x000fea0003800000 */
.L_x_3197:
[----:B-----5:R3:W-:Y:S02]  /*bb80*/  STS.128 [R197+0x2000], R16 ;  /* 0x00200010c5007388 */ /* 0x0207e40000000c00 */
.L_x_3188:
[----:B------:R-:W-:Y:S05]  /*bb90*/  BSYNC B2 ;  /* 0x0000000000027941 */ /* 0x000fea0003800000 */
.L_x_3187:
        /* <DEDUP_REMOVED lines=59> */
.L_x_3203:
[----:B------:R-:W-:Y:S05]  /*bf50*/  BSYNC B0 ;  /* 0x0000000000007941 */ /* 0x000fea0003800000 */
.L_x_3202:
[----:B-----5:R3:W-:Y:S02]  /*bf60*/  STS.128 [R197+0x800], R16 ;  /* 0x00080010c5007388 */ /* 0x0207e40000000c00 */
.L_x_3201:
[----:B------:R-:W-:Y:S05]  /*bf70*/  BSYNC B1 ;  /* 0x0000000000017941 */ /* 0x000fea0003800000 */
.L_x_3200:
        /* <DEDUP_REMOVED lines=47> */
.L_x_3207:
[----:B------:R-:W-:Y:S05]  /*c270*/  BSYNC B0 ;  /* 0x0000000000007941 */ /* 0x000fea0003800000 */
.L_x_3206:
[----:B-----5:R3:W-:Y:S02]  /*c280*/  STS.128 [R197+0x1800], R16 ;  /* 0x00180010c5007388 */ /* 0x0207e40000000c00 */
.L_x_3205:
[----:B------:R-:W-:Y:S05]  /*c290*/  BSYNC B1 ;  /* 0x0000000000017941 */ /* 0x000fea0003800000 */
.L_x_3204:
        /* <DEDUP_REMOVED lines=45> */
.L_x_3209:
[----:B------:R-:W-:Y:S05]  /*c570*/  BSYNC B0 ;  /* 0x0000000000007941 */ /* 0x000fea0003800000 */
.L_x_3208:
[----:B-----5:R1:W-:Y:S01]  /*c580*/  STS.128 [R197+0x2800], R36 ;  /* 0x00280024c5007388 */ /* 0x0203e20000000c00 */
[----:B------:R-:W-:Y:S05]  /*c590*/  BRA `(.L_x_3199) ;  /* 0x000026b000007947 */ /* 0x000fea0003800000 */
.L_x_3186:
        /* <DEDUP_REMOVED lines=26> */
[----:B--2---:R-:W2:Y:S01]  /*c740*/  LD.E.128 R16, [R16.64] ;  /* 0x0000000410107980 */ /* 0x004ea2000c101d00 */
[----:B------:R-:W-:Y:S02]  /*c750*/  LEA.HI.X.SX32 R21, R2, R33, 0x1, P1 ;  /* 0x0000002102157211 */ /* 0x000fe400008f0eff */
[----:B------:R-:W-:-:S04]  /*c760*/  LEA R20, P1, R23, R40, 0x1 ;  /* 0x0000002817147211 */ /* 0x000fc800078208ff */
[----:B------:R-:W-:-:S06]  /*c770*/  LEA.HI.X R21, R23, R41, R21, 0x1, P1 ;  /* 0x0000002917157211 */ /* 0x000fcc00008f0c15 */
[----:B----4-:R-:W4:Y:S01]  /*c780*/  LD.E.128 R20, [R20.64] ;  /* 0x0000000414147980 */ /* 0x010f22000c101d00 */
        /* <DEDUP_REMOVED lines=60> */
.L_x_3215:
[----:B------:R-:W-:Y:S05]  /*cb50*/  BSYNC B0 ;  /* 0x0000000000007941 */ /* 0x000fea0003800000 */
.L_x_3214:
[----:B-----5:R3:W-:Y:S04]  /*cb60*/  STS.64 [R197], R24 ;  /* 0x00000018c5007388 */ /* 0x0207e80000000a00 */
[----:B------:R3:W-:Y:S02]  /*cb70*/  STS.64 [R197+0x8], R26 ;  /* 0x0000081ac5007388 */ /* 0x0007e40000000a00 */
.L_x_3213:
[----:B------:R-:W-:Y:S05]  /*cb80*/  BSYNC B1 ;  /* 0x0000000000017941 */ /* 0x000fea0003800000 */
.L_x_3212:
        /* <DEDUP_REMOVED lines=87> */
.L_x_3219:
[----:B------:R-:W-:Y:S05]  /*d100*/  BSYNC B0 ;  /* 0x0000000000007941 */ /* 0x000fea0003800000 */
.L_x_3218:
[----:B-----5:R1:W-:Y:S02]  /*d110*/  STS.128 [R197+0x1000], R24 ;  /* 0x00100018c5007388 */ /* 0x0203e40000000c00 */
.L_x_3217:
[----:B------:R-:W-:Y:S05]  /*d120*/  BSYNC B1 ;  /* 0x0000000000017941 */ /* 0x000fea0003800000 */
.L_x_3216:
        /* <DEDUP_REMOVED lines=86> */
.L_x_3221:
[----:B------:R-:W-:Y:S05]  /*d690*/  BSYNC B0 ;  /* 0x0000000000007941 */ /* 0x000fea0003800000 */
.L_x_3220:
[----:B-----5:R3:W-:Y:S02]  /*d6a0*/  STS.128 [R197+0x2000], R24 ;  /* 0x00200018c5007388 */ /* 0x0207e40000000c00 */
.L_x_3211:
[----:B------:R-:W-:Y:S05]  /*d6b0*/  BSYNC B2 ;  /* 0x0000000000027941 */ /* 0x000fea0003800000 */
.L_x_3210:
        /* <DEDUP_REMOVED lines=95> */
.L_x_3225:
[----:B------:R-:W-:Y:S05]  /*dcb0*/  BSYNC B0 ;  /* 0x0000000000007941 */ /* 0x000fea0003800000 */
.L_x_3224:
[----:B-----5:R1:W-:Y:S02]  /*dcc0*/  STS.128 [R197+0x800], R4 ;  /* 0x00080004c5007388 */ /* 0x0203e40000000c00 */
.L_x_3223:
[----:B------:R-:W-:Y:S05]  /*dcd0*/  BSYNC B1 ;  /* 0x0000000000017941 */ /* 0x000fea0003800000 */
.L_x_3222:
        /* <DEDUP_REMOVED lines=90> */
.L_x_3229:
[----:B------:R-:W-:Y:S05]  /*e280*/  BSYNC B0 ;  /* 0x0000000000007941 */ /* 0x000fea0003800000 */
.L_x_3228:
[----:B-----5:R1:W-:Y:S02]  /*e290*/  STS.128 [R197+0x1800], R4 ;  /* 0x00180004c5007388 */ /* 0x0203e40000000c00 */
.L_x_3227:
[----:B------:R-:W-:Y:S05]  /*e2a0*/  BSYNC B1 ;  /* 0x0000000000017941 */ /* 0x000fea0003800000 */
.L_x_3226:
        /* <DEDUP_REMOVED lines=91> */
.L_x_3231:
[----:B------:R-:W-:Y:S05]  /*e860*/  BSYNC B0 ;  /* 0x0000000000007941 */ /* 0x000fea0003800000 */
.L_x_3230:
[----:B-----5:R1:W-:Y:S01]  /*e870*/  STS.128 [R197+0x2800], R4 ;  /* 0x00280004c5007388 */ /* 0x0203e20000000c00 */
[----:B------:R-:W-:Y:S05]  /*e880*/  BRA `(.L_x_3199) ;  /* 0x000003c000007947 */ /* 0x000fea0003800000 */
.L_x_3185:
[----:B------:R-:W-:Y:S01]  /*e890*/  IMAD.IADD R3, R196, 0x1, -R67 ;  /* 0x00000001c4037824 */ /* 0x000fe200078e0a43 */
[----:B------:R-:W-:Y:S01]  /*e8a0*/  BSSY B0, `(.L_x_3232) ;  /* 0x000001e000007945 */ /* 0x000fe20003800000 */
[----:B------:R-:W-:-:S02]  /*e8b0*/  ISETP.GE.AND P1, PT, R11, R83, PT ;  /* 0x000000530b00720c */ /* 0x000fc40003f26270 */
        /* <DEDUP_REMOVED lines=28> */
.L_x_3233:
[----:B------:R-:W-:Y:S05]  /*ea80*/  BSYNC B0 ;  /* 0x0000000000007941 */ /* 0x000fea0003800000 */
.L_x_3232:
        /* <DEDUP_REMOVED lines=28> */
.L_x_3199:
[----:B------:R-:W-:Y:S05]  /*ec50*/  BSYNC B3 ;  /* 0x0000000000037941 */ /* 0x000fea0003800000 */
.L_x_3184:
[----:B------:R-:W-:Y:S01]  /*ec60*/  IADD3 R199, R53, -0x1, RZ ;  /* 0xffffffff35c77810 */ /* 0x000fe20007ffe0ff */
[----:B------:R-:W-:Y:S01]  /*ec70*/  BSSY B0, `(.L_x_3234) ;  /* 0x0000022000007945 */ /* 0x000fe20003800000 */
[----:B----4-:R-:W-:-:S03]  /*ec80*/  LOP3.LUT R202, R77, 0xff, RZ, 0xc0, !PT ;  /* 0x000000ff4dca7812 */ /* 0x010fc600078ec0ff */
[----:B-12---:R-:W-:-:S04]  /*ec90*/  IMAD.SHL.U32 R2, R199, 0x80, RZ ;  /* 0x00000080c7027824 */ /* 0x006fc800078e00ff */
[----:B------:R-:W-:-:S05]  /*eca0*/  IMAD.IADD R3, R65, 0x1, -R2 ;  /* 0x0000000141037824 */ /* 0x000fca00078e0a02 */
        /* <DEDUP_REMOVED lines=29> */
.L_x_3236:
[----:B------:R2:W-:Y:S02]  /*ee80*/  STS.128 [R197+0x7000], RZ ;  /* 0x007000ffc5007388 */ /* 0x0005e40000000c00 */
.L_x_3235:
[----:B------:R-:W-:Y:S05]  /*ee90*/  BSYNC B0 ;  /* 0x0000000000007941 */ /* 0x000fea0003800000 */
.L_x_3234:
        /* <DEDUP_REMOVED lines=31> */
.L_x_3239:
[----:B------:R4:W-:Y:S02]  /*f090*/  STS.128 [R197+0x7800], RZ ;  /* 0x007800ffc5007388 */ /* 0x0009e40000000c00 */
.L_x_3238:
[----:B------:R-:W-:Y:S05]  /*f0a0*/  BSYNC B0 ;  /* 0x0000000000007941 */ /* 0x000fea0003800000 */
.L_x_3237:
        /* <DEDUP_REMOVED lines=9> */
[C-C-:B----4-:R-:W-:Y:S02]  /*f140*/  SHF.L.U64.HI R4, R62.reuse, 0x6, R63.reuse ;  /* 0x000000063e047819 */ /* 0x150fe4000001023f */
        /* <DEDUP_REMOVED lines=24> */
.L_x_3242:
[----:B------:R4:W-:Y:S02]  /*f2d0*/  STS.128 [R197+0x8000], RZ ;  /* 0x008000ffc5007388 */ /* 0x0009e40000000c00 */
.L_x_3241:
[----:B------:R-:W-:Y:S05]  /*f2e0*/  BSYNC B0 ;  /* 0x0000000000007941 */ /* 0x000fea0003800000 */
.L_x_3240:
[----:B----4-:R-:W-:Y:S01]  /*f2f0*/  IADD3 R4, R172, 0x60, RZ ;  /* 0x00000060ac047810 */ /* 0x010fe20007ffe0ff */
        /* <DEDUP_REMOVED lines=11> */
[CC--:B-1----:R-:W-:Y:S02]  /*f3b0*/  @P2 LEA R12, P5, R170.reuse, R174.reuse, 0x1 ;  /* 0x000000aeaa0c2211 */ /* 0x0c2fe400078a08ff */
[----:B------:R-:W-:Y:S01]  /*f3c0*/  @!P4 MOV R11, R191 ;  /* 0x000000bf000bc202 */ /* 0x000fe20000000f00 */
[----:B------:R-:W-:Y:S01]  /*f3d0*/  @!P4 IMAD.MOV.U32 R10, RZ, RZ, R192 ;  /* 0x000000ffff0ac224 */ /* 0x000fe200078e00c0 */
[C---:B------:R-:W-:Y:S01]  /*f3e0*/  @P1 LEA R14, P0, R170.reuse, R174, 0x1 ;  /* 0x000000aeaa0e1211 */ /* 0x040fe200078008ff */
[----:B------:R-:W-:Y:S01]  /*f3f0*/  @!P4 IMAD R63, R63, 0xc0, RZ ;  /* 0x000000c03f3fc824 */ /* 0x000fe200078e02ff */
[-C--:B------:R-:W-:Y:S01]  /*f400*/  @P2 LEA.HI.X R13, R170, R175.reuse, R5, 0x1, P5 ;  /* 0x000000afaa0d2211 */ /* 0x080fe200028f0c05 */
        /* <DEDUP_REMOVED lines=18> */
.L_x_3244:
[----:B------:R-:W-:Y:S05]  /*f530*/  BSYNC B0 ;  /* 0x0000000000007941 */ /* 0x000fea0003800000 */
.L_x_3243:
[----:B-1----:R-:W4:Y:S04]  /*f540*/  LD.E.64 R14, [R116.64+0x1c0] ;  /* 0x0001c004740e7980 */ /* 0x002f28000c101b00 */
[----:B--2---:R-:W2:Y:S01]  /*f550*/  LD.E.64 R10, [R116.64+0x1b8] ;  /* 0x0001b804740a7980 */ /* 0x004ea2000c101b00 */
[----:B------:R-:W-:-:S03]  /*f560*/  IMAD.MOV.U32 R168, RZ, RZ, R198 ;  /* 0x000000ffffa87224 */ /* 0x000fc600078e00c6 */
[----:B---3--:R-:W3:Y:S04]  /*f570*/  LD.E R0, [R116.64+0xd8] ;  /* 0x0000d80474007980 */ /* 0x008ee8000c101900 */
[----:B------:R-:W0:Y:S04]  /*f580*/  LDGDEPBAR ;  /* 0x00000000000079af */ /* 0x000e280000000000 */
[----:B------:R1:W5:Y:S01]  /*f590*/  LD.E R54, [R116.64+0x188] ;  /* 0x0001880474367980 */ /* 0x000362000c101900 */
[----:B----4-:R-:W-:Y:S02]  /*f5a0*/  IMAD R5, R15, R195, RZ ;  /* 0x000000c30f057224 */ /* 0x010fe400078e02ff */
[----:B------:R-:W-:-:S04]  /*f5b0*/  IMAD.WIDE.U32 R12, R195, R14, R168 ;  /* 0x0000000ec30c7225 */ /* 0x000fc800078e00a8 */
[----:B------:R-:W-:Y:S01]  /*f5c0*/  IMAD R5, R14, R74, R5 ;  /* 0x0000004a0e057224 */ /* 0x000fe200078e0205 */
[----:B--2---:R-:W-:-:S03]  /*f5d0*/  LEA R10, P0, R12, R10, 0x2 ;  /* 0x0000000a0c0a7211 */ /* 0x004fc600078010ff */
[----:B------:R-:W-:-:S05]  /*f5e0*/  IMAD.IADD R5, R13, 0x1, R5 ;  /* 0x000000010d057824 */ /* 0x000fca00078e0205 */
[----:B------:R-:W-:-:S05]  /*f5f0*/  LEA.HI.X R11, R12, R11, R5, 0x2, P0 ;  /* 0x0000000b0c0b7211 */ /* 0x000fca00000f1405 */
[----:B------:R-:W2:Y:S01]  /*f600*/  LD.E R5, [R10.64] ;  /* 0x000000040a057980 */ /* 0x000ea2000c101900 */
[----:B------:R-:W-:-:S04]  /*f610*/  DEPBAR.LE SB0, 0x0 ;  /* 0x000080000000791a */ /* 0x000fc80000000000 */
[----:B------:R-:W-:Y:S01]  /*f620*/  BAR.SYNC.DEFER_BLOCKING 0x0 ;  /* 0x0000000000007b1d */ /* 0x000fe20000010000 */
[----:B------:R-:W-:-:S05]  /*f630*/  ISETP.GE.AND P0, PT, R172, R3, PT ;  /* 0x00000003ac00720c */ /* 0x000fca0003f06270 */
[----:B---3--:R-:W2:Y:S01]  /*f640*/  MUFU.RCP R0, R0 ;  /* 0x0000000000007308 */ /* 0x008ea20000001000 */
[----:B------:R-:W-:Y:S01]  /*f650*/  SHF.R.S32.HI R203, RZ, 0x1f, R76 ;  /* 0x0000001fffcb7819 */ /* 0x000fe2000001144c */
[----:B------:R-:W-:-:S06]  /*f660*/  IMAD.SHL.U32 R204, R75, 0x2, RZ ;  /* 0x000000024bcc7824 */ /* 0x000fcc00078e00ff */
[----:B------:R1:W-:Y:S04]  /*f670*/  @P0 STS [R197+0x9000], RZ ;  /* 0x009000ffc5000388 */ /* 0x0003e80000000800 */
[----:B------:R1:W-:Y:S04]  /*f680*/  @P0 STS [R197+0x9004], RZ ;  /* 0x009004ffc5000388 */ /* 0x0003e80000000800 */
[----:B------:R1:W-:Y:S04]  /*f690*/  @P0 STS.64 [R197+0x9008], RZ ;  /* 0x009008ffc5000388 */ /* 0x0003e80000000a00 */
[----:B------:R1:W-:Y:S04]  /*f6a0*/  @P0 STS.128 [R197+0xb000], RZ ;  /* 0x00b000ffc5000388 */ /* 0x0003e80000000c00 */
[----:B------:R1:W-:Y:S01]  /*f6b0*/  @P0 STS.128 [R197+0xd000], RZ ;  /* 0x00d000ffc5000388 */ /* 0x0003e20000000c00 */
[----:B------:R-:W-:Y:S01]  /*f6c0*/  LEA.HI R203, R203, R76, RZ, 0x2 ;  /* 0x0000004ccbcb7211 */ /* 0x000fe200078f10ff */
[----:B------:R-:W-:Y:S01]  /*f6d0*/  BSSY B0, `(.L_x_3245) ;  /* 0x000001d000007945 */ /* 0x000fe20003800000 */
[----:B------:R-:W-:-:S02]  /*f6e0*/  LOP3.LUT R204, R204, 0x6, RZ, 0xc0, !PT ;  /* 0x00000006cccc7812 */ /* 0x000fc400078ec0ff */
[----:B------:R-:W-:Y:S01]  /*f6f0*/  SHF.R.S32.HI R203, RZ, 0x2, R203 ;  /* 0x00000002ffcb7819 */ /* 0x000fe200000114cb */
[----:B--2---:R-:W-:Y:S01]  /*f700*/  FMUL.FTZ R0, R5, R0 ;  /* 0x0000000005007220 */ /* 0x004fe20000410000 */
        /* <DEDUP_REMOVED lines=24> */
.L_x_3247:
[----:B------:R2:W-:Y:S02]  /*f890*/  STS.128 [R197+0xd000], RZ ;  /* 0x00d000ffc5007388 */ /* 0x0005e40000000c00 */
.L_x_3246:
[----:B-1----:R-:W-:Y:S05]  /*f8a0*/  BSYNC B0 ;  /* 0x0000000000007941 */ /* 0x002fea0003800000 */
.L_x_3245:
        /* <DEDUP_REMOVED lines=32> */
.L_x_3250:
[----:B------:R4:W-:Y:S02]  /*fab0*/  STS.128 [R197+0xd800], RZ ;  /* 0x00d800ffc5007388 */ /* 0x0009e40000000c00 */
.L_x_3249:
[----:B------:R-:W-:Y:S05]  /*fac0*/  BSYNC B0 ;  /* 0x0000000000007941 */ /* 0x000fea0003800000 */
.L_x_3248:
        /* <DEDUP_REMOVED lines=34> */
.L_x_3253:
[----:B------:R1:W-:Y:S02]  /*fcf0*/  STS.128 [R197+0xe000], RZ ;  /* 0x00e000ffc5007388 */ /* 0x0003e40000000c00 */
.L_x_3252:
[----:B------:R-:W-:Y:S05]  /*fd00*/  BSYNC B0 ;  /* 0x0000000000007941 */ /* 0x000fea0003800000 */
.L_x_3251:
        /* <DEDUP_REMOVED lines=13> */
[----:B---3--:R-:W-:-:S03]  /*fde0*/  @!P0 IMAD.WIDE.U32 R8, R60, 0xc0, R144 ;  /* 0x000000c03c088825 */ /* 0x008fc600078e0090 */
        /* <DEDUP_REMOVED lines=21> */
.L_x_3256:
[----:B------:R1:W-:Y:S02]  /*ff40*/  STS.128 [R197+0xe800], RZ ;  /* 0x00e800ffc5007388 */ /* 0x0003e40000000c00 */
.L_x_3255:
[----:B------:R-:W-:Y:S05]  /*ff50*/  BSYNC B0 ;  /* 0x0000000000007941 */ /* 0x000fea0003800000 */
.L_x_3254:
        /* <DEDUP_REMOVED lines=12> */
[----:B---3--:R-:W-:Y:S01]  /*10020*/  LOP3.LUT R6, R71, 0xc0, RZ, 0xc0, !PT ;  /* 0x000000c047067812 */ /* 0x008fe200078ec0ff */
        /* <DEDUP_REMOVED lines=20> */
[----:B------:R-:W-:Y:S02]  /*10170*/  IMAD R183, R52, 0x2, R185 ;  /* 0x0000000234b77824 */ /* 0x000fe400078e02b9 */
[----:B------:R-:W-:Y:S01]  /*10180*/  IMAD R55, R55, 0x20, R118 ;  /* 0x0000002037377824 */ /* 0x000fe200078e0276 */
[----:B------:R-:W1:Y:S01]  /*10190*/  LDSM.16.M88.4 R96, [R185] ;  /* 0x00000000b960783b */ /* 0x000e620000000200 */
[----:B------:R-:W-:-:S03]  /*101a0*/  SEL R3, R3, 0xffffffe0, !P0 ;  /* 0xffffffe003037807 */ /* 0x000fc60004000000 */
[----:B------:R-:W3:Y:S02]  /*101b0*/  LDSM.16.M88.4 R36, [R184+0x3400] ;  /* 0x00340000b824783b */ /* 0x000ee40000000200 */
[----:B------:R-:W-:Y:S01]  /*101c0*/  IMAD.IADD R181, R184, 0x1, R3 ;  /* 0x00000001b8b57824 */ /* 0x000fe200078e0203 */
[----:B------:R-:W-:Y:S01]  /*101d0*/  SHF.R.S32.HI R3, RZ, 0x1f, R64 ;  /* 0x0000001fff037819 */ /* 0x000fe20000011440 */
[----:B------:R-:W2:Y:S04]  /*101e0*/  LDSM.16.M88.4 R4, [R184+0x4400] ;  /* 0x00440000b804783b */ /* 0x000ea80000000200 */
[----:B------:R-:W4:Y:S04]  /*101f0*/  LDSM.16.M88.4 R28, [R184+0x3800] ;  /* 0x00380000b81c783b */ /* 0x000f280000000200 */
[----:B------:R-:W2:Y:S04]  /*10200*/  LDSM.16.M88.4 R20, [R184+0x3c00] ;  /* 0x003c0000b814783b */ /* 0x000ea80000000200 */
[----:B------:R-:W2:Y:S04]  /*10210*/  LDSM.16.M88.4 R12, [R184+0x4000] ;  /* 0x00400000b80c783b */ /* 0x000ea80000000200 */
[----:B------:R-:W2:Y:S04]  /*10220*/  LDSM.16.M88.4 R104, [R184+0x4800] ;  /* 0x00480000b868783b */ /* 0x000ea80000000200 */
[----:B------:R-:W2:Y:S04]  /*10230*/  LDSM.16.M88.4 R84, [R184+0x4c00] ;  /* 0x004c0000b854783b */ /* 0x000ea80000000200 */
[----:B------:R-:W-:Y:S04]  /*10240*/  LDSM.16.M88.4 R80, [R181+0x3000] ;  /* 0x00300000b550783b */ /* 0x000fe80000000200 */
[----:B-----5:R-:W4:Y:S04]  /*10250*/  LDSM.16.M88.4 R124, [R183] ;  /* 0x00000000b77c783b */ /* 0x020f280000000200 */
[----:B------:R-:W4:Y:S01]  /*10260*/  LDSM.16.M88.4 R76, [R181+0x3400] ;  /* 0x00340000b54c783b */ /* 0x000f220000000200 */
        /* <DEDUP_REMOVED lines=10> */
[----:B------:R-:W-:Y:S04]  /*10310*/  LDSM.16.M88.4 R92, [R185+0x1000] ;  /* 0x00100000b95c783b */ /* 0x000fe80000000200 */
[----:B------:R-:W-:Y:S01]  /*10320*/  LDSM.16.M88.4 R88, [R184+0x5000] ;  /* 0x00500000b858783b */ /* 0x000fe20000000200 */
[C---:B--2---:R-:W-:Y:S08]  /*10330*/  HMMA.16816.F32.BF16 R8, R96.reuse, R4, RZ ;  /* 0x000000046008723c */ /* 0x044ff000000418ff */
[C---:B------:R-:W-:Y:S08]  /*10340*/  HMMA.16816.F32.BF16 R4, R96.reuse, R6, RZ ;  /* 0x000000066004723c */ /* 0x040ff000000418ff */
        /* <DEDUP_REMOVED lines=13> */
[----:B------:R-:W4:Y:S07]  /*10420*/  LDSM.16.M88.4 R80, [R184+0x5800] ;  /* 0x00580000b850783b */ /* 0x000f2e0000000200 */
[C---:B------:R-:W-:Y:S08]  /*10430*/  HMMA.16816.F32.BF16 R40, R124.reuse, R76, R40 ;  /* 0x0000004c7c28723c */ /* 0x040ff00000041828 */
        /* <DEDUP_REMOVED lines=20> */
[----:B------:R-:W-:Y:S03]  /*10580*/  LDSM.16.M88.4 R124, [R181+0x5c00] ;  /* 0x005c0000b57c783b */ /* 0x000fe60000000200 */
        /* <DEDUP_REMOVED lines=18> */
[C---:B---3--:R-:W-:Y:S08]  /*106b0*/  HMMA.16816.F32.BF16 R8, R92.reuse, R68, R8 ;  /* 0x000000445c08723c */ /* 0x048ff00000041808 */
[----:B------:R-:W-:Y:S01]  /*106c0*/  HMMA.16816.F32.BF16 R4, R92, R70, R4 ;  /* 0x000000465c04723c */ /* 0x000fe20000041804 */
[----:B------:R-:W3:Y:S07]  /*106d0*/  LDSM.16.M88.4 R68, [R181+0x6400] ;  /* 0x00640000b544783b */ /* 0x000eee0000000200 */
[C---:B------:R-:W-:Y:S08]  /*106e0*/  HMMA.16816.F32.BF16 R48, R120.reuse, R112, R48 ;  /* 0x000000707830723c */ /* 0x040ff00000041830 */
[C---:B------:R-:W-:Y:S08]  /*106f0*/  HMMA.16816.F32.BF16 R44, R120.reuse, R114, R44 ;  /* 0x00000072782c723c */ /* 0x040ff0000004182c */
[C---:B--2---:R-:W-:Y:S08]  /*10700*/  HMMA.16816.F32.BF16 R32, R120.reuse, R84, R32 ;  /* 0x000000547820723c */ /* 0x044ff00000041820 */
[----:B------:R-:W-:Y:S01]  /*10710*/  HMMA.16816.F32.BF16 R28, R120, R86, R28 ;  /* 0x00000056781c723c */ /* 0x000fe2000004181c */
[----:B------:R-:W2:Y:S07]  /*10720*/  LDSM.16.M88.4 R84, [R184+0x7400] ;  /* 0x00740000b854783b */ /* 0x000eae0000000200 */
[C---:B------:R-:W-:Y:S08]  /*10730*/  HMMA.16816.F32.BF16 R16, R92.reuse, R72, R16 ;  /* 0x000000485c10723c */ /* 0x040ff00000041810 */
[----:B------:R-:W-:Y:S01]  /*10740*/  HMMA.16816.F32.BF16 R12, R92, R74, R12 ;  /* 0x0000004a5c0c723c */ /* 0x000fe2000004180c */
[----:B------:R-:W2:Y:S07]  /*10750*/  LDSM.16.M88.4 R72, [R181+0x6000] ;  /* 0x00600000b548783b */ /* 0x000eae0000000200 */
[C---:B------:R-:W-:Y:S08]  /*10760*/  HMMA.16816.F32.BF16 R24, R120.reuse, R124, R24 ;  /* 0x0000007c7818723c */ /* 0x040ff00000041818 */
[C---:B------:R-:W-:Y:S08]  /*10770*/  HMMA.16816.F32.BF16 R40, R120.reuse, R88, R40 ;  /* 0x000000587828723c */ /* 0x040ff00000041828 */
[C---:B------:R-:W-:Y:S01]  /*10780*/  HMMA.16816.F32.BF16 R36, R120.reuse, R90, R36 ;  /* 0x0000005a7824723c */ /* 0x040fe20000041824 */
[----:B------:R-:W-:Y:S07]  /*10790*/  LDSM.16.M88.4 R88, [R181+0x7000] ;  /* 0x00700000b558783b */ /* 0x000fee0000000200 */
[----:B------:R-:W-:Y:S01]  /*107a0*/  HMMA.16816.F32.BF16 R124, R120, R126, R20 ;  /* 0x0000007e787c723c */ /* 0x000fe20000041814 */
[----:B------:R-:W2:Y:S07]  /*107b0*/  LDSM.16.M88.4 R20, [R183+0x2000] ;  /* 0x00200000b714783b */ /* 0x000eae0000000200 */
[C---:B-1----:R-:W-:Y:S08]  /*107c0*/  HMMA.16816.F32.BF16 R48, R56.reuse, R76, R48 ;  /* 0x0000004c3830723c */ /* 0x042ff00000041830 */
[----:B------:R-:W-:Y:S01]  /*107d0*/  HMMA.16816.F32.BF16 R76, R56, R78, R44 ;  /* 0x0000004e384c723c */ /* 0x000fe2000004182c */
[----:B------:R-:W1:Y:S07]  /*107e0*/  LDSM.16.M88.4 R44, [R184+0x7800] ;  /* 0x00780000b82c783b */ /* 0x000e6e0000000200 */
[C---:B----4-:R-:W-:Y:S08]  /*107f0*/  HMMA.16816.F32.BF16 R108, R120.reuse, R60, R108 ;  /* 0x0000003c786c723c */ /* 0x050ff0000004186c */
[C---:B------:R-:W-:Y:S01]  /*10800*/  HMMA.16816.F32.BF16 R104, R120.reuse, R62, R104 ;  /* 0x0000003e7868723c */ /* 0x040fe20000041868 */
[----:B------:R-:W4:Y:S07]  /*10810*/  LDSM.16.M88.4 R60, [R181+0x7400] ;  /* 0x00740000b53c783b */ /* 0x000f2e0000000200 */
[C---:B---3--:R-:W-:Y:S08]  /*10820*/  HMMA.16816.F32.BF16 R8, R120.reuse, R68, R8 ;  /* 0x000000447808723c */ /* 0x048ff00000041808 */
[----:B------:R-:W-:Y:S07]  /*10830*/  HMMA.16816.F32.BF16 R68, R120, R70, R4 ;  /* 0x000000467844723c */ /* 0x000fee0000041804 */
[----:B------:R-:W-:Y:S01]  /*10840*/  IMAD R4, R64, 0x10, R203 ;  /* 0x0000001040047824 */ /* 0x000fe200078e02cb */
[----:B--2---:R-:W-:Y:S04]  /*10850*/  HMMA.16816.F32.BF16 R40, R56, R84, R40 ;  /* 0x000000543828723c */ /* 0x004fe80000041828 */
[----:B------:R-:W-:-:S02]  /*10860*/  IADD3 R67, R4, 0x1, R67 ;  /* 0x0000000104437810 */ /* 0x000fc40007ffe043 */
[----:B------:R-:W-:Y:S01]  /*10870*/  LEA.HI R4, R3, R64, RZ, 0x2 ;  /* 0x0000004003047211 */ /* 0x000fe200078f10ff */
[----:B------:R-:W-:Y:S01]  /*10880*/  IMAD.IADD R3, R2, 0x1, R204 ;  /* 0x0000000102037824 */ /* 0x000fe200078e02cc */
[----:B------:R-:W-:Y:S01]  /*10890*/  IADD3 R67, R65, R67, -R196 ;  /* 0x0000004341437210 */ /* 0x000fe20007ffe8c4 */
[C---:B------:R-:W-:Y:S01]  /*108a0*/  HMMA.16816.F32.BF16 R16, R120.reuse, R72, R16 ;  /* 0x000000487810723c */ /* 0x040fe20000041810 */
[----:B------:R-:W-:Y:S02]  /*108b0*/  LOP3.LUT R5, R4, 0xfffffffc, RZ, 0xc0, !PT ;  /* 0xfffffffc04057812 */ /* 0x000fe400078ec0ff */
[C---:B------:R-:W-:Y:S01]  /*108c0*/  IADD3 R6, R3.reuse, 0x1, RZ ;  /* 0x0000000103067810 */ /* 0x040fe20007ffe0ff */
[----:B------:R-:W-:Y:S01]  /*108d0*/  IMAD.IADD R4, R54, 0x1, R67 ;  /* 0x0000000136047824 */ /* 0x000fe200078e0243 */
[----:B------:R-:W-:Y:S01]  /*108e0*/  IADD3 R54, R3, 0x8, RZ ;  /* 0x0000000803367810 */ /* 0x000fe20007ffe0ff */
[----:B------:R-:W-:Y:S02]  /*108f0*/  IMAD.IADD R206, R64, 0x1, -R5 ;  /* 0x0000000140ce7824 */ /* 0x000fe400078e0a05 */
[----:B------:R-:W-:Y:S01]  /*10900*/  HMMA.16816.F32.BF16 R12, R120, R74, R12 ;  /* 0x0000004a780c723c */ /* 0x000fe2000004180c */
[----:B------:R-:W2:Y:S01]  /*10910*/  LDSM.16.M88.4 R72, [R181+0x7800] ;  /* 0x00780000b548783b */ /* 0x000ea20000000200 */
[C---:B------:R-:W-:Y:S01]  /*10920*/  IADD3 R64, R4.reuse, 0x8, RZ ;  /* 0x0000000804407810 */ /* 0x040fe20007ffe0ff */
[----:B------:R-:W3:Y:S01]  /*10930*/  I2F R5, R6 ;  /* 0x0000000600057306 */ /* 0x000ee20000201400 */
[-C--:B------:R-:W-:Y:S01]  /*10940*/  IMNMX R118, R4, R65.reuse, PT ;  /* 0x0000004104767217 */ /* 0x080fe20003800200 */
[----:B------:R-:W-:Y:S01]  /*10950*/  IMAD.IADD R4, R128, 0x1, R55 ;  /* 0x0000000180047824 */ /* 0x000fe200078e0237 */
[----:B------:R-:W-:-:S02]  /*10960*/  IMNMX R119, R64, R65, PT ;  /* 0x0000004140777217 */ /* 0x000fc40003800200 */
[C---:B------:R-:W-:Y:S01]  /*10970*/  HMMA.16816.F32.BF16 R48, R20.reuse, R88, R48 ;  /* 0x000000581430723c */ /* 0x040fe20000041830 */
[CC--:B------:R-:W-:Y:S01]  /*10980*/  ISETP.GE.AND P5, PT, R6.reuse, R118.reuse, PT ;  /* 0x000000760600720c */ /* 0x0c0fe20003fa6270 */
[----:B------:R-:W2:Y:S01]  /*10990*/  LDSM.16.M88.4 R64, [R184+0x7c00] ;  /* 0x007c0000b840783b */ /* 0x000ea20000000200 */
[-C--:B------:R-:W-:Y:S01]  /*109a0*/  ISETP.GE.AND P2, PT, R6, R119.reuse, PT ;  /* 0x000000770600720c */ /* 0x080fe20003f46270 */
[----:B------:R-:W1:Y:S01]  /*109b0*/  I2F R7, R54 ;  /* 0x0000003600077306 */ /* 0x000e620000201400 */
[C---:B------:R-:W-:Y:S02]  /*109c0*/  ISETP.GE.AND P4, PT, R54.reuse, R118, PT ;  /* 0x000000763600720c */ /* 0x040fe40003f86270 */
[----:B------:R-:W-:Y:S01]  /*109d0*/  ISETP.GE.AND P0, PT, R54, R119, PT ;  /* 0x000000773600720c */ /* 0x000fe20003f06270 */
[----:B------:R-:W-:Y:S08]  /*109e0*/  HMMA.16816.F32.BF16 R76, R20, R90, R76 ;  /* 0x0000005a144c723c */ /* 0x000ff0000004184c */
[----:B------:R-:W-:Y:S08]  /*109f0*/  HMMA.16816.F32.BF16 R36, R56, R86, R36 ;  /* 0x000000563824723c */ /* 0x000ff00000041824 */
[----:B------:R-:W-:Y:S01]  /*10a00*/  HMMA.16816.F32.BF16 R100, R120, R80, R100 ;  /* 0x000000507864723c */ /* 0x000fe20000041864 */
[----:B---3--:R-:W-:-:S02]  /*10a10*/  FFMA.FTZ R49, R0, R5, R49 ;  /* 0x0000000500317223 */ /* 0x008fc40000010031 */
[----:B------:R-:W-:-:S03]  /*10a20*/  FFMA.FTZ R51, R0, R5, R51 ;  /* 0x0000000500337223 */ /* 0x000fc60000010033 */
[----:B------:R-:W-:Y:S02]  /*10a30*/  FSEL R5, R49, -INF , !P5 ;  /* 0xff80000031057808 */ /* 0x000fe40006800000 */
[----:B------:R-:W-:Y:S01]  /*10a40*/  IADD3 R80, R3, 0x9, RZ ;  /* 0x0000000903507810 */ /* 0x000fe20007ffe0ff */
[----:B-1----:R-:W-:Y:S01]  /*10a50*/  HMMA.16816.F32.BF16 R32, R56, R44, R32 ;  /* 0x0000002c3820723c */ /* 0x002fe20000041820 */
[-C--:B------:R-:W-:Y:S01]  /*10a60*/  FFMA.FTZ R76, R0, R7.reuse, R76 ;  /* 0x00000007004c7223 */ /* 0x080fe2000001004c */
[----:B------:R-:W-:Y:S01]  /*10a70*/  FSEL R49, R51, -INF , !P2 ;  /* 0xff80000033317808 */ /* 0x000fe20005000000 */
[----:B------:R-:W1:Y:S01]  /*10a80*/  I2F R6, R80 ;  /* 0x0000005000067306 */ /* 0x000e620000201400 */
[----:B------:R-:W-:Y:S01]  /*10a90*/  ISETP.GE.AND P6, PT, R80, R118, PT ;  /* 0x000000765000720c */ /* 0x000fe20003fc6270 */
[----:B------:R-:W-:Y:S01]  /*10aa0*/  FFMA.FTZ R78, R0, R7, R78 ;  /* 0x00000007004e7223 */ /* 0x000fe2000001004e */
[----:B------:R-:W-:Y:S02]  /*10ab0*/  ISETP.GE.AND P1, PT, R80, R119, PT ;  /* 0x000000775000720c */ /* 0x000fe40003f26270 */
[----:B----4-:R-:W-:Y:S01]  /*10ac0*/  HMMA.16816.F32.BF16 R40, R20, R60, R40 ;  /* 0x0000003c1428723c */ /* 0x010fe20000041828 */
[----:B------:R-:W-:-:S02]  /*10ad0*/  IADD3 R44, R3, 0x10, RZ ;  /* 0x00000010032c7810 */ /* 0x000fc40007ffe0ff */
[C---:B------:R-:W-:Y:S02]  /*10ae0*/  IADD3 R45, R3.reuse, 0x11, RZ ;  /* 0x00000011032d7810 */ /* 0x040fe40007ffe0ff */
[----:B------:R-:W3:Y:S01]  /*10af0*/  I2F R55, R44 ;  /* 0x0000002c00377306 */ /* 0x000ee20000201400 */
[----:B------:R-:W-:Y:S02]  /*10b00*/  FSEL R7, R76, -INF , !P4 ;  /* 0xff8000004c077808 */ /* 0x000fe40006000000 */
[----:B------:R-:W-:Y:S01]  /*10b10*/  IADD3 R60, R3, 0x18, RZ ;  /* 0x00000018033c7810 */ /* 0x000fe20007ffe0ff */
[----:B------:R-:W-:Y:S01]  /*10b20*/  HMMA.16816.F32.BF16 R36, R20, R62, R36 ;  /* 0x0000003e1424723c */ /* 0x000fe20000041824 */
[----:B------:R-:W-:Y:S01]  /*10b30*/  ISETP.GE.AND P5, PT, R44, R118, PT ;  /* 0x000000762c00720c */ /* 0x000fe20003fa6270 */
[-C--:B-1----:R-:W-:Y:S01]  /*10b40*/  FFMA.FTZ R77, R0, R6.reuse, R77 ;  /* 0x00000006004d7223 */ /* 0x082fe2000001004d */
[----:B------:R-:W-:Y:S01]  /*10b50*/  FSEL R80, R78, -INF , !P0 ;  /* 0xff8000004e507808 */ /* 0x000fe20004000000 */
[----:B------:R1:W4:Y:S01]  /*10b60*/  I2F R54, R45 ;  /* 0x0000002d00367306 */ /* 0x0003220000201400 */
[----:B------:R-:W-:Y:S01]  /*10b70*/  FFMA.FTZ R79, R0, R6, R79 ;  /* 0x00000006004f7223 */ /* 0x000fe2000001004f */
[----:B------:R-:W-:-:S02]  /*10b80*/  ISETP.GE.AND P2, PT, R44, R119, PT ;  /* 0x000000772c00720c */ /* 0x000fc40003f46270 */
[----:B------:R-:W-:Y:S01]  /*10b90*/  HMMA.16816.F32.BF16 R96, R120, R82, R96 ;  /* 0x000000527860723c */ /* 0x000fe20000041860 */
[----:B------:R-:W-:Y:S02]  /*10ba0*/  FSEL R81, R77, -INF , !P6 ;  /* 0xff8000004d517808 */ /* 0x000fe40007000000 */
[CC--:B------:R-:W-:Y:S01]  /*10bb0*/  ISETP.GE.AND P6, PT, R60.reuse, R118.reuse, PT ;  /* 0x000000763c00720c */ /* 0x0c0fe20003fc6270 */
[----:B------:R2:W2:Y:S01]  /*10bc0*/  I2F R51, R60 ;  /* 0x0000003c00337306 */ /* 0x0004a20000201400 */
[----:B------:R-:W-:Y:S02]  /*10bd0*/  ISETP.GE.AND P4, PT, R45, R118, PT ;  /* 0x000000762d00720c */ /* 0x000fe40003f86270 */
[----:B------:R-:W-:Y:S01]  /*10be0*/  FSEL R82, R79, -INF , !P1 ;  /* 0xff8000004f527808 */ /* 0x000fe20004800000 */
[----:B------:R-:W-:Y:S01]  /*10bf0*/  HMMA.16816.F32.BF16 R28, R56, R46, R28 ;  /* 0x0000002e381c723c */ /* 0x000fe2000004181c */
[----:B------:R-:W-:Y:S01]  /*10c00*/  ISETP.GE.AND P1, PT, R60, R119, PT ;  /* 0x000000773c00720c */ /* 0x000fe20003f26270 */
[C---:B---3--:R-:W-:Y:S01]  /*10c10*/  FFMA.FTZ R6, R0.reuse, R55, R42 ;  /* 0x0000003700067223 */ /* 0x048fe2000001002a */
[----:B------:R-:W-:Y:S01]  /*10c20*/  ISETP.GE.AND P0, PT, R45, R119, PT ;  /* 0x000000772d00720c */ /* 0x000fe20003f06270 */
[C---:B------:R-:W-:Y:S01]  /*10c30*/  FFMA.FTZ R77, R0.reuse, R55, R40 ;  /* 0x00000037004d7223 */ /* 0x040fe20000010028 */
[----:B-1----:R-:W1:Y:S01]  /*10c40*/  LDSM.16.M88.4 R44, [R184+0x8000] ;  /* 0x00800000b82c783b */ /* 0x002e620000000200 */
[C---:B------:R-:W-:Y:S01]  /*10c50*/  IADD3 R76, R3.reuse, 0x19, RZ ;  /* 0x00000019034c7810 */ /* 0x040fe20007ffe0ff */
[CC--:B----4-:R-:W-:Y:S01]  /*10c60*/  FFMA.FTZ R79, R0.reuse, R54.reuse, R41 ;  /* 0x00000036004f7223 */ /* 0x0d0fe20000010029 */
[----:B--2---:R-:W-:Y:S01]  /*10c70*/  HMMA.16816.F32.BF16 R32, R20, R72, R32 ;  /* 0x000000481420723c */ /* 0x004fe20000041820 */
[----:B------:R-:W-:Y:S01]  /*10c80*/  IADD3 R42, R3, 0x20, RZ ;  /* 0x00000020032a7810 */ /* 0x000fe20007ffe0ff */
[----:B------:R-:W2:Y:S01]  /*10c90*/  I2F R40, R76 ;  /* 0x0000004c00287306 */ /* 0x000ea20000201400 */
[C---:B------:R-:W-:Y:S01]  /*10ca0*/  FFMA.FTZ R43, R0.reuse, R54, R43 ;  /* 0x00000036002b7223 */ /* 0x040fe2000001002b */
[----:B------:R-:W3:Y:S01]  /*10cb0*/  LDSM.16.M88.4 R60, [R181+0x7c00] ;  /* 0x007c0000b53c783b */ /* 0x000ee20000000200 */
[CC--:B------:R-:W-:Y:S01]  /*10cc0*/  FFMA.FTZ R36, R0.reuse, R51.reuse, R36 ;  /* 0x0000003300247223 */ /* 0x0c0fe20000010024 */
[----:B------:R-:W-:Y:S01]  /*10cd0*/  FSEL R77, R77, -INF , !P5 ;  /* 0xff8000004d4d7808 */ /* 0x000fe20006800000 */
[----:B------:R-:W-:Y:S01]  /*10ce0*/  FFMA.FTZ R38, R0, R51, R38 ;  /* 0x0000003300267223 */ /* 0x000fe20000010026 */
[----:B------:R-:W-:Y:S01]  /*10cf0*/  HMMA.16816.F32.BF16 R24, R56, R64, R24 ;  /* 0x000000403818723c */ /* 0x000fe20000041818 */
[----:B------:R-:W-:Y:S01]  /*10d00*/  FSEL R78, R43, -INF , !P0 ;  /* 0xff8000002b4e7808 */ /* 0x000fe20004000000 */
[----:B------:R-:W4:Y:S01]  /*10d10*/  I2F R41, R42 ;  /* 0x0000002a00297306 */ /* 0x000f220000201400 */
[----:B------:R-:W-:-:S02]  /*10d20*/  IADD3 R43, R3, 0x21, RZ ;  /* 0x00000021032b7810 */ /* 0x000fc40007ffe0ff */
[----:B------:R-:W-:Y:S02]  /*10d30*/  FSEL R6, R6, -INF , !P2 ;  /* 0xff80000006067808 */ /* 0x000fe40005000000 */
[C---:B------:R-:W-:Y:S01]  /*10d40*/  ISETP.GE.AND P5, PT, R76.reuse, R118, PT ;  /* 0x000000764c00720c */ /* 0x040fe20003fa6270 */
[----:B------:R-:W-:Y:S01]  /*10d50*/  HMMA.16816.F32.BF16 R124, R56, R66, R124 ;  /* 0x00000042387c723c */ /* 0x000fe2000004187c */
[----:B------:R-:W-:Y:S01]  /*10d60*/  ISETP.GE.AND P2, PT, R76, R119, PT ;  /* 0x000000774c00720c */ /* 0x000fe20003f46270 */
[----:B------:R1:W1:Y:S01]  /*10d70*/  I2F R51, R43 ;  /* 0x0000002b00337306 */ /* 0x0002620000201400 */
[----:B------:R-:W-:Y:S01]  /*10d80*/  FSEL R79, R79, -INF , !P4 ;  /* 0xff8000004f4f7808 */ /* 0x000fe20006000000 */
[-C--:B--2---:R-:W-:Y:S01]  /*10d90*/  FFMA.FTZ R37, R0, R40.reuse, R37 ;  /* 0x0000002800257223 */ /* 0x084fe20000010025 */
[----:B------:R-:W-:Y:S01]  /*10da0*/  FSEL R85, R36, -INF , !P6 ;  /* 0xff80000024557808 */ /* 0x000fe20007000000 */
[----:B------:R-:W-:Y:S01]  /*10db0*/  FFMA.FTZ R39, R0, R40, R39 ;  /* 0x0000002800277223 */ /* 0x000fe20000010027 */
[----:B------:R-:W-:Y:S01]  /*10dc0*/  FSEL R76, R38, -INF , !P1 ;  /* 0xff800000264c7808 */ /* 0x000fe20004800000 */
[----:B------:R-:W-:Y:S01]  /*10dd0*/  HMMA.16816.F32.BF16 R28, R20, R74, R28 ;  /* 0x0000004a141c723c */ /* 0x000fe2000004181c */
[-C--:B------:R-:W-:Y:S01]  /*10de0*/  ISETP.GE.AND P4, PT, R42, R118.reuse, PT ;  /* 0x000000762a00720c */ /* 0x080fe20003f86270 */
[----:B----4-:R-:W-:Y:S01]  /*10df0*/  FFMA.FTZ R161, R0, R41, R32 ;  /* 0x0000002900a17223 */ /* 0x010fe20000010020 */
[----:B------:R-:W-:Y:S01]  /*10e00*/  ISETP.GE.AND P0, PT, R42, R119, PT ;  /* 0x000000772a00720c */ /* 0x000fe20003f06270 */
[----:B------:R-:W-:Y:S01]  /*10e10*/  FFMA.FTZ R34, R0, R41, R34 ;  /* 0x0000002900227223 */ /* 0x000fe20000010022 */
[----:B------:R-:W-:-:S02]  /*10e20*/  ISETP.GE.AND P6, PT, R43, R118, PT ;  /* 0x000000762b00720c */ /* 0x000fc40003fc6270 */
[----:B------:R-:W-:Y:S02]  /*10e30*/  ISETP.GE.AND P1, PT, R43, R119, PT ;  /* 0x000000772b00720c */ /* 0x000fe40003f26270 */
[----:B------:R-:W-:Y:S01]  /*10e40*/  FSEL R87, R37, -INF , !P5 ;  /* 0xff80000025577808 */ /* 0x000fe20006800000 */
[----:B-1----:R-:W1:Y:S01]  /*10e50*/  LDSM.16.M88.4 R40, [R181+0x8000] ;  /* 0x00800000b528783b */ /* 0x002e620000000200 */
[----:B------:R-:W-:Y:S01]  /*10e60*/  FSEL R84, R39, -INF , !P2 ;  /* 0xff80000027547808 */ /* 0x000fe20005000000 */
[-C--:B------:R-:W-:Y:S01]  /*10e70*/  FFMA.FTZ R165, R0, R51.reuse, R33 ;  /* 0x0000003300a57223 */ /* 0x080fe20000010021 */
[C---:B------:R-:W-:Y:S01]  /*10e80*/  IADD3 R64, R3.reuse, 0x28, RZ ;  /* 0x0000002803407810 */ /* 0x040fe20007ffe0ff */
[----:B------:R-:W2:Y:S01]  /*10e90*/  LDSM.16.M88.4 R36, [R184+0x8400] ;  /* 0x00840000b824783b */ /* 0x000ea20000000200 */
[C---:B------:R-:W-:Y:S01]  /*10ea0*/  IADD3 R54, R3.reuse, 0x29, RZ ;  /* 0x0000002903367810 */ /* 0x040fe20007ffe0ff */
[----:B------:R-:W-:Y:S01]  /*10eb0*/  HMMA.16816.F32.BF16 R16, R56, R44, R16 ;  /* 0x0000002c3810723c */ /* 0x000fe20000041810 */
[----:B------:R-:W-:Y:S01]  /*10ec0*/  FSEL R136, R34, -INF , !P0 ;  /* 0xff80000022887808 */ /* 0x000fe20004000000 */
[----:B------:R-:W4:Y:S01]  /*10ed0*/  I2F R55, R64 ;  /* 0x0000004000377306 */ /* 0x000f220000201400 */
[C---:B------:R-:W-:Y:S01]  /*10ee0*/  IADD3 R34, R3.reuse, 0x30, RZ ;  /* 0x0000003003227810 */ /* 0x040fe20007ffe0ff */
[----:B------:R-:W-:Y:S01]  /*10ef0*/  FFMA.FTZ R138, R0, R51, R35 ;  /* 0x00000033008a7223 */ /* 0x000fe20000010023 */
[----:B------:R-:W-:-:S02]  /*10f00*/  IADD3 R35, R3, 0x31, RZ ;  /* 0x0000003103237810 */ /* 0x000fc40007ffe0ff */
[----:B------:R-:W-:Y:S01]  /*10f10*/  FSEL R161, R161, -INF , !P4 ;  /* 0xff800000a1a17808 */ /* 0x000fe20006000000 */
[----:B---3--:R-:W-:Y:S01]  /*10f20*/  HMMA.16816.F32.BF16 R24, R20, R60, R24 ;  /* 0x0000003c1418723c */ /* 0x008fe20000041818 */
[CC--:B------:R-:W-:Y:S01]  /*10f30*/  ISETP.GE.AND P5, PT, R64.reuse, R118.reuse, PT ;  /* 0x000000764000720c */ /* 0x0c0fe20003fa6270 */
[----:B------:R-:W3:Y:S01]  /*10f40*/  I2F R32, R54 ;  /* 0x0000003600207306 */ /* 0x000ee20000201400 */
[----:B------:R-:W-:Y:S02]  /*10f50*/  ISETP.GE.AND P2, PT, R64, R119, PT ;  /* 0x000000774000720c */ /* 0x000fe40003f46270 */
[-C--:B------:R-:W-:Y:S02]  /*10f60*/  ISETP.GE.AND P4, PT, R54, R118.reuse, PT ;  /* 0x000000763600720c */ /* 0x080fe40003f86270 */
[----:B------:R-:W-:Y:S01]  /*10f70*/  FSEL R165, R165, -INF , !P6 ;  /* 0xff800000a5a57808 */ /* 0x000fe20007000000 */
[----:B------:R-:W-:Y:S01]  /*10f80*/  HMMA.16816.F32.BF16 R12, R56, R46, R12 ;  /* 0x0000002e380c723c */ /* 0x000fe2000004180c */
[----:B------:R-:W-:Y:S01]  /*10f90*/  FSEL R138, R138, -INF , !P1 ;  /* 0xff8000008a8a7808 */ /* 0x000fe20004800000 */
[----:B------:R1:W1:Y:S01]  /*10fa0*/  I2F R33, R34 ;  /* 0x0000002200217306 */ /* 0x0002620000201400 */
[-C--:B----4-:R-:W-:Y:S01]  /*10fb0*/  FFMA.FTZ R28, R0, R55.reuse, R28 ;  /* 0x00000037001c7223 */ /* 0x090fe2000001001c */
[----:B------:R-:W-:Y:S01]  /*10fc0*/  ISETP.GE.AND P6, PT, R34, R118, PT ;  /* 0x000000762200720c */ /* 0x000fe20003fc6270 */
[----:B------:R-:W-:Y:S01]  /*10fd0*/  FFMA.FTZ R30, R0, R55, R30 ;  /* 0x00000037001e7223 */ /* 0x000fe2000001001e */
[----:B------:R-:W-:-:S02]  /*10fe0*/  ISETP.GE.AND P1, PT, R34, R119, PT ;  /* 0x000000772200720c */ /* 0x000fc40003f26270 */
[C---:B------:R-:W-:Y:S01]  /*10ff0*/  HMMA.16816.F32.BF16 R124, R20.reuse, R62, R124 ;  /* 0x0000003e147c723c */ /* 0x040fe2000004187c */
[----:B------:R-:W-:Y:S01]  /*11000*/  ISETP.GE.AND P0, PT, R54, R119, PT ;  /* 0x000000773600720c */ /* 0x000fe20003f06270 */
[----:B------:R-:W4:Y:S01]  /*11010*/  I2F R44, R35 ;  /* 0x00000023002c7306 */ /* 0x000f220000201400 */
[-C--:B---3--:R-:W-:Y:S01]  /*11020*/  FFMA.FTZ R29, R0, R32.reuse, R29 ;  /* 0x00000020001d7223 */ /* 0x088fe2000001001d */
[----:B------:R-:W-:Y:S01]  /*11030*/  FSEL R163, R28, -INF , !P5 ;  /* 0xff8000001ca37808 */ /* 0x000fe20006800000 */
[----:B------:R-:W-:Y:S01]  /*11040*/  FFMA.FTZ R122, R0, R32, R31 ;  /* 0x00000020007a7223 */ /* 0x000fe2000001001f */
[----:B------:R-:W-:Y:S02]  /*11050*/  FSEL R148, R30, -INF , !P2 ;  /* 0xff8000001e947808 */ /* 0x000fe40005000000 */
[----:B------:R-:W-:Y:S02]  /*11060*/  FSEL R167, R29, -INF , !P4 ;  /* 0xff8000001da77808 */ /* 0x000fe40006000000 */
[----:B-1----:R-:W-:Y:S01]  /*11070*/  IADD3 R34, R3, 0x38, RZ ;  /* 0x0000003803227810 */ /* 0x002fe20007ffe0ff */
[-C--:B------:R-:W-:Y:S01]  /*11080*/  FFMA.FTZ R26, R0, R33.reuse, R26 ;  /* 0x00000021001a7223 */ /* 0x080fe2000001001a */
[----:B------:R-:W1:Y:S01]  /*11090*/  LDSM.16.M88.4 R28, [R184+0x8800] ;  /* 0x00880000b81c783b */ /* 0x000e620000000200 */
[C---:B------:R-:W-:Y:S01]  /*110a0*/  HMMA.16816.F32.BF16 R16, R20.reuse, R40, R16 ;  /* 0x000000281410723c */ /* 0x040fe20000041810 */
[----:B------:R-:W-:Y:S01]  /*110b0*/  FSEL R122, R122, -INF , !P0 ;  /* 0xff8000007a7a7808 */ /* 0x000fe20004000000 */
[----:B------:R3:W2:Y:S01]  /*110c0*/  I2F R45, R34 ;  /* 0x00000022002d7306 */ /* 0x0006a20000201400 */
[C---:B------:R-:W-:Y:S01]  /*110d0*/  ISETP.GE.AND P5, PT, R35.reuse, R118, PT ;  /* 0x000000762300720c */ /* 0x040fe20003fa6270 */
[C---:B------:R-:W-:Y:S01]  /*110e0*/  FFMA.FTZ R67, R0.reuse, R33, R24 ;  /* 0x0000002100437223 */ /* 0x040fe20000010018 */
[-C--:B------:R-:W-:Y:S01]  /*110f0*/  ISETP.GE.AND P2, PT, R35, R119.reuse, PT ;  /* 0x000000772300720c */ /* 0x080fe20003f46270 */
[----:B----4-:R-:W-:Y:S01]  /*11100*/  FFMA.FTZ R27, R0, R44, R27 ;  /* 0x0000002c001b7223 */ /* 0x010fe2000001001b */
[----:B------:R-:W-:Y:S01]  /*11110*/  ISETP.GE.AND P4, PT, R34, R118, PT ;  /* 0x000000762200720c */ /* 0x000fe20003f86270 */
[----:B------:R-:W-:Y:S01]  /*11120*/  FFMA.FTZ R157, R0, R44, R25 ;  /* 0x0000002c009d7223 */ /* 0x000fe20000010019 */
[----:B------:R-:W-:Y:S01]  /*11130*/  ISETP.GE.AND P0, PT, R34, R119, PT ;  /* 0x000000772200720c */ /* 0x000fe20003f06270 */
[----:B------:R-:W-:Y:S01]  /*11140*/  HMMA.16816.F32.BF16 R40, R20, R42, R12 ;  /* 0x0000002a1428723c */ /* 0x000fe2000004180c */
[----:B------:R-:W-:Y:S01]  /*11150*/  FSEL R64, R26, -INF , !P1 ;  /* 0xff8000001a407808 */ /* 0x000fe20004800000 */
[----:B------:R-:W4:Y:S01]  /*11160*/  LDSM.16.M88.4 R12, [R184+0x8c00] ;  /* 0x008c0000b80c783b */ /* 0x000f220000000200 */
[----:B------:R-:W-:-:S02]  /*11170*/  IADD3 R46, R3, 0x39, RZ ;  /* 0x00000039032e7810 */ /* 0x000fc40007ffe0ff */
[----:B------:R-:W-:Y:S02]  /*11180*/  IADD3 R26, R3, 0x40, RZ ;  /* 0x00000040031a7810 */ /* 0x000fe40007ffe0ff */
[----:B------:R-:W1:Y:S01]  /*11190*/  I2F R24, R46 ;  /* 0x0000002e00187306 */ /* 0x000e620000201400 */
[----:B---3--:R-:W3:Y:S01]  /*111a0*/  LDSM.16.M88.4 R32, [R181+0x8400] ;  /* 0x00840000b520783b */ /* 0x008ee20000000200 */
[----:B------:R-:W-:Y:S01]  /*111b0*/  FSEL R65, R27, -INF , !P2 ;  /* 0xff8000001b417808 */ /* 0x000fe20005000000 */
[----:B--2---:R-:W-:Y:S01]  /*111c0*/  HMMA.16816.F32.BF16 R8, R56, R36, R8 ;  /* 0x000000243808723c */ /* 0x004fe20000041808 */
[----:B------:R-:W-:Y:S01]  /*111d0*/  IADD3 R27, R3, 0x41, RZ ;  /* 0x00000041031b7810 */ /* 0x000fe20007ffe0ff */
[CC--:B------:R-:W-:Y:S01]  /*111e0*/  FFMA.FTZ R121, R0.reuse, R45.reuse, R124 ;  /* 0x0000002d00797223 */ /* 0x0c0fe2000001007c */
[----:B------:R-:W-:Y:S01]  /*111f0*/  FSEL R157, R157, -INF , !P5 ;  /* 0xff8000009d9d7808 */ /* 0x000fe20006800000 */
[----:B------:R-:W-:Y:S01]  /*11200*/  FFMA.FTZ R120, R0, R45, R126 ;  /* 0x0000002d00787223 */ /* 0x000fe2000001007e */
[----:B------:R-:W2:Y:S01]  /*11210*/  I2F R25, R26 ;  /* 0x0000001a00197306 */ /* 0x000ea20000201400 */
[----:B------:R-:W-:-:S02]  /*11220*/  ISETP.GE.AND P5, PT, R26, R118, PT ;  /* 0x000000761a00720c */ /* 0x000fc40003fa6270 */
[C---:B------:R-:W-:Y:S01]  /*11230*/  HMMA.16816.F32.BF16 R68, R56.reuse, R38, R68 ;  /* 0x000000263844723c */ /* 0x040fe20000041844 */
[----:B------:R-:W-:Y:S02]  /*11240*/  FSEL R121, R121, -INF , !P4 ;  /* 0xff80000079797808 */ /* 0x000fe40006000000 */
[----:B------:R-:W-:Y:S02]  /*11250*/  FSEL R120, R120, -INF , !P0 ;  /* 0xff80000078787808 */ /* 0x000fe40004000000 */
[----:B------:R4:W4:Y:S01]  /*11260*/  I2F R36, R27 ;  /* 0x0000001b00247306 */ /* 0x0009220000201400 */
[-C--:B------:R-:W-:Y:S01]  /*11270*/  ISETP.GE.AND P2, PT, R26, R119.reuse, PT ;  /* 0x000000771a00720c */ /* 0x080fe20003f46270 */
[CC--:B-1----:R-:W-:Y:S01]  /*11280*/  FFMA.FTZ R125, R0.reuse, R24.reuse, R125 ;  /* 0x00000018007d7223 */ /* 0x0c2fe2000001007d */
[C---:B------:R-:W-:Y:S01]  /*11290*/  IADD3 R39, R3.reuse, 0x48, RZ ;  /* 0x0000004803277810 */ /* 0x040fe20007ffe0ff */
[C---:B------:R-:W-:Y:S01]  /*112a0*/  FFMA.FTZ R123, R0.reuse, R24, R127 ;  /* 0x00000018007b7223 */ /* 0x040fe2000001007f */
[----:B------:R-:W-:Y:S01]  /*112b0*/  IADD3 R38, R3, 0x49, RZ ;  /* 0x0000004903267810 */ /* 0x000fe20007ffe0ff */
[C---:B------:R-:W-:Y:S01]  /*112c0*/  HMMA.16816.F32.BF16 R108, R56.reuse, R28, R108 ;  /* 0x0000001c386c723c */ /* 0x040fe2000004186c */
[CC--:B------:R-:W-:Y:S01]  /*112d0*/  ISETP.GE.AND P4, PT, R27.reuse, R118.reuse, PT ;  /* 0x000000761b00720c */ /* 0x0c0fe20003f86270 */
[----:B------:R-:W1:Y:S01]  /*112e0*/  I2F R37, R39 ;  /* 0x0000002700257306 */ /* 0x000e620000201400 */
[----:B------:R-:W-:Y:S01]  /*112f0*/  ISETP.GE.AND P0, PT, R27, R119, PT ;  /* 0x000000771b00720c */ /* 0x000fe20003f06270 */
[CC--:B--2---:R-:W-:Y:S01]  /*11300*/  FFMA.FTZ R135, R0.reuse, R25.reuse, R16 ;  /* 0x0000001900877223 */ /* 0x0c4fe20000010010 */
[----:B------:R-:W-:Y:S01]  /*11310*/  FSEL R67, R67, -INF , !P6 ;  /* 0xff80000043437808 */ /* 0x000fe20007000000 */
[----:B------:R-:W-:Y:S01]  /*11320*/  FFMA.FTZ R132, R0, R25, R18 ;  /* 0x0000001900847223 */ /* 0x000fe20000010012 */
[C---:B------:R-:W-:Y:S01]  /*11330*/  ISETP.GE.AND P6, PT, R46.reuse, R118, PT ;  /* 0x000000762e00720c */ /* 0x040fe20003fc6270 */
[C---:B------:R-:W-:Y:S01]  /*11340*/  HMMA.16816.F32.BF16 R104, R56.reuse, R30, R104 ;  /* 0x0000001e3868723c */ /* 0x040fe20000041868 */
[----:B------:R-:W-:Y:S01]  /*11350*/  ISETP.GE.AND P1, PT, R46, R119, PT ;  /* 0x000000772e00720c */ /* 0x000fe20003f26270 */
[----:B------:R-:W2:Y:S01]  /*11360*/  I2F R16, R38 ;  /* 0x0000002600107306 */ /* 0x000ea20000201400 */
[----:B----4-:R-:W4:Y:S01]  /*11370*/  LDSM.16.M88.4 R24, [R181+0x8800] ;  /* 0x00880000b518783b */ /* 0x010f220000000200 */
[CC--:B------:R-:W-:Y:S01]  /*11380*/  FFMA.FTZ R17, R0.reuse, R36.reuse, R17 ;  /* 0x0000002400117223 */ /* 0x0c0fe20000010011 */
[----:B------:R-:W-:Y:S01]  /*11390*/  FSEL R159, R125, -INF , !P6 ;  /* 0xff8000007d9f7808 */ /* 0x000fe20007000000 */
[C---:B------:R-:W-:Y:S01]  /*113a0*/  FFMA.FTZ R19, R0.reuse, R36, R19 ;  /* 0x0000002400137223 */ /* 0x040fe20000010013 */
[----:B------:R-:W-:Y:S01]  /*113b0*/  FSEL R123, R123, -INF , !P1 ;  /* 0xff8000007b7b7808 */ /* 0x000fe20004800000 */
[----:B------:R-:W-:Y:S01]  /*113c0*/  HMMA.16816.F32.BF16 R100, R56, R12, R100 ;  /* 0x0000000c3864723c */ /* 0x000fe20000041864 */
[----:B------:R-:W-:Y:S01]  /*113d0*/  FSEL R155, R17, -INF , !P4 ;  /* 0xff800000119b7808 */ /* 0x000fe20006000000 */
[CC--:B-1----:R-:W-:Y:S01]  /*113e0*/  FFMA.FTZ R40, R0.reuse, R37.reuse, R40 ;  /* 0x0000002500287223 */ /* 0x0c2fe20000010028 */
[C---:B------:R-:W-:Y:S01]  /*113f0*/  ISETP.GE.AND P6, PT, R39.reuse, R118, PT ;  /* 0x000000762700720c */ /* 0x040fe20003fc6270 */
[----:B------:R-:W-:Y:S01]  /*11400*/  FFMA.FTZ R42, R0, R37, R42 ;  /* 0x00000025002a7223 */ /* 0x000fe2000001002a */
[----:B------:R-:W-:-:S02]  /*11410*/  ISETP.GE.AND P1, PT, R39, R119, PT ;  /* 0x000000772700720c */ /* 0x000fc40003f26270 */
[C---:B------:R-:W-:Y:S01]  /*11420*/  IADD3 R18, R3.reuse, 0x50, RZ ;  /* 0x0000005003127810 */ /* 0x040fe20007ffe0ff */
[C---:B---3--:R-:W-:Y:S01]  /*11430*/  HMMA.16816.F32.BF16 R8, R20.reuse, R32, R8 ;  /* 0x000000201408723c */ /* 0x048fe20000041808 */
[----:B------:R-:W-:Y:S01]  /*11440*/  IADD3 R17, R3, 0x51, RZ ;  /* 0x0000005103117810 */ /* 0x000fe20007ffe0ff */
[-C--:B--2---:R-:W-:Y:S01]  /*11450*/  FFMA.FTZ R41, R0, R16.reuse, R41 ;  /* 0x0000001000297223 */ /* 0x084fe20000010029 */
[----:B------:R-:W-:Y:S01]  /*11460*/  FSEL R133, R19, -INF , !P0 ;  /* 0xff80000013857808 */ /* 0x000fe20004000000 */
[----:B------:R-:W1:Y:S01]  /*11470*/  I2F R29, R18 ;  /* 0x00000012001d7306 */ /* 0x000e620000201400 */
[----:B------:R-:W-:Y:S01]  /*11480*/  FSEL R137, R40, -INF , !P6 ;  /* 0xff80000028897808 */ /* 0x000fe20007000000 */
[----:B------:R-:W-:Y:S01]  /*11490*/  FFMA.FTZ R43, R0, R16, R43 ;  /* 0x00000010002b7223 */ /* 0x000fe2000001002b */
[----:B------:R-:W-:Y:S01]  /*114a0*/  FSEL R134, R42, -INF , !P1 ;  /* 0xff8000002a867808 */ /* 0x000fe20004800000 */
[----:B------:R-:W-:Y:S01]  /*114b0*/  HMMA.16816.F32.BF16 R68, R20, R34, R68 ;  /* 0x000000221444723c */ /* 0x000fe20000041844 */
[----:B------:R-:W-:-:S02]  /*114c0*/  ISETP.GE.AND P4, PT, R18, R118, PT ;  /* 0x000000761200720c */ /* 0x000fc40003f86270 */
[-C--:B------:R-:W-:Y:S01]  /*114d0*/  ISETP.GE.AND P0, PT, R18, R119.reuse, PT ;  /* 0x000000771200720c */ /* 0x080fe20003f06270 */
[----:B------:R2:W3:Y:S01]  /*114e0*/  I2F R28, R17 ;  /* 0x00000011001c7306 */ /* 0x0004e20000201400 */
[C---:B------:R-:W-:Y:S02]  /*114f0*/  ISETP.GE.AND P6, PT, R17.reuse, R118, PT ;  /* 0x000000761100720c */ /* 0x040fe40003fc6270 */
[----:B------:R-:W-:Y:S01]  /*11500*/  ISETP.GE.AND P1, PT, R17, R119, PT ;  /* 0x000000771100720c */ /* 0x000fe20003f26270 */
[----:B------:R-:W-:Y:S01]  /*11510*/  HMMA.16816.F32.BF16 R96, R56, R14, R96 ;  /* 0x0000000e3860723c */ /* 0x000fe20000041860 */
[C---:B------:R-:W-:Y:S02]  /*11520*/  IADD3 R12, R3.reuse, 0x61, RZ ;  /* 0x00000061030c7810 */ /* 0x040fe40007ffe0ff */
[C---:B------:R-:W-:Y:S02]  /*11530*/  IADD3 R32, R3.reuse, 0x59, RZ ;  /* 0x0000005903207810 */ /* 0x040fe40007ffe0ff */
[----:B------:R-:W-:-:S02]  /*11540*/  IADD3 R30, R3, 0x58, RZ ;  /* 0x00000058031e7810 */ /* 0x000fc40007ffe0ff */
[C---:B------:R-:W-:Y:S01]  /*11550*/  IADD3 R13, R3.reuse, 0x68, RZ ;  /* 0x00000068030d7810 */ /* 0x040fe20007ffe0ff */
[CC--:B-1----:R-:W-:Y:S01]  /*11560*/  FFMA.FTZ R151, R0.reuse, R29.reuse, R8 ;  /* 0x0000001d00977223 */ /* 0x0c2fe20000010008 */
[----:B------:R-:W1:Y:S01]  /*11570*/  I2F R31, R30 ;  /* 0x0000001e001f7306 */ /* 0x000e620000201400 */
[C---:B------:R-:W-:Y:S01]  /*11580*/  FFMA.FTZ R146, R0.reuse, R29, R10 ;  /* 0x0000001d00927223 */ /* 0x040fe2000001000a */
[C---:B----4-:R-:W-:Y:S01]  /*11590*/  HMMA.16816.F32.BF16 R108, R20.reuse, R24, R108 ;  /* 0x00000018146c723c */ /* 0x050fe2000004186c */
[----:B--2---:R-:W2:Y:S01]  /*115a0*/  LDSM.16.M88.4 R16, [R181+0x8c00] ;  /* 0x008c0000b510783b */ /* 0x004ea20000000200 */
[CC--:B---3--:R-:W-:Y:S01]  /*115b0*/  FFMA.FTZ R11, R0.reuse, R28.reuse, R11 ;  /* 0x0000001c000b7223 */ /* 0x0c8fe2000001000b */
[----:B------:R-:W-:Y:S01]  /*115c0*/  IADD3 R10, R3, 0x60, RZ ;  /* 0x00000060030a7810 */ /* 0x000fe20007ffe0ff */
[----:B------:R-:W-:Y:S01]  /*115d0*/  FFMA.FTZ R149, R0, R28, R9 ;  /* 0x0000001c00957223 */ /* 0x000fe20000010009 */
[----:B------:R-:W-:Y:S01]  /*115e0*/  FSEL R151, R151, -INF , !P4 ;  /* 0xff80000097977808 */ /* 0x000fe20006000000 */
[----:B------:R-:W3:Y:S01]  /*115f0*/  I2F R8, R32 ;  /* 0x0000002000087306 */ /* 0x000ee20000201400 */
[----:B------:R-:W-:Y:S01]  /*11600*/  FSEL R142, R11, -INF , !P1 ;  /* 0xff8000000b8e7808 */ /* 0x000fe20004800000 */
[----:B------:R-:W-:Y:S01]  /*11610*/  HMMA.16816.F32.BF16 R104, R20, R26, R104 ;  /* 0x0000001a1468723c */ /* 0x000fe20000041868 */
[----:B------:R-:W-:Y:S01]  /*11620*/  FSEL R149, R149, -INF , !P6 ;  /* 0xff80000095957808 */ /* 0x000fe20007000000 */
[----:B------:R-:W-:-:S04]  /*11630*/  DEPBAR.LE SB0, 0x0 ;  /* 0x000080000000791a */ /* 0x000fc80000000000 */
[----:B------:R-:W4:Y:S01]  /*11640*/  I2F R11, R12 ;  /* 0x0000000c000b7306 */ /* 0x000f220000201400 */
[-C--:B------:R-:W-:Y:S01]  /*11650*/  ISETP.GE.AND P6, PT, R10, R118.reuse, PT ;  /* 0x000000760a00720c */ /* 0x080fe20003fc6270 */
[----:B-1----:R-:W-:Y:S01]  /*11660*/  FFMA.FTZ R68, R0, R31, R68 ;  /* 0x0000001f00447223 */ /* 0x002fe20000010044 */
[----:B------:R-:W-:Y:S01]  /*11670*/  ISETP.GE.AND P1, PT, R10, R119, PT ;  /* 0x000000770a00720c */ /* 0x000fe20003f26270 */
[----:B------:R-:W-:Y:S01]  /*11680*/  FFMA.FTZ R70, R0, R31, R70 ;  /* 0x0000001f00467223 */ /* 0x000fe20000010046 */
[----:B------:R-:W-:Y:S02]  /*11690*/  FSEL R146, R146, -INF , !P0 ;  /* 0xff80000092927808 */ /* 0x000fe40004000000 */
[----:B------:R-:W-:Y:S01]  /*116a0*/  ISETP.GE.AND P4, PT, R32, R118, PT ;  /* 0x000000762000720c */ /* 0x000fe20003f86270 */
[----:B------:R-:W1:Y:S01]  /*116b0*/  I2F R9, R10 ;  /* 0x0000000a00097306 */ /* 0x000e620000201400 */
[-C--:B---3--:R-:W-:Y:S01]  /*116c0*/  FFMA.FTZ R69, R0, R8.reuse, R69 ;  /* 0x0000000800457223 */ /* 0x088fe20000010045 */
[----:B------:R-:W-:Y:S01]  /*116d0*/  ISETP.GE.AND P0, PT, R32, R119, PT ;  /* 0x000000772000720c */ /* 0x000fe20003f06270 */
[----:B------:R-:W-:Y:S01]  /*116e0*/  FFMA.FTZ R71, R0, R8, R71 ;  /* 0x0000000800477223 */ /* 0x000fe20000010047 */
[----:B------:R-:W-:-:S02]  /*116f0*/  IADD3 R8, R3, 0x69, RZ ;  /* 0x0000006903087810 */ /* 0x000fc40007ffe0ff */
[----:B------:R-:W-:Y:S01]  /*11700*/  FSEL R135, R135, -INF , !P5 ;  /* 0xff80000087877808 */ /* 0x000fe20006800000 */
[-C--:B----4-:R-:W-:Y:S01]  /*11710*/  FFMA.FTZ R109, R0, R11.reuse, R109 ;  /* 0x0000000b006d7223 */ /* 0x090fe2000001006d */
[----:B------:R-:W-:Y:S01]  /*11720*/  FSEL R132, R132, -INF , !P2 ;  /* 0xff80000084847808 */ /* 0x000fe20005000000 */
[----:B------:R-:W-:Y:S01]  /*11730*/  FFMA.FTZ R111, R0, R11, R111 ;  /* 0x0000000b006f7223 */ /* 0x000fe2000001006f */
[----:B------:R-:W-:Y:S01]  /*11740*/  FSEL R147, R69, -INF , !P4 ;  /* 0xff80000045937808 */ /* 0x000fe20006000000 */
[----:B------:R3:W4:Y:S01]  /*11750*/  I2F R15, R13 ;  /* 0x0000000d000f7306 */ /* 0x0007220000201400 */
[----:B------:R-:W-:Y:S02]  /*11760*/  FSEL R139, R71, -INF , !P0 ;  /* 0xff800000478b7808 */ /* 0x000fe40004000000 */
[-C--:B------:R-:W-:Y:S01]  /*11770*/  ISETP.GE.AND P5, PT, R38, R118.reuse, PT ;  /* 0x000000762600720c */ /* 0x080fe20003fa6270 */
[CC--:B-1----:R-:W-:Y:S01]  /*11780*/  FFMA.FTZ R108, R0.reuse, R9.reuse, R108 ;  /* 0x00000009006c7223 */ /* 0x0c2fe2000001006c */
[----:B------:R-:W-:Y:S01]  /*11790*/  IADD3 R10, R3, 0x70, RZ ;  /* 0x00000070030a7810 */ /* 0x000fe20007ffe0ff */
[----:B------:R-:W-:Y:S01]  /*117a0*/  FFMA.FTZ R110, R0, R9, R110 ;  /* 0x00000009006e7223 */ /* 0x000fe2000001006e */
[----:B--2---:R-:W-:Y:S01]  /*117b0*/  HMMA.16816.F32.BF16 R100, R20, R16, R100 ;  /* 0x000000101464723c */ /* 0x004fe20000041864 */
[----:B------:R-:W-:Y:S01]  /*117c0*/  ISETP.GE.AND P2, PT, R38, R119, PT ;  /* 0x000000772600720c */ /* 0x000fe20003f46270 */
[----:B------:R-:W1:Y:S01]  /*117d0*/  I2F R11, R10 ;  /* 0x0000000a000b7306 */ /* 0x000e620000201400 */
[----:B------:R-:W-:-:S02]  /*117e0*/  ISETP.GE.AND P4, PT, R13, R118, PT ;  /* 0x000000760d00720c */ /* 0x000fc40003f86270 */
[----:B------:R-:W-:Y:S02]  /*117f0*/  ISETP.GE.AND P0, PT, R13, R119, PT ;  /* 0x000000770d00720c */ /* 0x000fe40003f06270 */
[----:B------:R-:W-:Y:S01]  /*11800*/  FSEL R153, R41, -INF , !P5 ;  /* 0xff80000029997808 */ /* 0x000fe20006800000 */
[----:B------:R-:W-:Y:S01]  /*11810*/  HMMA.16816.F32.BF16 R96, R20, R18, R96 ;  /* 0x000000121460723c */ /* 0x000fe20000041860 */
[----:B---3--:R-:W-:Y:S01]  /*11820*/  IADD3 R13, R3, 0x78, RZ ;  /* 0x00000078030d7810 */ /* 0x008fe20007ffe0ff */
[----:B------:R-:W2:Y:S01]  /*11830*/  I2F R9, R8 ;  /* 0x0000000800097306 */ /* 0x000ea20000201400 */
[----:B------:R-:W-:Y:S01]  /*11840*/  FSEL R143, R43, -INF , !P2 ;  /* 0xff8000002b8f7808 */ /* 0x000fe20005000000 */
[-C--:B----4-:R-:W-:Y:S01]  /*11850*/  FFMA.FTZ R104, R0, R15.reuse, R104 ;  /* 0x0000000f00687223 */ /* 0x090fe20000010068 */
[----:B------:R-:W-:Y:S01]  /*11860*/  ISETP.GE.AND P5, PT, R30, R118, PT ;  /* 0x000000761e00720c */ /* 0x000fe20003fa6270 */
[----:B------:R-:W-:Y:S01]  /*11870*/  FFMA.FTZ R106, R0, R15, R106 ;  /* 0x0000000f006a7223 */ /* 0x000fe2000001006a */
[----:B------:R-:W-:-:S02]  /*11880*/  ISETP.GE.AND P2, PT, R30, R119, PT ;  /* 0x000000771e00720c */ /* 0x000fc40003f46270 */
[----:B------:R-:W-:Y:S02]  /*11890*/  FSEL R141, R68, -INF , !P5 ;  /* 0xff800000448d7808 */ /* 0x000fe40006800000 */
[----:B------:R-:W-:Y:S02]  /*118a0*/  FSEL R140, R70, -INF , !P2 ;  /* 0xff800000468c7808 */ /* 0x000fe40005000000 */
[C---:B------:R-:W-:Y:S02]  /*118b0*/  ISETP.GE.AND P5, PT, R12.reuse, R118, PT ;  /* 0x000000760c00720c */ /* 0x040fe40003fa6270 */
[----:B------:R-:W-:Y:S01]  /*118c0*/  ISETP.GE.AND P2, PT, R12, R119, PT ;  /* 0x000000770c00720c */ /* 0x000fe20003f46270 */
[CC--:B-1----:R-:W-:Y:S01]  /*118d0*/  FFMA.FTZ R63, R0.reuse, R11.reuse, R100 ;  /* 0x0000000b003f7223 */ /* 0x0c2fe20000010064 */
[----:B------:R-:W-:Y:S01]  /*118e0*/  IADD3 R12, R3, 0x71, RZ ;  /* 0x00000071030c7810 */ /* 0x000fe20007ffe0ff */
[----:B------:R-:W-:Y:S01]  /*118f0*/  FFMA.FTZ R66, R0, R11, R102 ;  /* 0x0000000b00427223 */ /* 0x000fe20000010066 */
[----:B------:R-:W-:Y:S01]  /*11900*/  FSEL R131, R108, -INF , !P6 ;  /* 0xff8000006c837808 */ /* 0x000fe20007000000 */
[----:B------:R-:W1:Y:S01]  /*11910*/  I2F R11, R13 ;  /* 0x0000000d000b7306 */ /* 0x000e620000201400 */
[----:B------:R-:W-:Y:S01]  /*11920*/  FSEL R130, R110, -INF , !P1 ;  /* 0xff8000006e827808 */ /* 0x000fe20004800000 */
[CC--:B--2---:R-:W-:Y:S01]  /*11930*/  FFMA.FTZ R105, R0.reuse, R9.reuse, R105 ;  /* 0x0000000900697223 */ /* 0x0c4fe20000010069 */
[----:B------:R-:W-:Y:S01]  /*11940*/  FSEL R129, R109, -INF , !P5 ;  /* 0xff8000006d817808 */ /* 0x000fe20006800000 */
[----:B------:R-:W-:Y:S01]  /*11950*/  FFMA.FTZ R107, R0, R9, R107 ;  /* 0x00000009006b7223 */ /* 0x000fe2000001006b */
[----:B------:R-:W-:-:S02]  /*11960*/  FSEL R128, R111, -INF , !P2 ;  /* 0xff8000006f807808 */ /* 0x000fc40005000000 */
[CC--:B------:R-:W-:Y:S01]  /*11970*/  ISETP.GE.AND P6, PT, R8.reuse, R118.reuse, PT ;  /* 0x000000760800720c */ /* 0x0c0fe20003fc6270 */
[----:B------:R-:W2:Y:S01]  /*11980*/  I2F R9, R3 ;  /* 0x0000000300097306 */ /* 0x000ea20000201400 */
[-C--:B------:R-:W-:Y:S02]  /*11990*/  ISETP.GE.AND P1, PT, R8, R119.reuse, PT ;  /* 0x000000770800720c */ /* 0x080fe40003f26270 */
[CC--:B------:R-:W-:Y:S02]  /*119a0*/  ISETP.GE.AND P5, PT, R10.reuse, R118.reuse, PT ;  /* 0x000000760a00720c */ /* 0x0c0fe40003fa6270 */
[----:B------:R-:W-:Y:S02]  /*119b0*/  ISETP.GE.AND P2, PT, R10, R119, PT ;  /* 0x000000770a00720c */ /* 0x000fe40003f46270 */
[----:B------:R-:W-:Y:S01]  /*119c0*/  IADD3 R10, R3, 0x79, RZ ;  /* 0x00000079030a7810 */ /* 0x000fe20007ffe0ff */
[----:B------:R-:W3:Y:S01]  /*119d0*/  I2F R8, R12 ;  /* 0x0000000c00087306 */ /* 0x000ee20000201400 */
[----:B------:R-:W-:Y:S01]  /*119e0*/  FSEL R63, R63, -INF , !P5 ;  /* 0xff8000003f3f7808 */ /* 0x000fe20006800000 */
[-C--:B-1----:R-:W-:Y:S01]  /*119f0*/  FFMA.FTZ R59, R0, R11.reuse, R96 ;  /* 0x0000000b003b7223 */ /* 0x082fe20000010060 */
[----:B------:R-:W-:Y:S01]  /*11a00*/  FSEL R66, R66, -INF , !P2 ;  /* 0xff80000042427808 */ /* 0x000fe20005000000 */
[----:B------:R-:W-:Y:S01]  /*11a10*/  FFMA.FTZ R60, R0, R11, R98 ;  /* 0x0000000b003c7223 */ /* 0x000fe20000010062 */
[----:B------:R-:W-:-:S02]  /*11a20*/  ISETP.GE.AND P5, PT, R3, R118, PT ;  /* 0x000000760300720c */ /* 0x000fc40003fa6270 */
[----:B------:R-:W-:Y:S01]  /*11a30*/  ISETP.GE.AND P2, PT, R3, R119, PT ;  /* 0x000000770300720c */ /* 0x000fe20003f46270 */
[-C--:B--2---:R-:W-:Y:S01]  /*11a40*/  FFMA.FTZ R48, R0, R9.reuse, R48 ;  /* 0x0000000900307223 */ /* 0x084fe20000010030 */
[----:B------:R-:W-:Y:S01]  /*11a50*/  FSEL R125, R105, -INF , !P6 ;  /* 0xff800000697d7808 */ /* 0x000fe20007000000 */
[----:B------:R-:W1:Y:S01]  /*11a60*/  I2F R3, R10 ;  /* 0x0000000a00037306 */ /* 0x000e620000201400 */
[----:B------:R-:W-:Y:S02]  /*11a70*/  ISETP.GE.AND P6, PT, R13, R118, PT ;  /* 0x000000760d00720c */ /* 0x000fe40003fc6270 */
[----:B------:R-:W-:Y:S02]  /*11a80*/  FSEL R127, R104, -INF , !P4 ;  /* 0xff800000687f7808 */ /* 0x000fe40006000000 */
[----:B------:R-:W-:Y:S01]  /*11a90*/  FSEL R59, R59, -INF , !P6 ;  /* 0xff8000003b3b7808 */ /* 0x000fe20007000000 */
[C---:B---3--:R-:W-:Y:S01]  /*11aa0*/  FFMA.FTZ R61, R0.reuse, R8, R101 ;  /* 0x00000008003d7223 */ /* 0x048fe20000010065 */
[----:B------:R-:W-:Y:S01]  /*11ab0*/  BAR.SYNC.DEFER_BLOCKING 0x0 ;  /* 0x0000000000007b1d */ /* 0x000fe20000010000 */
[----:B------:R-:W-:Y:S01]  /*11ac0*/  ISETP.GT.AND P6, PT, R199, R190, PT ;  /* 0x000000bec700720c */ /* 0x000fe20003fc4270 */
[----:B------:R-:W-:Y:S01]  /*11ad0*/  FFMA.FTZ R62, R0, R8, R103 ;  /* 0x00000008003e7223 */ /* 0x000fe20000010067 */
[----:B------:R-:W-:Y:S01]  /*11ae0*/  FSEL R126, R106, -INF , !P0 ;  /* 0xff8000006a7e7808 */ /* 0x000fe20004000000 */
[----:B------:R-:W-:Y:S01]  /*11af0*/  FFMA.FTZ R8, R0, R9, R50 ;  /* 0x0000000900087223 */ /* 0x000fe20000010032 */
[----:B------:R-:W-:-:S02]  /*11b00*/  ISETP.GE.AND P4, PT, R12, R118, PT ;  /* 0x000000760c00720c */ /* 0x000fc40003f86270 */
[----:B------:R-:W-:Y:S02]  /*11b10*/  ISETP.GE.AND P0, PT, R12, R119, PT ;  /* 0x000000770c00720c */ /* 0x000fe40003f06270 */
[----:B------:R-:W-:Y:S01]  /*11b20*/  FSEL R124, R107, -INF , !P1 ;  /* 0xff8000006b7c7808 */ /* 0x000fe20004800000 */
[CC--:B-1----:R-:W-:Y:S01]  /*11b30*/  FFMA.FTZ R55, R0.reuse, R3.reuse, R97 ;  /* 0x0000000300377223 */ /* 0x0c2fe20000010061 */
[----:B------:R-:W-:Y:S01]  /*11b40*/  FSEL R61, R61, -INF , !P4 ;  /* 0xff8000003d3d7808 */ /* 0x000fe20006000000 */
[----:B------:R-:W-:Y:S01]  /*11b50*/  FFMA.FTZ R54, R0, R3, R99 ;  /* 0x0000000300367223 */ /* 0x000fe20000010063 */
[----:B------:R-:W-:Y:S02]  /*11b60*/  FSEL R62, R62, -INF , !P0 ;  /* 0xff8000003e3e7808 */ /* 0x000fe40004000000 */
[----:B------:R-:W-:Y:S02]  /*11b70*/  ISETP.GE.AND P1, PT, R13, R119, PT ;  /* 0x000000770d00720c */ /* 0x000fe40003f26270 */
        /* <DEDUP_REMOVED lines=70> */
.L_x_3260:
[----:B------:R-:W2:Y:S02]  /*11fe0*/  LD.E R3, [R116.64+0x38] ;  /* 0x0000380474037980 */ /* 0x000ea4000c101900 */
[----:B--2---:R-:W-:-:S04]  /*11ff0*/  LEA R3, -R3, RZ, 0x7 ;  /* 0x000000ff03037211 */ /* 0x004fc800078e39ff */
[----:B------:R-:W-:Y:S02]  /*12000*/  SHF.R.S32.HI R2, RZ, 0x1f, R3 ;  /* 0x0000001fff027819 */ /* 0x000fe40000011403 */
.L_x_3261:
[----:B------:R-:W-:Y:S05]  /*12010*/  BSYNC B0 ;  /* 0x0000000000007941 */ /* 0x000fea0003800000 */
.L_x_3259:
        /* <DEDUP_REMOVED lines=98> */
.L_x_3258:
[----:B------:R-:W-:Y:S05]  /*12640*/  BSYNC B1 ;  /* 0x0000000000017941 */ /* 0x000fea0003800000 */
.L_x_3257:
[----:B------:R-:W2:Y:S01]  /*12650*/  LD.E R58, [R116.64+0xdc] ;  /* 0x0000dc04743a7980 */ /* 0x000ea2000c101900 */
        /* <DEDUP_REMOVED lines=88> */
[-CC-:B------:R-:W-:Y:S02]  /*12be0*/  FFMA.FTZ R50, R49, R58.reuse, -R57.reuse ;  /* 0x0000003a31327223 */ /* 0x180fe40000010839 */
[-CC-:B------:R-:W-:Y:S01]  /*12bf0*/  FFMA.FTZ R44, R81, R58.reuse, -R56.reuse ;  /* 0x0000003a512c7223 */ /* 0x180fe20000010838 */
[----:B------:R-:W-:Y:S01]  /*12c00*/  MUFU.EX2 R46, R46 ;  /* 0x0000002e002e7308 */ /* 0x000fe20000000800 */
[----:B------:R-:W1:Y:S01]  /*12c10*/  LDSM.16.MT88.4 R80, [R182+0xb000] ;  /* 0x00b00000b650783b */ /* 0x000e620000004200 */
[-C--:B------:R-:W-:Y:S02]  /*12c20*/  FFMA.FTZ R51, R8, R58.reuse, -R57 ;  /* 0x0000003a08337223 */ /* 0x080fe40000010839 */
[----:B------:R-:W-:-:S02]  /*12c30*/  FFMA.FTZ R48, R9, R58, -R56 ;  /* 0x0000003a09307223 */ /* 0x000fc40000010838 */
[-CC-:B------:R-:W-:Y:S01]  /*12c40*/  FFMA.FTZ R47, R5, R58.reuse, -R56.reuse ;  /* 0x0000003a052f7223 */ /* 0x180fe20000010838 */
[----:B------:R-:W-:Y:S01]  /*12c50*/  LDSM.16.MT88.4 R8, [R182+0xb400] ;  /* 0x00b40000b608783b */ /* 0x000fe20000004200 */
[-CC-:B------:R-:W-:Y:S01]  /*12c60*/  FFMA.FTZ R49, R7, R58.reuse, -R56.reuse ;  /* 0x0000003a07317223 */ /* 0x180fe20000010838 */
[----:B------:R-:W-:Y:S01]  /*12c70*/  MUFU.EX2 R51, R51 ;  /* 0x0000003300337308 */ /* 0x000fe20000000800 */
[-CC-:B------:R-:W-:Y:S02]  /*12c80*/  FFMA.FTZ R43, R6, R58.reuse, -R57.reuse ;  /* 0x0000003a062b7223 */ /* 0x180fe40000010839 */
[----:B------:R-:W2:Y:S01]  /*12c90*/  LDSM.16.MT88.4 R4, [R180+0xd000] ;  /* 0x00d00000b404783b */ /* 0x000ea20000004200 */
[-CC-:B------:R-:W-:Y:S02]  /*12ca0*/  FFMA.FTZ R38, R78, R58.reuse, -R57.reuse ;  /* 0x0000003a4e267223 */ /* 0x180fe40000010839 */
[-C--:B------:R-:W-:Y:S02]  /*12cb0*/  FFMA.FTZ R39, R76, R58.reuse, -R57 ;  /* 0x0000003a4c277223 */ /* 0x080fe40000010839 */
[----:B------:R-:W3:Y:S01]  /*12cc0*/  MUFU.EX2 R50, R50 ;  /* 0x0000003200327308 */ /* 0x000ee20000000800 */
[----:B------:R-:W-:-:S02]  /*12cd0*/  FFMA.FTZ R42, R77, R58, -R56 ;  /* 0x0000003a4d2a7223 */ /* 0x000fc40000010838 */
[-CC-:B------:R-:W-:Y:S02]  /*12ce0*/  FFMA.FTZ R41, R79, R58.reuse, -R56.reuse ;  /* 0x0000003a4f297223 */ /* 0x180fe40000010838 */
[-CC-:B------:R-:W-:Y:S02]  /*12cf0*/  FFMA.FTZ R40, R85, R58.reuse, -R56.reuse ;  /* 0x0000003a55287223 */ /* 0x180fe40000010838 */
[-C--:B------:R-:W-:Y:S01]  /*12d00*/  FFMA.FTZ R37, R87, R58.reuse, -R56 ;  /* 0x0000003a57257223 */ /* 0x080fe20000010838 */
[----:B------:R-:W4:Y:S01]  /*12d10*/  MUFU.EX2 R45, R45 ;  /* 0x0000002d002d7308 */ /* 0x000f220000000800 */
[-CC-:B------:R-:W-:Y:S02]  /*12d20*/  FFMA.FTZ R34, R84, R58.reuse, -R57.reuse ;  /* 0x0000003a54227223 */ /* 0x180fe40000010839 */
[-CC-:B------:R-:W-:Y:S02]  /*12d30*/  FFMA.FTZ R35, R136, R58.reuse, -R57.reuse ;  /* 0x0000003a88237223 */ /* 0x180fe40000010839 */
[----:B------:R-:W-:-:S02]  /*12d40*/  FFMA.FTZ R30, R138, R58, -R57 ;  /* 0x0000003a8a1e7223 */ /* 0x000fc40000010839 */
[-C--:B------:R-:W-:Y:S01]  /*12d50*/  FFMA.FTZ R31, R148, R58.reuse, -R57 ;  /* 0x0000003a941f7223 */ /* 0x080fe20000010839 */
[----:B------:R-:W-:Y:S01]  /*12d60*/  MUFU.EX2 R48, R48 ;  /* 0x0000003000307308 */ /* 0x000fe20000000800 */
[----:B---3--:R-:W-:Y:S01]  /*12d70*/  F2FP.BF16.PACK_AB R97, R50, R51 ;  /* 0x000000333261723e */ /* 0x008fe200000010ff */
[-CC-:B------:R-:W-:Y:S02]  /*12d80*/  FFMA.FTZ R36, R161, R58.reuse, -R56.reuse ;  /* 0x0000003aa1247223 */ /* 0x180fe40000010838 */
[-CC-:B------:R-:W-:Y:S02]  /*12d90*/  FFMA.FTZ R33, R165, R58.reuse, -R56.reuse ;  /* 0x0000003aa5217223 */ /* 0x180fe40000010838 */
[--C-:B------:R-:W-:Y:S02]  /*12da0*/  FFMA.FTZ R32, R163, R58, -R56.reuse ;  /* 0x0000003aa3207223 */ /* 0x100fe40000010838 */
[----:B------:R-:W3:Y:S01]  /*12db0*/  MUFU.EX2 R47, R47 ;  /* 0x0000002f002f7308 */ /* 0x000ee20000000800 */
[----:B----4-:R-:W-:Y:S01]  /*12dc0*/  F2FP.BF16.PACK_AB R99, R45, R46 ;  /* 0x0000002e2d63723e */ /* 0x010fe200000010ff */
        /* <DEDUP_REMOVED lines=8> */
[----:B------:R-:W4:Y:S01]  /*12e50*/  MUFU.EX2 R44, R44 ;  /* 0x0000002c002c7308 */ /* 0x000f220000000800 */
        /* <DEDUP_REMOVED lines=39> */
[----:B------:R-:W-:Y:S01]  /*130d0*/  FFMA.FTZ R125, R124, R58, -R57 ;  /* 0x0000003a7c7d7223 */ /* 0x000fe20000010839 */
[----:B------:R-:W3:Y:S01]  /*130e0*/  MUFU.EX2 R37, R37 ;  /* 0x0000002500257308 */ /* 0x000ee20000000800 */
[----:B------:R-:W-:Y:S02]  /*130f0*/  FADD.FTZ R51, R51, R50 ;  /* 0x0000003233337221 */ /* 0x000fe40000010000 */
[----:B------:R-:W-:Y:S02]  /*13100*/  FADD.FTZ R48, R48, R47 ;  /* 0x0000002f30307221 */ /* 0x000fe40000010000 */
[----:B------:R-:W-:Y:S01]  /*13110*/  FADD.FTZ R46, R46, R51 ;  /* 0x000000332e2e7221 */ /* 0x000fe20000010000 */
[----:B------:R-:W-:Y:S01]  /*13120*/  HMMA.16816.F32.BF16 R84, R96, R88, RZ ;  /* 0x000000586054723c */ /* 0x000fe200000418ff */
[----:B------:R-:W-:Y:S01]  /*13130*/  FADD.FTZ R49, R49, R48 ;  /* 0x0000003031317221 */ /* 0x000fe20000010000 */
[----:B------:R-:W4:Y:S01]  /*13140*/  MUFU.EX2 R34, R34 ;  /* 0x0000002200227308 */ /* 0x000f220000000800 */
[----:B------:R-:W-:-:S02]  /*13150*/  FADD.FTZ R46, R45, R46 ;  /* 0x0000002e2d2e7221 */ /* 0x000fc40000010000 */
        /* <DEDUP_REMOVED lines=15> */
[----:B------:R-:W-:-:S02]  /*13250*/  FADD.FTZ R43, R43, R46 ;  /* 0x0000002e2b2b7221 */ /* 0x000fc40000010000 */
[----:B------:R-:W-:Y:S02]  /*13260*/  FADD.FTZ R42, R42, R49 ;  /* 0x000000312a2a7221 */ /* 0x000fe40000010000 */
[----:B---3--:R-:W-:Y:S01]  /*13270*/  F2FP.BF16.PACK_AB R6, R37, R40 ;  /* 0x000000282506723e */ /* 0x008fe200000010ff */
[----:B------:R-:W-:Y:S01]  /*13280*/  FADD.FTZ R38, R38, R43 ;  /* 0x0000002b26267221 */ /* 0x000fe20000010000 */
[----:B----4-:R-:W-:Y:S01]  /*13290*/  F2FP.BF16.PACK_AB R7, R34, R39 ;  /* 0x000000272207723e */ /* 0x010fe200000010ff */
[----:B------:R-:W1:Y:S01]  /*132a0*/  MUFU.EX2 R29, R29 ;  /* 0x0000001d001d7308 */ /* 0x000e620000000800 */
[----:B------:R-:W-:Y:S02]  /*132b0*/  FADD.FTZ R41, R41, R42 ;  /* 0x0000002a29297221 */ /* 0x000fe40000010000 */
[----:B------:R-:W-:Y:S02]  /*132c0*/  FADD.FTZ R39, R39, R38 ;  /* 0x0000002627277221 */ /* 0x000fe40000010000 */
[----:B------:R-:W-:Y:S01]  /*132d0*/  FADD.FTZ R40, R40, R41 ;  /* 0x0000002928287221 */ /* 0x000fe20000010000 */
[----:B------:R-:W-:Y:S01]  /*132e0*/  HMMA.16816.F32.BF16 R68, R4, R12, R68 ;  /* 0x0000000c0444723c */ /* 0x000fe20000041844 */
[----:B------:R-:W-:Y:S01]  /*132f0*/  FADD.FTZ R34, R34, R39 ;  /* 0x0000002722227221 */ /* 0x000fe20000010000 */
[----:B------:R-:W3:Y:S01]  /*13300*/  MUFU.EX2 R28, R28 ;  /* 0x0000001c001c7308 */ /* 0x000ee20000000800 */
[----:B------:R-:W-:-:S05]  /*13310*/  FADD.FTZ R37, R37, R40 ;  /* 0x0000002825257221 */ /* 0x000fca0000010000 */
        /* <DEDUP_REMOVED lines=34> */
[----:B---3--:R-:W-:Y:S01]  /*13540*/  F2FP.BF16.PACK_AB R7, R28, R31 ;  /* 0x0000001f1c07723e */ /* 0x008fe200000010ff */
[----:B------:R-:W-:-:S02]  /*13550*/  FADD.FTZ R33, R33, R36 ;  /* 0x0000002421217221 */ /* 0x000fc40000010000 */
[----:B------:R-:W-:Y:S02]  /*13560*/  FADD.FTZ R30, R30, R35 ;  /* 0x000000231e1e7221 */ /* 0x000fe40000010000 */
[----:B------:R-:W1:Y:S01]  /*13570*/  MUFU.EX2 R136, R136 ;  /* 0x0000008800887308 */ /* 0x000e620000000800 */
[----:B------:R-:W-:Y:S01]  /*13580*/  FADD.FTZ R32, R32, R33 ;  /* 0x0000002120207221 */ /* 0x000fe20000010000 */
[C---:B-----5:R-:W-:Y:S01]  /*13590*/  HMMA.16816.F32.BF16 R68, R4.reuse, R8, R68 ;  /* 0x000000080444723c */ /* 0x060fe20000041844 */
[----:B------:R-:W-:Y:S02]  /*135a0*/  FADD.FTZ R31, R31, R30 ;  /* 0x0000001e1f1f7221 */ /* 0x000fe40000010000 */
[----:B------:R-:W-:Y:S02]  /*135b0*/  FADD.FTZ R32, R29, R32 ;  /* 0x000000201d207221 */ /* 0x000fe40000010000 */
[----:B------:R-:W-:Y:S01]  /*135c0*/  FADD.FTZ R31, R28, R31 ;  /* 0x0000001f1c1f7221 */ /* 0x000fe20000010000 */
        /* <DEDUP_REMOVED lines=36> */
[----:B------:R-:W-:Y:S01]  /*13810*/  MUFU.EX2 R147, R147 ;  /* 0x0000009300937308 */ /* 0x000fe20000000800 */
        /* <DEDUP_REMOVED lines=20> */
[C---:B------:R-:W-:Y:S08]  /*13960*/  HMMA.16816.F32.BF16 R84, R4.reuse, R24, R84 ;  /* 0x000000180454723c */ /* 0x040ff00000041854 */
[C---:B------:R-:W-:Y:S01]  /*13970*/  HMMA.16816.F32.BF16 R88, R4.reuse, R26, R88 ;  /* 0x0000001a0458723c */ /* 0x040fe20000041858 */
[----:B------:R-:W-:Y:S07]  /*13980*/  LDSM.16.MT88.4 R24, [R180+0xc000] ;  /* 0x00c00000b418783b */ /* 0x000fee0000004200 */
        /* <DEDUP_REMOVED lines=8> */
[----:B------:R-:W-:Y:S01]  /*13a10*/  F2FP.BF16.PACK_AB R5, R133, R132 ;  /* 0x000000848505723e */ /* 0x000fe200000010ff */
[----:B------:R-:W-:Y:S01]  /*13a20*/  FADD.FTZ R132, R132, R123 ;  /* 0x0000007b84847221 */ /* 0x000fe20000010000 */
[----:B---3--:R-:W-:Y:S01]  /*13a30*/  F2FP.BF16.PACK_AB R6, R138, R137 ;  /* 0x000000898a06723e */ /* 0x008fe200000010ff */
[----:B------:R-:W-:Y:S01]  /*13a40*/  FADD.FTZ R136, R136, R135 ;  /* 0x0000008788887221 */ /* 0x000fe20000010000 */
[----:B----4-:R-:W-:Y:S01]  /*13a50*/  F2FP.BF16.PACK_AB R7, R143, R134 ;  /* 0x000000868f07723e */ /* 0x010fe200000010ff */
        /* <DEDUP_REMOVED lines=52> */
[-C--:B------:R-:W-:Y:S01]  /*13da0*/  FFMA.FTZ R26, R55, R58.reuse, -R56 ;  /* 0x0000003a371a7223 */ /* 0x080fe20000010838 */
[----:B--2---:R-:W-:Y:S01]  /*13db0*/  HMMA.16816.F32.BF16 R100, R4, R16, R100 ;  /* 0x000000100464723c */ /* 0x004fe20000041864 */
[----:B------:R-:W-:-:S04]  /*13dc0*/  FFMA.FTZ R27, R54, R58, -R57 ;  /* 0x0000003a361b7223 */ /* 0x000fc80000010839 */
[----:B------:R-:W2:Y:S03]  /*13dd0*/  MUFU.EX2 R25, R25 ;  /* 0x0000001900197308 */ /* 0x000ea60000000800 */
[----:B------:R-:W-:Y:S01]  /*13de0*/  HMMA.16816.F32.BF16 R96, R4, R18, R96 ;  /* 0x000000120460723c */ /* 0x000fe20000041860 */
[----:B------:R-:W4:Y:S04]  /*13df0*/  LDSM.16.MT88.4 R16, [R180+0xc800] ;  /* 0x00c80000b410783b */ /* 0x000f280000004200 */
[----:B------:R-:W-:Y:S02]  /*13e00*/  MUFU.EX2 R26, R26 ;  /* 0x0000001a001a7308 */ /* 0x000fe40000000800 */
        /* <DEDUP_REMOVED lines=22> */
[C---:B------:R-:W-:Y:S07]  /*13f70*/  HMMA.16816.F32.BF16 R76, R4.reuse, R20, R76 ;  /* 0x00000014044c723c */ /* 0x040fee000004184c */
[-C--:B------:R-:W-:Y:S01]  /*13f80*/  FFMA.FTZ R20, R60, R58.reuse, -R57 ;  /* 0x0000003a3c147223 */ /* 0x080fe20000010839 */
[----:B---3--:R-:W-:Y:S01]  /*13f90*/  HMMA.16816.F32.BF16 R92, R4, R12, R92 ;  /* 0x0000000c045c723c */ /* 0x008fe2000004185c */
[----:B------:R-:W-:-:S04]  /*13fa0*/  FFMA.FTZ R21, R63, R58, -R56 ;  /* 0x0000003a3f157223 */ /* 0x000fc80000010838 */
[----:B------:R-:W3:Y:S03]  /*13fb0*/  MUFU.EX2 R20, R20 ;  /* 0x0000001400147308 */ /* 0x000ee60000000800 */
[C---:B------:R-:W-:Y:S01]  /*13fc0*/  HMMA.16816.F32.BF16 R104, R4.reuse, R14, R104 ;  /* 0x0000000e0468723c */ /* 0x040fe20000041868 */
[----:B------:R-:W5:Y:S04]  /*13fd0*/  LDSM.16.MT88.4 R12, [R180+0xac00] ;  /* 0x00ac0000b40c783b */ /* 0x000f680000004200 */
[----:B------:R-:W-:Y:S03]  /*13fe0*/  MUFU.EX2 R21, R21 ;  /* 0x0000001500157308 */ /* 0x000fe60000000800 */
[C---:B-1----:R-:W-:Y:S08]  /*13ff0*/  HMMA.16816.F32.BF16 R100, R4.reuse, R8, R100 ;  /* 0x000000080464723c */ /* 0x042ff00000041864 */
        /* <DEDUP_REMOVED lines=105> */
.L_x_3264:
[----:B------:R-:W-:Y:S01]  /*14690*/  IMAD.U32 R116, RZ, RZ, UR7 ;  /* 0x00000007ff747e24 */ /* 0x000fe2000f8e00ff */
[----:B------:R-:W-:-:S05]  /*146a0*/  MOV R117, UR8 ;  /* 0x0000000800757c02 */ /* 0x000fca0008000f00 */
[----:B------:R-:W2:Y:S02]  /*146b0*/  LD.E R5, [R116.64+0x40] ;  /* 0x0000400474057980 */ /* 0x000ea4000c101900 */
[----:B--2---:R-:W-:-:S05]  /*146c0*/  IMAD.U32 R5, R5, -0x80, RZ ;  /* 0xffffff8005057824 */ /* 0x004fca00078e00ff */
[----:B------:R-:W-:Y:S02]  /*146d0*/  SHF.R.S32.HI R4, RZ, 0x1f, R5 ;  /* 0x0000001fff047819 */ /* 0x000fe40000011405 */
.L_x_3265:
[----:B------:R-:W-:Y:S05]  /*146e0*/  BSYNC B0 ;  /* 0x0000000000007941 */ /* 0x000fea0003800000 */
.L_x_3263:
        /* <DEDUP_REMOVED lines=100> */
[----:B------:R-:W4:Y:S04]  /*14d30*/  LDSM.16.M88.4 R140, [R184+0x4000] ;  /* 0x00400000b88c783b */ /* 0x000f280000000200 */
[----:B---3--:R-:W5:Y:S04]  /*14d40*/  LDSM.16.M88.4 R12, [R184+0x3c00] ;  /* 0x003c0000b80c783b */ /* 0x008f680000000200 */
[----:B------:R-:W3:Y:S04]  /*14d50*/  LDSM.16.M88.4 R20, [R184+0x3800] ;  /* 0x00380000b814783b */ /* 0x000ee80000000200 */
[----:B------:R-:W3:Y:S04]  /*14d60*/  LDSM.16.M88.4 R132, [R184+0x4400] ;  /* 0x00440000b884783b */ /* 0x000ee80000000200 */
[----:B------:R-:W3:Y:S04]  /*14d70*/  LDSM.16.M88.4 R124, [R184+0x4800] ;  /* 0x00480000b87c783b */ /* 0x000ee80000000200 */
[----:B------:R-:W3:Y:S04]  /*14d80*/  LDSM.16.M88.4 R44, [R184+0x4c00] ;  /* 0x004c0000b82c783b */ /* 0x000ee80000000200 */
[----:B------:R-:W-:Y:S04]  /*14d90*/  LDSM.16.M88.4 R48, [R183] ;  /* 0x00000000b730783b */ /* 0x000fe80000000200 */
[----:B------:R-:W3:Y:S04]  /*14da0*/  LDSM.16.M88.4 R160, [R181+0x3000] ;  /* 0x00300000b5a0783b */ /* 0x000ee80000000200 */
[----:B------:R-:W3:Y:S01]  /*14db0*/  LDSM.16.M88.4 R156, [R181+0x3400] ;  /* 0x00340000b59c783b */ /* 0x000ee20000000200 */
[C---:B-1----:R-:W-:Y:S03]  /*14dc0*/  HMMA.16816.F32.BF16 R40, R64.reuse, R36, RZ ;  /* 0x000000244028723c */ /* 0x042fe600000418ff */
[----:B--2---:R-:W1:Y:S04]  /*14dd0*/  LDSM.16.M88.4 R4, [R181+0x4000] ;  /* 0x00400000b504783b */ /* 0x004e680000000200 */
[----:B----4-:R-:W2:Y:S01]  /*14de0*/  LDSM.16.M88.4 R8, [R181+0x3c00] ;  /* 0x003c0000b508783b */ /* 0x010ea20000000200 */
[C---:B------:R-:W-:Y:S03]  /*14df0*/  HMMA.16816.F32.BF16 R32, R64.reuse, R28, RZ ;  /* 0x0000001c4020723c */ /* 0x040fe600000418ff */
[----:B------:R-:W4:Y:S04]  /*14e00*/  LDSM.16.M88.4 R152, [R181+0x3800] ;  /* 0x00380000b598783b */ /* 0x000f280000000200 */
[----:B------:R-:W1:Y:S01]  /*14e10*/  LDSM.16.M88.4 R60, [R181+0x4800] ;  /* 0x00480000b53c783b */ /* 0x000e620000000200 */
[C---:B------:R-:W-:Y:S03]  /*14e20*/  HMMA.16816.F32.BF16 R144, R64.reuse, R140, RZ ;  /* 0x0000008c4090723c */ /* 0x040fe600000418ff */
[----:B------:R-:W1:Y:S04]  /*14e30*/  LDSM.16.M88.4 R56, [R181+0x4c00] ;  /* 0x004c0000b538783b */ /* 0x000e680000000200 */
[----:B------:R-:W-:Y:S01]  /*14e40*/  LDSM.16.M88.4 R52, [R185+0x1000] ;  /* 0x00100000b934783b */ /* 0x000fe20000000200 */
[C---:B------:R-:W-:Y:S03]  /*14e50*/  HMMA.16816.F32.BF16 R36, R64.reuse, R38, RZ ;  /* 0x000000264024723c */ /* 0x040fe600000418ff */
[----:B------:R-:W-:Y:S04]  /*14e60*/  LDSM.16.M88.4 R148, [R181+0x4400] ;  /* 0x00440000b594783b */ /* 0x000fe80000000200 */
[----:B------:R-:W-:Y:S01]  /*14e70*/  LDSM.16.M88.4 R164, [R183+0x1000] ;  /* 0x00100000b7a4783b */ /* 0x000fe20000000200 */
[C---:B------:R-:W-:Y:S03]  /*14e80*/  HMMA.16816.F32.BF16 R28, R64.reuse, R30, RZ ;  /* 0x0000001e401c723c */ /* 0x040fe600000418ff */
[----:B------:R-:W0:Y:S05]  /*14e90*/  LDGDEPBAR ;  /* 0x00000000000079af */ /* 0x000e2a0000000000 */
[C---:B------:R-:W-:Y:S08]  /*14ea0*/  HMMA.16816.F32.BF16 R140, R64.reuse, R142, RZ ;  /* 0x0000008e408c723c */ /* 0x040ff000000418ff */
[C---:B-----5:R-:W-:Y:S08]  /*14eb0*/  HMMA.16816.F32.BF16 R16, R64.reuse, R12, RZ ;  /* 0x0000000c4010723c */ /* 0x060ff000000418ff */
        /* <DEDUP_REMOVED lines=12> */
[----:B------:R-:W-:Y:S07]  /*14f80*/  LDSM.16.M88.4 R160, [R181+0x6000] ;  /* 0x00600000b5a0783b */ /* 0x000fee0000000200 */
[C---:B------:R-:W-:Y:S08]  /*14f90*/  HMMA.16816.F32.BF16 R32, R48.reuse, R156, R32 ;  /* 0x0000009c3020723c */ /* 0x040ff00000041820 */
        /* <DEDUP_REMOVED lines=10> */
[----:B------:R-:W-:Y:S07]  /*15040*/  LDSM.16.M88.4 R152, [R184+0x6000] ;  /* 0x00600000b898783b */ /* 0x000fee0000000200 */
[C---:B------:R-:W-:Y:S08]  /*15050*/  HMMA.16816.F32.BF16 R128, R48.reuse, R60, R128 ;  /* 0x0000003c3080723c */ /* 0x040ff00000041880 */
[C---:B------:R-:W-:Y:S01]  /*15060*/  HMMA.16816.F32.BF16 R124, R48.reuse, R62, R124 ;  /* 0x0000003e307c723c */ /* 0x040fe2000004187c */
[----:B------:R-:W4:Y:S07]  /*15070*/  LDSM.16.M88.4 R60, [R184+0x6800] ;  /* 0x00680000b83c783b */ /* 0x000f2e0000000200 */
[C---:B------:R-:W-:Y:S08]  /*15080*/  HMMA.16816.F32.BF16 R120, R48.reuse, R56, R120 ;  /* 0x000000383078723c */ /* 0x040ff00000041878 */
[----:B------:R-:W-:Y:S01]  /*15090*/  HMMA.16816.F32.BF16 R64, R48, R58, R64 ;  /* 0x0000003a3040723c */ /* 0x000fe20000041840 */
[----:B------:R-:W1:Y:S07]  /*150a0*/  LDSM.16.M88.4 R56, [R184+0x6c00] ;  /* 0x006c0000b838783b */ /* 0x000e6e0000000200 */
[C---:B---3--:R-:W-:Y:S08]  /*150b0*/  HMMA.16816.F32.BF16 R40, R52.reuse, R44, R40 ;  /* 0x0000002c3428723c */ /* 0x048ff00000041828 */
[----:B------:R-:W-:Y:S01]  /*150c0*/  HMMA.16816.F32.BF16 R36, R52, R46, R36 ;  /* 0x0000002e3424723c */ /* 0x000fe20000041824 */
[----:B------:R-:W3:Y:S07]  /*150d0*/  LDSM.16.M88.4 R44, [R181+0x5400] ;  /* 0x00540000b52c783b */ /* 0x000eee0000000200 */
[C---:B------:R-:W-:Y:S08]  /*150e0*/  HMMA.16816.F32.BF16 R136, R48.reuse, R148, R136 ;  /* 0x000000943088723c */ /* 0x040ff00000041888 */
[----:B------:R-:W-:Y:S01]  /*150f0*/  HMMA.16816.F32.BF16 R132, R48, R150, R132 ;  /* 0x000000963084723c */ /* 0x000fe20000041884 */
[----:B------:R-:W3:Y:S04]  /*15100*/  LDSM.16.M88.4 R48, [R181+0x5000] ;  /* 0x00500000b530783b */ /* 0x000ee80000000200 */
[----:B------:R-:W3:Y:S03]  /*15110*/  LDSM.16.M88.4 R148, [R184+0x6400] ;  /* 0x00640000b894783b */ /* 0x000ee60000000200 */
[C---:B-----5:R-:W-:Y:S08]  /*15120*/  HMMA.16816.F32.BF16 R32, R52.reuse, R156, R32 ;  /* 0x0000009c3420723c */ /* 0x060ff00000041820 */
        /* <DEDUP_REMOVED lines=12> */
[----:B------:R-:W-:Y:S01]  /*151f0*/  HMMA.16816.F32.BF16 R64, R52, R58, R64 ;  /* 0x0000003a3440723c */ /* 0x000fe20000041840 */
[----:B------:R-:W4:Y:S07]  /*15200*/  LDSM.16.M88.4 R56, [R184+0x7000] ;  /* 0x00700000b838783b */ /* 0x000f2e0000000200 */
[C---:B---3--:R-:W-:Y:S08]  /*15210*/  HMMA.16816.F32.BF16 R32, R164.reuse, R44, R32 ;  /* 0x0000002ca420723c */ /* 0x048ff00000041820 */
[C---:B------:R-:W-:Y:S01]  /*15220*/  HMMA.16816.F32.BF16 R28, R164.reuse, R46, R28 ;  /* 0x0000002ea41c723c */ /* 0x040fe2000004181c */
[----:B------:R-:W3:Y:S07]  /*15230*/  LDSM.16.M88.4 R44, [R184+0x7c00] ;  /* 0x007c0000b82c783b */ /* 0x000eee0000000200 */
[----:B------:R-:W-:Y:S08]  /*15240*/  HMMA.16816.F32.BF16 R40, R164, R48, R40 ;  /* 0x00000030a428723c */ /* 0x000ff00000041828 */
[C---:B------:R-:W-:Y:S08]  /*15250*/  HMMA.16816.F32.BF16 R144, R52.reuse, R152, R144 ;  /* 0x000000983490723c */ /* 0x040ff00000041890 */
[C---:B------:R-:W-:Y:S01]  /*15260*/  HMMA.16816.F32.BF16 R140, R52.reuse, R154, R140 ;  /* 0x0000009a348c723c */ /* 0x040fe2000004188c */
[----:B------:R-:W-:Y:S07]  /*15270*/  LDSM.16.M88.4 R152, [R181+0x6800] ;  /* 0x00680000b598783b */ /* 0x000fee0000000200 */
[C---:B------:R-:W-:Y:S08]  /*15280*/  HMMA.16816.F32.BF16 R136, R52.reuse, R148, R136 ;  /* 0x000000943488723c */ /* 0x040ff00000041888 */
[----:B------:R-:W-:Y:S01]  /*15290*/  HMMA.16816.F32.BF16 R132, R52, R150, R132 ;  /* 0x000000963484723c */ /* 0x000fe20000041884 */
[----:B------:R-:W5:Y:S04]  /*152a0*/  LDSM.16.M88.4 R52, [R184+0x7400] ;  /* 0x00740000b834783b */ /* 0x000f680000000200 */
[----:B------:R-:W-:Y:S03]  /*152b0*/  LDSM.16.M88.4 R148, [R181+0x6c00] ;  /* 0x006c0000b594783b */ /* 0x000fe60000000200 */
[C---:B-1----:R-:W-:Y:S08]  /*152c0*/  HMMA.16816.F32.BF16 R16, R164.reuse, R4, R16 ;  /* 0x00000004a410723c */ /* 0x042ff00000041810 */
[C---:B------:R-:W-:Y:S01]  /*152d0*/  HMMA.16816.F32.BF16 R12, R164.reuse, R6, R12 ;  /* 0x00000006a40c723c */ /* 0x040fe2000004180c */
[----:B------:R-:W-:Y:S07]  /*152e0*/  LDSM.16.M88.4 R4, [R181+0x7000] ;  /* 0x00700000b504783b */ /* 0x000fee0000000200 */
[C---:B--2---:R-:W-:Y:S08]  /*152f0*/  HMMA.16816.F32.BF16 R24, R164.reuse, R8, R24 ;  /* 0x00000008a418723c */ /* 0x044ff00000041818 */
[C---:B------:R-:W-:Y:S01]  /*15300*/  HMMA.16816.F32.BF16 R20, R164.reuse, R10, R20 ;  /* 0x0000000aa414723c */ /* 0x040fe20000041814 */
[----:B------:R-:W1:Y:S07]  /*15310*/  LDSM.16.M88.4 R8, [R183+0x2000] ;  /* 0x00200000b708783b */ /* 0x000e6e0000000200 */
[----:B------:R-:W-:Y:S01]  /*15320*/  HMMA.16816.F32.BF16 R36, R164, R50, R36 ;  /* 0x00000032a424723c */ /* 0x000fe20000041824 */
[----:B------:R-:W2:Y:S07]  /*15330*/  LDSM.16.M88.4 R48, [R184+0x7800] ;  /* 0x00780000b830783b */ /* 0x000eae0000000200 */
[C---:B----4-:R-:W-:Y:S08]  /*15340*/  HMMA.16816.F32.BF16 R40, R60.reuse, R56, R40 ;  /* 0x000000383c28723c */ /* 0x050ff00000041828 */
[C---:B---3--:R-:W-:Y:S08]  /*15350*/  HMMA.16816.F32.BF16 R16, R60.reuse, R44, R16 ;  /* 0x0000002c3c10723c */ /* 0x048ff00000041810 */
[C---:B------:R-:W-:Y:S01]  /*15360*/  HMMA.16816.F32.BF16 R12, R60.reuse, R46, R12 ;  /* 0x0000002e3c0c723c */ /* 0x040fe2000004180c */
[----:B------:R-:W3:Y:S07]  /*15370*/  LDSM.16.M88.4 R44, [R181+0x7400] ;  /* 0x00740000b52c783b */ /* 0x000eee0000000200 */
[C---:B------:R-:W-:Y:S08]  /*15380*/  HMMA.16816.F32.BF16 R36, R60.reuse, R58, R36 ;  /* 0x0000003a3c24723c */ /* 0x040ff00000041824 */
[----:B-----5:R-:W-:Y:S07]  /*15390*/  HMMA.16816.F32.BF16 R32, R60, R52, R32 ;  /* 0x000000343c20723c */ /* 0x020fee0000041820 */
[----:B------:R-:W-:Y:S01]  /*153a0*/  IMAD.SHL.U32 R53, R199, 0x80, RZ ;  /* 0x00000080c7357824 */ /* 0x000fe200078e00ff */
[----:B-1----:R-:W-:Y:S04]  /*153b0*/  HMMA.16816.F32.BF16 R40, R8, R4, R40 ;  /* 0x000000040828723c */ /* 0x002fe80000041828 */
[----:B------:R-:W-:-:S02]  /*153c0*/  LOP3.LUT R52, R53, R204, RZ, 0xfc, !PT ;  /* 0x000000cc35347212 */ /* 0x000fc400078efcff */
[----:B------:R-:W-:Y:S02]  /*153d0*/  LOP3.LUT R59, R53, 0x8, R204, 0xfe, !PT ;  /* 0x00000008353b7812 */ /* 0x000fe400078efecc */
[C---:B------:R-:W-:Y:S01]  /*153e0*/  HMMA.16816.F32.BF16 R120, R164.reuse, R148, R120 ;  /* 0x00000094a478723c */ /* 0x040fe20000041878 */
[C---:B------:R-:W-:Y:S02]  /*153f0*/  IADD3 R57, R52.reuse, 0x1, RZ ;  /* 0x0000000134397810 */ /* 0x040fe40007ffe0ff */
[----:B------:R-:W-:Y:S02]  /*15400*/  IADD3 R58, R52, 0x9, RZ ;  /* 0x00000009343a7810 */ /* 0x000fe40007ffe0ff */
[CC--:B------:R-:W-:Y:S02]  /*15410*/  ISETP.GE.AND P6, PT, R57.reuse, R118.reuse, PT ;  /* 0x000000763900720c */ /* 0x0c0fe40003fc6270 */
[----:B------:R-:W-:Y:S01]  /*15420*/  ISETP.GE.AND P1, PT, R57, R119, PT ;  /* 0x000000773900720c */ /* 0x000fe20003f26270 */
[----:B------:R-:W-:Y:S01]  /*15430*/  HMMA.16816.F32.BF16 R64, R164, R150, R64 ;  /* 0x00000096a440723c */ /* 0x000fe20000041840 */
[----:B------:R-:W1:Y:S01]  /*15440*/  LDSM.16.M88.4 R148, [R184+0x8000] ;  /* 0x00800000b894783b */ /* 0x000e620000000200 */
[----:B------:R-:W-:Y:S01]  /*15450*/  I2F R56, R58 ;  /* 0x0000003a00387306 */ /* 0x000fe20000201400 */
[----:B------:R-:W-:-:S02]  /*15460*/  ISETP.GE.AND P2, PT, R59, R118, PT ;  /* 0x000000763b00720c */ /* 0x000fc40003f46270 */
[----:B------:R-:W-:-:S03]  /*15470*/  ISETP.GE.AND P0, PT, R59, R119, PT ;  /* 0x000000773b00720c */ /* 0x000fc60003f06270 */
[C---:B------:R-:W-:Y:S02]  /*15480*/  HMMA.16816.F32.BF16 R28, R60.reuse, R54, R28 ;  /* 0x000000363c1c723c */ /* 0x040fe4000004181c */
[----:B------:R-:W4:Y:S06]  /*15490*/  I2F R54, R57 ;  /* 0x0000003900367306 */ /* 0x000f2c0000201400 */
[C---:B--2---:R-:W-:Y:S02]  /*154a0*/  HMMA.16816.F32.BF16 R24, R60.reuse, R48, R24 ;  /* 0x000000303c18723c */ /* 0x044fe40000041818 */
[----:B------:R-:W2:Y:S06]  /*154b0*/  I2F R55, R59 ;  /* 0x0000003b00377306 */ /* 0x000eac0000201400 */
[----:B------:R-:W-:Y:S01]  /*154c0*/  HMMA.16816.F32.BF16 R20, R60, R50, R20 ;  /* 0x000000323c14723c */ /* 0x000fe20000041814 */
[----:B------:R-:W5:Y:S01]  /*154d0*/  LDSM.16.M88.4 R48, [R184+0x8400] ;  /* 0x00840000b830783b */ /* 0x000f620000000200 */
[CC--:B----4-:R-:W-:Y:S01]  /*154e0*/  FFMA.FTZ R41, R0.reuse, R54.reuse, R41 ;  /* 0x0000003600297223 */ /* 0x0d0fe20000010029 */
[----:B------:R-:W-:Y:S01]  /*154f0*/  LOP3.LUT R57, R53, 0x10, R204, 0xfe, !PT ;  /* 0x0000001035397812 */ /* 0x000fe200078efecc */
[----:B------:R-:W-:Y:S01]  /*15500*/  FFMA.FTZ R54, R0, R54, R43 ;  /* 0x0000003600367223 */ /* 0x000fe2000001002b */
[----:B------:R-:W-:-:S03]  /*15510*/  IADD3 R43, R52, 0x11, RZ ;  /* 0x00000011342b7810 */ /* 0x000fc60007ffe0ff */
[----:B------:R-:W-:Y:S01]  /*15520*/  HMMA.16816.F32.BF16 R36, R8, R6, R36 ;  /* 0x000000060824723c */ /* 0x000fe20000041824 */
[----:B------:R-:W4:Y:S01]  /*15530*/  LDSM.16.M88.4 R4, [R181+0x7800] ;  /* 0x00780000b504783b */ /* 0x000f220000000200 */
[----:B------:R-:W-:Y:S02]  /*15540*/  FSEL R54, R54, -INF , !P1 ;  /* 0xff80000036367808 */ /* 0x000fe40004800000 */
[----:B------:R-:W-:-:S04]  /*15550*/  ISETP.GE.AND P1, PT, R57, R119, PT ;  /* 0x000000773900720c */ /* 0x000fc80003f26270 */
[----:B------:R-:W-:Y:S08]  /*15560*/  HMMA.16816.F32.BF16 R144, R164, R160, R144 ;  /* 0x000000a0a490723c */ /* 0x000ff00000041890 */
[----:B---3--:R-:W-:Y:S01]  /*15570*/  HMMA.16816.F32.BF16 R32, R8, R44, R32 ;  /* 0x0000002c0820723c */ /* 0x008fe20000041820 */
[----:B------:R-:W-:Y:S06]  /*15580*/  I2F R44, R43 ;  /* 0x0000002b002c7306 */ /* 0x000fec0000201400 */
[----:B------:R-:W-:Y:S01]  /*15590*/  FSEL R45, R41, -INF , !P6 ;  /* 0xff800000292d7808 */ /* 0x000fe20007000000 */
[----:B------:R-:W-:Y:S01]  /*155a0*/  HMMA.16816.F32.BF16 R136, R164, R156, R136 ;  /* 0x0000009ca488723c */ /* 0x000fe20000041888 */
[----:B------:R3:W1:Y:S01]  /*155b0*/  I2F R41, R57 ;  /* 0x0000003900297306 */ /* 0x0006620000201400 */
[CC--:B--2---:R-:W-:Y:S01]  /*155c0*/  FFMA.FTZ R36, R0.reuse, R55.reuse, R36 ;  /* 0x0000003700247223 */ /* 0x0c4fe20000010024 */
[----:B------:R-:W-:Y:S01]  /*155d0*/  ISETP.GE.AND P6, PT, R57, R118, PT ;  /* 0x000000763900720c */ /* 0x000fe20003fc6270 */
[----:B------:R-:W-:-:S02]  /*155e0*/  FFMA.FTZ R38, R0, R55, R38 ;  /* 0x0000003700267223 */ /* 0x000fc40000010026 */
[-C--:B------:R-:W-:Y:S01]  /*155f0*/  FFMA.FTZ R37, R0, R56.reuse, R37 ;  /* 0x0000003800257223 */ /* 0x080fe20000010025 */
[----:B------:R-:W-:Y:S01]  /*15600*/  FSEL R55, R36, -INF , !P2 ;  /* 0xff80000024377808 */ /* 0x000fe20005000000 */
[----:B------:R-:W-:Y:S01]  /*15610*/  HMMA.16816.F32.BF16 R132, R164, R158, R132 ;  /* 0x0000009ea484723c */ /* 0x000fe20000041884 */
[----:B------:R-:W-:Y:S01]  /*15620*/  FFMA.FTZ R39, R0, R56, R39 ;  /* 0x0000003800277223 */ /* 0x000fe20000010027 */
[----:B------:R-:W-:-:S06]  /*15630*/  ISETP.GE.AND P2, PT, R58, R118, PT ;  /* 0x000000763a00720c */ /* 0x000fcc0003f46270 */
[----:B------:R-:W-:Y:S01]  /*15640*/  HMMA.16816.F32.BF16 R28, R8, R46, R28 ;  /* 0x0000002e081c723c */ /* 0x000fe2000004181c */
[----:B---3--:R-:W-:Y:S01]  /*15650*/  FSEL R57, R38, -INF , !P0 ;  /* 0xff80000026397808 */ /* 0x008fe20004000000 */
[----:B-1----:R-:W-:Y:S01]  /*15660*/  FFMA.FTZ R59, R0, R41, R34 ;  /* 0x00000029003b7223 */ /* 0x002fe20000010022 */
[----:B------:R-:W-:Y:S01]  /*15670*/  ISETP.GE.AND P0, PT, R58, R119, PT ;  /* 0x000000773a00720c */ /* 0x000fe20003f06270 */
[C---:B------:R-:W-:Y:S02]  /*15680*/  FFMA.FTZ R58, R0.reuse, R41, R32 ;  /* 0x00000029003a7223 */ /* 0x040fe40000010020 */
[----:B------:R-:W-:Y:S01]  /*15690*/  FFMA.FTZ R56, R0, R44, R35 ;  /* 0x0000002c00387223 */ /* 0x000fe20000010023 */
[----:B------:R-:W-:Y:S01]  /*156a0*/  FSEL R46, R37, -INF , !P2 ;  /* 0xff800000252e7808 */ /* 0x000fe20005000000 */
[----:B------:R-:W-:Y:S01]  /*156b0*/  HMMA.16816.F32.BF16 R144, R60, R148, R144 ;  /* 0x000000943c90723c */ /* 0x000fe20000041890 */
[----:B------:R-:W-:Y:S02]  /*156c0*/  FSEL R47, R39, -INF , !P0 ;  /* 0xff800000272f7808 */ /* 0x000fe40004000000 */
[----:B------:R-:W1:Y:S01]  /*156d0*/  LDSM.16.M88.4 R36, [R184+0x8800] ;  /* 0x00880000b824783b */ /* 0x000e620000000200 */
[----:B------:R-:W-:-:S02]  /*156e0*/  FSEL R41, R58, -INF , !P6 ;  /* 0xff8000003a297808 */ /* 0x000fc40007000000 */
[-C--:B------:R-:W-:Y:S02]  /*156f0*/  ISETP.GE.AND P6, PT, R43, R118.reuse, PT ;  /* 0x000000762b00720c */ /* 0x080fe40003fc6270 */
[C-C-:B------:R-:W-:Y:S01]  /*15700*/  LOP3.LUT R148, R53.reuse, 0x18, R204.reuse, 0xfe, !PT ;  /* 0x0000001835947812 */ /* 0x140fe200078efecc */
[----:B-----5:R-:W-:Y:S01]  /*15710*/  HMMA.16816.F32.BF16 R136, R60, R48, R136 ;  /* 0x000000303c88723c */ /* 0x020fe20000041888 */
[----:B------:R-:W-:Y:S02]  /*15720*/  LOP3.LUT R149, R53, 0x20, R204, 0xfe, !PT ;  /* 0x0000002035957812 */ /* 0x000fe400078efecc */
[----:B------:R-:W2:Y:S01]  /*15730*/  I2F R49, R148 ;  /* 0x0000009400317306 */ /* 0x000ea20000201400 */
[C---:B------:R-:W-:Y:S02]  /*15740*/  ISETP.GE.AND P2, PT, R148.reuse, R118, PT ;  /* 0x000000769400720c */ /* 0x040fe40003f46270 */
[----:B------:R-:W-:Y:S02]  /*15750*/  ISETP.GE.AND P0, PT, R148, R119, PT ;  /* 0x000000779400720c */ /* 0x000fe40003f06270 */
[----:B----4-:R-:W-:Y:S01]  /*15760*/  HMMA.16816.F32.BF16 R24, R8, R4, R24 ;  /* 0x000000040818723c */ /* 0x010fe20000041818 */
[----:B------:R-:W-:-:S04]  /*15770*/  IADD3 R48, R52, 0x19, RZ ;  /* 0x0000001934307810 */ /* 0x000fc80007ffe0ff */
[----:B------:R-:W3:Y:S02]  /*15780*/  I2F R4, R48 ;  /* 0x0000003000047306 */ /* 0x000ee40000201400 */
[C---:B------:R-:W-:Y:S01]  /*15790*/  FFMA.FTZ R5, R0.reuse, R44, R33 ;  /* 0x0000002c00057223 */ /* 0x040fe20000010021 */
[----:B------:R-:W-:Y:S01]  /*157a0*/  FSEL R44, R59, -INF , !P1 ;  /* 0xff8000003b2c7808 */ /* 0x000fe20004800000 */
[----:B------:R-:W-:Y:S01]  /*157b0*/  HMMA.16816.F32.BF16 R132, R60, R50, R132 ;  /* 0x000000323c84723c */ /* 0x000fe20000041884 */
[----:B------:R-:W-:Y:S01]  /*157c0*/  ISETP.GE.AND P1, PT, R43, R119, PT ;  /* 0x000000772b00720c */ /* 0x000fe20003f26270 */
[----:B------:R-:W4:Y:S01]  /*157d0*/  LDSM.16.M88.4 R32, [R181+0x7c00] ;  /* 0x007c0000b520783b */ /* 0x000f220000000200 */
[----:B--2---:R-:W-:Y:S01]  /*157e0*/  FFMA.FTZ R30, R0, R49, R30 ;  /* 0x00000031001e7223 */ /* 0x004fe2000001001e */
[----:B------:R-:W-:-:S03]  /*157f0*/  LOP3.LUT R59, R53, 0x28, R204, 0xfe, !PT ;  /* 0x00000028353b7812 */ /* 0x000fc600078efecc */
[----:B------:R-:W-:Y:S01]  /*15800*/  FSEL R50, R5, -INF , !P6 ;  /* 0xff80000005327808 */ /* 0x000fe20007000000 */
[----:B------:R-:W-:Y:S01]  /*15810*/  HMMA.16816.F32.BF16 R128, R164, R152, R128 ;  /* 0x00000098a480723c */ /* 0x000fe20000041880 */
[----:B------:R-:W-:Y:S01]  /*15820*/  FSEL R51, R56, -INF , !P1 ;  /* 0xff80000038337808 */ /* 0x000fe20004800000 */
[C---:B------:R-:W-:Y:S01]  /*15830*/  FFMA.FTZ R5, R0.reuse, R49, R28 ;  /* 0x0000003100057223 */ /* 0x040fe2000001001c */
[C---:B------:R-:W-:Y:S01]  /*15840*/  ISETP.GE.AND P6, PT, R149.reuse, R118, PT ;  /* 0x000000769500720c */ /* 0x040fe20003fc6270 */
[CC--:B---3--:R-:W-:Y:S01]  /*15850*/  FFMA.FTZ R29, R0.reuse, R4.reuse, R29 ;  /* 0x00000004001d7223 */ /* 0x0c8fe2000001001d */
[----:B------:R-:W-:Y:S01]  /*15860*/  ISETP.GE.AND P1, PT, R149, R119, PT ;  /* 0x000000779500720c */ /* 0x000fe20003f26270 */
[----:B------:R-:W-:Y:S01]  /*15870*/  FFMA.FTZ R31, R0, R4, R31 ;  /* 0x00000004001f7223 */ /* 0x000fe2000001001f */
[----:B------:R-:W2:Y:S01]  /*15880*/  I2F R149, R149 ;  /* 0x0000009500957306 */ /* 0x000ea20000201400 */
[----:B------:R-:W-:Y:S01]  /*15890*/  FSEL R49, R5, -INF , !P2 ;  /* 0xff80000005317808 */ /* 0x000fe20005000000 */
[----:B------:R-:W-:Y:S01]  /*158a0*/  HMMA.16816.F32.BF16 R20, R8, R6, R20 ;  /* 0x000000060814723c */ /* 0x000fe20000041814 */
[----:B------:R-:W3:Y:S01]  /*158b0*/  LDSM.16.M88.4 R4, [R184+0x8c00] ;  /* 0x008c0000b804783b */ /* 0x000ee20000000200 */
[----:B------:R-:W-:-:S02]  /*158c0*/  IADD3 R28, R52, 0x21, RZ ;  /* 0x00000021341c7810 */ /* 0x000fc40007ffe0ff */
[----:B------:R-:W-:Y:S02]  /*158d0*/  FSEL R43, R30, -INF , !P0 ;  /* 0xff8000001e2b7808 */ /* 0x000fe40004000000 */
[CC--:B------:R-:W-:Y:S01]  /*158e0*/  ISETP.GE.AND P2, PT, R48.reuse, R118.reuse, PT ;  /* 0x000000763000720c */ /* 0x0c0fe20003f46270 */
[----:B------:R-:W5:Y:S01]  /*158f0*/  I2F R58, R28 ;  /* 0x0000001c003a7306 */ /* 0x000f620000201400 */
[----:B------:R-:W-:Y:S01]  /*15900*/  ISETP.GE.AND P0, PT, R48, R119, PT ;  /* 0x000000773000720c */ /* 0x000fe20003f06270 */
[----:B------:R-:W-:Y:S01]  /*15910*/  HMMA.16816.F32.BF16 R140, R164, R162, R140 ;  /* 0x000000a2a48c723c */ /* 0x000fe2000004188c */
[----:B------:R-:W-:Y:S02]  /*15920*/  FSEL R48, R29, -INF , !P2 ;  /* 0xff8000001d307808 */ /* 0x000fe40005000000 */
[----:B------:R-:W-:Y:S01]  /*15930*/  FSEL R56, R31, -INF , !P0 ;  /* 0xff8000001f387808 */ /* 0x000fe20004000000 */
[CC--:B--2---:R-:W-:Y:S01]  /*15940*/  FFMA.FTZ R24, R0.reuse, R149.reuse, R24 ;  /* 0x0000009500187223 */ /* 0x0c4fe20000010018 */
[C---:B------:R-:W-:Y:S01]  /*15950*/  ISETP.GE.AND P2, PT, R59.reuse, R118, PT ;  /* 0x000000763b00720c */ /* 0x040fe20003f46270 */
[----:B------:R-:W-:Y:S01]  /*15960*/  FFMA.FTZ R26, R0, R149, R26 ;  /* 0x00000095001a7223 */ /* 0x000fe2000001001a */
[----:B------:R-:W-:Y:S01]  /*15970*/  ISETP.GE.AND P0, PT, R59, R119, PT ;  /* 0x000000773b00720c */ /* 0x000fe20003f06270 */
[----:B-1----:R-:W-:Y:S01]  /*15980*/  HMMA.16816.F32.BF16 R128, R60, R36, R128 ;  /* 0x000000243c80723c */ /* 0x002fe20000041880 */
[----:B------:R-:W-:Y:S01]  /*15990*/  FSEL R176, R24, -INF , !P6 ;  /* 0xff80000018b07808 */ /* 0x000fe20007000000 */
[----:B------:R-:W1:Y:S01]  /*159a0*/  I2F R59, R59 ;  /* 0x0000003b003b7306 */ /* 0x000e620000201400 */
[----:B------:R-:W-:-:S02]  /*159b0*/  FSEL R207, R26, -INF , !P1 ;  /* 0xff8000001acf7808 */ /* 0x000fc40004800000 */
[----:B------:R-:W-:Y:S01]  /*159c0*/  ISETP.GE.AND P6, PT, R28, R118, PT ;  /* 0x000000761c00720c */ /* 0x000fe20003fc6270 */
[-C--:B-----5:R-:W-:Y:S01]  /*159d0*/  FFMA.FTZ R25, R0, R58.reuse, R25 ;  /* 0x0000003a00197223 */ /* 0x0a0fe20000010019 */
[----:B------:R-:W-:Y:S01]  /*159e0*/  ISETP.GE.AND P1, PT, R28, R119, PT ;  /* 0x000000771c00720c */ /* 0x000fe20003f26270 */
[C---:B----4-:R-:W-:Y:S01]  /*159f0*/  HMMA.16816.F32.BF16 R16, R8.reuse, R32, R16 ;  /* 0x000000200810723c */ /* 0x050fe20000041810 */
[----:B------:R-:W2:Y:S01]  /*15a00*/  LDSM.16.M88.4 R28, [R181+0x8000] ;  /* 0x00800000b51c783b */ /* 0x000ea20000000200 */
[----:B------:R-:W-:Y:S01]  /*15a10*/  IADD3 R36, R52, 0x29, RZ ;  /* 0x0000002934247810 */ /* 0x000fe20007ffe0ff */
[C---:B------:R-:W-:Y:S01]  /*15a20*/  FFMA.FTZ R27, R0.reuse, R58, R27 ;  /* 0x0000003a001b7223 */ /* 0x040fe2000001001b */
[--C-:B------:R-:W-:Y:S02]  /*15a30*/  LOP3.LUT R37, R53, 0x30, R204.reuse, 0xfe, !PT ;  /* 0x0000003035257812 */ /* 0x100fe400078efecc */
[----:B------:R-:W4:Y:S01]  /*15a40*/  I2F R26, R36 ;  /* 0x00000024001a7306 */ /* 0x000f220000201400 */
[----:B------:R-:W-:Y:S01]  /*15a50*/  FSEL R178, R25, -INF , !P6 ;  /* 0xff80000019b27808 */ /* 0x000fe20007000000 */
[----:B------:R-:W-:Y:S01]  /*15a60*/  HMMA.16816.F32.BF16 R12, R8, R34, R12 ;  /* 0x00000022080c723c */ /* 0x000fe2000004180c */
[----:B------:R-:W-:Y:S01]  /*15a70*/  LOP3.LUT R32, R53, 0x38, R204, 0xfe, !PT ;  /* 0x0000003835207812 */ /* 0x000fe200078efecc */
[-C--:B-1----:R-:W-:Y:S01]  /*15a80*/  FFMA.FTZ R20, R0, R59.reuse, R20 ;  /* 0x0000003b00147223 */ /* 0x082fe20000010014 */
[----:B------:R-:W-:Y:S01]  /*15a90*/  IADD3 R24, R52, 0x31, RZ ;  /* 0x0000003134187810 */ /* 0x000fe20007ffe0ff */
[----:B------:R-:W-:Y:S01]  /*15aa0*/  FFMA.FTZ R22, R0, R59, R22 ;  /* 0x0000003b00167223 */ /* 0x000fe20000010016 */
[----:B------:R-:W-:Y:S01]  /*15ab0*/  FSEL R209, R27, -INF , !P1 ;  /* 0xff8000001bd17808 */ /* 0x000fe20004800000 */
[----:B------:R-:W1:Y:S01]  /*15ac0*/  I2F R25, R37 ;  /* 0x0000002500197306 */ /* 0x000e620000201400 */
[----:B------:R-:W-:Y:S01]  /*15ad0*/  FSEL R177, R20, -INF , !P2 ;  /* 0xff80000014b17808 */ /* 0x000fe20005000000 */
[----:B------:R-:W-:Y:S01]  /*15ae0*/  HMMA.16816.F32.BF16 R140, R60, R150, R140 ;  /* 0x000000963c8c723c */ /* 0x000fe2000004188c */
[----:B------:R-:W-:-:S02]  /*15af0*/  FSEL R210, R22, -INF , !P0 ;  /* 0xff80000016d27808 */ /* 0x000fc40004000000 */
[C---:B------:R-:W-:Y:S02]  /*15b00*/  ISETP.GE.AND P2, PT, R36.reuse, R118, PT ;  /* 0x000000762400720c */ /* 0x040fe40003f46270 */
[----:B------:R-:W-:Y:S01]  /*15b10*/  ISETP.GE.AND P0, PT, R36, R119, PT ;  /* 0x000000772400720c */ /* 0x000fe20003f06270 */
[CC--:B----4-:R-:W-:Y:S01]  /*15b20*/  FFMA.FTZ R21, R0.reuse, R26.reuse, R21 ;  /* 0x0000001a00157223 */ /* 0x0d0fe20000010015 */
[----:B------:R-:W4:Y:S01]  /*15b30*/  I2F R33, R32 ;  /* 0x0000002000217306 */ /* 0x000f220000201400 */
[----:B------:R-:W-:Y:S01]  /*15b40*/  FFMA.FTZ R23, R0, R26, R23 ;  /* 0x0000001a00177223 */ /* 0x000fe20000010017 */
[----:B---3--:R-:W-:Y:S01]  /*15b50*/  HMMA.16816.F32.BF16 R120, R60, R4, R120 ;  /* 0x000000043c78723c */ /* 0x008fe20000041878 */
[-C--:B------:R-:W-:Y:S02]  /*15b60*/  ISETP.GE.AND P6, PT, R37, R118.reuse, PT ;  /* 0x000000762500720c */ /* 0x080fe40003fc6270 */
[----:B------:R-:W-:Y:S02]  /*15b70*/  FSEL R179, R21, -INF , !P2 ;  /* 0xff80000015b37808 */ /* 0x000fe40005000000 */
[----:B------:R-:W-:Y:S01]  /*15b80*/  FSEL R175, R23, -INF , !P0 ;  /* 0xff80000017af7808 */ /* 0x000fe20004000000 */
[----:B------:R-:W3:Y:S01]  /*15b90*/  I2F R27, R24 ;  /* 0x00000018001b7306 */ /* 0x000ee20000201400 */
[----:B------:R-:W-:Y:S01]  /*15ba0*/  IADD3 R5, R52, 0x39, RZ ;  /* 0x0000003934057810 */ /* 0x000fe20007ffe0ff */
[----:B------:R-:W5:Y:S01]  /*15bb0*/  LDSM.16.M88.4 R20, [R181+0x8400] ;  /* 0x00840000b514783b */ /* 0x000f620000000200 */
[-C--:B-1----:R-:W-:Y:S01]  /*15bc0*/  FFMA.FTZ R16, R0, R25.reuse, R16 ;  /* 0x0000001900107223 */ /* 0x082fe20000010010 */
[----:B------:R-:W-:Y:S01]  /*15bd0*/  LOP3.LUT R26, R53, 0x40, R204, 0xfe, !PT ;  /* 0x00000040351a7812 */ /* 0x000fe200078efecc */
[----:B------:R-:W-:Y:S01]  /*15be0*/  HMMA.16816.F32.BF16 R124, R164, R154, R124 ;  /* 0x0000009aa47c723c */ /* 0x000fe2000004187c */
[----:B------:R-:W-:Y:S01]  /*15bf0*/  ISETP.GE.AND P2, PT, R32, R118, PT ;  /* 0x000000762000720c */ /* 0x000fe20003f46270 */
[C---:B------:R-:W-:Y:S01]  /*15c00*/  FFMA.FTZ R18, R0.reuse, R25, R18 ;  /* 0x0000001900127223 */ /* 0x040fe20000010012 */
[----:B------:R-:W1:Y:S01]  /*15c10*/  I2F R4, R5 ;  /* 0x0000000500047306 */ /* 0x000e620000201400 */
[----:B----4-:R-:W-:Y:S01]  /*15c20*/  FFMA.FTZ R170, R0, R33, R12 ;  /* 0x0000002100aa7223 */ /* 0x010fe2000001000c */
[----:B------:R-:W-:Y:S01]  /*15c30*/  ISETP.GE.AND P0, PT, R32, R119, PT ;  /* 0x000000772000720c */ /* 0x000fe20003f06270 */
[----:B------:R-:W-:Y:S01]  /*15c40*/  FFMA.FTZ R174, R0, R33, R14 ;  /* 0x0000002100ae7223 */ /* 0x000fe2000001000e */
[----:B------:R-:W-:Y:S01]  /*15c50*/  FSEL R165, R16, -INF , !P6 ;  /* 0xff80000010a57808 */ /* 0x000fe20007000000 */
[----:B--2---:R-:W-:Y:S01]  /*15c60*/  HMMA.16816.F32.BF16 R144, R8, R28, R144 ;  /* 0x0000001c0890723c */ /* 0x004fe20000041890 */
[----:B------:R-:W-:-:S02]  /*15c70*/  IADD3 R16, R52, 0x41, RZ ;  /* 0x0000004134107810 */ /* 0x000fc40007ffe0ff */
[----:B------:R-:W2:Y:S01]  /*15c80*/  I2F R25, R26 ;  /* 0x0000001a00197306 */ /* 0x000ea20000201400 */
[----:B------:R-:W-:Y:S01]  /*15c90*/  ISETP.GE.AND P1, PT, R37, R119, PT ;  /* 0x000000772500720c */ /* 0x000fe20003f26270 */
[-C--:B---3--:R-:W-:Y:S01]  /*15ca0*/  FFMA.FTZ R17, R0, R27.reuse, R17 ;  /* 0x0000001b00117223 */ /* 0x088fe20000010011 */
[----:B------:R-:W-:Y:S01]  /*15cb0*/  FSEL R170, R170, -INF , !P2 ;  /* 0xff800000aaaa7808 */ /* 0x000fe20005000000 */
[----:B------:R-:W-:Y:S01]  /*15cc0*/  FFMA.FTZ R19, R0, R27, R19 ;  /* 0x0000001b00137223 */ /* 0x000fe20000010013 */
[----:B------:R-:W-:Y:S01]  /*15cd0*/  FSEL R174, R174, -INF , !P0 ;  /* 0xff800000aeae7808 */ /* 0x000fe20004000000 */
[----:B------:R-:W-:Y:S01]  /*15ce0*/  HMMA.16816.F32.BF16 R140, R8, R30, R140 ;  /* 0x0000001e088c723c */ /* 0x000fe2000004188c */
[C---:B------:R-:W-:Y:S01]  /*15cf0*/  ISETP.GE.AND P2, PT, R5.reuse, R118, PT ;  /* 0x000000760500720c */ /* 0x040fe20003f46270 */
[CC--:B-1----:R-:W-:Y:S01]  /*15d00*/  FFMA.FTZ R13, R0.reuse, R4.reuse, R13 ;  /* 0x00000004000d7223 */ /* 0x0c2fe2000001000d */
[----:B------:R-:W-:Y:S01]  /*15d10*/  ISETP.GE.AND P0, PT, R5, R119, PT ;  /* 0x000000770500720c */ /* 0x000fe20003f06270 */
[----:B------:R-:W-:Y:S01]  /*15d20*/  FFMA.FTZ R15, R0, R4, R15 ;  /* 0x00000004000f7223 */ /* 0x000fe2000001000f */
[----:B------:R-:W1:Y:S01]  /*15d30*/  I2F R12, R16 ;  /* 0x00000010000c7306 */ /* 0x000e620000201400 */
[----:B------:R-:W-:-:S02]  /*15d40*/  FSEL R172, R18, -INF , !P1 ;  /* 0xff80000012ac7808 */ /* 0x000fc40004800000 */
[----:B------:R-:W-:Y:S01]  /*15d50*/  HMMA.16816.F32.BF16 R64, R60, R6, R64 ;  /* 0x000000063c40723c */ /* 0x000fe20000041840 */
[----:B------:R-:W3:Y:S01]  /*15d60*/  LDSM.16.M88.4 R4, [R181+0x8800] ;  /* 0x00880000b504783b */ /* 0x000ee20000000200 */
[----:B------:R-:W-:Y:S02]  /*15d70*/  IADD3 R18, R52, 0x49, RZ ;  /* 0x0000004934127810 */ /* 0x000fe40007ffe0ff */
[----:B------:R-:W-:Y:S02]  /*15d80*/  FSEL R171, R13, -INF , !P2 ;  /* 0xff8000000dab7808 */ /* 0x000fe40005000000 */
[----:B------:R-:W4:Y:S01]  /*15d90*/  I2F R13, R18 ;  /* 0x00000012000d7306 */ /* 0x000f220000201400 */
[----:B------:R-:W-:Y:S01]  /*15da0*/  ISETP.GE.AND P6, PT, R24, R118, PT ;  /* 0x000000761800720c */ /* 0x000fe20003fc6270 */
[----:B--2---:R-:W-:Y:S01]  /*15db0*/  FFMA.FTZ R144, R0, R25, R144 ;  /* 0x0000001900907223 */ /* 0x004fe20000010090 */
[----:B------:R-:W-:Y:S01]  /*15dc0*/  ISETP.GE.AND P1, PT, R24, R119, PT ;  /* 0x000000771800720c */ /* 0x000fe20003f26270 */
[C---:B------:R-:W-:Y:S01]  /*15dd0*/  FFMA.FTZ R146, R0.reuse, R25, R146 ;  /* 0x0000001900927223 */ /* 0x040fe20000010092 */
[----:B------:R-:W-:Y:S01]  /*15de0*/  FSEL R166, R17, -INF , !P6 ;  /* 0xff80000011a67808 */ /* 0x000fe20007000000 */
[----:B-----5:R-:W-:Y:S01]  /*15df0*/  HMMA.16816.F32.BF16 R136, R8, R20, R136 ;  /* 0x000000140888723c */ /* 0x020fe20000041888 */
[----:B------:R-:W-:Y:S01]  /*15e00*/  FSEL R173, R19, -INF , !P1 ;  /* 0xff80000013ad7808 */ /* 0x000fe20004800000 */
[----:B-1----:R-:W-:Y:S01]  /*15e10*/  FFMA.FTZ R145, R0, R12, R145 ;  /* 0x0000000c00917223 */ /* 0x002fe20000010091 */
[----:B------:R-:W-:Y:S01]  /*15e20*/  ISETP.GE.AND P6, PT, R26, R118, PT ;  /* 0x000000761a00720c */ /* 0x000fe20003fc6270 */
[----:B------:R-:W-:Y:S01]  /*15e30*/  FFMA.FTZ R147, R0, R12, R147 ;  /* 0x0000000c00937223 */ /* 0x000fe20000010093 */
[----:B------:R-:W-:-:S02]  /*15e40*/  ISETP.GE.AND P1, PT, R26, R119, PT ;  /* 0x000000771a00720c */ /* 0x000fc40003f26270 */
[----:B------:R-:W-:Y:S01]  /*15e50*/  LOP3.LUT R14, R53, 0x48, R204, 0xfe, !PT ;  /* 0x00000048350e7812 */ /* 0x000fe200078efecc */
[----:B------:R-:W-:Y:S01]  /*15e60*/  HMMA.16816.F32.BF16 R132, R8, R22, R132 ;  /* 0x000000160884723c */ /* 0x000fe20000041884 */
[----:B------:R-:W-:Y:S01]  /*15e70*/  FSEL R167, R15, -INF , !P0 ;  /* 0xff8000000fa77808 */ /* 0x000fe20004000000 */
[-C--:B----4-:R-:W-:Y:S01]  /*15e80*/  FFMA.FTZ R141, R0, R13.reuse, R141 ;  /* 0x0000000d008d7223 */ /* 0x090fe2000001008d */
[----:B------:R-:W1:Y:S01]  /*15e90*/  I2F R17, R14 ;  /* 0x0000000e00117306 */ /* 0x000e620000201400 */
[-C--:B------:R-:W-:Y:S01]  /*15ea0*/  ISETP.GE.AND P2, PT, R14, R118.reuse, PT ;  /* 0x000000760e00720c */ /* 0x080fe20003f46270 */
[----:B------:R-:W-:Y:S01]  /*15eb0*/  FFMA.FTZ R143, R0, R13, R143 ;  /* 0x0000000d008f7223 */ /* 0x000fe2000001008f */
[----:B------:R-:W-:Y:S02]  /*15ec0*/  ISETP.GE.AND P0, PT, R14, R119, PT ;  /* 0x000000770e00720c */ /* 0x000fe40003f06270 */
[----:B------:R-:W-:Y:S01]  /*15ed0*/  FSEL R161, R144, -INF , !P6 ;  /* 0xff80000090a17808 */ /* 0x000fe20007000000 */
[----:B------:R-:W-:Y:S01]  /*15ee0*/  HMMA.16816.F32.BF16 R124, R60, R38, R124 ;  /* 0x000000263c7c723c */ /* 0x000fe2000004187c */
[----:B------:R-:W-:Y:S01]  /*15ef0*/  FSEL R163, R146, -INF , !P1 ;  /* 0xff80000092a37808 */ /* 0x000fe20004800000 */
[----:B------:R-:W-:Y:S01]  /*15f00*/  IMAD.MOV.U32 R144, RZ, RZ, R168 ;  /* 0x000000ffff907224 */ /* 0x000fe200078e00a8 */
[----:B------:R-:W-:-:S02]  /*15f10*/  ISETP.GE.AND P6, PT, R16, R118, PT ;  /* 0x000000761000720c */ /* 0x000fc40003fc6270 */
[----:B------:R-:W-:Y:S02]  /*15f20*/  ISETP.GE.AND P1, PT, R16, R119, PT ;  /* 0x000000771000720c */ /* 0x000fe40003f26270 */
[----:B------:R-:W-:Y:S01]  /*15f30*/  FSEL R159, R145, -INF , !P6 ;  /* 0xff800000919f7808 */ /* 0x000fe20007000000 */
[----:B------:R-:W-:Y:S01]  /*15f40*/  IMAD.MOV.U32 R145, RZ, RZ, R169 ;  /* 0x000000ffff917224 */ /* 0x000fe200078e00a9 */
[----:B------:R-:W-:Y:S01]  /*15f50*/  FSEL R162, R147, -INF , !P1 ;  /* 0xff80000093a27808 */ /* 0x000fe20004800000 */
[-C--:B-1----:R-:W-:Y:S01]  /*15f60*/  FFMA.FTZ R140, R0, R17.reuse, R140 ;  /* 0x00000011008c7223 */ /* 0x082fe2000001008c */
[----:B------:R-:W-:Y:S01]  /*15f70*/  LOP3.LUT R14, R53, 0x50, R204, 0xfe, !PT ;  /* 0x00000050350e7812 */ /* 0x000fe200078efecc */
[----:B---3--:R-:W-:Y:S01]  /*15f80*/  HMMA.16816.F32.BF16 R128, R8, R4, R128 ;  /* 0x000000040880723c */ /* 0x008fe20000041880 */
[----:B------:R-:W-:Y:S01]  /*15f90*/  IADD3 R22, R52, 0x51, RZ ;  /* 0x0000005134167810 */ /* 0x000fe20007ffe0ff */
[----:B------:R-:W-:Y:S01]  /*15fa0*/  FFMA.FTZ R142, R0, R17, R142 ;  /* 0x00000011008e7223 */ /* 0x000fe2000001008e */
[----:B------:R1:W2:Y:S01]  /*15fb0*/  I2F R21, R14 ;  /* 0x0000000e00157306 */ /* 0x0002a20000201400 */
[----:B------:R-:W-:-:S02]  /*15fc0*/  ISETP.GE.AND P6, PT, R14, R118, PT ;  /* 0x000000760e00720c */ /* 0x000fc40003fc6270 */
[----:B------:R-:W-:Y:S02]  /*15fd0*/  ISETP.GE.AND P1, PT, R14, R119, PT ;  /* 0x000000770e00720c */ /* 0x000fe40003f26270 */
[C-C-:B------:R-:W-:Y:S02]  /*15fe0*/  LOP3.LUT R20, R53.reuse, 0x58, R204.reuse, 0xfe, !PT ;  /* 0x0000005835147812 */ /* 0x140fe400078efecc */
[----:B------:R-:W-:Y:S01]  /*15ff0*/  LOP3.LUT R4, R53, 0x60, R204, 0xfe, !PT ;  /* 0x0000006035047812 */ /* 0x000fe200078efecc */
[----:B------:R-:W3:Y:S01]  /*16000*/  I2F R23, R22 ;  /* 0x0000001600177306 */ /* 0x000ee20000201400 */
[----:B------:R-:W-:Y:S01]  /*16010*/  FSEL R160, R140, -INF , !P2 ;  /* 0xff8000008ca07808 */ /* 0x000fe20005000000 */
[----:B------:R-:W-:Y:S01]  /*16020*/  HMMA.16816.F32.BF16 R124, R8, R6, R124 ;  /* 0x00000006087c723c */ /* 0x000fe2000004187c */
[----:B------:R-:W-:Y:S02]  /*16030*/  FSEL R164, R142, -INF , !P0 ;  /* 0xff8000008ea47808 */ /* 0x000fe40004000000 */
[----:B------:R-:W-:-:S02]  /*16040*/  IADD3 R16, R52, 0x59, RZ ;  /* 0x0000005934107810 */ /* 0x000fc40007ffe0ff */
[C---:B------:R-:W-:Y:S01]  /*16050*/  ISETP.GE.AND P2, PT, R18.reuse, R118, PT ;  /* 0x000000761200720c */ /* 0x040fe20003f46270 */
[----:B-1----:R-:W1:Y:S01]  /*16060*/  LDSM.16.M88.4 R12, [R181+0x8c00] ;  /* 0x008c0000b50c783b */ /* 0x002e620000000200 */
[----:B------:R-:W4:Y:S01]  /*16070*/  I2F R19, R20 ;  /* 0x0000001400137306 */ /* 0x000f220000201400 */
[----:B------:R-:W-:Y:S01]  /*16080*/  ISETP.GE.AND P0, PT, R18, R119, PT ;  /* 0x000000771200720c */ /* 0x000fe20003f06270 */
[-C--:B--2---:R-:W-:Y:S01]  /*16090*/  FFMA.FTZ R136, R0, R21.reuse, R136 ;  /* 0x0000001500887223 */ /* 0x084fe20000010088 */
[----:B------:R-:W-:Y:S01]  /*160a0*/  IADD3 R18, R52, 0x61, RZ ;  /* 0x0000006134127810 */ /* 0x000fe20007ffe0ff */
[----:B------:R-:W-:Y:S01]  /*160b0*/  FFMA.FTZ R138, R0, R21, R138 ;  /* 0x00000015008a7223 */ /* 0x000fe2000001008a */
[----:B------:R-:W-:Y:S01]  /*160c0*/  FSEL R158, R141, -INF , !P2 ;  /* 0xff8000008d9e7808 */ /* 0x000fe20005000000 */
[----:B------:R-:W-:-:S04]  /*160d0*/  DEPBAR.LE SB0, 0x0 ;  /* 0x000080000000791a */ /* 0x000fc80000000000 */
[----:B------:R-:W2:Y:S01]  /*160e0*/  I2F R21, R4 ;  /* 0x0000000400157306 */ /* 0x000ea20000201400 */
[----:B------:R-:W-:Y:S01]  /*160f0*/  FSEL R157, R143, -INF , !P0 ;  /* 0xff8000008f9d7808 */ /* 0x000fe20004000000 */
[-C--:B---3--:R-:W-:Y:S01]  /*16100*/  FFMA.FTZ R137, R0, R23.reuse, R137 ;  /* 0x0000001700897223 */ /* 0x088fe20000010089 */
[-C--:B------:R-:W-:Y:S01]  /*16110*/  ISETP.GE.AND P2, PT, R20, R118.reuse, PT ;  /* 0x000000761400720c */ /* 0x080fe20003f46270 */
[----:B------:R-:W-:Y:S01]  /*16120*/  FFMA.FTZ R139, R0, R23, R139 ;  /* 0x00000017008b7223 */ /* 0x000fe2000001008b */
[----:B------:R-:W-:Y:S01]  /*16130*/  ISETP.GE.AND P0, PT, R20, R119, PT ;  /* 0x000000771400720c */ /* 0x000fe20003f06270 */
[-C--:B----4-:R-:W-:Y:S01]  /*16140*/  FFMA.FTZ R132, R0, R19.reuse, R132 ;  /* 0x0000001300847223 */ /* 0x090fe20000010084 */
[----:B------:R-:W-:Y:S01]  /*16150*/  FSEL R153, R136, -INF , !P6 ;  /* 0xff80000088997808 */ /* 0x000fe20007000000 */
[----:B------:R-:W3:Y:S01]  /*16160*/  I2F R17, R16 ;  /* 0x0000001000117306 */ /* 0x000ee20000201400 */
[----:B------:R-:W-:Y:S01]  /*16170*/  FSEL R156, R138, -INF , !P1 ;  /* 0xff8000008a9c7808 */ /* 0x000fe20004800000 */
[----:B------:R-:W-:Y:S01]  /*16180*/  FFMA.FTZ R134, R0, R19, R134 ;  /* 0x0000001300867223 */ /* 0x000fe20000010086 */
[----:B------:R-:W-:-:S02]  /*16190*/  ISETP.GE.AND P6, PT, R22, R118, PT ;  /* 0x000000761600720c */ /* 0x000fc40003fc6270 */
[----:B------:R-:W-:Y:S02]  /*161a0*/  ISETP.GE.AND P1, PT, R22, R119, PT ;  /* 0x000000771600720c */ /* 0x000fe40003f26270 */
[----:B------:R-:W-:Y:S01]  /*161b0*/  FSEL R152, R137, -INF , !P6 ;  /* 0xff80000089987808 */ /* 0x000fe20007000000 */
[----:B------:R-:W4:Y:S01]  /*161c0*/  I2F R20, R18 ;  /* 0x0000001200147306 */ /* 0x000f220000201400 */
[----:B------:R-:W-:Y:S01]  /*161d0*/  FSEL R154, R139, -INF , !P1 ;  /* 0xff8000008b9a7808 */ /* 0x000fe20004800000 */
[-C--:B--2---:R-:W-:Y:S01]  /*161e0*/  FFMA.FTZ R128, R0, R21.reuse, R128 ;  /* 0x0000001500807223 */ /* 0x084fe20000010080 */
[-C--:B------:R-:W-:Y:S01]  /*161f0*/  ISETP.GE.AND P6, PT, R4, R118.reuse, PT ;  /* 0x000000760400720c */ /* 0x080fe20003fc6270 */
[----:B------:R-:W-:Y:S01]  /*16200*/  FFMA.FTZ R130, R0, R21, R130 ;  /* 0x0000001500827223 */ /* 0x000fe20000010082 */
[----:B------:R-:W-:Y:S02]  /*16210*/  ISETP.GE.AND P1, PT, R4, R119, PT ;  /* 0x000000770400720c */ /* 0x000fe40003f26270 */
[----:B------:R-:W-:Y:S01]  /*16220*/  LOP3.LUT R22, R53, 0x68, R204, 0xfe, !PT ;  /* 0x0000006835167812 */ /* 0x000fe200078efecc */
[-C--:B---3--:R-:W-:Y:S01]  /*16230*/  FFMA.FTZ R133, R0, R17.reuse, R133 ;  /* 0x0000001100857223 */ /* 0x088fe20000010085 */
[----:B------:R-:W-:Y:S01]  /*16240*/  FSEL R151, R132, -INF , !P2 ;  /* 0xff80000084977808 */ /* 0x000fe20005000000 */
[----:B------:R-:W-:Y:S01]  /*16250*/  FFMA.FTZ R135, R0, R17, R135 ;  /* 0x0000001100877223 */ /* 0x000fe20000010087 */
[----:B------:R-:W-:Y:S01]  /*16260*/  FSEL R155, R134, -INF , !P0 ;  /* 0xff800000869b7808 */ /* 0x000fe20004000000 */
[----:B------:R-:W2:Y:S01]  /*16270*/  I2F R17, R22 ;  /* 0x0000001600117306 */ /* 0x000ea20000201400 */
[----:B-1----:R-:W-:Y:S01]  /*16280*/  HMMA.16816.F32.BF16 R4, R8, R12, R120 ;  /* 0x0000000c0804723c */ /* 0x002fe20000041878 */
[----:B------:R-:W-:-:S02]  /*16290*/  ISETP.GE.AND P2, PT, R16, R118, PT ;  /* 0x000000761000720c */ /* 0x000fc40003f46270 */
[----:B------:R-:W-:Y:S01]  /*162a0*/  ISETP.GE.AND P0, PT, R16, R119, PT ;  /* 0x000000771000720c */ /* 0x000fe20003f06270 */
[CC--:B----4-:R-:W-:Y:S01]  /*162b0*/  FFMA.FTZ R129, R0.reuse, R20.reuse, R129 ;  /* 0x0000001400817223 */ /* 0x0d0fe20000010081 */
[----:B------:R-:W-:Y:S01]  /*162c0*/  LOP3.LUT R16, R53, 0x70, R204, 0xfe, !PT ;  /* 0x0000007035107812 */ /* 0x000fe200078efecc */
[----:B------:R-:W-:Y:S01]  /*162d0*/  FFMA.FTZ R131, R0, R20, R131 ;  /* 0x0000001400837223 */ /* 0x000fe20000010083 */
[----:B------:R-:W-:Y:S01]  /*162e0*/  IADD3 R19, R52, 0x69, RZ ;  /* 0x0000006934137810 */ /* 0x000fe20007ffe0ff */
[----:B------:R-:W-:Y:S01]  /*162f0*/  HMMA.16816.F32.BF16 R64, R8, R14, R64 ;  /* 0x0000000e0840723c */ /* 0x000fe20000041840 */
[----:B------:R-:W-:Y:S01]  /*16300*/  FSEL R143, R128, -INF , !P6 ;  /* 0xff800000808f7808 */ /* 0x000fe20007000000 */
[----:B------:R-:W1:Y:S01]  /*16310*/  I2F R13, R16 ;  /* 0x00000010000d7306 */ /* 0x000e620000201400 */
[----:B------:R-:W-:Y:S02]  /*16320*/  FSEL R148, R130, -INF , !P1 ;  /* 0xff80000082947808 */ /* 0x000fe40004800000 */
[----:B------:R-:W-:-:S02]  /*16330*/  ISETP.GE.AND P6, PT, R18, R118, PT ;  /* 0x000000761200720c */ /* 0x000fc40003fc6270 */
[----:B------:R-:W-:Y:S01]  /*16340*/  ISETP.GE.AND P1, PT, R18, R119, PT ;  /* 0x000000771200720c */ /* 0x000fe20003f26270 */
[-C--:B--2---:R-:W-:Y:S01]  /*16350*/  FFMA.FTZ R124, R0, R17.reuse, R124 ;  /* 0x00000011007c7223 */ /* 0x084fe2000001007c */
[----:B------:R-:W-:Y:S01]  /*16360*/  IADD3 R12, R52, 0x71, RZ ;  /* 0x00000071340c7810 */ /* 0x000fe20007ffe0ff */
[----:B------:R-:W2:Y:S01]  /*16370*/  I2F R20, R19 ;  /* 0x0000001300147306 */ /* 0x000ea20000201400 */
[----:B------:R-:W-:Y:S01]  /*16380*/  FSEL R142, R129, -INF , !P6 ;  /* 0xff800000818e7808 */ /* 0x000fe20007000000 */
[----:B------:R-:W-:Y:S01]  /*16390*/  FFMA.FTZ R126, R0, R17, R126 ;  /* 0x00000011007e7223 */ /* 0x000fe2000001007e */
[----:B------:R-:W-:Y:S02]  /*163a0*/  FSEL R146, R131, -INF , !P1 ;  /* 0xff80000083927808 */ /* 0x000fe40004800000 */
[----:B------:R-:W-:Y:S02]  /*163b0*/  LOP3.LUT R8, R53, 0x78, R204, 0xfe, !PT ;  /* 0x0000007835087812 */ /* 0x000fe400078efecc */
[CC--:B------:R-:W-:Y:S01]  /*163c0*/  ISETP.GE.AND P6, PT, R16.reuse, R118.reuse, PT ;  /* 0x000000761000720c */ /* 0x0c0fe20003fc6270 */
[----:B------:R-:W3:Y:S01]  /*163d0*/  I2F R11, R52 ;  /* 0x00000034000b7306 */ /* 0x000ee20000201400 */
[----:B------:R-:W-:Y:S01]  /*163e0*/  ISETP.GE.AND P1, PT, R16, R119, PT ;  /* 0x000000771000720c */ /* 0x000fe20003f26270 */
[CC--:B-1----:R-:W-:Y:S01]  /*163f0*/  FFMA.FTZ R4, R0.reuse, R13.reuse, R4 ;  /* 0x0000000d00047223 */ /* 0x0c2fe20000010004 */
[----:B------:R-:W-:Y:S01]  /*16400*/  FSEL R150, R133, -INF , !P2 ;  /* 0xff80000085967808 */ /* 0x000fe20005000000 */
[----:B------:R-:W-:Y:S01]  /*16410*/  FFMA.FTZ R6, R0, R13, R6 ;  /* 0x0000000d00067223 */ /* 0x000fe20000010006 */
[----:B------:R-:W-:-:S02]  /*16420*/  ISETP.GE.AND P2, PT, R22, R118, PT ;  /* 0x000000761600720c */ /* 0x000fc40003f46270 */
[----:B------:R-:W-:Y:S01]  /*16430*/  FSEL R149, R135, -INF , !P0 ;  /* 0xff80000087957808 */ /* 0x000fe20004000000 */
[----:B------:R-:W1:Y:S01]  /*16440*/  I2F R16, R12 ;  /* 0x0000000c00107306 */ /* 0x000e620000201400 */
[-C--:B------:R-:W-:Y:S01]  /*16450*/  ISETP.GE.AND P0, PT, R22, R119.reuse, PT ;  /* 0x000000771600720c */ /* 0x080fe20003f06270 */
[-C--:B--2---:R-:W-:Y:S01]  /*16460*/  FFMA.FTZ R125, R0, R20.reuse, R125 ;  /* 0x00000014007d7223 */ /* 0x084fe2000001007d */
[----:B------:R-:W-:Y:S01]  /*16470*/  FSEL R141, R124, -INF , !P2 ;  /* 0xff8000007c8d7808 */ /* 0x000fe20005000000 */
[----:B------:R-:W-:Y:S01]  /*16480*/  FFMA.FTZ R127, R0, R20, R127 ;  /* 0x00000014007f7223 */ /* 0x000fe2000001007f */
[CC--:B------:R-:W-:Y:S02]  /*16490*/  ISETP.GE.AND P2, PT, R19.reuse, R118.reuse, PT ;  /* 0x000000761300720c */ /* 0x0c0fe40003f46270 */
[----:B------:R-:W-:Y:S01]  /*164a0*/  FSEL R147, R126, -INF , !P0 ;  /* 0xff8000007e937808 */ /* 0x000fe20004000000 */
[----:B------:R-:W2:Y:S01]  /*164b0*/  I2F R9, R8 ;  /* 0x0000000800097306 */ /* 0x000ea20000201400 */
[----:B------:R-:W-:Y:S01]  /*164c0*/  ISETP.GE.AND P0, PT, R19, R119, PT ;  /* 0x000000771300720c */ /* 0x000fe20003f06270 */
[-C--:B---3--:R-:W-:Y:S01]  /*164d0*/  FFMA.FTZ R40, R0, R11.reuse, R40 ;  /* 0x0000000b00287223 */ /* 0x088fe20000010028 */
[----:B------:R-:W-:Y:S01]  /*164e0*/  FSEL R123, R4, -INF , !P6 ;  /* 0xff800000047b7808 */ /* 0x000fe20007000000 */
[----:B------:R-:W-:Y:S01]  /*164f0*/  FFMA.FTZ R42, R0, R11, R42 ;  /* 0x0000000b002a7223 */ /* 0x000fe2000001002a */
[----:B------:R-:W-:-:S02]  /*16500*/  ISETP.GE.AND P6, PT, R12, R118, PT ;  /* 0x000000760c00720c */ /* 0x000fc40003fc6270 */
[----:B------:R-:W-:Y:S01]  /*16510*/  FSEL R140, R125, -INF , !P2 ;  /* 0xff8000007d8c7808 */ /* 0x000fe20005000000 */
[-C--:B-1----:R-:W-:Y:S01]  /*16520*/  FFMA.FTZ R5, R0, R16.reuse, R5 ;  /* 0x0000001000057223 */ /* 0x082fe20000010005 */
[----:B------:R-:W-:Y:S01]  /*16530*/  IADD3 R4, R52, 0x79, RZ ;  /* 0x0000007934047810 */ /* 0x000fe20007ffe0ff */
[----:B------:R-:W-:Y:S01]  /*16540*/  FFMA.FTZ R7, R0, R16, R7 ;  /* 0x0000001000077223 */ /* 0x000fe20000010007 */
[----:B------:R-:W-:Y:S01]  /*16550*/  BAR.SYNC.DEFER_BLOCKING 0x0 ;  /* 0x0000000000007b1d */ /* 0x000fe20000010000 */
[----:B------:R-:W-:Y:S02]  /*16560*/  ISETP.GE.AND P2, PT, R8, R118, PT ;  /* 0x000000760800720c */ /* 0x000fe40003f46270 */
[----:B------:R-:W-:Y:S01]  /*16570*/  FSEL R139, R127, -INF , !P0 ;  /* 0xff8000007f8b7808 */ /* 0x000fe20004000000 */
[----:B--2---:R-:W-:Y:S01]  /*16580*/  FFMA.FTZ R64, R0, R9, R64 ;  /* 0x0000000900407223 */ /* 0x004fe20000010040 */
[----:B------:R-:W-:Y:S01]  /*16590*/  ISETP.GE.AND P0, PT, R8, R119, PT ;  /* 0x000000770800720c */ /* 0x000fe20003f06270 */
[----:B------:R-:W-:Y:S01]  /*165a0*/  FFMA.FTZ R66, R0, R9, R66 ;  /* 0x0000000900427223 */ /* 0x000fe20000010042 */
[----:B------:R-:W-:-:S02]  /*165b0*/  FSEL R122, R5, -INF , !P6 ;  /* 0xff800000057a7808 */ /* 0x000fc40007000000 */
[----:B------:R1:W2:Y:S01]  /*165c0*/  I2F R5, R4 ;  /* 0x0000000400057306 */ /* 0x0002a20000201400 */
[-C--:B------:R-:W-:Y:S02]  /*165d0*/  ISETP.GE.AND P6, PT, R52, R118.reuse, PT ;  /* 0x000000763400720c */ /* 0x080fe40003fc6270 */
[----:B------:R-:W-:Y:S02]  /*165e0*/  FSEL R124, R64, -INF , !P2 ;  /* 0xff800000407c7808 */ /* 0x000fe40005000000 */
[----:B------:R-:W-:Y:S02]  /*165f0*/  ISETP.GE.AND P2, PT, R4, R118, PT ;  /* 0x000000760400720c */ /* 0x000fe40003f46270 */
[----:B------:R-:W-:Y:S02]  /*16600*/  FSEL R118, R66, -INF , !P0 ;  /* 0xff80000042767808 */ /* 0x000fe40004000000 */
[----:B------:R-:W-:Y:S02]  /*16610*/  ISETP.GE.AND P0, PT, R4, R119, PT ;  /* 0x000000770400720c */ /* 0x000fe40003f06270 */
[----:B------:R-:W-:-:S02]  /*16620*/  FSEL R121, R6, -INF , !P1 ;  /* 0xff80000006797808 */ /* 0x000fc40004800000 */
[----:B------:R-:W-:Y:S02]  /*16630*/  ISETP.GE.AND P1, PT, R12, R119, PT ;  /* 0x000000770c00720c */ /* 0x000fe40003f26270 */
[----:B-1----:R-:W-:Y:S01]  /*16640*/  FSEL R4, R40, -INF , !P6 ;  /* 0xff80000028047808 */ /* 0x002fe20007000000 */
[CC--:B--2---:R-:W-:Y:S01]  /*16650*/  FFMA.FTZ R65, R0.reuse, R5.reuse, R65 ;  /* 0x0000000500417223 */ /* 0x0c4fe20000010041 */
[----:B------:R-:W-:Y:S01]  /*16660*/  ISETP.GT.AND P6, PT, R199, R190, PT ;  /* 0x000000bec700720c */ /* 0x000fe20003fc4270 */
[----:B------:R-:W-:Y:S01]  /*16670*/  FFMA.FTZ R67, R0, R5, R67 ;  /* 0x0000000500437223 */ /* 0x000fe20000010043 */
        /* <DEDUP_REMOVED lines=16> */
[----:B-1----:R-:W-:Y:S01]  /*16780*/  IADD3 R11, R11, 0xffffffe, RZ ;  /* 0x0ffffffe0b0b7810 */ /* 0x002fe20007ffe0ff */
[----:B------:R-:W2:Y:S05]  /*16790*/  LD.E.64 R14, [R116.64+0x20] ;  /* 0x00002004740e7980 */ /* 0x000eaa000c101b00 */
        /* <DEDUP_REMOVED lines=16> */
[-C--:B------:R-:W-:Y:S02]  /*168a0*/  ISETP.GE.U32.AND P1, PT, R8, R9.reuse, PT ;  /* 0x000000090800720c */ /* 0x080fe40003f26070 */
[-C--:B------:R-:W-:Y:S02]  /*168b0*/  @!P0 IADD3 R6, R6, -R9.reuse, RZ ;  /* 0x8000000906068210 */ /* 0x080fe40007ffe0ff */
[----:B------:R-:W-:Y:S02]  /*168c0*/  @!P0 IADD3 R13, R13, 0x1, RZ ;  /* 0x000000010d0d8810 */ /* 0x000fe40007ffe0ff */
[----:B------:R-:W-:Y:S02]  /*168d0*/  ISETP.GE.U32.AND P2, PT, R6, R9, PT ;  /* 0x000000090600720c */ /* 0x000fe40003f46070 */
[----:B------:R-:W-:Y:S02]  /*168e0*/  ISETP.GE.AND P0, PT, R10, RZ, PT ;  /* 0x000000ff0a00720c */ /* 0x000fe40003f06270 */
[----:B------:R-:W-:-:S03]  /*168f0*/  LOP3.LUT R8, RZ, R12, RZ, 0x33, !PT ;  /* 0x0000000cff087212 */ /* 0x000fc600078e33ff */
[----:B------:R-:W-:Y:S02]  /*16900*/  @P1 IADD3 R11, R11, 0x1, RZ ;  /* 0x000000010b0b1810 */ /* 0x000fe40007ffe0ff */
[----:B------:R-:W-:-:S04]  /*16910*/  ISETP.GE.AND P1, PT, R53, RZ, PT ;  /* 0x000000ff3500720c */ /* 0x000fc80003f26270 */
[----:B------:R-:W-:Y:S02]  /*16920*/  @P2 IADD3 R13, R13, 0x1, RZ ;  /* 0x000000010d0d2810 */ /* 0x000fe40007ffe0ff */
[----:B------:R-:W-:-:S03]  /*16930*/  ISETP.NE.AND P2, PT, R12, RZ, PT ;  /* 0x000000ff0c00720c */ /* 0x000fc60003f45270 */
[----:B------:R-:W-:-:S04]  /*16940*/  @!P0 IMAD.MOV R13, RZ, RZ, -R13 ;  /* 0x000000ffff0d8224 */ /* 0x000fc800078e0a0d */
[----:B------:R-:W-:-:S05]  /*16950*/  @!P1 IMAD.MOV R11, RZ, RZ, -R11 ;  /* 0x000000ffff0b9224 */ /* 0x000fca00078e0a0b */
        /* <DEDUP_REMOVED lines=22> */
.L_x_3269:
[----:B------:R-:W2:Y:S02]  /*16ac0*/  LD.E R11, [R116.64+0x38] ;  /* 0x00003804740b7980 */ /* 0x000ea4000c101900 */
[----:B--2---:R-:W-:-:S04]  /*16ad0*/  LEA R11, -R11, RZ, 0x7 ;  /* 0x000000ff0b0b7211 */ /* 0x004fc800078e39ff */
[----:B------:R-:W-:Y:S02]  /*16ae0*/  SHF.R.S32.HI R10, RZ, 0x1f, R11 ;  /* 0x0000001fff0a7819 */ /* 0x000fe4000001140b */
.L_x_3270:
[----:B------:R-:W-:Y:S05]  /*16af0*/  BSYNC B0 ;  /* 0x0000000000007941 */ /* 0x000fea0003800000 */
.L_x_3268:
        /* <DEDUP_REMOVED lines=31> */
[-C--:B------:R-:W-:Y:S01]  /*16cf0*/  @P5 LEA R26, P1, R6, R192.reuse, 0x1 ;  /* 0x000000c0061a5211 */ /* 0x080fe200078208ff */
[----:B------:R-:W-:Y:S01]  /*16d00*/  @!P2 IMAD.X R10, R10, 0x1, R189, P0 ;  /* 0x000000010a0aa824 */ /* 0x000fe200000e06bd */
[CC--:B------:R-:W-:Y:S02]  /*16d10*/  @!P2 LEA R28, P0, R6.reuse, R192.reuse, 0x1 ;  /* 0x000000c0061ca211 */ /* 0x0c0fe400078008ff */
[CCC-:B------:R-:W-:Y:S02]  /*16d20*/  @P5 LEA.HI.X R27, R6.reuse, R191.reuse, R8.reuse, 0x1, P1 ;  /* 0x000000bf061b5211 */ /* 0x1c0fe400008f0c08 */
[CC--:B------:R-:W-:Y:S02]  /*16d30*/  @!P2 LEA.HI.X R29, R6.reuse, R191.reuse, R8, 0x1, P0 ;  /* 0x000000bf061da211 */ /* 0x0c0fe400000f0c08 */
[CC--:B------:R-:W-:Y:S02]  /*16d40*/  @P4 LEA R24, P0, R6.reuse, R192.reuse, 0x1 ;  /* 0x000000c006184211 */ /* 0x0c0fe400078008ff */
[C---:B------:R-:W-:Y:S01]  /*16d50*/  @!P2 LEA R30, P1, R11.reuse, R192, 0x1 ;  /* 0x000000c00b1ea211 */ /* 0x040fe200078208ff */
        /* <DEDUP_REMOVED lines=63> */
.L_x_3267:
[----:B------:R-:W-:Y:S05]  /*17150*/  BSYNC B1 ;  /* 0x0000000000017941 */ /* 0x000fea0003800000 */
.L_x_3266:
[----:B------:R-:W2:Y:S01]  /*17160*/  LD.E R137, [R116.64+0xdc] ;  /* 0x0000dc0474897980 */ /* 0x000ea2000c101900 */
[----:B-1----:R-:W-:-:S03]  /*17170*/  FMNMX.FTZ R7, R2, R5, !PT ;  /* 0x0000000502077209 */ /* 0x002fc60007810000 */
        /* <DEDUP_REMOVED lines=86> */
[-C--:B------:R-:W-:Y:S01]  /*176e0*/  FFMA.FTZ R129, R5, R137.reuse, -R130 ;  /* 0x0000008905817223 */ /* 0x080fe20000010882 */
[----:B------:R-:W-:Y:S01]  /*176f0*/  FSEL R5, R135, RZ, P0 ;  /* 0x000000ff87057208 */ /* 0x000fe20000000000 */
[-C--:B------:R-:W-:Y:S01]  /*17700*/  FFMA.FTZ R133, R4, R137.reuse, -R134 ;  /* 0x0000008904857223 */ /* 0x080fe20000010886 */
[----:B------:R-:W1:Y:S01]  /*17710*/  MUFU.EX2 R138, R138 ;  /* 0x0000008a008a7308 */ /* 0x000e620000000800 */
[-CC-:B------:R-:W-:Y:S02]  /*17720*/  FFMA.FTZ R128, R54, R137.reuse, -R130.reuse ;  /* 0x0000008936807223 */ /* 0x180fe40000010882 */
[----:B------:R-:W-:Y:S02]  /*17730*/  FADD.FTZ R4, R2, -R5 ;  /* 0x8000000502047221 */ /* 0x000fe40000010000 */
[-CC-:B------:R-:W-:Y:S02]  /*17740*/  FFMA.FTZ R127, R57, R137.reuse, -R130.reuse ;  /* 0x00000089397f7223 */ /* 0x180fe40000010882 */
[-C--:B------:R-:W-:Y:S01]  /*17750*/  FFMA.FTZ R126, R47, R137.reuse, -R130 ;  /* 0x000000892f7e7223 */ /* 0x080fe20000010882 */
[----:B------:R-:W-:Y:S01]  /*17760*/  MUFU.EX2 R129, R129 ;  /* 0x0000008100817308 */ /* 0x000fe20000000800 */
[----:B------:R-:W-:-:S02]  /*17770*/  FFMA.FTZ R132, R45, R137, -R134 ;  /* 0x000000892d847223 */ /* 0x000fc40000010886 */
[-CC-:B------:R-:W-:Y:S02]  /*17780*/  FFMA.FTZ R131, R55, R137.reuse, -R134.reuse ;  /* 0x0000008937837223 */ /* 0x180fe40000010886 */
[-C--:B------:R-:W-:Y:S02]  /*17790*/  FFMA.FTZ R2, R46, R137.reuse, -R134 ;  /* 0x000000892e027223 */ /* 0x080fe40000010886 */
[----:B------:R-:W-:Y:S01]  /*177a0*/  FMUL.FTZ R9, R137, R4 ;  /* 0x0000000489097220 */ /* 0x000fe20000410000 */
[----:B------:R-:W2:Y:S01]  /*177b0*/  MUFU.EX2 R128, R128 ;  /* 0x0000008000807308 */ /* 0x000ea20000000800 */
[-C--:B-1----:R-:W-:Y:S02]  /*177c0*/  FMUL.FTZ R24, R76, R138.reuse ;  /* 0x0000008a4c187220 */ /* 0x082fe40000410000 */
        /* <DEDUP_REMOVED lines=8> */
[-C--:B------:R-:W-:Y:S01]  /*17850*/  FMUL.FTZ R17, R69, R138.reuse ;  /* 0x0000008a45117220 */ /* 0x080fe20000410000 */
[----:B------:R-:W3:Y:S01]  /*17860*/  MUFU.EX2 R126, R126 ;  /* 0x0000007e007e7308 */ /* 0x000ee20000000800 */
[----:B--2---:R-:W-:Y:S01]  /*17870*/  F2FP.BF16.PACK_AB R5, R128, R129 ;  /* 0x000000818005723e */ /* 0x004fe200000010ff */
[-C--:B------:R-:W-:Y:S02]  /*17880*/  FMUL.FTZ R108, R108, R138.reuse ;  /* 0x0000008a6c6c7220 */ /* 0x080fe40000410000 */
[-C--:B------:R-:W-:Y:S02]  /*17890*/  FMUL.FTZ R109, R109, R138.reuse ;  /* 0x0000008a6d6d7220 */ /* 0x080fe40000410000 */
[----:B------:R-:W-:-:S02]  /*178a0*/  FMUL.FTZ R72, R72, R138 ;  /* 0x0000008a48487220 */ /* 0x000fc40000410000 */
[----:B------:R-:W-:Y:S01]  /*178b0*/  MUFU.EX2 R133, R133 ;  /* 0x0000008500857308 */ /* 0x000fe20000000800 */
[-C--:B------:R-:W-:Y:S02]  /*178c0*/  FMUL.FTZ R73, R73, R138.reuse ;  /* 0x0000008a49497220 */ /* 0x080fe40000410000 */
[----:B------:R-:W-:Y:S02]  /*178d0*/  FFMA.FTZ R77, R43, R137, -R130 ;  /* 0x000000892b4d7223 */ /* 0x000fe40000010882 */
[-C--:B------:R-:W-:Y:S02]  /*178e0*/  FMUL.FTZ R32, R84, R138.reuse ;  /* 0x0000008a54207220 */ /* 0x080fe40000410000 */
[-C--:B------:R-:W-:Y:S01]  /*178f0*/  FMUL.FTZ R33, R85, R138.reuse ;  /* 0x0000008a55217220 */ /* 0x080fe20000410000 */
        /* <DEDUP_REMOVED lines=9> */
[-C--:B------:R-:W-:Y:S01]  /*17990*/  FMUL.FTZ R53, R101, R138.reuse ;  /* 0x0000008a65357220 */ /* 0x080fe20000410000 */
[----:B------:R-:W3:Y:S01]  /*179a0*/  MUFU.EX2 R2, R2 ;  /* 0x0000000200027308 */ /* 0x000ee20000000800 */
[----:B--2---:R-:W-:Y:S01]  /*179b0*/  F2FP.BF16.PACK_AB R4, R132, R133 ;  /* 0x000000858404723e */ /* 0x004fe200000010ff */
[----:B------:R-:W-:-:S02]  /*179c0*/  FMUL.FTZ R96, R96, R138 ;  /* 0x0000008a60607220 */ /* 0x000fc40000410000 */
[----:B------:R-:W-:Y:S02]  /*179d0*/  FMUL.FTZ R97, R97, R138 ;  /* 0x0000008a61617220 */ /* 0x000fe40000410000 */
[-CC-:B------:R-:W-:Y:S02]  /*179e0*/  FFMA.FTZ R84, R207, R137.reuse, -R130.reuse ;  /* 0x00000089cf547223 */ /* 0x180fe40000010882 */
[----:B------:R-:W2:Y:S01]  /*179f0*/  MUFU.EX2 R3, R9 ;  /* 0x0000000900037308 */ /* 0x000ea20000000800 */
[-CC-:B------:R-:W-:Y:S02]  /*17a00*/  FFMA.FTZ R85, R209, R137.reuse, -R130.reuse ;  /* 0x00000089d1557223 */ /* 0x180fe40000010882 */
[-C--:B------:R-:W-:Y:S02]  /*17a10*/  FFMA.FTZ R92, R172, R137.reuse, -R130 ;  /* 0x00000089ac5c7223 */ /* 0x080fe40000010882 */
[-CC-:B------:R-:W-:Y:S02]  /*17a20*/  FFMA.FTZ R100, R166, R137.reuse, -R134.reuse ;  /* 0x00000089a6647223 */ /* 0x180fe40000010886 */
[--C-:B------:R-:W-:Y:S01]  /*17a30*/  FFMA.FTZ R101, R170, R137, -R134.reuse ;  /* 0x00000089aa657223 */ /* 0x100fe20000010886 */
[----:B---3--:R-:W-:Y:S01]  /*17a40*/  F2FP.BF16.PACK_AB R6, R2, R131 ;  /* 0x000000830206723e */ /* 0x008fe200000010ff */
[----:B------:R-:W-:Y:S01]  /*17a50*/  MUFU.EX2 R76, R76 ;  /* 0x0000004c004c7308 */ /* 0x000fe20000000800 */
[----:B------:R-:W-:-:S02]  /*17a60*/  FFMA.FTZ R166, R159, R137, -R134 ;  /* 0x000000899fa67223 */ /* 0x000fc40000010886 */
[-CC-:B------:R-:W-:Y:S02]  /*17a70*/  FFMA.FTZ R163, R163, R137.reuse, -R130.reuse ;  /* 0x00000089a3a37223 */ /* 0x180fe40000010882 */
[----:B------:R-:W-:Y:S02]  /*17a80*/  FFMA.FTZ R162, R162, R137, -R130 ;  /* 0x00000089a2a27223 */ /* 0x000fe40000010882 */
[-C--:B--2---:R-:W-:Y:S01]  /*17a90*/  FMUL.FTZ R26, R78, R3.reuse ;  /* 0x000000034e1a7220 */ /* 0x084fe20000410000 */
[----:B------:R-:W-:Y:S01]  /*17aa0*/  MUFU.EX2 R77, R77 ;  /* 0x0000004d004d7308 */ /* 0x000fe20000000800 */
[-C--:B------:R-:W-:Y:S02]  /*17ab0*/  FMUL.FTZ R27, R79, R3.reuse ;  /* 0x000000034f1b7220 */ /* 0x080fe40000410000 */
[-C--:B------:R-:W-:Y:S02]  /*17ac0*/  FMUL.FTZ R82, R82, R3.reuse ;  /* 0x0000000352527220 */ /* 0x080fe40000410000 */
[----:B------:R-:W-:-:S02]  /*17ad0*/  FMUL.FTZ R83, R83, R3 ;  /* 0x0000000353537220 */ /* 0x000fc40000410000 */
[----:B------:R-:W-:Y:S01]  /*17ae0*/  FFMA.FTZ R79, R51, R137, -R130 ;  /* 0x00000089334f7223 */ /* 0x000fe20000010882 */
[C---:B------:R-:W-:Y:S01]  /*17af0*/  HMMA.16816.F32.BF16 R24, R4.reuse, R28, R24 ;  /* 0x0000001c0418723c */ /* 0x040fe20000041818 */
[-C--:B------:R-:W-:Y:S01]  /*17b00*/  FMUL.FTZ R10, R114, R3.reuse ;  /* 0x00000003720a7220 */ /* 0x080fe20000410000 */
[----:B------:R-:W-:Y:S01]  /*17b10*/  MUFU.EX2 R84, R84 ;  /* 0x0000005400547308 */ /* 0x000fe20000000800 */
[-C--:B------:R-:W-:Y:S02]  /*17b20*/  FMUL.FTZ R11, R115, R3.reuse ;  /* 0x00000003730b7220 */ /* 0x080fe40000410000 */
[----:B------:R-:W-:Y:S02]  /*17b30*/  FMUL.FTZ R9, R113, R138 ;  /* 0x0000008a71097220 */ /* 0x000fe40000410000 */
[-C--:B------:R-:W-:Y:S01]  /*17b40*/  FMUL.FTZ R18, R70, R3.reuse ;  /* 0x0000000346127220 */ /* 0x080fe20000410000 */
[----:B------:R-:W-:Y:S01]  /*17b50*/  HMMA.16816.F32.BF16 R28, R4, R30, R80 ;  /* 0x0000001e041c723c */ /* 0x000fe20000041850 */
[-C--:B------:R-:W-:Y:S01]  /*17b60*/  FMUL.FTZ R19, R71, R3.reuse ;  /* 0x0000000347137220 */ /* 0x080fe20000410000 */
[----:B------:R-:W-:Y:S01]  /*17b70*/  MUFU.EX2 R79, R79 ;  /* 0x0000004f004f7308 */ /* 0x000fe20000000800 */
[-C--:B------:R-:W-:Y:S01]  /*17b80*/  FMUL.FTZ R110, R110, R3.reuse ;  /* 0x000000036e6e7220 */ /* 0x080fe20000410000 */
[----:B------:R-:W-:Y:S01]  /*17b90*/  LDSM.16.MT88.4 R68, [R182+0xd400] ;  /* 0x00d40000b644783b */ /* 0x000fe20000004200 */
[----:B------:R-:W-:-:S02]  /*17ba0*/  FMUL.FTZ R111, R111, R3 ;  /* 0x000000036f6f7220 */ /* 0x000fc40000410000 */
[-CC-:B------:R-:W-:Y:S01]  /*17bb0*/  FFMA.FTZ R83, R50, R137.reuse, -R134.reuse ;  /* 0x0000008932537223 */ /* 0x180fe20000010886 */
[C---:B------:R-:W-:Y:S01]  /*17bc0*/  HMMA.16816.F32.BF16 R8, R4.reuse, R12, R8 ;  /* 0x0000000c0408723c */ /* 0x040fe20000041808 */
[-CC-:B------:R-:W-:Y:S01]  /*17bd0*/  FFMA.FTZ R81, R49, R137.reuse, -R134.reuse ;  /* 0x0000008931517223 */ /* 0x180fe20000010886 */
[----:B------:R-:W-:Y:S01]  /*17be0*/  MUFU.EX2 R85, R85 ;  /* 0x0000005500557308 */ /* 0x000fe20000000800 */
[-C--:B------:R-:W-:Y:S02]  /*17bf0*/  FFMA.FTZ R80, R48, R137.reuse, -R134 ;  /* 0x0000008930507223 */ /* 0x080fe40000010886 */
[----:B------:R-:W2:Y:S01]  /*17c00*/  LDSM.16.MT88.4 R48, [R180+0x9400] ;  /* 0x00940000b430783b */ /* 0x000ea20000004200 */
[----:B------:R-:W-:Y:S02]  /*17c10*/  FFMA.FTZ R82, R56, R137, -R130 ;  /* 0x0000008938527223 */ /* 0x000fe40000010882 */
[-C--:B------:R-:W-:Y:S01]  /*17c20*/  FMUL.FTZ R74, R74, R3.reuse ;  /* 0x000000034a4a7220 */ /* 0x080fe20000410000 */
[----:B------:R-:W3:Y:S01]  /*17c30*/  LDSM.16.MT88.4 R56, [R182+0xb400] ;  /* 0x00b40000b638783b */ /* 0x000ee20000004200 */
[----:B------:R-:W-:Y:S01]  /*17c40*/  FMUL.FTZ R75, R75, R3 ;  /* 0x000000034b4b7220 */ /* 0x000fe20000410000 */
[----:B------:R-:W-:Y:S01]  /*17c50*/  HMMA.16816.F32.BF16 R16, R4, R20, R16 ;  /* 0x000000140410723c */ /* 0x000fe20000041810 */
[----:B------:R-:W-:Y:S01]  /*17c60*/  FFMA.FTZ R78, R41, R137, -R134 ;  /* 0x00000089294e7223 */ /* 0x000fe20000010886 */
[----:B------:R-:W-:Y:S01]  /*17c70*/  MUFU.EX2 R83, R83 ;  /* 0x0000005300537308 */ /* 0x000fe20000000800 */
[----:B------:R-:W-:-:S02]  /*17c80*/  FMUL.FTZ R34, R86, R3 ;  /* 0x0000000356227220 */ /* 0x000fc40000410000 */
[-C--:B------:R-:W-:Y:S02]  /*17c90*/  FMUL.FTZ R35, R87, R3.reuse ;  /* 0x0000000357237220 */ /* 0x080fe40000410000 */
[-C--:B------:R-:W-:Y:S01]  /*17ca0*/  FMUL.FTZ R42, R94, R3.reuse ;  /* 0x000000035e2a7220 */ /* 0x080fe20000410000 */
[C---:B------:R-:W-:Y:S01]  /*17cb0*/  HMMA.16816.F32.BF16 R12, R4.reuse, R14, R108 ;  /* 0x0000000e040c723c */ /* 0x040fe2000004186c */
[-C--:B------:R-:W-:Y:S01]  /*17cc0*/  FMUL.FTZ R43, R95, R3.reuse ;  /* 0x000000035f2b7220 */ /* 0x080fe20000410000 */
[----:B------:R-:W4:Y:S01]  /*17cd0*/  MUFU.EX2 R78, R78 ;  /* 0x0000004e004e7308 */ /* 0x000f220000000800 */
[----:B------:R-:W-:Y:S01]  /*17ce0*/  FMUL.FTZ R41, R93, R138 ;  /* 0x0000008a5d297220 */ /* 0x000fe20000410000 */
[----:B------:R-:W-:Y:S01]  /*17cf0*/  LDSM.16.MT88.4 R108, [R182+0xac00] ;  /* 0x00ac0000b66c783b */ /* 0x000fe20000004200 */
[-C--:B------:R-:W-:Y:S02]  /*17d00*/  FMUL.FTZ R90, R90, R3.reuse ;  /* 0x000000035a5a7220 */ /* 0x080fe40000410000 */
[-C--:B------:R-:W-:Y:S01]  /*17d10*/  FMUL.FTZ R91, R91, R3.reuse ;  /* 0x000000035b5b7220 */ /* 0x080fe20000410000 */
[----:B------:R-:W-:Y:S01]  /*17d20*/  HMMA.16816.F32.BF16 R20, R4, R22, R72 ;  /* 0x000000160414723c */ /* 0x000fe20000041848 */
[-C--:B------:R-:W-:Y:S01]  /*17d30*/  FMUL.FTZ R106, R106, R3.reuse ;  /* 0x000000036a6a7220 */ /* 0x080fe20000410000 */
[----:B------:R-:W-:Y:S01]  /*17d40*/  MUFU.EX2 R81, R81 ;  /* 0x0000005100517308 */ /* 0x000fe20000000800 */
[-C--:B------:R-:W-:Y:S01]  /*17d50*/  FMUL.FTZ R107, R107, R3.reuse ;  /* 0x000000036b6b7220 */ /* 0x080fe20000410000 */
[----:B------:R-:W-:Y:S01]  /*17d60*/  LDSM.16.MT88.4 R72, [R180+0x9800] ;  /* 0x00980000b448783b */ /* 0x000fe20000004200 */
[----:B------:R-:W-:-:S02]  /*17d70*/  FMUL.FTZ R54, R102, R3 ;  /* 0x0000000366367220 */ /* 0x000fc40000410000 */
[-C--:B------:R-:W-:Y:S01]  /*17d80*/  FMUL.FTZ R55, R103, R3.reuse ;  /* 0x0000000367377220 */ /* 0x080fe20000410000 */
[C---:B------:R-:W-:Y:S01]  /*17d90*/  HMMA.16816.F32.BF16 R32, R4.reuse, R36, R32 ;  /* 0x000000240420723c */ /* 0x040fe20000041820 */
[-C--:B------:R-:W-:Y:S01]  /*17da0*/  FMUL.FTZ R98, R98, R3.reuse ;  /* 0x0000000362627220 */ /* 0x080fe20000410000 */
[----:B------:R-:W5:Y:S01]  /*17db0*/  MUFU.EX2 R80, R80 ;  /* 0x0000005000507308 */ /* 0x000f620000000800 */
[----:B------:R-:W-:Y:S02]  /*17dc0*/  FMUL.FTZ R99, R99, R3 ;  /* 0x0000000363637220 */ /* 0x000fe40000410000 */
[-C--:B------:R-:W-:Y:S02]  /*17dd0*/  FFMA.FTZ R86, R210, R137.reuse, -R130 ;  /* 0x00000089d2567223 */ /* 0x080fe40000010882 */
[-C--:B------:R-:W-:Y:S01]  /*17de0*/  FFMA.FTZ R87, R176, R137.reuse, -R134 ;  /* 0x00000089b0577223 */ /* 0x080fe20000010886 */
[----:B-1----:R-:W-:Y:S01]  /*17df0*/  HMMA.16816.F32.BF16 R40, R4, R44, R40 ;  /* 0x0000002c0428723c */ /* 0x002fe20000041828 */
[-CC-:B------:R-:W-:Y:S01]  /*17e00*/  FFMA.FTZ R93, R173, R137.reuse, -R130.reuse ;  /* 0x00000089ad5d7223 */ /* 0x180fe20000010882 */
[----:B------:R-:W1:Y:S01]  /*17e10*/  MUFU.EX2 R82, R82 ;  /* 0x0000005200527308 */ /* 0x000e620000000800 */
[----:B------:R-:W-:-:S02]  /*17e20*/  FFMA.FTZ R94, R174, R137, -R130 ;  /* 0x00000089ae5e7223 */ /* 0x000fc40000010882 */
[-CC-:B------:R-:W-:Y:S02]  /*17e30*/  FFMA.FTZ R95, R165, R137.reuse, -R134.reuse ;  /* 0x00000089a55f7223 */ /* 0x180fe40000010886 */
[-C--:B------:R-:W-:Y:S01]  /*17e40*/  FFMA.FTZ R102, R171, R137.reuse, -R134 ;  /* 0x00000089ab667223 */ /* 0x080fe20000010886 */
[C---:B------:R-:W-:Y:S01]  /*17e50*/  HMMA.16816.F32.BF16 R36, R4.reuse, R38, R88 ;  /* 0x000000260424723c */ /* 0x040fe20000041858 */
[-CC-:B------:R-:W-:Y:S01]  /*17e60*/  FFMA.FTZ R103, R167, R137.reuse, -R130.reuse ;  /* 0x00000089a7677223 */ /* 0x180fe20000010882 */
[----:B------:R-:W-:Y:S01]  /*17e70*/  MUFU.EX2 R86, R86 ;  /* 0x0000005600567308 */ /* 0x000fe20000000800 */
[-C--:B------:R-:W-:Y:S02]  /*17e80*/  FFMA.FTZ R164, R164, R137.reuse, -R130 ;  /* 0x00000089a4a47223 */ /* 0x080fe40000010882 */
[-CC-:B------:R-:W-:Y:S02]  /*17e90*/  FFMA.FTZ R161, R161, R137.reuse, -R134.reuse ;  /* 0x00000089a1a17223 */ /* 0x180fe40000010886 */
[-CC-:B------:R-:W-:Y:S01]  /*17ea0*/  FFMA.FTZ R88, R178, R137.reuse, -R134.reuse ;  /* 0x00000089b2587223 */ /* 0x180fe20000010886 */
[----:B------:R-:W-:Y:S01]  /*17eb0*/  HMMA.16816.F32.BF16 R44, R4, R46, R104 ;  /* 0x0000002e042c723c */ /* 0x000fe20000041868 */
[-CC-:B------:R-:W-:Y:S01]  /*17ec0*/  FFMA.FTZ R89, R177, R137.reuse, -R134.reuse ;  /* 0x00000089b1597223 */ /* 0x180fe20000010886 */
[----:B------:R-:W-:Y:S01]  /*17ed0*/  MUFU.EX2 R87, R87 ;  /* 0x0000005700577308 */ /* 0x000fe20000000800 */
[-C--:B------:R-:W-:Y:S01]  /*17ee0*/  FFMA.FTZ R90, R179, R137.reuse, -R134 ;  /* 0x00000089b35a7223 */ /* 0x080fe20000010886 */
[----:B------:R-:W-:Y:S01]  /*17ef0*/  LDSM.16.MT88.4 R104, [R182+0xec00] ;  /* 0x00ec0000b668783b */ /* 0x000fe20000004200 */
[----:B------:R-:W-:-:S02]  /*17f00*/  FFMA.FTZ R91, R175, R137, -R130 ;  /* 0x00000089af5b7223 */ /* 0x000fc40000010882 */
[-CC-:B------:R-:W-:Y:S01]  /*17f10*/  FFMA.FTZ R159, R160, R137.reuse, -R134.reuse ;  /* 0x00000089a09f7223 */ /* 0x180fe20000010886 */
[C---:B------:R-:W-:Y:S01]  /*17f20*/  HMMA.16816.F32.BF16 R52, R4.reuse, R60, R52 ;  /* 0x0000003c0434723c */ /* 0x040fe20000041834 */
[-C--:B------:R-:W-:Y:S01]  /*17f30*/  FFMA.FTZ R158, R158, R137.reuse, -R134 ;  /* 0x000000899e9e7223 */ /* 0x080fe20000010886 */
[----:B------:R-:W2:Y:S01]  /*17f40*/  MUFU.EX2 R88, R88 ;  /* 0x0000005800587308 */ /* 0x000ea20000000800 */
[-CC-:B------:R-:W-:Y:S02]  /*17f50*/  FFMA.FTZ R157, R157, R137.reuse, -R130.reuse ;  /* 0x000000899d9d7223 */ /* 0x180fe40000010882 */
[-CC-:B------:R-:W-:Y:S02]  /*17f60*/  FFMA.FTZ R165, R154, R137.reuse, -R130.reuse ;  /* 0x000000899aa57223 */ /* 0x180fe40000010882 */
[----:B----4-:R-:W-:Y:S01]  /*17f70*/  F2FP.BF16.PACK_AB R60, R83, R78 ;  /* 0x0000004e533c723e */ /* 0x010fe200000010ff */
[----:B------:R-:W-:Y:S01]  /*17f80*/  HMMA.16816.F32.BF16 R4, R4, R62, R96 ;  /* 0x0000003e0404723c */ /* 0x000fe20000041860 */
[----:B------:R-:W-:Y:S01]  /*17f90*/  F2FP.BF16.PACK_AB R61, R79, R76 ;  /* 0x0000004c4f3d723e */ /* 0x000fe200000010ff */
[----:B------:R-:W-:Y:S01]  /*17fa0*/  MUFU.EX2 R89, R89 ;  /* 0x0000005900597308 */ /* 0x000fe20000000800 */
[----:B------:R-:W-:-:S02]  /*17fb0*/  FFMA.FTZ R156, R156, R137, -R130 ;  /* 0x000000899c9c7223 */ /* 0x000fc40000010882 */
[----:B------:R-:W-:Y:S02]  /*17fc0*/  FFMA.FTZ R154, R155, R137, -R130 ;  /* 0x000000899b9a7223 */ /* 0x000fe40000010882 */
[----:B-----5:R-:W-:Y:S01]  /*17fd0*/  F2FP.BF16.PACK_AB R62, R80, R81 ;  /* 0x00000051503e723e */ /* 0x020fe200000010ff */
[--C-:B------:R-:W-:Y:S01]  /*17fe0*/  FFMA.FTZ R153, R153, R137, -R134.reuse ;  /* 0x0000008999997223 */ /* 0x100fe20000010886 */
[----:B-1----:R-:W-:Y:S01]  /*17ff0*/  F2FP.BF16.PACK_AB R63, R82, R77 ;  /* 0x0000004d523f723e */ /* 0x002fe200000010ff */
[----:B------:R-:W1:Y:S01]  /*18000*/  MUFU.EX2 R90, R90 ;  /* 0x0000005a005a7308 */ /* 0x000e620000000800 */
[-CC-:B------:R-:W-:Y:S02]  /*18010*/  FFMA.FTZ R152, R152, R137.reuse, -R134.reuse ;  /* 0x0000008998987223 */ /* 0x180fe40000010886 */
[-CC-:B------:R-:W-:Y:S02]  /*18020*/  FFMA.FTZ R151, R151, R137.reuse, -R134.reuse ;  /* 0x0000008997977223 */ /* 0x180fe40000010886 */
[-C--:B------:R-:W-:Y:S01]  /*18030*/  FFMA.FTZ R150, R150, R137.reuse, -R134 ;  /* 0x0000008996967223 */ /* 0x080fe20000010886 */
[----:B------:R-:W-:Y:S01]  /*18040*/  HMMA.16816.F32.BF16 R8, R60, R64, R8 ;  /* 0x000000403c08723c */ /* 0x000fe20000041808 */
[-CC-:B------:R-:W-:Y:S01]  /*18050*/  FFMA.FTZ R149, R149, R137.reuse, -R130.reuse ;  /* 0x0000008995957223 */ /* 0x180fe20000010882 */
[----:B------:R-:W4:Y:S01]  /*18060*/  MUFU.EX2 R91, R91 ;  /* 0x0000005b005b7308 */ /* 0x000f220000000800 */
[----:B------:R-:W-:-:S02]  /*18070*/  FFMA.FTZ R155, R146, R137, -R130 ;  /* 0x00000089929b7223 */ /* 0x000fc40000010882 */
[-CC-:B------:R-:W-:Y:S02]  /*18080*/  FFMA.FTZ R148, R148, R137.reuse, -R130.reuse ;  /* 0x0000008994947223 */ /* 0x180fe40000010882 */
[-C--:B------:R-:W-:Y:S01]  /*18090*/  FFMA.FTZ R146, R147, R137.reuse, -R130 ;  /* 0x0000008993927223 */ /* 0x080fe20000010882 */
[C---:B------:R-:W-:Y:S01]  /*180a0*/  HMMA.16816.F32.BF16 R12, R60.reuse, R66, R12 ;  /* 0x000000423c0c723c */ /* 0x040fe2000004180c */
[----:B------:R-:W5:Y:S01]  /*180b0*/  LDSM.16.MT88.4 R64, [R180+0xb400] ;  /* 0x00b40000b440783b */ /* 0x000f620000004200 */
[----:B------:R-:W-:Y:S01]  /*180c0*/  MUFU.EX2 R92, R92 ;  /* 0x0000005c005c7308 */ /* 0x000fe20000000800 */
[-CC-:B------:R-:W-:Y:S02]  /*180d0*/  FFMA.FTZ R143, R143, R137.reuse, -R134.reuse ;  /* 0x000000898f8f7223 */ /* 0x180fe40000010886 */
[-CC-:B------:R-:W-:Y:S02]  /*180e0*/  FFMA.FTZ R142, R142, R137.reuse, -R134.reuse ;  /* 0x000000898e8e7223 */ /* 0x180fe40000010886 */
[-CC-:B------:R-:W-:Y:S01]  /*180f0*/  FFMA.FTZ R141, R141, R137.reuse, -R134.reuse ;  /* 0x000000898d8d7223 */ /* 0x180fe20000010886 */
[----:B--2---:R-:W-:Y:S01]  /*18100*/  HMMA.16816.F32.BF16 R16, R60, R48, R16 ;  /* 0x000000303c10723c */ /* 0x004fe20000041810 */
[-C--:B------:R-:W-:Y:S01]  /*18110*/  FFMA.FTZ R140, R140, R137.reuse, -R134 ;  /* 0x000000898c8c7223 */ /* 0x080fe20000010886 */
[----:B------:R-:W-:Y:S01]  /*18120*/  MUFU.EX2 R93, R93 ;  /* 0x0000005d005d7308 */ /* 0x000fe20000000800 */
[----:B------:R-:W-:-:S02]  /*18130*/  FFMA.FTZ R139, R139, R137, -R130 ;  /* 0x000000898b8b7223 */ /* 0x000fc40000010882 */
[----:B------:R-:W-:Y:S02]  /*18140*/  FFMA.FTZ R129, R208, R3, R129 ;  /* 0x00000003d0817223 */ /* 0x000fe40000010081 */
[----:B------:R-:W-:Y:S01]  /*18150*/  FFMA.FTZ R133, R205, R138, R133 ;  /* 0x0000008acd857223 */ /* 0x000fe20000010085 */
[C---:B------:R-:W-:Y:S01]  /*18160*/  HMMA.16816.F32.BF16 R20, R60.reuse, R50, R20 ;  /* 0x000000323c14723c */ /* 0x040fe20000041814 */
[----:B------:R-:W2:Y:S01]  /*18170*/  LDSM.16.MT88.4 R48, [R180+0xd400] ;  /* 0x00d40000b430783b */ /* 0x000ea20000004200 */
[----:B------:R-:W-:Y:S01]  /*18180*/  MUFU.EX2 R94, R94 ;  /* 0x0000005e005e7308 */ /* 0x000fe20000000800 */
[----:B------:R-:W-:Y:S02]  /*18190*/  FADD.FTZ R128, R128, R129 ;  /* 0x0000008180807221 */ /* 0x000fe40000010000 */
[----:B------:R-:W-:Y:S02]  /*181a0*/  FADD.FTZ R132, R132, R133 ;  /* 0x0000008584847221 */ /* 0x000fe40000010000 */
[----:B------:R-:W-:Y:S01]  /*181b0*/  FADD.FTZ R127, R127, R128 ;  /* 0x000000807f7f7221 */ /* 0x000fe20000010000 */
[----:B---3--:R-:W-:Y:S01]  /*181c0*/  HMMA.16816.F32.BF16 R24, R60, R56, R24 ;  /* 0x000000383c18723c */ /* 0x008fe20000041818 */
[----:B------:R-:W-:Y:S01]  /*181d0*/  FFMA.FTZ R121, R121, R137, -R130 ;  /* 0x0000008979797223 */ /* 0x000fe20000010882 */
[----:B------:R-:W-:Y:S01]  /*181e0*/  MUFU.EX2 R95, R95 ;  /* 0x0000005f005f7308 */ /* 0x000fe20000000800 */
[----:B------:R-:W-:-:S02]  /*181f0*/  FADD.FTZ R127, R126, R127 ;  /* 0x0000007f7e7f7221 */ /* 0x000fc40000010000 */
[-C--:B------:R-:W-:Y:S02]  /*18200*/  FFMA.FTZ R120, R120, R137.reuse, -R130 ;  /* 0x0000008978787223 */ /* 0x080fe40000010882 */
[----:B------:R-:W-:Y:S01]  /*18210*/  FADD.FTZ R76, R76, R127 ;  /* 0x0000007f4c4c7221 */ /* 0x000fe20000010000 */
[----:B------:R-:W-:Y:S01]  /*18220*/  HMMA.16816.F32.BF16 R28, R60, R58, R28 ;  /* 0x0000003a3c1c723c */ /* 0x000fe2000004181c */
[----:B------:R-:W3:Y:S01]  /*18230*/  LDSM.16.MT88.4 R56, [R182+0x9800] ;  /* 0x00980000b638783b */ /* 0x000ee20000004200 */
[----:B------:R-:W1:Y:S01]  /*18240*/  MUFU.EX2 R100, R100 ;  /* 0x0000006400647308 */ /* 0x000e620000000800 */
[----:B------:R-:W-:Y:S02]  /*18250*/  FADD.FTZ R76, R79, R76 ;  /* 0x0000004c4f4c7221 */ /* 0x000fe40000010000 */
[----:B------:R-:W-:-:S03]  /*18260*/  FFMA.FTZ R3, R119, R137, -R130 ;  /* 0x0000008977037223 */ /* 0x000fc60000010882 */
[C---:B------:R-:W-:Y:S02]  /*18270*/  HMMA.16816.F32.BF16 R40, R60.reuse, R68, R40 ;  /* 0x000000443c28723c */ /* 0x040fe40000041828 */
[----:B------:R-:W-:Y:S06]  /*18280*/  MUFU.EX2 R101, R101 ;  /* 0x0000006500657308 */ /* 0x000fec0000000800 */
[C---:B-----5:R-:W-:Y:S02]  /*18290*/  HMMA.16816.F32.BF16 R32, R60.reuse, R64, R32 ;  /* 0x000000403c20723c */ /* 0x060fe40000041820 */
[----:B------:R-:W5:Y:S06]  /*182a0*/  MUFU.EX2 R102, R102 ;  /* 0x0000006600667308 */ /* 0x000f6c0000000800 */
[C---:B------:R-:W-:Y:S01]  /*182b0*/  HMMA.16816.F32.BF16 R36, R60.reuse, R66, R36 ;  /* 0x000000423c24723c */ /* 0x040fe20000041824 */
[----:B------:R-:W5:Y:S01]  /*182c0*/  LDSM.16.MT88.4 R64, [R182+0xb800] ;  /* 0x00b80000b640783b */ /* 0x000f620000004200 */
[----:B------:R-:W1:Y:S06]  /*182d0*/  MUFU.EX2 R103, R103 ;  /* 0x0000006700677308 */ /* 0x000e6c0000000800 */
[C---:B--2---:R-:W-:Y:S02]  /*182e0*/  HMMA.16816.F32.BF16 R52, R60.reuse, R48, R52 ;  /* 0x000000303c34723c */ /* 0x044fe40000041834 */
[----:B------:R-:W-:Y:S05]  /*182f0*/  MUFU.EX2 R163, R163 ;  /* 0x000000a300a37308 */ /* 0x000fea0000000800 */
[----:B------:R-:W-:Y:S01]  /*18300*/  F2FP.BF16.PACK_AB R48, R88, R87 ;  /* 0x000000575830723e */ /* 0x000fe200000010ff */
[C---:B------:R-:W-:Y:S01]  /*18310*/  HMMA.16816.F32.BF16 R4, R60.reuse, R50, R4 ;  /* 0x000000323c04723c */ /* 0x040fe20000041804 */
[----:B------:R-:W-:Y:S01]  /*18320*/  F2FP.BF16.PACK_AB R49, R85, R84 ;  /* 0x000000545531723e */ /* 0x000fe200000010ff */
[----:B------:R-:W-:Y:S05]  /*18330*/  MUFU.EX2 R162, R162 ;  /* 0x000000a200a27308 */ /* 0x000fea0000000800 */
[----:B-1----:R-:W-:Y:S01]  /*18340*/  F2FP.BF16.PACK_AB R50, R90, R89 ;  /* 0x000000595a32723e */ /* 0x002fe200000010ff */
[----:B------:R-:W-:Y:S01]  /*18350*/  HMMA.16816.F32.BF16 R44, R60, R70, R44 ;  /* 0x000000463c2c723c */ /* 0x000fe2000004182c */
[----:B----4-:R-:W-:Y:S01]  /*18360*/  F2FP.BF16.PACK_AB R51, R91, R86 ;  /* 0x000000565b33723e */ /* 0x010fe200000010ff */
[----:B------:R-:W1:Y:S01]  /*18370*/  LDSM.16.MT88.4 R68, [R182+0xd800] ;  /* 0x00d80000b644783b */ /* 0x000e620000004200 */
[----:B------:R-:W-:Y:S03]  /*18380*/  MUFU.EX2 R164, R164 ;  /* 0x000000a400a47308 */ /* 0x000fe60000000800 */
[----:B------:R-:W-:Y:S02]  /*18390*/  LDSM.16.MT88.4 R60, [R180+0xd800] ;  /* 0x00d80000b43c783b */ /* 0x000fe40000004200 */
[C---:B---3--:R-:W-:Y:S03]  /*183a0*/  HMMA.16816.F32.BF16 R8, R48.reuse, R56, R8 ;  /* 0x000000383008723c */ /* 0x048fe60000041808 */
[----:B------:R-:W-:Y:S05]  /*183b0*/  MUFU.EX2 R161, R161 ;  /* 0x000000a100a17308 */ /* 0x000fea0000000800 */
[C---:B------:R-:W-:Y:S01]  /*183c0*/  HMMA.16816.F32.BF16 R12, R48.reuse, R58, R12 ;  /* 0x0000003a300c723c */ /* 0x040fe2000004180c */
[----:B------:R-:W2:Y:S02]  /*183d0*/  LDSM.16.MT88.4 R56, [R180+0xb800] ;  /* 0x00b80000b438783b */ /* 0x000ea40000004200 */
[----:B------:R-:W-:Y:S05]  /*183e0*/  MUFU.EX2 R166, R166 ;  /* 0x000000a600a67308 */ /* 0x000fea0000000800 */
[C---:B-----5:R-:W-:Y:S03]  /*183f0*/  HMMA.16816.F32.BF16 R24, R48.reuse, R64, R24 ;  /* 0x000000403018723c */ /* 0x060fe60000041818 */
[----:B------:R-:W-:Y:S05]  /*18400*/  MUFU.EX2 R159, R159 ;  /* 0x0000009f009f7308 */ /* 0x000fea0000000800 */
[C---:B------:R-:W-:Y:S01]  /*18410*/  HMMA.16816.F32.BF16 R28, R48.reuse, R66, R28 ;  /* 0x00000042301c723c */ /* 0x040fe2000004181c */
[----:B------:R-:W3:Y:S02]  /*18420*/  LDSM.16.MT88.4 R64, [R182+0x9c00] ;  /* 0x009c0000b640783b */ /* 0x000ee40000004200 */
        /* <DEDUP_REMOVED lines=8> */
[C---:B--2---:R-:W-:Y:S03]  /*184b0*/  HMMA.16816.F32.BF16 R32, R48.reuse, R56, R32 ;  /* 0x000000383020723c */ /* 0x044fe60000041820 */
[----:B------:R-:W-:Y:S05]  /*184c0*/  MUFU.EX2 R154, R154 ;  /* 0x0000009a009a7308 */ /* 0x000fea0000000800 */
[C---:B------:R-:W-:Y:S01]  /*184d0*/  HMMA.16816.F32.BF16 R36, R48.reuse, R58, R36 ;  /* 0x0000003a3024723c */ /* 0x040fe20000041824 */
[----:B------:R-:W1:Y:S02]  /*184e0*/  LDSM.16.MT88.4 R56, [R182+0xbc00] ;  /* 0x00bc0000b638783b */ /* 0x000e640000004200 */
        /* <DEDUP_REMOVED lines=8> */
[----:B------:R-:W-:Y:S04]  /*18570*/  MUFU.EX2 R150, R150 ;  /* 0x0000009600967308 */ /* 0x000fe80000000800 */
[----:B------:R-:W-:-:S02]  /*18580*/  F2FP.BF16.PACK_AB R48, R100, R95 ;  /* 0x0000005f6430723e */ /* 0x000fc400000010ff */
[----:B------:R-:W-:Y:S02]  /*18590*/  F2FP.BF16.PACK_AB R49, R93, R92 ;  /* 0x0000005c5d31723e */ /* 0x000fe400000010ff */
[----:B------:R-:W-:Y:S01]  /*185a0*/  F2FP.BF16.PACK_AB R50, R102, R101 ;  /* 0x000000656632723e */ /* 0x000fe200000010ff */
[----:B------:R-:W-:Y:S01]  /*185b0*/  MUFU.EX2 R149, R149 ;  /* 0x0000009500957308 */ /* 0x000fe20000000800 */
[----:B------:R-:W-:-:S07]  /*185c0*/  F2FP.BF16.PACK_AB R51, R103, R94 ;  /* 0x0000005e6733723e */ /* 0x000fce00000010ff */
[C---:B---3--:R-:W-:Y:S01]  /*185d0*/  HMMA.16816.F32.BF16 R8, R48.reuse, R64, R8 ;  /* 0x000000403008723c */ /* 0x048fe20000041808 */
[----:B------:R-:W-:Y:S07]  /*185e0*/  MUFU.EX2 R148, R148 ;  /* 0x0000009400947308 */ /* 0x000fee0000000800 */
        /* <DEDUP_REMOVED lines=21> */
[----:B------:R-:W5:Y:S01]  /*18740*/  LDSM.16.MT88.4 R68, [R182+0xe000] ;  /* 0x00e00000b644783b */ /* 0x000f620000004200 */
[----:B------:R-:W1:Y:S06]  /*18750*/  MUFU.EX2 R120, R120 ;  /* 0x0000007800787308 */ /* 0x000e6c0000000800 */
[C---:B---3--:R-:W-:Y:S02]  /*18760*/  HMMA.16816.F32.BF16 R52, R48.reuse, R64, R52 ;  /* 0x000000403034723c */ /* 0x048fe40000041834 */
[----:B------:R-:W-:Y:S06]  /*18770*/  MUFU.EX2 R3, R3 ;  /* 0x0000000300037308 */ /* 0x000fec0000000800 */
[----:B------:R-:W-:Y:S01]  /*18780*/  HMMA.16816.F32.BF16 R4, R48, R66, R4 ;  /* 0x000000423004723c */ /* 0x000fe20000041804 */
[----:B------:R-:W-:Y:S01]  /*18790*/  LDSM.16.MT88.4 R64, [R180+0xe000] ;  /* 0x00e00000b440783b */ /* 0x000fe20000004200 */
[----:B-1----:R-:W-:-:S05]  /*187a0*/  F2FP.BF16.PACK_AB R97, R120, R121 ;  /* 0x000000797861723e */ /* 0x002fca00000010ff */
[----:B------:R-:W-:Y:S02]  /*187b0*/  F2FP.BF16.PACK_AB R48, R166, R161 ;  /* 0x000000a1a630723e */ /* 0x000fe400000010ff */
[----:B------:R-:W-:Y:S02]  /*187c0*/  F2FP.BF16.PACK_AB R49, R162, R163 ;  /* 0x000000a3a231723e */ /* 0x000fe400000010ff */
[----:B------:R-:W-:Y:S02]  /*187d0*/  F2FP.BF16.PACK_AB R50, R158, R159 ;  /* 0x0000009f9e32723e */ /* 0x000fe400000010ff */
[----:B------:R-:W-:-:S07]  /*187e0*/  F2FP.BF16.PACK_AB R51, R157, R164 ;  /* 0x000000a49d33723e */ /* 0x000fce00000010ff */
[C---:B------:R-:W-:Y:S08]  /*187f0*/  HMMA.16816.F32.BF16 R8, R48.reuse, R56, R8 ;  /* 0x000000383008723c */ /* 0x040ff00000041808 */
[C---:B------:R-:W-:Y:S01]  /*18800*/  HMMA.16816.F32.BF16 R12, R48.reuse, R58, R12 ;  /* 0x0000003a300c723c */ /* 0x040fe2000004180c */
[----:B------:R-:W1:Y:S07]  /*18810*/  LDSM.16.MT88.4 R56, [R180+0xc000] ;  /* 0x00c00000b438783b */ /* 0x000e6e0000004200 */
[C---:B----4-:R-:W-:Y:S08]  /*18820*/  HMMA.16816.F32.BF16 R16, R48.reuse, R72, R16 ;  /* 0x000000483010723c */ /* 0x050ff00000041810 */
[C---:B------:R-:W-:Y:S01]  /*18830*/  HMMA.16816.F32.BF16 R20, R48.reuse, R74, R20 ;  /* 0x0000004a3014723c */ /* 0x040fe20000041814 */
[----:B------:R-:W-:Y:S07]  /*18840*/  LDSM.16.MT88.4 R72, [R180+0xa400] ;  /* 0x00a40000b448783b */ /* 0x000fee0000004200 */
[C---:B--2---:R-:W-:Y:S08]  /*18850*/  HMMA.16816.F32.BF16 R24, R48.reuse, R60, R24 ;  /* 0x0000003c3018723c */ /* 0x044ff00000041818 */
[C---:B------:R-:W-:Y:S01]  /*18860*/  HMMA.16816.F32.BF16 R28, R48.reuse, R62, R28 ;  /* 0x0000003e301c723c */ /* 0x040fe2000004181c */
[----:B------:R-:W-:Y:S07]  /*18870*/  LDSM.16.MT88.4 R60, [R182+0xa400] ;  /* 0x00a40000b63c783b */ /* 0x000fee0000004200 */
[C---:B-----5:R-:W-:Y:S08]  /*18880*/  HMMA.16816.F32.BF16 R40, R48.reuse, R68, R40 ;  /* 0x000000443028723c */ /* 0x060ff00000041828 */
[C---:B-1----:R-:W-:Y:S08]  /*18890*/  HMMA.16816.F32.BF16 R32, R48.reuse, R56, R32 ;  /* 0x000000383020723c */ /* 0x042ff00000041820 */
[C---:B------:R-:W-:Y:S01]  /*188a0*/  HMMA.16816.F32.BF16 R36, R48.reuse, R58, R36 ;  /* 0x0000003a3024723c */ /* 0x040fe20000041824 */
[----:B------:R-:W1:Y:S07]  /*188b0*/  LDSM.16.MT88.4 R56, [R182+0xc400] ;  /* 0x00c40000b638783b */ /* 0x000e6e0000004200 */
[C---:B------:R-:W-:Y:S01]  /*188c0*/  HMMA.16816.F32.BF16 R44, R48.reuse, R70, R44 ;  /* 0x00000046302c723c */ /* 0x040fe2000004182c */
[----:B------:R-:W-:Y:S07]  /*188d0*/  LDSM.16.MT88.4 R68, [R182+0xe400] ;  /* 0x00e40000b644783b */ /* 0x000fee0000004200 */
[C---:B------:R-:W-:Y:S08]  /*188e0*/  HMMA.16816.F32.BF16 R52, R48.reuse, R64, R52 ;  /* 0x000000403034723c */ /* 0x040ff00000041834 */
[----:B------:R-:W-:Y:S01]  /*188f0*/  HMMA.16816.F32.BF16 R4, R48, R66, R4 ;  /* 0x000000423004723c */ /* 0x000fe20000041804 */
[----:B------:R-:W2:Y:S06]  /*18900*/  LDSM.16.MT88.4 R64, [R180+0xe400] ;  /* 0x00e40000b440783b */ /* 0x000eac0000004200 */
        /* <DEDUP_REMOVED lines=12> */
[----:B------:R-:W3:Y:S07]  /*189d0*/  LDSM.16.MT88.4 R60, [R180+0xc400] ;  /* 0x00c40000b43c783b */ /* 0x000eee0000004200 */
[C---:B--2---:R-:W-:Y:S07]  /*189e0*/  HMMA.16816.F32.BF16 R52, R48.reuse, R64, R52 ;  /* 0x000000403034723c */ /* 0x044fee0000041834 */
[----:B------:R-:W-:Y:S01]  /*189f0*/  F2FP.BF16.PACK_AB R64, R142, R143 ;  /* 0x0000008f8e40723e */ /* 0x000fe200000010ff */
[----:B------:R-:W-:Y:S01]  /*18a00*/  HMMA.16816.F32.BF16 R4, R48, R66, R4 ;  /* 0x000000423004723c */ /* 0x000fe20000041804 */
[----:B------:R-:W-:-:S06]  /*18a10*/  F2FP.BF16.PACK_AB R65, R155, R148 ;  /* 0x000000949b41723e */ /* 0x000fcc00000010ff */
[----:B------:R-:W-:Y:S01]  /*18a20*/  F2FP.BF16.PACK_AB R66, R140, R141 ;  /* 0x0000008d8c42723e */ /* 0x000fe200000010ff */
[----:B------:R-:W-:Y:S01]  /*18a30*/  HMMA.16816.F32.BF16 R40, R48, R68, R40 ;  /* 0x000000443028723c */ /* 0x000fe20000041828 */
[----:B------:R-:W-:-:S07]  /*18a40*/  F2FP.BF16.PACK_AB R67, R139, R146 ;  /* 0x000000928b43723e */ /* 0x000fce00000010ff */
[C---:B-1----:R-:W-:Y:S08]  /*18a50*/  HMMA.16816.F32.BF16 R16, R64.reuse, R56, R16 ;  /* 0x000000384010723c */ /* 0x042ff00000041810 */
[----:B------:R-:W-:Y:S01]  /*18a60*/  HMMA.16816.F32.BF16 R20, R64, R58, R20 ;  /* 0x0000003a4014723c */ /* 0x000fe20000041814 */
[----:B------:R-:W1:Y:S07]  /*18a70*/  LDSM.16.MT88.4 R56, [R180+0xe800] ;  /* 0x00e80000b438783b */ /* 0x000e6e0000004200 */
[C---:B---3--:R-:W-:Y:S08]  /*18a80*/  HMMA.16816.F32.BF16 R32, R48.reuse, R60, R32 ;  /* 0x0000003c3020723c */ /* 0x048ff00000041820 */
[C---:B------:R-:W-:Y:S01]  /*18a90*/  HMMA.16816.F32.BF16 R36, R48.reuse, R62, R36 ;  /* 0x0000003e3024723c */ /* 0x040fe20000041824 */
[----:B------:R-:W2:Y:S07]  /*18aa0*/  LDSM.16.MT88.4 R60, [R182+0xc800] ;  /* 0x00c80000b63c783b */ /* 0x000eae0000004200 */
[----:B------:R-:W-:Y:S01]  /*18ab0*/  HMMA.16816.F32.BF16 R44, R48, R70, R44 ;  /* 0x00000046302c723c */ /* 0x000fe2000004182c */
[----:B------:R-:W3:Y:S04]  /*18ac0*/  LDSM.16.MT88.4 R68, [R182+0xe800] ;  /* 0x00e80000b644783b */ /* 0x000ee80000004200 */
[----:B------:R-:W4:Y:S03]  /*18ad0*/  LDSM.16.MT88.4 R48, [R180+0xc800] ;  /* 0x00c80000b430783b */ /* 0x000f260000004200 */
[C---:B------:R-:W-:Y:S08]  /*18ae0*/  HMMA.16816.F32.BF16 R8, R64.reuse, R72, R8 ;  /* 0x000000484008723c */ /* 0x040ff00000041808 */
[C---:B------:R-:W-:Y:S01]  /*18af0*/  HMMA.16816.F32.BF16 R12, R64.reuse, R74, R12 ;  /* 0x0000004a400c723c */ /* 0x040fe2000004180c */
[----:B------:R-:W5:Y:S07]  /*18b00*/  LDSM.16.MT88.4 R72, [R180+0xac00] ;  /* 0x00ac0000b448783b */ /* 0x000f6e0000004200 */
[C---:B-1----:R-:W-:Y:S07]  /*18b10*/  HMMA.16816.F32.BF16 R52, R64.reuse, R56, R52 ;  /* 0x000000384034723c */ /* 0x042fee0000041834 */
[----:B------:R-:W-:Y:S01]  /*18b20*/  FADD.FTZ R57, R131, R132 ;  /* 0x0000008483397221 */ /* 0x000fe20000010000 */
[----:B------:R-:W-:Y:S03]  /*18b30*/  HMMA.16816.F32.BF16 R4, R64, R58, R4 ;  /* 0x0000003a4004723c */ /* 0x000fe60000041804 */
        /* <DEDUP_REMOVED lines=10> */
[-C--:B------:R-:W-:Y:S02]  /*18be0*/  FFMA.FTZ R60, R118, R137.reuse, -R130 ;  /* 0x00000089763c7223 */ /* 0x080fe40000010882 */
[----:B------:R-:W-:Y:S01]  /*18bf0*/  FADD.FTZ R87, R87, R80 ;  /* 0x0000005057577221 */ /* 0x000fe20000010000 */
[----:B---3--:R-:W-:Y:S01]  /*18c00*/  HMMA.16816.F32.BF16 R40, R64, R68, R40 ;  /* 0x000000444028723c */ /* 0x008fe20000041828 */
[-CC-:B------:R-:W-:Y:S02]  /*18c10*/  FFMA.FTZ R61, R123, R137.reuse, -R134.reuse ;  /* 0x000000897b3d7223 */ /* 0x180fe40000010886 */
[-CC-:B------:R-:W-:Y:S01]  /*18c20*/  FFMA.FTZ R62, R122, R137.reuse, -R134.reuse ;  /* 0x000000897a3e7223 */ /* 0x180fe20000010886 */
[----:B------:R-:W1:Y:S01]  /*18c30*/  MUFU.EX2 R60, R60 ;  /* 0x0000003c003c7308 */ /* 0x000e620000000800 */
[----:B------:R-:W-:-:S02]  /*18c40*/  FFMA.FTZ R63, R124, R137, -R134 ;  /* 0x000000897c3f7223 */ /* 0x000fc40000010886 */
[----:B------:R-:W-:Y:S01]  /*18c50*/  FFMA.FTZ R118, R125, R137, -R134 ;  /* 0x000000897d767223 */ /* 0x000fe20000010886 */
[C---:B------:R-:W-:Y:S01]  /*18c60*/  HMMA.16816.F32.BF16 R44, R64.reuse, R70, R44 ;  /* 0x00000046402c723c */ /* 0x040fe2000004182c */
[----:B------:R-:W-:Y:S02]  /*18c70*/  FADD.FTZ R85, R85, R84 ;  /* 0x0000005455557221 */ /* 0x000fe40000010000 */
[----:B------:R-:W-:Y:S01]  /*18c80*/  FADD.FTZ R88, R88, R87 ;  /* 0x0000005758587221 */ /* 0x000fe20000010000 */
[----:B------:R-:W-:Y:S01]  /*18c90*/  MUFU.EX2 R61, R61 ;  /* 0x0000003d003d7308 */ /* 0x000fe20000000800 */
[----:B------:R-:W-:Y:S02]  /*18ca0*/  FADD.FTZ R86, R86, R85 ;  /* 0x0000005556567221 */ /* 0x000fe40000010000 */
[----:B------:R-:W-:Y:S01]  /*18cb0*/  FADD.FTZ R89, R89, R88 ;  /* 0x0000005859597221 */ /* 0x000fe20000010000 */
[----:B----4-:R-:W-:Y:S01]  /*18cc0*/  HMMA.16816.F32.BF16 R32, R64, R48, R32 ;  /* 0x000000304020723c */ /* 0x010fe20000041820 */
[----:B------:R-:W-:-:S02]  /*18cd0*/  FADD.FTZ R91, R91, R86 ;  /* 0x000000565b5b7221 */ /* 0x000fc40000010000 */
[----:B------:R-:W-:Y:S01]  /*18ce0*/  FADD.FTZ R90, R90, R89 ;  /* 0x000000595a5a7221 */ /* 0x000fe20000010000 */
[----:B------:R-:W2:Y:S01]  /*18cf0*/  MUFU.EX2 R62, R62 ;  /* 0x0000003e003e7308 */ /* 0x000ea20000000800 */
[----:B------:R-:W-:Y:S01]  /*18d00*/  FADD.FTZ R92, R92, R91 ;  /* 0x0000005b5c5c7221 */ /* 0x000fe20000010000 */
[----:B-1----:R-:W-:Y:S01]  /*18d10*/  F2FP.BF16.PACK_AB R99, R3, R60 ;  /* 0x0000003c0363723e */ /* 0x002fe200000010ff */
[----:B------:R-:W-:Y:S01]  /*18d20*/  FADD.FTZ R95, R95, R90 ;  /* 0x0000005a5f5f7221 */ /* 0x000fe20000010000 */
[----:B------:R-:W-:Y:S01]  /*18d30*/  HMMA.16816.F32.BF16 R36, R64, R50, R36 ;  /* 0x000000324024723c */ /* 0x000fe20000041824 */
[----:B------:R-:W-:Y:S01]  /*18d40*/  FADD.FTZ R93, R93, R92 ;  /* 0x0000005c5d5d7221 */ /* 0x000fe20000010000 */
[----:B------:R-:W1:Y:S01]  /*18d50*/  LDSM.16.MT88.4 R48, [R182+0xcc00] ;  /* 0x00cc0000b630783b */ /* 0x000e620000004200 */
[----:B------:R-:W-:Y:S01]  /*18d60*/  FADD.FTZ R100, R100, R95 ;  /* 0x0000005f64647221 */ /* 0x000fe20000010000 */
[----:B------:R-:W-:Y:S01]  /*18d70*/  MUFU.EX2 R63, R63 ;  /* 0x0000003f003f7308 */ /* 0x000fe20000000800 */
[----:B------:R-:W-:-:S02]  /*18d80*/  FADD.FTZ R2, R94, R93 ;  /* 0x0000005d5e027221 */ /* 0x000fc40000010000 */
[----:B------:R-:W-:Y:S02]  /*18d90*/  FADD.FTZ R101, R101, R100 ;  /* 0x0000006465657221 */ /* 0x000fe40000010000 */
[----:B------:R-:W-:Y:S02]  /*18da0*/  FADD.FTZ R2, R103, R2 ;  /* 0x0000000267027221 */ /* 0x000fe40000010000 */
[----:B------:R-:W-:Y:S01]  /*18db0*/  FADD.FTZ R102, R102, R101 ;  /* 0x0000006566667221 */ /* 0x000fe20000010000 */
[----:B------:R-:W3:Y:S01]  /*18dc0*/  MUFU.EX2 R118, R118 ;  /* 0x0000007600767308 */ /* 0x000ee20000000800 */
[----:B--2---:R-:W-:Y:S02]  /*18dd0*/  F2FP.BF16.PACK_AB R96, R62, R61 ;  /* 0x0000003d3e60723e */ /* 0x004fe400000010ff */
[----:B------:R-:W-:-:S04]  /*18de0*/  FADD.FTZ R161, R161, R102 ;  /* 0x00000066a1a17221 */ /* 0x000fc80000010000 */
[----:B------:R-:W-:-:S04]  /*18df0*/  FADD.FTZ R166, R166, R161 ;  /* 0x000000a1a6a67221 */ /* 0x000fc80000010000 */
[----:B------:R-:W-:-:S04]  /*18e00*/  FADD.FTZ R159, R159, R166 ;  /* 0x000000a69f9f7221 */ /* 0x000fc80000010000 */
[----:B------:R-:W-:Y:S01]  /*18e10*/  FADD.FTZ R158, R158, R159 ;  /* 0x0000009f9e9e7221 */ /* 0x000fe20000010000 */
[----:B---3--:R-:W-:-:S03]  /*18e20*/  F2FP.BF16.PACK_AB R98, R118, R63 ;  /* 0x0000003f7662723e */ /* 0x008fc600000010ff */
[----:B------:R-:W-:-:S04]  /*18e30*/  FADD.FTZ R153, R153, R158 ;  /* 0x0000009e99997221 */ /* 0x000fc80000010000 */
[----:B-----5:R-:W-:Y:S01]  /*18e40*/  HMMA.16816.F32.BF16 R68, R96, R72, R16 ;  /* 0x000000486044723c */ /* 0x020fe20000041810 */
[----:B------:R-:W-:-:S04]  /*18e50*/  FADD.FTZ R152, R152, R153 ;  /* 0x0000009998987221 */ /* 0x000fc80000010000 */
[----:B------:R-:W-:Y:S02]  /*18e60*/  FADD.FTZ R151, R151, R152 ;  /* 0x0000009897977221 */ /* 0x000fe40000010000 */
[----:B------:R-:W-:Y:S01]  /*18e70*/  FADD.FTZ R17, R163, R2 ;  /* 0x00000002a3117221 */ /* 0x000fe20000010000 */
[C---:B------:R-:W-:Y:S01]  /*18e80*/  HMMA.16816.F32.BF16 R112, R96.reuse, R108, R8 ;  /* 0x0000006c6070723c */ /* 0x040fe20000041808 */
[----:B------:R-:W2:Y:S01]  /*18e90*/  LDSM.16.MT88.4 R8, [R180+0xcc00] ;  /* 0x00cc0000b408783b */ /* 0x000ea20000004200 */
[----:B------:R-:W-:Y:S02]  /*18ea0*/  FADD.FTZ R150, R150, R151 ;  /* 0x0000009796967221 */ /* 0x000fe40000010000 */
[----:B------:R-:W-:Y:S02]  /*18eb0*/  FADD.FTZ R17, R162, R17 ;  /* 0x00000011a2117221 */ /* 0x000fe40000010000 */
[----:B------:R-:W-:Y:S02]  /*18ec0*/  FADD.FTZ R143, R143, R150 ;  /* 0x000000968f8f7221 */ /* 0x000fe40000010000 */
[----:B------:R-:W-:Y:S01]  /*18ed0*/  HMMA.16816.F32.BF16 R108, R96, R110, R12 ;  /* 0x0000006e606c723c */ /* 0x000fe2000004180c */
[----:B------:R-:W3:Y:S01]  /*18ee0*/  LDSM.16.MT88.4 R12, [R180+0xec00] ;  /* 0x00ec0000b40c783b */ /* 0x000ee20000004200 */
[----:B------:R-:W-:-:S02]  /*18ef0*/  FADD.FTZ R164, R164, R17 ;  /* 0x00000011a4a47221 */ /* 0x000fc40000010000 */
[----:B------:R-:W-:Y:S02]  /*18f00*/  FADD.FTZ R142, R142, R143 ;  /* 0x0000008f8e8e7221 */ /* 0x000fe40000010000 */
[----:B------:R-:W-:Y:S02]  /*18f10*/  FADD.FTZ R157, R157, R164 ;  /* 0x000000a49d9d7221 */ /* 0x000fe40000010000 */
        /* <DEDUP_REMOVED lines=15> */
[----:B------:R-:W-:Y:S03]  /*19010*/  HMMA.16816.F32.BF16 R80, R96, R50, R28 ;  /* 0x000000326050723c */ /* 0x000fe6000004181c */
[----:B------:R-:W-:-:S04]  /*19020*/  FADD.FTZ R2, R146, R155 ;  /* 0x0000009b92027221 */ /* 0x000fc80000010000 */
[----:B------:R-:W-:Y:S01]  /*19030*/  FADD.FTZ R2, R139, R2 ;  /* 0x000000028b027221 */ /* 0x000fe20000010000 */
[----:B--2---:R-:W-:Y:S03]  /*19040*/  HMMA.16816.F32.BF16 R84, R96, R8, R32 ;  /* 0x000000086054723c */ /* 0x004fe60000041820 */
[----:B------:R-:W-:Y:S01]  /*19050*/  FADD.FTZ R121, R121, R2 ;  /* 0x0000000279797221 */ /* 0x000fe20000010000 */
[----:B------:R-:W-:-:S03]  /*19060*/  MOV R2, R135 ;  /* 0x0000008700027202 */ /* 0x000fc60000000f00 */
[----:B------:R-:W-:Y:S01]  /*19070*/  FADD.FTZ R121, R120, R121 ;  /* 0x0000007978797221 */ /* 0x000fe20000010000 */
[----:B------:R-:W-:Y:S03]  /*19080*/  HMMA.16816.F32.BF16 R88, R96, R10, R36 ;  /* 0x0000000a6058723c */ /* 0x000fe60000041824 */
[----:B------:R-:W-:-:S04]  /*19090*/  FADD.FTZ R60, R60, R121 ;  /* 0x000000793c3c7221 */ /* 0x000fc80000010000 */
[----:B------:R-:W-:Y:S01]  /*190a0*/  FADD.FTZ R208, R3, R60 ;  /* 0x0000003c03d07221 */ /* 0x000fe20000010000 */
[----:B------:R-:W-:Y:S01]  /*190b0*/  HMMA.16816.F32.BF16 R104, R96, R106, R44 ;  /* 0x0000006a6068723c */ /* 0x000fe2000004182c */
[----:B------:R-:W-:-:S07]  /*190c0*/  MOV R3, R136 ;  /* 0x0000008800037202 */ /* 0x000fce0000000f00 */
[C---:B---3--:R-:W-:Y:S08]  /*190d0*/  HMMA.16816.F32.BF16 R100, R96.reuse, R12, R52 ;  /* 0x0000000c6064723c */ /* 0x048ff00000041834 */
[----:B------:R-:W-:Y:S11]  /*190e0*/  HMMA.16816.F32.BF16 R96, R96, R14, R4 ;  /* 0x0000000e6060723c */ /* 0x000ff60000041804 */
[----:B------:R-:W-:Y:S08]  /*190f0*/  @!UPT UIADD3 URZ, URZ, URZ, URZ ;  /* 0x0000003f3f3ff290 */ /* 0x000ff0000fffe03f */
.L_x_3262:
[----:B------:R-:W-:Y:S05]  /*19100*/  @!P6 BRA `(.L_x_3271) ;  /* 0x000045f00000e947 */ /* 0x000fea0003800000 */
[----:B------:R-:W-:Y:S02]  /*19110*/  MOV R119, R2 ;  /* 0x0000000200777202 */ /* 0x000fe40000000f00 */
[----:B------:R-:W-:-:S02]  /*19120*/  MOV R118, R3 ;  /* 0x0000000300767202 */ /* 0x000fc40000000f00 */
.L_x_3280:
[----:B------:R-:W-:Y:S04]  /*19130*/  DEPBAR.LE SB0, 0x0 ;  /* 0x000080000000791a */ /* 0x000fe80000000000 */
[----:B------:R-:W-:Y:S01]  /*19140*/  WARPSYNC 0xffffffff ;  /* 0xffffffff00007948 */ /* 0x000fe20003800000 */
[----:B------:R-:W-:Y:S01]  /*19150*/  BAR.SYNC.DEFER_BLOCKING 0x0 ;  /* 0x0000000000007b1d */ /* 0x000fe20000010000 */
[----:B------:R-:W-:Y:S05]  /*19160*/  IADD3 R199, R199, -0x1, RZ ;  /* 0xffffffffc7c77810 */ /* 0x000fea0007ffe0ff */
[----:B------:R-:W-:Y:S01]  /*19170*/  BSSY B0, `(.L_x_3272) ;  /* 0x0000044000007945 */ /* 0x000fe20003800000 */
[----:B------:R-:W-:-:S05]  /*19180*/  @!P3 BRA `(.L_x_3273) ;  /* 0x000003f00000b947 */ /* 0x000fca0003800000 */
[----:B------:R-:W2:Y:S02]  /*19190*/  LD.E R9, [R116.64+0x170] ;  /* 0x0001700474097980 */ /* 0x000ea4000c101900 */
        /* <DEDUP_REMOVED lines=62> */
.L_x_3273:
[----:B------:R-:W2:Y:S02]  /*19580*/  LD.E R3, [R116.64+0x40] ;  /* 0x0000400474037980 */ /* 0x000ea4000c101900 */
[----:B--2---:R-:W-:Y:S04]  /*19590*/  LEA R3, -R3, RZ, 0x7 ;  /* 0x000000ff03037211 */ /* 0x004fe800078e39ff */
[----:B------:R-:W-:Y:S02]  /*195a0*/  SHF.R.S32.HI R4, RZ, 0x1f, R3 ;  /* 0x0000001fff047819 */ /* 0x000fe40000011403 */
.L_x_3274:
[----:B------:R-:W-:Y:S05]  /*195b0*/  BSYNC B0 ;  /* 0x0000000000007941 */ /* 0x000fea0003800000 */
.L_x_3272:
        /* <DEDUP_REMOVED lines=254> */
[C---:B------:R-:W-:Y:S04]  /*1a5a0*/  IADD3 R124, R3.reuse, -0x80, RZ ;  /* 0xffffff80037c7810 */ /* 0x040fe80007ffe0ff */
[----:B------:R-:W-:Y:S02]  /*1a5b0*/  IABS R120, R124 ;  /* 0x0000007c00787213 */ /* 0x000fe40000000000 */
[-C--:B--2---:R-:W-:Y:S02]  /*1a5c0*/  IABS R123, R126.reuse ;  /* 0x0000007e007b7213 */ /* 0x084fe40000000000 */
[-C--:B------:R-:W-:Y:S02]  /*1a5d0*/  IABS R121, R126.reuse ;  /* 0x0000007e00797213 */ /* 0x080fe40000000000 */
[----:B------:R-:W1:Y:S01]  /*1a5e0*/  I2F.RP R122, R123 ;  /* 0x0000007b007a7306 */ /* 0x000e620000209400 */
[-C--:B------:R-:W-:Y:S02]  /*1a5f0*/  LOP3.LUT R124, R124, R126.reuse, RZ, 0x3c, !PT ;  /* 0x0000007e7c7c7212 */ /* 0x080fe400078e3cff */
        /* <DEDUP_REMOVED lines=30> */
[C---:B------:R-:W-:Y:S02]  /*1a7e0*/  SEL R121, R2.reuse, R122, !P6 ;  /* 0x0000007a02797207 */ /* 0x040fe40007000000 */
[----:B------:R-:W3:Y:S01]  /*1a7f0*/  LD.E.64 R122, [R116.64+0x38] ;  /* 0x00003804747a7980 */ /* 0x000ee2000c101b00 */
        /* <DEDUP_REMOVED lines=23> */
.L_x_3278:
[----:B------:R-:W2:Y:S02]  /*1a970*/  LD.E R123, [R116.64+0x38] ;  /* 0x00003804747b7980 */ /* 0x000ea4000c101900 */
[----:B--2---:R-:W-:Y:S04]  /*1a980*/  LEA R123, -R123, RZ, 0x7 ;  /* 0x000000ff7b7b7211 */ /* 0x004fe800078e39ff */
[----:B------:R-:W-:Y:S02]  /*1a990*/  SHF.R.S32.HI R2, RZ, 0x1f, R123 ;  /* 0x0000001fff027819 */ /* 0x000fe4000001147b */
.L_x_3279:
[----:B------:R-:W-:Y:S05]  /*1a9a0*/  BSYNC B0 ;  /* 0x0000000000007941 */ /* 0x000fea0003800000 */
.L_x_3277:
        /* <DEDUP_REMOVED lines=91> */
.L_x_3276:
[----:B------:R-:W-:Y:S05]  /*1af60*/  BSYNC B1 ;  /* 0x0000000000017941 */ /* 0x000fea0003800000 */
.L_x_3275:
[----:B------:R-:W2:Y:S01]  /*1af70*/  LD.E R120, [R116.64+0xdc] ;  /* 0x0000dc0474787980 */ /* 0x000ea2000c101900 */
[----:B------:R-:W-:Y:S04]  /*1af80*/  LEA R2, R199, R204, 0x7 ;  /* 0x000000ccc7027211 */ /* 0x000fe800078e38ff */
[----:B------:R-:W-:Y:S01]  /*1af90*/  I2F R143, R2 ;  /* 0x00000002008f7306 */ /* 0x000fe20000201400 */
[C---:B-1----:R-:W-:Y:S02]  /*1afa0*/  IADD3 R138, R2.reuse, 0x1, RZ ;  /* 0x00000001028a7810 */ /* 0x042fe40007ffe0ff */
        /* <DEDUP_REMOVED lines=39> */
[----:B------:R-:W5:Y:S10]  /*1b220*/  I2F R121, R121 ;  /* 0x0000007900797306 */ /* 0x000f740000201400 */
        /* <DEDUP_REMOVED lines=51> */
[----:B------:R1:W4:Y:S01]  /*1b560*/  I2F R131, R133 ;  /* 0x0000008500837306 */ /* 0x0003220000201400 */
[----:B------:R-:W-:Y:S01]  /*1b570*/  FMNMX.FTZ R137, R13, R134, !PT ;  /* 0x000000860d897209 */ /* 0x000fe20007810000 */
[C---:B------:R-:W-:Y:S01]  /*1b580*/  FFMA.FTZ R36, R0.reuse, R127, R36 ;  /* 0x0000007f00247223 */ /* 0x040fe20000010024 */
[----:B---3--:R-:W-:Y:S01]  /*1b590*/  FMNMX.FTZ R135, R19, R136, !PT ;  /* 0x0000008813877209 */ /* 0x008fe20007810000 */
[-C--:B------:R-:W-:Y:S01]  /*1b5a0*/  FFMA.FTZ R27, R0, R130.reuse, R27 ;  /* 0x00000082001b7223 */ /* 0x080fe2000001001b */
[----:B------:R-:W-:Y:S01]  /*1b5b0*/  FMNMX.FTZ R134, R16, R137, !PT ;  /* 0x0000008910867209 */ /* 0x000fe20007810000 */
[----:B------:R-:W-:Y:S01]  /*1b5c0*/  FFMA.FTZ R25, R0, R130, R25 ;  /* 0x0000008200197223 */ /* 0x000fe20000010019 */
[----:B------:R-:W-:Y:S01]  /*1b5d0*/  FMNMX.FTZ R132, R22, R135, !PT ;  /* 0x0000008716847209 */ /* 0x000fe20007810000 */
[CC--:B------:R-:W-:Y:S01]  /*1b5e0*/  FFMA.FTZ R42, R0.reuse, R125.reuse, R42 ;  /* 0x0000007d002a7223 */ /* 0x0c0fe2000001002a */
[----:B------:R-:W-:Y:S01]  /*1b5f0*/  FMNMX.FTZ R135, R17, R134, !PT ;  /* 0x0000008611877209 */ /* 0x000fe20007810000 */
[----:B------:R-:W-:Y:S01]  /*1b600*/  FFMA.FTZ R40, R0, R125, R40 ;  /* 0x0000007d00287223 */ /* 0x000fe20000010028 */
[----:B------:R-:W-:Y:S01]  /*1b610*/  IADD3 R128, R2, 0x69, RZ ;  /* 0x0000006902807810 */ /* 0x000fe20007ffe0ff */
[C---:B------:R-:W-:Y:S01]  /*1b620*/  FFMA.FTZ R39, R0.reuse, R124, R39 ;  /* 0x0000007c00277223 */ /* 0x040fe20000010027 */
[----:B------:R-:W-:Y:S01]  /*1b630*/  FMNMX.FTZ R137, R23, R132, !PT ;  /* 0x0000008417897209 */ /* 0x000fe20007810000 */
[----:B------:R-:W-:Y:S01]  /*1b640*/  FFMA.FTZ R37, R0, R124, R37 ;  /* 0x0000007c00257223 */ /* 0x000fe20000010025 */
[----:B------:R3:W3:Y:S01]  /*1b650*/  I2F R127, R128 ;  /* 0x00000080007f7306 */ /* 0x0006e20000201400 */
[----:B------:R-:W-:Y:S01]  /*1b660*/  FMNMX.FTZ R134, R20, R135, !PT ;  /* 0x0000008714867209 */ /* 0x000fe20007810000 */
[-C--:B------:R-:W-:Y:S01]  /*1b670*/  FFMA.FTZ R43, R0, R122.reuse, R43 ;  /* 0x0000007a002b7223 */ /* 0x080fe2000001002b */
[----:B------:R-:W-:Y:S01]  /*1b680*/  FMNMX.FTZ R132, R26, R137, !PT ;  /* 0x000000891a847209 */ /* 0x000fe20007810000 */
[C---:B------:R-:W-:Y:S01]  /*1b690*/  FFMA.FTZ R41, R0.reuse, R122, R41 ;  /* 0x0000007a00297223 */ /* 0x040fe20000010029 */
[----:B------:R-:W-:Y:S01]  /*1b6a0*/  FMNMX.FTZ R137, R21, R134, !PT ;  /* 0x0000008615897209 */ /* 0x000fe20007810000 */
[CC--:B------:R-:W-:Y:S01]  /*1b6b0*/  FFMA.FTZ R46, R0.reuse, R121.reuse, R46 ;  /* 0x00000079002e7223 */ /* 0x0c0fe2000001002e */
[----:B------:R-:W-:Y:S01]  /*1b6c0*/  FMNMX.FTZ R135, R27, R132, !PT ;  /* 0x000000841b877209 */ /* 0x000fe20007810000 */
[----:B------:R-:W-:Y:S01]  /*1b6d0*/  FFMA.FTZ R44, R0, R121, R44 ;  /* 0x00000079002c7223 */ /* 0x000fe2000001002c */
[----:B------:R-:W-:Y:S01]  /*1b6e0*/  FMNMX.FTZ R132, R24, R137, !PT ;  /* 0x0000008918847209 */ /* 0x000fe20007810000 */
[----:B--2---:R-:W-:Y:S01]  /*1b6f0*/  FFMA.FTZ R45, R0, R3, R45 ;  /* 0x00000003002d7223 */ /* 0x004fe2000001002d */
[----:B------:R-:W-:Y:S01]  /*1b700*/  FMNMX.FTZ R134, R30, R135, !PT ;  /* 0x000000871e867209 */ /* 0x000fe20007810000 */
[C---:B------:R-:W-:Y:S01]  /*1b710*/  FFMA.FTZ R47, R0.reuse, R3, R47 ;  /* 0x00000003002f7223 */ /* 0x040fe2000001002f */
[----:B------:R-:W-:Y:S01]  /*1b720*/  FMNMX.FTZ R137, R25, R132, !PT ;  /* 0x0000008419897209 */ /* 0x000fe20007810000 */
[-C--:B------:R-:W-:Y:S01]  /*1b730*/  FFMA.FTZ R48, R0, R123.reuse, R48 ;  /* 0x0000007b00307223 */ /* 0x080fe20000010030 */
[----:B-1----:R-:W-:Y:S01]  /*1b740*/  IADD3 R133, R2, 0x70, RZ ;  /* 0x0000007002857810 */ /* 0x002fe20007ffe0ff */
[C---:B------:R-:W-:Y:S01]  /*1b750*/  FFMA.FTZ R50, R0.reuse, R123, R50 ;  /* 0x0000007b00327223 */ /* 0x040fe20000010032 */
[----:B------:R-:W-:Y:S01]  /*1b760*/  FMNMX.FTZ R135, R31, R134, !PT ;  /* 0x000000861f877209 */ /* 0x000fe20007810000 */
[----:B-----5:R-:W-:Y:S01]  /*1b770*/  FFMA.FTZ R51, R0, R126, R51 ;  /* 0x0000007e00337223 */ /* 0x020fe20000010033 */
[----:B------:R-:W-:Y:S01]  /*1b780*/  FMNMX.FTZ R132, R28, R137, !PT ;  /* 0x000000891c847209 */ /* 0x000fe20007810000 */
[----:B------:R-:W1:Y:S01]  /*1b790*/  I2F R125, R133 ;  /* 0x00000085007d7306 */ /* 0x000e620000201400 */
[----:B------:R-:W-:Y:S01]  /*1b7a0*/  FMNMX.FTZ R124, R34, R135, !PT ;  /* 0x00000087227c7209 */ /* 0x000fe20007810000 */
[CC--:B------:R-:W-:Y:S01]  /*1b7b0*/  FFMA.FTZ R54, R0.reuse, R129.reuse, R54 ;  /* 0x0000008100367223 */ /* 0x0c0fe20000010036 */
[----:B------:R-:W-:Y:S01]  /*1b7c0*/  FMNMX.FTZ R135, R29, R132, !PT ;  /* 0x000000841d877209 */ /* 0x000fe20007810000 */
[----:B------:R-:W-:Y:S01]  /*1b7d0*/  FFMA.FTZ R49, R0, R126, R49 ;  /* 0x0000007e00317223 */ /* 0x000fe20000010031 */
[----:B------:R-:W-:Y:S01]  /*1b7e0*/  IADD3 R122, R2, 0x71, RZ ;  /* 0x00000071027a7810 */ /* 0x000fe20007ffe0ff */
[C---:B------:R-:W-:Y:S01]  /*1b7f0*/  FFMA.FTZ R52, R0.reuse, R129, R52 ;  /* 0x0000008100347223 */ /* 0x040fe20000010034 */
[----:B------:R-:W-:Y:S01]  /*1b800*/  FMNMX.FTZ R137, R35, R124, !PT ;  /* 0x0000007c23897209 */ /* 0x000fe20007810000 */
[----:B----4-:R-:W-:Y:S01]  /*1b810*/  FFMA.FTZ R58, R0, R131, R58 ;  /* 0x00000083003a7223 */ /* 0x010fe2000001003a */
[----:B---3--:R-:W-:Y:S01]  /*1b820*/  FMNMX.FTZ R128, R32, R135, !PT ;  /* 0x0000008720807209 */ /* 0x008fe20007810000 */
[----:B------:R-:W2:Y:S01]  /*1b830*/  I2F R121, R122 ;  /* 0x0000007a00797306 */ /* 0x000ea20000201400 */
[----:B------:R-:W-:Y:S01]  /*1b840*/  FMNMX.FTZ R124, R38, R137, !PT ;  /* 0x00000089267c7209 */ /* 0x000fe20007810000 */
[C---:B------:R-:W-:Y:S01]  /*1b850*/  FFMA.FTZ R59, R0.reuse, R127, R59 ;  /* 0x0000007f003b7223 */ /* 0x040fe2000001003b */
[----:B------:R-:W-:Y:S01]  /*1b860*/  FMNMX.FTZ R137, R33, R128, !PT ;  /* 0x0000008021897209 */ /* 0x000fe20007810000 */
[----:B------:R-:W-:Y:S01]  /*1b870*/  FFMA.FTZ R56, R0, R131, R56 ;  /* 0x0000008300387223 */ /* 0x000fe20000010038 */
[----:B------:R-:W-:Y:S01]  /*1b880*/  IADD3 R130, R2, 0x61, RZ ;  /* 0x0000006102827810 */ /* 0x000fe20007ffe0ff */
[----:B------:R-:W-:Y:S01]  /*1b890*/  FFMA.FTZ R57, R0, R127, R57 ;  /* 0x0000007f00397223 */ /* 0x000fe20000010039 */
[----:B------:R-:W-:Y:S02]  /*1b8a0*/  FMNMX.FTZ R135, R39, R124, !PT ;  /* 0x0000007c27877209 */ /* 0x000fe40007810000 */
[----:B------:R-:W-:Y:S02]  /*1b8b0*/  FMNMX.FTZ R124, R36, R137, !PT ;  /* 0x00000089247c7209 */ /* 0x000fe40007810000 */
[----:B------:R-:W-:Y:S01]  /*1b8c0*/  IADD3 R3, R2, 0x78, RZ ;  /* 0x0000007802037810 */ /* 0x000fe20007ffe0ff */
[----:B------:R-:W3:Y:S01]  /*1b8d0*/  I2F R130, R130 ;  /* 0x0000008200827306 */ /* 0x000ee20000201400 */
[----:B------:R-:W-:Y:S01]  /*1b8e0*/  FMNMX.FTZ R128, R42, R135, !PT ;  /* 0x000000872a807209 */ /* 0x000fe20007810000 */
[CC--:B-1----:R-:W-:Y:S01]  /*1b8f0*/  FFMA.FTZ R62, R0.reuse, R125.reuse, R62 ;  /* 0x0000007d003e7223 */ /* 0x0c2fe2000001003e */
[----:B------:R-:W-:Y:S01]  /*1b900*/  FMNMX.FTZ R135, R37, R124, !PT ;  /* 0x0000007c25877209 */ /* 0x000fe20007810000 */
[----:B------:R-:W-:Y:S01]  /*1b910*/  FFMA.FTZ R60, R0, R125, R60 ;  /* 0x0000007d003c7223 */ /* 0x000fe2000001003c */
[----:B------:R-:W-:Y:S02]  /*1b920*/  FMNMX.FTZ R133, R43, R128, !PT ;  /* 0x000000802b857209 */ /* 0x000fe40007810000 */
[----:B------:R-:W-:Y:S02]  /*1b930*/  FMNMX.FTZ R128, R40, R135, !PT ;  /* 0x0000008728807209 */ /* 0x000fe40007810000 */
[----:B------:R-:W-:Y:S01]  /*1b940*/  FMNMX.FTZ R124, R46, R133, !PT ;  /* 0x000000852e7c7209 */ /* 0x000fe20007810000 */
[----:B------:R1:W4:Y:S01]  /*1b950*/  I2F R123, R3 ;  /* 0x00000003007b7306 */ /* 0x0003220000201400 */
[----:B------:R-:W-:Y:S01]  /*1b960*/  FMNMX.FTZ R133, R41, R128, !PT ;  /* 0x0000008029857209 */ /* 0x000fe20007810000 */
[CC--:B--2---:R-:W-:Y:S01]  /*1b970*/  FFMA.FTZ R63, R0.reuse, R121.reuse, R63 ;  /* 0x00000079003f7223 */ /* 0x0c4fe2000001003f */
[----:B------:R-:W-:Y:S01]  /*1b980*/  FMNMX.FTZ R135, R47, R124, !PT ;  /* 0x0000007c2f877209 */ /* 0x000fe20007810000 */
[----:B------:R-:W-:Y:S01]  /*1b990*/  FFMA.FTZ R61, R0, R121, R61 ;  /* 0x00000079003d7223 */ /* 0x000fe2000001003d */
[----:B------:R-:W-:Y:S02]  /*1b9a0*/  FMNMX.FTZ R122, R44, R133, !PT ;  /* 0x000000852c7a7209 */ /* 0x000fe40007810000 */
[----:B------:R-:W-:Y:S02]  /*1b9b0*/  FMNMX.FTZ R124, R50, R135, !PT ;  /* 0x00000087327c7209 */ /* 0x000fe40007810000 */
[----:B------:R-:W-:Y:S02]  /*1b9c0*/  FMNMX.FTZ R133, R45, R122, !PT ;  /* 0x0000007a2d857209 */ /* 0x000fe40007810000 */
[----:B------:R-:W-:Y:S02]  /*1b9d0*/  IADD3 R2, R2, 0x79, RZ ;  /* 0x0000007902027810 */ /* 0x000fe40007ffe0ff */
[----:B------:R-:W-:Y:S01]  /*1b9e0*/  FMNMX.FTZ R135, R51, R124, !PT ;  /* 0x0000007c33877209 */ /* 0x000fe20007810000 */
[-C--:B---3--:R-:W-:Y:S01]  /*1b9f0*/  FFMA.FTZ R55, R0, R130.reuse, R55 ;  /* 0x0000008200377223 */ /* 0x088fe20000010037 */
[----:B------:R-:W-:Y:S01]  /*1ba00*/  FMNMX.FTZ R122, R48, R133, !PT ;  /* 0x00000085307a7209 */ /* 0x000fe20007810000 */
[----:B------:R-:W-:Y:S01]  /*1ba10*/  FFMA.FTZ R53, R0, R130, R53 ;  /* 0x0000008200357223 */ /* 0x000fe20000010035 */
[----:B------:R-:W2:Y:S01]  /*1ba20*/  I2F R2, R2 ;  /* 0x0000000200027306 */ /* 0x000ea20000201400 */
[----:B------:R-:W-:Y:S02]  /*1ba30*/  FMNMX.FTZ R124, R54, R135, !PT ;  /* 0x00000087367c7209 */ /* 0x000fe40007810000 */
[----:B------:R-:W-:Y:S02]  /*1ba40*/  LDSM.16.MT88.4 R132, [R182+0xb000] ;  /* 0x00b00000b684783b */ /* 0x000fe40000004200 */
[----:B------:R-:W-:Y:S02]  /*1ba50*/  FMNMX.FTZ R129, R55, R124, !PT ;  /* 0x0000007c37817209 */ /* 0x000fe40007810000 */
[----:B-1----:R-:W-:Y:S01]  /*1ba60*/  FMNMX.FTZ R3, R49, R122, !PT ;  /* 0x0000007a31037209 */ /* 0x002fe20007810000 */
[----:B----4-:R-:W-:Y:S01]  /*1ba70*/  FFMA.FTZ R66, R0, R123, R66 ;  /* 0x0000007b00427223 */ /* 0x010fe20000010042 */
[----:B------:R-:W-:Y:S01]  /*1ba80*/  FMNMX.FTZ R124, R58, R129, !PT ;  /* 0x000000813a7c7209 */ /* 0x000fe20007810000 */
[----:B------:R-:W-:Y:S01]  /*1ba90*/  FFMA.FTZ R64, R0, R123, R64 ;  /* 0x0000007b00407223 */ /* 0x000fe20000010040 */
[----:B------:R-:W-:Y:S02]  /*1baa0*/  FMNMX.FTZ R122, R52, R3, !PT ;  /* 0x00000003347a7209 */ /* 0x000fe40007810000 */
[----:B------:R-:W-:Y:S02]  /*1bab0*/  FMNMX.FTZ R129, R59, R124, !PT ;  /* 0x0000007c3b817209 */ /* 0x000fe40007810000 */
[----:B------:R-:W-:Y:S02]  /*1bac0*/  FMNMX.FTZ R3, R53, R122, !PT ;  /* 0x0000007a35037209 */ /* 0x000fe40007810000 */
[----:B------:R-:W-:Y:S02]  /*1bad0*/  FMNMX.FTZ R124, R62, R129, !PT ;  /* 0x000000813e7c7209 */ /* 0x000fe40007810000 */
[----:B------:R-:W-:Y:S01]  /*1bae0*/  FMNMX.FTZ R122, R56, R3, !PT ;  /* 0x00000003387a7209 */ /* 0x000fe20007810000 */
[----:B------:R-:W-:Y:S01]  /*1baf0*/  LDSM.16.MT88.4 R128, [R180+0x9000] ;  /* 0x00900000b480783b */ /* 0x000fe20000004200 */
        /* <DEDUP_REMOVED lines=9> */
[----:B------:R-:W-:Y:S04]  /*1bb90*/  FMNMX.FTZ R126, R64, R3, !PT ;  /* 0x00000003407e7209 */ /* 0x000fe80007810000 */
[----:B------:R-:W-:Y:S05]  /*1bba0*/  FMNMX.FTZ R124, R65, R126, !PT ;  /* 0x0000007e417c7209 */ /* 0x000fea0007810000 */
[----:B------:R-:W2:Y:S01]  /*1bbb0*/  SHFL.BFLY PT, R3, R124, 0x2, 0x1f ;  /* 0x0c401f007c037f89 */ /* 0x000ea200000e0000 */
[----:B-1----:R-:W-:Y:S07]  /*1bbc0*/  FMNMX.FTZ R123, R125, R2, !PT ;  /* 0x000000027d7b7209 */ /* 0x002fee0007810000 */
[----:B------:R-:W1:Y:S01]  /*1bbd0*/  SHFL.BFLY PT, R2, R123, 0x1, 0x1f ;  /* 0x0c201f007b027f89 */ /* 0x000e6200000e0000 */
[----:B--2---:R-:W-:Y:S07]  /*1bbe0*/  FMNMX.FTZ R122, R124, R3, !PT ;  /* 0x000000037c7a7209 */ /* 0x004fee0007810000 */
[----:B------:R-:W-:Y:S08]  /*1bbf0*/  LDSM.16.MT88.4 R124, [R182+0x9000] ;  /* 0x00900000b67c783b */ /* 0x000ff00000004200 */
[----:B------:R-:W2:Y:S01]  /*1bc00*/  SHFL.BFLY PT, R3, R122, 0x1, 0x1f ;  /* 0x0c201f007a037f89 */ /* 0x000ea200000e0000 */
[----:B-1----:R-:W-:Y:S04]  /*1bc10*/  FMNMX.FTZ R2, R123, R2, !PT ;  /* 0x000000027b027209 */ /* 0x002fe80007810000 */
[----:B------:R-:W-:Y:S01]  /*1bc20*/  FSETP.NEU.FTZ.AND P0, PT, R2, -INF , PT ;  /* 0xff8000000200780b */ /* 0x000fe20003f1d000 */
[----:B------:R-:W-:Y:S02]  /*1bc30*/  FMUL.FTZ R143, R120, R2 ;  /* 0x00000002788f7220 */ /* 0x000fe40000410000 */
[----:B------:R-:W-:Y:S03]  /*1bc40*/  FADD.FTZ R121, -R2, R119 ;  /* 0x0000007702797221 */ /* 0x000fe60000010100 */
[----:B------:R-:W-:Y:S01]  /*1bc50*/  FSEL R143, R143, RZ, P0 ;  /* 0x000000ff8f8f7208 */ /* 0x000fe20000000000 */
[----:B------:R-:W-:Y:S04]  /*1bc60*/  FMUL.FTZ R119, R120, R121 ;  /* 0x0000007978777220 */ /* 0x000fe80000410000 */
[-CC-:B------:R-:W-:Y:S01]  /*1bc70*/  FFMA.FTZ R136, R10, R120.reuse, -R143.reuse ;  /* 0x000000780a887223 */ /* 0x180fe2000001088f */
[----:B--2---:R-:W-:Y:S01]  /*1bc80*/  FMNMX.FTZ R3, R122, R3, !PT ;  /* 0x000000037a037209 */ /* 0x004fe20007810000 */
[-CC-:B------:R-:W-:Y:S01]  /*1bc90*/  FFMA.FTZ R139, R6, R120.reuse, -R143.reuse ;  /* 0x00000078068b7223 */ /* 0x180fe2000001088f */
[----:B------:R-:W1:Y:S01]  /*1bca0*/  MUFU.EX2 R119, R119 ;  /* 0x0000007700777308 */ /* 0x000e620000000800 */
[-CC-:B------:R-:W-:Y:S01]  /*1bcb0*/  FFMA.FTZ R138, R7, R120.reuse, -R143.reuse ;  /* 0x00000078078a7223 */ /* 0x180fe2000001088f */
[C---:B------:R-:W-:Y:S01]  /*1bcc0*/  FSETP.NEU.FTZ.AND P0, PT, R3.reuse, -INF , PT ;  /* 0xff8000000300780b */ /* 0x040fe20003f1d000 */
[----:B------:R-:W-:Y:S02]  /*1bcd0*/  FMUL.FTZ R141, R120, R3 ;  /* 0x00000003788d7220 */ /* 0x000fe40000410000 */
[----:B------:R-:W-:Y:S02]  /*1bce0*/  FADD.FTZ R121, -R3, R118 ;  /* 0x0000007603797221 */ /* 0x000fe40000010100 */
[-CC-:B------:R-:W-:Y:S01]  /*1bcf0*/  FFMA.FTZ R153, R26, R120.reuse, -R143.reuse ;  /* 0x000000781a997223 */ /* 0x180fe2000001088f */
[----:B------:R-:W-:Y:S01]  /*1bd00*/  FSEL R141, R141, RZ, P0 ;  /* 0x000000ff8d8d7208 */ /* 0x000fe20000000000 */
[----:B------:R-:W-:Y:S01]  /*1bd10*/  FMUL.FTZ R118, R120, R121 ;  /* 0x0000007978767220 */ /* 0x000fe20000410000 */
[----:B------:R-:W-:Y:S01]  /*1bd20*/  MUFU.EX2 R139, R139 ;  /* 0x0000008b008b7308 */ /* 0x000fe20000000800 */
[----:B------:R-:W-:Y:S01]  /*1bd30*/  FFMA.FTZ R121, R11, R120, -R143 ;  /* 0x000000780b797223 */ /* 0x000fe2000001088f */
[----:B------:R-:W-:Y:S01]  /*1bd40*/  ISETP.GT.AND P0, PT, R199, R190, PT ;  /* 0x000000bec700720c */ /* 0x000fe20003f04270 */
[-CC-:B------:R-:W-:Y:S02]  /*1bd50*/  FFMA.FTZ R123, R8, R120.reuse, -R141.reuse ;  /* 0x00000078087b7223 */ /* 0x180fe4000001088d */
[-CC-:B------:R-:W-:Y:S02]  /*1bd60*/  FFMA.FTZ R122, R9, R120.reuse, -R141.reuse ;  /* 0x00000078097a7223 */ /* 0x180fe4000001088d */
[-CC-:B------:R-:W-:Y:S02]  /*1bd70*/  FFMA.FTZ R140, R4, R120.reuse, -R141.reuse ;  /* 0x00000078048c7223 */ /* 0x180fe4000001088d */
[-C--:B------:R-:W-:Y:S01]  /*1bd80*/  FFMA.FTZ R137, R5, R120.reuse, -R141 ;  /* 0x0000007805897223 */ /* 0x080fe2000001088d */
[----:B------:R-:W2:Y:S01]  /*1bd90*/  MUFU.EX2 R118, R118 ;  /* 0x0000007600767308 */ /* 0x000ea20000000800 */
[-C--:B------:R-:W-:Y:S02]  /*1bda0*/  FFMA.FTZ R150, R27, R120.reuse, -R143 ;  /* 0x000000781b967223 */ /* 0x080fe4000001088f */
[--C-:B------:R-:W-:Y:S02]  /*1bdb0*/  FFMA.FTZ R154, R24, R120, -R141.reuse ;  /* 0x00000078189a7223 */ /* 0x100fe4000001088d */
[C---:B-1----:R-:W-:Y:S02]  /*1bdc0*/  FMUL.FTZ R6, R119.reuse, R114 ;  /* 0x0000007277067220 */ /* 0x042fe40000410000 */
[C---:B------:R-:W-:Y:S02]  /*1bdd0*/  FMUL.FTZ R7, R119.reuse, R115 ;  /* 0x0000007377077220 */ /* 0x040fe40000410000 */
[C---:B------:R-:W-:Y:S01]  /*1bde0*/  FMUL.FTZ R10, R119.reuse, R110 ;  /* 0x0000006e770a7220 */ /* 0x040fe20000410000 */
[----:B------:R-:W1:Y:S01]  /*1bdf0*/  MUFU.EX2 R138, R138 ;  /* 0x0000008a008a7308 */ /* 0x000e620000000800 */
        /* <DEDUP_REMOVED lines=11> */
[----:B------:R-:W2:Y:S01]  /*1beb0*/  MUFU.EX2 R121, R121 ;  /* 0x0000007900797308 */ /* 0x000ea20000000800 */
[----:B------:R-:W-:Y:S02]  /*1bec0*/  FMUL.FTZ R9, R118, R109 ;  /* 0x0000006d76097220 */ /* 0x000fe40000410000 */
[----:B------:R-:W3:Y:S01]  /*1bed0*/  LDSM.16.MT88.4 R108, [R180+0xb000] ;  /* 0x00b00000b46c783b */ /* 0x000ee20000004200 */
        /* <DEDUP_REMOVED lines=13> */
[----:B--2---:R-:W-:Y:S01]  /*1bfb0*/  F2FP.BF16.PACK_AB R115, R121, R136 ;  /* 0x000000887973723e */ /* 0x004fe200000010ff */
[C---:B------:R-:W-:Y:S02]  /*1bfc0*/  FMUL.FTZ R86, R119.reuse, R86 ;  /* 0x0000005677567220 */ /* 0x040fe40000410000 */
[----:B------:R-:W-:Y:S02]  /*1bfd0*/  FMUL.FTZ R87, R119, R87 ;  /* 0x0000005777577220 */ /* 0x000fe40000410000 */
[C---:B------:R-:W-:Y:S01]  /*1bfe0*/  FMUL.FTZ R84, R118.reuse, R84 ;  /* 0x0000005476547220 */ /* 0x040fe20000410000 */
[----:B------:R-:W-:Y:S01]  /*1bff0*/  MUFU.EX2 R123, R123 ;  /* 0x0000007b007b7308 */ /* 0x000fe20000000800 */
[----:B------:R-:W-:Y:S02]  /*1c000*/  FMUL.FTZ R85, R118, R85 ;  /* 0x0000005576557220 */ /* 0x000fe40000410000 */
[-C--:B------:R-:W-:Y:S02]  /*1c010*/  FFMA.FTZ R157, R25, R120.reuse, -R141 ;  /* 0x00000078199d7223 */ /* 0x080fe4000001088d */
[----:B------:R-:W-:Y:S01]  /*1c020*/  LDSM.16.MT88.4 R24, [R180+0x9800] ;  /* 0x00980000b418783b */ /* 0x000fe20000004200 */
[-CC-:B------:R-:W-:Y:S02]  /*1c030*/  FFMA.FTZ R156, R38, R120.reuse, -R143.reuse ;  /* 0x00000078269c7223 */ /* 0x180fe4000001088f */
[-C--:B------:R-:W-:Y:S02]  /*1c040*/  FFMA.FTZ R159, R39, R120.reuse, -R143 ;  /* 0x00000078279f7223 */ /* 0x080fe4000001088f */
[----:B------:R-:W2:Y:S01]  /*1c050*/  MUFU.EX2 R122, R122 ;  /* 0x0000007a007a7308 */ /* 0x000ea20000000800 */
[-C--:B------:R-:W-:Y:S02]  /*1c060*/  FFMA.FTZ R160, R36, R120.reuse, -R141 ;  /* 0x0000007824a07223 */ /* 0x080fe4000001088d */
[--C-:B------:R-:W-:Y:S01]  /*1c070*/  FFMA.FTZ R158, R42, R120, -R143.reuse ;  /* 0x000000782a9e7223 */ /* 0x100fe2000001088f */
[----:B-1----:R-:W-:Y:S01]  /*1c080*/  F2FP.BF16.PACK_AB R112, R137, R140 ;  /* 0x0000008c8970723e */ /* 0x002fe200000010ff */
[--C-:B------:R-:W-:Y:S02]  /*1c090*/  FFMA.FTZ R161, R43, R120, -R143.reuse ;  /* 0x000000782ba17223 */ /* 0x100fe4000001088f */
[C---:B------:R-:W-:Y:S02]  /*1c0a0*/  FMUL.FTZ R90, R119.reuse, R90 ;  /* 0x0000005a775a7220 */ /* 0x040fe40000410000 */
[C---:B------:R-:W-:Y:S01]  /*1c0b0*/  FMUL.FTZ R91, R119.reuse, R91 ;  /* 0x0000005b775b7220 */ /* 0x040fe20000410000 */
[----:B------:R-:W-:Y:S01]  /*1c0c0*/  MUFU.EX2 R153, R153 ;  /* 0x0000009900997308 */ /* 0x000fe20000000800 */
[C---:B------:R-:W-:Y:S02]  /*1c0d0*/  FMUL.FTZ R88, R118.reuse, R88 ;  /* 0x0000005876587220 */ /* 0x040fe40000410000 */
[----:B------:R-:W-:Y:S02]  /*1c0e0*/  FMUL.FTZ R89, R118, R89 ;  /* 0x0000005976597220 */ /* 0x000fe40000410000 */
[----:B------:R-:W-:Y:S02]  /*1c0f0*/  FFMA.FTZ R147, R14, R120, -R143 ;  /* 0x000000780e937223 */ /* 0x000fe4000001088f */
[----:B------:R-:W-:Y:S02]  /*1c100*/  FMUL.FTZ R14, R119, R106 ;  /* 0x0000006a770e7220 */ /* 0x000fe40000410000 */
[--C-:B------:R-:W-:Y:S01]  /*1c110*/  FFMA.FTZ R142, R13, R120, -R141.reuse ;  /* 0x000000780d8e7223 */ /* 0x100fe2000001088d */
[----:B------:R-:W1:Y:S01]  /*1c120*/  MUFU.EX2 R150, R150 ;  /* 0x0000009600967308 */ /* 0x000e620000000800 */
[----:B------:R-:W-:Y:S02]  /*1c130*/  FMUL.FTZ R13, R118, R105 ;  /* 0x00000069760d7220 */ /* 0x000fe40000410000 */
[C---:B------:R-:W-:Y:S01]  /*1c140*/  FMUL.FTZ R94, R119.reuse, R94 ;  /* 0x0000005e775e7220 */ /* 0x040fe20000410000 */
[----:B--2---:R-:W-:Y:S01]  /*1c150*/  F2FP.BF16.PACK_AB R114, R122, R123 ;  /* 0x0000007b7a72723e */ /* 0x004fe200000010ff */
[C---:B------:R-:W-:Y:S02]  /*1c160*/  FMUL.FTZ R95, R119.reuse, R95 ;  /* 0x0000005f775f7220 */ /* 0x040fe40000410000 */
[C---:B------:R-:W-:Y:S02]  /*1c170*/  FMUL.FTZ R92, R118.reuse, R92 ;  /* 0x0000005c765c7220 */ /* 0x040fe40000410000 */
[C---:B------:R-:W-:Y:S01]  /*1c180*/  FMUL.FTZ R93, R118.reuse, R93 ;  /* 0x0000005d765d7220 */ /* 0x040fe20000410000 */
[----:B------:R-:W-:Y:S01]  /*1c190*/  MUFU.EX2 R147, R147 ;  /* 0x0000009300937308 */ /* 0x000fe20000000800 */
[C---:B------:R-:W-:Y:S05]  /*1c1a0*/  HMMA.16816.F32.BF16 R4, R112.reuse, R124, R4 ;  /* 0x0000007c7004723c */ /* 0x040fea0000041804 */
[C---:B------:R-:W-:Y:S02]  /*1c1b0*/  FMUL.FTZ R98, R119.reuse, R98 ;  /* 0x0000006277627220 */ /* 0x040fe40000410000 */
[----:B------:R-:W-:Y:S01]  /*1c1c0*/  FMUL.FTZ R99, R119, R99 ;  /* 0x0000006377637220 */ /* 0x000fe20000410000 */
[C---:B------:R-:W-:Y:S01]  /*1c1d0*/  HMMA.16816.F32.BF16 R8, R112.reuse, R126, R8 ;  /* 0x0000007e7008723c */ /* 0x040fe20000041808 */
[----:B------:R-:W2:Y:S01]  /*1c1e0*/  LDSM.16.MT88.4 R124, [R182+0xd000] ;  /* 0x00d00000b67c783b */ /* 0x000ea20000004200 */
[----:B------:R-:W-:Y:S02]  /*1c1f0*/  MUFU.EX2 R142, R142 ;  /* 0x0000008e008e7308 */ /* 0x000fe40000000800 */
[C---:B------:R-:W-:Y:S02]  /*1c200*/  FMUL.FTZ R96, R118.reuse, R96 ;  /* 0x0000006076607220 */ /* 0x040fe40000410000 */
[----:B------:R-:W-:Y:S02]  /*1c210*/  FMUL.FTZ R97, R118, R97 ;  /* 0x0000006176617220 */ /* 0x000fe40000410000 */
[C---:B------:R-:W-:Y:S04]  /*1c220*/  HMMA.16816.F32.BF16 R68, R112.reuse, R128, R68 ;  /* 0x000000807044723c */ /* 0x040fe80000041844 */
[--C-:B------:R-:W-:Y:S01]  /*1c230*/  FFMA.FTZ R146, R16, R120, -R141.reuse ;  /* 0x0000007810927223 */ /* 0x100fe2000001088d */
[----:B------:R-:W-:Y:S01]  /*1c240*/  MUFU.EX2 R154, R154 ;  /* 0x0000009a009a7308 */ /* 0x000fe20000000800 */
[C---:B------:R-:W-:Y:S02]  /*1c250*/  FMUL.FTZ R16, R118.reuse, R100 ;  /* 0x0000006476107220 */ /* 0x040fe40000410000 */
[C---:B------:R-:W-:Y:S01]  /*1c260*/  HMMA.16816.F32.BF16 R72, R112.reuse, R130, R72 ;  /* 0x000000827048723c */ /* 0x040fe20000041848 */
[----:B------:R-:W4:Y:S03]  /*1c270*/  LDSM.16.MT88.4 R128, [R180+0xd000] ;  /* 0x00d00000b480783b */ /* 0x000f260000004200 */
[-C--:B------:R-:W-:Y:S02]  /*1c280*/  FFMA.FTZ R149, R17, R120.reuse, -R141 ;  /* 0x0000007811957223 */ /* 0x080fe4000001088d */
[----:B------:R-:W-:Y:S01]  /*1c290*/  FMUL.FTZ R17, R118, R101 ;  /* 0x0000006576117220 */ /* 0x000fe20000410000 */
[----:B------:R-:W-:Y:S01]  /*1c2a0*/  MUFU.EX2 R146, R146 ;  /* 0x0000009200927308 */ /* 0x000fe20000000800 */
[C---:B------:R-:W-:Y:S04]  /*1c2b0*/  HMMA.16816.F32.BF16 R76, R112.reuse, R132, R76 ;  /* 0x00000084704c723c */ /* 0x040fe8000004184c */
[-CC-:B------:R-:W-:Y:S02]  /*1c2c0*/  FFMA.FTZ R148, R22, R120.reuse, -R143.reuse ;  /* 0x0000007816947223 */ /* 0x180fe4000001088f */
[-CC-:B------:R-:W-:Y:S01]  /*1c2d0*/  FFMA.FTZ R151, R23, R120.reuse, -R143.reuse ;  /* 0x0000007817977223 */ /* 0x180fe2000001088f */
[----:B-1----:R-:W-:Y:S01]  /*1c2e0*/  F2FP.BF16.PACK_AB R23, R150, R153 ;  /* 0x000000999617723e */ /* 0x002fe200000010ff */
[C---:B------:R-:W-:Y:S01]  /*1c2f0*/  HMMA.16816.F32.BF16 R80, R112.reuse, R134, R80 ;  /* 0x000000867050723c */ /* 0x040fe20000041850 */
[----:B------:R-:W1:Y:S03]  /*1c300*/  MUFU.EX2 R149, R149 ;  /* 0x0000009500957308 */ /* 0x000e660000000800 */
[-C--:B------:R-:W-:Y:S02]  /*1c310*/  FFMA.FTZ R132, R15, R120.reuse, -R143 ;  /* 0x000000780f847223 */ /* 0x080fe4000001088f */
[----:B------:R-:W-:Y:S02]  /*1c320*/  FMUL.FTZ R15, R119, R107 ;  /* 0x0000006b770f7220 */ /* 0x000fe40000410000 */
[C---:B---3--:R-:W-:Y:S03]  /*1c330*/  HMMA.16816.F32.BF16 R84, R112.reuse, R108, R84 ;  /* 0x0000006c7054723c */ /* 0x048fe60000041854 */
[----:B------:R-:W3:Y:S01]  /*1c340*/  MUFU.EX2 R132, R132 ;  /* 0x0000008400847308 */ /* 0x000ee20000000800 */
[----:B------:R-:W-:Y:S02]  /*1c350*/  FFMA.FTZ R135, R12, R120, -R141 ;  /* 0x000000780c877223 */ /* 0x000fe4000001088d */
[----:B------:R-:W-:Y:S02]  /*1c360*/  FMUL.FTZ R12, R118, R104 ;  /* 0x00000068760c7220 */ /* 0x000fe40000410000 */
[C---:B------:R-:W-:Y:S01]  /*1c370*/  HMMA.16816.F32.BF16 R88, R112.reuse, R110, R88 ;  /* 0x0000006e7058723c */ /* 0x040fe20000041858 */
[----:B------:R-:W5:Y:S03]  /*1c380*/  LDSM.16.MT88.4 R104, [R182+0x9400] ;  /* 0x00940000b668783b */ /* 0x000f660000004200 */
[-CC-:B------:R-:W-:Y:S01]  /*1c390*/  FFMA.FTZ R133, R18, R120.reuse, -R143.reuse ;  /* 0x0000007812857223 */ /* 0x180fe2000001088f */
[----:B------:R-:W4:Y:S01]  /*1c3a0*/  MUFU.EX2 R135, R135 ;  /* 0x0000008700877308 */ /* 0x000f220000000800 */
[----:B------:R-:W-:Y:S02]  /*1c3b0*/  FFMA.FTZ R134, R19, R120, -R143 ;  /* 0x0000007813867223 */ /* 0x000fe4000001088f */
[C---:B--2---:R-:W-:Y:S01]  /*1c3c0*/  HMMA.16816.F32.BF16 R92, R112.reuse, R124, R92 ;  /* 0x0000007c705c723c */ /* 0x044fe2000004185c */
[----:B------:R-:W2:Y:S03]  /*1c3d0*/  LDSM.16.MT88.4 R108, [R180+0x9400] ;  /* 0x00940000b46c783b */ /* 0x000ea60000004200 */
[----:B------:R-:W-:Y:S01]  /*1c3e0*/  FMUL.FTZ R18, R119, R102 ;  /* 0x0000006677127220 */ /* 0x000fe20000410000 */
[----:B-1----:R-:W-:Y:S01]  /*1c3f0*/  F2FP.BF16.PACK_AB R102, R149, R146 ;  /* 0x000000929566723e */ /* 0x002fe200000010ff */
[----:B------:R-:W-:Y:S01]  /*1c400*/  FMUL.FTZ R19, R119, R103 ;  /* 0x0000006777137220 */ /* 0x000fe20000410000 */
[----:B------:R-:W-:Y:S01]  /*1c410*/  MUFU.EX2 R133, R133 ;  /* 0x0000008500857308 */ /* 0x000fe20000000800 */
[C---:B------:R-:W-:Y:S01]  /*1c420*/  HMMA.16816.F32.BF16 R12, R112.reuse, R126, R12 ;  /* 0x0000007e700c723c */ /* 0x040fe2000004180c */
[----:B------:R-:W-:Y:S03]  /*1c430*/  LDSM.16.MT88.4 R124, [R180+0xb400] ;  /* 0x00b40000b47c783b */ /* 0x000fe60000004200 */
[----:B---3--:R-:W-:Y:S01]  /*1c440*/  F2FP.BF16.PACK_AB R101, R132, R147 ;  /* 0x000000938465723e */ /* 0x008fe200000010ff */
[-CC-:B------:R-:W-:Y:S02]  /*1c450*/  FFMA.FTZ R152, R20, R120.reuse, -R141.reuse ;  /* 0x0000007814987223 */ /* 0x180fe4000001088d */
[-C--:B------:R-:W-:Y:S01]  /*1c460*/  FFMA.FTZ R155, R21, R120.reuse, -R141 ;  /* 0x00000078159b7223 */ /* 0x080fe2000001088d */
[C---:B----4-:R-:W-:Y:S01]  /*1c470*/  HMMA.16816.F32.BF16 R16, R112.reuse, R128, R16 ;  /* 0x000000807010723c */ /* 0x050fe20000041810 */
[----:B------:R-:W1:Y:S03]  /*1c480*/  MUFU.EX2 R134, R134 ;  /* 0x0000008600867308 */ /* 0x000e660000000800 */
[-CC-:B------:R-:W-:Y:S01]  /*1c490*/  FFMA.FTZ R46, R46, R120.reuse, -R143.reuse ;  /* 0x000000782e2e7223 */ /* 0x180fe2000001088f */
[----:B------:R-:W-:Y:S01]  /*1c4a0*/  F2FP.BF16.PACK_AB R100, R142, R135 ;  /* 0x000000878e64723e */ /* 0x000fe200000010ff */
[-CC-:B------:R-:W-:Y:S02]  /*1c4b0*/  FFMA.FTZ R47, R47, R120.reuse, -R143.reuse ;  /* 0x000000782f2f7223 */ /* 0x180fe4000001088f */
[----:B------:R-:W-:Y:S01]  /*1c4c0*/  HMMA.16816.F32.BF16 R96, R112, R130, R96 ;  /* 0x000000827060723c */ /* 0x000fe20000041860 */
[----:B------:R-:W3:Y:S02]  /*1c4d0*/  LDSM.16.MT88.4 R112, [R182+0xb400] ;  /* 0x00b40000b670783b */ /* 0x000ee40000004200 */
[----:B------:R-:W-:Y:S01]  /*1c4e0*/  MUFU.EX2 R151, R151 ;  /* 0x0000009700977308 */ /* 0x000fe20000000800 */
[-CC-:B------:R-:W-:Y:S02]  /*1c4f0*/  FFMA.FTZ R50, R50, R120.reuse, -R143.reuse ;  /* 0x0000007832327223 */ /* 0x180fe4000001088f */
[-C--:B------:R-:W-:Y:S02]  /*1c500*/  FFMA.FTZ R51, R51, R120.reuse, -R143 ;  /* 0x0000007833337223 */ /* 0x080fe4000001088f */
[-CC-:B------:R-:W-:Y:S01]  /*1c510*/  FFMA.FTZ R44, R44, R120.reuse, -R141.reuse ;  /* 0x000000782c2c7223 */ /* 0x180fe2000001088d */
[----:B------:R-:W4:Y:S03]  /*1c520*/  LDSM.16.MT88.4 R128, [R182+0xd400] ;  /* 0x00d40000b680783b */ /* 0x000f260000004200 */
[-CC-:B------:R-:W-:Y:S01]  /*1c530*/  FFMA.FTZ R45, R45, R120.reuse, -R141.reuse ;  /* 0x000000782d2d7223 */ /* 0x180fe2000001088d */
[----:B------:R-:W2:Y:S01]  /*1c540*/  MUFU.EX2 R148, R148 ;  /* 0x0000009400947308 */ /* 0x000ea20000000800 */
[-CC-:B------:R-:W-:Y:S02]  /*1c550*/  FFMA.FTZ R48, R48, R120.reuse, -R141.reuse ;  /* 0x0000007830307223 */ /* 0x180fe4000001088d */
[-C--:B------:R-:W-:Y:S01]  /*1c560*/  FFMA.FTZ R49, R49, R120.reuse, -R141 ;  /* 0x0000007831317223 */ /* 0x080fe2000001088d */
[----:B-1----:R-:W-:Y:S01]  /*1c570*/  F2FP.BF16.PACK_AB R103, R134, R133 ;  /* 0x000000858667723e */ /* 0x002fe200000010ff */
[-CC-:B------:R-:W-:Y:S02]  /*1c580*/  FFMA.FTZ R54, R54, R120.reuse, -R143.reuse ;  /* 0x0000007836367223 */ /* 0x180fe4000001088f */
[-CC-:B------:R-:W-:Y:S02]  /*1c590*/  FFMA.FTZ R55, R55, R120.reuse, -R143.reuse ;  /* 0x0000007837377223 */ /* 0x180fe4000001088f */
[-CC-:B------:R-:W-:Y:S01]  /*1c5a0*/  FFMA.FTZ R58, R58, R120.reuse, -R143.reuse ;  /* 0x000000783a3a7223 */ /* 0x180fe2000001088f */
[----:B------:R-:W-:Y:S01]  /*1c5b0*/  MUFU.EX2 R152, R152 ;  /* 0x0000009800987308 */ /* 0x000fe20000000800 */
[C---:B-----5:R-:W-:Y:S05]  /*1c5c0*/  HMMA.16816.F32.BF16 R4, R100.reuse, R104, R4 ;  /* 0x000000686404723c */ /* 0x060fea0000041804 */
[-C--:B------:R-:W-:Y:S02]  /*1c5d0*/  FFMA.FTZ R59, R59, R120.reuse, -R143 ;  /* 0x000000783b3b7223 */ /* 0x080fe4000001088f */
[-CC-:B------:R-:W-:Y:S01]  /*1c5e0*/  FFMA.FTZ R52, R52, R120.reuse, -R141.reuse ;  /* 0x0000007834347223 */ /* 0x180fe2000001088d */
[C---:B------:R-:W-:Y:S01]  /*1c5f0*/  HMMA.16816.F32.BF16 R8, R100.reuse, R106, R8 ;  /* 0x0000006a6408723c */ /* 0x040fe20000041808 */
[----:B------:R-:W1:Y:S01]  /*1c600*/  LDSM.16.MT88.4 R104, [R180+0xd400] ;  /* 0x00d40000b468783b */ /* 0x000e620000004200 */
[----:B------:R-:W5:Y:S02]  /*1c610*/  MUFU.EX2 R155, R155 ;  /* 0x0000009b009b7308 */ /* 0x000f640000000800 */
[--C-:B------:R-:W-:Y:S01]  /*1c620*/  FFMA.FTZ R53, R53, R120, -R141.reuse ;  /* 0x0000007835357223 */ /* 0x100fe2000001088d */
[----:B--2---:R-:W-:Y:S01]  /*1c630*/  F2FP.BF16.PACK_AB R21, R151, R148 ;  /* 0x000000949715723e */ /* 0x004fe200000010ff */
[-CC-:B------:R-:W-:Y:S02]  /*1c640*/  FFMA.FTZ R56, R56, R120.reuse, -R141.reuse ;  /* 0x0000007838387223 */ /* 0x180fe4000001088d */
[C---:B------:R-:W-:Y:S04]  /*1c650*/  HMMA.16816.F32.BF16 R68, R100.reuse, R108, R68 ;  /* 0x0000006c6444723c */ /* 0x040fe80000041844 */
[----:B------:R-:W2:Y:S01]  /*1c660*/  MUFU.EX2 R157, R157 ;  /* 0x0000009d009d7308 */ /* 0x000ea20000000800 */
[----:B------:R-:W-:Y:S02]  /*1c670*/  FFMA.FTZ R57, R57, R120, -R141 ;  /* 0x0000007839397223 */ /* 0x000fe4000001088d */
[----:B------:R-:W-:Y:S01]  /*1c680*/  FFMA.FTZ R140, R118, R205, R140 ;  /* 0x000000cd768c7223 */ /* 0x000fe2000001008c */
[C---:B------:R-:W-:Y:S01]  /*1c690*/  HMMA.16816.F32.BF16 R72, R100.reuse, R110, R72 ;  /* 0x0000006e6448723c */ /* 0x040fe20000041848 */
[----:B------:R-:W1:Y:S03]  /*1c6a0*/  LDSM.16.MT88.4 R108, [R182+0x9800] ;  /* 0x00980000b66c783b */ /* 0x000e660000004200 */
[----:B------:R-:W-:Y:S01]  /*1c6b0*/  FADD.FTZ R140, R137, R140 ;  /* 0x0000008c898c7221 */ /* 0x000fe20000010000 */
[----:B------:R-:W-:Y:S01]  /*1c6c0*/  MOV R118, R3 ;  /* 0x0000000300767202 */ /* 0x000fe20000000f00 */
[----:B------:R-:W-:Y:S01]  /*1c6d0*/  MUFU.EX2 R156, R156 ;  /* 0x0000009c009c7308 */ /* 0x000fe20000000800 */
[----:B------:R-:W-:Y:S01]  /*1c6e0*/  FFMA.FTZ R139, R119, R208, R139 ;  /* 0x000000d0778b7223 */ /* 0x000fe2000001008b */
[C---:B---3--:R-:W-:Y:S04]  /*1c6f0*/  HMMA.16816.F32.BF16 R76, R100.reuse, R112, R76 ;  /* 0x00000070644c723c */ /* 0x048fe8000004184c */
[----:B-----5:R-:W-:Y:S01]  /*1c700*/  F2FP.BF16.PACK_AB R20, R155, R152 ;  /* 0x000000989b14723e */ /* 0x020fe200000010ff */
[----:B------:R-:W-:Y:S01]  /*1c710*/  FADD.FTZ R123, R123, R140 ;  /* 0x0000008c7b7b7221 */ /* 0x000fe20000010000 */
[----:B------:R-:W-:Y:S01]  /*1c720*/  MOV R119, R2 ;  /* 0x0000000200777202 */ /* 0x000fe20000000f00 */
[----:B------:R-:W-:Y:S01]  /*1c730*/  FADD.FTZ R139, R138, R139 ;  /* 0x0000008b8a8b7221 */ /* 0x000fe20000010000 */
[C---:B------:R-:W-:Y:S01]  /*1c740*/  HMMA.16816.F32.BF16 R80, R100.reuse, R114, R80 ;  /* 0x000000726450723c */ /* 0x040fe20000041850 */
[----:B------:R-:W-:Y:S03]  /*1c750*/  MUFU.EX2 R159, R159 ;  /* 0x0000009f009f7308 */ /* 0x000fe60000000800 */
[----:B--2---:R-:W-:Y:S01]  /*1c760*/  F2FP.BF16.PACK_AB R22, R157, R154 ;  /* 0x0000009a9d16723e */ /* 0x004fe200000010ff */
[----:B------:R-:W-:Y:S02]  /*1c770*/  FADD.FTZ R122, R122, R123 ;  /* 0x0000007b7a7a7221 */ /* 0x000fe40000010000 */
[----:B------:R-:W-:Y:S01]  /*1c780*/  FADD.FTZ R136, R136, R139 ;  /* 0x0000008b88887221 */ /* 0x000fe20000010000 */
[C---:B------:R-:W-:Y:S03]  /*1c790*/  HMMA.16816.F32.BF16 R84, R100.reuse, R124, R84 ;  /* 0x0000007c6454723c */ /* 0x040fe60000041854 */
[----:B------:R-:W-:Y:S01]  /*1c7a0*/  MUFU.EX2 R158, R158 ;  /* 0x0000009e009e7308 */ /* 0x000fe20000000800 */
[----:B------:R-:W-:Y:S03]  /*1c7b0*/  FADD.FTZ R136, R121, R136 ;  /* 0x0000008879887221 */ /* 0x000fe60000010000 */
[-CC-:B------:R-:W-:Y:S01]  /*1c7c0*/  FFMA.FTZ R124, R30, R120.reuse, -R143.reuse ;  /* 0x000000781e7c7223 */ /* 0x180fe2000001088f */
[C---:B------:R-:W-:Y:S04]  /*1c7d0*/  HMMA.16816.F32.BF16 R88, R100.reuse, R126, R88 ;  /* 0x0000007e6458723c */ /* 0x040fe80000041858 */
[-CC-:B------:R-:W-:Y:S01]  /*1c7e0*/  FFMA.FTZ R125, R31, R120.reuse, -R143.reuse ;  /* 0x000000781f7d7223 */ /* 0x180fe2000001088f */
[----:B------:R-:W-:Y:S01]  /*1c7f0*/  MUFU.EX2 R124, R124 ;  /* 0x0000007c007c7308 */ /* 0x000fe20000000800 */
[----:B------:R-:W-:Y:S02]  /*1c800*/  FADD.FTZ R147, R147, R136 ;  /* 0x0000008893937221 */ /* 0x000fe40000010000 */
[C---:B----4-:R-:W-:Y:S04]  /*1c810*/  HMMA.16816.F32.BF16 R92, R100.reuse, R128, R92 ;  /* 0x00000080645c723c */ /* 0x050fe8000004185c */
[-CC-:B------:R-:W-:Y:S02]  /*1c820*/  FFMA.FTZ R126, R34, R120.reuse, -R143.reuse ;  /* 0x00000078227e7223 */ /* 0x180fe4000001088f */
[-C--:B------:R-:W-:Y:S01]  /*1c830*/  FFMA.FTZ R127, R35, R120.reuse, -R143 ;  /* 0x00000078237f7223 */ /* 0x080fe2000001088f */
[----:B------:R-:W2:Y:S01]  /*1c840*/  MUFU.EX2 R125, R125 ;  /* 0x0000007d007d7308 */ /* 0x000ea20000000800 */
[C---:B------:R-:W-:Y:S04]  /*1c850*/  HMMA.16816.F32.BF16 R12, R100.reuse, R130, R12 ;  /* 0x00000082640c723c */ /* 0x040fe8000004180c */
[-CC-:B------:R-:W-:Y:S02]  /*1c860*/  FFMA.FTZ R128, R28, R120.reuse, -R141.reuse ;  /* 0x000000781c807223 */ /* 0x180fe4000001088d */
[-CC-:B------:R-:W-:Y:S02]  /*1c870*/  FFMA.FTZ R129, R29, R120.reuse, -R141.reuse ;  /* 0x000000781d817223 */ /* 0x180fe4000001088d */
[C---:B-1----:R-:W-:Y:S01]  /*1c880*/  HMMA.16816.F32.BF16 R16, R100.reuse, R104, R16 ;  /* 0x000000686410723c */ /* 0x042fe20000041810 */
[----:B------:R-:W-:Y:S01]  /*1c890*/  LDSM.16.MT88.4 R28, [R182+0x9c00] ;  /* 0x009c0000b61c783b */ /* 0x000fe20000004200 */
[----:B------:R-:W-:Y:S02]  /*1c8a0*/  MUFU.EX2 R126, R126 ;  /* 0x0000007e007e7308 */ /* 0x000fe40000000800 */
[-CC-:B------:R-:W-:Y:S02]  /*1c8b0*/  FFMA.FTZ R130, R32, R120.reuse, -R141.reuse ;  /* 0x0000007820827223 */ /* 0x180fe4000001088d */
[----:B------:R-:W-:Y:S02]  /*1c8c0*/  FFMA.FTZ R131, R33, R120, -R141 ;  /* 0x0000007821837223 */ /* 0x000fe4000001088d */
[----:B------:R-:W-:Y:S01]  /*1c8d0*/  HMMA.16816.F32.BF16 R96, R100, R106, R96 ;  /* 0x0000006a6460723c */ /* 0x000fe20000041860 */
[----:B------:R-:W1:Y:S03]  /*1c8e0*/  LDSM.16.MT88.4 R100, [R182+0xb800] ;  /* 0x00b80000b664783b */ /* 0x000e660000004200 */
[----:B------:R-:W3:Y:S01]  /*1c8f0*/  MUFU.EX2 R127, R127 ;  /* 0x0000007f007f7308 */ /* 0x000ee20000000800 */
[----:B------:R-:W-:Y:S03]  /*1c900*/  FADD.FTZ R132, R132, R147 ;  /* 0x0000009384847221 */ /* 0x000fe60000010000 */
[C---:B------:R-:W-:Y:S01]  /*1c910*/  HMMA.16816.F32.BF16 R4, R20.reuse, R108, R4 ;  /* 0x0000006c1404723c */ /* 0x040fe20000041804 */
[----:B------:R-:W4:Y:S04]  /*1c920*/  LDSM.16.MT88.4 R104, [R180+0xb800] ;  /* 0x00b80000b468783b */ /* 0x000f280000004200 */
[----:B------:R-:W-:Y:S01]  /*1c930*/  FADD.FTZ R133, R133, R132 ;  /* 0x0000008485857221 */ /* 0x000fe20000010000 */
[----:B------:R-:W-:Y:S02]  /*1c940*/  MUFU.EX2 R128, R128 ;  /* 0x0000008000807308 */ /* 0x000fe40000000800 */
[C---:B------:R-:W-:Y:S01]  /*1c950*/  HMMA.16816.F32.BF16 R8, R20.reuse, R110, R8 ;  /* 0x0000006e1408723c */ /* 0x040fe20000041808 */
[----:B------:R-:W5:Y:S07]  /*1c960*/  LDSM.16.MT88.4 R108, [R182+0xd800] ;  /* 0x00d80000b66c783b */ /* 0x000f6e0000004200 */
[C---:B------:R-:W-:Y:S01]  /*1c970*/  HMMA.16816.F32.BF16 R68, R20.reuse, R24, R68 ;  /* 0x000000181444723c */ /* 0x040fe20000041844 */
[----:B------:R-:W-:Y:S01]  /*1c980*/  LDSM.16.MT88.4 R32, [R180+0x9c00] ;  /* 0x009c0000b420783b */ /* 0x000fe20000004200 */
[----:B------:R-:W2:Y:S06]  /*1c990*/  MUFU.EX2 R129, R129 ;  /* 0x0000008100817308 */ /* 0x000eac0000000800 */
[C---:B------:R-:W-:Y:S01]  /*1c9a0*/  HMMA.16816.F32.BF16 R72, R20.reuse, R26, R72 ;  /* 0x0000001a1448723c */ /* 0x040fe20000041848 */
[----:B------:R-:W2:Y:S03]  /*1c9b0*/  LDSM.16.MT88.4 R24, [R180+0xd800] ;  /* 0x00d80000b418783b */ /* 0x000ea60000004200 */
[----:B------:R-:W-:Y:S04]  /*1c9c0*/  MUFU.EX2 R130, R130 ;  /* 0x0000008200827308 */ /* 0x000fe80000000800 */
[C---:B-1----:R-:W-:Y:S06]  /*1c9d0*/  HMMA.16816.F32.BF16 R76, R20.reuse, R100, R76 ;  /* 0x00000064144c723c */ /* 0x042fec000004184c */
[----:B------:R-:W1:Y:S02]  /*1c9e0*/  MUFU.EX2 R131, R131 ;  /* 0x0000008300837308 */ /* 0x000e640000000800 */
[C---:B------:R-:W-:Y:S01]  /*1c9f0*/  HMMA.16816.F32.BF16 R80, R20.reuse, R102, R80 ;  /* 0x000000661450723c */ /* 0x040fe20000041850 */
[----:B------:R-:W1:Y:S07]  /*1ca00*/  LDSM.16.MT88.4 R100, [R182+0xbc00] ;  /* 0x00bc0000b664783b */ /* 0x000e6e0000004200 */
[----:B------:R-:W1:Y:S01]  /*1ca10*/  MUFU.EX2 R161, R161 ;  /* 0x000000a100a17308 */ /* 0x000e620000000800 */
[C---:B----4-:R-:W-:Y:S08]  /*1ca20*/  HMMA.16816.F32.BF16 R84, R20.reuse, R104, R84 ;  /* 0x000000681454723c */ /* 0x050ff00000041854 */
        /* <DEDUP_REMOVED lines=8> */
[C---:B--2---:R-:W-:Y:S08]  /*1cab0*/  HMMA.16816.F32.BF16 R16, R20.reuse, R24, R16 ;  /* 0x000000181410723c */ /* 0x044ff00000041810 */
[----:B------:R-:W-:Y:S01]  /*1cac0*/  HMMA.16816.F32.BF16 R96, R20, R26, R96 ;  /* 0x0000001a1460723c */ /* 0x000fe20000041860 */
[----:B------:R-:W2:Y:S01]  /*1cad0*/  LDSM.16.MT88.4 R24, [R180+0xbc00] ;  /* 0x00bc0000b418783b */ /* 0x000ea20000004200 */
[----:B------:R-:W-:Y:S05]  /*1cae0*/  MUFU.EX2 R50, R50 ;  /* 0x0000003200327308 */ /* 0x000fea0000000800 */
[----:B------:R-:W-:Y:S02]  /*1caf0*/  F2FP.BF16.PACK_AB R21, R125, R124 ;  /* 0x0000007c7d15723e */ /* 0x000fe400000010ff */
[----:B---3--:R-:W-:Y:S03]  /*1cb00*/  F2FP.BF16.PACK_AB R23, R127, R126 ;  /* 0x0000007e7f17723e */ /* 0x008fe600000010ff */
[----:B------:R-:W-:Y:S01]  /*1cb10*/  F2FP.BF16.PACK_AB R20, R129, R128 ;  /* 0x000000808114723e */ /* 0x000fe200000010ff */
[----:B------:R-:W-:Y:S01]  /*1cb20*/  MUFU.EX2 R51, R51 ;  /* 0x0000003300337308 */ /* 0x000fe20000000800 */
[----:B-1----:R-:W-:Y:S07]  /*1cb30*/  F2FP.BF16.PACK_AB R22, R131, R130 ;  /* 0x000000828316723e */ /* 0x002fee00000010ff */
[C---:B------:R-:W-:Y:S02]  /*1cb40*/  HMMA.16816.F32.BF16 R4, R20.reuse, R28, R4 ;  /* 0x0000001c1404723c */ /* 0x040fe40000041804 */
[----:B------:R-:W-:Y:S06]  /*1cb50*/  MUFU.EX2 R44, R44 ;  /* 0x0000002c002c7308 */ /* 0x000fec0000000800 */
[C---:B------:R-:W-:Y:S01]  /*1cb60*/  HMMA.16816.F32.BF16 R8, R20.reuse, R30, R8 ;  /* 0x0000001e1408723c */ /* 0x040fe20000041808 */
[----:B------:R-:W1:Y:S03]  /*1cb70*/  LDSM.16.MT88.4 R28, [R182+0xdc00] ;  /* 0x00dc0000b61c783b */ /* 0x000e660000004200 */
[----:B------:R-:W-:Y:S04]  /*1cb80*/  MUFU.EX2 R45, R45 ;  /* 0x0000002d002d7308 */ /* 0x000fe80000000800 */
[C---:B------:R-:W-:Y:S06]  /*1cb90*/  HMMA.16816.F32.BF16 R68, R20.reuse, R32, R68 ;  /* 0x000000201444723c */ /* 0x040fec0000041844 */
[----:B------:R-:W-:Y:S02]  /*1cba0*/  MUFU.EX2 R48, R48 ;  /* 0x0000003000307308 */ /* 0x000fe40000000800 */
[C---:B------:R-:W-:Y:S01]  /*1cbb0*/  HMMA.16816.F32.BF16 R72, R20.reuse, R34, R72 ;  /* 0x000000221448723c */ /* 0x040fe20000041848 */
[----:B------:R-:W3:Y:S07]  /*1cbc0*/  LDSM.16.MT88.4 R32, [R180+0xdc00] ;  /* 0x00dc0000b420783b */ /* 0x000eee0000004200 */
[C---:B------:R-:W-:Y:S01]  /*1cbd0*/  HMMA.16816.F32.BF16 R76, R20.reuse, R100, R76 ;  /* 0x00000064144c723c */ /* 0x040fe2000004184c */
[----:B------:R-:W-:Y:S06]  /*1cbe0*/  MUFU.EX2 R49, R49 ;  /* 0x0000003100317308 */ /* 0x000fec0000000800 */
[-CC-:B------:R-:W-:Y:S01]  /*1cbf0*/  FFMA.FTZ R101, R37, R120.reuse, -R141.reuse ;  /* 0x0000007825657223 */ /* 0x180fe2000001088d */
[C---:B------:R-:W-:Y:S01]  /*1cc00*/  HMMA.16816.F32.BF16 R80, R20.reuse, R102, R80 ;  /* 0x000000661450723c */ /* 0x040fe20000041850 */
[----:B------:R-:W4:Y:S02]  /*1cc10*/  LDSM.16.MT88.4 R36, [R182+0xa000] ;  /* 0x00a00000b624783b */ /* 0x000f240000004200 */
[----:B------:R-:W-:Y:S01]  /*1cc20*/  MUFU.EX2 R54, R54 ;  /* 0x0000003600367308 */ /* 0x000fe20000000800 */
[-CC-:B------:R-:W-:Y:S03]  /*1cc30*/  FFMA.FTZ R100, R40, R120.reuse, -R141.reuse ;  /* 0x0000007828647223 */ /* 0x180fe6000001088d */
[----:B------:R-:W-:Y:S01]  /*1cc40*/  FFMA.FTZ R103, R41, R120, -R141 ;  /* 0x0000007829677223 */ /* 0x000fe2000001088d */
[C---:B--2---:R-:W-:Y:S01]  /*1cc50*/  HMMA.16816.F32.BF16 R84, R20.reuse, R24, R84 ;  /* 0x000000181454723c */ /* 0x044fe20000041854 */
[----:B------:R-:W-:Y:S04]  /*1cc60*/  LDSM.16.MT88.4 R40, [R182+0xe400] ;  /* 0x00e40000b628783b */ /* 0x000fe80000004200 */
[----:B------:R-:W2:Y:S03]  /*1cc70*/  MUFU.EX2 R101, R101 ;  /* 0x0000006500657308 */ /* 0x000ea60000000800 */
[C---:B------:R-:W-:Y:S01]  /*1cc80*/  HMMA.16816.F32.BF16 R88, R20.reuse, R26, R88 ;  /* 0x0000001a1458723c */ /* 0x040fe20000041858 */
[----:B------:R-:W5:Y:S06]  /*1cc90*/  LDSM.16.MT88.4 R24, [R180+0xa000] ;  /* 0x00a00000b418783b */ /* 0x000f6c0000004200 */
[----:B------:R-:W-:Y:S01]  /*1cca0*/  MUFU.EX2 R100, R100 ;  /* 0x0000006400647308 */ /* 0x000fe20000000800 */
[C---:B-1----:R-:W-:Y:S08]  /*1ccb0*/  HMMA.16816.F32.BF16 R92, R20.reuse, R28, R92 ;  /* 0x0000001c145c723c */ /* 0x042ff0000004185c */
[C---:B------:R-:W-:Y:S01]  /*1ccc0*/  HMMA.16816.F32.BF16 R12, R20.reuse, R30, R12 ;  /* 0x0000001e140c723c */ /* 0x040fe2000004180c */
[----:B------:R-:W1:Y:S01]  /*1ccd0*/  MUFU.EX2 R103, R103 ;  /* 0x0000006700677308 */ /* 0x000e620000000800 */
[----:B------:R-:W5:Y:S06]  /*1cce0*/  LDSM.16.MT88.4 R28, [R182+0xc000] ;  /* 0x00c00000b61c783b */ /* 0x000f6c0000004200 */
[C---:B---3--:R-:W-:Y:S03]  /*1ccf0*/  HMMA.16816.F32.BF16 R16, R20.reuse, R32, R16 ;  /* 0x000000201410723c */ /* 0x048fe60000041810 */
[----:B------:R-:W3:Y:S05]  /*1cd00*/  MUFU.EX2 R55, R55 ;  /* 0x0000003700377308 */ /* 0x000eea0000000800 */
[----:B------:R-:W-:Y:S01]  /*1cd10*/  HMMA.16816.F32.BF16 R96, R20, R34, R96 ;  /* 0x000000221460723c */ /* 0x000fe20000041860 */
[----:B------:R-:W3:Y:S04]  /*1cd20*/  LDSM.16.MT88.4 R32, [R180+0xc000] ;  /* 0x00c00000b420783b */ /* 0x000ee80000004200 */
[----:B------:R-:W-:Y:S02]  /*1cd30*/  MUFU.EX2 R58, R58 ;  /* 0x0000003a003a7308 */ /* 0x000fe40000000800 */
[----:B------:R-:W-:Y:S02]  /*1cd40*/  F2FP.BF16.PACK_AB R21, R159, R156 ;  /* 0x0000009c9f15723e */ /* 0x000fe400000010ff */
[----:B------:R-:W-:Y:S03]  /*1cd50*/  F2FP.BF16.PACK_AB R23, R161, R158 ;  /* 0x0000009ea117723e */ /* 0x000fe600000010ff */
[----:B--2---:R-:W-:Y:S02]  /*1cd60*/  F2FP.BF16.PACK_AB R20, R101, R160 ;  /* 0x000000a06514723e */ /* 0x004fe400000010ff */
[----:B-1----:R-:W-:Y:S01]  /*1cd70*/  F2FP.BF16.PACK_AB R22, R103, R100 ;  /* 0x000000646716723e */ /* 0x002fe200000010ff */
[----:B------:R-:W1:Y:S06]  /*1cd80*/  MUFU.EX2 R59, R59 ;  /* 0x0000003b003b7308 */ /* 0x000e6c0000000800 */
[C---:B----4-:R-:W-:Y:S04]  /*1cd90*/  HMMA.16816.F32.BF16 R4, R20.reuse, R36, R4 ;  /* 0x000000241404723c */ /* 0x050fe80000041804 */
[----:B------:R-:W-:Y:S04]  /*1cda0*/  MUFU.EX2 R52, R52 ;  /* 0x0000003400347308 */ /* 0x000fe80000000800 */
[C---:B------:R-:W-:Y:S01]  /*1cdb0*/  HMMA.16816.F32.BF16 R8, R20.reuse, R38, R8 ;  /* 0x000000261408723c */ /* 0x040fe20000041808 */
[----:B------:R-:W2:Y:S05]  /*1cdc0*/  LDSM.16.MT88.4 R36, [R182+0xe000] ;  /* 0x00e00000b624783b */ /* 0x000eaa0000004200 */
[----:B------:R-:W4:Y:S02]  /*1cdd0*/  MUFU.EX2 R53, R53 ;  /* 0x0000003500357308 */ /* 0x000f240000000800 */
[C---:B-----5:R-:W-:Y:S08]  /*1cde0*/  HMMA.16816.F32.BF16 R68, R20.reuse, R24, R68 ;  /* 0x000000181444723c */ /* 0x060ff00000041844 */
[C---:B------:R-:W-:Y:S01]  /*1cdf0*/  HMMA.16816.F32.BF16 R72, R20.reuse, R26, R72 ;  /* 0x0000001a1448723c */ /* 0x040fe20000041848 */
[----:B------:R-:W5:Y:S01]  /*1ce00*/  LDSM.16.MT88.4 R24, [R180+0xe000] ;  /* 0x00e00000b418783b */ /* 0x000f620000004200 */
[----:B------:R-:W-:Y:S06]  /*1ce10*/  MUFU.EX2 R56, R56 ;  /* 0x0000003800387308 */ /* 0x000fec0000000800 */
[C---:B------:R-:W-:Y:S04]  /*1ce20*/  HMMA.16816.F32.BF16 R76, R20.reuse, R28, R76 ;  /* 0x0000001c144c723c */ /* 0x040fe8000004184c */
[----:B------:R-:W1:Y:S04]  /*1ce30*/  MUFU.EX2 R57, R57 ;  /* 0x0000003900397308 */ /* 0x000e680000000800 */
        /* <DEDUP_REMOVED lines=8> */
[C---:B-----5:R-:W-:Y:S08]  /*1cec0*/  HMMA.16816.F32.BF16 R16, R20.reuse, R24, R16 ;  /* 0x000000181410723c */ /* 0x060ff00000041810 */
[----:B------:R-:W-:Y:S01]  /*1ced0*/  HMMA.16816.F32.BF16 R96, R20, R26, R96 ;  /* 0x0000001a1460723c */ /* 0x000fe20000041860 */
[----:B------:R-:W5:Y:S06]  /*1cee0*/  LDSM.16.MT88.4 R24, [R180+0xc400] ;  /* 0x00c40000b418783b */ /* 0x000f6c0000004200 */
        /* <DEDUP_REMOVED lines=29> */
[--C-:B------:R-:W-:Y:S01]  /*1d0c0*/  FFMA.FTZ R61, R64, R120, -R141.reuse ;  /* 0x00000078403d7223 */ /* 0x100fe2000001088d */
[----:B------:R-:W-:Y:S01]  /*1d0d0*/  F2FP.BF16.PACK_AB R21, R55, R54 ;  /* 0x000000363715723e */ /* 0x000fe200000010ff */
[----:B------:R-:W-:Y:S01]  /*1d0e0*/  FFMA.FTZ R141, R65, R120, -R141 ;  /* 0x00000078418d7223 */ /* 0x000fe2000001088d */
[----:B------:R-:W-:Y:S01]  /*1d0f0*/  F2FP.BF16.PACK_AB R23, R59, R58 ;  /* 0x0000003a3b17723e */ /* 0x000fe200000010ff */
[----:B------:R-:W-:Y:S02]  /*1d100*/  MUFU.EX2 R42, R42 ;  /* 0x0000002a002a7308 */ /* 0x000fe40000000800 */
[----:B----4-:R-:W-:Y:S02]  /*1d110*/  F2FP.BF16.PACK_AB R20, R53, R52 ;  /* 0x000000343514723e */ /* 0x010fe400000010ff */
[----:B------:R-:W-:Y:S06]  /*1d120*/  F2FP.BF16.PACK_AB R22, R57, R56 ;  /* 0x000000383916723e */ /* 0x000fec00000010ff */
[----:B------:R-:W4:Y:S01]  /*1d130*/  MUFU.EX2 R143, R143 ;  /* 0x0000008f008f7308 */ /* 0x000f220000000800 */
[C---:B---3--:R-:W-:Y:S08]  /*1d140*/  HMMA.16816.F32.BF16 R4, R20.reuse, R32, R4 ;  /* 0x000000201404723c */ /* 0x048ff00000041804 */
[C---:B------:R-:W-:Y:S01]  /*1d150*/  HMMA.16816.F32.BF16 R8, R20.reuse, R34, R8 ;  /* 0x000000221408723c */ /* 0x040fe20000041808 */
[----:B------:R-:W3:Y:S01]  /*1d160*/  LDSM.16.MT88.4 R32, [R182+0xe800] ;  /* 0x00e80000b620783b */ /* 0x000ee20000004200 */
[----:B------:R-:W-:Y:S06]  /*1d170*/  MUFU.EX2 R43, R43 ;  /* 0x0000002b002b7308 */ /* 0x000fec0000000800 */
[C---:B--2---:R-:W-:Y:S04]  /*1d180*/  HMMA.16816.F32.BF16 R68, R20.reuse, R36, R68 ;  /* 0x000000241444723c */ /* 0x044fe80000041844 */
[----:B------:R-:W2:Y:S04]  /*1d190*/  MUFU.EX2 R60, R60 ;  /* 0x0000003c003c7308 */ /* 0x000ea80000000800 */
[C---:B------:R-:W-:Y:S01]  /*1d1a0*/  HMMA.16816.F32.BF16 R72, R20.reuse, R38, R72 ;  /* 0x000000261448723c */ /* 0x040fe20000041848 */
[----:B------:R-:W2:Y:S05]  /*1d1b0*/  LDSM.16.MT88.4 R36, [R180+0xe800] ;  /* 0x00e80000b424783b */ /* 0x000eaa0000004200 */
[----:B------:R-:W-:Y:S02]  /*1d1c0*/  MUFU.EX2 R61, R61 ;  /* 0x0000003d003d7308 */ /* 0x000fe40000000800 */
[C---:B-----5:R-:W-:Y:S08]  /*1d1d0*/  HMMA.16816.F32.BF16 R76, R20.reuse, R24, R76 ;  /* 0x00000018144c723c */ /* 0x060ff0000004184c */
[C---:B------:R-:W-:Y:S01]  /*1d1e0*/  HMMA.16816.F32.BF16 R80, R20.reuse, R26, R80 ;  /* 0x0000001a1450723c */ /* 0x040fe20000041850 */
[----:B------:R-:W5:Y:S07]  /*1d1f0*/  LDSM.16.MT88.4 R24, [R180+0xac00] ;  /* 0x00ac0000b418783b */ /* 0x000f6e0000004200 */
[C---:B-1----:R-:W-:Y:S08]  /*1d200*/  HMMA.16816.F32.BF16 R84, R20.reuse, R28, R84 ;  /* 0x0000001c1454723c */ /* 0x042ff00000041854 */
[C---:B------:R-:W-:Y:S01]  /*1d210*/  HMMA.16816.F32.BF16 R88, R20.reuse, R30, R88 ;  /* 0x0000001e1458723c */ /* 0x040fe20000041858 */
[----:B------:R-:W1:Y:S07]  /*1d220*/  LDSM.16.MT88.4 R28, [R182+0xcc00] ;  /* 0x00cc0000b61c783b */ /* 0x000e6e0000004200 */
[C---:B---3--:R-:W-:Y:S01]  /*1d230*/  HMMA.16816.F32.BF16 R92, R20.reuse, R32, R92 ;  /* 0x00000020145c723c */ /* 0x048fe2000004185c */
[----:B------:R-:W3:Y:S06]  /*1d240*/  MUFU.EX2 R32, R141 ;  /* 0x0000008d00207308 */ /* 0x000eec0000000800 */
[----:B------:R-:W-:Y:S01]  /*1d250*/  FADD.FTZ R33, R135, R122 ;  /* 0x0000007a87217221 */ /* 0x000fe20000010000 */
[C---:B------:R-:W-:Y:S04]  /*1d260*/  HMMA.16816.F32.BF16 R12, R20.reuse, R34, R12 ;  /* 0x00000022140c723c */ /* 0x040fe8000004180c */
[----:B------:R-:W-:Y:S04]  /*1d270*/  FADD.FTZ R33, R142, R33 ;  /* 0x000000218e217221 */ /* 0x000fe80000010000 */
[C---:B--2---:R-:W-:Y:S04]  /*1d280*/  HMMA.16816.F32.BF16 R16, R20.reuse, R36, R16 ;  /* 0x000000241410723c */ /* 0x044fe80000041810 */
[----:B------:R-:W-:Y:S02]  /*1d290*/  FADD.FTZ R146, R146, R33 ;  /* 0x0000002192927221 */ /* 0x000fe40000010000 */
[----:B------:R-:W-:Y:S02]  /*1d2a0*/  FADD.FTZ R33, R134, R133 ;  /* 0x0000008586217221 */ /* 0x000fe40000010000 */
[----:B------:R-:W-:Y:S04]  /*1d2b0*/  HMMA.16816.F32.BF16 R96, R20, R38, R96 ;  /* 0x000000261460723c */ /* 0x000fe80000041860 */
[----:B------:R-:W-:Y:S03]  /*1d2c0*/  FADD.FTZ R149, R149, R146 ;  /* 0x0000009295957221 */ /* 0x000fe60000010000 */
[----:B------:R-:W-:Y:S01]  /*1d2d0*/  F2FP.BF16.PACK_AB R21, R41, R40 ;  /* 0x000000282915723e */ /* 0x000fe200000010ff */
[----:B------:R-:W-:Y:S01]  /*1d2e0*/  FADD.FTZ R152, R152, R149 ;  /* 0x0000009598987221 */ /* 0x000fe20000010000 */
[----:B----4-:R-:W-:Y:S03]  /*1d2f0*/  F2FP.BF16.PACK_AB R23, R143, R42 ;  /* 0x0000002a8f17723e */ /* 0x010fe600000010ff */
[----:B------:R-:W-:Y:S01]  /*1d300*/  F2FP.BF16.PACK_AB R20, R60, R43 ;  /* 0x0000002b3c14723e */ /* 0x000fe200000010ff */
[----:B------:R-:W-:Y:S01]  /*1d310*/  FADD.FTZ R155, R155, R152 ;  /* 0x000000989b9b7221 */ /* 0x000fe20000010000 */
[----:B---3--:R-:W-:Y:S03]  /*1d320*/  F2FP.BF16.PACK_AB R22, R32, R61 ;  /* 0x0000003d2016723e */ /* 0x008fe600000010ff */
[----:B------:R-:W-:Y:S04]  /*1d330*/  FADD.FTZ R154, R154, R155 ;  /* 0x0000009b9a9a7221 */ /* 0x000fe80000010000 */
[C---:B------:R-:W-:Y:S01]  /*1d340*/  HMMA.16816.F32.BF16 R112, R20.reuse, R108, R4 ;  /* 0x0000006c1470723c */ /* 0x040fe20000041804 */
[----:B------:R-:W2:Y:S02]  /*1d350*/  LDSM.16.MT88.4 R4, [R180+0xcc00] ;  /* 0x00cc0000b404783b */ /* 0x000ea40000004200 */
[----:B------:R-:W-:Y:S04]  /*1d360*/  FADD.FTZ R157, R157, R154 ;  /* 0x0000009a9d9d7221 */ /* 0x000fe80000010000 */
[----:B------:R-:W-:Y:S01]  /*1d370*/  FADD.FTZ R128, R128, R157 ;  /* 0x0000009d80807221 */ /* 0x000fe20000010000 */
[C---:B------:R-:W-:Y:S04]  /*1d380*/  HMMA.16816.F32.BF16 R108, R20.reuse, R110, R8 ;  /* 0x0000006e146c723c */ /* 0x040fe80000041808 */
[----:B------:R-:W-:Y:S03]  /*1d390*/  FADD.FTZ R129, R129, R128 ;  /* 0x0000008081817221 */ /* 0x000fe60000010000 */
[----:B------:R-:W-:Y:S01]  /*1d3a0*/  FADD.FTZ R8, R148, R33 ;  /* 0x0000002194087221 */ /* 0x000fe20000010000 */
[C---:B-----5:R-:W-:Y:S04]  /*1d3b0*/  HMMA.16816.F32.BF16 R68, R20.reuse, R24, R68 ;  /* 0x000000181444723c */ /* 0x060fe80000041844 */
[----:B------:R-:W-:Y:S02]  /*1d3c0*/  FADD.FTZ R8, R151, R8 ;  /* 0x0000000897087221 */ /* 0x000fe40000010000 */
[----:B------:R-:W-:Y:S02]  /*1d3d0*/  FADD.FTZ R130, R130, R129 ;  /* 0x0000008182827221 */ /* 0x000fe40000010000 */
[----:B------:R-:W-:Y:S01]  /*1d3e0*/  FADD.FTZ R9, R153, R8 ;  /* 0x0000000899097221 */ /* 0x000fe20000010000 */
[C---:B------:R-:W-:Y:S03]  /*1d3f0*/  HMMA.16816.F32.BF16 R72, R20.reuse, R26, R72 ;  /* 0x0000001a1448723c */ /* 0x040fe60000041848 */
[----:B------:R-:W-:Y:S02]  /*1d400*/  FADD.FTZ R9, R150, R9 ;  /* 0x0000000996097221 */ /* 0x000fe40000010000 */
[----:B------:R-:W-:Y:S02]  /*1d410*/  FADD.FTZ R131, R131, R130 ;  /* 0x0000008283837221 */ /* 0x000fe40000010000 */
[----:B------:R-:W-:Y:S01]  /*1d420*/  FADD.FTZ R124, R124, R9 ;  /* 0x000000097c7c7221 */ /* 0x000fe20000010000 */
[C---:B-1----:R-:W-:Y:S01]  /*1d430*/  HMMA.16816.F32.BF16 R76, R20.reuse, R28, R76 ;  /* 0x0000001c144c723c */ /* 0x042fe2000004184c */
[----:B------:R-:W1:Y:S03]  /*1d440*/  LDSM.16.MT88.4 R8, [R180+0xec00] ;  /* 0x00ec0000b408783b */ /* 0x000e660000004200 */
        /* <DEDUP_REMOVED lines=43> */
.L_x_3271:
[----:B------:R1:W5:Y:S01]  /*1d700*/  LD.E R0, [R116.64+0xd8] ;  /* 0x0000d80474007980 */ /* 0x000362000c101900 */
[----:B------:R-:W-:-:S02]  /*1d710*/  MOV R8, 0x1f ;  /* 0x0000001f00087802 */ /* 0x000fc40000000f00 */
[----:B------:R-:W-:Y:S01]  /*1d720*/  MOV R5, 0xffffffff ;  /* 0xffffffff00057802 */ /* 0x000fe20000000f00 */
[----:B------:R-:W-:Y:S05]  /*1d730*/  BRA.DIV ~URZ, `(.L_x_3281) ;  /* 0x000010027f007947 */ /* 0x000fea000b800000 */
[----:B------:R2:W3:Y:S02]  /*1d740*/  SHFL.BFLY PT, R7, R205, 0x2, 0x1f ;  /* 0x0c401f00cd077f89 */ /* 0x0004e400000e0000 */
.L_x_3291:
[----:B---3--:R-:W-:Y:S01]  /*1d750*/  FADD.FTZ R10, R7, R205 ;  /* 0x000000cd070a7221 */ /* 0x008fe20000010000 */
[----:B------:R-:W-:Y:S05]  /*1d760*/  BRA.DIV ~URZ, `(.L_x_3282) ;  /* 0x000010227f007947 */ /* 0x000fea000b800000 */
[----:B------:R-:W3:Y:S04]  /*1d770*/  SHFL.BFLY PT, R9, R208, 0x2, 0x1f ;  /* 0x0c401f00d0097f89 */ /* 0x000ee800000e0000 */
[----:B------:R-:W4:Y:S01]  /*1d780*/  SHFL.BFLY PT, R5, R10, 0x1, 0x1f ;  /* 0x0c201f000a057f89 */ /* 0x000f2200000e0000 */
[----:B---3--:R-:W-:Y:S02]  /*1d790*/  FADD.FTZ R9, R9, R208 ;  /* 0x000000d009097221 */ /* 0x008fe40000010000 */
[----:B----4-:R-:W-:-:S03]  /*1d7a0*/  FADD.FTZ R4, R10, R5 ;  /* 0x000000050a047221 */ /* 0x010fc60000010000 */
[----:B------:R3:W4:Y:S04]  /*1d7b0*/  SHFL.BFLY PT, R7, R9, 0x1, 0x1f ;  /* 0x0c201f0009077f89 */ /* 0x00072800000e0000 */
.L_x_3292:
        /* <DEDUP_REMOVED lines=11> */
[----:B---3--:R-:W-:Y:S01]  /*1d870*/  LEA.HI R9, R10, R5, RZ, 0x2 ;  /* 0x000000050a097211 */ /* 0x008fe200078f10ff */
[----:B----4-:R-:W-:-:S03]  /*1d880*/  FMUL.FTZ R112, R8, R112 ;  /* 0x0000007008707220 */ /* 0x010fc60000410000 */
[----:B------:R-:W-:Y:S01]  /*1d890*/  SHF.R.S32.HI R11, RZ, 0x2, R9 ;  /* 0x00000002ff0b7819 */ /* 0x000fe20000011409 */
        /* <DEDUP_REMOVED lines=111> */
[----:B------:R-:W-:Y:S01]  /*1df90*/  @P2 MUFU.LG2 R6, R6 ;  /* 0x0000000600062308 */ /* 0x000fe20000000c00 */
[----:B------:R-:W-:Y:S01]  /*1dfa0*/  LEA.HI R18, R18, R7, RZ, 0x1 ;  /* 0x0000000712127211 */ /* 0x000fe200078f08ff */
[----:B------:R-:W-:Y:S01]  /*1dfb0*/  BSSY B0, `(.L_x_3283) ;  /* 0x000003c000007945 */ /* 0x000fe20003800000 */
[----:B------:R-:W-:Y:S01]  /*1dfc0*/  SHF.L.U32 R16, R16, 0x2, RZ ;  /* 0x0000000210107819 */ /* 0x000fe200000006ff */
[----:B------:R-:W-:Y:S01]  /*1dfd0*/  IMAD.SHL.U32 R15, R15, 0x40, RZ ;  /* 0x000000400f0f7824 */ /* 0x000fe200078e00ff */
[----:B---3--:R-:W-:-:S02]  /*1dfe0*/  LEA.HI R14, R10, R10, RZ, 0x1 ;  /* 0x0000000a0a0e7211 */ /* 0x008fc400078f08ff */
[----:B------:R-:W-:Y:S01]  /*1dff0*/  LOP3.LUT R18, R18, 0xfffffffe, RZ, 0xc0, !PT ;  /* 0xfffffffe12127812 */ /* 0x000fe200078ec0ff */
[----:B------:R-:W2:Y:S01]  /*1e000*/  @P3 MUFU.LG2 R4, R4 ;  /* 0x0000000400043308 */ /* 0x000ea20000000c00 */
[----:B------:R-:W-:Y:S02]  /*1e010*/  SHF.R.S32.HI R12, RZ, 0x1, R14 ;  /* 0x00000001ff0c7819 */ /* 0x000fe4000001140e */
[----:B------:R-:W-:Y:S02]  /*1e020*/  LOP3.LUT R17, R14, 0xfffffffe, RZ, 0xc0, !PT ;  /* 0xfffffffe0e117812 */ /* 0x000fe400078ec0ff */
[----:B------:R-:W-:Y:S02]  /*1e030*/  LOP3.LUT R15, R15, 0xc0, RZ, 0xc0, !PT ;  /* 0x000000c00f0f7812 */ /* 0x000fe400078ec0ff */
[----:B------:R-:W-:Y:S01]  /*1e040*/  SHF.L.U32 R12, R12, 0x3, RZ ;  /* 0x000000030c0c7819 */ /* 0x000fe200000006ff */
[----:B------:R-:W-:Y:S01]  /*1e050*/  IMAD.IADD R14, R10, 0x1, -R17 ;  /* 0x000000010a0e7824 */ /* 0x000fe200078e0a11 */
[----:B------:R-:W-:-:S02]  /*1e060*/  LOP3.LUT R16, R16, 0x3fffff00, RZ, 0xc0, !PT ;  /* 0x3fffff0010107812 */ /* 0x000fc400078ec0ff */
[----:B------:R-:W-:Y:S02]  /*1e070*/  IADD3 R13, R7, -R18, RZ ;  /* 0x80000012070d7210 */ /* 0x000fe40007ffe0ff */
[----:B------:R-:W-:Y:S02]  /*1e080*/  LOP3.LUT R12, R15, 0x18, R12, 0xf8, !PT ;  /* 0x000000180f0c7812 */ /* 0x000fe400078ef80c */
[----:B------:R-:W-:Y:S01]  /*1e090*/  LEA R13, R13, R16, 0x5 ;  /* 0x000000100d0d7211 */ /* 0x000fe200078e28ff */
[----:B--2---:R-:W-:Y:S01]  /*1e0a0*/  @P3 FMUL.FTZ R4, R4, 0.69314718246459960938 ;  /* 0x3f31721804043820 */ /* 0x004fe20000410000 */
[----:B------:R-:W-:Y:S02]  /*1e0b0*/  SHF.R.U32.HI R15, RZ, 0x3, R15 ;  /* 0x00000003ff0f7819 */ /* 0x000fe4000001160f */
[----:B------:R-:W-:Y:S02]  /*1e0c0*/  LEA R13, R14, R13, 0x2 ;  /* 0x0000000d0e0d7211 */ /* 0x000fe400078e10ff */
[----:B------:R-:W-:-:S02]  /*1e0d0*/  LOP3.LUT R12, R12, R15, RZ, 0x3c, !PT ;  /* 0x0000000f0c0c7212 */ /* 0x000fc400078e3cff */
[----:B------:R-:W-:Y:S02]  /*1e0e0*/  LOP3.LUT R62, R11, 0xffffffe0, RZ, 0xc0, !PT ;  /* 0xffffffe00b3e7812 */ /* 0x000fe400078ec0ff */
[----:B------:R-:W-:Y:S01]  /*1e0f0*/  IADD3 R63, R13, R12, RZ ;  /* 0x0000000c0d3f7210 */ /* 0x000fe20007ffe0ff */
[----:B------:R-:W-:Y:S01]  /*1e100*/  BAR.SYNC.DEFER_BLOCKING 0x0 ;  /* 0x0000000000007b1d */ /* 0x000fe20000010000 */
[----:B------:R-:W-:Y:S01]  /*1e110*/  IADD3 R62, -R62, R5, RZ ;  /* 0x000000053e3e7210 */ /* 0x000fe20007ffe1ff */
[----:B------:R-:W-:Y:S01]  /*1e120*/  IMAD.MOV.U32 R5, RZ, RZ, -0x800000 ;  /* 0xff800000ff057424 */ /* 0x000fe200078e00ff */
[----:B------:R-:W-:Y:S01]  /*1e130*/  SHF.L.U32 R68, R10, 0x2, RZ ;  /* 0x000000020a447819 */ /* 0x000fe200000006ff */
[----:B-----5:R-:W-:Y:S01]  /*1e140*/  @P3 FFMA.FTZ R5, R3, R0, R4 ;  /* 0x0000000003053223 */ /* 0x020fe20000010004 */
[----:B------:R-:W-:Y:S02]  /*1e150*/  LOP3.LUT P0, RZ, R62, 0x3, RZ, 0xc0, !PT ;  /* 0x000000033eff7812 */ /* 0x000fe4000780c0ff */
[----:B------:R-:W-:-:S02]  /*1e160*/  SHF.L.U32 R10, R193, 0x6, RZ ;  /* 0x00000006c10a7819 */ /* 0x000fc400000006ff */
[----:B------:R-:W-:Y:S02]  /*1e170*/  MOV R11, 0xff800000 ;  /* 0xff800000000b7802 */ /* 0x000fe40000000f00 */
[----:B------:R-:W-:Y:S02]  /*1e180*/  SHF.R.S32.HI R69, RZ, 0x1f, R68 ;  /* 0x0000001fff457819 */ /* 0x000fe40000011444 */
        /* <DEDUP_REMOVED lines=14> */
[----:B------:R-:W-:Y:S02]  /*1e270*/  IMAD R8, R8, R61, R198 ;  /* 0x0000003d08087224 */ /* 0x000fe400078e02c6 */
[----:B------:R-:W-:-:S04]  /*1e280*/  @P2 FMUL.FTZ R61, R6, 0.69314718246459960938 ;  /* 0x3f317218063d2820 */ /* 0x000fc80000410000 */
[----:B------:R-:W-:Y:S02]  /*1e290*/  @P2 FFMA.FTZ R11, R2, R0, R61 ;  /* 0x00000000020b2223 */ /* 0x000fe4000001003d */
[----:B------:R-:W-:Y:S01]  /*1e2a0*/  IMAD R61, R9, R8, R10 ;  /* 0x00000008093d7224 */ /* 0x000fe200078e020a */
[----:B------:R-:W-:Y:S05]  /*1e2b0*/  @P0 BRA `(.L_x_3284) ;  /* 0x000000b000000947 */ /* 0x000fea0003800000 */
[----:B-123--:R-:W-:Y:S01]  /*1e2c0*/  IMAD R3, R193, -0x40, R196 ;  /* 0xffffffc0c1037824 */ /* 0x00efe200078e02c4 */
[C---:B------:R-:W-:Y:S02]  /*1e2d0*/  IADD3 R2, R206.reuse, 0x8, RZ ;  /* 0x00000008ce027810 */ /* 0x040fe40007ffe0ff */
[----:B------:R-:W-:Y:S02]  /*1e2e0*/  SHF.R.S32.HI R9, RZ, 0x1f, R61 ;  /* 0x0000001fff097819 */ /* 0x000fe4000001143d */
[----:B------:R-:W-:Y:S02]  /*1e2f0*/  IADD3 R0, P0, R61, R206, RZ ;  /* 0x000000ce3d007210 */ /* 0x000fe40007f1e0ff */
[----:B------:R-:W-:-:S02]  /*1e300*/  ISETP.GE.AND P2, PT, R206, R3, PT ;  /* 0x00000003ce00720c */ /* 0x000fc40003f46270 */
[----:B------:R-:W-:Y:S02]  /*1e310*/  ISETP.GE.AND P1, PT, R2, R3, PT ;  /* 0x000000030200720c */ /* 0x000fe40003f26270 */
[----:B------:R-:W-:Y:S02]  /*1e320*/  LEA.HI.X.SX32 R9, R206, R9, 0x1, P0 ;  /* 0x00000009ce097211 */ /* 0x000fe400000f0eff */
[----:B------:R-:W-:-:S04]  /*1e330*/  LEA R2, P0, R0, R64, 0x2 ;  /* 0x0000004000027211 */ /* 0x000fc800078010ff */
[----:B------:R-:W-:-:S05]  /*1e340*/  LEA.HI.X R3, R0, R65, R9, 0x2, P0 ;  /* 0x0000004100037211 */ /* 0x000fca00000f1409 */
[----:B------:R1:W-:Y:S04]  /*1e350*/  @!P2 ST.E [R2.64], R5 ;  /* 0x000000050200a985 */ /* 0x0003e8000c101904 */
[----:B------:R1:W-:Y:S02]  /*1e360*/  @!P1 ST.E [R2.64+0x20], R11 ;  /* 0x0000200b02009985 */ /* 0x0003e4000c101904 */
.L_x_3284:
[----:B-123--:R-:W-:Y:S05]  /*1e370*/  BSYNC B0 ;  /* 0x0000000000007941 */ /* 0x00efea0003800000 */
.L_x_3283:
        /* <DEDUP_REMOVED lines=20> */
.L_x_3286:
[----:B------:R-:W-:Y:S05]  /*1e4c0*/  BSYNC B0 ;  /* 0x0000000000007941 */ /* 0x000fea0003800000 */
.L_x_3285:
        /* <DEDUP_REMOVED lines=11> */
.L_x_3288:
[----:B------:R-:W-:Y:S05]  /*1e580*/  BSYNC B0 ;  /* 0x0000000000007941 */ /* 0x000fea0003800000 */
.L_x_3287:
        /* <DEDUP_REMOVED lines=11> */
.L_x_3290:
[----:B------:R-:W-:Y:S05]  /*1e640*/  BSYNC B0 ;  /* 0x0000000000007941 */ /* 0x000fea0003800000 */
.L_x_3289:
[----:B------:R-:W-:Y:S01]  /*1e650*/  IADD3 R7, R7, 0x30, RZ ;  /* 0x0000003007077810 */ /* 0x000fe20007ffe0ff */
[----:B------:R-:W-:-:S03]  /*1e660*/  IMAD.MOV.U32 R195, RZ, RZ, 0x0 ;  /* 0x00000000ffc37424 */ /* 0x000fc600078e00ff */
[----:B------:R-:W-:-:S13]  /*1e670*/  ISETP.GE.AND P0, PT, R7, R196, PT ;  /* 0x000000c40700720c */ /* 0x000fda0003f06270 */
[----:B------:R-:W-:Y:S05]  /*1e680*/  @P0 RET.REL.NODEC R194 `(_ZN5flash24flash_fwd_splitkv_kernelI23Flash_fwd_kernel_traitsILi96ELi64ELi128ELi4ELb0ELb0EN7cutlass10bfloat16_tE19Flash_kernel_traitsILi96ELi64ELi128ELi4ES3_EELb1ELb0ELb1ELb0ELb0ELb0ELb1ELb1EEEvNS_16Flash_fwd_paramsE) ;  /* 0xfffe1970c2000950 */ /* 0x000fea0003c3ffff */
[CC--:B-----5:R-:W-:Y:S01]  /*1e690*/  ISETP.GE.AND P0, PT, R3.reuse, R116.reuse, PT ;  /* 0x000000740300720c */ /* 0x0e0fe20003f06270 */
[----:B------:R-:W-:Y:S01]  /*1e6a0*/  IMAD.MOV.U32 R195, RZ, RZ, 0x0 ;  /* 0x00000000ffc37424 */ /* 0x000fe200078e00ff */
[----:B------:R-:W-:Y:S02]  /*1e6b0*/  IADD3 R3, R3, 0x20, RZ ;  /* 0x0000002003037810 */ /* 0x000fe40007ffe0ff */
[----:B------:R-:W-:-:S09]  /*1e6c0*/  ISETP.GE.AND P1, PT, R68, R116, PT ;  /* 0x000000744400720c */ /* 0x000fd20003f26270 */
[----:B------:R1:W-:Y:S01]  /*1e6d0*/  @!P0 ST.E.128 [R8.64+0x4880], R28 ;  /* 0x0048801c08008985 */ /* 0x0003e2000c101d04 */
[----:B------:R-:W-:-:S03]  /*1e6e0*/  ISETP.GE.AND P0, PT, R3, R116, PT ;  /* 0x000000740300720c */ /* 0x000fc60003f06270 */
[----:B------:R1:W-:Y:S10]  /*1e6f0*/  @!P1 ST.E.128 [R8.64+0x4800], R44 ;  /* 0x0048002c08009985 */ /* 0x0003f4000c101d04 */
[----:B------:R-:W-:Y:S05]  /*1e700*/  @P0 RET.REL.NODEC R194 `(_ZN5flash24flash_fwd_splitkv_kernelI23Flash_fwd_kernel_traitsILi96ELi64ELi128ELi4ELb0ELb0EN7cutlass10bfloat16_tE19Flash_kernel_traitsILi96ELi64ELi128ELi4ES3_EELb1ELb0ELb1ELb0ELb0ELb0ELb1ELb1EEEvNS_16Flash_fwd_paramsE) ;  /* 0xfffe18f0c2000950 */ /* 0x000fea0003c3ffff */
[----:B------:R-:W-:Y:S01]  /*1e710*/  MOV R195, 0x0 ;  /* 0x0000000000c37802 */ /* 0x000fe20000000f00 */
[----:B------:R1:W-:Y:S03]  /*1e720*/  ST.E.128 [R8.64+0x4900], R12 ;  /* 0x0049000c08007985 */ /* 0x0003e6000c101d04 */
[----:B------:R-:W-:Y:S05]  /*1e730*/  RET.REL.NODEC R194 `(_ZN5flash24flash_fwd_splitkv_kernelI23Flash_fwd_kernel_traitsILi96ELi64ELi128ELi4ELb0ELb0EN7cutlass10bfloat16_tE19Flash_kernel_traitsILi96ELi64ELi128ELi4ES3_EELb1ELb0ELb1ELb0ELb0ELb0ELb1ELb1EEEvNS_16Flash_fwd_paramsE) ;  /* 0xfffe18c0c2007950 */ /* 0x000fea0003c3ffff */
.L_x_3281:
[----:B------:R-:W-:Y:S01]  /*1e740*/  IMAD.MOV.U32 R10, RZ, RZ, R205 ;  /* 0x000000ffff0a7224 */ /* 0x000fe200078e00cd */
[----:B------:R-:W-:-:S02]  /*1e750*/  MOV R7, 0x2 ;  /* 0x0000000200077802 */ /* 0x000fc40000000f00 */
[----:B------:R-:W-:Y:S02]  /*1e760*/  MOV R6, 0x1e780 ;  /* 0x0001e78000067802 */ /* 0x000fe40000000f00 */
[----:B-1---5:R-:W-:Y:S05]  /*1e770*/  CALL.REL.NOINC `($__internal_20_$__cuda_sm70_shflsync_bfly_p) ;  /* 0x000000f000007944 */ /* 0x022fea0003c00000 */
[----:B-12---:R-:W-:Y:S05]  /*1e780*/  BRA `(.L_x_3291) ;  /* 0xffffefc000007947 */ /* 0x006fea000383ffff */
.L_x_3282:
[----:B------:R-:W-:Y:S02]  /*1e790*/  MOV R7, 0x1 ;  /* 0x0000000100077802 */ /* 0x000fe40000000f00 */
[----:B------:R-:W-:Y:S02]  /*1e7a0*/  MOV R6, 0x1e7c0 ;  /* 0x0001e7c000067802 */ /* 0x000fe40000000f00 */
[----:B-12--5:R-:W-:Y:S05]  /*1e7b0*/  CALL.REL.NOINC `($__internal_20_$__cuda_sm70_shflsync_bfly_p) ;  /* 0x000000b000007944 */ /* 0x026fea0003c00000 */
[----:B--2---:R-:W-:Y:S01]  /*1e7c0*/  FADD.FTZ R4, R10, R7 ;  /* 0x000000070a047221 */ /* 0x004fe20000010000 */
[----:B-1----:R-:W-:Y:S02]  /*1e7d0*/  MOV R10, R208 ;  /* 0x000000d0000a7202 */ /* 0x002fe40000000f00 */
[----:B------:R-:W-:Y:S02]  /*1e7e0*/  MOV R7, 0x2 ;  /* 0x0000000200077802 */ /* 0x000fe40000000f00 */
[----:B------:R-:W-:Y:S02]  /*1e7f0*/  MOV R6, 0x1e810 ;  /* 0x0001e81000067802 */ /* 0x000fe40000000f00 */
[----:B------:R-:W-:Y:S05]  /*1e800*/  CALL.REL.NOINC `($__internal_20_$__cuda_sm70_shflsync_bfly_p) ;  /* 0x0000006000007944 */ /* 0x000fea0003c00000 */
[----:B--2---:R-:W-:Y:S01]  /*1e810*/  FADD.FTZ R9, R208, R7 ;  /* 0x00000007d0097221 */ /* 0x004fe20000010000 */
[----:B------:R-:W-:Y:S02]  /*1e820*/  MOV R7, 0x1 ;  /* 0x0000000100077802 */ /* 0x000fe40000000f00 */
[----:B------:R-:W-:-:S02]  /*1e830*/  MOV R6, 0x1e860 ;  /* 0x0001e86000067802 */ /* 0x000fc40000000f00 */
[----:B-1----:R-:W-:Y:S02]  /*1e840*/  MOV R10, R9 ;  /* 0x00000009000a7202 */ /* 0x002fe40000000f00 */
[----:B------:R-:W-:Y:S05]  /*1e850*/  CALL.REL.NOINC `($__internal_20_$__cuda_sm70_shflsync_bfly_p) ;  /* 0x0000001000007944 */ /* 0x000fea0003c00000 */
[----:B-12---:R-:W-:Y:S05]  /*1e860*/  BRA `(.L_x_3292) ;  /* 0xffffef5000007947 */ /* 0x006fea000383ffff */
        .weak           $__internal_20_$__cuda_sm70_shflsync_bfly_p
        .type           $__internal_20_$__cuda_sm70_shflsync_bfly_p,@function
        .size           $__internal_20_$__cuda_sm70_shflsync_bfly_p,(.L_x_6287 - $__internal_20_$__cuda_sm70_shflsync_bfly_p)
$__internal_20_$__cuda_sm70_shflsync_bfly_p:
[----:B------:R-:W-:Y:S01]  /*1e870*/  MOV R12, R6 ;  /* 0x00000006000c7202 */ /* 0x000fe20000000f00 */
[----:B------:R-:W-:Y:S04]  /*1e880*/  WARPSYNC R5 ;  /* 0x0000000500007348 */ /* 0x000fe80003800000 */
[----:B------:R-:W-:Y:S01]  /*1e890*/  MOV R13, 0x0 ;  /* 0x00000000000d7802 */ /* 0x000fe20000000f00 */
[----:B------:R1:W2:Y:S03]  /*1e8a0*/  SHFL.BFLY PT, R7, R10, R7, R8 ;  /* 0x0c0000070a077389 */ /* 0x0002a600000e0008 */
[----:B------:R-:W-:Y:S05]  /*1e8b0*/  RET.REL.NODEC R12 `(_ZN5flash24flash_fwd_splitkv_kernelI23Flash_fwd_kernel_traitsILi96ELi64ELi128ELi4ELb0ELb0EN7cutlass10bfloat16_tE19Flash_kernel_traitsILi96ELi64ELi128ELi4ES3_EELb1ELb0ELb1ELb0ELb0ELb0ELb1ELb1EEEvNS_16Flash_fwd_paramsE) ;  /* 0xfffe17400c007950 */ /* 0x000fea0003c3ffff */
.L_x_3293:
        /* <DEDUP_REMOVED lines=12> */
.L_x_6287:


//--------------------- .text._ZN5flash24flash_fwd_splitkv_kernelI23Flash_fwd_kernel_traitsILi96ELi64ELi128ELi4ELb0ELb0EN7cutlass10bfloat16_tE19Flash_kernel_traitsILi96ELi64ELi128ELi4ES3_EELb1ELb0ELb1ELb0ELb0ELb1ELb1ELb1EEEvNS_16Flash_fwd_paramsE --------------------------
	.section	.text._ZN5flash24flash_fwd_splitkv_kernelI23Flash_fwd_kernel_traitsILi96ELi64ELi128ELi4ELb0ELb0EN7cutlass10bfloat16_tE19Flash_kernel_traitsILi96ELi64ELi128ELi4ES3_EELb1ELb0ELb1ELb0ELb0ELb1ELb1ELb1EEEvNS_16Flash_fwd_paramsE,"ax",@progbits
	.sectioninfo	@"SHI_REGISTERS=254"
	.align	128
        .global         _ZN5flash24flash_fwd_splitkv_kernelI23Flash_fwd_kernel_traitsILi96ELi64ELi128ELi4ELb0ELb0EN7cutlass10bfloat16_tE19Flash_kernel_traitsILi96ELi64ELi128ELi4ES3_EELb1ELb0ELb1ELb0ELb0ELb1ELb1ELb1EEEvNS_16Flash_fwd_paramsE
        .type           _ZN5flash24flash_fwd_splitkv_kernelI23Flash_fwd_kernel_traitsILi96ELi64ELi128ELi4ELb0ELb0EN7cutlass10bfloat16_tE19Flash_kernel_traitsILi96ELi64ELi128ELi4ES3_EELb1ELb0ELb1ELb0ELb0ELb1ELb1ELb1EEEvNS_16Flash_fwd_paramsE,@function
        .size           _ZN5flash24flash_fwd_splitkv_kernelI23Flash_fwd_kernel_traitsILi96ELi64ELi128ELi4ELb0ELb0EN7cutlass10bfloat16_tE19Flash_kernel_traitsILi96ELi64ELi128ELi4ES3_EELb1ELb0ELb1ELb0ELb0ELb1ELb1ELb1EEEvNS_16Flash_fwd_paramsE,(.L_x_6289 - _ZN5flash24flash_fwd_splitkv_kernelI23Flash_fwd_kernel_traitsILi96ELi64ELi128ELi4ELb0ELb0EN7cutlass10bfloat16_tE19Flash_kernel_traitsILi96ELi64ELi128ELi4ES3_EELb1ELb0ELb1ELb0ELb0ELb1ELb1ELb1EEEvNS_16Flash_fwd_paramsE)
        .other          _ZN5flash24flash_fwd_splitkv_kernelI23Flash_fwd_kernel_traitsILi96ELi64ELi128ELi4ELb0ELb0EN7cutlass10bfloat16_tE19Flash_kernel_traitsILi96ELi64ELi128ELi4ES3_EELb1ELb0ELb1ELb0ELb0ELb1ELb1ELb1EEEvNS_16Flash_fwd_paramsE,@"STO_CUDA_ENTRY STV_DEFAULT"
_ZN5flash24flash_fwd_splitkv_kernelI23Flash_fwd_kernel_traitsILi96ELi64ELi128ELi4ELb0ELb0EN7cutlass10bfloat16_tE19Flash_kernel_traitsILi96ELi64ELi128ELi4ES3_EELb1ELb0ELb1ELb0ELb0ELb1ELb1ELb1EEEvNS_16Flash_fwd_paramsE:
.text._ZN5flash24flash_fwd_splitkv_kernelI23Flash_fwd_kernel_traitsILi96ELi64ELi128ELi4ELb0ELb0EN7cutlass10bfloat16_tE19Flash_kernel_traitsILi96ELi64ELi128ELi4ES3_EELb1ELb0ELb1ELb0ELb0ELb1ELb1ELb1EEEvNS_16Flash_fwd_paramsE:
        /* <DEDUP_REMOVED lines=29> */
[----:B---34-:R-:W-:Y:S05]  /*01d0*/  CALL.REL.NOINC `($_ZN5flash24flash_fwd_splitkv_kernelI23Flash_fwd_kernel_traitsILi96ELi64ELi128ELi4ELb0ELb0EN7cutlass10bfloat16_tE19Flash_kernel_traitsILi96ELi64ELi128ELi4ES3_EELb1ELb0ELb1ELb0ELb0ELb1ELb1ELb1EEEvNS_16Flash_fwd_paramsE$_ZN5flash30compute_attn_1rowblock_splitkvI23Flash_fwd_kernel_traitsILi96ELi64ELi128ELi4ELb0ELb0EN7cutlass10bfloat16_tE19Flash_kernel_traitsILi96ELi64ELi128ELi4ES3_EELb1ELb0ELb1ELb0ELb0ELb1ELb1ELb1ENS_16Flash_fwd_paramsEEEvRKT8_iiiii) ;  /* 0x0000002000007944 */ /* 0x018fea0003c00000 */
[----:B------:R-:W-:Y:S05]  /*01e0*/  BSYNC B4 ;  /* 0x0000000000047941 */ /* 0x000fea0003800000 */
.L_x_3294:
[----:B------:R-:W-:Y:S05]  /*01f0*/  EXIT ;  /* 0x000000000000794d */ /* 0x000fea0003800000 */
        .type           $_ZN5flash24flash_fwd_splitkv_kernelI23Flash_fwd_kernel_traitsILi96ELi64ELi128ELi4ELb0ELb0EN7cutlass10bfloat16_tE19Flash_kernel_traitsILi96ELi64ELi128ELi4ES3_EELb1ELb0ELb1ELb0ELb0ELb1ELb1ELb1EEEvNS_16Flash_fwd_paramsE$_ZN5flash30compute_attn_1rowblock_splitkvI23Flash_fwd_kernel_traitsILi96ELi64ELi128ELi4ELb0ELb0EN7cutlass10bfloat16_tE19Flash_kernel_traitsILi96ELi64ELi128ELi4ES3_EELb1ELb0ELb1ELb0ELb0ELb1ELb1ELb1ENS_16Flash_fwd_paramsEEEvRKT8_iiiii,@function
        .size           $_ZN5flash24flash_fwd_splitkv_kernelI23Flash_fwd_kernel_traitsILi96ELi64ELi128ELi4ELb0ELb0EN7cutlass10bfloat16_tE19Flash_kernel_traitsILi96ELi64ELi128ELi4ES3_EELb1ELb0ELb1ELb0ELb0ELb1ELb1ELb1EEEvNS_16Flash_fwd_paramsE$_ZN5flash30compute_attn_1rowblock_splitkvI23Flash_fwd_kernel_traitsILi96ELi64ELi128ELi4ELb0ELb0EN7cutlass10bfloat16_tE19Flash_kernel_traitsILi96ELi64ELi128ELi4ES3_EELb1ELb0ELb1ELb0ELb0ELb1ELb1ELb1ENS_16Flash_fwd_paramsEEEvRKT8_iiiii,($__internal_21_$__cuda_sm70_shflsync_bfly_p - $_ZN5flash24flash_fwd_splitkv_kernelI23Flash_fwd_kernel_traitsILi96ELi64ELi128ELi4ELb0ELb0EN7cutlass10bfloat16_tE19Flash_kernel_traitsILi96ELi64ELi128ELi4ES3_EELb1ELb0ELb1ELb0ELb0ELb1ELb1ELb1EEEvNS_16Flash_fwd_paramsE$_ZN5flash30compute_attn_1rowblock_splitkvI23Flash_fwd_kernel_traitsILi96ELi64ELi128ELi4ELb0ELb0EN7cutlass10bfloat16_tE19Flash_kernel_traitsILi96ELi64ELi128ELi4ES3_EELb1ELb0ELb1ELb0ELb0ELb1ELb1ELb1ENS_16Flash_fwd_paramsEEEvRKT8_iiiii)
$_ZN5flash24flash_fwd_splitkv_kernelI23Flash_fwd_kernel_traitsILi96ELi64ELi128ELi4ELb0ELb0EN7cutlass10bfloat16_tE19Flash_kernel_traitsILi96ELi64ELi128ELi4ES3_EELb1ELb0ELb1ELb0ELb0ELb1ELb1ELb1EEEvNS_16Flash_fwd_paramsE$_ZN5flash30compute_attn_1rowblock_splitkvI23Flash_fwd_kernel_traitsILi96ELi64ELi128ELi4ELb0ELb0EN7cutlass10bfloat16_tE19Flash_kernel_traitsILi96ELi64ELi128ELi4ES3_EELb1ELb0ELb1ELb0ELb0ELb1ELb1ELb1ENS_16Flash_fwd_paramsEEEvRKT8_iiiii:
        /* <DEDUP_REMOVED lines=20> */
.L_x_3296:
[----:B------:R-:W-:Y:S05]  /*0340*/  BSYNC B0 ;  /* 0x0000000000007941 */ /* 0x000fea0003800000 */
.L_x_3295:
        /* <DEDUP_REMOVED lines=17> */
.L_x_3298:
[----:B------:R4:W5:Y:S02]  /*0460*/  LD.E R81, [R116.64+0xb8] ;  /* 0x0000b80474517980 */ /* 0x000964000c101900 */
.L_x_3299:
[----:B------:R-:W-:Y:S05]  /*0470*/  BSYNC B0 ;  /* 0x0000000000007941 */ /* 0x000fea0003800000 */
.L_x_3297:
        /* <DEDUP_REMOVED lines=10> */
.L_x_3301:
[----:B------:R-:W2:Y:S01]  /*0520*/  LD.E.64 R2, [R116.64+0x108] ;  /* 0x0001080474027980 */ /* 0x000ea2000c101b00 */
[----:B------:R-:W-:Y:S01]  /*0530*/  BSSY B0, `(.L_x_3303) ;  /* 0x0000006000007945 */ /* 0x000fe20003800000 */
[----:B------:R-:W-:Y:S01]  /*0540*/  IMAD.MOV.U32 R0, RZ, RZ, RZ ;  /* 0x000000ffff007224 */ /* 0x000fe200078e00ff */
[----:B--2---:R-:W-:-:S04]  /*0550*/  ISETP.NE.U32.AND P0, PT, R2, RZ, PT ;  /* 0x000000ff0200720c */ /* 0x004fc80003f05070 */
[----:B------:R-:W-:-:S13]  /*0560*/  ISETP.NE.AND.EX P0, PT, R3, RZ, PT, P0 ;  /* 0x000000ff0300720c */ /* 0x000fda0003f05300 */
[----:B------:R-:W-:Y:S05]  /*0570*/  @!P0 BRA `(.L_x_3304) ;  /* 0x0000001000008947 */ /* 0x000fea0003800000 */
[----:B------:R2:W5:Y:S02]  /*0580*/  LD.E R0, [R116.64+0xbc] ;  /* 0x0000bc0474007980 */ /* 0x000564000c101900 */
.L_x_3304:
[----:B------:R-:W-:Y:S05]  /*0590*/  BSYNC B0 ;  /* 0x0000000000007941 */ /* 0x000fea0003800000 */
.L_x_3303:
[----:B-----5:R-:W-:Y:S02]  /*05a0*/  IADD3 R65, R81, R0, RZ ;  /* 0x0000000051417210 */ /* 0x020fe40007ffe0ff */
.L_x_3302:
[----:B------:R-:W-:Y:S05]  /*05b0*/  BSYNC B1 ;  /* 0x0000000000017941 */ /* 0x000fea0003800000 */
.L_x_3300:
[----:B------:R-:W-:Y:S01]  /*05c0*/  IMAD.SHL.U32 R67, R197, 0x40, RZ ;  /* 0x00000040c5437824 */ /* 0x000fe200078e00ff */
[----:B------:R-:W-:Y:S01]  /*05d0*/  MOV R2, R198 ;  /* 0x000000c600027202 */ /* 0x000fe20000000f00 */
[----:B------:R-:W-:-:S03]  /*05e0*/  IMAD.MOV.U32 R3, RZ, RZ, 0x0 ;  /* 0x00000000ff037424 */ /* 0x000fc600078e00ff */
[----:B------:R-:W-:-:S13]  /*05f0*/  ISETP.GT.AND P0, PT, R200, R67, PT ;  /* 0x00000043c800720c */ /* 0x000fda0003f04270 */
[----:B------:R-:W-:Y:S05]  /*0600*/  @!P0 RET.REL.NODEC R2 `(_ZN5flash24flash_fwd_splitkv_kernelI23Flash_fwd_kernel_traitsILi96ELi64ELi128ELi4ELb0ELb0EN7cutlass10bfloat16_tE19Flash_kernel_traitsILi96ELi64ELi128ELi4ES3_EELb1ELb0ELb1ELb0ELb0ELb1ELb1ELb1EEEvNS_16Flash_fwd_paramsE) ;  /* 0xfffff9f002008950 */ /* 0x000fea0003c3ffff */
        /* <DEDUP_REMOVED lines=81> */
.L_x_3307:
[----:B-1----:R-:W-:Y:S05]  /*0b20*/  BSYNC B0 ;  /* 0x0000000000007941 */ /* 0x002fea0003800000 */
.L_x_3306:
        /* <DEDUP_REMOVED lines=10> */
.L_x_3309:
[----:B------:R-:W-:Y:S05]  /*0bd0*/  BSYNC B0 ;  /* 0x0000000000007941 */ /* 0x000fea0003800000 */
.L_x_3308:
        /* <DEDUP_REMOVED lines=10> */
.L_x_3311:
[----:B------:R-:W-:Y:S05]  /*0c80*/  BSYNC B0 ;  /* 0x0000000000007941 */ /* 0x000fea0003800000 */
.L_x_3310:
        /* <DEDUP_REMOVED lines=10> */
.L_x_3313:
[----:B------:R-:W-:Y:S05]  /*0d30*/  BSYNC B0 ;  /* 0x0000000000007941 */ /* 0x000fea0003800000 */
.L_x_3312:
        /* <DEDUP_REMOVED lines=17> */
[----:B------:R-:W-:Y:S05]  /*0e50*/  @P4 RET.REL.NODEC R198 `(_ZN5flash24flash_fwd_splitkv_kernelI23Flash_fwd_kernel_traitsILi96ELi64ELi128ELi4ELb0ELb0EN7cutlass10bfloat16_tE19Flash_kernel_traitsILi96ELi64ELi128ELi4ES3_EELb1ELb0ELb1ELb0ELb0ELb1ELb1ELb1EEEvNS_16Flash_fwd_paramsE) ;  /* 0xfffff1a0c6004950 */ /* 0x000fea0003c3ffff */
[----:B----4-:R-:W-:Y:S02]  /*0e60*/  MOV R5, 0xff800000 ;  /* 0xff80000000057802 */ /* 0x010fe40000000f00 */
[----:B------:R-:W-:-:S03]  /*0e70*/  MOV R199, 0x0 ;  /* 0x0000000000c77802 */ /* 0x000fc60000000f00 */
[----:B------:R4:W-:Y:S01]  /*0e80*/  ST.E [R2.64+0xc0], R5 ;  /* 0x0000c00502007985 */ /* 0x0009e2000c101904 */
[----:B------:R-:W-:Y:S05]  /*0e90*/  RET.REL.NODEC R198 `(_ZN5flash24flash_fwd_splitkv_kernelI23Flash_fwd_kernel_traitsILi96ELi64ELi128ELi4ELb0ELb0EN7cutlass10bfloat16_tE19Flash_kernel_traitsILi96ELi64ELi128ELi4ES3_EELb1ELb0ELb1ELb0ELb0ELb1ELb1ELb1EEEvNS_16Flash_fwd_paramsE) ;  /* 0xfffff160c6007950 */ /* 0x000fea0003c3ffff */
.L_x_3305:
        /* <DEDUP_REMOVED lines=105> */
.L_x_3315:
        /* <DEDUP_REMOVED lines=79> */
.L_x_3316:
[----:B-1----:R-:W-:Y:S05]  /*1a20*/  BSYNC B0 ;  /* 0x0000000000007941 */ /* 0x002fea0003800000 */
.L_x_3314:
        /* <DEDUP_REMOVED lines=278> */
.L_x_3411:
        /* <DEDUP_REMOVED lines=19> */
.L_x_3319:
[----:B------:R-:W-:Y:S05]  /*2cc0*/  BSYNC B0 ;  /* 0x0000000000007941 */ /* 0x000fea0003800000 */
.L_x_3318:
        /* <DEDUP_REMOVED lines=18> */
.L_x_3321:
[----:B------:R-:W-:Y:S05]  /*2df0*/  BSYNC B0 ;  /* 0x0000000000007941 */ /* 0x000fea0003800000 */
.L_x_3320:
        /* <DEDUP_REMOVED lines=18> */
.L_x_3323:
[----:B------:R-:W-:Y:S05]  /*2f20*/  BSYNC B0 ;  /* 0x0000000000007941 */ /* 0x000fea0003800000 */
.L_x_3322:
        /* <DEDUP_REMOVED lines=18> */
.L_x_3325:
[----:B------:R-:W-:Y:S05]  /*3050*/  BSYNC B0 ;  /* 0x0000000000007941 */ /* 0x000fea0003800000 */
.L_x_3324:
        /* <DEDUP_REMOVED lines=65> */
.L_x_3332:
[----:B------:R-:W-:Y:S05]  /*3470*/  BSYNC B0 ;  /* 0x0000000000007941 */ /* 0x000fea0003800000 */
.L_x_3331:
        /* <DEDUP_REMOVED lines=50> */
.L_x_3334:
[----:B------:R-:W-:Y:S05]  /*37a0*/  BSYNC B0 ;  /* 0x0000000000007941 */ /* 0x000fea0003800000 */
.L_x_3333:
        /* <DEDUP_REMOVED lines=49> */
.L_x_3330:
[----:B------:R-:W-:Y:S05]  /*3ac0*/  BSYNC B1 ;  /* 0x0000000000017941 */ /* 0x000fea0003800000 */
.L_x_3329:
        /* <DEDUP_REMOVED lines=60> */
.L_x_3338:
[----:B------:R-:W-:Y:S05]  /*3e90*/  BSYNC B0 ;  /* 0x0000000000007941 */ /* 0x000fea0003800000 */
.L_x_3337:
        /* <DEDUP_REMOVED lines=53> */
.L_x_3340:
[----:B------:R-:W-:Y:S05]  /*41f0*/  BSYNC B0 ;  /* 0x0000000000007941 */ /* 0x000fea0003800000 */
.L_x_3339:
        /* <DEDUP_REMOVED lines=52> */
.L_x_3336:
[----:B------:R-:W-:Y:S05]  /*4540*/  BSYNC B1 ;  /* 0x0000000000017941 */ /* 0x000fea0003800000 */
.L_x_3335:
        /* <DEDUP_REMOVED lines=60> */
.L_x_3344:
[----:B------:R-:W-:Y:S05]  /*4910*/  BSYNC B0 ;  /* 0x0000000000007941 */ /* 0x000fea0003800000 */
.L_x_3343:
        /* <DEDUP_REMOVED lines=53> */
.L_x_3346:
[----:B------:R-:W-:Y:S05]  /*4c70*/  BSYNC B0 ;  /* 0x0000000000007941 */ /* 0x000fea0003800000 */
.L_x_3345:
        /* <DEDUP_REMOVED lines=52> */
.L_x_3342:
[----:B------:R-:W-:Y:S05]  /*4fc0*/  BSYNC B1 ;  /* 0x0000000000017941 */ /* 0x000fea0003800000 */
.L_x_3341:
        /* <DEDUP_REMOVED lines=62> */
.L_x_3350:
[----:B------:R-:W-:Y:S05]  /*53b0*/  BSYNC B0 ;  /* 0x0000000000007941 */ /* 0x000fea0003800000 */
.L_x_3349:
        /* <DEDUP_REMOVED lines=53> */
.L_x_3352:
[----:B------:R-:W-:Y:S05]  /*5710*/  BSYNC B0 ;  /* 0x0000000000007941 */ /* 0x000fea0003800000 */
.L_x_3351:
        /* <DEDUP_REMOVED lines=52> */
.L_x_3348:
[----:B------:R-:W-:Y:S05]  /*5a60*/  BSYNC B1 ;  /* 0x0000000000017941 */ /* 0x000fea0003800000 */
.L_x_3347:
[----:B------:R-:W2:Y:S02]  /*5a70*/  LD.E R3, [R116.64+0xd0] ;  /* 0x0000d00474037980 */ /* 0x000ea4000c101900 */
[----:B--2---:R-:W-:Y:S05]  /*5a80*/  IMAD.U32 R3, R3, -0x40, RZ ;  /* 0xffffffc003037824 */ /* 0x004fea00078e00ff */
[C---:B------:R-:W-:Y:S02]  /*5a90*/  LEA R16, P1, R3.reuse, R16, 0x1 ;  /* 0x0000001003107211 */ /* 0x040fe400078208ff */
[C---:B------:R-:W-:Y:S02]  /*5aa0*/  LEA R54, P0, R3.reuse, R54, 0x1 ;  /* 0x0000003603367211 */ /* 0x040fe400078008ff */
[C---:B------:R-:W-:Y:S02]  /*5ab0*/  LEA.HI.X.SX32 R17, R3.reuse, R17, 0x1, P1 ;  /* 0x0000001103117211 */ /* 0x040fe400008f0eff */
[----:B------:R-:W-:Y:S01]  /*5ac0*/  LEA.HI.X.SX32 R55, R3, R55, 0x1, P0 ;  /* 0x0000003703377211 */ /* 0x000fe200000f0eff */
[----:B------:R-:W-:-:S05]  /*5ad0*/  BRA `(.L_x_3353) ;  /* 0x00004da000007947 */ /* 0x000fca0003800000 */
.L_x_3328:
        /* <DEDUP_REMOVED lines=89> */
.L_x_3359:
[----:B------:R-:W-:Y:S05]  /*6070*/  BSYNC B0 ;  /* 0x0000000000007941 */ /* 0x000fea0003800000 */
.L_x_3358:
[----:B-----5:R2:W-:Y:S02]  /*6080*/  ST.E.128 [R134.64], R48 ;  /* 0x0000003086007985 */ /* 0x0205e4000c101d04 */
.L_x_3357:
[----:B------:R-:W-:Y:S05]  /*6090*/  BSYNC B1 ;  /* 0x0000000000017941 */ /* 0x000fea0003800000 */
.L_x_3356:
        /* <DEDUP_REMOVED lines=87> */
.L_x_3363:
[----:B------:R-:W-:Y:S05]  /*6610*/  BSYNC B0 ;  /* 0x0000000000007941 */ /* 0x000fea0003800000 */
.L_x_3362:
[----:B-----5:R3:W-:Y:S02]  /*6620*/  ST.E.128 [R134.64+0x40], R48 ;  /* 0x0000403086007985 */ /* 0x0207e4000c101d04 */
.L_x_3361:
[----:B------:R-:W-:Y:S05]  /*6630*/  BSYNC B1 ;  /* 0x0000000000017941 */ /* 0x000fea0003800000 */
.L_x_3360:
        /* <DEDUP_REMOVED lines=86> */
.L_x_3365:
[----:B------:R-:W-:Y:S05]  /*6ba0*/  BSYNC B0 ;  /* 0x0000000000007941 */ /* 0x000fea0003800000 */
.L_x_3364:
[----:B-----5:R3:W-:Y:S02]  /*6bb0*/  ST.E.128 [R134.64+0x80], R48 ;  /* 0x0000803086007985 */ /* 0x0207e4000c101d04 */
.L_x_3355:
[----:B------:R-:W-:Y:S05]  /*6bc0*/  BSYNC B2 ;  /* 0x0000000000027941 */ /* 0x000fea0003800000 */
.L_x_3354:
        /* <DEDUP_REMOVED lines=30> */
[----:B------:R-:W-:Y:S02]  /*6db0*/  LEA R208, P0, R165, R130, 0x1 ;  /* 0x00000082a5d07211 */ /* 0x000fe400078008ff */
[-C--:B------:R-:W-:Y:S02]  /*6dc0*/  LEA.HI.X.SX32 R186, R187, R148.reuse, 0x1, P5 ;  /* 0x00000094bbba7211 */ /* 0x080fe400028f0eff */
        /* <DEDUP_REMOVED lines=9> */
[----:B----4-:R-:W4:Y:S01]  /*6e60*/  LD.E.128 R56, [R46.64] ;  /* 0x000000042e387980 */ /* 0x010f22000c101d00 */
        /* <DEDUP_REMOVED lines=52> */
.L_x_3371:
[----:B------:R-:W-:Y:S05]  /*71b0*/  BSYNC B0 ;  /* 0x0000000000007941 */ /* 0x000fea0003800000 */
.L_x_3370:
[C---:B------:R-:W-:Y:S04]  /*71c0*/  LEA R2, P0, R192.reuse, R134, 0x1 ;  /* 0x00000086c0027211 */ /* 0x040fe800078008ff */
[----:B------:R-:W-:Y:S05]  /*71d0*/  LEA.HI.X R3, R192, R135, R193, 0x1, P0 ;  /* 0x00000087c0037211 */ /* 0x000fea00000f0cc1 */
[----:B-----5:R1:W-:Y:S04]  /*71e0*/  ST.E.128 [R2.64], R40 ;  /* 0x0000002802007985 */ /* 0x0203e8000c101d04 */
.L_x_3369:
[----:B------:R-:W-:Y:S05]  /*71f0*/  BSYNC B1 ;  /* 0x0000000000017941 */ /* 0x000fea0003800000 */
.L_x_3368:
        /* <DEDUP_REMOVED lines=10> */
[----:B------:R-:W-:Y:S01]  /*72a0*/  LEA.HI R186, R19, R19, RZ, 0x1 ;  /* 0x0000001313ba7211 */ /* 0x000fe200078f08ff */
[----:B----4-:R-:W-:Y:S01]  /*72b0*/  IMAD.MOV.U32 R188, RZ, RZ, RZ ;  /* 0x000000ffffbc7224 */ /* 0x010fe200078e00ff */
        /* <DEDUP_REMOVED lines=18> */
[-C--:B------:R-:W-:Y:S02]  /*73e0*/  LEA.HI.X.SX32 R188, R188, R146.reuse, 0x1, P5 ;  /* 0x00000092bcbc7211 */ /* 0x080fe400028f0eff */
        /* <DEDUP_REMOVED lines=61> */
.L_x_3375:
[----:B------:R-:W-:Y:S05]  /*77c0*/  BSYNC B0 ;  /* 0x0000000000007941 */ /* 0x000fea0003800000 */
.L_x_3374:
[C---:B------:R-:W-:Y:S04]  /*77d0*/  LEA R2, P0, R97.reuse, R134, 0x1 ;  /* 0x0000008661027211 */ /* 0x040fe800078008ff */
[----:B------:R-:W-:Y:S05]  /*77e0*/  LEA.HI.X R3, R97, R135, R98, 0x1, P0 ;  /* 0x0000008761037211 */ /* 0x000fea00000f0c62 */
[----:B-----5:R1:W-:Y:S04]  /*77f0*/  ST.E.128 [R2.64], R40 ;  /* 0x0000002802007985 */ /* 0x0203e8000c101d04 */
.L_x_3373:
[----:B------:R-:W-:Y:S05]  /*7800*/  BSYNC B1 ;  /* 0x0000000000017941 */ /* 0x000fea0003800000 */
.L_x_3372:
[----:B------:R-:W-:Y:S11]  /*7810*/  ISETP.GE.AND P0, PT, R10, R127, PT ;  /* 0x0000007f0a00720c */ /* 0x000ff60003f06270 */
[----:B------:R-:W-:Y:S02]  /*7820*/  @!UPT UIADD3 URZ, URZ, URZ, URZ ;  /* 0x0000003f3f3ff290 */ /* 0x000fe4000fffe03f */
[----:B------:R-:W-:-:S05]  /*7830*/  @P0 BRA `(.L_x_3367) ;  /* 0x000005c000000947 */ /* 0x000fca0003800000 */
[C---:B----4-:R-:W-:Y:S01]  /*7840*/  LEA R188, P0, R107.reuse, R128, 0x1 ;  /* 0x000000806bbc7211 */ /* 0x050fe200078008ff */
[----:B------:R-:W-:Y:S03]  /*7850*/  BSSY B0, `(.L_x_3376) ;  /* 0x0000057000007945 */ /* 0x000fe60003800000 */
[----:B------:R-:W-:Y:S02]  /*7860*/  LEA.HI.X R189, R107, R129, R110, 0x1, P0 ;  /* 0x000000816bbd7211 */ /* 0x000fe400000f0c6e */
[----:B------:R-:W-:Y:S03]  /*7870*/  ISETP.GE.AND P0, PT, R10, R19, PT ;  /* 0x000000130a00720c */ /* 0x000fe60003f06270 */
[----:B-1----:R1:W5:Y:S10]  /*7880*/  LD.E.128 R40, [R188.64] ;  /* 0x00000004bc287980 */ /* 0x002374000c101d00 */
        /* <DEDUP_REMOVED lines=19> */
[C---:B------:R-:W-:Y:S02]  /*79c0*/  LEA R208, P0, R165.reuse, R130, 0x1 ;  /* 0x00000082a5d07211 */ /* 0x040fe400078008ff */
        /* <DEDUP_REMOVED lines=63> */
.L_x_3377:
[----:B------:R-:W-:Y:S05]  /*7dc0*/  BSYNC B0 ;  /* 0x0000000000007941 */ /* 0x000fea0003800000 */
.L_x_3376:
[C---:B------:R-:W-:Y:S04]  /*7dd0*/  LEA R2, P0, R93.reuse, R134, 0x1 ;  /* 0x000000865d027211 */ /* 0x040fe800078008ff */
[----:B------:R-:W-:Y:S05]  /*7de0*/  LEA.HI.X R3, R93, R135, R94, 0x1, P0 ;  /* 0x000000875d037211 */ /* 0x000fea00000f0c5e */
[----:B-----5:R4:W-:Y:S04]  /*7df0*/  ST.E.128 [R2.64], R40 ;  /* 0x0000002802007985 */ /* 0x0209e8000c101d04 */
.L_x_3367:
[----:B------:R-:W-:Y:S05]  /*7e00*/  BSYNC B2 ;  /* 0x0000000000027941 */ /* 0x000fea0003800000 */
.L_x_3366:
        /* <DEDUP_REMOVED lines=94> */
.L_x_3383:
[----:B------:R-:W-:Y:S05]  /*83f0*/  BSYNC B0 ;  /* 0x0000000000007941 */ /* 0x000fea0003800000 */
.L_x_3382:
[C---:B------:R-:W-:Y:S04]  /*8400*/  LEA R2, P0, R99.reuse, R134, 0x1 ;  /* 0x0000008663027211 */ /* 0x040fe800078008ff */
[----:B------:R-:W-:Y:S05]  /*8410*/  LEA.HI.X R3, R99, R135, R100, 0x1, P0 ;  /* 0x0000008763037211 */ /* 0x000fea00000f0c64 */
[----:B-----5:R4:W-:Y:S04]  /*8420*/  ST.E.128 [R2.64], R40 ;  /* 0x0000002802007985 */ /* 0x0209e8000c101d04 */
.L_x_3381:
[----:B------:R-:W-:Y:S05]  /*8430*/  BSYNC B1 ;  /* 0x0000000000017941 */ /* 0x000fea0003800000 */
.L_x_3380:
        /* <DEDUP_REMOVED lines=8> */
[----:B----4-:R1:W5:Y:S10]  /*84c0*/  LD.E.128 R40, [R206.64] ;  /* 0x00000004ce287980 */ /* 0x010374000c101d00 */
        /* <DEDUP_REMOVED lines=21> */
[----:B------:R-:W-:Y:S02]  /*8620*/  LEA.HI.X.SX32 R188, R188, R143, 0x1, P4 ;  /* 0x0000008fbcbc7211 */ /* 0x000fe400020f0eff */
        /* <DEDUP_REMOVED lines=61> */
.L_x_3387:
[----:B------:R-:W-:Y:S05]  /*8a00*/  BSYNC B0 ;  /* 0x0000000000007941 */ /* 0x000fea0003800000 */
.L_x_3386:
[C---:B------:R-:W-:Y:S04]  /*8a10*/  LEA R2, P0, R95.reuse, R134, 0x1 ;  /* 0x000000865f027211 */ /* 0x040fe800078008ff */
[----:B------:R-:W-:Y:S05]  /*8a20*/  LEA.HI.X R3, R95, R135, R96, 0x1, P0 ;  /* 0x000000875f037211 */ /* 0x000fea00000f0c60 */
[----:B-----5:R4:W-:Y:S04]  /*8a30*/  ST.E.128 [R2.64], R40 ;  /* 0x0000002802007985 */ /* 0x0209e8000c101d04 */
.L_x_3385:
[----:B------:R-:W-:Y:S05]  /*8a40*/  BSYNC B1 ;  /* 0x0000000000017941 */ /* 0x000fea0003800000 */
.L_x_3384:
        /* <DEDUP_REMOVED lines=91> */
.L_x_3389:
[----:B------:R-:W-:Y:S05]  /*9000*/  BSYNC B0 ;  /* 0x0000000000007941 */ /* 0x000fea0003800000 */
.L_x_3388:
[C---:B------:R-:W-:Y:S04]  /*9010*/  LEA R2, P0, R91.reuse, R134, 0x1 ;  /* 0x000000865b027211 */ /* 0x040fe800078008ff */
[----:B------:R-:W-:Y:S05]  /*9020*/  LEA.HI.X R3, R91, R135, R92, 0x1, P0 ;  /* 0x000000875b037211 */ /* 0x000fea00000f0c5c */
[----:B-----5:R4:W-:Y:S04]  /*9030*/  ST.E.128 [R2.64], R40 ;  /* 0x0000002802007985 */ /* 0x0209e8000c101d04 */
.L_x_3379:
[----:B------:R-:W-:Y:S05]  /*9040*/  BSYNC B2 ;  /* 0x0000000000027941 */ /* 0x000fea0003800000 */
.L_x_3378:
        /* <DEDUP_REMOVED lines=95> */
.L_x_3395:
[----:B------:R-:W-:Y:S05]  /*9640*/  BSYNC B0 ;  /* 0x0000000000007941 */ /* 0x000fea0003800000 */
.L_x_3394:
[----:B------:R-:W-:Y:S02]  /*9650*/  IMAD R0, R63, 0xc0, RZ ;  /* 0x000000c03f007824 */ /* 0x000fe400078e02ff */
[----:B------:R-:W-:Y:S05]  /*9660*/  IMAD.WIDE.U32 R2, R62, 0xc0, R134 ;  /* 0x000000c03e027825 */ /* 0x000fea00078e0086 */
[----:B------:R-:W-:Y:S05]  /*9670*/  IADD3 R3, R3, R0, RZ ;  /* 0x0000000003037210 */ /* 0x000fea0007ffe0ff */
[----:B-----5:R4:W-:Y:S02]  /*9680*/  ST.E.128 [R2.64], R40 ;  /* 0x0000002802007985 */ /* 0x0209e4000c101d04 */
.L_x_3393:
[----:B------:R-:W-:Y:S05]  /*9690*/  BSYNC B1 ;  /* 0x0000000000017941 */ /* 0x000fea0003800000 */
.L_x_3392:
        /* <DEDUP_REMOVED lines=92> */
.L_x_3399:
[----:B------:R-:W-:Y:S05]  /*9c60*/  BSYNC B0 ;  /* 0x0000000000007941 */ /* 0x000fea0003800000 */
.L_x_3398:
[C---:B------:R-:W-:Y:S04]  /*9c70*/  LEA R2, P0, R90.reuse, R134, 0x1 ;  /* 0x000000865a027211 */ /* 0x040fe800078008ff */
[----:B------:R-:W-:Y:S05]  /*9c80*/  LEA.HI.X R3, R90, R135, R89, 0x1, P0 ;  /* 0x000000875a037211 */ /* 0x000fea00000f0c59 */
[----:B-----5:R4:W-:Y:S04]  /*9c90*/  ST.E.128 [R2.64], R40 ;  /* 0x0000002802007985 */ /* 0x0209e8000c101d04 */
.L_x_3397:
[----:B------:R-:W-:Y:S05]  /*9ca0*/  BSYNC B1 ;  /* 0x0000000000017941 */ /* 0x000fea0003800000 */
.L_x_3396:
        /* <DEDUP_REMOVED lines=27> */
[C---:B------:R-:W-:Y:S02]  /*9e60*/  LEA R208, P0, R165.reuse, R130, 0x1 ;  /* 0x00000082a5d07211 */ /* 0x040fe400078008ff */
        /* <DEDUP_REMOVED lines=63> */
.L_x_3401:
[----:B------:R-:W-:Y:S05]  /*a260*/  BSYNC B0 ;  /* 0x0000000000007941 */ /* 0x000fea0003800000 */
.L_x_3400:
[C---:B------:R-:W-:Y:S04]  /*a270*/  LEA R2, P0, R88.reuse, R134, 0x1 ;  /* 0x0000008658027211 */ /* 0x040fe800078008ff */
[----:B------:R-:W-:Y:S05]  /*a280*/  LEA.HI.X R3, R88, R135, R87, 0x1, P0 ;  /* 0x0000008758037211 */ /* 0x000fea00000f0c57 */
[----:B-----5:R4:W-:Y:S04]  /*a290*/  ST.E.128 [R2.64], R44 ;  /* 0x0000002c02007985 */ /* 0x0209e8000c101d04 */
.L_x_3391:
[----:B------:R-:W-:Y:S05]  /*a2a0*/  BSYNC B2 ;  /* 0x0000000000027941 */ /* 0x000fea0003800000 */
.L_x_3390:
[----:B-1--4-:R-:W4:Y:S02]  /*a2b0*/  LD.E R3, [R116.64+0xd0] ;  /* 0x0000d00474037980 */ /* 0x012f24000c101900 */
[----:B----4-:R-:W-:Y:S05]  /*a2c0*/  IMAD.U32 R3, R3, -0x40, RZ ;  /* 0xffffffc003037824 */ /* 0x010fea00078e00ff */
[C---:B------:R-:W-:Y:S02]  /*a2d0*/  LEA R132, P1, R3.reuse, R132, 0x1 ;  /* 0x0000008403847211 */ /* 0x040fe400078208ff */
[C---:B------:R-:W-:Y:S02]  /*a2e0*/  LEA R130, P0, R3.reuse, R130, 0x1 ;  /* 0x0000008203827211 */ /* 0x040fe400078008ff */
[C---:B------:R-:W-:Y:S02]  /*a2f0*/  LEA.HI.X.SX32 R133, R3.reuse, R133, 0x1, P1 ;  /* 0x0000008503857211 */ /* 0x040fe400008f0eff */
[----:B------:R-:W-:Y:S01]  /*a300*/  LEA.HI.X.SX32 R131, R3, R131, 0x1, P0 ;  /* 0x0000008303837211 */ /* 0x000fe200000f0eff */
[----:B------:R-:W-:-:S05]  /*a310*/  BRA `(.L_x_3353) ;  /* 0x0000056000007947 */ /* 0x000fca0003800000 */
.L_x_3327:
        /* <DEDUP_REMOVED lines=11> */
.L_x_3403:
[----:B------:R-:W-:Y:S05]  /*a3d0*/  BSYNC B0 ;  /* 0x0000000000007941 */ /* 0x000fea0003800000 */
.L_x_3402:
        /* <DEDUP_REMOVED lines=24> */
.L_x_3405:
[----:B------:R-:W-:Y:S05]  /*a560*/  BSYNC B0 ;  /* 0x0000000000007941 */ /* 0x000fea0003800000 */
.L_x_3404:
        /* <DEDUP_REMOVED lines=24> */
.L_x_3407:
[----:B------:R-:W-:Y:S05]  /*a6f0*/  BSYNC B0 ;  /* 0x0000000000007941 */ /* 0x000fea0003800000 */
.L_x_3406:
        /* <DEDUP_REMOVED lines=24> */
.L_x_3353:
[----:B------:R-:W-:Y:S05]  /*a880*/  BSYNC B3 ;  /* 0x0000000000037941 */ /* 0x000fea0003800000 */
.L_x_3326:
        /* <DEDUP_REMOVED lines=87> */
.L_x_3409:
        /* <DEDUP_REMOVED lines=8> */
.L_x_3410:
[----:B------:R-:W-:Y:S05]  /*ae80*/  BSYNC B0 ;  /* 0x0000000000007941 */ /* 0x000fea0003800000 */
.L_x_3408:
[----:B------:R-:W-:Y:S04]  /*ae90*/  IADD3 R9, R9, -0x1, RZ ;  /* 0xffffffff09097810 */ /* 0x000fe80007ffe0ff */
[----:B------:R-:W-:Y:S11]  /*aea0*/  ISETP.GT.AND P0, PT, R9, R102, PT ;  /* 0x000000660900720c */ /* 0x000ff60003f04270 */
[----:B------:R-:W-:Y:S02]  /*aeb0*/  @!UPT UIADD3 URZ, URZ, URZ, URZ ;  /* 0x0000003f3f3ff290 */ /* 0x000fe4000fffe03f */
[----:B------:R-:W-:-:S05]  /*aec0*/  @P0 BRA `(.L_x_3411) ;  /* 0xffff7cc000000947 */ /* 0x000fca000383ffff */
.L_x_3317:
        /* <DEDUP_REMOVED lines=20> */
[----:B----4-:R-:W-:-:S03]  /*b010*/  ISETP.NE.AND P5, PT, R0, RZ, PT ;  /* 0x000000ff0000720c */ /* 0x010fc60003fa5270 */
        /* <DEDUP_REMOVED lines=79> */
.L_x_3420:
[----:B------:R-:W-:Y:S05]  /*b510*/  BSYNC B0 ;  /* 0x0000000000007941 */ /* 0x000fea0003800000 */
.L_x_3419:
[----:B-----5:R4:W-:Y:S04]  /*b520*/  STS.64 [R201], R16 ;  /* 0x00000010c9007388 */ /* 0x0209e80000000a00 */
[----:B------:R4:W-:Y:S02]  /*b530*/  STS.64 [R201+0x8], R18 ;  /* 0x00000812c9007388 */ /* 0x0009e40000000a00 */
.L_x_3418:
[----:B------:R-:W-:Y:S05]  /*b540*/  BSYNC B1 ;  /* 0x0000000000017941 */ /* 0x000fea0003800000 */
.L_x_3417:
        /* <DEDUP_REMOVED lines=48> */
.L_x_3424:
[----:B------:R-:W-:Y:S05]  /*b850*/  BSYNC B0 ;  /* 0x0000000000007941 */ /* 0x000fea0003800000 */
.L_x_3423:
[----:B-----5:R1:W-:Y:S02]  /*b860*/  STS.128 [R201+0x1000], R16 ;  /* 0x00100010c9007388 */ /* 0x0203e40000000c00 */
.L_x_3422:
[----:B------:R-:W-:Y:S05]  /*b870*/  BSYNC B1 ;  /* 0x0000000000017941 */ /* 0x000fea0003800000 */
.L_x_3421:
        /* <DEDUP_REMOVED lines=47> */
.L_x_3426:
[----:B------:R-:W-:Y:S05]  /*bb70*/  BSYNC B0 ;  /* 0x0000000000007941 */ /* 0x000fea0003800000 */
.L_x_3425:
[----:B-----5:R4:W-:Y:S02]  /*bb80*/  STS.128 [R201+0x2000], R16 ;  /* 0x00200010c9007388 */ /* 0x0209e40000000c00 */
.L_x_3416:
[----:B------:R-:W-:Y:S05]  /*bb90*/  BSYNC B2 ;  /* 0x0000000000027941 */ /* 0x000fea0003800000 */
.L_x_3415:
        /* <DEDUP_REMOVED lines=59> */
.L_x_3431:
[----:B------:R-:W-:Y:S05]  /*bf50*/  BSYNC B0 ;  /* 0x0000000000007941 */ /* 0x000fea0003800000 */
.L_x_3430:
[----:B-----5:R4:W-:Y:S02]  /*bf60*/  STS.128 [R201+0x800], R16 ;  /* 0x00080010c9007388 */ /* 0x0209e40000000c00 */
.L_x_3429:
[----:B------:R-:W-:Y:S05]  /*bf70*/  BSYNC B1 ;  /* 0x0000000000017941 */ /* 0x000fea0003800000 */
.L_x_3428:
        /* <DEDUP_REMOVED lines=47> */
.L_x_3435:
[----:B------:R-:W-:Y:S05]  /*c270*/  BSYNC B0 ;  /* 0x0000000000007941 */ /* 0x000fea0003800000 */
.L_x_3434:
[----:B-----5:R4:W-:Y:S02]  /*c280*/  STS.128 [R201+0x1800], R16 ;  /* 0x00180010c9007388 */ /* 0x0209e40000000c00 */
.L_x_3433:
[----:B------:R-:W-:Y:S05]  /*c290*/  BSYNC B1 ;  /* 0x0000000000017941 */ /* 0x000fea0003800000 */
.L_x_3432:
        /* <DEDUP_REMOVED lines=12> */
[----:B----4-:R-:W-:Y:S02]  /*c360*/  SHF.L.U32 R16, R39, 0x10, RZ ;  /* 0x0000001027107819 */ /* 0x010fe400000006ff */
        /* <DEDUP_REMOVED lines=32> */
.L_x_3437:
[----:B------:R-:W-:Y:S05]  /*c570*/  BSYNC B0 ;  /* 0x0000000000007941 */ /* 0x000fea0003800000 */
.L_x_3436:
[----:B-----5:R1:W-:Y:S01]  /*c580*/  STS.128 [R201+0x2800], R36 ;  /* 0x00280024c9007388 */ /* 0x0203e20000000c00 */
[----:B------:R-:W-:Y:S05]  /*c590*/  BRA `(.L_x_3427) ;  /* 0x000026b000007947 */ /* 0x000fea0003800000 */
.L_x_3414:
        /* <DEDUP_REMOVED lines=91> */
.L_x_3443:
[----:B------:R-:W-:Y:S05]  /*cb50*/  BSYNC B0 ;  /* 0x0000000000007941 */ /* 0x000fea0003800000 */
.L_x_3442:
[----:B-----5:R4:W-:Y:S04]  /*cb60*/  STS.64 [R201], R24 ;  /* 0x00000018c9007388 */ /* 0x0209e80000000a00 */
[----:B------:R4:W-:Y:S02]  /*cb70*/  STS.64 [R201+0x8], R26 ;  /* 0x0000081ac9007388 */ /* 0x0009e40000000a00 */
.L_x_3441:
[----:B------:R-:W-:Y:S05]  /*cb80*/  BSYNC B1 ;  /* 0x0000000000017941 */ /* 0x000fea0003800000 */
.L_x_3440:
        /* <DEDUP_REMOVED lines=87> */
.L_x_3447:
[----:B------:R-:W-:Y:S05]  /*d100*/  BSYNC B0 ;  /* 0x0000000000007941 */ /* 0x000fea0003800000 */
.L_x_3446:
[----:B-----5:R1:W-:Y:S02]  /*d110*/  STS.128 [R201+0x1000], R24 ;  /* 0x00100018c9007388 */ /* 0x0203e40000000c00 */
.L_x_3445:
[----:B------:R-:W-:Y:S05]  /*d120*/  BSYNC B1 ;  /* 0x0000000000017941 */ /* 0x000fea0003800000 */
.L_x_3444:
        /* <DEDUP_REMOVED lines=86> */
.L_x_3449:
[----:B------:R-:W-:Y:S05]  /*d690*/  BSYNC B0 ;  /* 0x0000000000007941 */ /* 0x000fea0003800000 */
.L_x_3448:
[----:B-----5:R4:W-:Y:S02]  /*d6a0*/  STS.128 [R201+0x2000], R24 ;  /* 0x00200018c9007388 */ /* 0x0209e40000000c00 */
.L_x_3439:
[----:B------:R-:W-:Y:S05]  /*d6b0*/  BSYNC B2 ;  /* 0x0000000000027941 */ /* 0x000fea0003800000 */
.L_x_3438:
        /* <DEDUP_REMOVED lines=95> */
.L_x_3453:
[----:B------:R-:W-:Y:S05]  /*dcb0*/  BSYNC B0 ;  /* 0x0000000000007941 */ /* 0x000fea0003800000 */
.L_x_3452:
[----:B-----5:R1:W-:Y:S02]  /*dcc0*/  STS.128 [R201+0x800], R4 ;  /* 0x00080004c9007388 */ /* 0x0203e40000000c00 */
.L_x_3451:
[----:B------:R-:W-:Y:S05]  /*dcd0*/  BSYNC B1 ;  /* 0x0000000000017941 */ /* 0x000fea0003800000 */
.L_x_3450:
        /* <DEDUP_REMOVED lines=90> */
.L_x_3457:
[----:B------:R-:W-:Y:S05]  /*e280*/  BSYNC B0 ;  /* 0x0000000000007941 */ /* 0x000fea0003800000 */
.L_x_3456:
[----:B-----5:R1:W-:Y:S02]  /*e290*/  STS.128 [R201+0x1800], R4 ;  /* 0x00180004c9007388 */ /* 0x0203e40000000c00 */
.L_x_3455:
[----:B------:R-:W-:Y:S05]  /*e2a0*/  BSYNC B1 ;  /* 0x0000000000017941 */ /* 0x000fea0003800000 */
.L_x_3454:
        /* <DEDUP_REMOVED lines=91> */
.L_x_3459:
[----:B------:R-:W-:Y:S05]  /*e860*/  BSYNC B0 ;  /* 0x0000000000007941 */ /* 0x000fea0003800000 */
.L_x_3458:
[----:B-----5:R1:W-:Y:S01]  /*e870*/  STS.128 [R201+0x2800], R4 ;  /* 0x00280004c9007388 */ /* 0x0203e20000000c00 */
[----:B------:R-:W-:Y:S05]  /*e880*/  BRA `(.L_x_3427) ;  /* 0x000003c000007947 */ /* 0x000fea0003800000 */
.L_x_3413:
        /* <DEDUP_REMOVED lines=31> */
.L_x_3461:
[----:B------:R-:W-:Y:S05]  /*ea80*/  BSYNC B0 ;  /* 0x0000000000007941 */ /* 0x000fea0003800000 */
.L_x_3460:
        /* <DEDUP_REMOVED lines=28> */
.L_x_3427:
[----:B------:R-:W-:Y:S05]  /*ec50*/  BSYNC B3 ;  /* 0x0000000000037941 */ /* 0x000fea0003800000 */
.L_x_3412:
        /* <DEDUP_REMOVED lines=34> */
.L_x_3464:
[----:B------:R2:W-:Y:S02]  /*ee80*/  STS.128 [R201+0x7000], RZ ;  /* 0x007000ffc9007388 */ /* 0x0005e40000000c00 */
.L_x_3463:
[----:B------:R-:W-:Y:S05]  /*ee90*/  BSYNC B0 ;  /* 0x0000000000007941 */ /* 0x000fea0003800000 */
.L_x_3462:
        /* <DEDUP_REMOVED lines=31> */
.L_x_3467:
[----:B------:R1:W-:Y:S02]  /*f090*/  STS.128 [R201+0x7800], RZ ;  /* 0x007800ffc9007388 */ /* 0x0003e40000000c00 */
.L_x_3466:
[----:B------:R-:W-:Y:S05]  /*f0a0*/  BSYNC B0 ;  /* 0x0000000000007941 */ /* 0x000fea0003800000 */
.L_x_3465:
        /* <DEDUP_REMOVED lines=34> */
.L_x_3470:
[----:B------:R1:W-:Y:S02]  /*f2d0*/  STS.128 [R201+0x8000], RZ ;  /* 0x008000ffc9007388 */ /* 0x0003e40000000c00 */
.L_x_3469:
[----:B------:R-:W-:Y:S05]  /*f2e0*/  BSYNC B0 ;  /* 0x0000000000007941 */ /* 0x000fea0003800000 */
.L_x_3468:
        /* <DEDUP_REMOVED lines=36> */
.L_x_3472:
[----:B------:R-:W-:Y:S05]  /*f530*/  BSYNC B0 ;  /* 0x0000000000007941 */ /* 0x000fea0003800000 */
.L_x_3471:
[----:B-12---:R-:W2:Y:S04]  /*f540*/  LD.E.64 R14, [R116.64+0x1c0] ;  /* 0x0001c004740e7980 */ /* 0x006ea8000c101b00 */
[----:B---3--:R-:W3:Y:S01]  /*f550*/  LD.E.64 R10, [R116.64+0x1b8] ;  /* 0x0001b804740a7980 */ /* 0x008ee2000c101b00 */
[----:B------:R-:W-:-:S03]  /*f560*/  IMAD.MOV.U32 R168, RZ, RZ, R202 ;  /* 0x000000ffffa87224 */ /* 0x000fc600078e00ca */
[----:B----4-:R-:W4:Y:S04]  /*f570*/  LD.E R0, [R116.64+0xd8] ;  /* 0x0000d80474007980 */ /* 0x010f28000c101900 */
[----:B------:R-:W0:Y:S04]  /*f580*/  LDGDEPBAR ;  /* 0x00000000000079af */ /* 0x000e280000000000 */
[----:B------:R1:W5:Y:S01]  /*f590*/  LD.E R55, [R116.64+0x188] ;  /* 0x0001880474377980 */ /* 0x000362000c101900 */
[----:B--2---:R-:W-:Y:S02]  /*f5a0*/  IMAD R5, R15, R199, RZ ;  /* 0x000000c70f057224 */ /* 0x004fe400078e02ff */
[----:B------:R-:W-:-:S04]  /*f5b0*/  IMAD.WIDE.U32 R12, R199, R14, R168 ;  /* 0x0000000ec70c7225 */ /* 0x000fc800078e00a8 */
[----:B------:R-:W-:Y:S01]  /*f5c0*/  IMAD R5, R14, R74, R5 ;  /* 0x0000004a0e057224 */ /* 0x000fe200078e0205 */
[----:B---3--:R-:W-:-:S03]  /*f5d0*/  LEA R10, P0, R12, R10, 0x2 ;  /* 0x0000000a0c0a7211 */ /* 0x008fc600078010ff */
[----:B------:R-:W-:-:S05]  /*f5e0*/  IMAD.IADD R5, R13, 0x1, R5 ;  /* 0x000000010d057824 */ /* 0x000fca00078e0205 */
[----:B------:R-:W-:-:S05]  /*f5f0*/  LEA.HI.X R11, R12, R11, R5, 0x2, P0 ;  /* 0x0000000b0c0b7211 */ /* 0x000fca00000f1405 */
[----:B------:R-:W2:Y:S01]  /*f600*/  LD.E R5, [R10.64] ;  /* 0x000000040a057980 */ /* 0x000ea2000c101900 */
[----:B------:R-:W-:-:S04]  /*f610*/  DEPBAR.LE SB0, 0x0 ;  /* 0x000080000000791a */ /* 0x000fc80000000000 */
[----:B------:R-:W-:Y:S01]  /*f620*/  BAR.SYNC.DEFER_BLOCKING 0x0 ;  /* 0x0000000000007b1d */ /* 0x000fe20000010000 */
[----:B------:R-:W-:-:S05]  /*f630*/  ISETP.GE.AND P0, PT, R172, R3, PT ;  /* 0x00000003ac00720c */ /* 0x000fca0003f06270 */
[----:B----4-:R-:W2:Y:S01]  /*f640*/  MUFU.RCP R0, R0 ;  /* 0x0000000000007308 */ /* 0x010ea20000001000 */
        /* <DEDUP_REMOVED lines=36> */
.L_x_3475:
[----:B------:R2:W-:Y:S02]  /*f890*/  STS.128 [R201+0xd000], RZ ;  /* 0x00d000ffc9007388 */ /* 0x0005e40000000c00 */
.L_x_3474:
[----:B-1----:R-:W-:Y:S05]  /*f8a0*/  BSYNC B0 ;  /* 0x0000000000007941 */ /* 0x002fea0003800000 */
.L_x_3473:
        /* <DEDUP_REMOVED lines=32> */
.L_x_3478:
[----:B------:R4:W-:Y:S02]  /*fab0*/  STS.128 [R201+0xd800], RZ ;  /* 0x00d800ffc9007388 */ /* 0x0009e40000000c00 */
.L_x_3477:
[----:B------:R-:W-:Y:S05]  /*fac0*/  BSYNC B0 ;  /* 0x0000000000007941 */ /* 0x000fea0003800000 */
.L_x_3476:
        /* <DEDUP_REMOVED lines=34> */
.L_x_3481:
[----:B------:R1:W-:Y:S02]  /*fcf0*/  STS.128 [R201+0xe000], RZ ;  /* 0x00e000ffc9007388 */ /* 0x0003e40000000c00 */
.L_x_3480:
[----:B------:R-:W-:Y:S05]  /*fd00*/  BSYNC B0 ;  /* 0x0000000000007941 */ /* 0x000fea0003800000 */
.L_x_3479:
        /* <DEDUP_REMOVED lines=35> */
.L_x_3484:
[----:B------:R1:W-:Y:S02]  /*ff40*/  STS.128 [R201+0xe800], RZ ;  /* 0x00e800ffc9007388 */ /* 0x0003e40000000c00 */
.L_x_3483:
[----:B------:R-:W-:Y:S05]  /*ff50*/  BSYNC B0 ;  /* 0x0000000000007941 */ /* 0x000fea0003800000 */
.L_x_3482:
[----:B--2---:R-:W2:Y:S01]  /*ff60*/  LD.E R54, [R116.64+0x18c] ;  /* 0x00018c0474367980 */ /* 0x004ea2000c101900 */
[----:B------:R-:W-:Y:S01]  /*ff70*/  LEA.HI R3, R70, R70, RZ, 0x1 ;  /* 0x0000004646037211 */ /* 0x000fe200078f08ff */
[----:B---3--:R-:W-:Y:S01]  /*ff80*/  IMAD.SHL.U32 R7, R66, 0x40, RZ ;  /* 0x0000004042077824 */ /* 0x008fe200078e00ff */
[----:B-1----:R-:W-:Y:S01]  /*ff90*/  SHF.R.S32.HI R4, RZ, 0x1f, R73 ;  /* 0x0000001fff047819 */ /* 0x002fe20000011449 */
[----:B------:R-:W-:Y:S01]  /*ffa0*/  IMAD.SHL.U32 R9, R71, 0x40, RZ ;  /* 0x0000004047097824 */ /* 0x000fe200078e00ff */
[----:B------:R-:W-:Y:S02]  /*ffb0*/  LOP3.LUT R3, R3, 0xfffffffe, RZ, 0xc0, !PT ;  /* 0xfffffffe03037812 */ /* 0x000fe400078ec0ff */
[----:B------:R-:W-:Y:S02]  /*ffc0*/  LOP3.LUT R118, R72, 0x7fffffe, RZ, 0xc0, !PT ;  /* 0x07fffffe48767812 */ /* 0x000fe400078ec0ff */
[----:B------:R-:W-:Y:S01]  /*ffd0*/  LOP3.LUT P0, RZ, R66, 0x2, RZ, 0xc0, !PT ;  /* 0x0000000242ff7812 */ /* 0x000fe2000780c0ff */
[----:B------:R-:W-:Y:S01]  /*ffe0*/  IMAD.IADD R3, R70, 0x1, -R3 ;  /* 0x0000000146037824 */ /* 0x000fe200078e0a03 */
[----:B------:R-:W-:Y:S01]  /*fff0*/  LEA.HI R119, R4, R73, RZ, 0x3 ;  /* 0x0000004904777211 */ /* 0x000fe200078f18ff */
[----:B------:R-:W-:Y:S01]  /*10000*/  IMAD.SHL.U32 R4, R69, 0x8, RZ ;  /* 0x0000000845047824 */ /* 0x000fe200078e00ff */
[----:B------:R-:W-:Y:S01]  /*10010*/  LOP3.LUT R7, R7, 0xc0, RZ, 0xc0, !PT ;  /* 0x000000c007077812 */ /* 0x000fe200078ec0ff */
[----:B------:R-:W-:Y:S01]  /*10020*/  IMAD.IADD R118, R73, 0x1, -R118 ;  /* 0x0000000149767824 */ /* 0x000fe200078e0a76 */
[----:B------:R-:W0:Y:S01]  /*10030*/  LDGDEPBAR ;  /* 0x00000000000079af */ /* 0x000e220000000000 */
[----:B------:R-:W-:Y:S01]  /*10040*/  IMAD.SHL.U32 R119, R119, 0x20, RZ ;  /* 0x0000002077777824 */ /* 0x000fe200078e00ff */
[----:B------:R-:W-:Y:S01]  /*10050*/  LOP3.LUT R9, R9, 0xc0, RZ, 0xc0, !PT ;  /* 0x000000c009097812 */ /* 0x000fe200078ec0ff */
[----:B------:R-:W-:-:S03]  /*10060*/  IMAD.SHL.U32 R120, R3, 0x8, RZ ;  /* 0x0000000803787824 */ /* 0x000fc600078e00ff */
[----:B------:R-:W-:Y:S02]  /*10070*/  LOP3.LUT R119, R119, 0xffffff00, RZ, 0xc0, !PT ;  /* 0xffffff0077777812 */ /* 0x000fe400078ec0ff */
[----:B------:R-:W-:Y:S02]  /*10080*/  LOP3.LUT R4, R7, 0x8, R4, 0xf8, !PT ;  /* 0x0000000807047812 */ /* 0x000fe400078ef804 */
[----:B------:R-:W-:Y:S01]  /*10090*/  LOP3.LUT R120, R9, 0x8, R120, 0xf8, !PT ;  /* 0x0000000809787812 */ /* 0x000fe200078ef878 */
[----:B------:R-:W-:Y:S01]  /*100a0*/  IMAD R5, R64, 0x200, R119 ;  /* 0x0000020040057824 */ /* 0x000fe200078e0277 */
[----:B------:R-:W-:Y:S02]  /*100b0*/  SHF.R.U32.HI R7, RZ, 0x3, R7 ;  /* 0x00000003ff077819 */ /* 0x000fe40000011607 */
[----:B------:R-:W-:Y:S01]  /*100c0*/  SHF.R.U32.HI R9, RZ, 0x3, R9 ;  /* 0x00000003ff097819 */ /* 0x000fe20000011609 */
[----:B------:R-:W-:Y:S01]  /*100d0*/  IMAD R68, R3, 0x8, R68 ;  /* 0x0000000803447824 */ /* 0x000fe200078e0244 */
[----:B------:R-:W-:Y:S01]  /*100e0*/  LOP3.LUT R7, R4, R7, RZ, 0x3c, !PT ;  /* 0x0000000704077212 */ /* 0x000fe200078e3cff */
[----:B------:R-:W-:Y:S01]  /*100f0*/  IMAD R5, R118, 0x20, R5 ;  /* 0x0000002076057824 */ /* 0x000fe200078e0205 */
[----:B------:R-:W-:-:S03]  /*10100*/  LOP3.LUT R120, R120, R9, RZ, 0x3c, !PT ;  /* 0x0000000978787212 */ /* 0x000fc600078e3cff */
[----:B------:R-:W-:Y:S02]  /*10110*/  IMAD.U32 R188, R68, 0x20, R7 ;  /* 0x0000002044bc7824 */ /* 0x000fe400078e0007 */
[----:B------:R-:W-:Y:S02]  /*10120*/  IMAD.IADD R189, R120, 0x1, R5 ;  /* 0x0000000178bd7824 */ /* 0x000fe400078e0205 */
[----:B------:R-:W-:Y:S02]  /*10130*/  IMAD.SHL.U32 R188, R188, 0x2, RZ ;  /* 0x00000002bcbc7824 */ /* 0x000fe400078e00ff */
[----:B------:R-:W-:-:S03]  /*10140*/  IMAD.SHL.U32 R189, R189, 0x2, RZ ;  /* 0x00000002bdbd7824 */ /* 0x000fc600078e00ff */
[----:B------:R-:W-:Y:S04]  /*10150*/  LDSM.16.M88.4 R92, [R188+0x3800] ;  /* 0x00380000bc5c783b */ /* 0x000fe80000000200 */
[----:B------:R-:W1:Y:S04]  /*10160*/  LDSM.16.M88.4 R20, [R189] ;  /* 0x00000000bd14783b */ /* 0x000e680000000200 */
[----:B------:R-:W3:Y:S04]  /*10170*/  LDSM.16.M88.4 R40, [R188+0x3000] ;  /* 0x00300000bc28783b */ /* 0x000ee80000000200 */
[----:B------:R-:W4:Y:S04]  /*10180*/  LDSM.16.M88.4 R100, [R188+0x3400] ;  /* 0x00340000bc64783b */ /* 0x000f280000000200 */
[----:B------:R-:W3:Y:S04]  /*10190*/  LDSM.16.M88.4 R84, [R188+0x3c00] ;  /* 0x003c0000bc54783b */ /* 0x000ee80000000200 */
[----:B------:R-:W3:Y:S04]  /*101a0*/  LDSM.16.M88.4 R76, [R188+0x4000] ;  /* 0x00400000bc4c783b */ /* 0x000ee80000000200 */
[----:B------:R-:W3:Y:S04]  /*101b0*/  LDSM.16.M88.4 R68, [R188+0x4400] ;  /* 0x00440000bc44783b */ /* 0x000ee80000000200 */
[----:B------:R-:W4:Y:S01]  /*101c0*/  LDSM.16.M88.4 R28, [R188+0x4800] ;  /* 0x00480000bc1c783b */ /* 0x000f220000000200 */
[----:B------:R-:W-:-:S03]  /*101d0*/  IMAD.MOV.U32 R3, RZ, RZ, 0x20 ;  /* 0x00000020ff037424 */ /* 0x000fc600078e00ff */
[----:B------:R-:W4:Y:S02]  /*101e0*/  LDSM.16.M88.4 R12, [R188+0x4c00] ;  /* 0x004c0000bc0c783b */ /* 0x000f240000000200 */
[----:B------:R-:W-:Y:S01]  /*101f0*/  SEL R3, R3, 0xffffffe0, !P0 ;  /* 0xffffffe003037807 */ /* 0x000fe20004000000 */
[----:B------:R-:W-:Y:S01]  /*10200*/  IMAD R187, R52, 0x2, R189 ;  /* 0x0000000234bb7824 */ /* 0x000fe200078e02bd */
[----:B------:R-:W-:Y:S03]  /*10210*/  LDSM.16.M88.4 R56, [R188+0x5000] ;  /* 0x00500000bc38783b */ /* 0x000fe60000000200 */
[----:B------:R-:W-:Y:S01]  /*10220*/  IMAD.IADD R185, R188, 0x1, R3 ;  /* 0x00000001bcb97824 */ /* 0x000fe200078e0203 */
[----:B------:R-:W-:Y:S04]  /*10230*/  LDSM.16.M88.4 R8, [R187] ;  /* 0x00000000bb08783b */ /* 0x000fe80000000200 */
[----:B-----5:R-:W4:Y:S04]  /*10240*/  LDSM.16.M88.4 R16, [R185+0x3800] ;  /* 0x00380000b910783b */ /* 0x020f280000000200 */
[----:B------:R-:W4:Y:S01]  /*10250*/  LDSM.16.M88.4 R36, [R185+0x3000] ;  /* 0x00300000b924783b */ /* 0x000f220000000200 */
[C---:B-1----:R-:W-:Y:S03]  /*10260*/  HMMA.16816.F32.BF16 R96, R20.reuse, R92, RZ ;  /* 0x0000005c1460723c */ /* 0x042fe600000418ff */
[----:B------:R-:W1:Y:S04]  /*10270*/  LDSM.16.M88.4 R32, [R185+0x3400] ;  /* 0x00340000b920783b */ /* 0x000e680000000200 */
[----:B------:R-:W-:Y:S01]  /*10280*/  LDSM.16.M88.4 R44, [R185+0x5000] ;  /* 0x00500000b92c783b */ /* 0x000fe20000000200 */
[C---:B------:R-:W-:Y:S03]  /*10290*/  HMMA.16816.F32.BF16 R92, R20.reuse, R94, RZ ;  /* 0x0000005e145c723c */ /* 0x040fe600000418ff */
[----:B------:R-:W-:Y:S04]  /*102a0*/  LDSM.16.M88.4 R112, [R188+0x5400] ;  /* 0x00540000bc70783b */ /* 0x000fe80000000200 */
[----:B------:R-:W-:Y:S01]  /*102b0*/  LDSM.16.M88.4 R108, [R188+0x7000] ;  /* 0x00700000bc6c783b */ /* 0x000fe20000000200 */
[C---:B---3--:R-:W-:Y:S03]  /*102c0*/  HMMA.16816.F32.BF16 R4, R20.reuse, R40, RZ ;  /* 0x000000281404723c */ /* 0x048fe600000418ff */
[----:B------:R-:W-:Y:S05]  /*102d0*/  LDSM.16.M88.4 R104, [R188+0x5800] ;  /* 0x00580000bc68783b */ /* 0x000fea0000000200 */
        /* <DEDUP_REMOVED lines=33> */
[----:B------:R-:W-:Y:S01]  /*104f0*/  HMMA.16816.F32.BF16 R40, R32, R58, R40 ;  /* 0x0000003a2028723c */ /* 0x000fe20000041828 */
[----:B------:R-:W-:Y:S07]  /*10500*/  LDSM.16.M88.4 R56, [R185+0x5400] ;  /* 0x00540000b938783b */ /* 0x000fee0000000200 */
[C---:B---3--:R-:W-:Y:S08]  /*10510*/  HMMA.16816.F32.BF16 R60, R8.reuse, R12, R60 ;  /* 0x0000000c083c723c */ /* 0x048ff0000004183c */
[----:B------:R-:W-:Y:S01]  /*10520*/  HMMA.16816.F32.BF16 R28, R8, R14, R28 ;  /* 0x0000000e081c723c */ /* 0x000fe2000004181c */
[----:B------:R-:W1:Y:S07]  /*10530*/  LDSM.16.M88.4 R12, [R189+0x2000] ;  /* 0x00200000bd0c783b */ /* 0x000e6e0000000200 */
[C---:B----4-:R-:W-:Y:S08]  /*10540*/  HMMA.16816.F32.BF16 R4, R16.reuse, R44, R4 ;  /* 0x0000002c1004723c */ /* 0x050ff00000041804 */
[----:B------:R-:W-:Y:S01]  /*10550*/  HMMA.16816.F32.BF16 R40, R16, R46, R40 ;  /* 0x0000002e1028723c */ /* 0x000fe20000041828 */
[----:B------:R-:W-:Y:S07]  /*10560*/  LDSM.16.M88.4 R44, [R188+0x7400] ;  /* 0x00740000bc2c783b */ /* 0x000fee0000000200 */
[C---:B--2---:R-:W-:Y:S08]  /*10570*/  HMMA.16816.F32.BF16 R24, R8.reuse, R36, R24 ;  /* 0x000000240818723c */ /* 0x044ff00000041818 */
[----:B------:R-:W-:Y:S01]  /*10580*/  HMMA.16816.F32.BF16 R20, R8, R38, R20 ;  /* 0x000000260814723c */ /* 0x000fe20000041814 */
[----:B------:R-:W-:Y:S04]  /*10590*/  LDSM.16.M88.4 R36, [R185+0x7000] ;  /* 0x00700000b924783b */ /* 0x000fe80000000200 */
[----:B------:R-:W2:Y:S03]  /*105a0*/  LDSM.16.M88.4 R8, [R187+0x2000] ;  /* 0x00200000bb08783b */ /* 0x000ea60000000200 */
[----:B------:R-:W-:Y:S08]  /*105b0*/  HMMA.16816.F32.BF16 R48, R32, R112, R48 ;  /* 0x000000702030723c */ /* 0x000ff00000041830 */
[----:B-1----:R-:W-:Y:S08]  /*105c0*/  HMMA.16816.F32.BF16 R4, R12, R108, R4 ;  /* 0x0000006c0c04723c */ /* 0x002ff00000041804 */
[----:B------:R-:W-:Y:S08]  /*105d0*/  HMMA.16816.F32.BF16 R100, R32, R114, R100 ;  /* 0x000000722064723c */ /* 0x000ff00000041864 */
[----:B------:R-:W-:Y:S01]  /*105e0*/  HMMA.16816.F32.BF16 R40, R12, R110, R40 ;  /* 0x0000006e0c28723c */ /* 0x000fe20000041828 */
[----:B------:R-:W1:Y:S07]  /*105f0*/  LDSM.16.M88.4 R108, [R185+0x5800] ;  /* 0x00580000b96c783b */ /* 0x000e6e0000000200 */
[----:B------:R-:W-:Y:S01]  /*10600*/  HMMA.16816.F32.BF16 R112, R32, R104, R96 ;  /* 0x000000682070723c */ /* 0x000fe20000041860 */
[----:B------:R-:W-:Y:S07]  /*10610*/  LDSM.16.M88.4 R96, [R185+0x7400] ;  /* 0x00740000b960783b */ /* 0x000fee0000000200 */
[----:B------:R-:W-:Y:S08]  /*10620*/  HMMA.16816.F32.BF16 R48, R16, R56, R48 ;  /* 0x000000381030723c */ /* 0x000ff00000041830 */
[----:B--2---:R-:W-:Y:S08]  /*10630*/  HMMA.16816.F32.BF16 R4, R8, R36, R4 ;  /* 0x000000240804723c */ /* 0x004ff00000041804 */
[----:B------:R-:W-:Y:S01]  /*10640*/  HMMA.16816.F32.BF16 R100, R16, R58, R100 ;  /* 0x0000003a1064723c */ /* 0x000fe20000041864 */
[----:B------:R-:W2:Y:S07]  /*10650*/  LDSM.16.M88.4 R56, [R188+0x5c00] ;  /* 0x005c0000bc38783b */ /* 0x000eae0000000200 */
[----:B------:R-:W-:Y:S01]  /*10660*/  HMMA.16816.F32.BF16 R92, R32, R106, R92 ;  /* 0x0000006a205c723c */ /* 0x000fe2000004185c */
[----:B------:R-:W-:Y:S07]  /*10670*/  LDSM.16.M88.4 R104, [R188+0x6000] ;  /* 0x00600000bc68783b */ /* 0x000fee0000000200 */
[----:B-1----:R-:W-:Y:S01]  /*10680*/  HMMA.16816.F32.BF16 R112, R16, R108, R112 ;  /* 0x0000006c1070723c */ /* 0x002fe20000041870 */
[----:B------:R-:W-:-:S02]  /*10690*/  FMUL.FTZ R184, R4, R54 ;  /* 0x0000003604b87220 */ /* 0x000fc40000410000 */
[----:B------:R-:W-:-:S04]  /*106a0*/  FMUL.FTZ R186, R5, R54 ;  /* 0x0000003605ba7220 */ /* 0x000fc80000410000 */
[-C--:B------:R-:W-:Y:S02]  /*106b0*/  FMUL.FTZ R108, R6, R54.reuse ;  /* 0x00000036066c7220 */ /* 0x080fe40000410000 */
[-C--:B------:R-:W-:Y:S02]  /*106c0*/  FMUL.FTZ R109, R7, R54.reuse ;  /* 0x00000036076d7220 */ /* 0x080fe40000410000 */
[----:B------:R-:W1:Y:S01]  /*106d0*/  LDSM.16.M88.4 R4, [R185+0x5c00] ;  /* 0x005c0000b904783b */ /* 0x000e620000000200 */
[----:B------:R-:W-:Y:S03]  /*106e0*/  HMMA.16816.F32.BF16 R40, R8, R38, R40 ;  /* 0x000000260828723c */ /* 0x000fe60000041828 */
[----:B------:R-:W3:Y:S05]  /*106f0*/  LDSM.16.M88.4 R36, [R188+0x7800] ;  /* 0x00780000bc24783b */ /* 0x000eea0000000200 */
[----:B------:R-:W-:Y:S08]  /*10700*/  HMMA.16816.F32.BF16 R48, R12, R44, R48 ;  /* 0x0000002c0c30723c */ /* 0x000ff00000041830 */
[C---:B--2---:R-:W-:Y:S08]  /*10710*/  HMMA.16816.F32.BF16 R88, R32.reuse, R56, R88 ;  /* 0x000000382058723c */ /* 0x044ff00000041858 */
[----:B------:R-:W-:Y:S08]  /*10720*/  HMMA.16816.F32.BF16 R84, R32, R58, R84 ;  /* 0x0000003a2054723c */ /* 0x000ff00000041854 */
[C---:B------:R-:W-:Y:S01]  /*10730*/  HMMA.16816.F32.BF16 R92, R16.reuse, R110, R92 ;  /* 0x0000006e105c723c */ /* 0x040fe2000004185c */
[-C--:B------:R-:W-:Y:S01]  /*10740*/  FMUL.FTZ R40, R40, R54.reuse ;  /* 0x0000003628287220 */ /* 0x080fe20000410000 */
[----:B------:R-:W-:Y:S06]  /*10750*/  LDSM.16.M88.4 R56, [R188+0x8000] ;  /* 0x00800000bc38783b */ /* 0x000fec0000000200 */
[----:B-1----:R-:W-:Y:S01]  /*10760*/  HMMA.16816.F32.BF16 R88, R16, R4, R88 ;  /* 0x000000041058723c */ /* 0x002fe20000041858 */
[----:B------:R-:W-:-:S07]  /*10770*/  FMUL.FTZ R110, R42, R54 ;  /* 0x000000362a6e7220 */ /* 0x000fce0000410000 */
[----:B------:R-:W-:Y:S01]  /*10780*/  HMMA.16816.F32.BF16 R84, R16, R6, R84 ;  /* 0x000000061054723c */ /* 0x000fe20000041854 */
[----:B------:R-:W1:Y:S01]  /*10790*/  LDSM.16.M88.4 R4, [R185+0x6000] ;  /* 0x00600000b904783b */ /* 0x000e620000000200 */
[----:B------:R-:W-:-:S06]  /*107a0*/  FMUL.FTZ R111, R43, R54 ;  /* 0x000000362b6f7220 */ /* 0x000fcc0000410000 */
[----:B------:R-:W-:Y:S01]  /*107b0*/  HMMA.16816.F32.BF16 R48, R8, R96, R48 ;  /* 0x000000600830723c */ /* 0x000fe20000041830 */
[----:B------:R2:W-:Y:S06]  /*107c0*/  MUFU.TANH R96, R40 ;  /* 0x0000002800607308 */ /* 0x0005ec0000002400 */
[-C--:B------:R-:W-:Y:S01]  /*107d0*/  FMUL.FTZ R97, R41, R54.reuse ;  /* 0x0000003629617220 */ /* 0x080fe20000410000 */
[C---:B------:R-:W-:Y:S01]  /*107e0*/  HMMA.16816.F32.BF16 R100, R12.reuse, R46, R100 ;  /* 0x0000002e0c64723c */ /* 0x040fe20000041864 */
[----:B------:R-:W-:Y:S07]  /*107f0*/  LDSM.16.M88.4 R44, [R185+0x7800] ;  /* 0x00780000b92c783b */ /* 0x000fee0000000200 */
[C---:B---3--:R-:W-:Y:S01]  /*10800*/  HMMA.16816.F32.BF16 R112, R12.reuse, R36, R112 ;  /* 0x000000240c70723c */ /* 0x048fe20000041870 */
[----:B--2---:R-:W2:Y:S07]  /*10810*/  LDSM.16.M88.4 R40, [R188+0x7c00] ;  /* 0x007c0000bc28783b */ /* 0x004eae0000000200 */
[----:B------:R-:W-:Y:S01]  /*10820*/  HMMA.16816.F32.BF16 R92, R12, R38, R92 ;  /* 0x000000260c5c723c */ /* 0x000fe2000004185c */
[----:B------:R-:W3:Y:S07]  /*10830*/  LDSM.16.M88.4 R36, [R188+0x6400] ;  /* 0x00640000bc24783b */ /* 0x000eee0000000200 */
[C---:B------:R-:W-:Y:S08]  /*10840*/  HMMA.16816.F32.BF16 R80, R32.reuse, R104, R80 ;  /* 0x000000682050723c */ /* 0x040ff00000041850 */
[----:B------:R-:W-:Y:S01]  /*10850*/  HMMA.16816.F32.BF16 R76, R32, R106, R76 ;  /* 0x0000006a204c723c */ /* 0x000fe2000004184c */
[----:B------:R-:W-:-:S02]  /*10860*/  FMUL.FTZ R48, R48, R54 ;  /* 0x0000003630307220 */ /* 0x000fc40000410000 */
[-C--:B------:R-:W-:Y:S02]  /*10870*/  FMUL.FTZ R49, R49, R54.reuse ;  /* 0x0000003631317220 */ /* 0x080fe40000410000 */
[-C--:B------:R-:W-:Y:S02]  /*10880*/  FMUL.FTZ R212, R50, R54.reuse ;  /* 0x0000003632d47220 */ /* 0x080fe40000410000 */
[----:B------:R-:W-:Y:S01]  /*10890*/  FMUL.FTZ R211, R51, R54 ;  /* 0x0000003633d37220 */ /* 0x000fe20000410000 */
[----:B------:R-:W-:Y:S01]  /*108a0*/  HMMA.16816.F32.BF16 R100, R8, R98, R100 ;  /* 0x000000620864723c */ /* 0x000fe20000041864 */
[----:B------:R-:W-:Y:S08]  /*108b0*/  MUFU.TANH R99, R48 ;  /* 0x0000003000637308 */ /* 0x000ff00000002400 */
[----:B------:R4:W-:Y:S01]  /*108c0*/  MUFU.TANH R98, R49 ;  /* 0x0000003100627308 */ /* 0x0009e20000002400 */
[C---:B-1----:R-:W-:Y:S01]  /*108d0*/  HMMA.16816.F32.BF16 R80, R16.reuse, R4, R80 ;  /* 0x000000041050723c */ /* 0x042fe20000041850 */
[----:B----4-:R-:W1:Y:S07]  /*108e0*/  LDSM.16.M88.4 R48, [R185+0x7c00] ;  /* 0x007c0000b930783b */ /* 0x010e6e0000000200 */
[----:B------:R-:W-:Y:S08]  /*108f0*/  HMMA.16816.F32.BF16 R76, R16, R6, R76 ;  /* 0x00000006104c723c */ /* 0x000ff0000004184c */
[----:B--2---:R-:W-:Y:S08]  /*10900*/  HMMA.16816.F32.BF16 R88, R12, R40, R88 ;  /* 0x000000280c58723c */ /* 0x004ff00000041858 */
[----:B---3--:R-:W-:Y:S08]  /*10910*/  HMMA.16816.F32.BF16 R72, R32, R36, R72 ;  /* 0x000000242048723c */ /* 0x008ff00000041848 */
[----:B------:R-:W-:Y:S01]  /*10920*/  HMMA.16816.F32.BF16 R84, R12, R42, R84 ;  /* 0x0000002a0c54723c */ /* 0x000fe20000041854 */
[----:B------:R-:W2:Y:S07]  /*10930*/  LDSM.16.M88.4 R40, [R185+0x6400] ;  /* 0x00640000b928783b */ /* 0x000eae0000000200 */
[----:B------:R-:W-:Y:S01]  /*10940*/  HMMA.16816.F32.BF16 R68, R32, R38, R68 ;  /* 0x000000262044723c */ /* 0x000fe20000041844 */
[----:B------:R-:W3:Y:S07]  /*10950*/  LDSM.16.M88.4 R36, [R185+0x8000] ;  /* 0x00800000b924783b */ /* 0x000eee0000000200 */
[C---:B------:R-:W-:Y:S08]  /*10960*/  HMMA.16816.F32.BF16 R112, R8.reuse, R44, R112 ;  /* 0x0000002c0870723c */ /* 0x040ff00000041870 */
[----:B------:R-:W-:Y:S01]  /*10970*/  HMMA.16816.F32.BF16 R92, R8, R46, R92 ;  /* 0x0000002e085c723c */ /* 0x000fe2000004185c */
[----:B------:R-:W4:Y:S07]  /*10980*/  LDSM.16.M88.4 R44, [R188+0x6800] ;  /* 0x00680000bc2c783b */ /* 0x000f2e0000000200 */
[C---:B------:R-:W-:Y:S08]  /*10990*/  HMMA.16816.F32.BF16 R80, R12.reuse, R56, R80 ;  /* 0x000000380c50723c */ /* 0x040ff00000041850 */
[----:B------:R-:W-:Y:S01]  /*109a0*/  HMMA.16816.F32.BF16 R76, R12, R58, R76 ;  /* 0x0000003a0c4c723c */ /* 0x000fe2000004184c */
[----:B------:R-:W-:Y:S07]  /*109b0*/  LDSM.16.M88.4 R56, [R185+0x6800] ;  /* 0x00680000b938783b */ /* 0x000fee0000000200 */
[C---:B-1----:R-:W-:Y:S08]  /*109c0*/  HMMA.16816.F32.BF16 R88, R8.reuse, R48, R88 ;  /* 0x000000300858723c */ /* 0x042ff00000041858 */
[----:B------:R-:W-:Y:S01]  /*109d0*/  HMMA.16816.F32.BF16 R84, R8, R50, R84 ;  /* 0x000000320854723c */ /* 0x000fe20000041854 */
[----:B------:R-:W1:Y:S01]  /*109e0*/  LDSM.16.M88.4 R48, [R188+0x8400] ;  /* 0x00840000bc30783b */ /* 0x000e620000000200 */
[----:B------:R-:W-:-:S06]  /*109f0*/  IMAD.IADD R121, R2, 0x1, R208 ;  /* 0x0000000102797824 */ /* 0x000fcc00078e02d0 */
[----:B--2---:R-:W-:Y:S08]  /*10a00*/  HMMA.16816.F32.BF16 R72, R16, R40, R72 ;  /* 0x000000281048723c */ /* 0x004ff00000041848 */
[C---:B---3--:R-:W-:Y:S08]  /*10a10*/  HMMA.16816.F32.BF16 R80, R8.reuse, R36, R80 ;  /* 0x000000240850723c */ /* 0x048ff00000041850 */
[----:B------:R-:W-:Y:S01]  /*10a20*/  HMMA.16816.F32.BF16 R76, R8, R38, R76 ;  /* 0x00000026084c723c */ /* 0x000fe2000004184c */
[----:B------:R-:W-:Y:S01]  /*10a30*/  IADD3 R126, R121, 0x10, RZ ;  /* 0x00000010797e7810 */ /* 0x000fe20007ffe0ff */
[----:B------:R-:W-:Y:S01]  /*10a40*/  IMAD R4, R64, 0x10, R207 ;  /* 0x0000001040047824 */ /* 0x000fe200078e02cf */
[----:B------:R-:W-:Y:S05]  /*10a50*/  LDSM.16.M88.4 R36, [R188+0x8800] ;  /* 0x00880000bc24783b */ /* 0x000fea0000000200 */
[----:B----4-:R-:W-:Y:S01]  /*10a60*/  HMMA.16816.F32.BF16 R60, R32, R44, R60 ;  /* 0x0000002c203c723c */ /* 0x010fe2000004183c */
[----:B------:R-:W2:Y:S07]  /*10a70*/  I2F R129, R126 ;  /* 0x0000007e00817306 */ /* 0x000eae0000201400 */
[----:B------:R-:W-:Y:S08]  /*10a80*/  HMMA.16816.F32.BF16 R68, R16, R42, R68 ;  /* 0x0000002a1044723c */ /* 0x000ff00000041844 */
[----:B------:R-:W-:Y:S01]  /*10a90*/  HMMA.16816.F32.BF16 R28, R32, R46, R28 ;  /* 0x0000002e201c723c */ /* 0x000fe2000004181c */
[----:B------:R-:W3:Y:S01]  /*10aa0*/  LDSM.16.M88.4 R44, [R188+0x6c00] ;  /* 0x006c0000bc2c783b */ /* 0x000ee20000000200 */
[----:B------:R-:W-:-:S02]  /*10ab0*/  SHF.R.S32.HI R5, RZ, 0x1f, R64 ;  /* 0x0000001fff057819 */ /* 0x000fc40000011440 */
[----:B------:R-:W-:Y:S01]  /*10ac0*/  IADD3 R67, R4, 0x1, R67 ;  /* 0x0000000104437810 */ /* 0x000fe20007ffe043 */
[----:B------:R-:W4:Y:S01]  /*10ad0*/  LDSM.16.M88.4 R40, [R185+0x8400] ;  /* 0x00840000b928783b */ /* 0x000f220000000200 */
[----:B------:R-:W-:Y:S02]  /*10ae0*/  LEA.HI R4, R5, R64, RZ, 0x2 ;  /* 0x0000004005047211 */ /* 0x000fe400078f10ff */
[----:B------:R-:W-:Y:S01]  /*10af0*/  IADD3 R6, R65, R67, -R200 ;  /* 0x0000004341067210 */ /* 0x000fe20007ffe8c8 */
[----:B-1----:R-:W-:Y:S01]  /*10b00*/  HMMA.16816.F32.BF16 R72, R12, R48, R72 ;  /* 0x000000300c48723c */ /* 0x002fe20000041848 */
[----:B------:R-:W-:Y:S01]  /*10b10*/  LOP3.LUT R5, R4, 0xfffffffc, RZ, 0xc0, !PT ;  /* 0xfffffffc04057812 */ /* 0x000fe200078ec0ff */
[-C--:B------:R-:W-:Y:S02]  /*10b20*/  FMUL.FTZ R81, R81, R54.reuse ;  /* 0x0000003651517220 */ /* 0x080fe40000410000 */
[----:B------:R-:W-:Y:S02]  /*10b30*/  IMAD.IADD R4, R55, 0x1, R6 ;  /* 0x0000000137047824 */ /* 0x000fe400078e0206 */
[----:B------:R-:W-:-:S02]  /*10b40*/  FMUL.FTZ R55, R86, R54 ;  /* 0x0000003656377220 */ /* 0x000fc40000410000 */
[-C--:B------:R-:W-:Y:S02]  /*10b50*/  FMUL.FTZ R48, R76, R54.reuse ;  /* 0x000000364c307220 */ /* 0x080fe40000410000 */
[----:B------:R-:W-:Y:S02]  /*10b60*/  FMUL.FTZ R86, R87, R54 ;  /* 0x0000003657567220 */ /* 0x000fe40000410000 */
[----:B------:R2:W-:Y:S01]  /*10b70*/  MUFU.TANH R87, R81 ;  /* 0x0000005100577308 */ /* 0x0005e20000002400 */
[----:B------:R-:W-:Y:S08]  /*10b80*/  HMMA.16816.F32.BF16 R68, R12, R50, R68 ;  /* 0x000000320c44723c */ /* 0x000ff00000041844 */
[----:B------:R-:W-:Y:S01]  /*10b90*/  HMMA.16816.F32.BF16 R60, R16, R56, R60 ;  /* 0x00000038103c723c */ /* 0x000fe2000004183c */
[----:B--2---:R-:W-:-:S07]  /*10ba0*/  FFMA.FTZ R81, R0, R129, R99 ;  /* 0x0000008100517223 */ /* 0x004fce0000010063 */
[----:B------:R-:W-:Y:S01]  /*10bb0*/  HMMA.16816.F32.BF16 R28, R16, R58, R28 ;  /* 0x0000003a101c723c */ /* 0x000fe2000004181c */
[----:B------:R1:W-:Y:S02]  /*10bc0*/  MUFU.TANH R99, R48 ;  /* 0x0000003000637308 */ /* 0x0003e40000002400 */
[----:B-1----:R-:W1:Y:S05]  /*10bd0*/  LDSM.16.M88.4 R48, [R185+0x6c00] ;  /* 0x006c0000b930783b */ /* 0x002e6a0000000200 */
[----:B---3--:R-:W-:Y:S08]  /*10be0*/  HMMA.16816.F32.BF16 R20, R32, R46, R20 ;  /* 0x0000002e2014723c */ /* 0x008ff00000041814 */
[C---:B------:R-:W-:Y:S08]  /*10bf0*/  HMMA.16816.F32.BF16 R60, R12.reuse, R36, R60 ;  /* 0x000000240c3c723c */ /* 0x040ff0000004183c */
[----:B------:R-:W-:Y:S01]  /*10c00*/  HMMA.16816.F32.BF16 R28, R12, R38, R28 ;  /* 0x000000260c1c723c */ /* 0x000fe2000004181c */
[----:B------:R-:W2:Y:S07]  /*10c10*/  LDSM.16.M88.4 R36, [R188+0x8c00] ;  /* 0x008c0000bc24783b */ /* 0x000eae0000000200 */
[----:B------:R-:W-:Y:S01]  /*10c20*/  HMMA.16816.F32.BF16 R24, R32, R44, R24 ;  /* 0x0000002c2018723c */ /* 0x000fe20000041818 */
[----:B------:R-:W-:Y:S07]  /*10c30*/  LDSM.16.M88.4 R32, [R185+0x8c00] ;  /* 0x008c0000b920783b */ /* 0x000fee0000000200 */
[C---:B----4-:R-:W-:Y:S07]  /*10c40*/  HMMA.16816.F32.BF16 R72, R8.reuse, R40, R72 ;  /* 0x000000280848723c */ /* 0x050fee0000041848 */
[-C--:B------:R-:W-:Y:S01]  /*10c50*/  FMUL.FTZ R40, R77, R54.reuse ;  /* 0x000000364d287220 */ /* 0x080fe20000410000 */
[----:B------:R-:W-:Y:S03]  /*10c60*/  HMMA.16816.F32.BF16 R68, R8, R42, R68 ;  /* 0x0000002a0844723c */ /* 0x000fe60000041844 */
[----:B------:R3:W-:Y:S05]  /*10c70*/  MUFU.TANH R56, R40 ;  /* 0x0000002800387308 */ /* 0x0007ea0000002400 */
[C---:B-1----:R-:W-:Y:S01]  /*10c80*/  HMMA.16816.F32.BF16 R20, R16.reuse, R50, R20 ;  /* 0x000000321014723c */ /* 0x042fe20000041814 */
[----:B---3--:R-:W1:Y:S07]  /*10c90*/  LDSM.16.M88.4 R40, [R185+0x8800] ;  /* 0x00880000b928783b */ /* 0x008e6e0000000200 */
[----:B------:R-:W-:Y:S01]  /*10ca0*/  HMMA.16816.F32.BF16 R24, R16, R48, R24 ;  /* 0x000000301018723c */ /* 0x000fe20000041818 */
[C---:B------:R-:W-:Y:S01]  /*10cb0*/  IADD3 R124, R121.reuse, 0x9, RZ ;  /* 0x00000009797c7810 */ /* 0x040fe20007ffe0ff */
[-C--:B------:R-:W-:Y:S01]  /*10cc0*/  FMUL.FTZ R100, R100, R54.reuse ;  /* 0x0000003664647220 */ /* 0x080fe20000410000 */
[----:B------:R-:W-:Y:S01]  /*10cd0*/  MUFU.TANH R97, R97 ;  /* 0x0000006100617308 */ /* 0x000fe20000002400 */
[----:B------:R-:W-:Y:S01]  /*10ce0*/  IADD3 R130, R121, 0x18, RZ ;  /* 0x0000001879827810 */ /* 0x000fe20007ffe0ff */
[----:B------:R-:W-:Y:S01]  /*10cf0*/  FMUL.FTZ R104, R113, R54 ;  /* 0x0000003671687220 */ /* 0x000fe20000410000 */
[----:B------:R-:W-:-:S02]  /*10d00*/  IADD3 R66, R121, 0x1, RZ ;  /* 0x0000000179427810 */ /* 0x000fc40007ffe0ff */
[C---:B------:R-:W-:Y:S02]  /*10d10*/  IADD3 R140, R121.reuse, 0x21, RZ ;  /* 0x00000021798c7810 */ /* 0x040fe40007ffe0ff */
[----:B------:R-:W-:-:S06]  /*10d20*/  IADD3 R122, R121, 0x8, RZ ;  /* 0x00000008797a7810 */ /* 0x000fcc0007ffe0ff */
[----:B--2---:R-:W-:Y:S01]  /*10d30*/  HMMA.16816.F32.BF16 R20, R12, R38, R20 ;  /* 0x000000260c14723c */ /* 0x004fe20000041814 */
[----:B------:R-:W2:Y:S01]  /*10d40*/  I2F R127, R124 ;  /* 0x0000007c007f7306 */ /* 0x000ea20000201400 */
[-C--:B------:R-:W-:Y:S01]  /*10d50*/  FMUL.FTZ R88, R88, R54.reuse ;  /* 0x0000003658587220 */ /* 0x080fe20000410000 */
[----:B------:R-:W-:Y:S01]  /*10d60*/  IADD3 R144, R121, 0x30, RZ ;  /* 0x0000003079907810 */ /* 0x000fe20007ffe0ff */
[----:B------:R-:W-:Y:S01]  /*10d70*/  FMUL.FTZ R85, R85, R54 ;  /* 0x0000003655557220 */ /* 0x000fe20000410000 */
[----:B------:R-:W-:Y:S01]  /*10d80*/  IADD3 R128, R121, 0x11, RZ ;  /* 0x0000001179807810 */ /* 0x000fe20007ffe0ff */
[----:B------:R-:W-:-:S03]  /*10d90*/  IMAD.IADD R210, R64, 0x1, -R5 ;  /* 0x0000000140d27824 */ /* 0x000fc600078e0a05 */
[----:B------:R-:W-:Y:S01]  /*10da0*/  MUFU.TANH R186, R186 ;  /* 0x000000ba00ba7308 */ /* 0x000fe20000002400 */
[-C--:B------:R-:W-:Y:S02]  /*10db0*/  FMUL.FTZ R105, R102, R54.reuse ;  /* 0x0000003666697220 */ /* 0x080fe40000410000 */
[-C--:B------:R-:W-:Y:S01]  /*10dc0*/  FMUL.FTZ R101, R101, R54.reuse ;  /* 0x0000003665657220 */ /* 0x080fe20000410000 */
[----:B------:R-:W-:Y:S04]  /*10dd0*/  HMMA.16816.F32.BF16 R24, R12, R36, R24 ;  /* 0x000000240c18723c */ /* 0x000fe80000041818 */
[----:B------:R-:W-:Y:S01]  /*10de0*/  MUFU.TANH R109, R109 ;  /* 0x0000006d006d7308 */ /* 0x000fe20000002400 */
[----:B------:R-:W-:Y:S01]  /*10df0*/  IMAD R5, R118, 0x20, R119 ;  /* 0x0000002076057824 */ /* 0x000fe200078e0277 */
[----:B------:R-:W-:Y:S01]  /*10e00*/  IADD3 R132, R121, 0x19, RZ ;  /* 0x0000001979847810 */ /* 0x000fe20007ffe0ff */
[----:B------:R-:W-:-:S05]  /*10e10*/  FMUL.FTZ R106, R114, R54 ;  /* 0x00000036726a7220 */ /* 0x000fca0000410000 */
[----:B------:R-:W-:Y:S01]  /*10e20*/  MUFU.TANH R110, R110 ;  /* 0x0000006e006e7308 */ /* 0x000fe20000002400 */
[----:B------:R-:W-:Y:S01]  /*10e30*/  IADD3 R150, R121, 0x39, RZ ;  /* 0x0000003979967810 */ /* 0x000fe20007ffe0ff */
[----:B-1----:R-:W-:Y:S01]  /*10e40*/  HMMA.16816.F32.BF16 R60, R8, R40, R60 ;  /* 0x00000028083c723c */ /* 0x002fe2000004183c */
[----:B------:R-:W-:Y:S01]  /*10e50*/  FMUL.FTZ R89, R89, R54 ;  /* 0x0000003659597220 */ /* 0x000fe20000410000 */
[----:B------:R-:W-:-:S04]  /*10e60*/  IADD3 R134, R121, 0x20, RZ ;  /* 0x0000002079867810 */ /* 0x000fc80007ffe0ff */
[----:B------:R-:W-:Y:S01]  /*10e70*/  MUFU.TANH R212, R212 ;  /* 0x000000d400d47308 */ /* 0x000fe20000002400 */
[----:B------:R-:W-:Y:S01]  /*10e80*/  IADD3 R6, R4, 0x8, RZ ;  /* 0x0000000804067810 */ /* 0x000fe20007ffe0ff */
[-C--:B------:R-:W-:Y:S01]  /*10e90*/  FMUL.FTZ R107, R115, R54.reuse ;  /* 0x00000036736b7220 */ /* 0x080fe20000410000 */
[----:B------:R-:W-:Y:S01]  /*10ea0*/  IADD3 R138, R121, 0x28, RZ ;  /* 0x00000028798a7810 */ /* 0x000fe20007ffe0ff */
[----:B------:R-:W-:-:S04]  /*10eb0*/  FMUL.FTZ R92, R92, R54 ;  /* 0x000000365c5c7220 */ /* 0x000fc80000410000 */
[----:B------:R-:W-:Y:S01]  /*10ec0*/  MUFU.TANH R111, R111 ;  /* 0x0000006f006f7308 */ /* 0x000fe20000002400 */
[----:B------:R-:W-:Y:S01]  /*10ed0*/  HMMA.16816.F32.BF16 R28, R8, R42, R28 ;  /* 0x0000002a081c723c */ /* 0x000fe2000004181c */
[----:B------:R-:W-:Y:S01]  /*10ee0*/  FMUL.FTZ R93, R93, R54 ;  /* 0x000000365d5d7220 */ /* 0x000fe20000410000 */
[----:B------:R-:W-:-:S05]  /*10ef0*/  IADD3 R156, R121, 0x48, RZ ;  /* 0x00000048799c7810 */ /* 0x000fca0007ffe0ff */
[----:B------:R-:W-:Y:S01]  /*10f00*/  MUFU.TANH R211, R211 ;  /* 0x000000d300d37308 */ /* 0x000fe20000002400 */
[C---:B------:R-:W-:Y:S01]  /*10f10*/  IADD3 R142, R121.reuse, 0x29, RZ ;  /* 0x00000029798e7810 */ /* 0x040fe20007ffe0ff */
[-C--:B------:R-:W-:Y:S01]  /*10f20*/  FMUL.FTZ R90, R90, R54.reuse ;  /* 0x000000365a5a7220 */ /* 0x080fe20000410000 */
[----:B------:R-:W-:Y:S01]  /*10f30*/  IADD3 R146, R121, 0x31, RZ ;  /* 0x0000003179927810 */ /* 0x000fe20007ffe0ff */
[-C--:B------:R-:W-:Y:S01]  /*10f40*/  FMUL.FTZ R73, R73, R54.reuse ;  /* 0x0000003649497220 */ /* 0x080fe20000410000 */
[----:B------:R-:W-:Y:S01]  /*10f50*/  IADD3 R162, R121, 0x51, RZ ;  /* 0x0000005179a27810 */ /* 0x000fe20007ffe0ff */
[-C--:B------:R-:W-:Y:S02]  /*10f60*/  FMUL.FTZ R91, R91, R54.reuse ;  /* 0x000000365b5b7220 */ /* 0x080fe40000410000 */
[-C--:B------:R-:W-:Y:S01]  /*10f70*/  FMUL.FTZ R84, R84, R54.reuse ;  /* 0x0000003654547220 */ /* 0x080fe20000410000 */
[----:B------:R-:W-:Y:S01]  /*10f80*/  I2F R133, R130 ;  /* 0x0000008200857306 */ /* 0x000fe20000201400 */
[----:B------:R-:W-:Y:S01]  /*10f90*/  IADD3 R148, R121, 0x38, RZ ;  /* 0x0000003879947810 */ /* 0x000fe20007ffe0ff */
[----:B------:R-:W-:Y:S01]  /*10fa0*/  FMUL.FTZ R83, R83, R54 ;  /* 0x0000003653537220 */ /* 0x000fe20000410000 */
[----:B------:R-:W-:-:S02]  /*10fb0*/  IADD3 R152, R121, 0x40, RZ ;  /* 0x0000004079987810 */ /* 0x000fc40007ffe0ff */
[----:B------:R-:W-:Y:S01]  /*10fc0*/  IADD3 R168, R121, 0x60, RZ ;  /* 0x0000006079a87810 */ /* 0x000fe20007ffe0ff */
[-C--:B------:R-:W-:Y:S01]  /*10fd0*/  FMUL.FTZ R58, R79, R54.reuse ;  /* 0x000000364f3a7220 */ /* 0x080fe20000410000 */
[----:B------:R-:W-:Y:S01]  /*10fe0*/  IADD3 R154, R121, 0x41, RZ ;  /* 0x00000041799a7810 */ /* 0x000fe20007ffe0ff */
[----:B------:R-:W-:Y:S01]  /*10ff0*/  MUFU.TANH R100, R100 ;  /* 0x0000006400647308 */ /* 0x000fe20000002400 */
[-C--:B------:R-:W-:Y:S01]  /*11000*/  FMUL.FTZ R102, R103, R54.reuse ;  /* 0x0000003667667220 */ /* 0x080fe20000410000 */
[----:B------:R-:W-:Y:S01]  /*11010*/  IMNMX R118, R4, R65, PT ;  /* 0x0000004104767217 */ /* 0x000fe20003800200 */
[----:B------:R-:W-:Y:S01]  /*11020*/  FMUL.FTZ R59, R72, R54 ;  /* 0x00000036483b7220 */ /* 0x000fe20000410000 */
[----:B------:R-:W-:-:S04]  /*11030*/  IADD3 R158, R121, 0x49, RZ ;  /* 0x00000049799e7810 */ /* 0x000fc80007ffe0ff */
[----:B------:R-:W-:Y:S01]  /*11040*/  MUFU.TANH R55, R55 ;  /* 0x0000003700377308 */ /* 0x000fe20000002400 */
[-C--:B------:R-:W-:Y:S01]  /*11050*/  FMUL.FTZ R103, R112, R54.reuse ;  /* 0x0000003670677220 */ /* 0x080fe20000410000 */
[----:B------:R-:W-:Y:S01]  /*11060*/  HMMA.16816.F32.BF16 R20, R8, R34, R20 ;  /* 0x000000220814723c */ /* 0x000fe20000041814 */
[-C--:B------:R-:W-:Y:S01]  /*11070*/  FMUL.FTZ R57, R78, R54.reuse ;  /* 0x000000364e397220 */ /* 0x080fe20000410000 */
[C---:B------:R-:W-:Y:S01]  /*11080*/  IADD3 R174, R121.reuse, 0x69, RZ ;  /* 0x0000006979ae7810 */ /* 0x040fe20007ffe0ff */
[-C--:B------:R-:W-:Y:S01]  /*11090*/  FMUL.FTZ R74, R74, R54.reuse ;  /* 0x000000364a4a7220 */ /* 0x080fe20000410000 */
[C---:B------:R-:W-:Y:S02]  /*110a0*/  IADD3 R160, R121.reuse, 0x50, RZ ;  /* 0x0000005079a07810 */ /* 0x040fe40007ffe0ff */
[----:B------:R-:W-:Y:S01]  /*110b0*/  MUFU.TANH R86, R86 ;  /* 0x0000005600567308 */ /* 0x000fe20000002400 */
[----:B------:R-:W-:Y:S01]  /*110c0*/  IADD3 R164, R121, 0x58, RZ ;  /* 0x0000005879a47810 */ /* 0x000fe20007ffe0ff */
[-C--:B------:R-:W-:Y:S01]  /*110d0*/  FMUL.FTZ R44, R75, R54.reuse ;  /* 0x000000364b2c7220 */ /* 0x080fe20000410000 */
[C---:B------:R-:W-:Y:S01]  /*110e0*/  IADD3 R180, R121.reuse, 0x78, RZ ;  /* 0x0000007879b47810 */ /* 0x040fe20007ffe0ff */
[-C--:B------:R-:W-:Y:S01]  /*110f0*/  FMUL.FTZ R45, R68, R54.reuse ;  /* 0x00000036442d7220 */ /* 0x080fe20000410000 */
[----:B------:R-:W-:Y:S01]  /*11100*/  IADD3 R166, R121, 0x59, RZ ;  /* 0x0000005979a67810 */ /* 0x000fe20007ffe0ff */
[----:B------:R-:W-:Y:S01]  /*11110*/  FMUL.FTZ R46, R71, R54 ;  /* 0x00000036472e7220 */ /* 0x000fe20000410000 */
[----:B------:R-:W-:Y:S01]  /*11120*/  IADD3 R170, R121, 0x61, RZ ;  /* 0x0000006179aa7810 */ /* 0x000fe20007ffe0ff */
[----:B------:R-:W1:Y:S01]  /*11130*/  I2F R125, R66 ;  /* 0x00000042007d7306 */ /* 0x000e620000201400 */
[----:B------:R-:W-:Y:S01]  /*11140*/  ISETP.GE.AND P6, PT, R124, R118, PT ;  /* 0x000000767c00720c */ /* 0x000fe20003fc6270 */
[----:B------:R-:W-:-:S06]  /*11150*/  DEPBAR.LE SB0, 0x0 ;  /* 0x000080000000791a */ /* 0x000fcc0000000000 */
[----:B------:R-:W-:Y:S08]  /*11160*/  I2F R141, R140 ;  /* 0x0000008c008d7306 */ /* 0x000ff00000201400 */
[----:B------:R-:W3:Y:S01]  /*11170*/  MUFU.TANH R104, R104 ;  /* 0x0000006800687308 */ /* 0x000ee20000002400 */
[----:B------:R-:W-:-:S07]  /*11180*/  FMUL.FTZ R112, R94, R54 ;  /* 0x000000365e707220 */ /* 0x000fce0000410000 */
[----:B------:R-:W4:Y:S01]  /*11190*/  I2F R123, R122 ;  /* 0x0000007a007b7306 */ /* 0x000f220000201400 */
[----:B------:R-:W-:Y:S01]  /*111a0*/  FMUL.FTZ R94, R95, R54 ;  /* 0x000000365f5e7220 */ /* 0x000fe20000410000 */
[----:B------:R-:W-:-:S06]  /*111b0*/  IMNMX R119, R6, R65, PT ;  /* 0x0000004106777217 */ /* 0x000fcc0003800200 */
[----:B------:R-:W-:Y:S08]  /*111c0*/  I2F R145, R144 ;  /* 0x0000009000917306 */ /* 0x000ff00000201400 */
[----:B------:R-:W1:Y:S08]  /*111d0*/  MUFU.TANH R88, R88 ;  /* 0x0000005800587308 */ /* 0x000e700000002400 */
[----:B------:R2:W-:Y:S08]  /*111e0*/  MUFU.TANH R114, R85 ;  /* 0x0000005500727308 */ /* 0x0005f00000002400 */
[----:B------:R-:W1:Y:S01]  /*111f0*/  I2F R131, R128 ;  /* 0x0000008000837306 */ /* 0x000e620000201400 */
[----:B--2---:R-:W-:-:S07]  /*11200*/  FFMA.FTZ R85, R0, R127, R97 ;  /* 0x0000007f00557223 */ /* 0x004fce0000010061 */
[----:B------:R-:W-:Y:S01]  /*11210*/  I2F R135, R132 ;  /* 0x0000008400877306 */ /* 0x000fe20000201400 */
[----:B------:R-:W-:Y:S01]  /*11220*/  IMAD.IADD R4, R120, 0x1, R5 ;  /* 0x0000000178047824 */ /* 0x000fe200078e0205 */
[----:B------:R-:W-:-:S06]  /*11230*/  FSEL R85, R85, -INF , !P6 ;  /* 0xff80000055557808 */ /* 0x000fcc0007000000 */
[----:B------:R-:W-:Y:S01]  /*11240*/  MUFU.TANH R101, R101 ;  /* 0x0000006500657308 */ /* 0x000fe20000002400 */
[-C--:B------:R-:W-:Y:S01]  /*11250*/  ISETP.GE.AND P6, PT, R130, R118.reuse, PT ;  /* 0x000000768200720c */ /* 0x080fe20003fc6270 */
[----:B------:R-:W-:Y:S06]  /*11260*/  HMMA.16816.F32.BF16 R24, R8, R32, R24 ;  /* 0x000000200818723c */ /* 0x000fec0000041818 */
[----:B------:R-:W2:Y:S01]  /*11270*/  MUFU.TANH R102, R102 ;  /* 0x0000006600667308 */ /* 0x000ea20000002400 */
[----:B------:R-:W-:Y:S01]  /*11280*/  ISETP.GE.AND P5, PT, R66, R118, PT ;  /* 0x000000764200720c */ /* 0x000fe20003fa6270 */
[----:B-1----:R-:W-:Y:S01]  /*11290*/  FFMA.FTZ R5, R0, R125, R186 ;  /* 0x0000007d00057223 */ /* 0x002fe200000100ba */
[----:B------:R-:W-:-:S05]  /*112a0*/  ISETP.GE.AND P2, PT, R66, R119, PT ;  /* 0x000000774200720c */ /* 0x000fca0003f46270 */
[----:B------:R-:W1:Y:S01]  /*112b0*/  I2F R153, R150 ;  /* 0x0000009600997306 */ /* 0x000e620000201400 */
[----:B------:R-:W-:-:S07]  /*112c0*/  FFMA.FTZ R6, R0, R125, R109 ;  /* 0x0000007d00067223 */ /* 0x000fce000001006d */
[----:B------:R1:W-:Y:S01]  /*112d0*/  MUFU.TANH R95, R89 ;  /* 0x00000059005f7308 */ /* 0x0003e20000002400 */
[----:B------:R-:W-:Y:S02]  /*112e0*/  FMUL.FTZ R66, R80, R54 ;  /* 0x0000003650427220 */ /* 0x000fe40000410000 */
[----:B---3--:R-:W-:-:S05]  /*112f0*/  FFMA.FTZ R104, R0, R141, R104 ;  /* 0x0000008d00687223 */ /* 0x008fca0000010068 */
[----:B------:R-:W-:Y:S01]  /*11300*/  I2F R139, R134 ;  /* 0x00000086008b7306 */ /* 0x000fe20000201400 */
[----:B----4-:R-:W-:-:S07]  /*11310*/  FFMA.FTZ R7, R0, R123, R96 ;  /* 0x0000007b00077223 */ /* 0x010fce0000010060 */
[----:B------:R-:W3:Y:S01]  /*11320*/  MUFU.TANH R105, R105 ;  /* 0x0000006900697308 */ /* 0x000ee20000002400 */
[----:B-1----:R-:W-:-:S07]  /*11330*/  FFMA.FTZ R89, R0, R133, R100 ;  /* 0x0000008500597223 */ /* 0x002fce0000010064 */
[----:B------:R-:W1:Y:S01]  /*11340*/  MUFU.TANH R103, R103 ;  /* 0x0000006700677308 */ /* 0x000e620000002400 */
[----:B------:R-:W-:Y:S01]  /*11350*/  FSEL R89, R89, -INF , !P6 ;  /* 0xff80000059597808 */ /* 0x000fe20007000000 */
[----:B------:R-:W-:-:S06]  /*11360*/  FFMA.FTZ R80, R0, R123, R110 ;  /* 0x0000007b00507223 */ /* 0x000fcc000001006e */
[----:B------:R-:W4:Y:S01]  /*11370*/  MUFU.TANH R106, R106 ;  /* 0x0000006a006a7308 */ /* 0x000f220000002400 */
[----:B------:R-:W-:Y:S01]  /*11380*/  ISETP.GE.AND P6, PT, R140, R118, PT ;  /* 0x000000768c00720c */ /* 0x000fe20003fc6270 */
[----:B------:R-:W-:Y:S01]  /*11390*/  FMUL.FTZ R96, R82, R54 ;  /* 0x0000003652607220 */ /* 0x000fe20000410000 */
[----:B------:R-:W-:-:S05]  /*113a0*/  ISETP.GE.AND P4, PT, R122, R118, PT ;  /* 0x000000767a00720c */ /* 0x000fca0003f86270 */
[----:B------:R-:W-:Y:S01]  /*113b0*/  I2F R143, R138 ;  /* 0x0000008a008f7306 */ /* 0x000fe20000201400 */
[----:B------:R-:W-:Y:S01]  /*113c0*/  ISETP.GE.AND P0, PT, R122, R119, PT ;  /* 0x000000777a00720c */ /* 0x000fe20003f06270 */
[----:B------:R-:W-:-:S06]  /*113d0*/  FFMA.FTZ R76, R0, R129, R212 ;  /* 0x00000081004c7223 */ /* 0x000fcc00000100d4 */
[----:B------:R-:W1:Y:S01]  /*113e0*/  MUFU.TANH R112, R112 ;  /* 0x0000007000707308 */ /* 0x000e620000002400 */
[----:B------:R-:W-:Y:S01]  /*113f0*/  FSEL R5, R5, -INF , !P5 ;  /* 0xff80000005057808 */ /* 0x000fe20006800000 */
[----:B------:R-:W-:Y:S01]  /*11400*/  FFMA.FTZ R67, R0, R145, R88 ;  /* 0x0000009100437223 */ /* 0x000fe20000010058 */
[----:B------:R-:W-:-:S05]  /*11410*/  FSEL R6, R6, -INF , !P2 ;  /* 0xff80000006067808 */ /* 0x000fca0005000000 */
[----:B------:R-:W1:Y:S01]  /*11420*/  I2F R159, R156 ;  /* 0x0000009c009f7306 */ /* 0x000e620000201400 */
[----:B------:R-:W-:Y:S01]  /*11430*/  ISETP.GE.AND P5, PT, R126, R118, PT ;  /* 0x000000767e00720c */ /* 0x000fe20003fa6270 */
[----:B------:R-:W-:Y:S01]  /*11440*/  FMUL.FTZ R60, R60, R54 ;  /* 0x000000363c3c7220 */ /* 0x000fe20000410000 */
[----:B------:R-:W-:-:S05]  /*11450*/  ISETP.GE.AND P2, PT, R126, R119, PT ;  /* 0x000000777e00720c */ /* 0x000fca0003f46270 */
[----:B------:R-:W-:Y:S01]  /*11460*/  I2F R147, R142 ;  /* 0x0000008e00937306 */ /* 0x000fe20000201400 */
[----:B------:R-:W-:Y:S01]  /*11470*/  FSEL R221, R104, -INF , !P6 ;  /* 0xff80000068dd7808 */ /* 0x000fe20007000000 */
[----:B------:R-:W-:-:S06]  /*11480*/  FFMA.FTZ R82, R0, R127, R111 ;  /* 0x0000007f00527223 */ /* 0x000fcc000001006f */
[----:B------:R-:W1:Y:S01]  /*11490*/  MUFU.TANH R107, R107 ;  /* 0x0000006b006b7308 */ /* 0x000e620000002400 */
[----:B------:R-:W-:Y:S01]  /*114a0*/  FSEL R7, R7, -INF , !P4 ;  /* 0xff80000007077808 */ /* 0x000fe20006000000 */
[----:B------:R-:W-:-:S06]  /*114b0*/  FFMA.FTZ R77, R0, R131, R211 ;  /* 0x00000083004d7223 */ /* 0x000fcc00000100d3 */
[----:B------:R-:W1:Y:S01]  /*114c0*/  MUFU.TANH R92, R92 ;  /* 0x0000005c005c7308 */ /* 0x000e620000002400 */
[----:B------:R-:W-:-:S07]  /*114d0*/  FSEL R80, R80, -INF , !P0 ;  /* 0xff80000050507808 */ /* 0x000fce0004000000 */
[----:B------:R-:W1:Y:S01]  /*114e0*/  MUFU.TANH R93, R93 ;  /* 0x0000005d005d7308 */ /* 0x000e620000002400 */
[----:B------:R-:W-:-:S07]  /*114f0*/  ISETP.GE.AND P6, PT, R144, R118, PT ;  /* 0x000000769000720c */ /* 0x000fce0003fc6270 */
[----:B------:R-:W1:Y:S01]  /*11500*/  MUFU.TANH R94, R94 ;  /* 0x0000005e005e7308 */ /* 0x000e620000002400 */
[----:B------:R-:W-:Y:S02]  /*11510*/  ISETP.GE.AND P1, PT, R124, R119, PT ;  /* 0x000000777c00720c */ /* 0x000fe40003f26270 */
[----:B------:R-:W-:-:S05]  /*11520*/  ISETP.GE.AND P4, PT, R128, R118, PT ;  /* 0x000000768000720c */ /* 0x000fca0003f86270 */
[----:B------:R-:W-:Y:S01]  /*11530*/  I2F R149, R146 ;  /* 0x0000009200957306 */ /* 0x000fe20000201400 */
[----:B------:R-:W-:Y:S01]  /*11540*/  ISETP.GE.AND P0, PT, R128, R119, PT ;  /* 0x000000778000720c */ /* 0x000fe20003f06270 */
[----:B--2---:R-:W-:-:S06]  /*11550*/  FFMA.FTZ R72, R0, R135, R102 ;  /* 0x0000008700487223 */ /* 0x004fcc0000010066 */
[----:B------:R-:W2:Y:S01]  /*11560*/  MUFU.TANH R90, R90 ;  /* 0x0000005a005a7308 */ /* 0x000ea20000002400 */
[----:B------:R-:W-:-:S07]  /*11570*/  FSEL R81, R81, -INF , !P5 ;  /* 0xff80000051517808 */ /* 0x000fce0006800000 */
[----:B------:R1:W1:Y:S01]  /*11580*/  MUFU.TANH R113, R91 ;  /* 0x0000005b00717308 */ /* 0x0002620000002400 */
[----:B------:R-:W-:Y:S01]  /*11590*/  FSEL R76, R76, -INF , !P2 ;  /* 0xff8000004c4c7808 */ /* 0x000fe20005000000 */
[----:B------:R-:W-:-:S06]  /*115a0*/  FFMA.FTZ R114, R0, R153, R114 ;  /* 0x0000009900727223 */ /* 0x000fcc0000010072 */
[----:B------:R-:W-:Y:S01]  /*115b0*/  I2F R165, R162 ;  /* 0x000000a200a57306 */ /* 0x000fe20000201400 */
[----:B------:R-:W-:Y:S01]  /*115c0*/  ISETP.GE.AND P5, PT, R132, R118, PT ;  /* 0x000000768400720c */ /* 0x000fe20003fa6270 */
[----:B------:R-:W-:-:S06]  /*115d0*/  FMUL.FTZ R29, R29, R54 ;  /* 0x000000361d1d7220 */ /* 0x000fcc0000410000 */
[----:B------:R-:W2:Y:S01]  /*115e0*/  MUFU.TANH R73, R73 ;  /* 0x0000004900497308 */ /* 0x000ea20000002400 */
[----:B-1----:R-:W-:Y:S01]  /*115f0*/  FFMA.FTZ R91, R0, R135, R101 ;  /* 0x00000087005b7223 */ /* 0x002fe20000010065 */
[----:B------:R-:W-:-:S06]  /*11600*/  ISETP.GE.AND P2, PT, R132, R119, PT ;  /* 0x000000778400720c */ /* 0x000fcc0003f46270 */
[----:B------:R-:W-:Y:S01]  /*11610*/  I2F R151, R148 ;  /* 0x0000009400977306 */ /* 0x000fe20000201400 */
[----:B------:R-:W-:Y:S01]  /*11620*/  FSEL R67, R67, -INF , !P6 ;  /* 0xff80000043437808 */ /* 0x000fe20007000000 */
[----:B---3--:R-:W-:-:S06]  /*11630*/  FFMA.FTZ R78, R0, R133, R105 ;  /* 0x00000085004e7223 */ /* 0x008fcc0000010069 */
[----:B------:R-:W1:Y:S01]  /*11640*/  MUFU.TANH R84, R84 ;  /* 0x0000005400547308 */ /* 0x000e620000002400 */
[----:B------:R-:W-:Y:S01]  /*11650*/  FSEL R82, R82, -INF , !P1 ;  /* 0xff80000052527808 */ /* 0x000fe20004800000 */
[----:B------:R-:W-:-:S06]  /*11660*/  FFMA.FTZ R103, R0, R139, R103 ;  /* 0x0000008b00677223 */ /* 0x000fcc0000010067 */
[----:B------:R3:W-:Y:S01]  /*11670*/  MUFU.TANH R97, R83 ;  /* 0x0000005300617308 */ /* 0x0007e20000002400 */
[----:B------:R-:W-:Y:S01]  /*11680*/  FSEL R77, R77, -INF , !P0 ;  /* 0xff8000004d4d7808 */ /* 0x000fe20004000000 */
[----:B----4-:R-:W-:Y:S01]  /*11690*/  FFMA.FTZ R106, R0, R139, R106 ;  /* 0x0000008b006a7223 */ /* 0x010fe2000001006a */
[----:B------:R-:W-:Y:S01]  /*116a0*/  ISETP.GE.AND P6, PT, R150, R118, PT ;  /* 0x000000769600720c */ /* 0x000fe20003fc6270 */
[----:B------:R-:W-:-:S04]  /*116b0*/  FMUL.FTZ R41, R70, R54 ;  /* 0x0000003646297220 */ /* 0x000fc80000410000 */
[----:B------:R-:W-:Y:S01]  /*116c0*/  I2F R155, R152 ;  /* 0x00000098009b7306 */ /* 0x000fe20000201400 */
[----:B------:R-:W-:Y:S01]  /*116d0*/  ISETP.GE.AND P1, PT, R130, R119, PT ;  /* 0x000000778200720c */ /* 0x000fe20003f26270 */
[----:B---3--:R-:W-:-:S06]  /*116e0*/  FFMA.FTZ R83, R0, R131, R98 ;  /* 0x0000008300537223 */ /* 0x008fcc0000010062 */
[----:B------:R-:W3:Y:S01]  /*116f0*/  MUFU.TANH R96, R96 ;  /* 0x0000006000607308 */ /* 0x000ee20000002400 */
[----:B------:R-:W-:Y:S01]  /*11700*/  ISETP.GE.AND P0, PT, R134, R119, PT ;  /* 0x000000778600720c */ /* 0x000fe20003f06270 */
[----:B------:R-:W-:Y:S01]  /*11710*/  FMUL.FTZ R11, R20, R54 ;  /* 0x00000036140b7220 */ /* 0x000fe20000410000 */
[----:B------:R-:W-:-:S05]  /*11720*/  FSEL R83, R83, -INF , !P4 ;  /* 0xff80000053537808 */ /* 0x000fca0006000000 */
[----:B------:R-:W-:Y:S01]  /*11730*/  I2F R171, R168 ;  /* 0x000000a800ab7306 */ /* 0x000fe20000201400 */
[----:B------:R-:W-:Y:S01]  /*11740*/  ISETP.GE.AND P4, PT, R134, R118, PT ;  /* 0x000000768600720c */ /* 0x000fe20003f86270 */
[----:B------:R-:W-:Y:S01]  /*11750*/  FFMA.FTZ R112, R0, R143, R112 ;  /* 0x0000008f00707223 */ /* 0x000fe20000010070 */
[----:B------:R-:W-:-:S05]  /*11760*/  FSEL R91, R91, -INF , !P5 ;  /* 0xff8000005b5b7808 */ /* 0x000fca0006800000 */
[----:B------:R-:W4:Y:S01]  /*11770*/  MUFU.TANH R42, R60 ;  /* 0x0000003c002a7308 */ /* 0x000f220000002400 */
[----:B------:R-:W-:Y:S01]  /*11780*/  FSEL R72, R72, -INF , !P2 ;  /* 0xff80000048487808 */ /* 0x000fe20005000000 */
[----:B------:R-:W-:Y:S01]  /*11790*/  FMUL.FTZ R40, R69, R54 ;  /* 0x0000003645287220 */ /* 0x000fe20000410000 */
[----:B------:R-:W-:-:S05]  /*117a0*/  ISETP.GE.AND P5, PT, R138, R118, PT ;  /* 0x000000768a00720c */ /* 0x000fca0003fa6270 */
[----:B------:R-:W-:Y:S01]  /*117b0*/  I2F R157, R154 ;  /* 0x0000009a009d7306 */ /* 0x000fe20000201400 */
[----:B------:R-:W-:Y:S01]  /*117c0*/  ISETP.GE.AND P2, PT, R138, R119, PT ;  /* 0x000000778a00720c */ /* 0x000fe20003f46270 */
[----:B------:R-:W-:Y:S01]  /*117d0*/  FFMA.FTZ R99, R0, R159, R99 ;  /* 0x0000009f00637223 */ /* 0x000fe20000010063 */
[----:B------:R-:W-:-:S05]  /*117e0*/  FSEL R215, R114, -INF , !P6 ;  /* 0xff80000072d77808 */ /* 0x000fca0007000000 */
[----:B------:R-:W1:Y:S01]  /*117f0*/  MUFU.TANH R66, R66 ;  /* 0x0000004200427308 */ /* 0x000e620000002400 */
[----:B------:R-:W-:Y:S01]  /*11800*/  FSEL R78, R78, -INF , !P1 ;  /* 0xff8000004e4e7808 */ /* 0x000fe20004800000 */
[C---:B------:R-:W-:Y:S01]  /*11810*/  FFMA.FTZ R107, R0.reuse, R141, R107 ;  /* 0x0000008d006b7223 */ /* 0x040fe2000001006b */
[----:B------:R-:W-:Y:S01]  /*11820*/  FSEL R217, R103, -INF , !P4 ;  /* 0xff80000067d97808 */ /* 0x000fe20006000000 */
[----:B------:R-:W-:Y:S01]  /*11830*/  FFMA.FTZ R92, R0, R143, R92 ;  /* 0x0000008f005c7223 */ /* 0x000fe2000001005c */
[----:B------:R-:W-:-:S03]  /*11840*/  FSEL R138, R106, -INF , !P0 ;  /* 0xff8000006a8a7808 */ /* 0x000fc60004000000 */
[----:B------:R-:W-:Y:S01]  /*11850*/  I2F R161, R158 ;  /* 0x0000009e00a17306 */ /* 0x000fe20000201400 */
[-C--:B------:R-:W-:Y:S01]  /*11860*/  FFMA.FTZ R93, R0, R147.reuse, R93 ;  /* 0x00000093005d7223 */ /* 0x080fe2000001005d */
[----:B------:R-:W-:Y:S01]  /*11870*/  ISETP.GE.AND P6, PT, R156, R118, PT ;  /* 0x000000769c00720c */ /* 0x000fe20003fc6270 */
[----:B------:R-:W-:Y:S01]  /*11880*/  FFMA.FTZ R94, R0, R147, R94 ;  /* 0x00000093005e7223 */ /* 0x000fe2000001005e */
[----:B------:R-:W-:-:S04]  /*11890*/  ISETP.GE.AND P1, PT, R140, R119, PT ;  /* 0x000000778c00720c */ /* 0x000fc80003f26270 */
[----:B------:R-:W1:Y:S01]  /*118a0*/  MUFU.TANH R58, R58 ;  /* 0x0000003a003a7308 */ /* 0x000e620000002400 */
[C---:B------:R-:W-:Y:S01]  /*118b0*/  ISETP.GE.AND P4, PT, R142.reuse, R118, PT ;  /* 0x000000768e00720c */ /* 0x040fe20003f86270 */
[----:B------:R-:W-:Y:S01]  /*118c0*/  FMUL.FTZ R17, R63, R54 ;  /* 0x000000363f117220 */ /* 0x000fe20000410000 */
[----:B------:R-:W-:-:S05]  /*118d0*/  ISETP.GE.AND P0, PT, R142, R119, PT ;  /* 0x000000778e00720c */ /* 0x000fca0003f06270 */
[----:B------:R-:W-:Y:S01]  /*118e0*/  I2F R177, R174 ;  /* 0x000000ae00b17306 */ /* 0x000fe20000201400 */
[----:B------:R-:W-:Y:S01]  /*118f0*/  FSEL R212, R112, -INF , !P2 ;  /* 0xff80000070d47808 */ /* 0x000fe20005000000 */
[----:B--2---:R-:W-:-:S06]  /*11900*/  FFMA.FTZ R64, R0, R145, R90 ;  /* 0x0000009100407223 */ /* 0x004fcc000001005a */
[----:B------:R-:W2:Y:S01]  /*11910*/  MUFU.TANH R12, R29 ;  /* 0x0000001d000c7308 */ /* 0x000ea20000002400 */
[----:B------:R-:W-:Y:S01]  /*11920*/  FFMA.FTZ R65, R0, R149, R113 ;  /* 0x0000009500417223 */ /* 0x000fe20000010071 */
[----:B------:R-:W-:Y:S01]  /*11930*/  ISETP.GE.AND P2, PT, R146, R119, PT ;  /* 0x000000779200720c */ /* 0x000fe20003f46270 */
[----:B------:R-:W-:-:S05]  /*11940*/  FMUL.FTZ R18, R28, R54 ;  /* 0x000000361c127220 */ /* 0x000fca0000410000 */
[----:B------:R-:W-:Y:S01]  /*11950*/  I2F R163, R160 ;  /* 0x000000a000a37306 */ /* 0x000fe20000201400 */
[----:B------:R-:W-:Y:S01]  /*11960*/  FMUL.FTZ R13, R30, R54 ;  /* 0x000000361e0d7220 */ /* 0x000fe20000410000 */
[----:B------:R-:W-:Y:S01]  /*11970*/  FSEL R145, R99, -INF , !P6 ;  /* 0xff80000063917808 */ /* 0x000fe20007000000 */
[----:B------:R-:W-:-:S05]  /*11980*/  FFMA.FTZ R73, R0, R165, R73 ;  /* 0x000000a500497223 */ /* 0x000fca0000010049 */
[----:B------:R-:W2:Y:S01]  /*11990*/  MUFU.TANH R57, R57 ;  /* 0x0000003900397308 */ /* 0x000ea20000002400 */
[----:B------:R-:W-:Y:S01]  /*119a0*/  IADD3 R172, R121, 0x68, RZ ;  /* 0x0000006879ac7810 */ /* 0x000fe20007ffe0ff */
[----:B------:R-:W-:-:S06]  /*119b0*/  FFMA.FTZ R95, R0, R149, R95 ;  /* 0x00000095005f7223 */ /* 0x000fcc000001005f */
[----:B------:R-:W2:Y:S01]  /*119c0*/  MUFU.TANH R59, R59 ;  /* 0x0000003b003b7308 */ /* 0x000ea20000002400 */
[----:B------:R-:W-:Y:S01]  /*119d0*/  FSEL R140, R107, -INF , !P1 ;  /* 0xff8000006b8c7808 */ /* 0x000fe20004800000 */
[----:B-1----:R-:W-:-:S06]  /*119e0*/  FFMA.FTZ R84, R0, R151, R84 ;  /* 0x0000009700547223 */ /* 0x002fcc0000010054 */
[----:B------:R-:W1:Y:S01]  /*119f0*/  MUFU.TANH R74, R74 ;  /* 0x0000004a004a7308 */ /* 0x000e620000002400 */
[----:B------:R-:W-:Y:S01]  /*11a00*/  FSEL R219, R92, -INF , !P5 ;  /* 0xff8000005cdb7808 */ /* 0x000fe20006800000 */
[----:B------:R-:W-:Y:S01]  /*11a10*/  FFMA.FTZ R55, R0, R151, R55 ;  /* 0x0000009700377223 */ /* 0x000fe20000010037 */
[----:B------:R-:W-:Y:S01]  /*11a20*/  FSEL R223, R93, -INF , !P4 ;  /* 0xff8000005ddf7808 */ /* 0x000fe20006000000 */
[----:B------:R-:W-:Y:S01]  /*11a30*/  FMUL.FTZ R61, R61, R54 ;  /* 0x000000363d3d7220 */ /* 0x000fe20000410000 */
[----:B------:R-:W-:-:S03]  /*11a40*/  FSEL R122, R94, -INF , !P0 ;  /* 0xff8000005e7a7808 */ /* 0x000fc60004000000 */
[----:B------:R-:W-:Y:S01]  /*11a50*/  I2F R167, R164 ;  /* 0x000000a400a77306 */ /* 0x000fe20000201400 */
[----:B------:R-:W-:Y:S01]  /*11a60*/  FMUL.FTZ R62, R62, R54 ;  /* 0x000000363e3e7220 */ /* 0x000fe20000410000 */
[----:B------:R-:W-:Y:S01]  /*11a70*/  ISETP.GE.AND P6, PT, R162, R118, PT ;  /* 0x00000076a200720c */ /* 0x000fe20003fc6270 */
[----:B------:R-:W-:Y:S01]  /*11a80*/  FMUL.FTZ R9, R26, R54 ;  /* 0x000000361a097220 */ /* 0x000fe20000410000 */
[----:B------:R-:W-:-:S04]  /*11a90*/  ISETP.GE.AND P1, PT, R144, R119, PT ;  /* 0x000000779000720c */ /* 0x000fc80003f26270 */
[----:B------:R-:W1:Y:S01]  /*11aa0*/  MUFU.TANH R41, R41 ;  /* 0x0000002900297308 */ /* 0x000e620000002400 */
[-C--:B------:R-:W-:Y:S02]  /*11ab0*/  ISETP.GE.AND P5, PT, R146, R118.reuse, PT ;  /* 0x000000769200720c */ /* 0x080fe40003fa6270 */
[C---:B------:R-:W-:Y:S02]  /*11ac0*/  ISETP.GE.AND P4, PT, R148.reuse, R118, PT ;  /* 0x000000769400720c */ /* 0x040fe40003f86270 */
[----:B------:R-:W-:-:S03]  /*11ad0*/  ISETP.GE.AND P0, PT, R148, R119, PT ;  /* 0x000000779400720c */ /* 0x000fc60003f06270 */
[----:B------:R-:W-:Y:S01]  /*11ae0*/  I2F R183, R180 ;  /* 0x000000b400b77306 */ /* 0x000fe20000201400 */
[----:B------:R-:W-:Y:S01]  /*11af0*/  IADD3 R176, R121, 0x70, RZ ;  /* 0x0000007079b07810 */ /* 0x000fe20007ffe0ff */
[----:B---3--:R-:W-:Y:S01]  /*11b00*/  FFMA.FTZ R96, R0, R155, R96 ;  /* 0x0000009b00607223 */ /* 0x008fe20000010060 */
[----:B------:R-:W-:-:S05]  /*11b10*/  FSEL R65, R65, -INF , !P2 ;  /* 0xff80000041417808 */ /* 0x000fca0005000000 */
[----:B------:R-:W3:Y:S01]  /*11b20*/  MUFU.TANH R11, R11 ;  /* 0x0000000b000b7308 */ /* 0x000ee20000002400 */
[-C--:B------:R-:W-:Y:S01]  /*11b30*/  FMUL.FTZ R14, R31, R54.reuse ;  /* 0x000000361f0e7220 */ /* 0x080fe20000410000 */
[----:B------:R-:W-:Y:S01]  /*11b40*/  ISETP.GE.AND P2, PT, R152, R119, PT ;  /* 0x000000779800720c */ /* 0x000fe20003f46270 */
[----:B------:R-:W-:-:S05]  /*11b50*/  FMUL.FTZ R24, R24, R54 ;  /* 0x0000003618187220 */ /* 0x000fca0000410000 */
[----:B------:R-:W-:Y:S01]  /*11b60*/  I2F R169, R166 ;  /* 0x000000a600a97306 */ /* 0x000fe20000201400 */
[-C--:B------:R-:W-:Y:S01]  /*11b70*/  FMUL.FTZ R8, R25, R54.reuse ;  /* 0x0000003619087220 */ /* 0x080fe20000410000 */
[----:B------:R-:W-:Y:S01]  /*11b80*/  FSEL R147, R73, -INF , !P6 ;  /* 0xff80000049937808 */ /* 0x000fe20007000000 */
[----:B------:R-:W-:-:S05]  /*11b90*/  FMUL.FTZ R10, R27, R54 ;  /* 0x000000361b0a7220 */ /* 0x000fca0000410000 */
[----:B------:R-:W1:Y:S01]  /*11ba0*/  MUFU.TANH R44, R44 ;  /* 0x0000002c002c7308 */ /* 0x000e620000002400 */
[----:B----4-:R-:W-:Y:S01]  /*11bb0*/  FFMA.FTZ R42, R0, R171, R42 ;  /* 0x000000ab002a7223 */ /* 0x010fe2000001002a */
[----:B------:R-:W-:-:S06]  /*11bc0*/  IADD3 R178, R121, 0x71, RZ ;  /* 0x0000007179b27810 */ /* 0x000fcc0007ffe0ff */
[----:B------:R-:W4:Y:S01]  /*11bd0*/  MUFU.TANH R45, R45 ;  /* 0x0000002d002d7308 */ /* 0x000f220000002400 */
[----:B------:R-:W-:Y:S01]  /*11be0*/  FSEL R64, R64, -INF , !P1 ;  /* 0xff80000040407808 */ /* 0x000fe20004800000 */
[----:B------:R-:W-:-:S06]  /*11bf0*/  FFMA.FTZ R86, R0, R153, R86 ;  /* 0x0000009900567223 */ /* 0x000fcc0000010056 */
[----:B------:R-:W1:Y:S01]  /*11c00*/  MUFU.TANH R40, R40 ;  /* 0x0000002800287308 */ /* 0x000e620000002400 */
[----:B------:R-:W-:Y:S01]  /*11c10*/  FSEL R213, R95, -INF , !P5 ;  /* 0xff8000005fd57808 */ /* 0x000fe20006800000 */
[----:B------:R-:W-:-:S06]  /*11c20*/  FFMA.FTZ R66, R0, R155, R66 ;  /* 0x0000009b00427223 */ /* 0x000fcc0000010042 */
[----:B------:R-:W1:Y:S01]  /*11c30*/  MUFU.TANH R46, R46 ;  /* 0x0000002e002e7308 */ /* 0x000e620000002400 */
[----:B------:R-:W-:Y:S01]  /*11c40*/  FSEL R211, R84, -INF , !P4 ;  /* 0xff80000054d37808 */ /* 0x000fe20006000000 */
[CC--:B------:R-:W-:Y:S01]  /*11c50*/  FFMA.FTZ R87, R0.reuse, R157.reuse, R87 ;  /* 0x0000009d00577223 */ /* 0x0c0fe20000010057 */
[----:B------:R-:W-:Y:S01]  /*11c60*/  FSEL R120, R55, -INF , !P0 ;  /* 0xff80000037787808 */ /* 0x000fe20004000000 */
[----:B------:R-:W-:Y:S01]  /*11c70*/  FFMA.FTZ R97, R0, R157, R97 ;  /* 0x0000009d00617223 */ /* 0x000fe20000010061 */
[----:B------:R-:W-:-:S03]  /*11c80*/  ISETP.GE.AND P6, PT, R168, R118, PT ;  /* 0x00000076a800720c */ /* 0x000fc60003fc6270 */
[----:B------:R-:W-:Y:S01]  /*11c90*/  I2F R173, R170 ;  /* 0x000000aa00ad7306 */ /* 0x000fe20000201400 */
[----:B------:R-:W-:Y:S02]  /*11ca0*/  ISETP.GE.AND P1, PT, R150, R119, PT ;  /* 0x000000779600720c */ /* 0x000fe40003f26270 */
[----:B------:R-:W-:-:S05]  /*11cb0*/  ISETP.GE.AND P5, PT, R152, R118, PT ;  /* 0x000000769800720c */ /* 0x000fca0003fa6270 */
[----:B------:R-:W1:Y:S01]  /*11cc0*/  MUFU.TANH R17, R17 ;  /* 0x0000001100117308 */ /* 0x000e620000002400 */
[C---:B------:R-:W-:Y:S02]  /*11cd0*/  ISETP.GE.AND P4, PT, R154.reuse, R118, PT ;  /* 0x000000769a00720c */ /* 0x040fe40003f86270 */
[----:B------:R-:W-:Y:S01]  /*11ce0*/  ISETP.GE.AND P0, PT, R154, R119, PT ;  /* 0x000000779a00720c */ /* 0x000fe20003f06270 */
[----:B------:R-:W-:-:S04]  /*11cf0*/  FFMA.FTZ R58, R0, R161, R58 ;  /* 0x000000a1003a7223 */ /* 0x000fc8000001003a */
[----:B------:R-:W-:Y:S01]  /*11d00*/  I2F R175, R172 ;  /* 0x000000ac00af7306 */ /* 0x000fe20000201400 */
[----:B------:R-:W-:Y:S01]  /*11d10*/  FSEL R132, R96, -INF , !P2 ;  /* 0xff80000060847808 */ /* 0x000fe20005000000 */
[-C--:B------:R-:W-:Y:S01]  /*11d20*/  FMUL.FTZ R22, R22, R54.reuse ;  /* 0x0000003616167220 */ /* 0x080fe20000410000 */
[----:B------:R-:W-:Y:S01]  /*11d30*/  ISETP.GE.AND P2, PT, R158, R119, PT ;  /* 0x000000779e00720c */ /* 0x000fe20003f46270 */
[----:B------:R-:W-:-:S04]  /*11d40*/  FMUL.FTZ R23, R23, R54 ;  /* 0x0000003617177220 */ /* 0x000fc80000410000 */
[----:B------:R-:W-:Y:S01]  /*11d50*/  MUFU.TANH R36, R61 ;  /* 0x0000003d00247308 */ /* 0x000fe20000002400 */
[----:B------:R-:W-:Y:S01]  /*11d60*/  FSEL R131, R42, -INF , !P6 ;  /* 0xff8000002a837808 */ /* 0x000fe20007000000 */
[----:B--2---:R-:W-:-:S06]  /*11d70*/  FFMA.FTZ R125, R0, R177, R12 ;  /* 0x000000b1007d7223 */ /* 0x004fcc000001000c */
[----:B------:R-:W2:Y:S01]  /*11d80*/  MUFU.TANH R16, R62 ;  /* 0x0000003e00107308 */ /* 0x000ea20000002400 */
[----:B------:R-:W-:Y:S01]  /*11d90*/  IADD3 R182, R121, 0x79, RZ ;  /* 0x0000007979b67810 */ /* 0x000fe20007ffe0ff */
[----:B------:R-:W-:-:S06]  /*11da0*/  FFMA.FTZ R57, R0, R159, R57 ;  /* 0x0000009f00397223 */ /* 0x000fcc0000010039 */
[----:B------:R-:W2:Y:S01]  /*11db0*/  MUFU.TANH R18, R18 ;  /* 0x0000001200127308 */ /* 0x000ea20000002400 */
[----:B------:R-:W-:Y:S01]  /*11dc0*/  FSEL R123, R86, -INF , !P1 ;  /* 0xff800000567b7808 */ /* 0x000fe20004800000 */
[----:B------:R-:W-:-:S06]  /*11dd0*/  FFMA.FTZ R56, R0, R161, R56 ;  /* 0x000000a100387223 */ /* 0x000fcc0000010038 */
[----:B------:R-:W2:Y:S01]  /*11de0*/  MUFU.TANH R13, R13 ;  /* 0x0000000d000d7308 */ /* 0x000ea20000002400 */
[----:B------:R-:W-:Y:S01]  /*11df0*/  FSEL R135, R66, -INF , !P5 ;  /* 0xff80000042877808 */ /* 0x000fe20006800000 */
[CC--:B------:R-:W-:Y:S01]  /*11e00*/  FFMA.FTZ R59, R0.reuse, R163.reuse, R59 ;  /* 0x000000a3003b7223 */ /* 0x0c0fe2000001003b */
[----:B------:R-:W-:Y:S01]  /*11e10*/  FSEL R153, R87, -INF , !P4 ;  /* 0xff80000057997808 */ /* 0x000fe20006000000 */
[----:B-1----:R-:W-:Y:S01]  /*11e20*/  FFMA.FTZ R74, R0, R163, R74 ;  /* 0x000000a3004a7223 */ /* 0x002fe2000001004a */
[----:B------:R-:W-:-:S03]  /*11e30*/  FSEL R133, R97, -INF , !P0 ;  /* 0xff80000061857808 */ /* 0x000fc60004000000 */
[----:B------:R-:W-:Y:S01]  /*11e40*/  I2F R179, R176 ;  /* 0x000000b000b37306 */ /* 0x000fe20000201400 */
[----:B------:R-:W-:Y:S01]  /*11e50*/  ISETP.GE.AND P6, PT, R174, R118, PT ;  /* 0x00000076ae00720c */ /* 0x000fe20003fc6270 */
[----:B------:R-:W-:Y:S01]  /*11e60*/  FMUL.FTZ R21, R21, R54 ;  /* 0x0000003615157220 */ /* 0x000fe20000410000 */
[----:B------:R-:W-:-:S05]  /*11e70*/  ISETP.GE.AND P1, PT, R156, R119, PT ;  /* 0x000000779c00720c */ /* 0x000fca0003f26270 */
[----:B------:R-:W1:Y:S01]  /*11e80*/  MUFU.TANH R9, R9 ;  /* 0x0000000900097308 */ /* 0x000e620000002400 */
[-C--:B------:R-:W-:Y:S02]  /*11e90*/  ISETP.GE.AND P5, PT, R158, R118.reuse, PT ;  /* 0x000000769e00720c */ /* 0x080fe40003fa6270 */
[C---:B------:R-:W-:Y:S02]  /*11ea0*/  ISETP.GE.AND P4, PT, R160.reuse, R118, PT ;  /* 0x00000076a000720c */ /* 0x040fe40003f86270 */
[----:B------:R-:W-:-:S03]  /*11eb0*/  ISETP.GE.AND P0, PT, R160, R119, PT ;  /* 0x00000077a000720c */ /* 0x000fc60003f06270 */
[----:B------:R-:W-:Y:S01]  /*11ec0*/  I2F R181, R178 ;  /* 0x000000b200b57306 */ /* 0x000fe20000201400 */
[----:B------:R-:W-:Y:S01]  /*11ed0*/  FSEL R148, R58, -INF , !P2 ;  /* 0xff8000003a947808 */ /* 0x000fe20005000000 */
[----:B------:R-:W-:Y:S01]  /*11ee0*/  FFMA.FTZ R41, R0, R167, R41 ;  /* 0x000000a700297223 */ /* 0x000fe20000010029 */
[----:B------:R-:W-:-:S05]  /*11ef0*/  ISETP.GE.AND P2, PT, R164, R119, PT ;  /* 0x00000077a400720c */ /* 0x000fca0003f46270 */
[----:B------:R-:W1:Y:S01]  /*11f00*/  MUFU.TANH R14, R14 ;  /* 0x0000000e000e7308 */ /* 0x000e620000002400 */
[----:B------:R-:W-:Y:S01]  /*11f10*/  FSEL R125, R125, -INF , !P6 ;  /* 0xff8000007d7d7808 */ /* 0x000fe20007000000 */
[----:B---3--:R-:W-:-:S06]  /*11f20*/  FFMA.FTZ R11, R0, R183, R11 ;  /* 0x000000b7000b7223 */ /* 0x008fcc000001000b */
[----:B------:R-:W3:Y:S01]  /*11f30*/  MUFU.TANH R24, R24 ;  /* 0x0000001800187308 */ /* 0x000ee20000002400 */
[----:B------:R-:W-:Y:S01]  /*11f40*/  FSEL R134, R57, -INF , !P1 ;  /* 0xff80000039867808 */ /* 0x000fe20004800000 */
[----:B------:R-:W-:-:S06]  /*11f50*/  FFMA.FTZ R44, R0, R165, R44 ;  /* 0x000000a5002c7223 */ /* 0x000fcc000001002c */
[----:B------:R-:W1:Y:S01]  /*11f60*/  MUFU.TANH R8, R8 ;  /* 0x0000000800087308 */ /* 0x000e620000002400 */
[----:B------:R-:W-:Y:S01]  /*11f70*/  FSEL R151, R56, -INF , !P5 ;  /* 0xff80000038977808 */ /* 0x000fe20006800000 */
[----:B----4-:R-:W-:-:S06]  /*11f80*/  FFMA.FTZ R45, R0, R167, R45 ;  /* 0x000000a7002d7223 */ /* 0x010fcc000001002d */
[----:B------:R-:W4:Y:S01]  /*11f90*/  MUFU.TANH R10, R10 ;  /* 0x0000000a000a7308 */ /* 0x000f220000002400 */
[----:B------:R-:W-:Y:S01]  /*11fa0*/  FSEL R149, R59, -INF , !P4 ;  /* 0xff8000003b957808 */ /* 0x000fe20006000000 */
[-C--:B------:R-:W-:Y:S01]  /*11fb0*/  FFMA.FTZ R40, R0, R169.reuse, R40 ;  /* 0x000000a900287223 */ /* 0x080fe20000010028 */
[----:B------:R-:W-:Y:S01]  /*11fc0*/  FSEL R144, R74, -INF , !P0 ;  /* 0xff8000004a907808 */ /* 0x000fe20004000000 */
[----:B------:R-:W-:Y:S01]  /*11fd0*/  FFMA.FTZ R46, R0, R169, R46 ;  /* 0x000000a9002e7223 */ /* 0x000fe2000001002e */
[----:B------:R-:W-:-:S03]  /*11fe0*/  ISETP.GE.AND P6, PT, R180, R118, PT ;  /* 0x00000076b400720c */ /* 0x000fc60003fc6270 */
[----:B------:R-:W-:Y:S01]  /*11ff0*/  I2F R3, R121 ;  /* 0x0000007900037306 */ /* 0x000fe20000201400 */
[----:B------:R-:W-:Y:S02]  /*12000*/  ISETP.GE.AND P1, PT, R162, R119, PT ;  /* 0x00000077a200720c */ /* 0x000fe40003f26270 */
[-C--:B------:R-:W-:Y:S02]  /*12010*/  ISETP.GE.AND P5, PT, R164, R118.reuse, PT ;  /* 0x00000076a400720c */ /* 0x080fe40003fa6270 */
[----:B------:R-:W-:-:S03]  /*12020*/  ISETP.GE.AND P4, PT, R166, R118, PT ;  /* 0x00000076a600720c */ /* 0x000fc60003f86270 */
[----:B------:R-:W1:Y:S01]  /*12030*/  MUFU.TANH R184, R184 ;  /* 0x000000b800b87308 */ /* 0x000e620000002400 */
[----:B------:R-:W-:Y:S01]  /*12040*/  ISETP.GE.AND P0, PT, R166, R119, PT ;  /* 0x00000077a600720c */ /* 0x000fe20003f06270 */
[----:B------:R-:W-:Y:S01]  /*12050*/  FFMA.FTZ R17, R0, R173, R17 ;  /* 0x000000ad00117223 */ /* 0x000fe20000010011 */
[----:B------:R-:W-:-:S05]  /*12060*/  FSEL R146, R41, -INF , !P2 ;  /* 0xff80000029927808 */ /* 0x000fca0005000000 */
[----:B------:R-:W-:Y:S01]  /*12070*/  I2F R209, R182 ;  /* 0x000000b600d17306 */ /* 0x000fe20000201400 */
[----:B------:R-:W-:Y:S01]  /*12080*/  ISETP.GE.AND P2, PT, R170, R119, PT ;  /* 0x00000077aa00720c */ /* 0x000fe20003f46270 */
[----:B--2---:R-:W-:Y:S01]  /*12090*/  FFMA.FTZ R16, R0, R171, R16 ;  /* 0x000000ab00107223 */ /* 0x004fe20000010010 */
[----:B------:R-:W-:-:S05]  /*120a0*/  FSEL R59, R11, -INF , !P6 ;  /* 0xff8000000b3b7808 */ /* 0x000fca0007000000 */
[----:B------:R-:W-:Y:S01]  /*120b0*/  MUFU.TANH R108, R108 ;  /* 0x0000006c006c7308 */ /* 0x000fe20000002400 */
[----:B------:R-:W-:Y:S01]  /*120c0*/  FSEL R142, R44, -INF , !P1 ;  /* 0xff8000002c8e7808 */ /* 0x000fe20004800000 */
[----:B------:R-:W-:-:S06]  /*120d0*/  FFMA.FTZ R36, R0, R173, R36 ;  /* 0x000000ad00247223 */ /* 0x000fcc0000010024 */
[----:B------:R-:W-:Y:S01]  /*120e0*/  MUFU.TANH R12, R21 ;  /* 0x00000015000c7308 */ /* 0x000fe20000002400 */
[----:B------:R-:W-:Y:S01]  /*120f0*/  FSEL R143, R45, -INF , !P5 ;  /* 0xff8000002d8f7808 */ /* 0x000fe20006800000 */
[----:B------:R-:W-:-:S06]  /*12100*/  FFMA.FTZ R18, R0, R175, R18 ;  /* 0x000000af00127223 */ /* 0x000fcc0000010012 */
[----:B------:R-:W2:Y:S01]  /*12110*/  MUFU.TANH R22, R22 ;  /* 0x0000001600167308 */ /* 0x000ea20000002400 */
[----:B------:R-:W-:Y:S01]  /*12120*/  FSEL R141, R40, -INF , !P4 ;  /* 0xff800000288d7808 */ /* 0x000fe20006000000 */
[----:B------:R-:W-:-:S06]  /*12130*/  FFMA.FTZ R13, R0, R175, R13 ;  /* 0x000000af000d7223 */ /* 0x000fcc000001000d */
[----:B------:R-:W2:Y:S01]  /*12140*/  MUFU.TANH R23, R23 ;  /* 0x0000001700177308 */ /* 0x000ea20000002400 */
[----:B------:R-:W-:Y:S02]  /*12150*/  FSEL R139, R46, -INF , !P0 ;  /* 0xff8000002e8b7808 */ /* 0x000fe40004000000 */
[----:B------:R-:W-:Y:S02]  /*12160*/  ISETP.GT.AND P6, PT, R203, R194, PT ;  /* 0x000000c2cb00720c */ /* 0x000fe40003fc4270 */
[-C--:B------:R-:W-:Y:S02]  /*12170*/  ISETP.GE.AND P1, PT, R168, R119.reuse, PT ;  /* 0x00000077a800720c */ /* 0x080fe40003f26270 */
[-C--:B------:R-:W-:Y:S02]  /*12180*/  ISETP.GE.AND P5, PT, R170, R118.reuse, PT ;  /* 0x00000076aa00720c */ /* 0x080fe40003fa6270 */
[C---:B------:R-:W-:Y:S02]  /*12190*/  ISETP.GE.AND P4, PT, R172.reuse, R118, PT ;  /* 0x00000076ac00720c */ /* 0x040fe40003f86270 */
[----:B------:R-:W-:Y:S01]  /*121a0*/  ISETP.GE.AND P0, PT, R172, R119, PT ;  /* 0x00000077ac00720c */ /* 0x000fe20003f06270 */
[C---:B-1----:R-:W-:Y:S01]  /*121b0*/  FFMA.FTZ R9, R0.reuse, R179, R9 ;  /* 0x000000b300097223 */ /* 0x042fe20000010009 */
[----:B------:R-:W-:Y:S01]  /*121c0*/  FSEL R128, R17, -INF , !P2 ;  /* 0xff80000011807808 */ /* 0x000fe20005000000 */
[----:B------:R-:W-:Y:S01]  /*121d0*/  FFMA.FTZ R14, R0, R177, R14 ;  /* 0x000000b1000e7223 */ /* 0x000fe2000001000e */
[----:B------:R-:W-:Y:S01]  /*121e0*/  ISETP.GE.AND P2, PT, R176, R119, PT ;  /* 0x00000077b000720c */ /* 0x000fe20003f46270 */
[----:B---3--:R-:W-:Y:S01]  /*121f0*/  FFMA.FTZ R24, R0, R179, R24 ;  /* 0x000000b300187223 */ /* 0x008fe20000010018 */
[----:B------:R-:W-:Y:S01]  /*12200*/  FSEL R130, R16, -INF , !P1 ;  /* 0xff80000010827808 */ /* 0x000fe20004800000 */
[-C--:B------:R-:W-:Y:S01]  /*12210*/  FFMA.FTZ R8, R0, R181.reuse, R8 ;  /* 0x000000b500087223 */ /* 0x080fe20000010008 */
[----:B------:R-:W-:Y:S01]  /*12220*/  FSEL R129, R36, -INF , !P5 ;  /* 0xff80000024817808 */ /* 0x000fe20006800000 */
[----:B----4-:R-:W-:Y:S01]  /*12230*/  FFMA.FTZ R10, R0, R181, R10 ;  /* 0x000000b5000a7223 */ /* 0x010fe2000001000a */
[----:B------:R-:W-:-:S02]  /*12240*/  FSEL R127, R18, -INF , !P4 ;  /* 0xff800000127f7808 */ /* 0x000fc40006000000 */
[----:B------:R-:W-:Y:S02]  /*12250*/  FSEL R126, R13, -INF , !P0 ;  /* 0xff8000000d7e7808 */ /* 0x000fe40004000000 */
[-C--:B------:R-:W-:Y:S02]  /*12260*/  ISETP.GE.AND P1, PT, R174, R119.reuse, PT ;  /* 0x00000077ae00720c */ /* 0x080fe40003f26270 */
[-C--:B------:R-:W-:Y:S02]  /*12270*/  ISETP.GE.AND P5, PT, R176, R118.reuse, PT ;  /* 0x00000076b000720c */ /* 0x080fe40003fa6270 */
[C---:B------:R-:W-:Y:S02]  /*12280*/  ISETP.GE.AND P4, PT, R178.reuse, R118, PT ;  /* 0x00000076b200720c */ /* 0x040fe40003f86270 */
[----:B------:R-:W-:Y:S02]  /*12290*/  ISETP.GE.AND P0, PT, R178, R119, PT ;  /* 0x00000077b200720c */ /* 0x000fe40003f06270 */
[----:B------:R-:W-:Y:S01]  /*122a0*/  FSEL R66, R9, -INF , !P2 ;  /* 0xff80000009427808 */ /* 0x000fe20005000000 */
[----:B------:R-:W-:Y:S01]  /*122b0*/  FFMA.FTZ R9, R0, R3, R184 ;  /* 0x0000000300097223 */ /* 0x000fe200000100b8 */
[----:B------:R-:W-:Y:S01]  /*122c0*/  FSEL R124, R14, -INF , !P1 ;  /* 0xff8000000e7c7808 */ /* 0x000fe20004800000 */
[----:B--2---:R-:W-:Y:S01]  /*122d0*/  FFMA.FTZ R22, R0, R183, R22 ;  /* 0x000000b700167223 */ /* 0x004fe20000010016 */
[----:B------:R-:W-:Y:S01]  /*122e0*/  FSEL R63, R24, -INF , !P5 ;  /* 0xff800000183f7808 */ /* 0x000fe20006800000 */
[----:B------:R-:W-:Y:S01]  /*122f0*/  FFMA.FTZ R3, R0, R3, R108 ;  /* 0x0000000300037223 */ /* 0x000fe2000001006c */
[----:B------:R-:W-:Y:S01]  /*12300*/  FSEL R61, R8, -INF , !P4 ;  /* 0xff800000083d7808 */ /* 0x000fe20006000000 */
[-C--:B------:R-:W-:Y:S01]  /*12310*/  FFMA.FTZ R12, R0, R209.reuse, R12 ;  /* 0x000000d1000c7223 */ /* 0x080fe2000001000c */
[----:B------:R-:W-:Y:S01]  /*12320*/  FSEL R62, R10, -INF , !P0 ;  /* 0xff8000000a3e7808 */ /* 0x000fe20004000000 */
[----:B------:R-:W-:Y:S01]  /*12330*/  FFMA.FTZ R23, R0, R209, R23 ;  /* 0x000000d100177223 */ /* 0x000fe20000010017 */
[----:B------:R-:W-:Y:S01]  /*12340*/  BAR.SYNC.DEFER_BLOCKING 0x0 ;  /* 0x0000000000007b1d */ /* 0x000fe20000010000 */
[----:B------:R-:W-:-:S02]  /*12350*/  ISETP.GE.AND P1, PT, R180, R119, PT ;  /* 0x00000077b400720c */ /* 0x000fc40003f26270 */
[CC--:B------:R-:W-:Y:S02]  /*12360*/  ISETP.GE.AND P5, PT, R121.reuse, R118.reuse, PT ;  /* 0x000000767900720c */ /* 0x0c0fe40003fa6270 */
[-C--:B------:R-:W-:Y:S01]  /*12370*/  ISETP.GE.AND P2, PT, R121, R119.reuse, PT ;  /* 0x000000777900720c */ /* 0x080fe20003f46270 */
[----:B------:R-:W-:Y:S01]  /*12380*/  BSSY B1, `(.L_x_3485) ;  /* 0x00000aa000017945 */ /* 0x000fe20003800000 */
[C---:B------:R-:W-:Y:S02]  /*12390*/  ISETP.GE.AND P4, PT, R182.reuse, R118, PT ;  /* 0x00000076b600720c */ /* 0x040fe40003f86270 */
[----:B------:R-:W-:Y:S02]  /*123a0*/  ISETP.GE.AND P0, PT, R182, R119, PT ;  /* 0x00000077b600720c */ /* 0x000fe40003f06270 */
[----:B------:R-:W-:Y:S02]  /*123b0*/  FSEL R60, R22, -INF , !P1 ;  /* 0xff800000163c7808 */ /* 0x000fe40004800000 */
[----:B------:R-:W-:-:S02]  /*123c0*/  FSEL R9, R9, -INF , !P5 ;  /* 0xff80000009097808 */ /* 0x000fc40006800000 */
[----:B------:R-:W-:Y:S02]  /*123d0*/  FSEL R3, R3, -INF , !P2 ;  /* 0xff80000003037808 */ /* 0x000fe40005000000 */
[----:B------:R-:W-:Y:S02]  /*123e0*/  FSEL R55, R12, -INF , !P4 ;  /* 0xff8000000c377808 */ /* 0x000fe40006000000 */
[----:B------:R-:W-:Y:S01]  /*123f0*/  FSEL R54, R23, -INF , !P0 ;  /* 0xff80000017367808 */ /* 0x000fe20004000000 */
[----:B------:R-:W-:Y:S05]  /*12400*/  @!P6 BRA `(.L_x_3486) ;  /* 0x00000a100000e947 */ /* 0x000fea0003800000 */
[----:B------:R-:W-:Y:S01]  /*12410*/  BSSY B0, `(.L_x_3487) ;  /* 0x0000042000007945 */ /* 0x000fe20003800000 */
[----:B------:R-:W-:Y:S05]  /*12420*/  @!P3 BRA `(.L_x_3488) ;  /* 0x000003d00000b947 */ /* 0x000fea0003800000 */
[----:B------:R-:W2:Y:S01]  /*12430*/  LD.E R17, [R116.64+0x170] ;  /* 0x0001700474117980 */ /* 0x000ea2000c101900 */
[----:B------:R-:W-:Y:S02]  /*12440*/  IADD3 R14, R2, -0x80, RZ ;  /* 0xffffff80020e7810 */ /* 0x000fe40007ffe0ff */
[----:B------:R-:W-:Y:S02]  /*12450*/  IABS R10, R2 ;  /* 0x00000002000a7213 */ /* 0x000fe40000000000 */
[----:B------:R-:W-:-:S02]  /*12460*/  IABS R8, R14 ;  /* 0x0000000e00087213 */ /* 0x000fc40000000000 */
[-C--:B--2---:R-:W-:Y:S02]  /*12470*/  IABS R12, R17.reuse ;  /* 0x00000011000c7213 */ /* 0x084fe40000000000 */
[-C--:B------:R-:W-:Y:S02]  /*12480*/  IABS R11, R17.reuse ;  /* 0x00000011000b7213 */ /* 0x080fe40000000000 */
[----:B------:R-:W1:Y:S01]  /*12490*/  I2F.RP R15, R12 ;  /* 0x0000000c000f7306 */ /* 0x000e620000209400 */
[-C--:B------:R-:W-:Y:S02]  /*124a0*/  LOP3.LUT R2, R2, R17.reuse, RZ, 0x3c, !PT ;  /* 0x0000001102027212 */ /* 0x080fe400078e3cff */
[----:B------:R-:W-:Y:S01]  /*124b0*/  IMAD.MOV R11, RZ, RZ, -R11 ;  /* 0x000000ffff0b7224 */ /* 0x000fe200078e0a0b */
[----:B------:R-:W-:Y:S02]  /*124c0*/  LOP3.LUT R14, R14, R17, RZ, 0x3c, !PT ;  /* 0x000000110e0e7212 */ /* 0x000fe400078e3cff */
[----:B------:R-:W-:-:S02]  /*124d0*/  ISETP.GE.AND P2, PT, R2, RZ, PT ;  /* 0x000000ff0200720c */ /* 0x000fc40003f46270 */
        /* <DEDUP_REMOVED lines=50> */
.L_x_3488:
[----:B------:R-:W2:Y:S02]  /*12800*/  LD.E R11, [R116.64+0x38] ;  /* 0x00003804740b7980 */ /* 0x000ea4000c101900 */
[----:B--2---:R-:W-:-:S04]  /*12810*/  LEA R11, -R11, RZ, 0x7 ;  /* 0x000000ff0b0b7211 */ /* 0x004fc800078e39ff */
[----:B------:R-:W-:Y:S02]  /*12820*/  SHF.R.S32.HI R2, RZ, 0x1f, R11 ;  /* 0x0000001fff027819 */ /* 0x000fe4000001140b */
.L_x_3489:
[----:B------:R-:W-:Y:S05]  /*12830*/  BSYNC B0 ;  /* 0x0000000000007941 */ /* 0x000fea0003800000 */
.L_x_3487:
        /* <DEDUP_REMOVED lines=94> */
.L_x_3486:
[----:B------:R-:W-:Y:S05]  /*12e20*/  BSYNC B1 ;  /* 0x0000000000017941 */ /* 0x000fea0003800000 */
.L_x_3485:
        /* <DEDUP_REMOVED lines=95> */
[-CC-:B------:R-:W-:Y:S01]  /*13420*/  FFMA.FTZ R48, R9, R58.reuse, -R56.reuse ;  /* 0x0000003a09307223 */ /* 0x180fe20000010838 */
[----:B------:R-:W-:Y:S01]  /*13430*/  LDSM.16.MT88.4 R76, [R186+0xd000] ;  /* 0x00d00000ba4c783b */ /* 0x000fe20000004200 */
[-CC-:B------:R-:W-:Y:S02]  /*13440*/  FFMA.FTZ R47, R5, R58.reuse, -R56.reuse ;  /* 0x0000003a052f7223 */ /* 0x180fe40000010838 */
[-CC-:B------:R-:W-:Y:S01]  /*13450*/  FFMA.FTZ R49, R7, R58.reuse, -R56.reuse ;  /* 0x0000003a07317223 */ /* 0x180fe20000010838 */
[----:B------:R-:W-:Y:S01]  /*13460*/  LDSM.16.MT88.4 R8, [R186+0xb400] ;  /* 0x00b40000ba08783b */ /* 0x000fe20000004200 */
[-CC-:B------:R-:W-:Y:S01]  /*13470*/  FFMA.FTZ R44, R85, R58.reuse, -R56.reuse ;  /* 0x0000003a552c7223 */ /* 0x180fe20000010838 */
[----:B------:R-:W-:Y:S01]  /*13480*/  MUFU.EX2 R46, R46 ;  /* 0x0000002e002e7308 */ /* 0x000fe20000000800 */
[-CC-:B------:R-:W-:Y:S01]  /*13490*/  FFMA.FTZ R42, R81, R58.reuse, -R56.reuse ;  /* 0x0000003a512a7223 */ /* 0x180fe20000010838 */
[----:B------:R-:W2:Y:S01]  /*134a0*/  LDSM.16.MT88.4 R84, [R184+0xb000] ;  /* 0x00b00000b854783b */ /* 0x000ea20000004200 */
[----:B------:R-:W-:-:S02]  /*134b0*/  FFMA.FTZ R41, R83, R58, -R56 ;  /* 0x0000003a53297223 */ /* 0x000fc40000010838 */
[-CC-:B------:R-:W-:Y:S01]  /*134c0*/  FFMA.FTZ R40, R89, R58.reuse, -R56.reuse ;  /* 0x0000003a59287223 */ /* 0x180fe20000010838 */
[----:B------:R-:W3:Y:S01]  /*134d0*/  LDSM.16.MT88.4 R4, [R184+0xd000] ;  /* 0x00d00000b804783b */ /* 0x000ee20000004200 */
[-C--:B------:R-:W-:Y:S01]  /*134e0*/  FFMA.FTZ R37, R91, R58.reuse, -R56 ;  /* 0x0000003a5b257223 */ /* 0x080fe20000010838 */
[----:B------:R-:W4:Y:S01]  /*134f0*/  MUFU.EX2 R45, R45 ;  /* 0x0000002d002d7308 */ /* 0x000f220000000800 */
[----:B-1----:R-:W-:Y:S01]  /*13500*/  F2FP.BF16.PACK_AB R69, R50, R51 ;  /* 0x000000333245723e */ /* 0x002fe200000010ff */
[-CC-:B------:R-:W-:Y:S02]  /*13510*/  FFMA.FTZ R34, R72, R58.reuse, -R57.reuse ;  /* 0x0000003a48227223 */ /* 0x180fe40000010839 */
[-CC-:B------:R-:W-:Y:S02]  /*13520*/  FFMA.FTZ R35, R138, R58.reuse, -R57.reuse ;  /* 0x0000003a8a237223 */ /* 0x180fe40000010839 */
[-CC-:B------:R-:W-:Y:S02]  /*13530*/  FFMA.FTZ R30, R140, R58.reuse, -R57.reuse ;  /* 0x0000003a8c1e7223 */ /* 0x180fe40000010839 */
[----:B------:R-:W-:Y:S01]  /*13540*/  MUFU.EX2 R48, R48 ;  /* 0x0000003000307308 */ /* 0x000fe20000000800 */
[----:B------:R-:W-:-:S02]  /*13550*/  FFMA.FTZ R31, R212, R58, -R57 ;  /* 0x0000003ad41f7223 */ /* 0x000fc40000010839 */
[-CC-:B------:R-:W-:Y:S02]  /*13560*/  FFMA.FTZ R36, R217, R58.reuse, -R56.reuse ;  /* 0x0000003ad9247223 */ /* 0x180fe40000010838 */
[-CC-:B------:R-:W-:Y:S02]  /*13570*/  FFMA.FTZ R33, R221, R58.reuse, -R56.reuse ;  /* 0x0000003add217223 */ /* 0x180fe40000010838 */
[--C-:B------:R-:W-:Y:S01]  /*13580*/  FFMA.FTZ R32, R219, R58, -R56.reuse ;  /* 0x0000003adb207223 */ /* 0x100fe20000010838 */
[----:B------:R-:W1:Y:S01]  /*13590*/  MUFU.EX2 R47, R47 ;  /* 0x0000002f002f7308 */ /* 0x000e620000000800 */
[----:B----4-:R-:W-:Y:S01]  /*135a0*/  F2FP.BF16.PACK_AB R71, R45, R46 ;  /* 0x0000002e2d47723e */ /* 0x010fe200000010ff */
        /* <DEDUP_REMOVED lines=49> */
[----:B------:R-:W4:Y:S01]  /*138c0*/  MUFU.EX2 R37, R37 ;  /* 0x0000002500257308 */ /* 0x000f220000000800 */
[----:B------:R-:W-:Y:S02]  /*138d0*/  FADD.FTZ R51, R51, R50 ;  /* 0x0000003233337221 */ /* 0x000fe40000010000 */
[----:B------:R-:W-:Y:S02]  /*138e0*/  FADD.FTZ R48, R48, R47 ;  /* 0x0000002f30307221 */ /* 0x000fe40000010000 */
[----:B------:R-:W-:Y:S01]  /*138f0*/  FADD.FTZ R46, R46, R51 ;  /* 0x000000332e2e7221 */ /* 0x000fe20000010000 */
[----:B--2---:R-:W-:Y:S01]  /*13900*/  HMMA.16816.F32.BF16 R88, R68, R84, RZ ;  /* 0x000000544458723c */ /* 0x004fe200000418ff */
[----:B------:R-:W-:Y:S01]  /*13910*/  FADD.FTZ R49, R49, R48 ;  /* 0x0000003031317221 */ /* 0x000fe20000010000 */
[----:B------:R-:W2:Y:S01]  /*13920*/  MUFU.EX2 R34, R34 ;  /* 0x0000002200227308 */ /* 0x000ea20000000800 */
        /* <DEDUP_REMOVED lines=16> */
[----:B------:R-:W-:-:S02]  /*13a30*/  FADD.FTZ R43, R43, R46 ;  /* 0x0000002e2b2b7221 */ /* 0x000fc40000010000 */
[----:B------:R-:W-:Y:S02]  /*13a40*/  FADD.FTZ R42, R42, R49 ;  /* 0x000000312a2a7221 */ /* 0x000fe40000010000 */
[----:B----4-:R-:W-:Y:S01]  /*13a50*/  F2FP.BF16.PACK_AB R6, R37, R40 ;  /* 0x000000282506723e */ /* 0x010fe200000010ff */
[----:B------:R-:W-:Y:S01]  /*13a60*/  FADD.FTZ R38, R38, R43 ;  /* 0x0000002b26267221 */ /* 0x000fe20000010000 */
[----:B--2---:R-:W-:Y:S01]  /*13a70*/  F2FP.BF16.PACK_AB R7, R34, R39 ;  /* 0x000000272207723e */ /* 0x004fe200000010ff */
[----:B------:R-:W1:Y:S01]  /*13a80*/  MUFU.EX2 R29, R29 ;  /* 0x0000001d001d7308 */ /* 0x000e620000000800 */
        /* <DEDUP_REMOVED lines=41> */
[----:B--2---:R-:W-:Y:S01]  /*13d20*/  F2FP.BF16.PACK_AB R7, R28, R31 ;  /* 0x0000001f1c07723e */ /* 0x004fe200000010ff */
        /* <DEDUP_REMOVED lines=274> */
.L_x_3492:
[----:B------:R-:W2:Y:S02]  /*14e50*/  LD.E R5, [R116.64+0x40] ;  /* 0x0000400474057980 */ /* 0x000ea4000c101900 */
[----:B--2---:R-:W-:-:S04]  /*14e60*/  LEA R5, -R5, RZ, 0x7 ;  /* 0x000000ff05057211 */ /* 0x004fc800078e39ff */
[----:B------:R-:W-:Y:S02]  /*14e70*/  SHF.R.S32.HI R4, RZ, 0x1f, R5 ;  /* 0x0000001fff047819 */ /* 0x000fe40000011405 */
.L_x_3493:
[----:B------:R-:W-:Y:S05]  /*14e80*/  BSYNC B0 ;  /* 0x0000000000007941 */ /* 0x000fea0003800000 */
.L_x_3491:
        /* <DEDUP_REMOVED lines=96> */
[----:B------:R-:W2:Y:S01]  /*15490*/  LD.E R164, [R116.64+0x18c] ;  /* 0x00018c0474a47980 */ /* 0x000ea2000c101900 */
[----:B------:R-:W-:Y:S01]  /*154a0*/  IMAD.SHL.U32 R165, R203, 0x80, RZ ;  /* 0x00000080cba57824 */ /* 0x000fe200078e00ff */
[----:B------:R-:W-:Y:S02]  /*154b0*/  BSSY B1, `(.L_x_3494) ;  /* 0x00002c5000017945 */ /* 0x000fe40003800000 */
[----:B------:R-:W-:Y:S02]  /*154c0*/  LDSM.16.M88.4 R140, [R189] ;  /* 0x00000000bd8c783b */ /* 0x000fe40000000200 */
[----:B------:R-:W-:-:S02]  /*154d0*/  LOP3.LUT R218, R165, R208, RZ, 0xfc, !PT ;  /* 0x000000d0a5da7212 */ /* 0x000fc400078efcff */
[----:B------:R-:W4:Y:S01]  /*154e0*/  LDSM.16.M88.4 R64, [R188+0x3c00] ;  /* 0x003c0000bc40783b */ /* 0x000f220000000200 */
[C-C-:B------:R-:W-:Y:S01]  /*154f0*/  LOP3.LUT R224, R165.reuse, 0x8, R208.reuse, 0xfe, !PT ;  /* 0x00000008a5e07812 */ /* 0x140fe200078efed0 */
[----:B------:R-:W-:Y:S01]  /*15500*/  I2F R221, R218 ;  /* 0x000000da00dd7306 */ /* 0x000fe20000201400 */
[C---:B------:R-:W-:Y:S01]  /*15510*/  IADD3 R236, R218.reuse, 0x1, RZ ;  /* 0x00000001daec7810 */ /* 0x040fe20007ffe0ff */
[----:B------:R-:W4:Y:S01]  /*15520*/  LDSM.16.M88.4 R28, [R188+0x3400] ;  /* 0x00340000bc1c783b */ /* 0x000f220000000200 */
[C-C-:B------:R-:W-:Y:S02]  /*15530*/  LOP3.LUT R220, R165.reuse, 0x10, R208.reuse, 0xfe, !PT ;  /* 0x00000010a5dc7812 */ /* 0x140fe400078efed0 */
[C---:B------:R-:W-:Y:S01]  /*15540*/  IADD3 R234, R218.reuse, 0x9, RZ ;  /* 0x00000009daea7810 */ /* 0x040fe20007ffe0ff */
[----:B-----5:R-:W5:Y:S01]  /*15550*/  LDSM.16.M88.4 R16, [R188+0x3000] ;  /* 0x00300000bc10783b */ /* 0x020f620000000200 */
[----:B------:R-:W-:Y:S01]  /*15560*/  IADD3 R232, R218, 0x11, RZ ;  /* 0x00000011dae87810 */ /* 0x000fe20007ffe0ff */
[----:B------:R-:W-:Y:S01]  /*15570*/  I2F R235, R236 ;  /* 0x000000ec00eb7306 */ /* 0x000fe20000201400 */
[C-C-:B------:R-:W-:Y:S01]  /*15580*/  LOP3.LUT R222, R165.reuse, 0x18, R208.reuse, 0xfe, !PT ;  /* 0x00000018a5de7812 */ /* 0x140fe200078efed0 */
[----:B------:R-:W5:Y:S01]  /*15590*/  LDSM.16.M88.4 R124, [R188+0x3800] ;  /* 0x00380000bc7c783b */ /* 0x000f620000000200 */
[----:B------:R-:W-:-:S02]  /*155a0*/  LOP3.LUT R211, R165, 0x20, R208, 0xfe, !PT ;  /* 0x00000020a5d37812 */ /* 0x000fc400078efed0 */
[C---:B------:R-:W-:Y:S01]  /*155b0*/  IADD3 R230, R218.reuse, 0x19, RZ ;  /* 0x00000019dae67810 */ /* 0x040fe20007ffe0ff */
[----:B------:R-:W-:Y:S01]  /*155c0*/  LDSM.16.M88.4 R152, [R187] ;  /* 0x00000000bb98783b */ /* 0x000fe20000000200 */
[----:B------:R-:W-:Y:S01]  /*155d0*/  IADD3 R228, R218, 0x21, RZ ;  /* 0x00000021dae47810 */ /* 0x000fe20007ffe0ff */
[----:B------:R-:W-:Y:S01]  /*155e0*/  I2F R225, R224 ;  /* 0x000000e000e17306 */ /* 0x000fe20000201400 */
[-C--:B------:R-:W-:Y:S01]  /*155f0*/  ISETP.GE.AND P6, PT, R236, R118.reuse, PT ;  /* 0x00000076ec00720c */ /* 0x080fe20003fc6270 */
[----:B---3--:R-:W3:Y:S01]  /*15600*/  LDSM.16.M88.4 R12, [R185+0x3c00] ;  /* 0x003c0000b90c783b */ /* 0x008ee20000000200 */
[C-C-:B------:R-:W-:Y:S02]  /*15610*/  LOP3.LUT R174, R165.reuse, 0x28, R208.reuse, 0xfe, !PT ;  /* 0x00000028a5ae7812 */ /* 0x140fe400078efed0 */
[----:B------:R-:W-:Y:S01]  /*15620*/  LOP3.LUT R172, R165, 0x30, R208, 0xfe, !PT ;  /* 0x00000030a5ac7812 */ /* 0x000fe200078efed0 */
[----:B------:R-:W3:Y:S01]  /*15630*/  LDSM.16.M88.4 R56, [R188+0x4000] ;  /* 0x00400000bc38783b */ /* 0x000ee20000000200 */
[-C--:B------:R-:W-:Y:S01]  /*15640*/  ISETP.GE.AND P0, PT, R224, R119.reuse, PT ;  /* 0x00000077e000720c */ /* 0x080fe20003f06270 */
[----:B------:R-:W-:Y:S01]  /*15650*/  I2F R223, R220 ;  /* 0x000000dc00df7306 */ /* 0x000fe20000201400 */
[----:B------:R-:W-:Y:S01]  /*15660*/  ISETP.GE.AND P1, PT, R236, R119, PT ;  /* 0x00000077ec00720c */ /* 0x000fe20003f26270 */
[----:B-1----:R-:W1:Y:S01]  /*15670*/  LDSM.16.M88.4 R24, [R185+0x3400] ;  /* 0x00340000b918783b */ /* 0x002e620000000200 */
[----:B------:R-:W-:-:S02]  /*15680*/  ISETP.GE.AND P2, PT, R224, R118, PT ;  /* 0x00000076e000720c */ /* 0x000fc40003f46270 */
[----:B------:R-:W-:Y:S01]  /*15690*/  IADD3 R226, R218, 0x29, RZ ;  /* 0x00000029dae27810 */ /* 0x000fe20007ffe0ff */
[----:B------:R-:W1:Y:S01]  /*156a0*/  LDSM.16.M88.4 R36, [R185+0x3000] ;  /* 0x00300000b924783b */ /* 0x000e620000000200 */
[C-C-:B------:R-:W-:Y:S01]  /*156b0*/  LOP3.LUT R168, R165.reuse, 0x38, R208.reuse, 0xfe, !PT ;  /* 0x00000038a5a87812 */ /* 0x140fe200078efed0 */
[----:B------:R-:W-:Y:S01]  /*156c0*/  I2F R237, R234 ;  /* 0x000000ea00ed7306 */ /* 0x000fe20000201400 */
[C-C-:B------:R-:W-:Y:S01]  /*156d0*/  LOP3.LUT R170, R165.reuse, 0x40, R208.reuse, 0xfe, !PT ;  /* 0x00000040a5aa7812 */ /* 0x140fe200078efed0 */
[----:B------:R-:W1:Y:S01]  /*156e0*/  LDSM.16.M88.4 R48, [R188+0x4400] ;  /* 0x00440000bc30783b */ /* 0x000e620000000200 */
[C-C-:B------:R-:W-:Y:S02]  /*156f0*/  LOP3.LUT R176, R165.reuse, 0x50, R208.reuse, 0xfe, !PT ;  /* 0x00000050a5b07812 */ /* 0x140fe400078efed0 */
[C-C-:B------:R-:W-:Y:S01]  /*15700*/  LOP3.LUT R178, R165.reuse, 0x58, R208.reuse, 0xfe, !PT ;  /* 0x00000058a5b27812 */ /* 0x140fe200078efed0 */
[----:B----4-:R-:W-:Y:S01]  /*15710*/  HMMA.16816.F32.BF16 R120, R140, R64, RZ ;  /* 0x000000408c78723c */ /* 0x010fe200000418ff */
[----:B------:R-:W4:Y:S01]  /*15720*/  LDSM.16.M88.4 R148, [R188+0x4800] ;  /* 0x00480000bc94783b */ /* 0x000f220000000200 */
[----:B------:R-:W-:Y:S01]  /*15730*/  I2F R233, R232 ;  /* 0x000000e800e97306 */ /* 0x000fe20000201400 */
[----:B------:R-:W-:-:S02]  /*15740*/  LOP3.LUT R182, R165, 0x60, R208, 0xfe, !PT ;  /* 0x00000060a5b67812 */ /* 0x000fc400078efed0 */
[----:B------:R-:W1:Y:S01]  /*15750*/  LDSM.16.M88.4 R40, [R188+0x4c00] ;  /* 0x004c0000bc28783b */ /* 0x000e620000000200 */
[C-C-:B------:R-:W-:Y:S02]  /*15760*/  LOP3.LUT R214, R165.reuse, 0x70, R208.reuse, 0xfe, !PT ;  /* 0x00000070a5d67812 */ /* 0x140fe400078efed0 */
[C---:B------:R-:W-:Y:S01]  /*15770*/  HMMA.16816.F32.BF16 R64, R140.reuse, R66, RZ ;  /* 0x000000428c40723c */ /* 0x040fe200000418ff */
[----:B------:R-:W1:Y:S01]  /*15780*/  LDSM.16.M88.4 R20, [R185+0x3800] ;  /* 0x00380000b914783b */ /* 0x000e620000000200 */
[----:B------:R-:W-:Y:S01]  /*15790*/  I2F R213, R222 ;  /* 0x000000de00d57306 */ /* 0x000fe20000201400 */
[C-C-:B------:R-:W-:Y:S02]  /*157a0*/  LOP3.LUT R180, R165.reuse, 0x68, R208.reuse, 0xfe, !PT ;  /* 0x00000068a5b47812 */ /* 0x140fe400078efed0 */
[----:B------:R-:W1:Y:S01]  /*157b0*/  LDSM.16.M88.4 R8, [R185+0x4000] ;  /* 0x00400000b908783b */ /* 0x000e620000000200 */
[----:B------:R-:W-:Y:S02]  /*157c0*/  LOP3.LUT R216, R165, 0x78, R208, 0xfe, !PT ;  /* 0x00000078a5d87812 */ /* 0x000fe400078efed0 */
[C---:B------:R-:W-:Y:S01]  /*157d0*/  HMMA.16816.F32.BF16 R32, R140.reuse, R28, RZ ;  /* 0x0000001c8c20723c */ /* 0x040fe200000418ff */
[----:B------:R-:W-:Y:S01]  /*157e0*/  LDSM.16.M88.4 R136, [R189+0x1000] ;  /* 0x00100000bd88783b */ /* 0x000fe20000000200 */
[----:B------:R-:W-:Y:S03]  /*157f0*/  I2F R173, R211 ;  /* 0x000000d300ad7306 */ /* 0x000fe60000201400 */
[----:B------:R-:W-:Y:S03]  /*15800*/  LDSM.16.M88.4 R156, [R188+0x7000] ;  /* 0x00700000bc9c783b */ /* 0x000fe60000000200 */
[C---:B------:R-:W-:Y:S01]  /*15810*/  HMMA.16816.F32.BF16 R28, R140.reuse, R30, RZ ;  /* 0x0000001e8c1c723c */ /* 0x040fe200000418ff */
[----:B------:R-:W-:Y:S01]  /*15820*/  LDSM.16.M88.4 R132, [R188+0x5800] ;  /* 0x00580000bc84783b */ /* 0x000fe20000000200 */
[----:B------:R-:W-:Y:S03]  /*15830*/  I2F R231, R230 ;  /* 0x000000e600e77306 */ /* 0x000fe60000201400 */
[----:B------:R-:W-:Y:S03]  /*15840*/  LDSM.16.M88.4 R160, [R185+0x4800] ;  /* 0x00480000b9a0783b */ /* 0x000fe60000000200 */
[C---:B-----5:R-:W-:Y:S01]  /*15850*/  HMMA.16816.F32.BF16 R4, R140.reuse, R16, RZ ;  /* 0x000000108c04723c */ /* 0x060fe200000418ff */
[----:B------:R-:W0:Y:S01]  /*15860*/  LDGDEPBAR ;  /* 0x00000000000079af */ /* 0x000e220000000000 */
[----:B------:R-:W-:Y:S06]  /*15870*/  I2F R229, R228 ;  /* 0x000000e400e57306 */ /* 0x000fec0000201400 */
[C---:B------:R-:W-:Y:S02]  /*15880*/  HMMA.16816.F32.BF16 R16, R140.reuse, R18, RZ ;  /* 0x000000128c10723c */ /* 0x040fe400000418ff */
[----:B------:R-:W-:Y:S06]  /*15890*/  I2F R177, R174 ;  /* 0x000000ae00b17306 */ /* 0x000fec0000201400 */
[C---:B------:R-:W-:Y:S02]  /*158a0*/  HMMA.16816.F32.BF16 R128, R140.reuse, R124, RZ ;  /* 0x0000007c8c80723c */ /* 0x040fe400000418ff */
[----:B------:R-:W-:Y:S06]  /*158b0*/  I2F R169, R172 ;  /* 0x000000ac00a97306 */ /* 0x000fec0000201400 */
[----:B------:R-:W-:Y:S02]  /*158c0*/  HMMA.16816.F32.BF16 R124, R140, R126, RZ ;  /* 0x0000007e8c7c723c */ /* 0x000fe400000418ff */
[----:B------:R-:W-:Y:S06]  /*158d0*/  I2F R227, R226 ;  /* 0x000000e200e37306 */ /* 0x000fec0000201400 */
[C---:B---3--:R-:W-:Y:S02]  /*158e0*/  HMMA.16816.F32.BF16 R120, R152.reuse, R12, R120 ;  /* 0x0000000c9878723c */ /* 0x048fe40000041878 */
[----:B------:R-:W-:Y:S06]  /*158f0*/  I2F R171, R168 ;  /* 0x000000a800ab7306 */ /* 0x000fec0000201400 */
[----:B------:R-:W-:Y:S01]  /*15900*/  HMMA.16816.F32.BF16 R64, R152, R14, R64 ;  /* 0x0000000e9840723c */ /* 0x000fe20000041840 */
[----:B------:R-:W3:Y:S01]  /*15910*/  LDSM.16.M88.4 R12, [R188+0x5000] ;  /* 0x00500000bc0c783b */ /* 0x000ee20000000200 */
[----:B------:R-:W-:Y:S06]  /*15920*/  I2F R175, R170 ;  /* 0x000000aa00af7306 */ /* 0x000fec0000201400 */
[C---:B------:R-:W-:Y:S02]  /*15930*/  HMMA.16816.F32.BF16 R60, R140.reuse, R56, RZ ;  /* 0x000000388c3c723c */ /* 0x040fe400000418ff */
[----:B------:R-:W-:Y:S06]  /*15940*/  I2F R179, R176 ;  /* 0x000000b000b37306 */ /* 0x000fec0000201400 */
[----:B------:R-:W-:Y:S02]  /*15950*/  HMMA.16816.F32.BF16 R56, R140, R58, RZ ;  /* 0x0000003a8c38723c */ /* 0x000fe400000418ff */
[----:B------:R-:W-:Y:S06]  /*15960*/  I2F R181, R178 ;  /* 0x000000b200b57306 */ /* 0x000fec0000201400 */
[C---:B-1----:R-:W-:Y:S02]  /*15970*/  HMMA.16816.F32.BF16 R32, R152.reuse, R24, R32 ;  /* 0x000000189820723c */ /* 0x042fe40000041820 */
[----:B------:R-:W-:Y:S06]  /*15980*/  I2F R183, R182 ;  /* 0x000000b600b77306 */ /* 0x000fec0000201400 */
[C---:B------:R-:W-:Y:S01]  /*15990*/  HMMA.16816.F32.BF16 R28, R152.reuse, R26, R28 ;  /* 0x0000001a981c723c */ /* 0x040fe2000004181c */
[----:B------:R-:W1:Y:S01]  /*159a0*/  LDSM.16.M88.4 R24, [R185+0x4400] ;  /* 0x00440000b918783b */ /* 0x000e620000000200 */
[----:B------:R-:W-:Y:S06]  /*159b0*/  I2F R215, R214 ;  /* 0x000000d600d77306 */ /* 0x000fec0000201400 */
[----:B------:R-:W-:Y:S02]  /*159c0*/  HMMA.16816.F32.BF16 R16, R152, R38, R16 ;  /* 0x000000269810723c */ /* 0x000fe40000041810 */
[----:B------:R-:W-:Y:S06]  /*159d0*/  I2F R217, R180 ;  /* 0x000000b400d97306 */ /* 0x000fec0000201400 */
[C---:B------:R-:W-:Y:S02]  /*159e0*/  HMMA.16816.F32.BF16 R52, R140.reuse, R48, RZ ;  /* 0x000000308c34723c */ /* 0x040fe400000418ff */
[----:B------:R-:W-:Y:S06]  /*159f0*/  I2F R219, R216 ;  /* 0x000000d800db7306 */ /* 0x000fec0000201400 */
[----:B----4-:R-:W-:Y:S08]  /*15a00*/  HMMA.16816.F32.BF16 R44, R140, R148, RZ ;  /* 0x000000948c2c723c */ /* 0x010ff000000418ff */
[----:B------:R-:W-:Y:S01]  /*15a10*/  HMMA.16816.F32.BF16 R4, R152, R36, R4 ;  /* 0x000000249804723c */ /* 0x000fe20000041804 */
[----:B------:R-:W-:Y:S07]  /*15a20*/  LDSM.16.M88.4 R36, [R185+0x5400] ;  /* 0x00540000b924783b */ /* 0x000fee0000000200 */
[C---:B------:R-:W-:Y:S08]  /*15a30*/  HMMA.16816.F32.BF16 R48, R140.reuse, R50, RZ ;  /* 0x000000328c30723c */ /* 0x040ff000000418ff */
[C---:B------:R-:W-:Y:S08]  /*15a40*/  HMMA.16816.F32.BF16 R148, R140.reuse, R150, RZ ;  /* 0x000000968c94723c */ /* 0x040ff000000418ff */
[C---:B------:R-:W-:Y:S08]  /*15a50*/  HMMA.16816.F32.BF16 R144, R140.reuse, R40, RZ ;  /* 0x000000288c90723c */ /* 0x040ff000000418ff */
[----:B------:R-:W-:Y:S01]  /*15a60*/  HMMA.16816.F32.BF16 R140, R140, R42, RZ ;  /* 0x0000002a8c8c723c */ /* 0x000fe200000418ff */
[----:B------:R-:W-:Y:S07]  /*15a70*/  LDSM.16.M88.4 R40, [R187+0x1000] ;  /* 0x00100000bb28783b */ /* 0x000fee0000000200 */
[C---:B------:R-:W-:Y:S08]  /*15a80*/  HMMA.16816.F32.BF16 R128, R152.reuse, R20, R128 ;  /* 0x000000149880723c */ /* 0x040ff00000041880 */
[C---:B------:R-:W-:Y:S01]  /*15a90*/  HMMA.16816.F32.BF16 R124, R152.reuse, R22, R124 ;  /* 0x00000016987c723c */ /* 0x040fe2000004187c */
[----:B------:R-:W4:Y:S07]  /*15aa0*/  LDSM.16.M88.4 R20, [R185+0x5000] ;  /* 0x00500000b914783b */ /* 0x000f2e0000000200 */
[C---:B------:R-:W-:Y:S08]  /*15ab0*/  HMMA.16816.F32.BF16 R60, R152.reuse, R8, R60 ;  /* 0x00000008983c723c */ /* 0x040ff0000004183c */
[----:B------:R-:W-:Y:S01]  /*15ac0*/  HMMA.16816.F32.BF16 R56, R152, R10, R56 ;  /* 0x0000000a9838723c */ /* 0x000fe20000041838 */
[----:B------:R-:W5:Y:S07]  /*15ad0*/  LDSM.16.M88.4 R8, [R188+0x5400] ;  /* 0x00540000bc08783b */ /* 0x000f6e0000000200 */
[C---:B---3--:R-:W-:Y:S08]  /*15ae0*/  HMMA.16816.F32.BF16 R16, R136.reuse, R14, R16 ;  /* 0x0000000e8810723c */ /* 0x048ff00000041810 */
[----:B------:R-:W-:Y:S01]  /*15af0*/  HMMA.16816.F32.BF16 R4, R136, R12, R4 ;  /* 0x0000000c8804723c */ /* 0x000fe20000041804 */
[----:B------:R-:W-:Y:S07]  /*15b00*/  LDSM.16.M88.4 R12, [R187+0x2000] ;  /* 0x00200000bb0c783b */ /* 0x000fee0000000200 */
[C---:B-1----:R-:W-:Y:S08]  /*15b10*/  HMMA.16816.F32.BF16 R52, R152.reuse, R24, R52 ;  /* 0x000000189834723c */ /* 0x042ff00000041834 */
[----:B------:R-:W-:Y:S01]  /*15b20*/  HMMA.16816.F32.BF16 R48, R152, R26, R48 ;  /* 0x0000001a9830723c */ /* 0x000fe20000041830 */
[----:B------:R-:W1:Y:S07]  /*15b30*/  LDSM.16.M88.4 R24, [R189+0x2000] ;  /* 0x00200000bd18783b */ /* 0x000e6e0000000200 */
[----:B----4-:R-:W-:Y:S08]  /*15b40*/  HMMA.16816.F32.BF16 R16, R40, R22, R16 ;  /* 0x000000162810723c */ /* 0x010ff00000041810 */
[C---:B-----5:R-:W-:Y:S08]  /*15b50*/  HMMA.16816.F32.BF16 R32, R136.reuse, R8, R32 ;  /* 0x000000088820723c */ /* 0x060ff00000041820 */
[----:B------:R-:W-:Y:S01]  /*15b60*/  HMMA.16816.F32.BF16 R28, R136, R10, R28 ;  /* 0x0000000a881c723c */ /* 0x000fe2000004181c */
[----:B------:R-:W3:Y:S07]  /*15b70*/  LDSM.16.M88.4 R8, [R185+0x7000] ;  /* 0x00700000b908783b */ /* 0x000eee0000000200 */
[C---:B------:R-:W-:Y:S01]  /*15b80*/  HMMA.16816.F32.BF16 R4, R40.reuse, R20, R4 ;  /* 0x000000142804723c */ /* 0x040fe20000041804 */
[----:B------:R-:W4:Y:S07]  /*15b90*/  LDSM.16.M88.4 R20, [R188+0x7400] ;  /* 0x00740000bc14783b */ /* 0x000f2e0000000200 */
[----:B------:R-:W-:Y:S08]  /*15ba0*/  HMMA.16816.F32.BF16 R32, R40, R36, R32 ;  /* 0x000000242820723c */ /* 0x000ff00000041820 */
[----:B-1----:R-:W-:Y:S08]  /*15bb0*/  HMMA.16816.F32.BF16 R16, R24, R158, R16 ;  /* 0x0000009e1810723c */ /* 0x002ff00000041810 */
[----:B------:R-:W-:Y:S01]  /*15bc0*/  HMMA.16816.F32.BF16 R28, R40, R38, R28 ;  /* 0x00000026281c723c */ /* 0x000fe2000004181c */
[----:B------:R-:W1:Y:S07]  /*15bd0*/  LDSM.16.M88.4 R36, [R185+0x5800] ;  /* 0x00580000b924783b */ /* 0x000e6e0000000200 */
[----:B------:R-:W-:Y:S01]  /*15be0*/  HMMA.16816.F32.BF16 R4, R24, R156, R4 ;  /* 0x0000009c1804723c */ /* 0x000fe20000041804 */
[----:B------:R-:W5:Y:S07]  /*15bf0*/  LDSM.16.M88.4 R156, [R185+0x7400] ;  /* 0x00740000b99c783b */ /* 0x000f6e0000000200 */
[C---:B------:R-:W-:Y:S08]  /*15c00*/  HMMA.16816.F32.BF16 R128, R136.reuse, R132, R128 ;  /* 0x000000848880723c */ /* 0x040ff00000041880 */
[----:B------:R-:W-:Y:S01]  /*15c10*/  HMMA.16816.F32.BF16 R124, R136, R134, R124 ;  /* 0x00000086887c723c */ /* 0x000fe2000004187c */
[----:B------:R-:W-:Y:S07]  /*15c20*/  LDSM.16.M88.4 R132, [R185+0x7800] ;  /* 0x00780000b984783b */ /* 0x000fee0000000200 */
[----:B---3--:R-:W-:Y:S08]  /*15c30*/  HMMA.16816.F32.BF16 R16, R12, R10, R16 ;  /* 0x0000000a0c10723c */ /* 0x008ff00000041810 */
[C---:B----4-:R-:W-:Y:S08]  /*15c40*/  HMMA.16816.F32.BF16 R32, R24.reuse, R20, R32 ;  /* 0x000000141820723c */ /* 0x050ff00000041820 */
[----:B------:R-:W-:Y:S01]  /*15c50*/  HMMA.16816.F32.BF16 R28, R24, R22, R28 ;  /* 0x00000016181c723c */ /* 0x000fe2000004181c */
[----:B------:R-:W3:Y:S07]  /*15c60*/  LDSM.16.M88.4 R20, [R188+0x7800] ;  /* 0x00780000bc14783b */ /* 0x000eee0000000200 */
[----:B------:R-:W-:Y:S01]  /*15c70*/  HMMA.16816.F32.BF16 R4, R12, R8, R4 ;  /* 0x000000080c04723c */ /* 0x000fe20000041804 */
[----:B------:R-:W4:Y:S01]  /*15c80*/  LDSM.16.M88.4 R8, [R188+0x5c00] ;  /* 0x005c0000bc08783b */ /* 0x000f220000000200 */
[----:B--2---:R-:W-:-:S02]  /*15c90*/  FMUL.FTZ R16, R16, R164 ;  /* 0x000000a410107220 */ /* 0x004fc40000410000 */
[-C--:B------:R-:W-:Y:S02]  /*15ca0*/  FMUL.FTZ R17, R17, R164.reuse ;  /* 0x000000a411117220 */ /* 0x080fe40000410000 */
[-C--:B------:R-:W-:Y:S02]  /*15cb0*/  FMUL.FTZ R18, R18, R164.reuse ;  /* 0x000000a412127220 */ /* 0x080fe40000410000 */
[C---:B-1----:R-:W-:Y:S02]  /*15cc0*/  HMMA.16816.F32.BF16 R128, R40.reuse, R36, R128 ;  /* 0x000000242880723c */ /* 0x042fe40000041880 */
[----:B------:R-:W-:Y:S06]  /*15cd0*/  MUFU.TANH R239, R18 ;  /* 0x0000001200ef7308 */ /* 0x000fec0000002400 */
[----:B------:R-:W-:Y:S01]  /*15ce0*/  HMMA.16816.F32.BF16 R124, R40, R38, R124 ;  /* 0x00000026287c723c */ /* 0x000fe2000004187c */
[----:B------:R-:W1:Y:S07]  /*15cf0*/  LDSM.16.M88.4 R36, [R185+0x5c00] ;  /* 0x005c0000b924783b */ /* 0x000e6e0000000200 */
[----:B-----5:R-:W-:Y:S01]  /*15d00*/  HMMA.16816.F32.BF16 R32, R12, R156, R32 ;  /* 0x0000009c0c20723c */ /* 0x020fe20000041820 */
[----:B------:R-:W-:Y:S01]  /*15d10*/  MUFU.TANH R156, R16 ;  /* 0x00000010009c7308 */ /* 0x000fe20000002400 */
[----:B------:R-:W-:-:S02]  /*15d20*/  FMUL.FTZ R5, R5, R164 ;  /* 0x000000a405057220 */ /* 0x000fc40000410000 */
[-C--:B------:R-:W-:Y:S02]  /*15d30*/  FMUL.FTZ R7, R7, R164.reuse ;  /* 0x000000a407077220 */ /* 0x080fe40000410000 */
[-C--:B------:R-:W-:Y:S02]  /*15d40*/  FMUL.FTZ R4, R4, R164.reuse ;  /* 0x000000a404047220 */ /* 0x080fe40000410000 */
[----:B------:R-:W-:Y:S01]  /*15d50*/  HMMA.16816.F32.BF16 R28, R12, R158, R28 ;  /* 0x0000009e0c1c723c */ /* 0x000fe2000004181c */
[----:B------:R2:W-:Y:S06]  /*15d60*/  MUFU.TANH R157, R17 ;  /* 0x00000011009d7308 */ /* 0x0005ec0000002400 */
[-C--:B------:R-:W-:Y:S01]  /*15d70*/  FMUL.FTZ R158, R19, R164.reuse ;  /* 0x000000a4139e7220 */ /* 0x080fe20000410000 */
[----:B---3--:R-:W-:Y:S01]  /*15d80*/  HMMA.16816.F32.BF16 R128, R24, R20, R128 ;  /* 0x000000141880723c */ /* 0x008fe20000041880 */
[----:B------:R-:W-:Y:S07]  /*15d90*/  MUFU.TANH R5, R5 ;  /* 0x0000000500057308 */ /* 0x000fee0000002400 */
[----:B----4-:R-:W-:Y:S01]  /*15da0*/  HMMA.16816.F32.BF16 R120, R136, R8, R120 ;  /* 0x000000088878723c */ /* 0x010fe20000041878 */
[----:B--2---:R-:W2:Y:S01]  /*15db0*/  LDSM.16.M88.4 R16, [R185+0x4c00] ;  /* 0x004c0000b910783b */ /* 0x004ea20000000200 */
[-C--:B------:R-:W-:Y:S01]  /*15dc0*/  FMUL.FTZ R240, R32, R164.reuse ;  /* 0x000000a420f07220 */ /* 0x080fe20000410000 */
[----:B------:R-:W3:Y:S01]  /*15dd0*/  MUFU.TANH R238, R7 ;  /* 0x0000000700ee7308 */ /* 0x000ee20000002400 */
[----:B------:R-:W-:-:S02]  /*15de0*/  FMUL.FTZ R159, R33, R164 ;  /* 0x000000a4219f7220 */ /* 0x000fc40000410000 */
[-C--:B------:R-:W-:Y:S02]  /*15df0*/  FMUL.FTZ R242, R34, R164.reuse ;  /* 0x000000a422f27220 */ /* 0x080fe40000410000 */
[----:B------:R-:W-:Y:S01]  /*15e00*/  HMMA.16816.F32.BF16 R124, R24, R22, R124 ;  /* 0x00000016187c723c */ /* 0x000fe2000004187c */
[----:B------:R-:W4:Y:S01]  /*15e10*/  LDSM.16.M88.4 R20, [R188+0x6000] ;  /* 0x00600000bc14783b */ /* 0x000f220000000200 */
[-C--:B------:R-:W-:Y:S01]  /*15e20*/  FMUL.FTZ R241, R35, R164.reuse ;  /* 0x000000a423f17220 */ /* 0x080fe20000410000 */
[----:B------:R-:W-:Y:S01]  /*15e30*/  MUFU.TANH R240, R240 ;  /* 0x000000f000f07308 */ /* 0x000fe20000002400 */
[-C--:B------:R-:W-:Y:S01]  /*15e40*/  FMUL.FTZ R28, R28, R164.reuse ;  /* 0x000000a41c1c7220 */ /* 0x080fe20000410000 */
[----:B------:R-:W5:Y:S01]  /*15e50*/  LDSM.16.M88.4 R32, [R188+0x7c00] ;  /* 0x007c0000bc20783b */ /* 0x000f620000000200 */
[-C--:B------:R-:W-:Y:S02]  /*15e60*/  FMUL.FTZ R29, R29, R164.reuse ;  /* 0x000000a41d1d7220 */ /* 0x080fe40000410000 */
[----:B------:R-:W-:Y:S01]  /*15e70*/  HMMA.16816.F32.BF16 R64, R136, R10, R64 ;  /* 0x0000000a8840723c */ /* 0x000fe20000041840 */
[-C--:B------:R-:W-:Y:S01]  /*15e80*/  FMUL.FTZ R30, R30, R164.reuse ;  /* 0x000000a41e1e7220 */ /* 0x080fe20000410000 */
[----:B------:R-:W-:Y:S01]  /*15e90*/  LDSM.16.M88.4 R8, [R185+0x7c00] ;  /* 0x007c0000b908783b */ /* 0x000fe20000000200 */
[----:B------:R-:W-:Y:S01]  /*15ea0*/  FMUL.FTZ R31, R31, R164 ;  /* 0x000000a41f1f7220 */ /* 0x000fe20000410000 */
[----:B------:R-:W-:Y:S01]  /*15eb0*/  MUFU.TANH R242, R242 ;  /* 0x000000f200f27308 */ /* 0x000fe20000002400 */
[----:B---3--:R-:W-:-:S02]  /*15ec0*/  FFMA.FTZ R236, R0, R235, R238 ;  /* 0x000000eb00ec7223 */ /* 0x008fc400000100ee */
[----:B------:R-:W-:Y:S01]  /*15ed0*/  FFMA.FTZ R157, R0, R237, R157 ;  /* 0x000000ed009d7223 */ /* 0x000fe2000001009d */
[----:B------:R-:W-:Y:S02]  /*15ee0*/  HMMA.16816.F32.BF16 R148, R152, R162, R148 ;  /* 0x000000a29894723c */ /* 0x000fe40000041894 */
[----:B------:R-:W-:Y:S02]  /*15ef0*/  FSEL R236, R236, -INF , !P1 ;  /* 0xff800000ecec7808 */ /* 0x000fe40004800000 */
[----:B------:R-:W-:Y:S01]  /*15f00*/  MUFU.TANH R162, R28 ;  /* 0x0000001c00a27308 */ /* 0x000fe20000002400 */
[----:B------:R-:W-:-:S03]  /*15f10*/  ISETP.GE.AND P1, PT, R220, R119, PT ;  /* 0x00000077dc00720c */ /* 0x000fc60003f26270 */
[----:B------:R-:W-:Y:S04]  /*15f20*/  HMMA.16816.F32.BF16 R128, R12, R132, R128 ;  /* 0x000000840c80723c */ /* 0x000fe80000041880 */
[----:B------:R-:W3:Y:S03]  /*15f30*/  MUFU.TANH R163, R29 ;  /* 0x0000001d00a37308 */ /* 0x000ee60000002400 */
[C---:B------:R-:W-:Y:S01]  /*15f40*/  IADD3 R132, R218.reuse, 0x31, RZ ;  /* 0x00000031da847810 */ /* 0x040fe20007ffe0ff */
[----:B-1----:R-:W-:Y:S04]  /*15f50*/  HMMA.16816.F32.BF16 R120, R40, R36, R120 ;  /* 0x000000242878723c */ /* 0x002fe80000041878 */
[----:B------:R-:W-:Y:S03]  /*15f60*/  MUFU.TANH R243, R30 ;  /* 0x0000001e00f37308 */ /* 0x000fe60000002400 */
[----:B------:R-:W-:Y:S01]  /*15f70*/  IADD3 R36, R218, 0x39, RZ ;  /* 0x00000039da247810 */ /* 0x000fe20007ffe0ff */
[----:B--2---:R-:W-:Y:S04]  /*15f80*/  HMMA.16816.F32.BF16 R144, R152, R16, R144 ;  /* 0x000000109890723c */ /* 0x004fe80000041890 */
[----:B------:R1:W-:Y:S01]  /*15f90*/  MUFU.TANH R133, R31 ;  /* 0x0000001f00857308 */ /* 0x0003e20000002400 */
[----:B---3--:R-:W-:-:S03]  /*15fa0*/  FFMA.FTZ R163, R0, R231, R163 ;  /* 0x000000e700a37223 */ /* 0x008fc600000100a3 */
[----:B------:R-:W-:Y:S01]  /*15fb0*/  HMMA.16816.F32.BF16 R140, R152, R18, R140 ;  /* 0x00000012988c723c */ /* 0x000fe2000004188c */
[----:B------:R-:W2:Y:S01]  /*15fc0*/  LDSM.16.M88.4 R16, [R185+0x6000] ;  /* 0x00600000b910783b */ /* 0x000ea20000000200 */
[-C--:B------:R-:W-:Y:S02]  /*15fd0*/  FMUL.FTZ R128, R128, R164.reuse ;  /* 0x000000a480807220 */ /* 0x080fe40000410000 */
[----:B------:R-:W3:Y:S01]  /*15fe0*/  MUFU.TANH R158, R158 ;  /* 0x0000009e009e7308 */ /* 0x000ee20000002400 */
[----:B------:R-:W-:-:S03]  /*15ff0*/  FMUL.FTZ R129, R129, R164 ;  /* 0x000000a481817220 */ /* 0x000fc60000410000 */
[----:B------:R-:W-:Y:S01]  /*16000*/  HMMA.16816.F32.BF16 R64, R40, R38, R64 ;  /* 0x000000262840723c */ /* 0x000fe20000041840 */
[----:B-1----:R-:W1:Y:S03]  /*16010*/  LDSM.16.M88.4 R28, [R188+0x6400] ;  /* 0x00640000bc1c783b */ /* 0x002e660000000200 */
[----:B------:R-:W-:Y:S03]  /*16020*/  MUFU.TANH R159, R159 ;  /* 0x0000009f009f7308 */ /* 0x000fe60000002400 */
[----:B------:R-:W-:Y:S01]  /*16030*/  IADD3 R38, R218, 0x49, RZ ;  /* 0x00000049da267810 */ /* 0x000fe20007ffe0ff */
[----:B----4-:R-:W-:Y:S01]  /*16040*/  HMMA.16816.F32.BF16 R60, R136, R20, R60 ;  /* 0x00000014883c723c */ /* 0x010fe2000004183c */
[----:B---3--:R-:W-:-:S03]  /*16050*/  FFMA.FTZ R158, R0, R237, R158 ;  /* 0x000000ed009e7223 */ /* 0x008fc6000001009e */
[----:B------:R-:W3:Y:S04]  /*16060*/  MUFU.TANH R128, R128 ;  /* 0x0000008000807308 */ /* 0x000ee80000002400 */
[----:B------:R-:W-:Y:S01]  /*16070*/  HMMA.16816.F32.BF16 R56, R136, R22, R56 ;  /* 0x000000168838723c */ /* 0x000fe20000041838 */
[----:B------:R-:W-:Y:S03]  /*16080*/  LDSM.16.M88.4 R20, [R188+0x6800] ;  /* 0x00680000bc14783b */ /* 0x000fe60000000200 */
[----:B------:R-:W-:Y:S04]  /*16090*/  MUFU.TANH R241, R241 ;  /* 0x000000f100f17308 */ /* 0x000fe80000002400 */
[----:B-----5:R-:W-:Y:S04]  /*160a0*/  HMMA.16816.F32.BF16 R120, R24, R32, R120 ;  /* 0x000000201878723c */ /* 0x020fe80000041878 */
[----:B------:R-:W4:Y:S01]  /*160b0*/  MUFU.TANH R129, R129 ;  /* 0x0000008100817308 */ /* 0x000f220000002400 */
[----:B---3--:R-:W-:-:S03]  /*160c0*/  FFMA.FTZ R128, R0, R173, R128 ;  /* 0x000000ad00807223 */ /* 0x008fc60000010080 */
[----:B------:R-:W-:Y:S01]  /*160d0*/  HMMA.16816.F32.BF16 R64, R24, R34, R64 ;  /* 0x000000221840723c */ /* 0x000fe20000041840 */
[----:B------:R-:W3:Y:S03]  /*160e0*/  LDSM.16.M88.4 R32, [R188+0x8000] ;  /* 0x00800000bc20783b */ /* 0x000ee60000000200 */
[----:B------:R-:W-:Y:S04]  /*160f0*/  I2F R37, R132 ;  /* 0x0000008400257306 */ /* 0x000fe80000201400 */
[----:B--2---:R-:W-:Y:S01]  /*16100*/  HMMA.16816.F32.BF16 R60, R40, R16, R60 ;  /* 0x00000010283c723c */ /* 0x004fe2000004183c */
[----:B----4-:R-:W-:-:S03]  /*16110*/  FFMA.FTZ R129, R0, R229, R129 ;  /* 0x000000e500817223 */ /* 0x010fc60000010081 */
[----:B------:R-:W-:Y:S04]  /*16120*/  I2F R7, R36 ;  /* 0x0000002400077306 */ /* 0x000fe80000201400 */
[C---:B-1----:R-:W-:Y:S04]  /*16130*/  HMMA.16816.F32.BF16 R52, R136.reuse, R28, R52 ;  /* 0x0000001c8834723c */ /* 0x042fe80000041834 */
[----:B------:R-:W1:Y:S04]  /*16140*/  MUFU.TANH R4, R4 ;  /* 0x0000000400047308 */ /* 0x000e680000002400 */
[----:B------:R-:W-:Y:S01]  /*16150*/  HMMA.16816.F32.BF16 R48, R136, R30, R48 ;  /* 0x0000001e8830723c */ /* 0x000fe20000041830 */
[----:B------:R-:W2:Y:S07]  /*16160*/  LDSM.16.M88.4 R28, [R185+0x6400] ;  /* 0x00640000b91c783b */ /* 0x000eae0000000200 */
[----:B------:R-:W-:Y:S01]  /*16170*/  HMMA.16816.F32.BF16 R56, R40, R18, R56 ;  /* 0x000000122838723c */ /* 0x000fe20000041838 */
[----:B------:R-:W-:Y:S01]  /*16180*/  LDSM.16.M88.4 R16, [R188+0x8400] ;  /* 0x00840000bc10783b */ /* 0x000fe20000000200 */
[----:B-1----:R-:W-:-:S06]  /*16190*/  FFMA.FTZ R4, R0, R221, R4 ;  /* 0x000000dd00047223 */ /* 0x002fcc0000010004 */
[C---:B------:R-:W-:Y:S08]  /*161a0*/  HMMA.16816.F32.BF16 R120, R12.reuse, R8, R120 ;  /* 0x000000080c78723c */ /* 0x040ff00000041878 */
[----:B------:R-:W-:Y:S01]  /*161b0*/  HMMA.16816.F32.BF16 R64, R12, R10, R64 ;  /* 0x0000000a0c40723c */ /* 0x000fe20000041840 */
[----:B------:R-:W1:Y:S07]  /*161c0*/  LDSM.16.M88.4 R8, [R185+0x8000] ;  /* 0x00800000b908783b */ /* 0x000e6e0000000200 */
[----:B------:R-:W-:Y:S07]  /*161d0*/  HMMA.16816.F32.BF16 R44, R152, R160, R44 ;  /* 0x000000a0982c723c */ /* 0x000fee000004182c */
[----:B------:R-:W-:Y:S01]  /*161e0*/  LOP3.LUT R160, R165, 0x48, R208, 0xfe, !PT ;  /* 0x00000048a5a07812 */ /* 0x000fe200078efed0 */
[----:B---3--:R-:W-:Y:S01]  /*161f0*/  HMMA.16816.F32.BF16 R60, R24, R32, R60 ;  /* 0x00000020183c723c */ /* 0x008fe2000004183c */
[-C--:B------:R-:W-:Y:S01]  /*16200*/  FMUL.FTZ R120, R120, R164.reuse ;  /* 0x000000a478787220 */ /* 0x080fe20000410000 */
[----:B------:R-:W-:Y:S01]  /*16210*/  I2F R33, R38 ;  /* 0x0000002600217306 */ /* 0x000fe20000201400 */
[----:B------:R-:W-:-:S02]  /*16220*/  FMUL.FTZ R121, R121, R164 ;  /* 0x000000a479797220 */ /* 0x000fc40000410000 */
[-C--:B------:R-:W-:Y:S02]  /*16230*/  FMUL.FTZ R123, R123, R164.reuse ;  /* 0x000000a47b7b7220 */ /* 0x080fe40000410000 */
[-C--:B------:R-:W-:Y:S01]  /*16240*/  FMUL.FTZ R122, R122, R164.reuse ;  /* 0x000000a47a7a7220 */ /* 0x080fe20000410000 */
[----:B------:R-:W-:Y:S01]  /*16250*/  HMMA.16816.F32.BF16 R56, R24, R34, R56 ;  /* 0x000000221838723c */ /* 0x000fe20000041838 */
[-C--:B------:R-:W-:Y:S01]  /*16260*/  FMUL.FTZ R64, R64, R164.reuse ;  /* 0x000000a440407220 */ /* 0x080fe20000410000 */
[----:B------:R-:W3:Y:S01]  /*16270*/  MUFU.TANH R121, R121 ;  /* 0x0000007900797308 */ /* 0x000ee20000002400 */
[-C--:B------:R-:W-:Y:S01]  /*16280*/  FMUL.FTZ R247, R66, R164.reuse ;  /* 0x000000a442f77220 */ /* 0x080fe20000410000 */
[----:B------:R-:W-:Y:S01]  /*16290*/  IADD3 R66, R218, 0x59, RZ ;  /* 0x00000059da427810 */ /* 0x000fe20007ffe0ff */
[C---:B------:R-:W-:Y:S02]  /*162a0*/  FFMA.FTZ R32, R0.reuse, R233, R241 ;  /* 0x000000e900207223 */ /* 0x040fe400000100f1 */
[----:B------:R-:W-:Y:S01]  /*162b0*/  FFMA.FTZ R34, R0, R223, R242 ;  /* 0x000000df00227223 */ /* 0x000fe200000100f2 */
[----:B--2---:R-:W-:Y:S01]  /*162c0*/  HMMA.16816.F32.BF16 R52, R40, R28, R52 ;  /* 0x0000001c2834723c */ /* 0x004fe20000041834 */
[-C--:B------:R-:W-:Y:S01]  /*162d0*/  FMUL.FTZ R67, R67, R164.reuse ;  /* 0x000000a443437220 */ /* 0x080fe20000410000 */
[----:B------:R2:W-:Y:S01]  /*162e0*/  MUFU.TANH R245, R64 ;  /* 0x0000004000f57308 */ /* 0x0005e20000002400 */
[----:B------:R-:W-:Y:S01]  /*162f0*/  FMUL.FTZ R246, R65, R164 ;  /* 0x000000a441f67220 */ /* 0x000fe20000410000 */
[----:B------:R-:W-:-:S02]  /*16300*/  FSEL R34, R34, -INF , !P1 ;  /* 0xff80000022227808 */ /* 0x000fc40004800000 */
[----:B------:R-:W-:Y:S02]  /*16310*/  ISETP.GE.AND P1, PT, R232, R119, PT ;  /* 0x00000077e800720c */ /* 0x000fe40003f26270 */
[----:B------:R-:W-:Y:S01]  /*16320*/  HMMA.16816.F32.BF16 R48, R40, R30, R48 ;  /* 0x0000001e2830723c */ /* 0x000fe20000041830 */
[----:B------:R-:W4:Y:S01]  /*16330*/  LDSM.16.M88.4 R28, [R188+0x6c00] ;  /* 0x006c0000bc1c783b */ /* 0x000f220000000200 */
[----:B------:R-:W5:Y:S01]  /*16340*/  MUFU.TANH R244, R123 ;  /* 0x0000007b00f47308 */ /* 0x000f620000002400 */
[----:B------:R-:W-:Y:S01]  /*16350*/  FSEL R32, R32, -INF , !P1 ;  /* 0xff80000020207808 */ /* 0x000fe20004800000 */
[----:B---3--:R-:W-:Y:S01]  /*16360*/  FFMA.FTZ R121, R0, R37, R121 ;  /* 0x0000002500797223 */ /* 0x008fe20000010079 */
[----:B------:R-:W-:-:S03]  /*16370*/  ISETP.GE.AND P1, PT, R211, R119, PT ;  /* 0x00000077d300720c */ /* 0x000fc60003f26270 */
[C---:B------:R-:W-:Y:S01]  /*16380*/  HMMA.16816.F32.BF16 R44, R136.reuse, R20, R44 ;  /* 0x00000014882c723c */ /* 0x040fe2000004182c */
[C---:B--2---:R-:W-:Y:S01]  /*16390*/  FFMA.FTZ R64, R0.reuse, R223, R240 ;  /* 0x000000df00407223 */ /* 0x044fe200000100f0 */
[----:B------:R-:W2:Y:S06]  /*163a0*/  MUFU.TANH R154, R122 ;  /* 0x0000007a009a7308 */ /* 0x000eac0000002400 */
[----:B------:R-:W-:Y:S01]  /*163b0*/  HMMA.16816.F32.BF16 R148, R136, R22, R148 ;  /* 0x000000168894723c */ /* 0x000fe20000041894 */
[----:B------:R-:W3:Y:S01]  /*163c0*/  LDSM.16.M88.4 R20, [R185+0x8400] ;  /* 0x00840000b914783b */ /* 0x000ee20000000200 */
[C---:B-----5:R-:W-:Y:S01]  /*163d0*/  FFMA.FTZ R224, R0.reuse, R37, R244 ;  /* 0x0000002500e07223 */ /* 0x060fe200000100f4 */
[----:B------:R-:W-:Y:S05]  /*163e0*/  MUFU.TANH R247, R247 ;  /* 0x000000f700f77308 */ /* 0x000fea0000002400 */
[----:B-1----:R-:W-:Y:S03]  /*163f0*/  HMMA.16816.F32.BF16 R60, R12, R8, R60 ;  /* 0x000000080c3c723c */ /* 0x002fe6000004183c */
[----:B------:R1:W-:Y:S01]  /*16400*/  MUFU.TANH R250, R67 ;  /* 0x0000004300fa7308 */ /* 0x0003e20000002400 */
[----:B--2---:R-:W-:Y:S01]  /*16410*/  FFMA.FTZ R154, R0, R169, R154 ;  /* 0x000000a9009a7223 */ /* 0x004fe2000001009a */
[----:B------:R-:W-:-:S03]  /*16420*/  IADD3 R122, R218, 0x61, RZ ;  /* 0x00000061da7a7810 */ /* 0x000fc60007ffe0ff */
[----:B------:R-:W-:Y:S01]  /*16430*/  HMMA.16816.F32.BF16 R56, R12, R10, R56 ;  /* 0x0000000a0c38723c */ /* 0x000fe20000041838 */
[----:B------:R-:W2:Y:S02]  /*16440*/  LDSM.16.M88.4 R8, [R185+0x6800] ;  /* 0x00680000b908783b */ /* 0x000ea40000000200 */
[----:B------:R-:W-:Y:S05]  /*16450*/  MUFU.TANH R246, R246 ;  /* 0x000000f600f67308 */ /* 0x000fea0000002400 */
[----:B------:R-:W-:Y:S03]  /*16460*/  HMMA.16816.F32.BF16 R52, R24, R16, R52 ;  /* 0x000000101834723c */ /* 0x000fe60000041834 */
[----:B------:R-:W-:Y:S01]  /*16470*/  I2F R161, R160 ;  /* 0x000000a000a17306 */ /* 0x000fe20000201400 */
[----:B-1----:R-:W-:-:S04]  /*16480*/  IADD3 R67, R218, 0x79, RZ ;  /* 0x00000079da437810 */ /* 0x002fc80007ffe0ff */
[----:B------:R-:W-:Y:S01]  /*16490*/  HMMA.16816.F32.BF16 R48, R24, R18, R48 ;  /* 0x000000121830723c */ /* 0x000fe20000041830 */
[----:B------:R-:W1:Y:S01]  /*164a0*/  LDSM.16.M88.4 R16, [R188+0x8800] ;  /* 0x00880000bc10783b */ /* 0x000e620000000200 */
[-C--:B------:R-:W-:Y:S01]  /*164b0*/  FMUL.FTZ R249, R61, R164.reuse ;  /* 0x000000a43df97220 */ /* 0x080fe20000410000 */
[----:B------:R-:W-:Y:S01]  /*164c0*/  I2F R123, R122 ;  /* 0x0000007a007b7306 */ /* 0x000fe20000201400 */
[----:B------:R-:W-:Y:S02]  /*164d0*/  FFMA.FTZ R61, R0, R235, R5 ;  /* 0x000000eb003d7223 */ /* 0x000fe40000010005 */
[----:B------:R-:W-:Y:S02]  /*164e0*/  FMUL.FTZ R251, R62, R164 ;  /* 0x000000a43efb7220 */ /* 0x000fe40000410000 */
[----:B----4-:R-:W-:Y:S01]  /*164f0*/  HMMA.16816.F32.BF16 R144, R136, R28, R144 ;  /* 0x0000001c8890723c */ /* 0x010fe20000041890 */
[CC--:B------:R-:W-:Y:S01]  /*16500*/  FFMA.FTZ R62, R0.reuse, R225.reuse, R239 ;  /* 0x000000e1003e7223 */ /* 0x0c0fe200000100ef */
[----:B------:R-:W-:Y:S01]  /*16510*/  FSEL R61, R61, -INF , !P6 ;  /* 0xff8000003d3d7808 */ /* 0x000fe20007000000 */
[----:B------:R-:W-:Y:S01]  /*16520*/  FFMA.FTZ R5, R0, R225, R156 ;  /* 0x000000e100057223 */ /* 0x000fe2000001009c */
[----:B------:R-:W-:Y:S01]  /*16530*/  ISETP.GE.AND P6, PT, R220, R118, PT ;  /* 0x00000076dc00720c */ /* 0x000fe20003fc6270 */
[-C--:B------:R-:W-:Y:S01]  /*16540*/  FMUL.FTZ R223, R57, R164.reuse ;  /* 0x000000a439df7220 */ /* 0x080fe20000410000 */
[----:B------:R-:W-:Y:S01]  /*16550*/  FSEL R62, R62, -INF , !P0 ;  /* 0xff8000003e3e7808 */ /* 0x000fe20004000000 */
[----:B------:R-:W-:Y:S01]  /*16560*/  FMUL.FTZ R60, R60, R164 ;  /* 0x000000a43c3c7220 */ /* 0x000fe20000410000 */
[C---:B---3--:R-:W-:Y:S01]  /*16570*/  HMMA.16816.F32.BF16 R52, R12.reuse, R20, R52 ;  /* 0x000000140c34723c */ /* 0x048fe20000041834 */
[----:B------:R-:W-:Y:S01]  /*16580*/  FSEL R64, R64, -INF , !P6 ;  /* 0xff80000040407808 */ /* 0x000fe20007000000 */
[----:B------:R-:W-:Y:S01]  /*16590*/  FFMA.FTZ R57, R0, R233, R159 ;  /* 0x000000e900397223 */ /* 0x000fe2000001009f */
[----:B------:R-:W-:Y:S01]  /*165a0*/  ISETP.GE.AND P0, PT, R234, R119, PT ;  /* 0x00000077ea00720c */ /* 0x000fe20003f06270 */
[----:B------:R3:W4:Y:S01]  /*165b0*/  MUFU.TANH R248, R60 ;  /* 0x0000003c00f87308 */ /* 0x0007220000002400 */
[----:B------:R-:W-:Y:S01]  /*165c0*/  ISETP.GE.AND P6, PT, R232, R118, PT ;  /* 0x00000076e800720c */ /* 0x000fe20003fc6270 */
[----:B------:R-:W-:Y:S01]  /*165d0*/  FMUL.FTZ R56, R56, R164 ;  /* 0x000000a438387220 */ /* 0x000fe20000410000 */
[----:B------:R-:W-:Y:S01]  /*165e0*/  FSEL R5, R5, -INF , !P2 ;  /* 0xff80000005057808 */ /* 0x000fe20005000000 */
[----:B------:R-:W-:Y:S01]  /*165f0*/  HMMA.16816.F32.BF16 R48, R12, R22, R48 ;  /* 0x000000160c30723c */ /* 0x000fe20000041830 */
[----:B------:R-:W5:Y:S01]  /*16600*/  LDSM.16.M88.4 R20, [R185+0x6c00] ;  /* 0x006c0000b914783b */ /* 0x000f620000000200 */
[----:B------:R-:W-:Y:S01]  /*16610*/  ISETP.GE.AND P2, PT, R234, R118, PT ;  /* 0x00000076ea00720c */ /* 0x000fe20003f46270 */
[-C--:B------:R-:W-:Y:S01]  /*16620*/  FMUL.FTZ R156, R63, R164.reuse ;  /* 0x000000a43f9c7220 */ /* 0x080fe20000410000 */
[----:B------:R-:W-:Y:S01]  /*16630*/  FSEL R238, R158, -INF , !P0 ;  /* 0xff8000009eee7808 */ /* 0x000fe20004000000 */
[----:B------:R-:W-:Y:S01]  /*16640*/  FMUL.FTZ R159, R58, R164 ;  /* 0x000000a43a9f7220 */ /* 0x000fe20000410000 */
[----:B------:R-:W-:Y:S01]  /*16650*/  FSEL R57, R57, -INF , !P6 ;  /* 0xff80000039397808 */ /* 0x000fe20007000000 */
[----:B------:R-:W-:Y:S01]  /*16660*/  FFMA.FTZ R58, R0, R213, R162 ;  /* 0x000000d5003a7223 */ /* 0x000fe200000100a2 */
[C---:B--2---:R-:W-:Y:S01]  /*16670*/  HMMA.16816.F32.BF16 R44, R40.reuse, R8, R44 ;  /* 0x00000008282c723c */ /* 0x044fe2000004182c */
[----:B------:R-:W-:Y:S01]  /*16680*/  ISETP.GE.AND P0, PT, R222, R119, PT ;  /* 0x00000077de00720c */ /* 0x000fe20003f06270 */
[----:B------:R2:W-:Y:S01]  /*16690*/  MUFU.TANH R158, R56 ;  /* 0x00000038009e7308 */ /* 0x0005e20000002400 */
[----:B------:R-:W-:Y:S01]  /*166a0*/  ISETP.GE.AND P6, PT, R211, R118, PT ;  /* 0x00000076d300720c */ /* 0x000fe20003fc6270 */
[----:B---3--:R-:W-:Y:S01]  /*166b0*/  FFMA.FTZ R60, R0, R213, R243 ;  /* 0x000000d5003c7223 */ /* 0x008fe200000100f3 */
[----:B------:R-:W-:Y:S01]  /*166c0*/  FSEL R63, R157, -INF , !P2 ;  /* 0xff8000009d3f7808 */ /* 0x000fe20005000000 */
[----:B------:R-:W-:Y:S01]  /*166d0*/  FMUL.FTZ R59, R59, R164 ;  /* 0x000000a43b3b7220 */ /* 0x000fe20000410000 */
[----:B------:R-:W-:Y:S01]  /*166e0*/  ISETP.GE.AND P2, PT, R222, R118, PT ;  /* 0x00000076de00720c */ /* 0x000fe20003f46270 */
[----:B------:R-:W-:Y:S01]  /*166f0*/  HMMA.16816.F32.BF16 R148, R40, R10, R148 ;  /* 0x0000000a2894723c */ /* 0x000fe20000041894 */
[----:B------:R-:W3:Y:S01]  /*16700*/  LDSM.16.M88.4 R8, [R185+0x8800] ;  /* 0x00880000b908783b */ /* 0x000ee20000000200 */
[----:B------:R-:W-:Y:S01]  /*16710*/  FSEL R60, R60, -INF , !P0 ;  /* 0xff8000003c3c7808 */ /* 0x000fe20004000000 */
[----:B------:R-:W-:Y:S01]  /*16720*/  MUFU.TANH R249, R249 ;  /* 0x000000f900f97308 */ /* 0x000fe20000002400 */
[----:B------:R-:W-:Y:S01]  /*16730*/  ISETP.GE.AND P0, PT, R230, R119, PT ;  /* 0x00000077e600720c */ /* 0x000fe20003f06270 */
[-C--:B------:R-:W-:Y:S01]  /*16740*/  FMUL.FTZ R155, R52, R164.reuse ;  /* 0x000000a4349b7220 */ /* 0x080fe20000410000 */
[----:B------:R-:W-:Y:S01]  /*16750*/  FSEL R58, R58, -INF , !P2 ;  /* 0xff8000003a3a7808 */ /* 0x000fe20005000000 */
[----:B------:R-:W-:Y:S01]  /*16760*/  FMUL.FTZ R53, R53, R164 ;  /* 0x000000a435357220 */ /* 0x000fe20000410000 */
[----:B------:R-:W-:Y:S01]  /*16770*/  HMMA.16816.F32.BF16 R140, R136, R30, R140 ;  /* 0x0000001e888c723c */ /* 0x000fe2000004188c */
[----:B------:R-:W-:Y:S01]  /*16780*/  LDSM.16.M88.4 R28, [R185+0x8c00] ;  /* 0x008c0000b91c783b */ /* 0x000fe20000000200 */
[----:B--2---:R-:W-:Y:S01]  /*16790*/  FFMA.FTZ R56, R0, R231, R133 ;  /* 0x000000e700387223 */ /* 0x004fe20000010085 */
[----:B------:R-:W-:Y:S01]  /*167a0*/  ISETP.GE.AND P2, PT, R230, R118, PT ;  /* 0x00000076e600720c */ /* 0x000fe20003f46270 */
[-C--:B------:R-:W-:Y:S01]  /*167b0*/  FMUL.FTZ R55, R55, R164.reuse ;  /* 0x000000a437377220 */ /* 0x080fe20000410000 */
[----:B------:R-:W2:Y:S01]  /*167c0*/  MUFU.TANH R159, R159 ;  /* 0x0000009f009f7308 */ /* 0x000ea20000002400 */
[----:B----4-:R-:W-:Y:S01]  /*167d0*/  FFMA.FTZ R162, R0, R175, R248 ;  /* 0x000000af00a27223 */ /* 0x010fe200000100f8 */
[----:B------:R-:W-:Y:S01]  /*167e0*/  FSEL R56, R56, -INF , !P0 ;  /* 0xff80000038387808 */ /* 0x000fe20004000000 */
[C---:B-1----:R-:W-:Y:S01]  /*167f0*/  HMMA.16816.F32.BF16 R44, R24.reuse, R16, R44 ;  /* 0x00000010182c723c */ /* 0x042fe2000004182c */
[----:B------:R-:W-:Y:S01]  /*16800*/  ISETP.GE.AND P0, PT, R174, R119, PT ;  /* 0x00000077ae00720c */ /* 0x000fe20003f06270 */
[----:B------:R-:W-:Y:S01]  /*16810*/  FMUL.FTZ R54, R54, R164 ;  /* 0x000000a436367220 */ /* 0x000fe20000410000 */
[----:B------:R-:W-:Y:S01]  /*16820*/  FSEL R52, R163, -INF , !P2 ;  /* 0xff800000a3347808 */ /* 0x000fe20005000000 */
[----:B------:R-:W-:Y:S01]  /*16830*/  FFMA.FTZ R220, R0, R7, R250 ;  /* 0x0000000700dc7223 */ /* 0x000fe200000100fa */
[----:B------:R-:W-:Y:S01]  /*16840*/  ISETP.GE.AND P2, PT, R174, R118, PT ;  /* 0x00000076ae00720c */ /* 0x000fe20003f46270 */
[----:B------:R-:W1:Y:S01]  /*16850*/  MUFU.TANH R133, R155 ;  /* 0x0000009b00857308 */ /* 0x000e620000002400 */
[-C--:B------:R-:W-:Y:S01]  /*16860*/  FMUL.FTZ R48, R48, R164.reuse ;  /* 0x000000a430307220 */ /* 0x080fe20000410000 */
[----:B------:R-:W-:Y:S01]  /*16870*/  HMMA.16816.F32.BF16 R148, R24, R18, R148 ;  /* 0x000000121894723c */ /* 0x000fe20000041894 */
[----:B------:R-:W4:Y:S01]  /*16880*/  LDSM.16.M88.4 R16, [R188+0x8c00] ;  /* 0x008c0000bc10783b */ /* 0x000f220000000200 */
[----:B------:R-:W-:Y:S01]  /*16890*/  FFMA.FTZ R163, R0, R171, R245 ;  /* 0x000000ab00a37223 */ /* 0x000fe200000100f5 */
[----:B------:R-:W-:Y:S01]  /*168a0*/  IADD3 R239, R218, 0x71, RZ ;  /* 0x00000071daef7810 */ /* 0x000fe20007ffe0ff */
[----:B------:R-:W-:Y:S01]  /*168b0*/  FMUL.FTZ R49, R49, R164 ;  /* 0x000000a431317220 */ /* 0x000fe20000410000 */
[----:B------:R-:W-:-:S04]  /*168c0*/  DEPBAR.LE SB0, 0x0 ;  /* 0x000080000000791a */ /* 0x000fc80000000000 */
[----:B-----5:R-:W-:Y:S01]  /*168d0*/  HMMA.16816.F32.BF16 R144, R40, R20, R144 ;  /* 0x000000142890723c */ /* 0x020fe20000041890 */
[----:B------:R-:W-:Y:S01]  /*168e0*/  MUFU.TANH R53, R53 ;  /* 0x0000003500357308 */ /* 0x000fe20000002400 */
[CC--:B--2---:R-:W-:Y:S02]  /*168f0*/  FFMA.FTZ R174, R0.reuse, R161.reuse, R159 ;  /* 0x000000a100ae7223 */ /* 0x0c4fe4000001009f */
[C---:B------:R-:W-:Y:S02]  /*16900*/  FFMA.FTZ R158, R0.reuse, R161, R158 ;  /* 0x000000a1009e7223 */ /* 0x040fe4000001009e */
[----:B-1----:R-:W-:Y:S02]  /*16910*/  FFMA.FTZ R133, R0, R179, R133 ;  /* 0x000000b300857223 */ /* 0x002fe40000010085 */
[----:B------:R-:W-:Y:S01]  /*16920*/  HMMA.16816.F32.BF16 R124, R12, R134, R124 ;  /* 0x000000860c7c723c */ /* 0x000fe2000004187c */
[----:B------:R-:W-:Y:S01]  /*16930*/  MUFU.TANH R55, R55 ;  /* 0x0000003700377308 */ /* 0x000fe20000002400 */
[----:B------:R-:W-:-:S02]  /*16940*/  FMUL.FTZ R20, R50, R164 ;  /* 0x000000a432147220 */ /* 0x000fc40000410000 */
[-C--:B------:R-:W-:Y:S02]  /*16950*/  FMUL.FTZ R21, R51, R164.reuse ;  /* 0x000000a433157220 */ /* 0x080fe40000410000 */
[----:B------:R-:W-:Y:S01]  /*16960*/  IMAD.MOV.U32 R136, RZ, RZ, R166 ;  /* 0x000000ffff887224 */ /* 0x000fe200078e00a6 */
[----:B------:R-:W-:Y:S01]  /*16970*/  IADD3 R135, R218, 0x69, RZ ;  /* 0x00000069da877810 */ /* 0x000fe20007ffe0ff */
[----:B------:R-:W-:Y:S01]  /*16980*/  HMMA.16816.F32.BF16 R140, R40, R22, R140 ;  /* 0x00000016288c723c */ /* 0x000fe2000004188c */
[-C--:B------:R-:W-:Y:S01]  /*16990*/  FMUL.FTZ R134, R130, R164.reuse ;  /* 0x000000a482867220 */ /* 0x080fe20000410000 */
[----:B------:R-:W1:Y:S01]  /*169a0*/  MUFU.TANH R59, R59 ;  /* 0x0000003b003b7308 */ /* 0x000e620000002400 */
[----:B------:R-:W-:Y:S01]  /*169b0*/  FMUL.FTZ R130, R131, R164 ;  /* 0x000000a483827220 */ /* 0x000fe20000410000 */
[----:B------:R-:W-:Y:S01]  /*169c0*/  IADD3 R131, R218, 0x51, RZ ;  /* 0x00000051da837810 */ /* 0x000fe20007ffe0ff */
[----:B------:R-:W-:-:S03]  /*169d0*/  IMAD.MOV.U32 R137, RZ, RZ, R167 ;  /* 0x000000ffff897224 */ /* 0x000fc600078e00a7 */
[----:B---3--:R-:W-:Y:S02]  /*169e0*/  HMMA.16816.F32.BF16 R44, R12, R8, R44 ;  /* 0x000000080c2c723c */ /* 0x008fe4000004182c */
[----:B------:R-:W2:Y:S06]  /*169f0*/  MUFU.TANH R134, R134 ;  /* 0x0000008600867308 */ /* 0x000eac0000002400 */
[----:B----4-:R-:W-:Y:S01]  /*16a00*/  HMMA.16816.F32.BF16 R144, R24, R16, R144 ;  /* 0x000000101890723c */ /* 0x010fe20000041890 */
[-C--:B------:R-:W-:Y:S01]  /*16a10*/  FMUL.FTZ R152, R126, R164.reuse ;  /* 0x000000a47e987220 */ /* 0x080fe20000410000 */
[----:B------:R-:W3:Y:S01]  /*16a20*/  MUFU.TANH R130, R130 ;  /* 0x0000008200827308 */ /* 0x000ee20000002400 */
[----:B------:R-:W-:-:S02]  /*16a30*/  FMUL.FTZ R124, R124, R164 ;  /* 0x000000a47c7c7220 */ /* 0x000fc40000410000 */
[-C--:B------:R-:W-:Y:S02]  /*16a40*/  FMUL.FTZ R127, R127, R164.reuse ;  /* 0x000000a47f7f7220 */ /* 0x080fe40000410000 */
[----:B------:R-:W-:Y:S01]  /*16a50*/  FMUL.FTZ R125, R125, R164 ;  /* 0x000000a47d7d7220 */ /* 0x000fe20000410000 */
[----:B------:R-:W-:Y:S01]  /*16a60*/  HMMA.16816.F32.BF16 R140, R24, R18, R140 ;  /* 0x00000012188c723c */ /* 0x000fe2000004188c */
[C---:B-1----:R-:W-:Y:S01]  /*16a70*/  FFMA.FTZ R59, R0.reuse, R33, R59 ;  /* 0x00000021003b7223 */ /* 0x042fe2000001003b */
[----:B------:R-:W1:Y:S01]  /*16a80*/  MUFU.TANH R152, R152 ;  /* 0x0000009800987308 */ /* 0x000e620000002400 */
[----:B--2---:R-:W-:Y:S01]  /*16a90*/  FFMA.FTZ R134, R0, R173, R134 ;  /* 0x000000ad00867223 */ /* 0x004fe20000010086 */
[----:B------:R-:W-:Y:S02]  /*16aa0*/  FSEL R173, R128, -INF , !P6 ;  /* 0xff80000080ad7808 */ /* 0x000fe40007000000 */
[----:B------:R-:W-:Y:S02]  /*16ab0*/  ISETP.GE.AND P6, PT, R228, R118, PT ;  /* 0x00000076e400720c */ /* 0x000fe40003fc6270 */
[C---:B------:R-:W-:Y:S01]  /*16ac0*/  HMMA.16816.F32.BF16 R148, R12.reuse, R10, R148 ;  /* 0x0000000a0c94723c */ /* 0x040fe20000041894 */
[----:B------:R-:W-:Y:S01]  /*16ad0*/  FSEL R230, R134, -INF , !P1 ;  /* 0xff80000086e67808 */ /* 0x000fe20004800000 */
[----:B------:R2:W4:Y:S01]  /*16ae0*/  MUFU.TANH R126, R120 ;  /* 0x00000078007e7308 */ /* 0x0005220000002400 */
[----:B------:R-:W-:Y:S01]  /*16af0*/  FSEL R211, R129, -INF , !P6 ;  /* 0xff80000081d37808 */ /* 0x000fe20007000000 */
[----:B------:R-:W-:Y:S01]  /*16b00*/  FMUL.FTZ R37, R44, R164 ;  /* 0x000000a42c257220 */ /* 0x000fe20000410000 */
[----:B------:R-:W-:Y:S01]  /*16b10*/  ISETP.GE.AND P6, PT, R172, R118, PT ;  /* 0x00000076ac00720c */ /* 0x000fe20003fc6270 */
[----:B---3--:R-:W-:Y:S01]  /*16b20*/  FFMA.FTZ R130, R0, R229, R130 ;  /* 0x000000e500827223 */ /* 0x008fe20000010082 */
[----:B------:R-:W-:Y:S01]  /*16b30*/  ISETP.GE.AND P1, PT, R228, R119, PT ;  /* 0x00000077e400720c */ /* 0x000fe20003f26270 */
[C---:B------:R-:W-:Y:S01]  /*16b40*/  HMMA.16816.F32.BF16 R8, R12.reuse, R28, R144 ;  /* 0x0000001c0c08723c */ /* 0x040fe20000041890 */
[-C--:B------:R-:W-:Y:S01]  /*16b50*/  FMUL.FTZ R45, R45, R164.reuse ;  /* 0x000000a42d2d7220 */ /* 0x080fe20000410000 */
[----:B------:R-:W3:Y:S01]  /*16b60*/  MUFU.TANH R124, R124 ;  /* 0x0000007c007c7308 */ /* 0x000ee20000002400 */
[----:B-1----:R-:W-:Y:S01]  /*16b70*/  FFMA.FTZ R152, R0, R177, R152 ;  /* 0x000000b100987223 */ /* 0x002fe20000010098 */
[----:B------:R-:W-:Y:S01]  /*16b80*/  FSEL R232, R130, -INF , !P1 ;  /* 0xff80000082e87808 */ /* 0x000fe20004800000 */
[-C--:B------:R-:W-:Y:S01]  /*16b90*/  FMUL.FTZ R16, R46, R164.reuse ;  /* 0x000000a42e107220 */ /* 0x080fe20000410000 */
[----:B------:R-:W-:Y:S01]  /*16ba0*/  ISETP.GE.AND P1, PT, R172, R119, PT ;  /* 0x00000077ac00720c */ /* 0x000fe20003f26270 */
[----:B------:R-:W-:Y:S01]  /*16bb0*/  FMUL.FTZ R17, R47, R164 ;  /* 0x000000a42f117220 */ /* 0x000fe20000410000 */
[----:B------:R-:W-:Y:S01]  /*16bc0*/  FSEL R234, R152, -INF , !P0 ;  /* 0xff80000098ea7808 */ /* 0x000fe20004000000 */
[----:B------:R-:W-:Y:S01]  /*16bd0*/  HMMA.16816.F32.BF16 R12, R12, R30, R140 ;  /* 0x0000001e0c0c723c */ /* 0x000fe2000004188c */
[----:B------:R-:W1:Y:S01]  /*16be0*/  MUFU.TANH R127, R127 ;  /* 0x0000007f007f7308 */ /* 0x000e620000002400 */
[----:B--2---:R-:W-:Y:S01]  /*16bf0*/  IADD3 R120, R218, 0x41, RZ ;  /* 0x00000041da787810 */ /* 0x004fe20007ffe0ff */
[----:B----4-:R-:W-:Y:S01]  /*16c00*/  FFMA.FTZ R126, R0, R169, R126 ;  /* 0x000000a9007e7223 */ /* 0x010fe2000001007e */
[----:B------:R-:W-:-:S02]  /*16c10*/  ISETP.GE.AND P0, PT, R226, R119, PT ;  /* 0x00000077e200720c */ /* 0x000fc40003f06270 */
[----:B------:R-:W-:Y:S01]  /*16c20*/  FSEL R222, R154, -INF , !P1 ;  /* 0xff8000009ade7808 */ /* 0x000fe20004800000 */
[----:B------:R-:W-:Y:S01]  /*16c30*/  FMUL.FTZ R22, R148, R164 ;  /* 0x000000a494167220 */ /* 0x000fe20000410000 */
[----:B------:R-:W-:Y:S01]  /*16c40*/  FSEL R155, R126, -INF , !P6 ;  /* 0xff8000007e9b7808 */ /* 0x000fe20007000000 */
[----:B------:R-:W2:Y:S01]  /*16c50*/  MUFU.TANH R125, R125 ;  /* 0x0000007d007d7308 */ /* 0x000ea20000002400 */
[----:B---3--:R-:W-:Y:S01]  /*16c60*/  FFMA.FTZ R124, R0, R177, R124 ;  /* 0x000000b1007c7223 */ /* 0x008fe2000001007c */
[----:B------:R-:W-:Y:S01]  /*16c70*/  ISETP.GE.AND P6, PT, R132, R118, PT ;  /* 0x000000768400720c */ /* 0x000fe20003fc6270 */
[-C--:B------:R-:W-:Y:S01]  /*16c80*/  FMUL.FTZ R18, R150, R164.reuse ;  /* 0x000000a496127220 */ /* 0x080fe20000410000 */
[----:B------:R-:W-:Y:S01]  /*16c90*/  ISETP.GE.AND P1, PT, R132, R119, PT ;  /* 0x000000778400720c */ /* 0x000fe20003f26270 */
[-C--:B------:R-:W-:Y:S01]  /*16ca0*/  FMUL.FTZ R19, R151, R164.reuse ;  /* 0x000000a497137220 */ /* 0x080fe20000410000 */
[----:B------:R-:W-:Y:S01]  /*16cb0*/  FSEL R177, R124, -INF , !P2 ;  /* 0xff8000007cb17808 */ /* 0x000fe20005000000 */
[----:B------:R-:W-:Y:S01]  /*16cc0*/  FMUL.FTZ R8, R8, R164 ;  /* 0x000000a408087220 */ /* 0x000fe20000410000 */
[----:B------:R-:W3:Y:S01]  /*16cd0*/  I2F R39, R120 ;  /* 0x0000007800277306 */ /* 0x000ee20000201400 */
[----:B-1----:R-:W-:Y:S01]  /*16ce0*/  FFMA.FTZ R127, R0, R227, R127 ;  /* 0x000000e3007f7223 */ /* 0x002fe2000001007f */
[----:B------:R-:W-:Y:S01]  /*16cf0*/  ISETP.GE.AND P2, PT, R226, R118, PT ;  /* 0x00000076e200720c */ /* 0x000fe20003f46270 */
[C---:B------:R-:W-:Y:S01]  /*16d00*/  FFMA.FTZ R226, R0.reuse, R171, R247 ;  /* 0x000000ab00e27223 */ /* 0x040fe200000100f7 */
[----:B------:R-:W-:Y:S01]  /*16d10*/  FSEL R169, R121, -INF , !P6 ;  /* 0xff80000079a97808 */ /* 0x000fe20007000000 */
[----:B------:R-:W-:Y:S01]  /*16d20*/  FFMA.FTZ R171, R0, R7, R246 ;  /* 0x0000000700ab7223 */ /* 0x000fe200000100f6 */
[----:B------:R-:W-:Y:S01]  /*16d30*/  FSEL R228, R127, -INF , !P0 ;  /* 0xff8000007fe47808 */ /* 0x000fe20004000000 */
[----:B------:R-:W-:Y:S01]  /*16d40*/  FMUL.FTZ R9, R9, R164 ;  /* 0x000000a409097220 */ /* 0x000fe20000410000 */
[----:B------:R-:W1:Y:S01]  /*16d50*/  I2F R153, R131 ;  /* 0x0000008300997306 */ /* 0x000e620000201400 */
[----:B------:R-:W-:Y:S01]  /*16d60*/  ISETP.GE.AND P0, PT, R168, R119, PT ;  /* 0x00000077a800720c */ /* 0x000fe20003f06270 */
[----:B--2---:R-:W-:Y:S01]  /*16d70*/  FFMA.FTZ R125, R0, R227, R125 ;  /* 0x000000e3007d7223 */ /* 0x004fe2000001007d */
[----:B------:R-:W-:Y:S01]  /*16d80*/  ISETP.GE.AND P6, PT, R170, R118, PT ;  /* 0x00000076aa00720c */ /* 0x000fe20003fc6270 */
[-C--:B------:R-:W-:Y:S01]  /*16d90*/  FMUL.FTZ R23, R149, R164.reuse ;  /* 0x000000a495177220 */ /* 0x080fe20000410000 */
[----:B------:R-:W-:Y:S01]  /*16da0*/  FSEL R226, R226, -INF , !P0 ;  /* 0xff800000e2e27808 */ /* 0x000fe20004000000 */
[-C--:B------:R-:W-:Y:S01]  /*16db0*/  FMUL.FTZ R12, R12, R164.reuse ;  /* 0x000000a40c0c7220 */ /* 0x080fe20000410000 */
[----:B------:R-:W-:Y:S01]  /*16dc0*/  FSEL R162, R162, -INF , !P6 ;  /* 0xff800000a2a27808 */ /* 0x000fe20007000000 */
[----:B------:R-:W2:Y:S01]  /*16dd0*/  MUFU.TANH R251, R251 ;  /* 0x000000fb00fb7308 */ /* 0x000ea20000002400 */
[----:B---3--:R-:W-:Y:S01]  /*16de0*/  FFMA.FTZ R157, R0, R39, R249 ;  /* 0x00000027009d7223 */ /* 0x008fe200000100f9 */
[----:B------:R-:W-:Y:S01]  /*16df0*/  ISETP.GE.AND P0, PT, R36, R119, PT ;  /* 0x000000772400720c */ /* 0x000fe20003f06270 */
[----:B------:R-:W-:Y:S01]  /*16e00*/  FMUL.FTZ R14, R14, R164 ;  /* 0x000000a40e0e7220 */ /* 0x000fe20000410000 */
[----:B------:R-:W-:Y:S01]  /*16e10*/  ISETP.GE.AND P6, PT, R120, R118, PT ;  /* 0x000000767800720c */ /* 0x000fe20003fc6270 */
[----:B------:R-:W-:Y:S01]  /*16e20*/  FMUL.FTZ R15, R15, R164 ;  /* 0x000000a40f0f7220 */ /* 0x000fe20000410000 */
[----:B------:R-:W-:-:S02]  /*16e30*/  FSEL R213, R125, -INF , !P2 ;  /* 0xff8000007dd57808 */ /* 0x000fc40005000000 */
[----:B------:R-:W3:Y:S01]  /*16e40*/  MUFU.TANH R20, R20 ;  /* 0x0000001400147308 */ /* 0x000ee20000002400 */
[-C--:B------:R-:W-:Y:S01]  /*16e50*/  ISETP.GE.AND P2, PT, R168, R118.reuse, PT ;  /* 0x00000076a800720c */ /* 0x080fe20003f46270 */
[-C--:B-1----:R-:W-:Y:S01]  /*16e60*/  FFMA.FTZ R53, R0, R153.reuse, R53 ;  /* 0x0000009900357223 */ /* 0x082fe20000010035 */
[----:B------:R-:W-:Y:S01]  /*16e70*/  FSEL R220, R220, -INF , !P0 ;  /* 0xff800000dcdc7808 */ /* 0x000fe20004000000 */
[----:B------:R-:W-:Y:S01]  /*16e80*/  FFMA.FTZ R55, R0, R153, R55 ;  /* 0x0000009900377223 */ /* 0x000fe20000010037 */
[----:B------:R-:W-:Y:S02]  /*16e90*/  FSEL R157, R157, -INF , !P6 ;  /* 0xff8000009d9d7808 */ /* 0x000fe40007000000 */
[----:B------:R-:W-:Y:S01]  /*16ea0*/  ISETP.GE.AND P0, PT, R160, R119, PT ;  /* 0x00000077a000720c */ /* 0x000fe20003f06270 */
[----:B------:R-:W1:Y:S01]  /*16eb0*/  MUFU.TANH R37, R37 ;  /* 0x0000002500257308 */ /* 0x000e620000002400 */
[----:B------:R-:W-:Y:S01]  /*16ec0*/  ISETP.GE.AND P6, PT, R176, R118, PT ;  /* 0x00000076b000720c */ /* 0x000fe20003fc6270 */
[----:B--2---:R-:W-:Y:S01]  /*16ed0*/  FFMA.FTZ R172, R0, R175, R251 ;  /* 0x000000af00ac7223 */ /* 0x004fe200000100fb */
[----:B------:R-:W-:-:S02]  /*16ee0*/  FSEL R163, R163, -INF , !P2 ;  /* 0xff800000a3a37808 */ /* 0x000fc40005000000 */
[-C--:B------:R-:W-:Y:S02]  /*16ef0*/  ISETP.GE.AND P2, PT, R36, R118.reuse, PT ;  /* 0x000000762400720c */ /* 0x080fe40003f46270 */
[----:B------:R-:W-:Y:S01]  /*16f00*/  FSEL R174, R174, -INF , !P0 ;  /* 0xff800000aeae7808 */ /* 0x000fe20004000000 */
[----:B------:R-:W2:Y:S01]  /*16f10*/  MUFU.TANH R156, R156 ;  /* 0x0000009c009c7308 */ /* 0x000ea20000002400 */
[----:B------:R-:W-:Y:S01]  /*16f20*/  FSEL R153, R133, -INF , !P6 ;  /* 0xff80000085997808 */ /* 0x000fe20007000000 */
[----:B---3--:R-:W-:Y:S01]  /*16f30*/  FFMA.FTZ R20, R0, R181, R20 ;  /* 0x000000b500147223 */ /* 0x008fe20000010014 */
[----:B------:R-:W-:Y:S02]  /*16f40*/  FSEL R224, R224, -INF , !P1 ;  /* 0xff800000e0e07808 */ /* 0x000fe40004800000 */
[-C--:B------:R-:W-:Y:S02]  /*16f50*/  ISETP.GE.AND P0, PT, R38, R119.reuse, PT ;  /* 0x000000772600720c */ /* 0x080fe40003f06270 */
[----:B------:R-:W-:Y:S01]  /*16f60*/  ISETP.GE.AND P6, PT, R131, R118, PT ;  /* 0x000000768300720c */ /* 0x000fe20003fc6270 */
[----:B------:R-:W3:Y:S01]  /*16f70*/  MUFU.TANH R223, R223 ;  /* 0x000000df00df7308 */ /* 0x000ee20000002400 */
[----:B------:R-:W-:Y:S01]  /*16f80*/  ISETP.GE.AND P1, PT, R170, R119, PT ;  /* 0x00000077aa00720c */ /* 0x000fe20003f26270 */
[----:B-1----:R-:W-:Y:S01]  /*16f90*/  FFMA.FTZ R37, R0, R183, R37 ;  /* 0x000000b700257223 */ /* 0x002fe20000010025 */
[----:B------:R-:W-:-:S02]  /*16fa0*/  FSEL R171, R171, -INF , !P2 ;  /* 0xff800000abab7808 */ /* 0x000fc40005000000 */
[-C--:B------:R-:W-:Y:S02]  /*16fb0*/  ISETP.GE.AND P2, PT, R160, R118.reuse, PT ;  /* 0x00000076a000720c */ /* 0x080fe40003f46270 */
[----:B------:R-:W-:Y:S01]  /*16fc0*/  FSEL R168, R59, -INF , !P0 ;  /* 0xff8000003ba87808 */ /* 0x000fe20004000000 */
[----:B------:R-:W1:Y:S01]  /*16fd0*/  MUFU.TANH R7, R45 ;  /* 0x0000002d00077308 */ /* 0x000e620000002400 */
[----:B------:R-:W-:Y:S01]  /*16fe0*/  FSEL R151, R53, -INF , !P6 ;  /* 0xff80000035977808 */ /* 0x000fe20007000000 */
[----:B--2---:R-:W-:Y:S01]  /*16ff0*/  FFMA.FTZ R156, R0, R39, R156 ;  /* 0x00000027009c7223 */ /* 0x004fe2000001009c */
[----:B------:R-:W-:Y:S02]  /*17000*/  FSEL R172, R172, -INF , !P1 ;  /* 0xff800000acac7808 */ /* 0x000fe40004800000 */
[-C--:B------:R-:W-:Y:S02]  /*17010*/  ISETP.GE.AND P0, PT, R178, R119.reuse, PT ;  /* 0x00000077b200720c */ /* 0x080fe40003f06270 */
[----:B------:R-:W-:Y:S01]  /*17020*/  ISETP.GE.AND P6, PT, R182, R118, PT ;  /* 0x00000076b600720c */ /* 0x000fe20003fc6270 */
[----:B------:R-:W2:Y:S01]  /*17030*/  MUFU.TANH R54, R54 ;  /* 0x0000003600367308 */ /* 0x000ea20000002400 */
[----:B------:R-:W-:Y:S01]  /*17040*/  ISETP.GE.AND P1, PT, R120, R119, PT ;  /* 0x000000777800720c */ /* 0x000fe20003f26270 */
[----:B---3--:R-:W-:Y:S01]  /*17050*/  FFMA.FTZ R161, R0, R33, R223 ;  /* 0x0000002100a17223 */ /* 0x008fe200000100df */
[----:B------:R-:W-:-:S02]  /*17060*/  FSEL R159, R158, -INF , !P2 ;  /* 0xff8000009e9f7808 */ /* 0x000fc40005000000 */
[----:B------:R-:W-:Y:S02]  /*17070*/  ISETP.GE.AND P2, PT, R38, R118, PT ;  /* 0x000000762600720c */ /* 0x000fe40003f46270 */
[----:B------:R-:W-:Y:S01]  /*17080*/  FSEL R160, R20, -INF , !P0 ;  /* 0xff80000014a07808 */ /* 0x000fe20004000000 */
[----:B------:R-:W3:Y:S01]  /*17090*/  MUFU.TANH R48, R48 ;  /* 0x0000003000307308 */ /* 0x000ee20000002400 */
[----:B------:R-:W-:Y:S01]  /*170a0*/  FSEL R146, R37, -INF , !P6 ;  /* 0xff80000025927808 */ /* 0x000fe20007000000 */
[----:B-1----:R-:W-:Y:S01]  /*170b0*/  FFMA.FTZ R7, R0, R123, R7 ;  /* 0x0000007b00077223 */ /* 0x002fe20000010007 */
[----:B------:R-:W-:Y:S01]  /*170c0*/  FSEL R170, R156, -INF , !P1 ;  /* 0xff8000009caa7808 */ /* 0x000fe20004800000 */
[----:B------:R-:W-:Y:S01]  /*170d0*/  FMUL.FTZ R20, R10, R164 ;  /* 0x000000a40a147220 */ /* 0x000fe20000410000 */
[----:B------:R-:W-:Y:S01]  /*170e0*/  ISETP.GE.AND P6, PT, R122, R118, PT ;  /* 0x000000767a00720c */ /* 0x000fe20003fc6270 */
[-C--:B------:R-:W-:Y:S01]  /*170f0*/  FMUL.FTZ R10, R11, R164.reuse ;  /* 0x000000a40b0a7220 */ /* 0x080fe20000410000 */
[----:B------:R-:W-:Y:S01]  /*17100*/  ISETP.GE.AND P1, PT, R176, R119, PT ;  /* 0x00000077b000720c */ /* 0x000fe20003f26270 */
[----:B------:R-:W1:Y:S01]  /*17110*/  MUFU.TANH R16, R16 ;  /* 0x0000001000107308 */ /* 0x000e620000002400 */
[----:B--2---:R-:W-:Y:S01]  /*17120*/  FFMA.FTZ R54, R0, R179, R54 ;  /* 0x000000b300367223 */ /* 0x004fe20000010036 */
[----:B------:R-:W-:Y:S01]  /*17130*/  FSEL R161, R161, -INF , !P2 ;  /* 0xff800000a1a17808 */ /* 0x000fe20005000000 */
[----:B------:R-:W-:Y:S01]  /*17140*/  FMUL.FTZ R11, R6, R164 ;  /* 0x000000a4060b7220 */ /* 0x000fe20000410000 */
[----:B------:R-:W-:-:S02]  /*17150*/  ISETP.GE.AND P2, PT, R178, R118, PT ;  /* 0x00000076b200720c */ /* 0x000fc40003f46270 */
[----:B------:R-:W-:Y:S02]  /*17160*/  FSEL R145, R7, -INF , !P6 ;  /* 0xff80000007917808 */ /* 0x000fe40007000000 */
[----:B------:R-:W2:Y:S01]  /*17170*/  MUFU.TANH R8, R8 ;  /* 0x0000000800087308 */ /* 0x000ea20000002400 */
[----:B---3--:R-:W-:Y:S01]  /*17180*/  FFMA.FTZ R48, R0, R181, R48 ;  /* 0x000000b500307223 */ /* 0x008fe20000010030 */
[----:B------:R-:W-:Y:S02]  /*17190*/  FSEL R158, R54, -INF , !P1 ;  /* 0xff800000369e7808 */ /* 0x000fe40004800000 */
[----:B------:R-:W-:Y:S02]  /*171a0*/  ISETP.GE.AND P6, PT, R214, R118, PT ;  /* 0x00000076d600720c */ /* 0x000fe40003fc6270 */
[----:B------:R-:W-:Y:S02]  /*171b0*/  ISETP.GE.AND P1, PT, R131, R119, PT ;  /* 0x000000778300720c */ /* 0x000fe40003f26270 */
[----:B------:R-:W-:Y:S01]  /*171c0*/  I2F R65, R66 ;  /* 0x0000004200417306 */ /* 0x000fe20000201400 */
[----:B-1----:R-:W-:Y:S01]  /*171d0*/  FFMA.FTZ R152, R0, R183, R16 ;  /* 0x000000b700987223 */ /* 0x002fe20000010010 */
[----:B------:R-:W-:-:S02]  /*171e0*/  FSEL R149, R48, -INF , !P2 ;  /* 0xff80000030957808 */ /* 0x000fc40005000000 */
[----:B------:R-:W-:Y:S02]  /*171f0*/  ISETP.GE.AND P2, PT, R66, R118, PT ;  /* 0x000000764200720c */ /* 0x000fe40003f46270 */
[----:B------:R-:W-:Y:S02]  /*17200*/  FSEL R156, R55, -INF , !P1 ;  /* 0xff800000379c7808 */ /* 0x000fe40004800000 */
[----:B------:R-:W1:Y:S01]  /*17210*/  MUFU.TANH R49, R49 ;  /* 0x0000003100317308 */ /* 0x000e620000002400 */
[----:B--2---:R-:W-:Y:S01]  /*17220*/  FFMA.FTZ R121, R0, R215, R8 ;  /* 0x000000d700797223 */ /* 0x004fe20000010008 */
[-C--:B------:R-:W-:Y:S02]  /*17230*/  ISETP.GE.AND P0, PT, R66, R119.reuse, PT ;  /* 0x000000774200720c */ /* 0x080fe40003f06270 */
[----:B------:R-:W-:Y:S02]  /*17240*/  ISETP.GE.AND P1, PT, R182, R119, PT ;  /* 0x00000077b600720c */ /* 0x000fe40003f26270 */
[----:B------:R-:W-:-:S02]  /*17250*/  FSEL R121, R121, -INF , !P6 ;  /* 0xff80000079797808 */ /* 0x000fc40007000000 */
[----:B------:R-:W-:Y:S01]  /*17260*/  I2F R235, R239 ;  /* 0x000000ef00eb7306 */ /* 0x000fe20000201400 */
[----:B------:R-:W-:Y:S02]  /*17270*/  ISETP.GE.AND P6, PT, R239, R118, PT ;  /* 0x00000076ef00720c */ /* 0x000fe40003fc6270 */
[----:B------:R-:W-:Y:S02]  /*17280*/  FSEL R152, R152, -INF , !P1 ;  /* 0xff80000098987808 */ /* 0x000fe40004800000 */
[----:B------:R-:W-:-:S03]  /*17290*/  ISETP.GE.AND P1, PT, R122, R119, PT ;  /* 0x000000777a00720c */ /* 0x000fc60003f26270 */
        /* <DEDUP_REMOVED lines=8> */
[----:B------:R-:W2:Y:S01]  /*17320*/  MUFU.TANH R18, R18 ;  /* 0x0000001200127308 */ /* 0x000ea20000002400 */
        /* <DEDUP_REMOVED lines=8> */
[----:B--2---:R-:W-:Y:S01]  /*173b0*/  FFMA.FTZ R18, R0, R217, R18 ;  /* 0x000000d900127223 */ /* 0x004fe20000010012 */
[C---:B------:R-:W-:Y:S02]  /*173c0*/  ISETP.GE.AND P2, PT, R135.reuse, R118, PT ;  /* 0x000000768700720c */ /* 0x040fe40003f46270 */
[----:B------:R-:W-:Y:S02]  /*173d0*/  FSEL R4, R4, -INF , !P6 ;  /* 0xff80000004047808 */ /* 0x000fe40007000000 */
[----:B------:R-:W-:Y:S02]  /*173e0*/  FSEL R150, R18, -INF , !P0 ;  /* 0xff80000012967808 */ /* 0x000fe40004000000 */
[----:B------:R-:W2:Y:S01]  /*173f0*/  MUFU.TANH R23, R23 ;  /* 0x0000001700177308 */ /* 0x000ea20000002400 */
[----:B-1----:R-:W-:Y:S01]  /*17400*/  FFMA.FTZ R17, R0, R123, R17 ;  /* 0x0000007b00117223 */ /* 0x002fe20000010011 */
[----:B------:R-:W-:-:S02]  /*17410*/  ISETP.GE.AND P0, PT, R135, R119, PT ;  /* 0x000000778700720c */ /* 0x000fc40003f06270 */
[----:B------:R-:W-:Y:S02]  /*17420*/  ISETP.GT.AND P6, PT, R203, R194, PT ;  /* 0x000000c2cb00720c */ /* 0x000fe40003fc4270 */
[----:B------:R-:W-:Y:S02]  /*17430*/  FSEL R148, R17, -INF , !P1 ;  /* 0xff80000011947808 */ /* 0x000fe40004800000 */
[----:B------:R-:W1:Y:S01]  /*17440*/  MUFU.TANH R19, R19 ;  /* 0x0000001300137308 */ /* 0x000e620000002400 */
[----:B------:R-:W-:-:S07]  /*17450*/  ISETP.GE.AND P1, PT, R214, R119, PT ;  /* 0x00000077d600720c */ /* 0x000fce0003f26270 */
[----:B------:R-:W3:Y:S01]  /*17460*/  MUFU.TANH R16, R20 ;  /* 0x0000001400107308 */ /* 0x000ee20000002400 */
[----:B--2---:R-:W-:-:S05]  /*17470*/  FFMA.FTZ R23, R0, R35, R23 ;  /* 0x0000002300177223 */ /* 0x004fca0000010017 */
[----:B------:R-:W-:Y:S02]  /*17480*/  FSEL R143, R23, -INF , !P2 ;  /* 0xff800000178f7808 */ /* 0x000fe40005000000 */
[----:B------:R2:W4:Y:S01]  /*17490*/  MUFU.TANH R7, R12 ;  /* 0x0000000c00077308 */ /* 0x0005220000002400 */
[----:B-1----:R-:W-:Y:S01]  /*174a0*/  FFMA.FTZ R19, R0, R35, R19 ;  /* 0x0000002300137223 */ /* 0x002fe20000010013 */
[----:B------:R-:W-:-:S04]  /*174b0*/  ISETP.GE.AND P2, PT, R216, R118, PT ;  /* 0x00000076d800720c */ /* 0x000fc80003f46270 */
[----:B------:R-:W-:Y:S02]  /*174c0*/  FSEL R142, R19, -INF , !P0 ;  /* 0xff800000138e7808 */ /* 0x000fe40004000000 */
[----:B------:R-:W1:Y:S01]  /*174d0*/  MUFU.TANH R6, R14 ;  /* 0x0000000e00067308 */ /* 0x000e620000002400 */
[----:B---3--:R-:W-:Y:S01]  /*174e0*/  FFMA.FTZ R16, R0, R215, R16 ;  /* 0x000000d700107223 */ /* 0x008fe20000010010 */
[----:B------:R-:W-:-:S04]  /*174f0*/  ISETP.GE.AND P0, PT, R216, R119, PT ;  /* 0x00000077d800720c */ /* 0x000fc80003f06270 */
[----:B------:R-:W-:Y:S01]  /*17500*/  FSEL R120, R16, -INF , !P1 ;  /* 0xff80000010787808 */ /* 0x000fe20004800000 */
[----:B--2---:R-:W-:Y:S01]  /*17510*/  FMUL.FTZ R12, R13, R164 ;  /* 0x000000a40d0c7220 */ /* 0x004fe20000410000 */
[----:B------:R-:W2:Y:S01]  /*17520*/  MUFU.TANH R10, R10 ;  /* 0x0000000a000a7308 */ /* 0x000ea20000002400 */
[----:B----4-:R-:W-:Y:S01]  /*17530*/  FFMA.FTZ R7, R0, R219, R7 ;  /* 0x000000db00077223 */ /* 0x010fe20000010007 */
[----:B------:R-:W-:-:S04]  /*17540*/  ISETP.GE.AND P1, PT, R239, R119, PT ;  /* 0x00000077ef00720c */ /* 0x000fc80003f26270 */
[----:B------:R-:W-:Y:S01]  /*17550*/  FSEL R123, R7, -INF , !P2 ;  /* 0xff800000077b7808 */ /* 0x000fe20005000000 */
[----:B-1----:R-:W-:Y:S01]  /*17560*/  FFMA.FTZ R6, R0, R219, R6 ;  /* 0x000000db00067223 */ /* 0x002fe20000010006 */
[----:B------:R-:W-:Y:S01]  /*17570*/  I2F R225, R67 ;  /* 0x0000004300e17306 */ /* 0x000fe20000201400 */
[----:B------:R-:W-:Y:S01]  /*17580*/  BAR.SYNC.DEFER_BLOCKING 0x0 ;  /* 0x0000000000007b1d */ /* 0x000fe20000010000 */
[C---:B------:R-:W-:Y:S02]  /*17590*/  ISETP.GE.AND P2, PT, R67.reuse, R118, PT ;  /* 0x000000764300720c */ /* 0x040fe40003f46270 */
[----:B------:R-:W-:Y:S02]  /*175a0*/  FSEL R118, R6, -INF , !P0 ;  /* 0xff80000006767808 */ /* 0x000fe40004000000 */
[----:B------:R-:W-:Y:S02]  /*175b0*/  ISETP.GE.AND P0, PT, R67, R119, PT ;  /* 0x000000774300720c */ /* 0x000fe40003f06270 */
[----:B------:R-:W1:Y:S01]  /*175c0*/  MUFU.TANH R8, R11 ;  /* 0x0000000b00087308 */ /* 0x000e620000002400 */
[----:B--2---:R-:W-:-:S05]  /*175d0*/  FFMA.FTZ R10, R0, R235, R10 ;  /* 0x000000eb000a7223 */ /* 0x004fca000001000a */
[----:B------:R-:W-:Y:S02]  /*175e0*/  FSEL R122, R10, -INF , !P1 ;  /* 0xff8000000a7a7808 */ /* 0x000fe40004800000 */
[----:B------:R-:W2:Y:S01]  /*175f0*/  MUFU.TANH R12, R12 ;  /* 0x0000000c000c7308 */ /* 0x000ea20000002400 */
[----:B------:R-:W-:-:S07]  /*17600*/  ISETP.GE.AND P1, PT, R218, R119, PT ;  /* 0x00000077da00720c */ /* 0x000fce0003f26270 */
[----:B------:R-:W3:Y:S01]  /*17610*/  MUFU.TANH R15, R15 ;  /* 0x0000000f000f7308 */ /* 0x000ee20000002400 */
[----:B-1----:R-:W-:-:S05]  /*17620*/  FFMA.FTZ R6, R0, R221, R8 ;  /* 0x000000dd00067223 */ /* 0x002fca0000010008 */
[----:B------:R-:W-:Y:S01]  /*17630*/  FSEL R6, R6, -INF , !P1 ;  /* 0xff80000006067808 */ /* 0x000fe20004800000 */
[----:B--2---:R-:W-:-:S05]  /*17640*/  FFMA.FTZ R12, R0, R225, R12 ;  /* 0x000000e1000c7223 */ /* 0x004fca000001000c */
[----:B------:R-:W-:Y:S01]  /*17650*/  FSEL R125, R12, -INF , !P2 ;  /* 0xff8000000c7d7808 */ /* 0x000fe20005000000 */
[----:B---3--:R-:W-:-:S05]  /*17660*/  FFMA.FTZ R15, R0, R225, R15 ;  /* 0x000000e1000f7223 */ /* 0x008fca000001000f */
[----:B------:R-:W-:Y:S01]  /*17670*/  FSEL R119, R15, -INF , !P0 ;  /* 0xff8000000f777808 */ /* 0x000fe20004000000 */
[----:B------:R-:W-:Y:S05]  /*17680*/  @!P6 BRA `(.L_x_3495) ;  /* 0x00000a700000e947 */ /* 0x000fea0003800000 */
[----:B------:R-:W-:Y:S01]  /*17690*/  BSSY B0, `(.L_x_3496) ;  /* 0x0000041000007945 */ /* 0x000fe20003800000 */
[----:B------:R-:W-:Y:S05]  /*176a0*/  @!P3 BRA `(.L_x_3497) ;  /* 0x000003c00000b947 */ /* 0x000fea0003800000 */
[----:B------:R-:W2:Y:S01]  /*176b0*/  LD.E R16, [R116.64+0x170] ;  /* 0x0001700474107980 */ /* 0x000ea2000c101900 */
[----:B------:R-:W-:Y:S02]  /*176c0*/  IABS R9, R165 ;  /* 0x000000a500097213 */ /* 0x000fe40000000000 */
[C---:B------:R-:W-:Y:S02]  /*176d0*/  IADD3 R11, R165.reuse, -0x80, RZ ;  /* 0xffffff80a50b7810 */ /* 0x040fe40007ffe0ff */
[-C--:B--2---:R-:W-:Y:S02]  /*176e0*/  IABS R10, R16.reuse ;  /* 0x00000010000a7213 */ /* 0x084fe40000000000 */
[-C--:B------:R-:W-:Y:S02]  /*176f0*/  IABS R8, R16.reuse ;  /* 0x0000001000087213 */ /* 0x080fe40000000000 */
[----:B------:R-:W1:Y:S01]  /*17700*/  I2F.RP R15, R10 ;  /* 0x0000000a000f7306 */ /* 0x000e620000209400 */
[----:B------:R-:W-:-:S02]  /*17710*/  LOP3.LUT R165, R165, R16, RZ, 0x3c, !PT ;  /* 0x00000010a5a57212 */ /* 0x000fc400078e3cff */
        /* <DEDUP_REMOVED lines=29> */
[----:B------:R-:W-:Y:S01]  /*178f0*/  @!P1 IMAD.MOV R12, RZ, RZ, -R12 ;  /* 0x000000ffff0c9224 */ /* 0x000fe200078e0a0c */
[C---:B------:R-:W-:Y:S02]  /*17900*/  SEL R10, R7.reuse, R14, !P2 ;  /* 0x0000000e070a7207 */ /* 0x040fe40005000000 */
[----:B------:R-:W2:Y:S02]  /*17910*/  LD.E.64 R14, [R116.64+0x20] ;  /* 0x00002004740e7980 */ /* 0x000ea4000c101b00 */
[----:B------:R-:W-:Y:S01]  /*17920*/  SEL R9, R7, R12, !P2 ;  /* 0x0000000c07097207 */ /* 0x000fe20005000000 */
[--C-:B------:R-:W-:Y:S01]  /*17930*/  IMAD.WIDE R18, R10, 0x4, R204.reuse ;  /* 0x000000040a127825 */ /* 0x100fe200078e02cc */
[----:B------:R-:W3:Y:S03]  /*17940*/  LD.E.64 R12, [R116.64+0x38] ;  /* 0x00003804740c7980 */ /* 0x000ee6000c101b00 */
        /* <DEDUP_REMOVED lines=18> */
.L_x_3497:
[----:B------:R-:W2:Y:S02]  /*17a70*/  LD.E R11, [R116.64+0x38] ;  /* 0x00003804740b7980 */ /* 0x000ea4000c101900 */
[----:B--2---:R-:W-:-:S04]  /*17a80*/  LEA R11, -R11, RZ, 0x7 ;  /* 0x000000ff0b0b7211 */ /* 0x004fc800078e39ff */
[----:B------:R-:W-:Y:S02]  /*17a90*/  SHF.R.S32.HI R12, RZ, 0x1f, R11 ;  /* 0x0000001fff0c7819 */ /* 0x000fe4000001140b */
.L_x_3498:
[----:B------:R-:W-:Y:S05]  /*17aa0*/  BSYNC B0 ;  /* 0x0000000000007941 */ /* 0x000fea0003800000 */
.L_x_3496:
[C---:B------:R-:W-:Y:S02]  /*17ab0*/  @P5 IADD3 R9, P0, R11.reuse, R192, RZ ;  /* 0x000000c00b095210 */ /* 0x040fe40007f1e0ff */
[----:B------:R-:W-:Y:S02]  /*17ac0*/  LOP3.LUT R7, R206, 0x1, RZ, 0xc0, !PT ;  /* 0x00000001ce077812 */ /* 0x000fe400078ec0ff */
[-C--:B------:R-:W-:Y:S01]  /*17ad0*/  LEA R20, P1, R11, R196.reuse, 0x1 ;  /* 0x000000c40b147211 */ /* 0x080fe200078208ff */
[----:B------:R-:W-:Y:S01]  /*17ae0*/  @P5 IMAD.X R8, R12, 0x1, R193, P0 ;  /* 0x000000010c085824 */ /* 0x000fe200000e06c1 */
[----:B------:R-:W-:Y:S02]  /*17af0*/  ISETP.NE.U32.AND P2, PT, R7, 0x1, PT ;  /* 0x000000010700780c */ /* 0x000fe40003f45070 */
        /* <DEDUP_REMOVED lines=13> */
[----:B------:R-:W-:Y:S01]  /*17bd0*/  @!P2 LEA R18, P0, R9, R196, 0x1 ;  /* 0x000000c40912a211 */ /* 0x000fe200078008ff */
[----:B------:R1:W-:Y:S01]  /*17be0*/  @P2 STS [R201+0x3004], RZ ;  /* 0x003004ffc9002388 */ /* 0x0003e20000000800 */
[----:B------:R-:W-:-:S02]  /*17bf0*/  @P4 LEA.HI.X R15, R7, R195, R8, 0x1, P1 ;  /* 0x000000c3070f4211 */ /* 0x000fc400008f0c08 */
[CC--:B------:R-:W-:Y:S01]  /*17c00*/  @P5 LEA R22, P1, R9.reuse, R196.reuse, 0x1 ;  /* 0x000000c409165211 */ /* 0x0c0fe200078208ff */
[----:B------:R1:W-:Y:S01]  /*17c10*/  @P2 STS.64 [R201+0x3008], RZ ;  /* 0x003008ffc9002388 */ /* 0x0003e20000000a00 */
[CCC-:B------:R-:W-:Y:S02]  /*17c20*/  @!P2 LEA.HI.X R19, R9.reuse, R195.reuse, R10.reuse, 0x1, P0 ;  /* 0x000000c30913a211 */ /* 0x1c0fe400000f0c0a */
[C---:B------:R-:W-:Y:S02]  /*17c30*/  @P4 LEA R8, P0, R9.reuse, R196, 0x1 ;  /* 0x000000c409084211 */ /* 0x040fe400078008ff */
[CCC-:B------:R-:W-:Y:S02]  /*17c40*/  @P5 LEA.HI.X R23, R9.reuse, R195.reuse, R10.reuse, 0x1, P1 ;  /* 0x000000c309175211 */ /* 0x1c0fe400008f0c0a */
[C---:B------:R-:W-:Y:S02]  /*17c50*/  IADD3 R7, P1, R9.reuse, R192, RZ ;  /* 0x000000c009077210 */ /* 0x040fe40007f3e0ff */
[----:B------:R-:W-:-:S02]  /*17c60*/  @P4 LEA.HI.X R9, R9, R195, R10, 0x1, P0 ;  /* 0x000000c309094211 */ /* 0x000fc400000f0c0a */
[----:B------:R-:W-:Y:S01]  /*17c70*/  @!P2 IADD3 R11, P0, R11, R192, RZ ;  /* 0x000000c00b0ba210 */ /* 0x000fe20007f1e0ff */
[----:B------:R-:W-:Y:S01]  /*17c80*/  IMAD.X R10, R10, 0x1, R193, P1 ;  /* 0x000000010a0a7824 */ /* 0x000fe200008e06c1 */
[----:B------:R-:W-:-:S03]  /*17c90*/  @P5 LEA R26, P1, R7, R196, 0x1 ;  /* 0x000000c4071a5211 */ /* 0x000fc600078208ff */
        /* <DEDUP_REMOVED lines=10> */
[----:B------:R-:W-:-:S02]  /*17d40*/  @P5 IMAD.MOV.U32 R11, RZ, RZ, R21 ;  /* 0x000000ffff0b5224 */ /* 0x000fc400078e0015 */
        /* <DEDUP_REMOVED lines=59> */
.L_x_3495:
[----:B------:R-:W-:Y:S05]  /*18100*/  BSYNC B1 ;  /* 0x0000000000017941 */ /* 0x000fea0003800000 */
.L_x_3494:
[----:B------:R-:W2:Y:S01]  /*18110*/  LD.E R139, [R116.64+0xdc] ;  /* 0x0000dc04748b7980 */ /* 0x000ea2000c101900 */
        /* <DEDUP_REMOVED lines=69> */
[----:B------:R-:W1:Y:S04]  /*18570*/  SHFL.BFLY PT, R7, R10, 0x2, 0x1f ;  /* 0x0c401f000a077f89 */ /* 0x000e6800000e0000 */
[----:B------:R-:W3:Y:S01]  /*18580*/  SHFL.BFLY PT, R8, R9, 0x2, 0x1f ;  /* 0x0c401f0009087f89 */ /* 0x000ee200000e0000 */
[----:B-1----:R-:W-:Y:S02]  /*18590*/  FMNMX.FTZ R7, R10, R7, !PT ;  /* 0x000000070a077209 */ /* 0x002fe40007810000 */
[----:B---3--:R-:W-:-:S03]  /*185a0*/  FMNMX.FTZ R8, R9, R8, !PT ;  /* 0x0000000809087209 */ /* 0x008fc60007810000 */
[----:B------:R-:W1:Y:S04]  /*185b0*/  SHFL.BFLY PT, R138, R7, 0x1, 0x1f ;  /* 0x0c201f00078a7f89 */ /* 0x000e6800000e0000 */
        /* <DEDUP_REMOVED lines=20> */
[----:B------:R-:W-:Y:S01]  /*18700*/  MUFU.EX2 R129, R129 ;  /* 0x0000008100817308 */ /* 0x000fe20000000800 */
[-CC-:B------:R-:W-:Y:S02]  /*18710*/  FFMA.FTZ R132, R61, R139.reuse, -R134.reuse ;  /* 0x0000008b3d847223 */ /* 0x180fe40000010886 */
[-C--:B------:R-:W-:Y:S02]  /*18720*/  FFMA.FTZ R141, R63, R139.reuse, -R134 ;  /* 0x0000008b3f8d7223 */ /* 0x080fe40000010886 */
[C---:B------:R-:W-:Y:S02]  /*18730*/  FMUL.FTZ R2, R139.reuse, R2 ;  /* 0x000000028b027220 */ /* 0x040fe40000410000 */
[----:B------:R-:W-:Y:S01]  /*18740*/  FMUL.FTZ R140, R139, R4 ;  /* 0x000000048b8c7220 */ /* 0x000fe20000410000 */
[----:B------:R-:W1:Y:S01]  /*18750*/  MUFU.EX2 R128, R128 ;  /* 0x0000008000807308 */ /* 0x000e620000000800 */
[----:B------:R-:W-:-:S02]  /*18760*/  FFMA.FTZ R40, R32, R139, -R131 ;  /* 0x0000008b20287223 */ /* 0x000fc40000010883 */
[-CC-:B------:R-:W-:Y:S02]  /*18770*/  FFMA.FTZ R3, R34, R139.reuse, -R131.reuse ;  /* 0x0000008b22037223 */ /* 0x180fe40000010883 */
[-CC-:B------:R-:W-:Y:S02]  /*18780*/  FFMA.FTZ R64, R64, R139.reuse, -R134.reuse ;  /* 0x0000008b40407223 */ /* 0x180fe40000010886 */
[-CC-:B------:R-:W-:Y:S01]  /*18790*/  FFMA.FTZ R58, R58, R139.reuse, -R134.reuse ;  /* 0x0000008b3a3a7223 */ /* 0x180fe20000010886 */
[----:B------:R-:W-:Y:S01]  /*187a0*/  MUFU.EX2 R127, R127 ;  /* 0x0000007f007f7308 */ /* 0x000fe20000000800 */
[-C--:B------:R-:W-:Y:S02]  /*187b0*/  FFMA.FTZ R164, R171, R139.reuse, -R134 ;  /* 0x0000008baba47223 */ /* 0x080fe40000010886 */
[-CC-:B------:R-:W-:Y:S02]  /*187c0*/  FFMA.FTZ R166, R220, R139.reuse, -R131.reuse ;  /* 0x0000008bdca67223 */ /* 0x180fe40000010883 */
[----:B------:R-:W-:-:S02]  /*187d0*/  FFMA.FTZ R170, R170, R139, -R131 ;  /* 0x0000008baaaa7223 */ /* 0x000fc40000010883 */
        /* <DEDUP_REMOVED lines=8> */
[-CC-:B------:R-:W-:Y:S02]  /*18860*/  FFMA.FTZ R174, R147, R139.reuse, -R134.reuse ;  /* 0x0000008b93ae7223 */ /* 0x180fe40000010886 */
[-CC-:B------:R-:W-:Y:S02]  /*18870*/  FFMA.FTZ R158, R158, R139.reuse, -R131.reuse ;  /* 0x0000008b9e9e7223 */ /* 0x180fe40000010883 */
[--C-:B------:R-:W-:Y:S01]  /*18880*/  FFMA.FTZ R153, R153, R139, -R134.reuse ;  /* 0x0000008b99997223 */ /* 0x100fe20000010886 */
[----:B------:R-:W-:Y:S01]  /*18890*/  MUFU.EX2 R130, R130 ;  /* 0x0000008200827308 */ /* 0x000fe20000000800 */
[----:B--2---:R-:W-:Y:S01]  /*188a0*/  F2FP.BF16.PACK_AB R7, R126, R127 ;  /* 0x0000007f7e07723e */ /* 0x004fe200000010ff */
[-C--:B------:R-:W-:Y:S02]  /*188b0*/  FFMA.FTZ R149, R149, R139.reuse, -R134 ;  /* 0x0000008b95957223 */ /* 0x080fe40000010886 */
[-CC-:B------:R-:W-:Y:S02]  /*188c0*/  FFMA.FTZ R147, R154, R139.reuse, -R131.reuse ;  /* 0x0000008b9a937223 */ /* 0x180fe40000010883 */
[----:B------:R-:W-:-:S02]  /*188d0*/  FFMA.FTZ R148, R148, R139, -R131 ;  /* 0x0000008b94947223 */ /* 0x000fc40000010883 */
[----:B------:R-:W2:Y:S01]  /*188e0*/  MUFU.EX2 R141, R141 ;  /* 0x0000008d008d7308 */ /* 0x000ea20000000800 */
[----:B-1----:R-:W-:Y:S01]  /*188f0*/  F2FP.BF16.PACK_AB R4, R132, R133 ;  /* 0x000000858404723e */ /* 0x002fe200000010ff */
[-C--:B------:R-:W-:Y:S02]  /*18900*/  FFMA.FTZ R150, R150, R139.reuse, -R131 ;  /* 0x0000008b96967223 */ /* 0x080fe40000010883 */
[-CC-:B------:R-:W-:Y:S02]  /*18910*/  FFMA.FTZ R146, R146, R139.reuse, -R134.reuse ;  /* 0x0000008b92927223 */ /* 0x180fe40000010886 */
[-CC-:B------:R-:W-:Y:S02]  /*18920*/  FFMA.FTZ R145, R145, R139.reuse, -R134.reuse ;  /* 0x0000008b91917223 */ /* 0x180fe40000010886 */
[----:B------:R-:W1:Y:S01]  /*18930*/  MUFU.EX2 R2, R2 ;  /* 0x0000000200027308 */ /* 0x000e620000000800 */
[-CC-:B------:R-:W-:Y:S02]  /*18940*/  FFMA.FTZ R144, R144, R139.reuse, -R134.reuse ;  /* 0x0000008b90907223 */ /* 0x180fe40000010886 */
[----:B------:R-:W-:-:S02]  /*18950*/  FFMA.FTZ R143, R143, R139, -R134 ;  /* 0x0000008b8f8f7223 */ /* 0x000fc40000010886 */
[-CC-:B------:R-:W-:Y:S02]  /*18960*/  FFMA.FTZ R167, R142, R139.reuse, -R131.reuse ;  /* 0x0000008b8ea77223 */ /* 0x180fe40000010883 */
[-CC-:B------:R-:W-:Y:S01]  /*18970*/  FFMA.FTZ R120, R120, R139.reuse, -R131.reuse ;  /* 0x0000008b78787223 */ /* 0x180fe20000010883 */
[----:B------:R-:W3:Y:S01]  /*18980*/  MUFU.EX2 R140, R140 ;  /* 0x0000008c008c7308 */ /* 0x000ee20000000800 */
[----:B--2---:R-:W-:Y:S01]  /*18990*/  F2FP.BF16.PACK_AB R6, R141, R130 ;  /* 0x000000828d06723e */ /* 0x004fe200000010ff */
[----:B------:R-:W-:Y:S02]  /*189a0*/  FFMA.FTZ R119, R119, R139, -R131 ;  /* 0x0000008b77777223 */ /* 0x000fe40000010883 */
[----:B-1----:R-:W-:-:S04]  /*189b0*/  FMUL.FTZ R26, R98, R2 ;  /* 0x00000002621a7220 */ /* 0x002fc80000410000 */
        /* <DEDUP_REMOVED lines=8> */
[-C--:B------:R-:W-:Y:S02]  /*18a40*/  FMUL.FTZ R93, R93, R140.reuse ;  /* 0x0000008c5d5d7220 */ /* 0x080fe40000410000 */
[----:B------:R-:W-:Y:S01]  /*18a50*/  FMUL.FTZ R32, R88, R140 ;  /* 0x0000008c58207220 */ /* 0x000fe20000410000 */
[C---:B------:R-:W-:Y:S01]  /*18a60*/  HMMA.16816.F32.BF16 R24, R4.reuse, R28, R24 ;  /* 0x0000001c0418723c */ /* 0x040fe20000041818 */
[-C--:B------:R-:W-:Y:S01]  /*18a70*/  FMUL.FTZ R34, R90, R2.reuse ;  /* 0x000000025a227220 */ /* 0x080fe20000410000 */
[----:B------:R-:W-:Y:S01]  /*18a80*/  MUFU.EX2 R166, R166 ;  /* 0x000000a600a67308 */ /* 0x000fe20000000800 */
[----:B------:R-:W-:Y:S02]  /*18a90*/  FMUL.FTZ R35, R91, R2 ;  /* 0x000000025b237220 */ /* 0x000fe40000410000 */
[----:B------:R-:W-:Y:S02]  /*18aa0*/  FMUL.FTZ R33, R89, R140 ;  /* 0x0000008c59217220 */ /* 0x000fe40000410000 */
[----:B------:R-:W-:Y:S01]  /*18ab0*/  FFMA.FTZ R88, R60, R139, -R131 ;  /* 0x0000008b3c587223 */ /* 0x000fe20000010883 */
[----:B------:R-:W-:Y:S01]  /*18ac0*/  HMMA.16816.F32.BF16 R28, R4, R30, R92 ;  /* 0x0000001e041c723c */ /* 0x000fe2000004185c */
[-C--:B------:R-:W-:Y:S01]  /*18ad0*/  FMUL.FTZ R86, R86, R2.reuse ;  /* 0x0000000256567220 */ /* 0x080fe20000410000 */
[----:B------:R1:W-:Y:S01]  /*18ae0*/  MUFU.EX2 R92, R40 ;  /* 0x00000028005c7308 */ /* 0x0003e20000000800 */
[----:B------:R-:W-:Y:S01]  /*18af0*/  FMUL.FTZ R87, R87, R2 ;  /* 0x0000000257577220 */ /* 0x000fe20000410000 */
[----:B------:R-:W2:Y:S01]  /*18b00*/  LDSM.16.MT88.4 R60, [R184+0xd000] ;  /* 0x00d00000b83c783b */ /* 0x000ea20000004200 */
[----:B------:R-:W-:-:S02]  /*18b10*/  FMUL.FTZ R84, R84, R140 ;  /* 0x0000008c54547220 */ /* 0x000fc40000410000 */
[----:B------:R-:W-:Y:S01]  /*18b20*/  FMUL.FTZ R85, R85, R140 ;  /* 0x0000008c55557220 */ /* 0x000fe20000410000 */
[C---:B------:R-:W-:Y:S01]  /*18b30*/  HMMA.16816.F32.BF16 R32, R4.reuse, R36, R32 ;  /* 0x000000240420723c */ /* 0x040fe20000041820 */
[-C--:B------:R-:W-:Y:S01]  /*18b40*/  FMUL.FTZ R42, R82, R2.reuse ;  /* 0x00000002522a7220 */ /* 0x080fe20000410000 */
[----:B------:R-:W-:Y:S01]  /*18b50*/  MUFU.EX2 R88, R88 ;  /* 0x0000005800587308 */ /* 0x000fe20000000800 */
[----:B------:R-:W-:Y:S02]  /*18b60*/  FMUL.FTZ R43, R83, R2 ;  /* 0x00000002532b7220 */ /* 0x000fe40000410000 */
[----:B------:R-:W-:Y:S02]  /*18b70*/  FMUL.FTZ R41, R81, R140 ;  /* 0x0000008c51297220 */ /* 0x000fe40000410000 */
[-C--:B------:R-:W-:Y:S01]  /*18b80*/  FMUL.FTZ R50, R78, R2.reuse ;  /* 0x000000024e327220 */ /* 0x080fe20000410000 */
[----:B------:R-:W-:Y:S01]  /*18b90*/  HMMA.16816.F32.BF16 R36, R4, R38, R84 ;  /* 0x000000260424723c */ /* 0x000fe20000041854 */
[----:B------:R-:W-:Y:S01]  /*18ba0*/  FMUL.FTZ R51, R79, R2 ;  /* 0x000000024f337220 */ /* 0x000fe20000410000 */
[----:B------:R3:W-:Y:S01]  /*18bb0*/  MUFU.EX2 R84, R64 ;  /* 0x0000004000547308 */ /* 0x0007e20000000800 */
[----:B-1----:R-:W-:-:S02]  /*18bc0*/  FMUL.FTZ R40, R80, R140 ;  /* 0x0000008c50287220 */ /* 0x002fc40000410000 */
[-C--:B------:R-:W-:Y:S02]  /*18bd0*/  FMUL.FTZ R48, R76, R140.reuse ;  /* 0x0000008c4c307220 */ /* 0x080fe40000410000 */
[----:B------:R-:W-:Y:S02]  /*18be0*/  FMUL.FTZ R49, R77, R140 ;  /* 0x0000008c4d317220 */ /* 0x000fe40000410000 */
[-C--:B------:R-:W-:Y:S01]  /*18bf0*/  FFMA.FTZ R81, R57, R139.reuse, -R134 ;  /* 0x0000008b39517223 */ /* 0x080fe20000010886 */
[----:B------:R-:W-:Y:S01]  /*18c00*/  HMMA.16816.F32.BF16 R40, R4, R44, R40 ;  /* 0x0000002c0428723c */ /* 0x000fe20000041828 */
[----:B------:R1:W-:Y:S01]  /*18c10*/  MUFU.EX2 R77, R58 ;  /* 0x0000003a004d7308 */ /* 0x0003e20000000800 */
[----:B------:R-:W-:Y:S02]  /*18c20*/  FFMA.FTZ R79, R56, R139, -R131 ;  /* 0x0000008b384f7223 */ /* 0x000fe40000010883 */
[-C--:B------:R-:W-:Y:S02]  /*18c30*/  FMUL.FTZ R10, R114, R2.reuse ;  /* 0x00000002720a7220 */ /* 0x080fe40000410000 */
[----:B------:R-:W-:-:S02]  /*18c40*/  FMUL.FTZ R11, R115, R2 ;  /* 0x00000002730b7220 */ /* 0x000fc40000410000 */
[C---:B------:R-:W-:Y:S01]  /*18c50*/  HMMA.16816.F32.BF16 R44, R4.reuse, R46, R48 ;  /* 0x0000002e042c723c */ /* 0x040fe20000041830 */
[----:B---3--:R-:W3:Y:S01]  /*18c60*/  LDSM.16.MT88.4 R64, [R186+0x9400] ;  /* 0x00940000ba40783b */ /* 0x008ee20000004200 */
[-C--:B------:R-:W-:Y:S01]  /*18c70*/  FMUL.FTZ R8, R112, R140.reuse ;  /* 0x0000008c70087220 */ /* 0x080fe20000410000 */
[----:B------:R-:W4:Y:S01]  /*18c80*/  MUFU.EX2 R81, R81 ;  /* 0x0000005100517308 */ /* 0x000f220000000800 */
[----:B------:R-:W-:Y:S01]  /*18c90*/  FMUL.FTZ R9, R113, R140 ;  /* 0x0000008c71097220 */ /* 0x000fe20000410000 */
[----:B------:R-:W5:Y:S01]  /*18ca0*/  LDSM.16.MT88.4 R48, [R184+0x9400] ;  /* 0x00940000b830783b */ /* 0x000f620000004200 */
[-C--:B------:R-:W-:Y:S02]  /*18cb0*/  FMUL.FTZ R18, R106, R2.reuse ;  /* 0x000000026a127220 */ /* 0x080fe40000410000 */
[----:B------:R-:W-:Y:S01]  /*18cc0*/  FMUL.FTZ R19, R107, R2 ;  /* 0x000000026b137220 */ /* 0x000fe20000410000 */
[----:B-1----:R-:W1:Y:S01]  /*18cd0*/  LDSM.16.MT88.4 R56, [R186+0xb400] ;  /* 0x00b40000ba38783b */ /* 0x002e620000004200 */
        /* <DEDUP_REMOVED lines=16> */
[----:B------:R-:W-:Y:S01]  /*18de0*/  FFMA.FTZ R76, R52, R139, -R134 ;  /* 0x0000008b344c7223 */ /* 0x000fe20000010886 */
[----:B------:R-:W-:Y:S01]  /*18df0*/  LDSM.16.MT88.4 R108, [R186+0xac00] ;  /* 0x00ac0000ba6c783b */ /* 0x000fe20000004200 */
[----:B------:R-:W-:-:S02]  /*18e00*/  FMUL.FTZ R54, R74, R2 ;  /* 0x000000024a367220 */ /* 0x000fc40000410000 */
[----:B------:R-:W-:Y:S01]  /*18e10*/  FMUL.FTZ R55, R75, R2 ;  /* 0x000000024b377220 */ /* 0x000fe20000410000 */
[C---:B------:R-:W-:Y:S01]  /*18e20*/  HMMA.16816.F32.BF16 R20, R4.reuse, R22, R100 ;  /* 0x000000160414723c */ /* 0x040fe20000041864 */
[-C--:B------:R-:W-:Y:S01]  /*18e30*/  FMUL.FTZ R52, R72, R140.reuse ;  /* 0x0000008c48347220 */ /* 0x080fe20000410000 */
[----:B------:R-:W1:Y:S01]  /*18e40*/  MUFU.EX2 R76, R76 ;  /* 0x0000004c004c7308 */ /* 0x000e620000000800 */
[----:B------:R-:W-:Y:S01]  /*18e50*/  FMUL.FTZ R53, R73, R140 ;  /* 0x0000008c49357220 */ /* 0x000fe20000410000 */
[----:B------:R-:W-:Y:S01]  /*18e60*/  LDSM.16.MT88.4 R100, [R184+0xac00] ;  /* 0x00ac0000b864783b */ /* 0x000fe20000004200 */
[-C--:B------:R-:W-:Y:S02]  /*18e70*/  FMUL.FTZ R70, R70, R2.reuse ;  /* 0x0000000246467220 */ /* 0x080fe40000410000 */
[----:B------:R-:W-:Y:S01]  /*18e80*/  FMUL.FTZ R71, R71, R2 ;  /* 0x0000000247477220 */ /* 0x000fe20000410000 */
[----:B------:R-:W-:Y:S01]  /*18e90*/  LDSM.16.MT88.4 R72, [R184+0x9800] ;  /* 0x00980000b848783b */ /* 0x000fe20000004200 */
[-C--:B------:R-:W-:Y:S01]  /*18ea0*/  FMUL.FTZ R68, R68, R140.reuse ;  /* 0x0000008c44447220 */ /* 0x080fe20000410000 */
[----:B--2---:R-:W-:Y:S01]  /*18eb0*/  HMMA.16816.F32.BF16 R52, R4, R60, R52 ;  /* 0x0000003c0434723c */ /* 0x004fe20000041834 */
[----:B------:R-:W-:Y:S01]  /*18ec0*/  FMUL.FTZ R69, R69, R140 ;  /* 0x0000008c45457220 */ /* 0x000fe20000410000 */
[----:B------:R-:W-:Y:S01]  /*18ed0*/  MUFU.EX2 R162, R162 ;  /* 0x000000a200a27308 */ /* 0x000fe20000000800 */
[----:B------:R-:W-:-:S02]  /*18ee0*/  FFMA.FTZ R78, R230, R139, -R131 ;  /* 0x0000008be64e7223 */ /* 0x000fc40000010883 */
[--C-:B------:R-:W-:Y:S02]  /*18ef0*/  FFMA.FTZ R83, R232, R139, -R131.reuse ;  /* 0x0000008be8537223 */ /* 0x100fe40000010883 */
[----:B----4-:R-:W-:Y:S01]  /*18f00*/  F2FP.BF16.PACK_AB R60, R81, R84 ;  /* 0x00000054513c723e */ /* 0x010fe200000010ff */
[----:B------:R-:W-:Y:S01]  /*18f10*/  HMMA.16816.F32.BF16 R4, R4, R62, R68 ;  /* 0x0000003e0404723c */ /* 0x000fe20000041844 */
[----:B------:R-:W-:Y:S01]  /*18f20*/  F2FP.BF16.PACK_AB R61, R92, R3 ;  /* 0x000000035c3d723e */ /* 0x000fe200000010ff */
[----:B------:R-:W2:Y:S01]  /*18f30*/  LDSM.16.MT88.4 R68, [R186+0xd400] ;  /* 0x00d40000ba44783b */ /* 0x000ea20000004200 */
[-C--:B------:R-:W-:Y:S01]  /*18f40*/  FFMA.FTZ R80, R234, R139.reuse, -R131 ;  /* 0x0000008bea507223 */ /* 0x080fe20000010883 */
[----:B------:R-:W-:Y:S01]  /*18f50*/  MUFU.EX2 R78, R78 ;  /* 0x0000004e004e7308 */ /* 0x000fe20000000800 */
[--C-:B------:R-:W-:Y:S02]  /*18f60*/  FFMA.FTZ R82, R173, R139, -R134.reuse ;  /* 0x0000008bad527223 */ /* 0x100fe40000010886 */
[----:B-1----:R-:W-:Y:S01]  /*18f70*/  F2FP.BF16.PACK_AB R62, R76, R77 ;  /* 0x0000004d4c3e723e */ /* 0x002fe200000010ff */
[-CC-:B------:R-:W-:Y:S01]  /*18f80*/  FFMA.FTZ R85, R211, R139.reuse, -R134.reuse ;  /* 0x0000008bd3557223 */ /* 0x180fe20000010886 */
[----:B------:R-:W-:Y:S01]  /*18f90*/  F2FP.BF16.PACK_AB R63, R79, R88 ;  /* 0x000000584f3f723e */ /* 0x000fe200000010ff */
[----:B------:R-:W-:-:S02]  /*18fa0*/  FFMA.FTZ R86, R177, R139, -R134 ;  /* 0x0000008bb1567223 */ /* 0x000fc40000010886 */
[-CC-:B------:R-:W-:Y:S01]  /*18fb0*/  FFMA.FTZ R87, R213, R139.reuse, -R134.reuse ;  /* 0x0000008bd5577223 */ /* 0x180fe20000010886 */
[----:B------:R-:W-:Y:S01]  /*18fc0*/  MUFU.EX2 R83, R83 ;  /* 0x0000005300537308 */ /* 0x000fe20000000800 */
[-CC-:B------:R-:W-:Y:S02]  /*18fd0*/  FFMA.FTZ R89, R228, R139.reuse, -R131.reuse ;  /* 0x0000008be4597223 */ /* 0x180fe40000010883 */
[----:B---3--:R-:W-:Y:S01]  /*18fe0*/  HMMA.16816.F32.BF16 R8, R60, R64, R8 ;  /* 0x000000403c08723c */ /* 0x008fe20000041808 */
[-C--:B------:R-:W-:Y:S02]  /*18ff0*/  FFMA.FTZ R94, R155, R139.reuse, -R134 ;  /* 0x0000008b9b5e7223 */ /* 0x080fe40000010886 */
[-CC-:B------:R-:W-:Y:S02]  /*19000*/  FFMA.FTZ R90, R222, R139.reuse, -R131.reuse ;  /* 0x0000008bde5a7223 */ /* 0x180fe40000010883 */
[----:B------:R-:W-:Y:S01]  /*19010*/  MUFU.EX2 R80, R80 ;  /* 0x0000005000507308 */ /* 0x000fe20000000800 */
[----:B------:R-:W-:-:S02]  /*19020*/  FFMA.FTZ R91, R224, R139, -R131 ;  /* 0x0000008be05b7223 */ /* 0x000fc40000010883 */
[C---:B------:R-:W-:Y:S01]  /*19030*/  HMMA.16816.F32.BF16 R12, R60.reuse, R66, R12 ;  /* 0x000000423c0c723c */ /* 0x040fe2000004180c */
[----:B------:R-:W1:Y:S01]  /*19040*/  LDSM.16.MT88.4 R64, [R184+0xb400] ;  /* 0x00b40000b840783b */ /* 0x000e620000004200 */
[-CC-:B------:R-:W-:Y:S02]  /*19050*/  FFMA.FTZ R93, R226, R139.reuse, -R131.reuse ;  /* 0x0000008be25d7223 */ /* 0x180fe40000010883 */
[-CC-:B------:R-:W-:Y:S01]  /*19060*/  FFMA.FTZ R95, R169, R139.reuse, -R134.reuse ;  /* 0x0000008ba95f7223 */ /* 0x180fe20000010886 */
[----:B------:R-:W-:Y:S01]  /*19070*/  MUFU.EX2 R82, R82 ;  /* 0x0000005200527308 */ /* 0x000fe20000000800 */
[-CC-:B------:R-:W-:Y:S02]  /*19080*/  FFMA.FTZ R155, R163, R139.reuse, -R134.reuse ;  /* 0x0000008ba39b7223 */ /* 0x180fe40000010886 */
[----:B-----5:R-:W-:Y:S01]  /*19090*/  HMMA.16816.F32.BF16 R16, R60, R48, R16 ;  /* 0x000000303c10723c */ /* 0x020fe20000041810 */
[-C--:B------:R-:W-:Y:S02]  /*190a0*/  FFMA.FTZ R163, R172, R139.reuse, -R131 ;  /* 0x0000008baca37223 */ /* 0x080fe40000010883 */
[----:B------:R-:W-:-:S02]  /*190b0*/  FFMA.FTZ R172, R161, R139, -R134 ;  /* 0x0000008ba1ac7223 */ /* 0x000fc40000010886 */
[----:B------:R-:W3:Y:S01]  /*190c0*/  MUFU.EX2 R85, R85 ;  /* 0x0000005500557308 */ /* 0x000ee20000000800 */
[-CC-:B------:R-:W-:Y:S02]  /*190d0*/  FFMA.FTZ R161, R156, R139.reuse, -R131.reuse ;  /* 0x0000008b9ca17223 */ /* 0x180fe40000010883 */
[C---:B------:R-:W-:Y:S01]  /*190e0*/  HMMA.16816.F32.BF16 R20, R60.reuse, R50, R20 ;  /* 0x000000323c14723c */ /* 0x040fe20000041814 */
[----:B------:R-:W4:Y:S01]  /*190f0*/  LDSM.16.MT88.4 R48, [R184+0xd400] ;  /* 0x00d40000b830783b */ /* 0x000f220000004200 */
[-CC-:B------:R-:W-:Y:S02]  /*19100*/  FFMA.FTZ R156, R160, R139.reuse, -R131.reuse ;  /* 0x0000008ba09c7223 */ /* 0x180fe40000010883 */
[-C--:B------:R-:W-:Y:S01]  /*19110*/  FFMA.FTZ R160, R151, R139.reuse, -R134 ;  /* 0x0000008b97a07223 */ /* 0x080fe20000010886 */
[----:B------:R-:W-:Y:S01]  /*19120*/  MUFU.EX2 R86, R86 ;  /* 0x0000005600567308 */ /* 0x000fe20000000800 */
[----:B------:R-:W-:Y:S02]  /*19130*/  FFMA.FTZ R151, R152, R139, -R131 ;  /* 0x0000008b98977223 */ /* 0x000fe40000010883 */
[----:B------:R-:W-:Y:S01]  /*19140*/  HMMA.16816.F32.BF16 R24, R60, R56, R24 ;  /* 0x000000383c18723c */ /* 0x000fe20000041818 */
[----:B------:R-:W-:-:S02]  /*19150*/  FFMA.FTZ R129, R212, R2, R129 ;  /* 0x00000002d4817223 */ /* 0x000fc40000010081 */
[----:B------:R-:W-:Y:S02]  /*19160*/  FFMA.FTZ R169, R122, R139, -R131 ;  /* 0x0000008b7aa97223 */ /* 0x000fe40000010883 */
[----:B------:R-:W5:Y:S01]  /*19170*/  MUFU.EX2 R87, R87 ;  /* 0x0000005700577308 */ /* 0x000f620000000800 */
[----:B------:R-:W-:Y:S02]  /*19180*/  FADD.FTZ R128, R128, R129 ;  /* 0x0000008180807221 */ /* 0x000fe40000010000 */
[----:B------:R-:W-:Y:S01]  /*19190*/  HMMA.16816.F32.BF16 R28, R60, R58, R28 ;  /* 0x0000003a3c1c723c */ /* 0x000fe2000004181c */
[----:B------:R-:W5:Y:S01]  /*191a0*/  LDSM.16.MT88.4 R56, [R186+0x9800] ;  /* 0x00980000ba38783b */ /* 0x000f620000004200 */
[----:B------:R-:W-:-:S03]  /*191b0*/  FADD.FTZ R127, R127, R128 ;  /* 0x000000807f7f7221 */ /* 0x000fc60000010000 */
[----:B------:R-:W3:Y:S01]  /*191c0*/  MUFU.EX2 R89, R89 ;  /* 0x0000005900597308 */ /* 0x000ee20000000800 */
[----:B------:R-:W-:Y:S02]  /*191d0*/  FADD.FTZ R126, R126, R127 ;  /* 0x0000007f7e7e7221 */ /* 0x000fe40000010000 */
[----:B--2---:R-:W-:Y:S02]  /*191e0*/  HMMA.16816.F32.BF16 R40, R60, R68, R40 ;  /* 0x000000443c28723c */ /* 0x004fe40000041828 */
[----:B------:R-:W-:-:S03]  /*191f0*/  FADD.FTZ R3, R3, R126 ;  /* 0x0000007e03037221 */ /* 0x000fc60000010000 */
[----:B------:R-:W-:Y:S01]  /*19200*/  MUFU.EX2 R90, R90 ;  /* 0x0000005a005a7308 */ /* 0x000fe20000000800 */
[----:B------:R-:W-:Y:S02]  /*19210*/  FADD.FTZ R3, R92, R3 ;  /* 0x000000035c037221 */ /* 0x000fe40000010000 */
[----:B-1----:R-:W-:Y:S02]  /*19220*/  HMMA.16816.F32.BF16 R32, R60, R64, R32 ;  /* 0x000000403c20723c */ /* 0x002fe40000041820 */
[----:B------:R-:W-:-:S03]  /*19230*/  FADD.FTZ R88, R88, R3 ;  /* 0x0000000358587221 */ /* 0x000fc60000010000 */
[----:B------:R-:W-:Y:S01]  /*19240*/  MUFU.EX2 R91, R91 ;  /* 0x0000005b005b7308 */ /* 0x000fe20000000800 */
[----:B------:R-:W-:Y:S02]  /*19250*/  FADD.FTZ R79, R79, R88 ;  /* 0x000000584f4f7221 */ /* 0x000fe40000010000 */
[C---:B------:R-:W-:Y:S01]  /*19260*/  HMMA.16816.F32.BF16 R36, R60.reuse, R66, R36 ;  /* 0x000000423c24723c */ /* 0x040fe20000041824 */
[----:B------:R-:W1:Y:S04]  /*19270*/  LDSM.16.MT88.4 R64, [R186+0xb800] ;  /* 0x00b80000ba40783b */ /* 0x000e680000004200 */
[----:B------:R-:W-:Y:S03]  /*19280*/  MUFU.EX2 R93, R93 ;  /* 0x0000005d005d7308 */ /* 0x000fe60000000800 */
[C---:B----4-:R-:W-:Y:S05]  /*19290*/  HMMA.16816.F32.BF16 R52, R60.reuse, R48, R52 ;  /* 0x000000303c34723c */ /* 0x050fea0000041834 */
[----:B------:R-:W-:Y:S02]  /*192a0*/  MUFU.EX2 R94, R94 ;  /* 0x0000005e005e7308 */ /* 0x000fe40000000800 */
[----:B---3--:R-:W-:Y:S01]  /*192b0*/  F2FP.BF16.PACK_AB R48, R85, R82 ;  /* 0x000000525530723e */ /* 0x008fe200000010ff */
[----:B------:R-:W-:Y:S01]  /*192c0*/  HMMA.16816.F32.BF16 R4, R60, R50, R4 ;  /* 0x000000323c04723c */ /* 0x000fe20000041804 */
[----:B------:R-:W-:Y:S01]  /*192d0*/  F2FP.BF16.PACK_AB R49, R83, R78 ;  /* 0x0000004e5331723e */ /* 0x000fe200000010ff */
[----:B------:R-:W-:-:S03]  /*192e0*/  FADD.FTZ R78, R78, R79 ;  /* 0x0000004f4e4e7221 */ /* 0x000fc60000010000 */
[----:B------:R-:W2:Y:S01]  /*192f0*/  MUFU.EX2 R95, R95 ;  /* 0x0000005f005f7308 */ /* 0x000ea20000000800 */
[----:B------:R-:W-:Y:S01]  /*19300*/  FADD.FTZ R83, R83, R78 ;  /* 0x0000004e53537221 */ /* 0x000fe20000010000 */
[----:B-----5:R-:W-:Y:S01]  /*19310*/  F2FP.BF16.PACK_AB R50, R87, R86 ;  /* 0x000000565732723e */ /* 0x020fe200000010ff */
[----:B------:R-:W-:Y:S01]  /*19320*/  HMMA.16816.F32.BF16 R44, R60, R70, R44 ;  /* 0x000000463c2c723c */ /* 0x000fe2000004182c */
[C---:B------:R-:W-:Y:S01]  /*19330*/  F2FP.BF16.PACK_AB R51, R89.reuse, R80 ;  /* 0x000000505933723e */ /* 0x040fe200000010ff */
[----:B------:R-:W3:Y:S01]  /*19340*/  LDSM.16.MT88.4 R60, [R184+0xd800] ;  /* 0x00d80000b83c783b */ /* 0x000ee20000004200 */
[----:B------:R-:W-:Y:S02]  /*19350*/  FADD.FTZ R80, R80, R83 ;  /* 0x0000005350507221 */ /* 0x000fe40000010000 */
[----:B------:R-:W4:Y:S01]  /*19360*/  MUFU.EX2 R155, R155 ;  /* 0x0000009b009b7308 */ /* 0x000f220000000800 */
[----:B------:R-:W-:Y:S01]  /*19370*/  LDSM.16.MT88.4 R68, [R186+0xd800] ;  /* 0x00d80000ba44783b */ /* 0x000fe20000004200 */
[----:B------:R-:W-:Y:S01]  /*19380*/  FADD.FTZ R89, R89, R80 ;  /* 0x0000005059597221 */ /* 0x000fe20000010000 */
[C---:B------:R-:W-:Y:S05]  /*19390*/  HMMA.16816.F32.BF16 R8, R48.reuse, R56, R8 ;  /* 0x000000383008723c */ /* 0x040fea0000041808 */
[----:B------:R-:W-:Y:S03]  /*193a0*/  MUFU.EX2 R163, R163 ;  /* 0x000000a300a37308 */ /* 0x000fe60000000800 */
[C---:B------:R-:W-:Y:S01]  /*193b0*/  HMMA.16816.F32.BF16 R12, R48.reuse, R58, R12 ;  /* 0x0000003a300c723c */ /* 0x040fe2000004180c */
[----:B------:R-:W5:Y:S04]  /*193c0*/  LDSM.16.MT88.4 R56, [R184+0xb800] ;  /* 0x00b80000b838783b */ /* 0x000f680000004200 */
[----:B------:R-:W2:Y:S03]  /*193d0*/  MUFU.EX2 R157, R157 ;  /* 0x0000009d009d7308 */ /* 0x000ea60000000800 */
[C---:B-1----:R-:W-:Y:S05]  /*193e0*/  HMMA.16816.F32.BF16 R24, R48.reuse, R64, R24 ;  /* 0x000000403018723c */ /* 0x042fea0000041818 */
[----:B------:R-:W-:Y:S03]  /*193f0*/  MUFU.EX2 R159, R159 ;  /* 0x0000009f009f7308 */ /* 0x000fe60000000800 */
[C---:B------:R-:W-:Y:S01]  /*19400*/  HMMA.16816.F32.BF16 R28, R48.reuse, R66, R28 ;  /* 0x00000042301c723c */ /* 0x040fe2000004181c */
[----:B------:R-:W1:Y:S04]  /*19410*/  LDSM.16.MT88.4 R64, [R186+0x9c00] ;  /* 0x009c0000ba40783b */ /* 0x000e680000004200 */
[----:B------:R-:W1:Y:S03]  /*19420*/  MUFU.EX2 R172, R172 ;  /* 0x000000ac00ac7308 */ /* 0x000e660000000800 */
[C---:B------:R-:W-:Y:S05]  /*19430*/  HMMA.16816.F32.BF16 R16, R48.reuse, R72, R16 ;  /* 0x000000483010723c */ /* 0x040fea0000041810 */
[----:B------:R-:W1:Y:S03]  /*19440*/  MUFU.EX2 R168, R168 ;  /* 0x000000a800a87308 */ /* 0x000e660000000800 */
[C---:B---3--:R-:W-:Y:S05]  /*19450*/  HMMA.16816.F32.BF16 R52, R48.reuse, R60, R52 ;  /* 0x0000003c3034723c */ /* 0x048fea0000041834 */
[----:B------:R-:W-:Y:S03]  /*19460*/  MUFU.EX2 R158, R158 ;  /* 0x0000009e009e7308 */ /* 0x000fe60000000800 */
[C---:B------:R-:W-:Y:S01]  /*19470*/  HMMA.16816.F32.BF16 R4, R48.reuse, R62, R4 ;  /* 0x0000003e3004723c */ /* 0x040fe20000041804 */
[----:B------:R-:W-:Y:S04]  /*19480*/  LDSM.16.MT88.4 R60, [R184+0xbc00] ;  /* 0x00bc0000b83c783b */ /* 0x000fe80000004200 */
[----:B------:R-:W-:Y:S03]  /*19490*/  MUFU.EX2 R161, R161 ;  /* 0x000000a100a17308 */ /* 0x000fe60000000800 */
[C---:B-----5:R-:W-:Y:S05]  /*194a0*/  HMMA.16816.F32.BF16 R32, R48.reuse, R56, R32 ;  /* 0x000000383020723c */ /* 0x060fea0000041820 */
[----:B------:R-:W-:Y:S03]  /*194b0*/  MUFU.EX2 R156, R156 ;  /* 0x0000009c009c7308 */ /* 0x000fe60000000800 */
[C---:B------:R-:W-:Y:S01]  /*194c0*/  HMMA.16816.F32.BF16 R36, R48.reuse, R58, R36 ;  /* 0x0000003a3024723c */ /* 0x040fe20000041824 */
[----:B------:R-:W3:Y:S04]  /*194d0*/  LDSM.16.MT88.4 R56, [R186+0xbc00] ;  /* 0x00bc0000ba38783b */ /* 0x000ee80000004200 */
[----:B------:R-:W-:Y:S03]  /*194e0*/  MUFU.EX2 R153, R153 ;  /* 0x0000009900997308 */ /* 0x000fe60000000800 */
[C---:B------:R-:W-:Y:S01]  /*194f0*/  HMMA.16816.F32.BF16 R20, R48.reuse, R74, R20 ;  /* 0x0000004a3014723c */ /* 0x040fe20000041814 */
[----:B------:R-:W5:Y:S04]  /*19500*/  LDSM.16.MT88.4 R72, [R184+0x9c00] ;  /* 0x009c0000b848783b */ /* 0x000f680000004200 */
[----:B------:R-:W1:Y:S03]  /*19510*/  MUFU.EX2 R160, R160 ;  /* 0x000000a000a07308 */ /* 0x000e660000000800 */
[C---:B------:R-:W-:Y:S05]  /*19520*/  HMMA.16816.F32.BF16 R40, R48.reuse, R68, R40 ;  /* 0x000000443028723c */ /* 0x040fea0000041828 */
[----:B------:R-:W-:Y:S03]  /*19530*/  MUFU.EX2 R149, R149 ;  /* 0x0000009500957308 */ /* 0x000fe60000000800 */
[----:B------:R-:W-:Y:S01]  /*19540*/  HMMA.16816.F32.BF16 R44, R48, R70, R44 ;  /* 0x00000046302c723c */ /* 0x000fe2000004182c */
[----:B------:R-:W5:Y:S04]  /*19550*/  LDSM.16.MT88.4 R68, [R186+0xdc00] ;  /* 0x00dc0000ba44783b */ /* 0x000f680000004200 */
[----:B------:R-:W3:Y:S02]  /*19560*/  MUFU.EX2 R174, R174 ;  /* 0x000000ae00ae7308 */ /* 0x000ee40000000800 */
[----:B--2---:R-:W-:-:S02]  /*19570*/  F2FP.BF16.PACK_AB R48, R95, R94 ;  /* 0x0000005e5f30723e */ /* 0x004fc400000010ff */
[----:B------:R-:W-:Y:S02]  /*19580*/  F2FP.BF16.PACK_AB R49, R91, R90 ;  /* 0x0000005a5b31723e */ /* 0x000fe400000010ff */
[----:B----4-:R-:W-:Y:S02]  /*19590*/  F2FP.BF16.PACK_AB R50, R164, R155 ;  /* 0x0000009ba432723e */ /* 0x010fe400000010ff */
[----:B------:R-:W-:Y:S01]  /*195a0*/  F2FP.BF16.PACK_AB R51, R166, R93 ;  /* 0x0000005da633723e */ /* 0x000fe200000010ff */
[----:B------:R-:W2:Y:S06]  /*195b0*/  MUFU.EX2 R147, R147 ;  /* 0x0000009300937308 */ /* 0x000eac0000000800 */
[C---:B-1----:R-:W-:Y:S02]  /*195c0*/  HMMA.16816.F32.BF16 R8, R48.reuse, R64, R8 ;  /* 0x000000403008723c */ /* 0x042fe40000041808 */
        /* <DEDUP_REMOVED lines=8> */
[----:B------:R-:W-:Y:S06]  /*19650*/  MUFU.EX2 R146, R146 ;  /* 0x0000009200927308 */ /* 0x000fec0000000800 */
[C---:B------:R-:W-:Y:S02]  /*19660*/  HMMA.16816.F32.BF16 R32, R48.reuse, R60, R32 ;  /* 0x0000003c3020723c */ /* 0x040fe40000041820 */
[----:B------:R-:W4:Y:S06]  /*19670*/  MUFU.EX2 R145, R145 ;  /* 0x0000009100917308 */ /* 0x000f2c0000000800 */
[C---:B------:R-:W-:Y:S01]  /*19680*/  HMMA.16816.F32.BF16 R36, R48.reuse, R62, R36 ;  /* 0x0000003e3024723c */ /* 0x040fe20000041824 */
[----:B------:R-:W2:Y:S01]  /*19690*/  LDSM.16.MT88.4 R60, [R186+0xc000] ;  /* 0x00c00000ba3c783b */ /* 0x000ea20000004200 */
[----:B------:R-:W-:Y:S06]  /*196a0*/  MUFU.EX2 R144, R144 ;  /* 0x0000009000907308 */ /* 0x000fec0000000800 */
[C---:B-----5:R-:W-:Y:S02]  /*196b0*/  HMMA.16816.F32.BF16 R16, R48.reuse, R72, R16 ;  /* 0x000000483010723c */ /* 0x060fe40000041810 */
[----:B------:R-:W5:Y:S06]  /*196c0*/  MUFU.EX2 R143, R143 ;  /* 0x0000008f008f7308 */ /* 0x000f6c0000000800 */
        /* <DEDUP_REMOVED lines=10> */
[----:B------:R-:W-:Y:S01]  /*19770*/  HMMA.16816.F32.BF16 R4, R48, R66, R4 ;  /* 0x000000423004723c */ /* 0x000fe20000041804 */
[----:B------:R-:W-:Y:S06]  /*19780*/  LDSM.16.MT88.4 R64, [R184+0xe000] ;  /* 0x00e00000b840783b */ /* 0x000fec0000004200 */
[----:B------:R-:W-:-:S02]  /*19790*/  F2FP.BF16.PACK_AB R48, R157, R162 ;  /* 0x000000a29d30723e */ /* 0x000fc400000010ff */
[----:B------:R-:W-:Y:S02]  /*197a0*/  F2FP.BF16.PACK_AB R49, R170, R163 ;  /* 0x000000a3aa31723e */ /* 0x000fe400000010ff */
[----:B------:R-:W-:Y:S02]  /*197b0*/  F2FP.BF16.PACK_AB R50, R172, R159 ;  /* 0x0000009fac32723e */ /* 0x000fe400000010ff */
[----:B------:R-:W-:-:S07]  /*197c0*/  F2FP.BF16.PACK_AB R51, R168, R165 ;  /* 0x000000a5a833723e */ /* 0x000fce00000010ff */
[C---:B---3--:R-:W-:Y:S08]  /*197d0*/  HMMA.16816.F32.BF16 R8, R48.reuse, R56, R8 ;  /* 0x000000383008723c */ /* 0x048ff00000041808 */
        /* <DEDUP_REMOVED lines=8> */
[C---:B------:R-:W-:Y:S08]  /*19860*/  HMMA.16816.F32.BF16 R40, R48.reuse, R68, R40 ;  /* 0x000000443028723c */ /* 0x040ff00000041828 */
[C---:B-1----:R-:W-:Y:S08]  /*19870*/  HMMA.16816.F32.BF16 R32, R48.reuse, R56, R32 ;  /* 0x000000383020723c */ /* 0x042ff00000041820 */
[C---:B------:R-:W-:Y:S01]  /*19880*/  HMMA.16816.F32.BF16 R36, R48.reuse, R58, R36 ;  /* 0x0000003a3024723c */ /* 0x040fe20000041824 */
[----:B------:R-:W1:Y:S07]  /*19890*/  LDSM.16.MT88.4 R56, [R186+0xc400] ;  /* 0x00c40000ba38783b */ /* 0x000e6e0000004200 */
[C---:B------:R-:W-:Y:S01]  /*198a0*/  HMMA.16816.F32.BF16 R44, R48.reuse, R70, R44 ;  /* 0x00000046302c723c */ /* 0x040fe2000004182c */
[----:B------:R-:W1:Y:S07]  /*198b0*/  LDSM.16.MT88.4 R68, [R186+0xe400] ;  /* 0x00e40000ba44783b */ /* 0x000e6e0000004200 */
        /* <DEDUP_REMOVED lines=16> */
[C---:B------:R-:W-:Y:S08]  /*199c0*/  HMMA.16816.F32.BF16 R40, R48.reuse, R68, R40 ;  /* 0x000000443028723c */ /* 0x040ff00000041828 */
[C---:B--2---:R-:W-:Y:S08]  /*199d0*/  HMMA.16816.F32.BF16 R32, R48.reuse, R60, R32 ;  /* 0x0000003c3020723c */ /* 0x044ff00000041820 */
[C---:B------:R-:W-:Y:S01]  /*199e0*/  HMMA.16816.F32.BF16 R36, R48.reuse, R62, R36 ;  /* 0x0000003e3024723c */ /* 0x040fe20000041824 */
[----:B------:R-:W1:Y:S07]  /*199f0*/  LDSM.16.MT88.4 R60, [R186+0xc800] ;  /* 0x00c80000ba3c783b */ /* 0x000e6e0000004200 */
[C---:B------:R-:W-:Y:S01]  /*19a00*/  HMMA.16816.F32.BF16 R44, R48.reuse, R70, R44 ;  /* 0x00000046302c723c */ /* 0x040fe2000004182c */
[----:B------:R-:W-:Y:S07]  /*19a10*/  LDSM.16.MT88.4 R68, [R186+0xe800] ;  /* 0x00e80000ba44783b */ /* 0x000fee0000004200 */
[C---:B------:R-:W-:Y:S07]  /*19a20*/  HMMA.16816.F32.BF16 R52, R48.reuse, R64, R52 ;  /* 0x000000403034723c */ /* 0x040fee0000041834 */
[----:B----4-:R-:W-:Y:S01]  /*19a30*/  F2FP.BF16.PACK_AB R64, R145, R146 ;  /* 0x000000929140723e */ /* 0x010fe200000010ff */
[----:B------:R-:W-:Y:S01]  /*19a40*/  HMMA.16816.F32.BF16 R4, R48, R66, R4 ;  /* 0x000000423004723c */ /* 0x000fe20000041804 */
[----:B------:R-:W2:Y:S01]  /*19a50*/  LDSM.16.MT88.4 R48, [R184+0xc800] ;  /* 0x00c80000b830783b */ /* 0x000ea20000004200 */
[----:B------:R-:W-:-:S05]  /*19a60*/  F2FP.BF16.PACK_AB R65, R148, R151 ;  /* 0x000000979441723e */ /* 0x000fca00000010ff */
[----:B-----5:R-:W-:Y:S02]  /*19a70*/  F2FP.BF16.PACK_AB R66, R143, R144 ;  /* 0x000000908f42723e */ /* 0x020fe400000010ff */
        /* <DEDUP_REMOVED lines=8> */
[-CC-:B------:R-:W-:Y:S01]  /*19b00*/  FFMA.FTZ R62, R124, R139.reuse, -R134.reuse ;  /* 0x0000008b7c3e7223 */ /* 0x180fe20000010886 */
[----:B------:R-:W-:Y:S01]  /*19b10*/  HMMA.16816.F32.BF16 R12, R64, R74, R12 ;  /* 0x0000004a400c723c */ /* 0x000fe2000004180c */
[----:B------:R-:W-:-:S04]  /*19b20*/  FFMA.FTZ R63, R123, R139, -R134 ;  /* 0x0000008b7b3f7223 */ /* 0x000fc80000010886 */
[----:B------:R-:W-:Y:S03]  /*19b30*/  MUFU.EX2 R61, R61 ;  /* 0x0000003d003d7308 */ /* 0x000fe60000000800 */
[C---:B--2---:R-:W-:Y:S05]  /*19b40*/  HMMA.16816.F32.BF16 R32, R64.reuse, R48, R32 ;  /* 0x000000304020723c */ /* 0x044fea0000041820 */
[----:B------:R-:W1:Y:S02]  /*19b50*/  MUFU.EX2 R62, R62 ;  /* 0x0000003e003e7308 */ /* 0x000e640000000800 */
[----:B------:R-:W-:Y:S01]  /*19b60*/  FFMA.FTZ R49, R209, R140, R133 ;  /* 0x0000008cd1317223 */ /* 0x000fe20000010085 */
[----:B------:R-:W-:Y:S03]  /*19b70*/  HMMA.16816.F32.BF16 R40, R64, R68, R40 ;  /* 0x000000444028723c */ /* 0x000fe60000041828 */
[----:B------:R-:W-:-:S02]  /*19b80*/  FADD.FTZ R49, R132, R49 ;  /* 0x0000003184317221 */ /* 0x000fc40000010000 */
[----:B------:R-:W-:Y:S02]  /*19b90*/  MUFU.EX2 R63, R63 ;  /* 0x0000003f003f7308 */ /* 0x000fe40000000800 */
[----:B------:R-:W-:Y:S01]  /*19ba0*/  FADD.FTZ R130, R130, R49 ;  /* 0x0000003182827221 */ /* 0x000fe20000010000 */
[C---:B------:R-:W-:Y:S01]  /*19bb0*/  HMMA.16816.F32.BF16 R44, R64.reuse, R70, R44 ;  /* 0x00000046402c723c */ /* 0x040fe2000004182c */
[----:B------:R-:W-:Y:S02]  /*19bc0*/  F2FP.BF16.PACK_AB R69, R169, R120 ;  /* 0x00000078a945723e */ /* 0x000fe400000010ff */
[----:B------:R-:W-:Y:S02]  /*19bd0*/  FADD.FTZ R141, R141, R130 ;  /* 0x000000828d8d7221 */ /* 0x000fe40000010000 */
[----:B------:R-:W2:Y:S01]  /*19be0*/  MUFU.EX2 R118, R118 ;  /* 0x0000007600767308 */ /* 0x000ea20000000800 */
[----:B-1----:R-:W-:Y:S01]  /*19bf0*/  F2FP.BF16.PACK_AB R68, R62, R61 ;  /* 0x0000003d3e44723e */ /* 0x002fe200000010ff */
[----:B------:R-:W-:Y:S01]  /*19c00*/  FADD.FTZ R2, R84, R141 ;  /* 0x0000008d54027221 */ /* 0x000fe20000010000 */
[----:B------:R-:W-:Y:S01]  /*19c10*/  F2FP.BF16.PACK_AB R71, R119, R60 ;  /* 0x0000003c7747723e */ /* 0x000fe200000010ff */
[----:B------:R-:W-:Y:S02]  /*19c20*/  HMMA.16816.F32.BF16 R16, R64, R56, R16 ;  /* 0x000000384010723c */ /* 0x000fe40000041810 */
[----:B------:R-:W-:-:S04]  /*19c30*/  FADD.FTZ R2, R81, R2 ;  /* 0x0000000251027221 */ /* 0x000fc80000010000 */
[----:B------:R-:W-:Y:S02]  /*19c40*/  FADD.FTZ R3, R77, R2 ;  /* 0x000000024d037221 */ /* 0x000fe40000010000 */
[C---:B------:R-:W-:Y:S01]  /*19c50*/  HMMA.16816.F32.BF16 R20, R64.reuse, R58, R20 ;  /* 0x0000003a4014723c */ /* 0x040fe20000041814 */
[----:B------:R-:W1:Y:S01]  /*19c60*/  LDSM.16.MT88.4 R56, [R184+0xe800] ;  /* 0x00e80000b838783b */ /* 0x000e620000004200 */
[----:B------:R-:W-:Y:S01]  /*19c70*/  FADD.FTZ R3, R76, R3 ;  /* 0x000000034c037221 */ /* 0x000fe20000010000 */
[----:B--2---:R-:W-:Y:S01]  /*19c80*/  F2FP.BF16.PACK_AB R70, R118, R63 ;  /* 0x0000003f7646723e */ /* 0x004fe200000010ff */
[----:B------:R-:W-:Y:S01]  /*19c90*/  FADD.FTZ R2, R90, R89 ;  /* 0x000000595a027221 */ /* 0x000fe20000010000 */
[----:B------:R-:W2:Y:S01]  /*19ca0*/  LDSM.16.MT88.4 R76, [R186+0xec00] ;  /* 0x00ec0000ba4c783b */ /* 0x000ea20000004200 */
[----:B------:R-:W-:Y:S02]  /*19cb0*/  FADD.FTZ R82, R82, R3 ;  /* 0x0000000352527221 */ /* 0x000fe40000010000 */
[----:B------:R-:W-:Y:S01]  /*19cc0*/  HMMA.16816.F32.BF16 R36, R64, R50, R36 ;  /* 0x000000324024723c */ /* 0x000fe20000041824 */
[----:B------:R-:W-:Y:S01]  /*19cd0*/  FADD.FTZ R2, R91, R2 ;  /* 0x000000025b027221 */ /* 0x000fe20000010000 */
[----:B------:R-:W3:Y:S01]  /*19ce0*/  LDSM.16.MT88.4 R48, [R186+0xcc00] ;  /* 0x00cc0000ba30783b */ /* 0x000ee20000004200 */
[----:B------:R-:W-:-:S02]  /*19cf0*/  FADD.FTZ R85, R85, R82 ;  /* 0x0000005255557221 */ /* 0x000fc40000010000 */
[----:B------:R-:W-:Y:S02]  /*19d00*/  FADD.FTZ R93, R93, R2 ;  /* 0x000000025d5d7221 */ /* 0x000fe40000010000 */
[----:B------:R-:W-:Y:S01]  /*19d10*/  FADD.FTZ R86, R86, R85 ;  /* 0x0000005556567221 */ /* 0x000fe20000010000 */
[----:B------:R-:W-:Y:S01]  /*19d20*/  HMMA.16816.F32.BF16 R112, R68, R108, R8 ;  /* 0x0000006c4470723c */ /* 0x000fe20000041808 */
[----:B------:R-:W-:Y:S01]  /*19d30*/  FADD.FTZ R166, R166, R93 ;  /* 0x0000005da6a67221 */ /* 0x000fe20000010000 */
[----:B------:R-:W4:Y:S01]  /*19d40*/  LDSM.16.MT88.4 R8, [R184+0xcc00] ;  /* 0x00cc0000b808783b */ /* 0x000f220000004200 */
[----:B------:R-:W-:Y:S02]  /*19d50*/  FADD.FTZ R87, R87, R86 ;  /* 0x0000005657577221 */ /* 0x000fe40000010000 */
[----:B------:R-:W-:-:S03]  /*19d60*/  FADD.FTZ R163, R163, R166 ;  /* 0x000000a6a3a37221 */ /* 0x000fc60000010000 */
[----:B------:R-:W-:Y:S01]  /*19d70*/  HMMA.16816.F32.BF16 R108, R68, R110, R12 ;  /* 0x0000006e446c723c */ /* 0x000fe2000004180c */
[----:B------:R-:W-:-:S06]  /*19d80*/  FADD.FTZ R170, R170, R163 ;  /* 0x000000a3aaaa7221 */ /* 0x000fcc0000010000 */
[----:B------:R-:W-:Y:S01]  /*19d90*/  FADD.FTZ R12, R94, R87 ;  /* 0x000000575e0c7221 */ /* 0x000fe20000010000 */
[----:B------:R-:W-:Y:S03]  /*19da0*/  HMMA.16816.F32.BF16 R104, R68, R100, R16 ;  /* 0x000000644468723c */ /* 0x000fe60000041810 */
[----:B------:R-:W-:-:S04]  /*19db0*/  FADD.FTZ R12, R95, R12 ;  /* 0x0000000c5f0c7221 */ /* 0x000fc80000010000 */
[----:B------:R-:W-:Y:S01]  /*19dc0*/  FADD.FTZ R3, R155, R12 ;  /* 0x0000000c9b037221 */ /* 0x000fe20000010000 */
[----:B------:R-:W-:Y:S01]  /*19dd0*/  HMMA.16816.F32.BF16 R100, R68, R102, R20 ;  /* 0x000000664464723c */ /* 0x000fe20000041814 */
[----:B------:R-:W5:Y:S02]  /*19de0*/  LDSM.16.MT88.4 R12, [R184+0xec00] ;  /* 0x00ec0000b80c783b */ /* 0x000f640000004200 */
        /* <DEDUP_REMOVED lines=17> */
[----:B---3--:R-:W-:Y:S01]  /*19f00*/  HMMA.16816.F32.BF16 R96, R68, R48, R24 ;  /* 0x000000304460723c */ /* 0x008fe20000041818 */
[----:B------:R-:W-:Y:S02]  /*19f10*/  FADD.FTZ R151, R151, R2 ;  /* 0x0000000297977221 */ /* 0x000fe40000010000 */
        /* <DEDUP_REMOVED lines=8> */
[----:B----4-:R-:W-:Y:S01]  /*19fa0*/  HMMA.16816.F32.BF16 R88, R68, R8, R32 ;  /* 0x000000084458723c */ /* 0x010fe20000041820 */
        /* <DEDUP_REMOVED lines=10> */
[----:B------:R-:W-:Y:S01]  /*1a050*/  HMMA.16816.F32.BF16 R76, R68, R78, R44 ;  /* 0x0000004e444c723c */ /* 0x000fe2000004182c */
[----:B------:R-:W-:Y:S02]  /*1a060*/  FADD.FTZ R212, R119, R60 ;  /* 0x0000003c77d47221 */ /* 0x000fe40000010000 */
[----:B------:R-:W-:-:S05]  /*1a070*/  FADD.FTZ R209, R118, R63 ;  /* 0x0000003f76d17221 */ /* 0x000fca0000010000 */
[C---:B-----5:R-:W-:Y:S08]  /*1a080*/  HMMA.16816.F32.BF16 R72, R68.reuse, R12, R52 ;  /* 0x0000000c4448723c */ /* 0x060ff00000041834 */
[----:B------:R-:W-:Y:S11]  /*1a090*/  HMMA.16816.F32.BF16 R68, R68, R14, R4 ;  /* 0x0000000e4444723c */ /* 0x000ff60000041804 */
[----:B------:R-:W-:Y:S08]  /*1a0a0*/  @!UPT UIADD3 URZ, URZ, URZ, URZ ;  /* 0x0000003f3f3ff290 */ /* 0x000ff0000fffe03f */
.L_x_3490:
[----:B------:R-:W-:Y:S05]  /*1a0b0*/  @!P6 BRA `(.L_x_3499) ;  /* 0x00004df00000e947 */ /* 0x000fea0003800000 */
[----:B------:R-:W-:Y:S02]  /*1a0c0*/  MOV R119, R2 ;  /* 0x0000000200777202 */ /* 0x000fe40000000f00 */
[----:B------:R-:W-:-:S02]  /*1a0d0*/  MOV R118, R3 ;  /* 0x0000000300767202 */ /* 0x000fc40000000f00 */
.L_x_3508:
        /* <DEDUP_REMOVED lines=69> */
.L_x_3501:
[----:B------:R-:W2:Y:S02]  /*1a530*/  LD.E R3, [R116.64+0x40] ;  /* 0x0000400474037980 */ /* 0x000ea4000c101900 */
[----:B--2---:R-:W-:Y:S04]  /*1a540*/  LEA R3, -R3, RZ, 0x7 ;  /* 0x000000ff03037211 */ /* 0x004fe800078e39ff */
[----:B------:R-:W-:Y:S02]  /*1a550*/  SHF.R.S32.HI R4, RZ, 0x1f, R3 ;  /* 0x0000001fff047819 */ /* 0x000fe40000011403 */
.L_x_3502:
[----:B------:R-:W-:Y:S05]  /*1a560*/  BSYNC B0 ;  /* 0x0000000000007941 */ /* 0x000fea0003800000 */
.L_x_3500:
        /* <DEDUP_REMOVED lines=47> */
[----:B------:R-:W-:Y:S07]  /*1a860*/  ISETP.GT.AND P0, PT, R203, R194, PT ;  /* 0x000000c2cb00720c */ /* 0x000fee0003f04270 */
        /* <DEDUP_REMOVED lines=283> */
[-C--:B------:R-:W-:Y:S04]  /*1ba20*/  FMUL.FTZ R61, R61, R211.reuse ;  /* 0x000000d33d3d7220 */ /* 0x080fe80000410000 */
[-C--:B------:R-:W-:Y:S02]  /*1ba30*/  FMUL.FTZ R57, R66, R211.reuse ;  /* 0x000000d342397220 */ /* 0x080fe40000410000 */
[-C--:B-----5:R-:W-:Y:S02]  /*1ba40*/  FMUL.FTZ R55, R67, R211.reuse ;  /* 0x000000d343377220 */ /* 0x0a0fe40000410000 */
[-C--:B------:R-:W-:Y:S01]  /*1ba50*/  FMUL.FTZ R65, R65, R211.reuse ;  /* 0x000000d341417220 */ /* 0x080fe20000410000 */
[----:B------:R3:W3:Y:S01]  /*1ba60*/  MUFU.TANH R139, R25 ;  /* 0x00000019008b7308 */ /* 0x0006e20000002400 */
[-C--:B-1----:R-:W-:Y:S09]  /*1ba70*/  FMUL.FTZ R4, R60, R211.reuse ;  /* 0x000000d33c047220 */ /* 0x082ff20000410000 */
[----:B------:R1:W1:Y:S01]  /*1ba80*/  MUFU.TANH R170, R26 ;  /* 0x0000001a00aa7308 */ /* 0x0002620000002400 */
[----:B--2---:R-:W-:Y:S09]  /*1ba90*/  FMUL.FTZ R6, R64, R211 ;  /* 0x000000d340067220 */ /* 0x004ff20000410000 */
        /* <DEDUP_REMOVED lines=39> */
[----:B---34-:R-:W-:Y:S01]  /*1bd10*/  BSSY B0, `(.L_x_3505) ;  /* 0x0000044000007945 */ /* 0x018fe20003800000 */
[----:B------:R-:W-:-:S05]  /*1bd20*/  @!P3 BRA `(.L_x_3506) ;  /* 0x000003f00000b947 */ /* 0x000fca0003800000 */
[----:B------:R-:W-:Y:S01]  /*1bd30*/  IMAD.SHL.U32 R3, R203, 0x80, RZ ;  /* 0x00000080cb037824 */ /* 0x000fe200078e00ff */
[----:B------:R-:W3:Y:S04]  /*1bd40*/  LD.E R12, [R116.64+0x170] ;  /* 0x00017004740c7980 */ /* 0x000ee8000c101900 */
[C---:B------:R-:W-:Y:S04]  /*1bd50*/  IADD3 R8, R3.reuse, -0x80, RZ ;  /* 0xffffff8003087810 */ /* 0x040fe80007ffe0ff */
[----:B--2---:R-:W-:Y:S02]  /*1bd60*/  IABS R4, R8 ;  /* 0x0000000800047213 */ /* 0x004fe40000000000 */
[-C--:B---3--:R-:W-:Y:S02]  /*1bd70*/  IABS R9, R12.reuse ;  /* 0x0000000c00097213 */ /* 0x088fe40000000000 */
[-C--:B------:R-:W-:Y:S02]  /*1bd80*/  IABS R7, R12.reuse ;  /* 0x0000000c00077213 */ /* 0x080fe40000000000 */
[----:B------:R-:W2:Y:S01]  /*1bd90*/  I2F.RP R6, R9 ;  /* 0x0000000900067306 */ /* 0x000ea20000209400 */
[-C--:B------:R-:W-:Y:S02]  /*1bda0*/  LOP3.LUT R8, R8, R12.reuse, RZ, 0x3c, !PT ;  /* 0x0000000c08087212 */ /* 0x080fe400078e3cff */
        /* <DEDUP_REMOVED lines=24> */
[----:B------:R-:W-:Y:S01]  /*1bf30*/  LOP3.LUT R2, RZ, R12, RZ, 0x33, !PT ;  /* 0x0000000cff027212 */ /* 0x000fe200078e33ff */
[----:B------:R-:W3:Y:S04]  /*1bf40*/  LD.E.64 R8, [R116.64+0x38] ;  /* 0x0000380474087980 */ /* 0x000ee8000c101b00 */
[----:B------:R-:W-:Y:S02]  /*1bf50*/  @P1 IADD3 R6, R6, 0x1, RZ ;  /* 0x0000000106061810 */ /* 0x000fe40007ffe0ff */
[----:B------:R-:W-:Y:S03]  /*1bf60*/  ISETP.GE.AND P1, PT, R3, RZ, PT ;  /* 0x000000ff0300720c */ /* 0x000fe60003f26270 */
[----:B------:R-:W-:Y:S01]  /*1bf70*/  @!P0 IMAD.MOV R6, RZ, RZ, -R6 ;  /* 0x000000ffff068224 */ /* 0x000fe200078e0a06 */
[----:B------:R-:W-:Y:S02]  /*1bf80*/  @P6 IADD3 R11, R11, 0x1, RZ ;  /* 0x000000010b0b6810 */ /* 0x000fe40007ffe0ff */
[----:B------:R-:W-:Y:S04]  /*1bf90*/  ISETP.NE.AND P6, PT, R12, RZ, PT ;  /* 0x000000ff0c00720c */ /* 0x000fe80003fc5270 */
[C---:B------:R-:W-:Y:S03]  /*1bfa0*/  SEL R7, R2.reuse, R6, !P6 ;  /* 0x0000000602077207 */ /* 0x040fe60007000000 */
[----:B------:R-:W-:Y:S01]  /*1bfb0*/  @!P1 IMAD.MOV R11, RZ, RZ, -R11 ;  /* 0x000000ffff0b9224 */ /* 0x000fe200078e0a0b */
[CC--:B-1----:R-:W-:Y:S04]  /*1bfc0*/  LEA R26, P1, R7.reuse, R204.reuse, 0x2 ;  /* 0x000000cc071a7211 */ /* 0x0c2fe800078210ff */
        /* <DEDUP_REMOVED lines=21> */
.L_x_3506:
[----:B------:R-:W3:Y:S02]  /*1c120*/  LD.E R9, [R116.64+0x38] ;  /* 0x0000380474097980 */ /* 0x000ee4000c101900 */
[----:B---3--:R-:W-:Y:S04]  /*1c130*/  LEA R9, -R9, RZ, 0x7 ;  /* 0x000000ff09097211 */ /* 0x008fe800078e39ff */
[----:B------:R-:W-:Y:S02]  /*1c140*/  SHF.R.S32.HI R2, RZ, 0x1f, R9 ;  /* 0x0000001fff027819 */ /* 0x000fe40000011409 */
.L_x_3507:
[----:B------:R-:W-:Y:S05]  /*1c150*/  BSYNC B0 ;  /* 0x0000000000007941 */ /* 0x000fea0003800000 */
.L_x_3505:
[C---:B------:R-:W-:Y:S02]  /*1c160*/  LEA R24, P1, R9.reuse, R196, 0x1 ;  /* 0x000000c409187211 */ /* 0x040fe400078208ff */
[C---:B------:R-:W-:Y:S02]  /*1c170*/  IADD3 R7, P0, R9.reuse, R192, RZ ;  /* 0x000000c009077210 */ /* 0x040fe40007f1e0ff */
[-C--:B------:R-:W-:Y:S02]  /*1c180*/  LEA.HI.X R25, R9, R195.reuse, R2, 0x1, P1 ;  /* 0x000000c309197211 */ /* 0x080fe400008f0c02 */
[CC--:B------:R-:W-:Y:S01]  /*1c190*/  @P5 LEA R22, P6, R7.reuse, R196.reuse, 0x1 ;  /* 0x000000c407165211 */ /* 0x0c0fe200078c08ff */
[--C-:B--2---:R-:W-:Y:S01]  /*1c1a0*/  IMAD.X R4, R2, 0x1, R193.reuse, P0 ;  /* 0x0000000102047824 */ /* 0x104fe200000e06c1 */
        /* <DEDUP_REMOVED lines=21> */
[C---:B-1----:R-:W-:Y:S02]  /*1c300*/  @P2 LEA R26, P0, R3.reuse, R196, 0x1 ;  /* 0x000000c4031a2211 */ /* 0x042fe400078008ff */
        /* <DEDUP_REMOVED lines=64> */
.L_x_3504:
[----:B---34-:R-:W-:Y:S05]  /*1c710*/  BSYNC B1 ;  /* 0x0000000000017941 */ /* 0x018fea0003800000 */
.L_x_3503:
[----:B--2---:R-:W2:Y:S01]  /*1c720*/  LD.E R54, [R116.64+0xdc] ;  /* 0x0000dc0474367980 */ /* 0x004ea2000c101900 */
[----:B------:R-:W-:Y:S03]  /*1c730*/  LEA R2, R203, R208, 0x7 ;  /* 0x000000d0cb027211 */ /* 0x000fe600078e38ff */
[----:B------:R-:W-:Y:S01]  /*1c740*/  LDSM.16.MT88.4 R44, [R186+0xd000] ;  /* 0x00d00000ba2c783b */ /* 0x000fe20000004200 */
[----:B------:R-:W-:Y:S01]  /*1c750*/  I2F R16, R2 ;  /* 0x0000000200107306 */ /* 0x000fe20000201400 */
[C---:B------:R-:W-:Y:S02]  /*1c760*/  IADD3 R14, R2.reuse, 0x1, RZ ;  /* 0x00000001020e7810 */ /* 0x040fe40007ffe0ff */
[C---:B------:R-:W-:Y:S02]  /*1c770*/  IADD3 R9, R2.reuse, 0x8, RZ ;  /* 0x0000000802097810 */ /* 0x040fe40007ffe0ff */
[C---:B------:R-:W-:Y:S02]  /*1c780*/  IADD3 R37, R2.reuse, 0x20, RZ ;  /* 0x0000002002257810 */ /* 0x040fe40007ffe0ff */
[----:B------:R-:W-:Y:S01]  /*1c790*/  LDSM.16.MT88.4 R64, [R184+0xd000] ;  /* 0x00d00000b840783b */ /* 0x000fe20000004200 */
[C---:B------:R-:W-:Y:S02]  /*1c7a0*/  IADD3 R31, R2.reuse, 0x30, RZ ;  /* 0x00000030021f7810 */ /* 0x040fe40007ffe0ff */
        /* <DEDUP_REMOVED lines=19> */
[C---:B------:R-:W-:Y:S02]  /*1c8e0*/  IADD3 R4, R2.reuse, 0x50, RZ ;  /* 0x0000005002047810 */ /* 0x040fe40007ffe0ff */
[----:B------:R-:W-:Y:S07]  /*1c8f0*/  IADD3 R3, R2, 0x51, RZ ;  /* 0x0000005102037810 */ /* 0x000fee0007ffe0ff */
        /* <DEDUP_REMOVED lines=16> */
[----:B------:R-:W2:Y:S01]  /*1ca00*/  I2F R3, R3 ;  /* 0x0000000300037306 */ /* 0x000ea20000201400 */
[CC--:B---3--:R-:W-:Y:S02]  /*1ca10*/  FFMA.FTZ R173, R0.reuse, R14.reuse, R173 ;  /* 0x0000000e00ad7223 */ /* 0x0c8fe400000100ad */
[----:B------:R-:W-:Y:S01]  /*1ca20*/  FFMA.FTZ R181, R0, R14, R181 ;  /* 0x0000000e00b57223 */ /* 0x000fe200000100b5 */
[----:B------:R-:W-:Y:S01]  /*1ca30*/  IADD3 R14, R2, 0x58, RZ ;  /* 0x00000058020e7810 */ /* 0x000fe20007ffe0ff */
[CC--:B----4-:R-:W-:Y:S02]  /*1ca40*/  FFMA.FTZ R215, R0.reuse, R9.reuse, R215 ;  /* 0x0000000900d77223 */ /* 0x0d0fe400000100d7 */
[C---:B------:R-:W-:Y:S02]  /*1ca50*/  FFMA.FTZ R183, R0.reuse, R9, R183 ;  /* 0x0000000900b77223 */ /* 0x040fe400000100b7 */
[CC--:B------:R-:W-:Y:S01]  /*1ca60*/  FFMA.FTZ R175, R0.reuse, R16.reuse, R175 ;  /* 0x0000001000af7223 */ /* 0x0c0fe200000100af */
[----:B------:R3:W4:Y:S01]  /*1ca70*/  I2F R9, R14 ;  /* 0x0000000e00097306 */ /* 0x0007220000201400 */
[C---:B------:R-:W-:Y:S02]  /*1ca80*/  FFMA.FTZ R171, R0.reuse, R16, R171 ;  /* 0x0000001000ab7223 */ /* 0x040fe400000100ab */
[CC--:B-----5:R-:W-:Y:S02]  /*1ca90*/  FFMA.FTZ R48, R0.reuse, R12.reuse, R21 ;  /* 0x0000000c00307223 */ /* 0x0e0fe40000010015 */
[C---:B------:R-:W-:Y:S02]  /*1caa0*/  FFMA.FTZ R167, R0.reuse, R12, R167 ;  /* 0x0000000c00a77223 */ /* 0x040fe400000100a7 */
[C---:B-1----:R-:W-:Y:S02]  /*1cab0*/  FFMA.FTZ R217, R0.reuse, R8, R217 ;  /* 0x0000000800d97223 */ /* 0x042fe400000100d9 */
[C---:B------:R-:W-:Y:S02]  /*1cac0*/  FFMA.FTZ R223, R0.reuse, R42, R223 ;  /* 0x0000002a00df7223 */ /* 0x040fe400000100df */
[C---:B------:R-:W-:Y:S02]  /*1cad0*/  FFMA.FTZ R221, R0.reuse, R41, R221 ;  /* 0x0000002900dd7223 */ /* 0x040fe400000100dd */
[----:B------:R-:W-:Y:S01]  /*1cae0*/  FFMA.FTZ R213, R0, R8, R213 ;  /* 0x0000000800d57223 */ /* 0x000fe200000100d5 */
[----:B------:R-:W-:Y:S01]  /*1caf0*/  IADD3 R8, R2, 0x59, RZ ;  /* 0x0000005902087810 */ /* 0x000fe20007ffe0ff */
[CC--:B------:R-:W-:Y:S02]  /*1cb00*/  FFMA.FTZ R169, R0.reuse, R10.reuse, R169 ;  /* 0x0000000a00a97223 */ /* 0x0c0fe400000100a9 */
[C---:B------:R-:W-:Y:S02]  /*1cb10*/  FFMA.FTZ R139, R0.reuse, R10, R139 ;  /* 0x0000000a008b7223 */ /* 0x040fe4000001008b */
[C---:B------:R-:W-:Y:S01]  /*1cb20*/  FFMA.FTZ R42, R0.reuse, R42, R219 ;  /* 0x0000002a002a7223 */ /* 0x040fe200000100db */
[----:B------:R-:W1:Y:S01]  /*1cb30*/  I2F R8, R8 ;  /* 0x0000000800087306 */ /* 0x000e620000201400 */
[C---:B------:R-:W-:Y:S02]  /*1cb40*/  FFMA.FTZ R33, R0.reuse, R40, R225 ;  /* 0x0000002800217223 */ /* 0x040fe400000100e1 */
[CC--:B------:R-:W-:Y:S01]  /*1cb50*/  FFMA.FTZ R32, R0.reuse, R50.reuse, R19 ;  /* 0x0000003200207223 */ /* 0x0c0fe20000010013 */
[----:B---3--:R-:W-:Y:S01]  /*1cb60*/  FMNMX.FTZ R14, R175, R119, !PT ;  /* 0x00000077af0e7209 */ /* 0x008fe20007810000 */
[C---:B------:R-:W-:Y:S02]  /*1cb70*/  FFMA.FTZ R50, R0.reuse, R50, R17 ;  /* 0x0000003200327223 */ /* 0x040fe40000010011 */
        /* <DEDUP_REMOVED lines=24> */
[CC--:B------:R-:W-:Y:S01]  /*1cd00*/  FFMA.FTZ R148, R0.reuse, R29.reuse, R148 ;  /* 0x0000001d00947223 */ /* 0x0c0fe20000010094 */
[----:B------:R-:W-:Y:S01]  /*1cd10*/  FMNMX.FTZ R21, R41, R12, !PT ;  /* 0x0000000c29157209 */ /* 0x000fe20007810000 */
[----:B------:R-:W-:Y:S01]  /*1cd20*/  FFMA.FTZ R155, R0, R29, R155 ;  /* 0x0000001d009b7223 */ /* 0x000fe2000001009b */
[----:B------:R-:W-:Y:S01]  /*1cd30*/  FMNMX.FTZ R12, R32, R17, !PT ;  /* 0x00000011200c7209 */ /* 0x000fe20007810000 */
[----:B------:R-:W-:Y:S01]  /*1cd40*/  FFMA.FTZ R147, R0, R27, R147 ;  /* 0x0000001b00937223 */ /* 0x000fe20000010093 */
[----:B------:R3:W5:Y:S01]  /*1cd50*/  I2F R17, R10 ;  /* 0x0000000a00117306 */ /* 0x0007620000201400 */
[----:B------:R-:W-:Y:S01]  /*1cd60*/  FMNMX.FTZ R21, R40, R21, !PT ;  /* 0x0000001528157209 */ /* 0x000fe20007810000 */
[C---:B------:R-:W-:Y:S01]  /*1cd70*/  FFMA.FTZ R161, R0.reuse, R6, R161 ;  /* 0x0000000600a17223 */ /* 0x040fe200000100a1 */
[----:B------:R-:W-:Y:S01]  /*1cd80*/  FMNMX.FTZ R19, R49, R12, !PT ;  /* 0x0000000c31137209 */ /* 0x000fe20007810000 */
[----:B------:R-:W-:Y:S01]  /*1cd90*/  FFMA.FTZ R165, R0, R6, R165 ;  /* 0x0000000600a57223 */ /* 0x000fe200000100a5 */
[----:B------:R-:W-:Y:S01]  /*1cda0*/  FMNMX.FTZ R21, R50, R21, !PT ;  /* 0x0000001532157209 */ /* 0x000fe20007810000 */
[----:B------:R-:W-:Y:S01]  /*1cdb0*/  FFMA.FTZ R156, R0, R27, R156 ;  /* 0x0000001b009c7223 */ /* 0x000fe2000001009c */
[----:B------:R-:W-:Y:S01]  /*1cdc0*/  FMNMX.FTZ R19, R48, R19, !PT ;  /* 0x0000001330137209 */ /* 0x000fe20007810000 */
[----:B------:R-:W-:Y:S01]  /*1cdd0*/  FFMA.FTZ R150, R0, R25, R150 ;  /* 0x0000001900967223 */ /* 0x000fe20000010096 */
[----:B------:R-:W-:Y:S01]  /*1cde0*/  FMNMX.FTZ R16, R168, R21, !PT ;  /* 0x00000015a8107209 */ /* 0x000fe20007810000 */
[----:B------:R-:W-:Y:S01]  /*1cdf0*/  FFMA.FTZ R159, R0, R25, R159 ;  /* 0x00000019009f7223 */ /* 0x000fe2000001009f */
[----:B------:R-:W-:Y:S01]  /*1ce00*/  IADD3 R14, R2, 0x69, RZ ;  /* 0x00000069020e7810 */ /* 0x000fe20007ffe0ff */
[CC--:B------:R-:W-:Y:S01]  /*1ce10*/  FFMA.FTZ R162, R0.reuse, R7.reuse, R162 ;  /* 0x0000000700a27223 */ /* 0x0c0fe200000100a2 */
[----:B------:R-:W-:Y:S01]  /*1ce20*/  FMNMX.FTZ R21, R167, R16, !PT ;  /* 0x00000010a7157209 */ /* 0x000fe20007810000 */
[----:B------:R-:W-:Y:S01]  /*1ce30*/  FFMA.FTZ R163, R0, R7, R163 ;  /* 0x0000000700a37223 */ /* 0x000fe200000100a3 */
[----:B------:R-:W-:Y:S01]  /*1ce40*/  FMNMX.FTZ R12, R170, R19, !PT ;  /* 0x00000013aa0c7209 */ /* 0x000fe20007810000 */
[-C--:B------:R-:W-:Y:S01]  /*1ce50*/  FFMA.FTZ R149, R0, R4.reuse, R149 ;  /* 0x0000000400957223 */ /* 0x080fe20000010095 */
[----:B------:R-:W5:Y:S01]  /*1ce60*/  I2F R19, R14 ;  /* 0x0000000e00137306 */ /* 0x000f620000201400 */
[----:B------:R-:W-:Y:S01]  /*1ce70*/  IADD3 R13, R2, 0x60, RZ ;  /* 0x00000060020d7810 */ /* 0x000fe20007ffe0ff */
[C---:B------:R-:W-:Y:S01]  /*1ce80*/  FFMA.FTZ R157, R0.reuse, R4, R157 ;  /* 0x00000004009d7223 */ /* 0x040fe2000001009d */
[----:B------:R-:W-:Y:S01]  /*1ce90*/  FMNMX.FTZ R12, R169, R12, !PT ;  /* 0x0000000ca90c7209 */ /* 0x000fe20007810000 */
[-C--:B--2---:R-:W-:Y:S01]  /*1cea0*/  FFMA.FTZ R154, R0, R3.reuse, R154 ;  /* 0x00000003009a7223 */ /* 0x084fe2000001009a */
[----:B------:R-:W-:Y:S01]  /*1ceb0*/  IADD3 R15, R2, 0x61, RZ ;  /* 0x00000061020f7810 */ /* 0x000fe20007ffe0ff */
[----:B------:R-:W-:Y:S01]  /*1cec0*/  FFMA.FTZ R146, R0, R3, R146 ;  /* 0x0000000300927223 */ /* 0x000fe20000010092 */
[----:B---3--:R-:W-:Y:S01]  /*1ced0*/  FMNMX.FTZ R10, R132, R21, !PT ;  /* 0x00000015840a7209 */ /* 0x008fe20007810000 */
[CC--:B----4-:R-:W-:Y:S01]  /*1cee0*/  FFMA.FTZ R153, R0.reuse, R9.reuse, R153 ;  /* 0x0000000900997223 */ /* 0x0d0fe20000010099 */
[----:B------:R-:W-:Y:S01]  /*1cef0*/  FMNMX.FTZ R21, R145, R12, !PT ;  /* 0x0000000c91157209 */ /* 0x000fe20007810000 */
[----:B------:R-:W2:Y:S01]  /*1cf00*/  I2F R13, R13 ;  /* 0x0000000d000d7306 */ /* 0x000ea20000201400 */
[----:B------:R-:W-:Y:S01]  /*1cf10*/  FMNMX.FTZ R23, R139, R10, !PT ;  /* 0x0000000a8b177209 */ /* 0x000fe20007810000 */
[----:B------:R-:W-:Y:S01]  /*1cf20*/  FFMA.FTZ R144, R0, R9, R144 ;  /* 0x0000000900907223 */ /* 0x000fe20000010090 */
[----:B------:R-:W-:Y:S01]  /*1cf30*/  IADD3 R10, R2, 0x70, RZ ;  /* 0x00000070020a7810 */ /* 0x000fe20007ffe0ff */
[-C--:B-1----:R-:W-:Y:S01]  /*1cf40*/  FFMA.FTZ R151, R0, R8.reuse, R151 ;  /* 0x0000000800977223 */ /* 0x082fe20000010097 */
[----:B------:R-:W-:Y:S01]  /*1cf50*/  FMNMX.FTZ R6, R152, R23, !PT ;  /* 0x0000001798067209 */ /* 0x000fe20007810000 */
[----:B------:R-:W-:Y:S01]  /*1cf60*/  FFMA.FTZ R143, R0, R8, R143 ;  /* 0x00000008008f7223 */ /* 0x000fe2000001008f */
[----:B------:R-:W-:Y:S01]  /*1cf70*/  FMNMX.FTZ R12, R148, R21, !PT ;  /* 0x00000015940c7209 */ /* 0x000fe20007810000 */
[CC--:B-----5:R-:W-:Y:S01]  /*1cf80*/  FFMA.FTZ R140, R0.reuse, R17.reuse, R140 ;  /* 0x00000011008c7223 */ /* 0x0e0fe2000001008c */
        /* <DEDUP_REMOVED lines=8> */
[----:B------:R-:W-:Y:S01]  /*1d010*/  FMNMX.FTZ R21, R150, R21, !PT ;  /* 0x0000001596157209 */ /* 0x000fe20007810000 */
[----:B------:R-:W-:Y:S02]  /*1d020*/  LDSM.16.MT88.4 R28, [R186+0xb000] ;  /* 0x00b00000ba1c783b */ /* 0x000fe40000004200 */
[----:B------:R-:W3:Y:S01]  /*1d030*/  I2F R15, R15 ;  /* 0x0000000f000f7306 */ /* 0x000ee20000201400 */
[----:B------:R-:W-:Y:S02]  /*1d040*/  FMNMX.FTZ R12, R158, R21, !PT ;  /* 0x000000159e0c7209 */ /* 0x000fe40007810000 */
[----:B------:R-:W-:Y:S01]  /*1d050*/  FMNMX.FTZ R21, R159, R14, !PT ;  /* 0x0000000e9f157209 */ /* 0x000fe20007810000 */
[CC--:B--2---:R-:W-:Y:S01]  /*1d060*/  FFMA.FTZ R142, R0.reuse, R13.reuse, R142 ;  /* 0x0000000d008e7223 */ /* 0x0c4fe2000001008e */
[----:B------:R-:W-:Y:S01]  /*1d070*/  FMNMX.FTZ R7, R161, R12, !PT ;  /* 0x0000000ca1077209 */ /* 0x000fe20007810000 */
[----:B------:R-:W-:Y:S01]  /*1d080*/  FFMA.FTZ R134, R0, R13, R134 ;  /* 0x0000000d00867223 */ /* 0x000fe20000010086 */
[----:B------:R-:W-:Y:S02]  /*1d090*/  LDSM.16.MT88.4 R36, [R184+0xb000] ;  /* 0x00b00000b824783b */ /* 0x000fe40000004200 */
[----:B------:R-:W-:Y:S01]  /*1d0a0*/  FMNMX.FTZ R12, R160, R7, !PT ;  /* 0x00000007a00c7209 */ /* 0x000fe20007810000 */
[----:B------:R-:W2:Y:S03]  /*1d0b0*/  I2F R4, R6 ;  /* 0x0000000600047306 */ /* 0x000ea60000201400 */
[----:B------:R-:W-:Y:S01]  /*1d0c0*/  FMNMX.FTZ R12, R163, R12, !PT ;  /* 0x0000000ca30c7209 */ /* 0x000fe20007810000 */
[----:B-1----:R-:W-:Y:S01]  /*1d0d0*/  FFMA.FTZ R56, R0, R11, R56 ;  /* 0x0000000b00387223 */ /* 0x002fe20000010038 */
[----:B------:R-:W-:Y:S01]  /*1d0e0*/  FMNMX.FTZ R10, R166, R21, !PT ;  /* 0x00000015a60a7209 */ /* 0x000fe20007810000 */
[----:B------:R-:W-:Y:S01]  /*1d0f0*/  FFMA.FTZ R126, R0, R11, R126 ;  /* 0x0000000b007e7223 */ /* 0x000fe2000001007e */
[----:B------:R-:W-:Y:S01]  /*1d100*/  FMNMX.FTZ R3, R157, R12, !PT ;  /* 0x0000000c9d037209 */ /* 0x000fe20007810000 */
[----:B------:R-:W-:Y:S01]  /*1d110*/  LDSM.16.MT88.4 R20, [R184+0x9000] ;  /* 0x00900000b814783b */ /* 0x000fe20000004200 */
[----:B------:R-:W-:Y:S02]  /*1d120*/  FMNMX.FTZ R7, R165, R10, !PT ;  /* 0x0000000aa5077209 */ /* 0x000fe40007810000 */
[----:B------:R-:W-:Y:S02]  /*1d130*/  IADD3 R10, R2, 0x78, RZ ;  /* 0x00000078020a7810 */ /* 0x000fe40007ffe0ff */
[----:B------:R-:W-:Y:S01]  /*1d140*/  FMNMX.FTZ R7, R164, R7, !PT ;  /* 0x00000007a4077209 */ /* 0x000fe20007810000 */
[----:B---3--:R-:W-:Y:S01]  /*1d150*/  FFMA.FTZ R141, R0, R15, R141 ;  /* 0x0000000f008d7223 */ /* 0x008fe2000001008d */
[----:B------:R1:W3:Y:S01]  /*1d160*/  I2F R6, R10 ;  /* 0x0000000a00067306 */ /* 0x0002e20000201400 */
[----:B------:R-:W-:Y:S01]  /*1d170*/  FMNMX.FTZ R14, R154, R3, !PT ;  /* 0x000000039a0e7209 */ /* 0x000fe20007810000 */
[----:B------:R-:W-:Y:S01]  /*1d180*/  FFMA.FTZ R130, R0, R15, R130 ;  /* 0x0000000f00827223 */ /* 0x000fe20000010082 */
[----:B------:R-:W-:Y:S02]  /*1d190*/  FMNMX.FTZ R12, R162, R7, !PT ;  /* 0x00000007a20c7209 */ /* 0x000fe40007810000 */
[----:B------:R-:W-:Y:S02]  /*1d1a0*/  IADD3 R2, R2, 0x79, RZ ;  /* 0x0000007902027810 */ /* 0x000fe40007ffe0ff */
[----:B------:R-:W-:Y:S02]  /*1d1b0*/  FMNMX.FTZ R3, R149, R12, !PT ;  /* 0x0000000c95037209 */ /* 0x000fe40007810000 */
[----:B------:R-:W-:Y:S01]  /*1d1c0*/  FMNMX.FTZ R14, R153, R14, !PT ;  /* 0x0000000e990e7209 */ /* 0x000fe20007810000 */
[-C--:B--2---:R-:W-:Y:S01]  /*1d1d0*/  FFMA.FTZ R59, R0, R4.reuse, R59 ;  /* 0x00000004003b7223 */ /* 0x084fe2000001003b */
[----:B------:R-:W-:Y:S01]  /*1d1e0*/  FMNMX.FTZ R7, R146, R3, !PT ;  /* 0x0000000392077209 */ /* 0x000fe20007810000 */
[----:B------:R-:W-:Y:S01]  /*1d1f0*/  FFMA.FTZ R131, R0, R4, R131 ;  /* 0x0000000400837223 */ /* 0x000fe20000010083 */
[----:B------:R-:W2:Y:S01]  /*1d200*/  I2F R3, R2 ;  /* 0x0000000200037306 */ /* 0x000ea20000201400 */
[----:B------:R-:W-:Y:S02]  /*1d210*/  FMNMX.FTZ R9, R151, R14, !PT ;  /* 0x0000000e97097209 */ /* 0x000fe40007810000 */
[----:B------:R-:W-:Y:S01]  /*1d220*/  FMNMX.FTZ R8, R144, R7, !PT ;  /* 0x0000000790087209 */ /* 0x000fe20007810000 */
[----:B------:R-:W-:Y:S03]  /*1d230*/  LDSM.16.MT88.4 R12, [R186+0x9000] ;  /* 0x00900000ba0c783b */ /* 0x000fe60000004200 */
[----:B------:R-:W-:Y:S02]  /*1d240*/  FMNMX.FTZ R7, R143, R8, !PT ;  /* 0x000000088f077209 */ /* 0x000fe40007810000 */
[----:B-1----:R-:W-:Y:S01]  /*1d250*/  FMNMX.FTZ R10, R142, R9, !PT ;  /* 0x000000098e0a7209 */ /* 0x002fe20007810000 */
[-C--:B---3--:R-:W-:Y:S01]  /*1d260*/  FFMA.FTZ R57, R0, R6.reuse, R57 ;  /* 0x0000000600397223 */ /* 0x088fe20000010039 */
[----:B------:R-:W-:Y:S01]  /*1d270*/  FMNMX.FTZ R7, R134, R7, !PT ;  /* 0x0000000786077209 */ /* 0x000fe20007810000 */
[----:B------:R-:W-:Y:S01]  /*1d280*/  FFMA.FTZ R129, R0, R6, R129 ;  /* 0x0000000600817223 */ /* 0x000fe20000010081 */
[----:B------:R-:W-:Y:S02]  /*1d290*/  FMNMX.FTZ R9, R141, R10, !PT ;  /* 0x0000000a8d097209 */ /* 0x000fe40007810000 */
        /* <DEDUP_REMOVED lines=43> */
[-C--:B------:R-:W-:Y:S02]  /*1d550*/  FFMA.FTZ R119, R213, R54.reuse, -R133 ;  /* 0x00000036d5777223 */ /* 0x080fe40000010885 */
[-C--:B------:R-:W-:Y:S02]  /*1d560*/  FFMA.FTZ R43, R33, R54.reuse, -R135 ;  /* 0x00000036212b7223 */ /* 0x080fe40000010887 */
[-C--:B------:R-:W-:Y:S02]  /*1d570*/  FFMA.FTZ R171, R58, R54.reuse, -R133 ;  /* 0x000000363aab7223 */ /* 0x080fe40000010885 */
[-C--:B------:R-:W-:Y:S01]  /*1d580*/  FFMA.FTZ R173, R59, R54.reuse, -R135 ;  /* 0x000000363bad7223 */ /* 0x080fe20000010887 */
        /* <DEDUP_REMOVED lines=31> */
[-CC-:B------:R-:W-:Y:S02]  /*1d780*/  FFMA.FTZ R85, R41, R54.reuse, -R133.reuse ;  /* 0x0000003629557223 */ /* 0x180fe40000010885 */
        /* <DEDUP_REMOVED lines=14> */
[-CC-:B------:R-:W-:Y:S01]  /*1d870*/  FFMA.FTZ R156, R156, R54.reuse, -R133.reuse ;  /* 0x000000369c9c7223 */ /* 0x180fe20000010885 */
[----:B------:R-:W2:Y:S01]  /*1d880*/  MUFU.EX2 R119, R119 ;  /* 0x0000007700777308 */ /* 0x000ea20000000800 */
[-C--:B------:R-:W-:Y:S02]  /*1d890*/  FFMA.FTZ R159, R159, R54.reuse, -R133 ;  /* 0x000000369f9f7223 */ /* 0x080fe40000010885 */
[-CC-:B------:R-:W-:Y:S01]  /*1d8a0*/  FFMA.FTZ R158, R158, R54.reuse, -R135.reuse ;  /* 0x000000369e9e7223 */ /* 0x180fe20000010887 */
[----:B-1----:R-:W-:Y:S01]  /*1d8b0*/  F2FP.BF16.PACK_AB R60, R122, R125 ;  /* 0x0000007d7a3c723e */ /* 0x002fe200000010ff */
[-CC-:B------:R-:W-:Y:S02]  /*1d8c0*/  FFMA.FTZ R161, R161, R54.reuse, -R135.reuse ;  /* 0x00000036a1a17223 */ /* 0x180fe40000010887 */
[-CC-:B------:R-:W-:Y:S02]  /*1d8d0*/  FFMA.FTZ R160, R160, R54.reuse, -R135.reuse ;  /* 0x00000036a0a07223 */ /* 0x180fe40000010887 */
[-C--:B------:R-:W-:Y:S01]  /*1d8e0*/  FFMA.FTZ R163, R163, R54.reuse, -R135 ;  /* 0x00000036a3a37223 */ /* 0x080fe20000010887 */
[----:B------:R-:W-:Y:S01]  /*1d8f0*/  MUFU.EX2 R87, R87 ;  /* 0x0000005700577308 */ /* 0x000fe20000000800 */
[-CC-:B------:R-:W-:Y:S02]  /*1d900*/  FFMA.FTZ R166, R166, R54.reuse, -R133.reuse ;  /* 0x00000036a6a67223 */ /* 0x180fe40000010885 */
[-CC-:B------:R-:W-:Y:S02]  /*1d910*/  FFMA.FTZ R165, R165, R54.reuse, -R133.reuse ;  /* 0x00000036a5a57223 */ /* 0x180fe40000010885 */
[-C--:B------:R-:W-:Y:S02]  /*1d920*/  FFMA.FTZ R164, R164, R54.reuse, -R133 ;  /* 0x00000036a4a47223 */ /* 0x080fe40000010885 */
[-CC-:B------:R-:W-:Y:S02]  /*1d930*/  FFMA.FTZ R157, R157, R54.reuse, -R135.reuse ;  /* 0x000000369d9d7223 */ /* 0x180fe40000010887 */
[-CC-:B------:R-:W-:Y:S01]  /*1d940*/  FFMA.FTZ R154, R154, R54.reuse, -R135.reuse ;  /* 0x000000369a9a7223 */ /* 0x180fe20000010887 */
[----:B------:R-:W-:Y:S01]  /*1d950*/  MUFU.EX2 R85, R85 ;  /* 0x0000005500557308 */ /* 0x000fe20000000800 */
[-C--:B------:R-:W-:Y:S02]  /*1d960*/  FFMA.FTZ R153, R153, R54.reuse, -R135 ;  /* 0x0000003699997223 */ /* 0x080fe40000010887 */
[--C-:B------:R-:W-:Y:S01]  /*1d970*/  FFMA.FTZ R149, R149, R54, -R133.reuse ;  /* 0x0000003695957223 */ /* 0x100fe20000010885 */
[----:B--2---:R-:W-:Y:S01]  /*1d980*/  F2FP.BF16.PACK_AB R62, R119, R120 ;  /* 0x00000078773e723e */ /* 0x004fe200000010ff */
[-CC-:B------:R-:W-:Y:S02]  /*1d990*/  FFMA.FTZ R146, R146, R54.reuse, -R133.reuse ;  /* 0x0000003692927223 */ /* 0x180fe40000010885 */
[-CC-:B------:R-:W-:Y:S02]  /*1d9a0*/  FFMA.FTZ R144, R144, R54.reuse, -R133.reuse ;  /* 0x0000003690907223 */ /* 0x180fe40000010885 */
[-C--:B------:R-:W-:Y:S01]  /*1d9b0*/  FFMA.FTZ R143, R143, R54.reuse, -R133 ;  /* 0x000000368f8f7223 */ /* 0x080fe20000010885 */
[----:B------:R-:W1:Y:S01]  /*1d9c0*/  MUFU.EX2 R86, R86 ;  /* 0x0000005600567308 */ /* 0x000e620000000800 */
        /* <DEDUP_REMOVED lines=15> */
[-CC-:B------:R-:W-:Y:S02]  /*1dac0*/  FFMA.FTZ R151, R138, R54.reuse, -R135.reuse ;  /* 0x000000368a977223 */ /* 0x180fe40000010887 */
        /* <DEDUP_REMOVED lines=8> */
[-CC-:B------:R-:W-:Y:S01]  /*1db50*/  FFMA.FTZ R99, R170, R54.reuse, -R135.reuse ;  /* 0x00000036aa637223 */ /* 0x180fe20000010887 */
[----:B------:R-:W-:Y:S01]  /*1db60*/  MUFU.EX2 R97, R97 ;  /* 0x0000006100617308 */ /* 0x000fe20000000800 */
[-C--:B------:R-:W-:Y:S02]  /*1db70*/  FFMA.FTZ R98, R169, R54.reuse, -R135 ;  /* 0x00000036a9627223 */ /* 0x080fe40000010887 */
[-C--:B------:R-:W-:Y:S01]  /*1db80*/  FFMA.FTZ R169, R130, R54.reuse, -R133 ;  /* 0x0000003682a97223 */ /* 0x080fe20000010885 */
[C---:B------:R-:W-:Y:S03]  /*1db90*/  HMMA.16816.F32.BF16 R20, R60.reuse, R28, R20 ;  /* 0x0000001c3c14723c */ /* 0x040fe60000041814 */
[--C-:B------:R-:W-:Y:S02]  /*1dba0*/  FFMA.FTZ R130, R56, R54, -R135.reuse ;  /* 0x0000003638827223 */ /* 0x100fe40000010887 */
[----:B------:R-:W-:Y:S01]  /*1dbb0*/  LDSM.16.MT88.4 R56, [R184+0xe800] ;  /* 0x00e80000b838783b */ /* 0x000fe20000004200 */
        /* <DEDUP_REMOVED lines=9> */
[----:B------:R-:W-:Y:S02]  /*1dc50*/  FMUL.FTZ R49, R52, R69 ;  /* 0x0000004534317220 */ /* 0x000fe40000410000 */
        /* <DEDUP_REMOVED lines=12> */
[C---:B------:R-:W-:Y:S02]  /*1dd20*/  FMUL.FTZ R39, R53.reuse, R83 ;  /* 0x0000005335277220 */ /* 0x040fe40000410000 */
[----:B------:R-:W-:Y:S01]  /*1dd30*/  LDSM.16.MT88.4 R80, [R186+0xd400] ;  /* 0x00d40000ba50783b */ /* 0x000fe20000004200 */
[----:B------:R-:W-:Y:S01]  /*1dd40*/  FMUL.FTZ R42, R53, R78 ;  /* 0x0000004e352a7220 */ /* 0x000fe20000410000 */
[----:B------:R-:W-:Y:S01]  /*1dd50*/  MUFU.EX2 R84, R84 ;  /* 0x0000005400547308 */ /* 0x000fe20000000800 */
[-CC-:B------:R-:W-:Y:S02]  /*1dd60*/  FFMA.FTZ R96, R221, R54.reuse, -R135.reuse ;  /* 0x00000036dd607223 */ /* 0x180fe40000010887 */
[C---:B------:R-:W-:Y:S03]  /*1dd70*/  HMMA.16816.F32.BF16 R36, R60.reuse, R44, R36 ;  /* 0x0000002c3c24723c */ /* 0x040fe60000041824 */
[----:B--2---:R-:W-:Y:S02]  /*1dd80*/  FMUL.FTZ R43, R53, R79 ;  /* 0x0000004f352b7220 */ /* 0x004fe40000410000 */
[----:B------:R-:W2:Y:S01]  /*1dd90*/  LDSM.16.MT88.4 R76, [R186+0x9400] ;  /* 0x00940000ba4c783b */ /* 0x000ea20000004200 */
[--C-:B------:R-:W-:Y:S01]  /*1dda0*/  FFMA.FTZ R141, R141, R54, -R135.reuse ;  /* 0x000000368d8d7223 */ /* 0x100fe20000010887 */
[----:B------:R-:W-:Y:S01]  /*1ddb0*/  MUFU.EX2 R91, R91 ;  /* 0x0000005b005b7308 */ /* 0x000fe20000000800 */
[C---:B------:R-:W-:Y:S02]  /*1ddc0*/  FMUL.FTZ R44, R52.reuse, R72 ;  /* 0x00000048342c7220 */ /* 0x040fe40000410000 */
[C---:B------:R-:W-:Y:S03]  /*1ddd0*/  HMMA.16816.F32.BF16 R40, R60.reuse, R46, R40 ;  /* 0x0000002e3c28723c */ /* 0x040fe60000041828 */
[----:B------:R-:W-:Y:S02]  /*1dde0*/  FMUL.FTZ R45, R52, R73 ;  /* 0x00000049342d7220 */ /* 0x000fe40000410000 */
[----:B------:R-:W-:Y:S02]  /*1ddf0*/  FFMA.FTZ R140, R140, R54, -R135 ;  /* 0x000000368c8c7223 */ /* 0x000fe40000010887 */
[----:B------:R-:W3:Y:S01]  /*1de00*/  MUFU.EX2 R96, R96 ;  /* 0x0000006000607308 */ /* 0x000ee20000000800 */
[C---:B------:R-:W-:Y:S04]  /*1de10*/  FMUL.FTZ R46, R53.reuse, R74 ;  /* 0x0000004a352e7220 */ /* 0x040fe80000410000 */
[----:B------:R-:W-:Y:S02]  /*1de20*/  FMUL.FTZ R47, R53, R75 ;  /* 0x0000004b352f7220 */ /* 0x000fe40000410000 */
[----:B------:R-:W4:Y:S01]  /*1de30*/  LDSM.16.MT88.4 R72, [R184+0x9400] ;  /* 0x00940000b848783b */ /* 0x000f220000004200 */
[-CC-:B------:R-:W-:Y:S02]  /*1de40*/  FFMA.FTZ R134, R134, R54.reuse, -R133.reuse ;  /* 0x0000003686867223 */ /* 0x180fe40000010885 */
[----:B------:R-:W5:Y:S01]  /*1de50*/  MUFU.EX2 R88, R88 ;  /* 0x0000005800587308 */ /* 0x000f620000000800 */
[-C--:B------:R-:W-:Y:S01]  /*1de60*/  FFMA.FTZ R128, R128, R54.reuse, -R133 ;  /* 0x0000003680807223 */ /* 0x080fe20000010885 */
[C---:B------:R-:W-:Y:S03]  /*1de70*/  HMMA.16816.F32.BF16 R44, R60.reuse, R64, R44 ;  /* 0x000000403c2c723c */ /* 0x040fe6000004182c */
[-C--:B------:R-:W-:Y:S02]  /*1de80*/  FFMA.FTZ R135, R55, R54.reuse, -R135 ;  /* 0x0000003637877223 */ /* 0x080fe40000010887 */
[----:B------:R-:W-:Y:S02]  /*1de90*/  FFMA.FTZ R55, R126, R54, -R133 ;  /* 0x000000367e377223 */ /* 0x000fe40000010885 */
[----:B------:R-:W-:Y:S01]  /*1dea0*/  FFMA.FTZ R125, R52, R209, R125 ;  /* 0x000000d1347d7223 */ /* 0x000fe2000001007d */
[----:B------:R-:W-:Y:S01]  /*1deb0*/  HMMA.16816.F32.BF16 R48, R60, R66, R48 ;  /* 0x000000423c30723c */ /* 0x000fe20000041830 */
[----:B------:R-:W5:Y:S01]  /*1dec0*/  LDSM.16.MT88.4 R64, [R186+0xb400] ;  /* 0x00b40000ba40783b */ /* 0x000f620000004200 */
[----:B------:R-:W-:Y:S02]  /*1ded0*/  MUFU.EX2 R145, R145 ;  /* 0x0000009100917308 */ /* 0x000fe40000000800 */
[----:B------:R-:W-:Y:S02]  /*1dee0*/  FADD.FTZ R125, R122, R125 ;  /* 0x0000007d7a7d7221 */ /* 0x000fe40000010000 */
[----:B------:R-:W-:Y:S01]  /*1def0*/  FFMA.FTZ R127, R53, R212, R127 ;  /* 0x000000d4357f7223 */ /* 0x000fe2000001007f */
[----:B-1----:R-:W-:Y:S01]  /*1df00*/  F2FP.BF16.PACK_AB R62, R87, R86 ;  /* 0x00000056573e723e */ /* 0x002fe200000010ff */
[----:B------:R-:W-:Y:S01]  /*1df10*/  FADD.FTZ R120, R120, R125 ;  /* 0x0000007d78787221 */ /* 0x000fe20000010000 */
[----:B---3--:R-:W-:Y:S03]  /*1df20*/  F2FP.BF16.PACK_AB R61, R96, R97 ;  /* 0x00000061603d723e */ /* 0x008fe600000010ff */
[----:B------:R-:W-:Y:S01]  /*1df30*/  F2FP.BF16.PACK_AB R63, R89, R90 ;  /* 0x0000005a593f723e */ /* 0x000fe200000010ff */
[----:B------:R-:W-:Y:S01]  /*1df40*/  FADD.FTZ R119, R119, R120 ;  /* 0x0000007877777221 */ /* 0x000fe20000010000 */
[----:B------:R-:W-:Y:S01]  /*1df50*/  F2FP.BF16.PACK_AB R60, R85, R84 ;  /* 0x00000054553c723e */ /* 0x000fe200000010ff */
[----:B------:R-:W1:Y:S01]  /*1df60*/  MUFU.EX2 R148, R148 ;  /* 0x0000009400947308 */ /* 0x000e620000000800 */
[----:B------:R-:W-:Y:S02]  /*1df70*/  FADD.FTZ R124, R124, R127 ;  /* 0x0000007f7c7c7221 */ /* 0x000fe40000010000 */
[----:B------:R-:W-:Y:S01]  /*1df80*/  FADD.FTZ R84, R84, R119 ;  /* 0x0000007754547221 */ /* 0x000fe20000010000 */
[----:B------:R-:W-:Y:S01]  /*1df90*/  MOV R119, R2 ;  /* 0x0000000200777202 */ /* 0x000fe20000000f00 */
[----:B------:R-:W-:Y:S01]  /*1dfa0*/  FADD.FTZ R121, R121, R124 ;  /* 0x0000007c79797221 */ /* 0x000fe20000010000 */
[C---:B--2---:R-:W-:Y:S03]  /*1dfb0*/  HMMA.16816.F32.BF16 R4, R60.reuse, R76, R4 ;  /* 0x0000004c3c04723c */ /* 0x044fe60000041804 */
[----:B------:R-:W-:Y:S01]  /*1dfc0*/  FADD.FTZ R85, R85, R84 ;  /* 0x0000005455557221 */ /* 0x000fe20000010000 */
[----:B------:R-:W-:Y:S01]  /*1dfd0*/  MUFU.EX2 R147, R147 ;  /* 0x0000009300937308 */ /* 0x000fe20000000800 */
[----:B------:R-:W-:Y:S02]  /*1dfe0*/  FADD.FTZ R118, R118, R121 ;  /* 0x0000007976767221 */ /* 0x000fe40000010000 */
[----:B------:R-:W-:Y:S01]  /*1dff0*/  FADD.FTZ R86, R86, R85 ;  /* 0x0000005556567221 */ /* 0x000fe20000010000 */
[C---:B------:R-:W-:Y:S01]  /*1e000*/  HMMA.16816.F32.BF16 R8, R60.reuse, R78, R8 ;  /* 0x0000004e3c08723c */ /* 0x040fe20000041808 */
[----:B------:R-:W2:Y:S03]  /*1e010*/  LDSM.16.MT88.4 R76, [R184+0xd400] ;  /* 0x00d40000b84c783b */ /* 0x000ea60000004200 */
[----:B------:R-:W-:Y:S01]  /*1e020*/  FADD.FTZ R97, R97, R118 ;  /* 0x0000007661617221 */ /* 0x000fe20000010000 */
[----:B------:R-:W-:Y:S01]  /*1e030*/  MOV R118, R3 ;  /* 0x0000000300767202 */ /* 0x000fe20000000f00 */
[----:B------:R-:W3:Y:S02]  /*1e040*/  MUFU.EX2 R150, R150 ;  /* 0x0000009600967308 */ /* 0x000ee40000000800 */
[C---:B----4-:R-:W-:Y:S04]  /*1e050*/  HMMA.16816.F32.BF16 R12, R60.reuse, R72, R12 ;  /* 0x000000483c0c723c */ /* 0x050fe8000004180c */
[----:B------:R-:W-:Y:S04]  /*1e060*/  FADD.FTZ R97, R96, R97 ;  /* 0x0000006160617221 */ /* 0x000fe80000010000 */
[C---:B------:R-:W-:Y:S01]  /*1e070*/  HMMA.16816.F32.BF16 R16, R60.reuse, R74, R16 ;  /* 0x0000004a3c10723c */ /* 0x040fe20000041810 */
[----:B------:R-:W4:Y:S01]  /*1e080*/  LDSM.16.MT88.4 R72, [R186+0x9800] ;  /* 0x00980000ba48783b */ /* 0x000f220000004200 */
[----:B------:R-:W-:Y:S02]  /*1e090*/  MUFU.EX2 R152, R152 ;  /* 0x0000009800987308 */ /* 0x000fe40000000800 */
        /* <DEDUP_REMOVED lines=20> */
[----:B------:R-:W-:Y:S02]  /*1e1e0*/  F2FP.BF16.PACK_AB R61, R91, R88 ;  /* 0x000000585b3d723e */ /* 0x000fe400000010ff */
[----:B------:R-:W-:Y:S03]  /*1e1f0*/  F2FP.BF16.PACK_AB R63, R98, R99 ;  /* 0x00000063623f723e */ /* 0x000fe600000010ff */
[----:B------:R-:W-:Y:S01]  /*1e200*/  F2FP.BF16.PACK_AB R60, R105, R104 ;  /* 0x00000068693c723e */ /* 0x000fe200000010ff */
[----:B------:R-:W1:Y:S01]  /*1e210*/  MUFU.EX2 R163, R163 ;  /* 0x000000a300a37308 */ /* 0x000e620000000800 */
[----:B------:R-:W-:Y:S07]  /*1e220*/  F2FP.BF16.PACK_AB R62, R139, R132 ;  /* 0x000000848b3e723e */ /* 0x000fee00000010ff */
[C---:B----4-:R-:W-:Y:S02]  /*1e230*/  HMMA.16816.F32.BF16 R4, R60.reuse, R72, R4 ;  /* 0x000000483c04723c */ /* 0x050fe40000041804 */
[----:B------:R-:W-:Y:S06]  /*1e240*/  MUFU.EX2 R166, R166 ;  /* 0x000000a600a67308 */ /* 0x000fec0000000800 */
[C---:B------:R-:W-:Y:S01]  /*1e250*/  HMMA.16816.F32.BF16 R8, R60.reuse, R74, R8 ;  /* 0x0000004a3c08723c */ /* 0x040fe20000041808 */
[----:B------:R-:W4:Y:S03]  /*1e260*/  LDSM.16.MT88.4 R72, [R186+0xd800] ;  /* 0x00d80000ba48783b */ /* 0x000f260000004200 */
        /* <DEDUP_REMOVED lines=8> */
[----:B------:R-:W3:Y:S02]  /*1e2f0*/  LDSM.16.MT88.4 R68, [R186+0x9c00] ;  /* 0x009c0000ba44783b */ /* 0x000ee40000004200 */
[----:B------:R-:W-:Y:S05]  /*1e300*/  MUFU.EX2 R157, R157 ;  /* 0x0000009d009d7308 */ /* 0x000fea0000000800 */
[C---:B--2---:R-:W-:Y:S05]  /*1e310*/  HMMA.16816.F32.BF16 R28, R60.reuse, R76, R28 ;  /* 0x0000004c3c1c723c */ /* 0x044fea000004181c */
[----:B------:R-:W2:Y:S03]  /*1e320*/  MUFU.EX2 R154, R154 ;  /* 0x0000009a009a7308 */ /* 0x000ea60000000800 */
[C---:B------:R-:W-:Y:S01]  /*1e330*/  HMMA.16816.F32.BF16 R32, R60.reuse, R78, R32 ;  /* 0x0000004e3c20723c */ /* 0x040fe20000041820 */
[----:B------:R-:W2:Y:S06]  /*1e340*/  LDSM.16.MT88.4 R76, [R184+0x9c00] ;  /* 0x009c0000b84c783b */ /* 0x000eac0000004200 */
[----:B------:R-:W-:Y:S01]  /*1e350*/  MUFU.EX2 R153, R153 ;  /* 0x0000009900997308 */ /* 0x000fe20000000800 */
[C---:B----4-:R-:W-:Y:S08]  /*1e360*/  HMMA.16816.F32.BF16 R36, R60.reuse, R72, R36 ;  /* 0x000000483c24723c */ /* 0x050ff00000041824 */
[C---:B------:R-:W-:Y:S01]  /*1e370*/  HMMA.16816.F32.BF16 R40, R60.reuse, R74, R40 ;  /* 0x0000004a3c28723c */ /* 0x040fe20000041828 */
[----:B------:R-:W4:Y:S01]  /*1e380*/  LDSM.16.MT88.4 R72, [R186+0xbc00] ;  /* 0x00bc0000ba48783b */ /* 0x000f220000004200 */
[----:B------:R-:W2:Y:S06]  /*1e390*/  MUFU.EX2 R162, R162 ;  /* 0x000000a200a27308 */ /* 0x000eac0000000800 */
[C---:B-1----:R-:W-:Y:S04]  /*1e3a0*/  HMMA.16816.F32.BF16 R44, R60.reuse, R64, R44 ;  /* 0x000000403c2c723c */ /* 0x042fe8000004182c */
[----:B------:R-:W-:Y:S04]  /*1e3b0*/  MUFU.EX2 R149, R149 ;  /* 0x0000009500957308 */ /* 0x000fe80000000800 */
[----:B------:R-:W-:Y:S01]  /*1e3c0*/  HMMA.16816.F32.BF16 R48, R60, R66, R48 ;  /* 0x000000423c30723c */ /* 0x000fe20000041830 */
[----:B------:R-:W1:Y:S05]  /*1e3d0*/  LDSM.16.MT88.4 R64, [R184+0xbc00] ;  /* 0x00bc0000b840783b */ /* 0x000e6a0000004200 */
[----:B------:R-:W1:Y:S01]  /*1e3e0*/  MUFU.EX2 R146, R146 ;  /* 0x0000009200927308 */ /* 0x000e620000000800 */
[----:B------:R-:W-:Y:S02]  /*1e3f0*/  F2FP.BF16.PACK_AB R61, R148, R145 ;  /* 0x00000091943d723e */ /* 0x000fe400000010ff */
[----:B---3--:R-:W-:Y:S03]  /*1e400*/  F2FP.BF16.PACK_AB R63, R150, R147 ;  /* 0x00000093963f723e */ /* 0x008fe600000010ff */
[----:B-----5:R-:W-:Y:S02]  /*1e410*/  F2FP.BF16.PACK_AB R60, R155, R152 ;  /* 0x000000989b3c723e */ /* 0x020fe400000010ff */
[----:B------:R-:W-:Y:S02]  /*1e420*/  F2FP.BF16.PACK_AB R62, R159, R156 ;  /* 0x0000009c9f3e723e */ /* 0x000fe400000010ff */
[----:B------:R-:W-:Y:S05]  /*1e430*/  MUFU.EX2 R144, R144 ;  /* 0x0000009000907308 */ /* 0x000fea0000000800 */
[C---:B------:R-:W-:Y:S05]  /*1e440*/  HMMA.16816.F32.BF16 R4, R60.reuse, R68, R4 ;  /* 0x000000443c04723c */ /* 0x040fea0000041804 */
[----:B------:R-:W3:Y:S03]  /*1e450*/  MUFU.EX2 R143, R143 ;  /* 0x0000008f008f7308 */ /* 0x000ee60000000800 */
[C---:B------:R-:W-:Y:S01]  /*1e460*/  HMMA.16816.F32.BF16 R8, R60.reuse, R70, R8 ;  /* 0x000000463c08723c */ /* 0x040fe20000041808 */
[----:B------:R-:W5:Y:S06]  /*1e470*/  LDSM.16.MT88.4 R68, [R186+0xdc00] ;  /* 0x00dc0000ba44783b */ /* 0x000f6c0000004200 */
[----:B------:R-:W-:Y:S01]  /*1e480*/  MUFU.EX2 R142, R142 ;  /* 0x0000008e008e7308 */ /* 0x000fe20000000800 */
[C---:B--2---:R-:W-:Y:S08]  /*1e490*/  HMMA.16816.F32.BF16 R12, R60.reuse, R76, R12 ;  /* 0x0000004c3c0c723c */ /* 0x044ff0000004180c */
[C---:B------:R-:W-:Y:S01]  /*1e4a0*/  HMMA.16816.F32.BF16 R16, R60.reuse, R78, R16 ;  /* 0x0000004e3c10723c */ /* 0x040fe20000041810 */
[----:B------:R-:W2:Y:S01]  /*1e4b0*/  LDSM.16.MT88.4 R76, [R184+0xdc00] ;  /* 0x00dc0000b84c783b */ /* 0x000ea20000004200 */
[----:B------:R-:W2:Y:S06]  /*1e4c0*/  MUFU.EX2 R141, R141 ;  /* 0x0000008d008d7308 */ /* 0x000eac0000000800 */
[C---:B----4-:R-:W-:Y:S04]  /*1e4d0*/  HMMA.16816.F32.BF16 R20, R60.reuse, R72, R20 ;  /* 0x000000483c14723c */ /* 0x050fe80000041814 */
[----:B------:R-:W-:Y:S04]  /*1e4e0*/  MUFU.EX2 R140, R140 ;  /* 0x0000008c008c7308 */ /* 0x000fe80000000800 */
[C---:B------:R-:W-:Y:S01]  /*1e4f0*/  HMMA.16816.F32.BF16 R24, R60.reuse, R74, R24 ;  /* 0x0000004a3c18723c */ /* 0x040fe20000041818 */
[----:B------:R-:W4:Y:S05]  /*1e500*/  LDSM.16.MT88.4 R72, [R186+0xa000] ;  /* 0x00a00000ba48783b */ /* 0x000f2a0000004200 */
        /* <DEDUP_REMOVED lines=14> */
[----:B------:R-:W-:Y:S02]  /*1e5f0*/  F2FP.BF16.PACK_AB R61, R161, R158 ;  /* 0x0000009ea13d723e */ /* 0x000fe400000010ff */
[----:B------:R-:W-:Y:S03]  /*1e600*/  F2FP.BF16.PACK_AB R63, R163, R160 ;  /* 0x000000a0a33f723e */ /* 0x000fe600000010ff */
[----:B------:R-:W-:Y:S01]  /*1e610*/  F2FP.BF16.PACK_AB R60, R165, R166 ;  /* 0x000000a6a53c723e */ /* 0x000fe200000010ff */
[----:B------:R-:W-:Y:S01]  /*1e620*/  MUFU.EX2 R130, R130 ;  /* 0x0000008200827308 */ /* 0x000fe20000000800 */
[----:B------:R-:W-:Y:S07]  /*1e630*/  F2FP.BF16.PACK_AB R62, R167, R164 ;  /* 0x000000a4a73e723e */ /* 0x000fee00000010ff */
[C---:B----4-:R-:W-:Y:S02]  /*1e640*/  HMMA.16816.F32.BF16 R4, R60.reuse, R72, R4 ;  /* 0x000000483c04723c */ /* 0x050fe40000041804 */
[----:B------:R-:W4:Y:S06]  /*1e650*/  MUFU.EX2 R173, R173 ;  /* 0x000000ad00ad7308 */ /* 0x000f2c0000000800 */
        /* <DEDUP_REMOVED lines=43> */
[----:B-----5:R-:W-:Y:S02]  /*1e910*/  F2FP.BF16.PACK_AB R60, R169, R134 ;  /* 0x00000086a93c723e */ /* 0x020fe400000010ff */
[----:B------:R-:W-:Y:S07]  /*1e920*/  F2FP.BF16.PACK_AB R62, R171, R128 ;  /* 0x00000080ab3e723e */ /* 0x000fee00000010ff */
[C---:B--2---:R-:W-:Y:S08]  /*1e930*/  HMMA.16816.F32.BF16 R4, R60.reuse, R72, R4 ;  /* 0x000000483c04723c */ /* 0x044ff00000041804 */
        /* <DEDUP_REMOVED lines=14> */
[----:B------:R-:W-:Y:S06]  /*1ea20*/  MUFU.EX2 R65, R65 ;  /* 0x0000004100417308 */ /* 0x000fec0000000800 */
[----:B------:R-:W-:Y:S01]  /*1ea30*/  F2FP.BF16.PACK_AB R71, R135, R138 ;  /* 0x0000008a8747723e */ /* 0x000fe200000010ff */
[C---:B--2---:R-:W-:Y:S03]  /*1ea40*/  HMMA.16816.F32.BF16 R36, R60.reuse, R72, R36 ;  /* 0x000000483c24723c */ /* 0x044fe60000041824 */
[----:B------:R-:W2:Y:S01]  /*1ea50*/  MUFU.EX2 R54, R133 ;  /* 0x0000008500367308 */ /* 0x000ea20000000800 */
[----:B-1----:R-:W-:Y:S04]  /*1ea60*/  F2FP.BF16.PACK_AB R68, R64, R55 ;  /* 0x000000374044723e */ /* 0x002fe800000010ff */
[C---:B------:R-:W-:Y:S08]  /*1ea70*/  HMMA.16816.F32.BF16 R40, R60.reuse, R74, R40 ;  /* 0x0000004a3c28723c */ /* 0x040ff00000041828 */
[C---:B------:R-:W-:Y:S08]  /*1ea80*/  HMMA.16816.F32.BF16 R44, R60.reuse, R56, R44 ;  /* 0x000000383c2c723c */ /* 0x040ff0000004182c */
[----:B------:R-:W-:Y:S04]  /*1ea90*/  HMMA.16816.F32.BF16 R48, R60, R58, R48 ;  /* 0x0000003a3c30723c */ /* 0x000fe80000041830 */
[----:B--2---:R-:W-:Y:S07]  /*1eaa0*/  F2FP.BF16.PACK_AB R70, R54, R65 ;  /* 0x000000413646723e */ /* 0x004fee00000010ff */
[C---:B------:R-:W-:Y:S07]  /*1eab0*/  HMMA.16816.F32.BF16 R112, R68.reuse, R108, R4 ;  /* 0x0000006c4470723c */ /* 0x040fee0000041804 */
[----:B------:R-:W-:Y:S01]  /*1eac0*/  FADD.FTZ R5, R87, R86 ;  /* 0x0000005657057221 */ /* 0x000fe20000010000 */
[C---:B------:R-:W-:Y:S01]  /*1ead0*/  HMMA.16816.F32.BF16 R108, R68.reuse, R110, R8 ;  /* 0x0000006e446c723c */ /* 0x040fe20000041808 */
[----:B------:R-:W1:Y:S03]  /*1eae0*/  LDSM.16.MT88.4 R84, [R184+0xcc00] ;  /* 0x00cc0000b854783b */ /* 0x000e660000004200 */
[----:B------:R-:W-:Y:S02]  /*1eaf0*/  FADD.FTZ R104, R104, R5 ;  /* 0x0000000568687221 */ /* 0x000fe40000010000 */
[----:B------:R-:W-:Y:S02]  /*1eb00*/  FADD.FTZ R4, R88, R89 ;  /* 0x0000005958047221 */ /* 0x000fe40000010000 */
[----:B------:R-:W-:Y:S02]  /*1eb10*/  FADD.FTZ R5, R105, R104 ;  /* 0x0000006869057221 */ /* 0x000fe40000010000 */
[C---:B------:R-:W-:Y:S03]  /*1eb20*/  HMMA.16816.F32.BF16 R104, R68.reuse, R100, R12 ;  /* 0x000000644468723c */ /* 0x040fe6000004180c */
[----:B------:R-:W-:Y:S02]  /*1eb30*/  FADD.FTZ R4, R91, R4 ;  /* 0x000000045b047221 */ /* 0x000fe40000010000 */
[----:B------:R-:W-:Y:S02]  /*1eb40*/  FADD.FTZ R132, R132, R5 ;  /* 0x0000000584847221 */ /* 0x000fe40000010000 */
[----:B------:R-:W-:Y:S01]  /*1eb50*/  FADD.FTZ R99, R99, R4 ;  /* 0x0000000463637221 */ /* 0x000fe20000010000 */
[C---:B------:R-:W-:Y:S01]  /*1eb60*/  HMMA.16816.F32.BF16 R100, R68.reuse, R102, R16 ;  /* 0x000000664464723c */ /* 0x040fe20000041810 */
[----:B------:R-:W2:Y:S03]  /*1eb70*/  LDSM.16.MT88.4 R4, [R184+0xec00] ;  /* 0x00ec0000b804783b */ /* 0x000ea60000004200 */
[----:B------:R-:W-:Y:S02]  /*1eb80*/  FADD.FTZ R98, R98, R99 ;  /* 0x0000006362627221 */ /* 0x000fe40000010000 */
[----:B------:R-:W-:Y:S02]  /*1eb90*/  FADD.FTZ R139, R139, R132 ;  /* 0x000000848b8b7221 */ /* 0x000fe40000010000 */
[----:B------:R-:W-:Y:S02]  /*1eba0*/  FADD.FTZ R145, R145, R98 ;  /* 0x0000006291917221 */ /* 0x000fe40000010000 */
        /* <DEDUP_REMOVED lines=48> */
.L_x_3499:
[----:B------:R1:W5:Y:S01]  /*1eeb0*/  LD.E R0, [R116.64+0xd8] ;  /* 0x0000d80474007980 */ /* 0x000362000c101900 */
[----:B------:R-:W-:-:S02]  /*1eec0*/  MOV R8, 0x1f ;  /* 0x0000001f00087802 */ /* 0x000fc40000000f00 */
[----:B------:R-:W-:Y:S01]  /*1eed0*/  MOV R5, 0xffffffff ;  /* 0xffffffff00057802 */ /* 0x000fe20000000f00 */
[----:B------:R-:W-:Y:S05]  /*1eee0*/  BRA.DIV ~URZ, `(.L_x_3509) ;  /* 0x000010027f007947 */ /* 0x000fea000b800000 */
[----:B------:R2:W3:Y:S02]  /*1eef0*/  SHFL.BFLY PT, R7, R209, 0x2, 0x1f ;  /* 0x0c401f00d1077f89 */ /* 0x0004e400000e0000 */
.L_x_3519:
[----:B---3--:R-:W-:Y:S01]  /*1ef00*/  FADD.FTZ R10, R7, R209 ;  /* 0x000000d1070a7221 */ /* 0x008fe20000010000 */
[----:B------:R-:W-:Y:S05]  /*1ef10*/  BRA.DIV ~URZ, `(.L_x_3510) ;  /* 0x000010227f007947 */ /* 0x000fea000b800000 */
[----:B------:R-:W3:Y:S04]  /*1ef20*/  SHFL.BFLY PT, R9, R212, 0x2, 0x1f ;  /* 0x0c401f00d4097f89 */ /* 0x000ee800000e0000 */
[----:B------:R-:W4:Y:S01]  /*1ef30*/  SHFL.BFLY PT, R5, R10, 0x1, 0x1f ;  /* 0x0c201f000a057f89 */ /* 0x000f2200000e0000 */
[----:B---3--:R-:W-:Y:S02]  /*1ef40*/  FADD.FTZ R9, R9, R212 ;  /* 0x000000d409097221 */ /* 0x008fe40000010000 */
[----:B----4-:R-:W-:-:S03]  /*1ef50*/  FADD.FTZ R4, R10, R5 ;  /* 0x000000050a047221 */ /* 0x010fc60000010000 */
[----:B------:R3:W4:Y:S04]  /*1ef60*/  SHFL.BFLY PT, R7, R9, 0x1, 0x1f ;  /* 0x0c201f0009077f89 */ /* 0x00072800000e0000 */
.L_x_3520:
        /* <DEDUP_REMOVED lines=187> */
.L_x_3512:
[----:B-123--:R-:W-:Y:S05]  /*1fb20*/  BSYNC B0 ;  /* 0x0000000000007941 */ /* 0x00efea0003800000 */
.L_x_3511:
        /* <DEDUP_REMOVED lines=20> */
.L_x_3514:
[----:B------:R-:W-:Y:S05]  /*1fc70*/  BSYNC B0 ;  /* 0x0000000000007941 */ /* 0x000fea0003800000 */
.L_x_3513:
        /* <DEDUP_REMOVED lines=11> */
.L_x_3516:
[----:B------:R-:W-:Y:S05]  /*1fd30*/  BSYNC B0 ;  /* 0x0000000000007941 */ /* 0x000fea0003800000 */
.L_x_3515:
        /* <DEDUP_REMOVED lines=11> */
.L_x_3518:
[----:B------:R-:W-:Y:S05]  /*1fdf0*/  BSYNC B0 ;  /* 0x0000000000007941 */ /* 0x000fea0003800000 */
.L_x_3517:
[----:B------:R-:W-:Y:S01]  /*1fe00*/  IADD3 R7, R7, 0x30, RZ ;  /* 0x0000003007077810 */ /* 0x000fe20007ffe0ff */
[----:B------:R-:W-:-:S03]  /*1fe10*/  IMAD.MOV.U32 R199, RZ, RZ, 0x0 ;  /* 0x00000000ffc77424 */ /* 0x000fc600078e00ff */
[----:B------:R-:W-:-:S13]  /*1fe20*/  ISETP.GE.AND P0, PT, R7, R200, PT ;  /* 0x000000c80700720c */ /* 0x000fda0003f06270 */
[----:B------:R-:W-:Y:S05]  /*1fe30*/  @P0 RET.REL.NODEC R198 `(_ZN5flash24flash_fwd_splitkv_kernelI23Flash_fwd_kernel_traitsILi96ELi64ELi128ELi4ELb0ELb0EN7cutlass10bfloat16_tE19Flash_kernel_traitsILi96ELi64ELi128ELi4ES3_EELb1ELb0ELb1ELb0ELb0ELb1ELb1ELb1EEEvNS_16Flash_fwd_paramsE) ;  /* 0xfffe01c0c6000950 */ /* 0x000fea0003c3ffff */
[CC--:B-----5:R-:W-:Y:S01]  /*1fe40*/  ISETP.GE.AND P0, PT, R3.reuse, R116.reuse, PT ;  /* 0x000000740300720c */ /* 0x0e0fe20003f06270 */
[----:B------:R-:W-:Y:S01]  /*1fe50*/  IMAD.MOV.U32 R199, RZ, RZ, 0x0 ;  /* 0x00000000ffc77424 */ /* 0x000fe200078e00ff */
[----:B------:R-:W-:Y:S02]  /*1fe60*/  IADD3 R3, R3, 0x20, RZ ;  /* 0x0000002003037810 */ /* 0x000fe40007ffe0ff */
[----:B------:R-:W-:-:S09]  /*1fe70*/  ISETP.GE.AND P1, PT, R68, R116, PT ;  /* 0x000000744400720c */ /* 0x000fd20003f26270 */
[----:B------:R1:W-:Y:S01]  /*1fe80*/  @!P0 ST.E.128 [R8.64+0x4880], R28 ;  /* 0x0048801c08008985 */ /* 0x0003e2000c101d04 */
[----:B------:R-:W-:-:S03]  /*1fe90*/  ISETP.GE.AND P0, PT, R3, R116, PT ;  /* 0x000000740300720c */ /* 0x000fc60003f06270 */
[----:B------:R1:W-:Y:S10]  /*1fea0*/  @!P1 ST.E.128 [R8.64+0x4800], R44 ;  /* 0x0048002c08009985 */ /* 0x0003f4000c101d04 */
[----:B------:R-:W-:Y:S05]  /*1feb0*/  @P0 RET.REL.NODEC R198 `(_ZN5flash24flash_fwd_splitkv_kernelI23Flash_fwd_kernel_traitsILi96ELi64ELi128ELi4ELb0ELb0EN7cutlass10bfloat16_tE19Flash_kernel_traitsILi96ELi64ELi128ELi4ES3_EELb1ELb0ELb1ELb0ELb0ELb1ELb1ELb1EEEvNS_16Flash_fwd_paramsE) ;  /* 0xfffe0140c6000950 */ /* 0x000fea0003c3ffff */
[----:B------:R-:W-:Y:S01]  /*1fec0*/  MOV R199, 0x0 ;  /* 0x0000000000c77802 */ /* 0x000fe20000000f00 */
[----:B------:R1:W-:Y:S03]  /*1fed0*/  ST.E.128 [R8.64+0x4900], R12 ;  /* 0x0049000c08007985 */ /* 0x0003e6000c101d04 */
[----:B------:R-:W-:Y:S05]  /*1fee0*/  RET.REL.NODEC R198 `(_ZN5flash24flash_fwd_splitkv_kernelI23Flash_fwd_kernel_traitsILi96ELi64ELi128ELi4ELb0ELb0EN7cutlass10bfloat16_tE19Flash_kernel_traitsILi96ELi64ELi128ELi4ES3_EELb1ELb0ELb1ELb0ELb0ELb1ELb1ELb1EEEvNS_16Flash_fwd_paramsE) ;  /* 0xfffe0110c6007950 */ /* 0x000fea0003c3ffff */
.L_x_3509:
[----:B------:R-:W-:Y:S01]  /*1fef0*/  IMAD.MOV.U32 R10, RZ, RZ, R209 ;  /* 0x000000ffff0a7224 */ /* 0x000fe200078e00d1 */
[----:B------:R-:W-:-:S02]  /*1ff00*/  MOV R7, 0x2 ;  /* 0x0000000200077802 */ /* 0x000fc40000000f00 */
[----:B------:R-:W-:Y:S02]  /*1ff10*/  MOV R6, 0x1ff30 ;  /* 0x0001ff3000067802 */ /* 0x000fe40000000f00 */
[----:B-1---5:R-:W-:Y:S05]  /*1ff20*/  CALL.REL.NOINC `($__internal_21_$__cuda_sm70_shflsync_bfly_p) ;  /* 0x000000f000007944 */ /* 0x022fea0003c00000 */
[----:B-12---:R-:W-:Y:S05]  /*1ff30*/  BRA `(.L_x_3519) ;  /* 0xffffefc000007947 */ /* 0x006fea000383ffff */
.L_x_3510:
[----:B------:R-:W-:Y:S02]  /*1ff40*/  MOV R7, 0x1 ;  /* 0x0000000100077802 */ /* 0x000fe40000000f00 */
[----:B------:R-:W-:Y:S02]  /*1ff50*/  MOV R6, 0x1ff70 ;  /* 0x0001ff7000067802 */ /* 0x000fe40000000f00 */
[----:B-12--5:R-:W-:Y:S05]  /*1ff60*/  CALL.REL.NOINC `($__internal_21_$__cuda_sm70_shflsync_bfly_p) ;  /* 0x000000b000007944 */ /* 0x026fea0003c00000 */
[----:B--2---:R-:W-:Y:S01]  /*1ff70*/  FADD.FTZ R4, R10, R7 ;  /* 0x000000070a047221 */ /* 0x004fe20000010000 */
[----:B-1----:R-:W-:Y:S02]  /*1ff80*/  MOV R10, R212 ;  /* 0x000000d4000a7202 */ /* 0x002fe40000000f00 */
[----:B------:R-:W-:Y:S02]  /*1ff90*/  MOV R7, 0x2 ;  /* 0x0000000200077802 */ /* 0x000fe40000000f00 */
[----:B------:R-:W-:Y:S02]  /*1ffa0*/  MOV R6, 0x1ffc0 ;  /* 0x0001ffc000067802 */ /* 0x000fe40000000f00 */
[----:B------:R-:W-:Y:S05]  /*1ffb0*/  CALL.REL.NOINC `($__internal_21_$__cuda_sm70_shflsync_bfly_p) ;  /* 0x0000006000007944 */ /* 0x000fea0003c00000 */
[----:B--2---:R-:W-:Y:S01]  /*1ffc0*/  FADD.FTZ R9, R212, R7 ;  /* 0x00000007d4097221 */ /* 0x004fe20000010000 */
[----:B------:R-:W-:Y:S02]  /*1ffd0*/  MOV R7, 0x1 ;  /* 0x0000000100077802 */ /* 0x000fe40000000f00 */
[----:B------:R-:W-:-:S02]  /*1ffe0*/  MOV R6, 0x20010 ;  /* 0x0002001000067802 */ /* 0x000fc40000000f00 */
[----:B-1----:R-:W-:Y:S02]  /*1fff0*/  MOV R10, R9 ;  /* 0x00000009000a7202 */ /* 0x002fe40000000f00 */
[----:B------:R-:W-:Y:S05]  /*20000*/  CALL.REL.NOINC `($__internal_21_$__cuda_sm70_shflsync_bfly_p) ;  /* 0x0000001000007944 */ /* 0x000fea0003c00000 */
[----:B-12---:R-:W-:Y:S05]  /*20010*/  BRA `(.L_x_3520) ;  /* 0xffffef5000007947 */ /* 0x006fea000383ffff */
        .weak           $__internal_21_$__cuda_sm70_shflsync_bfly_p
        .type           $__internal_21_$__cuda_sm70_shflsync_bfly_p,@function
        .size           $__internal_21_$__cuda_sm70_shflsync_bfly_p,(.L_x_6289 - $__internal_21_$__cuda_sm70_shflsync_bfly_p)
$__internal_21_$__cuda_sm70_shflsync_bfly_p:
[----:B------:R-:W-:Y:S01]  /*20020*/  MOV R12, R6 ;  /* 0x00000006000c7202 */ /* 0x000fe20000000f00 */
[----:B------:R-:W-:Y:S04]  /*20030*/  WARPSYNC R5 ;  /* 0x0000000500007348 */ /* 0x000fe80003800000 */
[----:B------:R-:W-:Y:S01]  /*20040*/  MOV R13, 0x0 ;  /* 0x00000000000d7802 */ /* 0x000fe20000000f00 */
[----:B------:R1:W2:Y:S03]  /*20050*/  SHFL.BFLY PT, R7, R10, R7, R8 ;  /* 0x0c0000070a077389 */ /* 0x0002a600000e0008 */
[----:B------:R-:W-:Y:S05]  /*20060*/  RET.REL.NODEC R12 `(_ZN5flash24flash_fwd_splitkv_kernelI23Flash_fwd_kernel_traitsILi96ELi64ELi128ELi4ELb0ELb0EN7cutlass10bfloat16_tE19Flash_kernel_traitsILi96ELi64ELi128ELi4ES3_EELb1ELb0ELb1ELb0ELb0ELb1ELb1ELb1EEEvNS_16Flash_fwd_paramsE) ;  /* 0xfffdff900c007950 */ /* 0x000fea0003c3ffff */
.L_x_3521:
        /* <DEDUP_REMOVED lines=9> */
.L_x_6289:


//--------------------- .text._ZN5flash32flash_fwd_splitkv_combine_kernelI23Flash_fwd_kernel_traitsILi96ELi64ELi64ELi4ELb0ELb0EN7cutlass10bfloat16_tE19Flash_kernel_traitsILi96ELi64ELi64ELi4ES3_EELi16ELi7ELb0EEEvNS_16Flash_fwd_paramsE --------------------------
	.section	.text._ZN5flash32flash_fwd_splitkv_combine_kernelI23Flash_fwd_kernel_traitsILi96ELi64ELi64ELi4ELb0ELb0EN7cutlass10bfloat16_tE19Flash_kernel_traitsILi96ELi64ELi64ELi4ES3_EELi16ELi7ELb0EEEvNS_16Flash_fwd_paramsE,"ax",@progbits
	.sectioninfo	@"SHI_REGISTERS=70"
	.align	128
        .global         _ZN5flash32flash_fwd_splitkv_combine_kernelI23Flash_fwd_kernel_traitsILi96ELi64ELi64ELi4ELb0ELb0EN7cutlass10bfloat16_tE19Flash_kernel_traitsILi96ELi64ELi64ELi4ES3_EELi16ELi7ELb0EEEvNS_16Flash_fwd_paramsE
        .type           _ZN5flash32flash_fwd_splitkv_combine_kernelI23Flash_fwd_kernel_traitsILi96ELi64ELi64ELi4ELb0ELb0EN7cutlass10bfloat16_tE19Flash_kernel_traitsILi96ELi64ELi64ELi4ES3_EELi16ELi7ELb0EEEvNS_16Flash_fwd_paramsE,@function
        .size           _ZN5flash32flash_fwd_splitkv_combine_kernelI23Flash_fwd_kernel_traitsILi96ELi64ELi64ELi4ELb0ELb0EN7cutlass10bfloat16_tE19Flash_kernel_traitsILi96ELi64ELi64ELi4ES3_EELi16ELi7ELb0EEEvNS_16Flash_fwd_paramsE,(.L_x_6290 - _ZN5flash32flash_fwd_splitkv_combine_kernelI23Flash_fwd_kernel_traitsILi96ELi64ELi64ELi4ELb0ELb0EN7cutlass10bfloat16_tE19Flash_kernel_traitsILi96ELi64ELi64ELi4ES3_EELi16ELi7ELb0EEEvNS_16Flash_fwd_paramsE)
        .other          _ZN5flash32flash_fwd_splitkv_combine_kernelI23Flash_fwd_kernel_traitsILi96ELi64ELi64ELi4ELb0ELb0EN7cutlass10bfloat16_tE19Flash_kernel_traitsILi96ELi64ELi64ELi4ES3_EELi16ELi7ELb0EEEvNS_16Flash_fwd_paramsE,@"STO_CUDA_ENTRY STV_DEFAULT"
_ZN5flash32flash_fwd_splitkv_combine_kernelI23Flash_fwd_kernel_traitsILi96ELi64ELi64ELi4ELb0ELb0EN7cutlass10bfloat16_tE19Flash_kernel_traitsILi96ELi64ELi64ELi4ES3_EELi16ELi7ELb0EEEvNS_16Flash_fwd_paramsE:
.text._ZN5flash32flash_fwd_splitkv_combine_kernelI23Flash_fwd_kernel_traitsILi96ELi64ELi64ELi4ELb0ELb0EN7cutlass10bfloat16_tE19Flash_kernel_traitsILi96ELi64ELi64ELi4ES3_EELi16ELi7ELb0EEEvNS_16Flash_fwd_paramsE:
        /* <DEDUP_REMOVED lines=23> */
[----:B------:R-:W-:Y:S05]  /*0170*/  CALL.REL.NOINC `($__internal_22_$__cuda_sm20_div_s64) ;  /* 0x00005e8000007944 */ /* 0x000fea0003c00000 */
[----:B------:R-:W-:Y:S02]  /*0180*/  MOV R8, R0 ;  /* 0x0000000000087202 */ /* 0x000fe40000000f00 */
[----:B------:R-:W-:Y:S01]  /*0190*/  MOV R9, R21 ;  /* 0x0000001500097202 */ /* 0x000fe20000000f00 */
[----:B------:R-:W-:Y:S05]  /*01a0*/  BRA `(.L_x_3523) ;  /* 0x0000013000007947 */ /* 0x000fea0003800000 */
.L_x_3522:
        /* <DEDUP_REMOVED lines=19> */
.L_x_3523:
        /* <DEDUP_REMOVED lines=17> */
.L_x_3525:
        /* <DEDUP_REMOVED lines=20> */
.L_x_3526:
[----:B------:R-:W-:Y:S05]  /*0530*/  BSYNC B0 ;  /* 0x0000000000007941 */ /* 0x000fea0003800000 */
.L_x_3524:
        /* <DEDUP_REMOVED lines=57> */
.L_x_3528:
        /* <DEDUP_REMOVED lines=19> */
.L_x_3529:
[----:B------:R-:W-:Y:S05]  /*0a00*/  BSYNC B0 ;  /* 0x0000000000007941 */ /* 0x000fea0003800000 */
.L_x_3527:
        /* <DEDUP_REMOVED lines=107> */
.L_x_3531:
        /* <DEDUP_REMOVED lines=19> */
.L_x_3532:
[----:B------:R-:W-:Y:S05]  /*11f0*/  BSYNC B0 ;  /* 0x0000000000007941 */ /* 0x000fea0003800000 */
.L_x_3530:
        /* <DEDUP_REMOVED lines=281> */
[----:B-1----:R-:W-:Y:S05]  /*2390*/  CALL.REL.NOINC `($__internal_22_$__cuda_sm20_div_s64) ;  /* 0x00003c6000007944 */ /* 0x002fea0003c00000 */
[----:B------:R-:W-:Y:S02]  /*23a0*/  MOV R50, R0 ;  /* 0x0000000000327202 */ /* 0x000fe40000000f00 */
[----:B------:R-:W-:Y:S01]  /*23b0*/  MOV R51, R21 ;  /* 0x0000001500337202 */ /* 0x000fe20000000f00 */
[----:B------:R-:W-:Y:S05]  /*23c0*/  BRA `(.L_x_3535) ;  /* 0x0000013000007947 */ /* 0x000fea0003800000 */
.L_x_3534:
        /* <DEDUP_REMOVED lines=19> */
.L_x_3535:
[----:B------:R-:W-:Y:S05]  /*2500*/  BSYNC B0 ;  /* 0x0000000000007941 */ /* 0x000fea0003800000 */
.L_x_3533:
        /* <DEDUP_REMOVED lines=257> */
.L_x_3540:
        /* <DEDUP_REMOVED lines=21> */
.L_x_3541:
[----:B------:R-:W-:Y:S05]  /*3670*/  BSYNC B0 ;  /* 0x0000000000007941 */ /* 0x000fea0003800000 */
.L_x_3539:
        /* <DEDUP_REMOVED lines=8> */
[----:B------:R-:W-:Y:S05]  /*3700*/  CALL.REL.NOINC `($__internal_22_$__cuda_sm20_div_s64) ;  /* 0x000028f000007944 */ /* 0x000fea0003c00000 */
        /* <DEDUP_REMOVED lines=12> */
.L_x_3543:
        /* <DEDUP_REMOVED lines=22> */
.L_x_3544:
[----:B------:R-:W-:Y:S05]  /*3930*/  BSYNC B0 ;  /* 0x0000000000007941 */ /* 0x000fea0003800000 */
.L_x_3542:
        /* <DEDUP_REMOVED lines=11> */
[----:B------:R-:W-:Y:S05]  /*39f0*/  CALL.REL.NOINC `($__internal_22_$__cuda_sm20_div_s64) ;  /* 0x0000260000007944 */ /* 0x000fea0003c00000 */
        /* <DEDUP_REMOVED lines=11> */
.L_x_3546:
        /* <DEDUP_REMOVED lines=22> */
.L_x_3547:
[----:B------:R-:W-:Y:S05]  /*3c10*/  BSYNC B0 ;  /* 0x0000000000007941 */ /* 0x000fea0003800000 */
.L_x_3545:
        /* <DEDUP_REMOVED lines=52> */
.L_x_3549:
        /* <DEDUP_REMOVED lines=22> */
.L_x_3550:
[----:B------:R-:W-:Y:S05]  /*40c0*/  BSYNC B0 ;  /* 0x0000000000007941 */ /* 0x000fea0003800000 */
.L_x_3548:
        /* <DEDUP_REMOVED lines=22> */
.L_x_3552:
        /* <DEDUP_REMOVED lines=22> */
.L_x_3553:
[----:B------:R-:W-:Y:S05]  /*4390*/  BSYNC B0 ;  /* 0x0000000000007941 */ /* 0x000fea0003800000 */
.L_x_3551:
        /* <DEDUP_REMOVED lines=21> */
.L_x_3555:
        /* <DEDUP_REMOVED lines=23> */
.L_x_3556:
[----:B------:R-:W-:Y:S05]  /*4660*/  BSYNC B0 ;  /* 0x0000000000007941 */ /* 0x000fea0003800000 */
.L_x_3554:
        /* <DEDUP_REMOVED lines=38> */
.L_x_3558:
        /* <DEDUP_REMOVED lines=23> */
.L_x_3559:
[----:B------:R-:W-:Y:S05]  /*4a40*/  BSYNC B0 ;  /* 0x0000000000007941 */ /* 0x000fea0003800000 */
.L_x_3557:
        /* <DEDUP_REMOVED lines=31> */
.L_x_3561:
        /* <DEDUP_REMOVED lines=23> */
.L_x_3562:
[----:B------:R-:W-:Y:S05]  /*4db0*/  BSYNC B0 ;  /* 0x0000000000007941 */ /* 0x000fea0003800000 */
.L_x_3560:
        /* <DEDUP_REMOVED lines=20> */
.L_x_3538:
[----:B------:R-:W-:-:S04]  /*4f00*/  LEA R2, P0, R52, c[0x0][0x200], 0x2 ;  /* 0x0000800034027a11 */ /* 0x000fc800078010ff */
[----:B------:R-:W-:-:S05]  /*4f10*/  LEA.HI.X R3, R52, c[0x0][0x204], R53, 0x2, P0 ;  /* 0x0000810034037a11 */ /* 0x000fca00000f1435 */
[----:B------:R0:W-:Y:S04]  /*4f20*/  STG.E [R2.64], R30 ;  /* 0x0000001e02007986 */ /* 0x0001e8000c101908 */
.L_x_3537:
[----:B------:R-:W-:Y:S05]  /*4f30*/  BSYNC B1 ;  /* 0x0000000000017941 */ /* 0x000fea0003800000 */
.L_x_3536:
        /* <DEDUP_REMOVED lines=132> */
.L_x_3566:
        /* <DEDUP_REMOVED lines=15> */
.L_x_3565:
[----:B------:R-:W-:Y:S05]  /*5870*/  BSYNC B0 ;  /* 0x0000000000007941 */ /* 0x000fea0003800000 */
.L_x_3564:
        /* <DEDUP_REMOVED lines=19> */
.L_x_3563:
        /* <DEDUP_REMOVED lines=101> */
        .weak           $__internal_22_$__cuda_sm20_div_s64
        .type           $__internal_22_$__cuda_sm20_div_s64,@function
        .size           $__internal_22_$__cuda_sm20_div_s64,(.L_x_6290 - $__internal_22_$__cuda_sm20_div_s64)
$__internal_22_$__cuda_sm20_div_s64:
        /* <DEDUP_REMOVED lines=82> */
[----:B------:R-:W-:Y:S06]  /*6520*/  RET.REL.NODEC R22 `(_ZN5flash32flash_fwd_splitkv_combine_kernelI23Flash_fwd_kernel_traitsILi96ELi64ELi64ELi4ELb0ELb0EN7cutlass10bfloat16_tE19Flash_kernel_traitsILi96ELi64ELi64ELi4ES3_EELi16ELi7ELb0EEEvNS_16Flash_fwd_paramsE) ;  /* 0xffff9ad016007950 */ /* 0x000fec0003c3ffff */
.L_x_3567:
        /* <DEDUP_REMOVED lines=13> */
.L_x_6290:


//--------------------- .text._ZN5flash32flash_fwd_splitkv_combine_kernelI23Flash_fwd_kernel_traitsILi96ELi64ELi64ELi4ELb0ELb0EN7cutlass10bfloat16_tE19Flash_kernel_traitsILi96ELi64ELi64ELi4ES3_EELi16ELi6ELb0EEEvNS_16Flash_fwd_paramsE --------------------------
	.section	.text._ZN5flash32flash_fwd_splitkv_combine_kernelI23Flash_fwd_kernel_traitsILi96ELi64ELi64ELi4ELb0ELb0EN7cutlass10bfloat16_tE19Flash_kernel_traitsILi96ELi64ELi64ELi4ES3_EELi16ELi6ELb0EEEvNS_16Flash_fwd_paramsE,"ax",@progbits
	.sectioninfo	@"SHI_REGISTERS=62"
	.align	128
        .global         _ZN5flash32flash_fwd_splitkv_combine_kernelI23Flash_fwd_kernel_traitsILi96ELi64ELi64ELi4ELb0ELb0EN7cutlass10bfloat16_tE19Flash_kernel_traitsILi96ELi64ELi64ELi4ES3_EELi16ELi6ELb0EEEvNS_16Flash_fwd_paramsE
        .type           _ZN5flash32flash_fwd_splitkv_combine_kernelI23Flash_fwd_kernel_traitsILi96ELi64ELi64ELi4ELb0ELb0EN7cutlass10bfloat16_tE19Flash_kernel_traitsILi96ELi64ELi64ELi4ES3_EELi16ELi6ELb0EEEvNS_16Flash_fwd_paramsE,@function
        .size           _ZN5flash32flash_fwd_splitkv_combine_kernelI23Flash_fwd_kernel_traitsILi96ELi64ELi64ELi4ELb0ELb0EN7cutlass10bfloat16_tE19Flash_kernel_traitsILi96ELi64ELi64ELi4ES3_EELi16ELi6ELb0EEEvNS_16Flash_fwd_paramsE,(.L_x_6291 - _ZN5flash32flash_fwd_splitkv_combine_kernelI23Flash_fwd_kernel_traitsILi96ELi64ELi64ELi4ELb0ELb0EN7cutlass10bfloat16_tE19Flash_kernel_traitsILi96ELi64ELi64ELi4ES3_EELi16ELi6ELb0EEEvNS_16Flash_fwd_paramsE)
        .other          _ZN5flash32flash_fwd_splitkv_combine_kernelI23Flash_fwd_kernel_traitsILi96ELi64ELi64ELi4ELb0ELb0EN7cutlass10bfloat16_tE19Flash_kernel_traitsILi96ELi64ELi64ELi4ES3_EELi16ELi6ELb0EEEvNS_16Flash_fwd_paramsE,@"STO_CUDA_ENTRY STV_DEFAULT"
_ZN5flash32flash_fwd_splitkv_combine_kernelI23Flash_fwd_kernel_traitsILi96ELi64ELi64ELi4ELb0ELb0EN7cutlass10bfloat16_tE19Flash_kernel_traitsILi96ELi64ELi64ELi4ES3_EELi16ELi6ELb0EEEvNS_16Flash_fwd_paramsE:
.text._ZN5flash32flash_fwd_splitkv_combine_kernelI23Flash_fwd_kernel_traitsILi96ELi64ELi64ELi4ELb0ELb0EN7cutlass10bfloat16_tE19Flash_kernel_traitsILi96ELi64ELi64ELi4ES3_EELi16ELi6ELb0EEEvNS_16Flash_fwd_paramsE:
        /* <DEDUP_REMOVED lines=23> */
[----:B------:R-:W-:Y:S05]  /*0170*/  CALL.REL.NOINC `($__internal_23_$__cuda_sm20_div_s64) ;  /* 0x000050a000007944 */ /* 0x000fea0003c00000 */
[----:B------:R-:W-:Y:S02]  /*0180*/  MOV R8, R0 ;  /* 0x0000000000087202 */ /* 0x000fe40000000f00 */
[----:B------:R-:W-:Y:S01]  /*0190*/  MOV R9, R21 ;  /* 0x0000001500097202 */ /* 0x000fe20000000f00 */
[----:B------:R-:W-:Y:S05]  /*01a0*/  BRA `(.L_x_3569) ;  /* 0x0000013000007947 */ /* 0x000fea0003800000 */
.L_x_3568:
        /* <DEDUP_REMOVED lines=19> */
.L_x_3569:
        /* <DEDUP_REMOVED lines=17> */
.L_x_3571:
        /* <DEDUP_REMOVED lines=20> */
.L_x_3572:
[----:B------:R-:W-:Y:S05]  /*0530*/  BSYNC B0 ;  /* 0x0000000000007941 */ /* 0x000fea0003800000 */
.L_x_3570:
        /* <DEDUP_REMOVED lines=57> */
.L_x_3574:
        /* <DEDUP_REMOVED lines=19> */
.L_x_3575:
[----:B------:R-:W-:Y:S05]  /*0a00*/  BSYNC B0 ;  /* 0x0000000000007941 */ /* 0x000fea0003800000 */
.L_x_3573:
        /* <DEDUP_REMOVED lines=107> */
.L_x_3577:
        /* <DEDUP_REMOVED lines=19> */
.L_x_3578:
[----:B------:R-:W-:Y:S05]  /*11f0*/  BSYNC B0 ;  /* 0x0000000000007941 */ /* 0x000fea0003800000 */
.L_x_3576:
        /* <DEDUP_REMOVED lines=163> */
[----:B------:R-:W-:Y:S05]  /*1c30*/  CALL.REL.NOINC `($__internal_23_$__cuda_sm20_div_s64) ;  /* 0x000035e000007944 */ /* 0x000fea0003c00000 */
[----:B------:R-:W-:Y:S02]  /*1c40*/  MOV R42, R0 ;  /* 0x00000000002a7202 */ /* 0x000fe40000000f00 */
[----:B------:R-:W-:Y:S01]  /*1c50*/  MOV R43, R21 ;  /* 0x00000015002b7202 */ /* 0x000fe20000000f00 */
[----:B------:R-:W-:Y:S05]  /*1c60*/  BRA `(.L_x_3581) ;  /* 0x0000013000007947 */ /* 0x000fea0003800000 */
.L_x_3580:
        /* <DEDUP_REMOVED lines=19> */
.L_x_3581:
[----:B------:R-:W-:Y:S05]  /*1da0*/  BSYNC B0 ;  /* 0x0000000000007941 */ /* 0x000fea0003800000 */
.L_x_3579:
        /* <DEDUP_REMOVED lines=201> */
.L_x_3586:
        /* <DEDUP_REMOVED lines=21> */
.L_x_3587:
[----:B------:R-:W-:Y:S05]  /*2b90*/  BSYNC B0 ;  /* 0x0000000000007941 */ /* 0x000fea0003800000 */
.L_x_3585:
        /* <DEDUP_REMOVED lines=8> */
[----:B------:R-:W-:Y:S05]  /*2c20*/  CALL.REL.NOINC `($__internal_23_$__cuda_sm20_div_s64) ;  /* 0x000025f000007944 */ /* 0x000fea0003c00000 */
        /* <DEDUP_REMOVED lines=12> */
.L_x_3589:
        /* <DEDUP_REMOVED lines=22> */
.L_x_3590:
[----:B------:R-:W-:Y:S05]  /*2e50*/  BSYNC B0 ;  /* 0x0000000000007941 */ /* 0x000fea0003800000 */
.L_x_3588:
        /* <DEDUP_REMOVED lines=11> */
[----:B------:R-:W-:Y:S05]  /*2f10*/  CALL.REL.NOINC `($__internal_23_$__cuda_sm20_div_s64) ;  /* 0x0000230000007944 */ /* 0x000fea0003c00000 */
        /* <DEDUP_REMOVED lines=11> */
.L_x_3592:
        /* <DEDUP_REMOVED lines=22> */
.L_x_3593:
[----:B------:R-:W-:Y:S05]  /*3130*/  BSYNC B0 ;  /* 0x0000000000007941 */ /* 0x000fea0003800000 */
.L_x_3591:
        /* <DEDUP_REMOVED lines=52> */
.L_x_3595:
        /* <DEDUP_REMOVED lines=22> */
.L_x_3596:
[----:B------:R-:W-:Y:S05]  /*35e0*/  BSYNC B0 ;  /* 0x0000000000007941 */ /* 0x000fea0003800000 */
.L_x_3594:
        /* <DEDUP_REMOVED lines=22> */
.L_x_3598:
        /* <DEDUP_REMOVED lines=22> */
.L_x_3599:
[----:B------:R-:W-:Y:S05]  /*38b0*/  BSYNC B0 ;  /* 0x0000000000007941 */ /* 0x000fea0003800000 */
.L_x_3597:
        /* <DEDUP_REMOVED lines=21> */
.L_x_3601:
        /* <DEDUP_REMOVED lines=23> */
.L_x_3602:
[----:B------:R-:W-:Y:S05]  /*3b80*/  BSYNC B0 ;  /* 0x0000000000007941 */ /* 0x000fea0003800000 */
.L_x_3600:
        /* <DEDUP_REMOVED lines=38> */
.L_x_3604:
        /* <DEDUP_REMOVED lines=23> */
.L_x_3605:
[----:B------:R-:W-:Y:S05]  /*3f60*/  BSYNC B0 ;  /* 0x0000000000007941 */ /* 0x000fea0003800000 */
.L_x_3603:
        /* <DEDUP_REMOVED lines=31> */
.L_x_3607:
        /* <DEDUP_REMOVED lines=23> */
.L_x_3608:
[----:B------:R-:W-:Y:S05]  /*42d0*/  BSYNC B0 ;  /* 0x0000000000007941 */ /* 0x000fea0003800000 */
.L_x_3606:
        /* <DEDUP_REMOVED lines=20> */
.L_x_3584:
[----:B------:R-:W-:-:S04]  /*4420*/  LEA R2, P0, R44, c[0x0][0x200], 0x2 ;  /* 0x000080002c027a11 */ /* 0x000fc800078010ff */
[----:B------:R-:W-:-:S05]  /*4430*/  LEA.HI.X R3, R44, c[0x0][0x204], R45, 0x2, P0 ;  /* 0x000081002c037a11 */ /* 0x000fca00000f142d */
[----:B------:R0:W-:Y:S04]  /*4440*/  STG.E [R2.64], R30 ;  /* 0x0000001e02007986 */ /* 0x0001e8000c101908 */
.L_x_3583:
[----:B------:R-:W-:Y:S05]  /*4450*/  BSYNC B1 ;  /* 0x0000000000017941 */ /* 0x000fea0003800000 */
.L_x_3582:
        /* <DEDUP_REMOVED lines=84> */
.L_x_3612:
        /* <DEDUP_REMOVED lines=15> */
.L_x_3611:
[----:B------:R-:W-:Y:S05]  /*4a90*/  BSYNC B0 ;  /* 0x0000000000007941 */ /* 0x000fea0003800000 */
.L_x_3610:
        /* <DEDUP_REMOVED lines=19> */
.L_x_3609:
        /* <DEDUP_REMOVED lines=101> */
        .weak           $__internal_23_$__cuda_sm20_div_s64
        .type           $__internal_23_$__cuda_sm20_div_s64,@function
        .size           $__internal_23_$__cuda_sm20_div_s64,(.L_x_6291 - $__internal_23_$__cuda_sm20_div_s64)
$__internal_23_$__cuda_sm20_div_s64:
        /* <DEDUP_REMOVED lines=82> */
[----:B------:R-:W-:Y:S06]  /*5740*/  RET.REL.NODEC R22 `(_ZN5flash32flash_fwd_splitkv_combine_kernelI23Flash_fwd_kernel_traitsILi96ELi64ELi64ELi4ELb0ELb0EN7cutlass10bfloat16_tE19Flash_kernel_traitsILi96ELi64ELi64ELi4ES3_EELi16ELi6ELb0EEEvNS_16Flash_fwd_paramsE) ;  /* 0xffffa8b016007950 */ /* 0x000fec0003c3ffff */
.L_x_3613:
        /* <DEDUP_REMOVED lines=11> */
.L_x_6291:


//--------------------- .text._ZN5flash32flash_fwd_splitkv_combine_kernelI23Flash_fwd_kernel_traitsILi96ELi64ELi64ELi4ELb0ELb0EN7cutlass10bfloat16_tE19Flash_kernel_traitsILi96ELi64ELi64ELi4ES3_EELi16ELi5ELb0EEEvNS_16Flash_fwd_paramsE --------------------------
	.section	.text._ZN5flash32flash_fwd_splitkv_combine_kernelI23Flash_fwd_kernel_traitsILi96ELi64ELi64ELi4ELb0ELb0EN7cutlass10bfloat16_tE19Flash_kernel_traitsILi96ELi64ELi64ELi4ES3_EELi16ELi5ELb0EEEvNS_16Flash_fwd_paramsE,"ax",@progbits
	.sectioninfo	@"SHI_REGISTERS=64"
	.align	128
        .global         _ZN5flash32flash_fwd_splitkv_combine_kernelI23Flash_fwd_kernel_traitsILi96ELi64ELi64ELi4ELb0ELb0EN7cutlass10bfloat16_tE19Flash_kernel_traitsILi96ELi64ELi64ELi4ES3_EELi16ELi5ELb0EEEvNS_16Flash_fwd_paramsE
        .type           _ZN5flash32flash_fwd_splitkv_combine_kernelI23Flash_fwd_kernel_traitsILi96ELi64ELi64ELi4ELb0ELb0EN7cutlass10bfloat16_tE19Flash_kernel_traitsILi96ELi64ELi64ELi4ES3_EELi16ELi5ELb0EEEvNS_16Flash_fwd_paramsE,@function
        .size           _ZN5flash32flash_fwd_splitkv_combine_kernelI23Flash_fwd_kernel_traitsILi96ELi64ELi64ELi4ELb0ELb0EN7cutlass10bfloat16_tE19Flash_kernel_traitsILi96ELi64ELi64ELi4ES3_EELi16ELi5ELb0EEEvNS_16Flash_fwd_paramsE,(.L_x_6292 - _ZN5flash32flash_fwd_splitkv_combine_kernelI23Flash_fwd_kernel_traitsILi96ELi64ELi64ELi4ELb0ELb0EN7cutlass10bfloat16_tE19Flash_kernel_traitsILi96ELi64ELi64ELi4ES3_EELi16ELi5ELb0EEEvNS_16Flash_fwd_paramsE)
        .other          _ZN5flash32flash_fwd_splitkv_combine_kernelI23Flash_fwd_kernel_traitsILi96ELi64ELi64ELi4ELb0ELb0EN7cutlass10bfloat16_tE19Flash_kernel_traitsILi96ELi64ELi64ELi4ES3_EELi16ELi5ELb0EEEvNS_16Flash_fwd_paramsE,@"STO_CUDA_ENTRY STV_DEFAULT"
_ZN5flash32flash_fwd_splitkv_combine_kernelI23Flash_fwd_kernel_traitsILi96ELi64ELi64ELi4ELb0ELb0EN7cutlass10bfloat16_tE19Flash_kernel_traitsILi96ELi64ELi64ELi4ES3_EELi16ELi5ELb0EEEvNS_16Flash_fwd_paramsE:
.text._ZN5flash32flash_fwd_splitkv_combine_kernelI23Flash_fwd_kernel_traitsILi96ELi64ELi64ELi4ELb0ELb0EN7cutlass10bfloat16_tE19Flash_kernel_traitsILi96ELi64ELi64ELi4ES3_EELi16ELi5ELb0EEEvNS_16Flash_fwd_paramsE:
        /* <DEDUP_REMOVED lines=23> */
[----:B------:R-:W-:Y:S05]  /*0170*/  CALL.REL.NOINC `($__internal_24_$__cuda_sm20_div_s64) ;  /* 0x0000484000007944 */ /* 0x000fea0003c00000 */
[----:B------:R-:W-:Y:S05]  /*0180*/  BRA `(.L_x_3615) ;  /* 0x0000013000007947 */ /* 0x000fea0003800000 */
.L_x_3614:
        /* <DEDUP_REMOVED lines=19> */
.L_x_3615:
        /* <DEDUP_REMOVED lines=11> */
[----:B------:R-:W-:Y:S05]  /*0370*/  CALL.REL.NOINC `($__internal_24_$__cuda_sm20_div_s64) ;  /* 0x0000464000007944 */ /* 0x000fea0003c00000 */
[----:B------:R-:W-:Y:S02]  /*0380*/  MOV R32, R20 ;  /* 0x0000001400207202 */ /* 0x000fe40000000f00 */
[----:B------:R-:W-:Y:S01]  /*0390*/  MOV R33, R21 ;  /* 0x0000001500217202 */ /* 0x000fe20000000f00 */
[----:B------:R-:W-:Y:S05]  /*03a0*/  BRA `(.L_x_3618) ;  /* 0x0000013000007947 */ /* 0x000fea0003800000 */
.L_x_3617:
        /* <DEDUP_REMOVED lines=19> */
.L_x_3618:
[----:B------:R-:W-:Y:S05]  /*04e0*/  BSYNC B0 ;  /* 0x0000000000007941 */ /* 0x000fea0003800000 */
.L_x_3616:
        /* <DEDUP_REMOVED lines=54> */
[----:B------:R-:W-:Y:S02]  /*0850*/  MOV R8, R20 ;  /* 0x0000001400087202 */ /* 0x000fe40000000f00 */
[----:B------:R-:W-:Y:S01]  /*0860*/  MOV R9, R21 ;  /* 0x0000001500097202 */ /* 0x000fe20000000f00 */
[----:B------:R-:W-:Y:S05]  /*0870*/  BRA `(.L_x_3621) ;  /* 0x0000013000007947 */ /* 0x000fea0003800000 */
.L_x_3620:
        /* <DEDUP_REMOVED lines=19> */
.L_x_3621:
[----:B------:R-:W-:Y:S05]  /*09b0*/  BSYNC B0 ;  /* 0x0000000000007941 */ /* 0x000fea0003800000 */
.L_x_3619:
        /* <DEDUP_REMOVED lines=104> */
.L_x_3623:
        /* <DEDUP_REMOVED lines=19> */
.L_x_3624:
[----:B------:R-:W-:Y:S05]  /*1170*/  BSYNC B0 ;  /* 0x0000000000007941 */ /* 0x000fea0003800000 */
.L_x_3622:
        /* <DEDUP_REMOVED lines=107> */
.L_x_3626:
        /* <DEDUP_REMOVED lines=19> */
.L_x_3627:
[----:B------:R-:W-:Y:S05]  /*1960*/  BSYNC B0 ;  /* 0x0000000000007941 */ /* 0x000fea0003800000 */
.L_x_3625:
        /* <DEDUP_REMOVED lines=161> */
[----:B------:R-:W-:Y:S05]  /*2380*/  CALL.REL.NOINC `($__internal_24_$__cuda_sm20_div_s64) ;  /* 0x0000263000007944 */ /* 0x000fea0003c00000 */
        /* <DEDUP_REMOVED lines=10> */
.L_x_3632:
        /* <DEDUP_REMOVED lines=22> */
.L_x_3633:
[----:B------:R-:W-:Y:S05]  /*2590*/  BSYNC B0 ;  /* 0x0000000000007941 */ /* 0x000fea0003800000 */
.L_x_3631:
[----:B------:R-:W-:Y:S01]  /*25a0*/  LOP3.LUT R19, R17, R0, RZ, 0xfc, !PT ;  /* 0x0000000011137212 */ /* 0x000fe200078efcff */
[----:B------:R-:W-:Y:S03]  /*25b0*/  BSSY B0, `(.L_x_3634) ;  /* 0x0000028000007945 */ /* 0x000fe60003800000 */
[----:B------:R-:W-:-:S13]  /*25c0*/  ISETP.NE.U32.AND P0, PT, R19, RZ, PT ;  /* 0x000000ff1300720c */ /* 0x000fda0003f05070 */
[----:B------:R-:W-:Y:S05]  /*25d0*/  @!P0 BRA `(.L_x_3635) ;  /* 0x000000f000008947 */ /* 0x000fea0003800000 */
[----:B------:R-:W-:Y:S01]  /*25e0*/  IMAD.MOV.U32 R26, RZ, RZ, R27 ;  /* 0x000000ffff1a7224 */ /* 0x000fe200078e001b */
[----:B------:R-:W-:Y:S02]  /*25f0*/  MOV R23, R0 ;  /* 0x0000000000177202 */ /* 0x000fe40000000f00 */
[----:B------:R-:W-:Y:S02]  /*2600*/  MOV R24, 0x2620 ;  /* 0x0000262000187802 */ /* 0x000fe40000000f00 */
[----:B------:R-:W-:Y:S05]  /*2610*/  CALL.REL.NOINC `($__internal_24_$__cuda_sm20_div_s64) ;  /* 0x000023a000007944 */ /* 0x000fea0003c00000 */
        /* <DEDUP_REMOVED lines=11> */
.L_x_3635:
        /* <DEDUP_REMOVED lines=22> */
.L_x_3636:
[----:B------:R-:W-:Y:S05]  /*2830*/  BSYNC B0 ;  /* 0x0000000000007941 */ /* 0x000fea0003800000 */
.L_x_3634:
        /* <DEDUP_REMOVED lines=11> */
[----:B------:R-:W-:Y:S05]  /*28f0*/  CALL.REL.NOINC `($__internal_24_$__cuda_sm20_div_s64) ;  /* 0x000020c000007944 */ /* 0x000fea0003c00000 */
[----:B------:R-:W-:-:S04]  /*2900*/  IADD3 R17, P0, RZ, -R20, RZ ;  /* 0x80000014ff117210 */ /* 0x000fc80007f1e0ff */
[----:B------:R-:W-:Y:S01]  /*2910*/  IADD3.X R18, RZ, ~R21, RZ, P0, !PT ;  /* 0x80000015ff127210 */ /* 0x000fe200007fe4ff */
[----:B------:R-:W-:-:S04]  /*2920*/  IMAD.WIDE.U32 R42, R5, R17, R42 ;  /* 0x00000011052a7225 */ /* 0x000fc800078e002a */
[----:B------:R-:W-:-:S04]  /*2930*/  IMAD R18, R18, R5, RZ ;  /* 0x0000000512127224 */ /* 0x000fc800078e02ff */
[----:B------:R-:W-:-:S05]  /*2940*/  IMAD R4, R4, R17, R18 ;  /* 0x0000001104047224 */ /* 0x000fca00078e0212 */
[----:B------:R-:W-:Y:S01]  /*2950*/  IADD3 R4, R43, R4, RZ ;  /* 0x000000042b047210 */ /* 0x000fe20007ffe0ff */
[----:B------:R-:W-:Y:S05]  /*2960*/  BRA `(.L_x_3639) ;  /* 0x0000016000007947 */ /* 0x000fea0003800000 */
.L_x_3638:
        /* <DEDUP_REMOVED lines=22> */
.L_x_3639:
[----:B------:R-:W-:Y:S05]  /*2ad0*/  BSYNC B0 ;  /* 0x0000000000007941 */ /* 0x000fea0003800000 */
.L_x_3637:
        /* <DEDUP_REMOVED lines=38> */
[----:B------:R-:W-:Y:S05]  /*2d40*/  CALL.REL.NOINC `($__internal_24_$__cuda_sm20_div_s64) ;  /* 0x00001c7000007944 */ /* 0x000fea0003c00000 */
        /* <DEDUP_REMOVED lines=12> */
.L_x_3641:
        /* <DEDUP_REMOVED lines=23> */
.L_x_3642:
[----:B------:R-:W-:Y:S05]  /*2f80*/  BSYNC B0 ;  /* 0x0000000000007941 */ /* 0x000fea0003800000 */
.L_x_3640:
        /* <DEDUP_REMOVED lines=19> */
.L_x_3644:
        /* <DEDUP_REMOVED lines=22> */
.L_x_3645:
[----:B------:R-:W-:Y:S05]  /*3220*/  BSYNC B0 ;  /* 0x0000000000007941 */ /* 0x000fea0003800000 */
.L_x_3643:
        /* <DEDUP_REMOVED lines=19> */
.L_x_3647:
        /* <DEDUP_REMOVED lines=23> */
.L_x_3648:
[----:B------:R-:W-:Y:S05]  /*34d0*/  BSYNC B0 ;  /* 0x0000000000007941 */ /* 0x000fea0003800000 */
.L_x_3646:
        /* <DEDUP_REMOVED lines=25> */
[----:B------:R-:W-:Y:S05]  /*3670*/  CALL.REL.NOINC `($__internal_24_$__cuda_sm20_div_s64) ;  /* 0x0000134000007944 */ /* 0x000fea0003c00000 */
        /* <DEDUP_REMOVED lines=12> */
.L_x_3650:
        /* <DEDUP_REMOVED lines=23> */
.L_x_3651:
[----:B------:R-:W-:Y:S05]  /*38b0*/  BSYNC B0 ;  /* 0x0000000000007941 */ /* 0x000fea0003800000 */
.L_x_3649:
        /* <DEDUP_REMOVED lines=29> */
.L_x_3653:
        /* <DEDUP_REMOVED lines=23> */
.L_x_3654:
[----:B------:R-:W-:Y:S05]  /*3c00*/  BSYNC B0 ;  /* 0x0000000000007941 */ /* 0x000fea0003800000 */
.L_x_3652:
        /* <DEDUP_REMOVED lines=20> */
.L_x_3630:
[----:B------:R-:W-:-:S04]  /*3d50*/  LEA R2, P0, R38, c[0x0][0x200], 0x2 ;  /* 0x0000800026027a11 */ /* 0x000fc800078010ff */
[----:B------:R-:W-:-:S05]  /*3d60*/  LEA.HI.X R3, R38, c[0x0][0x204], R39, 0x2, P0 ;  /* 0x0000810026037a11 */ /* 0x000fca00000f1427 */
[----:B------:R0:W-:Y:S04]  /*3d70*/  STG.E [R2.64], R30 ;  /* 0x0000001e02007986 */ /* 0x0001e8000c101908 */
.L_x_3629:
[----:B------:R-:W-:Y:S05]  /*3d80*/  BSYNC B1 ;  /* 0x0000000000017941 */ /* 0x000fea0003800000 */
.L_x_3628:
        /* <DEDUP_REMOVED lines=60> */
.L_x_3658:
        /* <DEDUP_REMOVED lines=15> */
.L_x_3657:
[----:B------:R-:W-:Y:S05]  /*4240*/  BSYNC B0 ;  /* 0x0000000000007941 */ /* 0x000fea0003800000 */
.L_x_3656:
        /* <DEDUP_REMOVED lines=19> */
.L_x_3655:
        /* <DEDUP_REMOVED lines=100> */
        .weak           $__internal_24_$__cuda_sm20_div_s64
        .type           $__internal_24_$__cuda_sm20_div_s64,@function
        .size           $__internal_24_$__cuda_sm20_div_s64,(.L_x_6292 - $__internal_24_$__cuda_sm20_div_s64)
$__internal_24_$__cuda_sm20_div_s64:
        /* <DEDUP_REMOVED lines=83> */
[----:B------:R-:W-:Y:S06]  /*4ef0*/  RET.REL.NODEC R44 `(_ZN5flash32flash_fwd_splitkv_combine_kernelI23Flash_fwd_kernel_traitsILi96ELi64ELi64ELi4ELb0ELb0EN7cutlass10bfloat16_tE19Flash_kernel_traitsILi96ELi64ELi64ELi4ES3_EELi16ELi5ELb0EEEvNS_16Flash_fwd_paramsE) ;  /* 0xffffb1002c007950 */ /* 0x000fec0003c3ffff */
.L_x_3659:
        /* <DEDUP_REMOVED lines=16> */
.L_x_6292:


//--------------------- .text._ZN5flash32flash_fwd_splitkv_combine_kernelI23Flash_fwd_kernel_traitsILi96ELi64ELi64ELi4ELb0ELb0EN7cutlass10bfloat16_tE19Flash_kernel_traitsILi96ELi64ELi64ELi4ES3_EELi16ELi4ELb0EEEvNS_16Flash_fwd_paramsE --------------------------
	.section	.text._ZN5flash32flash_fwd_splitkv_combine_kernelI23Flash_fwd_kernel_traitsILi96ELi64ELi64ELi4ELb0ELb0EN7cutlass10bfloat16_tE19Flash_kernel_traitsILi96ELi64ELi64ELi4ES3_EELi16ELi4ELb0EEEvNS_16Flash_fwd_paramsE,"ax",@progbits
	.sectioninfo	@"SHI_REGISTERS=62"
	.align	128
        .global         _ZN5flash32flash_fwd_splitkv_combine_kernelI23Flash_fwd_kernel_traitsILi96ELi64ELi64ELi4ELb0ELb0EN7cutlass10bfloat16_tE19Flash_kernel_traitsILi96ELi64ELi64ELi4ES3_EELi16ELi4ELb0EEEvNS_16Flash_fwd_paramsE
        .type           _ZN5flash32flash_fwd_splitkv_combine_kernelI23Flash_fwd_kernel_traitsILi96ELi64ELi64ELi4ELb0ELb0EN7cutlass10bfloat16_tE19Flash_kernel_traitsILi96ELi64ELi64ELi4ES3_EELi16ELi4ELb0EEEvNS_16Flash_fwd_paramsE,@function
        .size           _ZN5flash32flash_fwd_splitkv_combine_kernelI23Flash_fwd_kernel_traitsILi96ELi64ELi64ELi4ELb0ELb0EN7cutlass10bfloat16_tE19Flash_kernel_traitsILi96ELi64ELi64ELi4ES3_EELi16ELi4ELb0EEEvNS_16Flash_fwd_paramsE,(.L_x_6293 - _ZN5flash32flash_fwd_splitkv_combine_kernelI23Flash_fwd_kernel_traitsILi96ELi64ELi64ELi4ELb0ELb0EN7cutlass10bfloat16_tE19Flash_kernel_traitsILi96ELi64ELi64ELi4ES3_EELi16ELi4ELb0EEEvNS_16Flash_fwd_paramsE)
        .other          _ZN5flash32flash_fwd_splitkv_combine_kernelI23Flash_fwd_kernel_traitsILi96ELi64ELi64ELi4ELb0ELb0EN7cutlass10bfloat16_tE19Flash_kernel_traitsILi96ELi64ELi64ELi4ES3_EELi16ELi4ELb0EEEvNS_16Flash_fwd_paramsE,@"STO_CUDA_ENTRY STV_DEFAULT"
_ZN5flash32flash_fwd_splitkv_combine_kernelI23Flash_fwd_kernel_traitsILi96ELi64ELi64ELi4ELb0ELb0EN7cutlass10bfloat16_tE19Flash_kernel_traitsILi96ELi64ELi64ELi4ES3_EELi16ELi4ELb0EEEvNS_16Flash_fwd_paramsE:
.text._ZN5flash32flash_fwd_splitkv_combine_kernelI23Flash_fwd_kernel_traitsILi96ELi64ELi64ELi4ELb0ELb0EN7cutlass10bfloat16_tE19Flash_kernel_traitsILi96ELi64ELi64ELi4ES3_EELi16ELi4ELb0EEEvNS_16Flash_fwd_paramsE:
        /* <DEDUP_REMOVED lines=23> */
[----:B------:R-:W-:Y:S05]  /*0170*/  CALL.REL.NOINC `($__internal_25_$__cuda_sm20_div_s64) ;  /* 0x000044d000007944 */ /* 0x000fea0003c00000 */
[----:B------:R-:W-:Y:S05]  /*0180*/  BRA `(.L_x_3661) ;  /* 0x0000013000007947 */ /* 0x000fea0003800000 */
.L_x_3660:
        /* <DEDUP_REMOVED lines=19> */
.L_x_3661:
        /* <DEDUP_REMOVED lines=11> */
[----:B------:R-:W-:Y:S05]  /*0370*/  CALL.REL.NOINC `($__internal_25_$__cuda_sm20_div_s64) ;  /* 0x000042d000007944 */ /* 0x000fea0003c00000 */
[----:B------:R-:W-:Y:S02]  /*0380*/  MOV R8, R20 ;  /* 0x0000001400087202 */ /* 0x000fe40000000f00 */
[----:B------:R-:W-:Y:S01]  /*0390*/  MOV R9, R21 ;  /* 0x0000001500097202 */ /* 0x000fe20000000f00 */
[----:B------:R-:W-:Y:S05]  /*03a0*/  BRA `(.L_x_3664) ;  /* 0x0000013000007947 */ /* 0x000fea0003800000 */
.L_x_3663:
        /* <DEDUP_REMOVED lines=19> */
.L_x_3664:
[----:B------:R-:W-:Y:S05]  /*04e0*/  BSYNC B0 ;  /* 0x0000000000007941 */ /* 0x000fea0003800000 */
.L_x_3662:
        /* <DEDUP_REMOVED lines=42> */
.L_x_3666:
        /* <DEDUP_REMOVED lines=19> */
.L_x_3667:
[----:B------:R-:W-:Y:S05]  /*08c0*/  BSYNC B0 ;  /* 0x0000000000007941 */ /* 0x000fea0003800000 */
.L_x_3665:
        /* <DEDUP_REMOVED lines=74> */
[----:B------:R-:W-:Y:S02]  /*0d70*/  MOV R40, R20 ;  /* 0x0000001400287202 */ /* 0x000fe40000000f00 */
[----:B------:R-:W-:Y:S01]  /*0d80*/  MOV R41, R21 ;  /* 0x0000001500297202 */ /* 0x000fe20000000f00 */
[----:B------:R-:W-:Y:S05]  /*0d90*/  BRA `(.L_x_3670) ;  /* 0x0000013000007947 */ /* 0x000fea0003800000 */
.L_x_3669:
        /* <DEDUP_REMOVED lines=19> */
.L_x_3670:
[----:B------:R-:W-:Y:S05]  /*0ed0*/  BSYNC B0 ;  /* 0x0000000000007941 */ /* 0x000fea0003800000 */
.L_x_3668:
        /* <DEDUP_REMOVED lines=41> */
.L_x_3672:
        /* <DEDUP_REMOVED lines=19> */
.L_x_3673:
[----:B------:R-:W-:Y:S05]  /*12a0*/  BSYNC B0 ;  /* 0x0000000000007941 */ /* 0x000fea0003800000 */
.L_x_3671:
        /* <DEDUP_REMOVED lines=226> */
[----:B------:R-:W-:Y:S05]  /*20d0*/  CALL.REL.NOINC `($__internal_25_$__cuda_sm20_div_s64) ;  /* 0x0000257000007944 */ /* 0x000fea0003c00000 */
        /* <DEDUP_REMOVED lines=10> */
.L_x_3678:
        /* <DEDUP_REMOVED lines=22> */
.L_x_3679:
[----:B------:R-:W-:Y:S05]  /*22e0*/  BSYNC B0 ;  /* 0x0000000000007941 */ /* 0x000fea0003800000 */
.L_x_3677:
[----:B------:R-:W-:Y:S01]  /*22f0*/  LOP3.LUT R19, R17, R0, RZ, 0xfc, !PT ;  /* 0x0000000011137212 */ /* 0x000fe200078efcff */
[----:B------:R-:W-:Y:S03]  /*2300*/  BSSY B0, `(.L_x_3680) ;  /* 0x0000028000007945 */ /* 0x000fe60003800000 */
[----:B------:R-:W-:-:S13]  /*2310*/  ISETP.NE.U32.AND P0, PT, R19, RZ, PT ;  /* 0x000000ff1300720c */ /* 0x000fda0003f05070 */
[----:B------:R-:W-:Y:S05]  /*2320*/  @!P0 BRA `(.L_x_3681) ;  /* 0x000000f000008947 */ /* 0x000fea0003800000 */
[----:B------:R-:W-:Y:S01]  /*2330*/  IMAD.MOV.U32 R26, RZ, RZ, R29 ;  /* 0x000000ffff1a7224 */ /* 0x000fe200078e001d */
[----:B------:R-:W-:Y:S02]  /*2340*/  MOV R25, R0 ;  /* 0x0000000000197202 */ /* 0x000fe40000000f00 */
[----:B------:R-:W-:Y:S02]  /*2350*/  MOV R24, 0x2370 ;  /* 0x0000237000187802 */ /* 0x000fe40000000f00 */
[----:B------:R-:W-:Y:S05]  /*2360*/  CALL.REL.NOINC `($__internal_25_$__cuda_sm20_div_s64) ;  /* 0x000022e000007944 */ /* 0x000fea0003c00000 */
        /* <DEDUP_REMOVED lines=11> */
.L_x_3681:
        /* <DEDUP_REMOVED lines=22> */
.L_x_3682:
[----:B------:R-:W-:Y:S05]  /*2580*/  BSYNC B0 ;  /* 0x0000000000007941 */ /* 0x000fea0003800000 */
.L_x_3680:
        /* <DEDUP_REMOVED lines=11> */
[----:B------:R-:W-:Y:S05]  /*2640*/  CALL.REL.NOINC `($__internal_25_$__cuda_sm20_div_s64) ;  /* 0x0000200000007944 */ /* 0x000fea0003c00000 */
[----:B------:R-:W-:-:S04]  /*2650*/  IADD3 R17, P0, RZ, -R20, RZ ;  /* 0x80000014ff117210 */ /* 0x000fc80007f1e0ff */
[----:B------:R-:W-:Y:S01]  /*2660*/  IADD3.X R18, RZ, ~R21, RZ, P0, !PT ;  /* 0x80000015ff127210 */ /* 0x000fe200007fe4ff */
[----:B------:R-:W-:-:S04]  /*2670*/  IMAD.WIDE.U32 R42, R5, R17, R42 ;  /* 0x00000011052a7225 */ /* 0x000fc800078e002a */
[----:B------:R-:W-:-:S04]  /*2680*/  IMAD R18, R18, R5, RZ ;  /* 0x0000000512127224 */ /* 0x000fc800078e02ff */
[----:B------:R-:W-:-:S05]  /*2690*/  IMAD R4, R4, R17, R18 ;  /* 0x0000001104047224 */ /* 0x000fca00078e0212 */
[----:B------:R-:W-:Y:S01]  /*26a0*/  IADD3 R4, R43, R4, RZ ;  /* 0x000000042b047210 */ /* 0x000fe20007ffe0ff */
[----:B------:R-:W-:Y:S05]  /*26b0*/  BRA `(.L_x_3685) ;  /* 0x0000016000007947 */ /* 0x000fea0003800000 */
.L_x_3684:
        /* <DEDUP_REMOVED lines=22> */
.L_x_3685:
[----:B------:R-:W-:Y:S05]  /*2820*/  BSYNC B0 ;  /* 0x0000000000007941 */ /* 0x000fea0003800000 */
.L_x_3683:
        /* <DEDUP_REMOVED lines=38> */
[----:B------:R-:W-:Y:S05]  /*2a90*/  CALL.REL.NOINC `($__internal_25_$__cuda_sm20_div_s64) ;  /* 0x00001bb000007944 */ /* 0x000fea0003c00000 */
        /* <DEDUP_REMOVED lines=12> */
.L_x_3687:
        /* <DEDUP_REMOVED lines=23> */
.L_x_3688:
[----:B------:R-:W-:Y:S05]  /*2cd0*/  BSYNC B0 ;  /* 0x0000000000007941 */ /* 0x000fea0003800000 */
.L_x_3686:
        /* <DEDUP_REMOVED lines=19> */
.L_x_3690:
        /* <DEDUP_REMOVED lines=22> */
.L_x_3691:
[----:B------:R-:W-:Y:S05]  /*2f70*/  BSYNC B0 ;  /* 0x0000000000007941 */ /* 0x000fea0003800000 */
.L_x_3689:
        /* <DEDUP_REMOVED lines=19> */
.L_x_3693:
        /* <DEDUP_REMOVED lines=23> */
.L_x_3694:
[----:B------:R-:W-:Y:S05]  /*3220*/  BSYNC B0 ;  /* 0x0000000000007941 */ /* 0x000fea0003800000 */
.L_x_3692:
        /* <DEDUP_REMOVED lines=25> */
[----:B------:R-:W-:Y:S05]  /*33c0*/  CALL.REL.NOINC `($__internal_25_$__cuda_sm20_div_s64) ;  /* 0x0000128000007944 */ /* 0x000fea0003c00000 */
        /* <DEDUP_REMOVED lines=12> */
.L_x_3696:
        /* <DEDUP_REMOVED lines=23> */
.L_x_3697:
[----:B------:R-:W-:Y:S05]  /*3600*/  BSYNC B0 ;  /* 0x0000000000007941 */ /* 0x000fea0003800000 */
.L_x_3695:
        /* <DEDUP_REMOVED lines=29> */
.L_x_3699:
        /* <DEDUP_REMOVED lines=23> */
.L_x_3700:
[----:B------:R-:W-:Y:S05]  /*3950*/  BSYNC B0 ;  /* 0x0000000000007941 */ /* 0x000fea0003800000 */
.L_x_3698:
        /* <DEDUP_REMOVED lines=20> */
.L_x_3676:
[----:B------:R-:W-:-:S04]  /*3aa0*/  LEA R2, P0, R38, c[0x0][0x200], 0x2 ;  /* 0x0000800026027a11 */ /* 0x000fc800078010ff */
[----:B------:R-:W-:-:S05]  /*3ab0*/  LEA.HI.X R3, R38, c[0x0][0x204], R39, 0x2, P0 ;  /* 0x0000810026037a11 */ /* 0x000fca00000f1427 */
[----:B------:R0:W-:Y:S04]  /*3ac0*/  STG.E [R2.64], R31 ;  /* 0x0000001f02007986 */ /* 0x0001e8000c10190a */
.L_x_3675:
[----:B------:R-:W-:Y:S05]  /*3ad0*/  BSYNC B1 ;  /* 0x0000000000017941 */ /* 0x000fea0003800000 */
.L_x_3674:
        /* <DEDUP_REMOVED lines=48> */
.L_x_3704:
        /* <DEDUP_REMOVED lines=15> */
.L_x_3703:
[----:B------:R-:W-:Y:S05]  /*3ed0*/  BSYNC B0 ;  /* 0x0000000000007941 */ /* 0x000fea0003800000 */
.L_x_3702:
        /* <DEDUP_REMOVED lines=19> */
.L_x_3701:
        /* <DEDUP_REMOVED lines=100> */
        .weak           $__internal_25_$__cuda_sm20_div_s64
        .type           $__internal_25_$__cuda_sm20_div_s64,@function
        .size           $__internal_25_$__cuda_sm20_div_s64,(.L_x_6293 - $__internal_25_$__cuda_sm20_div_s64)
$__internal_25_$__cuda_sm20_div_s64:
        /* <DEDUP_REMOVED lines=83> */
[----:B------:R-:W-:Y:S06]  /*4b80*/  RET.REL.NODEC R22 `(_ZN5flash32flash_fwd_splitkv_combine_kernelI23Flash_fwd_kernel_traitsILi96ELi64ELi64ELi4ELb0ELb0EN7cutlass10bfloat16_tE19Flash_kernel_traitsILi96ELi64ELi64ELi4ES3_EELi16ELi4ELb0EEEvNS_16Flash_fwd_paramsE) ;  /* 0xffffb47016007950 */ /* 0x000fec0003c3ffff */
.L_x_3705:
        /* <DEDUP_REMOVED lines=15> */
.L_x_6293:


//--------------------- .text._ZN5flash32flash_fwd_splitkv_combine_kernelI23Flash_fwd_kernel_traitsILi96ELi64ELi64ELi4ELb0ELb0EN7cutlass10bfloat16_tE19Flash_kernel_traitsILi96ELi64ELi64ELi4ES3_EELi16ELi3ELb0EEEvNS_16Flash_fwd_paramsE --------------------------
	.section	.text._ZN5flash32flash_fwd_splitkv_combine_kernelI23Flash_fwd_kernel_traitsILi96ELi64ELi64ELi4ELb0ELb0EN7cutlass10bfloat16_tE19Flash_kernel_traitsILi96ELi64ELi64ELi4ES3_EELi16ELi3ELb0EEEvNS_16Flash_fwd_paramsE,"ax",@progbits
	.sectioninfo	@"SHI_REGISTERS=54"
	.align	128
        .global         _ZN5flash32flash_fwd_splitkv_combine_kernelI23Flash_fwd_kernel_traitsILi96ELi64ELi64ELi4ELb0ELb0EN7cutlass10bfloat16_tE19Flash_kernel_traitsILi96ELi64ELi64ELi4ES3_EELi16ELi3ELb0EEEvNS_16Flash_fwd_paramsE
        .type           _ZN5flash32flash_fwd_splitkv_combine_kernelI23Flash_fwd_kernel_traitsILi96ELi64ELi64ELi4ELb0ELb0EN7cutlass10bfloat16_tE19Flash_kernel_traitsILi96ELi64ELi64ELi4ES3_EELi16ELi3ELb0EEEvNS_16Flash_fwd_paramsE,@function
        .size           _ZN5flash32flash_fwd_splitkv_combine_kernelI23Flash_fwd_kernel_traitsILi96ELi64ELi64ELi4ELb0ELb0EN7cutlass10bfloat16_tE19Flash_kernel_traitsILi96ELi64ELi64ELi4ES3_EELi16ELi3ELb0EEEvNS_16Flash_fwd_paramsE,(.L_x_6294 - _ZN5flash32flash_fwd_splitkv_combine_kernelI23Flash_fwd_kernel_traitsILi96ELi64ELi64ELi4ELb0ELb0EN7cutlass10bfloat16_tE19Flash_kernel_traitsILi96ELi64ELi64ELi4ES3_EELi16ELi3ELb0EEEvNS_16Flash_fwd_paramsE)
        .other          _ZN5flash32flash_fwd_splitkv_combine_kernelI23Flash_fwd_kernel_traitsILi96ELi64ELi64ELi4ELb0ELb0EN7cutlass10bfloat16_tE19Flash_kernel_traitsILi96ELi64ELi64ELi4ES3_EELi16ELi3ELb0EEEvNS_16Flash_fwd_paramsE,@"STO_CUDA_ENTRY STV_DEFAULT"
_ZN5flash32flash_fwd_splitkv_combine_kernelI23Flash_fwd_kernel_traitsILi96ELi64ELi64ELi4ELb0ELb0EN7cutlass10bfloat16_tE19Flash_kernel_traitsILi96ELi64ELi64ELi4ES3_EELi16ELi3ELb0EEEvNS_16Flash_fwd_paramsE:
.text._ZN5flash32flash_fwd_splitkv_combine_kernelI23Flash_fwd_kernel_traitsILi96ELi64ELi64ELi4ELb0ELb0EN7cutlass10bfloat16_tE19Flash_kernel_traitsILi96ELi64ELi64ELi4ES3_EELi16ELi3ELb0EEEvNS_16Flash_fwd_paramsE:
        /* <DEDUP_REMOVED lines=23> */
[----:B------:R-:W-:Y:S05]  /*0170*/  CALL.REL.NOINC `($__internal_26_$__cuda_sm20_div_s64) ;  /* 0x0000444000007944 */ /* 0x000fea0003c00000 */
[----:B------:R-:W-:Y:S05]  /*0180*/  BRA `(.L_x_3707) ;  /* 0x0000013000007947 */ /* 0x000fea0003800000 */
.L_x_3706:
        /* <DEDUP_REMOVED lines=19> */
.L_x_3707:
        /* <DEDUP_REMOVED lines=12> */
[----:B------:R-:W-:Y:S05]  /*0380*/  CALL.REL.NOINC `($__internal_26_$__cuda_sm20_div_s64) ;  /* 0x0000423000007944 */ /* 0x000fea0003c00000 */
[----:B------:R-:W-:Y:S02]  /*0390*/  MOV R8, R20 ;  /* 0x0000001400087202 */ /* 0x000fe40000000f00 */
[----:B------:R-:W-:Y:S01]  /*03a0*/  MOV R9, R21 ;  /* 0x0000001500097202 */ /* 0x000fe20000000f00 */
[----:B------:R-:W-:Y:S05]  /*03b0*/  BRA `(.L_x_3710) ;  /* 0x0000013000007947 */ /* 0x000fea0003800000 */
.L_x_3709:
        /* <DEDUP_REMOVED lines=19> */
.L_x_3710:
[----:B------:R-:W-:Y:S05]  /*04f0*/  BSYNC B0 ;  /* 0x0000000000007941 */ /* 0x000fea0003800000 */
.L_x_3708:
        /* <DEDUP_REMOVED lines=43> */
.L_x_3712:
        /* <DEDUP_REMOVED lines=19> */
.L_x_3713:
[----:B------:R-:W-:Y:S05]  /*08e0*/  BSYNC B0 ;  /* 0x0000000000007941 */ /* 0x000fea0003800000 */
.L_x_3711:
        /* <DEDUP_REMOVED lines=74> */
[----:B------:R-:W-:Y:S02]  /*0d90*/  MOV R32, R20 ;  /* 0x0000001400207202 */ /* 0x000fe40000000f00 */
[----:B------:R-:W-:Y:S01]  /*0da0*/  MOV R33, R21 ;  /* 0x0000001500217202 */ /* 0x000fe20000000f00 */
[----:B------:R-:W-:Y:S05]  /*0db0*/  BRA `(.L_x_3716) ;  /* 0x0000013000007947 */ /* 0x000fea0003800000 */
.L_x_3715:
        /* <DEDUP_REMOVED lines=19> */
.L_x_3716:
[----:B------:R-:W-:Y:S05]  /*0ef0*/  BSYNC B0 ;  /* 0x0000000000007941 */ /* 0x000fea0003800000 */
.L_x_3714:
        /* <DEDUP_REMOVED lines=41> */
.L_x_3718:
        /* <DEDUP_REMOVED lines=19> */
.L_x_3719:
[----:B------:R-:W-:Y:S05]  /*12c0*/  BSYNC B0 ;  /* 0x0000000000007941 */ /* 0x000fea0003800000 */
.L_x_3717:
        /* <DEDUP_REMOVED lines=131> */
.L_x_3721:
[----:B------:R-:W-:Y:S05]  /*1b00*/  BSYNC B0 ;  /* 0x0000000000007941 */ /* 0x000fea0003800000 */
.L_x_3720:
        /* <DEDUP_REMOVED lines=91> */
.L_x_3726:
        /* <DEDUP_REMOVED lines=22> */
.L_x_3727:
[----:B------:R-:W-:Y:S05]  /*2220*/  BSYNC B0 ;  /* 0x0000000000007941 */ /* 0x000fea0003800000 */
.L_x_3725:
[----:B------:R-:W-:Y:S01]  /*2230*/  LOP3.LUT R19, R17, R0, RZ, 0xfc, !PT ;  /* 0x0000000011137212 */ /* 0x000fe200078efcff */
[----:B------:R-:W-:Y:S03]  /*2240*/  BSSY B0, `(.L_x_3728) ;  /* 0x0000028000007945 */ /* 0x000fe60003800000 */
[----:B------:R-:W-:-:S13]  /*2250*/  ISETP.NE.U32.AND P0, PT, R19, RZ, PT ;  /* 0x000000ff1300720c */ /* 0x000fda0003f05070 */
[----:B------:R-:W-:Y:S05]  /*2260*/  @!P0 BRA `(.L_x_3729) ;  /* 0x000000f000008947 */ /* 0x000fea0003800000 */
[----:B------:R-:W-:Y:S01]  /*2270*/  IMAD.MOV.U32 R24, RZ, RZ, R30 ;  /* 0x000000ffff187224 */ /* 0x000fe200078e001e */
[----:B------:R-:W-:Y:S02]  /*2280*/  MOV R23, R0 ;  /* 0x0000000000177202 */ /* 0x000fe40000000f00 */
[----:B------:R-:W-:Y:S02]  /*2290*/  MOV R22, 0x22b0 ;  /* 0x000022b000167802 */ /* 0x000fe40000000f00 */
[----:B------:R-:W-:Y:S05]  /*22a0*/  CALL.REL.NOINC `($__internal_26_$__cuda_sm20_div_s64) ;  /* 0x0000231000007944 */ /* 0x000fea0003c00000 */
        /* <DEDUP_REMOVED lines=11> */
.L_x_3729:
        /* <DEDUP_REMOVED lines=22> */
.L_x_3730:
[----:B------:R-:W-:Y:S05]  /*24c0*/  BSYNC B0 ;  /* 0x0000000000007941 */ /* 0x000fea0003800000 */
.L_x_3728:
        /* <DEDUP_REMOVED lines=11> */
[----:B------:R-:W-:Y:S05]  /*2580*/  CALL.REL.NOINC `($__internal_26_$__cuda_sm20_div_s64) ;  /* 0x0000203000007944 */ /* 0x000fea0003c00000 */
[----:B------:R-:W-:-:S04]  /*2590*/  IADD3 R17, P0, RZ, -R20, RZ ;  /* 0x80000014ff117210 */ /* 0x000fc80007f1e0ff */
[----:B------:R-:W-:Y:S01]  /*25a0*/  IADD3.X R18, RZ, ~R21, RZ, P0, !PT ;  /* 0x80000015ff127210 */ /* 0x000fe200007fe4ff */
[----:B------:R-:W-:-:S04]  /*25b0*/  IMAD.WIDE.U32 R36, R5, R17, R36 ;  /* 0x0000001105247225 */ /* 0x000fc800078e0024 */
[----:B------:R-:W-:-:S04]  /*25c0*/  IMAD R18, R18, R5, RZ ;  /* 0x0000000512127224 */ /* 0x000fc800078e02ff */
[----:B------:R-:W-:-:S05]  /*25d0*/  IMAD R4, R4, R17, R18 ;  /* 0x0000001104047224 */ /* 0x000fca00078e0212 */
[----:B------:R-:W-:Y:S01]  /*25e0*/  IADD3 R4, R37, R4, RZ ;  /* 0x0000000425047210 */ /* 0x000fe20007ffe0ff */
[----:B------:R-:W-:Y:S05]  /*25f0*/  BRA `(.L_x_3733) ;  /* 0x0000016000007947 */ /* 0x000fea0003800000 */
.L_x_3732:
        /* <DEDUP_REMOVED lines=22> */
.L_x_3733:
[----:B------:R-:W-:Y:S05]  /*2760*/  BSYNC B0 ;  /* 0x0000000000007941 */ /* 0x000fea0003800000 */
.L_x_3731:
        /* <DEDUP_REMOVED lines=38> */
[----:B------:R-:W-:Y:S05]  /*29d0*/  CALL.REL.NOINC `($__internal_26_$__cuda_sm20_div_s64) ;  /* 0x00001be000007944 */ /* 0x000fea0003c00000 */
        /* <DEDUP_REMOVED lines=12> */
.L_x_3735:
        /* <DEDUP_REMOVED lines=23> */
.L_x_3736:
[----:B------:R-:W-:Y:S05]  /*2c10*/  BSYNC B0 ;  /* 0x0000000000007941 */ /* 0x000fea0003800000 */
.L_x_3734:
        /* <DEDUP_REMOVED lines=19> */
.L_x_3738:
        /* <DEDUP_REMOVED lines=22> */
.L_x_3739:
[----:B------:R-:W-:Y:S05]  /*2eb0*/  BSYNC B0 ;  /* 0x0000000000007941 */ /* 0x000fea0003800000 */
.L_x_3737:
        /* <DEDUP_REMOVED lines=20> */
.L_x_3741:
        /* <DEDUP_REMOVED lines=23> */
.L_x_3742:
[----:B------:R-:W-:Y:S05]  /*3170*/  BSYNC B0 ;  /* 0x0000000000007941 */ /* 0x000fea0003800000 */
.L_x_3740:
        /* <DEDUP_REMOVED lines=25> */
[----:B------:R-:W-:Y:S05]  /*3310*/  CALL.REL.NOINC `($__internal_26_$__cuda_sm20_div_s64) ;  /* 0x000012a000007944 */ /* 0x000fea0003c00000 */
        /* <DEDUP_REMOVED lines=12> */
.L_x_3744:
        /* <DEDUP_REMOVED lines=23> */
.L_x_3745:
[----:B------:R-:W-:Y:S05]  /*3550*/  BSYNC B0 ;  /* 0x0000000000007941 */ /* 0x000fea0003800000 */
.L_x_3743:
        /* <DEDUP_REMOVED lines=29> */
.L_x_3747:
        /* <DEDUP_REMOVED lines=23> */
.L_x_3748:
[----:B------:R-:W-:Y:S05]  /*38a0*/  BSYNC B0 ;  /* 0x0000000000007941 */ /* 0x000fea0003800000 */
.L_x_3746:
        /* <DEDUP_REMOVED lines=20> */
.L_x_3724:
[----:B------:R-:W-:-:S04]  /*39f0*/  LEA R2, P0, R36, c[0x0][0x200], 0x2 ;  /* 0x0000800024027a11 */ /* 0x000fc800078010ff */
[----:B------:R-:W-:-:S05]  /*3a00*/  LEA.HI.X R3, R36, c[0x0][0x204], R37, 0x2, P0 ;  /* 0x0000810024037a11 */ /* 0x000fca00000f1425 */
[----:B------:R0:W-:Y:S04]  /*3a10*/  STG.E [R2.64], R28 ;  /* 0x0000001c02007986 */ /* 0x0001e8000c10190a */
.L_x_3723:
[----:B------:R-:W-:Y:S05]  /*3a20*/  BSYNC B1 ;  /* 0x0000000000017941 */ /* 0x000fea0003800000 */
.L_x_3722:
        /* <DEDUP_REMOVED lines=50> */
.L_x_3752:
        /* <DEDUP_REMOVED lines=15> */
.L_x_3751:
[----:B------:R-:W-:Y:S05]  /*3e40*/  BSYNC B0 ;  /* 0x0000000000007941 */ /* 0x000fea0003800000 */
.L_x_3750:
        /* <DEDUP_REMOVED lines=19> */
.L_x_3749:
        /* <DEDUP_REMOVED lines=100> */
        .weak           $__internal_26_$__cuda_sm20_div_s64
        .type           $__internal_26_$__cuda_sm20_div_s64,@function
        .size           $__internal_26_$__cuda_sm20_div_s64,(.L_x_6294 - $__internal_26_$__cuda_sm20_div_s64)
$__internal_26_$__cuda_sm20_div_s64:
        /* <DEDUP_REMOVED lines=83> */
[----:B------:R-:W-:Y:S06]  /*4af0*/  RET.REL.NODEC R26 `(_ZN5flash32flash_fwd_splitkv_combine_kernelI23Flash_fwd_kernel_traitsILi96ELi64ELi64ELi4ELb0ELb0EN7cutlass10bfloat16_tE19Flash_kernel_traitsILi96ELi64ELi64ELi4ES3_EELi16ELi3ELb0EEEvNS_16Flash_fwd_paramsE) ;  /* 0xffffb5001a007950 */ /* 0x000fec0003c3ffff */
.L_x_3753:
        /* <DEDUP_REMOVED lines=16> */
.L_x_6294:


//--------------------- .text._ZN5flash32flash_fwd_splitkv_combine_kernelI23Flash_fwd_kernel_traitsILi96ELi64ELi64ELi4ELb0ELb0EN7cutlass10bfloat16_tE19Flash_kernel_traitsILi96ELi64ELi64ELi4ES3_EELi16ELi2ELb0EEEvNS_16Flash_fwd_paramsE --------------------------
	.section	.text._ZN5flash32flash_fwd_splitkv_combine_kernelI23Flash_fwd_kernel_traitsILi96ELi64ELi64ELi4ELb0ELb0EN7cutlass10bfloat16_tE19Flash_kernel_traitsILi96ELi64ELi64ELi4ES3_EELi16ELi2ELb0EEEvNS_16Flash_fwd_paramsE,"ax",@progbits
	.sectioninfo	@"SHI_REGISTERS=54"
	.align	128
        .global         _ZN5flash32flash_fwd_splitkv_combine_kernelI23Flash_fwd_kernel_traitsILi96ELi64ELi64ELi4ELb0ELb0EN7cutlass10bfloat16_tE19Flash_kernel_traitsILi96ELi64ELi64ELi4ES3_EELi16ELi2ELb0EEEvNS_16Flash_fwd_paramsE
        .type           _ZN5flash32flash_fwd_splitkv_combine_kernelI23Flash_fwd_kernel_traitsILi96ELi64ELi64ELi4ELb0ELb0EN7cutlass10bfloat16_tE19Flash_kernel_traitsILi96ELi64ELi64ELi4ES3_EELi16ELi2ELb0EEEvNS_16Flash_fwd_paramsE,@function
        .size           _ZN5flash32flash_fwd_splitkv_combine_kernelI23Flash_fwd_kernel_traitsILi96ELi64ELi64ELi4ELb0ELb0EN7cutlass10bfloat16_tE19Flash_kernel_traitsILi96ELi64ELi64ELi4ES3_EELi16ELi2ELb0EEEvNS_16Flash_fwd_paramsE,(.L_x_6295 - _ZN5flash32flash_fwd_splitkv_combine_kernelI23Flash_fwd_kernel_traitsILi96ELi64ELi64ELi4ELb0ELb0EN7cutlass10bfloat16_tE19Flash_kernel_traitsILi96ELi64ELi64ELi4ES3_EELi16ELi2ELb0EEEvNS_16Flash_fwd_paramsE)
        .other          _ZN5flash32flash_fwd_splitkv_combine_kernelI23Flash_fwd_kernel_traitsILi96ELi64ELi64ELi4ELb0ELb0EN7cutlass10bfloat16_tE19Flash_kernel_traitsILi96ELi64ELi64ELi4ES3_EELi16ELi2ELb0EEEvNS_16Flash_fwd_paramsE,@"STO_CUDA_ENTRY STV_DEFAULT"
_ZN5flash32flash_fwd_splitkv_combine_kernelI23Flash_fwd_kernel_traitsILi96ELi64ELi64ELi4ELb0ELb0EN7cutlass10bfloat16_tE19Flash_kernel_traitsILi96ELi64ELi64ELi4ES3_EELi16ELi2ELb0EEEvNS_16Flash_fwd_paramsE:
.text._ZN5flash32flash_fwd_splitkv_combine_kernelI23Flash_fwd_kernel_traitsILi96ELi64ELi64ELi4ELb0ELb0EN7cutlass10bfloat16_tE19Flash_kernel_traitsILi96ELi64ELi64ELi4ES3_EELi16ELi2ELb0EEEvNS_16Flash_fwd_paramsE:
        /* <DEDUP_REMOVED lines=23> */
[----:B------:R-:W-:Y:S05]  /*0170*/  CALL.REL.NOINC `($__internal_27_$__cuda_sm20_div_s64) ;  /* 0x0000441000007944 */ /* 0x000fea0003c00000 */
[----:B------:R-:W-:Y:S05]  /*0180*/  BRA `(.L_x_3755) ;  /* 0x0000013000007947 */ /* 0x000fea0003800000 */
.L_x_3754:
        /* <DEDUP_REMOVED lines=19> */
.L_x_3755:
        /* <DEDUP_REMOVED lines=12> */
[----:B------:R-:W-:Y:S05]  /*0380*/  CALL.REL.NOINC `($__internal_27_$__cuda_sm20_div_s64) ;  /* 0x0000420000007944 */ /* 0x000fea0003c00000 */
[----:B------:R-:W-:Y:S02]  /*0390*/  MOV R8, R20 ;  /* 0x0000001400087202 */ /* 0x000fe40000000f00 */
[----:B------:R-:W-:Y:S01]  /*03a0*/  MOV R9, R21 ;  /* 0x0000001500097202 */ /* 0x000fe20000000f00 */
[----:B------:R-:W-:Y:S05]  /*03b0*/  BRA `(.L_x_3758) ;  /* 0x0000013000007947 */ /* 0x000fea0003800000 */
.L_x_3757:
        /* <DEDUP_REMOVED lines=19> */
.L_x_3758:
[----:B------:R-:W-:Y:S05]  /*04f0*/  BSYNC B0 ;  /* 0x0000000000007941 */ /* 0x000fea0003800000 */
.L_x_3756:
        /* <DEDUP_REMOVED lines=42> */
.L_x_3760:
        /* <DEDUP_REMOVED lines=19> */
.L_x_3761:
[----:B------:R-:W-:Y:S05]  /*08d0*/  BSYNC B0 ;  /* 0x0000000000007941 */ /* 0x000fea0003800000 */
.L_x_3759:
        /* <DEDUP_REMOVED lines=74> */
[----:B------:R-:W-:Y:S02]  /*0d80*/  MOV R32, R20 ;  /* 0x0000001400207202 */ /* 0x000fe40000000f00 */
[----:B------:R-:W-:Y:S01]  /*0d90*/  MOV R33, R21 ;  /* 0x0000001500217202 */ /* 0x000fe20000000f00 */
[----:B------:R-:W-:Y:S05]  /*0da0*/  BRA `(.L_x_3764) ;  /* 0x0000013000007947 */ /* 0x000fea0003800000 */
.L_x_3763:
        /* <DEDUP_REMOVED lines=19> */
.L_x_3764:
[----:B------:R-:W-:Y:S05]  /*0ee0*/  BSYNC B0 ;  /* 0x0000000000007941 */ /* 0x000fea0003800000 */
.L_x_3762:
        /* <DEDUP_REMOVED lines=42> */
.L_x_3766:
        /* <DEDUP_REMOVED lines=19> */
.L_x_3767:
[----:B------:R-:W-:Y:S05]  /*12c0*/  BSYNC B0 ;  /* 0x0000000000007941 */ /* 0x000fea0003800000 */
.L_x_3765:
        /* <DEDUP_REMOVED lines=131> */
.L_x_3769:
[----:B------:R-:W-:Y:S05]  /*1b00*/  BSYNC B0 ;  /* 0x0000000000007941 */ /* 0x000fea0003800000 */
.L_x_3768:
        /* <DEDUP_REMOVED lines=75> */
[----:B0-----:R-:W-:Y:S05]  /*1fc0*/  CALL.REL.NOINC `($__internal_27_$__cuda_sm20_div_s64) ;  /* 0x000025c000007944 */ /* 0x001fea0003c00000 */
        /* <DEDUP_REMOVED lines=10> */
.L_x_3774:
        /* <DEDUP_REMOVED lines=22> */
.L_x_3775:
[----:B------:R-:W-:Y:S05]  /*21d0*/  BSYNC B0 ;  /* 0x0000000000007941 */ /* 0x000fea0003800000 */
.L_x_3773:
[----:B------:R-:W-:Y:S01]  /*21e0*/  LOP3.LUT R19, R17, R0, RZ, 0xfc, !PT ;  /* 0x0000000011137212 */ /* 0x000fe200078efcff */
[----:B------:R-:W-:Y:S03]  /*21f0*/  BSSY B0, `(.L_x_3776) ;  /* 0x0000028000007945 */ /* 0x000fe60003800000 */
[----:B------:R-:W-:-:S13]  /*2200*/  ISETP.NE.U32.AND P0, PT, R19, RZ, PT ;  /* 0x000000ff1300720c */ /* 0x000fda0003f05070 */
[----:B------:R-:W-:Y:S05]  /*2210*/  @!P0 BRA `(.L_x_3777) ;  /* 0x000000f000008947 */ /* 0x000fea0003800000 */
[----:B------:R-:W-:Y:S01]  /*2220*/  IMAD.MOV.U32 R24, RZ, RZ, R30 ;  /* 0x000000ffff187224 */ /* 0x000fe200078e001e */
[----:B------:R-:W-:Y:S02]  /*2230*/  MOV R23, R0 ;  /* 0x0000000000177202 */ /* 0x000fe40000000f00 */
[----:B------:R-:W-:Y:S02]  /*2240*/  MOV R22, 0x2260 ;  /* 0x0000226000167802 */ /* 0x000fe40000000f00 */
[----:B0-----:R-:W-:Y:S05]  /*2250*/  CALL.REL.NOINC `($__internal_27_$__cuda_sm20_div_s64) ;  /* 0x0000233000007944 */ /* 0x001fea0003c00000 */
        /* <DEDUP_REMOVED lines=11> */
.L_x_3777:
        /* <DEDUP_REMOVED lines=22> */
.L_x_3778:
[----:B------:R-:W-:Y:S05]  /*2470*/  BSYNC B0 ;  /* 0x0000000000007941 */ /* 0x000fea0003800000 */
.L_x_3776:
        /* <DEDUP_REMOVED lines=11> */
[----:B0-----:R-:W-:Y:S05]  /*2530*/  CALL.REL.NOINC `($__internal_27_$__cuda_sm20_div_s64) ;  /* 0x0000205000007944 */ /* 0x001fea0003c00000 */
[----:B------:R-:W-:-:S04]  /*2540*/  IADD3 R17, P0, RZ, -R20, RZ ;  /* 0x80000014ff117210 */ /* 0x000fc80007f1e0ff */
[----:B------:R-:W-:Y:S01]  /*2550*/  IADD3.X R18, RZ, ~R21, RZ, P0, !PT ;  /* 0x80000015ff127210 */ /* 0x000fe200007fe4ff */
[----:B------:R-:W-:-:S04]  /*2560*/  IMAD.WIDE.U32 R36, R5, R17, R36 ;  /* 0x0000001105247225 */ /* 0x000fc800078e0024 */
[----:B------:R-:W-:-:S04]  /*2570*/  IMAD R18, R18, R5, RZ ;  /* 0x0000000512127224 */ /* 0x000fc800078e02ff */
[----:B------:R-:W-:-:S05]  /*2580*/  IMAD R4, R4, R17, R18 ;  /* 0x0000001104047224 */ /* 0x000fca00078e0212 */
[----:B------:R-:W-:Y:S01]  /*2590*/  IADD3 R4, R37, R4, RZ ;  /* 0x0000000425047210 */ /* 0x000fe20007ffe0ff */
[----:B------:R-:W-:Y:S05]  /*25a0*/  BRA `(.L_x_3781) ;  /* 0x0000016000007947 */ /* 0x000fea0003800000 */
.L_x_3780:
        /* <DEDUP_REMOVED lines=22> */
.L_x_3781:
[----:B------:R-:W-:Y:S05]  /*2710*/  BSYNC B0 ;  /* 0x0000000000007941 */ /* 0x000fea0003800000 */
.L_x_3779:
        /* <DEDUP_REMOVED lines=38> */
[----:B0-----:R-:W-:Y:S05]  /*2980*/  CALL.REL.NOINC `($__internal_27_$__cuda_sm20_div_s64) ;  /* 0x00001c0000007944 */ /* 0x001fea0003c00000 */
        /* <DEDUP_REMOVED lines=12> */
.L_x_3783:
        /* <DEDUP_REMOVED lines=23> */
.L_x_3784:
[----:B------:R-:W-:Y:S05]  /*2bc0*/  BSYNC B0 ;  /* 0x0000000000007941 */ /* 0x000fea0003800000 */
.L_x_3782:
        /* <DEDUP_REMOVED lines=19> */
.L_x_3786:
        /* <DEDUP_REMOVED lines=22> */
.L_x_3787:
[----:B------:R-:W-:Y:S05]  /*2e60*/  BSYNC B0 ;  /* 0x0000000000007941 */ /* 0x000fea0003800000 */
.L_x_3785:
        /* <DEDUP_REMOVED lines=9> */
[----:B0-----:R-:W-:Y:S05]  /*2f00*/  CALL.REL.NOINC `($__internal_27_$__cuda_sm20_div_s64) ;  /* 0x0000168000007944 */ /* 0x001fea0003c00000 */
        /* <DEDUP_REMOVED lines=10> */
.L_x_3789:
        /* <DEDUP_REMOVED lines=23> */
.L_x_3790:
[----:B------:R-:W-:Y:S05]  /*3120*/  BSYNC B0 ;  /* 0x0000000000007941 */ /* 0x000fea0003800000 */
.L_x_3788:
        /* <DEDUP_REMOVED lines=25> */
[----:B0-----:R-:W-:Y:S05]  /*32c0*/  CALL.REL.NOINC `($__internal_27_$__cuda_sm20_div_s64) ;  /* 0x000012c000007944 */ /* 0x001fea0003c00000 */
        /* <DEDUP_REMOVED lines=12> */
.L_x_3792:
        /* <DEDUP_REMOVED lines=23> */
.L_x_3793:
[----:B------:R-:W-:Y:S05]  /*3500*/  BSYNC B0 ;  /* 0x0000000000007941 */ /* 0x000fea0003800000 */
.L_x_3791:
        /* <DEDUP_REMOVED lines=29> */
.L_x_3795:
        /* <DEDUP_REMOVED lines=23> */
.L_x_3796:
[----:B------:R-:W-:Y:S05]  /*3850*/  BSYNC B0 ;  /* 0x0000000000007941 */ /* 0x000fea0003800000 */
.L_x_3794:
        /* <DEDUP_REMOVED lines=20> */
.L_x_3772:
[----:B------:R-:W-:-:S04]  /*39a0*/  LEA R2, P0, R36, c[0x0][0x200], 0x2 ;  /* 0x0000800024027a11 */ /* 0x000fc800078010ff */
[----:B------:R-:W-:-:S05]  /*39b0*/  LEA.HI.X R3, R36, c[0x0][0x204], R37, 0x2, P0 ;  /* 0x0000810024037a11 */ /* 0x000fca00000f1425 */
[----:B------:R1:W-:Y:S04]  /*39c0*/  STG.E [R2.64], R28 ;  /* 0x0000001c02007986 */ /* 0x0003e8000c10190a */
.L_x_3771:
[----:B------:R-:W-:Y:S05]  /*39d0*/  BSYNC B1 ;  /* 0x0000000000017941 */ /* 0x000fea0003800000 */
.L_x_3770:
        /* <DEDUP_REMOVED lines=53> */
.L_x_3800:
        /* <DEDUP_REMOVED lines=14> */
.L_x_3799:
[----:B------:R-:W-:Y:S05]  /*3e10*/  BSYNC B0 ;  /* 0x0000000000007941 */ /* 0x000fea0003800000 */
.L_x_3798:
        /* <DEDUP_REMOVED lines=19> */
.L_x_3797:
        /* <DEDUP_REMOVED lines=100> */
        .weak           $__internal_27_$__cuda_sm20_div_s64
        .type           $__internal_27_$__cuda_sm20_div_s64,@function
        .size           $__internal_27_$__cuda_sm20_div_s64,(.L_x_6295 - $__internal_27_$__cuda_sm20_div_s64)
$__internal_27_$__cuda_sm20_div_s64:
        /* <DEDUP_REMOVED lines=83> */
[----:B------:R-:W-:Y:S06]  /*4ac0*/  RET.REL.NODEC R26 `(_ZN5flash32flash_fwd_splitkv_combine_kernelI23Flash_fwd_kernel_traitsILi96ELi64ELi64ELi4ELb0ELb0EN7cutlass10bfloat16_tE19Flash_kernel_traitsILi96ELi64ELi64ELi4ES3_EELi16ELi2ELb0EEEvNS_16Flash_fwd_paramsE) ;  /* 0xffffb5301a007950 */ /* 0x000fec0003c3ffff */
.L_x_3801:
        /* <DEDUP_REMOVED lines=11> */
.L_x_6295:


//--------------------- .text._ZN5flash32flash_fwd_splitkv_combine_kernelI23Flash_fwd_kernel_traitsILi96ELi64ELi64ELi4ELb0ELb0EN7cutlass10bfloat16_tE19Flash_kernel_traitsILi96ELi64ELi64ELi4ES3_EELi16ELi1ELb0EEEvNS_16Flash_fwd_paramsE --------------------------
	.section	.text._ZN5flash32flash_fwd_splitkv_combine_kernelI23Flash_fwd_kernel_traitsILi96ELi64ELi64ELi4ELb0ELb0EN7cutlass10bfloat16_tE19Flash_kernel_traitsILi96ELi64ELi64ELi4ES3_EELi16ELi1ELb0EEEvNS_16Flash_fwd_paramsE,"ax",@progbits
	.sectioninfo	@"SHI_REGISTERS=54"
	.align	128
        .global         _ZN5flash32flash_fwd_splitkv_combine_kernelI23Flash_fwd_kernel_traitsILi96ELi64ELi64ELi4ELb0ELb0EN7cutlass10bfloat16_tE19Flash_kernel_traitsILi96ELi64ELi64ELi4ES3_EELi16ELi1ELb0EEEvNS_16Flash_fwd_paramsE
        .type           _ZN5flash32flash_fwd_splitkv_combine_kernelI23Flash_fwd_kernel_traitsILi96ELi64ELi64ELi4ELb0ELb0EN7cutlass10bfloat16_tE19Flash_kernel_traitsILi96ELi64ELi64ELi4ES3_EELi16ELi1ELb0EEEvNS_16Flash_fwd_paramsE,@function
        .size           _ZN5flash32flash_fwd_splitkv_combine_kernelI23Flash_fwd_kernel_traitsILi96ELi64ELi64ELi4ELb0ELb0EN7cutlass10bfloat16_tE19Flash_kernel_traitsILi96ELi64ELi64ELi4ES3_EELi16ELi1ELb0EEEvNS_16Flash_fwd_paramsE,(.L_x_6296 - _ZN5flash32flash_fwd_splitkv_combine_kernelI23Flash_fwd_kernel_traitsILi96ELi64ELi64ELi4ELb0ELb0EN7cutlass10bfloat16_tE19Flash_kernel_traitsILi96ELi64ELi64ELi4ES3_EELi16ELi1ELb0EEEvNS_16Flash_fwd_paramsE)
        .other          _ZN5flash32flash_fwd_splitkv_combine_kernelI23Flash_fwd_kernel_traitsILi96ELi64ELi64ELi4ELb0ELb0EN7cutlass10bfloat16_tE19Flash_kernel_traitsILi96ELi64ELi64ELi4ES3_EELi16ELi1ELb0EEEvNS_16Flash_fwd_paramsE,@"STO_CUDA_ENTRY STV_DEFAULT"
_ZN5flash32flash_fwd_splitkv_combine_kernelI23Flash_fwd_kernel_traitsILi96ELi64ELi64ELi4ELb0ELb0EN7cutlass10bfloat16_tE19Flash_kernel_traitsILi96ELi64ELi64ELi4ES3_EELi16ELi1ELb0EEEvNS_16Flash_fwd_paramsE:
.text._ZN5flash32flash_fwd_splitkv_combine_kernelI23Flash_fwd_kernel_traitsILi96ELi64ELi64ELi4ELb0ELb0EN7cutlass10bfloat16_tE19Flash_kernel_traitsILi96ELi64ELi64ELi4ES3_EELi16ELi1ELb0EEEvNS_16Flash_fwd_paramsE:
        /* <DEDUP_REMOVED lines=23> */
[----:B------:R-:W-:Y:S05]  /*0170*/  CALL.REL.NOINC `($__internal_28_$__cuda_sm20_div_s64) ;  /* 0x0000443000007944 */ /* 0x000fea0003c00000 */
[----:B------:R-:W-:Y:S05]  /*0180*/  BRA `(.L_x_3803) ;  /* 0x0000013000007947 */ /* 0x000fea0003800000 */
.L_x_3802:
        /* <DEDUP_REMOVED lines=19> */
.L_x_3803:
        /* <DEDUP_REMOVED lines=12> */
[----:B------:R-:W-:Y:S05]  /*0380*/  CALL.REL.NOINC `($__internal_28_$__cuda_sm20_div_s64) ;  /* 0x0000422000007944 */ /* 0x000fea0003c00000 */
[----:B------:R-:W-:Y:S02]  /*0390*/  MOV R8, R20 ;  /* 0x0000001400087202 */ /* 0x000fe40000000f00 */
[----:B------:R-:W-:Y:S01]  /*03a0*/  MOV R9, R21 ;  /* 0x0000001500097202 */ /* 0x000fe20000000f00 */
[----:B------:R-:W-:Y:S05]  /*03b0*/  BRA `(.L_x_3806) ;  /* 0x0000013000007947 */ /* 0x000fea0003800000 */
.L_x_3805:
        /* <DEDUP_REMOVED lines=19> */
.L_x_3806:
[----:B------:R-:W-:Y:S05]  /*04f0*/  BSYNC B0 ;  /* 0x0000000000007941 */ /* 0x000fea0003800000 */
.L_x_3804:
        /* <DEDUP_REMOVED lines=42> */
.L_x_3808:
        /* <DEDUP_REMOVED lines=19> */
.L_x_3809:
[----:B------:R-:W-:Y:S05]  /*08d0*/  BSYNC B0 ;  /* 0x0000000000007941 */ /* 0x000fea0003800000 */
.L_x_3807:
        /* <DEDUP_REMOVED lines=74> */
[----:B------:R-:W-:Y:S02]  /*0d80*/  MOV R32, R20 ;  /* 0x0000001400207202 */ /* 0x000fe40000000f00 */
[----:B------:R-:W-:Y:S01]  /*0d90*/  MOV R33, R21 ;  /* 0x0000001500217202 */ /* 0x000fe20000000f00 */
[----:B------:R-:W-:Y:S05]  /*0da0*/  BRA `(.L_x_3812) ;  /* 0x0000013000007947 */ /* 0x000fea0003800000 */
.L_x_3811:
        /* <DEDUP_REMOVED lines=19> */
.L_x_3812:
[----:B------:R-:W-:Y:S05]  /*0ee0*/  BSYNC B0 ;  /* 0x0000000000007941 */ /* 0x000fea0003800000 */
.L_x_3810:
        /* <DEDUP_REMOVED lines=42> */
.L_x_3814:
        /* <DEDUP_REMOVED lines=19> */
.L_x_3815:
[----:B------:R-:W-:Y:S05]  /*12c0*/  BSYNC B0 ;  /* 0x0000000000007941 */ /* 0x000fea0003800000 */
.L_x_3813:
        /* <DEDUP_REMOVED lines=132> */
.L_x_3817:
[----:B------:R-:W-:Y:S05]  /*1b10*/  BSYNC B0 ;  /* 0x0000000000007941 */ /* 0x000fea0003800000 */
.L_x_3816:
        /* <DEDUP_REMOVED lines=85> */
.L_x_3822:
        /* <DEDUP_REMOVED lines=22> */
.L_x_3823:
[----:B------:R-:W-:Y:S05]  /*21d0*/  BSYNC B0 ;  /* 0x0000000000007941 */ /* 0x000fea0003800000 */
.L_x_3821:
[----:B------:R-:W-:Y:S01]  /*21e0*/  LOP3.LUT R19, R17, R0, RZ, 0xfc, !PT ;  /* 0x0000000011137212 */ /* 0x000fe200078efcff */
[----:B------:R-:W-:Y:S03]  /*21f0*/  BSSY B0, `(.L_x_3824) ;  /* 0x0000028000007945 */ /* 0x000fe60003800000 */
[----:B------:R-:W-:-:S13]  /*2200*/  ISETP.NE.U32.AND P0, PT, R19, RZ, PT ;  /* 0x000000ff1300720c */ /* 0x000fda0003f05070 */
[----:B------:R-:W-:Y:S05]  /*2210*/  @!P0 BRA `(.L_x_3825) ;  /* 0x000000f000008947 */ /* 0x000fea0003800000 */
[----:B------:R-:W-:Y:S01]  /*2220*/  IMAD.MOV.U32 R24, RZ, RZ, R30 ;  /* 0x000000ffff187224 */ /* 0x000fe200078e001e */
[----:B------:R-:W-:Y:S02]  /*2230*/  MOV R23, R0 ;  /* 0x0000000000177202 */ /* 0x000fe40000000f00 */
[----:B------:R-:W-:Y:S02]  /*2240*/  MOV R22, 0x2260 ;  /* 0x0000226000167802 */ /* 0x000fe40000000f00 */
[----:B------:R-:W-:Y:S05]  /*2250*/  CALL.REL.NOINC `($__internal_28_$__cuda_sm20_div_s64) ;  /* 0x0000235000007944 */ /* 0x000fea0003c00000 */
        /* <DEDUP_REMOVED lines=11> */
.L_x_3825:
        /* <DEDUP_REMOVED lines=22> */
.L_x_3826:
[----:B------:R-:W-:Y:S05]  /*2470*/  BSYNC B0 ;  /* 0x0000000000007941 */ /* 0x000fea0003800000 */
.L_x_3824:
        /* <DEDUP_REMOVED lines=11> */
[----:B------:R-:W-:Y:S05]  /*2530*/  CALL.REL.NOINC `($__internal_28_$__cuda_sm20_div_s64) ;  /* 0x0000207000007944 */ /* 0x000fea0003c00000 */
[----:B------:R-:W-:-:S04]  /*2540*/  IADD3 R17, P0, RZ, -R20, RZ ;  /* 0x80000014ff117210 */ /* 0x000fc80007f1e0ff */
[----:B------:R-:W-:Y:S01]  /*2550*/  IADD3.X R18, RZ, ~R21, RZ, P0, !PT ;  /* 0x80000015ff127210 */ /* 0x000fe200007fe4ff */
[----:B------:R-:W-:-:S04]  /*2560*/  IMAD.WIDE.U32 R36, R5, R17, R36 ;  /* 0x0000001105247225 */ /* 0x000fc800078e0024 */
[----:B------:R-:W-:-:S04]  /*2570*/  IMAD R18, R18, R5, RZ ;  /* 0x0000000512127224 */ /* 0x000fc800078e02ff */
[----:B------:R-:W-:-:S05]  /*2580*/  IMAD R4, R4, R17, R18 ;  /* 0x0000001104047224 */ /* 0x000fca00078e0212 */
[----:B------:R-:W-:Y:S01]  /*2590*/  IADD3 R4, R37, R4, RZ ;  /* 0x0000000425047210 */ /* 0x000fe20007ffe0ff */
[----:B------:R-:W-:Y:S05]  /*25a0*/  BRA `(.L_x_3829) ;  /* 0x0000016000007947 */ /* 0x000fea0003800000 */
.L_x_3828:
        /* <DEDUP_REMOVED lines=22> */
.L_x_3829:
[----:B------:R-:W-:Y:S05]  /*2710*/  BSYNC B0 ;  /* 0x0000000000007941 */ /* 0x000fea0003800000 */
.L_x_3827:
        /* <DEDUP_REMOVED lines=38> */
[----:B------:R-:W-:Y:S05]  /*2980*/  CALL.REL.NOINC `($__internal_28_$__cuda_sm20_div_s64) ;  /* 0x00001c2000007944 */ /* 0x000fea0003c00000 */
        /* <DEDUP_REMOVED lines=12> */
.L_x_3831:
        /* <DEDUP_REMOVED lines=23> */
.L_x_3832:
[----:B------:R-:W-:Y:S05]  /*2bc0*/  BSYNC B0 ;  /* 0x0000000000007941 */ /* 0x000fea0003800000 */
.L_x_3830:
        /* <DEDUP_REMOVED lines=19> */
.L_x_3834:
        /* <DEDUP_REMOVED lines=22> */
.L_x_3835:
[----:B------:R-:W-:Y:S05]  /*2e60*/  BSYNC B0 ;  /* 0x0000000000007941 */ /* 0x000fea0003800000 */
.L_x_3833:
        /* <DEDUP_REMOVED lines=20> */
.L_x_3837:
        /* <DEDUP_REMOVED lines=23> */
.L_x_3838:
[----:B------:R-:W-:Y:S05]  /*3120*/  BSYNC B0 ;  /* 0x0000000000007941 */ /* 0x000fea0003800000 */
.L_x_3836:
        /* <DEDUP_REMOVED lines=25> */
[----:B------:R-:W-:Y:S05]  /*32c0*/  CALL.REL.NOINC `($__internal_28_$__cuda_sm20_div_s64) ;  /* 0x000012e000007944 */ /* 0x000fea0003c00000 */
        /* <DEDUP_REMOVED lines=12> */
.L_x_3840:
        /* <DEDUP_REMOVED lines=23> */
.L_x_3841:
[----:B------:R-:W-:Y:S05]  /*3500*/  BSYNC B0 ;  /* 0x0000000000007941 */ /* 0x000fea0003800000 */
.L_x_3839:
        /* <DEDUP_REMOVED lines=29> */
.L_x_3843:
        /* <DEDUP_REMOVED lines=23> */
.L_x_3844:
[----:B------:R-:W-:Y:S05]  /*3850*/  BSYNC B0 ;  /* 0x0000000000007941 */ /* 0x000fea0003800000 */
.L_x_3842:
        /* <DEDUP_REMOVED lines=20> */
.L_x_3820:
[----:B------:R-:W-:-:S04]  /*39a0*/  LEA R2, P0, R36, c[0x0][0x200], 0x2 ;  /* 0x0000800024027a11 */ /* 0x000fc800078010ff */
[----:B------:R-:W-:-:S05]  /*39b0*/  LEA.HI.X R3, R36, c[0x0][0x204], R37, 0x2, P0 ;  /* 0x0000810024037a11 */ /* 0x000fca00000f1425 */
[----:B------:R0:W-:Y:S04]  /*39c0*/  STG.E [R2.64], R28 ;  /* 0x0000001c02007986 */ /* 0x0001e8000c10190a */
.L_x_3819:
[----:B------:R-:W-:Y:S05]  /*39d0*/  BSYNC B1 ;  /* 0x0000000000017941 */ /* 0x000fea0003800000 */
.L_x_3818:
        /* <DEDUP_REMOVED lines=55> */
.L_x_3848:
        /* <DEDUP_REMOVED lines=14> */
.L_x_3847:
[----:B------:R-:W-:Y:S05]  /*3e30*/  BSYNC B0 ;  /* 0x0000000000007941 */ /* 0x000fea0003800000 */
.L_x_3846:
        /* <DEDUP_REMOVED lines=19> */
.L_x_3845:
        /* <DEDUP_REMOVED lines=100> */
        .weak           $__internal_28_$__cuda_sm20_div_s64
        .type           $__internal_28_$__cuda_sm20_div_s64,@function
        .size           $__internal_28_$__cuda_sm20_div_s64,(.L_x_6296 - $__internal_28_$__cuda_sm20_div_s64)
$__internal_28_$__cuda_sm20_div_s64:
        /* <DEDUP_REMOVED lines=83> */
[----:B------:R-:W-:Y:S06]  /*4ae0*/  RET.REL.NODEC R26 `(_ZN5flash32flash_fwd_splitkv_combine_kernelI23Flash_fwd_kernel_traitsILi96ELi64ELi64ELi4ELb0ELb0EN7cutlass10bfloat16_tE19Flash_kernel_traitsILi96ELi64ELi64ELi4ES3_EELi16ELi1ELb0EEEvNS_16Flash_fwd_paramsE) ;  /* 0xffffb5101a007950 */ /* 0x000fec0003c3ffff */
.L_x_3849:
        /* <DEDUP_REMOVED lines=9> */
.L_x_6296:


//--------------------- .text._ZN5flash32flash_fwd_splitkv_combine_kernelI23Flash_fwd_kernel_traitsILi96ELi64ELi64ELi4ELb0ELb0EN7cutlass10bfloat16_tE19Flash_kernel_traitsILi96ELi64ELi64ELi4ES3_EELi16ELi7ELb1EEEvNS_16Flash_fwd_paramsE --------------------------
	.section	.text._ZN5flash32flash_fwd_splitkv_combine_kernelI23Flash_fwd_kernel_traitsILi96ELi64ELi64ELi4ELb0ELb0EN7cutlass10bfloat16_tE19Flash_kernel_traitsILi96ELi64ELi64ELi4ES3_EELi16ELi7ELb1EEEvNS_16Flash_fwd_paramsE,"ax",@progbits
	.sectioninfo	@"SHI_REGISTERS=70"
	.align	128
        .global         _ZN5flash32flash_fwd_splitkv_combine_kernelI23Flash_fwd_kernel_traitsILi96ELi64ELi64ELi4ELb0ELb0EN7cutlass10bfloat16_tE19Flash_kernel_traitsILi96ELi64ELi64ELi4ES3_EELi16ELi7ELb1EEEvNS_16Flash_fwd_paramsE
        .type           _ZN5flash32flash_fwd_splitkv_combine_kernelI23Flash_fwd_kernel_traitsILi96ELi64ELi64ELi4ELb0ELb0EN7cutlass10bfloat16_tE19Flash_kernel_traitsILi96ELi64ELi64ELi4ES3_EELi16ELi7ELb1EEEvNS_16Flash_fwd_paramsE,@function
        .size           _ZN5flash32flash_fwd_splitkv_combine_kernelI23Flash_fwd_kernel_traitsILi96ELi64ELi64ELi4ELb0ELb0EN7cutlass10bfloat16_tE19Flash_kernel_traitsILi96ELi64ELi64ELi4ES3_EELi16ELi7ELb1EEEvNS_16Flash_fwd_paramsE,(.L_x_6297 - _ZN5flash32flash_fwd_splitkv_combine_kernelI23Flash_fwd_kernel_traitsILi96ELi64ELi64ELi4ELb0ELb0EN7cutlass10bfloat16_tE19Flash_kernel_traitsILi96ELi64ELi64ELi4ES3_EELi16ELi7ELb1EEEvNS_16Flash_fwd_paramsE)
        .other          _ZN5flash32flash_fwd_splitkv_combine_kernelI23Flash_fwd_kernel_traitsILi96ELi64ELi64ELi4ELb0ELb0EN7cutlass10bfloat16_tE19Flash_kernel_traitsILi96ELi64ELi64ELi4ES3_EELi16ELi7ELb1EEEvNS_16Flash_fwd_paramsE,@"STO_CUDA_ENTRY STV_DEFAULT"
_ZN5flash32flash_fwd_splitkv_combine_kernelI23Flash_fwd_kernel_traitsILi96ELi64ELi64ELi4ELb0ELb0EN7cutlass10bfloat16_tE19Flash_kernel_traitsILi96ELi64ELi64ELi4ES3_EELi16ELi7ELb1EEEvNS_16Flash_fwd_paramsE:
.text._ZN5flash32flash_fwd_splitkv_combine_kernelI23Flash_fwd_kernel_traitsILi96ELi64ELi64ELi4ELb0ELb0EN7cutlass10bfloat16_tE19Flash_kernel_traitsILi96ELi64ELi64ELi4ES3_EELi16ELi7ELb1EEEvNS_16Flash_fwd_paramsE:
        /* <DEDUP_REMOVED lines=23> */
[----:B------:R-:W-:Y:S05]  /*0170*/  CALL.REL.NOINC `($__internal_29_$__cuda_sm20_div_s64) ;  /* 0x0000653000007944 */ /* 0x000fea0003c00000 */
[----:B------:R-:W-:Y:S02]  /*0180*/  MOV R8, R0 ;  /* 0x0000000000087202 */ /* 0x000fe40000000f00 */
[----:B------:R-:W-:Y:S01]  /*0190*/  MOV R9, R21 ;  /* 0x0000001500097202 */ /* 0x000fe20000000f00 */
[----:B------:R-:W-:Y:S05]  /*01a0*/  BRA `(.L_x_3851) ;  /* 0x0000013000007947 */ /* 0x000fea0003800000 */
.L_x_3850:
        /* <DEDUP_REMOVED lines=19> */
.L_x_3851:
        /* <DEDUP_REMOVED lines=17> */
.L_x_3853:
        /* <DEDUP_REMOVED lines=20> */
.L_x_3854:
[----:B------:R-:W-:Y:S05]  /*0530*/  BSYNC B0 ;  /* 0x0000000000007941 */ /* 0x000fea0003800000 */
.L_x_3852:
        /* <DEDUP_REMOVED lines=57> */
.L_x_3856:
        /* <DEDUP_REMOVED lines=19> */
.L_x_3857:
[----:B------:R-:W-:Y:S05]  /*0a00*/  BSYNC B0 ;  /* 0x0000000000007941 */ /* 0x000fea0003800000 */
.L_x_3855:
        /* <DEDUP_REMOVED lines=107> */
.L_x_3859:
        /* <DEDUP_REMOVED lines=19> */
.L_x_3860:
[----:B------:R-:W-:Y:S05]  /*11f0*/  BSYNC B0 ;  /* 0x0000000000007941 */ /* 0x000fea0003800000 */
.L_x_3858:
        /* <DEDUP_REMOVED lines=281> */
[----:B-1----:R-:W-:Y:S05]  /*2390*/  CALL.REL.NOINC `($__internal_29_$__cuda_sm20_div_s64) ;  /* 0x0000431000007944 */ /* 0x002fea0003c00000 */
[----:B------:R-:W-:Y:S02]  /*23a0*/  MOV R50, R0 ;  /* 0x0000000000327202 */ /* 0x000fe40000000f00 */
[----:B------:R-:W-:Y:S01]  /*23b0*/  MOV R51, R21 ;  /* 0x0000001500337202 */ /* 0x000fe20000000f00 */
[----:B------:R-:W-:Y:S05]  /*23c0*/  BRA `(.L_x_3863) ;  /* 0x0000013000007947 */ /* 0x000fea0003800000 */
.L_x_3862:
        /* <DEDUP_REMOVED lines=19> */
.L_x_3863:
[----:B------:R-:W-:Y:S05]  /*2500*/  BSYNC B0 ;  /* 0x0000000000007941 */ /* 0x000fea0003800000 */
.L_x_3861:
        /* <DEDUP_REMOVED lines=257> */
.L_x_3868:
        /* <DEDUP_REMOVED lines=21> */
.L_x_3869:
[----:B------:R-:W-:Y:S05]  /*3670*/  BSYNC B0 ;  /* 0x0000000000007941 */ /* 0x000fea0003800000 */
.L_x_3867:
        /* <DEDUP_REMOVED lines=8> */
[----:B------:R-:W-:Y:S05]  /*3700*/  CALL.REL.NOINC `($__internal_29_$__cuda_sm20_div_s64) ;  /* 0x00002fa000007944 */ /* 0x000fea0003c00000 */
        /* <DEDUP_REMOVED lines=12> */
.L_x_3871:
        /* <DEDUP_REMOVED lines=22> */
.L_x_3872:
[----:B------:R-:W-:Y:S05]  /*3930*/  BSYNC B0 ;  /* 0x0000000000007941 */ /* 0x000fea0003800000 */
.L_x_3870:
        /* <DEDUP_REMOVED lines=11> */
[----:B------:R-:W-:Y:S05]  /*39f0*/  CALL.REL.NOINC `($__internal_29_$__cuda_sm20_div_s64) ;  /* 0x00002cb000007944 */ /* 0x000fea0003c00000 */
        /* <DEDUP_REMOVED lines=11> */
.L_x_3874:
        /* <DEDUP_REMOVED lines=22> */
.L_x_3875:
[----:B------:R-:W-:Y:S05]  /*3c10*/  BSYNC B0 ;  /* 0x0000000000007941 */ /* 0x000fea0003800000 */
.L_x_3873:
        /* <DEDUP_REMOVED lines=52> */
.L_x_3877:
        /* <DEDUP_REMOVED lines=22> */
.L_x_3878:
[----:B------:R-:W-:Y:S05]  /*40c0*/  BSYNC B0 ;  /* 0x0000000000007941 */ /* 0x000fea0003800000 */
.L_x_3876:
        /* <DEDUP_REMOVED lines=22> */
.L_x_3880:
        /* <DEDUP_REMOVED lines=22> */
.L_x_3881:
[----:B------:R-:W-:Y:S05]  /*4390*/  BSYNC B0 ;  /* 0x0000000000007941 */ /* 0x000fea0003800000 */
.L_x_3879:
        /* <DEDUP_REMOVED lines=21> */
.L_x_3883:
        /* <DEDUP_REMOVED lines=23> */
.L_x_3884:
[----:B------:R-:W-:Y:S05]  /*4660*/  BSYNC B0 ;  /* 0x0000000000007941 */ /* 0x000fea0003800000 */
.L_x_3882:
        /* <DEDUP_REMOVED lines=38> */
.L_x_3886:
        /* <DEDUP_REMOVED lines=23> */
.L_x_3887:
[----:B------:R-:W-:Y:S05]  /*4a40*/  BSYNC B0 ;  /* 0x0000000000007941 */ /* 0x000fea0003800000 */
.L_x_3885:
        /* <DEDUP_REMOVED lines=31> */
.L_x_3889:
        /* <DEDUP_REMOVED lines=23> */
.L_x_3890:
[----:B------:R-:W-:Y:S05]  /*4db0*/  BSYNC B0 ;  /* 0x0000000000007941 */ /* 0x000fea0003800000 */
.L_x_3888:
        /* <DEDUP_REMOVED lines=20> */
.L_x_3866:
[----:B------:R-:W-:-:S04]  /*4f00*/  LEA R2, P0, R52, c[0x0][0x200], 0x2 ;  /* 0x0000800034027a11 */ /* 0x000fc800078010ff */
[----:B------:R-:W-:-:S05]  /*4f10*/  LEA.HI.X R3, R52, c[0x0][0x204], R53, 0x2, P0 ;  /* 0x0000810034037a11 */ /* 0x000fca00000f1435 */
[----:B------:R0:W-:Y:S04]  /*4f20*/  STG.E [R2.64], R30 ;  /* 0x0000001e02007986 */ /* 0x0001e8000c101908 */
.L_x_3865:
[----:B------:R-:W-:Y:S05]  /*4f30*/  BSYNC B1 ;  /* 0x0000000000017941 */ /* 0x000fea0003800000 */
.L_x_3864:
        /* <DEDUP_REMOVED lines=136> */
.L_x_3893:
        /* <DEDUP_REMOVED lines=77> */
.L_x_3892:
        /* <DEDUP_REMOVED lines=45> */
.L_x_3894:
        /* <DEDUP_REMOVED lines=8> */
.L_x_3896:
[----:B------:R-:W-:Y:S05]  /*5fe0*/  BSYNC B0 ;  /* 0x0000000000007941 */ /* 0x000fea0003800000 */
.L_x_3895:
        /* <DEDUP_REMOVED lines=13> */
.L_x_3891:
        /* <DEDUP_REMOVED lines=95> */
        .weak           $__internal_29_$__cuda_sm20_div_s64
        .type           $__internal_29_$__cuda_sm20_div_s64,@function
        .size           $__internal_29_$__cuda_sm20_div_s64,(.L_x_6297 - $__internal_29_$__cuda_sm20_div_s64)
$__internal_29_$__cuda_sm20_div_s64:
        /* <DEDUP_REMOVED lines=82> */
[----:B------:R-:W-:Y:S06]  /*6bd0*/  RET.REL.NODEC R22 `(_ZN5flash32flash_fwd_splitkv_combine_kernelI23Flash_fwd_kernel_traitsILi96ELi64ELi64ELi4ELb0ELb0EN7cutlass10bfloat16_tE19Flash_kernel_traitsILi96ELi64ELi64ELi4ES3_EELi16ELi7ELb1EEEvNS_16Flash_fwd_paramsE) ;  /* 0xffff942016007950 */ /* 0x000fec0003c3ffff */
.L_x_3897:
        /* <DEDUP_REMOVED lines=10> */
.L_x_6297:


//--------------------- .text._ZN5flash32flash_fwd_splitkv_combine_kernelI23Flash_fwd_kernel_traitsILi96ELi64ELi64ELi4ELb0ELb0EN7cutlass10bfloat16_tE19Flash_kernel_traitsILi96ELi64ELi64ELi4ES3_EELi16ELi6ELb1EEEvNS_16Flash_fwd_paramsE --------------------------
	.section	.text._ZN5flash32flash_fwd_splitkv_combine_kernelI23Flash_fwd_kernel_traitsILi96ELi64ELi64ELi4ELb0ELb0EN7cutlass10bfloat16_tE19Flash_kernel_traitsILi96ELi64ELi64ELi4ES3_EELi16ELi6ELb1EEEvNS_16Flash_fwd_paramsE,"ax",@progbits
	.sectioninfo	@"SHI_REGISTERS=62"
	.align	128
        .global         _ZN5flash32flash_fwd_splitkv_combine_kernelI23Flash_fwd_kernel_traitsILi96ELi64ELi64ELi4ELb0ELb0EN7cutlass10bfloat16_tE19Flash_kernel_traitsILi96ELi64ELi64ELi4ES3_EELi16ELi6ELb1EEEvNS_16Flash_fwd_paramsE
        .type           _ZN5flash32flash_fwd_splitkv_combine_kernelI23Flash_fwd_kernel_traitsILi96ELi64ELi64ELi4ELb0ELb0EN7cutlass10bfloat16_tE19Flash_kernel_traitsILi96ELi64ELi64ELi4ES3_EELi16ELi6ELb1EEEvNS_16Flash_fwd_paramsE,@function
        .size           _ZN5flash32flash_fwd_splitkv_combine_kernelI23Flash_fwd_kernel_traitsILi96ELi64ELi64ELi4ELb0ELb0EN7cutlass10bfloat16_tE19Flash_kernel_traitsILi96ELi64ELi64ELi4ES3_EELi16ELi6ELb1EEEvNS_16Flash_fwd_paramsE,(.L_x_6298 - _ZN5flash32flash_fwd_splitkv_combine_kernelI23Flash_fwd_kernel_traitsILi96ELi64ELi64ELi4ELb0ELb0EN7cutlass10bfloat16_tE19Flash_kernel_traitsILi96ELi64ELi64ELi4ES3_EELi16ELi6ELb1EEEvNS_16Flash_fwd_paramsE)
        .other          _ZN5flash32flash_fwd_splitkv_combine_kernelI23Flash_fwd_kernel_traitsILi96ELi64ELi64ELi4ELb0ELb0EN7cutlass10bfloat16_tE19Flash_kernel_traitsILi96ELi64ELi64ELi4ES3_EELi16ELi6ELb1EEEvNS_16Flash_fwd_paramsE,@"STO_CUDA_ENTRY STV_DEFAULT"
_ZN5flash32flash_fwd_splitkv_combine_kernelI23Flash_fwd_kernel_traitsILi96ELi64ELi64ELi4ELb0ELb0EN7cutlass10bfloat16_tE19Flash_kernel_traitsILi96ELi64ELi64ELi4ES3_EELi16ELi6ELb1EEEvNS_16Flash_fwd_paramsE:
.text._ZN5flash32flash_fwd_splitkv_combine_kernelI23Flash_fwd_kernel_traitsILi96ELi64ELi64ELi4ELb0ELb0EN7cutlass10bfloat16_tE19Flash_kernel_traitsILi96ELi64ELi64ELi4ES3_EELi16ELi6ELb1EEEvNS_16Flash_fwd_paramsE:
        /* <DEDUP_REMOVED lines=23> */
[----:B------:R-:W-:Y:S05]  /*0170*/  CALL.REL.NOINC `($__internal_30_$__cuda_sm20_div_s64) ;  /* 0x0000575000007944 */ /* 0x000fea0003c00000 */
[----:B------:R-:W-:Y:S02]  /*0180*/  MOV R8, R0 ;  /* 0x0000000000087202 */ /* 0x000fe40000000f00 */
[----:B------:R-:W-:Y:S01]  /*0190*/  MOV R9, R21 ;  /* 0x0000001500097202 */ /* 0x000fe20000000f00 */
[----:B------:R-:W-:Y:S05]  /*01a0*/  BRA `(.L_x_3899) ;  /* 0x0000013000007947 */ /* 0x000fea0003800000 */
.L_x_3898:
        /* <DEDUP_REMOVED lines=19> */
.L_x_3899:
        /* <DEDUP_REMOVED lines=17> */
.L_x_3901:
        /* <DEDUP_REMOVED lines=20> */
.L_x_3902:
[----:B------:R-:W-:Y:S05]  /*0530*/  BSYNC B0 ;  /* 0x0000000000007941 */ /* 0x000fea0003800000 */
.L_x_3900:
        /* <DEDUP_REMOVED lines=57> */
.L_x_3904:
        /* <DEDUP_REMOVED lines=19> */
.L_x_3905:
[----:B------:R-:W-:Y:S05]  /*0a00*/  BSYNC B0 ;  /* 0x0000000000007941 */ /* 0x000fea0003800000 */
.L_x_3903:
        /* <DEDUP_REMOVED lines=107> */
.L_x_3907:
        /* <DEDUP_REMOVED lines=19> */
.L_x_3908:
[----:B------:R-:W-:Y:S05]  /*11f0*/  BSYNC B0 ;  /* 0x0000000000007941 */ /* 0x000fea0003800000 */
.L_x_3906:
        /* <DEDUP_REMOVED lines=163> */
[----:B------:R-:W-:Y:S05]  /*1c30*/  CALL.REL.NOINC `($__internal_30_$__cuda_sm20_div_s64) ;  /* 0x00003c9000007944 */ /* 0x000fea0003c00000 */
[----:B------:R-:W-:Y:S02]  /*1c40*/  MOV R42, R0 ;  /* 0x00000000002a7202 */ /* 0x000fe40000000f00 */
[----:B------:R-:W-:Y:S01]  /*1c50*/  MOV R43, R21 ;  /* 0x00000015002b7202 */ /* 0x000fe20000000f00 */
[----:B------:R-:W-:Y:S05]  /*1c60*/  BRA `(.L_x_3911) ;  /* 0x0000013000007947 */ /* 0x000fea0003800000 */
.L_x_3910:
        /* <DEDUP_REMOVED lines=19> */
.L_x_3911:
[----:B------:R-:W-:Y:S05]  /*1da0*/  BSYNC B0 ;  /* 0x0000000000007941 */ /* 0x000fea0003800000 */
.L_x_3909:
        /* <DEDUP_REMOVED lines=201> */
.L_x_3916:
        /* <DEDUP_REMOVED lines=21> */
.L_x_3917:
[----:B------:R-:W-:Y:S05]  /*2b90*/  BSYNC B0 ;  /* 0x0000000000007941 */ /* 0x000fea0003800000 */
.L_x_3915:
        /* <DEDUP_REMOVED lines=8> */
[----:B------:R-:W-:Y:S05]  /*2c20*/  CALL.REL.NOINC `($__internal_30_$__cuda_sm20_div_s64) ;  /* 0x00002ca000007944 */ /* 0x000fea0003c00000 */
        /* <DEDUP_REMOVED lines=12> */
.L_x_3919:
        /* <DEDUP_REMOVED lines=22> */
.L_x_3920:
[----:B------:R-:W-:Y:S05]  /*2e50*/  BSYNC B0 ;  /* 0x0000000000007941 */ /* 0x000fea0003800000 */
.L_x_3918:
        /* <DEDUP_REMOVED lines=11> */
[----:B------:R-:W-:Y:S05]  /*2f10*/  CALL.REL.NOINC `($__internal_30_$__cuda_sm20_div_s64) ;  /* 0x000029b000007944 */ /* 0x000fea0003c00000 */
        /* <DEDUP_REMOVED lines=11> */
.L_x_3922:
        /* <DEDUP_REMOVED lines=22> */
.L_x_3923:
[----:B------:R-:W-:Y:S05]  /*3130*/  BSYNC B0 ;  /* 0x0000000000007941 */ /* 0x000fea0003800000 */
.L_x_3921:
        /* <DEDUP_REMOVED lines=52> */
.L_x_3925:
        /* <DEDUP_REMOVED lines=22> */
.L_x_3926:
[----:B------:R-:W-:Y:S05]  /*35e0*/  BSYNC B0 ;  /* 0x0000000000007941 */ /* 0x000fea0003800000 */
.L_x_3924:
        /* <DEDUP_REMOVED lines=22> */
.L_x_3928:
        /* <DEDUP_REMOVED lines=22> */
.L_x_3929:
[----:B------:R-:W-:Y:S05]  /*38b0*/  BSYNC B0 ;  /* 0x0000000000007941 */ /* 0x000fea0003800000 */
.L_x_3927:
        /* <DEDUP_REMOVED lines=21> */
.L_x_3931:
        /* <DEDUP_REMOVED lines=23> */
.L_x_3932:
[----:B------:R-:W-:Y:S05]  /*3b80*/  BSYNC B0 ;  /* 0x0000000000007941 */ /* 0x000fea0003800000 */
.L_x_3930:
        /* <DEDUP_REMOVED lines=38> */
.L_x_3934:
        /* <DEDUP_REMOVED lines=23> */
.L_x_3935:
[----:B------:R-:W-:Y:S05]  /*3f60*/  BSYNC B0 ;  /* 0x0000000000007941 */ /* 0x000fea0003800000 */
.L_x_3933:
        /* <DEDUP_REMOVED lines=31> */
.L_x_3937:
        /* <DEDUP_REMOVED lines=23> */
.L_x_3938:
[----:B------:R-:W-:Y:S05]  /*42d0*/  BSYNC B0 ;  /* 0x0000000000007941 */ /* 0x000fea0003800000 */
.L_x_3936:
        /* <DEDUP_REMOVED lines=20> */
.L_x_3914:
[----:B------:R-:W-:-:S04]  /*4420*/  LEA R2, P0, R44, c[0x0][0x200], 0x2 ;  /* 0x000080002c027a11 */ /* 0x000fc800078010ff */
[----:B------:R-:W-:-:S05]  /*4430*/  LEA.HI.X R3, R44, c[0x0][0x204], R45, 0x2, P0 ;  /* 0x000081002c037a11 */ /* 0x000fca00000f142d */
[----:B------:R0:W-:Y:S04]  /*4440*/  STG.E [R2.64], R30 ;  /* 0x0000001e02007986 */ /* 0x0001e8000c101908 */
.L_x_3913:
[----:B------:R-:W-:Y:S05]  /*4450*/  BSYNC B1 ;  /* 0x0000000000017941 */ /* 0x000fea0003800000 */
.L_x_3912:
        /* <DEDUP_REMOVED lines=88> */
.L_x_3941:
        /* <DEDUP_REMOVED lines=77> */
.L_x_3940:
        /* <DEDUP_REMOVED lines=45> */
.L_x_3942:
        /* <DEDUP_REMOVED lines=8> */
.L_x_3944:
[----:B------:R-:W-:Y:S05]  /*5200*/  BSYNC B0 ;  /* 0x0000000000007941 */ /* 0x000fea0003800000 */
.L_x_3943:
        /* <DEDUP_REMOVED lines=13> */
.L_x_3939:
        /* <DEDUP_REMOVED lines=95> */
        .weak           $__internal_30_$__cuda_sm20_div_s64
        .type           $__internal_30_$__cuda_sm20_div_s64,@function
        .size           $__internal_30_$__cuda_sm20_div_s64,(.L_x_6298 - $__internal_30_$__cuda_sm20_div_s64)
$__internal_30_$__cuda_sm20_div_s64:
        /* <DEDUP_REMOVED lines=82> */
[----:B------:R-:W-:Y:S06]  /*5df0*/  RET.REL.NODEC R22 `(_ZN5flash32flash_fwd_splitkv_combine_kernelI23Flash_fwd_kernel_traitsILi96ELi64ELi64ELi4ELb0ELb0EN7cutlass10bfloat16_tE19Flash_kernel_traitsILi96ELi64ELi64ELi4ES3_EELi16ELi6ELb1EEEvNS_16Flash_fwd_paramsE) ;  /* 0xffffa20016007950 */ /* 0x000fec0003c3ffff */
.L_x_3945:
        /* <DEDUP_REMOVED lines=16> */
.L_x_6298:


//--------------------- .text._ZN5flash32flash_fwd_splitkv_combine_kernelI23Flash_fwd_kernel_traitsILi96ELi64ELi64ELi4ELb0ELb0EN7cutlass10bfloat16_tE19Flash_kernel_traitsILi96ELi64ELi64ELi4ES3_EELi16ELi5ELb1EEEvNS_16Flash_fwd_paramsE --------------------------
	.section	.text._ZN5flash32flash_fwd_splitkv_combine_kernelI23Flash_fwd_kernel_traitsILi96ELi64ELi64ELi4ELb0ELb0EN7cutlass10bfloat16_tE19Flash_kernel_traitsILi96ELi64ELi64ELi4ES3_EELi16ELi5ELb1EEEvNS_16Flash_fwd_paramsE,"ax",@progbits
	.sectioninfo	@"SHI_REGISTERS=64"
	.align	128
        .global         _ZN5flash32flash_fwd_splitkv_combine_kernelI23Flash_fwd_kernel_traitsILi96ELi64ELi64ELi4ELb0ELb0EN7cutlass10bfloat16_tE19Flash_kernel_traitsILi96ELi64ELi64ELi4ES3_EELi16ELi5ELb1EEEvNS_16Flash_fwd_paramsE
        .type           _ZN5flash32flash_fwd_splitkv_combine_kernelI23Flash_fwd_kernel_traitsILi96ELi64ELi64ELi4ELb0ELb0EN7cutlass10bfloat16_tE19Flash_kernel_traitsILi96ELi64ELi64ELi4ES3_EELi16ELi5ELb1EEEvNS_16Flash_fwd_paramsE,@function
        .size           _ZN5flash32flash_fwd_splitkv_combine_kernelI23Flash_fwd_kernel_traitsILi96ELi64ELi64ELi4ELb0ELb0EN7cutlass10bfloat16_tE19Flash_kernel_traitsILi96ELi64ELi64ELi4ES3_EELi16ELi5ELb1EEEvNS_16Flash_fwd_paramsE,(.L_x_6299 - _ZN5flash32flash_fwd_splitkv_combine_kernelI23Flash_fwd_kernel_traitsILi96ELi64ELi64ELi4ELb0ELb0EN7cutlass10bfloat16_tE19Flash_kernel_traitsILi96ELi64ELi64ELi4ES3_EELi16ELi5ELb1EEEvNS_16Flash_fwd_paramsE)
        .other          _ZN5flash32flash_fwd_splitkv_combine_kernelI23Flash_fwd_kernel_traitsILi96ELi64ELi64ELi4ELb0ELb0EN7cutlass10bfloat16_tE19Flash_kernel_traitsILi96ELi64ELi64ELi4ES3_EELi16ELi5ELb1EEEvNS_16Flash_fwd_paramsE,@"STO_CUDA_ENTRY STV_DEFAULT"
_ZN5flash32flash_fwd_splitkv_combine_kernelI23Flash_fwd_kernel_traitsILi96ELi64ELi64ELi4ELb0ELb0EN7cutlass10bfloat16_tE19Flash_kernel_traitsILi96ELi64ELi64ELi4ES3_EELi16ELi5ELb1EEEvNS_16Flash_fwd_paramsE:
.text._ZN5flash32flash_fwd_splitkv_combine_kernelI23Flash_fwd_kernel_traitsILi96ELi64ELi64ELi4ELb0ELb0EN7cutlass10bfloat16_tE19Flash_kernel_traitsILi96ELi64ELi64ELi4ES3_EELi16ELi5ELb1EEEvNS_16Flash_fwd_paramsE:
        /* <DEDUP_REMOVED lines=23> */
[----:B------:R-:W-:Y:S05]  /*0170*/  CALL.REL.NOINC `($__internal_31_$__cuda_sm20_div_s64) ;  /* 0x00004f0000007944 */ /* 0x000fea0003c00000 */
[----:B------:R-:W-:Y:S05]  /*0180*/  BRA `(.L_x_3947) ;  /* 0x0000013000007947 */ /* 0x000fea0003800000 */
.L_x_3946:
        /* <DEDUP_REMOVED lines=19> */
.L_x_3947:
        /* <DEDUP_REMOVED lines=11> */
[----:B------:R-:W-:Y:S05]  /*0370*/  CALL.REL.NOINC `($__internal_31_$__cuda_sm20_div_s64) ;  /* 0x00004d0000007944 */ /* 0x000fea0003c00000 */
[----:B------:R-:W-:Y:S02]  /*0380*/  MOV R32, R20 ;  /* 0x0000001400207202 */ /* 0x000fe40000000f00 */
[----:B------:R-:W-:Y:S01]  /*0390*/  MOV R33, R21 ;  /* 0x0000001500217202 */ /* 0x000fe20000000f00 */
[----:B------:R-:W-:Y:S05]  /*03a0*/  BRA `(.L_x_3950) ;  /* 0x0000013000007947 */ /* 0x000fea0003800000 */
.L_x_3949:
        /* <DEDUP_REMOVED lines=19> */
.L_x_3950:
[----:B------:R-:W-:Y:S05]  /*04e0*/  BSYNC B0 ;  /* 0x0000000000007941 */ /* 0x000fea0003800000 */
.L_x_3948:
        /* <DEDUP_REMOVED lines=54> */
[----:B------:R-:W-:Y:S02]  /*0850*/  MOV R8, R20 ;  /* 0x0000001400087202 */ /* 0x000fe40000000f00 */
[----:B------:R-:W-:Y:S01]  /*0860*/  MOV R9, R21 ;  /* 0x0000001500097202 */ /* 0x000fe20000000f00 */
[----:B------:R-:W-:Y:S05]  /*0870*/  BRA `(.L_x_3953) ;  /* 0x0000013000007947 */ /* 0x000fea0003800000 */
.L_x_3952:
        /* <DEDUP_REMOVED lines=19> */
.L_x_3953:
[----:B------:R-:W-:Y:S05]  /*09b0*/  BSYNC B0 ;  /* 0x0000000000007941 */ /* 0x000fea0003800000 */
.L_x_3951:
        /* <DEDUP_REMOVED lines=104> */
.L_x_3955:
        /* <DEDUP_REMOVED lines=19> */
.L_x_3956:
[----:B------:R-:W-:Y:S05]  /*1170*/  BSYNC B0 ;  /* 0x0000000000007941 */ /* 0x000fea0003800000 */
.L_x_3954:
        /* <DEDUP_REMOVED lines=107> */
.L_x_3958:
        /* <DEDUP_REMOVED lines=19> */
.L_x_3959:
[----:B------:R-:W-:Y:S05]  /*1960*/  BSYNC B0 ;  /* 0x0000000000007941 */ /* 0x000fea0003800000 */
.L_x_3957:
        /* <DEDUP_REMOVED lines=161> */
[----:B------:R-:W-:Y:S05]  /*2380*/  CALL.REL.NOINC `($__internal_31_$__cuda_sm20_div_s64) ;  /* 0x00002cf000007944 */ /* 0x000fea0003c00000 */
        /* <DEDUP_REMOVED lines=10> */
.L_x_3964:
        /* <DEDUP_REMOVED lines=22> */
.L_x_3965:
[----:B------:R-:W-:Y:S05]  /*2590*/  BSYNC B0 ;  /* 0x0000000000007941 */ /* 0x000fea0003800000 */
.L_x_3963:
[----:B------:R-:W-:Y:S01]  /*25a0*/  LOP3.LUT R19, R17, R0, RZ, 0xfc, !PT ;  /* 0x0000000011137212 */ /* 0x000fe200078efcff */
[----:B------:R-:W-:Y:S03]  /*25b0*/  BSSY B0, `(.L_x_3966) ;  /* 0x0000028000007945 */ /* 0x000fe60003800000 */
[----:B------:R-:W-:-:S13]  /*25c0*/  ISETP.NE.U32.AND P0, PT, R19, RZ, PT ;  /* 0x000000ff1300720c */ /* 0x000fda0003f05070 */
[----:B------:R-:W-:Y:S05]  /*25d0*/  @!P0 BRA `(.L_x_3967) ;  /* 0x000000f000008947 */ /* 0x000fea0003800000 */
[----:B------:R-:W-:Y:S01]  /*25e0*/  IMAD.MOV.U32 R26, RZ, RZ, R27 ;  /* 0x000000ffff1a7224 */ /* 0x000fe200078e001b */
[----:B------:R-:W-:Y:S02]  /*25f0*/  MOV R23, R0 ;  /* 0x0000000000177202 */ /* 0x000fe40000000f00 */
[----:B------:R-:W-:Y:S02]  /*2600*/  MOV R24, 0x2620 ;  /* 0x0000262000187802 */ /* 0x000fe40000000f00 */
[----:B------:R-:W-:Y:S05]  /*2610*/  CALL.REL.NOINC `($__internal_31_$__cuda_sm20_div_s64) ;  /* 0x00002a6000007944 */ /* 0x000fea0003c00000 */
        /* <DEDUP_REMOVED lines=11> */
.L_x_3967:
        /* <DEDUP_REMOVED lines=22> */
.L_x_3968:
[----:B------:R-:W-:Y:S05]  /*2830*/  BSYNC B0 ;  /* 0x0000000000007941 */ /* 0x000fea0003800000 */
.L_x_3966:
        /* <DEDUP_REMOVED lines=11> */
[----:B------:R-:W-:Y:S05]  /*28f0*/  CALL.REL.NOINC `($__internal_31_$__cuda_sm20_div_s64) ;  /* 0x0000278000007944 */ /* 0x000fea0003c00000 */
[----:B------:R-:W-:-:S04]  /*2900*/  IADD3 R17, P0, RZ, -R20, RZ ;  /* 0x80000014ff117210 */ /* 0x000fc80007f1e0ff */
[----:B------:R-:W-:Y:S01]  /*2910*/  IADD3.X R18, RZ, ~R21, RZ, P0, !PT ;  /* 0x80000015ff127210 */ /* 0x000fe200007fe4ff */
[----:B------:R-:W-:-:S04]  /*2920*/  IMAD.WIDE.U32 R42, R5, R17, R42 ;  /* 0x00000011052a7225 */ /* 0x000fc800078e002a */
[----:B------:R-:W-:-:S04]  /*2930*/  IMAD R18, R18, R5, RZ ;  /* 0x0000000512127224 */ /* 0x000fc800078e02ff */
[----:B------:R-:W-:-:S05]  /*2940*/  IMAD R4, R4, R17, R18 ;  /* 0x0000001104047224 */ /* 0x000fca00078e0212 */
[----:B------:R-:W-:Y:S01]  /*2950*/  IADD3 R4, R43, R4, RZ ;  /* 0x000000042b047210 */ /* 0x000fe20007ffe0ff */
[----:B------:R-:W-:Y:S05]  /*2960*/  BRA `(.L_x_3971) ;  /* 0x0000016000007947 */ /* 0x000fea0003800000 */
.L_x_3970:
        /* <DEDUP_REMOVED lines=22> */
.L_x_3971:
[----:B------:R-:W-:Y:S05]  /*2ad0*/  BSYNC B0 ;  /* 0x0000000000007941 */ /* 0x000fea0003800000 */
.L_x_3969:
        /* <DEDUP_REMOVED lines=38> */
[----:B------:R-:W-:Y:S05]  /*2d40*/  CALL.REL.NOINC `($__internal_31_$__cuda_sm20_div_s64) ;  /* 0x0000233000007944 */ /* 0x000fea0003c00000 */
        /* <DEDUP_REMOVED lines=12> */
.L_x_3973:
        /* <DEDUP_REMOVED lines=23> */
.L_x_3974:
[----:B------:R-:W-:Y:S05]  /*2f80*/  BSYNC B0 ;  /* 0x0000000000007941 */ /* 0x000fea0003800000 */
.L_x_3972:
        /* <DEDUP_REMOVED lines=19> */
.L_x_3976:
        /* <DEDUP_REMOVED lines=22> */
.L_x_3977:
[----:B------:R-:W-:Y:S05]  /*3220*/  BSYNC B0 ;  /* 0x0000000000007941 */ /* 0x000fea0003800000 */
.L_x_3975:
        /* <DEDUP_REMOVED lines=19> */
.L_x_3979:
        /* <DEDUP_REMOVED lines=23> */
.L_x_3980:
[----:B------:R-:W-:Y:S05]  /*34d0*/  BSYNC B0 ;  /* 0x0000000000007941 */ /* 0x000fea0003800000 */
.L_x_3978:
        /* <DEDUP_REMOVED lines=25> */
[----:B------:R-:W-:Y:S05]  /*3670*/  CALL.REL.NOINC `($__internal_31_$__cuda_sm20_div_s64) ;  /* 0x00001a0000007944 */ /* 0x000fea0003c00000 */
        /* <DEDUP_REMOVED lines=12> */
.L_x_3982:
        /* <DEDUP_REMOVED lines=23> */
.L_x_3983:
[----:B------:R-:W-:Y:S05]  /*38b0*/  BSYNC B0 ;  /* 0x0000000000007941 */ /* 0x000fea0003800000 */
.L_x_3981:
        /* <DEDUP_REMOVED lines=29> */
.L_x_3985:
        /* <DEDUP_REMOVED lines=23> */
.L_x_3986:
[----:B------:R-:W-:Y:S05]  /*3c00*/  BSYNC B0 ;  /* 0x0000000000007941 */ /* 0x000fea0003800000 */
.L_x_3984:
        /* <DEDUP_REMOVED lines=20> */
.L_x_3962:
[----:B------:R-:W-:-:S04]  /*3d50*/  LEA R2, P0, R38, c[0x0][0x200], 0x2 ;  /* 0x0000800026027a11 */ /* 0x000fc800078010ff */
[----:B------:R-:W-:-:S05]  /*3d60*/  LEA.HI.X R3, R38, c[0x0][0x204], R39, 0x2, P0 ;  /* 0x0000810026037a11 */ /* 0x000fca00000f1427 */
[----:B------:R0:W-:Y:S04]  /*3d70*/  STG.E [R2.64], R30 ;  /* 0x0000001e02007986 */ /* 0x0001e8000c101908 */
.L_x_3961:
[----:B------:R-:W-:Y:S05]  /*3d80*/  BSYNC B1 ;  /* 0x0000000000017941 */ /* 0x000fea0003800000 */
.L_x_3960:
        /* <DEDUP_REMOVED lines=64> */
.L_x_3989:
        /* <DEDUP_REMOVED lines=77> */
.L_x_3988:
        /* <DEDUP_REMOVED lines=45> */
.L_x_3990:
        /* <DEDUP_REMOVED lines=8> */
.L_x_3992:
[----:B------:R-:W-:Y:S05]  /*49b0*/  BSYNC B0 ;  /* 0x0000000000007941 */ /* 0x000fea0003800000 */
.L_x_3991:
        /* <DEDUP_REMOVED lines=13> */
.L_x_3987:
        /* <DEDUP_REMOVED lines=95> */
        .weak           $__internal_31_$__cuda_sm20_div_s64
        .type           $__internal_31_$__cuda_sm20_div_s64,@function
        .size           $__internal_31_$__cuda_sm20_div_s64,(.L_x_6299 - $__internal_31_$__cuda_sm20_div_s64)
$__internal_31_$__cuda_sm20_div_s64:
        /* <DEDUP_REMOVED lines=83> */
[----:B------:R-:W-:Y:S06]  /*55b0*/  RET.REL.NODEC R44 `(_ZN5flash32flash_fwd_splitkv_combine_kernelI23Flash_fwd_kernel_traitsILi96ELi64ELi64ELi4ELb0ELb0EN7cutlass10bfloat16_tE19Flash_kernel_traitsILi96ELi64ELi64ELi4ES3_EELi16ELi5ELb1EEEvNS_16Flash_fwd_paramsE) ;  /* 0xffffaa402c007950 */ /* 0x000fec0003c3ffff */
.L_x_3993:
        /* <DEDUP_REMOVED lines=12> */
.L_x_6299:


//--------------------- .text._ZN5flash32flash_fwd_splitkv_combine_kernelI23Flash_fwd_kernel_traitsILi96ELi64ELi64ELi4ELb0ELb0EN7cutlass10bfloat16_tE19Flash_kernel_traitsILi96ELi64ELi64ELi4ES3_EELi16ELi4ELb1EEEvNS_16Flash_fwd_paramsE --------------------------
	.section	.text._ZN5flash32flash_fwd_splitkv_combine_kernelI23Flash_fwd_kernel_traitsILi96ELi64ELi64ELi4ELb0ELb0EN7cutlass10bfloat16_tE19Flash_kernel_traitsILi96ELi64ELi64ELi4ES3_EELi16ELi4ELb1EEEvNS_16Flash_fwd_paramsE,"ax",@progbits
	.sectioninfo	@"SHI_REGISTERS=62"
	.align	128
        .global         _ZN5flash32flash_fwd_splitkv_combine_kernelI23Flash_fwd_kernel_traitsILi96ELi64ELi64ELi4ELb0ELb0EN7cutlass10bfloat16_tE19Flash_kernel_traitsILi96ELi64ELi64ELi4ES3_EELi16ELi4ELb1EEEvNS_16Flash_fwd_paramsE
        .type           _ZN5flash32flash_fwd_splitkv_combine_kernelI23Flash_fwd_kernel_traitsILi96ELi64ELi64ELi4ELb0ELb0EN7cutlass10bfloat16_tE19Flash_kernel_traitsILi96ELi64ELi64ELi4ES3_EELi16ELi4ELb1EEEvNS_16Flash_fwd_paramsE,@function
        .size           _ZN5flash32flash_fwd_splitkv_combine_kernelI23Flash_fwd_kernel_traitsILi96ELi64ELi64ELi4ELb0ELb0EN7cutlass10bfloat16_tE19Flash_kernel_traitsILi96ELi64ELi64ELi4ES3_EELi16ELi4ELb1EEEvNS_16Flash_fwd_paramsE,(.L_x_6300 - _ZN5flash32flash_fwd_splitkv_combine_kernelI23Flash_fwd_kernel_traitsILi96ELi64ELi64ELi4ELb0ELb0EN7cutlass10bfloat16_tE19Flash_kernel_traitsILi96ELi64ELi64ELi4ES3_EELi16ELi4ELb1EEEvNS_16Flash_fwd_paramsE)
        .other          _ZN5flash32flash_fwd_splitkv_combine_kernelI23Flash_fwd_kernel_traitsILi96ELi64ELi64ELi4ELb0ELb0EN7cutlass10bfloat16_tE19Flash_kernel_traitsILi96ELi64ELi64ELi4ES3_EELi16ELi4ELb1EEEvNS_16Flash_fwd_paramsE,@"STO_CUDA_ENTRY STV_DEFAULT"
_ZN5flash32flash_fwd_splitkv_combine_kernelI23Flash_fwd_kernel_traitsILi96ELi64ELi64ELi4ELb0ELb0EN7cutlass10bfloat16_tE19Flash_kernel_traitsILi96ELi64ELi64ELi4ES3_EELi16ELi4ELb1EEEvNS_16Flash_fwd_paramsE:
.text._ZN5flash32flash_fwd_splitkv_combine_kernelI23Flash_fwd_kernel_traitsILi96ELi64ELi64ELi4ELb0ELb0EN7cutlass10bfloat16_tE19Flash_kernel_traitsILi96ELi64ELi64ELi4ES3_EELi16ELi4ELb1EEEvNS_16Flash_fwd_paramsE:
        /* <DEDUP_REMOVED lines=23> */
[----:B------:R-:W-:Y:S05]  /*0170*/  CALL.REL.NOINC `($__internal_32_$__cuda_sm20_div_s64) ;  /* 0x00004b9000007944 */ /* 0x000fea0003c00000 */
[----:B------:R-:W-:Y:S05]  /*0180*/  BRA `(.L_x_3995) ;  /* 0x0000013000007947 */ /* 0x000fea0003800000 */
.L_x_3994:
        /* <DEDUP_REMOVED lines=19> */
.L_x_3995:
        /* <DEDUP_REMOVED lines=11> */
[----:B------:R-:W-:Y:S05]  /*0370*/  CALL.REL.NOINC `($__internal_32_$__cuda_sm20_div_s64) ;  /* 0x0000499000007944 */ /* 0x000fea0003c00000 */
[----:B------:R-:W-:Y:S02]  /*0380*/  MOV R8, R20 ;  /* 0x0000001400087202 */ /* 0x000fe40000000f00 */
[----:B------:R-:W-:Y:S01]  /*0390*/  MOV R9, R21 ;  /* 0x0000001500097202 */ /* 0x000fe20000000f00 */
[----:B------:R-:W-:Y:S05]  /*03a0*/  BRA `(.L_x_3998) ;  /* 0x0000013000007947 */ /* 0x000fea0003800000 */
.L_x_3997:
        /* <DEDUP_REMOVED lines=19> */
.L_x_3998:
[----:B------:R-:W-:Y:S05]  /*04e0*/  BSYNC B0 ;  /* 0x0000000000007941 */ /* 0x000fea0003800000 */
.L_x_3996:
        /* <DEDUP_REMOVED lines=42> */
.L_x_4000:
        /* <DEDUP_REMOVED lines=19> */
.L_x_4001:
[----:B------:R-:W-:Y:S05]  /*08c0*/  BSYNC B0 ;  /* 0x0000000000007941 */ /* 0x000fea0003800000 */
.L_x_3999:
        /* <DEDUP_REMOVED lines=74> */
[----:B------:R-:W-:Y:S02]  /*0d70*/  MOV R40, R20 ;  /* 0x0000001400287202 */ /* 0x000fe40000000f00 */
[----:B------:R-:W-:Y:S01]  /*0d80*/  MOV R41, R21 ;  /* 0x0000001500297202 */ /* 0x000fe20000000f00 */
[----:B------:R-:W-:Y:S05]  /*0d90*/  BRA `(.L_x_4004) ;  /* 0x0000013000007947 */ /* 0x000fea0003800000 */
.L_x_4003:
        /* <DEDUP_REMOVED lines=19> */
.L_x_4004:
[----:B------:R-:W-:Y:S05]  /*0ed0*/  BSYNC B0 ;  /* 0x0000000000007941 */ /* 0x000fea0003800000 */
.L_x_4002:
        /* <DEDUP_REMOVED lines=41> */
.L_x_4006:
        /* <DEDUP_REMOVED lines=19> */
.L_x_4007:
[----:B------:R-:W-:Y:S05]  /*12a0*/  BSYNC B0 ;  /* 0x0000000000007941 */ /* 0x000fea0003800000 */
.L_x_4005:
        /* <DEDUP_REMOVED lines=226> */
[----:B------:R-:W-:Y:S05]  /*20d0*/  CALL.REL.NOINC `($__internal_32_$__cuda_sm20_div_s64) ;  /* 0x00002c3000007944 */ /* 0x000fea0003c00000 */
        /* <DEDUP_REMOVED lines=10> */
.L_x_4012:
        /* <DEDUP_REMOVED lines=22> */
.L_x_4013:
[----:B------:R-:W-:Y:S05]  /*22e0*/  BSYNC B0 ;  /* 0x0000000000007941 */ /* 0x000fea0003800000 */
.L_x_4011:
[----:B------:R-:W-:Y:S01]  /*22f0*/  LOP3.LUT R19, R17, R0, RZ, 0xfc, !PT ;  /* 0x0000000011137212 */ /* 0x000fe200078efcff */
[----:B------:R-:W-:Y:S03]  /*2300*/  BSSY B0, `(.L_x_4014) ;  /* 0x0000028000007945 */ /* 0x000fe60003800000 */
[----:B------:R-:W-:-:S13]  /*2310*/  ISETP.NE.U32.AND P0, PT, R19, RZ, PT ;  /* 0x000000ff1300720c */ /* 0x000fda0003f05070 */
[----:B------:R-:W-:Y:S05]  /*2320*/  @!P0 BRA `(.L_x_4015) ;  /* 0x000000f000008947 */ /* 0x000fea0003800000 */
[----:B------:R-:W-:Y:S01]  /*2330*/  IMAD.MOV.U32 R26, RZ, RZ, R29 ;  /* 0x000000ffff1a7224 */ /* 0x000fe200078e001d */
[----:B------:R-:W-:Y:S02]  /*2340*/  MOV R25, R0 ;  /* 0x0000000000197202 */ /* 0x000fe40000000f00 */
[----:B------:R-:W-:Y:S02]  /*2350*/  MOV R24, 0x2370 ;  /* 0x0000237000187802 */ /* 0x000fe40000000f00 */
[----:B------:R-:W-:Y:S05]  /*2360*/  CALL.REL.NOINC `($__internal_32_$__cuda_sm20_div_s64) ;  /* 0x000029a000007944 */ /* 0x000fea0003c00000 */
        /* <DEDUP_REMOVED lines=11> */
.L_x_4015:
        /* <DEDUP_REMOVED lines=22> */
.L_x_4016:
[----:B------:R-:W-:Y:S05]  /*2580*/  BSYNC B0 ;  /* 0x0000000000007941 */ /* 0x000fea0003800000 */
.L_x_4014:
        /* <DEDUP_REMOVED lines=11> */
[----:B------:R-:W-:Y:S05]  /*2640*/  CALL.REL.NOINC `($__internal_32_$__cuda_sm20_div_s64) ;  /* 0x000026c000007944 */ /* 0x000fea0003c00000 */
[----:B------:R-:W-:-:S04]  /*2650*/  IADD3 R17, P0, RZ, -R20, RZ ;  /* 0x80000014ff117210 */ /* 0x000fc80007f1e0ff */
[----:B------:R-:W-:Y:S01]  /*2660*/  IADD3.X R18, RZ, ~R21, RZ, P0, !PT ;  /* 0x80000015ff127210 */ /* 0x000fe200007fe4ff */
[----:B------:R-:W-:-:S04]  /*2670*/  IMAD.WIDE.U32 R42, R5, R17, R42 ;  /* 0x00000011052a7225 */ /* 0x000fc800078e002a */
[----:B------:R-:W-:-:S04]  /*2680*/  IMAD R18, R18, R5, RZ ;  /* 0x0000000512127224 */ /* 0x000fc800078e02ff */
[----:B------:R-:W-:-:S05]  /*2690*/  IMAD R4, R4, R17, R18 ;  /* 0x0000001104047224 */ /* 0x000fca00078e0212 */
[----:B------:R-:W-:Y:S01]  /*26a0*/  IADD3 R4, R43, R4, RZ ;  /* 0x000000042b047210 */ /* 0x000fe20007ffe0ff */
[----:B------:R-:W-:Y:S05]  /*26b0*/  BRA `(.L_x_4019) ;  /* 0x0000016000007947 */ /* 0x000fea0003800000 */
.L_x_4018:
        /* <DEDUP_REMOVED lines=22> */
.L_x_4019:
[----:B------:R-:W-:Y:S05]  /*2820*/  BSYNC B0 ;  /* 0x0000000000007941 */ /* 0x000fea0003800000 */
.L_x_4017:
        /* <DEDUP_REMOVED lines=38> */
[----:B------:R-:W-:Y:S05]  /*2a90*/  CALL.REL.NOINC `($__internal_32_$__cuda_sm20_div_s64) ;  /* 0x0000227000007944 */ /* 0x000fea0003c00000 */
        /* <DEDUP_REMOVED lines=12> */
.L_x_4021:
        /* <DEDUP_REMOVED lines=23> */
.L_x_4022:
[----:B------:R-:W-:Y:S05]  /*2cd0*/  BSYNC B0 ;  /* 0x0000000000007941 */ /* 0x000fea0003800000 */
.L_x_4020:
        /* <DEDUP_REMOVED lines=19> */
.L_x_4024:
        /* <DEDUP_REMOVED lines=22> */
.L_x_4025:
[----:B------:R-:W-:Y:S05]  /*2f70*/  BSYNC B0 ;  /* 0x0000000000007941 */ /* 0x000fea0003800000 */
.L_x_4023:
        /* <DEDUP_REMOVED lines=19> */
.L_x_4027:
        /* <DEDUP_REMOVED lines=23> */
.L_x_4028:
[----:B------:R-:W-:Y:S05]  /*3220*/  BSYNC B0 ;  /* 0x0000000000007941 */ /* 0x000fea0003800000 */
.L_x_4026:
        /* <DEDUP_REMOVED lines=25> */
[----:B------:R-:W-:Y:S05]  /*33c0*/  CALL.REL.NOINC `($__internal_32_$__cuda_sm20_div_s64) ;  /* 0x0000194000007944 */ /* 0x000fea0003c00000 */
        /* <DEDUP_REMOVED lines=12> */
.L_x_4030:
        /* <DEDUP_REMOVED lines=23> */
.L_x_4031:
[----:B------:R-:W-:Y:S05]  /*3600*/  BSYNC B0 ;  /* 0x0000000000007941 */ /* 0x000fea0003800000 */
.L_x_4029:
        /* <DEDUP_REMOVED lines=29> */
.L_x_4033:
        /* <DEDUP_REMOVED lines=23> */
.L_x_4034:
[----:B------:R-:W-:Y:S05]  /*3950*/  BSYNC B0 ;  /* 0x0000000000007941 */ /* 0x000fea0003800000 */
.L_x_4032:
        /* <DEDUP_REMOVED lines=20> */
.L_x_4010:
[----:B------:R-:W-:-:S04]  /*3aa0*/  LEA R2, P0, R38, c[0x0][0x200], 0x2 ;  /* 0x0000800026027a11 */ /* 0x000fc800078010ff */
[----:B------:R-:W-:-:S05]  /*3ab0*/  LEA.HI.X R3, R38, c[0x0][0x204], R39, 0x2, P0 ;  /* 0x0000810026037a11 */ /* 0x000fca00000f1427 */
[----:B------:R0:W-:Y:S04]  /*3ac0*/  STG.E [R2.64], R31 ;  /* 0x0000001f02007986 */ /* 0x0001e8000c10190a */
.L_x_4009:
[----:B------:R-:W-:Y:S05]  /*3ad0*/  BSYNC B1 ;  /* 0x0000000000017941 */ /* 0x000fea0003800000 */
.L_x_4008:
        /* <DEDUP_REMOVED lines=52> */
.L_x_4037:
        /* <DEDUP_REMOVED lines=77> */
.L_x_4036:
        /* <DEDUP_REMOVED lines=45> */
.L_x_4038:
        /* <DEDUP_REMOVED lines=8> */
.L_x_4040:
[----:B------:R-:W-:Y:S05]  /*4640*/  BSYNC B0 ;  /* 0x0000000000007941 */ /* 0x000fea0003800000 */
.L_x_4039:
        /* <DEDUP_REMOVED lines=13> */
.L_x_4035:
        /* <DEDUP_REMOVED lines=95> */
        .weak           $__internal_32_$__cuda_sm20_div_s64
        .type           $__internal_32_$__cuda_sm20_div_s64,@function
        .size           $__internal_32_$__cuda_sm20_div_s64,(.L_x_6300 - $__internal_32_$__cuda_sm20_div_s64)
$__internal_32_$__cuda_sm20_div_s64:
        /* <DEDUP_REMOVED lines=83> */
[----:B------:R-:W-:Y:S06]  /*5240*/  RET.REL.NODEC R22 `(_ZN5flash32flash_fwd_splitkv_combine_kernelI23Flash_fwd_kernel_traitsILi96ELi64ELi64ELi4ELb0ELb0EN7cutlass10bfloat16_tE19Flash_kernel_traitsILi96ELi64ELi64ELi4ES3_EELi16ELi4ELb1EEEvNS_16Flash_fwd_paramsE) ;  /* 0xffffadb016007950 */ /* 0x000fec0003c3ffff */
.L_x_4041:
        /* <DEDUP_REMOVED lines=11> */
.L_x_6300:


//--------------------- .text._ZN5flash32flash_fwd_splitkv_combine_kernelI23Flash_fwd_kernel_traitsILi96ELi64ELi64ELi4ELb0ELb0EN7cutlass10bfloat16_tE19Flash_kernel_traitsILi96ELi64ELi64ELi4ES3_EELi16ELi3ELb1EEEvNS_16Flash_fwd_paramsE --------------------------
	.section	.text._ZN5flash32flash_fwd_splitkv_combine_kernelI23Flash_fwd_kernel_traitsILi96ELi64ELi64ELi4ELb0ELb0EN7cutlass10bfloat16_tE19Flash_kernel_traitsILi96ELi64ELi64ELi4ES3_EELi16ELi3ELb1EEEvNS_16Flash_fwd_paramsE,"ax",@progbits
	.sectioninfo	@"SHI_REGISTERS=54"
	.align	128
        .global         _ZN5flash32flash_fwd_splitkv_combine_kernelI23Flash_fwd_kernel_traitsILi96ELi64ELi64ELi4ELb0ELb0EN7cutlass10bfloat16_tE19Flash_kernel_traitsILi96ELi64ELi64ELi4ES3_EELi16ELi3ELb1EEEvNS_16Flash_fwd_paramsE
        .type           _ZN5flash32flash_fwd_splitkv_combine_kernelI23Flash_fwd_kernel_traitsILi96ELi64ELi64ELi4ELb0ELb0EN7cutlass10bfloat16_tE19Flash_kernel_traitsILi96ELi64ELi64ELi4ES3_EELi16ELi3ELb1EEEvNS_16Flash_fwd_paramsE,@function
        .size           _ZN5flash32flash_fwd_splitkv_combine_kernelI23Flash_fwd_kernel_traitsILi96ELi64ELi64ELi4ELb0ELb0EN7cutlass10bfloat16_tE19Flash_kernel_traitsILi96ELi64ELi64ELi4ES3_EELi16ELi3ELb1EEEvNS_16Flash_fwd_paramsE,(.L_x_6301 - _ZN5flash32flash_fwd_splitkv_combine_kernelI23Flash_fwd_kernel_traitsILi96ELi64ELi64ELi4ELb0ELb0EN7cutlass10bfloat16_tE19Flash_kernel_traitsILi96ELi64ELi64ELi4ES3_EELi16ELi3ELb1EEEvNS_16Flash_fwd_paramsE)
        .other          _ZN5flash32flash_fwd_splitkv_combine_kernelI23Flash_fwd_kernel_traitsILi96ELi64ELi64ELi4ELb0ELb0EN7cutlass10bfloat16_tE19Flash_kernel_traitsILi96ELi64ELi64ELi4ES3_EELi16ELi3ELb1EEEvNS_16Flash_fwd_paramsE,@"STO_CUDA_ENTRY STV_DEFAULT"
_ZN5flash32flash_fwd_splitkv_combine_kernelI23Flash_fwd_kernel_traitsILi96ELi64ELi64ELi4ELb0ELb0EN7cutlass10bfloat16_tE19Flash_kernel_traitsILi96ELi64ELi64ELi4ES3_EELi16ELi3ELb1EEEvNS_16Flash_fwd_paramsE:
.text._ZN5flash32flash_fwd_splitkv_combine_kernelI23Flash_fwd_kernel_traitsILi96ELi64ELi64ELi4ELb0ELb0EN7cutlass10bfloat16_tE19Flash_kernel_traitsILi96ELi64ELi64ELi4ES3_EELi16ELi3ELb1EEEvNS_16Flash_fwd_paramsE:
        /* <DEDUP_REMOVED lines=23> */
[----:B------:R-:W-:Y:S05]  /*0170*/  CALL.REL.NOINC `($__internal_33_$__cuda_sm20_div_s64) ;  /* 0x00004b7000007944 */ /* 0x000fea0003c00000 */
[----:B------:R-:W-:Y:S05]  /*0180*/  BRA `(.L_x_4043) ;  /* 0x0000018000007947 */ /* 0x000fea0003800000 */
.L_x_4042:
        /* <DEDUP_REMOVED lines=24> */
.L_x_4043:
        /* <DEDUP_REMOVED lines=11> */
[----:B------:R-:W-:Y:S05]  /*03c0*/  CALL.REL.NOINC `($__internal_33_$__cuda_sm20_div_s64) ;  /* 0x0000492000007944 */ /* 0x000fea0003c00000 */
[----:B------:R-:W-:Y:S02]  /*03d0*/  MOV R6, R18 ;  /* 0x0000001200067202 */ /* 0x000fe40000000f00 */
[----:B------:R-:W-:Y:S01]  /*03e0*/  MOV R7, R19 ;  /* 0x0000001300077202 */ /* 0x000fe20000000f00 */
[----:B------:R-:W-:Y:S05]  /*03f0*/  BRA `(.L_x_4046) ;  /* 0x0000013000007947 */ /* 0x000fea0003800000 */
.L_x_4045:
        /* <DEDUP_REMOVED lines=19> */
.L_x_4046:
[----:B------:R-:W-:Y:S05]  /*0530*/  BSYNC B0 ;  /* 0x0000000000007941 */ /* 0x000fea0003800000 */
.L_x_4044:
        /* <DEDUP_REMOVED lines=41> */
[----:B------:R-:W-:Y:S05]  /*07d0*/  CALL.REL.NOINC `($__internal_33_$__cuda_sm20_div_s64) ;  /* 0x0000451000007944 */ /* 0x000fea0003c00000 */
[----:B------:R-:W-:Y:S05]  /*07e0*/  BRA `(.L_x_4049) ;  /* 0x0000013000007947 */ /* 0x000fea0003800000 */
.L_x_4048:
        /* <DEDUP_REMOVED lines=19> */
.L_x_4049:
[----:B------:R-:W-:Y:S05]  /*0920*/  BSYNC B0 ;  /* 0x0000000000007941 */ /* 0x000fea0003800000 */
.L_x_4047:
        /* <DEDUP_REMOVED lines=73> */
[----:B------:R-:W-:Y:S02]  /*0dc0*/  MOV R34, R18 ;  /* 0x0000001200227202 */ /* 0x000fe40000000f00 */
[----:B------:R-:W-:Y:S01]  /*0dd0*/  MOV R35, R19 ;  /* 0x0000001300237202 */ /* 0x000fe20000000f00 */
[----:B------:R-:W-:Y:S05]  /*0de0*/  BRA `(.L_x_4052) ;  /* 0x0000013000007947 */ /* 0x000fea0003800000 */
.L_x_4051:
        /* <DEDUP_REMOVED lines=19> */
.L_x_4052:
[----:B------:R-:W-:Y:S05]  /*0f20*/  BSYNC B0 ;  /* 0x0000000000007941 */ /* 0x000fea0003800000 */
.L_x_4050:
        /* <DEDUP_REMOVED lines=42> */
.L_x_4054:
        /* <DEDUP_REMOVED lines=19> */
.L_x_4055:
[----:B------:R-:W-:Y:S05]  /*1300*/  BSYNC B0 ;  /* 0x0000000000007941 */ /* 0x000fea0003800000 */
.L_x_4053:
        /* <DEDUP_REMOVED lines=132> */
.L_x_4057:
[----:B------:R-:W-:Y:S05]  /*1b50*/  BSYNC B0 ;  /* 0x0000000000007941 */ /* 0x000fea0003800000 */
.L_x_4056:
        /* <DEDUP_REMOVED lines=80> */
[----:B------:R-:W-:Y:S05]  /*2060*/  CALL.REL.NOINC `($__internal_33_$__cuda_sm20_div_s64) ;  /* 0x00002c8000007944 */ /* 0x000fea0003c00000 */
        /* <DEDUP_REMOVED lines=9> */
.L_x_4062:
        /* <DEDUP_REMOVED lines=22> */
.L_x_4063:
[----:B------:R-:W-:Y:S05]  /*2260*/  BSYNC B0 ;  /* 0x0000000000007941 */ /* 0x000fea0003800000 */
.L_x_4061:
        /* <DEDUP_REMOVED lines=8> */
[----:B------:R-:W-:Y:S05]  /*22f0*/  CALL.REL.NOINC `($__internal_33_$__cuda_sm20_div_s64) ;  /* 0x000029f000007944 */ /* 0x000fea0003c00000 */
        /* <DEDUP_REMOVED lines=10> */
.L_x_4065:
        /* <DEDUP_REMOVED lines=22> */
.L_x_4066:
[----:B------:R-:W-:Y:S05]  /*2500*/  BSYNC B0 ;  /* 0x0000000000007941 */ /* 0x000fea0003800000 */
.L_x_4064:
        /* <DEDUP_REMOVED lines=11> */
[----:B------:R-:W-:Y:S05]  /*25c0*/  CALL.REL.NOINC `($__internal_33_$__cuda_sm20_div_s64) ;  /* 0x0000272000007944 */ /* 0x000fea0003c00000 */
[----:B------:R-:W-:-:S04]  /*25d0*/  IADD3 R17, P0, RZ, -R18, RZ ;  /* 0x80000012ff117210 */ /* 0x000fc80007f1e0ff */
[----:B------:R-:W-:Y:S01]  /*25e0*/  IADD3.X R16, RZ, ~R19, RZ, P0, !PT ;  /* 0x80000013ff107210 */ /* 0x000fe200007fe4ff */
[----:B------:R-:W-:-:S04]  /*25f0*/  IMAD.WIDE.U32 R36, R5, R17, R36 ;  /* 0x0000001105247225 */ /* 0x000fc800078e0024 */
[----:B------:R-:W-:-:S04]  /*2600*/  IMAD R16, R16, R5, RZ ;  /* 0x0000000510107224 */ /* 0x000fc800078e02ff */
[----:B------:R-:W-:-:S05]  /*2610*/  IMAD R4, R4, R17, R16 ;  /* 0x0000001104047224 */ /* 0x000fca00078e0210 */
[----:B------:R-:W-:Y:S01]  /*2620*/  IADD3 R4, R37, R4, RZ ;  /* 0x0000000425047210 */ /* 0x000fe20007ffe0ff */
[----:B------:R-:W-:Y:S05]  /*2630*/  BRA `(.L_x_4069) ;  /* 0x0000016000007947 */ /* 0x000fea0003800000 */
.L_x_4068:
        /* <DEDUP_REMOVED lines=22> */
.L_x_4069:
[----:B------:R-:W-:Y:S05]  /*27a0*/  BSYNC B0 ;  /* 0x0000000000007941 */ /* 0x000fea0003800000 */
.L_x_4067:
        /* <DEDUP_REMOVED lines=38> */
[----:B------:R-:W-:Y:S05]  /*2a10*/  CALL.REL.NOINC `($__internal_33_$__cuda_sm20_div_s64) ;  /* 0x000022d000007944 */ /* 0x000fea0003c00000 */
        /* <DEDUP_REMOVED lines=12> */
.L_x_4071:
        /* <DEDUP_REMOVED lines=23> */
.L_x_4072:
[----:B------:R-:W-:Y:S05]  /*2c50*/  BSYNC B0 ;  /* 0x0000000000007941 */ /* 0x000fea0003800000 */
.L_x_4070:
        /* <DEDUP_REMOVED lines=18> */
.L_x_4074:
        /* <DEDUP_REMOVED lines=22> */
.L_x_4075:
[----:B------:R-:W-:Y:S05]  /*2ee0*/  BSYNC B0 ;  /* 0x0000000000007941 */ /* 0x000fea0003800000 */
.L_x_4073:
        /* <DEDUP_REMOVED lines=20> */
.L_x_4077:
        /* <DEDUP_REMOVED lines=23> */
.L_x_4078:
[----:B------:R-:W-:Y:S05]  /*31a0*/  BSYNC B0 ;  /* 0x0000000000007941 */ /* 0x000fea0003800000 */
.L_x_4076:
        /* <DEDUP_REMOVED lines=25> */
[----:B------:R-:W-:Y:S05]  /*3340*/  CALL.REL.NOINC `($__internal_33_$__cuda_sm20_div_s64) ;  /* 0x000019a000007944 */ /* 0x000fea0003c00000 */
        /* <DEDUP_REMOVED lines=12> */
.L_x_4080:
        /* <DEDUP_REMOVED lines=23> */
.L_x_4081:
[----:B------:R-:W-:Y:S05]  /*3580*/  BSYNC B0 ;  /* 0x0000000000007941 */ /* 0x000fea0003800000 */
.L_x_4079:
        /* <DEDUP_REMOVED lines=29> */
.L_x_4083:
        /* <DEDUP_REMOVED lines=23> */
.L_x_4084:
[----:B------:R-:W-:Y:S05]  /*38d0*/  BSYNC B0 ;  /* 0x0000000000007941 */ /* 0x000fea0003800000 */
.L_x_4082:
        /* <DEDUP_REMOVED lines=20> */
.L_x_4060:
[----:B------:R-:W-:-:S04]  /*3a20*/  LEA R2, P0, R32, c[0x0][0x200], 0x2 ;  /* 0x0000800020027a11 */ /* 0x000fc800078010ff */
[----:B------:R-:W-:-:S05]  /*3a30*/  LEA.HI.X R3, R32, c[0x0][0x204], R33, 0x2, P0 ;  /* 0x0000810020037a11 */ /* 0x000fca00000f1421 */
[----:B------:R0:W-:Y:S04]  /*3a40*/  STG.E [R2.64], R27 ;  /* 0x0000001b02007986 */ /* 0x0001e8000c10190e */
.L_x_4059:
[----:B------:R-:W-:Y:S05]  /*3a50*/  BSYNC B1 ;  /* 0x0000000000017941 */ /* 0x000fea0003800000 */
.L_x_4058:
        /* <DEDUP_REMOVED lines=54> */
.L_x_4087:
        /* <DEDUP_REMOVED lines=77> */
.L_x_4086:
        /* <DEDUP_REMOVED lines=47> */
.L_x_4088:
        /* <DEDUP_REMOVED lines=10> */
.L_x_4090:
[----:B------:R-:W-:Y:S05]  /*4620*/  BSYNC B0 ;  /* 0x0000000000007941 */ /* 0x000fea0003800000 */
.L_x_4089:
        /* <DEDUP_REMOVED lines=13> */
.L_x_4085:
        /* <DEDUP_REMOVED lines=95> */
        .weak           $__internal_33_$__cuda_sm20_div_s64
        .type           $__internal_33_$__cuda_sm20_div_s64,@function
        .size           $__internal_33_$__cuda_sm20_div_s64,(.L_x_6301 - $__internal_33_$__cuda_sm20_div_s64)
$__internal_33_$__cuda_sm20_div_s64:
        /* <DEDUP_REMOVED lines=83> */
[----:B------:R-:W-:Y:S05]  /*5220*/  RET.REL.NODEC R20 `(_ZN5flash32flash_fwd_splitkv_combine_kernelI23Flash_fwd_kernel_traitsILi96ELi64ELi64ELi4ELb0ELb0EN7cutlass10bfloat16_tE19Flash_kernel_traitsILi96ELi64ELi64ELi4ES3_EELi16ELi3ELb1EEEvNS_16Flash_fwd_paramsE) ;  /* 0xffffadd014007950 */ /* 0x000fea0003c3ffff */
.L_x_4091:
        /* <DEDUP_REMOVED lines=13> */
.L_x_6301:


//--------------------- .text._ZN5flash32flash_fwd_splitkv_combine_kernelI23Flash_fwd_kernel_traitsILi96ELi64ELi64ELi4ELb0ELb0EN7cutlass10bfloat16_tE19Flash_kernel_traitsILi96ELi64ELi64ELi4ES3_EELi16ELi2ELb1EEEvNS_16Flash_fwd_paramsE --------------------------
	.section	.text._ZN5flash32flash_fwd_splitkv_combine_kernelI23Flash_fwd_kernel_traitsILi96ELi64ELi64ELi4ELb0ELb0EN7cutlass10bfloat16_tE19Flash_kernel_traitsILi96ELi64ELi64ELi4ES3_EELi16ELi2ELb1EEEvNS_16Flash_fwd_paramsE,"ax",@progbits
	.sectioninfo	@"SHI_REGISTERS=54"
	.align	128
        .global         _ZN5flash32flash_fwd_splitkv_combine_kernelI23Flash_fwd_kernel_traitsILi96ELi64ELi64ELi4ELb0ELb0EN7cutlass10bfloat16_tE19Flash_kernel_traitsILi96ELi64ELi64ELi4ES3_EELi16ELi2ELb1EEEvNS_16Flash_fwd_paramsE
        .type           _ZN5flash32flash_fwd_splitkv_combine_kernelI23Flash_fwd_kernel_traitsILi96ELi64ELi64ELi4ELb0ELb0EN7cutlass10bfloat16_tE19Flash_kernel_traitsILi96ELi64ELi64ELi4ES3_EELi16ELi2ELb1EEEvNS_16Flash_fwd_paramsE,@function
        .size           _ZN5flash32flash_fwd_splitkv_combine_kernelI23Flash_fwd_kernel_traitsILi96ELi64ELi64ELi4ELb0ELb0EN7cutlass10bfloat16_tE19Flash_kernel_traitsILi96ELi64ELi64ELi4ES3_EELi16ELi2ELb1EEEvNS_16Flash_fwd_paramsE,(.L_x_6302 - _ZN5flash32flash_fwd_splitkv_combine_kernelI23Flash_fwd_kernel_traitsILi96ELi64ELi64ELi4ELb0ELb0EN7cutlass10bfloat16_tE19Flash_kernel_traitsILi96ELi64ELi64ELi4ES3_EELi16ELi2ELb1EEEvNS_16Flash_fwd_paramsE)
        .other          _ZN5flash32flash_fwd_splitkv_combine_kernelI23Flash_fwd_kernel_traitsILi96ELi64ELi64ELi4ELb0ELb0EN7cutlass10bfloat16_tE19Flash_kernel_traitsILi96ELi64ELi64ELi4ES3_EELi16ELi2ELb1EEEvNS_16Flash_fwd_paramsE,@"STO_CUDA_ENTRY STV_DEFAULT"
_ZN5flash32flash_fwd_splitkv_combine_kernelI23Flash_fwd_kernel_traitsILi96ELi64ELi64ELi4ELb0ELb0EN7cutlass10bfloat16_tE19Flash_kernel_traitsILi96ELi64ELi64ELi4ES3_EELi16ELi2ELb1EEEvNS_16Flash_fwd_paramsE:
.text._ZN5flash32flash_fwd_splitkv_combine_kernelI23Flash_fwd_kernel_traitsILi96ELi64ELi64ELi4ELb0ELb0EN7cutlass10bfloat16_tE19Flash_kernel_traitsILi96ELi64ELi64ELi4ES3_EELi16ELi2ELb1EEEvNS_16Flash_fwd_paramsE:
        /* <DEDUP_REMOVED lines=23> */
[----:B------:R-:W-:Y:S05]  /*0170*/  CALL.REL.NOINC `($__internal_34_$__cuda_sm20_div_s64) ;  /* 0x00004b5000007944 */ /* 0x000fea0003c00000 */
[----:B------:R-:W-:Y:S05]  /*0180*/  BRA `(.L_x_4093) ;  /* 0x0000018000007947 */ /* 0x000fea0003800000 */
.L_x_4092:
        /* <DEDUP_REMOVED lines=24> */
.L_x_4093:
        /* <DEDUP_REMOVED lines=11> */
[----:B------:R-:W-:Y:S05]  /*03c0*/  CALL.REL.NOINC `($__internal_34_$__cuda_sm20_div_s64) ;  /* 0x0000490000007944 */ /* 0x000fea0003c00000 */
[----:B------:R-:W-:Y:S02]  /*03d0*/  MOV R6, R18 ;  /* 0x0000001200067202 */ /* 0x000fe40000000f00 */
[----:B------:R-:W-:Y:S01]  /*03e0*/  MOV R7, R19 ;  /* 0x0000001300077202 */ /* 0x000fe20000000f00 */
[----:B------:R-:W-:Y:S05]  /*03f0*/  BRA `(.L_x_4096) ;  /* 0x0000013000007947 */ /* 0x000fea0003800000 */
.L_x_4095:
        /* <DEDUP_REMOVED lines=19> */
.L_x_4096:
[----:B------:R-:W-:Y:S05]  /*0530*/  BSYNC B0 ;  /* 0x0000000000007941 */ /* 0x000fea0003800000 */
.L_x_4094:
        /* <DEDUP_REMOVED lines=40> */
[----:B------:R-:W-:Y:S05]  /*07c0*/  CALL.REL.NOINC `($__internal_34_$__cuda_sm20_div_s64) ;  /* 0x0000450000007944 */ /* 0x000fea0003c00000 */
[----:B------:R-:W-:Y:S05]  /*07d0*/  BRA `(.L_x_4099) ;  /* 0x0000013000007947 */ /* 0x000fea0003800000 */
.L_x_4098:
        /* <DEDUP_REMOVED lines=19> */
.L_x_4099:
[----:B------:R-:W-:Y:S05]  /*0910*/  BSYNC B0 ;  /* 0x0000000000007941 */ /* 0x000fea0003800000 */
.L_x_4097:
        /* <DEDUP_REMOVED lines=73> */
[----:B------:R-:W-:Y:S02]  /*0db0*/  MOV R34, R18 ;  /* 0x0000001200227202 */ /* 0x000fe40000000f00 */
[----:B------:R-:W-:Y:S01]  /*0dc0*/  MOV R35, R19 ;  /* 0x0000001300237202 */ /* 0x000fe20000000f00 */
[----:B------:R-:W-:Y:S05]  /*0dd0*/  BRA `(.L_x_4102) ;  /* 0x0000013000007947 */ /* 0x000fea0003800000 */
.L_x_4101:
        /* <DEDUP_REMOVED lines=19> */
.L_x_4102:
[----:B------:R-:W-:Y:S05]  /*0f10*/  BSYNC B0 ;  /* 0x0000000000007941 */ /* 0x000fea0003800000 */
.L_x_4100:
        /* <DEDUP_REMOVED lines=43> */
.L_x_4104:
        /* <DEDUP_REMOVED lines=19> */
.L_x_4105:
[----:B------:R-:W-:Y:S05]  /*1300*/  BSYNC B0 ;  /* 0x0000000000007941 */ /* 0x000fea0003800000 */
.L_x_4103:
        /* <DEDUP_REMOVED lines=132> */
.L_x_4107:
[----:B------:R-:W-:Y:S05]  /*1b50*/  BSYNC B0 ;  /* 0x0000000000007941 */ /* 0x000fea0003800000 */
.L_x_4106:
        /* <DEDUP_REMOVED lines=75> */
[----:B------:R-:W-:Y:S05]  /*2010*/  CALL.REL.NOINC `($__internal_34_$__cuda_sm20_div_s64) ;  /* 0x00002cb000007944 */ /* 0x000fea0003c00000 */
        /* <DEDUP_REMOVED lines=9> */
.L_x_4112:
        /* <DEDUP_REMOVED lines=22> */
.L_x_4113:
[----:B------:R-:W-:Y:S05]  /*2210*/  BSYNC B0 ;  /* 0x0000000000007941 */ /* 0x000fea0003800000 */
.L_x_4111:
        /* <DEDUP_REMOVED lines=8> */
[----:B------:R-:W-:Y:S05]  /*22a0*/  CALL.REL.NOINC `($__internal_34_$__cuda_sm20_div_s64) ;  /* 0x00002a2000007944 */ /* 0x000fea0003c00000 */
        /* <DEDUP_REMOVED lines=10> */
.L_x_4115:
        /* <DEDUP_REMOVED lines=22> */
.L_x_4116:
[----:B------:R-:W-:Y:S05]  /*24b0*/  BSYNC B0 ;  /* 0x0000000000007941 */ /* 0x000fea0003800000 */
.L_x_4114:
        /* <DEDUP_REMOVED lines=11> */
[----:B------:R-:W-:Y:S05]  /*2570*/  CALL.REL.NOINC `($__internal_34_$__cuda_sm20_div_s64) ;  /* 0x0000275000007944 */ /* 0x000fea0003c00000 */
[----:B------:R-:W-:-:S04]  /*2580*/  IADD3 R17, P0, RZ, -R18, RZ ;  /* 0x80000012ff117210 */ /* 0x000fc80007f1e0ff */
[----:B------:R-:W-:Y:S01]  /*2590*/  IADD3.X R16, RZ, ~R19, RZ, P0, !PT ;  /* 0x80000013ff107210 */ /* 0x000fe200007fe4ff */
[----:B------:R-:W-:-:S04]  /*25a0*/  IMAD.WIDE.U32 R36, R5, R17, R36 ;  /* 0x0000001105247225 */ /* 0x000fc800078e0024 */
[----:B------:R-:W-:-:S04]  /*25b0*/  IMAD R16, R16, R5, RZ ;  /* 0x0000000510107224 */ /* 0x000fc800078e02ff */
[----:B------:R-:W-:-:S05]  /*25c0*/  IMAD R4, R4, R17, R16 ;  /* 0x0000001104047224 */ /* 0x000fca00078e0210 */
[----:B------:R-:W-:Y:S01]  /*25d0*/  IADD3 R4, R37, R4, RZ ;  /* 0x0000000425047210 */ /* 0x000fe20007ffe0ff */
[----:B------:R-:W-:Y:S05]  /*25e0*/  BRA `(.L_x_4119) ;  /* 0x0000016000007947 */ /* 0x000fea0003800000 */
.L_x_4118:
        /* <DEDUP_REMOVED lines=22> */
.L_x_4119:
[----:B------:R-:W-:Y:S05]  /*2750*/  BSYNC B0 ;  /* 0x0000000000007941 */ /* 0x000fea0003800000 */
.L_x_4117:
        /* <DEDUP_REMOVED lines=38> */
[----:B------:R-:W-:Y:S05]  /*29c0*/  CALL.REL.NOINC `($__internal_34_$__cuda_sm20_div_s64) ;  /* 0x0000230000007944 */ /* 0x000fea0003c00000 */
        /* <DEDUP_REMOVED lines=12> */
.L_x_4121:
        /* <DEDUP_REMOVED lines=23> */
.L_x_4122:
[----:B------:R-:W-:Y:S05]  /*2c00*/  BSYNC B0 ;  /* 0x0000000000007941 */ /* 0x000fea0003800000 */
.L_x_4120:
        /* <DEDUP_REMOVED lines=18> */
.L_x_4124:
        /* <DEDUP_REMOVED lines=22> */
.L_x_4125:
[----:B------:R-:W-:Y:S05]  /*2e90*/  BSYNC B0 ;  /* 0x0000000000007941 */ /* 0x000fea0003800000 */
.L_x_4123:
        /* <DEDUP_REMOVED lines=20> */
.L_x_4127:
        /* <DEDUP_REMOVED lines=23> */
.L_x_4128:
[----:B------:R-:W-:Y:S05]  /*3150*/  BSYNC B0 ;  /* 0x0000000000007941 */ /* 0x000fea0003800000 */
.L_x_4126:
        /* <DEDUP_REMOVED lines=25> */
[----:B------:R-:W-:Y:S05]  /*32f0*/  CALL.REL.NOINC `($__internal_34_$__cuda_sm20_div_s64) ;  /* 0x000019d000007944 */ /* 0x000fea0003c00000 */
        /* <DEDUP_REMOVED lines=12> */
.L_x_4130:
        /* <DEDUP_REMOVED lines=23> */
.L_x_4131:
[----:B------:R-:W-:Y:S05]  /*3530*/  BSYNC B0 ;  /* 0x0000000000007941 */ /* 0x000fea0003800000 */
.L_x_4129:
        /* <DEDUP_REMOVED lines=29> */
.L_x_4133:
        /* <DEDUP_REMOVED lines=23> */
.L_x_4134:
[----:B------:R-:W-:Y:S05]  /*3880*/  BSYNC B0 ;  /* 0x0000000000007941 */ /* 0x000fea0003800000 */
.L_x_4132:
        /* <DEDUP_REMOVED lines=20> */
.L_x_4110:
[----:B------:R-:W-:-:S04]  /*39d0*/  LEA R2, P0, R32, c[0x0][0x200], 0x2 ;  /* 0x0000800020027a11 */ /* 0x000fc800078010ff */
[----:B------:R-:W-:-:S05]  /*39e0*/  LEA.HI.X R3, R32, c[0x0][0x204], R33, 0x2, P0 ;  /* 0x0000810020037a11 */ /* 0x000fca00000f1421 */
[----:B------:R0:W-:Y:S04]  /*39f0*/  STG.E [R2.64], R27 ;  /* 0x0000001b02007986 */ /* 0x0001e8000c10190e */
.L_x_4109:
[----:B------:R-:W-:Y:S05]  /*3a00*/  BSYNC B1 ;  /* 0x0000000000017941 */ /* 0x000fea0003800000 */
.L_x_4108:
        /* <DEDUP_REMOVED lines=57> */
.L_x_4137:
        /* <DEDUP_REMOVED lines=77> */
.L_x_4136:
        /* <DEDUP_REMOVED lines=47> */
.L_x_4138:
        /* <DEDUP_REMOVED lines=10> */
.L_x_4140:
[----:B------:R-:W-:Y:S05]  /*4600*/  BSYNC B0 ;  /* 0x0000000000007941 */ /* 0x000fea0003800000 */
.L_x_4139:
        /* <DEDUP_REMOVED lines=13> */
.L_x_4135:
        /* <DEDUP_REMOVED lines=95> */
        .weak           $__internal_34_$__cuda_sm20_div_s64
        .type           $__internal_34_$__cuda_sm20_div_s64,@function
        .size           $__internal_34_$__cuda_sm20_div_s64,(.L_x_6302 - $__internal_34_$__cuda_sm20_div_s64)
$__internal_34_$__cuda_sm20_div_s64:
        /* <DEDUP_REMOVED lines=83> */
[----:B------:R-:W-:Y:S05]  /*5200*/  RET.REL.NODEC R20 `(_ZN5flash32flash_fwd_splitkv_combine_kernelI23Flash_fwd_kernel_traitsILi96ELi64ELi64ELi4ELb0ELb0EN7cutlass10bfloat16_tE19Flash_kernel_traitsILi96ELi64ELi64ELi4ES3_EELi16ELi2ELb1EEEvNS_16Flash_fwd_paramsE) ;  /* 0xffffadf014007950 */ /* 0x000fea0003c3ffff */
.L_x_4141:
        /* <DEDUP_REMOVED lines=15> */
.L_x_6302:


//--------------------- .text._ZN5flash32flash_fwd_splitkv_combine_kernelI23Flash_fwd_kernel_traitsILi96ELi64ELi64ELi4ELb0ELb0EN7cutlass10bfloat16_tE19Flash_kernel_traitsILi96ELi64ELi64ELi4ES3_EELi16ELi1ELb1EEEvNS_16Flash_fwd_paramsE --------------------------
	.section	.text._ZN5flash32flash_fwd_splitkv_combine_kernelI23Flash_fwd_kernel_traitsILi96ELi64ELi64ELi4ELb0ELb0EN7cutlass10bfloat16_tE19Flash_kernel_traitsILi96ELi64ELi64ELi4ES3_EELi16ELi1ELb1EEEvNS_16Flash_fwd_paramsE,"ax",@progbits
	.sectioninfo	@"SHI_REGISTERS=54"
	.align	128
        .global         _ZN5flash32flash_fwd_splitkv_combine_kernelI23Flash_fwd_kernel_traitsILi96ELi64ELi64ELi4ELb0ELb0EN7cutlass10bfloat16_tE19Flash_kernel_traitsILi96ELi64ELi64ELi4ES3_EELi16ELi1ELb1EEEvNS_16Flash_fwd_paramsE
        .type           _ZN5flash32flash_fwd_splitkv_combine_kernelI23Flash_fwd_kernel_traitsILi96ELi64ELi64ELi4ELb0ELb0EN7cutlass10bfloat16_tE19Flash_kernel_traitsILi96ELi64ELi64ELi4ES3_EELi16ELi1ELb1EEEvNS_16Flash_fwd_paramsE,@function
        .size           _ZN5flash32flash_fwd_splitkv_combine_kernelI23Flash_fwd_kernel_traitsILi96ELi64ELi64ELi4ELb0ELb0EN7cutlass10bfloat16_tE19Flash_kernel_traitsILi96ELi64ELi64ELi4ES3_EELi16ELi1ELb1EEEvNS_16Flash_fwd_paramsE,(.L_x_6303 - _ZN5flash32flash_fwd_splitkv_combine_kernelI23Flash_fwd_kernel_traitsILi96ELi64ELi64ELi4ELb0ELb0EN7cutlass10bfloat16_tE19Flash_kernel_traitsILi96ELi64ELi64ELi4ES3_EELi16ELi1ELb1EEEvNS_16Flash_fwd_paramsE)
        .other          _ZN5flash32flash_fwd_splitkv_combine_kernelI23Flash_fwd_kernel_traitsILi96ELi64ELi64ELi4ELb0ELb0EN7cutlass10bfloat16_tE19Flash_kernel_traitsILi96ELi64ELi64ELi4ES3_EELi16ELi1ELb1EEEvNS_16Flash_fwd_paramsE,@"STO_CUDA_ENTRY STV_DEFAULT"
_ZN5flash32flash_fwd_splitkv_combine_kernelI23Flash_fwd_kernel_traitsILi96ELi64ELi64ELi4ELb0ELb0EN7cutlass10bfloat16_tE19Flash_kernel_traitsILi96ELi64ELi64ELi4ES3_EELi16ELi1ELb1EEEvNS_16Flash_fwd_paramsE:
.text._ZN5flash32flash_fwd_splitkv_combine_kernelI23Flash_fwd_kernel_traitsILi96ELi64ELi64ELi4ELb0ELb0EN7cutlass10bfloat16_tE19Flash_kernel_traitsILi96ELi64ELi64ELi4ES3_EELi16ELi1ELb1EEEvNS_16Flash_fwd_paramsE:
        /* <DEDUP_REMOVED lines=23> */
[----:B------:R-:W-:Y:S05]  /*0170*/  CALL.REL.NOINC `($__internal_35_$__cuda_sm20_div_s64) ;  /* 0x00004bb000007944 */ /* 0x000fea0003c00000 */
[----:B------:R-:W-:Y:S05]  /*0180*/  BRA `(.L_x_4143) ;  /* 0x0000017000007947 */ /* 0x000fea0003800000 */
.L_x_4142:
        /* <DEDUP_REMOVED lines=23> */
.L_x_4143:
        /* <DEDUP_REMOVED lines=11> */
[----:B------:R-:W-:Y:S05]  /*03b0*/  CALL.REL.NOINC `($__internal_35_$__cuda_sm20_div_s64) ;  /* 0x0000497000007944 */ /* 0x000fea0003c00000 */
[----:B------:R-:W-:Y:S02]  /*03c0*/  MOV R8, R18 ;  /* 0x0000001200087202 */ /* 0x000fe40000000f00 */
[----:B------:R-:W-:Y:S01]  /*03d0*/  MOV R9, R19 ;  /* 0x0000001300097202 */ /* 0x000fe20000000f00 */
[----:B------:R-:W-:Y:S05]  /*03e0*/  BRA `(.L_x_4146) ;  /* 0x0000013000007947 */ /* 0x000fea0003800000 */
.L_x_4145:
        /* <DEDUP_REMOVED lines=19> */
.L_x_4146:
[----:B------:R-:W-:Y:S05]  /*0520*/  BSYNC B0 ;  /* 0x0000000000007941 */ /* 0x000fea0003800000 */
.L_x_4144:
        /* <DEDUP_REMOVED lines=40> */
[----:B------:R-:W-:Y:S05]  /*07b0*/  CALL.REL.NOINC `($__internal_35_$__cuda_sm20_div_s64) ;  /* 0x0000457000007944 */ /* 0x000fea0003c00000 */
[----:B------:R-:W-:Y:S05]  /*07c0*/  BRA `(.L_x_4149) ;  /* 0x0000013000007947 */ /* 0x000fea0003800000 */
.L_x_4148:
        /* <DEDUP_REMOVED lines=19> */
.L_x_4149:
[----:B------:R-:W-:Y:S05]  /*0900*/  BSYNC B0 ;  /* 0x0000000000007941 */ /* 0x000fea0003800000 */
.L_x_4147:
        /* <DEDUP_REMOVED lines=73> */
[----:B------:R-:W-:Y:S02]  /*0da0*/  MOV R34, R18 ;  /* 0x0000001200227202 */ /* 0x000fe40000000f00 */
[----:B------:R-:W-:Y:S01]  /*0db0*/  MOV R35, R19 ;  /* 0x0000001300237202 */ /* 0x000fe20000000f00 */
[----:B------:R-:W-:Y:S05]  /*0dc0*/  BRA `(.L_x_4152) ;  /* 0x0000013000007947 */ /* 0x000fea0003800000 */
.L_x_4151:
        /* <DEDUP_REMOVED lines=19> */
.L_x_4152:
[----:B------:R-:W-:Y:S05]  /*0f00*/  BSYNC B0 ;  /* 0x0000000000007941 */ /* 0x000fea0003800000 */
.L_x_4150:
        /* <DEDUP_REMOVED lines=42> */
.L_x_4154:
        /* <DEDUP_REMOVED lines=19> */
.L_x_4155:
[----:B------:R-:W-:Y:S05]  /*12e0*/  BSYNC B0 ;  /* 0x0000000000007941 */ /* 0x000fea0003800000 */
.L_x_4153:
        /* <DEDUP_REMOVED lines=133> */
.L_x_4157:
[----:B------:R-:W-:Y:S05]  /*1b40*/  BSYNC B0 ;  /* 0x0000000000007941 */ /* 0x000fea0003800000 */
.L_x_4156:
        /* <DEDUP_REMOVED lines=74> */
[----:B------:R-:W-:Y:S05]  /*1ff0*/  CALL.REL.NOINC `($__internal_35_$__cuda_sm20_div_s64) ;  /* 0x00002d3000007944 */ /* 0x000fea0003c00000 */
        /* <DEDUP_REMOVED lines=10> */
.L_x_4162:
        /* <DEDUP_REMOVED lines=22> */
.L_x_4163:
[----:B------:R-:W-:Y:S05]  /*2200*/  BSYNC B0 ;  /* 0x0000000000007941 */ /* 0x000fea0003800000 */
.L_x_4161:
        /* <DEDUP_REMOVED lines=8> */
[----:B------:R-:W-:Y:S05]  /*2290*/  CALL.REL.NOINC `($__internal_35_$__cuda_sm20_div_s64) ;  /* 0x00002a9000007944 */ /* 0x000fea0003c00000 */
        /* <DEDUP_REMOVED lines=11> */
.L_x_4165:
        /* <DEDUP_REMOVED lines=22> */
.L_x_4166:
[----:B------:R-:W-:Y:S05]  /*24b0*/  BSYNC B0 ;  /* 0x0000000000007941 */ /* 0x000fea0003800000 */
.L_x_4164:
        /* <DEDUP_REMOVED lines=12> */
[----:B------:R-:W-:Y:S05]  /*2580*/  CALL.REL.NOINC `($__internal_35_$__cuda_sm20_div_s64) ;  /* 0x000027a000007944 */ /* 0x000fea0003c00000 */
        /* <DEDUP_REMOVED lines=9> */
.L_x_4168:
        /* <DEDUP_REMOVED lines=22> */
.L_x_4169:
[----:B------:R-:W-:Y:S05]  /*2780*/  BSYNC B0 ;  /* 0x0000000000007941 */ /* 0x000fea0003800000 */
.L_x_4167:
        /* <DEDUP_REMOVED lines=37> */
[----:B------:R-:W-:Y:S05]  /*29e0*/  CALL.REL.NOINC `($__internal_35_$__cuda_sm20_div_s64) ;  /* 0x0000234000007944 */ /* 0x000fea0003c00000 */
        /* <DEDUP_REMOVED lines=11> */
.L_x_4171:
        /* <DEDUP_REMOVED lines=23> */
.L_x_4172:
[----:B------:R-:W-:Y:S05]  /*2c10*/  BSYNC B0 ;  /* 0x0000000000007941 */ /* 0x000fea0003800000 */
.L_x_4170:
        /* <DEDUP_REMOVED lines=8> */
[----:B------:R-:W-:Y:S05]  /*2ca0*/  CALL.REL.NOINC `($__internal_35_$__cuda_sm20_div_s64) ;  /* 0x0000208000007944 */ /* 0x000fea0003c00000 */
        /* <DEDUP_REMOVED lines=11> */
.L_x_4174:
        /* <DEDUP_REMOVED lines=23> */
.L_x_4175:
[----:B------:R-:W-:Y:S05]  /*2ed0*/  BSYNC B0 ;  /* 0x0000000000007941 */ /* 0x000fea0003800000 */
.L_x_4173:
        /* <DEDUP_REMOVED lines=20> */
.L_x_4177:
        /* <DEDUP_REMOVED lines=23> */
.L_x_4178:
[----:B------:R-:W-:Y:S05]  /*3190*/  BSYNC B0 ;  /* 0x0000000000007941 */ /* 0x000fea0003800000 */
.L_x_4176:
        /* <DEDUP_REMOVED lines=25> */
[----:B------:R-:W-:Y:S05]  /*3330*/  CALL.REL.NOINC `($__internal_35_$__cuda_sm20_div_s64) ;  /* 0x000019f000007944 */ /* 0x000fea0003c00000 */
        /* <DEDUP_REMOVED lines=12> */
.L_x_4180:
        /* <DEDUP_REMOVED lines=23> */
.L_x_4181:
[----:B------:R-:W-:Y:S05]  /*3570*/  BSYNC B0 ;  /* 0x0000000000007941 */ /* 0x000fea0003800000 */
.L_x_4179:
        /* <DEDUP_REMOVED lines=29> */
.L_x_4183:
        /* <DEDUP_REMOVED lines=23> */
.L_x_4184:
[----:B------:R-:W-:Y:S05]  /*38c0*/  BSYNC B0 ;  /* 0x0000000000007941 */ /* 0x000fea0003800000 */
.L_x_4182:
        /* <DEDUP_REMOVED lines=20> */
.L_x_4160:
[----:B------:R-:W-:-:S04]  /*3a10*/  LEA R2, P0, R32, c[0x0][0x200], 0x2 ;  /* 0x0000800020027a11 */ /* 0x000fc800078010ff */
[----:B------:R-:W-:-:S05]  /*3a20*/  LEA.HI.X R3, R32, c[0x0][0x204], R33, 0x2, P0 ;  /* 0x0000810020037a11 */ /* 0x000fca00000f1421 */
[----:B------:R0:W-:Y:S04]  /*3a30*/  STG.E [R2.64], R26 ;  /* 0x0000001a02007986 */ /* 0x0001e8000c10190c */
.L_x_4159:
[----:B------:R-:W-:Y:S05]  /*3a40*/  BSYNC B1 ;  /* 0x0000000000017941 */ /* 0x000fea0003800000 */
.L_x_4158:
        /* <DEDUP_REMOVED lines=59> */
.L_x_4187:
        /* <DEDUP_REMOVED lines=77> */
.L_x_4186:
        /* <DEDUP_REMOVED lines=47> */
.L_x_4188:
        /* <DEDUP_REMOVED lines=10> */
.L_x_4190:
[----:B------:R-:W-:Y:S05]  /*4660*/  BSYNC B0 ;  /* 0x0000000000007941 */ /* 0x000fea0003800000 */
.L_x_4189:
        /* <DEDUP_REMOVED lines=13> */
.L_x_4185:
        /* <DEDUP_REMOVED lines=95> */
        .weak           $__internal_35_$__cuda_sm20_div_s64
        .type           $__internal_35_$__cuda_sm20_div_s64,@function
        .size           $__internal_35_$__cuda_sm20_div_s64,(.L_x_6303 - $__internal_35_$__cuda_sm20_div_s64)
$__internal_35_$__cuda_sm20_div_s64:
        /* <DEDUP_REMOVED lines=83> */
[----:B------:R-:W-:Y:S06]  /*5260*/  RET.REL.NODEC R38 `(_ZN5flash32flash_fwd_splitkv_combine_kernelI23Flash_fwd_kernel_traitsILi96ELi64ELi64ELi4ELb0ELb0EN7cutlass10bfloat16_tE19Flash_kernel_traitsILi96ELi64ELi64ELi4ES3_EELi16ELi1ELb1EEEvNS_16Flash_fwd_paramsE) ;  /* 0xffffad9026007950 */ /* 0x000fec0003c3ffff */
.L_x_4191:
        /* <DEDUP_REMOVED lines=9> */
.L_x_6303:


//--------------------- .text._ZN5flash24flash_fwd_splitkv_kernelI23Flash_fwd_kernel_traitsILi96ELi64ELi64ELi4ELb0ELb0EN7cutlass10bfloat16_tE19Flash_kernel_traitsILi96ELi64ELi64ELi4ES3_EELb1ELb0ELb0ELb0ELb0ELb0ELb0ELb0EEEvNS_16Flash_fwd_paramsE --------------------------
	.section	.text._ZN5flash24flash_fwd_splitkv_kernelI23Flash_fwd_kernel_traitsILi96ELi64ELi64ELi4ELb0ELb0EN7cutlass10bfloat16_tE19Flash_kernel_traitsILi96ELi64ELi64ELi4ES3_EELb1ELb0ELb0ELb0ELb0ELb0ELb0ELb0EEEvNS_16Flash_fwd_paramsE,"ax",@progbits
	.sectioninfo	@"SHI_REGISTERS=162"
	.align	128
        .global         _ZN5flash24flash_fwd_splitkv_kernelI23Flash_fwd_kernel_traitsILi96ELi64ELi64ELi4ELb0ELb0EN7cutlass10bfloat16_tE19Flash_kernel_traitsILi96ELi64ELi64ELi4ES3_EELb1ELb0ELb0ELb0ELb0ELb0ELb0ELb0EEEvNS_16Flash_fwd_paramsE
        .type           _ZN5flash24flash_fwd_splitkv_kernelI23Flash_fwd_kernel_traitsILi96ELi64ELi64ELi4ELb0ELb0EN7cutlass10bfloat16_tE19Flash_kernel_traitsILi96ELi64ELi64ELi4ES3_EELb1ELb0ELb0ELb0ELb0ELb0ELb0ELb0EEEvNS_16Flash_fwd_paramsE,@function
        .size           _ZN5flash24flash_fwd_splitkv_kernelI23Flash_fwd_kernel_traitsILi96ELi64ELi64ELi4ELb0ELb0EN7cutlass10bfloat16_tE19Flash_kernel_traitsILi96ELi64ELi64ELi4ES3_EELb1ELb0ELb0ELb0ELb0ELb0ELb0ELb0EEEvNS_16Flash_fwd_paramsE,(.L_x_6360 - _ZN5flash24flash_fwd_splitkv_kernelI23Flash_fwd_kernel_traitsILi96ELi64ELi64ELi4ELb0ELb0EN7cutlass10bfloat16_tE19Flash_kernel_traitsILi96ELi64ELi64ELi4ES3_EELb1ELb0ELb0ELb0ELb0ELb0ELb0ELb0EEEvNS_16Flash_fwd_paramsE)
        .other          _ZN5flash24flash_fwd_splitkv_kernelI23Flash_fwd_kernel_traitsILi96ELi64ELi64ELi4ELb0ELb0EN7cutlass10bfloat16_tE19Flash_kernel_traitsILi96ELi64ELi64ELi4ES3_EELb1ELb0ELb0ELb0ELb0ELb0ELb0ELb0EEEvNS_16Flash_fwd_paramsE,@"STO_CUDA_ENTRY STV_DEFAULT"
_ZN5flash24flash_fwd_splitkv_kernelI23Flash_fwd_kernel_traitsILi96ELi64ELi64ELi4ELb0ELb0EN7cutlass10bfloat16_tE19Flash_kernel_traitsILi96ELi64ELi64ELi4ES3_EELb1ELb0ELb0ELb0ELb0ELb0ELb0ELb0EEEvNS_16Flash_fwd_paramsE:
.text._ZN5flash24flash_fwd_splitkv_kernelI23Flash_fwd_kernel_traitsILi96ELi64ELi64ELi4ELb0ELb0EN7cutlass10bfloat16_tE19Flash_kernel_traitsILi96ELi64ELi64ELi4ES3_EELb1ELb0ELb0ELb0ELb0ELb0ELb0ELb0EEEvNS_16Flash_fwd_paramsE:
        /* <DEDUP_REMOVED lines=33> */
.L_x_4192:
[----:B-1-34-:R-:W-:Y:S02]  /*0210*/  MOV R0, c[0x0][0x218] ;  /* 0x0000860000007a02 */ /* 0x01afe40000000f00 */
.L_x_4193:
[----:B------:R-:W-:-:S04]  /*0220*/  ISETP.NE.U32.AND P2, PT, RZ, c[0x0][0x258], PT ;  /* 0x00009600ff007a0c */ /* 0x000fc80003f45070 */
[----:B------:R-:W-:-:S13]  /*0230*/  ISETP.NE.AND.EX P2, PT, RZ, c[0x0][0x25c], PT, P2 ;  /* 0x00009700ff007a0c */ /* 0x000fda0003f45320 */
[----:B------:R-:W-:-:S05]  /*0240*/  @P2 IMAD.WIDE R8, R21, R4, c[0x0][0x258] ;  /* 0x0000960015082625 */ /* 0x000fca00078e0204 */
[----:B-1----:R-:W2:Y:S01]  /*0250*/  @P2 LDG.E R7, [R8.64] ;  /* 0x0000000808072981 */ /* 0x002ea2000c1e1900 */
        /* <DEDUP_REMOVED lines=20> */
[----:B------:R-:W-:Y:S01]  /*03a0*/  SHF.R.S32.HI R5, RZ, 0x6, R5 ;  /* 0x00000006ff057819 */ /* 0x000fe20000011405 */
[----:B------:R-:W1:Y:S01]  /*03b0*/  S2R R6, SR_TID.X ;  /* 0x0000000000067919 */ /* 0x000e620000002100 */
        /* <DEDUP_REMOVED lines=16> */
[----:B------:R-:W-:Y:S02]  /*04c0*/  @P0 IMAD.WIDE.U32 R12, R122, c[0x0][0x1e8], RZ ;  /* 0x00007a007a0c0a25 */ /* 0x000fe400078e00ff */
[----:B------:R-:W-:Y:S02]  /*04d0*/  SHF.L.U32 R2, R6, 0x3, RZ ;  /* 0x0000000306027819 */ /* 0x000fe400000006ff */
[----:B------:R-:W-:Y:S02]  /*04e0*/  @P0 IMAD R7, R122, c[0x0][0x1ec], R13 ;  /* 0x00007b007a070a24 */ /* 0x000fe400078e020d */
[----:B------:R-:W-:Y:S01]  /*04f0*/  @!P0 IMAD R8, R8, c[0x0][0x1e0], RZ ;  /* 0x0000780008088a24 */ /* 0x000fe200078e02ff */
[----:B------:R-:W-:Y:S01]  /*0500*/  SHF.R.S32.HI R3, RZ, 0x1f, R2 ;  /* 0x0000001fff037819 */ /* 0x000fe20000011402 */
[----:B------:R-:W-:Y:S02]  /*0510*/  @P0 IMAD.MOV.U32 R4, RZ, RZ, R12 ;  /* 0x000000ffff040224 */ /* 0x000fe400078e000c */
[----:B------:R-:W-:-:S04]  /*0520*/  @!P0 IMAD.WIDE.U32 R12, R21, c[0x0][0x1e0], RZ ;  /* 0x00007800150c8a25 */ /* 0x000fc800078e00ff */
[----:B------:R-:W-:Y:S01]  /*0530*/  @!P0 IMAD R11, R21, c[0x0][0x1e4], R8 ;  /* 0x00007900150b8a24 */ /* 0x000fe200078e0208 */
[----:B------:R-:W-:Y:S01]  /*0540*/  @!P0 MOV R4, R12 ;  /* 0x0000000c00048202 */ /* 0x000fe20000000f00 */
[----:B------:R-:W-:-:S04]  /*0550*/  IMAD.WIDE.U32 R8, R15, c[0x0][0x1e8], R2 ;  /* 0x00007a000f087a25 */ /* 0x000fc800078e0002 */
        /* <DEDUP_REMOVED lines=8> */
[----:B------:R-:W-:-:S02]  /*05e0*/  IMAD R0, R21, c[0x0][0x1c0], R10 ;  /* 0x0000700015007a24 */ /* 0x000fc400078e020a */
[C---:B------:R-:W-:Y:S02]  /*05f0*/  IMAD R13, R10.reuse, c[0x0][0x1f4], R13 ;  /* 0x00007d000a0d7a24 */ /* 0x040fe400078e020d */
[----:B------:R-:W-:Y:S01]  /*0600*/  IMAD.WIDE.U32 R10, R10, c[0x0][0x1f0], R8 ;  /* 0x00007c000a0a7a25 */ /* 0x000fe200078e0008 */
[C---:B------:R-:W-:Y:S02]  /*0610*/  IADD3 R9, R2.reuse, 0x20, RZ ;  /* 0x0000002002097810 */ /* 0x040fe40007ffe0ff */
[----:B------:R-:W-:Y:S01]  /*0620*/  IADD3 R8, R2, 0x40, RZ ;  /* 0x0000004002087810 */ /* 0x000fe20007ffe0ff */
        /* <DEDUP_REMOVED lines=16> */
.L_x_4196:
[----:B------:R-:W-:Y:S05]  /*0730*/  BSYNC B0 ;  /* 0x0000000000007941 */ /* 0x000fea0003800000 */
.L_x_4195:
        /* <DEDUP_REMOVED lines=19> */
.L_x_4198:
[----:B------:R-:W-:Y:S05]  /*0870*/  BSYNC B0 ;  /* 0x0000000000007941 */ /* 0x000fea0003800000 */
.L_x_4197:
        /* <DEDUP_REMOVED lines=13> */
.L_x_4194:
        /* <DEDUP_REMOVED lines=47> */
[----:B------:R-:W-:Y:S01]  /*0c40*/  IABS R0, c[0x0][0x1c8] ;  /* 0x0000720000007a13 */ /* 0x000fe20000000000 */
[----:B------:R-:W-:-:S03]  /*0c50*/  IMAD.MOV.U32 R8, RZ, RZ, RZ ;  /* 0x000000ffff087224 */ /* 0x000fc600078e00ff */
        /* <DEDUP_REMOVED lines=32> */
[C---:B------:R-:W-:Y:S02]  /*0e60*/  IMAD R13, R30.reuse, c[0x0][0x18c], R13 ;  /* 0x000063001e0d7a24 */ /* 0x040fe400078e020d */
[----:B------:R-:W-:Y:S01]  /*0e70*/  IMAD.WIDE.U32 R30, R30, c[0x0][0x188], RZ ;  /* 0x000062001e1e7a25 */ /* 0x000fe200078e00ff */
[----:B------:R-:W-:-:S04]  /*0e80*/  IADD3 R17, R17, R2, RZ ;  /* 0x0000000211117210 */ /* 0x000fc80007ffe0ff */
[----:B------:R-:W-:Y:S01]  /*0e90*/  IADD3 R13, R31, R13, RZ ;  /* 0x0000000d1f0d7210 */ /* 0x000fe20007ffe0ff */
[----:B------:R-:W-:-:S04]  /*0ea0*/  IMAD.WIDE.U32 R28, R3, c[0x0][0x198], R16 ;  /* 0x00006600031c7a25 */ /* 0x000fc800078e0010 */
[----:B------:R-:W-:Y:S02]  /*0eb0*/  IMAD.IADD R29, R29, 0x1, R11 ;  /* 0x000000011d1d7824 */ /* 0x000fe400078e020b */
[----:B------:R-:W-:Y:S02]  /*0ec0*/  IMAD R11, R9, c[0x0][0x1b0], RZ ;  /* 0x00006c00090b7a24 */ /* 0x000fe400078e02ff */
[----:B------:R-:W-:-:S04]  /*0ed0*/  IMAD.WIDE.U32 R28, R8, c[0x0][0x1b0], R28 ;  /* 0x00006c00081c7a25 */ /* 0x000fc800078e001c */
[----:B------:R-:W-:-:S04]  /*0ee0*/  IMAD R11, R8, c[0x0][0x1b4], R11 ;  /* 0x00006d00080b7a24 */ /* 0x000fc800078e020b */
[----:B------:R-:W-:Y:S01]  /*0ef0*/  IMAD.IADD R11, R29, 0x1, R11 ;  /* 0x000000011d0b7824 */ /* 0x000fe200078e020b */
[----:B------:R-:W-:Y:S05]  /*0f00*/  BRA `(.L_x_4200) ;  /* 0x0000043000007947 */ /* 0x000fea0003800000 */
.L_x_4199:
        /* <DEDUP_REMOVED lines=17> */
.L_x_4201:
[----:B------:R-:W-:Y:S01]  /*1020*/  IABS R5, c[0x0][0x1c8] ;  /* 0x0000720000057a13 */ /* 0x000fe20000000000 */
[----:B------:R-:W-:-:S03]  /*1030*/  @P3 IMAD.IADD R13, R2, 0x1, R13 ;  /* 0x00000001020d3824 */ /* 0x000fc600078e020d */
[----:B------:R-:W1:Y:S01]  /*1040*/  I2F.RP R11, R5 ;  /* 0x00000005000b7306 */ /* 0x000e620000209400 */
[----:B------:R-:W-:-:S04]  /*1050*/  @P3 IMAD.WIDE.U32 R30, R13, c[0x0][0x1a0], RZ ;  /* 0x000068000d1e3a25 */ /* 0x000fc800078e00ff */
[----:B------:R-:W-:-:S03]  /*1060*/  @P3 IMAD R13, R13, c[0x0][0x1a4], R31 ;  /* 0x000069000d0d3a24 */ /* 0x000fc600078e021f */
        /* <DEDUP_REMOVED lines=8> */
[----:B------:R-:W-:-:S03]  /*10f0*/  MOV R17, R9 ;  /* 0x0000000900117202 */ /* 0x000fc60000000f00 */
[----:B------:R-:W-:Y:S02]  /*1100*/  IMAD.MOV.U32 R16, RZ, RZ, R12 ;  /* 0x000000ffff107224 */ /* 0x000fe400078e000c */
        /* <DEDUP_REMOVED lines=12> */
[----:B------:R-:W-:-:S05]  /*11d0*/  SHF.R.S32.HI R5, RZ, 0x1f, R3 ;  /* 0x0000001fff057819 */ /* 0x000fca0000011403 */
[----:B------:R-:W-:-:S04]  /*11e0*/  IMAD R4, R5, c[0x0][0x198], RZ ;  /* 0x0000660005047a24 */ /* 0x000fc800078e02ff */
[----:B------:R-:W-:Y:S02]  /*11f0*/  IMAD R11, R3, c[0x0][0x19c], R4 ;  /* 0x00006700030b7a24 */ /* 0x000fe400078e0204 */
[----:B------:R-:W-:-:S03]  /*1200*/  @P2 IADD3 R8, R8, 0x1, RZ ;  /* 0x0000000108082810 */ /* 0x000fc60007ffe0ff */
[----:B------:R-:W-:Y:S02]  /*1210*/  IADD3 R17, R17, R11, RZ ;  /* 0x0000000b11117210 */ /* 0x000fe40007ffe0ff */
[----:B------:R-:W-:Y:S02]  /*1220*/  @!P1 IADD3 R8, -R8, RZ, RZ ;  /* 0x000000ff08089210 */ /* 0x000fe40007ffe1ff */
[----:B------:R-:W-:-:S04]  /*1230*/  @!P0 LOP3.LUT R8, RZ, c[0x0][0x1c8], RZ, 0x33, !PT ;  /* 0x00007200ff088a12 */ /* 0x000fc800078e33ff */
        /* <DEDUP_REMOVED lines=16> */
.L_x_4200:
[----:B------:R-:W-:Y:S01]  /*1340*/  ISETP.NE.AND P0, PT, R122, -0x1, PT ;  /* 0xffffffff7a00780c */ /* 0x000fe20003f05270 */
[----:B------:R-:W-:Y:S01]  /*1350*/  IMAD R9, R9, c[0x0][0x1b8], RZ ;  /* 0x00006e0009097a24 */ /* 0x000fe200078e02ff */
[----:B------:R-:W-:Y:S01]  /*1360*/  SHF.R.S32.HI R17, RZ, 0x1f, R6 ;  /* 0x0000001fff117819 */ /* 0x000fe20000011406 */
[----:B------:R-:W-:Y:S03]  /*1370*/  BSSY B0, `(.L_x_4202) ;  /* 0x000006c000007945 */ /* 0x000fe60003800000 */
[----:B------:R-:W-:-:S04]  /*1380*/  LEA.HI R23, R17, R6, RZ, 0x2 ;  /* 0x0000000611177211 */ /* 0x000fc800078f10ff */
[----:B------:R-:W-:Y:S02]  /*1390*/  LOP3.LUT R29, R23, 0xfffffffc, RZ, 0xc0, !PT ;  /* 0xfffffffc171d7812 */ /* 0x000fe400078ec0ff */
[----:B------:R-:W-:Y:S01]  /*13a0*/  SHF.R.S32.HI R26, RZ, 0x2, R23 ;  /* 0x00000002ff1a7819 */ /* 0x000fe20000011417 */
[----:B------:R-:W-:Y:S01]  /*13b0*/  @!P0 IMAD.WIDE.U32 R32, R21, c[0x0][0x178], RZ ;  /* 0x00005e0015208a25 */ /* 0x000fe200078e00ff */
[----:B-----5:R-:W-:Y:S02]  /*13c0*/  @!P0 SHF.R.S32.HI R0, RZ, 0x1f, R21 ;  /* 0x0000001fff008819 */ /* 0x020fe40000011415 */
[----:B------:R-:W-:Y:S01]  /*13d0*/  LEA.HI R23, R23, R26, RZ, 0x1 ;  /* 0x0000001a17177211 */ /* 0x000fe200078f08ff */
[----:B------:R-:W-:Y:S01]  /*13e0*/  IMAD.IADD R128, R6, 0x1, -R29 ;  /* 0x0000000106807824 */ /* 0x000fe200078e0a1d */
[----:B------:R-:W-:Y:S01]  /*13f0*/  SHF.R.S32.HI R27, RZ, 0x1f, R26 ;  /* 0x0000001fff1b7819 */ /* 0x000fe2000001141a */
[----:B------:R-:W-:Y:S01]  /*1400*/  @!P0 IMAD R0, R0, c[0x0][0x178], RZ ;  /* 0x00005e0000008a24 */ /* 0x000fe200078e02ff */
[----:B------:R-:W-:Y:S01]  /*1410*/  LOP3.LUT R23, R23, 0x7fffffe, RZ, 0xc0, !PT ;  /* 0x07fffffe17177812 */ /* 0x000fe200078ec0ff */
[----:B------:R-:W-:-:S03]  /*1420*/  @P0 IMAD.WIDE.U32 R18, R122, c[0x0][0x190], RZ ;  /* 0x000064007a120a25 */ /* 0x000fc600078e00ff */
[----:B------:R-:W-:Y:S01]  /*1430*/  IADD3 R23, R26, -R23, RZ ;  /* 0x800000171a177210 */ /* 0x000fe20007ffe0ff */
[----:B------:R-:W-:Y:S01]  /*1440*/  @!P0 IMAD R0, R21, c[0x0][0x17c], R0 ;  /* 0x00005f0015008a24 */ /* 0x000fe200078e0200 */
[----:B------:R-:W-:Y:S01]  /*1450*/  LEA.HI R21, R17, R6, RZ, 0x3 ;  /* 0x0000000611157211 */ /* 0x000fe200078f18ff */
[----:B------:R-:W-:Y:S02]  /*1460*/  IMAD.SHL.U32 R128, R128, 0x8, RZ ;  /* 0x0000000880807824 */ /* 0x000fe400078e00ff */
[----:B------:R-:W-:Y:S01]  /*1470*/  @P0 IMAD R19, R122, c[0x0][0x194], R19 ;  /* 0x000065007a130a24 */ /* 0x000fe200078e0213 */
[----:B------:R-:W-:Y:S01]  /*1480*/  SHF.R.S32.HI R14, RZ, 0x3, R21 ;  /* 0x00000003ff0e7819 */ /* 0x000fe20000011415 */
[----:B------:R-:W-:Y:S01]  /*1490*/  @!P0 IMAD.IADD R19, R33, 0x1, R0 ;  /* 0x0000000121138824 */ /* 0x000fe200078e0200 */
[----:B------:R-:W-:Y:S01]  /*14a0*/  IADD3 R28, P2, R128, R28, RZ ;  /* 0x0000001c801c7210 */ /* 0x000fe20007f5e0ff */
[----:B------:R-:W-:Y:S01]  /*14b0*/  @!P0 IMAD.MOV.U32 R18, RZ, RZ, R32 ;  /* 0x000000ffff128224 */ /* 0x000fe200078e0020 */
[----:B------:R-:W-:Y:S01]  /*14c0*/  SHF.R.S32.HI R2, RZ, 0x1f, R128 ;  /* 0x0000001fff027819 */ /* 0x000fe20000011480 */
[----:B------:R-:W-:Y:S01]  /*14d0*/  IMAD.SHL.U32 R29, R14, 0x40, RZ ;  /* 0x000000400e1d7824 */ /* 0x000fe200078e00ff */
[-C--:B------:R-:W-:Y:S01]  /*14e0*/  LEA.HI R0, R17, R6.reuse, RZ, 0x5 ;  /* 0x0000000611007211 */ /* 0x080fe200078f28ff */
[----:B------:R-:W-:Y:S01]  /*14f0*/  IMAD R97, R27, c[0x0][0x198], RZ ;  /* 0x000066001b617a24 */ /* 0x000fe200078e02ff */
[----:B------:R-:W-:Y:S01]  /*1500*/  LEA.HI R17, R17, R6, RZ, 0x4 ;  /* 0x0000000611117211 */ /* 0x000fe200078f20ff */
[----:B------:R-:W-:Y:S01]  /*1510*/  IMAD.WIDE R24, R25, 0x40, R26 ;  /* 0x0000004019187825 */ /* 0x000fe200078e021a */
[----:B------:R-:W-:-:S02]  /*1520*/  LOP3.LUT R29, R29, 0xc0, RZ, 0xc0, !PT ;  /* 0x000000c01d1d7812 */ /* 0x000fc400078ec0ff */
[----:B------:R-:W-:Y:S01]  /*1530*/  IADD3 R30, P1, R128, R30, RZ ;  /* 0x0000001e801e7210 */ /* 0x000fe20007f3e0ff */
[----:B------:R-:W-:Y:S01]  /*1540*/  IMAD R97, R26, c[0x0][0x19c], R97 ;  /* 0x000067001a617a24 */ /* 0x000fe200078e0261 */
[----:B------:R-:W-:Y:S02]  /*1550*/  LOP3.LUT R33, R29, 0x18, R128, 0xf8, !PT ;  /* 0x000000181d217812 */ /* 0x000fe400078ef880 */
[----:B------:R-:W-:Y:S01]  /*1560*/  SHF.R.U32.HI R12, RZ, 0x3, R29 ;  /* 0x00000003ff0c7819 */ /* 0x000fe2000001161d */
[----:B------:R-:W-:Y:S01]  /*1570*/  IMAD.X R29, R2, 0x1, R11, P2 ;  /* 0x00000001021d7824 */ /* 0x000fe200010e060b */
[----:B------:R-:W-:Y:S01]  /*1580*/  IADD3 R18, P0, R128, R18, RZ ;  /* 0x0000001280127210 */ /* 0x000fe20007f1e0ff */
[----:B------:R-:W-:Y:S01]  /*1590*/  IMAD.X R31, R2, 0x1, R13, P1 ;  /* 0x00000001021f7824 */ /* 0x000fe200008e060d */
[----:B------:R-:W-:Y:S01]  /*15a0*/  LOP3.LUT R11, R17, 0xfffffff0, RZ, 0xc0, !PT ;  /* 0xfffffff0110b7812 */ /* 0x000fe200078ec0ff */
[----:B------:R-:W-:Y:S01]  /*15b0*/  IMAD.WIDE.U32 R98, R26, c[0x0][0x198], R28 ;  /* 0x000066001a627a25 */ /* 0x000fe200078e001c */
[----:B------:R-:W-:-:S02]  /*15c0*/  SHF.R.S32.HI R4, RZ, 0x5, R0 ;  /* 0x00000005ff047819 */ /* 0x000fc40000011400 */
[----:B------:R-:W-:Y:S01]  /*15d0*/  IADD3 R20, -R11, R6, RZ ;  /* 0x000000060b147210 */ /* 0x000fe20007ffe1ff */
[----:B------:R-:W-:Y:S01]  /*15e0*/  IMAD.X R19, R2, 0x1, R19, P0 ;  /* 0x0000000102137824 */ /* 0x000fe200000e0613 */
[----:B------:R-:W-:Y:S01]  /*15f0*/  LOP3.LUT R12, R33, R12, RZ, 0x3c, !PT ;  /* 0x0000000c210c7212 */ /* 0x000fe200078e3cff */
[----:B------:R-:W-:Y:S01]  /*1600*/  IMAD R125, R4, 0x8, R23 ;  /* 0x00000008047d7824 */ /* 0x000fe200078e0217 */
[----:B------:R-:W-:Y:S01]  /*1610*/  IADD3 R88, P0, R26, R3, RZ ;  /* 0x000000031a587210 */ /* 0x000fe20007f1e0ff */
[----:B------:R-:W-:Y:S01]  /*1620*/  IMAD R3, R8, c[0x0][0x1bc], R9 ;  /* 0x00006f0008037a24 */ /* 0x000fe200078e0209 */
[----:B------:R-:W-:Y:S01]  /*1630*/  LEA.HI R13, R20, R20, RZ, 0x1 ;  /* 0x00000014140d7211 */ /* 0x000fe200078f08ff */
[----:B------:R-:W-:Y:S01]  /*1640*/  IMAD.WIDE.U32 R8, R8, c[0x0][0x1b8], R30 ;  /* 0x00006e0008087a25 */ /* 0x000fe200078e001e */
[----:B------:R-:W-:Y:S02]  /*1650*/  SHF.R.S32.HI R23, RZ, 0x1f, R10 ;  /* 0x0000001fff177819 */ /* 0x000fe4000001140a */
[----:B------:R-:W-:Y:S01]  /*1660*/  IADD3 R97, R99, R97, RZ ;  /* 0x0000006163617210 */ /* 0x000fe20007ffe0ff */
[----:B------:R-:W-:Y:S01]  /*1670*/  IMAD.U32 R125, R125, 0x20, R12 ;  /* 0x000000207d7d7824 */ /* 0x000fe200078e000c */
[----:B------:R-:W-:Y:S01]  /*1680*/  SHF.R.S32.HI R12, RZ, 0x1f, R13 ;  /* 0x0000001fff0c7819 */ /* 0x000fe2000001140d */
[----:B------:R-:W-:Y:S01]  /*1690*/  IMAD.X R2, R27, 0x1, R5, P0 ;  /* 0x000000011b027824 */ /* 0x000fe200000e0605 */
[----:B------:R-:W-:Y:S01]  /*16a0*/  SHF.R.S32.HI R5, RZ, 0x1, R13 ;  /* 0x00000001ff057819 */ /* 0x000fe2000001140d */
[----:B------:R-:W-:Y:S01]  /*16b0*/  IMAD.IADD R29, R9, 0x1, R3 ;  /* 0x00000001091d7824 */ /* 0x000fe200078e0203 */
[----:B------:R-:W-:Y:S01]  /*16c0*/  LOP3.LUT R3, R0, 0xffffffe0, RZ, 0xc0, !PT ;  /* 0xffffffe000037812 */ /* 0x000fe200078ec0ff */
[----:B------:R-:W-:Y:S01]  /*16d0*/  IMAD.IADD R9, R126, 0x1, -R15 ;  /* 0x000000017e097824 */ /* 0x000fe200078e0a0f */
[----:B------:R-:W-:Y:S01]  /*16e0*/  LEA.HI R12, R12, R5, RZ, 0x2 ;  /* 0x000000050c0c7211 */ /* 0x000fe200078f10ff */
[----:B------:R-:W-:Y:S01]  /*16f0*/  IMAD R23, R23, c[0x0][0x1a8], RZ ;  /* 0x00006a0017177a24 */ /* 0x000fe200078e02ff */
[----:B------:R-:W-:Y:S01]  /*1700*/  IADD3 R119, R128, 0x20, RZ ;  /* 0x0000002080777810 */ /* 0x000fe20007ffe0ff */
[----:B------:R-:W-:Y:S01]  /*1710*/  IMAD.MOV.U32 R28, RZ, RZ, R8 ;  /* 0x000000ffff1c7224 */ /* 0x000fe200078e0008 */
[----:B------:R-:W-:Y:S01]  /*1720*/  ISETP.GE.AND P0, PT, R26, R9, PT ;  /* 0x000000091a00720c */ /* 0x000fe20003f06270 */
[----:B------:R-:W-:Y:S01]  /*1730*/  IMAD R23, R10, c[0x0][0x1ac], R23 ;  /* 0x00006b000a177a24 */ /* 0x000fe200078e0217 */
[----:B------:R-:W-:Y:S01]  /*1740*/  LOP3.LUT R12, R12, 0xfffffffc, RZ, 0xc0, !PT ;  /* 0xfffffffc0c0c7812 */ /* 0x000fe200078ec0ff */
[----:B------:R-:W-:Y:S01]  /*1750*/  IMAD.WIDE.U32 R10, R10, c[0x0][0x1a8], R18 ;  /* 0x00006a000a0a7a25 */ /* 0x000fe200078e0012 */
[----:B------:R-:W-:-:S02]  /*1760*/  IADD3 R118, R128, 0x40, RZ ;  /* 0x0000004080767810 */ /* 0x000fc40007ffe0ff */
[----:B------:R-:W-:Y:S01]  /*1770*/  SHF.L.U32 R125, R125, 0x1, RZ ;  /* 0x000000017d7d7819 */ /* 0x000fe200000006ff */
[----:B------:R-:W-:Y:S02]  /*1780*/  IMAD.IADD R12, R5, 0x1, -R12 ;  /* 0x00000001050c7824 */ /* 0x000fe400078e0a0c */
[----:B------:R-:W-:Y:S02]  /*1790*/  IMAD R19, R2, c[0x0][0x1a0], RZ ;  /* 0x0000680002137a24 */ /* 0x000fe400078e02ff */
[----:B------:R-:W-:Y:S01]  /*17a0*/  IMAD.MOV.U32 R5, RZ, RZ, 0x10 ;  /* 0x00000010ff057424 */ /* 0x000fe200078e00ff */
[----:B------:R-:W-:Y:S01]  /*17b0*/  LOP3.LUT P1, RZ, R12, 0x2, RZ, 0xc0, !PT ;  /* 0x000000020cff7812 */ /* 0x000fe2000782c0ff */
[C---:B------:R-:W-:Y:S02]  /*17c0*/  IMAD R19, R88.reuse, c[0x0][0x1a4], R19 ;  /* 0x0000690058137a24 */ /* 0x040fe400078e0213 */
[----:B------:R-:W-:-:S04]  /*17d0*/  IMAD.WIDE.U32 R88, R88, c[0x0][0x1a0], R28 ;  /* 0x0000680058587a25 */ /* 0x000fc800078e001c */
[----:B------:R-:W-:Y:S01]  /*17e0*/  IMAD.IADD R18, R6, 0x1, -R3 ;  /* 0x0000000106127824 */ /* 0x000fe200078e0a03 */
[----:B------:R-:W-:Y:S01]  /*17f0*/  SEL R3, R5, 0xfffffff0, !P1 ;  /* 0xfffffff005037807 */ /* 0x000fe20004800000 */
        /* <DEDUP_REMOVED lines=35> */
.L_x_4203:
[----:B------:R-:W-:Y:S05]  /*1a30*/  BSYNC B0 ;  /* 0x0000000000007941 */ /* 0x000fea0003800000 */
.L_x_4202:
        /* <DEDUP_REMOVED lines=36> */
.L_x_4205:
[----:B------:R-:W-:Y:S05]  /*1c80*/  BSYNC B0 ;  /* 0x0000000000007941 */ /* 0x000fea0003800000 */
.L_x_4204:
        /* <DEDUP_REMOVED lines=33> */
.L_x_4207:
[----:B------:R-:W-:Y:S05]  /*1ea0*/  BSYNC B0 ;  /* 0x0000000000007941 */ /* 0x000fea0003800000 */
.L_x_4206:
        /* <DEDUP_REMOVED lines=34> */
.L_x_4209:
[----:B------:R-:W-:Y:S05]  /*20d0*/  BSYNC B0 ;  /* 0x0000000000007941 */ /* 0x000fea0003800000 */
.L_x_4208:
[----:B------:R-:W0:Y:S01]  /*20e0*/  LDGDEPBAR ;  /* 0x00000000000079af */ /* 0x000e220000000000 */
[----:B--2---:R-:W-:Y:S01]  /*20f0*/  SHF.R.S32.HI R10, RZ, 0x4, R17 ;  /* 0x00000004ff0a7819 */ /* 0x004fe20000011411 */
[----:B------:R-:W-:Y:S01]  /*2100*/  IMAD.SHL.U32 R12, R12, 0x40, RZ ;  /* 0x000000400c0c7824 */ /* 0x000fe200078e00ff */
[----:B------:R-:W-:Y:S01]  /*2110*/  LOP3.LUT R21, R21, 0xfffffff8, RZ, 0xc0, !PT ;  /* 0xfffffff815157812 */ /* 0x000fe200078ec0ff */
[C---:B------:R-:W-:Y:S01]  /*2120*/  IMAD.SHL.U32 R87, R6.reuse, 0x2, RZ ;  /* 0x0000000206577824 */ /* 0x040fe200078e00ff */
[----:B------:R-:W-:Y:S01]  /*2130*/  LEA.HI R17, R17, R10, RZ, 0x1 ;  /* 0x0000000a11117211 */ /* 0x000fe200078f08ff */
[----:B------:R-:W-:Y:S01]  /*2140*/  BSSY B0, `(.L_x_4210) ;  /* 0x0000051000007945 */ /* 0x000fe20003800000 */
[----:B------:R-:W-:Y:S01]  /*2150*/  LOP3.LUT R11, R13, 0x7fffffe, RZ, 0xc0, !PT ;  /* 0x07fffffe0d0b7812 */ /* 0x000fe200078ec0ff */
[----:B------:R-:W-:Y:S01]  /*2160*/  IMAD.IADD R21, R6, 0x1, -R21 ;  /* 0x0000000106157824 */ /* 0x000fe200078e0a15 */
[----:B------:R-:W-:Y:S02]  /*2170*/  LOP3.LUT R17, R17, 0xfffffffe, RZ, 0xc0, !PT ;  /* 0xfffffffe11117812 */ /* 0x000fe400078ec0ff */
[----:B------:R-:W-:Y:S01]  /*2180*/  ISETP.GE.AND P1, PT, R26, R9, PT ;  /* 0x000000091a00720c */ /* 0x000fe20003f26270 */
[----:B------:R-:W-:Y:S01]  /*2190*/  IMAD.IADD R16, R20, 0x1, -R11 ;  /* 0x0000000114107824 */ /* 0x000fe200078e0a0b */
[----:B------:R-:W-:Y:S01]  /*21a0*/  SHF.R.S32.HI R19, RZ, 0x1f, R20 ;  /* 0x0000001fff137819 */ /* 0x000fe20000011414 */
[----:B------:R-:W-:Y:S01]  /*21b0*/  IMAD.IADD R17, R10, 0x1, -R17 ;  /* 0x000000010a117824 */ /* 0x000fe200078e0a11 */
[----:B------:R-:W-:Y:S01]  /*21c0*/  LEA.HI R11, R21, R21, RZ, 0x1 ;  /* 0x00000015150b7211 */ /* 0x000fe200078f08ff */
[----:B------:R-:W-:Y:S01]  /*21d0*/  IMAD R10, R4, 0x10, R15 ;  /* 0x00000010040a7824 */ /* 0x000fe200078e020f */
[----:B------:R-:W-:Y:S01]  /*21e0*/  LEA.HI R19, R19, R20, RZ, 0x3 ;  /* 0x0000001413137211 */ /* 0x000fe200078f18ff */
[----:B------:R-:W-:Y:S01]  /*21f0*/  IMAD.SHL.U32 R13, R17, 0x8, RZ ;  /* 0x00000008110d7824 */ /* 0x000fe200078e00ff */
[----:B------:R-:W-:-:S02]  /*2200*/  LOP3.LUT R116, R11, 0x7fffffe, RZ, 0xc0, !PT ;  /* 0x07fffffe0b747812 */ /* 0x000fc400078ec0ff */
[----:B------:R-:W-:Y:S01]  /*2210*/  LOP3.LUT R12, R12, 0xc0, RZ, 0xc0, !PT ;  /* 0x000000c00c0c7812 */ /* 0x000fe200078ec0ff */
[----:B------:R-:W-:Y:S01]  /*2220*/  IMAD.SHL.U32 R19, R19, 0x20, RZ ;  /* 0x0000002013137824 */ /* 0x000fe200078e00ff */
[----:B------:R-:W-:Y:S01]  /*2230*/  SHF.R.S32.HI R11, RZ, 0x1, R11 ;  /* 0x00000001ff0b7819 */ /* 0x000fe2000001140b */
[----:B------:R-:W-:-:S04]  /*2240*/  DEPBAR.LE SB0, 0x0 ;  /* 0x000080000000791a */ /* 0x000fc80000000000 */
[----:B------:R-:W-:Y:S01]  /*2250*/  BAR.SYNC.DEFER_BLOCKING 0x0 ;  /* 0x0000000000007b1d */ /* 0x000fe20000010000 */
[----:B------:R-:W-:Y:S01]  /*2260*/  LOP3.LUT R13, R12, 0x8, R13, 0xf8, !PT ;  /* 0x000000080c0d7812 */ /* 0x000fe200078ef80d */
[----:B------:R-:W-:Y:S01]  /*2270*/  IMAD.IADD R116, R21, 0x1, -R116 ;  /* 0x0000000115747824 */ /* 0x000fe200078e0a74 */
[----:B------:R-:W-:Y:S02]  /*2280*/  SHF.R.S32.HI R123, RZ, 0x1f, R18 ;  /* 0x0000001fff7b7819 */ /* 0x000fe40000011412 */
[----:B------:R-:W-:Y:S01]  /*2290*/  SHF.R.U32.HI R12, RZ, 0x3, R12 ;  /* 0x00000003ff0c7819 */ /* 0x000fe2000001160c */
[----:B------:R-:W-:Y:S01]  /*22a0*/  IMAD R116, R17, 0x8, R116 ;  /* 0x0000000811747824 */ /* 0x000fe200078e0274 */
[C---:B------:R-:W-:Y:S01]  /*22b0*/  LOP3.LUT P2, RZ, R11.reuse, 0x2, RZ, 0xc0, !PT ;  /* 0x000000020bff7812 */ /* 0x040fe2000784c0ff */
[----:B------:R-:W-:Y:S01]  /*22c0*/  IMAD.SHL.U32 R11, R11, 0x40, RZ ;  /* 0x000000400b0b7824 */ /* 0x000fe200078e00ff */
[----:B------:R-:W-:Y:S02]  /*22d0*/  LOP3.LUT R19, R19, 0xffffff00, RZ, 0xc0, !PT ;  /* 0xffffff0013137812 */ /* 0x000fe400078ec0ff */
[----:B------:R-:W-:-:S02]  /*22e0*/  LEA.HI R123, R123, R18, RZ, 0x2 ;  /* 0x000000127b7b7211 */ /* 0x000fc400078f10ff */
[----:B------:R-:W-:Y:S01]  /*22f0*/  LOP3.LUT R13, R13, R12, RZ, 0x3c, !PT ;  /* 0x0000000c0d0d7212 */ /* 0x000fe200078e3cff */
[----:B------:R-:W-:Y:S01]  /*2300*/  IMAD.SHL.U32 R12, R14, 0x8, RZ ;  /* 0x000000080e0c7824 */ /* 0x000fe200078e00ff */
[----:B------:R-:W-:Y:S01]  /*2310*/  LOP3.LUT R11, R11, 0xc0, RZ, 0xc0, !PT ;  /* 0x000000c00b0b7812 */ /* 0x000fe200078ec0ff */
[----:B------:R-:W-:Y:S01]  /*2320*/  IMAD R15, R4, 0x200, R19 ;  /* 0x00000200040f7824 */ /* 0x000fe200078e0213 */
[----:B------:R-:W-:Y:S01]  /*2330*/  SHF.R.S32.HI R123, RZ, 0x2, R123 ;  /* 0x00000002ff7b7819 */ /* 0x000fe2000001147b */
[C---:B------:R-:W-:Y:S01]  /*2340*/  IMAD R4, R16.reuse, 0x20, R19 ;  /* 0x0000002010047824 */ /* 0x040fe200078e0213 */
[----:B------:R-:W-:Y:S01]  /*2350*/  LOP3.LUT R12, R11, 0x8, R12, 0xf8, !PT ;  /* 0x000000080b0c7812 */ /* 0x000fe200078ef80c */
[----:B------:R-:W-:Y:S01]  /*2360*/  IMAD R15, R16, 0x20, R15 ;  /* 0x00000020100f7824 */ /* 0x000fe200078e020f */
[----:B------:R-:W-:Y:S01]  /*2370*/  SHF.R.U32.HI R11, RZ, 0x3, R11 ;  /* 0x00000003ff0b7819 */ /* 0x000fe2000001160b */
[C---:B------:R-:W-:Y:S01]  /*2380*/  IMAD.IADD R4, R13.reuse, 0x1, R4 ;  /* 0x000000010d047824 */ /* 0x040fe200078e0204 */
[----:B------:R-:W-:Y:S01]  /*2390*/  IADD3 R6, R10, 0x1, R123 ;  /* 0x000000010a067810 */ /* 0x000fe20007ffe07b */
[----:B------:R2:W-:Y:S01]  /*23a0*/  @P1 STS [R125+0x6000], RZ ;  /* 0x006000ff7d001388 */ /* 0x0005e20000000800 */
[----:B------:R-:W-:Y:S01]  /*23b0*/  LOP3.LUT R11, R12, R11, RZ, 0x3c, !PT ;  /* 0x0000000b0c0b7212 */ /* 0x000fe200078e3cff */
[----:B------:R-:W-:Y:S01]  /*23c0*/  IMAD.IADD R117, R13, 0x1, R15 ;  /* 0x000000010d757824 */ /* 0x000fe200078e020f */
[----:B------:R-:W-:Y:S01]  /*23d0*/  LEA R110, P0, R88, c[0x0][0x170], 0x1 ;  /* 0x00005c00586e7a11 */ /* 0x000fe200078008ff */
[----:B------:R2:W-:Y:S01]  /*23e0*/  @P1 STS [R125+0x6004], RZ ;  /* 0x006004ff7d001388 */ /* 0x0005e20000000800 */
[----:B------:R-:W-:Y:S01]  /*23f0*/  IADD3 R6, R7, R6, -R126 ;  /* 0x0000000607067210 */ /* 0x000fe20007ffe87e */
[----:B------:R-:W-:Y:S01]  /*2400*/  IMAD.U32 R116, R116, 0x20, R11 ;  /* 0x0000002074747824 */ /* 0x000fe200078e000b */
[----:B------:R-:W-:Y:S01]  /*2410*/  LEA.HI.X R111, R88, c[0x0][0x174], R84, 0x1, P0 ;  /* 0x00005d00586f7a11 */ /* 0x000fe200000f0c54 */
[----:B------:R2:W-:Y:S01]  /*2420*/  @P1 STS.64 [R125+0x6008], RZ ;  /* 0x006008ff7d001388 */ /* 0x0005e20000000a00 */
[----:B------:R-:W-:Y:S01]  /*2430*/  LOP3.LUT R87, R87, 0x6, RZ, 0xc0, !PT ;  /* 0x0000000657577812 */ /* 0x000fe200078ec0ff */
[----:B------:R-:W-:Y:S01]  /*2440*/  IMAD.SHL.U32 R117, R117, 0x2, RZ ;  /* 0x0000000275757824 */ /* 0x000fe200078e00ff */
[----:B------:R-:W-:Y:S01]  /*2450*/  SEL R5, R5, 0xfffffff0, !P2 ;  /* 0xfffffff005057807 */ /* 0x000fe20005000000 */
[----:B------:R2:W-:Y:S01]  /*2460*/  @P1 STS.128 [R125+0x7000], RZ ;  /* 0x007000ff7d001388 */ /* 0x0005e20000000c00 */
[----:B------:R-:W-:-:S03]  /*2470*/  IADD3 R6, R6, c[0x0][0x2e8], RZ ;  /* 0x0000ba0006067a10 */ /* 0x000fc60007ffe0ff */
[----:B------:R2:W-:Y:S01]  /*2480*/  @P1 STS.128 [R125+0x8000], RZ ;  /* 0x008000ff7d001388 */ /* 0x0005e20000000c00 */
[----:B------:R-:W-:Y:S05]  /*2490*/  @P1 BRA `(.L_x_4211) ;  /* 0x000001b000001947 */ /* 0x000fea0003800000 */
[----:B------:R-:W-:Y:S02]  /*24a0*/  ISETP.GE.AND P2, PT, R128, c[0x0][0x220], PT ;  /* 0x0000880080007a0c */ /* 0x000fe40003f46270 */
[----:B------:R-:W-:Y:S02]  /*24b0*/  ISETP.GE.AND P1, PT, R119, c[0x0][0x220], PT ;  /* 0x0000880077007a0c */ /* 0x000fe40003f26270 */
[----:B------:R-:W-:-:S09]  /*24c0*/  ISETP.GE.AND P0, PT, R118, c[0x0][0x220], PT ;  /* 0x0000880076007a0c */ /* 0x000fd20003f06270 */
[----:B------:R-:W-:Y:S01]  /*24d0*/  @!P2 IMAD.MOV.U32 R12, RZ, RZ, R110 ;  /* 0x000000ffff0ca224 */ /* 0x000fe200078e006e */
[----:B------:R3:W-:Y:S01]  /*24e0*/  @P2 STS [R125+0x6000], RZ ;  /* 0x006000ff7d002388 */ /* 0x0007e20000000800 */
[--C-:B------:R-:W-:Y:S01]  /*24f0*/  @!P2 IMAD.MOV.U32 R13, RZ, RZ, R111.reuse ;  /* 0x000000ffff0da224 */ /* 0x100fe200078e006f */
[----:B------:R-:W-:Y:S01]  /*2500*/  @!P1 MOV R10, R110 ;  /* 0x0000006e000a9202 */ /* 0x000fe20000000f00 */
[----:B------:R-:W-:Y:S01]  /*2510*/  @!P1 IMAD.MOV.U32 R11, RZ, RZ, R111 ;  /* 0x000000ffff0b9224 */ /* 0x000fe200078e006f */
        /* <DEDUP_REMOVED lines=13> */
[----:B---3--:R-:W-:Y:S02]  /*25f0*/  MOV R10, R110 ;  /* 0x0000006e000a7202 */ /* 0x008fe40000000f00 */
[----:B------:R-:W-:-:S05]  /*2600*/  MOV R11, R111 ;  /* 0x0000006f000b7202 */ /* 0x000fca0000000f00 */
[----:B------:R-:W-:Y:S01]  /*2610*/  @!PT LDS RZ, [RZ] ;  /* 0x00000000fffff984 */ /* 0x000fe20000000800 */
[----:B------:R-:W-:Y:S01]  /*2620*/  @!PT LDS RZ, [RZ] ;  /* 0x00000000fffff984 */ /* 0x000fe20000000800 */
[----:B------:R-:W-:Y:S01]  /*2630*/  @!PT LDS RZ, [RZ] ;  /* 0x00000000fffff984 */ /* 0x000fe20000000800 */
[----:B------:R3:W-:Y:S02]  /*2640*/  LDGSTS.E.BYPASS.LTC128B.128 [R125+0x8000], [R10.64+0x80] ;  /* 0x080000800a7d7fae */ /* 0x0007e4000b901d48 */
.L_x_4211:
[----:B------:R-:W-:Y:S05]  /*2650*/  BSYNC B0 ;  /* 0x0000000000007941 */ /* 0x000fea0003800000 */
.L_x_4210:
        /* <DEDUP_REMOVED lines=34> */
.L_x_4213:
[----:B------:R-:W-:Y:S05]  /*2880*/  BSYNC B0 ;  /* 0x0000000000007941 */ /* 0x000fea0003800000 */
.L_x_4212:
[----:B------:R-:W-:Y:S01]  /*2890*/  IMAD.SHL.U32 R116, R116, 0x2, RZ ;  /* 0x0000000274747824 */ /* 0x000fe200078e00ff */
[----:B------:R-:W-:Y:S01]  /*28a0*/  LDSM.16.M88.4 R68, [R117] ;  /* 0x000000007544783b */ /* 0x000fe20000000200 */
[----:B------:R-:W-:Y:S01]  /*28b0*/  IMAD R115, R3, 0x2, R117 ;  /* 0x0000000203737824 */ /* 0x000fe200078e0275 */
[----:B------:R-:W-:Y:S01]  /*28c0*/  IMNMX R100, R6, R7, PT ;  /* 0x0000000706647217 */ /* 0x000fe20003800200 */
[----:B------:R-:W-:Y:S01]  /*28d0*/  IMAD R113, R5, 0x2, R116 ;  /* 0x0000000205717824 */ /* 0x000fe200078e0274 */
[----:B-1----:R-:W1:Y:S04]  /*28e0*/  LDSM.16.M88.4 R32, [R116+0x3400] ;  /* 0x003400007420783b */ /* 0x002e680000000200 */
[----:B------:R-:W5:Y:S04]  /*28f0*/  LDSM.16.M88.4 R40, [R116+0x3000] ;  /* 0x003000007428783b */ /* 0x000f680000000200 */
[----:B------:R-:W2:Y:S04]  /*2900*/  LDSM.16.M88.4 R24, [R116+0x3800] ;  /* 0x003800007418783b */ /* 0x000ea80000000200 */
[----:B------:R-:W3:Y:S04]  /*2910*/  LDSM.16.M88.4 R20, [R116+0x3c00] ;  /* 0x003c00007414783b */ /* 0x000ee80000000200 */
[----:B------:R-:W-:Y:S04]  /*2920*/  LDSM.16.M88.4 R80, [R115] ;  /* 0x000000007350783b */ /* 0x000fe80000000200 */
[----:B---3--:R-:W3:Y:S04]  /*2930*/  LDSM.16.M88.4 R12, [R113+0x3400] ;  /* 0x00340000710c783b */ /* 0x008ee80000000200 */
[----:B------:R-:W4:Y:S04]  /*2940*/  LDSM.16.M88.4 R16, [R113+0x3000] ;  /* 0x003000007110783b */ /* 0x000f280000000200 */
[----:B------:R-:W2:Y:S04]  /*2950*/  LDSM.16.M88.4 R8, [R113+0x3800] ;  /* 0x003800007108783b */ /* 0x000ea80000000200 */
[----:B------:R-:W2:Y:S04]  /*2960*/  LDSM.16.M88.4 R76, [R113+0x3c00] ;  /* 0x003c0000714c783b */ /* 0x000ea80000000200 */
[----:B------:R-:W-:Y:S01]  /*2970*/  LDSM.16.M88.4 R64, [R117+0x1000] ;  /* 0x001000007540783b */ /* 0x000fe20000000200 */
[C---:B-1----:R-:W-:Y:S03]  /*2980*/  HMMA.16816.F32.BF16 R36, R68.reuse, R32, RZ ;  /* 0x000000204424723c */ /* 0x042fe600000418ff */
[----:B------:R-:W1:Y:S04]  /*2990*/  LDSM.16.M88.4 R56, [R116+0x4400] ;  /* 0x004400007438783b */ /* 0x000e680000000200 */
[----:B------:R-:W1:Y:S01]  /*29a0*/  LDSM.16.M88.4 R60, [R116+0x4000] ;  /* 0x00400000743c783b */ /* 0x000e620000000200 */
[C---:B------:R-:W-:Y:S03]  /*29b0*/  HMMA.16816.F32.BF16 R32, R68.reuse, R34, RZ ;  /* 0x000000224420723c */ /* 0x040fe600000418ff */
[----:B------:R-:W1:Y:S04]  /*29c0*/  LDSM.16.M88.4 R52, [R116+0x4800] ;  /* 0x004800007434783b */ /* 0x000e680000000200 */
[----:B------:R-:W1:Y:S01]  /*29d0*/  LDSM.16.M88.4 R48, [R116+0x4c00] ;  /* 0x004c00007430783b */ /* 0x000e620000000200 */
[C---:B-----5:R-:W-:Y:S03]  /*29e0*/  HMMA.16816.F32.BF16 R44, R68.reuse, R40, RZ ;  /* 0x00000028442c723c */ /* 0x060fe600000418ff */
[----:B------:R-:W0:Y:S05]  /*29f0*/  LDGDEPBAR ;  /* 0x00000000000079af */ /* 0x000e2a0000000000 */
[C---:B------:R-:W-:Y:S08]  /*2a00*/  HMMA.16816.F32.BF16 R40, R68.reuse, R42, RZ ;  /* 0x0000002a4428723c */ /* 0x040ff000000418ff */
[C---:B--2---:R-:W-:Y:S08]  /*2a10*/  HMMA.16816.F32.BF16 R28, R68.reuse, R24, RZ ;  /* 0x00000018441c723c */ /* 0x044ff000000418ff */
[C---:B------:R-:W-:Y:S08]  /*2a20*/  HMMA.16816.F32.BF16 R72, R68.reuse, R20, RZ ;  /* 0x000000144448723c */ /* 0x040ff000000418ff */
[----:B------:R-:W-:Y:S08]  /*2a30*/  HMMA.16816.F32.BF16 R24, R68, R26, RZ ;  /* 0x0000001a4418723c */ /* 0x000ff000000418ff */
[C---:B---3--:R-:W-:Y:S08]  /*2a40*/  HMMA.16816.F32.BF16 R36, R80.reuse, R12, R36 ;  /* 0x0000000c5024723c */ /* 0x048ff00000041824 */
[----:B------:R-:W-:Y:S01]  /*2a50*/  HMMA.16816.F32.BF16 R32, R80, R14, R32 ;  /* 0x0000000e5020723c */ /* 0x000fe20000041820 */
[----:B------:R-:W-:Y:S07]  /*2a60*/  LDSM.16.M88.4 R12, [R113+0x4400] ;  /* 0x00440000710c783b */ /* 0x000fee0000000200 */
[----:B------:R-:W-:Y:S01]  /*2a70*/  HMMA.16816.F32.BF16 R68, R68, R22, RZ ;  /* 0x000000164444723c */ /* 0x000fe200000418ff */
[----:B------:R-:W2:Y:S07]  /*2a80*/  LDSM.16.M88.4 R20, [R115+0x1000] ;  /* 0x001000007314783b */ /* 0x000eae0000000200 */
[C---:B----4-:R-:W-:Y:S08]  /*2a90*/  HMMA.16816.F32.BF16 R44, R80.reuse, R16, R44 ;  /* 0x00000010502c723c */ /* 0x050ff0000004182c */
[C---:B------:R-:W-:Y:S01]  /*2aa0*/  HMMA.16816.F32.BF16 R40, R80.reuse, R18, R40 ;  /* 0x000000125028723c */ /* 0x040fe20000041828 */
[----:B------:R-:W3:Y:S07]  /*2ab0*/  LDSM.16.M88.4 R16, [R113+0x4000] ;  /* 0x004000007110783b */ /* 0x000eee0000000200 */
[C---:B------:R-:W-:Y:S08]  /*2ac0*/  HMMA.16816.F32.BF16 R28, R80.reuse, R8, R28 ;  /* 0x00000008501c723c */ /* 0x040ff0000004181c */
[C---:B------:R-:W-:Y:S08]  /*2ad0*/  HMMA.16816.F32.BF16 R72, R80.reuse, R76, R72 ;  /* 0x0000004c5048723c */ /* 0x040ff00000041848 */
[----:B------:R-:W-:Y:S01]  /*2ae0*/  HMMA.16816.F32.BF16 R24, R80, R10, R24 ;  /* 0x0000000a5018723c */ /* 0x000fe20000041818 */
[----:B------:R-:W-:Y:S07]  /*2af0*/  LDSM.16.M88.4 R8, [R113+0x4800] ;  /* 0x004800007108783b */ /* 0x000fee0000000200 */
[C---:B-1----:R-:W-:Y:S08]  /*2b00*/  HMMA.16816.F32.BF16 R36, R64.reuse, R56, R36 ;  /* 0x000000384024723c */ /* 0x042ff00000041824 */
[----:B------:R-:W-:Y:S01]  /*2b10*/  HMMA.16816.F32.BF16 R32, R64, R58, R32 ;  /* 0x0000003a4020723c */ /* 0x000fe20000041820 */
[----:B------:R-:W-:Y:S07]  /*2b20*/  LDSM.16.M88.4 R56, [R117+0x2000] ;  /* 0x002000007538783b */ /* 0x000fee0000000200 */
[----:B------:R-:W-:Y:S01]  /*2b30*/  HMMA.16816.F32.BF16 R68, R80, R78, R68 ;  /* 0x0000004e5044723c */ /* 0x000fe20000041844 */
[----:B------:R-:W1:Y:S07]  /*2b40*/  LDSM.16.M88.4 R76, [R113+0x4c00] ;  /* 0x004c0000714c783b */ /* 0x000e6e0000000200 */
[C---:B------:R-:W-:Y:S08]  /*2b50*/  HMMA.16816.F32.BF16 R44, R64.reuse, R60, R44 ;  /* 0x0000003c402c723c */ /* 0x040ff0000004182c */
[C---:B------:R-:W-:Y:S08]  /*2b60*/  HMMA.16816.F32.BF16 R40, R64.reuse, R62, R40 ;  /* 0x0000003e4028723c */ /* 0x040ff00000041828 */
[C---:B------:R-:W-:Y:S01]  /*2b70*/  HMMA.16816.F32.BF16 R60, R64.reuse, R52, R28 ;  /* 0x00000034403c723c */ /* 0x040fe2000004181c */
[----:B------:R-:W4:Y:S07]  /*2b80*/  LDSM.16.M88.4 R28, [R116+0x5000] ;  /* 0x00500000741c783b */ /* 0x000f2e0000000200 */
[C---:B------:R-:W-:Y:S08]  /*2b90*/  HMMA.16816.F32.BF16 R72, R64.reuse, R48, R72 ;  /* 0x000000304048723c */ /* 0x040ff00000041848 */
[----:B------:R-:W-:Y:S08]  /*2ba0*/  HMMA.16816.F32.BF16 R24, R64, R54, R24 ;  /* 0x000000364018723c */ /* 0x000ff00000041818 */
[C---:B--2---:R-:W-:Y:S08]  /*2bb0*/  HMMA.16816.F32.BF16 R36, R20.reuse, R12, R36 ;  /* 0x0000000c1424723c */ /* 0x044ff00000041824 */
[----:B------:R-:W-:Y:S01]  /*2bc0*/  HMMA.16816.F32.BF16 R32, R20, R14, R32 ;  /* 0x0000000e1420723c */ /* 0x000fe20000041820 */
[----:B------:R-:W2:Y:S07]  /*2bd0*/  LDSM.16.M88.4 R12, [R116+0x5400] ;  /* 0x00540000740c783b */ /* 0x000eae0000000200 */
[----:B------:R-:W-:Y:S01]  /*2be0*/  HMMA.16816.F32.BF16 R68, R64, R50, R68 ;  /* 0x000000324044723c */ /* 0x000fe20000041844 */
[----:B------:R-:W-:Y:S07]  /*2bf0*/  LDSM.16.M88.4 R48, [R116+0x5800] ;  /* 0x005800007430783b */ /* 0x000fee0000000200 */
[C---:B---3--:R-:W-:Y:S08]  /*2c00*/  HMMA.16816.F32.BF16 R44, R20.reuse, R16, R44 ;  /* 0x00000010142c723c */ /* 0x048ff0000004182c */
[C---:B------:R-:W-:Y:S01]  /*2c10*/  HMMA.16816.F32.BF16 R40, R20.reuse, R18, R40 ;  /* 0x000000121428723c */ /* 0x040fe20000041828 */
[----:B------:R-:W3:Y:S07]  /*2c20*/  LDSM.16.M88.4 R16, [R116+0x5c00] ;  /* 0x005c00007410783b */ /* 0x000eee0000000200 */
[C---:B-1----:R-:W-:Y:S08]  /*2c30*/  HMMA.16816.F32.BF16 R72, R20.reuse, R76, R72 ;  /* 0x0000004c1448723c */ /* 0x042ff00000041848 */
[C---:B------:R-:W-:Y:S08]  /*2c40*/  HMMA.16816.F32.BF16 R60, R20.reuse, R8, R60 ;  /* 0x00000008143c723c */ /* 0x040ff0000004183c */
[C---:B------:R-:W-:Y:S01]  /*2c50*/  HMMA.16816.F32.BF16 R52, R20.reuse, R10, R24 ;  /* 0x0000000a1434723c */ /* 0x040fe20000041818 */
[----:B------:R-:W-:Y:S04]  /*2c60*/  LDSM.16.M88.4 R8, [R115+0x2000] ;  /* 0x002000007308783b */ /* 0x000fe80000000200 */
[----:B------:R-:W1:Y:S03]  /*2c70*/  LDSM.16.M88.4 R24, [R113+0x5000] ;  /* 0x005000007118783b */ /* 0x000e660000000200 */
[----:B------:R-:W-:Y:S07]  /*2c80*/  HMMA.16816.F32.BF16 R68, R20, R78, R68 ;  /* 0x0000004e1444723c */ /* 0x000fee0000041844 */
[----:B------:R-:W-:Y:S01]  /*2c90*/  IMAD.IADD R20, R0, 0x1, R87 ;  /* 0x0000000100147824 */ /* 0x000fe200078e0257 */
[----:B----4-:R-:W-:Y:S01]  /*2ca0*/  HMMA.16816.F32.BF16 R64, R56, R28, R44 ;  /* 0x0000001c3840723c */ /* 0x010fe2000004182c */
[----:B------:R-:W4:Y:S03]  /*2cb0*/  LDSM.16.M88.4 R44, [R113+0x5400] ;  /* 0x00540000712c783b */ /* 0x000f260000000200 */
[----:B------:R-:W-:-:S02]  /*2cc0*/  IADD3 R5, R20, 0x1, RZ ;  /* 0x0000000114057810 */ /* 0x000fc40007ffe0ff */
[----:B------:R-:W-:Y:S02]  /*2cd0*/  IADD3 R21, R20, 0x21, RZ ;  /* 0x0000002114157810 */ /* 0x000fe40007ffe0ff */
[----:B------:R-:W-:Y:S01]  /*2ce0*/  HMMA.16816.F32.BF16 R40, R56, R30, R40 ;  /* 0x0000001e3828723c */ /* 0x000fe20000041828 */
[----:B------:R-:W-:-:S07]  /*2cf0*/  ISETP.GE.AND P4, PT, R5, R100, PT ;  /* 0x000000640500720c */ /* 0x000fce0003f86270 */
[C---:B--2---:R-:W-:Y:S08]  /*2d00*/  HMMA.16816.F32.BF16 R36, R56.reuse, R12, R36 ;  /* 0x0000000c3824723c */ /* 0x044ff00000041824 */
[C---:B------:R-:W-:Y:S01]  /*2d10*/  HMMA.16816.F32.BF16 R32, R56.reuse, R14, R32 ;  /* 0x0000000e3820723c */ /* 0x040fe20000041820 */
[----:B------:R-:W2:Y:S07]  /*2d20*/  LDSM.16.M88.4 R12, [R113+0x5800] ;  /* 0x00580000710c783b */ /* 0x000eae0000000200 */
[C---:B---3--:R-:W-:Y:S07]  /*2d30*/  HMMA.16816.F32.BF16 R72, R56.reuse, R16, R72 ;  /* 0x000000103848723c */ /* 0x048fee0000041848 */
[----:B------:R-:W-:Y:S01]  /*2d40*/  IADD3 R16, R6, 0x8, RZ ;  /* 0x0000000806107810 */ /* 0x000fe20007ffe0ff */
[----:B------:R-:W-:Y:S01]  /*2d50*/  HMMA.16816.F32.BF16 R68, R56, R18, R68 ;  /* 0x000000123844723c */ /* 0x000fe20000041844 */
[----:B------:R-:W-:-:S02]  /*2d60*/  IADD3 R6, R20, 0x9, RZ ;  /* 0x0000000914067810 */ /* 0x000fc40007ffe0ff */
[----:B------:R-:W-:Y:S02]  /*2d70*/  IMNMX R99, R16, R7, PT ;  /* 0x0000000710637217 */ /* 0x000fe40003800200 */
[----:B------:R-:W3:Y:S01]  /*2d80*/  LDSM.16.M88.4 R16, [R113+0x5c00] ;  /* 0x005c00007110783b */ /* 0x000ee20000000200 */
[----:B------:R-:W-:Y:S01]  /*2d90*/  IADD3 R7, R20, 0x8, RZ ;  /* 0x0000000814077810 */ /* 0x000fe20007ffe0ff */
[----:B------:R-:W-:-:S04]  /*2da0*/  DEPBAR.LE SB0, 0x0 ;  /* 0x000080000000791a */ /* 0x000fc80000000000 */
[C---:B------:R-:W-:Y:S01]  /*2db0*/  HMMA.16816.F32.BF16 R60, R56.reuse, R48, R60 ;  /* 0x00000030383c723c */ /* 0x040fe2000004183c */
[-C--:B------:R-:W-:Y:S02]  /*2dc0*/  ISETP.GE.AND P3, PT, R5, R99.reuse, PT ;  /* 0x000000630500720c */ /* 0x080fe40003f66270 */
[CC--:B------:R-:W-:Y:S02]  /*2dd0*/  ISETP.GE.AND P1, PT, R7.reuse, R100.reuse, PT ;  /* 0x000000640700720c */ /* 0x0c0fe40003f26270 */
[----:B------:R-:W-:Y:S02]  /*2de0*/  IADD3 R5, R20, 0x10, RZ ;  /* 0x0000001014057810 */ /* 0x000fe40007ffe0ff */
[-C--:B------:R-:W-:Y:S01]  /*2df0*/  ISETP.GE.AND P5, PT, R7, R99.reuse, PT ;  /* 0x000000630700720c */ /* 0x080fe20003fa6270 */
[----:B------:R-:W-:Y:S01]  /*2e00*/  HMMA.16816.F32.BF16 R52, R56, R50, R52 ;  /* 0x000000323834723c */ /* 0x000fe20000041834 */
[C---:B------:R-:W-:Y:S02]  /*2e10*/  ISETP.GE.AND P2, PT, R6.reuse, R100, PT ;  /* 0x000000640600720c */ /* 0x040fe40003f46270 */
[----:B------:R-:W-:-:S02]  /*2e20*/  ISETP.GE.AND P0, PT, R6, R99, PT ;  /* 0x000000630600720c */ /* 0x000fc40003f06270 */
[----:B------:R-:W-:-:S03]  /*2e30*/  IADD3 R7, R20, 0x11, RZ ;  /* 0x0000001114077810 */ /* 0x000fc60007ffe0ff */
[C---:B-1----:R-:W-:Y:S08]  /*2e40*/  HMMA.16816.F32.BF16 R64, R8.reuse, R24, R64 ;  /* 0x000000180840723c */ /* 0x042ff00000041840 */
[C---:B------:R-:W-:Y:S08]  /*2e50*/  HMMA.16816.F32.BF16 R40, R8.reuse, R26, R40 ;  /* 0x0000001a0828723c */ /* 0x040ff00000041828 */
[C---:B----4-:R-:W-:Y:S08]  /*2e60*/  HMMA.16816.F32.BF16 R36, R8.reuse, R44, R36 ;  /* 0x0000002c0824723c */ /* 0x050ff00000041824 */
[----:B------:R-:W-:Y:S01]  /*2e70*/  HMMA.16816.F32.BF16 R32, R8, R46, R32 ;  /* 0x0000002e0820723c */ /* 0x000fe20000041820 */
[----:B------:R-:W-:-:S02]  /*2e80*/  FSEL R6, R65, -INF , !P4 ;  /* 0xff80000041067808 */ /* 0x000fc40006000000 */
[----:B------:R-:W-:Y:S02]  /*2e90*/  ISETP.GE.AND P4, PT, R5, R100, PT ;  /* 0x000000640500720c */ /* 0x000fe40003f86270 */
[----:B------:R-:W-:-:S03]  /*2ea0*/  FSEL R67, R67, -INF , !P3 ;  /* 0xff80000043437808 */ /* 0x000fc60005800000 */
[C---:B--2---:R-:W-:Y:S01]  /*2eb0*/  HMMA.16816.F32.BF16 R60, R8.reuse, R12, R60 ;  /* 0x0000000c083c723c */ /* 0x044fe2000004183c */
[----:B------:R-:W-:Y:S02]  /*2ec0*/  FSEL R40, R40, -INF , !P1 ;  /* 0xff80000028287808 */ /* 0x000fe40004800000 */
[-C--:B------:R-:W-:Y:S02]  /*2ed0*/  ISETP.GE.AND P1, PT, R5, R99.reuse, PT ;  /* 0x000000630500720c */ /* 0x080fe40003f26270 */
[----:B------:R-:W-:Y:S02]  /*2ee0*/  FSEL R5, R42, -INF , !P5 ;  /* 0xff8000002a057808 */ /* 0x000fe40006800000 */
[----:B------:R-:W-:Y:S01]  /*2ef0*/  FSEL R22, R41, -INF , !P2 ;  /* 0xff80000029167808 */ /* 0x000fe20005000000 */
[----:B------:R-:W-:Y:S01]  /*2f00*/  HMMA.16816.F32.BF16 R52, R8, R14, R52 ;  /* 0x0000000e0834723c */ /* 0x000fe20000041834 */
[C---:B------:R-:W-:Y:S02]  /*2f10*/  ISETP.GE.AND P5, PT, R7.reuse, R100, PT ;  /* 0x000000640700720c */ /* 0x040fe40003fa6270 */
[----:B------:R-:W-:-:S02]  /*2f20*/  ISETP.GE.AND P2, PT, R7, R99, PT ;  /* 0x000000630700720c */ /* 0x000fc40003f46270 */
[----:B------:R-:W-:Y:S02]  /*2f30*/  IADD3 R7, R20, 0x18, RZ ;  /* 0x0000001814077810 */ /* 0x000fe40007ffe0ff */
[----:B------:R-:W-:Y:S01]  /*2f40*/  FSEL R25, R43, -INF , !P0 ;  /* 0xff8000002b197808 */ /* 0x000fe20004000000 */
[C---:B---3--:R-:W-:Y:S01]  /*2f50*/  HMMA.16816.F32.BF16 R72, R8.reuse, R16, R72 ;  /* 0x000000100848723c */ /* 0x048fe20000041848 */
[----:B------:R-:W-:Y:S02]  /*2f60*/  FSEL R36, R36, -INF , !P4 ;  /* 0xff80000024247808 */ /* 0x000fe40006000000 */
[C---:B------:R-:W-:Y:S02]  /*2f70*/  ISETP.GE.AND P0, PT, R7.reuse, R100, PT ;  /* 0x000000640700720c */ /* 0x040fe40003f06270 */
[----:B------:R-:W-:Y:S02]  /*2f80*/  ISETP.GE.AND P4, PT, R7, R99, PT ;  /* 0x000000630700720c */ /* 0x000fe40003f86270 */
[C---:B------:R-:W-:Y:S01]  /*2f90*/  IADD3 R13, R20.reuse, 0x19, RZ ;  /* 0x00000019140d7810 */ /* 0x040fe20007ffe0ff */
[----:B------:R-:W-:Y:S01]  /*2fa0*/  HMMA.16816.F32.BF16 R68, R8, R18, R68 ;  /* 0x000000120844723c */ /* 0x000fe20000041844 */
[----:B------:R-:W-:-:S02]  /*2fb0*/  IADD3 R7, R20, 0x20, RZ ;  /* 0x0000002014077810 */ /* 0x000fc40007ffe0ff */
[----:B------:R-:W-:Y:S02]  /*2fc0*/  FSEL R12, R37, -INF , !P5 ;  /* 0xff800000250c7808 */ /* 0x000fe40006800000 */
[----:B------:R-:W-:Y:S01]  /*2fd0*/  FSEL R39, R39, -INF , !P2 ;  /* 0xff80000027277808 */ /* 0x000fe20005000000 */
[----:B------:R-:W-:Y:S01]  /*2fe0*/  BAR.SYNC.DEFER_BLOCKING 0x0 ;  /* 0x0000000000007b1d */ /* 0x000fe20000010000 */
[----:B------:R-:W-:Y:S02]  /*2ff0*/  ISETP.GE.AND P5, PT, R13, R99, PT ;  /* 0x000000630d00720c */ /* 0x000fe40003fa6270 */
[----:B------:R-:W-:Y:S02]  /*3000*/  ISETP.GE.AND P2, PT, R7, R100, PT ;  /* 0x000000640700720c */ /* 0x000fe40003f46270 */
[----:B------:R-:W-:Y:S02]  /*3010*/  FSEL R45, R38, -INF , !P1 ;  /* 0xff800000262d7808 */ /* 0x000fe40004800000 */
[----:B------:R-:W-:-:S02]  /*3020*/  IADD3 R15, R20, 0x28, RZ ;  /* 0x00000028140f7810 */ /* 0x000fc40007ffe0ff */
[----:B------:R-:W-:Y:S02]  /*3030*/  ISETP.GE.AND P1, PT, R13, R100, PT ;  /* 0x000000640d00720c */ /* 0x000fe40003f26270 */
[----:B------:R-:W-:Y:S02]  /*3040*/  FSEL R24, R32, -INF , !P0 ;  /* 0xff80000020187808 */ /* 0x000fe40004000000 */
[----:B------:R-:W-:Y:S02]  /*3050*/  ISETP.GE.AND P0, PT, R7, R99, PT ;  /* 0x000000630700720c */ /* 0x000fe40003f06270 */
[----:B------:R-:W-:Y:S02]  /*3060*/  FSEL R13, R34, -INF , !P4 ;  /* 0xff800000220d7808 */ /* 0x000fe40006000000 */
[----:B------:R-:W-:Y:S02]  /*3070*/  FSEL R7, R35, -INF , !P5 ;  /* 0xff80000023077808 */ /* 0x000fe40006800000 */
[----:B------:R-:W-:-:S02]  /*3080*/  FSEL R34, R60, -INF , !P2 ;  /* 0xff8000003c227808 */ /* 0x000fc40005000000 */
[C---:B------:R-:W-:Y:S02]  /*3090*/  ISETP.GE.AND P5, PT, R15.reuse, R100, PT ;  /* 0x000000640f00720c */ /* 0x040fe40003fa6270 */
[-C--:B------:R-:W-:Y:S02]  /*30a0*/  ISETP.GE.AND P2, PT, R15, R99.reuse, PT ;  /* 0x000000630f00720c */ /* 0x080fe40003f46270 */
[----:B------:R-:W-:Y:S02]  /*30b0*/  IADD3 R15, R20, 0x30, RZ ;  /* 0x00000030140f7810 */ /* 0x000fe40007ffe0ff */
[----:B------:R-:W-:Y:S02]  /*30c0*/  FSEL R91, R52, -INF , !P5 ;  /* 0xff800000345b7808 */ /* 0x000fe40006800000 */
[----:B------:R-:W-:Y:S02]  /*30d0*/  ISETP.GE.AND P5, PT, R15, R99, PT ;  /* 0x000000630f00720c */ /* 0x000fe40003fa6270 */
[----:B------:R-:W-:-:S02]  /*30e0*/  FSEL R14, R33, -INF , !P1 ;  /* 0xff800000210e7808 */ /* 0x000fc40004800000 */
[----:B------:R-:W-:Y:S02]  /*30f0*/  FSEL R27, R74, -INF , !P5 ;  /* 0xff8000004a1b7808 */ /* 0x000fe40006800000 */
[CC--:B------:R-:W-:Y:S02]  /*3100*/  ISETP.GE.AND P5, PT, R20.reuse, R100.reuse, PT ;  /* 0x000000641400720c */ /* 0x0c0fe40003fa6270 */
[C---:B------:R-:W-:Y:S02]  /*3110*/  ISETP.GE.AND P4, PT, R21.reuse, R100, PT ;  /* 0x000000641500720c */ /* 0x040fe40003f86270 */
[----:B------:R-:W-:Y:S02]  /*3120*/  ISETP.GE.AND P1, PT, R21, R99, PT ;  /* 0x000000631500720c */ /* 0x000fe40003f26270 */
[----:B------:R-:W-:Y:S02]  /*3130*/  IADD3 R16, R20, 0x29, RZ ;  /* 0x0000002914107810 */ /* 0x000fe40007ffe0ff */
[----:B------:R-:W-:-:S02]  /*3140*/  FSEL R64, R64, -INF , !P5 ;  /* 0xff80000040407808 */ /* 0x000fc40006800000 */
[----:B------:R-:W-:Y:S02]  /*3150*/  FSEL R35, R62, -INF , !P0 ;  /* 0xff8000003e237808 */ /* 0x000fe40004000000 */
[----:B------:R-:W-:Y:S02]  /*3160*/  FSEL R90, R61, -INF , !P4 ;  /* 0xff8000003d5a7808 */ /* 0x000fe40006000000 */
[----:B------:R-:W-:Y:S02]  /*3170*/  FSEL R87, R63, -INF , !P1 ;  /* 0xff8000003f577808 */ /* 0x000fe40004800000 */
[----:B------:R-:W-:Y:S02]  /*3180*/  ISETP.GE.AND P5, PT, R96, 0x2, PT ;  /* 0x000000026000780c */ /* 0x000fe40003fa6270 */
        /* <DEDUP_REMOVED lines=14> */
[----:B------:R-:W-:Y:S02]  /*3270*/  FSEL R103, R73, -INF , !P2 ;  /* 0xff80000049677808 */ /* 0x000fe40005000000 */
[----:B------:R-:W-:Y:S02]  /*3280*/  FSEL R26, R75, -INF , !P0 ;  /* 0xff8000004b1a7808 */ /* 0x000fe40004000000 */
        /* <DEDUP_REMOVED lines=67> */
.L_x_4215:
[----:B------:R-:W-:-:S04]  /*36c0*/  LEA R0, -R2, RZ, 0x6 ;  /* 0x000000ff02007211 */ /* 0x000fc800078e31ff */
[----:B------:R-:W-:Y:S02]  /*36d0*/  SHF.R.S32.HI R2, RZ, 0x1f, R0 ;  /* 0x0000001fff027819 */ /* 0x000fe40000011400 */
.L_x_4216:
[----:B------:R-:W-:Y:S01]  /*36e0*/  ISETP.GE.AND P4, PT, R128, c[0x0][0x220], PT ;  /* 0x0000880080007a0c */ /* 0x000fe20003f86270 */
[----:B------:R-:W-:Y:S01]  /*36f0*/  BSSY B0, `(.L_x_4217) ;  /* 0x000003a000007945 */ /* 0x000fe20003800000 */
[----:B------:R-:W-:Y:S02]  /*3700*/  ISETP.GE.AND P3, PT, R119, c[0x0][0x220], PT ;  /* 0x0000880077007a0c */ /* 0x000fe40003f66270 */
[----:B------:R-:W-:Y:S02]  /*3710*/  IADD3 R11, P1, R0, R98, RZ ;  /* 0x00000062000b7210 */ /* 0x000fe40007f3e0ff */
[----:B------:R-:W-:-:S03]  /*3720*/  IADD3 R9, P0, R121, R0, RZ ;  /* 0x0000000079097210 */ /* 0x000fc60007f1e0ff */
[--C-:B------:R-:W-:Y:S02]  /*3730*/  IMAD.X R8, R2, 0x1, R97.reuse, P1 ;  /* 0x0000000102087824 */ /* 0x100fe400008e0661 */
[----:B------:R-:W-:Y:S02]  /*3740*/  IMAD.X R2, R120, 0x1, R2, P0 ;  /* 0x0000000178027824 */ /* 0x000fe400000e0602 */
[----:B------:R-:W-:Y:S01]  /*3750*/  @!P4 LEA R18, P1, R11, c[0x0][0x168], 0x1 ;  /* 0x00005a000b12ca11 */ /* 0x000fe200078208ff */
[----:B------:R1:W-:Y:S01]  /*3760*/  @P4 STS [R125+0x3000], RZ ;  /* 0x003000ff7d004388 */ /* 0x0003e20000000800 */
[-C--:B------:R-:W-:Y:S02]  /*3770*/  @!P4 IADD3 R15, P0, R9, R98.reuse, RZ ;  /* 0x00000062090fc210 */ /* 0x080fe40007f1e0ff */
[----:B------:R-:W-:Y:S01]  /*3780*/  @!P4 LEA.HI.X R19, R11, c[0x0][0x16c], R8, 0x1, P1 ;  /* 0x00005b000b13ca11 */ /* 0x000fe200008f0c08 */
[----:B------:R1:W-:Y:S01]  /*3790*/  @P4 STS [R125+0x3004], RZ ;  /* 0x003004ff7d004388 */ /* 0x0003e20000000800 */
[----:B------:R-:W-:Y:S01]  /*37a0*/  ISETP.GE.AND P1, PT, R118, c[0x0][0x220], PT ;  /* 0x0000880076007a0c */ /* 0x000fe20003f26270 */
[----:B------:R-:W-:Y:S01]  /*37b0*/  @!P4 IMAD.X R10, R2, 0x1, R97, P0 ;  /* 0x00000001020ac824 */ /* 0x000fe200000e0661 */
[----:B------:R-:W-:Y:S01]  /*37c0*/  @!P4 LEA R16, P2, R15, c[0x0][0x168], 0x1 ;  /* 0x00005a000f10ca11 */ /* 0x000fe200078408ff */
[----:B------:R1:W-:Y:S01]  /*37d0*/  @P4 STS.64 [R125+0x3008], RZ ;  /* 0x003008ff7d004388 */ /* 0x0003e20000000a00 */
[----:B------:R-:W-:-:S02]  /*37e0*/  @!P3 IADD3 R0, P0, R9, R98, RZ ;  /* 0x000000620900b210 */ /* 0x000fc40007f1e0ff */
[----:B------:R-:W-:Y:S01]  /*37f0*/  @!P4 LEA.HI.X R17, R15, c[0x0][0x16c], R10, 0x1, P2 ;  /* 0x00005b000f11ca11 */ /* 0x000fe200010f0c0a */
[----:B------:R-:W-:Y:S01]  /*3800*/  @!PT LDS RZ, [RZ] ;  /* 0x00000000fffff984 */ /* 0x000fe20000000800 */
[----:B------:R-:W-:Y:S01]  /*3810*/  @!PT LDS RZ, [RZ] ;  /* 0x00000000fffff984 */ /* 0x000fe20000000800 */
[----:B------:R-:W-:Y:S01]  /*3820*/  @!PT LDS RZ, [RZ] ;  /* 0x00000000fffff984 */ /* 0x000fe20000000800 */
[----:B------:R1:W-:Y:S01]  /*3830*/  @!P4 LDGSTS.E.BYPASS.LTC128B.128 [R125+0x3000], [R18.64] ;  /* 0x03000000127dcfae */ /* 0x0003e2000b901d48 */
[C---:B------:R-:W-:Y:S01]  /*3840*/  @!P3 LEA R30, P2, R11.reuse, c[0x0][0x168], 0x1 ;  /* 0x00005a000b1eba11 */ /* 0x040fe200078408ff */
[----:B------:R-:W-:Y:S01]  /*3850*/  @!P3 IMAD.X R15, R2, 0x1, R97, P0 ;  /* 0x00000001020fb824 */ /* 0x000fe200000e0661 */
[C---:B------:R-:W-:Y:S01]  /*3860*/  @!P3 LEA R20, P0, R0.reuse, c[0x0][0x168], 0x1 ;  /* 0x00005a000014ba11 */ /* 0x040fe200078008ff */
[----:B------:R1:W-:Y:S01]  /*3870*/  @P3 STS.128 [R125+0x4000], RZ ;  /* 0x004000ff7d003388 */ /* 0x0003e20000000c00 */
[C-C-:B------:R-:W-:Y:S02]  /*3880*/  @!P3 LEA.HI.X R31, R11.reuse, c[0x0][0x16c], R8.reuse, 0x1, P2 ;  /* 0x00005b000b1fba11 */ /* 0x140fe400010f0c08 */
[----:B------:R-:W-:Y:S02]  /*3890*/  @!P3 LEA.HI.X R21, R0, c[0x0][0x16c], R15, 0x1, P0 ;  /* 0x00005b000015ba11 */ /* 0x000fe400000f0c0f */
        /* <DEDUP_REMOVED lines=31> */
.L_x_4218:
[----:B------:R-:W-:Y:S05]  /*3a90*/  BSYNC B0 ;  /* 0x0000000000007941 */ /* 0x000fea0003800000 */
.L_x_4217:
[----:B------:R-:W0:Y:S01]  /*3aa0*/  LDGDEPBAR ;  /* 0x00000000000079af */ /* 0x000e220000000000 */
[----:B------:R-:W-:Y:S02]  /*3ab0*/  MOV R98, R11 ;  /* 0x0000000b00627202 */ /* 0x000fe40000000f00 */
[----:B------:R-:W-:Y:S02]  /*3ac0*/  MOV R97, R8 ;  /* 0x0000000800617202 */ /* 0x000fe40000000f00 */
.L_x_4214:
[----:B------:R-:W-:Y:S02]  /*3ad0*/  FMNMX.FTZ R9, R64, R6, !PT ;  /* 0x0000000640097209 */ /* 0x000fe40007810000 */
[----:B------:R-:W-:Y:S02]  /*3ae0*/  SHF.L.U32 R114, R4, 0x1, RZ ;  /* 0x0000000104727819 */ /* 0x000fe400000006ff */
        /* <DEDUP_REMOVED lines=33> */
[----:B------:R-:W-:-:S03]  /*3d00*/  FMNMX.FTZ R0, R26, R9, !PT ;  /* 0x000000091a007209 */ /* 0x000fc60007810000 */
[----:B------:R-:W1:Y:S01]  /*3d10*/  SHFL.BFLY PT, R2, R15, 0x1, 0x1f ;  /* 0x0c201f000f027f89 */ /* 0x000e6200000e0000 */
[----:B------:R-:W-:-:S04]  /*3d20*/  FMNMX.FTZ R11, R29, R0, !PT ;  /* 0x000000001d0b7209 */ /* 0x000fc80007810000 */
        /* <DEDUP_REMOVED lines=9> */
[----:B------:R-:W2:Y:S01]  /*3dc0*/  LDSM.16.MT88.4 R40, [R114+0x6000] ;  /* 0x006000007228783b */ /* 0x000ea20000004200 */
[--C-:B------:R-:W-:Y:S02]  /*3dd0*/  FFMA.FTZ R136, R64, c[0x0][0x23c], -R107.reuse ;  /* 0x00008f0040887a23 */ /* 0x100fe4000001086b */
[--C-:B------:R-:W-:Y:S01]  /*3de0*/  FFMA.FTZ R131, R6, c[0x0][0x23c], -R107.reuse ;  /* 0x00008f0006837a23 */ /* 0x100fe2000001086b */
[----:B------:R-:W-:Y:S01]  /*3df0*/  MUFU.EX2 R108, R108 ;  /* 0x0000006c006c7308 */ /* 0x000fe20000000800 */
        /* <DEDUP_REMOVED lines=9> */
[----:B-1----:R-:W-:Y:S01]  /*3e90*/  FMNMX.FTZ R0, R8, R9, !PT ;  /* 0x0000000908007209 */ /* 0x002fe20007810000 */
[----:B------:R-:W1:Y:S01]  /*3ea0*/  MUFU.EX2 R131, R131 ;  /* 0x0000008300837308 */ /* 0x000e620000000800 */
[----:B------:R-:W-:Y:S01]  /*3eb0*/  LDSM.16.MT88.4 R8, [R114+0x6400] ;  /* 0x006400007208783b */ /* 0x000fe20000004200 */
[--C-:B------:R-:W-:Y:S01]  /*3ec0*/  FFMA.FTZ R91, R91, c[0x0][0x23c], -R107.reuse ;  /* 0x00008f005b5b7a23 */ /* 0x100fe2000001086b */
[C---:B------:R-:W-:Y:S01]  /*3ed0*/  FSETP.NEU.FTZ.AND P0, PT, R0.reuse, -INF , PT ;  /* 0xff8000000000780b */ /* 0x040fe20003f1d000 */
[----:B------:R-:W-:Y:S02]  /*3ee0*/  FMUL.FTZ R30, R0, c[0x0][0x23c] ;  /* 0x00008f00001e7a20 */ /* 0x000fe40000410000 */
[--C-:B------:R-:W-:Y:S02]  /*3ef0*/  FFMA.FTZ R102, R102, c[0x0][0x23c], -R107.reuse ;  /* 0x00008f0066667a23 */ /* 0x100fe4000001086b */
[----:B------:R-:W3:Y:S01]  /*3f00*/  MUFU.EX2 R31, R31 ;  /* 0x0000001f001f7308 */ /* 0x000ee20000000800 */
[----:B------:R-:W-:Y:S01]  /*3f10*/  FSEL R30, R30, RZ, P0 ;  /* 0x000000ff1e1e7208 */ /* 0x000fe20000000000 */
[----:B------:R-:W-:-:S02]  /*3f20*/  FFMA.FTZ R103, R103, c[0x0][0x23c], -R107 ;  /* 0x00008f0067677a23 */ /* 0x000fc4000001086b */
[----:B------:R-:W-:Y:S02]  /*3f30*/  FFMA.FTZ R104, R104, c[0x0][0x23c], -R107 ;  /* 0x00008f0068687a23 */ /* 0x000fe4000001086b */
[--C-:B------:R-:W-:Y:S02]  /*3f40*/  FFMA.FTZ R106, R66, c[0x0][0x23c], -R30.reuse ;  /* 0x00008f00426a7a23 */ /* 0x100fe4000001081e */
[--C-:B------:R-:W-:Y:S01]  /*3f50*/  FFMA.FTZ R109, R67, c[0x0][0x23c], -R30.reuse ;  /* 0x00008f00436d7a23 */ /* 0x100fe2000001081e */
[----:B-1----:R-:W-:Y:S01]  /*3f60*/  F2FP.BF16.PACK_AB R80, R131, R136 ;  /* 0x000000888350723e */ /* 0x002fe200000010ff */
[--C-:B------:R-:W-:Y:S01]  /*3f70*/  FFMA.FTZ R134, R5, c[0x0][0x23c], -R30.reuse ;  /* 0x00008f0005867a23 */ /* 0x100fe2000001081e */
[----:B------:R-:W1:Y:S01]  /*3f80*/  LDSM.16.MT88.4 R64, [R112+0x7000] ;  /* 0x007000007040783b */ /* 0x000e620000004200 */
[--C-:B------:R-:W-:Y:S01]  /*3f90*/  FFMA.FTZ R33, R25, c[0x0][0x23c], -R30.reuse ;  /* 0x00008f0019217a23 */ /* 0x100fe2000001081e */
[----:B------:R-:W-:Y:S01]  /*3fa0*/  MUFU.EX2 R106, R106 ;  /* 0x0000006a006a7308 */ /* 0x000fe20000000800 */
[--C-:B------:R-:W-:Y:S01]  /*3fb0*/  FFMA.FTZ R24, R45, c[0x0][0x23c], -R30.reuse ;  /* 0x00008f002d187a23 */ /* 0x100fe2000001081e */
[----:B---3--:R-:W-:Y:S01]  /*3fc0*/  F2FP.BF16.PACK_AB R82, R31, R108 ;  /* 0x0000006c1f52723e */ /* 0x008fe200000010ff */
[----:B------:R-:W-:-:S02]  /*3fd0*/  FFMA.FTZ R25, R39, c[0x0][0x23c], -R30 ;  /* 0x00008f0027197a23 */ /* 0x000fc4000001081e */
[----:B------:R-:W-:-:S03]  /*3fe0*/  FFMA.FTZ R22, R13, c[0x0][0x23c], -R30 ;  /* 0x00008f000d167a23 */ /* 0x000fc6000001081e */
[----:B------:R-:W3:Y:S01]  /*3ff0*/  MUFU.EX2 R109, R109 ;  /* 0x0000006d006d7308 */ /* 0x000ee20000000800 */
[--C-:B------:R-:W-:Y:S01]  /*4000*/  FFMA.FTZ R3, R7, c[0x0][0x23c], -R30.reuse ;  /* 0x00008f0007037a23 */ /* 0x100fe2000001081e */
[----:B------:R-:W4:Y:S01]  /*4010*/  LDSM.16.MT88.4 R12, [R114+0x7400] ;  /* 0x00740000720c783b */ /* 0x000f220000004200 */
[--C-:B------:R-:W-:Y:S02]  /*4020*/  FFMA.FTZ R92, R35, c[0x0][0x23c], -R30.reuse ;  /* 0x00008f00235c7a23 */ /* 0x100fe4000001081e */
[--C-:B------:R-:W-:Y:S02]  /*4030*/  FFMA.FTZ R87, R87, c[0x0][0x23c], -R30.reuse ;  /* 0x00008f0057577a23 */ /* 0x100fe4000001081e */
[--C-:B------:R-:W-:Y:S01]  /*4040*/  FFMA.FTZ R35, R95, c[0x0][0x23c], -R30.reuse ;  /* 0x00008f005f237a23 */ /* 0x100fe2000001081e */
[----:B------:R-:W-:Y:S01]  /*4050*/  MUFU.EX2 R134, R134 ;  /* 0x0000008600867308 */ /* 0x000fe20000000800 */
[----:B------:R-:W-:Y:S02]  /*4060*/  FFMA.FTZ R34, R101, c[0x0][0x23c], -R30 ;  /* 0x00008f0065227a23 */ /* 0x000fe4000001081e */
[----:B------:R-:W-:Y:S01]  /*4070*/  FADD.FTZ R131, R136, R131 ;  /* 0x0000008388837221 */ /* 0x000fe20000010000 */
[----:B------:R-:W-:Y:S01]  /*4080*/  LEA R136, P0, R98, c[0x0][0x168], 0x1 ;  /* 0x00005a0062887a11 */ /* 0x000fe200078008ff */
[----:B------:R-:W-:-:S02]  /*4090*/  FFMA.FTZ R105, R105, c[0x0][0x23c], -R107 ;  /* 0x00008f0069697a23 */ /* 0x000fc4000001086b */
[----:B------:R-:W-:Y:S01]  /*40a0*/  FADD.FTZ R108, R108, R131 ;  /* 0x000000836c6c7221 */ /* 0x000fe20000010000 */
[----:B------:R-:W5:Y:S01]  /*40b0*/  MUFU.EX2 R33, R33 ;  /* 0x0000002100217308 */ /* 0x000f620000000800 */
[----:B---3--:R-:W-:Y:S01]  /*40c0*/  F2FP.BF16.PACK_AB R81, R109, R106 ;  /* 0x0000006a6d51723e */ /* 0x008fe200000010ff */
[----:B------:R-:W-:Y:S01]  /*40d0*/  FFMA.FTZ R27, R27, c[0x0][0x23c], -R30 ;  /* 0x00008f001b1b7a23 */ /* 0x000fe2000001081e */
[----:B------:R-:W-:Y:S01]  /*40e0*/  LEA.HI.X R135, R98, c[0x0][0x16c], R97, 0x1, P0 ;  /* 0x00005b0062877a11 */ /* 0x000fe200000f0c61 */
[----:B------:R-:W-:Y:S02]  /*40f0*/  FADD.FTZ R31, R31, R108 ;  /* 0x0000006c1f1f7221 */ /* 0x000fe40000010000 */
[--C-:B------:R-:W-:Y:S02]  /*4100*/  FFMA.FTZ R26, R26, c[0x0][0x23c], -R30.reuse ;  /* 0x00008f001a1a7a23 */ /* 0x100fe4000001081e */
[----:B------:R-:W-:Y:S01]  /*4110*/  MUFU.EX2 R32, R32 ;  /* 0x0000002000207308 */ /* 0x000fe20000000800 */
[----:B------:R-:W-:-:S02]  /*4120*/  FFMA.FTZ R29, R29, c[0x0][0x23c], -R30 ;  /* 0x00008f001d1d7a23 */ /* 0x000fc4000001081e */
[----:B------:R-:W-:Y:S02]  /*4130*/  FFMA.FTZ R108, R28, c[0x0][0x23c], -R30 ;  /* 0x00008f001c6c7a23 */ /* 0x000fe4000001081e */
[----:B------:R-:W-:Y:S01]  /*4140*/  FADD.FTZ R109, R106, R109 ;  /* 0x0000006d6a6d7221 */ /* 0x000fe20000010000 */
[----:B-----5:R-:W-:Y:S02]  /*4150*/  F2FP.BF16.PACK_AB R83, R33, R134 ;  /* 0x000000862153723e */ /* 0x020fe400000010ff */
[----:B------:R-:W3:Y:S01]  /*4160*/  MUFU.EX2 R23, R23 ;  /* 0x0000001700177308 */ /* 0x000ee20000000800 */
[----:B------:R-:W-:-:S04]  /*4170*/  FADD.FTZ R134, R134, R109 ;  /* 0x0000006d86867221 */ /* 0x000fc80000010000 */
[----:B------:R-:W-:Y:S01]  /*4180*/  FADD.FTZ R33, R33, R134 ;  /* 0x0000008621217221 */ /* 0x000fe20000010000 */
[C---:B--2---:R-:W-:Y:S02]  /*4190*/  HMMA.16816.F32.BF16 R36, R80.reuse, R40, RZ ;  /* 0x000000285024723c */ /* 0x044fe400000418ff */
[----:B------:R-:W-:Y:S06]  /*41a0*/  MUFU.EX2 R21, R21 ;  /* 0x0000001500157308 */ /* 0x000fec0000000800 */
[----:B------:R-:W-:Y:S02]  /*41b0*/  HMMA.16816.F32.BF16 R40, R80, R42, RZ ;  /* 0x0000002a5028723c */ /* 0x000fe400000418ff */
[----:B------:R-:W2:Y:S01]  /*41c0*/  MUFU.EX2 R20, R20 ;  /* 0x0000001400147308 */ /* 0x000ea20000000800 */
[----:B---3--:R-:W-:Y:S01]  /*41d0*/  F2FP.BF16.PACK_AB R4, R23, R32 ;  /* 0x000000201704723e */ /* 0x008fe200000010ff */
[----:B------:R-:W-:-:S04]  /*41e0*/  FADD.FTZ R32, R32, R31 ;  /* 0x0000001f20207221 */ /* 0x000fc80000010000 */
[C---:B-1----:R-:W-:Y:S01]  /*41f0*/  HMMA.16816.F32.BF16 R60, R80.reuse, R64, RZ ;  /* 0x00000040503c723c */ /* 0x042fe200000418ff */
[----:B------:R-:W-:Y:S01]  /*4200*/  FADD.FTZ R32, R23, R32 ;  /* 0x0000002017207221 */ /* 0x000fe20000010000 */
[----:B------:R-:W-:Y:S06]  /*4210*/  MUFU.EX2 R24, R24 ;  /* 0x0000001800187308 */ /* 0x000fec0000000800 */
[----:B------:R-:W-:Y:S02]  /*4220*/  HMMA.16816.F32.BF16 R64, R80, R66, RZ ;  /* 0x000000425040723c */ /* 0x000fe400000418ff */
[----:B------:R-:W1:Y:S01]  /*4230*/  MUFU.EX2 R25, R25 ;  /* 0x0000001900197308 */ /* 0x000e620000000800 */
[----:B--2---:R-:W-:Y:S01]  /*4240*/  F2FP.BF16.PACK_AB R6, R20, R21 ;  /* 0x000000151406723e */ /* 0x004fe200000010ff */
[----:B------:R-:W-:-:S04]  /*4250*/  FADD.FTZ R21, R21, R32 ;  /* 0x0000002015157221 */ /* 0x000fc80000010000 */
[C---:B------:R-:W-:Y:S01]  /*4260*/  HMMA.16816.F32.BF16 R68, R80.reuse, R72, RZ ;  /* 0x000000485044723c */ /* 0x040fe200000418ff */
[----:B------:R-:W-:Y:S01]  /*4270*/  FADD.FTZ R21, R20, R21 ;  /* 0x0000001514157221 */ /* 0x000fe20000010000 */
[----:B------:R-:W-:Y:S06]  /*4280*/  MUFU.EX2 R22, R22 ;  /* 0x0000001600167308 */ /* 0x000fec0000000800 */
[----:B------:R-:W-:Y:S02]  /*4290*/  HMMA.16816.F32.BF16 R72, R80, R74, RZ ;  /* 0x0000004a5048723c */ /* 0x000fe400000418ff */
[----:B------:R-:W2:Y:S01]  /*42a0*/  MUFU.EX2 R3, R3 ;  /* 0x0000000300037308 */ /* 0x000ea20000000800 */
[----:B-1----:R-:W-:Y:S01]  /*42b0*/  F2FP.BF16.PACK_AB R5, R25, R24 ;  /* 0x000000181905723e */ /* 0x002fe200000010ff */
[----:B------:R-:W-:-:S04]  /*42c0*/  FADD.FTZ R24, R24, R33 ;  /* 0x0000002118187221 */ /* 0x000fc80000010000 */
[C---:B------:R-:W-:Y:S01]  /*42d0*/  HMMA.16816.F32.BF16 R44, R80.reuse, R48, RZ ;  /* 0x00000030502c723c */ /* 0x040fe200000418ff */
[----:B------:R-:W-:Y:S01]  /*42e0*/  FADD.FTZ R25, R25, R24 ;  /* 0x0000001819197221 */ /* 0x000fe20000010000 */
[----:B------:R-:W-:Y:S06]  /*42f0*/  MUFU.EX2 R94, R94 ;  /* 0x0000005e005e7308 */ /* 0x000fec0000000800 */
[----:B------:R-:W-:Y:S01]  /*4300*/  HMMA.16816.F32.BF16 R52, R80, R56, RZ ;  /* 0x000000385034723c */ /* 0x000fe200000418ff */
[----:B--2---:R-:W-:Y:S01]  /*4310*/  F2FP.BF16.PACK_AB R7, R3, R22 ;  /* 0x000000160307723e */ /* 0x004fe200000010ff */
[----:B------:R-:W1:Y:S01]  /*4320*/  MUFU.EX2 R93, R93 ;  /* 0x0000005d005d7308 */ /* 0x000e620000000800 */
[----:B------:R-:W-:-:S05]  /*4330*/  FADD.FTZ R22, R22, R25 ;  /* 0x0000001916167221 */ /* 0x000fca0000010000 */
[----:B------:R-:W-:Y:S01]  /*4340*/  HMMA.16816.F32.BF16 R48, R80, R50, RZ ;  /* 0x000000325030723c */ /* 0x000fe200000418ff */
[----:B------:R-:W-:Y:S01]  /*4350*/  FADD.FTZ R3, R3, R22 ;  /* 0x0000001603037221 */ /* 0x000fe20000010000 */
[----:B------:R-:W-:Y:S06]  /*4360*/  MUFU.EX2 R91, R91 ;  /* 0x0000005b005b7308 */ /* 0x000fec0000000800 */
[C---:B------:R-:W-:Y:S02]  /*4370*/  HMMA.16816.F32.BF16 R36, R4.reuse, R8, R36 ;  /* 0x000000080424723c */ /* 0x040fe40000041824 */
[----:B------:R-:W-:Y:S06]  /*4380*/  MUFU.EX2 R90, R90 ;  /* 0x0000005a005a7308 */ /* 0x000fec0000000800 */
[----:B------:R-:W-:Y:S01]  /*4390*/  HMMA.16816.F32.BF16 R40, R4, R10, R40 ;  /* 0x0000000a0428723c */ /* 0x000fe20000041828 */
[----:B------:R-:W2:Y:S01]  /*43a0*/  LDSM.16.MT88.4 R8, [R112+0x7400] ;  /* 0x007400007008783b */ /* 0x000ea20000004200 */
[----:B------:R-:W-:Y:S06]  /*43b0*/  MUFU.EX2 R92, R92 ;  /* 0x0000005c005c7308 */ /* 0x000fec0000000800 */
[----:B------:R-:W-:Y:S02]  /*43c0*/  HMMA.16816.F32.BF16 R56, R80, R58, RZ ;  /* 0x0000003a5038723c */ /* 0x000fe400000418ff */
[----:B------:R-:W3:Y:S06]  /*43d0*/  MUFU.EX2 R87, R87 ;  /* 0x0000005700577308 */ /* 0x000eec0000000800 */
[C---:B------:R-:W-:Y:S02]  /*43e0*/  HMMA.16816.F32.BF16 R44, R4.reuse, R16, R44 ;  /* 0x00000010042c723c */ /* 0x040fe4000004182c */
[----:B------:R-:W-:Y:S06]  /*43f0*/  MUFU.EX2 R35, R35 ;  /* 0x0000002300237308 */ /* 0x000fec0000000800 */
[C---:B------:R-:W-:Y:S01]  /*4400*/  HMMA.16816.F32.BF16 R48, R4.reuse, R18, R48 ;  /* 0x000000120430723c */ /* 0x040fe20000041830 */
[----:B------:R-:W-:Y:S01]  /*4410*/  LDSM.16.MT88.4 R16, [R114+0x6c00] ;  /* 0x006c00007210783b */ /* 0x000fe20000004200 */
[----:B------:R-:W5:Y:S06]  /*4420*/  MUFU.EX2 R34, R34 ;  /* 0x0000002200227308 */ /* 0x000f6c0000000800 */
[C---:B----4-:R-:W-:Y:S02]  /*4430*/  HMMA.16816.F32.BF16 R52, R4.reuse, R12, R52 ;  /* 0x0000000c0434723c */ /* 0x050fe40000041834 */
[----:B------:R-:W-:Y:S06]  /*4440*/  MUFU.EX2 R102, R102 ;  /* 0x0000006600667308 */ /* 0x000fec0000000800 */
[C---:B------:R-:W-:Y:S01]  /*4450*/  HMMA.16816.F32.BF16 R56, R4.reuse, R14, R56 ;  /* 0x0000000e0438723c */ /* 0x040fe20000041838 */
[----:B------:R-:W-:Y:S01]  /*4460*/  LDSM.16.MT88.4 R12, [R112+0x6c00] ;  /* 0x006c0000700c783b */ /* 0x000fe20000004200 */
[----:B------:R-:W4:Y:S06]  /*4470*/  MUFU.EX2 R103, R103 ;  /* 0x0000006700677308 */ /* 0x000f2c0000000800 */
[C---:B--2---:R-:W-:Y:S02]  /*4480*/  HMMA.16816.F32.BF16 R60, R4.reuse, R8, R60 ;  /* 0x00000008043c723c */ /* 0x044fe4000004183c */
[----:B------:R-:W-:Y:S06]  /*4490*/  MUFU.EX2 R104, R104 ;  /* 0x0000006800687308 */ /* 0x000fec0000000800 */
[C---:B------:R-:W-:Y:S01]  /*44a0*/  HMMA.16816.F32.BF16 R64, R4.reuse, R10, R64 ;  /* 0x0000000a0440723c */ /* 0x040fe20000041840 */
[----:B------:R-:W2:Y:S01]  /*44b0*/  LDSM.16.MT88.4 R8, [R114+0x8400] ;  /* 0x008400007208783b */ /* 0x000ea20000004200 */
[----:B------:R-:W-:Y:S08]  /*44c0*/  MUFU.EX2 R105, R105 ;  /* 0x0000006900697308 */ /* 0x000ff00000000800 */
[----:B------:R-:W-:Y:S08]  /*44d0*/  MUFU.EX2 R27, R27 ;  /* 0x0000001b001b7308 */ /* 0x000ff00000000800 */
[----:B------:R-:W1:Y:S08]  /*44e0*/  MUFU.EX2 R26, R26 ;  /* 0x0000001a001a7308 */ /* 0x000e700000000800 */
[----:B------:R-:W-:Y:S08]  /*44f0*/  MUFU.EX2 R29, R29 ;  /* 0x0000001d001d7308 */ /* 0x000ff00000000800 */
[----:B------:R-:W1:Y:S01]  /*4500*/  MUFU.EX2 R108, R108 ;  /* 0x0000006c006c7308 */ /* 0x000e620000000800 */
[C---:B--2---:R-:W-:Y:S08]  /*4510*/  HMMA.16816.F32.BF16 R68, R4.reuse, R8, R68 ;  /* 0x000000080444723c */ /* 0x044ff00000041844 */
[----:B------:R-:W-:Y:S01]  /*4520*/  HMMA.16816.F32.BF16 R72, R4, R10, R72 ;  /* 0x0000000a0448723c */ /* 0x000fe20000041848 */
[----:B------:R-:W2:Y:S07]  /*4530*/  LDSM.16.MT88.4 R8, [R112+0x8000] ;  /* 0x008000007008783b */ /* 0x000eae0000004200 */
[C---:B--2---:R-:W-:Y:S08]  /*4540*/  HMMA.16816.F32.BF16 R76, R80.reuse, R8, RZ ;  /* 0x00000008504c723c */ /* 0x044ff000000418ff */
[----:B------:R-:W-:Y:S01]  /*4550*/  HMMA.16816.F32.BF16 R80, R80, R10, RZ ;  /* 0x0000000a5050723c */ /* 0x000fe200000418ff */
[----:B------:R-:W2:Y:S11]  /*4560*/  LDSM.16.MT88.4 R8, [R112+0x8400] ;  /* 0x008400007008783b */ /* 0x000eb60000004200 */
[----:B------:R-:W-:Y:S04]  /*4570*/  @!UPT UIADD3 URZ, URZ, URZ, URZ ;  /* 0x0000003f3f3ff290 */ /* 0x000fe8000fffe03f */
[C---:B--2---:R-:W-:Y:S08]  /*4580*/  HMMA.16816.F32.BF16 R76, R4.reuse, R8, R76 ;  /* 0x00000008044c723c */ /* 0x044ff0000004184c */
[----:B------:R-:W-:Y:S01]  /*4590*/  HMMA.16816.F32.BF16 R80, R4, R10, R80 ;  /* 0x0000000a0450723c */ /* 0x000fe20000041850 */
[----:B------:R-:W2:Y:S06]  /*45a0*/  LDSM.16.MT88.4 R8, [R114+0x6800] ;  /* 0x006800007208783b */ /* 0x000eac0000004200 */
[----:B-1----:R-:W-:-:S02]  /*45b0*/  F2FP.BF16.PACK_AB R4, R93, R94 ;  /* 0x0000005e5d04723e */ /* 0x002fc400000010ff */
[C---:B---3--:R-:W-:Y:S01]  /*45c0*/  F2FP.BF16.PACK_AB R5, R87.reuse, R92 ;  /* 0x0000005c5705723e */ /* 0x048fe200000010ff */
[----:B------:R-:W-:Y:S01]  /*45d0*/  FADD.FTZ R92, R92, R3 ;  /* 0x000000035c5c7221 */ /* 0x000fe20000010000 */
[----:B------:R-:W-:Y:S02]  /*45e0*/  F2FP.BF16.PACK_AB R6, R90, R91 ;  /* 0x0000005b5a06723e */ /* 0x000fe400000010ff */
[----:B-----5:R-:W-:Y:S01]  /*45f0*/  F2FP.BF16.PACK_AB R7, R34, R35 ;  /* 0x000000232207723e */ /* 0x020fe200000010ff */
[----:B------:R-:W-:-:S04]  /*4600*/  FADD.FTZ R92, R87, R92 ;  /* 0x0000005c575c7221 */ /* 0x000fc80000010000 */
[----:B------:R-:W-:-:S04]  /*4610*/  FADD.FTZ R35, R35, R92 ;  /* 0x0000005c23237221 */ /* 0x000fc80000010000 */
[----:B------:R-:W-:Y:S01]  /*4620*/  FADD.FTZ R34, R34, R35 ;  /* 0x0000002322227221 */ /* 0x000fe20000010000 */
[C---:B--2---:R-:W-:Y:S08]  /*4630*/  HMMA.16816.F32.BF16 R36, R4.reuse, R8, R36 ;  /* 0x000000080424723c */ /* 0x044ff00000041824 */
        /* <DEDUP_REMOVED lines=17> */
[----:B----4-:R-:W-:-:S02]  /*4750*/  F2FP.BF16.PACK_AB R4, R103, R102 ;  /* 0x000000666704723e */ /* 0x010fc400000010ff */
        /* <DEDUP_REMOVED lines=27> */
[----:B-1----:R-:W-:Y:S03]  /*4910*/  HMMA.16816.F32.BF16 R76, R4, R8, R76 ;  /* 0x00000008044c723c */ /* 0x002fe6000004184c */
[----:B------:R-:W-:-:S05]  /*4920*/  FADD.FTZ R109, R105, R104 ;  /* 0x00000068696d7221 */ /* 0x000fca0000010000 */
        /* <DEDUP_REMOVED lines=64> */
.L_x_4220:
[----:B------:R-:W-:-:S04]  /*4d30*/  LEA R7, -R86, RZ, 0x6 ;  /* 0x000000ff56077211 */ /* 0x000fc800078e31ff */
[----:B------:R-:W-:Y:S02]  /*4d40*/  SHF.R.S32.HI R3, RZ, 0x1f, R7 ;  /* 0x0000001fff037819 */ /* 0x000fe40000011407 */
.L_x_4221:
[----:B------:R-:W-:Y:S02]  /*4d50*/  ISETP.GE.AND P4, PT, R128, c[0x0][0x220], PT ;  /* 0x0000880080007a0c */ /* 0x000fe40003f86270 */
[----:B------:R-:W-:Y:S02]  /*4d60*/  ISETP.GE.AND P3, PT, R119, c[0x0][0x220], PT ;  /* 0x0000880077007a0c */ /* 0x000fe40003f66270 */
[----:B------:R-:W-:Y:S02]  /*4d70*/  ISETP.GE.AND P2, PT, R118, c[0x0][0x220], PT ;  /* 0x0000880076007a0c */ /* 0x000fe40003f46270 */
[C---:B------:R-:W-:Y:S02]  /*4d80*/  LEA R110, P0, R7.reuse, R110, 0x1 ;  /* 0x0000006e076e7211 */ /* 0x040fe400078008ff */
[----:B------:R-:W-:Y:S02]  /*4d90*/  IADD3 R5, P1, R130, R7, RZ ;  /* 0x0000000782057210 */ /* 0x000fe40007f3e0ff */
[----:B------:R-:W-:-:S03]  /*4da0*/  LEA.HI.X R111, R7, R111, R3, 0x1, P0 ;  /* 0x0000006f076f7211 */ /* 0x000fc600000f0c03 */
[----:B------:R-:W-:Y:S01]  /*4db0*/  @!P4 IMAD.MOV.U32 R6, RZ, RZ, c[0x0][0x1a4] ;  /* 0x00006900ff06c624 */ /* 0x000fe200078e00ff */
[C---:B------:R-:W-:Y:S01]  /*4dc0*/  @!P4 LEA R10, P0, R86.reuse, R110, 0x6 ;  /* 0x0000006e560ac211 */ /* 0x040fe200078030ff */
[----:B------:R-:W-:Y:S01]  /*4dd0*/  @P4 STS [R125+0x6000], RZ ;  /* 0x006000ff7d004388 */ /* 0x000fe20000000800 */
[CC--:B------:R-:W-:Y:S02]  /*4de0*/  @!P3 IADD3 R4, P5, R7.reuse, R88.reuse, RZ ;  /* 0x000000580704b210 */ /* 0x0c0fe40007fbe0ff */
[----:B------:R-:W-:Y:S01]  /*4df0*/  @!P4 LEA.HI.X R11, R86, R111, R6, 0x6, P0 ;  /* 0x0000006f560bc211 */ /* 0x000fe200000f3406 */
[----:B------:R-:W-:Y:S01]  /*4e00*/  @P4 STS [R125+0x6004], RZ ;  /* 0x006004ff7d004388 */ /* 0x000fe20000000800 */
[-C--:B------:R-:W-:Y:S01]  /*4e10*/  @!P2 IADD3 R6, P0, R7, R88.reuse, RZ ;  /* 0x000000580706a210 */ /* 0x080fe20007f1e0ff */
[----:B------:R-:W-:Y:S01]  /*4e20*/  IMAD.X R7, R127, 0x1, R3, P1 ;  /* 0x000000017f077824 */ /* 0x000fe200008e0603 */
[-C--:B------:R-:W-:Y:S01]  /*4e30*/  @!P3 IADD3 R8, P1, R5, R88.reuse, RZ ;  /* 0x000000580508b210 */ /* 0x080fe20007f3e0ff */
[C-C-:B------:R-:W-:Y:S01]  /*4e40*/  @!P3 IMAD.X R9, R3.reuse, 0x1, R84.reuse, P5 ;  /* 0x000000010309b824 */ /* 0x140fe200028e0654 */
[----:B------:R-:W-:Y:S01]  /*4e50*/  @!P3 LEA R16, P5, R4, c[0x0][0x170], 0x1 ;  /* 0x00005c000410ba11 */ /* 0x000fe200078a08ff */
[--C-:B------:R-:W-:Y:S01]  /*4e60*/  @!P2 IMAD.X R3, R3, 0x1, R84.reuse, P0 ;  /* 0x000000010303a824 */ /* 0x100fe200000e0654 */
[----:B------:R-:W-:Y:S01]  /*4e70*/  @!P2 IADD3 R5, P0, R5, R88, RZ ;  /* 0x000000580505a210 */ /* 0x000fe20007f1e0ff */
[C-C-:B------:R-:W-:Y:S01]  /*4e80*/  @!P3 IMAD.X R13, R7.reuse, 0x1, R84.reuse, P1 ;  /* 0x00000001070db824 */ /* 0x140fe200008e0654 */
[----:B------:R-:W-:Y:S01]  /*4e90*/  @!P2 LEA R14, P1, R6, c[0x0][0x170], 0x1 ;  /* 0x00005c00060eaa11 */ /* 0x000fe200078208ff */
[----:B------:R-:W-:Y:S01]  /*4ea0*/  @P4 STS.64 [R125+0x6008], RZ ;  /* 0x006008ff7d004388 */ /* 0x000fe20000000a00 */
[----:B------:R-:W-:Y:S01]  /*4eb0*/  @!P3 LEA.HI.X R17, R4, c[0x0][0x174], R9, 0x1, P5 ;  /* 0x00005d000411ba11 */ /* 0x000fe200028f0c09 */
[----:B------:R-:W-:Y:S01]  /*4ec0*/  @!P2 IMAD.X R84, R7, 0x1, R84, P0 ;  /* 0x000000010754a824 */ /* 0x000fe200000e0654 */
[----:B------:R-:W-:Y:S01]  /*4ed0*/  @!P2 LEA.HI.X R15, R6, c[0x0][0x174], R3, 0x1, P1 ;  /* 0x00005d00060faa11 */ /* 0x000fe200008f0c03 */
[----:B------:R-:W-:Y:S01]  /*4ee0*/  @!PT LDS RZ, [RZ] ;  /* 0x00000000fffff984 */ /* 0x000fe20000000800 */
[----:B------:R-:W-:Y:S01]  /*4ef0*/  @!PT LDS RZ, [RZ] ;  /* 0x00000000fffff984 */ /* 0x000fe20000000800 */
[----:B------:R-:W-:Y:S01]  /*4f00*/  @!PT LDS RZ, [RZ] ;  /* 0x00000000fffff984 */ /* 0x000fe20000000800 */
[----:B------:R1:W-:Y:S01]  /*4f10*/  @!P4 LDGSTS.E.BYPASS.LTC128B.128 [R125+0x6000], [R110.64] ;  /* 0x060000006e7dcfae */ /* 0x0003e2000b901d48 */
[----:B------:R-:W-:-:S02]  /*4f20*/  @!P3 LEA R26, P1, R8, c[0x0][0x170], 0x1 ;  /* 0x00005c00081aba11 */ /* 0x000fc400078208ff */
[C---:B------:R-:W-:Y:S01]  /*4f30*/  @!P2 LEA R24, P0, R5.reuse, c[0x0][0x170], 0x1 ;  /* 0x00005c000518aa11 */ /* 0x040fe200078008ff */
[----:B------:R-:W-:Y:S01]  /*4f40*/  @P3 STS.128 [R125+0x7000], RZ ;  /* 0x007000ff7d003388 */ /* 0x000fe20000000c00 */
[----:B------:R-:W-:Y:S02]  /*4f50*/  @!P3 LEA.HI.X R27, R8, c[0x0][0x174], R13, 0x1, P1 ;  /* 0x00005d00081bba11 */ /* 0x000fe400008f0c0d */
[----:B------:R-:W-:Y:S01]  /*4f60*/  @!P2 LEA.HI.X R25, R5, c[0x0][0x174], R84, 0x1, P0 ;  /* 0x00005d000519aa11 */ /* 0x000fe200000f0c54 */
        /* <DEDUP_REMOVED lines=26> */
[----:B------:R-:W5:Y:S04]  /*5110*/  LDSM.16.M88.4 R20, [R116+0x3400] ;  /* 0x003400007414783b */ /* 0x000f680000000200 */
[----:B------:R-:W-:Y:S04]  /*5120*/  LDSM.16.M88.4 R84, [R115] ;  /* 0x000000007354783b */ /* 0x000fe80000000200 */
[----:B--2---:R-:W2:Y:S04]  /*5130*/  LDSM.16.M88.4 R16, [R113+0x3000] ;  /* 0x003000007110783b */ /* 0x004ea80000000200 */
[----:B---3--:R-:W3:Y:S04]  /*5140*/  LDSM.16.M88.4 R12, [R116+0x3800] ;  /* 0x00380000740c783b */ /* 0x008ee80000000200 */
[----:B----4-:R-:W4:Y:S04]  /*5150*/  LDSM.16.M88.4 R8, [R113+0x3400] ;  /* 0x003400007108783b */ /* 0x010f280000000200 */
[----:B------:R-:W2:Y:S04]  /*5160*/  LDSM.16.M88.4 R88, [R116+0x3c00] ;  /* 0x003c00007458783b */ /* 0x000ea80000000200 */
[----:B------:R-:W2:Y:S04]  /*5170*/  LDSM.16.M88.4 R92, [R113+0x3800] ;  /* 0x00380000715c783b */ /* 0x000ea80000000200 */
[----:B------:R-:W3:Y:S04]  /*5180*/  S2R R3, SR_TID.X ;  /* 0x0000000000037919 */ /* 0x000ee80000002100 */
[----:B------:R-:W0:Y:S01]  /*5190*/  LDGDEPBAR ;  /* 0x00000000000079af */ /* 0x000e220000000000 */
[C---:B-1----:R-:W-:Y:S08]  /*51a0*/  HMMA.16816.F32.BF16 R32, R4.reuse, R28, RZ ;  /* 0x0000001c0420723c */ /* 0x042ff000000418ff */
[C---:B------:R-:W-:Y:S08]  /*51b0*/  HMMA.16816.F32.BF16 R28, R4.reuse, R30, RZ ;  /* 0x0000001e041c723c */ /* 0x040ff000000418ff */
[----:B-----5:R-:W-:Y:S01]  /*51c0*/  HMMA.16816.F32.BF16 R24, R4, R20, RZ ;  /* 0x000000140418723c */ /* 0x020fe200000418ff */
[----:B---3--:R-:W-:-:S05]  /*51d0*/  IMAD.SHL.U32 R3, R3, 0x2, RZ ;  /* 0x0000000203037824 */ /* 0x008fca00078e00ff */
[----:B------:R-:W-:Y:S02]  /*51e0*/  LOP3.LUT R3, R3, 0x6, RZ, 0xc0, !PT ;  /* 0x0000000603037812 */ /* 0x000fe400078ec0ff */
[----:B------:R-:W-:Y:S03]  /*51f0*/  HMMA.16816.F32.BF16 R20, R4, R22, RZ ;  /* 0x000000160414723c */ /* 0x000fe600000418ff */
[----:B------:R-:W-:-:S05]  /*5200*/  IMAD R3, R124, 0x40, R3 ;  /* 0x000000407c037824 */ /* 0x000fca00078e0203 */
[C---:B--2---:R-:W-:Y:S08]  /*5210*/  HMMA.16816.F32.BF16 R32, R84.reuse, R16, R32 ;  /* 0x000000105420723c */ /* 0x044ff00000041820 */
[----:B------:R-:W-:Y:S08]  /*5220*/  HMMA.16816.F32.BF16 R28, R84, R18, R28 ;  /* 0x00000012541c723c */ /* 0x000ff0000004181c */
[----:B------:R-:W-:Y:S08]  /*5230*/  HMMA.16816.F32.BF16 R16, R4, R12, RZ ;  /* 0x0000000c0410723c */ /* 0x000ff000000418ff */
        /* <DEDUP_REMOVED lines=62> */
[----:B------:R-:W-:Y:S01]  /*5620*/  IADD3 R85, R3, 0x8, RZ ;  /* 0x0000000803557810 */ /* 0x000fe20007ffe0ff */
[----:B------:R-:W-:Y:S01]  /*5630*/  BAR.SYNC.DEFER_BLOCKING 0x0 ;  /* 0x0000000000007b1d */ /* 0x000fe20000010000 */
[----:B------:R-:W-:-:S02]  /*5640*/  ISETP.GE.AND P5, PT, R84, R100, PT ;  /* 0x000000645400720c */ /* 0x000fc40003fa6270 */
[-C--:B------:R-:W-:Y:S02]  /*5650*/  ISETP.GE.AND P1, PT, R84, R99.reuse, PT ;  /* 0x000000635400720c */ /* 0x080fe40003f26270 */
[-C--:B------:R-:W-:Y:S01]  /*5660*/  ISETP.GE.AND P0, PT, R85, R100.reuse, PT ;  /* 0x000000645500720c */ /* 0x080fe20003f06270 */
[C---:B--2---:R-:W-:Y:S01]  /*5670*/  HMMA.16816.F32.BF16 R16, R92.reuse, R88, R16 ;  /* 0x000000585c10723c */ /* 0x044fe20000041810 */
[----:B------:R-:W-:Y:S02]  /*5680*/  IADD3 R87, R3, 0x9, RZ ;  /* 0x0000000903577810 */ /* 0x000fe40007ffe0ff */
[----:B------:R-:W-:Y:S02]  /*5690*/  FSEL R84, R33, -INF , !P5 ;  /* 0xff80000021547808 */ /* 0x000fe40006800000 */
[----:B------:R-:W-:Y:S02]  /*56a0*/  ISETP.GE.AND P5, PT, R85, R99, PT ;  /* 0x000000635500720c */ /* 0x000fe40003fa6270 */
[----:B------:R-:W-:Y:S01]  /*56b0*/  FSEL R35, R35, -INF , !P1 ;  /* 0xff80000023237808 */ /* 0x000fe20004800000 */
[----:B------:R-:W-:Y:S01]  /*56c0*/  HMMA.16816.F32.BF16 R12, R92, R90, R12 ;  /* 0x0000005a5c0c723c */ /* 0x000fe2000004180c */
[----:B------:R-:W-:-:S02]  /*56d0*/  ISETP.GE.AND P1, PT, R87, R100, PT ;  /* 0x000000645700720c */ /* 0x000fc40003f26270 */
[----:B------:R-:W-:Y:S02]  /*56e0*/  FSEL R86, R28, -INF , !P0 ;  /* 0xff8000001c567808 */ /* 0x000fe40004000000 */
[----:B------:R-:W-:Y:S02]  /*56f0*/  IADD3 R85, R3, 0x10, RZ ;  /* 0x0000001003557810 */ /* 0x000fe40007ffe0ff */
[----:B------:R-:W-:Y:S02]  /*5700*/  ISETP.GE.AND P0, PT, R87, R99, PT ;  /* 0x000000635700720c */ /* 0x000fe40003f06270 */
[----:B------:R-:W-:Y:S02]  /*5710*/  FSEL R33, R30, -INF , !P5 ;  /* 0xff8000001e217808 */ /* 0x000fe40006800000 */
[----:B------:R-:W-:Y:S02]  /*5720*/  IADD3 R30, R3, 0x11, RZ ;  /* 0x00000011031e7810 */ /* 0x000fe40007ffe0ff */
[----:B------:R-:W-:-:S02]  /*5730*/  FSEL R28, R29, -INF , !P1 ;  /* 0xff8000001d1c7808 */ /* 0x000fc40004800000 */
[----:B------:R-:W-:Y:S02]  /*5740*/  ISETP.GE.AND P1, PT, R85, R99, PT ;  /* 0x000000635500720c */ /* 0x000fe40003f26270 */
[----:B------:R-:W-:Y:S02]  /*5750*/  FSEL R31, R31, -INF , !P0 ;  /* 0xff8000001f1f7808 */ /* 0x000fe40004000000 */
[-C--:B------:R-:W-:Y:S02]  /*5760*/  ISETP.GE.AND P0, PT, R30, R100.reuse, PT ;  /* 0x000000641e00720c */ /* 0x080fe40003f06270 */
[----:B------:R-:W-:Y:S02]  /*5770*/  IADD3 R29, R3, 0x18, RZ ;  /* 0x00000018031d7810 */ /* 0x000fe40007ffe0ff */
[----:B------:R-:W-:Y:S02]  /*5780*/  FSEL R143, R26, -INF , !P1 ;  /* 0xff8000001a8f7808 */ /* 0x000fe40004800000 */
[----:B------:R-:W-:-:S02]  /*5790*/  ISETP.GE.AND P1, PT, R29, R100, PT ;  /* 0x000000641d00720c */ /* 0x000fc40003f26270 */
[----:B------:R-:W-:Y:S02]  /*57a0*/  FSEL R144, R25, -INF , !P0 ;  /* 0xff80000019907808 */ /* 0x000fe40004000000 */
[----:B------:R-:W-:Y:S02]  /*57b0*/  ISETP.GE.AND P5, PT, R85, R100, PT ;  /* 0x000000645500720c */ /* 0x000fe40003fa6270 */
[----:B------:R-:W-:Y:S02]  /*57c0*/  IADD3 R26, R3, 0x19, RZ ;  /* 0x00000019031a7810 */ /* 0x000fe40007ffe0ff */
[----:B------:R-:W-:Y:S02]  /*57d0*/  ISETP.GE.AND P0, PT, R29, R99, PT ;  /* 0x000000631d00720c */ /* 0x000fe40003f06270 */
[----:B------:R-:W-:Y:S02]  /*57e0*/  FSEL R150, R20, -INF , !P1 ;  /* 0xff80000014967808 */ /* 0x000fe40004800000 */
[----:B------:R-:W-:-:S02]  /*57f0*/  FSEL R140, R24, -INF , !P5 ;  /* 0xff800000188c7808 */ /* 0x000fc40006800000 */
[-C--:B------:R-:W-:Y:S02]  /*5800*/  ISETP.GE.AND P1, PT, R26, R99.reuse, PT ;  /* 0x000000631a00720c */ /* 0x080fe40003f26270 */
[----:B------:R-:W-:Y:S02]  /*5810*/  FSEL R139, R22, -INF , !P0 ;  /* 0xff800000168b7808 */ /* 0x000fe40004000000 */
[----:B------:R-:W-:Y:S02]  /*5820*/  ISETP.GE.AND P5, PT, R30, R99, PT ;  /* 0x000000631e00720c */ /* 0x000fe40003fa6270 */
[C---:B------:R-:W-:Y:S02]  /*5830*/  IADD3 R22, R3.reuse, 0x21, RZ ;  /* 0x0000002103167810 */ /* 0x040fe40007ffe0ff */
[----:B------:R-:W-:Y:S02]  /*5840*/  IADD3 R24, R3, 0x20, RZ ;  /* 0x0000002003187810 */ /* 0x000fe40007ffe0ff */
[----:B------:R-:W-:-:S02]  /*5850*/  FSEL R151, R23, -INF , !P1 ;  /* 0xff80000017977808 */ /* 0x000fc40004800000 */
[----:B------:R-:W-:Y:S02]  /*5860*/  FSEL R153, R27, -INF , !P5 ;  /* 0xff8000001b997808 */ /* 0x000fe40006800000 */
[-C--:B------:R-:W-:Y:S02]  /*5870*/  ISETP.GE.AND P1, PT, R22, R100.reuse, PT ;  /* 0x000000641600720c */ /* 0x080fe40003f26270 */
[-C--:B------:R-:W-:Y:S02]  /*5880*/  ISETP.GE.AND P5, PT, R26, R100.reuse, PT ;  /* 0x000000641a00720c */ /* 0x080fe40003fa6270 */
[----:B------:R-:W-:Y:S02]  /*5890*/  ISETP.GE.AND P0, PT, R24, R100, PT ;  /* 0x000000641800720c */ /* 0x000fe40003f06270 */
[----:B------:R-:W-:Y:S02]  /*58a0*/  IADD3 R20, R3, 0x28, RZ ;  /* 0x0000002803147810 */ /* 0x000fe40007ffe0ff */
[----:B------:R-:W-:-:S02]  /*58b0*/  FSEL R106, R17, -INF , !P1 ;  /* 0xff800000116a7808 */ /* 0x000fc40004800000 */
[----:B------:R-:W-:Y:S02]  /*58c0*/  FSEL R152, R21, -INF , !P5 ;  /* 0xff80000015987808 */ /* 0x000fe40006800000 */
[----:B------:R-:W-:Y:S02]  /*58d0*/  FSEL R103, R16, -INF , !P0 ;  /* 0xff80000010677808 */ /* 0x000fe40004000000 */
[-C--:B------:R-:W-:Y:S02]  /*58e0*/  ISETP.GE.AND P1, PT, R20, R99.reuse, PT ;  /* 0x000000631400720c */ /* 0x080fe40003f26270 */
[----:B------:R-:W-:Y:S02]  /*58f0*/  ISETP.GE.AND P5, PT, R24, R99, PT ;  /* 0x000000631800720c */ /* 0x000fe40003fa6270 */
[----:B------:R-:W-:Y:S02]  /*5900*/  IADD3 R16, R3, 0x30, RZ ;  /* 0x0000003003107810 */ /* 0x000fe40007ffe0ff */
[----:B------:R-:W-:-:S02]  /*5910*/  FSEL R137, R14, -INF , !P1 ;  /* 0xff8000000e897808 */ /* 0x000fc40004800000 */
[----:B------:R-:W-:Y:S02]  /*5920*/  ISETP.GE.AND P0, PT, R22, R99, PT ;  /* 0x000000631600720c */ /* 0x000fe40003f06270 */
[----:B------:R-:W-:Y:S02]  /*5930*/  FSEL R105, R18, -INF , !P5 ;  /* 0xff80000012697808 */ /* 0x000fe40006800000 */
[-C--:B------:R-:W-:Y:S02]  /*5940*/  ISETP.GE.AND P1, PT, R16, R100.reuse, PT ;  /* 0x000000641000720c */ /* 0x080fe40003f26270 */
[----:B------:R-:W-:Y:S02]  /*5950*/  ISETP.GE.AND P5, PT, R20, R100, PT ;  /* 0x000000641400720c */ /* 0x000fe40003fa6270 */
[C---:B------:R-:W-:Y:S02]  /*5960*/  IADD3 R17, R3.reuse, 0x29, RZ ;  /* 0x0000002903117810 */ /* 0x040fe40007ffe0ff */
[----:B------:R-:W-:-:S02]  /*5970*/  IADD3 R14, R3, 0x31, RZ ;  /* 0x00000031030e7810 */ /* 0x000fc40007ffe0ff */
[----:B------:R-:W-:Y:S02]  /*5980*/  FSEL R107, R19, -INF , !P0 ;  /* 0xff800000136b7808 */ /* 0x000fe40004000000 */
[----:B------:R-:W-:Y:S02]  /*5990*/  FSEL R102, R8, -INF , !P1 ;  /* 0xff80000008667808 */ /* 0x000fe40004800000 */
[C---:B------:R-:W-:Y:S02]  /*59a0*/  ISETP.GE.AND P0, PT, R17.reuse, R100, PT ;  /* 0x000000641100720c */ /* 0x040fe40003f06270 */
[----:B------:R-:W-:Y:S02]  /*59b0*/  FSEL R134, R12, -INF , !P5 ;  /* 0xff8000000c867808 */ /* 0x000fe40006800000 */
[-C--:B------:R-:W-:Y:S02]  /*59c0*/  ISETP.GE.AND P1, PT, R14, R99.reuse, PT ;  /* 0x000000630e00720c */ /* 0x080fe40003f26270 */
[----:B------:R-:W-:-:S02]  /*59d0*/  ISETP.GE.AND P5, PT, R17, R99, PT ;  /* 0x000000631100720c */ /* 0x000fc40003fa6270 */
[----:B------:R-:W-:Y:S02]  /*59e0*/  FSEL R138, R13, -INF , !P0 ;  /* 0xff8000000d8a7808 */ /* 0x000fe40004000000 */
[----:B------:R-:W-:Y:S02]  /*59f0*/  FSEL R89, R11, -INF , !P1 ;  /* 0xff8000000b597808 */ /* 0x000fe40004800000 */
[----:B------:R-:W-:Y:S02]  /*5a00*/  ISETP.GE.AND P0, PT, R16, R99, PT ;  /* 0x000000631000720c */ /* 0x000fe40003f06270 */
[----:B------:R-:W-:Y:S02]  /*5a10*/  FSEL R101, R15, -INF , !P5 ;  /* 0xff8000000f657808 */ /* 0x000fe40006800000 */
[-C--:B------:R-:W-:Y:S02]  /*5a20*/  ISETP.GE.AND P1, PT, R3, R100.reuse, PT ;  /* 0x000000640300720c */ /* 0x080fe40003f26270 */
[----:B------:R-:W-:-:S02]  /*5a30*/  ISETP.GE.AND P5, PT, R14, R100, PT ;  /* 0x000000640e00720c */ /* 0x000fc40003fa6270 */
[----:B------:R-:W-:Y:S02]  /*5a40*/  IADD3 R12, R3, 0x38, RZ ;  /* 0x00000038030c7810 */ /* 0x000fe40007ffe0ff */
[----:B------:R-:W-:Y:S02]  /*5a50*/  FSEL R90, R10, -INF , !P0 ;  /* 0xff8000000a5a7808 */ /* 0x000fe40004000000 */
[----:B------:R-:W-:Y:S02]  /*5a60*/  FSEL R32, R32, -INF , !P1 ;  /* 0xff80000020207808 */ /* 0x000fe40004800000 */
[----:B------:R-:W-:Y:S02]  /*5a70*/  ISETP.GE.AND P0, PT, R12, R100, PT ;  /* 0x000000640c00720c */ /* 0x000fe40003f06270 */
[----:B------:R-:W-:Y:S02]  /*5a80*/  FSEL R104, R9, -INF , !P5 ;  /* 0xff80000009687808 */ /* 0x000fe40006800000 */
[----:B------:R-:W-:-:S02]  /*5a90*/  ISETP.GE.AND P1, PT, R96, 0x3, PT ;  /* 0x000000036000780c */ /* 0x000fc40003f26270 */
[-C--:B------:R-:W-:Y:S02]  /*5aa0*/  ISETP.GE.AND P5, PT, R12, R99.reuse, PT ;  /* 0x000000630c00720c */ /* 0x080fe40003fa6270 */
[C---:B------:R-:W-:Y:S02]  /*5ab0*/  IADD3 R8, R3.reuse, 0x39, RZ ;  /* 0x0000003903087810 */ /* 0x040fe40007ffe0ff */
[----:B------:R-:W-:Y:S02]  /*5ac0*/  FSEL R131, R4, -INF , !P0 ;  /* 0xff80000004837808 */ /* 0x000fe40004000000 */
[----:B------:R-:W-:Y:S02]  /*5ad0*/  ISETP.GE.AND P0, PT, R8, R100, PT ;  /* 0x000000640800720c */ /* 0x000fe40003f06270 */
[----:B------:R-:W-:Y:S02]  /*5ae0*/  FSEL R91, R6, -INF , !P5 ;  /* 0xff800000065b7808 */ /* 0x000fe40006800000 */
[----:B------:R-:W-:-:S02]  /*5af0*/  ISETP.GE.AND P5, PT, R3, R99, PT ;  /* 0x000000630300720c */ /* 0x000fc40003fa6270 */
[----:B------:R-:W-:Y:S02]  /*5b00*/  FSEL R142, R5, -INF , !P0 ;  /* 0xff800000058e7808 */ /* 0x000fe40004000000 */
[----:B------:R-:W-:Y:S02]  /*5b10*/  FSEL R5, R34, -INF , !P5 ;  /* 0xff80000022057808 */ /* 0x000fe40006800000 */
[----:B------:R-:W-:Y:S02]  /*5b20*/  LEA R136, P0, R98, c[0x0][0x168], 0x1 ;  /* 0x00005a0062887a11 */ /* 0x000fe400078008ff */
[----:B------:R-:W-:Y:S02]  /*5b30*/  ISETP.GE.AND P5, PT, R8, R99, PT ;  /* 0x000000630800720c */ /* 0x000fe40003fa6270 */
[----:B------:R-:W-:Y:S02]  /*5b40*/  LEA.HI.X R135, R98, c[0x0][0x16c], R97, 0x1, P0 ;  /* 0x00005b0062877a11 */ /* 0x000fe400000f0c61 */
[----:B------:R-:W-:Y:S01]  /*5b50*/  FSEL R96, R7, -INF , !P5 ;  /* 0xff80000007607808 */ /* 0x000fe20006800000 */
[----:B------:R-:W-:Y:S05]  /*5b60*/  @!P1 BRA `(.L_x_4222) ;  /* 0x000007d000009947 */ /* 0x000fea0003800000 */
[----:B------:R-:W-:Y:S05]  /*5b70*/  @!P6 BRA `(.L_x_4223) ;  /* 0x000003b00000e947 */ /* 0x000fea0003800000 */
[----:B------:R-:W-:Y:S01]  /*5b80*/  IABS R3, c[0x0][0x2d0] ;  /* 0x0000b40000037a13 */ /* 0x000fe20000000000 */
[----:B------:R-:W-:-:S03]  /*5b90*/  IMAD.MOV.U32 R6, RZ, RZ, RZ ;  /* 0x000000ffff067224 */ /* 0x000fc600078e00ff */
[----:B------:R-:W1:Y:S08]  /*5ba0*/  I2F.RP R10, R3 ;  /* 0x00000003000a7306 */ /* 0x000e700000209400 */
[----:B-1----:R-:W1:Y:S02]  /*5bb0*/  MUFU.RCP R8, R10 ;  /* 0x0000000a00087308 */ /* 0x002e640000001000 */
[----:B-1----:R-:W-:-:S06]  /*5bc0*/  IADD3 R8, R8, 0xffffffe, RZ ;  /* 0x0ffffffe08087810 */ /* 0x002fcc0007ffe0ff */
[----:B------:R-:W1:Y:S02]  /*5bd0*/  F2I.FTZ.U32.TRUNC.NTZ R7, R8 ;  /* 0x0000000800077305 */ /* 0x000e64000021f000 */
[----:B-1----:R-:W-:-:S04]  /*5be0*/  IMAD.MOV R4, RZ, RZ, -R7 ;  /* 0x000000ffff047224 */ /* 0x002fc800078e0a07 */
[----:B------:R-:W-:-:S04]  /*5bf0*/  IMAD R4, R4, R3, RZ ;  /* 0x0000000304047224 */ /* 0x000fc800078e02ff */
[----:B------:R-:W-:-:S04]  /*5c00*/  IMAD.HI.U32 R4, R7, R4, R6 ;  /* 0x0000000407047227 */ /* 0x000fc800078e0006 */
[----:B------:R-:W-:-:S05]  /*5c10*/  IMAD.SHL.U32 R6, R124, 0x40, RZ ;  /* 0x000000407c067824 */ /* 0x000fca00078e00ff */
[----:B------:R-:W-:Y:S02]  /*5c20*/  IABS R9, R6 ;  /* 0x0000000600097213 */ /* 0x000fe40000000000 */
[C---:B------:R-:W-:Y:S02]  /*5c30*/  IADD3 R10, R6.reuse, -0x40, RZ ;  /* 0xffffffc0060a7810 */ /* 0x040fe40007ffe0ff */
[----:B------:R-:W-:Y:S01]  /*5c40*/  LOP3.LUT R6, R6, c[0x0][0x2d0], RZ, 0x3c, !PT ;  /* 0x0000b40006067a12 */ /* 0x000fe200078e3cff */
[----:B------:R-:W-:Y:S01]  /*5c50*/  IMAD.HI.U32 R11, R4, R9, RZ ;  /* 0x00000009040b7227 */ /* 0x000fe200078e00ff */
[----:B------:R-:W-:Y:S02]  /*5c60*/  IABS R7, R10 ;  /* 0x0000000a00077213 */ /* 0x000fe40000000000 */
[----:B------:R-:W-:Y:S02]  /*5c70*/  LOP3.LUT R10, R10, c[0x0][0x2d0], RZ, 0x3c, !PT ;  /* 0x0000b4000a0a7a12 */ /* 0x000fe400078e3cff */
        /* <DEDUP_REMOVED lines=15> */
[----:B------:R-:W-:-:S02]  /*5d70*/  ISETP.GE.AND P5, PT, R6, RZ, PT ;  /* 0x000000ff0600720c */ /* 0x000fc40003fa6270 */
[----:B------:R-:W-:-:S05]  /*5d80*/  LOP3.LUT R4, RZ, c[0x0][0x2d0], RZ, 0x33, !PT ;  /* 0x0000b400ff047a12 */ /* 0x000fca00078e33ff */
        /* <DEDUP_REMOVED lines=26> */
.L_x_4223:
[----:B------:R-:W-:-:S05]  /*5f30*/  IMAD.MOV.U32 R7, RZ, RZ, c[0x0][0x198] ;  /* 0x00006600ff077624 */ /* 0x000fca00078e00ff */
[----:B------:R-:W-:-:S04]  /*5f40*/  LEA R7, -R7, RZ, 0x6 ;  /* 0x000000ff07077211 */ /* 0x000fc800078e31ff */
[----:B------:R-:W-:Y:S02]  /*5f50*/  SHF.R.S32.HI R4, RZ, 0x1f, R7 ;  /* 0x0000001fff047819 */ /* 0x000fe40000011407 */
.L_x_4224:
[C---:B------:R-:W-:Y:S01]  /*5f60*/  LEA R136, P0, R7.reuse, R136, 0x1 ;  /* 0x0000008807887211 */ /* 0x040fe200078008ff */
[----:B------:R1:W-:Y:S01]  /*5f70*/  @P4 STS [R125+0x3000], RZ ;  /* 0x003000ff7d004388 */ /* 0x0003e20000000800 */
[----:B------:R-:W-:Y:S02]  /*5f80*/  BSSY B0, `(.L_x_4225) ;  /* 0x000003a000007945 */ /* 0x000fe40003800000 */
[----:B------:R-:W-:Y:S01]  /*5f90*/  LEA.HI.X R135, R7, R135, R4, 0x1, P0 ;  /* 0x0000008707877211 */ /* 0x000fe200000f0c04 */
[----:B------:R-:W-:Y:S01]  /*5fa0*/  @!P4 IMAD.MOV.U32 R8, RZ, RZ, R136 ;  /* 0x000000ffff08c224 */ /* 0x000fe200078e0088 */
[-C--:B------:R-:W-:Y:S01]  /*5fb0*/  @!P3 IADD3 R6, P0, R98, R7.reuse, RZ ;  /* 0x000000076206b210 */ /* 0x080fe20007f1e0ff */
[----:B------:R1:W-:Y:S02]  /*5fc0*/  @P4 STS [R125+0x3004], RZ ;  /* 0x003004ff7d004388 */ /* 0x0003e40000000800 */
[----:B------:R-:W-:Y:S02]  /*5fd0*/  @!P4 IMAD.MOV.U32 R9, RZ, RZ, R135 ;  /* 0x000000ffff09c224 */ /* 0x000fe400078e0087 */
[----:B------:R-:W-:Y:S01]  /*5fe0*/  @!P3 IMAD.X R3, R97, 0x1, R4, P0 ;  /* 0x000000016103b824 */ /* 0x000fe200000e0604 */
[C---:B------:R-:W-:Y:S01]  /*5ff0*/  @!P3 LEA R10, P0, R6.reuse, c[0x0][0x168], 0x1 ;  /* 0x00005a00060aba11 */ /* 0x040fe200078008ff */
[----:B------:R1:W-:Y:S03]  /*6000*/  @P4 STS.64 [R125+0x3008], RZ ;  /* 0x003008ff7d004388 */ /* 0x0003e60000000a00 */
[----:B------:R-:W-:Y:S01]  /*6010*/  @!P3 LEA.HI.X R11, R6, c[0x0][0x16c], R3, 0x1, P0 ;  /* 0x00005b00060bba11 */ /* 0x000fe200000f0c03 */
[----:B------:R-:W-:Y:S01]  /*6020*/  @!PT LDS RZ, [RZ] ;  /* 0x00000000fffff984 */ /* 0x000fe20000000800 */
[----:B------:R-:W-:Y:S01]  /*6030*/  @!PT LDS RZ, [RZ] ;  /* 0x00000000fffff984 */ /* 0x000fe20000000800 */
[----:B------:R-:W-:Y:S01]  /*6040*/  @!PT LDS RZ, [RZ] ;  /* 0x00000000fffff984 */ /* 0x000fe20000000800 */
[----:B------:R2:W-:Y:S01]  /*6050*/  @!P4 LDGSTS.E.BYPASS.LTC128B.128 [R125+0x3000], [R8.64] ;  /* 0x03000000087dcfae */ /* 0x0005e2000b901d48 */
[----:B------:R-:W-:-:S02]  /*6060*/  @!P2 IADD3 R6, P0, R98, R7, RZ ;  /* 0x000000076206a210 */ /* 0x000fc40007f1e0ff */
[----:B------:R-:W-:Y:S01]  /*6070*/  IADD3 R7, P1, R121, R7, RZ ;  /* 0x0000000779077210 */ /* 0x000fe20007f3e0ff */
[----:B------:R1:W-:Y:S02]  /*6080*/  @P3 STS.128 [R125+0x4000], RZ ;  /* 0x004000ff7d003388 */ /* 0x0003e40000000c00 */
[--C-:B------:R-:W-:Y:S01]  /*6090*/  @!P2 IMAD.X R3, R97, 0x1, R4.reuse, P0 ;  /* 0x000000016103a824 */ /* 0x100fe200000e0604 */
[----:B------:R-:W-:Y:S01]  /*60a0*/  @!P2 LEA R12, P0, R6, c[0x0][0x168], 0x1 ;  /* 0x00005a00060caa11 */ /* 0x000fe200078008ff */
[----:B------:R-:W-:Y:S01]  /*60b0*/  IMAD.X R4, R120, 0x1, R4, P1 ;  /* 0x0000000178047824 */ /* 0x000fe200008e0604 */
[----:B------:R-:W-:Y:S01]  /*60c0*/  @!PT LDS RZ, [RZ] ;  /* 0x00000000fffff984 */ /* 0x000fe20000000800 */
[----:B------:R-:W-:Y:S01]  /*60d0*/  @!PT LDS RZ, [RZ] ;  /* 0x00000000fffff984 */ /* 0x000fe20000000800 */
[----:B------:R-:W-:Y:S01]  /*60e0*/  @!PT LDS RZ, [RZ] ;  /* 0x00000000fffff984 */ /* 0x000fe20000000800 */
[----:B------:R3:W-:Y:S02]  /*60f0*/  @!P3 LDGSTS.E.BYPASS.LTC128B.128 [R125+0x4000], [R10.64+0x40] ;  /* 0x040000400a7dbfae */ /* 0x0007e4000b901d48 */
[----:B------:R-:W-:Y:S01]  /*6100*/  @!P2 LEA.HI.X R13, R6, c[0x0][0x16c], R3, 0x1, P0 ;  /* 0x00005b00060daa11 */ /* 0x000fe200000f0c03 */
[----:B------:R-:W-:Y:S01]  /*6110*/  IMAD.MOV.U32 R3, RZ, RZ, c[0x0][0x198] ;  /* 0x00006600ff037624 */ /* 0x000fe200078e00ff */
[----:B------:R1:W-:Y:S01]  /*6120*/  @P2 STS.128 [R125+0x5000], RZ ;  /* 0x005000ff7d002388 */ /* 0x0003e20000000c00 */
[----:B------:R-:W-:-:S03]  /*6130*/  @!P4 IMAD.MOV.U32 R6, RZ, RZ, c[0x0][0x19c] ;  /* 0x00006700ff06c624 */ /* 0x000fc600078e00ff */
[----:B------:R-:W-:Y:S01]  /*6140*/  @!PT LDS RZ, [RZ] ;  /* 0x00000000fffff984 */ /* 0x000fe20000000800 */
[----:B------:R-:W-:Y:S01]  /*6150*/  @!PT LDS RZ, [RZ] ;  /* 0x00000000fffff984 */ /* 0x000fe20000000800 */
[----:B------:R-:W-:Y:S01]  /*6160*/  @!PT LDS RZ, [RZ] ;  /* 0x00000000fffff984 */ /* 0x000fe20000000800 */
[----:B------:R1:W-:Y:S04]  /*6170*/  @!P2 LDGSTS.E.BYPASS.LTC128B.128 [R125+0x5000], [R12.64+0x80] ;  /* 0x050000800c7dafae */ /* 0x0003e8000b901d48 */
[----:B------:R1:W-:Y:S01]  /*6180*/  @P4 STS.128 [R125+0x3800], RZ ;  /* 0x003800ff7d004388 */ /* 0x0003e20000000c00 */
[----:B--2---:R-:W-:-:S04]  /*6190*/  @!P4 LEA R8, P0, R3, R136, 0x6 ;  /* 0x000000880308c211 */ /* 0x004fc800078030ff */
        /* <DEDUP_REMOVED lines=9> */
[----:B------:R-:W-:-:S05]  /*6230*/  @!P3 LEA.HI.X R11, R6, c[0x0][0x16c], R3, 0x1, P0 ;  /* 0x00005b00060bba11 */ /* 0x000fca00000f0c03 */
        /* <DEDUP_REMOVED lines=14> */
.L_x_4226:
[----:B------:R-:W-:Y:S05]  /*6320*/  BSYNC B0 ;  /* 0x0000000000007941 */ /* 0x000fea0003800000 */
.L_x_4225:
[----:B------:R-:W0:Y:S02]  /*6330*/  LDGDEPBAR ;  /* 0x00000000000079af */ /* 0x000e240000000000 */
.L_x_4222:
        /* <DEDUP_REMOVED lines=16> */
[----:B--2---:R-:W-:Y:S02]  /*6440*/  FMNMX.FTZ R6, R152, R3, !PT ;  /* 0x0000000398067209 */ /* 0x004fe40007810000 */
        /* <DEDUP_REMOVED lines=12> */
[----:B------:R-:W-:-:S03]  /*6510*/  FMNMX.FTZ R3, R101, R4, !PT ;  /* 0x0000000465037209 */ /* 0x000fc60007810000 */
[----:B------:R-:W2:Y:S01]  /*6520*/  SHFL.BFLY PT, R7, R6, 0x2, 0x1f ;  /* 0x0c401f0006077f89 */ /* 0x000ea200000e0000 */
[----:B------:R-:W-:-:S04]  /*6530*/  FMNMX.FTZ R4, R90, R3, !PT ;  /* 0x000000035a047209 */ /* 0x000fc80007810000 */
[----:B------:R-:W-:-:S04]  /*6540*/  FMNMX.FTZ R4, R89, R4, !PT ;  /* 0x0000000459047209 */ /* 0x000fc80007810000 */
[----:B-1----:R-:W-:-:S04]  /*6550*/  FMNMX.FTZ R9, R91, R4, !PT ;  /* 0x000000045b097209 */ /* 0x002fc80007810000 */
[----:B------:R-:W-:-:S05]  /*6560*/  FMNMX.FTZ R9, R96, R9, !PT ;  /* 0x0000000960097209 */ /* 0x000fca0007810000 */
[----:B------:R-:W1:Y:S01]  /*6570*/  SHFL.BFLY PT, R4, R9, 0x2, 0x1f ;  /* 0x0c401f0009047f89 */ /* 0x000e6200000e0000 */
[----:B--2---:R-:W-:-:S05]  /*6580*/  FMNMX.FTZ R7, R6, R7, !PT ;  /* 0x0000000706077209 */ /* 0x004fca0007810000 */
[----:B------:R-:W2:Y:S01]  /*6590*/  SHFL.BFLY PT, R88, R7, 0x1, 0x1f ;  /* 0x0c201f0007587f89 */ /* 0x000ea200000e0000 */
[----:B-1----:R-:W-:-:S03]  /*65a0*/  FMNMX.FTZ R4, R9, R4, !PT ;  /* 0x0000000409047209 */ /* 0x002fc60007810000 */
[----:B------:R-:W-:Y:S04]  /*65b0*/  LDSM.16.MT88.4 R8, [R114+0x6000] ;  /* 0x006000007208783b */ /* 0x000fe80000004200 */
[----:B------:R-:W1:Y:S01]  /*65c0*/  SHFL.BFLY PT, R3, R4, 0x1, 0x1f ;  /* 0x0c201f0004037f89 */ /* 0x000e6200000e0000 */
[----:B--2---:R-:W-:-:S04]  /*65d0*/  FMNMX.FTZ R88, R7, R88, !PT ;  /* 0x0000005807587209 */ /* 0x004fc80007810000 */
[C---:B------:R-:W-:Y:S01]  /*65e0*/  FSETP.NEU.FTZ.AND P1, PT, R88.reuse, -INF , PT ;  /* 0xff8000005800780b */ /* 0x040fe20003f3d000 */
[----:B------:R-:W-:-:S03]  /*65f0*/  FMUL.FTZ R147, R88, c[0x0][0x23c] ;  /* 0x00008f0058937a20 */ /* 0x000fc60000410000 */
[----:B------:R-:W-:Y:S02]  /*6600*/  FSEL R149, R88, RZ, P1 ;  /* 0x000000ff58957208 */ /* 0x000fe40000800000 */
[----:B------:R-:W-:-:S03]  /*6610*/  FSEL R147, R147, RZ, P1 ;  /* 0x000000ff93937208 */ /* 0x000fc60000800000 */
[----:B------:R-:W-:Y:S02]  /*6620*/  FADD.FTZ R149, R2, -R149 ;  /* 0x8000009502957221 */ /* 0x000fe40000010000 */
[--C-:B------:R-:W-:Y:S02]  /*6630*/  FFMA.FTZ R148, R32, c[0x0][0x23c], -R147.reuse ;  /* 0x00008f0020947a23 */ /* 0x100fe40000010893 */
[--C-:B------:R-:W-:Y:S01]  /*6640*/  FFMA.FTZ R95, R84, c[0x0][0x23c], -R147.reuse ;  /* 0x00008f00545f7a23 */ /* 0x100fe20000010893 */
[----:B-1----:R-:W-:Y:S01]  /*6650*/  FMNMX.FTZ R3, R4, R3, !PT ;  /* 0x0000000304037209 */ /* 0x002fe20007810000 */
[--C-:B------:R-:W-:Y:S02]  /*6660*/  FFMA.FTZ R94, R86, c[0x0][0x23c], -R147.reuse ;  /* 0x00008f00565e7a23 */ /* 0x100fe40000010893 */
[----:B------:R-:W-:Y:S01]  /*6670*/  MUFU.EX2 R148, R148 ;  /* 0x0000009400947308 */ /* 0x000fe20000000800 */
[----:B------:R-:W-:Y:S01]  /*6680*/  FFMA.FTZ R93, R28, c[0x0][0x23c], -R147 ;  /* 0x00008f001c5d7a23 */ /* 0x000fe20000010893 */
[C---:B------:R-:W-:Y:S01]  /*6690*/  FSETP.NEU.FTZ.AND P0, PT, R3.reuse, -INF , PT ;  /* 0xff8000000300780b */ /* 0x040fe20003f1d000 */
[----:B------:R-:W-:-:S02]  /*66a0*/  FMUL.FTZ R98, R3, c[0x0][0x23c] ;  /* 0x00008f0003627a20 */ /* 0x000fc40000410000 */
[----:B------:R-:W-:Y:S02]  /*66b0*/  FMUL.FTZ R149, R149, c[0x0][0x23c] ;  /* 0x00008f0095957a20 */ /* 0x000fe40000410000 */
[--C-:B------:R-:W-:Y:S01]  /*66c0*/  FFMA.FTZ R145, R144, c[0x0][0x23c], -R147.reuse ;  /* 0x00008f0090917a23 */ /* 0x100fe20000010893 */
[----:B------:R-:W-:Y:S01]  /*66d0*/  FSEL R98, R98, RZ, P0 ;  /* 0x000000ff62627208 */ /* 0x000fe20000000000 */
[----:B------:R-:W1:Y:S01]  /*66e0*/  MUFU.EX2 R95, R95 ;  /* 0x0000005f005f7308 */ /* 0x000e620000000800 */
[--C-:B------:R-:W-:Y:S02]  /*66f0*/  FFMA.FTZ R146, R140, c[0x0][0x23c], -R147.reuse ;  /* 0x00008f008c927a23 */ /* 0x100fe40000010893 */
[----:B------:R-:W-:Y:S02]  /*6700*/  FFMA.FTZ R141, R150, c[0x0][0x23c], -R147 ;  /* 0x00008f00968d7a23 */ /* 0x000fe40000010893 */
[--C-:B------:R-:W-:Y:S01]  /*6710*/  FFMA.FTZ R99, R5, c[0x0][0x23c], -R98.reuse ;  /* 0x00008f0005637a23 */ /* 0x100fe20000010862 */
[----:B------:R-:W-:Y:S01]  /*6720*/  FSEL R5, R3, RZ, P0 ;  /* 0x000000ff03057208 */ /* 0x000fe20000000000 */
[--C-:B------:R-:W-:Y:S01]  /*6730*/  FFMA.FTZ R92, R35, c[0x0][0x23c], -R98.reuse ;  /* 0x00008f00235c7a23 */ /* 0x100fe20000010862 */
[----:B------:R-:W-:Y:S01]  /*6740*/  MUFU.EX2 R94, R94 ;  /* 0x0000005e005e7308 */ /* 0x000fe20000000800 */
[----:B------:R-:W-:-:S02]  /*6750*/  FFMA.FTZ R97, R33, c[0x0][0x23c], -R98 ;  /* 0x00008f0021617a23 */ /* 0x000fc40000010862 */
[----:B------:R-:W-:Y:S01]  /*6760*/  FADD.FTZ R2, R0, -R5 ;  /* 0x8000000500027221 */ /* 0x000fe20000010000 */
[----:B------:R-:W2:Y:S01]  /*6770*/  LDSM.16.MT88.4 R32, [R112+0x7000] ;  /* 0x007000007020783b */ /* 0x000ea20000004200 */
[--C-:B------:R-:W-:Y:S02]  /*6780*/  FFMA.FTZ R0, R31, c[0x0][0x23c], -R98.reuse ;  /* 0x00008f001f007a23 */ /* 0x100fe40000010862 */
[----:B------:R-:W-:Y:S01]  /*6790*/  FMUL.FTZ R2, R2, c[0x0][0x23c] ;  /* 0x00008f0002027a20 */ /* 0x000fe20000410000 */
[----:B------:R-:W3:Y:S01]  /*67a0*/  MUFU.EX2 R93, R93 ;  /* 0x0000005d005d7308 */ /* 0x000ee20000000800 */
[----:B-1----:R-:W-:Y:S01]  /*67b0*/  F2FP.BF16.PACK_AB R84, R95, R148 ;  /* 0x000000945f54723e */ /* 0x002fe200000010ff */
[--C-:B------:R-:W-:Y:S02]  /*67c0*/  FFMA.FTZ R144, R143, c[0x0][0x23c], -R98.reuse ;  /* 0x00008f008f907a23 */ /* 0x100fe40000010862 */
[----:B------:R-:W-:Y:S02]  /*67d0*/  FFMA.FTZ R140, R152, c[0x0][0x23c], -R147 ;  /* 0x00008f00988c7a23 */ /* 0x000fe40000010893 */
[----:B------:R-:W-:-:S02]  /*67e0*/  FFMA.FTZ R143, R153, c[0x0][0x23c], -R98 ;  /* 0x00008f00998f7a23 */ /* 0x000fc40000010862 */
        /* <DEDUP_REMOVED lines=20> */
[----:B------:R-:W1:Y:S01]  /*6930*/  MUFU.EX2 R2, R2 ;  /* 0x0000000200027308 */ /* 0x000e620000000800 */
[----:B------:R-:W-:-:S07]  /*6940*/  FFMA.FTZ R96, R96, c[0x0][0x23c], -R98 ;  /* 0x00008f0060607a23 */ /* 0x000fce0000010862 */
[----:B------:R-:W4:Y:S01]  /*6950*/  MUFU.EX2 R0, R0 ;  /* 0x0000000000007308 */ /* 0x000f220000000800 */
        /* <DEDUP_REMOVED lines=8> */
[-C--:B------:R-:W-:Y:S01]  /*69e0*/  FMUL.FTZ R59, R59, R2.reuse ;  /* 0x000000023b3b7220 */ /* 0x080fe20000410000 */
[----:B----4-:R-:W-:Y:S01]  /*69f0*/  F2FP.BF16.PACK_AB R87, R0, R97 ;  /* 0x000000610057723e */ /* 0x010fe200000010ff */
[-C--:B------:R-:W-:Y:S01]  /*6a00*/  FMUL.FTZ R4, R36, R149.reuse ;  /* 0x0000009524047220 */ /* 0x080fe20000410000 */
[----:B------:R-:W1:Y:S01]  /*6a10*/  MUFU.EX2 R145, R145 ;  /* 0x0000009100917308 */ /* 0x000e620000000800 */
[----:B------:R-:W-:Y:S02]  /*6a20*/  FMUL.FTZ R5, R37, R149 ;  /* 0x0000009525057220 */ /* 0x000fe40000410000 */
[-C--:B------:R-:W-:Y:S02]  /*6a30*/  FMUL.FTZ R6, R38, R2.reuse ;  /* 0x0000000226067220 */ /* 0x080fe40000410000 */
[----:B------:R-:W-:Y:S01]  /*6a40*/  HMMA.16816.F32.BF16 R20, R84, R24, R20 ;  /* 0x000000185414723c */ /* 0x000fe20000041814 */
[----:B------:R-:W-:-:S02]  /*6a50*/  FMUL.FTZ R7, R39, R2 ;  /* 0x0000000227077220 */ /* 0x000fc40000410000 */
[-C--:B------:R-:W-:Y:S01]  /*6a60*/  FMUL.FTZ R40, R40, R149.reuse ;  /* 0x0000009528287220 */ /* 0x080fe20000410000 */
[----:B------:R-:W-:Y:S01]  /*6a70*/  MUFU.EX2 R141, R141 ;  /* 0x0000008d008d7308 */ /* 0x000fe20000000800 */
[-C--:B------:R-:W-:Y:S02]  /*6a80*/  FMUL.FTZ R41, R41, R149.reuse ;  /* 0x0000009529297220 */ /* 0x080fe40000410000 */
[-C--:B------:R-:W-:Y:S01]  /*6a90*/  FMUL.FTZ R42, R42, R2.reuse ;  /* 0x000000022a2a7220 */ /* 0x080fe20000410000 */
[----:B------:R-:W-:Y:S01]  /*6aa0*/  HMMA.16816.F32.BF16 R24, R84, R26, R56 ;  /* 0x0000001a5418723c */ /* 0x000fe20000041838 */
[----:B------:R-:W-:Y:S01]  /*6ab0*/  LDSM.16.MT88.4 R56, [R114+0x6400] ;  /* 0x006400007238783b */ /* 0x000fe20000004200 */
[----:B------:R-:W-:Y:S01]  /*6ac0*/  FMUL.FTZ R43, R43, R2 ;  /* 0x000000022b2b7220 */ /* 0x000fe20000410000 */
[----:B-1----:R-:W-:Y:S01]  /*6ad0*/  F2FP.BF16.PACK_AB R52, R145, R146 ;  /* 0x000000929134723e */ /* 0x002fe200000010ff */
[----:B------:R-:W1:Y:S01]  /*6ae0*/  MUFU.EX2 R140, R140 ;  /* 0x0000008c008c7308 */ /* 0x000e620000000800 */
        /* <DEDUP_REMOVED lines=9> */
[-C--:B------:R-:W-:Y:S01]  /*6b80*/  FMUL.FTZ R50, R50, R2.reuse ;  /* 0x0000000232327220 */ /* 0x080fe20000410000 */
[----:B------:R-:W3:Y:S01]  /*6b90*/  LDSM.16.MT88.4 R40, [R114+0x8000] ;  /* 0x008000007228783b */ /* 0x000ee20000004200 */
[----:B------:R-:W-:Y:S01]  /*6ba0*/  FMUL.FTZ R51, R51, R2 ;  /* 0x0000000233337220 */ /* 0x000fe20000410000 */
[----:B------:R-:W4:Y:S01]  /*6bb0*/  MUFU.EX2 R143, R143 ;  /* 0x0000008f008f7308 */ /* 0x000f220000000800 */
[----:B-1----:R-:W-:Y:S01]  /*6bc0*/  F2FP.BF16.PACK_AB R54, R140, R141 ;  /* 0x0000008d8c36723e */ /* 0x002fe200000010ff */
[----:B------:R-:W-:-:S02]  /*6bd0*/  FMUL.FTZ R28, R60, R149 ;  /* 0x000000953c1c7220 */ /* 0x000fc40000410000 */
[C---:B------:R-:W-:Y:S01]  /*6be0*/  HMMA.16816.F32.BF16 R12, R84.reuse, R16, R12 ;  /* 0x00000010540c723c */ /* 0x040fe2000004180c */
[-C--:B------:R-:W-:Y:S02]  /*6bf0*/  FMUL.FTZ R29, R61, R149.reuse ;  /* 0x000000953d1d7220 */ /* 0x080fe40000410000 */
[-C--:B------:R-:W-:Y:S01]  /*6c00*/  FMUL.FTZ R30, R62, R2.reuse ;  /* 0x000000023e1e7220 */ /* 0x080fe20000410000 */
[----:B------:R-:W-:Y:S01]  /*6c10*/  MUFU.EX2 R139, R139 ;  /* 0x0000008b008b7308 */ /* 0x000fe20000000800 */
[-C--:B------:R-:W-:Y:S02]  /*6c20*/  FMUL.FTZ R31, R63, R2.reuse ;  /* 0x000000023f1f7220 */ /* 0x080fe40000410000 */
[-C--:B------:R-:W-:Y:S01]  /*6c30*/  FMUL.FTZ R64, R64, R149.reuse ;  /* 0x0000009540407220 */ /* 0x080fe20000410000 */
[C---:B------:R-:W-:Y:S01]  /*6c40*/  HMMA.16816.F32.BF16 R16, R84.reuse, R18, R48 ;  /* 0x000000125410723c */ /* 0x040fe20000041830 */
[-C--:B------:R-:W-:Y:S01]  /*6c50*/  FMUL.FTZ R65, R65, R149.reuse ;  /* 0x0000009541417220 */ /* 0x080fe20000410000 */
[----:B------:R-:W1:Y:S01]  /*6c60*/  LDSM.16.MT88.4 R48, [R112+0x8000] ;  /* 0x008000007030783b */ /* 0x000e620000004200 */
[----:B------:R-:W-:Y:S01]  /*6c70*/  FMUL.FTZ R66, R66, R2 ;  /* 0x0000000242427220 */ /* 0x000fe20000410000 */
[----:B------:R-:W5:Y:S01]  /*6c80*/  MUFU.EX2 R100, R100 ;  /* 0x0000006400647308 */ /* 0x000f620000000800 */
[----:B----4-:R-:W-:Y:S01]  /*6c90*/  F2FP.BF16.PACK_AB R53, R143, R144 ;  /* 0x000000908f35723e */ /* 0x010fe200000010ff */
[----:B------:R-:W-:Y:S01]  /*6ca0*/  FMUL.FTZ R67, R67, R2 ;  /* 0x0000000243437220 */ /* 0x000fe20000410000 */
[----:B------:R-:W-:Y:S01]  /*6cb0*/  LDSM.16.MT88.4 R60, [R114+0x6800] ;  /* 0x00680000723c783b */ /* 0x000fe20000004200 */
[----:B--2---:R-:W-:Y:S01]  /*6cc0*/  HMMA.16816.F32.BF16 R28, R84, R32, R28 ;  /* 0x00000020541c723c */ /* 0x004fe2000004181c */
        /* <DEDUP_REMOVED lines=9> */
[----:B-----5:R-:W-:Y:S01]  /*6d60*/  F2FP.BF16.PACK_AB R55, R100, R139 ;  /* 0x0000008b6437723e */ /* 0x020fe200000010ff */
[-C--:B------:R-:W-:Y:S01]  /*6d70*/  FMUL.FTZ R74, R74, R2.reuse ;  /* 0x000000024a4a7220 */ /* 0x080fe20000410000 */
[----:B------:R-:W-:Y:S01]  /*6d80*/  MUFU.EX2 R151, R151 ;  /* 0x0000009700977308 */ /* 0x000fe20000000800 */
[----:B------:R-:W-:-:S02]  /*6d90*/  FMUL.FTZ R75, R75, R2 ;  /* 0x000000024b4b7220 */ /* 0x000fc40000410000 */
[-C--:B------:R-:W-:Y:S01]  /*6da0*/  FMUL.FTZ R44, R76, R149.reuse ;  /* 0x000000954c2c7220 */ /* 0x080fe20000410000 */
[----:B---3--:R-:W-:Y:S01]  /*6db0*/  HMMA.16816.F32.BF16 R36, R84, R40, R36 ;  /* 0x000000285424723c */ /* 0x008fe20000041824 */
        /* <DEDUP_REMOVED lines=10> */
[----:B------:R-:W-:Y:S01]  /*6e60*/  FFMA.FTZ R148, R109, R149, R148 ;  /* 0x000000956d947223 */ /* 0x000fe20000010094 */
[----:B------:R-:W-:Y:S01]  /*6e70*/  HMMA.16816.F32.BF16 R8, R52, R58, R8 ;  /* 0x0000003a3408723c */ /* 0x000fe20000041808 */
[----:B------:R-:W2:Y:S01]  /*6e80*/  LDSM.16.MT88.4 R56, [R112+0x6400] ;  /* 0x006400007038783b */ /* 0x000ea20000004200 */
[--C-:B------:R-:W-:Y:S02]  /*6e90*/  FFMA.FTZ R109, R102, c[0x0][0x23c], -R147.reuse ;  /* 0x00008f00666d7a23 */ /* 0x100fe40000010893 */
[----:B------:R-:W-:Y:S01]  /*6ea0*/  MUFU.EX2 R138, R138 ;  /* 0x0000008a008a7308 */ /* 0x000fe20000000800 */
[----:B------:R-:W-:-:S02]  /*6eb0*/  FFMA.FTZ R102, R104, c[0x0][0x23c], -R147 ;  /* 0x00008f0068667a23 */ /* 0x000fc40000010893 */
[----:B------:R-:W-:Y:S01]  /*6ec0*/  FFMA.FTZ R104, R142, c[0x0][0x23c], -R147 ;  /* 0x00008f008e687a23 */ /* 0x000fe20000010893 */
[C---:B------:R-:W-:Y:S01]  /*6ed0*/  HMMA.16816.F32.BF16 R40, R84.reuse, R42, R72 ;  /* 0x0000002a5428723c */ /* 0x040fe20000041848 */
[----:B------:R-:W-:Y:S01]  /*6ee0*/  LDSM.16.MT88.4 R72, [R114+0x8800] ;  /* 0x008800007248783b */ /* 0x000fe20000004200 */
[----:B------:R-:W-:Y:S02]  /*6ef0*/  FFMA.FTZ R99, R108, R2, R99 ;  /* 0x000000026c637223 */ /* 0x000fe40000010063 */
[----:B------:R-:W-:Y:S01]  /*6f00*/  MUFU.EX2 R107, R107 ;  /* 0x0000006b006b7308 */ /* 0x000fe20000000800 */
[----:B------:R-:W-:Y:S02]  /*6f10*/  FADD.FTZ R95, R95, R148 ;  /* 0x000000945f5f7221 */ /* 0x000fe40000010000 */
[----:B------:R-:W-:Y:S01]  /*6f20*/  FADD.FTZ R92, R92, R99 ;  /* 0x000000635c5c7221 */ /* 0x000fe20000010000 */
[----:B-1----:R-:W-:Y:S01]  /*6f30*/  HMMA.16816.F32.BF16 R44, R84, R48, R44 ;  /* 0x00000030542c723c */ /* 0x002fe2000004182c */
[----:B------:R-:W-:-:S02]  /*6f40*/  FADD.FTZ R94, R94, R95 ;  /* 0x0000005f5e5e7221 */ /* 0x000fc40000010000 */
[----:B------:R-:W-:Y:S01]  /*6f50*/  FADD.FTZ R97, R97, R92 ;  /* 0x0000005c61617221 */ /* 0x000fe20000010000 */
[----:B------:R-:W-:Y:S01]  /*6f60*/  MUFU.EX2 R105, R105 ;  /* 0x0000006900697308 */ /* 0x000fe20000000800 */
[----:B------:R-:W-:Y:S02]  /*6f70*/  FADD.FTZ R93, R93, R94 ;  /* 0x0000005e5d5d7221 */ /* 0x000fe40000010000 */
[----:B------:R-:W-:Y:S01]  /*6f80*/  FADD.FTZ R97, R0, R97 ;  /* 0x0000006100617221 */ /* 0x000fe20000010000 */
[----:B------:R-:W-:Y:S01]  /*6f90*/  HMMA.16816.F32.BF16 R48, R84, R50, R80 ;  /* 0x000000325430723c */ /* 0x000fe20000041850 */
[----:B------:R-:W-:Y:S01]  /*6fa0*/  LDSM.16.MT88.4 R80, [R112+0x8800] ;  /* 0x008800007050783b */ /* 0x000fe20000004200 */
[----:B------:R-:W-:Y:S02]  /*6fb0*/  FADD.FTZ R0, R146, R93 ;  /* 0x0000005d92007221 */ /* 0x000fe40000010000 */
[----:B------:R-:W-:Y:S01]  /*6fc0*/  MUFU.EX2 R134, R134 ;  /* 0x0000008600867308 */ /* 0x000fe20000000800 */
[----:B------:R-:W-:-:S02]  /*6fd0*/  FADD.FTZ R2, R144, R97 ;  /* 0x0000006190027221 */ /* 0x000fc40000010000 */
[----:B------:R-:W-:Y:S02]  /*6fe0*/  FADD.FTZ R0, R145, R0 ;  /* 0x0000000091007221 */ /* 0x000fe40000010000 */
[----:B------:R-:W-:-:S03]  /*6ff0*/  FADD.FTZ R2, R143, R2 ;  /* 0x000000028f027221 */ /* 0x000fc60000010000 */
[----:B------:R-:W-:Y:S01]  /*7000*/  MUFU.EX2 R109, R109 ;  /* 0x0000006d006d7308 */ /* 0x000fe20000000800 */
[C---:B--2---:R-:W-:Y:S07]  /*7010*/  HMMA.16816.F32.BF16 R12, R52.reuse, R56, R12 ;  /* 0x00000038340c723c */ /* 0x044fee000004180c */
[----:B------:R-:W1:Y:S01]  /*7020*/  MUFU.EX2 R102, R102 ;  /* 0x0000006600667308 */ /* 0x000e620000000800 */
[----:B------:R-:W-:Y:S01]  /*7030*/  HMMA.16816.F32.BF16 R16, R52, R58, R16 ;  /* 0x0000003a3410723c */ /* 0x000fe20000041810 */
[----:B------:R-:W2:Y:S06]  /*7040*/  LDSM.16.MT88.4 R56, [R114+0x7400] ;  /* 0x007400007238783b */ /* 0x000eac0000004200 */
[----:B------:R-:W-:Y:S08]  /*7050*/  MUFU.EX2 R101, R101 ;  /* 0x0000006500657308 */ /* 0x000ff00000000800 */
[----:B------:R-:W3:Y:S01]  /*7060*/  MUFU.EX2 R104, R104 ;  /* 0x0000006800687308 */ /* 0x000ee20000000800 */
[----:B-1----:R-:W-:-:S07]  /*7070*/  F2FP.BF16.PACK_AB R84, R102, R109 ;  /* 0x0000006d6654723e */ /* 0x002fce00000010ff */
[----:B------:R-:W-:Y:S08]  /*7080*/  MUFU.EX2 R90, R90 ;  /* 0x0000005a005a7308 */ /* 0x000ff00000000800 */
[----:B------:R-:W1:Y:S01]  /*7090*/  MUFU.EX2 R89, R89 ;  /* 0x0000005900597308 */ /* 0x000e620000000800 */
[----:B---3--:R-:W-:-:S07]  /*70a0*/  F2FP.BF16.PACK_AB R86, R104, R101 ;  /* 0x000000656856723e */ /* 0x008fce00000010ff */
[----:B------:R-:W-:Y:S01]  /*70b0*/  MUFU.EX2 R91, R91 ;  /* 0x0000005b005b7308 */ /* 0x000fe20000000800 */
[C---:B--2---:R-:W-:Y:S07]  /*70c0*/  HMMA.16816.F32.BF16 R20, R52.reuse, R56, R20 ;  /* 0x000000383414723c */ /* 0x044fee0000041814 */
[----:B------:R-:W2:Y:S01]  /*70d0*/  MUFU.EX2 R108, R96 ;  /* 0x00000060006c7308 */ /* 0x000ea20000000800 */
[----:B-1----:R-:W-:Y:S01]  /*70e0*/  F2FP.BF16.PACK_AB R85, R89, R90 ;  /* 0x0000005a5955723e */ /* 0x002fe200000010ff */
[----:B------:R-:W-:Y:S01]  /*70f0*/  HMMA.16816.F32.BF16 R24, R52, R58, R24 ;  /* 0x0000003a3418723c */ /* 0x000fe20000041818 */
[----:B------:R-:W1:Y:S01]  /*7100*/  LDSM.16.MT88.4 R56, [R112+0x7400] ;  /* 0x007400007038783b */ /* 0x000e620000004200 */
[----:B--2---:R-:W-:-:S06]  /*7110*/  F2FP.BF16.PACK_AB R87, R108, R91 ;  /* 0x0000005b6c57723e */ /* 0x004fcc00000010ff */
        /* <DEDUP_REMOVED lines=22> */
[----:B------:R-:W-:Y:S08]  /*7280*/  HMMA.16816.F32.BF16 R76, R52, R80, R44 ;  /* 0x00000050344c723c */ /* 0x000ff0000004182c */
[----:B--2---:R-:W-:Y:S01]  /*7290*/  HMMA.16816.F32.BF16 R36, R84, R40, R4 ;  /* 0x000000285424723c */ /* 0x004fe20000041804 */
[----:B------:R-:W-:Y:S07]  /*72a0*/  LDSM.16.MT88.4 R4, [R112+0x8c00] ;  /* 0x008c00007004783b */ /* 0x000fee0000004200 */
[----:B------:R-:W-:Y:S01]  /*72b0*/  HMMA.16816.F32.BF16 R80, R52, R82, R48 ;  /* 0x000000523450723c */ /* 0x000fe20000041830 */
[----:B------:R-:W2:Y:S07]  /*72c0*/  LDSM.16.MT88.4 R48, [R112+0x6c00] ;  /* 0x006c00007030783b */ /* 0x000eae0000004200 */
[----:B------:R-:W-:Y:S01]  /*72d0*/  HMMA.16816.F32.BF16 R40, R84, R42, R8 ;  /* 0x0000002a5428723c */ /* 0x000fe20000041808 */
[----:B------:R-:W4:Y:S07]  /*72e0*/  LDSM.16.MT88.4 R8, [R114+0x8c00] ;  /* 0x008c00007208783b */ /* 0x000f2e0000004200 */
[C---:B---3--:R-:W-:Y:S08]  /*72f0*/  HMMA.16816.F32.BF16 R20, R52.reuse, R60, R20 ;  /* 0x0000003c3414723c */ /* 0x048ff00000041814 */
[C---:B-1----:R-:W-:Y:S08]  /*7300*/  HMMA.16816.F32.BF16 R28, R52.reuse, R56, R28 ;  /* 0x00000038341c723c */ /* 0x042ff0000004181c */
[C---:B------:R-:W-:Y:S01]  /*7310*/  HMMA.16816.F32.BF16 R32, R52.reuse, R58, R32 ;  /* 0x0000003a3420723c */ /* 0x040fe20000041820 */
[----:B------:R-:W1:Y:S07]  /*7320*/  LDSM.16.MT88.4 R56, [R114+0x7c00] ;  /* 0x007c00007238783b */ /* 0x000e6e0000004200 */
[----:B------:R-:W-:Y:S08]  /*7330*/  HMMA.16816.F32.BF16 R24, R52, R62, R24 ;  /* 0x0000003e3418723c */ /* 0x000ff00000041818 */
[C---:B--2---:R-:W-:Y:S07]  /*7340*/  HMMA.16816.F32.BF16 R44, R84.reuse, R48, R12 ;  /* 0x00000030542c723c */ /* 0x044fee000004180c */
[----:B------:R-:W-:Y:S01]  /*7350*/  FADD.FTZ R13, R139, R2 ;  /* 0x000000028b0d7221 */ /* 0x000fe20000010000 */
[----:B----4-:R-:W-:Y:S03]  /*7360*/  HMMA.16816.F32.BF16 R68, R84, R8, R68 ;  /* 0x000000085444723c */ /* 0x010fe60000041844 */
        /* <DEDUP_REMOVED lines=12> */
[----:B------:R-:W-:Y:S01]  /*7430*/  FADD.FTZ R103, R103, R0 ;  /* 0x0000000067677221 */ /* 0x000fe20000010000 */
[C---:B-1----:R-:W-:Y:S01]  /*7440*/  HMMA.16816.F32.BF16 R52, R84.reuse, R56, R20 ;  /* 0x000000385434723c */ /* 0x042fe20000041814 */
        /* <DEDUP_REMOVED lines=10> */
[----:B------:R-:W-:Y:S03]  /*74f0*/  HMMA.16816.F32.BF16 R56, R84, R58, R24 ;  /* 0x0000003a5438723c */ /* 0x000fe60000041818 */
[----:B------:R-:W-:-:S05]  /*7500*/  FADD.FTZ R109, R104, R101 ;  /* 0x00000065686d7221 */ /* 0x000fca0000010000 */
[C---:B------:R-:W-:Y:S08]  /*7510*/  HMMA.16816.F32.BF16 R64, R84.reuse, R66, R32 ;  /* 0x000000425440723c */ /* 0x040ff00000041820 */
[C---:B------:R-:W-:Y:S08]  /*7520*/  HMMA.16816.F32.BF16 R72, R84.reuse, R10, R72 ;  /* 0x0000000a5448723c */ /* 0x040ff00000041848 */
[----:B------:R-:W-:Y:S08]  /*7530*/  HMMA.16816.F32.BF16 R80, R84, R6, R80 ;  /* 0x000000065450723c */ /* 0x000ff00000041850 */
.L_x_4219:
[----:B------:R-:W-:-:S13]  /*7540*/  ISETP.GE.AND P0, PT, R124, 0x1, PT ;  /* 0x000000017c00780c */ /* 0x000fda0003f06270 */
[----:B------:R-:W-:Y:S05]  /*7550*/  @!P0 BRA `(.L_x_4227) ;  /* 0x000025f000008947 */ /* 0x000fea0003800000 */
[----:B------:R-:W-:Y:S01]  /*7560*/  ULDC UR7, c[0x0][0x1a0] ;  /* 0x0000680000077ab9 */ /* 0x000fe20000000800 */
[----:B------:R-:W-:Y:S01]  /*7570*/  IMAD.MOV.U32 R3, RZ, RZ, R0 ;  /* 0x000000ffff037224 */ /* 0x000fe200078e0000 */
[----:B------:R-:W-:Y:S01]  /*7580*/  ULEA UR7, -UR7, URZ, 0x6 ;  /* 0x0000003f07077291 */ /* 0x000fe2000f8e313f */
[----:B------:R-:W-:Y:S01]  /*7590*/  IMAD.MOV.U32 R85, RZ, RZ, R2 ;  /* 0x000000ffff557224 */ /* 0x000fe200078e0002 */
[----:B------:R-:W-:Y:S02]  /*75a0*/  ULDC UR5, c[0x0][0x198] ;  /* 0x0000660000057ab9 */ /* 0x000fe40000000800 */
[----:B------:R-:W-:Y:S02]  /*75b0*/  USHF.R.S32.HI UR6, URZ, 0x1f, UR7 ;  /* 0x0000001f3f067899 */ /* 0x000fe40008011407 */
[----:B------:R-:W-:Y:S01]  /*75c0*/  ULEA UR5, -UR5, URZ, 0x6 ;  /* 0x0000003f05057291 */ /* 0x000fe2000f8e313f */
[----:B------:R-:W-:-:S03]  /*75d0*/  MOV R134, UR7 ;  /* 0x0000000700867c02 */ /* 0x000fc60008000f00 */
[----:B------:R-:W-:Y:S01]  /*75e0*/  MOV R131, UR6 ;  /* 0x0000000600837c02 */ /* 0x000fe20008000f00 */
[----:B------:R-:W-:Y:S02]  /*75f0*/  USHF.R.S32.HI UR4, URZ, 0x1f, UR5 ;  /* 0x0000001f3f047899 */ /* 0x000fe40008011405 */
.L_x_4231:
        /* <DEDUP_REMOVED lines=65> */
.L_x_4228:
[----:B------:R-:W-:Y:S02]  /*7a10*/  ISETP.GE.AND P3, PT, R128, c[0x0][0x220], PT ;  /* 0x0000880080007a0c */ /* 0x000fe40003f66270 */
[----:B------:R-:W-:Y:S02]  /*7a20*/  ISETP.GE.AND P2, PT, R119, c[0x0][0x220], PT ;  /* 0x0000880077007a0c */ /* 0x000fe40003f46270 */
[CC--:B------:R-:W-:Y:S02]  /*7a30*/  LEA R138, P4, R87.reuse, R110.reuse, 0x1 ;  /* 0x0000006e578a7211 */ /* 0x0c0fe400078808ff */
[----:B------:R-:W-:Y:S02]  /*7a40*/  ISETP.GE.AND P1, PT, R118, c[0x0][0x220], PT ;  /* 0x0000880076007a0c */ /* 0x000fe40003f26270 */
[--C-:B------:R-:W-:Y:S02]  /*7a50*/  LEA.HI.X R139, R87, R111, R0.reuse, 0x1, P4 ;  /* 0x0000006f578b7211 */ /* 0x100fe400020f0c00 */
[----:B------:R-:W-:Y:S03]  /*7a60*/  IADD3 R137, P0, R130, R87, RZ ;  /* 0x0000005782897210 */ /* 0x000fe60007f1e0ff */
[----:B------:R-:W-:Y:S01]  /*7a70*/  @P3 STS [R125+0x6000], RZ ;  /* 0x006000ff7d003388 */ /* 0x000fe20000000800 */
[----:B------:R-:W-:Y:S01]  /*7a80*/  @!P3 IMAD.MOV.U32 R87, RZ, RZ, c[0x0][0x1a0] ;  /* 0x00006800ff57b624 */ /* 0x000fe200078e00ff */
[----:B------:R-:W-:Y:S01]  /*7a90*/  @!P2 LEA R140, P4, R137, R110, 0x1 ;  /* 0x0000006e898ca211 */ /* 0x000fe200078808ff */
[----:B------:R-:W-:Y:S01]  /*7aa0*/  @!P3 IMAD.MOV.U32 R2, RZ, RZ, c[0x0][0x1a4] ;  /* 0x00006900ff02b624 */ /* 0x000fe200078e00ff */
[----:B------:R-:W-:Y:S01]  /*7ab0*/  @P3 STS [R125+0x6004], RZ ;  /* 0x006004ff7d003388 */ /* 0x000fe20000000800 */
[----:B------:R-:W-:Y:S01]  /*7ac0*/  IMAD.X R0, R127, 0x1, R0, P0 ;  /* 0x000000017f007824 */ /* 0x000fe200000e0600 */
[----:B------:R-:W-:Y:S02]  /*7ad0*/  @!P3 LEA R86, P5, R87, R138, 0x6 ;  /* 0x0000008a5756b211 */ /* 0x000fe400078a30ff */
[----:B------:R-:W-:Y:S01]  /*7ae0*/  @P3 STS.64 [R125+0x6008], RZ ;  /* 0x006008ff7d003388 */ /* 0x000fe20000000a00 */
[----:B------:R-:W-:Y:S02]  /*7af0*/  @!P1 LEA R110, P0, R137, R110, 0x1 ;  /* 0x0000006e896e9211 */ /* 0x000fe400078008ff */
[----:B------:R-:W-:Y:S01]  /*7b00*/  @!P3 LEA.HI.X R87, R87, R139, R2, 0x6, P5 ;  /* 0x0000008b5757b211 */ /* 0x000fe200028f3402 */
[----:B------:R-:W-:Y:S01]  /*7b10*/  @!PT LDS RZ, [RZ] ;  /* 0x00000000fffff984 */ /* 0x000fe20000000800 */
[----:B------:R-:W-:Y:S01]  /*7b20*/  @!PT LDS RZ, [RZ] ;  /* 0x00000000fffff984 */ /* 0x000fe20000000800 */
[----:B------:R-:W-:Y:S01]  /*7b30*/  @!PT LDS RZ, [RZ] ;  /* 0x00000000fffff984 */ /* 0x000fe20000000800 */
[----:B------:R1:W-:Y:S01]  /*7b40*/  @!P3 LDGSTS.E.BYPASS.LTC128B.128 [R125+0x6000], [R138.64] ;  /* 0x060000008a7dbfae */ /* 0x0003e2000b901d48 */
[CCC-:B------:R-:W-:Y:S02]  /*7b50*/  @!P2 LEA.HI.X R141, R137.reuse, R111.reuse, R0.reuse, 0x1, P4 ;  /* 0x0000006f898da211 */ /* 0x1c0fe400020f0c00 */
[----:B------:R-:W-:Y:S01]  /*7b60*/  @!P1 LEA.HI.X R111, R137, R111, R0, 0x1, P0 ;  /* 0x0000006f896f9211 */ /* 0x000fe200000f0c00 */
[----:B------:R-:W-:Y:S01]  /*7b70*/  @P2 STS.128 [R125+0x7000], RZ ;  /* 0x007000ff7d002388 */ /* 0x000fe20000000c00 */
[----:B------:R-:W-:Y:S03]  /*7b80*/  ISETP.GE.AND P0, PT, R124, 0x2, PT ;  /* 0x000000027c00780c */ /* 0x000fe60003f06270 */
        /* <DEDUP_REMOVED lines=26> */
[----:B------:R-:W3:Y:S04]  /*7d30*/  LDSM.16.M88.4 R96, [R116+0x3400] ;  /* 0x003400007460783b */ /* 0x000ee80000000200 */
[----:B------:R-:W4:Y:S04]  /*7d40*/  LDSM.16.M88.4 R100, [R116+0x3800] ;  /* 0x003800007464783b */ /* 0x000f280000000200 */
[----:B------:R-:W0:Y:S04]  /*7d50*/  LDGDEPBAR ;  /* 0x00000000000079af */ /* 0x000e280000000000 */
[----:B------:R-:W5:Y:S01]  /*7d60*/  LDSM.16.M88.4 R104, [R116+0x3c00] ;  /* 0x003c00007468783b */ /* 0x000f620000000200 */
[C---:B--2---:R-:W-:Y:S08]  /*7d70*/  HMMA.16816.F32.BF16 R4, R88.reuse, R92, RZ ;  /* 0x0000005c5804723c */ /* 0x044ff000000418ff */
[C---:B------:R-:W-:Y:S01]  /*7d80*/  HMMA.16816.F32.BF16 R8, R88.reuse, R94, RZ ;  /* 0x0000005e5808723c */ /* 0x040fe200000418ff */
[----:B------:R-:W-:Y:S07]  /*7d90*/  LDSM.16.M88.4 R92, [R115] ;  /* 0x00000000735c783b */ /* 0x000fee0000000200 */
[C---:B---3--:R-:W-:Y:S08]  /*7da0*/  HMMA.16816.F32.BF16 R12, R88.reuse, R96, RZ ;  /* 0x00000060580c723c */ /* 0x048ff000000418ff */
[C---:B------:R-:W-:Y:S01]  /*7db0*/  HMMA.16816.F32.BF16 R16, R88.reuse, R98, RZ ;  /* 0x000000625810723c */ /* 0x040fe200000418ff */
[----:B------:R-:W2:Y:S07]  /*7dc0*/  LDSM.16.M88.4 R96, [R113+0x3000] ;  /* 0x003000007160783b */ /* 0x000eae0000000200 */
[C---:B----4-:R-:W-:Y:S08]  /*7dd0*/  HMMA.16816.F32.BF16 R20, R88.reuse, R100, RZ ;  /* 0x000000645814723c */ /* 0x050ff000000418ff */
[C---:B------:R-:W-:Y:S08]  /*7de0*/  HMMA.16816.F32.BF16 R24, R88.reuse, R102, RZ ;  /* 0x000000665818723c */ /* 0x040ff000000418ff */
[C---:B-----5:R-:W-:Y:S08]  /*7df0*/  HMMA.16816.F32.BF16 R28, R88.reuse, R104, RZ ;  /* 0x00000068581c723c */ /* 0x060ff000000418ff */
[----:B------:R-:W-:Y:S01]  /*7e00*/  HMMA.16816.F32.BF16 R32, R88, R106, RZ ;  /* 0x0000006a5820723c */ /* 0x000fe200000418ff */
[----:B------:R-:W3:Y:S07]  /*7e10*/  LDSM.16.M88.4 R88, [R113+0x3400] ;  /* 0x003400007158783b */ /* 0x000eee0000000200 */
[C---:B--2---:R-:W-:Y:S08]  /*7e20*/  HMMA.16816.F32.BF16 R4, R92.reuse, R96, R4 ;  /* 0x000000605c04723c */ /* 0x044ff00000041804 */
[C---:B------:R-:W-:Y:S01]  /*7e30*/  HMMA.16816.F32.BF16 R8, R92.reuse, R98, R8 ;  /* 0x000000625c08723c */ /* 0x040fe20000041808 */
[----:B------:R-:W2:Y:S07]  /*7e40*/  LDSM.16.M88.4 R96, [R113+0x3800] ;  /* 0x003800007160783b */ /* 0x000eae0000000200 */
[C---:B---3--:R-:W-:Y:S08]  /*7e50*/  HMMA.16816.F32.BF16 R12, R92.reuse, R88, R12 ;  /* 0x000000585c0c723c */ /* 0x048ff0000004180c */
[C---:B------:R-:W-:Y:S01]  /*7e60*/  HMMA.16816.F32.BF16 R16, R92.reuse, R90, R16 ;  /* 0x0000005a5c10723c */ /* 0x040fe20000041810 */
[----:B------:R-:W3:Y:S07]  /*7e70*/  LDSM.16.M88.4 R88, [R113+0x3c00] ;  /* 0x003c00007158783b */ /* 0x000eee0000000200 */
[C---:B--2---:R-:W-:Y:S08]  /*7e80*/  HMMA.16816.F32.BF16 R20, R92.reuse, R96, R20 ;  /* 0x000000605c14723c */ /* 0x044ff00000041814 */
[C---:B------:R-:W-:Y:S01]  /*7e90*/  HMMA.16816.F32.BF16 R24, R92.reuse, R98, R24 ;  /* 0x000000625c18723c */ /* 0x040fe20000041818 */
[----:B------:R-:W-:Y:S07]  /*7ea0*/  LDSM.16.M88.4 R96, [R117+0x1000] ;  /* 0x001000007560783b */ /* 0x000fee0000000200 */
[C---:B---3--:R-:W-:Y:S08]  /*7eb0*/  HMMA.16816.F32.BF16 R28, R92.reuse, R88, R28 ;  /* 0x000000585c1c723c */ /* 0x048ff0000004181c */
[----:B------:R-:W-:Y:S01]  /*7ec0*/  HMMA.16816.F32.BF16 R32, R92, R90, R32 ;  /* 0x0000005a5c20723c */ /* 0x000fe20000041820 */
[----:B------:R-:W2:Y:S04]  /*7ed0*/  LDSM.16.M88.4 R88, [R116+0x4000] ;  /* 0x004000007458783b */ /* 0x000ea80000000200 */
[----:B------:R-:W3:Y:S03]  /*7ee0*/  LDSM.16.M88.4 R92, [R116+0x4400] ;  /* 0x00440000745c783b */ /* 0x000ee60000000200 */
        /* <DEDUP_REMOVED lines=47> */
[C---:B--2---:R-:W-:Y:S08]  /*81e0*/  HMMA.16816.F32.BF16 R20, R88.reuse, R92, R20 ;  /* 0x0000005c5814723c */ /* 0x044ff00000041814 */
[C---:B------:R-:W-:Y:S08]  /*81f0*/  HMMA.16816.F32.BF16 R24, R88.reuse, R94, R24 ;  /* 0x0000005e5818723c */ /* 0x040ff00000041818 */
[C---:B---3--:R-:W-:Y:S08]  /*8200*/  HMMA.16816.F32.BF16 R28, R88.reuse, R96, R28 ;  /* 0x00000060581c723c */ /* 0x048ff0000004181c */
[----:B------:R-:W-:Y:S01]  /*8210*/  HMMA.16816.F32.BF16 R32, R88, R98, R32 ;  /* 0x000000625820723c */ /* 0x000fe20000041820 */
[----:B------:R-:W-:Y:S03]  /*8220*/  @!UPT UIADD3 URZ, URZ, URZ, URZ ;  /* 0x0000003f3f3ff290 */ /* 0x000fe6000fffe03f */
[----:B------:R-:W-:-:S11]  /*8230*/  @!P0 BRA `(.L_x_4229) ;  /* 0x000006e000008947 */ /* 0x000fd60003800000 */
[----:B-1----:R-:W-:Y:S02]  /*8240*/  MOV R86, UR5 ;  /* 0x0000000500567c02 */ /* 0x002fe40008000f00 */
[----:B------:R-:W-:Y:S01]  /*8250*/  MOV R84, UR4 ;  /* 0x0000000400547c02 */ /* 0x000fe20008000f00 */
[----:B------:R-:W-:-:S06]  /*8260*/  @!P6 BRA `(.L_x_4230) ;  /* 0x000003c00000e947 */ /* 0x000fcc0003800000 */
        /* <DEDUP_REMOVED lines=60> */
.L_x_4230:
[----:B------:R1:W-:Y:S01]  /*8630*/  @P3 STS [R125+0x3000], RZ ;  /* 0x003000ff7d003388 */ /* 0x0003e20000000800 */
[C---:B------:R-:W-:Y:S01]  /*8640*/  LEA R88, P4, R86.reuse, R136, 0x1 ;  /* 0x0000008856587211 */ /* 0x040fe200078808ff */
[----:B------:R-:W-:Y:S01]  /*8650*/  @!P3 IMAD.MOV.U32 R87, RZ, RZ, c[0x0][0x198] ;  /* 0x00006600ff57b624 */ /* 0x000fe200078e00ff */
[----:B------:R-:W-:Y:S01]  /*8660*/  IADD3 R2, P0, R121, R86, RZ ;  /* 0x0000005679027210 */ /* 0x000fe20007f1e0ff */
[----:B------:R1:W-:Y:S01]  /*8670*/  @P3 STS [R125+0x3004], RZ ;  /* 0x003004ff7d003388 */ /* 0x0003e20000000800 */
[--C-:B------:R-:W-:Y:S01]  /*8680*/  LEA.HI.X R89, R86, R135, R84.reuse, 0x1, P4 ;  /* 0x0000008756597211 */ /* 0x100fe200020f0c54 */
[----:B------:R-:W-:Y:S01]  /*8690*/  @!P3 IMAD.MOV.U32 R0, RZ, RZ, c[0x0][0x19c] ;  /* 0x00006700ff00b624 */ /* 0x000fe200078e00ff */
[C---:B------:R-:W-:Y:S01]  /*86a0*/  @!P3 LEA R86, P5, R87.reuse, R88, 0x6 ;  /* 0x000000585756b211 */ /* 0x040fe200078a30ff */
[----:B------:R1:W-:Y:S01]  /*86b0*/  @P3 STS.64 [R125+0x3008], RZ ;  /* 0x003008ff7d003388 */ /* 0x0003e20000000a00 */
[-C--:B------:R-:W-:Y:S01]  /*86c0*/  @!P2 LEA R90, P4, R2, R136.reuse, 0x1 ;  /* 0x00000088025aa211 */ /* 0x080fe200078808ff */
[----:B------:R-:W-:Y:S01]  /*86d0*/  IMAD.X R84, R120, 0x1, R84, P0 ;  /* 0x0000000178547824 */ /* 0x000fe200000e0654 */
[----:B------:R-:W-:Y:S01]  /*86e0*/  @!P3 LEA.HI.X R87, R87, R89, R0, 0x6, P5 ;  /* 0x000000595757b211 */ /* 0x000fe200028f3400 */
[----:B------:R-:W-:Y:S01]  /*86f0*/  @!PT LDS RZ, [RZ] ;  /* 0x00000000fffff984 */ /* 0x000fe20000000800 */
[----:B------:R-:W-:Y:S01]  /*8700*/  @!PT LDS RZ, [RZ] ;  /* 0x00000000fffff984 */ /* 0x000fe20000000800 */
[----:B------:R-:W-:Y:S01]  /*8710*/  @!PT LDS RZ, [RZ] ;  /* 0x00000000fffff984 */ /* 0x000fe20000000800 */
[----:B------:R1:W-:Y:S01]  /*8720*/  @!P3 LDGSTS.E.BYPASS.LTC128B.128 [R125+0x3000], [R88.64] ;  /* 0x03000000587dbfae */ /* 0x0003e2000b901d48 */
[C---:B------:R-:W-:Y:S01]  /*8730*/  @!P1 LEA R92, P0, R2.reuse, R136, 0x1 ;  /* 0x00000088025c9211 */ /* 0x040fe200078008ff */
[----:B------:R-:W-:Y:S01]  /*8740*/  IMAD.MOV.U32 R136, RZ, RZ, R88 ;  /* 0x000000ffff887224 */ /* 0x000fe200078e0058 */
[CCC-:B------:R-:W-:Y:S01]  /*8750*/  @!P2 LEA.HI.X R91, R2.reuse, R135.reuse, R84.reuse, 0x1, P4 ;  /* 0x00000087025ba211 */ /* 0x1c0fe200020f0c54 */
[----:B------:R1:W-:Y:S01]  /*8760*/  @P2 STS.128 [R125+0x4000], RZ ;  /* 0x004000ff7d002388 */ /* 0x0003e20000000c00 */
[----:B------:R-:W-:Y:S01]  /*8770*/  @!P1 LEA.HI.X R93, R2, R135, R84, 0x1, P0 ;  /* 0x00000087025d9211 */ /* 0x000fe200000f0c54 */
[----:B------:R-:W-:Y:S02]  /*8780*/  IMAD.MOV.U32 R135, RZ, RZ, R89 ;  /* 0x000000ffff877224 */ /* 0x000fe400078e0059 */
        /* <DEDUP_REMOVED lines=25> */
.L_x_4229:
[----:B-1----:R-:W-:Y:S01]  /*8920*/  FMNMX.FTZ R0, R4, R85, !PT ;  /* 0x0000005504007209 */ /* 0x002fe20007810000 */
        /* <DEDUP_REMOVED lines=42> */
[C---:B------:R-:W-:Y:S02]  /*8bd0*/  FADD.FTZ R84, -R2.reuse, R85 ;  /* 0x0000005502547221 */ /* 0x040fe40000010100 */
[----:B------:R-:W-:Y:S02]  /*8be0*/  FMUL.FTZ R100, R2, c[0x0][0x23c] ;  /* 0x00008f0002647a20 */ /* 0x000fe40000410000 */
[----:B------:R-:W-:Y:S02]  /*8bf0*/  FMUL.FTZ R86, R84, c[0x0][0x23c] ;  /* 0x00008f0054567a20 */ /* 0x000fe40000410000 */
[----:B------:R-:W-:Y:S01]  /*8c00*/  FADD.FTZ R85, -R0, R3 ;  /* 0x0000000300557221 */ /* 0x000fe20000010100 */
[----:B------:R-:W-:Y:S01]  /*8c10*/  FSEL R100, R100, RZ, P0 ;  /* 0x000000ff64647208 */ /* 0x000fe20000000000 */
[----:B------:R1:W2:Y:S01]  /*8c20*/  MUFU.EX2 R84, R86 ;  /* 0x0000005600547308 */ /* 0x0002a20000000800 */
[----:B------:R-:W-:Y:S01]  /*8c30*/  FSETP.NEU.FTZ.AND P0, PT, R0, -INF , PT ;  /* 0xff8000000000780b */ /* 0x000fe20003f1d000 */
[----:B------:R-:W-:Y:S01]  /*8c40*/  FMUL.FTZ R3, R85, c[0x0][0x23c] ;  /* 0x00008f0055037a20 */ /* 0x000fe20000410000 */
[----:B------:R-:W-:Y:S01]  /*8c50*/  MOV R85, R2 ;  /* 0x0000000200557202 */ /* 0x000fe20000000f00 */
[--C-:B------:R-:W-:Y:S01]  /*8c60*/  FFMA.FTZ R105, R4, c[0x0][0x23c], -R100.reuse ;  /* 0x00008f0004697a23 */ /* 0x100fe20000010864 */
[----:B------:R-:W-:Y:S01]  /*8c70*/  FSEL R90, R90, RZ, P0 ;  /* 0x000000ff5a5a7208 */ /* 0x000fe20000000000 */
[--C-:B------:R-:W-:Y:S01]  /*8c80*/  FFMA.FTZ R104, R5, c[0x0][0x23c], -R100.reuse ;  /* 0x00008f0005687a23 */ /* 0x100fe20000010864 */
[----:B------:R-:W-:Y:S01]  /*8c90*/  ISETP.GT.AND P0, PT, R124, 0x1, PT ;  /* 0x000000017c00780c */ /* 0x000fe20003f04270 */
[----:B------:R-:W-:Y:S01]  /*8ca0*/  FFMA.FTZ R111, R8, c[0x0][0x23c], -R100 ;  /* 0x00008f00086f7a23 */ /* 0x000fe20000010864 */
[----:B------:R-:W-:Y:S01]  /*8cb0*/  IADD3 R124, R124, -0x1, RZ ;  /* 0xffffffff7c7c7810 */ /* 0x000fe20007ffe0ff */
[--C-:B------:R-:W-:Y:S01]  /*8cc0*/  FFMA.FTZ R106, R6, c[0x0][0x23c], -R90.reuse ;  /* 0x00008f00066a7a23 */ /* 0x100fe2000001085a */
[----:B------:R-:W3:Y:S01]  /*8cd0*/  MUFU.EX2 R3, R3 ;  /* 0x0000000300037308 */ /* 0x000ee20000000800 */
[--C-:B------:R-:W-:Y:S02]  /*8ce0*/  FFMA.FTZ R89, R7, c[0x0][0x23c], -R90.reuse ;  /* 0x00008f0007597a23 */ /* 0x100fe4000001085a */
[--C-:B------:R-:W-:Y:S02]  /*8cf0*/  FFMA.FTZ R87, R10, c[0x0][0x23c], -R90.reuse ;  /* 0x00008f000a577a23 */ /* 0x100fe4000001085a */
[----:B------:R-:W-:Y:S02]  /*8d00*/  FFMA.FTZ R88, R11, c[0x0][0x23c], -R90 ;  /* 0x00008f000b587a23 */ /* 0x000fe4000001085a */
[--C-:B------:R-:W-:Y:S02]  /*8d10*/  FFMA.FTZ R145, R12, c[0x0][0x23c], -R100.reuse ;  /* 0x00008f000c917a23 */ /* 0x100fe40000010864 */
[--C-:B------:R-:W-:Y:S01]  /*8d20*/  FFMA.FTZ R140, R13, c[0x0][0x23c], -R100.reuse ;  /* 0x00008f000d8c7a23 */ /* 0x100fe20000010864 */
[----:B------:R-:W-:Y:S01]  /*8d30*/  MUFU.EX2 R104, R104 ;  /* 0x0000006800687308 */ /* 0x000fe20000000800 */
[--C-:B------:R-:W-:Y:S02]  /*8d40*/  FFMA.FTZ R141, R16, c[0x0][0x23c], -R100.reuse ;  /* 0x00008f00108d7a23 */ /* 0x100fe40000010864 */
[--C-:B-1----:R-:W-:Y:S02]  /*8d50*/  FFMA.FTZ R86, R9, c[0x0][0x23c], -R100.reuse ;  /* 0x00008f0009567a23 */ /* 0x102fe40000010864 */
[C---:B--2---:R-:W-:Y:S02]  /*8d60*/  FMUL.FTZ R36, R84.reuse, R36 ;  /* 0x0000002454247220 */ /* 0x044fe40000410000 */
        /* <DEDUP_REMOVED lines=14> */
[----:B------:R-:W2:Y:S01]  /*8e50*/  MUFU.EX2 R89, R89 ;  /* 0x0000005900597308 */ /* 0x000ea20000000800 */
[C---:B------:R-:W-:Y:S02]  /*8e60*/  FMUL.FTZ R49, R84.reuse, R49 ;  /* 0x0000003154317220 */ /* 0x040fe40000410000 */
[C---:B------:R-:W-:Y:S02]  /*8e70*/  FMUL.FTZ R50, R3.reuse, R50 ;  /* 0x0000003203327220 */ /* 0x040fe40000410000 */
[C---:B------:R-:W-:Y:S02]  /*8e80*/  FMUL.FTZ R51, R3.reuse, R51 ;  /* 0x0000003303337220 */ /* 0x040fe40000410000 */
[C---:B------:R-:W-:Y:S02]  /*8e90*/  FMUL.FTZ R52, R84.reuse, R52 ;  /* 0x0000003454347220 */ /* 0x040fe40000410000 */
[----:B------:R-:W-:Y:S01]  /*8ea0*/  FMUL.FTZ R53, R84, R53 ;  /* 0x0000003554357220 */ /* 0x000fe20000410000 */
[----:B------:R-:W-:Y:S01]  /*8eb0*/  MUFU.EX2 R111, R111 ;  /* 0x0000006f006f7308 */ /* 0x000fe20000000800 */
[C---:B------:R-:W-:Y:S02]  /*8ec0*/  FMUL.FTZ R54, R3.reuse, R54 ;  /* 0x0000003603367220 */ /* 0x040fe40000410000 */
[C---:B------:R-:W-:Y:S01]  /*8ed0*/  FMUL.FTZ R55, R3.reuse, R55 ;  /* 0x0000003703377220 */ /* 0x040fe20000410000 */
[----:B-1----:R-:W-:Y:S01]  /*8ee0*/  F2FP.BF16.PACK_AB R92, R104, R105 ;  /* 0x00000069685c723e */ /* 0x002fe200000010ff */
[C---:B------:R-:W-:Y:S02]  /*8ef0*/  FMUL.FTZ R56, R84.reuse, R56 ;  /* 0x0000003854387220 */ /* 0x040fe40000410000 */
[C---:B------:R-:W-:Y:S02]  /*8f00*/  FMUL.FTZ R57, R84.reuse, R57 ;  /* 0x0000003954397220 */ /* 0x040fe40000410000 */
[C---:B------:R-:W-:Y:S01]  /*8f10*/  FMUL.FTZ R58, R3.reuse, R58 ;  /* 0x0000003a033a7220 */ /* 0x040fe20000410000 */
        /* <DEDUP_REMOVED lines=28> */
[----:B------:R-:W-:Y:S01]  /*90e0*/  FMUL.FTZ R80, R84, R80 ;  /* 0x0000005054507220 */ /* 0x000fe20000410000 */
[----:B--2---:R-:W-:Y:S01]  /*90f0*/  F2FP.BF16.PACK_AB R95, R88, R87 ;  /* 0x00000057585f723e */ /* 0x004fe200000010ff */
[--C-:B------:R-:W-:Y:S02]  /*9100*/  FFMA.FTZ R144, R17, c[0x0][0x23c], -R100.reuse ;  /* 0x00008f0011907a23 */ /* 0x100fe40000010864 */
[--C-:B------:R-:W-:Y:S02]  /*9110*/  FFMA.FTZ R151, R20, c[0x0][0x23c], -R100.reuse ;  /* 0x00008f0014977a23 */ /* 0x100fe40000010864 */
[--C-:B------:R-:W-:Y:S01]  /*9120*/  FFMA.FTZ R150, R21, c[0x0][0x23c], -R100.reuse ;  /* 0x00008f0015967a23 */ /* 0x100fe20000010864 */
[----:B------:R-:W-:Y:S01]  /*9130*/  MUFU.EX2 R141, R141 ;  /* 0x0000008d008d7308 */ /* 0x000fe20000000800 */
[C---:B------:R-:W-:Y:S05]  /*9140*/  HMMA.16816.F32.BF16 R36, R92.reuse, R96, R36 ;  /* 0x000000605c24723c */ /* 0x040fea0000041824 */
[--C-:B------:R-:W-:Y:S02]  /*9150*/  FFMA.FTZ R149, R24, c[0x0][0x23c], -R100.reuse ;  /* 0x00008f0018957a23 */ /* 0x100fe40000010864 */
[--C-:B------:R-:W-:Y:S01]  /*9160*/  FFMA.FTZ R148, R25, c[0x0][0x23c], -R100.reuse ;  /* 0x00008f0019947a23 */ /* 0x100fe20000010864 */
[C---:B------:R-:W-:Y:S01]  /*9170*/  HMMA.16816.F32.BF16 R40, R92.reuse, R98, R40 ;  /* 0x000000625c28723c */ /* 0x040fe20000041828 */
[----:B------:R-:W2:Y:S01]  /*9180*/  LDSM.16.MT88.4 R96, [R112+0x6000] ;  /* 0x006000007060783b */ /* 0x000ea20000004200 */
[----:B------:R-:W-:Y:S02]  /*9190*/  MUFU.EX2 R144, R144 ;  /* 0x0000009000907308 */ /* 0x000fe40000000800 */
[--C-:B------:R-:W-:Y:S02]  /*91a0*/  FFMA.FTZ R156, R28, c[0x0][0x23c], -R100.reuse ;  /* 0x00008f001c9c7a23 */ /* 0x100fe40000010864 */
[--C-:B------:R-:W-:Y:S02]  /*91b0*/  FFMA.FTZ R107, R29, c[0x0][0x23c], -R100.reuse ;  /* 0x00008f001d6b7a23 */ /* 0x100fe40000010864 */
[--C-:B------:R-:W-:Y:S04]  /*91c0*/  FFMA.FTZ R110, R32, c[0x0][0x23c], -R100.reuse ;  /* 0x00008f00206e7a23 */ /* 0x100fe80000010864 */
[----:B------:R-:W-:Y:S01]  /*91d0*/  FFMA.FTZ R155, R33, c[0x0][0x23c], -R100 ;  /* 0x00008f00219b7a23 */ /* 0x000fe20000010864 */
[----:B------:R3:W-:Y:S01]  /*91e0*/  MUFU.EX2 R157, R107 ;  /* 0x0000006b009d7308 */ /* 0x0007e20000000800 */
[----:B------:R-:W-:Y:S01]  /*91f0*/  LDSM.16.MT88.4 R100, [R112+0x6800] ;  /* 0x006800007064783b */ /* 0x000fe20000004200 */
[----:B------:R-:W-:Y:S02]  /*9200*/  FFMA.FTZ R105, R84, R109, R105 ;  /* 0x0000006d54697223 */ /* 0x000fe40000010069 */
[----:B------:R-:W-:Y:S02]  /*9210*/  FFMA.FTZ R108, R3, R108, R106 ;  /* 0x0000006c036c7223 */ /* 0x000fe4000001006a */
[----:B------:R-:W-:Y:S02]  /*9220*/  FFMA.FTZ R109, R34, c[0x0][0x23c], -R90 ;  /* 0x00008f00226d7a23 */ /* 0x000fe4000001085a */
[----:B------:R-:W-:Y:S02]  /*9230*/  FADD.FTZ R34, R104, R105 ;  /* 0x0000006968227221 */ /* 0x000fe40000010000 */
[----:B------:R-:W-:Y:S01]  /*9240*/  MUFU.EX2 R158, R110 ;  /* 0x0000006e009e7308 */ /* 0x000fe20000000800 */
[----:B------:R-:W-:Y:S02]  /*9250*/  FADD.FTZ R108, R89, R108 ;  /* 0x0000006c596c7221 */ /* 0x000fe40000010000 */
[----:B------:R-:W-:Y:S02]  /*9260*/  FADD.FTZ R111, R111, R34 ;  /* 0x000000226f6f7221 */ /* 0x000fe40000010000 */
[----:B------:R-:W-:Y:S02]  /*9270*/  FADD.FTZ R87, R87, R108 ;  /* 0x0000006c57577221 */ /* 0x000fe40000010000 */
[----:B------:R-:W-:Y:S02]  /*9280*/  FADD.FTZ R86, R86, R111 ;  /* 0x0000006f56567221 */ /* 0x000fe40000010000 */
[----:B------:R-:W-:Y:S01]  /*9290*/  FMUL.FTZ R81, R84, R81 ;  /* 0x0000005154517220 */ /* 0x000fe20000410000 */
[----:B------:R-:W-:Y:S01]  /*92a0*/  MUFU.EX2 R151, R151 ;  /* 0x0000009700977308 */ /* 0x000fe20000000800 */
[C---:B------:R-:W-:Y:S02]  /*92b0*/  FMUL.FTZ R82, R3.reuse, R82 ;  /* 0x0000005203527220 */ /* 0x040fe40000410000 */
[----:B------:R-:W-:Y:S01]  /*92c0*/  FMUL.FTZ R83, R3, R83 ;  /* 0x0000005303537220 */ /* 0x000fe20000410000 */
[----:B---3--:R-:W-:Y:S01]  /*92d0*/  LDSM.16.MT88.4 R104, [R114+0x6c00] ;  /* 0x006c00007268783b */ /* 0x008fe20000004200 */
[--C-:B------:R-:W-:Y:S01]  /*92e0*/  FFMA.FTZ R142, R14, c[0x0][0x23c], -R90.reuse ;  /* 0x00008f000e8e7a23 */ /* 0x100fe2000001085a */
[----:B------:R-:W-:Y:S01]  /*92f0*/  MOV R3, R0 ;  /* 0x0000000000037202 */ /* 0x000fe20000000f00 */
[--C-:B------:R-:W-:Y:S01]  /*9300*/  FFMA.FTZ R137, R15, c[0x0][0x23c], -R90.reuse ;  /* 0x00008f000f897a23 */ /* 0x100fe2000001085a */
[C---:B--2---:R-:W-:Y:S02]  /*9310*/  HMMA.16816.F32.BF16 R44, R92.reuse, R96, R44 ;  /* 0x000000605c2c723c */ /* 0x044fe4000004182c */
        /* <DEDUP_REMOVED lines=8> */
[--C-:B------:R-:W-:Y:S02]  /*93a0*/  FFMA.FTZ R154, R26, c[0x0][0x23c], -R90.reuse ;  /* 0x00008f001a9a7a23 */ /* 0x100fe4000001085a */
[--C-:B------:R-:W-:Y:S03]  /*93b0*/  FFMA.FTZ R153, R27, c[0x0][0x23c], -R90.reuse ;  /* 0x00008f001b997a23 */ /* 0x100fe6000001085a */
[--C-:B------:R-:W-:Y:S02]  /*93c0*/  FFMA.FTZ R159, R30, c[0x0][0x23c], -R90.reuse ;  /* 0x00008f001e9f7a23 */ /* 0x100fe4000001085a */
[----:B------:R-:W3:Y:S01]  /*93d0*/  MUFU.EX2 R137, R137 ;  /* 0x0000008900897308 */ /* 0x000ee20000000800 */
[--C-:B------:R-:W-:Y:S02]  /*93e0*/  FFMA.FTZ R84, R31, c[0x0][0x23c], -R90.reuse ;  /* 0x00008f001f547a23 */ /* 0x100fe4000001085a */
[----:B------:R-:W-:Y:S02]  /*93f0*/  FFMA.FTZ R90, R35, c[0x0][0x23c], -R90 ;  /* 0x00008f00235a7a23 */ /* 0x000fe4000001085a */
[----:B------:R-:W-:Y:S05]  /*9400*/  FADD.FTZ R87, R88, R87 ;  /* 0x0000005758577221 */ /* 0x000fea0000010000 */
[----:B------:R4:W-:Y:S10]  /*9410*/  MUFU.EX2 R35, R109 ;  /* 0x0000006d00237308 */ /* 0x0009f40000000800 */
[----:B------:R-:W-:Y:S01]  /*9420*/  MUFU.EX2 R146, R146 ;  /* 0x0000009200927308 */ /* 0x000fe20000000800 */
[C---:B--2---:R-:W-:Y:S09]  /*9430*/  HMMA.16816.F32.BF16 R52, R92.reuse, R96, R52 ;  /* 0x000000605c34723c */ /* 0x044ff20000041834 */
[----:B------:R-:W2:Y:S01]  /*9440*/  MUFU.EX2 R143, R143 ;  /* 0x0000008f008f7308 */ /* 0x000ea20000000800 */
[----:B----4-:R-:W-:Y:S01]  /*9450*/  LDSM.16.MT88.4 R108, [R112+0x7c00] ;  /* 0x007c0000706c783b */ /* 0x010fe20000004200 */
[C---:B------:R-:W-:Y:S08]  /*9460*/  HMMA.16816.F32.BF16 R56, R92.reuse, R98, R56 ;  /* 0x000000625c38723c */ /* 0x040ff00000041838 */
[----:B------:R-:W-:Y:S01]  /*9470*/  MUFU.EX2 R152, R152 ;  /* 0x0000009800987308 */ /* 0x000fe20000000800 */
[----:B------:R-:W4:Y:S09]  /*9480*/  LDSM.16.MT88.4 R96, [R112+0x7000] ;  /* 0x007000007060783b */ /* 0x000f320000004200 */
[----:B------:R-:W5:Y:S10]  /*9490*/  MUFU.EX2 R147, R147 ;  /* 0x0000009300937308 */ /* 0x000f740000000800 */
[----:B------:R-:W-:Y:S10]  /*94a0*/  MUFU.EX2 R149, R149 ;  /* 0x0000009500957308 */ /* 0x000ff40000000800 */
[----:B------:R-:W1:Y:S10]  /*94b0*/  MUFU.EX2 R148, R148 ;  /* 0x0000009400947308 */ /* 0x000e740000000800 */
[----:B------:R-:W-:Y:S01]  /*94c0*/  MUFU.EX2 R154, R154 ;  /* 0x0000009a009a7308 */ /* 0x000fe20000000800 */
[C---:B----4-:R-:W-:Y:S08]  /*94d0*/  HMMA.16816.F32.BF16 R60, R92.reuse, R96, R60 ;  /* 0x000000605c3c723c */ /* 0x050ff0000004183c */
[C---:B------:R-:W-:Y:S01]  /*94e0*/  HMMA.16816.F32.BF16 R64, R92.reuse, R98, R64 ;  /* 0x000000625c40723c */ /* 0x040fe20000041840 */
[----:B------:R-:W4:Y:S01]  /*94f0*/  LDSM.16.MT88.4 R96, [R114+0x8000] ;  /* 0x008000007260783b */ /* 0x000f220000004200 */
[----:B------:R-:W1:Y:S10]  /*9500*/  MUFU.EX2 R153, R153 ;  /* 0x0000009900997308 */ /* 0x000e740000000800 */
[----:B------:R-:W1:Y:S10]  /*9510*/  MUFU.EX2 R156, R156 ;  /* 0x0000009c009c7308 */ /* 0x000e740000000800 */
[----:B------:R-:W-:Y:S10]  /*9520*/  MUFU.EX2 R159, R159 ;  /* 0x0000009f009f7308 */ /* 0x000ff40000000800 */
[----:B------:R-:W1:Y:S01]  /*9530*/  MUFU.EX2 R84, R84 ;  /* 0x0000005400547308 */ /* 0x000e620000000800 */
[C---:B----4-:R-:W-:Y:S09]  /*9540*/  HMMA.16816.F32.BF16 R68, R92.reuse, R96, R68 ;  /* 0x000000605c44723c */ /* 0x050ff20000041844 */
[----:B------:R-:W4:Y:S01]  /*9550*/  MUFU.EX2 R155, R155 ;  /* 0x0000009b009b7308 */ /* 0x000f220000000800 */
[C---:B------:R-:W-:Y:S01]  /*9560*/  HMMA.16816.F32.BF16 R72, R92.reuse, R98, R72 ;  /* 0x000000625c48723c */ /* 0x040fe20000041848 */
[----:B------:R-:W1:Y:S08]  /*9570*/  LDSM.16.MT88.4 R96, [R112+0x8000] ;  /* 0x008000007060783b */ /* 0x000e700000004200 */
[----:B------:R-:W1:Y:S02]  /*9580*/  MUFU.EX2 R90, R90 ;  /* 0x0000005a005a7308 */ /* 0x000e640000000800 */
[C---:B-1----:R-:W-:Y:S08]  /*9590*/  HMMA.16816.F32.BF16 R76, R92.reuse, R96, R76 ;  /* 0x000000605c4c723c */ /* 0x042ff0000004184c */
[----:B------:R-:W-:Y:S01]  /*95a0*/  HMMA.16816.F32.BF16 R80, R92, R98, R80 ;  /* 0x000000625c50723c */ /* 0x000fe20000041850 */
[----:B------:R-:W1:Y:S06]  /*95b0*/  LDSM.16.MT88.4 R96, [R114+0x6400] ;  /* 0x006400007260783b */ /* 0x000e6c0000004200 */
[----:B------:R-:W-:Y:S01]  /*95c0*/  F2FP.BF16.PACK_AB R92, R140, R145 ;  /* 0x000000918c5c723e */ /* 0x000fe200000010ff */
[----:B------:R-:W-:Y:S01]  /*95d0*/  FADD.FTZ R145, R145, R86 ;  /* 0x0000005691917221 */ /* 0x000fe20000010000 */
[----:B---3--:R-:W-:Y:S03]  /*95e0*/  F2FP.BF16.PACK_AB R93, R137, R142 ;  /* 0x0000008e895d723e */ /* 0x008fe600000010ff */
[----:B------:R-:W-:Y:S01]  /*95f0*/  F2FP.BF16.PACK_AB R94, R144, R141 ;  /* 0x0000008d905e723e */ /* 0x000fe200000010ff */
[----:B------:R-:W-:Y:S01]  /*9600*/  FADD.FTZ R142, R142, R87 ;  /* 0x000000578e8e7221 */ /* 0x000fe20000010000 */
[----:B--2---:R-:W-:Y:S01]  /*9610*/  F2FP.BF16.PACK_AB R95, R143, R146 ;  /* 0x000000928f5f723e */ /* 0x004fe200000010ff */
[----:B------:R-:W-:Y:S02]  /*9620*/  FADD.FTZ R140, R140, R145 ;  /* 0x000000918c8c7221 */ /* 0x000fe40000010000 */
[----:B------:R-:W-:Y:S02]  /*9630*/  FADD.FTZ R137, R137, R142 ;  /* 0x0000008e89897221 */ /* 0x000fe40000010000 */
[----:B------:R-:W-:Y:S02]  /*9640*/  FADD.FTZ R141, R141, R140 ;  /* 0x0000008c8d8d7221 */ /* 0x000fe40000010000 */
[----:B------:R-:W-:Y:S02]  /*9650*/  FADD.FTZ R146, R146, R137 ;  /* 0x0000008992927221 */ /* 0x000fe40000010000 */
[----:B------:R-:W-:Y:S02]  /*9660*/  FADD.FTZ R144, R144, R141 ;  /* 0x0000008d90907221 */ /* 0x000fe40000010000 */
        /* <DEDUP_REMOVED lines=21> */
[----:B-----5:R-:W-:Y:S03]  /*97c0*/  F2FP.BF16.PACK_AB R93, R147, R152 ;  /* 0x00000098935d723e */ /* 0x020fe600000010ff */
[----:B------:R-:W-:Y:S01]  /*97d0*/  F2FP.BF16.PACK_AB R94, R148, R149 ;  /* 0x00000095945e723e */ /* 0x000fe200000010ff */
[----:B------:R-:W-:Y:S01]  /*97e0*/  FADD.FTZ R152, R152, R143 ;  /* 0x0000008f98987221 */ /* 0x000fe20000010000 */
[----:B------:R-:W-:Y:S01]  /*97f0*/  F2FP.BF16.PACK_AB R95, R153, R154 ;  /* 0x0000009a995f723e */ /* 0x000fe200000010ff */
        /* <DEDUP_REMOVED lines=9> */
[C---:B------:R-:W-:Y:S08]  /*9890*/  HMMA.16816.F32.BF16 R44, R92.reuse, R100, R44 ;  /* 0x000000645c2c723c */ /* 0x040ff0000004182c */
        /* <DEDUP_REMOVED lines=17> */
[----:B----4-:R-:W-:Y:S01]  /*99b0*/  F2FP.BF16.PACK_AB R94, R155, R158 ;  /* 0x0000009e9b5e723e */ /* 0x010fe200000010ff */
[----:B------:R-:W-:Y:S01]  /*99c0*/  FADD.FTZ R159, R159, R154 ;  /* 0x0000009a9f9f7221 */ /* 0x000fe20000010000 */
[----:B------:R-:W-:Y:S01]  /*99d0*/  F2FP.BF16.PACK_AB R95, R90, R35 ;  /* 0x000000235a5f723e */ /* 0x000fe200000010ff */
[----:B------:R-:W-:Y:S02]  /*99e0*/  FADD.FTZ R157, R157, R156 ;  /* 0x0000009c9d9d7221 */ /* 0x000fe40000010000 */
[----:B------:R-:W-:Y:S02]  /*99f0*/  FADD.FTZ R84, R84, R159 ;  /* 0x0000009f54547221 */ /* 0x000fe40000010000 */
[----:B------:R-:W-:Y:S02]  /*9a00*/  FADD.FTZ R158, R158, R157 ;  /* 0x0000009d9e9e7221 */ /* 0x000fe40000010000 */
[C---:B------:R-:W-:Y:S03]  /*9a10*/  HMMA.16816.F32.BF16 R36, R92.reuse, R104, R36 ;  /* 0x000000685c24723c */ /* 0x040fe60000041824 */
[----:B------:R-:W-:Y:S05]  /*9a20*/  FADD.FTZ R35, R35, R84 ;  /* 0x0000005423237221 */ /* 0x000fea0000010000 */
[C---:B------:R-:W-:Y:S01]  /*9a30*/  HMMA.16816.F32.BF16 R40, R92.reuse, R106, R40 ;  /* 0x0000006a5c28723c */ /* 0x040fe20000041828 */
[----:B------:R-:W3:Y:S07]  /*9a40*/  LDSM.16.MT88.4 R104, [R114+0x8c00] ;  /* 0x008c00007268783b */ /* 0x000eee0000004200 */
[C---:B-1----:R-:W-:Y:S08]  /*9a50*/  HMMA.16816.F32.BF16 R44, R92.reuse, R96, R44 ;  /* 0x000000605c2c723c */ /* 0x042ff0000004182c */
[C---:B------:R-:W-:Y:S01]  /*9a60*/  HMMA.16816.F32.BF16 R48, R92.reuse, R98, R48 ;  /* 0x000000625c30723c */ /* 0x040fe20000041830 */
[----:B------:R-:W1:Y:S07]  /*9a70*/  LDSM.16.MT88.4 R96, [R112+0x8c00] ;  /* 0x008c00007060783b */ /* 0x000e6e0000004200 */
[C---:B--2---:R-:W-:Y:S08]  /*9a80*/  HMMA.16816.F32.BF16 R52, R92.reuse, R100, R52 ;  /* 0x000000645c34723c */ /* 0x044ff00000041834 */
[C---:B------:R-:W-:Y:S08]  /*9a90*/  HMMA.16816.F32.BF16 R56, R92.reuse, R102, R56 ;  /* 0x000000665c38723c */ /* 0x040ff00000041838 */
[C---:B------:R-:W-:Y:S07]  /*9aa0*/  HMMA.16816.F32.BF16 R60, R92.reuse, R108, R60 ;  /* 0x0000006c5c3c723c */ /* 0x040fee000004183c */
[----:B------:R-:W-:Y:S01]  /*9ab0*/  FADD.FTZ R109, R155, R158 ;  /* 0x0000009e9b6d7221 */ /* 0x000fe20000010000 */
[C---:B------:R-:W-:Y:S04]  /*9ac0*/  HMMA.16816.F32.BF16 R64, R92.reuse, R110, R64 ;  /* 0x0000006e5c40723c */ /* 0x040fe80000041840 */
[----:B------:R-:W-:Y:S03]  /*9ad0*/  FADD.FTZ R108, R90, R35 ;  /* 0x000000235a6c7221 */ /* 0x000fe60000010000 */
[----:B------:R-:W-:Y:S01]  /*9ae0*/  MOV R110, R138 ;  /* 0x0000008a006e7202 */ /* 0x000fe20000000f00 */
[C---:B---3--:R-:W-:Y:S04]  /*9af0*/  HMMA.16816.F32.BF16 R68, R92.reuse, R104, R68 ;  /* 0x000000685c44723c */ /* 0x048fe80000041844 */
[----:B------:R-:W-:Y:S04]  /*9b00*/  MOV R111, R139 ;  /* 0x0000008b006f7202 */ /* 0x000fe80000000f00 */
[C---:B------:R-:W-:Y:S08]  /*9b10*/  HMMA.16816.F32.BF16 R72, R92.reuse, R106, R72 ;  /* 0x0000006a5c48723c */ /* 0x040ff00000041848 */
[C---:B-1----:R-:W-:Y:S08]  /*9b20*/  HMMA.16816.F32.BF16 R76, R92.reuse, R96, R76 ;  /* 0x000000605c4c723c */ /* 0x042ff0000004184c */
[----:B------:R-:W-:Y:S01]  /*9b30*/  HMMA.16816.F32.BF16 R80, R92, R98, R80 ;  /* 0x000000625c50723c */ /* 0x000fe20000041850 */
[----:B------:R-:W-:-:S07]  /*9b40*/  @P0 BRA `(.L_x_4231) ;  /* 0xffffdab000000947 */ /* 0x000fce000383ffff */
.L_x_4227:
        /* <DEDUP_REMOVED lines=126> */
[----:B------:R2:W-:Y:S01]  /*a330*/  STS [R15+0x200], R38 ;  /* 0x000200260f007388 */ /* 0x0005e20000000800 */
[----:B------:R-:W-:Y:S02]  /*a340*/  IADD3 R33, R15, R10, RZ ;  /* 0x0000000a0f217210 */ /* 0x000fe40007ffe0ff */
[----:B------:R-:W-:Y:S01]  /*a350*/  ISETP.NE.AND P1, PT, R122, -0x1, PT ;  /* 0xffffffff7a00780c */ /* 0x000fe20003f25270 */
[----:B------:R-:W-:Y:S01]  /*a360*/  IMAD.IADD R37, R10, 0x1, R13 ;  /* 0x000000010a257824 */ /* 0x000fe200078e020d */
[----:B------:R-:W-:Y:S01]  /*a370*/  STS [R13], R40 ;  /* 0x000000280d007388 */ /* 0x000fe20000000800 */
[----:B-1----:R-:W-:-:S03]  /*a380*/  ISETP.NE.AND P2, PT, R12, RZ, PT ;  /* 0x000000ff0c00720c */ /* 0x002fc60003f45270 */
[----:B------:R-:W-:Y:S01]  /*a390*/  STS [R13+0x200], R42 ;  /* 0x0002002a0d007388 */ /* 0x000fe20000000800 */
[----:B------:R-:W-:-:S03]  /*a3a0*/  ISETP.NE.OR P0, PT, R122, -0x1, !P2 ;  /* 0xffffffff7a00780c */ /* 0x000fc60005705670 */
[----:B------:R-:W-:Y:S04]  /*a3b0*/  STS [R33], R44 ;  /* 0x0000002c21007388 */ /* 0x000fe80000000800 */
[----:B------:R-:W-:Y:S04]  /*a3c0*/  STS [R33+0x200], R46 ;  /* 0x0002002e21007388 */ /* 0x000fe80000000800 */
[----:B------:R-:W-:Y:S04]  /*a3d0*/  STS [R37], R48 ;  /* 0x0000003025007388 */ /* 0x000fe80000000800 */
[----:B------:R-:W-:Y:S01]  /*a3e0*/  STS [R37+0x200], R50 ;  /* 0x0002003225007388 */ /* 0x000fe20000000800 */
[----:B--2---:R-:W-:-:S03]  /*a3f0*/  @P1 IMAD.WIDE.U32 R38, R122, c[0x0][0x1e8], RZ ;  /* 0x00007a007a261a25 */ /* 0x004fc600078e00ff */
        /* <DEDUP_REMOVED lines=59> */
.L_x_4233:
[----:B------:R-:W-:Y:S05]  /*a7b0*/  BSYNC B0 ;  /* 0x0000000000007941 */ /* 0x000fea0003800000 */
.L_x_4232:
[----:B---3--:R-:W3:Y:S01]  /*a7c0*/  S2R R5, SR_CTAID.X ;  /* 0x0000000000057919 */ /* 0x008ee20000002500 */
[----:B------:R-:W-:Y:S01]  /*a7d0*/  SHF.R.S32.HI R129, RZ, 0x1f, R128 ;  /* 0x0000001fff817819 */ /* 0x000fe20000011480 */
[----:B------:R-:W-:Y:S01]  /*a7e0*/  BSSY B0, `(.L_x_4234) ;  /* 0x0000022000007945 */ /* 0x000fe20003800000 */
[----:B------:R-:W-:Y:S01]  /*a7f0*/  SHF.R.S32.HI R4, RZ, 0x1f, R10 ;  /* 0x0000001fff047819 */ /* 0x000fe2000001140a */
[----:B------:R-:W5:Y:S01]  /*a800*/  S2R R0, SR_TID.X ;  /* 0x0000000000007919 */ /* 0x000f620000002100 */
[----:B---3--:R-:W-:-:S04]  /*a810*/  IMAD.SHL.U32 R3, R5, 0x40, RZ ;  /* 0x0000004005037824 */ /* 0x008fc800078e00ff */
[----:B------:R-:W-:Y:S01]  /*a820*/  IMAD.WIDE.U32 R40, R3, c[0x0][0x1e8], R128 ;  /* 0x00007a0003287a25 */ /* 0x000fe200078e0080 */
[----:B------:R-:W-:Y:S02]  /*a830*/  SHF.R.S32.HI R2, RZ, 0x1f, R3 ;  /* 0x0000001fff027819 */ /* 0x000fe40000011403 */
[----:B-----5:R-:W-:Y:S02]  /*a840*/  SHF.R.S32.HI R7, RZ, 0x1f, R0 ;  /* 0x0000001fff077819 */ /* 0x020fe40000011400 */
[----:B------:R-:W-:Y:S01]  /*a850*/  IADD3 R38, P0, R38, R40, RZ ;  /* 0x0000002826267210 */ /* 0x000fe20007f1e0ff */
[----:B------:R-:W-:Y:S01]  /*a860*/  IMAD R2, R2, c[0x0][0x1e8], RZ ;  /* 0x00007a0002027a24 */ /* 0x000fe200078e02ff */
[----:B------:R-:W-:-:S03]  /*a870*/  LEA.HI R7, R7, R0, RZ, 0x2 ;  /* 0x0000000007077211 */ /* 0x000fc600078f10ff */
[----:B------:R-:W-:Y:S01]  /*a880*/  IMAD R2, R3, c[0x0][0x1ec], R2 ;  /* 0x00007b0003027a24 */ /* 0x000fe200078e0202 */
[----:B------:R-:W-:-:S04]  /*a890*/  SHF.R.S32.HI R0, RZ, 0x2, R7 ;  /* 0x00000002ff007819 */ /* 0x000fc80000011407 */
[----:B------:R-:W-:Y:S01]  /*a8a0*/  IADD3.X R39, R37, R41, R2, P0, !PT ;  /* 0x0000002925277210 */ /* 0x000fe200007fe402 */
[----:B------:R-:W-:Y:S01]  /*a8b0*/  IMAD.IADD R2, R126, 0x1, -R3 ;  /* 0x000000017e027824 */ /* 0x000fe200078e0a03 */
[----:B------:R-:W-:Y:S01]  /*a8c0*/  SHF.R.S32.HI R0, RZ, 0x1f, R0 ;  /* 0x0000001fff007819 */ /* 0x000fe20000011400 */
[----:B------:R-:W-:Y:S02]  /*a8d0*/  IMAD R3, R4, c[0x0][0x1f0], RZ ;  /* 0x00007c0004037a24 */ /* 0x000fe400078e02ff */
[----:B------:R-:W-:Y:S01]  /*a8e0*/  IMAD.WIDE.U32 R38, R10, c[0x0][0x1f0], R38 ;  /* 0x00007c000a267a25 */ /* 0x000fe200078e0026 */
[----:B------:R-:W-:-:S03]  /*a8f0*/  ISETP.GE.AND P0, PT, R9, R2, PT ;  /* 0x000000020900720c */ /* 0x000fc60003f06270 */
[----:B------:R-:W-:-:S04]  /*a900*/  IMAD R3, R10, c[0x0][0x1f4], R3 ;  /* 0x00007d000a037a24 */ /* 0x000fc800078e0203 */
        /* <DEDUP_REMOVED lines=15> */
.L_x_4235:
[----:B------:R-:W-:Y:S05]  /*aa00*/  BSYNC B0 ;  /* 0x0000000000007941 */ /* 0x000fea0003800000 */
.L_x_4234:
[----:B------:R-:W-:Y:S01]  /*aa10*/  IMAD R5, R5, -0x40, R126 ;  /* 0xffffffc005057824 */ /* 0x000fe200078e027e */
[----:B------:R-:W-:-:S04]  /*aa20*/  LEA.HI.SX32 R8, R8, 0x20, 0x1e ;  /* 0x0000002008087811 */ /* 0x000fc800078ff2ff */
[----:B------:R-:W-:-:S13]  /*aa30*/  ISETP.GE.AND P0, PT, R8, R5, PT ;  /* 0x000000050800720c */ /* 0x000fda0003f06270 */
[----:B------:R-:W-:Y:S05]  /*aa40*/  @P0 EXIT ;  /* 0x000000000000094d */ /* 0x000fea0003800000 */
[----:B------:R-:W-:Y:S01]  /*aa50*/  IADD3 R9, P0, R9, 0x20, RZ ;  /* 0x0000002009097810 */ /* 0x000fe20007f1e0ff */
[----:B------:R-:W-:Y:S01]  /*aa60*/  IMAD.MOV.U32 R2, RZ, RZ, R38 ;  /* 0x000000ffff027224 */ /* 0x000fe200078e0026 */
[----:B------:R-:W-:Y:S02]  /*aa70*/  MOV R3, R7 ;  /* 0x0000000700037202 */ /* 0x000fe40000000f00 */
        /* <DEDUP_REMOVED lines=15> */
.L_x_4236:
        /* <DEDUP_REMOVED lines=9> */
.L_x_6360:


//--------------------- .text._ZN5flash24flash_fwd_splitkv_kernelI23Flash_fwd_kernel_traitsILi96ELi64ELi64ELi4ELb0ELb0EN7cutlass10bfloat16_tE19Flash_kernel_traitsILi96ELi64ELi64ELi4ES3_EELb1ELb0ELb0ELb0ELb0ELb1ELb0ELb0EEEvNS_16Flash_fwd_paramsE --------------------------
	.section	.text._ZN5flash24flash_fwd_splitkv_kernelI23Flash_fwd_kernel_traitsILi96ELi64ELi64ELi4ELb0ELb0EN7cutlass10bfloat16_tE19Flash_kernel_traitsILi96ELi64ELi64ELi4ES3_EELb1ELb0ELb0ELb0ELb0ELb1ELb0ELb0EEEvNS_16Flash_fwd_paramsE,"ax",@progbits
	.sectioninfo	@"SHI_REGISTERS=168"
	.align	128
        .global         _ZN5flash24flash_fwd_splitkv_kernelI23Flash_fwd_kernel_traitsILi96ELi64ELi64ELi4ELb0ELb0EN7cutlass10bfloat16_tE19Flash_kernel_traitsILi96ELi64ELi64ELi4ES3_EELb1ELb0ELb0ELb0ELb0ELb1ELb0ELb0EEEvNS_16Flash_fwd_paramsE
        .type           _ZN5flash24flash_fwd_splitkv_kernelI23Flash_fwd_kernel_traitsILi96ELi64ELi64ELi4ELb0ELb0EN7cutlass10bfloat16_tE19Flash_kernel_traitsILi96ELi64ELi64ELi4ES3_EELb1ELb0ELb0ELb0ELb0ELb1ELb0ELb0EEEvNS_16Flash_fwd_paramsE,@function
        .size           _ZN5flash24flash_fwd_splitkv_kernelI23Flash_fwd_kernel_traitsILi96ELi64ELi64ELi4ELb0ELb0EN7cutlass10bfloat16_tE19Flash_kernel_traitsILi96ELi64ELi64ELi4ES3_EELb1ELb0ELb0ELb0ELb0ELb1ELb0ELb0EEEvNS_16Flash_fwd_paramsE,(.L_x_6361 - _ZN5flash24flash_fwd_splitkv_kernelI23Flash_fwd_kernel_traitsILi96ELi64ELi64ELi4ELb0ELb0EN7cutlass10bfloat16_tE19Flash_kernel_traitsILi96ELi64ELi64ELi4ES3_EELb1ELb0ELb0ELb0ELb0ELb1ELb0ELb0EEEvNS_16Flash_fwd_paramsE)
        .other          _ZN5flash24flash_fwd_splitkv_kernelI23Flash_fwd_kernel_traitsILi96ELi64ELi64ELi4ELb0ELb0EN7cutlass10bfloat16_tE19Flash_kernel_traitsILi96ELi64ELi64ELi4ES3_EELb1ELb0ELb0ELb0ELb0ELb1ELb0ELb0EEEvNS_16Flash_fwd_paramsE,@"STO_CUDA_ENTRY STV_DEFAULT"
_ZN5flash24flash_fwd_splitkv_kernelI23Flash_fwd_kernel_traitsILi96ELi64ELi64ELi4ELb0ELb0EN7cutlass10bfloat16_tE19Flash_kernel_traitsILi96ELi64ELi64ELi4ES3_EELb1ELb0ELb0ELb0ELb0ELb1ELb0ELb0EEEvNS_16Flash_fwd_paramsE:
.text._ZN5flash24flash_fwd_splitkv_kernelI23Flash_fwd_kernel_traitsILi96ELi64ELi64ELi4ELb0ELb0EN7cutlass10bfloat16_tE19Flash_kernel_traitsILi96ELi64ELi64ELi4ES3_EELb1ELb0ELb0ELb0ELb0ELb1ELb0ELb0EEEvNS_16Flash_fwd_paramsE:
        /* <DEDUP_REMOVED lines=33> */
.L_x_4237:
[----:B-1-34-:R-:W-:Y:S02]  /*0210*/  MOV R0, c[0x0][0x218] ;  /* 0x0000860000007a02 */ /* 0x01afe40000000f00 */
.L_x_4238:
        /* <DEDUP_REMOVED lines=81> */
.L_x_4241:
[----:B------:R-:W-:Y:S05]  /*0730*/  BSYNC B0 ;  /* 0x0000000000007941 */ /* 0x000fea0003800000 */
.L_x_4240:
        /* <DEDUP_REMOVED lines=19> */
.L_x_4243:
[----:B------:R-:W-:Y:S05]  /*0870*/  BSYNC B0 ;  /* 0x0000000000007941 */ /* 0x000fea0003800000 */
.L_x_4242:
        /* <DEDUP_REMOVED lines=13> */
.L_x_4239:
        /* <DEDUP_REMOVED lines=92> */
.L_x_4244:
        /* <DEDUP_REMOVED lines=17> */
.L_x_4246:
        /* <DEDUP_REMOVED lines=50> */
.L_x_4245:
        /* <DEDUP_REMOVED lines=111> */
.L_x_4248:
[----:B------:R-:W-:Y:S05]  /*1a30*/  BSYNC B0 ;  /* 0x0000000000007941 */ /* 0x000fea0003800000 */
.L_x_4247:
        /* <DEDUP_REMOVED lines=36> */
.L_x_4250:
[----:B------:R-:W-:Y:S05]  /*1c80*/  BSYNC B0 ;  /* 0x0000000000007941 */ /* 0x000fea0003800000 */
.L_x_4249:
        /* <DEDUP_REMOVED lines=33> */
.L_x_4252:
[----:B------:R-:W-:Y:S05]  /*1ea0*/  BSYNC B0 ;  /* 0x0000000000007941 */ /* 0x000fea0003800000 */
.L_x_4251:
        /* <DEDUP_REMOVED lines=34> */
.L_x_4254:
[----:B------:R-:W-:Y:S05]  /*20d0*/  BSYNC B0 ;  /* 0x0000000000007941 */ /* 0x000fea0003800000 */
.L_x_4253:
        /* <DEDUP_REMOVED lines=87> */
.L_x_4256:
[----:B------:R-:W-:Y:S05]  /*2650*/  BSYNC B0 ;  /* 0x0000000000007941 */ /* 0x000fea0003800000 */
.L_x_4255:
        /* <DEDUP_REMOVED lines=34> */
.L_x_4258:
[----:B------:R-:W-:Y:S05]  /*2880*/  BSYNC B0 ;  /* 0x0000000000007941 */ /* 0x000fea0003800000 */
.L_x_4257:
        /* <DEDUP_REMOVED lines=8> */
[----:B---3--:R-:W3:Y:S04]  /*2910*/  LDSM.16.M88.4 R12, [R109+0x3000] ;  /* 0x003000006d0c783b */ /* 0x008ee80000000200 */
[----:B------:R-:W2:Y:S04]  /*2920*/  LDSM.16.M88.4 R24, [R109+0x3400] ;  /* 0x003400006d18783b */ /* 0x000ea80000000200 */
[----:B------:R-:W-:Y:S04]  /*2930*/  LDSM.16.M88.4 R56, [R113+0x1000] ;  /* 0x001000007138783b */ /* 0x000fe80000000200 */
[----:B-1----:R-:W1:Y:S04]  /*2940*/  LDSM.16.M88.4 R32, [R112+0x4000] ;  /* 0x004000007020783b */ /* 0x002e680000000200 */
[----:B------:R-:W4:Y:S04]  /*2950*/  LDSM.16.M88.4 R52, [R112+0x3800] ;  /* 0x003800007034783b */ /* 0x000f280000000200 */
[----:B------:R-:W-:Y:S04]  /*2960*/  LDSM.16.M88.4 R48, [R111+0x1000] ;  /* 0x001000006f30783b */ /* 0x000fe80000000200 */
[----:B------:R-:W1:Y:S01]  /*2970*/  LDSM.16.M88.4 R8, [R109+0x4000] ;  /* 0x004000006d08783b */ /* 0x000e620000000200 */
[C---:B-----5:R-:W-:Y:S03]  /*2980*/  HMMA.16816.F32.BF16 R16, R60.reuse, R20, RZ ;  /* 0x000000143c10723c */ /* 0x060fe600000418ff */
[----:B------:R-:W5:Y:S04]  /*2990*/  LDSM.16.M88.4 R68, [R112+0x4400] ;  /* 0x004400007044783b */ /* 0x000f680000000200 */
[----:B------:R-:W-:Y:S01]  /*29a0*/  LDSM.16.M88.4 R44, [R112+0x5000] ;  /* 0x00500000702c783b */ /* 0x000fe20000000200 */
[C---:B------:R-:W-:Y:S03]  /*29b0*/  HMMA.16816.F32.BF16 R20, R60.reuse, R22, RZ ;  /* 0x000000163c14723c */ /* 0x040fe600000418ff */
[----:B------:R-:W-:Y:S04]  /*29c0*/  LDSM.16.M88.4 R84, [R109+0x4400] ;  /* 0x004400006d54783b */ /* 0x000fe80000000200 */
[----:B------:R-:W-:Y:S01]  /*29d0*/  LDSM.16.M88.4 R76, [R112+0x4800] ;  /* 0x00480000704c783b */ /* 0x000fe20000000200 */
[C---:B------:R-:W-:Y:S03]  /*29e0*/  HMMA.16816.F32.BF16 R28, R60.reuse, R40, RZ ;  /* 0x000000283c1c723c */ /* 0x040fe600000418ff */
[----:B------:R-:W-:Y:S04]  /*29f0*/  LDSM.16.M88.4 R80, [R109+0x5000] ;  /* 0x005000006d50783b */ /* 0x000fe80000000200 */
[----:B------:R-:W0:Y:S01]  /*2a00*/  LDGDEPBAR ;  /* 0x00000000000079af */ /* 0x000e220000000000 */
[----:B------:R-:W-:Y:S08]  /*2a10*/  HMMA.16816.F32.BF16 R40, R60, R42, RZ ;  /* 0x0000002a3c28723c */ /* 0x000ff000000418ff */
[C---:B---3--:R-:W-:Y:S08]  /*2a20*/  HMMA.16816.F32.BF16 R16, R72.reuse, R12, R16 ;  /* 0x0000000c4810723c */ /* 0x048ff00000041810 */
[C---:B------:R-:W-:Y:S01]  /*2a30*/  HMMA.16816.F32.BF16 R20, R72.reuse, R14, R20 ;  /* 0x0000000e4814723c */ /* 0x040fe20000041814 */
[----:B------:R-:W-:Y:S07]  /*2a40*/  LDSM.16.M88.4 R12, [R113+0x2000] ;  /* 0x00200000710c783b */ /* 0x000fee0000000200 */
[C---:B--2---:R-:W-:Y:S08]  /*2a50*/  HMMA.16816.F32.BF16 R28, R72.reuse, R24, R28 ;  /* 0x00000018481c723c */ /* 0x044ff0000004181c */
[----:B------:R-:W-:Y:S01]  /*2a60*/  HMMA.16816.F32.BF16 R40, R72, R26, R40 ;  /* 0x0000001a4828723c */ /* 0x000fe20000041828 */
[----:B------:R-:W2:Y:S07]  /*2a70*/  LDSM.16.M88.4 R24, [R109+0x3800] ;  /* 0x003800006d18783b */ /* 0x000eae0000000200 */
[C---:B-1----:R-:W-:Y:S08]  /*2a80*/  HMMA.16816.F32.BF16 R16, R56.reuse, R32, R16 ;  /* 0x000000203810723c */ /* 0x042ff00000041810 */
[----:B------:R-:W-:Y:S01]  /*2a90*/  HMMA.16816.F32.BF16 R20, R56, R34, R20 ;  /* 0x000000223814723c */ /* 0x000fe20000041814 */
[----:B------:R-:W1:Y:S07]  /*2aa0*/  LDSM.16.M88.4 R32, [R112+0x3c00] ;  /* 0x003c00007020783b */ /* 0x000e6e0000000200 */
[C---:B----4-:R-:W-:Y:S08]  /*2ab0*/  HMMA.16816.F32.BF16 R36, R60.reuse, R52, RZ ;  /* 0x000000343c24723c */ /* 0x050ff000000418ff */
[----:B------:R-:W-:Y:S08]  /*2ac0*/  HMMA.16816.F32.BF16 R52, R60, R54, RZ ;  /* 0x000000363c34723c */ /* 0x000ff000000418ff */
[----:B------:R-:W-:Y:S08]  /*2ad0*/  HMMA.16816.F32.BF16 R20, R48, R10, R20 ;  /* 0x0000000a3014723c */ /* 0x000ff00000041814 */
[----:B-----5:R-:W-:Y:S08]  /*2ae0*/  HMMA.16816.F32.BF16 R28, R56, R68, R28 ;  /* 0x00000044381c723c */ /* 0x020ff0000004181c */
[----:B--2---:R-:W-:Y:S08]  /*2af0*/  HMMA.16816.F32.BF16 R36, R72, R24, R36 ;  /* 0x000000184824723c */ /* 0x004ff00000041824 */
[----:B------:R-:W-:Y:S01]  /*2b00*/  HMMA.16816.F32.BF16 R40, R56, R70, R40 ;  /* 0x000000463828723c */ /* 0x000fe20000041828 */
[----:B------:R-:W2:Y:S07]  /*2b10*/  LDSM.16.M88.4 R68, [R109+0x3c00] ;  /* 0x003c00006d44783b */ /* 0x000eae0000000200 */
[----:B------:R-:W-:Y:S01]  /*2b20*/  HMMA.16816.F32.BF16 R52, R72, R26, R52 ;  /* 0x0000001a4834723c */ /* 0x000fe20000041834 */
[----:B------:R-:W-:Y:S07]  /*2b30*/  LDSM.16.M88.4 R24, [R109+0x5400] ;  /* 0x005400006d18783b */ /* 0x000fee0000000200 */
[----:B------:R-:W-:Y:S01]  /*2b40*/  HMMA.16816.F32.BF16 R16, R48, R8, R16 ;  /* 0x000000083010723c */ /* 0x000fe20000041810 */
[----:B------:R-:W3:Y:S07]  /*2b50*/  LDSM.16.M88.4 R8, [R111+0x2000] ;  /* 0x002000006f08783b */ /* 0x000eee0000000200 */
[C---:B-1----:R-:W-:Y:S08]  /*2b60*/  HMMA.16816.F32.BF16 R64, R60.reuse, R32, RZ ;  /* 0x000000203c40723c */ /* 0x042ff000000418ff */
[----:B------:R-:W-:Y:S01]  /*2b70*/  HMMA.16816.F32.BF16 R60, R60, R34, RZ ;  /* 0x000000223c3c723c */ /* 0x000fe200000418ff */
[----:B------:R-:W1:Y:S07]  /*2b80*/  LDSM.16.M88.4 R32, [R112+0x5400] ;  /* 0x005400007020783b */ /* 0x000e6e0000000200 */
[----:B------:R-:W-:Y:S08]  /*2b90*/  HMMA.16816.F32.BF16 R20, R12, R46, R20 ;  /* 0x0000002e0c14723c */ /* 0x000ff00000041814 */
[----:B------:R-:W-:Y:S08]  /*2ba0*/  HMMA.16816.F32.BF16 R28, R48, R84, R28 ;  /* 0x00000054301c723c */ /* 0x000ff0000004181c */
[----:B------:R-:W-:Y:S08]  /*2bb0*/  HMMA.16816.F32.BF16 R36, R56, R76, R36 ;  /* 0x0000004c3824723c */ /* 0x000ff00000041824 */
[----:B------:R-:W-:Y:S08]  /*2bc0*/  HMMA.16816.F32.BF16 R40, R48, R86, R40 ;  /* 0x000000563028723c */ /* 0x000ff00000041828 */
[----:B------:R-:W-:Y:S01]  /*2bd0*/  HMMA.16816.F32.BF16 R52, R56, R78, R52 ;  /* 0x0000004e3834723c */ /* 0x000fe20000041834 */
[----:B------:R-:W4:Y:S07]  /*2be0*/  LDSM.16.M88.4 R76, [R112+0x4c00] ;  /* 0x004c0000704c783b */ /* 0x000f2e0000000200 */
[----:B------:R-:W-:Y:S01]  /*2bf0*/  HMMA.16816.F32.BF16 R16, R12, R44, R16 ;  /* 0x0000002c0c10723c */ /* 0x000fe20000041810 */
[----:B------:R-:W5:Y:S07]  /*2c00*/  LDSM.16.M88.4 R44, [R109+0x4800] ;  /* 0x004800006d2c783b */ /* 0x000f6e0000000200 */
[----:B--2---:R-:W-:Y:S08]  /*2c10*/  HMMA.16816.F32.BF16 R60, R72, R70, R60 ;  /* 0x00000046483c723c */ /* 0x004ff0000004183c */
[----:B---3--:R-:W-:Y:S08]  /*2c20*/  HMMA.16816.F32.BF16 R20, R8, R82, R20 ;  /* 0x000000520814723c */ /* 0x008ff00000041814 */
[C---:B-1----:R-:W-:Y:S08]  /*2c30*/  HMMA.16816.F32.BF16 R28, R12.reuse, R32, R28 ;  /* 0x000000200c1c723c */ /* 0x042ff0000004181c */
[----:B------:R-:W-:Y:S01]  /*2c40*/  HMMA.16816.F32.BF16 R40, R12, R34, R40 ;  /* 0x000000220c28723c */ /* 0x000fe20000041828 */
[----:B------:R-:W1:Y:S07]  /*2c50*/  LDSM.16.M88.4 R32, [R109+0x4c00] ;  /* 0x004c00006d20783b */ /* 0x000e6e0000000200 */
[----:B------:R-:W-:Y:S01]  /*2c60*/  HMMA.16816.F32.BF16 R64, R72, R68, R64 ;  /* 0x000000444840723c */ /* 0x000fe20000041840 */
[----:B------:R-:W-:-:S02]  /*2c70*/  FMUL.FTZ R20, R20, c[0x0][0x2ec] ;  /* 0x0000bb0014147a20 */ /* 0x000fc40000410000 */
[----:B------:R-:W-:Y:S02]  /*2c80*/  FMUL.FTZ R21, R21, c[0x0][0x2ec] ;  /* 0x0000bb0015157a20 */ /* 0x000fe40000410000 */
[----:B------:R-:W-:Y:S01]  /*2c90*/  FMUL.FTZ R22, R22, c[0x0][0x2ec] ;  /* 0x0000bb0016167a20 */ /* 0x000fe20000410000 */
[----:B------:R-:W-:Y:S02]  /*2ca0*/  MUFU.TANH R85, R20 ;  /* 0x0000001400557308 */ /* 0x000fe40000002400 */
[----:B------:R-:W-:Y:S01]  /*2cb0*/  HMMA.16816.F32.BF16 R16, R8, R80, R16 ;  /* 0x000000500810723c */ /* 0x000fe20000041810 */
[----:B------:R-:W2:Y:S05]  /*2cc0*/  LDSM.16.M88.4 R80, [R112+0x5800] ;  /* 0x005800007050783b */ /* 0x000eaa0000000200 */
[----:B------:R-:W-:Y:S02]  /*2cd0*/  MUFU.TANH R68, R21 ;  /* 0x0000001500447308 */ /* 0x000fe40000002400 */
[----:B----4-:R-:W-:Y:S08]  /*2ce0*/  HMMA.16816.F32.BF16 R60, R56, R78, R60 ;  /* 0x0000004e383c723c */ /* 0x010ff0000004183c */
[C---:B-----5:R-:W-:Y:S01]  /*2cf0*/  HMMA.16816.F32.BF16 R52, R48.reuse, R46, R52 ;  /* 0x0000002e3034723c */ /* 0x060fe20000041834 */
[----:B------:R3:W-:Y:S06]  /*2d00*/  MUFU.TANH R46, R22 ;  /* 0x00000016002e7308 */ /* 0x0007ec0000002400 */
[----:B------:R-:W-:Y:S01]  /*2d10*/  FMUL.FTZ R47, R23, c[0x0][0x2ec] ;  /* 0x0000bb00172f7a20 */ /* 0x000fe20000410000 */
[----:B------:R-:W-:Y:S01]  /*2d20*/  HMMA.16816.F32.BF16 R36, R48, R44, R36 ;  /* 0x0000002c3024723c */ /* 0x000fe20000041824 */
[----:B------:R-:W-:-:S02]  /*2d30*/  FMUL.FTZ R17, R17, c[0x0][0x2ec] ;  /* 0x0000bb0011117a20 */ /* 0x000fc40000410000 */
[----:B------:R-:W-:Y:S02]  /*2d40*/  FMUL.FTZ R5, R16, c[0x0][0x2ec] ;  /* 0x0000bb0010057a20 */ /* 0x000fe40000410000 */
[----:B------:R4:W5:Y:S02]  /*2d50*/  MUFU.TANH R84, R17 ;  /* 0x0000001100547308 */ /* 0x0009640000002400 */
[----:B------:R-:W-:Y:S01]  /*2d60*/  FMUL.FTZ R44, R18, c[0x0][0x2ec] ;  /* 0x0000bb00122c7a20 */ /* 0x000fe20000410000 */
[----:B------:R-:W-:Y:S01]  /*2d70*/  HMMA.16816.F32.BF16 R64, R56, R76, R64 ;  /* 0x0000004c3840723c */ /* 0x000fe20000041840 */
[----:B---3--:R-:W3:Y:S01]  /*2d80*/  LDSM.16.M88.4 R20, [R112+0x5c00] ;  /* 0x005c00007014783b */ /* 0x008ee20000000200 */
[----:B------:R-:W-:-:S03]  /*2d90*/  FMUL.FTZ R45, R19, c[0x0][0x2ec] ;  /* 0x0000bb00132d7a20 */ /* 0x000fc60000410000 */
[----:B------:R-:W-:Y:S03]  /*2da0*/  MUFU.TANH R47, R47 ;  /* 0x0000002f002f7308 */ /* 0x000fe60000002400 */
[----:B-1----:R-:W-:Y:S01]  /*2db0*/  HMMA.16816.F32.BF16 R60, R48, R34, R60 ;  /* 0x00000022303c723c */ /* 0x002fe2000004183c */
[----:B----4-:R-:W1:Y:S04]  /*2dc0*/  LDSM.16.M88.4 R16, [R109+0x5800] ;  /* 0x005800006d10783b */ /* 0x010e680000000200 */
[----:B------:R-:W4:Y:S03]  /*2dd0*/  MUFU.TANH R45, R45 ;  /* 0x0000002d002d7308 */ /* 0x000f260000002400 */
[C---:B------:R-:W-:Y:S05]  /*2de0*/  HMMA.16816.F32.BF16 R28, R8.reuse, R24, R28 ;  /* 0x00000018081c723c */ /* 0x040fea000004181c */
[----:B------:R-:W-:Y:S03]  /*2df0*/  MUFU.TANH R5, R5 ;  /* 0x0000000500057308 */ /* 0x000fe60000002400 */
[----:B------:R-:W-:Y:S01]  /*2e00*/  HMMA.16816.F32.BF16 R40, R8, R26, R40 ;  /* 0x0000001a0828723c */ /* 0x000fe20000041828 */
[----:B------:R-:W4:Y:S01]  /*2e10*/  LDSM.16.M88.4 R24, [R109+0x5c00] ;  /* 0x005c00006d18783b */ /* 0x000f220000000200 */
[----:B------:R-:W-:-:S04]  /*2e20*/  DEPBAR.LE SB0, 0x0 ;  /* 0x000080000000791a */ /* 0x000fc80000000000 */
[----:B------:R-:W-:Y:S02]  /*2e30*/  MUFU.TANH R44, R44 ;  /* 0x0000002c002c7308 */ /* 0x000fe40000002400 */
[----:B--2---:R-:W-:Y:S08]  /*2e40*/  HMMA.16816.F32.BF16 R36, R12, R80, R36 ;  /* 0x000000500c24723c */ /* 0x004ff00000041824 */
[----:B------:R-:W-:Y:S01]  /*2e50*/  HMMA.16816.F32.BF16 R64, R48, R32, R64 ;  /* 0x000000203040723c */ /* 0x000fe20000041840 */
[----:B------:R-:W-:-:S02]  /*2e60*/  FMUL.FTZ R29, R29, c[0x0][0x2ec] ;  /* 0x0000bb001d1d7a20 */ /* 0x000fc40000410000 */
[----:B------:R-:W-:Y:S02]  /*2e70*/  FMUL.FTZ R31, R31, c[0x0][0x2ec] ;  /* 0x0000bb001f1f7a20 */ /* 0x000fe40000410000 */
[----:B------:R-:W-:Y:S02]  /*2e80*/  FMUL.FTZ R28, R28, c[0x0][0x2ec] ;  /* 0x0000bb001c1c7a20 */ /* 0x000fe40000410000 */
[----:B------:R-:W2:Y:S01]  /*2e90*/  MUFU.TANH R29, R29 ;  /* 0x0000001d001d7308 */ /* 0x000ea20000002400 */
[----:B------:R-:W-:Y:S01]  /*2ea0*/  HMMA.16816.F32.BF16 R52, R12, R82, R52 ;  /* 0x000000520c34723c */ /* 0x000fe20000041834 */
[----:B------:R-:W-:Y:S02]  /*2eb0*/  FMUL.FTZ R32, R42, c[0x0][0x2ec] ;  /* 0x0000bb002a207a20 */ /* 0x000fe40000410000 */
[----:B------:R-:W-:Y:S02]  /*2ec0*/  FMUL.FTZ R30, R30, c[0x0][0x2ec] ;  /* 0x0000bb001e1e7a20 */ /* 0x000fe40000410000 */
[----:B------:R-:W-:-:S02]  /*2ed0*/  FMUL.FTZ R33, R43, c[0x0][0x2ec] ;  /* 0x0000bb002b217a20 */ /* 0x000fc40000410000 */
[----:B------:R-:W2:Y:S01]  /*2ee0*/  MUFU.TANH R31, R31 ;  /* 0x0000001f001f7308 */ /* 0x000ea20000002400 */
[----:B---3--:R-:W-:Y:S07]  /*2ef0*/  HMMA.16816.F32.BF16 R60, R12, R22, R60 ;  /* 0x000000160c3c723c */ /* 0x008fee000004183c */
[----:B------:R-:W-:Y:S01]  /*2f00*/  MUFU.TANH R32, R32 ;  /* 0x0000002000207308 */ /* 0x000fe20000002400 */
[----:B-1----:R-:W-:Y:S07]  /*2f10*/  HMMA.16816.F32.BF16 R36, R8, R16, R36 ;  /* 0x000000100824723c */ /* 0x002fee0000041824 */
[----:B------:R-:W-:Y:S01]  /*2f20*/  FMUL.FTZ R16, R40, c[0x0][0x2ec] ;  /* 0x0000bb0028107a20 */ /* 0x000fe20000410000 */
[----:B------:R-:W-:Y:S01]  /*2f30*/  HMMA.16816.F32.BF16 R64, R12, R20, R64 ;  /* 0x000000140c40723c */ /* 0x000fe20000041840 */
[----:B------:R-:W-:Y:S01]  /*2f40*/  MUFU.TANH R28, R28 ;  /* 0x0000001c001c7308 */ /* 0x000fe20000002400 */
[----:B------:R-:W-:-:S05]  /*2f50*/  FMUL.FTZ R17, R41, c[0x0][0x2ec] ;  /* 0x0000bb0029117a20 */ /* 0x000fca0000410000 */
[----:B------:R-:W-:Y:S01]  /*2f60*/  IADD3 R20, R6, 0x8, RZ ;  /* 0x0000000806147810 */ /* 0x000fe20007ffe0ff */
[----:B------:R-:W-:Y:S01]  /*2f70*/  HMMA.16816.F32.BF16 R52, R8, R18, R52 ;  /* 0x000000120834723c */ /* 0x000fe20000041834 */
[----:B------:R-:W1:Y:S02]  /*2f80*/  MUFU.TANH R16, R16 ;  /* 0x0000001000107308 */ /* 0x000e640000002400 */
[----:B------:R-:W-:-:S04]  /*2f90*/  IMNMX R99, R20, R7, PT ;  /* 0x0000000714637217 */ /* 0x000fc80003800200 */
[----:B------:R-:W-:Y:S01]  /*2fa0*/  IMAD.IADD R19, R0, 0x1, R91 ;  /* 0x0000000100137824 */ /* 0x000fe200078e025b */
[C---:B----4-:R-:W-:Y:S01]  /*2fb0*/  HMMA.16816.F32.BF16 R60, R8.reuse, R26, R60 ;  /* 0x0000001a083c723c */ /* 0x050fe2000004183c */
        /* <DEDUP_REMOVED lines=9> */
[----:B------:R-:W3:Y:S01]  /*3050*/  MUFU.TANH R135, R36 ;  /* 0x0000002400877308 */ /* 0x000ee20000002400 */
[----:B------:R-:W-:-:S02]  /*3060*/  ISETP.GE.AND P0, PT, R6, R99, PT ;  /* 0x000000630600720c */ /* 0x000fc40003f06270 */
[----:B------:R-:W-:Y:S02]  /*3070*/  IADD3 R6, R19, 0x8, RZ ;  /* 0x0000000813067810 */ /* 0x000fe40007ffe0ff */
[CC--:B------:R-:W-:Y:S01]  /*3080*/  ISETP.GE.AND P4, PT, R7.reuse, R100.reuse, PT ;  /* 0x000000640700720c */ /* 0x0c0fe20003f86270 */
[----:B------:R-:W-:Y:S01]  /*3090*/  FMUL.FTZ R35, R54, c[0x0][0x2ec] ;  /* 0x0000bb0036237a20 */ /* 0x000fe20000410000 */
[-C--:B------:R-:W-:Y:S01]  /*30a0*/  ISETP.GE.AND P2, PT, R7, R99.reuse, PT ;  /* 0x000000630700720c */ /* 0x080fe20003f46270 */
[----:B------:R-:W4:Y:S01]  /*30b0*/  MUFU.TANH R87, R38 ;  /* 0x0000002600577308 */ /* 0x000f220000002400 */
[----:B------:R-:W-:Y:S01]  /*30c0*/  IADD3 R7, R19, 0x10, RZ ;  /* 0x0000001013077810 */ /* 0x000fe20007ffe0ff */
[----:B------:R-:W-:Y:S01]  /*30d0*/  FMUL.FTZ R52, R52, c[0x0][0x2ec] ;  /* 0x0000bb0034347a20 */ /* 0x000fe20000410000 */
[CC--:B------:R-:W-:Y:S01]  /*30e0*/  ISETP.GE.AND P5, PT, R6.reuse, R100.reuse, PT ;  /* 0x000000640600720c */ /* 0x0c0fe20003fa6270 */
[----:B------:R-:W-:Y:S01]  /*30f0*/  FMUL.FTZ R55, R55, c[0x0][0x2ec] ;  /* 0x0000bb0037377a20 */ /* 0x000fe20000410000 */
[-C--:B------:R-:W-:Y:S01]  /*3100*/  ISETP.GE.AND P1, PT, R6, R99.reuse, PT ;  /* 0x000000630600720c */ /* 0x080fe20003f26270 */
[----:B------:R-:W-:Y:S01]  /*3110*/  FMUL.FTZ R6, R53, c[0x0][0x2ec] ;  /* 0x0000bb0035067a20 */ /* 0x000fe20000410000 */
[C---:B------:R-:W-:Y:S01]  /*3120*/  IADD3 R12, R19.reuse, 0x11, RZ ;  /* 0x00000011130c7810 */ /* 0x040fe20007ffe0ff */
[----:B------:R-:W1:Y:S01]  /*3130*/  MUFU.TANH R18, R18 ;  /* 0x0000001200127308 */ /* 0x000e620000002400 */
[----:B------:R-:W-:Y:S01]  /*3140*/  IADD3 R13, R19, 0x18, RZ ;  /* 0x00000018130d7810 */ /* 0x000fe20007ffe0ff */
[----:B------:R-:W-:Y:S01]  /*3150*/  FMUL.FTZ R60, R60, c[0x0][0x2ec] ;  /* 0x0000bb003c3c7a20 */ /* 0x000fe20000410000 */
[----:B-----5:R-:W-:Y:S01]  /*3160*/  FSEL R21, R84, -INF , !P3 ;  /* 0xff80000054157808 */ /* 0x020fe20005800000 */
[----:B------:R-:W-:Y:S01]  /*3170*/  FMUL.FTZ R27, R62, c[0x0][0x2ec] ;  /* 0x0000bb003e1b7a20 */ /* 0x000fe20000410000 */
[----:B------:R-:W-:Y:S01]  /*3180*/  FSEL R45, R45, -INF , !P0 ;  /* 0xff8000002d2d7808 */ /* 0x000fe20004000000 */
[----:B------:R-:W-:Y:S01]  /*3190*/  FMUL.FTZ R64, R64, c[0x0][0x2ec] ;  /* 0x0000bb0040407a20 */ /* 0x000fe20000410000 */
[C---:B------:R-:W-:Y:S01]  /*31a0*/  ISETP.GE.AND P3, PT, R7.reuse, R100, PT ;  /* 0x000000640700720c */ /* 0x040fe20003f66270 */
[----:B------:R5:W1:Y:S01]  /*31b0*/  MUFU.TANH R127, R39 ;  /* 0x00000027007f7308 */ /* 0x000a620000002400 */
        /* <DEDUP_REMOVED lines=8> */
[----:B------:R-:W-:-:S02]  /*3240*/  FSEL R47, R47, -INF , !P2 ;  /* 0xff8000002f2f7808 */ /* 0x000fc40005000000 */
[CC--:B------:R-:W-:Y:S02]  /*3250*/  ISETP.GE.AND P5, PT, R12.reuse, R100.reuse, PT ;  /* 0x000000640c00720c */ /* 0x0c0fe40003fa6270 */
[-C--:B------:R-:W-:Y:S02]  /*3260*/  ISETP.GE.AND P1, PT, R12, R99.reuse, PT ;  /* 0x000000630c00720c */ /* 0x080fe40003f26270 */
[C---:B------:R-:W-:Y:S01]  /*3270*/  ISETP.GE.AND P4, PT, R13.reuse, R100, PT ;  /* 0x000000640d00720c */ /* 0x040fe20003f86270 */
[----:B------:R-:W3:Y:S01]  /*3280*/  MUFU.TANH R101, R60 ;  /* 0x0000003c00657308 */ /* 0x000ee20000002400 */
[----:B------:R-:W-:Y:S02]  /*3290*/  ISETP.GE.AND P2, PT, R13, R99, PT ;  /* 0x000000630d00720c */ /* 0x000fe40003f46270 */
[C---:B------:R-:W-:Y:S02]  /*32a0*/  IADD3 R10, R19.reuse, 0x20, RZ ;  /* 0x00000020130a7810 */ /* 0x040fe40007ffe0ff */
[----:B------:R-:W-:-:S02]  /*32b0*/  IADD3 R8, R19, 0x21, RZ ;  /* 0x0000002113087810 */ /* 0x000fc40007ffe0ff */
[----:B--2---:R-:W-:Y:S01]  /*32c0*/  FSEL R11, R29, -INF , !P5 ;  /* 0xff8000001d0b7808 */ /* 0x004fe20006800000 */
[----:B------:R-:W2:Y:S01]  /*32d0*/  MUFU.TANH R17, R17 ;  /* 0x0000001100117308 */ /* 0x000ea20000002400 */
[----:B------:R-:W-:Y:S01]  /*32e0*/  FSEL R9, R31, -INF , !P1 ;  /* 0xff8000001f097808 */ /* 0x000fe20004800000 */
[----:B------:R-:W-:Y:S01]  /*32f0*/  FMUL.FTZ R29, R66, c[0x0][0x2ec] ;  /* 0x0000bb00421d7a20 */ /* 0x000fe20000410000 */
[----:B-1----:R-:W-:Y:S02]  /*3300*/  FSEL R41, R16, -INF , !P4 ;  /* 0xff80000010297808 */ /* 0x002fe40006000000 */
[----:B------:R-:W-:Y:S02]  /*3310*/  FSEL R37, R32, -INF , !P2 ;  /* 0xff80000020257808 */ /* 0x000fe40005000000 */
[C---:B------:R-:W-:Y:S01]  /*3320*/  ISETP.GE.AND P5, PT, R10.reuse, R100, PT ;  /* 0x000000640a00720c */ /* 0x040fe20003fa6270 */
[----:B------:R-:W1:Y:S01]  /*3330*/  MUFU.TANH R33, R33 ;  /* 0x0000002100217308 */ /* 0x000e620000002400 */
[----:B------:R-:W-:-:S02]  /*3340*/  ISETP.GE.AND P1, PT, R10, R99, PT ;  /* 0x000000630a00720c */ /* 0x000fc40003f26270 */
[CC--:B------:R-:W-:Y:S02]  /*3350*/  ISETP.GE.AND P4, PT, R8.reuse, R100.reuse, PT ;  /* 0x000000640800720c */ /* 0x0c0fe40003f86270 */
[----:B------:R-:W-:Y:S02]  /*3360*/  ISETP.GE.AND P2, PT, R8, R99, PT ;  /* 0x000000630800720c */ /* 0x000fe40003f46270 */
[----:B------:R-:W-:Y:S01]  /*3370*/  IADD3 R8, R19, 0x29, RZ ;  /* 0x0000002913087810 */ /* 0x000fe20007ffe0ff */
[----:B------:R-:W1:Y:S01]  /*3380*/  MUFU.TANH R133, R52 ;  /* 0x0000003400857308 */ /* 0x000e620000002400 */
[----:B---3--:R-:W-:Y:S02]  /*3390*/  FSEL R135, R135, -INF , !P5 ;  /* 0xff80000087877808 */ /* 0x008fe40006800000 */
[----:B----4-:R-:W-:Y:S02]  /*33a0*/  FSEL R87, R87, -INF , !P1 ;  /* 0xff80000057577808 */ /* 0x010fe40004800000 */
[----:B------:R-:W-:-:S02]  /*33b0*/  ISETP.GE.AND P5, PT, R8, R100, PT ;  /* 0x000000640800720c */ /* 0x000fc40003fa6270 */
[----:B------:R-:W-:Y:S01]  /*33c0*/  ISETP.GE.AND P1, PT, R8, R99, PT ;  /* 0x000000630800720c */ /* 0x000fe20003f26270 */
[----:B------:R-:W3:Y:S01]  /*33d0*/  MUFU.TANH R35, R35 ;  /* 0x0000002300237308 */ /* 0x000ee20000002400 */
[----:B------:R-:W-:Y:S02]  /*33e0*/  IADD3 R8, R19, 0x30, RZ ;  /* 0x0000003013087810 */ /* 0x000fe40007ffe0ff */
[----:B-----5:R-:W-:Y:S01]  /*33f0*/  FSEL R39, R28, -INF , !P3 ;  /* 0xff8000001c277808 */ /* 0x020fe20005800000 */
[----:B------:R-:W-:Y:S01]  /*3400*/  FMUL.FTZ R28, R67, c[0x0][0x2ec] ;  /* 0x0000bb00431c7a20 */ /* 0x000fe20000410000 */
[----:B------:R-:W-:Y:S02]  /*3410*/  FSEL R91, R18, -INF , !P4 ;  /* 0xff800000125b7808 */ /* 0x000fe40006000000 */
[----:B------:R-:W-:Y:S01]  /*3420*/  FSEL R127, R127, -INF , !P2 ;  /* 0xff8000007f7f7808 */ /* 0x000fe20005000000 */
[----:B------:R-:W4:Y:S01]  /*3430*/  MUFU.TANH R105, R55 ;  /* 0x0000003700697308 */ /* 0x000f220000002400 */
[----:B------:R-:W-:-:S02]  /*3440*/  ISETP.GE.AND P4, PT, R8, R100, PT ;  /* 0x000000640800720c */ /* 0x000fc40003f86270 */
[----:B------:R-:W-:Y:S02]  /*3450*/  ISETP.GE.AND P2, PT, R8, R99, PT ;  /* 0x000000630800720c */ /* 0x000fe40003f46270 */
[C---:B------:R-:W-:Y:S02]  /*3460*/  IADD3 R8, R19.reuse, 0x38, RZ ;  /* 0x0000003813087810 */ /* 0x040fe40007ffe0ff */
[----:B------:R-:W-:Y:S01]  /*3470*/  IADD3 R12, R19, 0x19, RZ ;  /* 0x00000019130c7810 */ /* 0x000fe20007ffe0ff */
[----:B------:R-:W5:Y:S01]  /*3480*/  MUFU.TANH R103, R64 ;  /* 0x0000004000677308 */ /* 0x000f620000002400 */
[----:B------:R-:W-:Y:S02]  /*3490*/  FSEL R85, R6, -INF , !P5 ;  /* 0xff80000006557808 */ /* 0x000fe40006800000 */
[----:B------:R-:W-:Y:S02]  /*34a0*/  FSEL R15, R30, -INF , !P0 ;  /* 0xff8000001e0f7808 */ /* 0x000fe40004000000 */
[----:B------:R-:W-:-:S02]  /*34b0*/  ISETP.GE.AND P5, PT, R8, R100, PT ;  /* 0x000000640800720c */ /* 0x000fc40003fa6270 */
[C---:B------:R-:W-:Y:S01]  /*34c0*/  ISETP.GE.AND P3, PT, R12.reuse, R100, PT ;  /* 0x000000640c00720c */ /* 0x040fe20003f66270 */
[----:B------:R-:W-:Y:S01]  /*34d0*/  MUFU.TANH R102, R65 ;  /* 0x0000004100667308 */ /* 0x000fe20000002400 */
[----:B------:R-:W-:Y:S02]  /*34e0*/  ISETP.GE.AND P0, PT, R12, R99, PT ;  /* 0x000000630c00720c */ /* 0x000fe40003f06270 */
[----:B------:R-:W-:Y:S02]  /*34f0*/  IADD3 R10, R19, 0x28, RZ ;  /* 0x00000028130a7810 */ /* 0x000fe40007ffe0ff */
[----:B------:R-:W-:Y:S02]  /*3500*/  FSEL R101, R101, -INF , !P5 ;  /* 0xff80000065657808 */ /* 0x000fe40006800000 */
[----:B--2---:R-:W-:Y:S01]  /*3510*/  FSEL R17, R17, -INF , !P3 ;  /* 0xff80000011117808 */ /* 0x004fe20005800000 */
[----:B------:R-:W2:Y:S01]  /*3520*/  MUFU.TANH R29, R29 ;  /* 0x0000001d001d7308 */ /* 0x000ea20000002400 */
[----:B-1----:R-:W-:-:S02]  /*3530*/  FSEL R13, R33, -INF , !P0 ;  /* 0xff800000210d7808 */ /* 0x002fc40004000000 */
[----:B------:R-:W-:Y:S02]  /*3540*/  ISETP.GE.AND P5, PT, R96, 0x2, PT ;  /* 0x000000026000780c */ /* 0x000fe40003fa6270 */
[C---:B------:R-:W-:Y:S02]  /*3550*/  ISETP.GE.AND P3, PT, R10.reuse, R100, PT ;  /* 0x000000640a00720c */ /* 0x040fe40003f66270 */
[----:B------:R-:W-:Y:S01]  /*3560*/  ISETP.GE.AND P0, PT, R10, R99, PT ;  /* 0x000000630a00720c */ /* 0x000fe20003f06270 */
[----:B------:R-:W1:Y:S01]  /*3570*/  MUFU.TANH R28, R28 ;  /* 0x0000001c001c7308 */ /* 0x000e620000002400 */
[----:B------:R-:W-:Y:S02]  /*3580*/  IADD3 R10, R19, 0x31, RZ ;  /* 0x00000031130a7810 */ /* 0x000fe40007ffe0ff */
[----:B------:R-:W-:Y:S02]  /*3590*/  FSEL R133, R133, -INF , !P3 ;  /* 0xff80000085857808 */ /* 0x000fe40005800000 */
[----:B---3--:R-:W-:-:S02]  /*35a0*/  FSEL R35, R35, -INF , !P0 ;  /* 0xff80000023237808 */ /* 0x008fc40004000000 */
[C---:B------:R-:W-:Y:S01]  /*35b0*/  ISETP.GE.AND P3, PT, R10.reuse, R100, PT ;  /* 0x000000640a00720c */ /* 0x040fe20003f66270 */
[----:B------:R-:W-:Y:S01]  /*35c0*/  MUFU.TANH R95, R61 ;  /* 0x0000003d005f7308 */ /* 0x000fe20000002400 */
[----:B------:R-:W-:Y:S02]  /*35d0*/  ISETP.GE.AND P0, PT, R10, R99, PT ;  /* 0x000000630a00720c */ /* 0x000fe40003f06270 */
[----:B------:R-:W-:Y:S02]  /*35e0*/  IADD3 R6, R19, 0x39, RZ ;  /* 0x0000003913067810 */ /* 0x000fe40007ffe0ff */
[----:B----4-:R-:W-:Y:S02]  /*35f0*/  FSEL R105, R105, -INF , !P1 ;  /* 0xff80000069697808 */ /* 0x010fe40004800000 */
[----:B-----5:R-:W-:Y:S01]  /*3600*/  FSEL R103, R103, -INF , !P4 ;  /* 0xff80000067677808 */ /* 0x020fe20006000000 */
[----:B------:R-:W3:Y:S01]  /*3610*/  MUFU.TANH R27, R27 ;  /* 0x0000001b001b7308 */ /* 0x000ee20000002400 */
[----:B--2---:R-:W-:-:S02]  /*3620*/  FSEL R29, R29, -INF , !P2 ;  /* 0xff8000001d1d7808 */ /* 0x004fc40005000000 */
[----:B------:R-:W-:Y:S02]  /*3630*/  FSEL R102, R102, -INF , !P3 ;  /* 0xff80000066667808 */ /* 0x000fe40005800000 */
[----:B-1----:R-:W-:Y:S01]  /*3640*/  FSEL R28, R28, -INF , !P0 ;  /* 0xff8000001c1c7808 */ /* 0x002fe20004000000 */
[----:B------:R-:W-:Y:S01]  /*3650*/  BAR.SYNC.DEFER_BLOCKING 0x0 ;  /* 0x0000000000007b1d */ /* 0x000fe20000010000 */
[-C--:B------:R-:W-:Y:S02]  /*3660*/  ISETP.GE.AND P1, PT, R8, R99.reuse, PT ;  /* 0x000000630800720c */ /* 0x080fe40003f26270 */
[CC--:B------:R-:W-:Y:S02]  /*3670*/  ISETP.GE.AND P4, PT, R19.reuse, R100.reuse, PT ;  /* 0x000000641300720c */ /* 0x0c0fe40003f86270 */
[----:B------:R-:W-:Y:S01]  /*3680*/  ISETP.GE.AND P2, PT, R19, R99, PT ;  /* 0x000000631300720c */ /* 0x000fe20003f46270 */
[----:B------:R-:W1:Y:S01]  /*3690*/  MUFU.TANH R26, R26 ;  /* 0x0000001a001a7308 */ /* 0x000e620000002400 */
[----:B------:R-:W-:-:S02]  /*36a0*/  ISETP.GE.AND P3, PT, R6, R100, PT ;  /* 0x000000640600720c */ /* 0x000fc40003f66270 */
[----:B------:R-:W-:Y:S02]  /*36b0*/  ISETP.GE.AND P0, PT, R6, R99, PT ;  /* 0x000000630600720c */ /* 0x000fe40003f06270 */
[----:B---3--:R-:W-:Y:S02]  /*36c0*/  FSEL R27, R27, -INF , !P1 ;  /* 0xff8000001b1b7808 */ /* 0x008fe40004800000 */
[----:B------:R-:W-:Y:S02]  /*36d0*/  FSEL R5, R5, -INF , !P4 ;  /* 0xff80000005057808 */ /* 0x000fe40006000000 */
[----:B------:R-:W-:Y:S02]  /*36e0*/  FSEL R44, R44, -INF , !P2 ;  /* 0xff8000002c2c7808 */ /* 0x000fe40005000000 */
[----:B------:R-:W-:Y:S02]  /*36f0*/  FSEL R95, R95, -INF , !P3 ;  /* 0xff8000005f5f7808 */ /* 0x000fe40005800000 */
[----:B-1----:R-:W-:Y:S01]  /*3700*/  FSEL R26, R26, -INF , !P0 ;  /* 0xff8000001a1a7808 */ /* 0x002fe20004000000 */
        /* <DEDUP_REMOVED lines=59> */
.L_x_4260:
[----:B------:R-:W-:-:S04]  /*3ac0*/  LEA R0, -R2, RZ, 0x6 ;  /* 0x000000ff02007211 */ /* 0x000fc800078e31ff */
[----:B------:R-:W-:Y:S02]  /*3ad0*/  SHF.R.S32.HI R2, RZ, 0x1f, R0 ;  /* 0x0000001fff027819 */ /* 0x000fe40000011400 */
.L_x_4261:
        /* <DEDUP_REMOVED lines=59> */
.L_x_4263:
[----:B------:R-:W-:Y:S05]  /*3e90*/  BSYNC B0 ;  /* 0x0000000000007941 */ /* 0x000fea0003800000 */
.L_x_4262:
[----:B------:R-:W0:Y:S01]  /*3ea0*/  LDGDEPBAR ;  /* 0x00000000000079af */ /* 0x000e220000000000 */
[----:B------:R-:W-:Y:S02]  /*3eb0*/  MOV R98, R31 ;  /* 0x0000001f00627202 */ /* 0x000fe40000000f00 */
[----:B------:R-:W-:Y:S02]  /*3ec0*/  MOV R97, R6 ;  /* 0x0000000600617202 */ /* 0x000fe40000000f00 */
.L_x_4259:
        /* <DEDUP_REMOVED lines=22> */
[----:B--2---:R-:W-:-:S02]  /*4030*/  FMNMX.FTZ R19, R103, R2, !PT ;  /* 0x0000000267137209 */ /* 0x004fc40007810000 */
[----:B------:R-:W-:Y:S02]  /*4040*/  SHF.L.U32 R110, R4, 0x1, RZ ;  /* 0x00000001046e7819 */ /* 0x000fe400000006ff */
        /* <DEDUP_REMOVED lines=8> */
[----:B------:R-:W-:Y:S01]  /*40d0*/  LEA R108, R3, R110, 0x1 ;  /* 0x0000006e036c7211 */ /* 0x000fe200078e08ff */
[----:B------:R-:W2:Y:S01]  /*40e0*/  SHFL.BFLY PT, R31, R6, 0x2, 0x1f ;  /* 0x0c401f00061f7f89 */ /* 0x000ea200000e0000 */
[----:B------:R-:W-:-:S03]  /*40f0*/  FMNMX.FTZ R19, R26, R19, !PT ;  /* 0x000000131a137209 */ /* 0x000fc60007810000 */
[----:B-1----:R-:W-:Y:S04]  /*4100*/  LDSM.16.MT88.4 R52, [R108+0x7000] ;  /* 0x007000006c34783b */ /* 0x002fe80000004200 */
[----:B------:R-:W-:Y:S01]  /*4110*/  LDSM.16.MT88.4 R68, [R108+0x6000] ;  /* 0x006000006c44783b */ /* 0x000fe20000004200 */
[----:B--2---:R-:W-:-:S03]  /*4120*/  FMNMX.FTZ R31, R6, R31, !PT ;  /* 0x0000001f061f7209 */ /* 0x004fc60007810000 */
[----:B------:R-:W1:Y:S04]  /*4130*/  SHFL.BFLY PT, R6, R19, 0x2, 0x1f ;  /* 0x0c401f0013067f89 */ /* 0x000e6800000e0000 */
[----:B------:R-:W2:Y:S01]  /*4140*/  SHFL.BFLY PT, R2, R31, 0x1, 0x1f ;  /* 0x0c201f001f027f89 */ /* 0x000ea200000e0000 */
[----:B-1----:R-:W-:Y:S02]  /*4150*/  FMNMX.FTZ R6, R19, R6, !PT ;  /* 0x0000000613067209 */ /* 0x002fe40007810000 */
[----:B--2---:R-:W-:-:S04]  /*4160*/  FMNMX.FTZ R2, R31, R2, !PT ;  /* 0x000000021f027209 */ /* 0x004fc80007810000 */
[C---:B------:R-:W-:Y:S01]  /*4170*/  FSETP.NEU.FTZ.AND P0, PT, R2.reuse, -INF , PT ;  /* 0xff8000000200780b */ /* 0x040fe20003f1d000 */
[----:B------:R-:W-:-:S05]  /*4180*/  FMUL.FTZ R130, R2, c[0x0][0x23c] ;  /* 0x00008f0002827a20 */ /* 0x000fca0000410000 */
[----:B------:R-:W-:-:S05]  /*4190*/  FSEL R130, R130, RZ, P0 ;  /* 0x000000ff82827208 */ /* 0x000fca0000000000 */
[--C-:B------:R-:W-:Y:S02]  /*41a0*/  FFMA.FTZ R131, R5, c[0x0][0x23c], -R130.reuse ;  /* 0x00008f0005837a23 */ /* 0x100fe40000010882 */
[----:B------:R-:W1:Y:S01]  /*41b0*/  SHFL.BFLY PT, R5, R6, 0x1, 0x1f ;  /* 0x0c201f0006057f89 */ /* 0x000e6200000e0000 */
[--C-:B------:R-:W-:Y:S02]  /*41c0*/  FFMA.FTZ R34, R21, c[0x0][0x23c], -R130.reuse ;  /* 0x00008f0015227a23 */ /* 0x100fe40000010882 */
[--C-:B------:R-:W-:Y:S01]  /*41d0*/  FFMA.FTZ R106, R23, c[0x0][0x23c], -R130.reuse ;  /* 0x00008f00176a7a23 */ /* 0x100fe20000010882 */
[----:B------:R-:W-:Y:S01]  /*41e0*/  MUFU.EX2 R131, R131 ;  /* 0x0000008300837308 */ /* 0x000fe20000000800 */
[--C-:B------:R-:W-:Y:S02]  /*41f0*/  FFMA.FTZ R31, R25, c[0x0][0x23c], -R130.reuse ;  /* 0x00008f00191f7a23 */ /* 0x100fe40000010882 */
[--C-:B------:R-:W-:Y:S02]  /*4200*/  FFMA.FTZ R23, R11, c[0x0][0x23c], -R130.reuse ;  /* 0x00008f000b177a23 */ /* 0x100fe40000010882 */
[----:B------:R-:W-:-:S02]  /*4210*/  FFMA.FTZ R32, R39, c[0x0][0x23c], -R130 ;  /* 0x00008f0027207a23 */ /* 0x000fc40000010882 */
[--C-:B------:R-:W-:Y:S01]  /*4220*/  FFMA.FTZ R21, R41, c[0x0][0x23c], -R130.reuse ;  /* 0x00008f0029157a23 */ /* 0x100fe20000010882 */
[----:B------:R-:W2:Y:S01]  /*4230*/  MUFU.EX2 R34, R34 ;  /* 0x0000002200227308 */ /* 0x000ea20000000800 */
[--C-:B------:R-:W-:Y:S01]  /*4240*/  FFMA.FTZ R20, R17, c[0x0][0x23c], -R130.reuse ;  /* 0x00008f0011147a23 */ /* 0x100fe20000010882 */
[----:B------:R-:W3:Y:S01]  /*4250*/  LDSM.16.MT88.4 R40, [R110+0x8000] ;  /* 0x008000006e28783b */ /* 0x000ee20000004200 */
[--C-:B------:R-:W-:Y:S02]  /*4260*/  FFMA.FTZ R94, R135, c[0x0][0x23c], -R130.reuse ;  /* 0x00008f00875e7a23 */ /* 0x100fe40000010882 */
[--C-:B------:R-:W-:Y:S01]  /*4270*/  FFMA.FTZ R91, R91, c[0x0][0x23c], -R130.reuse ;  /* 0x00008f005b5b7a23 */ /* 0x100fe20000010882 */
[----:B------:R-:W-:Y:S01]  /*4280*/  LDSM.16.MT88.4 R16, [R108+0x6400] ;  /* 0x006400006c10783b */ /* 0x000fe20000004200 */
[--C-:B------:R-:W-:Y:S01]  /*4290*/  FFMA.FTZ R86, R133, c[0x0][0x23c], -R130.reuse ;  /* 0x00008f0085567a23 */ /* 0x100fe20000010882 */
[----:B------:R-:W-:Y:S01]  /*42a0*/  MUFU.EX2 R106, R106 ;  /* 0x0000006a006a7308 */ /* 0x000fe20000000800 */
[----:B------:R-:W-:-:S02]  /*42b0*/  FFMA.FTZ R85, R85, c[0x0][0x23c], -R130 ;  /* 0x00008f0055557a23 */ /* 0x000fc40000010882 */
[--C-:B------:R-:W-:Y:S01]  /*42c0*/  FFMA.FTZ R103, R103, c[0x0][0x23c], -R130.reuse ;  /* 0x00008f0067677a23 */ /* 0x100fe20000010882 */
[----:B-1----:R-:W-:Y:S01]  /*42d0*/  FMNMX.FTZ R0, R6, R5, !PT ;  /* 0x0000000506007209 */ /* 0x002fe20007810000 */
[--C-:B------:R-:W-:Y:S02]  /*42e0*/  FFMA.FTZ R102, R102, c[0x0][0x23c], -R130.reuse ;  /* 0x00008f0066667a23 */ /* 0x100fe40000010882 */
[----:B------:R-:W-:Y:S01]  /*42f0*/  FFMA.FTZ R95, R95, c[0x0][0x23c], -R130 ;  /* 0x00008f005f5f7a23 */ /* 0x000fe20000010882 */
[C---:B------:R-:W-:Y:S01]  /*4300*/  FSETP.NEU.FTZ.AND P0, PT, R0.reuse, -INF , PT ;  /* 0xff8000000000780b */ /* 0x040fe20003f1d000 */
[----:B------:R-:W-:Y:S01]  /*4310*/  FMUL.FTZ R30, R0, c[0x0][0x23c] ;  /* 0x00008f00001e7a20 */ /* 0x000fe20000410000 */
[----:B------:R-:W1:Y:S01]  /*4320*/  MUFU.EX2 R31, R31 ;  /* 0x0000001f001f7308 */ /* 0x000e620000000800 */
[----:B--2---:R-:W-:Y:S01]  /*4330*/  F2FP.BF16.PACK_AB R48, R34, R131 ;  /* 0x000000832230723e */ /* 0x004fe200000010ff */
[----:B------:R-:W-:Y:S02]  /*4340*/  FADD.FTZ R131, R131, R34 ;  /* 0x0000002283837221 */ /* 0x000fe40000010000 */
[----:B------:R-:W-:Y:S01]  /*4350*/  FSEL R30, R30, RZ, P0 ;  /* 0x000000ff1e1e7208 */ /* 0x000fe20000000000 */
[----:B------:R-:W-:-:S03]  /*4360*/  FFMA.FTZ R101, R101, c[0x0][0x23c], -R130 ;  /* 0x00008f0065657a23 */ /* 0x000fc60000010882 */
[----:B------:R-:W-:Y:S01]  /*4370*/  MUFU.EX2 R32, R32 ;  /* 0x0000002000207308 */ /* 0x000fe20000000800 */
[--C-:B------:R-:W-:Y:S02]  /*4380*/  FFMA.FTZ R104, R44, c[0x0][0x23c], -R30.reuse ;  /* 0x00008f002c687a23 */ /* 0x100fe4000001081e */
[--C-:B------:R-:W-:Y:S02]  /*4390*/  FFMA.FTZ R107, R45, c[0x0][0x23c], -R30.reuse ;  /* 0x00008f002d6b7a23 */ /* 0x100fe4000001081e */
[--C-:B------:R-:W-:Y:S02]  /*43a0*/  FFMA.FTZ R132, R7, c[0x0][0x23c], -R30.reuse ;  /* 0x00008f0007847a23 */ /* 0x100fe4000001081e */
[--C-:B------:R-:W-:Y:S01]  /*43b0*/  FFMA.FTZ R33, R47, c[0x0][0x23c], -R30.reuse ;  /* 0x00008f002f217a23 */ /* 0x100fe2000001081e */
[----:B------:R-:W-:Y:S01]  /*43c0*/  MUFU.EX2 R104, R104 ;  /* 0x0000006800687308 */ /* 0x000fe20000000800 */
[--C-:B------:R-:W-:Y:S01]  /*43d0*/  FFMA.FTZ R25, R9, c[0x0][0x23c], -R30.reuse ;  /* 0x00008f0009197a23 */ /* 0x100fe2000001081e */
[----:B-1----:R-:W-:Y:S01]  /*43e0*/  F2FP.BF16.PACK_AB R50, R31, R106 ;  /* 0x0000006a1f32723e */ /* 0x002fe200000010ff */
[----:B------:R-:W1:Y:S01]  /*43f0*/  LDSM.16.MT88.4 R8, [R110+0x6400] ;  /* 0x006400006e08783b */ /* 0x000e620000004200 */
[----:B------:R-:W-:-:S02]  /*4400*/  FFMA.FTZ R24, R15, c[0x0][0x23c], -R30 ;  /* 0x00008f000f187a23 */ /* 0x000fc4000001081e */
[--C-:B------:R-:W-:Y:S02]  /*4410*/  FFMA.FTZ R22, R37, c[0x0][0x23c], -R30.reuse ;  /* 0x00008f0025167a23 */ /* 0x100fe4000001081e */
[----:B------:R-:W2:Y:S01]  /*4420*/  MUFU.EX2 R107, R107 ;  /* 0x0000006b006b7308 */ /* 0x000ea20000000800 */
[--C-:B------:R-:W-:Y:S02]  /*4430*/  FFMA.FTZ R3, R13, c[0x0][0x23c], -R30.reuse ;  /* 0x00008f000d037a23 */ /* 0x100fe4000001081e */
[----:B------:R-:W4:Y:S01]  /*4440*/  LDSM.16.MT88.4 R12, [R110+0x7400] ;  /* 0x007400006e0c783b */ /* 0x000f220000004200 */
[--C-:B------:R-:W-:Y:S02]  /*4450*/  FFMA.FTZ R87, R87, c[0x0][0x23c], -R30.reuse ;  /* 0x00008f0057577a23 */ /* 0x100fe4000001081e */
[--C-:B------:R-:W-:Y:S02]  /*4460*/  FFMA.FTZ R84, R127, c[0x0][0x23c], -R30.reuse ;  /* 0x00008f007f547a23 */ /* 0x100fe4000001081e */
[----:B------:R-:W-:Y:S01]  /*4470*/  MUFU.EX2 R132, R132 ;  /* 0x0000008400847308 */ /* 0x000fe20000000800 */
[----:B------:R-:W-:-:S02]  /*4480*/  FFMA.FTZ R35, R35, c[0x0][0x23c], -R30 ;  /* 0x00008f0023237a23 */ /* 0x000fc4000001081e */
[--C-:B------:R-:W-:Y:S02]  /*4490*/  FFMA.FTZ R34, R105, c[0x0][0x23c], -R30.reuse ;  /* 0x00008f0069227a23 */ /* 0x100fe4000001081e */
[--C-:B------:R-:W-:Y:S02]  /*44a0*/  FFMA.FTZ R29, R29, c[0x0][0x23c], -R30.reuse ;  /* 0x00008f001d1d7a23 */ /* 0x100fe4000001081e */
[--C-:B------:R-:W-:Y:S01]  /*44b0*/  FFMA.FTZ R28, R28, c[0x0][0x23c], -R30.reuse ;  /* 0x00008f001c1c7a23 */ /* 0x100fe2000001081e */
[----:B------:R-:W5:Y:S01]  /*44c0*/  MUFU.EX2 R33, R33 ;  /* 0x0000002100217308 */ /* 0x000f620000000800 */
[----:B--2---:R-:W-:Y:S01]  /*44d0*/  F2FP.BF16.PACK_AB R49, R107, R104 ;  /* 0x000000686b31723e */ /* 0x004fe200000010ff */
[--C-:B------:R-:W-:Y:S02]  /*44e0*/  FFMA.FTZ R27, R27, c[0x0][0x23c], -R30.reuse ;  /* 0x00008f001b1b7a23 */ /* 0x100fe4000001081e */
[----:B------:R-:W-:Y:S02]  /*44f0*/  FFMA.FTZ R136, R26, c[0x0][0x23c], -R30 ;  /* 0x00008f001a887a23 */ /* 0x000fe4000001081e */
[----:B------:R-:W-:-:S02]  /*4500*/  FADD.FTZ R107, R104, R107 ;  /* 0x0000006b686b7221 */ /* 0x000fc40000010000 */
[----:B------:R-:W2:Y:S01]  /*4510*/  MUFU.EX2 R23, R23 ;  /* 0x0000001700177308 */ /* 0x000ea20000000800 */
[----:B------:R-:W-:-:S04]  /*4520*/  FADD.FTZ R106, R106, R131 ;  /* 0x000000836a6a7221 */ /* 0x000fc80000010000 */
[----:B------:R-:W-:Y:S01]  /*4530*/  FADD.FTZ R31, R31, R106 ;  /* 0x0000006a1f1f7221 */ /* 0x000fe20000010000 */
[----:B-----5:R-:W-:Y:S02]  /*4540*/  F2FP.BF16.PACK_AB R51, R33, R132 ;  /* 0x000000842133723e */ /* 0x020fe400000010ff */
[----:B------:R-:W-:Y:S01]  /*4550*/  MUFU.EX2 R21, R21 ;  /* 0x0000001500157308 */ /* 0x000fe20000000800 */
[----:B------:R-:W-:-:S04]  /*4560*/  FADD.FTZ R132, R132, R107 ;  /* 0x0000006b84847221 */ /* 0x000fc80000010000 */
[----:B------:R-:W-:Y:S01]  /*4570*/  FADD.FTZ R33, R33, R132 ;  /* 0x0000008421217221 */ /* 0x000fe20000010000 */
[----:B------:R-:W-:Y:S01]  /*4580*/  HMMA.16816.F32.BF16 R80, R48, R76, RZ ;  /* 0x0000004c3050723c */ /* 0x000fe200000418ff */
[----:B--2---:R-:W-:Y:S01]  /*4590*/  F2FP.BF16.PACK_AB R4, R23, R32 ;  /* 0x000000201704723e */ /* 0x004fe200000010ff */
[----:B------:R-:W2:Y:S01]  /*45a0*/  MUFU.EX2 R20, R20 ;  /* 0x0000001400147308 */ /* 0x000ea20000000800 */
[----:B------:R-:W-:Y:S01]  /*45b0*/  FADD.FTZ R32, R32, R31 ;  /* 0x0000001f20207221 */ /* 0x000fe20000010000 */
[----:B------:R-:W-:-:S03]  /*45c0*/  LEA R132, P0, R98, c[0x0][0x168], 0x1 ;  /* 0x00005a0062847a11 */ /* 0x000fc600078008ff */
[----:B------:R-:W-:Y:S01]  /*45d0*/  FADD.FTZ R32, R23, R32 ;  /* 0x0000002017207221 */ /* 0x000fe20000010000 */
[C---:B------:R-:W-:Y:S01]  /*45e0*/  HMMA.16816.F32.BF16 R76, R48.reuse, R78, RZ ;  /* 0x0000004e304c723c */ /* 0x040fe200000418ff */
[----:B------:R-:W-:Y:S01]  /*45f0*/  LEA.HI.X R131, R98, c[0x0][0x16c], R97, 0x1, P0 ;  /* 0x00005b0062837a11 */ /* 0x000fe200000f0c61 */
[----:B------:R-:W-:Y:S06]  /*4600*/  MUFU.EX2 R24, R24 ;  /* 0x0000001800187308 */ /* 0x000fec0000000800 */
[----:B------:R-:W-:Y:S02]  /*4610*/  HMMA.16816.F32.BF16 R56, R48, R52, RZ ;  /* 0x000000343038723c */ /* 0x000fe400000418ff */
[----:B------:R-:W5:Y:S01]  /*4620*/  MUFU.EX2 R25, R25 ;  /* 0x0000001900197308 */ /* 0x000f620000000800 */
[----:B--2---:R-:W-:Y:S01]  /*4630*/  F2FP.BF16.PACK_AB R6, R20, R21 ;  /* 0x000000151406723e */ /* 0x004fe200000010ff */
[----:B------:R-:W-:-:S04]  /*4640*/  FADD.FTZ R21, R21, R32 ;  /* 0x0000002015157221 */ /* 0x000fc80000010000 */
[C---:B------:R-:W-:Y:S01]  /*4650*/  HMMA.16816.F32.BF16 R52, R48.reuse, R54, RZ ;  /* 0x000000363034723c */ /* 0x040fe200000418ff */
[----:B------:R-:W-:Y:S01]  /*4660*/  FADD.FTZ R21, R20, R21 ;  /* 0x0000001514157221 */ /* 0x000fe20000010000 */
[----:B------:R-:W-:Y:S06]  /*4670*/  MUFU.EX2 R22, R22 ;  /* 0x0000001600167308 */ /* 0x000fec0000000800 */
[----:B---3--:R-:W-:Y:S02]  /*4680*/  HMMA.16816.F32.BF16 R36, R48, R40, RZ ;  /* 0x000000283024723c */ /* 0x008fe400000418ff */
[----:B------:R-:W2:Y:S01]  /*4690*/  MUFU.EX2 R3, R3 ;  /* 0x0000000300037308 */ /* 0x000ea20000000800 */
[----:B-----5:R-:W-:Y:S01]  /*46a0*/  F2FP.BF16.PACK_AB R5, R25, R24 ;  /* 0x000000181905723e */ /* 0x020fe200000010ff */
[----:B------:R-:W-:-:S04]  /*46b0*/  FADD.FTZ R24, R24, R33 ;  /* 0x0000002118187221 */ /* 0x000fc80000010000 */
[C---:B------:R-:W-:Y:S01]  /*46c0*/  HMMA.16816.F32.BF16 R40, R48.reuse, R42, RZ ;  /* 0x0000002a3028723c */ /* 0x040fe200000418ff */
[----:B------:R-:W-:Y:S01]  /*46d0*/  FADD.FTZ R25, R25, R24 ;  /* 0x0000001819197221 */ /* 0x000fe20000010000 */
[----:B------:R-:W-:Y:S06]  /*46e0*/  MUFU.EX2 R94, R94 ;  /* 0x0000005e005e7308 */ /* 0x000fec0000000800 */
[----:B------:R-:W-:Y:S01]  /*46f0*/  HMMA.16816.F32.BF16 R72, R48, R68, RZ ;  /* 0x000000443048723c */ /* 0x000fe200000418ff */
[----:B--2---:R-:W-:Y:S01]  /*4700*/  F2FP.BF16.PACK_AB R7, R3, R22 ;  /* 0x000000160307723e */ /* 0x004fe200000010ff */
[----:B------:R-:W2:Y:S01]  /*4710*/  MUFU.EX2 R91, R91 ;  /* 0x0000005b005b7308 */ /* 0x000ea20000000800 */
[----:B------:R-:W-:-:S05]  /*4720*/  FADD.FTZ R22, R22, R25 ;  /* 0x0000001916167221 */ /* 0x000fca0000010000 */
[----:B------:R-:W-:Y:S01]  /*4730*/  HMMA.16816.F32.BF16 R64, R48, R60, RZ ;  /* 0x0000003c3040723c */ /* 0x000fe200000418ff */
[----:B------:R-:W-:Y:S01]  /*4740*/  FADD.FTZ R22, R3, R22 ;  /* 0x0000001603167221 */ /* 0x000fe20000010000 */
[----:B------:R-:W-:Y:S06]  /*4750*/  MUFU.EX2 R86, R86 ;  /* 0x0000005600567308 */ /* 0x000fec0000000800 */
[C---:B-1----:R-:W-:Y:S02]  /*4760*/  HMMA.16816.F32.BF16 R80, R4.reuse, R8, R80 ;  /* 0x000000080450723c */ /* 0x042fe40000041850 */
[----:B------:R-:W-:Y:S06]  /*4770*/  MUFU.EX2 R85, R85 ;  /* 0x0000005500557308 */ /* 0x000fec0000000800 */
[----:B------:R-:W-:Y:S01]  /*4780*/  HMMA.16816.F32.BF16 R76, R4, R10, R76 ;  /* 0x0000000a044c723c */ /* 0x000fe2000004184c */
[----:B------:R-:W1:Y:S01]  /*4790*/  LDSM.16.MT88.4 R8, [R108+0x7400] ;  /* 0x007400006c08783b */ /* 0x000e620000004200 */
[----:B------:R-:W-:Y:S06]  /*47a0*/  MUFU.EX2 R87, R87 ;  /* 0x0000005700577308 */ /* 0x000fec0000000800 */
[C---:B------:R-:W-:Y:S02]  /*47b0*/  HMMA.16816.F32.BF16 R68, R48.reuse, R70, RZ ;  /* 0x000000463044723c */ /* 0x040fe400000418ff */
[----:B------:R-:W3:Y:S06]  /*47c0*/  MUFU.EX2 R84, R84 ;  /* 0x0000005400547308 */ /* 0x000eec0000000800 */
[----:B------:R-:W-:Y:S02]  /*47d0*/  HMMA.16816.F32.BF16 R60, R48, R62, RZ ;  /* 0x0000003e303c723c */ /* 0x000fe400000418ff */
[----:B------:R-:W-:Y:S06]  /*47e0*/  MUFU.EX2 R35, R35 ;  /* 0x0000002300237308 */ /* 0x000fec0000000800 */
[C---:B------:R-:W-:Y:S02]  /*47f0*/  HMMA.16816.F32.BF16 R72, R4.reuse, R16, R72 ;  /* 0x000000100448723c */ /* 0x040fe40000041848 */
[----:B------:R-:W5:Y:S06]  /*4800*/  MUFU.EX2 R34, R34 ;  /* 0x0000002200227308 */ /* 0x000f6c0000000800 */
[C---:B------:R-:W-:Y:S01]  /*4810*/  HMMA.16816.F32.BF16 R68, R4.reuse, R18, R68 ;  /* 0x000000120444723c */ /* 0x040fe20000041844 */
[----:B------:R-:W-:Y:S01]  /*4820*/  LDSM.16.MT88.4 R16, [R110+0x6c00] ;  /* 0x006c00006e10783b */ /* 0x000fe20000004200 */
[----:B------:R-:W-:Y:S06]  /*4830*/  MUFU.EX2 R103, R103 ;  /* 0x0000006700677308 */ /* 0x000fec0000000800 */
[C---:B----4-:R-:W-:Y:S02]  /*4840*/  HMMA.16816.F32.BF16 R64, R4.reuse, R12, R64 ;  /* 0x0000000c0440723c */ /* 0x050fe40000041840 */
[----:B------:R-:W4:Y:S06]  /*4850*/  MUFU.EX2 R102, R102 ;  /* 0x0000006600667308 */ /* 0x000f2c0000000800 */
[C---:B-1----:R-:W-:Y:S02]  /*4860*/  HMMA.16816.F32.BF16 R56, R4.reuse, R8, R56 ;  /* 0x000000080438723c */ /* 0x042fe40000041838 */
[----:B------:R-:W-:Y:S06]  /*4870*/  MUFU.EX2 R104, R101 ;  /* 0x0000006500687308 */ /* 0x000fec0000000800 */
[C---:B------:R-:W-:Y:S01]  /*4880*/  HMMA.16816.F32.BF16 R52, R4.reuse, R10, R52 ;  /* 0x0000000a0434723c */ /* 0x040fe20000041834 */
[----:B------:R-:W1:Y:S01]  /*4890*/  LDSM.16.MT88.4 R8, [R110+0x8400] ;  /* 0x008400006e08783b */ /* 0x000e620000004200 */
[----:B------:R-:W-:Y:S06]  /*48a0*/  MUFU.EX2 R95, R95 ;  /* 0x0000005f005f7308 */ /* 0x000fec0000000800 */
[C---:B------:R-:W-:Y:S01]  /*48b0*/  HMMA.16816.F32.BF16 R60, R4.reuse, R14, R60 ;  /* 0x0000000e043c723c */ /* 0x040fe2000004183c */
[----:B------:R-:W-:Y:S01]  /*48c0*/  LDSM.16.MT88.4 R12, [R108+0x6c00] ;  /* 0x006c00006c0c783b */ /* 0x000fe20000004200 */
[----:B------:R-:W-:Y:S08]  /*48d0*/  MUFU.EX2 R29, R29 ;  /* 0x0000001d001d7308 */ /* 0x000ff00000000800 */
[----:B------:R-:W1:Y:S08]  /*48e0*/  MUFU.EX2 R28, R28 ;  /* 0x0000001c001c7308 */ /* 0x000e700000000800 */
[----:B------:R-:W-:Y:S08]  /*48f0*/  MUFU.EX2 R27, R27 ;  /* 0x0000001b001b7308 */ /* 0x000ff00000000800 */
[----:B------:R-:W2:Y:S01]  /*4900*/  MUFU.EX2 R136, R136 ;  /* 0x0000008800887308 */ /* 0x000ea20000000800 */
[C---:B-1----:R-:W-:Y:S08]  /*4910*/  HMMA.16816.F32.BF16 R36, R4.reuse, R8, R36 ;  /* 0x000000080424723c */ /* 0x042ff00000041824 */
[----:B------:R-:W-:Y:S01]  /*4920*/  HMMA.16816.F32.BF16 R40, R4, R10, R40 ;  /* 0x0000000a0428723c */ /* 0x000fe20000041828 */
[----:B------:R-:W1:Y:S07]  /*4930*/  LDSM.16.MT88.4 R8, [R108+0x8000] ;  /* 0x008000006c08783b */ /* 0x000e6e0000004200 */
[C---:B-1----:R-:W-:Y:S08]  /*4940*/  HMMA.16816.F32.BF16 R44, R48.reuse, R8, RZ ;  /* 0x00000008302c723c */ /* 0x042ff000000418ff */
[----:B------:R-:W-:Y:S01]  /*4950*/  HMMA.16816.F32.BF16 R48, R48, R10, RZ ;  /* 0x0000000a3030723c */ /* 0x000fe200000418ff */
[----:B------:R-:W1:Y:S11]  /*4960*/  LDSM.16.MT88.4 R8, [R108+0x8400] ;  /* 0x008400006c08783b */ /* 0x000e760000004200 */
[----:B------:R-:W-:Y:S04]  /*4970*/  @!UPT UIADD3 URZ, URZ, URZ, URZ ;  /* 0x0000003f3f3ff290 */ /* 0x000fe8000fffe03f */
[C---:B-1----:R-:W-:Y:S08]  /*4980*/  HMMA.16816.F32.BF16 R44, R4.reuse, R8, R44 ;  /* 0x00000008042c723c */ /* 0x042ff0000004182c */
[----:B------:R-:W-:Y:S01]  /*4990*/  HMMA.16816.F32.BF16 R48, R4, R10, R48 ;  /* 0x0000000a0430723c */ /* 0x000fe20000041830 */
[----:B------:R-:W1:Y:S06]  /*49a0*/  LDSM.16.MT88.4 R8, [R110+0x6800] ;  /* 0x006800006e08783b */ /* 0x000e6c0000004200 */
[----:B--2---:R-:W-:Y:S01]  /*49b0*/  F2FP.BF16.PACK_AB R4, R91, R94 ;  /* 0x0000005e5b04723e */ /* 0x004fe200000010ff */
[----:B------:R-:W-:Y:S01]  /*49c0*/  FADD.FTZ R94, R94, R21 ;  /* 0x000000155e5e7221 */ /* 0x000fe20000010000 */
[----:B---3--:R-:W-:Y:S01]  /*49d0*/  F2FP.BF16.PACK_AB R5, R84, R87 ;  /* 0x000000575405723e */ /* 0x008fe200000010ff */
[----:B------:R-:W-:Y:S01]  /*49e0*/  FADD.FTZ R87, R87, R22 ;  /* 0x0000001657577221 */ /* 0x000fe20000010000 */
[----:B------:R-:W-:Y:S01]  /*49f0*/  F2FP.BF16.PACK_AB R6, R85, R86 ;  /* 0x000000565506723e */ /* 0x000fe200000010ff */
[----:B------:R-:W-:Y:S01]  /*4a00*/  FADD.FTZ R91, R91, R94 ;  /* 0x0000005e5b5b7221 */ /* 0x000fe20000010000 */
[----:B-----5:R-:W-:Y:S01]  /*4a10*/  F2FP.BF16.PACK_AB R7, R34, R35 ;  /* 0x000000232207723e */ /* 0x020fe200000010ff */
[----:B------:R-:W-:-:S04]  /*4a20*/  FADD.FTZ R84, R84, R87 ;  /* 0x0000005754547221 */ /* 0x000fc80000010000 */
        /* <DEDUP_REMOVED lines=38> */
[C---:B------:R-:W-:Y:S08]  /*4c90*/  HMMA.16816.F32.BF16 R52, R4.reuse, R18, R52 ;  /* 0x000000120434723c */ /* 0x040ff00000041834 */
[C---:B-1----:R-:W-:Y:S07]  /*4ca0*/  HMMA.16816.F32.BF16 R44, R4.reuse, R8, R44 ;  /* 0x00000008042c723c */ /* 0x042fee000004182c */
[----:B------:R-:W-:Y:S01]  /*4cb0*/  FADD.FTZ R8, R86, R91 ;  /* 0x0000005b56087221 */ /* 0x000fe20000010000 */
[----:B---3--:R-:W-:Y:S03]  /*4cc0*/  HMMA.16816.F32.BF16 R36, R4, R12, R36 ;  /* 0x0000000c0424723c */ /* 0x008fe60000041824 */
[----:B------:R-:W-:-:S04]  /*4cd0*/  FADD.FTZ R8, R85, R8 ;  /* 0x0000000855087221 */ /* 0x000fc80000010000 */
[----:B------:R-:W-:Y:S01]  /*4ce0*/  FADD.FTZ R103, R103, R8 ;  /* 0x0000000867677221 */ /* 0x000fe20000010000 */
[----:B------:R-:W-:Y:S03]  /*4cf0*/  HMMA.16816.F32.BF16 R40, R4, R14, R40 ;  /* 0x0000000e0428723c */ /* 0x000fe60000041828 */
[----:B------:R-:W-:-:S04]  /*4d00*/  FADD.FTZ R103, R102, R103 ;  /* 0x0000006766677221 */ /* 0x000fc80000010000 */
[----:B------:R-:W-:Y:S01]  /*4d10*/  FADD.FTZ R104, R104, R103 ;  /* 0x0000006768687221 */ /* 0x000fe20000010000 */
[----:B------:R-:W-:Y:S03]  /*4d20*/  HMMA.16816.F32.BF16 R48, R4, R10, R48 ;  /* 0x0000000a0430723c */ /* 0x000fe60000041830 */
[----:B------:R-:W-:Y:S01]  /*4d30*/  FADD.FTZ R133, R95, R104 ;  /* 0x000000685f857221 */ /* 0x000fe20000010000 */
[----:B------:R-:W-:Y:S05]  /*4d40*/  @!P5 BRA `(.L_x_4264) ;  /* 0x000030000000d947 */ /* 0x000fea0003800000 */
        /* <DEDUP_REMOVED lines=62> */
.L_x_4265:
[----:B------:R-:W-:-:S04]  /*5130*/  LEA R7, -R90, RZ, 0x6 ;  /* 0x000000ff5a077211 */ /* 0x000fc800078e31ff */
[----:B------:R-:W-:Y:S02]  /*5140*/  SHF.R.S32.HI R3, RZ, 0x1f, R7 ;  /* 0x0000001fff037819 */ /* 0x000fe40000011407 */
.L_x_4266:
        /* <DEDUP_REMOVED lines=8> */
[----:B------:R-:W-:Y:S01]  /*51d0*/  @!P4 IMAD.MOV.U32 R139, RZ, RZ, R137 ;  /* 0x000000ffff8bc224 */ /* 0x000fe200078e0089 */
[CC--:B------:R-:W-:Y:S01]  /*51e0*/  @!P3 IADD3 R4, P5, R7.reuse, R92.reuse, RZ ;  /* 0x0000005c0704b210 */ /* 0x0c0fe20007fbe0ff */
[----:B------:R-:W-:Y:S01]  /*51f0*/  @P4 STS [R121+0x6000], RZ ;  /* 0x006000ff79004388 */ /* 0x000fe20000000800 */
[----:B------:R-:W-:Y:S02]  /*5200*/  @!P4 LEA.HI.X R11, R90, R137, R6, 0x6, P0 ;  /* 0x000000895a0bc211 */ /* 0x000fe400000f3406 */
        /* <DEDUP_REMOVED lines=9> */
[----:B------:R-:W-:Y:S01]  /*52a0*/  @P4 STS [R121+0x6004], RZ ;  /* 0x006004ff79004388 */ /* 0x000fe20000000800 */
[----:B------:R-:W-:Y:S01]  /*52b0*/  @!P3 LEA.HI.X R17, R4, c[0x0][0x174], R9, 0x1, P5 ;  /* 0x00005d000411ba11 */ /* 0x000fe200028f0c09 */
[----:B------:R-:W-:Y:S01]  /*52c0*/  @!P2 IMAD.X R88, R7, 0x1, R88, P0 ;  /* 0x000000010758a824 */ /* 0x000fe200000e0658 */
[----:B------:R-:W-:Y:S01]  /*52d0*/  @!P2 LEA.HI.X R15, R6, c[0x0][0x174], R3, 0x1, P1 ;  /* 0x00005d00060faa11 */ /* 0x000fe200008f0c03 */
[----:B------:R-:W-:Y:S01]  /*52e0*/  @P4 STS.64 [R121+0x6008], RZ ;  /* 0x006008ff79004388 */ /* 0x000fe20000000a00 */
[----:B------:R-:W-:-:S02]  /*52f0*/  @!P3 LEA R26, P1, R8, c[0x0][0x170], 0x1 ;  /* 0x00005c00081aba11 */ /* 0x000fc400078208ff */
[C---:B------:R-:W-:Y:S01]  /*5300*/  @!P2 LEA R24, P0, R5.reuse, c[0x0][0x170], 0x1 ;  /* 0x00005c000518aa11 */ /* 0x040fe200078008ff */
[----:B------:R-:W-:Y:S01]  /*5310*/  @!PT LDS RZ, [RZ] ;  /* 0x00000000fffff984 */ /* 0x000fe20000000800 */
[----:B------:R-:W-:Y:S01]  /*5320*/  @!PT LDS RZ, [RZ] ;  /* 0x00000000fffff984 */ /* 0x000fe20000000800 */
[----:B------:R-:W-:Y:S01]  /*5330*/  @!PT LDS RZ, [RZ] ;  /* 0x00000000fffff984 */ /* 0x000fe20000000800 */
[----:B------:R1:W-:Y:S01]  /*5340*/  @!P4 LDGSTS.E.BYPASS.LTC128B.128 [R121+0x6000], [R138.64] ;  /* 0x060000008a79cfae */ /* 0x0003e2000b901d48 */
[----:B------:R-:W-:Y:S02]  /*5350*/  @!P3 LEA.HI.X R27, R8, c[0x0][0x174], R13, 0x1, P1 ;  /* 0x00005d00081bba11 */ /* 0x000fe400008f0c0d */
[----:B------:R-:W-:Y:S01]  /*5360*/  @!P2 LEA.HI.X R25, R5, c[0x0][0x174], R88, 0x1, P0 ;  /* 0x00005d000519aa11 */ /* 0x000fe200000f0c58 */
        /* <DEDUP_REMOVED lines=34> */
[----:B------:R-:W0:Y:S01]  /*5590*/  LDGDEPBAR ;  /* 0x00000000000079af */ /* 0x000e220000000000 */
[C---:B-1----:R-:W-:Y:S08]  /*55a0*/  HMMA.16816.F32.BF16 R32, R4.reuse, R28, RZ ;  /* 0x0000001c0420723c */ /* 0x042ff000000418ff */
[C---:B------:R-:W-:Y:S08]  /*55b0*/  HMMA.16816.F32.BF16 R28, R4.reuse, R30, RZ ;  /* 0x0000001e041c723c */ /* 0x040ff000000418ff */
[C---:B-----5:R-:W-:Y:S08]  /*55c0*/  HMMA.16816.F32.BF16 R24, R4.reuse, R20, RZ ;  /* 0x000000140418723c */ /* 0x060ff000000418ff */
[----:B------:R-:W-:Y:S08]  /*55d0*/  HMMA.16816.F32.BF16 R20, R4, R22, RZ ;  /* 0x000000160414723c */ /* 0x000ff000000418ff */
[C---:B--2---:R-:W-:Y:S08]  /*55e0*/  HMMA.16816.F32.BF16 R32, R84.reuse, R16, R32 ;  /* 0x000000105420723c */ /* 0x044ff00000041820 */
        /* <DEDUP_REMOVED lines=60> */
[----:B------:R-:W-:Y:S01]  /*59b0*/  FMUL.FTZ R33, R33, c[0x0][0x2ec] ;  /* 0x0000bb0021217a20 */ /* 0x000fe20000410000 */
[----:B------:R-:W-:-:S04]  /*59c0*/  DEPBAR.LE SB0, 0x0 ;  /* 0x000080000000791a */ /* 0x000fc80000000000 */
[----:B------:R-:W-:Y:S01]  /*59d0*/  FMUL.FTZ R3, R34, c[0x0][0x2ec] ;  /* 0x0000bb0022037a20 */ /* 0x000fe20000410000 */
[----:B------:R-:W3:Y:S01]  /*59e0*/  MUFU.TANH R33, R33 ;  /* 0x0000002100217308 */ /* 0x000ee20000002400 */
[----:B------:R-:W-:Y:S02]  /*59f0*/  FMUL.FTZ R35, R35, c[0x0][0x2ec] ;  /* 0x0000bb0023237a20 */ /* 0x000fe40000410000 */
[----:B------:R-:W-:Y:S02]  /*5a00*/  FMUL.FTZ R34, R28, c[0x0][0x2ec] ;  /* 0x0000bb001c227a20 */ /* 0x000fe40000410000 */
[----:B------:R-:W-:Y:S02]  /*5a10*/  FMUL.FTZ R28, R29, c[0x0][0x2ec] ;  /* 0x0000bb001d1c7a20 */ /* 0x000fe40000410000 */
[----:B------:R-:W-:Y:S01]  /*5a20*/  FMUL.FTZ R30, R30, c[0x0][0x2ec] ;  /* 0x0000bb001e1e7a20 */ /* 0x000fe20000410000 */
[----:B------:R-:W4:Y:S01]  /*5a30*/  MUFU.TANH R35, R35 ;  /* 0x0000002300237308 */ /* 0x000f220000002400 */
[----:B------:R-:W-:-:S02]  /*5a40*/  FMUL.FTZ R148, R24, c[0x0][0x2ec] ;  /* 0x0000bb0018947a20 */ /* 0x000fc40000410000 */
[----:B------:R-:W5:Y:S01]  /*5a50*/  S2R R24, SR_TID.X ;  /* 0x0000000000187919 */ /* 0x000f620000002100 */
[----:B------:R-:W-:Y:S02]  /*5a60*/  FMUL.FTZ R29, R31, c[0x0][0x2ec] ;  /* 0x0000bb001f1d7a20 */ /* 0x000fe40000410000 */
[----:B------:R-:W-:Y:S02]  /*5a70*/  FMUL.FTZ R25, R25, c[0x0][0x2ec] ;  /* 0x0000bb0019197a20 */ /* 0x000fe40000410000 */
[----:B------:R-:W-:Y:S01]  /*5a80*/  FMUL.FTZ R130, R21, c[0x0][0x2ec] ;  /* 0x0000bb0015827a20 */ /* 0x000fe20000410000 */
[----:B-1----:R-:W-:Y:S01]  /*5a90*/  HMMA.16816.F32.BF16 R16, R92, R88, R16 ;  /* 0x000000585c10723c */ /* 0x002fe20000041810 */
[----:B------:R-:W-:Y:S01]  /*5aa0*/  FMUL.FTZ R20, R20, c[0x0][0x2ec] ;  /* 0x0000bb0014147a20 */ /* 0x000fe20000410000 */
[----:B------:R-:W1:Y:S01]  /*5ab0*/  MUFU.TANH R34, R34 ;  /* 0x0000002200227308 */ /* 0x000e620000002400 */
[----:B------:R-:W-:Y:S02]  /*5ac0*/  FMUL.FTZ R26, R26, c[0x0][0x2ec] ;  /* 0x0000bb001a1a7a20 */ /* 0x000fe40000410000 */
[----:B------:R-:W-:-:S02]  /*5ad0*/  FMUL.FTZ R27, R27, c[0x0][0x2ec] ;  /* 0x0000bb001b1b7a20 */ /* 0x000fc40000410000 */
[----:B------:R-:W-:Y:S01]  /*5ae0*/  FMUL.FTZ R22, R22, c[0x0][0x2ec] ;  /* 0x0000bb0016167a20 */ /* 0x000fe20000410000 */
[----:B------:R-:W-:Y:S01]  /*5af0*/  HMMA.16816.F32.BF16 R12, R92, R90, R12 ;  /* 0x0000005a5c0c723c */ /* 0x000fe2000004180c */
[----:B------:R-:W-:Y:S01]  /*5b00*/  FMUL.FTZ R23, R23, c[0x0][0x2ec] ;  /* 0x0000bb0017177a20 */ /* 0x000fe20000410000 */
[----:B------:R1:W-:Y:S01]  /*5b10*/  MUFU.TANH R146, R20 ;  /* 0x0000001400927308 */ /* 0x0003e20000002400 */
[----:B------:R-:W-:-:S05]  /*5b20*/  FMUL.FTZ R32, R32, c[0x0][0x2ec] ;  /* 0x0000bb0020207a20 */ /* 0x000fca0000410000 */
[C---:B--2---:R-:W-:Y:S01]  /*5b30*/  HMMA.16816.F32.BF16 R8, R92.reuse, R84, R8 ;  /* 0x000000545c08723c */ /* 0x044fe20000041808 */
[----:B-----5:R-:W-:Y:S01]  /*5b40*/  IMAD.SHL.U32 R21, R24, 0x2, RZ ;  /* 0x0000000218157824 */ /* 0x020fe200078e00ff */
[----:B------:R-:W-:Y:S04]  /*5b50*/  MUFU.TANH R28, R28 ;  /* 0x0000001c001c7308 */ /* 0x000fe80000002400 */
[----:B------:R-:W-:Y:S02]  /*5b60*/  LOP3.LUT R21, R21, 0x6, RZ, 0xc0, !PT ;  /* 0x0000000615157812 */ /* 0x000fe400078ec0ff */
[----:B------:R-:W-:Y:S01]  /*5b70*/  FMUL.FTZ R107, R17, c[0x0][0x2ec] ;  /* 0x0000bb00116b7a20 */ /* 0x000fe20000410000 */
[----:B------:R-:W-:Y:S01]  /*5b80*/  HMMA.16816.F32.BF16 R4, R92, R86, R4 ;  /* 0x000000565c04723c */ /* 0x000fe20000041804 */
[----:B------:R-:W-:Y:S01]  /*5b90*/  FMUL.FTZ R106, R16, c[0x0][0x2ec] ;  /* 0x0000bb00106a7a20 */ /* 0x000fe20000410000 */
[----:B------:R-:W2:Y:S01]  /*5ba0*/  MUFU.TANH R30, R30 ;  /* 0x0000001e001e7308 */ /* 0x000ea20000002400 */
[----:B-1----:R-:W-:-:S02]  /*5bb0*/  IMAD R20, R120, 0x40, R21 ;  /* 0x0000004078147824 */ /* 0x002fc400078e0215 */
[----:B------:R-:W-:Y:S02]  /*5bc0*/  FMUL.FTZ R105, R18, c[0x0][0x2ec] ;  /* 0x0000bb0012697a20 */ /* 0x000fe40000410000 */
[----:B------:R-:W-:Y:S01]  /*5bd0*/  FMUL.FTZ R141, R19, c[0x0][0x2ec] ;  /* 0x0000bb00138d7a20 */ /* 0x000fe20000410000 */
[----:B------:R-:W-:Y:S01]  /*5be0*/  IADD3 R17, R20, 0x1, RZ ;  /* 0x0000000114117810 */ /* 0x000fe20007ffe0ff */
[----:B------:R-:W-:Y:S01]  /*5bf0*/  FMUL.FTZ R142, R12, c[0x0][0x2ec] ;  /* 0x0000bb000c8e7a20 */ /* 0x000fe20000410000 */
[----:B------:R-:W1:Y:S01]  /*5c00*/  MUFU.TANH R29, R29 ;  /* 0x0000001d001d7308 */ /* 0x000e620000002400 */
[----:B------:R-:W-:Y:S01]  /*5c10*/  IADD3 R16, R20, 0x8, RZ ;  /* 0x0000000814107810 */ /* 0x000fe20007ffe0ff */
[----:B------:R-:W-:Y:S01]  /*5c20*/  FMUL.FTZ R140, R13, c[0x0][0x2ec] ;  /* 0x0000bb000d8c7a20 */ /* 0x000fe20000410000 */
[CC--:B------:R-:W-:Y:S01]  /*5c30*/  ISETP.GE.AND P0, PT, R17.reuse, R100.reuse, PT ;  /* 0x000000641100720c */ /* 0x0c0fe20003f06270 */
[----:B------:R-:W-:Y:S01]  /*5c40*/  FMUL.FTZ R14, R14, c[0x0][0x2ec] ;  /* 0x0000bb000e0e7a20 */ /* 0x000fe20000410000 */
[-C--:B------:R-:W-:Y:S01]  /*5c50*/  ISETP.GE.AND P1, PT, R17, R99.reuse, PT ;  /* 0x000000631100720c */ /* 0x080fe20003f26270 */
[----:B------:R-:W-:Y:S01]  /*5c60*/  FMUL.FTZ R102, R8, c[0x0][0x2ec] ;  /* 0x0000bb0008667a20 */ /* 0x000fe20000410000 */
[-C--:B------:R-:W-:Y:S01]  /*5c70*/  ISETP.GE.AND P5, PT, R16, R100.reuse, PT ;  /* 0x000000641000720c */ /* 0x080fe20003fa6270 */
[----:B------:R-:W5:Y:S01]  /*5c80*/  MUFU.TANH R148, R148 ;  /* 0x0000009400947308 */ /* 0x000f620000002400 */
[----:B------:R-:W-:Y:S01]  /*5c90*/  IADD3 R17, R20, 0x9, RZ ;  /* 0x0000000914117810 */ /* 0x000fe20007ffe0ff */
[----:B------:R-:W-:Y:S01]  /*5ca0*/  FMUL.FTZ R11, R11, c[0x0][0x2ec] ;  /* 0x0000bb000b0b7a20 */ /* 0x000fe20000410000 */
[----:B---3--:R-:W-:Y:S01]  /*5cb0*/  FSEL R18, R33, -INF , !P0 ;  /* 0xff80000021127808 */ /* 0x008fe20004000000 */
[----:B------:R-:W-:Y:S01]  /*5cc0*/  FMUL.FTZ R15, R15, c[0x0][0x2ec] ;  /* 0x0000bb000f0f7a20 */ /* 0x000fe20000410000 */
[-C--:B------:R-:W-:Y:S01]  /*5cd0*/  ISETP.GE.AND P0, PT, R16, R99.reuse, PT ;  /* 0x000000631000720c */ /* 0x080fe20003f06270 */
[----:B------:R-:W-:Y:S01]  /*5ce0*/  FMUL.FTZ R9, R9, c[0x0][0x2ec] ;  /* 0x0000bb0009097a20 */ /* 0x000fe20000410000 */
[----:B----4-:R-:W-:Y:S01]  /*5cf0*/  FSEL R21, R35, -INF , !P1 ;  /* 0xff80000023157808 */ /* 0x010fe20004800000 */
[----:B------:R-:W-:Y:S01]  /*5d00*/  MUFU.TANH R134, R25 ;  /* 0x0000001900867308 */ /* 0x000fe20000002400 */
[----:B------:R-:W-:Y:S01]  /*5d10*/  FSEL R16, R34, -INF , !P5 ;  /* 0xff80000022107808 */ /* 0x000fe20006800000 */
[----:B------:R-:W-:Y:S01]  /*5d20*/  FMUL.FTZ R10, R10, c[0x0][0x2ec] ;  /* 0x0000bb000a0a7a20 */ /* 0x000fe20000410000 */
[CC--:B------:R-:W-:Y:S01]  /*5d30*/  ISETP.GE.AND P1, PT, R17.reuse, R100.reuse, PT ;  /* 0x000000641100720c */ /* 0x0c0fe20003f26270 */
[----:B------:R-:W-:Y:S01]  /*5d40*/  FMUL.FTZ R104, R4, c[0x0][0x2ec] ;  /* 0x0000bb0004687a20 */ /* 0x000fe20000410000 */
[----:B------:R-:W-:Y:S01]  /*5d50*/  ISETP.GE.AND P5, PT, R17, R99, PT ;  /* 0x000000631100720c */ /* 0x000fe20003fa6270 */
[----:B------:R-:W-:Y:S01]  /*5d60*/  FMUL.FTZ R6, R6, c[0x0][0x2ec] ;  /* 0x0000bb0006067a20 */ /* 0x000fe20000410000 */
[----:B------:R-:W-:Y:S01]  /*5d70*/  IADD3 R17, R20, 0x10, RZ ;  /* 0x0000001014117810 */ /* 0x000fe20007ffe0ff */
[----:B------:R-:W3:Y:S01]  /*5d80*/  MUFU.TANH R127, R26 ;  /* 0x0000001a007f7308 */ /* 0x000ee20000002400 */
[----:B--2---:R-:W-:Y:S01]  /*5d90*/  FSEL R19, R30, -INF , !P0 ;  /* 0xff8000001e137808 */ /* 0x004fe20004000000 */
[----:B------:R-:W-:Y:S01]  /*5da0*/  FMUL.FTZ R5, R5, c[0x0][0x2ec] ;  /* 0x0000bb0005057a20 */ /* 0x000fe20000410000 */
[----:B------:R-:W-:Y:S01]  /*5db0*/  FSEL R12, R28, -INF , !P1 ;  /* 0xff8000001c0c7808 */ /* 0x000fe20004800000 */
[----:B------:R-:W-:Y:S01]  /*5dc0*/  FMUL.FTZ R7, R7, c[0x0][0x2ec] ;  /* 0x0000bb0007077a20 */ /* 0x000fe20000410000 */
[----:B------:R-:W-:-:S02]  /*5dd0*/  ISETP.GE.AND P0, PT, R17, R100, PT ;  /* 0x000000641100720c */ /* 0x000fc40003f06270 */
[----:B------:R-:W-:Y:S01]  /*5de0*/  ISETP.GE.AND P1, PT, R17, R99, PT ;  /* 0x000000631100720c */ /* 0x000fe20003f26270 */
[----:B------:R-:W2:Y:S01]  /*5df0*/  MUFU.TANH R151, R27 ;  /* 0x0000001b00977308 */ /* 0x000ea20000002400 */
[----:B-1----:R-:W-:Y:S02]  /*5e00*/  FSEL R17, R29, -INF , !P5 ;  /* 0xff8000001d117808 */ /* 0x002fe40006800000 */
[----:B------:R-:W-:Y:S02]  /*5e10*/  IADD3 R13, R20, 0x18, RZ ;  /* 0x00000018140d7810 */ /* 0x000fe40007ffe0ff */
[----:B-----5:R-:W-:Y:S02]  /*5e20*/  FSEL R148, R148, -INF , !P0 ;  /* 0xff80000094947808 */ /* 0x020fe40004000000 */
[----:B------:R-:W-:Y:S01]  /*5e30*/  IADD3 R8, R20, 0x21, RZ ;  /* 0x0000002114087810 */ /* 0x000fe20007ffe0ff */
[----:B------:R1:W4:Y:S01]  /*5e40*/  MUFU.TANH R149, R22 ;  /* 0x0000001600957308 */ /* 0x0003220000002400 */
[----:B---3--:R-:W-:-:S02]  /*5e50*/  FSEL R127, R127, -INF , !P1 ;  /* 0xff8000007f7f7808 */ /* 0x008fc40004800000 */
[----:B------:R-:W-:Y:S02]  /*5e60*/  ISETP.GE.AND P1, PT, R13, R100, PT ;  /* 0x000000640d00720c */ /* 0x000fe40003f26270 */
[----:B------:R-:W-:Y:S02]  /*5e70*/  IADD3 R4, R20, 0x31, RZ ;  /* 0x0000003114047810 */ /* 0x000fe40007ffe0ff */
[----:B------:R-:W-:Y:S01]  /*5e80*/  FSEL R146, R146, -INF , !P1 ;  /* 0xff80000092927808 */ /* 0x000fe20004800000 */
[----:B------:R-:W3:Y:S01]  /*5e90*/  MUFU.TANH R130, R130 ;  /* 0x0000008200827308 */ /* 0x000ee20000002400 */
[----:B-1----:R-:W-:-:S07]  /*5ea0*/  IADD3 R22, R20, 0x11, RZ ;  /* 0x0000001114167810 */ /* 0x002fce0007ffe0ff */
[----:B------:R-:W1:Y:S01]  /*5eb0*/  MUFU.TANH R147, R23 ;  /* 0x0000001700937308 */ /* 0x000e620000002400 */
[C---:B------:R-:W-:Y:S02]  /*5ec0*/  ISETP.GE.AND P5, PT, R22.reuse, R100, PT ;  /* 0x000000641600720c */ /* 0x040fe40003fa6270 */
[----:B------:R-:W-:Y:S02]  /*5ed0*/  ISETP.GE.AND P0, PT, R22, R99, PT ;  /* 0x000000631600720c */ /* 0x000fe40003f06270 */
[----:B------:R-:W-:-:S03]  /*5ee0*/  FSEL R134, R134, -INF , !P5 ;  /* 0xff80000086867808 */ /* 0x000fc60006800000 */
[----:B------:R-:W5:Y:S01]  /*5ef0*/  MUFU.TANH R106, R106 ;  /* 0x0000006a006a7308 */ /* 0x000f620000002400 */
[-C--:B------:R-:W-:Y:S02]  /*5f00*/  ISETP.GE.AND P5, PT, R13, R99.reuse, PT ;  /* 0x000000630d00720c */ /* 0x080fe40003fa6270 */
[C---:B------:R-:W-:Y:S02]  /*5f10*/  IADD3 R13, R20.reuse, 0x19, RZ ;  /* 0x00000019140d7810 */ /* 0x040fe40007ffe0ff */
[----:B--2---:R-:W-:Y:S02]  /*5f20*/  FSEL R151, R151, -INF , !P0 ;  /* 0xff80000097977808 */ /* 0x004fe40004000000 */
[C---:B------:R-:W-:Y:S01]  /*5f30*/  ISETP.GE.AND P0, PT, R13.reuse, R100, PT ;  /* 0x000000640d00720c */ /* 0x040fe20003f06270 */
[----:B------:R-:W2:Y:S01]  /*5f40*/  MUFU.TANH R107, R107 ;  /* 0x0000006b006b7308 */ /* 0x000ea20000002400 */
[----:B------:R-:W-:Y:S02]  /*5f50*/  ISETP.GE.AND P1, PT, R13, R99, PT ;  /* 0x000000630d00720c */ /* 0x000fe40003f26270 */
[----:B------:R-:W-:-:S02]  /*5f60*/  IADD3 R13, R20, 0x20, RZ ;  /* 0x00000020140d7810 */ /* 0x000fc40007ffe0ff */
[----:B----4-:R-:W-:Y:S02]  /*5f70*/  FSEL R149, R149, -INF , !P5 ;  /* 0xff80000095957808 */ /* 0x010fe40006800000 */
[-C--:B------:R-:W-:Y:S01]  /*5f80*/  ISETP.GE.AND P5, PT, R13, R100.reuse, PT ;  /* 0x000000640d00720c */ /* 0x080fe20003fa6270 */
[----:B------:R-:W4:Y:S01]  /*5f90*/  MUFU.TANH R105, R105 ;  /* 0x0000006900697308 */ /* 0x000f220000002400 */
[----:B---3--:R-:W-:Y:S02]  /*5fa0*/  FSEL R130, R130, -INF , !P0 ;  /* 0xff80000082827808 */ /* 0x008fe40004000000 */
[----:B-1----:R-:W-:Y:S02]  /*5fb0*/  FSEL R147, R147, -INF , !P1 ;  /* 0xff80000093937808 */ /* 0x002fe40004800000 */
[----:B-----5:R-:W-:Y:S02]  /*5fc0*/  FSEL R106, R106, -INF , !P5 ;  /* 0xff8000006a6a7808 */ /* 0x020fe40006800000 */
[----:B------:R-:W-:Y:S01]  /*5fd0*/  ISETP.GE.AND P0, PT, R13, R99, PT ;  /* 0x000000630d00720c */ /* 0x000fe20003f06270 */
[----:B------:R-:W1:Y:S01]  /*5fe0*/  MUFU.TANH R141, R141 ;  /* 0x0000008d008d7308 */ /* 0x000e620000002400 */
[----:B------:R-:W-:-:S02]  /*5ff0*/  ISETP.GE.AND P1, PT, R8, R100, PT ;  /* 0x000000640800720c */ /* 0x000fc40003f26270 */
[-C--:B------:R-:W-:Y:S02]  /*6000*/  ISETP.GE.AND P5, PT, R8, R99.reuse, PT ;  /* 0x000000630800720c */ /* 0x080fe40003fa6270 */
[----:B------:R-:W-:Y:S02]  /*6010*/  IADD3 R8, R20, 0x28, RZ ;  /* 0x0000002814087810 */ /* 0x000fe40007ffe0ff */
[----:B--2---:R-:W-:Y:S01]  /*6020*/  FSEL R107, R107, -INF , !P1 ;  /* 0xff8000006b6b7808 */ /* 0x004fe20004800000 */
[----:B------:R-:W2:Y:S01]  /*6030*/  MUFU.TANH R142, R142 ;  /* 0x0000008e008e7308 */ /* 0x000ea20000002400 */
[----:B----4-:R-:W-:Y:S02]  /*6040*/  FSEL R105, R105, -INF , !P0 ;  /* 0xff80000069697808 */ /* 0x010fe40004000000 */
[C---:B------:R-:W-:Y:S02]  /*6050*/  ISETP.GE.AND P0, PT, R8.reuse, R100, PT ;  /* 0x000000640800720c */ /* 0x040fe40003f06270 */
[----:B------:R-:W-:-:S02]  /*6060*/  ISETP.GE.AND P1, PT, R8, R99, PT ;  /* 0x000000630800720c */ /* 0x000fc40003f26270 */
[----:B------:R-:W-:Y:S01]  /*6070*/  IADD3 R8, R20, 0x29, RZ ;  /* 0x0000002914087810 */ /* 0x000fe20007ffe0ff */
        /* <DEDUP_REMOVED lines=25> */
[----:B------:R-:W-:-:S05]  /*6210*/  ISETP.GE.AND P1, PT, R96, 0x3, PT ;  /* 0x000000036000780c */ /* 0x000fca0003f26270 */
[----:B------:R-:W2:Y:S01]  /*6220*/  MUFU.TANH R104, R104 ;  /* 0x0000006800687308 */ /* 0x000ea20000002400 */
[----:B---3--:R-:W-:Y:S01]  /*6230*/  FSEL R103, R103, -INF , !P0 ;  /* 0xff80000067677808 */ /* 0x008fe20004000000 */
[----:B------:R-:W-:Y:S01]  /*6240*/  BAR.SYNC.DEFER_BLOCKING 0x0 ;  /* 0x0000000000007b1d */ /* 0x000fe20000010000 */
        /* <DEDUP_REMOVED lines=10> */
[----:B------:R-:W-:-:S04]  /*62f0*/  LEA R132, P0, R98, c[0x0][0x168], 0x1 ;  /* 0x00005a0062847a11 */ /* 0x000fc800078008ff */
[----:B------:R-:W-:Y:S01]  /*6300*/  LEA.HI.X R131, R98, c[0x0][0x16c], R97, 0x1, P0 ;  /* 0x00005b0062837a11 */ /* 0x000fe200000f0c61 */
[----:B------:R-:W3:Y:S01]  /*6310*/  MUFU.TANH R92, R7 ;  /* 0x00000007005c7308 */ /* 0x000ee20000002400 */
[----:B-1----:R-:W-:Y:S02]  /*6320*/  FSEL R100, R5, -INF , !P5 ;  /* 0xff80000005647808 */ /* 0x002fe40006800000 */
[-C--:B------:R-:W-:Y:S02]  /*6330*/  ISETP.GE.AND P5, PT, R20, R99.reuse, PT ;  /* 0x000000631400720c */ /* 0x080fe40003fa6270 */
[----:B------:R-:W-:Y:S02]  /*6340*/  ISETP.GE.AND P0, PT, R4, R99, PT ;  /* 0x000000630400720c */ /* 0x000fe40003f06270 */
[----:B--2---:R-:W-:Y:S02]  /*6350*/  FSEL R5, R3, -INF , !P5 ;  /* 0xff80000003057808 */ /* 0x004fe40006800000 */
[----:B---3--:R-:W-:Y:S01]  /*6360*/  FSEL R92, R92, -INF , !P0 ;  /* 0xff8000005c5c7808 */ /* 0x008fe20004000000 */
        /* <DEDUP_REMOVED lines=61> */
.L_x_4268:
[----:B------:R-:W-:-:S05]  /*6740*/  IMAD.MOV.U32 R7, RZ, RZ, c[0x0][0x198] ;  /* 0x00006600ff077624 */ /* 0x000fca00078e00ff */
[----:B------:R-:W-:-:S04]  /*6750*/  LEA R7, -R7, RZ, 0x6 ;  /* 0x000000ff07077211 */ /* 0x000fc800078e31ff */
[----:B------:R-:W-:Y:S02]  /*6760*/  SHF.R.S32.HI R4, RZ, 0x1f, R7 ;  /* 0x0000001fff047819 */ /* 0x000fe40000011407 */
.L_x_4269:
        /* <DEDUP_REMOVED lines=60> */
.L_x_4271:
[----:B------:R-:W-:Y:S05]  /*6b30*/  BSYNC B0 ;  /* 0x0000000000007941 */ /* 0x000fea0003800000 */
.L_x_4270:
[----:B------:R-:W0:Y:S02]  /*6b40*/  LDGDEPBAR ;  /* 0x00000000000079af */ /* 0x000e240000000000 */
.L_x_4267:
        /* <DEDUP_REMOVED lines=28> */
[----:B------:R-:W-:Y:S02]  /*6d10*/  FMNMX.FTZ R6, R100, R3, !PT ;  /* 0x0000000364067209 */ /* 0x000fe40007810000 */
[----:B------:R-:W-:-:S03]  /*6d20*/  FMNMX.FTZ R3, R91, R4, !PT ;  /* 0x000000045b037209 */ /* 0x000fc60007810000 */
[----:B------:R-:W2:Y:S01]  /*6d30*/  SHFL.BFLY PT, R7, R6, 0x2, 0x1f ;  /* 0x0c401f0006077f89 */ /* 0x000ea200000e0000 */
        /* <DEDUP_REMOVED lines=14> */
[----:B------:R-:W-:Y:S01]  /*6e20*/  FADD.FTZ R145, R2, -R145 ;  /* 0x8000009102917221 */ /* 0x000fe20000010000 */
[----:B-1----:R-:W-:Y:S01]  /*6e30*/  FMNMX.FTZ R3, R4, R3, !PT ;  /* 0x0000000304037209 */ /* 0x002fe20007810000 */
[--C-:B------:R-:W-:Y:S02]  /*6e40*/  FFMA.FTZ R144, R32, c[0x0][0x23c], -R143.reuse ;  /* 0x00008f0020907a23 */ /* 0x100fe4000001088f */
[----:B------:R-:W1:Y:S01]  /*6e50*/  LDSM.16.MT88.4 R32, [R108+0x7000] ;  /* 0x007000006c20783b */ /* 0x000e620000004200 */
[C---:B------:R-:W-:Y:S01]  /*6e60*/  FSETP.NEU.FTZ.AND P0, PT, R3.reuse, -INF , PT ;  /* 0xff8000000300780b */ /* 0x040fe20003f1d000 */
[----:B------:R-:W-:Y:S02]  /*6e70*/  FMUL.FTZ R94, R3, c[0x0][0x23c] ;  /* 0x00008f00035e7a20 */ /* 0x000fe40000410000 */
[----:B------:R-:W-:Y:S01]  /*6e80*/  FMUL.FTZ R145, R145, c[0x0][0x23c] ;  /* 0x00008f0091917a20 */ /* 0x000fe20000410000 */
[----:B------:R-:W-:Y:S01]  /*6e90*/  MUFU.EX2 R144, R144 ;  /* 0x0000009000907308 */ /* 0x000fe20000000800 */
[--C-:B------:R-:W-:Y:S01]  /*6ea0*/  FFMA.FTZ R89, R18, c[0x0][0x23c], -R143.reuse ;  /* 0x00008f0012597a23 */ /* 0x100fe2000001088f */
[----:B------:R-:W-:Y:S01]  /*6eb0*/  FSEL R94, R94, RZ, P0 ;  /* 0x000000ff5e5e7208 */ /* 0x000fe20000000000 */
[----:B------:R-:W-:-:S02]  /*6ec0*/  FFMA.FTZ R90, R16, c[0x0][0x23c], -R143 ;  /* 0x00008f00105a7a23 */ /* 0x000fc4000001088f */
[----:B------:R-:W-:Y:S02]  /*6ed0*/  FFMA.FTZ R87, R12, c[0x0][0x23c], -R143 ;  /* 0x00008f000c577a23 */ /* 0x000fe4000001088f */
[--C-:B------:R-:W-:Y:S01]  /*6ee0*/  FFMA.FTZ R95, R5, c[0x0][0x23c], -R94.reuse ;  /* 0x00008f00055f7a23 */ /* 0x100fe2000001085e */
[----:B------:R-:W-:Y:S01]  /*6ef0*/  FSEL R5, R3, RZ, P0 ;  /* 0x000000ff03057208 */ /* 0x000fe20000000000 */
[--C-:B------:R-:W-:Y:S01]  /*6f00*/  FFMA.FTZ R86, R21, c[0x0][0x23c], -R94.reuse ;  /* 0x00008f0015567a23 */ /* 0x100fe2000001085e */
[----:B------:R-:W2:Y:S01]  /*6f10*/  MUFU.EX2 R145, R145 ;  /* 0x0000009100917308 */ /* 0x000ea20000000800 */
[--C-:B------:R-:W-:Y:S02]  /*6f20*/  FFMA.FTZ R93, R19, c[0x0][0x23c], -R94.reuse ;  /* 0x00008f00135d7a23 */ /* 0x100fe4000001085e */
[----:B------:R-:W-:Y:S02]  /*6f30*/  FADD.FTZ R2, R0, -R5 ;  /* 0x8000000500027221 */ /* 0x000fe40000010000 */
[----:B------:R-:W-:-:S02]  /*6f40*/  FFMA.FTZ R0, R17, c[0x0][0x23c], -R94 ;  /* 0x00008f0011007a23 */ /* 0x000fc4000001085e */
[----:B------:R-:W-:Y:S01]  /*6f50*/  FMUL.FTZ R2, R2, c[0x0][0x23c] ;  /* 0x00008f0002027a20 */ /* 0x000fe20000410000 */
[----:B------:R-:W3:Y:S01]  /*6f60*/  MUFU.EX2 R89, R89 ;  /* 0x0000005900597308 */ /* 0x000ee20000000800 */
[--C-:B------:R-:W-:Y:S01]  /*6f70*/  FFMA.FTZ R98, R130, c[0x0][0x23c], -R143.reuse ;  /* 0x00008f0082627a23 */ /* 0x100fe2000001088f */
[----:B------:R-:W4:Y:S01]  /*6f80*/  LDSM.16.MT88.4 R16, [R108+0x6000] ;  /* 0x006000006c10783b */ /* 0x000f220000004200 */
[----:B------:R-:W-:Y:S02]  /*6f90*/  FFMA.FTZ R130, R127, c[0x0][0x23c], -R94 ;  /* 0x00008f007f827a23 */ /* 0x000fe4000001085e */
[--C-:B------:R-:W-:Y:S02]  /*6fa0*/  FFMA.FTZ R135, R148, c[0x0][0x23c], -R143.reuse ;  /* 0x00008f0094877a23 */ /* 0x100fe4000001088f */
[----:B------:R-:W-:Y:S01]  /*6fb0*/  FFMA.FTZ R134, R134, c[0x0][0x23c], -R143 ;  /* 0x00008f0086867a23 */ /* 0x000fe2000001088f */
[----:B------:R-:W5:Y:S01]  /*6fc0*/  MUFU.EX2 R2, R2 ;  /* 0x0000000200027308 */ /* 0x000f620000000800 */
[----:B--2---:R-:W-:-:S02]  /*6fd0*/  FMUL.FTZ R4, R80, R145 ;  /* 0x0000009150047220 */ /* 0x004fc40000410000 */
[-C--:B------:R-:W-:Y:S02]  /*6fe0*/  FMUL.FTZ R5, R81, R145.reuse ;  /* 0x0000009151057220 */ /* 0x080fe40000410000 */
[-C--:B------:R-:W-:Y:S02]  /*6ff0*/  FMUL.FTZ R28, R56, R145.reuse ;  /* 0x00000091381c7220 */ /* 0x080fe40000410000 */
[-C--:B------:R-:W-:Y:S01]  /*7000*/  FMUL.FTZ R29, R57, R145.reuse ;  /* 0x00000091391d7220 */ /* 0x080fe20000410000 */
[----:B------:R-:W-:Y:S01]  /*7010*/  MUFU.EX2 R90, R90 ;  /* 0x0000005a005a7308 */ /* 0x000fe20000000800 */
[----:B---3--:R-:W-:Y:S01]  /*7020*/  F2FP.BF16.PACK_AB R80, R89, R144 ;  /* 0x000000905950723e */ /* 0x008fe200000010ff */
[-C--:B------:R-:W-:Y:S02]  /*7030*/  FMUL.FTZ R52, R52, R145.reuse ;  /* 0x0000009134347220 */ /* 0x080fe40000410000 */
[-C--:B------:R-:W-:Y:S02]  /*7040*/  FMUL.FTZ R53, R53, R145.reuse ;  /* 0x0000009135357220 */ /* 0x080fe40000410000 */
[----:B------:R-:W-:-:S02]  /*7050*/  FMUL.FTZ R36, R36, R145 ;  /* 0x0000009124247220 */ /* 0x000fc40000410000 */
[----:B------:R-:W2:Y:S01]  /*7060*/  MUFU.EX2 R87, R87 ;  /* 0x0000005700577308 */ /* 0x000ea20000000800 */
[-C--:B-----5:R-:W-:Y:S02]  /*7070*/  FMUL.FTZ R6, R82, R2.reuse ;  /* 0x0000000252067220 */ /* 0x0a0fe40000410000 */
[-C--:B------:R-:W-:Y:S02]  /*7080*/  FMUL.FTZ R7, R83, R2.reuse ;  /* 0x0000000253077220 */ /* 0x080fe40000410000 */
[-C--:B------:R-:W-:Y:S02]  /*7090*/  FMUL.FTZ R30, R58, R2.reuse ;  /* 0x000000023a1e7220 */ /* 0x080fe40000410000 */
[-C--:B------:R-:W-:Y:S01]  /*70a0*/  FMUL.FTZ R31, R59, R2.reuse ;  /* 0x000000023b1f7220 */ /* 0x080fe20000410000 */
[----:B------:R-:W-:Y:S01]  /*70b0*/  MUFU.EX2 R95, R95 ;  /* 0x0000005f005f7308 */ /* 0x000fe20000000800 */
[-C--:B------:R-:W-:Y:S01]  /*70c0*/  FMUL.FTZ R54, R54, R2.reuse ;  /* 0x0000000236367220 */ /* 0x080fe20000410000 */
[----:B------:R-:W-:Y:S01]  /*70d0*/  LDSM.16.MT88.4 R56, [R110+0x6400] ;  /* 0x006400006e38783b */ /* 0x000fe20000004200 */
[----:B------:R-:W-:-:S02]  /*70e0*/  FMUL.FTZ R55, R55, R2 ;  /* 0x0000000237377220 */ /* 0x000fc40000410000 */
[-C--:B------:R-:W-:Y:S02]  /*70f0*/  FMUL.FTZ R37, R37, R145.reuse ;  /* 0x0000009125257220 */ /* 0x080fe40000410000 */
[----:B------:R-:W-:Y:S01]  /*7100*/  FMUL.FTZ R38, R38, R2 ;  /* 0x0000000226267220 */ /* 0x000fe20000410000 */
[----:B------:R-:W3:Y:S01]  /*7110*/  MUFU.EX2 R86, R86 ;  /* 0x0000005600567308 */ /* 0x000ee20000000800 */
[----:B--2---:R-:W-:Y:S01]  /*7120*/  F2FP.BF16.PACK_AB R82, R87, R90 ;  /* 0x0000005a5752723e */ /* 0x004fe200000010ff */
[-C--:B------:R-:W-:Y:S02]  /*7130*/  FMUL.FTZ R39, R39, R2.reuse ;  /* 0x0000000227277220 */ /* 0x080fe40000410000 */
[-C--:B------:R-:W-:Y:S02]  /*7140*/  FMUL.FTZ R40, R40, R145.reuse ;  /* 0x0000009128287220 */ /* 0x080fe40000410000 */
[----:B------:R-:W-:Y:S02]  /*7150*/  FMUL.FTZ R41, R41, R145 ;  /* 0x0000009129297220 */ /* 0x000fe40000410000 */
[----:B------:R-:W-:Y:S01]  /*7160*/  MUFU.EX2 R93, R93 ;  /* 0x0000005d005d7308 */ /* 0x000fe20000000800 */
[----:B------:R-:W-:-:S02]  /*7170*/  FMUL.FTZ R42, R42, R2 ;  /* 0x000000022a2a7220 */ /* 0x000fc40000410000 */
[-C--:B------:R-:W-:Y:S02]  /*7180*/  FMUL.FTZ R43, R43, R2.reuse ;  /* 0x000000022b2b7220 */ /* 0x080fe40000410000 */
[-C--:B------:R-:W-:Y:S02]  /*7190*/  FMUL.FTZ R76, R76, R145.reuse ;  /* 0x000000914c4c7220 */ /* 0x080fe40000410000 */
[----:B------:R-:W-:Y:S01]  /*71a0*/  FMUL.FTZ R77, R77, R145 ;  /* 0x000000914d4d7220 */ /* 0x000fe20000410000 */
[----:B------:R-:W2:Y:S01]  /*71b0*/  MUFU.EX2 R0, R0 ;  /* 0x0000000000007308 */ /* 0x000ea20000000800 */
[----:B---3--:R-:W-:Y:S01]  /*71c0*/  F2FP.BF16.PACK_AB R81, R86, R95 ;  /* 0x0000005f5651723e */ /* 0x008fe200000010ff */
[-C--:B------:R-:W-:Y:S02]  /*71d0*/  FMUL.FTZ R78, R78, R2.reuse ;  /* 0x000000024e4e7220 */ /* 0x080fe40000410000 */
[----:B------:R-:W-:Y:S02]  /*71e0*/  FMUL.FTZ R79, R79, R2 ;  /* 0x000000024f4f7220 */ /* 0x000fe40000410000 */
[----:B------:R-:W-:-:S02]  /*71f0*/  FFMA.FTZ R99, R146, c[0x0][0x23c], -R143 ;  /* 0x00008f0092637a23 */ /* 0x000fc4000001088f */
[--C-:B------:R-:W-:Y:S01]  /*7200*/  FFMA.FTZ R127, R151, c[0x0][0x23c], -R94.reuse ;  /* 0x00008f00977f7a23 */ /* 0x100fe2000001085e */
[----:B------:R-:W-:Y:S01]  /*7210*/  MUFU.EX2 R135, R135 ;  /* 0x0000008700877308 */ /* 0x000fe20000000800 */
[--C-:B------:R-:W-:Y:S02]  /*7220*/  FFMA.FTZ R97, R149, c[0x0][0x23c], -R94.reuse ;  /* 0x00008f0095617a23 */ /* 0x100fe4000001085e */
[----:B------:R-:W-:Y:S02]  /*7230*/  FFMA.FTZ R96, R147, c[0x0][0x23c], -R94 ;  /* 0x00008f0093607a23 */ /* 0x000fe4000001085e */
[----:B------:R-:W-:Y:S01]  /*7240*/  FMUL.FTZ R44, R44, R145 ;  /* 0x000000912c2c7220 */ /* 0x000fe20000410000 */
[----:B--2---:R-:W-:Y:S02]  /*7250*/  F2FP.BF16.PACK_AB R83, R0, R93 ;  /* 0x0000005d0053723e */ /* 0x004fe400000010ff */
[----:B------:R-:W-:Y:S01]  /*7260*/  MUFU.EX2 R134, R134 ;  /* 0x0000008600867308 */ /* 0x000fe20000000800 */
[----:B------:R-:W-:-:S02]  /*7270*/  FMUL.FTZ R45, R45, R145 ;  /* 0x000000912d2d7220 */ /* 0x000fc40000410000 */
[-C--:B------:R-:W-:Y:S02]  /*7280*/  FMUL.FTZ R46, R46, R2.reuse ;  /* 0x000000022e2e7220 */ /* 0x080fe40000410000 */
[-C--:B------:R-:W-:Y:S01]  /*7290*/  FMUL.FTZ R47, R47, R2.reuse ;  /* 0x000000022f2f7220 */ /* 0x080fe20000410000 */
[C---:B-1----:R-:W-:Y:S01]  /*72a0*/  HMMA.16816.F32.BF16 R28, R80.reuse, R32, R28 ;  /* 0x00000020501c723c */ /* 0x042fe2000004181c */
[-C--:B------:R-:W-:Y:S01]  /*72b0*/  FMUL.FTZ R48, R48, R145.reuse ;  /* 0x0000009130307220 */ /* 0x080fe20000410000 */
[----:B------:R-:W-:Y:S01]  /*72c0*/  MUFU.EX2 R99, R99 ;  /* 0x0000006300637308 */ /* 0x000fe20000000800 */
[-C--:B------:R-:W-:Y:S02]  /*72d0*/  FMUL.FTZ R49, R49, R145.reuse ;  /* 0x0000009131317220 */ /* 0x080fe40000410000 */
[-C--:B------:R-:W-:Y:S02]  /*72e0*/  FMUL.FTZ R50, R50, R2.reuse ;  /* 0x0000000232327220 */ /* 0x080fe40000410000 */
[----:B------:R-:W-:Y:S01]  /*72f0*/  FMUL.FTZ R51, R51, R2 ;  /* 0x0000000233337220 */ /* 0x000fe20000410000 */
[----:B------:R-:W-:Y:S01]  /*7300*/  HMMA.16816.F32.BF16 R32, R80, R34, R52 ;  /* 0x000000225020723c */ /* 0x000fe20000041834 */
[----:B------:R-:W1:Y:S01]  /*7310*/  LDSM.16.MT88.4 R52, [R110+0x8000] ;  /* 0x008000006e34783b */ /* 0x000e620000004200 */
[----:B------:R-:W-:Y:S01]  /*7320*/  MUFU.EX2 R98, R98 ;  /* 0x0000006200627308 */ /* 0x000fe20000000800 */
[----:B------:R-:W-:-:S02]  /*7330*/  FMUL.FTZ R12, R72, R145 ;  /* 0x00000091480c7220 */ /* 0x000fc40000410000 */
[-C--:B------:R-:W-:Y:S02]  /*7340*/  FMUL.FTZ R13, R73, R145.reuse ;  /* 0x00000091490d7220 */ /* 0x080fe40000410000 */
[-C--:B------:R-:W-:Y:S01]  /*7350*/  FMUL.FTZ R14, R74, R2.reuse ;  /* 0x000000024a0e7220 */ /* 0x080fe20000410000 */
[C---:B------:R-:W-:Y:S01]  /*7360*/  HMMA.16816.F32.BF16 R4, R80.reuse, R8, R4 ;  /* 0x000000085004723c */ /* 0x040fe20000041804 */
[-C--:B------:R-:W-:Y:S01]  /*7370*/  FMUL.FTZ R15, R75, R2.reuse ;  /* 0x000000024b0f7220 */ /* 0x080fe20000410000 */
[----:B------:R-:W2:Y:S01]  /*7380*/  MUFU.EX2 R130, R130 ;  /* 0x0000008200827308 */ /* 0x000ea20000000800 */
[-C--:B------:R-:W-:Y:S02]  /*7390*/  FMUL.FTZ R68, R68, R145.reuse ;  /* 0x0000009144447220 */ /* 0x080fe40000410000 */
[-C--:B------:R-:W-:Y:S02]  /*73a0*/  FMUL.FTZ R69, R69, R145.reuse ;  /* 0x0000009145457220 */ /* 0x080fe40000410000 */
[-C--:B------:R-:W-:Y:S01]  /*73b0*/  FMUL.FTZ R70, R70, R2.reuse ;  /* 0x0000000246467220 */ /* 0x080fe20000410000 */
[----:B------:R-:W-:Y:S01]  /*73c0*/  HMMA.16816.F32.BF16 R8, R80, R10, R76 ;  /* 0x0000000a5008723c */ /* 0x000fe2000004184c */
[----:B------:R-:W-:Y:S01]  /*73d0*/  FMUL.FTZ R71, R71, R2 ;  /* 0x0000000247477220 */ /* 0x000fe20000410000 */
[----:B------:R-:W3:Y:S01]  /*73e0*/  MUFU.EX2 R127, R127 ;  /* 0x0000007f007f7308 */ /* 0x000ee20000000800 */
[-C--:B------:R-:W-:Y:S01]  /*73f0*/  FMUL.FTZ R20, R64, R145.reuse ;  /* 0x0000009140147220 */ /* 0x080fe20000410000 */
[----:B------:R-:W-:Y:S01]  /*7400*/  LDSM.16.MT88.4 R76, [R110+0x6c00] ;  /* 0x006c00006e4c783b */ /* 0x000fe20000004200 */
[----:B------:R-:W-:-:S02]  /*7410*/  FMUL.FTZ R21, R65, R145 ;  /* 0x0000009141157220 */ /* 0x000fc40000410000 */
[-C--:B------:R-:W-:Y:S01]  /*7420*/  FMUL.FTZ R22, R66, R2.reuse ;  /* 0x0000000242167220 */ /* 0x080fe20000410000 */
[C---:B----4-:R-:W-:Y:S01]  /*7430*/  HMMA.16816.F32.BF16 R12, R80.reuse, R16, R12 ;  /* 0x00000010500c723c */ /* 0x050fe2000004180c */
[-C--:B------:R-:W-:Y:S01]  /*7440*/  FMUL.FTZ R23, R67, R2.reuse ;  /* 0x0000000243177220 */ /* 0x080fe20000410000 */
[----:B------:R-:W-:Y:S01]  /*7450*/  MUFU.EX2 R97, R97 ;  /* 0x0000006100617308 */ /* 0x000fe20000000800 */
[-C--:B------:R-:W-:Y:S02]  /*7460*/  FMUL.FTZ R60, R60, R145.reuse ;  /* 0x000000913c3c7220 */ /* 0x080fe40000410000 */
[----:B------:R-:W-:Y:S02]  /*7470*/  FMUL.FTZ R61, R61, R145 ;  /* 0x000000913d3d7220 */ /* 0x000fe40000410000 */
[-C--:B------:R-:W-:Y:S01]  /*7480*/  FMUL.FTZ R62, R62, R2.reuse ;  /* 0x000000023e3e7220 */ /* 0x080fe20000410000 */
[----:B------:R-:W-:Y:S01]  /*7490*/  HMMA.16816.F32.BF16 R16, R80, R18, R68 ;  /* 0x000000125010723c */ /* 0x000fe20000041844 */
[----:B------:R-:W-:Y:S01]  /*74a0*/  FMUL.FTZ R63, R63, R2 ;  /* 0x000000023f3f7220 */ /* 0x000fe20000410000 */
[----:B------:R-:W4:Y:S01]  /*74b0*/  MUFU.EX2 R96, R96 ;  /* 0x0000006000607308 */ /* 0x000f220000000800 */
[--C-:B------:R-:W-:Y:S01]  /*74c0*/  FFMA.FTZ R146, R106, c[0x0][0x23c], -R143.reuse ;  /* 0x00008f006a927a23 */ /* 0x100fe2000001088f */
[----:B------:R-:W-:Y:S01]  /*74d0*/  LDSM.16.MT88.4 R68, [R108+0x6c00] ;  /* 0x006c00006c44783b */ /* 0x000fe20000004200 */
[----:B------:R-:W-:-:S02]  /*74e0*/  FFMA.FTZ R147, R107, c[0x0][0x23c], -R143 ;  /* 0x00008f006b937a23 */ /* 0x000fc4000001088f */
[--C-:B------:R-:W-:Y:S01]  /*74f0*/  FFMA.FTZ R106, R142, c[0x0][0x23c], -R143.reuse ;  /* 0x00008f008e6a7a23 */ /* 0x100fe2000001088f */
[C---:B------:R-:W-:Y:S01]  /*7500*/  HMMA.16816.F32.BF16 R20, R80.reuse, R24, R20 ;  /* 0x000000185014723c */ /* 0x040fe20000041814 */
[----:B------:R-:W-:Y:S01]  /*7510*/  FFMA.FTZ R107, R140, c[0x0][0x23c], -R143 ;  /* 0x00008f008c6b7a23 */ /* 0x000fe2000001088f */
[----:B------:R-:W-:Y:S01]  /*7520*/  MUFU.EX2 R146, R146 ;  /* 0x0000009200927308 */ /* 0x000fe20000000800 */
[--C-:B------:R-:W-:Y:S02]  /*7530*/  FFMA.FTZ R142, R105, c[0x0][0x23c], -R94.reuse ;  /* 0x00008f00698e7a23 */ /* 0x100fe4000001085e */
[--C-:B------:R-:W-:Y:S02]  /*7540*/  FFMA.FTZ R141, R141, c[0x0][0x23c], -R94.reuse ;  /* 0x00008f008d8d7a23 */ /* 0x100fe4000001085e */
[--C-:B------:R-:W-:Y:S01]  /*7550*/  FFMA.FTZ R105, R139, c[0x0][0x23c], -R94.reuse ;  /* 0x00008f008b697a23 */ /* 0x100fe2000001085e */
[----:B-1----:R-:W-:Y:S01]  /*7560*/  HMMA.16816.F32.BF16 R36, R80, R52, R36 ;  /* 0x000000345024723c */ /* 0x002fe20000041824 */
[----:B------:R-:W-:Y:S01]  /*7570*/  FFMA.FTZ R140, R101, c[0x0][0x23c], -R94 ;  /* 0x00008f00658c7a23 */ /* 0x000fe2000001085e */
[----:B------:R-:W-:Y:S01]  /*7580*/  MUFU.EX2 R147, R147 ;  /* 0x0000009300937308 */ /* 0x000fe20000000800 */
[----:B------:R-:W-:-:S02]  /*7590*/  FFMA.FTZ R144, R133, R145, R144 ;  /* 0x0000009185907223 */ /* 0x000fc40000010090 */
[--C-:B------:R-:W-:Y:S02]  /*75a0*/  FFMA.FTZ R101, R103, c[0x0][0x23c], -R143.reuse ;  /* 0x00008f0067657a23 */ /* 0x100fe4000001088f */
[--C-:B------:R-:W-:Y:S01]  /*75b0*/  FFMA.FTZ R64, R104, c[0x0][0x23c], -R143.reuse ;  /* 0x00008f0068407a23 */ /* 0x100fe2000001088f */
[C---:B------:R-:W-:Y:S01]  /*75c0*/  HMMA.16816.F32.BF16 R40, R80.reuse, R54, R40 ;  /* 0x000000365028723c */ /* 0x040fe20000041828 */
[----:B------:R-:W1:Y:S01]  /*75d0*/  LDSM.16.MT88.4 R52, [R108+0x8000] ;  /* 0x008000006c34783b */ /* 0x000e620000004200 */
[----:B------:R-:W-:Y:S01]  /*75e0*/  MUFU.EX2 R106, R106 ;  /* 0x0000006a006a7308 */ /* 0x000fe20000000800 */
[--C-:B------:R-:W-:Y:S02]  /*75f0*/  FFMA.FTZ R102, R102, c[0x0][0x23c], -R143.reuse ;  /* 0x00008f0066667a23 */ /* 0x100fe4000001088f */
[----:B------:R-:W-:Y:S02]  /*7600*/  FFMA.FTZ R133, R100, c[0x0][0x23c], -R143 ;  /* 0x00008f0064857a23 */ /* 0x000fe4000001088f */
[--C-:B------:R-:W-:Y:S01]  /*7610*/  FFMA.FTZ R91, R91, c[0x0][0x23c], -R94.reuse ;  /* 0x00008f005b5b7a23 */ /* 0x100fe2000001085e */
[----:B------:R-:W-:Y:S01]  /*7620*/  HMMA.16816.F32.BF16 R24, R80, R26, R60 ;  /* 0x0000001a5018723c */ /* 0x000fe2000004183c */
[----:B------:R-:W-:Y:S01]  /*7630*/  LDSM.16.MT88.4 R60, [R110+0x6800] ;  /* 0x006800006e3c783b */ /* 0x000fe20000004200 */
[----:B------:R-:W-:Y:S01]  /*7640*/  MUFU.EX2 R107, R107 ;  /* 0x0000006b006b7308 */ /* 0x000fe20000000800 */
[----:B------:R-:W-:-:S02]  /*7650*/  FFMA.FTZ R104, R84, c[0x0][0x23c], -R94 ;  /* 0x00008f0054687a23 */ /* 0x000fc4000001085e */
[--C-:B------:R-:W-:Y:S02]  /*7660*/  FFMA.FTZ R103, R85, c[0x0][0x23c], -R94.reuse ;  /* 0x00008f0055677a23 */ /* 0x100fe4000001085e */
[----:B------:R-:W-:Y:S02]  /*7670*/  FFMA.FTZ R92, R92, c[0x0][0x23c], -R94 ;  /* 0x00008f005c5c7a23 */ /* 0x000fe4000001085e */
[----:B------:R-:W-:Y:S01]  /*7680*/  FFMA.FTZ R95, R136, R2, R95 ;  /* 0x00000002885f7223 */ /* 0x000fe2000001005f */
[----:B------:R-:W-:Y:S01]  /*7690*/  MUFU.EX2 R142, R142 ;  /* 0x0000008e008e7308 */ /* 0x000fe20000000800 */
[----:B------:R-:W-:Y:S02]  /*76a0*/  FADD.FTZ R89, R89, R144 ;  /* 0x0000009059597221 */ /* 0x000fe40000010000 */
[----:B------:R-:W-:Y:S02]  /*76b0*/  FADD.FTZ R86, R86, R95 ;  /* 0x0000005f56567221 */ /* 0x000fe40000010000 */
[----:B------:R-:W-:-:S02]  /*76c0*/  FADD.FTZ R2, R90, R89 ;  /* 0x000000595a027221 */ /* 0x000fc40000010000 */
[----:B------:R-:W-:Y:S01]  /*76d0*/  FADD.FTZ R93, R93, R86 ;  /* 0x000000565d5d7221 */ /* 0x000fe20000010000 */
[----:B------:R-:W-:Y:S01]  /*76e0*/  MUFU.EX2 R141, R141 ;  /* 0x0000008d008d7308 */ /* 0x000fe20000000800 */
[----:B------:R-:W-:Y:S02]  /*76f0*/  FADD.FTZ R2, R87, R2 ;  /* 0x0000000257027221 */ /* 0x000fe40000010000 */
[----:B------:R-:W-:-:S04]  /*7700*/  FADD.FTZ R93, R0, R93 ;  /* 0x0000005d005d7221 */ /* 0x000fc80000010000 */
[----:B--2---:R-:W-:Y:S01]  /*7710*/  FADD.FTZ R0, R130, R93 ;  /* 0x0000005d82007221 */ /* 0x004fe20000010000 */
[----:B------:R-:W-:Y:S03]  /*7720*/  MUFU.EX2 R105, R105 ;  /* 0x0000006900697308 */ /* 0x000fe60000000800 */
[C---:B---3--:R-:W-:Y:S01]  /*7730*/  FADD.FTZ R0, R127.reuse, R0 ;  /* 0x000000007f007221 */ /* 0x048fe20000010000 */
[C---:B-1----:R-:W-:Y:S04]  /*7740*/  HMMA.16816.F32.BF16 R44, R80.reuse, R52, R44 ;  /* 0x00000034502c723c */ /* 0x042fe8000004182c */
[----:B------:R-:W-:Y:S03]  /*7750*/  MUFU.EX2 R140, R140 ;  /* 0x0000008c008c7308 */ /* 0x000fe60000000800 */
[----:B------:R-:W-:Y:S01]  /*7760*/  F2FP.BF16.PACK_AB R52, R134, R135 ;  /* 0x000000878634723e */ /* 0x000fe200000010ff */
[----:B------:R-:W-:Y:S01]  /*7770*/  HMMA.16816.F32.BF16 R48, R80, R54, R48 ;  /* 0x000000365030723c */ /* 0x000fe20000041830 */
[----:B------:R-:W-:-:S03]  /*7780*/  F2FP.BF16.PACK_AB R53, R127, R130 ;  /* 0x000000827f35723e */ /* 0x000fc600000010ff */
[----:B------:R-:W-:Y:S01]  /*7790*/  MUFU.EX2 R102, R102 ;  /* 0x0000006600667308 */ /* 0x000fe20000000800 */
[----:B------:R-:W-:Y:S01]  /*77a0*/  FADD.FTZ R135, R135, R2 ;  /* 0x0000000287877221 */ /* 0x000fe20000010000 */
[----:B------:R-:W-:Y:S02]  /*77b0*/  MOV R2, R88 ;  /* 0x0000005800027202 */ /* 0x000fe40000000f00 */
[----:B------:R-:W-:Y:S01]  /*77c0*/  F2FP.BF16.PACK_AB R54, R98, R99 ;  /* 0x000000636236723e */ /* 0x000fe200000010ff */
[----:B------:R-:W-:Y:S01]  /*77d0*/  FADD.FTZ R134, R134, R135 ;  /* 0x0000008786867221 */ /* 0x000fe20000010000 */
[----:B----4-:R-:W-:Y:S02]  /*77e0*/  F2FP.BF16.PACK_AB R55, R96, R97 ;  /* 0x000000616037723e */ /* 0x010fe400000010ff */
[----:B------:R-:W1:Y:S05]  /*77f0*/  MUFU.EX2 R101, R101 ;  /* 0x0000006500657308 */ /* 0x000e6a0000000800 */
[C---:B------:R-:W-:Y:S03]  /*7800*/  HMMA.16816.F32.BF16 R4, R52.reuse, R56, R4 ;  /* 0x000000383404723c */ /* 0x040fe60000041804 */
[----:B------:R-:W-:Y:S05]  /*7810*/  MUFU.EX2 R100, R64 ;  /* 0x0000004000647308 */ /* 0x000fea0000000800 */
[----:B------:R-:W-:Y:S01]  /*7820*/  HMMA.16816.F32.BF16 R8, R52, R58, R8 ;  /* 0x0000003a3408723c */ /* 0x000fe20000041808 */
[----:B------:R-:W2:Y:S02]  /*7830*/  LDSM.16.MT88.4 R56, [R108+0x6400] ;  /* 0x006400006c38783b */ /* 0x000ea40000004200 */
[----:B------:R-:W3:Y:S01]  /*7840*/  MUFU.EX2 R133, R133 ;  /* 0x0000008500857308 */ /* 0x000ee20000000800 */
[----:B-1----:R-:W-:-:S07]  /*7850*/  F2FP.BF16.PACK_AB R84, R101, R102 ;  /* 0x000000666554723e */ /* 0x002fce00000010ff */
[----:B------:R-:W-:Y:S08]  /*7860*/  MUFU.EX2 R91, R91 ;  /* 0x0000005b005b7308 */ /* 0x000ff00000000800 */
[----:B------:R-:W1:Y:S01]  /*7870*/  MUFU.EX2 R104, R104 ;  /* 0x0000006800687308 */ /* 0x000e620000000800 */
[----:B---3--:R-:W-:-:S07]  /*7880*/  F2FP.BF16.PACK_AB R86, R133, R100 ;  /* 0x000000648556723e */ /* 0x008fce00000010ff */
[----:B------:R-:W-:Y:S08]  /*7890*/  MUFU.EX2 R103, R103 ;  /* 0x0000006700677308 */ /* 0x000ff00000000800 */
[----:B------:R-:W3:Y:S01]  /*78a0*/  MUFU.EX2 R136, R92 ;  /* 0x0000005c00887308 */ /* 0x000ee20000000800 */
[----:B-1----:R-:W-:Y:S01]  /*78b0*/  F2FP.BF16.PACK_AB R85, R104, R91 ;  /* 0x0000005b6855723e */ /* 0x002fe200000010ff */
[C---:B--2---:R-:W-:Y:S08]  /*78c0*/  HMMA.16816.F32.BF16 R12, R52.reuse, R56, R12 ;  /* 0x00000038340c723c */ /* 0x044ff0000004180c */
[----:B------:R-:W-:Y:S01]  /*78d0*/  HMMA.16816.F32.BF16 R16, R52, R58, R16 ;  /* 0x0000003a3410723c */ /* 0x000fe20000041810 */
[----:B------:R-:W1:Y:S01]  /*78e0*/  LDSM.16.MT88.4 R56, [R110+0x7400] ;  /* 0x007400006e38783b */ /* 0x000e620000004200 */
[----:B---3--:R-:W-:-:S06]  /*78f0*/  F2FP.BF16.PACK_AB R87, R136, R103 ;  /* 0x000000678857723e */ /* 0x008fcc00000010ff */
        /* <DEDUP_REMOVED lines=19> */
[C---:B-1----:R-:W-:Y:S08]  /*7a30*/  HMMA.16816.F32.BF16 R12, R52.reuse, R56, R12 ;  /* 0x00000038340c723c */ /* 0x042ff0000004180c */
[----:B------:R-:W-:Y:S01]  /*7a40*/  HMMA.16816.F32.BF16 R16, R52, R58, R16 ;  /* 0x0000003a3410723c */ /* 0x000fe20000041810 */
[----:B------:R-:W1:Y:S07]  /*7a50*/  LDSM.16.MT88.4 R56, [R108+0x7800] ;  /* 0x007800006c38783b */ /* 0x000e6e0000004200 */
[C---:B------:R-:W-:Y:S01]  /*7a60*/  HMMA.16816.F32.BF16 R80, R84.reuse, R76, R4 ;  /* 0x0000004c5450723c */ /* 0x040fe20000041804 */
[----:B------:R-:W-:Y:S07]  /*7a70*/  LDSM.16.MT88.4 R4, [R108+0x8c00] ;  /* 0x008c00006c04783b */ /* 0x000fee0000004200 */
[----:B------:R-:W-:Y:S01]  /*7a80*/  HMMA.16816.F32.BF16 R76, R84, R78, R8 ;  /* 0x0000004e544c723c */ /* 0x000fe20000041808 */
[----:B------:R-:W-:Y:S07]  /*7a90*/  LDSM.16.MT88.4 R8, [R110+0x8c00] ;  /* 0x008c00006e08783b */ /* 0x000fee0000004200 */
[C---:B--2---:R-:W-:Y:S08]  /*7aa0*/  HMMA.16816.F32.BF16 R20, R52.reuse, R60, R20 ;  /* 0x0000003c3414723c */ /* 0x044ff00000041814 */
[----:B------:R-:W-:Y:S01]  /*7ab0*/  HMMA.16816.F32.BF16 R24, R52, R62, R24 ;  /* 0x0000003e3418723c */ /* 0x000fe20000041818 */
[----:B------:R-:W2:Y:S07]  /*7ac0*/  LDSM.16.MT88.4 R60, [R110+0x8800] ;  /* 0x008800006e3c783b */ /* 0x000eae0000004200 */
[----:B------:R-:W-:Y:S07]  /*7ad0*/  HMMA.16816.F32.BF16 R72, R84, R68, R12 ;  /* 0x000000445448723c */ /* 0x000fee000004180c */
        /* <DEDUP_REMOVED lines=19> */
[----:B------:R-:W-:Y:S01]  /*7c10*/  HMMA.16816.F32.BF16 R48, R52, R58, R48 ;  /* 0x0000003a3430723c */ /* 0x000fe20000041830 */
[----:B------:R-:W1:Y:S07]  /*7c20*/  LDSM.16.MT88.4 R52, [R108+0x7c00] ;  /* 0x007c00006c34783b */ /* 0x000e6e0000004200 */
[C---:B------:R-:W-:Y:S07]  /*7c30*/  HMMA.16816.F32.BF16 R36, R84.reuse, R8, R36 ;  /* 0x000000085424723c */ /* 0x040fee0000041824 */
        /* <DEDUP_REMOVED lines=13> */
[----:B-1----:R-:W-:Y:S03]  /*7d10*/  HMMA.16816.F32.BF16 R56, R84, R52, R28 ;  /* 0x000000345438723c */ /* 0x002fe6000004181c */
[----:B------:R-:W-:-:S05]  /*7d20*/  FADD.FTZ R133, R133, R100 ;  /* 0x0000006485857221 */ /* 0x000fca0000010000 */
[C---:B------:R-:W-:Y:S08]  /*7d30*/  HMMA.16816.F32.BF16 R52, R84.reuse, R54, R32 ;  /* 0x000000365434723c */ /* 0x040ff00000041820 */
[----:B------:R-:W-:Y:S08]  /*7d40*/  HMMA.16816.F32.BF16 R48, R84, R6, R48 ;  /* 0x000000065430723c */ /* 0x000ff00000041830 */
.L_x_4264:
        /* <DEDUP_REMOVED lines=12> */
.L_x_4276:
        /* <DEDUP_REMOVED lines=65> */
.L_x_4273:
[----:B------:R-:W-:Y:S02]  /*8220*/  ISETP.GE.AND P3, PT, R124, c[0x0][0x220], PT ;  /* 0x000088007c007a0c */ /* 0x000fe40003f66270 */
[----:B------:R-:W-:Y:S02]  /*8230*/  LEA R134, P4, R3, R138, 0x1 ;  /* 0x0000008a03867211 */ /* 0x000fe400078808ff */
[----:B------:R-:W-:Y:S02]  /*8240*/  ISETP.GE.AND P2, PT, R115, c[0x0][0x220], PT ;  /* 0x0000880073007a0c */ /* 0x000fe40003f46270 */
[----:B------:R-:W-:Y:S02]  /*8250*/  LEA.HI.X R135, R3, R137, R0, 0x1, P4 ;  /* 0x0000008903877211 */ /* 0x000fe400020f0c00 */
[----:B------:R-:W-:Y:S02]  /*8260*/  ISETP.GE.AND P1, PT, R114, c[0x0][0x220], PT ;  /* 0x0000880072007a0c */ /* 0x000fe40003f26270 */
[----:B------:R-:W-:Y:S03]  /*8270*/  IADD3 R139, P0, R126, R3, RZ ;  /* 0x000000037e8b7210 */ /* 0x000fe60007f1e0ff */
[----:B------:R-:W-:Y:S01]  /*8280*/  @P3 STS [R121+0x6000], RZ ;  /* 0x006000ff79003388 */ /* 0x000fe20000000800 */
[----:B------:R-:W-:Y:S02]  /*8290*/  @!P3 MOV R3, c[0x0][0x1a0] ;  /* 0x000068000003ba02 */ /* 0x000fe40000000f00 */
[----:B------:R-:W-:Y:S02]  /*82a0*/  @!P3 MOV R2, c[0x0][0x1a4] ;  /* 0x000069000002ba02 */ /* 0x000fe40000000f00 */
[----:B------:R-:W-:Y:S01]  /*82b0*/  @!P3 LEA R142, P5, R3, R134, 0x6 ;  /* 0x00000086038eb211 */ /* 0x000fe200078a30ff */
[----:B------:R-:W-:Y:S01]  /*82c0*/  @P3 STS [R121+0x6004], RZ ;  /* 0x006004ff79003388 */ /* 0x000fe20000000800 */
[----:B------:R-:W-:Y:S02]  /*82d0*/  @!P2 LEA R140, P4, R139, R138, 0x1 ;  /* 0x0000008a8b8ca211 */ /* 0x000fe400078808ff */
[----:B------:R-:W-:Y:S02]  /*82e0*/  @!P3 LEA.HI.X R143, R3, R135, R2, 0x6, P5 ;  /* 0x00000087038fb211 */ /* 0x000fe400028f3402 */
[----:B------:R-:W-:Y:S01]  /*82f0*/  IADD3.X R0, R123, R0, RZ, P0, !PT ;  /* 0x000000007b007210 */ /* 0x000fe200007fe4ff */
[----:B------:R-:W-:Y:S01]  /*8300*/  @P3 STS.64 [R121+0x6008], RZ ;  /* 0x006008ff79003388 */ /* 0x000fe20000000a00 */
[C---:B------:R-:W-:Y:S02]  /*8310*/  @!P1 LEA R138, P0, R139.reuse, R138, 0x1 ;  /* 0x0000008a8b8a9211 */ /* 0x040fe400078008ff */
[CCC-:B------:R-:W-:Y:S02]  /*8320*/  @!P2 LEA.HI.X R141, R139.reuse, R137.reuse, R0.reuse, 0x1, P4 ;  /* 0x000000898b8da211 */ /* 0x1c0fe400020f0c00 */
[----:B------:R-:W-:Y:S01]  /*8330*/  @!P1 LEA.HI.X R139, R139, R137, R0, 0x1, P0 ;  /* 0x000000898b8b9211 */ /* 0x000fe200000f0c00 */
[----:B------:R-:W-:Y:S01]  /*8340*/  @!PT LDS RZ, [RZ] ;  /* 0x00000000fffff984 */ /* 0x000fe20000000800 */
[----:B------:R-:W-:Y:S01]  /*8350*/  @!PT LDS RZ, [RZ] ;  /* 0x00000000fffff984 */ /* 0x000fe20000000800 */
[----:B------:R-:W-:Y:S01]  /*8360*/  @!PT LDS RZ, [RZ] ;  /* 0x00000000fffff984 */ /* 0x000fe20000000800 */
[----:B------:R1:W-:Y:S01]  /*8370*/  @!P3 LDGSTS.E.BYPASS.LTC128B.128 [R121+0x6000], [R134.64] ;  /* 0x060000008679bfae */ /* 0x0003e2000b901d48 */
[----:B------:R-:W-:Y:S05]  /*8380*/  ISETP.GE.AND P0, PT, R120, 0x2, PT ;  /* 0x000000027800780c */ /* 0x000fea0003f06270 */
[----:B------:R-:W-:Y:S06]  /*8390*/  @P2 STS.128 [R121+0x7000], RZ ;  /* 0x007000ff79002388 */ /* 0x000fec0000000c00 */
[----:B------:R-:W-:Y:S01]  /*83a0*/  @!PT LDS RZ, [RZ] ;  /* 0x00000000fffff984 */ /* 0x000fe20000000800 */
[----:B------:R-:W-:Y:S01]  /*83b0*/  @!PT LDS RZ, [RZ] ;  /* 0x00000000fffff984 */ /* 0x000fe20000000800 */
[----:B------:R-:W-:Y:S01]  /*83c0*/  @!PT LDS RZ, [RZ] ;  /* 0x00000000fffff984 */ /* 0x000fe20000000800 */
[----:B------:R1:W-:Y:S06]  /*83d0*/  @!P2 LDGSTS.E.BYPASS.LTC128B.128 [R121+0x7000], [R134.64+0x40] ;  /* 0x070000408679afae */ /* 0x0003ec000b901d48 */
        /* <DEDUP_REMOVED lines=9> */
[----:B------:R2:W-:Y:S06]  /*8470*/  @!P3 LDGSTS.E.BYPASS.LTC128B.128 [R121+0x6800], [R142.64] ;  /* 0x068000008e79bfae */ /* 0x0005ec000b901d48 */
        /* <DEDUP_REMOVED lines=10> */
[----:B------:R-:W-:Y:S06]  /*8520*/  LDSM.16.M88.4 R88, [R113] ;  /* 0x000000007158783b */ /* 0x000fec0000000200 */
[----:B------:R-:W5:Y:S06]  /*8530*/  LDSM.16.M88.4 R92, [R112+0x3000] ;  /* 0x00300000705c783b */ /* 0x000f6c0000000200 */
[----:B------:R-:W1:Y:S06]  /*8540*/  LDSM.16.M88.4 R96, [R112+0x3400] ;  /* 0x003400007060783b */ /* 0x000e6c0000000200 */
[----:B------:R-:W1:Y:S06]  /*8550*/  LDSM.16.M88.4 R100, [R112+0x3800] ;  /* 0x003800007064783b */ /* 0x000e6c0000000200 */
[----:B------:R-:W0:Y:S06]  /*8560*/  LDGDEPBAR ;  /* 0x00000000000079af */ /* 0x000e2c0000000000 */
[----:B------:R-:W2:Y:S01]  /*8570*/  LDSM.16.M88.4 R104, [R112+0x3c00] ;  /* 0x003c00007068783b */ /* 0x000ea20000000200 */
[C---:B-----5:R-:W-:Y:S08]  /*8580*/  HMMA.16816.F32.BF16 R4, R88.reuse, R92, RZ ;  /* 0x0000005c5804723c */ /* 0x060ff000000418ff */
[C---:B------:R-:W-:Y:S01]  /*8590*/  HMMA.16816.F32.BF16 R8, R88.reuse, R94, RZ ;  /* 0x0000005e5808723c */ /* 0x040fe200000418ff */
[----:B------:R-:W-:Y:S07]  /*85a0*/  LDSM.16.M88.4 R92, [R111] ;  /* 0x000000006f5c783b */ /* 0x000fee0000000200 */
[C---:B-1----:R-:W-:Y:S08]  /*85b0*/  HMMA.16816.F32.BF16 R12, R88.reuse, R96, RZ ;  /* 0x00000060580c723c */ /* 0x042ff000000418ff */
[C---:B------:R-:W-:Y:S01]  /*85c0*/  HMMA.16816.F32.BF16 R16, R88.reuse, R98, RZ ;  /* 0x000000625810723c */ /* 0x040fe200000418ff */
[----:B------:R-:W1:Y:S07]  /*85d0*/  LDSM.16.M88.4 R96, [R109+0x3000] ;  /* 0x003000006d60783b */ /* 0x000e6e0000000200 */
[C---:B------:R-:W-:Y:S08]  /*85e0*/  HMMA.16816.F32.BF16 R20, R88.reuse, R100, RZ ;  /* 0x000000645814723c */ /* 0x040ff000000418ff */
[C---:B------:R-:W-:Y:S08]  /*85f0*/  HMMA.16816.F32.BF16 R24, R88.reuse, R102, RZ ;  /* 0x000000665818723c */ /* 0x040ff000000418ff */
[C---:B--2---:R-:W-:Y:S08]  /*8600*/  HMMA.16816.F32.BF16 R28, R88.reuse, R104, RZ ;  /* 0x00000068581c723c */ /* 0x044ff000000418ff */
[----:B------:R-:W-:Y:S01]  /*8610*/  HMMA.16816.F32.BF16 R32, R88, R106, RZ ;  /* 0x0000006a5820723c */ /* 0x000fe200000418ff */
        /* <DEDUP_REMOVED lines=12> */
[----:B------:R-:W1:Y:S06]  /*86e0*/  LDSM.16.M88.4 R88, [R112+0x4000] ;  /* 0x004000007058783b */ /* 0x000e6c0000000200 */
[----:B------:R-:W2:Y:S01]  /*86f0*/  LDSM.16.M88.4 R92, [R112+0x4400] ;  /* 0x00440000705c783b */ /* 0x000ea20000000200 */
        /* <DEDUP_REMOVED lines=44> */
[----:B------:R-:W2:Y:S01]  /*89c0*/  LDSM.16.M88.4 R96, [R109+0x5c00] ;  /* 0x005c00006d60783b */ /* 0x000ea20000000200 */
[----:B------:R-:W-:Y:S04]  /*89d0*/  DEPBAR.LE SB0, 0x0 ;  /* 0x000080000000791a */ /* 0x000fe80000000000 */
[----:B------:R-:W-:Y:S02]  /*89e0*/  FMUL.FTZ R164, R4, c[0x0][0x2ec] ;  /* 0x0000bb0004a47a20 */ /* 0x000fe40000410000 */
[----:B------:R-:W-:Y:S04]  /*89f0*/  FMUL.FTZ R162, R5, c[0x0][0x2ec] ;  /* 0x0000bb0005a27a20 */ /* 0x000fe80000410000 */
[----:B------:R-:W2:Y:S01]  /*8a00*/  MUFU.TANH R164, R164 ;  /* 0x000000a400a47308 */ /* 0x000ea20000002400 */
[----:B------:R-:W-:Y:S01]  /*8a10*/  BAR.SYNC.DEFER_BLOCKING 0x0 ;  /* 0x0000000000007b1d */ /* 0x000fe20000010000 */
[----:B------:R-:W-:Y:S02]  /*8a20*/  FMUL.FTZ R161, R6, c[0x0][0x2ec] ;  /* 0x0000bb0006a17a20 */ /* 0x000fe40000410000 */
[----:B------:R-:W-:Y:S02]  /*8a30*/  FMUL.FTZ R159, R7, c[0x0][0x2ec] ;  /* 0x0000bb00079f7a20 */ /* 0x000fe40000410000 */
[----:B------:R-:W-:Y:S02]  /*8a40*/  FMUL.FTZ R160, R8, c[0x0][0x2ec] ;  /* 0x0000bb0008a07a20 */ /* 0x000fe40000410000 */
[----:B------:R-:W-:Y:S02]  /*8a50*/  FMUL.FTZ R165, R10, c[0x0][0x2ec] ;  /* 0x0000bb000aa57a20 */ /* 0x000fe40000410000 */
[----:B------:R-:W3:Y:S01]  /*8a60*/  MUFU.TANH R162, R162 ;  /* 0x000000a200a27308 */ /* 0x000ee20000002400 */
[----:B------:R-:W-:Y:S01]  /*8a70*/  FMUL.FTZ R163, R11, c[0x0][0x2ec] ;  /* 0x0000bb000ba37a20 */ /* 0x000fe20000410000 */
[C---:B-1----:R-:W-:Y:S05]  /*8a80*/  HMMA.16816.F32.BF16 R20, R88.reuse, R92, R20 ;  /* 0x0000005c5814723c */ /* 0x042fea0000041814 */
[----:B------:R-:W-:Y:S03]  /*8a90*/  FMUL.FTZ R148, R12, c[0x0][0x2ec] ;  /* 0x0000bb000c947a20 */ /* 0x000fe60000410000 */
[----:B------:R-:W1:Y:S01]  /*8aa0*/  MUFU.TANH R161, R161 ;  /* 0x000000a100a17308 */ /* 0x000e620000002400 */
[C---:B------:R-:W-:Y:S03]  /*8ab0*/  HMMA.16816.F32.BF16 R24, R88.reuse, R94, R24 ;  /* 0x0000005e5818723c */ /* 0x040fe60000041818 */
[----:B------:R-:W-:Y:S02]  /*8ac0*/  FMUL.FTZ R146, R13, c[0x0][0x2ec] ;  /* 0x0000bb000d927a20 */ /* 0x000fe40000410000 */
[----:B------:R-:W-:Y:S03]  /*8ad0*/  FMUL.FTZ R153, R14, c[0x0][0x2ec] ;  /* 0x0000bb000e997a20 */ /* 0x000fe60000410000 */
[C---:B--2---:R-:W-:Y:S01]  /*8ae0*/  HMMA.16816.F32.BF16 R28, R88.reuse, R96, R28 ;  /* 0x00000060581c723c */ /* 0x044fe2000004181c */
[----:B------:R-:W2:Y:S03]  /*8af0*/  MUFU.TANH R159, R159 ;  /* 0x0000009f009f7308 */ /* 0x000ea60000002400 */
[----:B------:R-:W-:Y:S02]  /*8b00*/  FMUL.FTZ R151, R15, c[0x0][0x2ec] ;  /* 0x0000bb000f977a20 */ /* 0x000fe40000410000 */
[----:B------:R-:W-:Y:S02]  /*8b10*/  FMUL.FTZ R144, R16, c[0x0][0x2ec] ;  /* 0x0000bb0010907a20 */ /* 0x000fe40000410000 */
[----:B------:R-:W-:Y:S03]  /*8b20*/  HMMA.16816.F32.BF16 R32, R88, R98, R32 ;  /* 0x000000625820723c */ /* 0x000fe60000041820 */
[----:B------:R-:W1:Y:S01]  /*8b30*/  MUFU.TANH R160, R160 ;  /* 0x000000a000a07308 */ /* 0x000e620000002400 */
[----:B------:R-:W-:Y:S02]  /*8b40*/  FMUL.FTZ R152, R17, c[0x0][0x2ec] ;  /* 0x0000bb0011987a20 */ /* 0x000fe40000410000 */
[----:B------:R-:W-:Y:S02]  /*8b50*/  FMUL.FTZ R149, R18, c[0x0][0x2ec] ;  /* 0x0000bb0012957a20 */ /* 0x000fe40000410000 */
[----:B------:R-:W-:Y:S04]  /*8b60*/  FMUL.FTZ R147, R19, c[0x0][0x2ec] ;  /* 0x0000bb0013937a20 */ /* 0x000fe80000410000 */
[----:B---3--:R-:W-:Y:S01]  /*8b70*/  FMUL.FTZ R140, R20, c[0x0][0x2ec] ;  /* 0x0000bb00148c7a20 */ /* 0x008fe20000410000 */
[----:B------:R-:W3:Y:S01]  /*8b80*/  MUFU.TANH R165, R165 ;  /* 0x000000a500a57308 */ /* 0x000ee20000002400 */
[----:B------:R-:W-:Y:S02]  /*8b90*/  FMUL.FTZ R142, R21, c[0x0][0x2ec] ;  /* 0x0000bb00158e7a20 */ /* 0x000fe40000410000 */
[----:B------:R-:W-:Y:S02]  /*8ba0*/  FMUL.FTZ R141, R22, c[0x0][0x2ec] ;  /* 0x0000bb00168d7a20 */ /* 0x000fe40000410000 */
[----:B------:R-:W-:Y:S02]  /*8bb0*/  FMUL.FTZ R143, R23, c[0x0][0x2ec] ;  /* 0x0000bb00178f7a20 */ /* 0x000fe40000410000 */
[----:B------:R-:W-:Y:S02]  /*8bc0*/  FMUL.FTZ R150, R24, c[0x0][0x2ec] ;  /* 0x0000bb0018967a20 */ /* 0x000fe40000410000 */
[----:B------:R-:W-:Y:S01]  /*8bd0*/  FMUL.FTZ R154, R25, c[0x0][0x2ec] ;  /* 0x0000bb00199a7a20 */ /* 0x000fe20000410000 */
        /* <DEDUP_REMOVED lines=36> */
[----:B------:R-:W1:Y:S01]  /*8e20*/  MUFU.TANH R3, R3 ;  /* 0x0000000300037308 */ /* 0x000e620000002400 */
[----:B------:R-:W-:-:S05]  /*8e30*/  @!P0 BRA `(.L_x_4274) ;  /* 0x000006e000008947 */ /* 0x000fca0003800000 */
[----:B--234-:R-:W-:Y:S02]  /*8e40*/  MOV R6, UR5 ;  /* 0x0000000500067c02 */ /* 0x01cfe40008000f00 */
        /* <DEDUP_REMOVED lines=8> */
[----:B------:R-:W-:Y:S02]  /*8ed0*/  IABS R9, R8 ;  /* 0x0000000800097213 */ /* 0x000fe40000000000 */
[----:B------:R-:W-:Y:S02]  /*8ee0*/  LOP3.LUT R6, R6, c[0x0][0x2d0], RZ, 0x3c, !PT ;  /* 0x0000b40006067a12 */ /* 0x000fe400078e3cff */
[----:B------:R-:W-:Y:S01]  /*8ef0*/  LOP3.LUT R8, R8, c[0x0][0x2d0], RZ, 0x3c, !PT ;  /* 0x0000b40008087a12 */ /* 0x000fe200078e3cff */
[----:B-12---:R-:W1:Y:S02]  /*8f00*/  MUFU.RCP R0, R4 ;  /* 0x0000000400007308 */ /* 0x006e640000001000 */
        /* <DEDUP_REMOVED lines=50> */
.L_x_4275:
[----:B------:R2:W-:Y:S01]  /*9230*/  @P3 STS [R121+0x3000], RZ ;  /* 0x003000ff79003388 */ /* 0x0005e20000000800 */
[C---:B------:R-:W-:Y:S01]  /*9240*/  LEA R8, P4, R6.reuse, R132, 0x1 ;  /* 0x0000008406087211 */ /* 0x040fe200078808ff */
[----:B------:R-:W-:Y:S01]  /*9250*/  @!P3 IMAD.MOV.U32 R5, RZ, RZ, c[0x0][0x198] ;  /* 0x00006600ff05b624 */ /* 0x000fe200078e00ff */
[----:B------:R-:W-:Y:S01]  /*9260*/  IADD3 R2, P0, R117, R6, RZ ;  /* 0x0000000675027210 */ /* 0x000fe20007f1e0ff */
[----:B------:R2:W-:Y:S01]  /*9270*/  @P3 STS [R121+0x3004], RZ ;  /* 0x003004ff79003388 */ /* 0x0005e20000000800 */
[--C-:B------:R-:W-:Y:S01]  /*9280*/  LEA.HI.X R9, R6, R131, R4.reuse, 0x1, P4 ;  /* 0x0000008306097211 */ /* 0x100fe200020f0c04 */
[----:B-1----:R-:W-:Y:S01]  /*9290*/  @!P3 IMAD.MOV.U32 R0, RZ, RZ, c[0x0][0x19c] ;  /* 0x00006700ff00b624 */ /* 0x002fe200078e00ff */
        /* <DEDUP_REMOVED lines=40> */
.L_x_4274:
        /* <DEDUP_REMOVED lines=57> */
[C---:B------:R-:W-:Y:S01]  /*98b0*/  ISETP.GT.AND P0, PT, R120.reuse, 0x1, PT ;  /* 0x000000017800780c */ /* 0x040fe20003f04270 */
[--C-:B------:R-:W-:Y:S01]  /*98c0*/  FFMA.FTZ R104, R161, c[0x0][0x23c], -R92.reuse ;  /* 0x00008f00a1687a23 */ /* 0x100fe2000001085c */
[----:B------:R-:W-:Y:S01]  /*98d0*/  IADD3 R120, R120, -0x1, RZ ;  /* 0xffffffff78787810 */ /* 0x000fe20007ffe0ff */
        /* <DEDUP_REMOVED lines=37> */
[----:B------:R-:W1:Y:S01]  /*9b30*/  LDSM.16.MT88.4 R60, [R108+0x7000] ;  /* 0x007000006c3c783b */ /* 0x000e620000004200 */
[C---:B------:R-:W-:Y:S02]  /*9b40*/  FMUL.FTZ R34, R85.reuse, R54 ;  /* 0x0000003655227220 */ /* 0x040fe40000410000 */
[C---:B------:R-:W-:Y:S02]  /*9b50*/  FMUL.FTZ R35, R85.reuse, R55 ;  /* 0x0000003755237220 */ /* 0x040fe40000410000 */
[C---:B------:R-:W-:Y:S02]  /*9b60*/  FMUL.FTZ R36, R86.reuse, R36 ;  /* 0x0000002456247220 */ /* 0x040fe40000410000 */
[C---:B------:R-:W-:Y:S01]  /*9b70*/  FMUL.FTZ R37, R86.reuse, R37 ;  /* 0x0000002556257220 */ /* 0x040fe20000410000 */
[----:B------:R-:W3:Y:S01]  /*9b80*/  LDSM.16.MT88.4 R52, [R110+0x8000] ;  /* 0x008000006e34783b */ /* 0x000ee20000004200 */
        /* <DEDUP_REMOVED lines=8> */
[----:B------:R-:W-:Y:S02]  /*9c10*/  FMUL.FTZ R43, R85, R43 ;  /* 0x0000002b552b7220 */ /* 0x000fe40000410000 */
[--C-:B------:R-:W-:Y:S02]  /*9c20*/  FFMA.FTZ R102, R149, c[0x0][0x23c], -R92.reuse ;  /* 0x00008f0095667a23 */ /* 0x100fe4000001085c */
[--C-:B------:R-:W-:Y:S02]  /*9c30*/  FFMA.FTZ R99, R147, c[0x0][0x23c], -R92.reuse ;  /* 0x00008f0093637a23 */ /* 0x100fe4000001085c */
[C---:B------:R-:W-:Y:S02]  /*9c40*/  FMUL.FTZ R44, R86.reuse, R44 ;  /* 0x0000002c562c7220 */ /* 0x040fe40000410000 */
[----:B------:R-:W-:Y:S01]  /*9c50*/  FMUL.FTZ R45, R86, R45 ;  /* 0x0000002d562d7220 */ /* 0x000fe20000410000 */
        /* <DEDUP_REMOVED lines=17> */
[----:B------:R-:W-:Y:S02]  /*9d70*/  FFMA.FTZ R139, R139, c[0x0][0x23c], -R92 ;  /* 0x00008f008b8b7a23 */ /* 0x000fe4000001085c */
        /* <DEDUP_REMOVED lines=9> */
[----:B------:R-:W-:Y:S02]  /*9e10*/  FFMA.FTZ R158, R158, c[0x0][0x23c], -R103 ;  /* 0x00008f009e9e7a23 */ /* 0x000fe40000010867 */
[C---:B------:R-:W-:Y:S03]  /*9e20*/  FMUL.FTZ R14, R85.reuse, R74 ;  /* 0x0000004a550e7220 */ /* 0x040fe60000410000 */
[----:B------:R-:W-:Y:S01]  /*9e30*/  MUFU.EX2 R97, R97 ;  /* 0x0000006100617308 */ /* 0x000fe20000000800 */
[C---:B------:R-:W-:Y:S02]  /*9e40*/  FMUL.FTZ R15, R85.reuse, R75 ;  /* 0x0000004b550f7220 */ /* 0x040fe40000410000 */
[----:B------:R-:W-:Y:S02]  /*9e50*/  FFMA.FTZ R101, R86, R133, R101 ;  /* 0x0000008556657223 */ /* 0x000fe40000010065 */
[----:B------:R-:W-:Y:S02]  /*9e60*/  FFMA.FTZ R104, R85, R136, R104 ;  /* 0x0000008855687223 */ /* 0x000fe40000010068 */
[----:B------:R-:W-:Y:S01]  /*9e70*/  FFMA.FTZ R84, R84, c[0x0][0x23c], -R92 ;  /* 0x00008f0054547a23 */ /* 0x000fe2000001085c */
[C---:B------:R-:W-:Y:S02]  /*9e80*/  HMMA.16816.F32.BF16 R12, R80.reuse, R20, R12 ;  /* 0x00000014500c723c */ /* 0x040fe4000004180c */
[----:B------:R-:W-:Y:S01]  /*9e90*/  MUFU.EX2 R107, R107 ;  /* 0x0000006b006b7308 */ /* 0x000fe20000000800 */
[----:B------:R-:W-:Y:S02]  /*9ea0*/  FADD.FTZ R104, R91, R104 ;  /* 0x000000685b687221 */ /* 0x000fe40000010000 */
[----:B------:R-:W-:Y:S02]  /*9eb0*/  FADD.FTZ R94, R94, R101 ;  /* 0x000000655e5e7221 */ /* 0x000fe40000010000 */
[C---:B------:R-:W-:Y:S01]  /*9ec0*/  FMUL.FTZ R20, R86.reuse, R64 ;  /* 0x0000004056147220 */ /* 0x040fe20000410000 */
[C---:B------:R-:W-:Y:S04]  /*9ed0*/  HMMA.16816.F32.BF16 R16, R80.reuse, R22, R16 ;  /* 0x000000165010723c */ /* 0x040fe80000041810 */
[----:B------:R-:W-:Y:S01]  /*9ee0*/  FMUL.FTZ R21, R86, R65 ;  /* 0x0000004156157220 */ /* 0x000fe20000410000 */
[----:B------:R-:W-:Y:S01]  /*9ef0*/  MUFU.EX2 R100, R100 ;  /* 0x0000006400647308 */ /* 0x000fe20000000800 */
[----:B------:R-:W-:Y:S02]  /*9f00*/  FFMA.FTZ R65, R148, c[0x0][0x23c], -R103 ;  /* 0x00008f0094417a23 */ /* 0x000fe40000010867 */
[C---:B------:R-:W-:Y:S04]  /*9f10*/  FMUL.FTZ R22, R85.reuse, R66 ;  /* 0x0000004255167220 */ /* 0x040fe80000410000 */
[----:B------:R-:W-:Y:S02]  /*9f20*/  FMUL.FTZ R23, R85, R67 ;  /* 0x0000004355177220 */ /* 0x000fe40000410000 */
[----:B------:R-:W-:Y:S01]  /*9f30*/  FFMA.FTZ R103, R143, c[0x0][0x23c], -R92 ;  /* 0x00008f008f677a23 */ /* 0x000fe2000001085c */
[----:B------:R-:W-:Y:S01]  /*9f40*/  MUFU.EX2 R142, R142 ;  /* 0x0000008e008e7308 */ /* 0x000fe20000000800 */
[----:B------:R-:W-:Y:S02]  /*9f50*/  FADD.FTZ R89, R89, R104 ;  /* 0x0000006859597221 */ /* 0x000fe40000010000 */
[----:B------:R-:W-:Y:S01]  /*9f60*/  FADD.FTZ R93, R93, R94 ;  /* 0x0000005e5d5d7221 */ /* 0x000fe20000010000 */
[C---:B------:R-:W-:Y:S03]  /*9f70*/  HMMA.16816.F32.BF16 R20, R80.reuse, R28, R20 ;  /* 0x0000001c5014723c */ /* 0x040fe60000041814 */
[----:B------:R-:W-:Y:S02]  /*9f80*/  FADD.FTZ R90, R90, R93 ;  /* 0x0000005d5a5a7221 */ /* 0x000fe40000010000 */
[----:B------:R-:W-:Y:S01]  /*9f90*/  FADD.FTZ R93, R88, R89 ;  /* 0x00000059585d7221 */ /* 0x000fe20000010000 */
[----:B------:R-:W-:Y:S01]  /*9fa0*/  MUFU.EX2 R103, R103 ;  /* 0x0000006700677308 */ /* 0x000fe20000000800 */
[C---:B------:R-:W-:Y:S01]  /*9fb0*/  FMUL.FTZ R28, R86.reuse, R56 ;  /* 0x00000038561c7220 */ /* 0x040fe20000410000 */
[C---:B------:R-:W-:Y:S04]  /*9fc0*/  HMMA.16816.F32.BF16 R24, R80.reuse, R30, R24 ;  /* 0x0000001e5018723c */ /* 0x040fe80000041818 */
[----:B------:R-:W-:Y:S02]  /*9fd0*/  FMUL.FTZ R29, R86, R57 ;  /* 0x00000039561d7220 */ /* 0x000fe40000410000 */
[--C-:B------:R-:W-:Y:S01]  /*9fe0*/  FFMA.FTZ R86, R137, c[0x0][0x23c], -R92.reuse ;  /* 0x00008f0089567a23 */ /* 0x100fe2000001085c */
[----:B------:R-:W-:Y:S01]  /*9ff0*/  MOV R137, R135 ;  /* 0x0000008700897202 */ /* 0x000fe20000000f00 */
[C---:B------:R-:W-:Y:S01]  /*a000*/  FMUL.FTZ R30, R85.reuse, R58 ;  /* 0x0000003a551e7220 */ /* 0x040fe20000410000 */
[----:B------:R-:W2:Y:S03]  /*a010*/  MUFU.EX2 R65, R65 ;  /* 0x0000004100417308 */ /* 0x000ea60000000800 */
[----:B------:R-:W-:Y:S02]  /*a020*/  FMUL.FTZ R31, R85, R59 ;  /* 0x0000003b551f7220 */ /* 0x000fe40000410000 */
[----:B------:R-:W-:Y:S01]  /*a030*/  LDSM.16.MT88.4 R56, [R110+0x6400] ;  /* 0x006400006e38783b */ /* 0x000fe20000004200 */
[--C-:B------:R-:W-:Y:S01]  /*a040*/  FFMA.FTZ R85, R138, c[0x0][0x23c], -R92.reuse ;  /* 0x00008f008a557a23 */ /* 0x100fe2000001085c */
[----:B------:R-:W-:Y:S01]  /*a050*/  MOV R138, R134 ;  /* 0x00000086008a7202 */ /* 0x000fe20000000f00 */
[----:B------:R-:W-:Y:S02]  /*a060*/  FFMA.FTZ R92, R3, c[0x0][0x23c], -R92 ;  /* 0x00008f00035c7a23 */ /* 0x000fe4000001085c */
[C---:B-1----:R-:W-:Y:S01]  /*a070*/  HMMA.16816.F32.BF16 R28, R80.reuse, R60, R28 ;  /* 0x0000003c501c723c */ /* 0x042fe2000004181c */
[----:B------:R-:W-:Y:S07]  /*a080*/  MUFU.EX2 R106, R106 ;  /* 0x0000006a006a7308 */ /* 0x000fee0000000800 */
[C---:B------:R-:W-:Y:S01]  /*a090*/  HMMA.16816.F32.BF16 R32, R80.reuse, R62, R32 ;  /* 0x0000003e5020723c */ /* 0x040fe20000041820 */
[----:B------:R-:W-:Y:S02]  /*a0a0*/  LDSM.16.MT88.4 R60, [R108+0x6800] ;  /* 0x006800006c3c783b */ /* 0x000fe40000004200 */
[----:B------:R-:W-:Y:S01]  /*a0b0*/  MUFU.EX2 R105, R105 ;  /* 0x0000006900697308 */ /* 0x000fe20000000800 */
[----:B--2---:R-:W-:Y:S04]  /*a0c0*/  FADD.FTZ R101, R65, R90 ;  /* 0x0000005a41657221 */ /* 0x004fe80000010000 */
[C---:B---3--:R-:W-:Y:S05]  /*a0d0*/  HMMA.16816.F32.BF16 R36, R80.reuse, R52, R36 ;  /* 0x000000345024723c */ /* 0x048fea0000041824 */
[----:B------:R-:W-:Y:S03]  /*a0e0*/  MUFU.EX2 R144, R144 ;  /* 0x0000009000907308 */ /* 0x000fe60000000800 */
[C---:B------:R-:W-:Y:S01]  /*a0f0*/  HMMA.16816.F32.BF16 R40, R80.reuse, R54, R40 ;  /* 0x000000365028723c */ /* 0x040fe20000041828 */
[----:B------:R-:W1:Y:S06]  /*a100*/  LDSM.16.MT88.4 R52, [R108+0x8000] ;  /* 0x008000006c34783b */ /* 0x000e6c0000004200 */
[----:B------:R-:W-:Y:S10]  /*a110*/  MUFU.EX2 R102, R102 ;  /* 0x0000006600667308 */ /* 0x000ff40000000800 */
[----:B------:R-:W2:Y:S10]  /*a120*/  MUFU.EX2 R99, R99 ;  /* 0x0000006300637308 */ /* 0x000eb40000000800 */
[----:B------:R-:W-:Y:S10]  /*a130*/  MUFU.EX2 R139, R139 ;  /* 0x0000008b008b7308 */ /* 0x000ff40000000800 */
[----:B------:R-:W-:Y:S01]  /*a140*/  MUFU.EX2 R155, R155 ;  /* 0x0000009b009b7308 */ /* 0x000fe20000000800 */
[C---:B-1----:R-:W-:Y:S09]  /*a150*/  HMMA.16816.F32.BF16 R44, R80.reuse, R52, R44 ;  /* 0x00000034502c723c */ /* 0x042ff2000004182c */
[----:B------:R-:W1:Y:S03]  /*a160*/  MUFU.EX2 R156, R156 ;  /* 0x0000009c009c7308 */ /* 0x000e660000000800 */
[----:B------:R-:W-:Y:S01]  /*a170*/  F2FP.BF16.PACK_AB R52, R98, R65 ;  /* 0x000000416234723e */ /* 0x000fe200000010ff */
[----:B------:R-:W-:Y:S03]  /*a180*/  HMMA.16816.F32.BF16 R48, R80, R54, R48 ;  /* 0x000000365030723c */ /* 0x000fe60000041830 */
[----:B------:R-:W-:Y:S01]  /*a190*/  F2FP.BF16.PACK_AB R53, R95, R96 ;  /* 0x000000605f35723e */ /* 0x000fe200000010ff */
[----:B------:R-:W-:Y:S03]  /*a1a0*/  FADD.FTZ R96, R96, R93 ;  /* 0x0000005d60607221 */ /* 0x000fe60000010000 */
[----:B------:R-:W-:Y:S01]  /*a1b0*/  F2FP.BF16.PACK_AB R54, R100, R97 ;  /* 0x000000616436723e */ /* 0x000fe200000010ff */
[----:B------:R-:W-:Y:S01]  /*a1c0*/  MUFU.EX2 R86, R86 ;  /* 0x0000005600567308 */ /* 0x000fe20000000800 */
[----:B--2---:R-:W-:Y:S03]  /*a1d0*/  F2FP.BF16.PACK_AB R55, R99, R102 ;  /* 0x000000666337723e */ /* 0x004fe600000010ff */
[----:B------:R-:W-:Y:S02]  /*a1e0*/  FADD.FTZ R98, R98, R101 ;  /* 0x0000006562627221 */ /* 0x000fe40000010000 */
[----:B------:R-:W-:Y:S02]  /*a1f0*/  FADD.FTZ R95, R95, R96 ;  /* 0x000000605f5f7221 */ /* 0x000fe40000010000 */
[C---:B------:R-:W-:Y:S02]  /*a200*/  HMMA.16816.F32.BF16 R4, R52.reuse, R56, R4 ;  /* 0x000000383404723c */ /* 0x040fe40000041804 */
[----:B------:R-:W2:Y:S03]  /*a210*/  MUFU.EX2 R85, R85 ;  /* 0x0000005500557308 */ /* 0x000ea60000000800 */
[----:B------:R-:W-:Y:S01]  /*a220*/  FADD.FTZ R102, R102, R95 ;  /* 0x0000005f66667221 */ /* 0x000fe20000010000 */
[----:B-1----:R-:W-:Y:S02]  /*a230*/  F2FP.BF16.PACK_AB R88, R156, R155 ;  /* 0x0000009b9c58723e */ /* 0x002fe400000010ff */
[C---:B------:R-:W-:Y:S01]  /*a240*/  HMMA.16816.F32.BF16 R8, R52.reuse, R58, R8 ;  /* 0x0000003a3408723c */ /* 0x040fe20000041808 */
[----:B------:R-:W1:Y:S03]  /*a250*/  LDSM.16.MT88.4 R56, [R108+0x6400] ;  /* 0x006400006c38783b */ /* 0x000e660000004200 */
[----:B------:R-:W-:Y:S01]  /*a260*/  MUFU.EX2 R157, R157 ;  /* 0x0000009d009d7308 */ /* 0x000fe20000000800 */
[----:B------:R-:W-:Y:S09]  /*a270*/  FADD.FTZ R99, R99, R102 ;  /* 0x0000006663637221 */ /* 0x000ff20000010000 */
[----:B------:R-:W3:Y:S01]  /*a280*/  MUFU.EX2 R158, R158 ;  /* 0x0000009e009e7308 */ /* 0x000ee20000000800 */
[----:B--2---:R-:W-:Y:S09]  /*a290*/  F2FP.BF16.PACK_AB R89, R85, R86 ;  /* 0x000000565559723e */ /* 0x004ff200000010ff */
[----:B------:R-:W-:Y:S10]  /*a2a0*/  MUFU.EX2 R3, R84 ;  /* 0x0000005400037308 */ /* 0x000ff40000000800 */
[----:B------:R-:W2:Y:S01]  /*a2b0*/  MUFU.EX2 R92, R92 ;  /* 0x0000005c005c7308 */ /* 0x000ea20000000800 */
[----:B---3--:R-:W-:Y:S01]  /*a2c0*/  F2FP.BF16.PACK_AB R90, R158, R157 ;  /* 0x0000009d9e5a723e */ /* 0x008fe200000010ff */
[C---:B-1----:R-:W-:Y:S08]  /*a2d0*/  HMMA.16816.F32.BF16 R12, R52.reuse, R56, R12 ;  /* 0x00000038340c723c */ /* 0x042ff0000004180c */
[C---:B------:R-:W-:Y:S01]  /*a2e0*/  HMMA.16816.F32.BF16 R16, R52.reuse, R58, R16 ;  /* 0x0000003a3410723c */ /* 0x040fe20000041810 */
[----:B------:R-:W1:Y:S03]  /*a2f0*/  LDSM.16.MT88.4 R56, [R110+0x7400] ;  /* 0x007400006e38783b */ /* 0x000e660000004200 */
[----:B--2---:R-:W-:Y:S04]  /*a300*/  F2FP.BF16.PACK_AB R91, R92, R3 ;  /* 0x000000035c5b723e */ /* 0x004fe800000010ff */
        /* <DEDUP_REMOVED lines=14> */
[----:B------:R-:W-:Y:S01]  /*a3f0*/  F2FP.BF16.PACK_AB R54, R105, R106 ;  /* 0x0000006a6936723e */ /* 0x000fe200000010ff */
[----:B------:R-:W-:Y:S01]  /*a400*/  FADD.FTZ R142, R142, R99 ;  /* 0x000000638e8e7221 */ /* 0x000fe20000010000 */
[----:B------:R-:W-:Y:S03]  /*a410*/  F2FP.BF16.PACK_AB R55, R139, R144 ;  /* 0x000000908b37723e */ /* 0x000fe600000010ff */
[----:B------:R-:W-:Y:S04]  /*a420*/  FADD.FTZ R103, R103, R142 ;  /* 0x0000008e67677221 */ /* 0x000fe80000010000 */
[----:B------:R-:W-:Y:S04]  /*a430*/  FADD.FTZ R144, R144, R103 ;  /* 0x0000006790907221 */ /* 0x000fe80000010000 */
[----:B------:R-:W-:Y:S04]  /*a440*/  FADD.FTZ R139, R139, R144 ;  /* 0x000000908b8b7221 */ /* 0x000fe80000010000 */
[----:B------:R-:W-:Y:S04]  /*a450*/  FADD.FTZ R86, R86, R139 ;  /* 0x0000008b56567221 */ /* 0x000fe80000010000 */
[----:B------:R-:W-:Y:S01]  /*a460*/  FADD.FTZ R86, R85, R86 ;  /* 0x0000005655567221 */ /* 0x000fe20000010000 */
[----:B------:R-:W-:Y:S03]  /*a470*/  MOV R85, R0 ;  /* 0x0000000000557202 */ /* 0x000fe60000000f00 */
[----:B------:R-:W-:Y:S01]  /*a480*/  FADD.FTZ R3, R3, R86 ;  /* 0x0000005603037221 */ /* 0x000fe20000010000 */
[C---:B-1----:R-:W-:Y:S03]  /*a490*/  HMMA.16816.F32.BF16 R4, R52.reuse, R56, R4 ;  /* 0x000000383404723c */ /* 0x042fe60000041804 */
[----:B------:R-:W-:Y:S05]  /*a4a0*/  FADD.FTZ R136, R92, R3 ;  /* 0x000000035c887221 */ /* 0x000fea0000010000 */
        /* <DEDUP_REMOVED lines=12> */
[C---:B------:R-:W-:Y:S08]  /*a570*/  HMMA.16816.F32.BF16 R40, R52.reuse, R58, R40 ;  /* 0x0000003a3428723c */ /* 0x040ff00000041828 */
[C---:B--2---:R-:W-:Y:S08]  /*a580*/  HMMA.16816.F32.BF16 R44, R52.reuse, R60, R44 ;  /* 0x0000003c342c723c */ /* 0x044ff0000004182c */
[----:B------:R-:W-:Y:S01]  /*a590*/  HMMA.16816.F32.BF16 R48, R52, R62, R48 ;  /* 0x0000003e3430723c */ /* 0x000fe20000041830 */
[----:B------:R-:W1:Y:S07]  /*a5a0*/  LDSM.16.MT88.4 R60, [R110+0x7c00] ;  /* 0x007c00006e3c783b */ /* 0x000e6e0000004200 */
[C---:B------:R-:W-:Y:S01]  /*a5b0*/  HMMA.16816.F32.BF16 R80, R88.reuse, R76, R4 ;  /* 0x0000004c5850723c */ /* 0x040fe20000041804 */
[----:B------:R-:W2:Y:S07]  /*a5c0*/  LDSM.16.MT88.4 R52, [R108+0x7c00] ;  /* 0x007c00006c34783b */ /* 0x000eae0000004200 */
[C---:B------:R-:W-:Y:S01]  /*a5d0*/  HMMA.16816.F32.BF16 R76, R88.reuse, R78, R8 ;  /* 0x0000004e584c723c */ /* 0x040fe20000041808 */
[----:B------:R-:W3:Y:S07]  /*a5e0*/  LDSM.16.MT88.4 R4, [R110+0x8c00] ;  /* 0x008c00006e04783b */ /* 0x000eee0000004200 */
[C---:B------:R-:W-:Y:S01]  /*a5f0*/  HMMA.16816.F32.BF16 R72, R88.reuse, R68, R12 ;  /* 0x000000445848723c */ /* 0x040fe2000004180c */
[----:B------:R-:W4:Y:S06]  /*a600*/  LDSM.16.MT88.4 R8, [R108+0x8c00] ;  /* 0x008c00006c08783b */ /* 0x000f2c0000004200 */
[----:B------:R-:W-:Y:S01]  /*a610*/  FADD.FTZ R13, R97, R98 ;  /* 0x00000062610d7221 */ /* 0x000fe20000010000 */
[C---:B------:R-:W-:Y:S04]  /*a620*/  HMMA.16816.F32.BF16 R68, R88.reuse, R70, R16 ;  /* 0x000000465844723c */ /* 0x040fe80000041810 */
[----:B------:R-:W-:Y:S04]  /*a630*/  FADD.FTZ R13, R100, R13 ;  /* 0x0000000d640d7221 */ /* 0x000fe80000010000 */
[----:B------:R-:W-:Y:S01]  /*a640*/  FADD.FTZ R140, R140, R13 ;  /* 0x0000000d8c8c7221 */ /* 0x000fe20000010000 */
[C---:B-1----:R-:W-:Y:S03]  /*a650*/  HMMA.16816.F32.BF16 R64, R88.reuse, R60, R20 ;  /* 0x0000003c5840723c */ /* 0x042fe60000041814 */
[----:B------:R-:W-:Y:S05]  /*a660*/  FADD.FTZ R107, R107, R140 ;  /* 0x0000008c6b6b7221 */ /* 0x000fea0000010000 */
[C---:B------:R-:W-:Y:S08]  /*a670*/  HMMA.16816.F32.BF16 R60, R88.reuse, R62, R24 ;  /* 0x0000003e583c723c */ /* 0x040ff00000041818 */
[C---:B--2---:R-:W-:Y:S08]  /*a680*/  HMMA.16816.F32.BF16 R56, R88.reuse, R52, R28 ;  /* 0x000000345838723c */ /* 0x044ff0000004181c */
[C---:B------:R-:W-:Y:S08]  /*a690*/  HMMA.16816.F32.BF16 R52, R88.reuse, R54, R32 ;  /* 0x000000365834723c */ /* 0x040ff00000041820 */
[C---:B---3--:R-:W-:Y:S07]  /*a6a0*/  HMMA.16816.F32.BF16 R36, R88.reuse, R4, R36 ;  /* 0x000000045824723c */ /* 0x048fee0000041824 */
[----:B------:R-:W-:Y:S01]  /*a6b0*/  FADD.FTZ R4, R106, R107 ;  /* 0x0000006b6a047221 */ /* 0x000fe20000010000 */
[C---:B------:R-:W-:Y:S04]  /*a6c0*/  HMMA.16816.F32.BF16 R40, R88.reuse, R6, R40 ;  /* 0x000000065828723c */ /* 0x040fe80000041828 */
[----:B------:R-:W-:Y:S04]  /*a6d0*/  FADD.FTZ R4, R105, R4 ;  /* 0x0000000469047221 */ /* 0x000fe80000010000 */
[C---:B----4-:R-:W-:Y:S04]  /*a6e0*/  HMMA.16816.F32.BF16 R44, R88.reuse, R8, R44 ;  /* 0x00000008582c723c */ /* 0x050fe8000004182c */
[----:B------:R-:W-:Y:S04]  /*a6f0*/  FADD.FTZ R155, R155, R4 ;  /* 0x000000049b9b7221 */ /* 0x000fe80000010000 */
[----:B------:R-:W-:Y:S04]  /*a700*/  HMMA.16816.F32.BF16 R48, R88, R10, R48 ;  /* 0x0000000a5830723c */ /* 0x000fe80000041830 */
[----:B------:R-:W-:Y:S04]  /*a710*/  FADD.FTZ R156, R156, R155 ;  /* 0x0000009b9c9c7221 */ /* 0x000fe80000010000 */
[----:B------:R-:W-:Y:S04]  /*a720*/  FADD.FTZ R133, R157, R156 ;  /* 0x0000009c9d857221 */ /* 0x000fe80000010000 */
[----:B------:R-:W-:Y:S01]  /*a730*/  FADD.FTZ R133, R158, R133 ;  /* 0x000000859e857221 */ /* 0x000fe20000010000 */
[----:B------:R-:W-:-:S05]  /*a740*/  @P0 BRA `(.L_x_4276) ;  /* 0xffffd6c000000947 */ /* 0x000fca000383ffff */
.L_x_4272:
        /* <DEDUP_REMOVED lines=154> */
[----:B-1----:R-:W-:-:S03]  /*b0f0*/  @P1 IMAD.WIDE.U32 R38, R118, c[0x0][0x1e8], RZ ;  /* 0x00007a0076261a25 */ /* 0x002fc600078e00ff */
[----:B------:R-:W-:Y:S06]  /*b100*/  BAR.SYNC.DEFER_BLOCKING 0x0 ;  /* 0x0000000000007b1d */ /* 0x000fec0000010000 */
[----:B------:R-:W1:Y:S04]  /*b110*/  S2R R7, SR_CTAID.Y ;  /* 0x0000000000077919 */ /* 0x000e680000002600 */
[----:B------:R-:W3:Y:S01]  /*b120*/  S2R R10, SR_CTAID.Z ;  /* 0x00000000000a7919 */ /* 0x000ee20000002700 */
[----:B--2---:R-:W-:-:S02]  /*b130*/  @P1 IMAD R37, R118, c[0x0][0x1ec], R39 ;  /* 0x00007b0076251a24 */ /* 0x004fc400078e0227 */
[----:B----4-:R-:W-:Y:S01]  /*b140*/  @P3 FMUL.FTZ R39, R4, 0.69314718246459960938 ;  /* 0x3f31721804273820 */ /* 0x010fe20000410000 */
[----:B------:R2:W4:Y:S04]  /*b150*/  LDS.128 R28, [R121] ;  /* 0x00000000791c7984 */ /* 0x0005280000000c00 */
[----:B------:R2:W2:Y:S01]  /*b160*/  LDS.128 R24, [R121+0x800] ;  /* 0x0008000079187984 */ /* 0x0004a20000000c00 */
[C---:B-1----:R-:W-:Y:S01]  /*b170*/  @!P1 IMAD.WIDE.U32 R40, R7.reuse, c[0x0][0x1e0], RZ ;  /* 0x0000780007289a25 */ /* 0x042fe200078e00ff */
        /* <DEDUP_REMOVED lines=35> */
.L_x_4278:
[----:B------:R-:W-:Y:S05]  /*b3b0*/  BSYNC B0 ;  /* 0x0000000000007941 */ /* 0x000fea0003800000 */
.L_x_4277:
        /* <DEDUP_REMOVED lines=36> */
.L_x_4280:
[----:B------:R-:W-:Y:S05]  /*b600*/  BSYNC B0 ;  /* 0x0000000000007941 */ /* 0x000fea0003800000 */
.L_x_4279:
        /* <DEDUP_REMOVED lines=18> */
[----:B--2---:R1:W-:Y:S10]  /*b730*/  @!P1 STG.E.128 [R4.64], R24 ;  /* 0x0000001804009986 */ /* 0x0043f4000c101d08 */
[----:B------:R-:W-:Y:S05]  /*b740*/  @P0 EXIT ;  /* 0x000000000000094d */ /* 0x000fea0003800000 */
[----:B------:R-:W-:Y:S01]  /*b750*/  STG.E.128 [R4.64+0x80], R32 ;  /* 0x0000802004007986 */ /* 0x000fe2000c101d08 */
[----:B------:R-:W-:Y:S05]  /*b760*/  EXIT ;  /* 0x000000000000794d */ /* 0x000fea0003800000 */
.L_x_4281:
        /* <DEDUP_REMOVED lines=9> */
.L_x_6361:


//--------------------- .text._ZN5flash24flash_fwd_splitkv_kernelI23Flash_fwd_kernel_traitsILi96ELi64ELi64ELi4ELb0ELb0EN7cutlass10bfloat16_tE19Flash_kernel_traitsILi96ELi64ELi64ELi4ES3_EELb1ELb0ELb0ELb0ELb0ELb0ELb0ELb1EEEvNS_16Flash_fwd_paramsE --------------------------
	.section	.text._ZN5flash24flash_fwd_splitkv_kernelI23Flash_fwd_kernel_traitsILi96ELi64ELi64ELi4ELb0ELb0EN7cutlass10bfloat16_tE19Flash_kernel_traitsILi96ELi64ELi64ELi4ES3_EELb1ELb0ELb0ELb0ELb0ELb0ELb0ELb1EEEvNS_16Flash_fwd_paramsE,"ax",@progbits
	.sectioninfo	@"SHI_REGISTERS=160"
	.align	128
        .global         _ZN5flash24flash_fwd_splitkv_kernelI23Flash_fwd_kernel_traitsILi96ELi64ELi64ELi4ELb0ELb0EN7cutlass10bfloat16_tE19Flash_kernel_traitsILi96ELi64ELi64ELi4ES3_EELb1ELb0ELb0ELb0ELb0ELb0ELb0ELb1EEEvNS_16Flash_fwd_paramsE
        .type           _ZN5flash24flash_fwd_splitkv_kernelI23Flash_fwd_kernel_traitsILi96ELi64ELi64ELi4ELb0ELb0EN7cutlass10bfloat16_tE19Flash_kernel_traitsILi96ELi64ELi64ELi4ES3_EELb1ELb0ELb0ELb0ELb0ELb0ELb0ELb1EEEvNS_16Flash_fwd_paramsE,@function
        .size           _ZN5flash24flash_fwd_splitkv_kernelI23Flash_fwd_kernel_traitsILi96ELi64ELi64ELi4ELb0ELb0EN7cutlass10bfloat16_tE19Flash_kernel_traitsILi96ELi64ELi64ELi4ES3_EELb1ELb0ELb0ELb0ELb0ELb0ELb0ELb1EEEvNS_16Flash_fwd_paramsE,(.L_x_6362 - _ZN5flash24flash_fwd_splitkv_kernelI23Flash_fwd_kernel_traitsILi96ELi64ELi64ELi4ELb0ELb0EN7cutlass10bfloat16_tE19Flash_kernel_traitsILi96ELi64ELi64ELi4ES3_EELb1ELb0ELb0ELb0ELb0ELb0ELb0ELb1EEEvNS_16Flash_fwd_paramsE)
        .other          _ZN5flash24flash_fwd_splitkv_kernelI23Flash_fwd_kernel_traitsILi96ELi64ELi64ELi4ELb0ELb0EN7cutlass10bfloat16_tE19Flash_kernel_traitsILi96ELi64ELi64ELi4ES3_EELb1ELb0ELb0ELb0ELb0ELb0ELb0ELb1EEEvNS_16Flash_fwd_paramsE,@"STO_CUDA_ENTRY STV_DEFAULT"
_ZN5flash24flash_fwd_splitkv_kernelI23Flash_fwd_kernel_traitsILi96ELi64ELi64ELi4ELb0ELb0EN7cutlass10bfloat16_tE19Flash_kernel_traitsILi96ELi64ELi64ELi4ES3_EELb1ELb0ELb0ELb0ELb0ELb0ELb0ELb1EEEvNS_16Flash_fwd_paramsE:
.text._ZN5flash24flash_fwd_splitkv_kernelI23Flash_fwd_kernel_traitsILi96ELi64ELi64ELi4ELb0ELb0EN7cutlass10bfloat16_tE19Flash_kernel_traitsILi96ELi64ELi64ELi4ES3_EELb1ELb0ELb0ELb0ELb0ELb0ELb0ELb1EEEvNS_16Flash_fwd_paramsE:
        /* <DEDUP_REMOVED lines=14> */
[----:B------:R1:W2:Y:S01]  /*00e0*/  @P1 LDG.E R127, [R6.64] ;  /* 0x00000006067f1981 */ /* 0x0002a2000c1e1900 */
[CC--:B------:R-:W-:Y:S01]  /*00f0*/  IMAD.WIDE R116, R4.reuse, R3.reuse, c[0x0][0x250] ;  /* 0x0000940004747625 */ /* 0x0c0fe200078e0203 */
[----:B------:R-:W-:Y:S02]  /*0100*/  ISETP.EQ.OR.EX P0, PT, RZ, c[0x0][0x24c], !P2, P0 ;  /* 0x00009300ff007a0c */ /* 0x000fe40005702700 */
[----:B------:R1:W2:Y:S04]  /*0110*/  @P1 LDG.E R126, [R6.64+0x4] ;  /* 0x00000406067e1981 */ /* 0x0002a8000c1e1900 */
[----:B------:R3:W5:Y:S01]  /*0120*/  @P5 LDG.E R0, [R116.64] ;  /* 0x0000000674005981 */ /* 0x000762000c1e1900 */
[----:B------:R-:W-:Y:S02]  /*0130*/  IMAD.MOV.U32 R19, RZ, RZ, -0x1 ;  /* 0xffffffffff137424 */ /* 0x000fe400078e00ff */
[----:B------:R-:W-:Y:S01]  /*0140*/  IMAD.WIDE R8, R4, R3, c[0x0][0x248] ;  /* 0x0000920004087625 */ /* 0x000fe200078e0203 */
[----:B------:R-:W4:Y:S04]  /*0150*/  S2R R25, SR_CTAID.X ;  /* 0x0000000000197919 */ /* 0x000f280000002500 */
[----:B------:R3:W5:Y:S01]  /*0160*/  @!P0 LDG.E R19, [R8.64] ;  /* 0x0000000608138981 */ /* 0x000762000c1e1900 */
[----:B------:R-:W-:-:S03]  /*0170*/  ISETP.NE.U32.AND P0, PT, RZ, c[0x0][0x248], PT ;  /* 0x00009200ff007a0c */ /* 0x000fc60003f05070 */
[----:B------:R-:W2:Y:S01]  /*0180*/  S2R R114, SR_CTAID.Z ;  /* 0x0000000000727919 */ /* 0x000ea20000002700 */
[----:B------:R-:W-:Y:S02]  /*0190*/  ISETP.NE.AND.EX P0, PT, RZ, c[0x0][0x24c], PT, P0 ;  /* 0x00009300ff007a0c */ /* 0x000fe40003f05300 */
[----:B------:R-:W-:-:S04]  /*01a0*/  MOV R11, R4 ;  /* 0x00000004000b7202 */ /* 0x000fc80000000f00 */
[--C-:B------:R-:W-:Y:S01]  /*01b0*/  SHF.R.S32.HI R2, RZ, 0x1f, R11.reuse ;  /* 0x0000001fff027819 */ /* 0x100fe2000001140b */
[----:B-1----:R-:W-:Y:S02]  /*01c0*/  IMAD.MOV.U32 R7, RZ, RZ, R11 ;  /* 0x000000ffff077224 */ /* 0x002fe400078e000b */
[----:B--2---:R-:W-:Y:S01]  /*01d0*/  @P1 IMAD.IADD R126, R126, 0x1, -R127 ;  /* 0x000000017e7e1824 */ /* 0x004fe200078e0a7f */
[----:B------:R-:W-:-:S03]  /*01e0*/  @!P1 MOV R126, c[0x0][0x214] ;  /* 0x00008500007e9a02 */ /* 0x000fc60000000f00 */
[----:B------:R-:W-:Y:S05]  /*01f0*/  @!P0 BRA `(.L_x_4282) ;  /* 0x0000004000008947 */ /* 0x000fea0003800000 */
[----:B---34-:R-:W2:Y:S02]  /*0200*/  @P2 LDG.E R6, [R8.64+0x4] ;  /* 0x0000040608062981 */ /* 0x018ea4000c1e1900 */
[----:B--2--5:R-:W-:-:S06]  /*0210*/  @P2 IADD3 R5, R6, -R19, RZ ;  /* 0x8000001306052210 */ /* 0x024fcc0007ffe0ff */
[----:B------:R1:W5:Y:S01]  /*0220*/  @!P2 LDG.E R5, [R8.64] ;  /* 0x000000060805a981 */ /* 0x000362000c1e1900 */
[----:B------:R-:W-:Y:S05]  /*0230*/  BRA `(.L_x_4283) ;  /* 0x0000001000007947 */ /* 0x000fea0003800000 */
.L_x_4282:
[----:B---34-:R-:W-:Y:S02]  /*0240*/  MOV R5, c[0x0][0x218] ;  /* 0x0000860000057a02 */ /* 0x018fe40000000f00 */
.L_x_4283:
        /* <DEDUP_REMOVED lines=37> */
[----:B------:R-:W-:Y:S02]  /*04a0*/  LOP3.LUT R3, R0, 0xfffffffc, RZ, 0xc0, !PT ;  /* 0xfffffffc00037812 */ /* 0x000fe400078ec0ff */
[----:B------:R-:W-:Y:S01]  /*04b0*/  SHF.R.S32.HI R9, RZ, 0x2, R0 ;  /* 0x00000002ff097819 */ /* 0x000fe20000011400 */
[----:B------:R-:W-:-:S02]  /*04c0*/  IMAD R0, R11, c[0x0][0x1c0], R114 ;  /* 0x000070000b007a24 */ /* 0x000fc400078e0272 */
[----:B------:R-:W-:Y:S01]  /*04d0*/  IMAD.IADD R62, R62, 0x1, -R3 ;  /* 0x000000013e3e7824 */ /* 0x000fe200078e0a03 */
[----:B------:R-:W-:Y:S01]  /*04e0*/  SHF.R.S32.HI R3, RZ, 0x1f, R71 ;  /* 0x0000001fff037819 */ /* 0x000fe20000011447 */
[----:B------:R-:W-:Y:S02]  /*04f0*/  @!P0 IMAD R2, R2, c[0x0][0x1e0], RZ ;  /* 0x0000780002028a24 */ /* 0x000fe400078e02ff */
[----:B------:R-:W-:Y:S02]  /*0500*/  IMAD.SHL.U32 R4, R62, 0x8, RZ ;  /* 0x000000083e047824 */ /* 0x000fe400078e00ff */
[----:B------:R-:W-:-:S03]  /*0510*/  @!P0 IMAD.WIDE.U32 R12, R11, c[0x0][0x1e0], RZ ;  /* 0x000078000b0c8a25 */ /* 0x000fc600078e00ff */
[----:B------:R-:W-:Y:S01]  /*0520*/  SHF.R.S32.HI R5, RZ, 0x1f, R4 ;  /* 0x0000001fff057819 */ /* 0x000fe20000011404 */
[----:B------:R-:W-:Y:S01]  /*0530*/  @P0 IMAD.WIDE.U32 R6, R127, c[0x0][0x1e8], RZ ;  /* 0x00007a007f060a25 */ /* 0x000fe200078e00ff */
[----:B------:R-:W-:-:S03]  /*0540*/  @!P0 MOV R6, R12 ;  /* 0x0000000c00068202 */ /* 0x000fc60000000f00 */
[----:B------:R-:W-:Y:S02]  /*0550*/  @!P0 IMAD R2, R11, c[0x0][0x1e4], R2 ;  /* 0x000079000b028a24 */ /* 0x000fe400078e0202 */
[----:B------:R-:W-:Y:S02]  /*0560*/  IMAD R8, R3, c[0x0][0x1e8], RZ ;  /* 0x00007a0003087a24 */ /* 0x000fe400078e02ff */
[----:B------:R-:W-:-:S04]  /*0570*/  IMAD.WIDE.U32 R14, R71, c[0x0][0x1e8], R4 ;  /* 0x00007a00470e7a25 */ /* 0x000fc800078e0004 */
[----:B------:R-:W-:Y:S02]  /*0580*/  @P0 IMAD R127, R127, c[0x0][0x1ec], R7 ;  /* 0x00007b007f7f0a24 */ /* 0x000fe400078e0207 */
[----:B------:R-:W-:Y:S01]  /*0590*/  @!P0 IMAD.IADD R127, R13, 0x1, R2 ;  /* 0x000000010d7f8824 */ /* 0x000fe200078e0202 */
[----:B------:R-:W-:Y:S01]  /*05a0*/  IADD3 R6, P0, R6, R14, RZ ;  /* 0x0000000e06067210 */ /* 0x000fe20007f1e0ff */
[----:B------:R-:W-:Y:S01]  /*05b0*/  IMAD R8, R71, c[0x0][0x1ec], R8 ;  /* 0x00007b0047087a24 */ /* 0x000fe200078e0208 */
[----:B------:R-:W-:Y:S01]  /*05c0*/  SHF.R.S32.HI R2, RZ, 0x1f, R114 ;  /* 0x0000001fff027819 */ /* 0x000fe20000011472 */
[----:B------:R-:W-:-:S03]  /*05d0*/  IMAD R0, R0, c[0x0][0x214], R71 ;  /* 0x0000850000007a24 */ /* 0x000fc600078e0247 */
[----:B------:R-:W-:Y:S01]  /*05e0*/  IADD3.X R7, R127, R15, R8, P0, !PT ;  /* 0x0000000f7f077210 */ /* 0x000fe200007fe408 */
[----:B------:R-:W-:Y:S01]  /*05f0*/  IMAD R3, R2, c[0x0][0x1f0], RZ ;  /* 0x00007c0002037a24 */ /* 0x000fe200078e02ff */
[----:B------:R-:W-:Y:S02]  /*0600*/  ISETP.GE.AND P0, PT, R9, R126, PT ;  /* 0x0000007e0900720c */ /* 0x000fe40003f06270 */
[----:B------:R-:W-:Y:S01]  /*0610*/  IADD3 R2, R4, 0x40, RZ ;  /* 0x0000004004027810 */ /* 0x000fe20007ffe0ff */
[C---:B------:R-:W-:Y:S02]  /*0620*/  IMAD R3, R114.reuse, c[0x0][0x1f4], R3 ;  /* 0x00007d0072037a24 */ /* 0x040fe400078e0203 */
[----:B------:R-:W-:Y:S01]  /*0630*/  IMAD.WIDE.U32 R114, R114, c[0x0][0x1f0], R6 ;  /* 0x00007c0072727a25 */ /* 0x000fe200078e0006 */
[----:B------:R-:W-:Y:S02]  /*0640*/  SHF.R.S32.HI R7, RZ, 0x1f, R9 ;  /* 0x0000001fff077819 */ /* 0x000fe40000011409 */
[----:B------:R-:W-:-:S02]  /*0650*/  IADD3 R6, R4, 0x20, RZ ;  /* 0x0000002004067810 */ /* 0x000fc40007ffe0ff */
[----:B------:R-:W-:-:S03]  /*0660*/  IADD3 R13, R115, R3, RZ ;  /* 0x00000003730d7210 */ /* 0x000fc60007ffe0ff */
        /* <DEDUP_REMOVED lines=14> */
.L_x_4286:
[----:B------:R-:W-:Y:S05]  /*0750*/  BSYNC B0 ;  /* 0x0000000000007941 */ /* 0x000fea0003800000 */
.L_x_4285:
        /* <DEDUP_REMOVED lines=19> */
.L_x_4288:
[----:B------:R-:W-:Y:S05]  /*0890*/  BSYNC B0 ;  /* 0x0000000000007941 */ /* 0x000fea0003800000 */
.L_x_4287:
[----:B------:R-:W-:-:S04]  /*08a0*/  ISETP.NE.AND P2, PT, R62, RZ, PT ;  /* 0x000000ff3e00720c */ /* 0x000fc80003f45270 */
        /* <DEDUP_REMOVED lines=12> */
.L_x_4284:
[----:B-1----:R-:W-:Y:S02]  /*0970*/  ISETP.NE.U32.AND P1, PT, RZ, c[0x0][0x2c0], PT ;  /* 0x0000b000ff007a0c */ /* 0x002fe40003f25070 */
[----:B------:R-:W-:Y:S02]  /*0980*/  ISETP.NE.U32.AND P0, PT, RZ, c[0x0][0x2b8], PT ;  /* 0x0000ae00ff007a0c */ /* 0x000fe40003f05070 */
[----:B------:R-:W-:Y:S02]  /*0990*/  ISETP.NE.AND.EX P1, PT, RZ, c[0x0][0x2c4], PT, P1 ;  /* 0x0000b100ff007a0c */ /* 0x000fe40003f25310 */
[----:B------:R-:W-:-:S11]  /*09a0*/  ISETP.NE.AND.EX P0, PT, RZ, c[0x0][0x2bc], PT, P0 ;  /* 0x0000af00ff007a0c */ /* 0x000fd60003f05300 */
[----:B------:R-:W-:Y:S02]  /*09b0*/  @P1 IMAD R6, R2, c[0x0][0x2c8], RZ ;  /* 0x0000b20002061a24 */ /* 0x000fe400078e02ff */
[----:B------:R-:W-:-:S04]  /*09c0*/  @P0 IMAD.WIDE R8, R4, R3, c[0x0][0x2b8] ;  /* 0x0000ae0004080625 */ /* 0x000fc800078e0203 */
[C---:B------:R-:W-:Y:S01]  /*09d0*/  @P1 IMAD.WIDE.U32 R4, R7.reuse, c[0x0][0x2c8], RZ ;  /* 0x0000b20007041a25 */ /* 0x040fe200078e00ff */
[----:B------:R-:W-:Y:S01]  /*09e0*/  CS2R R128, SRZ ;  /* 0x0000000000807805 */ /* 0x000fe2000001ff00 */
[----:B------:R1:W5:Y:S01]  /*09f0*/  @P0 LDG.E R11, [R8.64] ;  /* 0x00000006080b0981 */ /* 0x000362000c1e1900 */
[----:B------:R-:W-:Y:S01]  /*0a00*/  PLOP3.LUT P3, PT, PT, PT, PT, 0x8, 0x0 ;  /* 0x000000000000781c */ /* 0x000fe20003f6e170 */
        /* <DEDUP_REMOVED lines=39> */
[----:B-----5:R-:W1:Y:S02]  /*0c80*/  F2I.FTZ.U32.TRUNC.NTZ R11, R10 ;  /* 0x0000000a000b7305 */ /* 0x020e64000021f000 */
[----:B-1----:R-:W-:Y:S01]  /*0c90*/  IMAD.MOV R6, RZ, RZ, -R11 ;  /* 0x000000ffff067224 */ /* 0x002fe200078e0a0b */
        /* <DEDUP_REMOVED lines=8> */
[----:B------:R-:W-:-:S13]  /*0d20*/  ISETP.GT.U32.AND P0, PT, R4, R9, PT ;  /* 0x000000090400720c */ /* 0x000fda0003f04070 */
[-C--:B------:R-:W-:Y:S02]  /*0d30*/  @!P0 IADD3 R9, R9, -R4.reuse, RZ ;  /* 0x8000000409098210 */ /* 0x080fe40007ffe0ff */
[----:B------:R-:W-:Y:S02]  /*0d40*/  @!P0 IADD3 R8, R8, 0x1, RZ ;  /* 0x0000000108088810 */ /* 0x000fe40007ffe0ff */
[----:B------:R-:W-:Y:S01]  /*0d50*/  ISETP.GE.U32.AND P1, PT, R9, R4, PT ;  /* 0x000000040900720c */ /* 0x000fe20003f26070 */
[----:B------:R-:W-:Y:S01]  /*0d60*/  IMAD.MOV R4, RZ, RZ, -R5 ;  /* 0x000000ffff047224 */ /* 0x000fe200078e0a05 */
[----:B------:R-:W-:-:S03]  /*0d70*/  ISETP.GE.AND P0, PT, R6, RZ, PT ;  /* 0x000000ff0600720c */ /* 0x000fc60003f06270 */
[----:B------:R-:W-:-:S05]  /*0d80*/  IMAD R9, R4, c[0x0][0x2d0], R3 ;  /* 0x0000b40004097a24 */ /* 0x000fca00078e0203 */
[----:B------:R-:W-:-:S03]  /*0d90*/  SHF.R.S32.HI R5, RZ, 0x1f, R9 ;  /* 0x0000001fff057819 */ /* 0x000fc60000011409 */
[----:B------:R-:W-:Y:S02]  /*0da0*/  @P1 IADD3 R8, R8, 0x1, RZ ;  /* 0x0000000108081810 */ /* 0x000fe40007ffe0ff */
[----:B------:R-:W-:Y:S01]  /*0db0*/  ISETP.NE.AND P1, PT, RZ, c[0x0][0x1c8], PT ;  /* 0x00007200ff007a0c */ /* 0x000fe20003f25270 */
[----:B------:R-:W-:Y:S01]  /*0dc0*/  IMAD R4, R5, c[0x0][0x198], RZ ;  /* 0x0000660005047a24 */ /* 0x000fe200078e02ff */
[----:B------:R-:W-:-:S03]  /*0dd0*/  @!P0 IADD3 R8, -R8, RZ, RZ ;  /* 0x000000ff08088210 */ /* 0x000fc60007ffe1ff */
        /* <DEDUP_REMOVED lines=10> */
[----:B------:R-:W-:Y:S01]  /*0e80*/  IMAD R19, R0, c[0x0][0x18c], R19 ;  /* 0x0000630000137a24 */ /* 0x000fe200078e0213 */
[----:B------:R-:W-:Y:S01]  /*0e90*/  MOV R18, R14 ;  /* 0x0000000e00127202 */ /* 0x000fe20000000f00 */
[----:B------:R-:W-:-:S04]  /*0ea0*/  IMAD.WIDE.U32 R10, R9, c[0x0][0x198], R12 ;  /* 0x00006600090a7a25 */ /* 0x000fc800078e000c */
[----:B------:R-:W-:Y:S01]  /*0eb0*/  IMAD.MOV.U32 R12, RZ, RZ, R10 ;  /* 0x000000ffff0c7224 */ /* 0x000fe200078e000a */
[----:B------:R-:W-:Y:S01]  /*0ec0*/  IADD3 R13, R11, R4, RZ ;  /* 0x000000040b0d7210 */ /* 0x000fe20007ffe0ff */
[----:B------:R-:W-:Y:S02]  /*0ed0*/  IMAD R11, R6, c[0x0][0x1b0], RZ ;  /* 0x00006c00060b7a24 */ /* 0x000fe400078e02ff */
[----:B------:R-:W-:Y:S02]  /*0ee0*/  IMAD.IADD R19, R15, 0x1, R19 ;  /* 0x000000010f137824 */ /* 0x000fe400078e0213 */
[C---:B------:R-:W-:Y:S02]  /*0ef0*/  IMAD R11, R8.reuse, c[0x0][0x1b4], R11 ;  /* 0x00006d00080b7a24 */ /* 0x040fe400078e020b */
[----:B------:R-:W-:-:S05]  /*0f00*/  IMAD.WIDE.U32 R110, R8, c[0x0][0x1b0], R12 ;  /* 0x00006c00086e7a25 */ /* 0x000fca00078e000c */
[----:B------:R-:W-:Y:S01]  /*0f10*/  IADD3 R13, R111, R11, RZ ;  /* 0x0000000b6f0d7210 */ /* 0x000fe20007ffe0ff */
[----:B------:R-:W-:Y:S05]  /*0f20*/  BRA `(.L_x_4290) ;  /* 0x0000046000007947 */ /* 0x000fea0003800000 */
.L_x_4289:
        /* <DEDUP_REMOVED lines=17> */
.L_x_4291:
[----:B------:R-:W-:Y:S02]  /*1040*/  IABS R5, c[0x0][0x1c8] ;  /* 0x0000720000057a13 */ /* 0x000fe40000000000 */
[----:B------:R-:W-:Y:S02]  /*1050*/  @P4 IADD3 R19, R0, R19, RZ ;  /* 0x0000001300134210 */ /* 0x000fe40007ffe0ff */
[----:B------:R-:W1:Y:S03]  /*1060*/  I2F.RP R10, R5 ;  /* 0x00000005000a7306 */ /* 0x000e660000209400 */
[----:B------:R-:W-:-:S04]  /*1070*/  @P4 IMAD.WIDE.U32 R14, R19, c[0x0][0x1a0], RZ ;  /* 0x00006800130e4a25 */ /* 0x000fc800078e00ff */
[----:B------:R-:W-:Y:S02]  /*1080*/  @P4 IMAD R19, R19, c[0x0][0x1a4], R15 ;  /* 0x0000690013134a24 */ /* 0x000fe400078e020f */
[----:B------:R-:W-:Y:S01]  /*1090*/  @P4 IMAD.MOV.U32 R18, RZ, RZ, R14 ;  /* 0x000000ffff124224 */ /* 0x000fe200078e000e */
[----:B-1----:R-:W1:Y:S02]  /*10a0*/  MUFU.RCP R12, R10 ;  /* 0x0000000a000c7308 */ /* 0x002e640000001000 */
[----:B-1----:R-:W-:-:S06]  /*10b0*/  IADD3 R12, R12, 0xffffffe, RZ ;  /* 0x0ffffffe0c0c7810 */ /* 0x002fcc0007ffe0ff */
[----:B------:R-:W1:Y:S02]  /*10c0*/  F2I.FTZ.U32.TRUNC.NTZ R13, R12 ;  /* 0x0000000c000d7305 */ /* 0x000e64000021f000 */
[----:B-1----:R-:W-:Y:S01]  /*10d0*/  IMAD.MOV R3, RZ, RZ, -R13 ;  /* 0x000000ffff037224 */ /* 0x002fe200078e0a0d */
[----:B------:R-:W-:-:S03]  /*10e0*/  MOV R12, RZ ;  /* 0x000000ff000c7202 */ /* 0x000fc60000000f00 */
[----:B------:R-:W-:Y:S01]  /*10f0*/  IMAD R4, R3, R5, RZ ;  /* 0x0000000503047224 */ /* 0x000fe200078e02ff */
[----:B------:R-:W-:-:S03]  /*1100*/  IABS R3, R114 ;  /* 0x0000007200037213 */ /* 0x000fc60000000000 */
[----:B------:R-:W-:Y:S01]  /*1110*/  IMAD.HI.U32 R4, R13, R4, R12 ;  /* 0x000000040d047227 */ /* 0x000fe200078e000c */
[----:B------:R-:W-:-:S03]  /*1120*/  MOV R12, R6 ;  /* 0x00000006000c7202 */ /* 0x000fc60000000f00 */
[----:B------:R-:W-:Y:S02]  /*1130*/  IMAD.MOV.U32 R13, RZ, RZ, R9 ;  /* 0x000000ffff0d7224 */ /* 0x000fe400078e0009 */
[----:B------:R-:W-:-:S04]  /*1140*/  IMAD.HI.U32 R8, R4, R3, RZ ;  /* 0x0000000304087227 */ /* 0x000fc800078e00ff */
[----:B------:R-:W-:-:S04]  /*1150*/  IMAD.MOV R4, RZ, RZ, -R8 ;  /* 0x000000ffff047224 */ /* 0x000fc800078e0a08 */
[----:B------:R-:W-:Y:S01]  /*1160*/  IMAD R4, R5, R4, R3 ;  /* 0x0000000405047224 */ /* 0x000fe200078e0203 */
[----:B------:R-:W-:-:S04]  /*1170*/  LOP3.LUT R3, R114, c[0x0][0x1c8], RZ, 0x3c, !PT ;  /* 0x0000720072037a12 */ /* 0x000fc800078e3cff */
[----:B------:R-:W-:Y:S02]  /*1180*/  ISETP.GT.U32.AND P0, PT, R5, R4, PT ;  /* 0x000000040500720c */ /* 0x000fe40003f04070 */
[----:B------:R-:W-:Y:S02]  /*1190*/  ISETP.GE.AND P1, PT, R3, RZ, PT ;  /* 0x000000ff0300720c */ /* 0x000fe40003f26270 */
[----:B------:R-:W-:-:S05]  /*11a0*/  LEA R3, R87, 0xffffffc0, 0x6 ;  /* 0xffffffc057037811 */ /* 0x000fca00078e30ff */
[----:B------:R-:W-:-:S04]  /*11b0*/  IMAD.WIDE.U32 R12, R3, c[0x0][0x198], R12 ;  /* 0x00006600030c7a25 */ /* 0x000fc800078e000c */
[-C--:B------:R-:W-:Y:S01]  /*11c0*/  @!P0 IADD3 R4, R4, -R5.reuse, RZ ;  /* 0x8000000504048210 */ /* 0x080fe20007ffe0ff */
[--C-:B------:R-:W-:Y:S01]  /*11d0*/  IMAD.MOV.U32 R9, RZ, RZ, R3.reuse ;  /* 0x000000ffff097224 */ /* 0x100fe200078e0003 */
[----:B------:R-:W-:Y:S02]  /*11e0*/  @!P0 IADD3 R8, R8, 0x1, RZ ;  /* 0x0000000108088810 */ /* 0x000fe40007ffe0ff */
[----:B------:R-:W-:Y:S02]  /*11f0*/  ISETP.GE.U32.AND P2, PT, R4, R5, PT ;  /* 0x000000050400720c */ /* 0x000fe40003f46070 */
[----:B------:R-:W-:Y:S02]  /*1200*/  ISETP.NE.AND P0, PT, RZ, c[0x0][0x1c8], PT ;  /* 0x00007200ff007a0c */ /* 0x000fe40003f05270 */
[----:B------:R-:W-:Y:S02]  /*1210*/  SHF.R.S32.HI R5, RZ, 0x1f, R3 ;  /* 0x0000001fff057819 */ /* 0x000fe40000011403 */
[----:B------:R-:W-:-:S03]  /*1220*/  MOV R110, R12 ;  /* 0x0000000c006e7202 */ /* 0x000fc60000000f00 */
        /* <DEDUP_REMOVED lines=22> */
.L_x_4290:
[----:B------:R1:W5:Y:S01]  /*1390*/  @P5 LDG.E R118, [R116.64] ;  /* 0x0000000674765981 */ /* 0x000362000c1e1900 */
[----:B------:R-:W-:Y:S01]  /*13a0*/  ISETP.NE.AND P0, PT, R127, -0x1, PT ;  /* 0xffffffff7f00780c */ /* 0x000fe20003f05270 */
[----:B------:R-:W-:Y:S01]  /*13b0*/  IMAD.MOV.U32 R4, RZ, RZ, 0x2 ;  /* 0x00000002ff047424 */ /* 0x000fe200078e00ff */
[----:B------:R-:W-:Y:S01]  /*13c0*/  SHF.R.S32.HI R67, RZ, 0x1f, R62 ;  /* 0x0000001fff437819 */ /* 0x000fe2000001143e */
[----:B------:R-:W-:Y:S02]  /*13d0*/  IMAD.MOV.U32 R81, RZ, RZ, c[0x0][0x230] ;  /* 0x00008c00ff517624 */ /* 0x000fe400078e00ff */
[----:B------:R-:W-:Y:S01]  /*13e0*/  IMAD.MOV.U32 R16, RZ, RZ, RZ ;  /* 0x000000ffff107224 */ /* 0x000fe200078e00ff */
[CC--:B------:R-:W-:Y:S01]  /*13f0*/  LEA.HI R63, R67.reuse, R62.reuse, RZ, 0x5 ;  /* 0x0000003e433f7211 */ /* 0x0c0fe200078f28ff */
[----:B------:R-:W-:Y:S01]  /*1400*/  IMAD.MOV.U32 R17, RZ, RZ, c[0x0][0x230] ;  /* 0x00008c00ff117624 */ /* 0x000fe200078e00ff */
[----:B------:R-:W-:Y:S01]  /*1410*/  LEA.HI R70, R67, R62, RZ, 0x3 ;  /* 0x0000003e43467211 */ /* 0x000fe200078f18ff */
[----:B------:R-:W-:Y:S01]  /*1420*/  IMAD.MOV.U32 R61, RZ, RZ, c[0x0][0x1a0] ;  /* 0x00006800ff3d7624 */ /* 0x000fe200078e00ff */
[----:B------:R-:W-:Y:S01]  /*1430*/  SHF.R.S32.HI R68, RZ, 0x5, R63 ;  /* 0x00000005ff447819 */ /* 0x000fe2000001143f */
[----:B------:R-:W-:Y:S01]  /*1440*/  IMAD.HI.U32 R81, R4, R81, R16 ;  /* 0x0000005104517227 */ /* 0x000fe200078e0010 */
[----:B------:R-:W-:-:S02]  /*1450*/  SHF.R.S32.HI R69, RZ, 0x3, R70 ;  /* 0x00000003ff457819 */ /* 0x000fc40000011446 */
[----:B------:R-:W-:Y:S01]  /*1460*/  LOP3.LUT R63, R63, 0xffffffe0, RZ, 0xc0, !PT ;  /* 0xffffffe03f3f7812 */ /* 0x000fe200078ec0ff */
[----:B------:R-:W-:Y:S01]  /*1470*/  @!P0 IMAD R0, R2, c[0x0][0x178], RZ ;  /* 0x00005e0002008a24 */ /* 0x000fe200078e02ff */
[----:B------:R-:W-:Y:S01]  /*1480*/  SHF.R.S32.HI R77, RZ, 0x1, R81 ;  /* 0x00000001ff4d7819 */ /* 0x000fe20000011451 */
[----:B------:R-:W-:-:S03]  /*1490*/  @P0 IMAD.WIDE.U32 R22, R127, c[0x0][0x190], RZ ;  /* 0x000064007f160a25 */ /* 0x000fc600078e00ff */
[----:B------:R-:W-:Y:S01]  /*14a0*/  SHF.L.U32 R80, R77, 0x5, RZ ;  /* 0x000000054d507819 */ /* 0x000fe200000006ff */
[----:B-----5:R-:W-:-:S04]  /*14b0*/  @!P0 IMAD.WIDE.U32 R10, R7, c[0x0][0x178], RZ ;  /* 0x00005e00070a8a25 */ /* 0x020fc800078e00ff */
[----:B------:R-:W-:Y:S02]  /*14c0*/  @!P0 IMAD R0, R7, c[0x0][0x17c], R0 ;  /* 0x00005f0007008a24 */ /* 0x000fe400078e0200 */
[----:B------:R-:W-:Y:S02]  /*14d0*/  @P0 IMAD R15, R127, c[0x0][0x194], R23 ;  /* 0x000065007f0f0a24 */ /* 0x000fe400078e0217 */
[----:B------:R-:W-:Y:S01]  /*14e0*/  @!P0 IMAD.IADD R15, R11, 0x1, R0 ;  /* 0x000000010b0f8824 */ /* 0x000fe200078e0200 */
[CC--:B------:R-:W-:Y:S01]  /*14f0*/  LEA.HI R11, R67.reuse, R62.reuse, RZ, 0x2 ;  /* 0x0000003e430b7211 */ /* 0x0c0fe200078f10ff */
[----:B------:R-:W-:Y:S01]  /*1500*/  @!P0 IMAD.MOV.U32 R22, RZ, RZ, R10 ;  /* 0x000000ffff168224 */ /* 0x000fe200078e000a */
[----:B------:R-:W-:Y:S01]  /*1510*/  LEA.HI R67, R67, R62, RZ, 0x4 ;  /* 0x0000003e43437211 */ /* 0x000fe200078f20ff */
[----:B------:R-:W-:Y:S01]  /*1520*/  IMAD.SHL.U32 R17, R69, 0x40, RZ ;  /* 0x0000004045117824 */ /* 0x000fe200078e00ff */
[----:B------:R-:W-:Y:S01]  /*1530*/  SHF.R.S32.HI R112, RZ, 0x2, R11 ;  /* 0x00000002ff707819 */ /* 0x000fe2000001140b */
[----:B------:R-:W-:Y:S01]  /*1540*/  IMAD.MOV.U32 R49, RZ, RZ, 0x10 ;  /* 0x00000010ff317424 */ /* 0x000fe200078e00ff */
[C---:B------:R-:W-:Y:S01]  /*1550*/  LOP3.LUT R21, R11.reuse, 0xfffffffc, RZ, 0xc0, !PT ;  /* 0xfffffffc0b157812 */ /* 0x040fe200078ec0ff */
[----:B------:R-:W-:Y:S01]  /*1560*/  IMAD.IADD R63, R62, 0x1, -R63 ;  /* 0x000000013e3f7824 */ /* 0x000fe200078e0a3f */
[----:B------:R-:W-:-:S02]  /*1570*/  LEA.HI R11, R11, R112, RZ, 0x1 ;  /* 0x000000700b0b7211 */ /* 0x000fc400078f08ff */
[----:B------:R-:W-:Y:S02]  /*1580*/  IADD3 R78, -R21, R62, RZ ;  /* 0x0000003e154e7210 */ /* 0x000fe40007ffe1ff */
[----:B------:R-:W-:Y:S02]  /*1590*/  LOP3.LUT R11, R11, 0x7fffffe, RZ, 0xc0, !PT ;  /* 0x07fffffe0b0b7812 */ /* 0x000fe400078ec0ff */
[--C-:B------:R-:W-:Y:S01]  /*15a0*/  SHF.R.S32.HI R113, RZ, 0x1f, R112.reuse ;  /* 0x0000001fff717819 */ /* 0x100fe20000011470 */
[----:B------:R-:W-:Y:S01]  /*15b0*/  IMAD.SHL.U32 R10, R78, 0x8, RZ ;  /* 0x000000084e0a7824 */ /* 0x000fe200078e00ff */
[----:B------:R-:W-:Y:S01]  /*15c0*/  LOP3.LUT R17, R17, 0xc0, RZ, 0xc0, !PT ;  /* 0x000000c011117812 */ /* 0x000fe200078ec0ff */
[----:B------:R-:W-:Y:S01]  /*15d0*/  IMAD.IADD R11, R112, 0x1, -R11 ;  /* 0x00000001700b7824 */ /* 0x000fe200078e0a0b */
[----:B------:R-:W-:Y:S01]  /*15e0*/  LOP3.LUT R21, R67, 0xfffffff0, RZ, 0xc0, !PT ;  /* 0xfffffff043157812 */ /* 0x000fe200078ec0ff */
[----:B------:R-:W-:Y:S01]  /*15f0*/  IMAD.WIDE R24, R25, 0x40, R112 ;  /* 0x0000004019187825 */ /* 0x000fe200078e0270 */
[----:B------:R-:W-:-:S02]  /*1600*/  IADD3 R22, P0, R10, R22, RZ ;  /* 0x000000160a167210 */ /* 0x000fc40007f1e0ff */
[----:B------:R-:W-:Y:S01]  /*1610*/  IADD3 R85, R10, 0x20, RZ ;  /* 0x000000200a557810 */ /* 0x000fe20007ffe0ff */
[----:B------:R-:W-:Y:S01]  /*1620*/  IMAD R108, R68, 0x8, R11 ;  /* 0x00000008446c7824 */ /* 0x000fe200078e020b */
[--C-:B------:R-:W-:Y:S01]  /*1630*/  SHF.R.S32.HI R11, RZ, 0x1f, R10.reuse ;  /* 0x0000001fff0b7819 */ /* 0x100fe2000001140a */
[----:B------:R-:W-:Y:S01]  /*1640*/  IMAD.IADD R66, R62, 0x1, -R21 ;  /* 0x000000013e427824 */ /* 0x000fe200078e0a15 */
[----:B------:R-:W-:Y:S01]  /*1650*/  LOP3.LUT R0, R17, 0x18, R10, 0xf8, !PT ;  /* 0x0000001811007812 */ /* 0x000fe200078ef80a */
[----:B------:R-:W-:Y:S01]  /*1660*/  IMAD.SHL.U32 R78, R78, 0x4, RZ ;  /* 0x000000044e4e7824 */ /* 0x000fe200078e00ff */
[----:B------:R-:W-:Y:S01]  /*1670*/  IADD3.X R23, R11, R15, RZ, P0, !PT ;  /* 0x0000000f0b177210 */ /* 0x000fe200007fe4ff */
[----:B------:R-:W-:Y:S01]  /*1680*/  IMAD R15, R6, c[0x0][0x1b8], RZ ;  /* 0x00006e00060f7a24 */ /* 0x000fe200078e02ff */
[----:B------:R-:W-:Y:S01]  /*1690*/  ISETP.GE.AND P0, PT, R85, c[0x0][0x220], PT ;  /* 0x0000880055007a0c */ /* 0x000fe20003f06270 */
[----:B------:R-:W-:Y:S01]  /*16a0*/  IMAD R79, R112, R77, R78 ;  /* 0x0000004d704f7224 */ /* 0x000fe200078e024e */
[----:B------:R-:W-:Y:S01]  /*16b0*/  SHF.R.U32.HI R17, RZ, 0x3, R17 ;  /* 0x00000003ff117819 */ /* 0x000fe20000011611 */
[----:B------:R-:W-:Y:S01]  /*16c0*/  IMAD R15, R8, c[0x0][0x1bc], R15 ;  /* 0x00006f00080f7a24 */ /* 0x000fe200078e020f */
[----:B------:R-:W-:Y:S01]  /*16d0*/  SEL R4, RZ, 0xffffffff, P0 ;  /* 0xffffffffff047807 */ /* 0x000fe20000000000 */
[----:B------:R-:W-:Y:S01]  /*16e0*/  IMAD.WIDE.U32 R22, R24, c[0x0][0x190], R22 ;  /* 0x0000640018167a25 */ /* 0x000fe200078e0016 */
[----:B------:R-:W-:-:S02]  /*16f0*/  IADD3 R18, P0, R10, R18, RZ ;  /* 0x000000120a127210 */ /* 0x000fc40007f1e0ff */
[----:B------:R-:W-:Y:S01]  /*1700*/  LOP3.LUT R17, R0, R17, RZ, 0x3c, !PT ;  /* 0x0000001100117212 */ /* 0x000fe200078e3cff */
[----:B------:R-:W-:Y:S01]  /*1710*/  IMAD R0, R25, c[0x0][0x190], RZ ;  /* 0x0000640019007a24 */ /* 0x000fe200078e02ff */
[----:B------:R-:W-:Y:S01]  /*1720*/  ISETP.GE.AND P1, PT, R10, c[0x0][0x220], PT ;  /* 0x000088000a007a0c */ /* 0x000fe20003f26270 */
[----:B------:R-:W-:Y:S01]  /*1730*/  IMAD.X R19, R11, 0x1, R19, P0 ;  /* 0x000000010b137824 */ /* 0x000fe200000e0613 */
[----:B------:R-:W-:Y:S01]  /*1740*/  IADD3 R90, P0, R112, R9, RZ ;  /* 0x00000009705a7210 */ /* 0x000fe20007f1e0ff */
[----:B------:R-:W-:Y:S01]  /*1750*/  IMAD.U32 R108, R108, 0x20, R17 ;  /* 0x000000206c6c7824 */ /* 0x000fe200078e0011 */
[----:B------:R-:W-:Y:S01]  /*1760*/  IADD3 R84, R10, 0x40, RZ ;  /* 0x000000400a547810 */ /* 0x000fe20007ffe0ff */
[----:B------:R-:W-:Y:S01]  /*1770*/  IMAD.WIDE.U32 R18, R8, c[0x0][0x1b8], R18 ;  /* 0x00006e0008127a25 */ /* 0x000fe200078e0012 */
[----:B------:R-:W-:Y:S02]  /*1780*/  IADD3.X R5, R113, R5, RZ, P0, !PT ;  /* 0x0000000571057210 */ /* 0x000fe400007fe4ff */
[----:B------:R-:W-:Y:S01]  /*1790*/  LEA.HI R65, R66, R66, RZ, 0x1 ;  /* 0x0000004242417211 */ /* 0x000fe200078f08ff */
[----:B------:R-:W-:Y:S01]  /*17a0*/  IMAD.IADD R15, R19, 0x1, R15 ;  /* 0x00000001130f7824 */ /* 0x000fe200078e020f */
[----:B------:R-:W-:Y:S01]  /*17b0*/  SEL R17, RZ, 0x1, P1 ;  /* 0x00000001ff117807 */ /* 0x000fe20000800000 */
[----:B------:R-:W-:Y:S01]  /*17c0*/  IMAD R5, R5, c[0x0][0x1a0], RZ ;  /* 0x0000680005057a24 */ /* 0x000fe200078e02ff */
[----:B------:R-:W-:Y:S01]  /*17d0*/  ISETP.GE.AND P1, PT, R84, c[0x0][0x220], PT ;  /* 0x0000880054007a0c */ /* 0x000fe20003f26270 */
[----:B------:R-:W-:Y:S01]  /*17e0*/  IMAD.MOV.U32 R14, RZ, RZ, R18 ;  /* 0x000000ffff0e7224 */ /* 0x000fe200078e0012 */
[----:B------:R-:W-:Y:S01]  /*17f0*/  SHF.R.S32.HI R21, RZ, 0x1, R65 ;  /* 0x00000001ff157819 */ /* 0x000fe20000011441 */
[C---:B------:R-:W-:Y:S01]  /*1800*/  IMAD R5, R90.reuse, c[0x0][0x1a4], R5 ;  /* 0x000069005a057a24 */ /* 0x040fe200078e0205 */
[----:B------:R-:W-:Y:S01]  /*1810*/  SHF.R.S32.HI R64, RZ, 0x1f, R65 ;  /* 0x0000001fff407819 */ /* 0x000fe20000011441 */
[----:B------:R-:W-:Y:S01]  /*1820*/  IMAD.WIDE.U32 R90, R90, c[0x0][0x1a0], R14 ;  /* 0x000068005a5a7a25 */ /* 0x000fe200078e000e */
[----:B------:R-:W-:-:S02]  /*1830*/  SHF.R.S32.HI R15, RZ, 0x1f, R74 ;  /* 0x0000001fff0f7819 */ /* 0x000fc4000001144a */
[----:B------:R-:W-:Y:S01]  /*1840*/  IADD3 R110, P0, R10, R110, RZ ;  /* 0x0000006e0a6e7210 */ /* 0x000fe20007f1e0ff */
[----:B------:R-:W-:Y:S01]  /*1850*/  IMAD R0, R24, c[0x0][0x194], R0 ;  /* 0x0000650018007a24 */ /* 0x000fe200078e0200 */
[----:B------:R-:W-:Y:S01]  /*1860*/  LEA.HI R88, R15, R74, RZ, 0x6 ;  /* 0x0000004a0f587211 */ /* 0x000fe200078f30ff */
[----:B------:R-:W-:Y:S01]  /*1870*/  IMAD.SHL.U32 R4, R4, 0x2, RZ ;  /* 0x0000000204047824 */ /* 0x000fe200078e00ff */
[----:B------:R-:W-:Y:S01]  /*1880*/  SEL R9, RZ, 0x4, P1 ;  /* 0x00000004ff097807 */ /* 0x000fe20000800000 */
[----:B------:R-:W-:Y:S01]  /*1890*/  IMAD.IADD R23, R23, 0x1, R0 ;  /* 0x0000000117177824 */ /* 0x000fe200078e0200 */
[----:B------:R-:W-:Y:S01]  /*18a0*/  SHF.R.S32.HI R88, RZ, 0x6, R88 ;  /* 0x00000006ff587819 */ /* 0x000fe20000011458 */
[----:B------:R-:W-:Y:S01]  /*18b0*/  IMAD.X R111, R11, 0x1, R13, P0 ;  /* 0x000000010b6f7824 */ /* 0x000fe200000e060d */
[----:B------:R-:W-:Y:S01]  /*18c0*/  SHF.R.S32.HI R0, RZ, 0x1f, R114 ;  /* 0x0000001fff007819 */ /* 0x000fe20000011472 */
[----:B------:R-:W-:Y:S01]  /*18d0*/  IMAD.IADD R78, R78, 0x1, R79 ;  /* 0x000000014e4e7824 */ /* 0x000fe200078e024f */
[----:B------:R-:W-:Y:S01]  /*18e0*/  LOP3.LUT R4, R4, 0x2, R17, 0xe2, !PT ;  /* 0x0000000204047812 */ /* 0x000fe200078ee211 */
[----:B------:R-:W-:Y:S01]  /*18f0*/  IMAD.WIDE.U32 R110, R112, c[0x0][0x198], R110 ;  /* 0x00006600706e7a25 */ /* 0x000fe200078e006e */
[----:B------:R-:W-:-:S02]  /*1900*/  IMNMX R88, RZ, R88, !PT ;  /* 0x00000058ff587217 */ /* 0x000fc40007800200 */
[----:B------:R-:W-:Y:S01]  /*1910*/  LEA.HI R64, R64, R21, RZ, 0x2 ;  /* 0x0000001540407211 */ /* 0x000fe200078f10ff */
[----:B------:R-:W-:Y:S01]  /*1920*/  IMAD R73, R0, c[0x0][0x1a8], RZ ;  /* 0x00006a0000497a24 */ /* 0x000fe200078e02ff */
[----:B------:R-:W-:Y:S01]  /*1930*/  LOP3.LUT R72, R4, R9, RZ, 0xfc, !PT ;  /* 0x0000000904487212 */ /* 0x000fe200078efcff */
[----:B------:R-:W-:Y:S01]  /*1940*/  IMAD.MOV.U32 R9, RZ, RZ, c[0x0][0x198] ;  /* 0x00006600ff097624 */ /* 0x000fe200078e00ff */
[----:B------:R-:W-:Y:S01]  /*1950*/  ISETP.GT.AND P0, PT, R87, R88, PT ;  /* 0x000000585700720c */ /* 0x000fe20003f04270 */
[----:B------:R-:W-:Y:S01]  /*1960*/  IMAD.MOV.U32 R0, RZ, RZ, 0x5 ;  /* 0x00000005ff007424 */ /* 0x000fe200078e00ff */
[----:B------:R-:W-:Y:S01]  /*1970*/  LOP3.LUT R64, R64, 0xfffffffc, RZ, 0xc0, !PT ;  /* 0xfffffffc40407812 */ /* 0x000fe200078ec0ff */
[C---:B------:R-:W-:Y:S01]  /*1980*/  IMAD R73, R114.reuse, c[0x0][0x1ac], R73 ;  /* 0x00006b0072497a24 */ /* 0x040fe200078e0249 */
[C---:B------:R-:W-:Y:S01]  /*1990*/  SHF.L.U32 R57, R9.reuse, 0x5, RZ ;  /* 0x0000000509397819 */ /* 0x040fe200000006ff */
[----:B------:R-:W-:Y:S01]  /*19a0*/  IMAD.WIDE.U32 R114, R114, c[0x0][0x1a8], R22 ;  /* 0x00006a0072727a25 */ /* 0x000fe200078e0016 */
[----:B------:R-:W-:-:S02]  /*19b0*/  SHF.L.U64.HI R58, R9, R0, c[0x0][0x19c] ;  /* 0x00006700093a7619 */ /* 0x000fc40000010200 */
[----:B------:R-:W-:Y:S01]  /*19c0*/  SHF.L.U64.HI R60, R61, R0, c[0x0][0x1a4] ;  /* 0x000069003d3c7619 */ /* 0x000fe20000010200 */
[----:B------:R-:W-:Y:S01]  /*19d0*/  IMAD.IADD R64, R21, 0x1, -R64 ;  /* 0x0000000115407824 */ /* 0x000fe200078e0a40 */
[----:B------:R-:W-:Y:S01]  /*19e0*/  SHF.R.S32.HI R76, RZ, 0x1f, R79 ;  /* 0x0000001fff4c7819 */ /* 0x000fe2000001144f */
[----:B------:R-:W-:Y:S01]  /*19f0*/  IMAD R9, R113, c[0x0][0x198], RZ ;  /* 0x0000660071097a24 */ /* 0x000fe200078e02ff */
[----:B------:R-:W-:Y:S01]  /*1a00*/  SHF.R.S32.HI R75, RZ, 0x1f, R78 ;  /* 0x0000001fff4b7819 */ /* 0x000fe2000001144e */
[----:B------:R-:W-:Y:S01]  /*1a10*/  IMAD.SHL.U32 R61, R61, 0x20, RZ ;  /* 0x000000203d3d7824 */ /* 0x000fe200078e00ff */
[----:B------:R-:W-:Y:S01]  /*1a20*/  LOP3.LUT P1, RZ, R64, 0x2, RZ, 0xc0, !PT ;  /* 0x0000000240ff7812 */ /* 0x000fe2000782c0ff */
[----:B------:R-:W-:Y:S02]  /*1a30*/  IMAD R9, R112, c[0x0][0x19c], R9 ;  /* 0x0000670070097a24 */ /* 0x000fe400078e0209 */
[----:B------:R-:W-:Y:S01]  /*1a40*/  IMAD.IADD R86, R91, 0x1, R5 ;  /* 0x000000015b567824 */ /* 0x000fe200078e0205 */
[----:B------:R-:W-:Y:S01]  /*1a50*/  SEL R49, R49, 0xfffffff0, !P1 ;  /* 0xfffffff031317807 */ /* 0x000fe20004800000 */
[----:B------:R-:W-:-:S02]  /*1a60*/  IMAD.IADD R56, R111, 0x1, R9 ;  /* 0x000000016f387824 */ /* 0x000fc400078e0209 */
[----:B------:R-:W-:Y:S02]  /*1a70*/  IMAD.IADD R73, R115, 0x1, R73 ;  /* 0x0000000173497824 */ /* 0x000fe400078e0249 */
[----:B------:R-:W-:Y:S01]  /*1a80*/  @!P5 IMAD.MOV.U32 R118, RZ, RZ, RZ ;  /* 0x000000ffff76d224 */ /* 0x000fe200078e00ff */
[----:B------:R-:W-:Y:S05]  /*1a90*/  @!P0 BRA `(.L_x_4292) ;  /* 0x0000475000008947 */ /* 0x000fea0003800000 */
[C---:B-1----:R-:W-:Y:S01]  /*1aa0*/  IMAD R4, R2.reuse, c[0x0][0x280], RZ ;  /* 0x0000a00002047a24 */ /* 0x042fe200078e02ff */
[----:B------:R-:W-:Y:S01]  /*1ab0*/  SHF.R.S32.HI R5, RZ, 0x1f, R3 ;  /* 0x0000001fff057819 */ /* 0x000fe20000011403 */
[----:B------:R-:W-:Y:S01]  /*1ac0*/  IMAD R2, R2, c[0x0][0x278], RZ ;  /* 0x00009e0002027a24 */ /* 0x000fe200078e02ff */
[----:B------:R-:W-:Y:S01]  /*1ad0*/  SHF.R.S32.HI R12, RZ, 0x1f, R74 ;  /* 0x0000001fff0c7819 */ /* 0x000fe2000001144a */
[----:B------:R-:W-:Y:S01]  /*1ae0*/  IMAD.WIDE.U32 R16, R7, c[0x0][0x280], R10 ;  /* 0x0000a00007107a25 */ /* 0x000fe200078e000a */
[----:B------:R-:W-:Y:S01]  /*1af0*/  IADD3 R9, P1, P0, R3, R112, -R74 ;  /* 0x0000007003097210 */ /* 0x000fe2000783e84a */
[----:B------:R-:W-:Y:S01]  /*1b00*/  ULDC UR4, c[0x0][0x230] ;  /* 0x00008c0000047ab9 */ /* 0x000fe20000000800 */
[----:B------:R-:W-:Y:S01]  /*1b10*/  LOP3.LUT R105, R72, 0xffff, RZ, 0xc0, !PT ;  /* 0x0000ffff48697812 */ /* 0x000fe200078ec0ff */
[----:B------:R-:W-:Y:S01]  /*1b20*/  IMAD R4, R7, c[0x0][0x284], R4 ;  /* 0x0000a10007047a24 */ /* 0x000fe200078e0204 */
[----:B------:R-:W-:Y:S01]  /*1b30*/  IADD3.X R5, R5, R113, ~R12, P1, P0 ;  /* 0x0000007105057210 */ /* 0x000fe20000fe0c0c */
[C---:B------:R-:W-:Y:S01]  /*1b40*/  IMAD.WIDE.U32 R14, R7.reuse, c[0x0][0x278], R10 ;  /* 0x00009e00070e7a25 */ /* 0x040fe200078e000a */
[C---:B------:R-:W-:Y:S01]  /*1b50*/  IADD3 R104, R80.reuse, 0x20, RZ ;  /* 0x0000002050687810 */ /* 0x040fe20007ffe0ff */
[----:B------:R-:W-:Y:S01]  /*1b60*/  ULDC.U8 UR8, c[0x0][0x313] ;  /* 0x0000c4c000087ab9 */ /* 0x000fe20000000000 */
[----:B------:R-:W-:Y:S01]  /*1b70*/  IADD3 R102, R80, 0x40, RZ ;  /* 0x0000004050667810 */ /* 0x000fe20007ffe0ff */
[----:B------:R-:W-:Y:S01]  /*1b80*/  IMAD R2, R7, c[0x0][0x27c], R2 ;  /* 0x00009f0007027a24 */ /* 0x000fe200078e0202 */
[----:B------:R-:W-:Y:S01]  /*1b90*/  LOP3.LUT R107, R105, 0x1, RZ, 0xc0, !PT ;  /* 0x00000001696b7812 */ /* 0x000fe200078ec0ff */
[----:B------:R-:W-:Y:S01]  /*1ba0*/  IMAD.IADD R17, R17, 0x1, R4 ;  /* 0x0000000111117824 */ /* 0x000fe200078e0204 */
[----:B------:R-:W-:Y:S01]  /*1bb0*/  LOP3.LUT R106, R105, 0x2, RZ, 0xc0, !PT ;  /* 0x00000002696a7812 */ /* 0x000fe200078ec0ff */
[----:B------:R-:W-:Y:S01]  /*1bc0*/  IMAD.IADD R15, R15, 0x1, R2 ;  /* 0x000000010f0f7824 */ /* 0x000fe200078e0202 */
[----:B------:R-:W-:Y:S01]  /*1bd0*/  IADD3 R82, R112, 0x20, RZ ;  /* 0x0000002070527810 */ /* 0x000fe20007ffe0ff */
[C---:B------:R-:W-:Y:S01]  /*1be0*/  IMAD R4, R5.reuse, c[0x0][0x288], RZ ;  /* 0x0000a20005047a24 */ /* 0x040fe200078e02ff */
[----:B------:R-:W-:Y:S01]  /*1bf0*/  SHF.R.S32.HI R103, RZ, 0x1f, R80 ;  /* 0x0000001fff677819 */ /* 0x000fe20000011450 */
[----:B------:R-:W-:Y:S01]  /*1c00*/  IMAD R2, R5, c[0x0][0x290], RZ ;  /* 0x0000a40005027a24 */ /* 0x000fe200078e02ff */
[----:B------:R-:W-:Y:S01]  /*1c10*/  LOP3.LUT R105, R105, 0x4, RZ, 0xc0, !PT ;  /* 0x0000000469697812 */ /* 0x000fe200078ec0ff */
[C---:B------:R-:W-:Y:S01]  /*1c20*/  IMAD R4, R9.reuse, c[0x0][0x28c], R4 ;  /* 0x0000a30009047a24 */ /* 0x040fe200078e0204 */
[----:B------:R-:W-:Y:S01]  /*1c30*/  SHF.R.S32.HI R101, RZ, 0x1f, R104 ;  /* 0x0000001fff657819 */ /* 0x000fe20000011468 */
[----:B------:R-:W-:Y:S01]  /*1c40*/  IMAD.WIDE.U32 R14, R9, c[0x0][0x288], R14 ;  /* 0x0000a200090e7a25 */ /* 0x000fe200078e000e */
[----:B------:R-:W-:-:S03]  /*1c50*/  SHF.R.S32.HI R100, RZ, 0x1f, R102 ;  /* 0x0000001fff647819 */ /* 0x000fc60000011466 */
[C---:B------:R-:W-:Y:S02]  /*1c60*/  IMAD R2, R9.reuse, c[0x0][0x294], R2 ;  /* 0x0000a50009027a24 */ /* 0x040fe400078e0202 */
[----:B------:R-:W-:-:S04]  /*1c70*/  IMAD.WIDE.U32 R16, R9, c[0x0][0x290], R16 ;  /* 0x0000a40009107a25 */ /* 0x000fc800078e0010 */
[----:B------:R-:W-:Y:S02]  /*1c80*/  IMAD.IADD R7, R15, 0x1, R4 ;  /* 0x000000010f077824 */ /* 0x000fe400078e0204 */
[----:B------:R-:W-:Y:S02]  /*1c90*/  IMAD.IADD R5, R17, 0x1, R2 ;  /* 0x0000000111057824 */ /* 0x000fe400078e0202 */
[C---:B------:R-:W-:Y:S02]  /*1ca0*/  IMAD R99, R6.reuse, c[0x0][0x2a0], RZ ;  /* 0x0000a80006637a24 */ /* 0x040fe400078e02ff */
[----:B------:R-:W-:Y:S02]  /*1cb0*/  IMAD R133, R6, c[0x0][0x298], RZ ;  /* 0x0000a60006857a24 */ /* 0x000fe400078e02ff */
[----:B------:R-:W-:Y:S02]  /*1cc0*/  IMAD.MOV.U32 R4, RZ, RZ, R16 ;  /* 0x000000ffff047224 */ /* 0x000fe400078e0010 */
[----:B------:R-:W-:-:S02]  /*1cd0*/  IMAD.MOV.U32 R6, RZ, RZ, R14 ;  /* 0x000000ffff067224 */ /* 0x000fc400078e000e */
[C---:B------:R-:W-:Y:S02]  /*1ce0*/  IMAD R99, R8.reuse, c[0x0][0x2a4], R99 ;  /* 0x0000a90008637a24 */ /* 0x040fe400078e0263 */
[C---:B------:R-:W-:Y:S02]  /*1cf0*/  IMAD R133, R8.reuse, c[0x0][0x29c], R133 ;  /* 0x0000a70008857a24 */ /* 0x040fe400078e0285 */
[----:B------:R-:W-:-:S04]  /*1d00*/  IMAD.WIDE.U32 R4, R8, c[0x0][0x2a0], R4 ;  /* 0x0000a80008047a25 */ /* 0x000fc800078e0004 */
[----:B------:R-:W-:Y:S01]  /*1d10*/  IMAD.WIDE.U32 R8, R8, c[0x0][0x298], R6 ;  /* 0x0000a60008087a25 */ /* 0x000fe200078e0006 */
[----:B------:R-:W-:-:S03]  /*1d20*/  LEA R98, P1, R4, c[0x0][0x270], 0x1 ;  /* 0x00009c0004627a11 */ /* 0x000fc600078208ff */
[----:B------:R-:W-:Y:S01]  /*1d30*/  IMAD.IADD R133, R9, 0x1, R133 ;  /* 0x0000000109857824 */ /* 0x000fe200078e0285 */
[----:B------:R-:W-:Y:S01]  /*1d40*/  LEA R132, P0, R8, c[0x0][0x268], 0x1 ;  /* 0x00009a0008847a11 */ /* 0x000fe200078008ff */
[----:B------:R-:W-:Y:S02]  /*1d50*/  IMAD.IADD R118, R118, 0x1, R3 ;  /* 0x0000000176767824 */ /* 0x000fe400078e0203 */
[----:B------:R-:W-:Y:S01]  /*1d60*/  IMAD.MOV.U32 R3, RZ, RZ, c[0x0][0x288] ;  /* 0x0000a200ff037624 */ /* 0x000fe200078e00ff */
[----:B------:R-:W-:Y:S01]  /*1d70*/  LEA.HI.X R133, R8, c[0x0][0x26c], R133, 0x1, P0 ;  /* 0x00009b0008857a11 */ /* 0x000fe200000f0c85 */
[----:B------:R-:W-:Y:S01]  /*1d80*/  IMAD R118, R77, R118, RZ ;  /* 0x000000764d767224 */ /* 0x000fe200078e02ff */
[C---:B------:R-:W-:Y:S01]  /*1d90*/  LEA R122, P0, R90.reuse, c[0x0][0x170], 0x1 ;  /* 0x00005c005a7a7a11 */ /* 0x040fe200078008ff */
[----:B------:R-:W-:Y:S01]  /*1da0*/  IMAD.MOV.U32 R93, RZ, RZ, c[0x0][0x290] ;  /* 0x0000a400ff5d7624 */ /* 0x000fe200078e00ff */
[C---:B------:R-:W-:Y:S01]  /*1db0*/  SHF.L.U64.HI R83, R3.reuse, R0, c[0x0][0x28c] ;  /* 0x0000a30003537619 */ /* 0x040fe20000010200 */
[----:B------:R-:W-:Y:S01]  /*1dc0*/  IMAD.SHL.U32 R92, R3, 0x20, RZ ;  /* 0x00000020035c7824 */ /* 0x000fe200078e00ff */
[----:B------:R-:W-:Y:S01]  /*1dd0*/  LEA.HI.X R123, R90, c[0x0][0x174], R86, 0x1, P0 ;  /* 0x00005d005a7b7a11 */ /* 0x000fe200000f0c56 */
[----:B------:R-:W-:Y:S01]  /*1de0*/  IMAD.IADD R99, R5, 0x1, R99 ;  /* 0x0000000105637824 */ /* 0x000fe200078e0263 */
[----:B------:R-:W-:Y:S01]  /*1df0*/  SHF.R.S32.HI R3, RZ, 0x1f, R118 ;  /* 0x0000001fff037819 */ /* 0x000fe20000011476 */
[----:B------:R-:W-:Y:S01]  /*1e00*/  IMAD.MOV.U32 R9, RZ, RZ, R87 ;  /* 0x000000ffff097224 */ /* 0x000fe200078e0057 */
[----:B------:R-:W-:-:S02]  /*1e10*/  IADD3 R50, P0, R79, R118, RZ ;  /* 0x000000764f327210 */ /* 0x000fc40007f1e0ff */
[----:B------:R-:W-:Y:S02]  /*1e20*/  IADD3 R118, P2, R78, R118, RZ ;  /* 0x000000764e767210 */ /* 0x000fe40007f5e0ff */
[C---:B------:R-:W-:Y:S01]  /*1e30*/  SHF.L.U64.HI R0, R93.reuse, R0, c[0x0][0x294] ;  /* 0x0000a5005d007619 */ /* 0x040fe20000010200 */
[----:B------:R-:W-:Y:S01]  /*1e40*/  IMAD.SHL.U32 R93, R93, 0x20, RZ ;  /* 0x000000205d5d7824 */ /* 0x000fe200078e00ff */
[----:B------:R-:W-:Y:S01]  /*1e50*/  LEA.HI.X R99, R4, c[0x0][0x274], R99, 0x1, P1 ;  /* 0x00009d0004637a11 */ /* 0x000fe200008f0c63 */
[--C-:B------:R-:W-:Y:S01]  /*1e60*/  IMAD.X R5, R76, 0x1, R3.reuse, P0 ;  /* 0x000000014c057824 */ /* 0x100fe200000e0603 */
[C---:B------:R-:W-:Y:S01]  /*1e70*/  LEA R124, P1, R110.reuse, c[0x0][0x168], 0x1 ;  /* 0x00005a006e7c7a11 */ /* 0x040fe200078208ff */
[----:B------:R-:W-:Y:S01]  /*1e80*/  IMAD.X R3, R75, 0x1, R3, P2 ;  /* 0x000000014b037824 */ /* 0x000fe200010e0603 */
[C---:B------:R-:W-:Y:S01]  /*1e90*/  SHF.L.U64.HI R89, R93.reuse, 0x1, R0 ;  /* 0x000000015d597819 */ /* 0x040fe20000010200 */
[----:B------:R-:W-:Y:S01]  /*1ea0*/  IMAD.SHL.U32 R93, R93, 0x2, RZ ;  /* 0x000000025d5d7824 */ /* 0x000fe200078e00ff */
[----:B------:R-:W-:-:S02]  /*1eb0*/  LEA.HI.X R125, R110, c[0x0][0x16c], R56, 0x1, P1 ;  /* 0x00005b006e7d7a11 */ /* 0x000fc400008f0c38 */
[C---:B------:R-:W-:Y:S02]  /*1ec0*/  IADD3 R95, P1, R92.reuse, 0x20, RZ ;  /* 0x000000205c5f7810 */ /* 0x040fe40007f3e0ff */
[----:B------:R-:W-:Y:S02]  /*1ed0*/  IADD3 R97, P0, R92, 0x40, RZ ;  /* 0x000000405c617810 */ /* 0x000fe40007f1e0ff */
[C---:B------:R-:W-:Y:S01]  /*1ee0*/  SHF.L.U64.HI R2, R50.reuse, 0x1, R5 ;  /* 0x0000000132027819 */ /* 0x040fe20000010205 */
[----:B------:R-:W-:Y:S01]  /*1ef0*/  IMAD.SHL.U32 R50, R50, 0x2, RZ ;  /* 0x0000000232327824 */ /* 0x000fe200078e00ff */
[C---:B------:R-:W-:Y:S01]  /*1f00*/  SHF.L.U64.HI R0, R118.reuse, 0x1, R3 ;  /* 0x0000000176007819 */ /* 0x040fe20000010203 */
[----:B------:R-:W-:Y:S02]  /*1f10*/  IMAD.SHL.U32 R118, R118, 0x2, RZ ;  /* 0x0000000276767824 */ /* 0x000fe400078e00ff */
[--C-:B------:R-:W-:Y:S01]  /*1f20*/  IMAD.X R94, RZ, RZ, R83.reuse, P1 ;  /* 0x000000ffff5e7224 */ /* 0x100fe200008e0653 */
[----:B------:R-:W-:Y:S01]  /*1f30*/  IADD3 R14, P1, R50, c[0x0][0x2b0], RZ ;  /* 0x0000ac00320e7a10 */ /* 0x000fe20007f3e0ff */
[----:B------:R-:W-:Y:S01]  /*1f40*/  IMAD.X R96, RZ, RZ, R83, P0 ;  /* 0x000000ffff607224 */ /* 0x000fe200000e0653 */
[----:B------:R-:W-:-:S02]  /*1f50*/  IADD3 R120, P4, R118, c[0x0][0x2b0], RZ ;  /* 0x0000ac0076787a10 */ /* 0x000fc40007f9e0ff */
[----:B------:R-:W-:Y:S02]  /*1f60*/  IADD3 R118, P2, R118, c[0x0][0x2a8], RZ ;  /* 0x0000aa0076767a10 */ /* 0x000fe40007f5e0ff */
[----:B------:R-:W-:Y:S02]  /*1f70*/  IADD3 R50, P0, R50, c[0x0][0x2a8], RZ ;  /* 0x0000aa0032327a10 */ /* 0x000fe40007f1e0ff */
[C---:B------:R-:W-:Y:S01]  /*1f80*/  SHF.L.U64.HI R94, R95.reuse, 0x1, R94 ;  /* 0x000000015f5e7819 */ /* 0x040fe2000001025e */
[----:B------:R-:W-:Y:S01]  /*1f90*/  IMAD.SHL.U32 R95, R95, 0x2, RZ ;  /* 0x000000025f5f7824 */ /* 0x000fe200078e00ff */
[C---:B------:R-:W-:Y:S01]  /*1fa0*/  SHF.L.U64.HI R96, R97.reuse, 0x1, R96 ;  /* 0x0000000161607819 */ /* 0x040fe20000010260 */
[----:B------:R-:W-:Y:S01]  /*1fb0*/  IMAD.SHL.U32 R97, R97, 0x2, RZ ;  /* 0x0000000261617824 */ /* 0x000fe200078e00ff */
[C---:B------:R-:W-:Y:S02]  /*1fc0*/  IADD3.X R121, R0.reuse, c[0x0][0x2b4], RZ, P4, !PT ;  /* 0x0000ad0000797a10 */ /* 0x040fe400027fe4ff */
[----:B------:R-:W-:-:S02]  /*1fd0*/  IADD3.X R119, R0, c[0x0][0x2ac], RZ, P2, !PT ;  /* 0x0000ab0000777a10 */ /* 0x000fc400017fe4ff */
[C---:B------:R-:W-:Y:S02]  /*1fe0*/  IADD3.X R15, R2.reuse, c[0x0][0x2b4], RZ, P1, !PT ;  /* 0x0000ad00020f7a10 */ /* 0x040fe40000ffe4ff */
[----:B------:R-:W-:Y:S02]  /*1ff0*/  IADD3.X R51, R2, c[0x0][0x2ac], RZ, P0, !PT ;  /* 0x0000ab0002337a10 */ /* 0x000fe400007fe4ff */
.L_x_4341:
[----:B------:R-:W-:Y:S01]  /*2000*/  IMAD.SHL.U32 R13, R9, 0x40, RZ ;  /* 0x00000040090d7824 */ /* 0x000fe200078e00ff */
[----:B------:R-:W-:Y:S04]  /*2010*/  BSSY B0, `(.L_x_4293) ;  /* 0x0000011000007945 */ /* 0x000fe80003800000 */
[----:B------:R-:W-:Y:S05]  /*2020*/  IADD3 R12, R13, -0x40, RZ ;  /* 0xffffffc00d0c7810 */ /* 0x000fea0007ffe0ff */
[--C-:B------:R-:W-:Y:S02]  /*2030*/  IMAD.IADD R25, R59, 0x1, -R12.reuse ;  /* 0x000000013b197824 */ /* 0x100fe400078e0a0c */
[----:B------:R-:W-:Y:S03]  /*2040*/  IMAD.IADD R3, R74, 0x1, -R12 ;  /* 0x000000014a037824 */ /* 0x000fe600078e0a0c */
[C---:B------:R-:W-:Y:S04]  /*2050*/  ISETP.GE.AND P2, PT, R112.reuse, R25, PT ;  /* 0x000000197000720c */ /* 0x040fe80003f46270 */
[----:B------:R-:W-:Y:S11]  /*2060*/  ISETP.GE.AND P2, PT, R112, R3, !P2 ;  /* 0x000000037000720c */ /* 0x000ff60005746270 */
[----:B------:R-:W-:Y:S02]  /*2070*/  @!UPT UIADD3 URZ, URZ, URZ, URZ ;  /* 0x0000003f3f3ff290 */ /* 0x000fe4000fffe03f */
[----:B---3--:R-:W-:-:S05]  /*2080*/  @!P2 BRA `(.L_x_4294) ;  /* 0x000000900000a947 */ /* 0x008fca0003800000 */
[----:B------:R-:W-:Y:S02]  /*2090*/  ISETP.NE.AND P0, PT, R107, RZ, PT ;  /* 0x000000ff6b00720c */ /* 0x000fe40003f05270 */
[----:B------:R-:W-:Y:S11]  /*20a0*/  ISETP.NE.AND P1, PT, R106, RZ, PT ;  /* 0x000000ff6a00720c */ /* 0x000ff60003f25270 */
[----:B------:R-:W2:Y:S04]  /*20b0*/  @P0 LDG.E.128 R20, [R98.64] ;  /* 0x0000000662140981 */ /* 0x000ea8000c1e1d00 */
[----:B--2---:R1:W-:Y:S01]  /*20c0*/  @P0 STG.E.128 [R122.64], R20 ;  /* 0x000000147a000986 */ /* 0x0043e2000c101d06 */
[----:B------:R-:W-:Y:S03]  /*20d0*/  ISETP.NE.AND P0, PT, R105, RZ, PT ;  /* 0x000000ff6900720c */ /* 0x000fe60003f05270 */
[----:B------:R-:W2:Y:S04]  /*20e0*/  @P1 LDG.E.128 R16, [R98.64+0x40] ;  /* 0x0000400662101981 */ /* 0x000ea8000c1e1d00 */
[----:B--2---:R1:W-:Y:S06]  /*20f0*/  @P1 STG.E.128 [R122.64+0x40], R16 ;  /* 0x000040107a001986 */ /* 0x0043ec000c101d06 */
[----:B------:R-:W2:Y:S04]  /*2100*/  @P0 LDG.E.128 R4, [R98.64+0x80] ;  /* 0x0000800662040981 */ /* 0x000ea8000c1e1d00 */
[----:B--2---:R1:W-:Y:S02]  /*2110*/  @P0 STG.E.128 [R122.64+0x80], R4 ;  /* 0x000080047a000986 */ /* 0x0043e4000c101d06 */
.L_x_4294:
[----:B------:R-:W-:Y:S05]  /*2120*/  BSYNC B0 ;  /* 0x0000000000007941 */ /* 0x000fea0003800000 */
.L_x_4293:
        /* <DEDUP_REMOVED lines=11> */
[----:B-1----:R-:W2:Y:S04]  /*21e0*/  @P4 LDG.E.128 R20, [R24.64] ;  /* 0x0000000618144981 */ /* 0x002ea8000c1e1d00 */
[----:B--2---:R1:W-:Y:S01]  /*21f0*/  @P4 STG.E.128 [R2.64], R20 ;  /* 0x0000001402004986 */ /* 0x0043e2000c101d06 */
[----:B------:R-:W-:Y:S03]  /*2200*/  ISETP.NE.AND P4, PT, R105, RZ, PT ;  /* 0x000000ff6900720c */ /* 0x000fe60003f85270 */
[----:B------:R-:W2:Y:S04]  /*2210*/  @P0 LDG.E.128 R16, [R24.64+0x40] ;  /* 0x0000400618100981 */ /* 0x000ea8000c1e1d00 */
[----:B--2---:R1:W-:Y:S06]  /*2220*/  @P0 STG.E.128 [R2.64+0x40], R16 ;  /* 0x0000401002000986 */ /* 0x0043ec000c101d06 */
[----:B------:R-:W2:Y:S04]  /*2230*/  @P4 LDG.E.128 R4, [R24.64+0x80] ;  /* 0x0000800618044981 */ /* 0x000ea8000c1e1d00 */
[----:B--2---:R1:W-:Y:S02]  /*2240*/  @P4 STG.E.128 [R2.64+0x80], R4 ;  /* 0x0000800402004986 */ /* 0x0043e4000c101d06 */
.L_x_4296:
[----:B------:R-:W-:Y:S05]  /*2250*/  BSYNC B0 ;  /* 0x0000000000007941 */ /* 0x000fea0003800000 */
.L_x_4295:
[----:B------:R-:W-:Y:S01]  /*2260*/  ISETP.NE.AND P6, PT, RZ, UR4, PT ;  /* 0x00000004ff007c0c */ /* 0x000fe2000bfc5270 */
[----:B-1----:R-:W-:Y:S01]  /*2270*/  IMAD.MOV.U32 R3, RZ, RZ, c[0x0][0x290] ;  /* 0x0000a400ff037624 */ /* 0x002fe200078e00ff */
[C---:B------:R-:W-:Y:S02]  /*2280*/  LEA R134, P5, R92.reuse, R132, 0x1 ;  /* 0x000000845c867211 */ /* 0x040fe400078a08ff */
[----:B------:R-:W-:Y:S01]  /*2290*/  LEA R130, P4, R57, R124, 0x1 ;  /* 0x0000007c39827211 */ /* 0x000fe200078808ff */
[----:B------:R-:W-:Y:S01]  /*22a0*/  IMAD.U32 R3, R3, -0x40, RZ ;  /* 0xffffffc003037824 */ /* 0x000fe200078e00ff */
[----:B------:R-:W-:Y:S02]  /*22b0*/  LEA.HI.X R135, R92, R133, R83, 0x1, P5 ;  /* 0x000000855c877211 */ /* 0x000fe400028f0c53 */
[----:B------:R-:W-:Y:S02]  /*22c0*/  LEA.HI.X R131, R57, R125, R58, 0x1, P4 ;  /* 0x0000007d39837211 */ /* 0x000fe400020f0c3a */
[C---:B------:R-:W-:Y:S04]  /*22d0*/  LEA R98, P0, R3.reuse, R98, 0x1 ;  /* 0x0000006203627211 */ /* 0x040fe800078008ff */
[----:B------:R-:W-:Y:S01]  /*22e0*/  LEA.HI.X.SX32 R99, R3, R99, 0x1, P0 ;  /* 0x0000006303637211 */ /* 0x000fe200000f0eff */
[----:B------:R-:W-:-:S05]  /*22f0*/  @!P6 BRA `(.L_x_4297) ;  /* 0x000037a00000e947 */ /* 0x000fca0003800000 */
[----:B------:R-:W-:Y:S11]  /*2300*/  ISETP.NE.AND P0, PT, RZ, UR8, PT ;  /* 0x00000008ff007c0c */ /* 0x000ff6000bf05270 */
[----:B------:R-:W-:Y:S02]  /*2310*/  @!UPT UIADD3 URZ, URZ, URZ, URZ ;  /* 0x0000003f3f3ff290 */ /* 0x000fe4000fffe03f */
[----:B------:R-:W-:-:S05]  /*2320*/  @!P0 BRA `(.L_x_4298) ;  /* 0x0000141000008947 */ /* 0x000fca0003800000 */
[----:B------:R-:W-:Y:S01]  /*2330*/  BSSY B1, `(.L_x_4299) ;  /* 0x0000099000017945 */ /* 0x000fe20003800000 */
[----:B------:R-:W-:-:S05]  /*2340*/  @!P2 BRA `(.L_x_4300) ;  /* 0x000009700000a947 */ /* 0x000fca0003800000 */
[----:B------:R-:W-:Y:S01]  /*2350*/  ISETP.GE.AND P0, PT, R10, c[0x0][0x220], PT ;  /* 0x000088000a007a0c */ /* 0x000fe20003f06270 */
[----:B------:R-:W-:Y:S01]  /*2360*/  @!UPT UIADD3 URZ, URZ, URZ, URZ ;  /* 0x0000003f3f3ff290 */ /* 0x000fe2000fffe03f */
[----:B------:R-:W-:Y:S11]  /*2370*/  BSSY B0, `(.L_x_4301) ;  /* 0x0000030000007945 */ /* 0x000ff60003800000 */
[----:B------:R-:W-:-:S05]  /*2380*/  @P0 BRA `(.L_x_4302) ;  /* 0x000002e000000947 */ /* 0x000fca0003800000 */
[----:B------:R-:W-:Y:S01]  /*2390*/  ISETP.GE.AND P0, PT, R10, UR4, PT ;  /* 0x000000040a007c0c */ /* 0x000fe2000bf06270 */
[----:B------:R-:W2:Y:S11]  /*23a0*/  LDG.E.128 R16, [R132.64] ;  /* 0x0000000684107981 */ /* 0x000eb6000c1e1d00 */
[----:B------:R-:W-:Y:S01]  /*23b0*/  @!UPT UIADD3 URZ, URZ, URZ, URZ ;  /* 0x0000003f3f3ff290 */ /* 0x000fe2000fffe03f */
[----:B------:R-:W3:Y:S06]  /*23c0*/  @!P0 LDG.E.64 R6, [R14.64] ;  /* 0x000000060e068981 */ /* 0x000eec000c1e1b00 */
[----:B------:R-:W4:Y:S01]  /*23d0*/  @!P0 LDG.E.64 R26, [R50.64] ;  /* 0x00000006321a8981 */ /* 0x000f22000c1e1b00 */
[C---:B--2---:R-:W-:Y:S02]  /*23e0*/  @!P0 LOP3.LUT R22, R16.reuse, 0xffff0000, RZ, 0xc0, !PT ;  /* 0xffff000010168812 */ /* 0x044fe400078ec0ff */
[----:B------:R-:W-:Y:S02]  /*23f0*/  @!P0 SHF.L.U32 R20, R16, 0x10, RZ ;  /* 0x0000001010148819 */ /* 0x000fe400000006ff */
[----:B------:R-:W-:Y:S01]  /*2400*/  @!P0 SHF.L.U32 R21, R17, 0x10, RZ ;  /* 0x0000001011158819 */ /* 0x000fe200000006ff */
[C---:B---3--:R-:W-:Y:S01]  /*2410*/  @!P0 IMAD.U32 R5, R6.reuse, 0x10000, RZ ;  /* 0x0001000006058824 */ /* 0x048fe200078e00ff */
[----:B------:R-:W-:Y:S02]  /*2420*/  @!P0 LOP3.LUT R8, R6, 0xffff0000, RZ, 0xc0, !PT ;  /* 0xffff000006088812 */ /* 0x000fe400078ec0ff */
[----:B------:R-:W-:Y:S01]  /*2430*/  @!P0 SHF.L.U32 R6, R19, 0x10, RZ ;  /* 0x0000001013068819 */ /* 0x000fe200000006ff */
[-C--:B------:R-:W-:Y:S02]  /*2440*/  @!P0 FMUL.FTZ R29, R22, R5.reuse ;  /* 0x00000005161d8220 */ /* 0x080fe40000410000 */
[----:B------:R-:W-:Y:S01]  /*2450*/  @!P0 FMUL.FTZ R0, R20, R5 ;  /* 0x0000000514008220 */ /* 0x000fe20000410000 */
[C---:B----4-:R-:W-:Y:S01]  /*2460*/  @!P0 SHF.L.U32 R23, R26.reuse, 0x10, RZ ;  /* 0x000000101a178819 */ /* 0x050fe200000006ff */
[----:B------:R-:W-:Y:S01]  /*2470*/  @!P0 IMAD.U32 R5, R7, 0x10000, RZ ;  /* 0x0001000007058824 */ /* 0x000fe200078e00ff */
[----:B------:R-:W-:Y:S01]  /*2480*/  @!P0 LOP3.LUT R24, R26, 0xffff0000, RZ, 0xc0, !PT ;  /* 0xffff00001a188812 */ /* 0x000fe200078ec0ff */
[-C--:B------:R-:W-:Y:S01]  /*2490*/  @!P0 FMUL.FTZ R2, R21, R8.reuse ;  /* 0x0000000815028220 */ /* 0x080fe20000410000 */
[----:B------:R-:W-:Y:S01]  /*24a0*/  @!P0 LOP3.LUT R26, R19, 0xffff0000, RZ, 0xc0, !PT ;  /* 0xffff0000131a8812 */ /* 0x000fe200078ec0ff */
[-C--:B------:R-:W-:Y:S01]  /*24b0*/  @!P0 FFMA.FTZ R29, R20, R23.reuse, -R29 ;  /* 0x00000017141d8223 */ /* 0x080fe2000001081d */
[----:B------:R-:W-:Y:S01]  /*24c0*/  @!P0 SHF.L.U32 R25, R27, 0x10, RZ ;  /* 0x000000101b198819 */ /* 0x000fe200000006ff */
[----:B------:R-:W-:Y:S01]  /*24d0*/  @!P0 FFMA.FTZ R0, R22, R23, R0 ;  /* 0x0000001716008223 */ /* 0x000fe20000010000 */
[----:B------:R-:W-:Y:S01]  /*24e0*/  @!P0 LOP3.LUT R23, R17, 0xffff0000, RZ, 0xc0, !PT ;  /* 0xffff000011178812 */ /* 0x000fe200078ec0ff */
[C---:B------:R-:W-:Y:S01]  /*24f0*/  @!P0 IMAD.U32 R20, R18.reuse, 0x10000, RZ ;  /* 0x0001000012148824 */ /* 0x040fe200078e00ff */
[----:B------:R-:W-:Y:S02]  /*2500*/  @!P0 LOP3.LUT R22, R18, 0xffff0000, RZ, 0xc0, !PT ;  /* 0xffff000012168812 */ /* 0x000fe400078ec0ff */
[----:B------:R-:W-:Y:S01]  /*2510*/  @!P0 LOP3.LUT R7, R7, 0xffff0000, RZ, 0xc0, !PT ;  /* 0xffff000007078812 */ /* 0x000fe200078ec0ff */
[----:B------:R-:W-:Y:S01]  /*2520*/  @!P0 FMUL.FTZ R3, R20, R5 ;  /* 0x0000000514038220 */ /* 0x000fe20000410000 */
[----:B------:R-:W-:Y:S01]  /*2530*/  @!P0 F2FP.BF16.PACK_AB R29, R0, R29 ;  /* 0x0000001d001d823e */ /* 0x000fe200000010ff */
[----:B------:R-:W-:Y:S01]  /*2540*/  @!P0 FMUL.FTZ R31, R23, R8 ;  /* 0x00000008171f8220 */ /* 0x000fe20000410000 */
[----:B------:R-:W-:Y:S01]  /*2550*/  @!P0 LOP3.LUT R27, R27, 0xffff0000, RZ, 0xc0, !PT ;  /* 0xffff00001b1b8812 */ /* 0x000fe200078ec0ff */
[----:B------:R-:W-:Y:S01]  /*2560*/  @!P0 FMUL.FTZ R28, R22, R5 ;  /* 0x00000005161c8220 */ /* 0x000fe20000410000 */
        /* <DEDUP_REMOVED lines=16> */
.L_x_4302:
[----:B------:R-:W-:Y:S05]  /*2670*/  BSYNC B0 ;  /* 0x0000000000007941 */ /* 0x000fea0003800000 */
.L_x_4301:
[----:B------:R-:W-:Y:S01]  /*2680*/  ISETP.GE.AND P0, PT, R85, c[0x0][0x220], PT ;  /* 0x0000880055007a0c */ /* 0x000fe20003f06270 */
[----:B------:R-:W-:Y:S01]  /*2690*/  @!UPT UIADD3 URZ, URZ, URZ, URZ ;  /* 0x0000003f3f3ff290 */ /* 0x000fe2000fffe03f */
[----:B------:R-:W-:Y:S11]  /*26a0*/  BSSY B0, `(.L_x_4303) ;  /* 0x0000030000007945 */ /* 0x000ff60003800000 */
[----:B------:R-:W-:-:S05]  /*26b0*/  @P0 BRA `(.L_x_4304) ;  /* 0x000002e000000947 */ /* 0x000fca0003800000 */
[----:B------:R-:W-:Y:S01]  /*26c0*/  ISETP.GE.AND P0, PT, R85, UR4, PT ;  /* 0x0000000455007c0c */ /* 0x000fe2000bf06270 */
[----:B-1----:R-:W2:Y:S11]  /*26d0*/  LDG.E.128 R16, [R132.64+0x40] ;  /* 0x0000400684107981 */ /* 0x002eb6000c1e1d00 */
[----:B------:R-:W-:Y:S01]  /*26e0*/  @!UPT UIADD3 URZ, URZ, URZ, URZ ;  /* 0x0000003f3f3ff290 */ /* 0x000fe2000fffe03f */
[----:B------:R-:W3:Y:S06]  /*26f0*/  @!P0 LDG.E.64 R6, [R14.64+0x20] ;  /* 0x000020060e068981 */ /* 0x000eec000c1e1b00 */
[----:B------:R-:W4:Y:S01]  /*2700*/  @!P0 LDG.E.64 R26, [R50.64+0x20] ;  /* 0x00002006321a8981 */ /* 0x000f22000c1e1b00 */
        /* <DEDUP_REMOVED lines=41> */
.L_x_4304:
[----:B------:R-:W-:Y:S05]  /*29a0*/  BSYNC B0 ;  /* 0x0000000000007941 */ /* 0x000fea0003800000 */
.L_x_4303:
[----:B------:R-:W-:Y:S11]  /*29b0*/  ISETP.GE.AND P0, PT, R84, c[0x0][0x220], PT ;  /* 0x0000880054007a0c */ /* 0x000ff60003f06270 */
[----:B------:R-:W-:Y:S02]  /*29c0*/  @!UPT UIADD3 URZ, URZ, URZ, URZ ;  /* 0x0000003f3f3ff290 */ /* 0x000fe4000fffe03f */
        /* <DEDUP_REMOVED lines=47> */
.L_x_4300:
[----:B------:R-:W-:Y:S05]  /*2cc0*/  BSYNC B1 ;  /* 0x0000000000017941 */ /* 0x000fea0003800000 */
.L_x_4299:
[----:B------:R-:W-:Y:S01]  /*2cd0*/  BSSY B1, `(.L_x_4305) ;  /* 0x000009e000017945 */ /* 0x000fe20003800000 */
[----:B------:R-:W-:-:S05]  /*2ce0*/  @!P1 BRA `(.L_x_4306) ;  /* 0x000009c000009947 */ /* 0x000fca0003800000 */
[----:B------:R-:W-:Y:S01]  /*2cf0*/  ISETP.GE.AND P0, PT, R10, c[0x0][0x220], PT ;  /* 0x000088000a007a0c */ /* 0x000fe20003f06270 */
        /* <DEDUP_REMOVED lines=8> */
[----:B------:R-:W-:Y:S01]  /*2d80*/  ISETP.GE.AND P0, PT, R10, UR4, PT ;  /* 0x000000040a007c0c */ /* 0x000fe2000bf06270 */
[----:B-1----:R-:W2:Y:S11]  /*2d90*/  LDG.E.128 R16, [R134.64] ;  /* 0x0000000686107981 */ /* 0x002eb6000c1e1d00 */
        /* <DEDUP_REMOVED lines=44> */
.L_x_4308:
[----:B------:R-:W-:Y:S05]  /*3060*/  BSYNC B0 ;  /* 0x0000000000007941 */ /* 0x000fea0003800000 */
.L_x_4307:
        /* <DEDUP_REMOVED lines=50> */
.L_x_4310:
[----:B------:R-:W-:Y:S05]  /*3390*/  BSYNC B0 ;  /* 0x0000000000007941 */ /* 0x000fea0003800000 */
.L_x_4309:
[----:B------:R-:W-:Y:S11]  /*33a0*/  ISETP.GE.AND P0, PT, R84, c[0x0][0x220], PT ;  /* 0x0000880054007a0c */ /* 0x000ff60003f06270 */
[----:B------:R-:W-:Y:S02]  /*33b0*/  @!UPT UIADD3 URZ, URZ, URZ, URZ ;  /* 0x0000003f3f3ff290 */ /* 0x000fe4000fffe03f */
[----:B------:R-:W-:-:S05]  /*33c0*/  @P0 BRA `(.L_x_4306) ;  /* 0x000002e000000947 */ /* 0x000fca0003800000 */
[----:B------:R-:W-:Y:S01]  /*33d0*/  ISETP.GE.AND P0, PT, R84, UR4, PT ;  /* 0x0000000454007c0c */ /* 0x000fe2000bf06270 */
[----:B-1----:R-:W2:Y:S11]  /*33e0*/  LDG.E.128 R16, [R134.64+0x80] ;  /* 0x0000800686107981 */ /* 0x002eb6000c1e1d00 */
[----:B------:R-:W-:Y:S01]  /*33f0*/  @!UPT UIADD3 URZ, URZ, URZ, URZ ;  /* 0x0000003f3f3ff290 */ /* 0x000fe2000fffe03f */
[----:B------:R1:W3:Y:S06]  /*3400*/  @!P0 LDG.E.64 R6, [R20.64+0x40] ;  /* 0x0000400614068981 */ /* 0x0002ec000c1e1b00 */
[----:B------:R-:W4:Y:S01]  /*3410*/  @!P0 LDG.E.64 R30, [R30.64+0x40] ;  /* 0x000040061e1e8981 */ /* 0x000f22000c1e1b00 */
[----:B--2---:R-:W-:Y:S01]  /*3420*/  @!P0 SHF.L.U32 R22, R16, 0x10, RZ ;  /* 0x0000001010168819 */ /* 0x004fe200000006ff */
[----:B-1----:R-:W-:Y:S01]  /*3430*/  @!P0 IMAD.U32 R20, R18, 0x10000, RZ ;  /* 0x0001000012148824 */ /* 0x002fe200078e00ff */
[----:B------:R-:W-:Y:S02]  /*3440*/  @!P0 LOP3.LUT R23, R16, 0xffff0000, RZ, 0xc0, !PT ;  /* 0xffff000010178812 */ /* 0x000fe400078ec0ff */
[----:B------:R-:W-:Y:S02]  /*3450*/  @!P0 SHF.L.U32 R21, R17, 0x10, RZ ;  /* 0x0000001011158819 */ /* 0x000fe400000006ff */
[----:B------:R-:W-:Y:S01]  /*3460*/  @!P0 LOP3.LUT R26, R18, 0xffff0000, RZ, 0xc0, !PT ;  /* 0xffff0000121a8812 */ /* 0x000fe200078ec0ff */
        /* <DEDUP_REMOVED lines=9> */
[----:B------:R-:W-:Y:S01]  /*3500*/  @!P0 SHF.L.U32 R27, R31, 0x10, RZ ;  /* 0x000000101f1b8819 */ /* 0x000fe200000006ff */
[-C--:B------:R-:W-:Y:S01]  /*3510*/  @!P0 FFMA.FTZ R0, R23, R25.reuse, R0 ;  /* 0x0000001917008223 */ /* 0x080fe20000010000 */
[----:B------:R-:W-:Y:S01]  /*3520*/  @!P0 LOP3.LUT R23, R17, 0xffff0000, RZ, 0xc0, !PT ;  /* 0xffff000011178812 */ /* 0x000fe200078ec0ff */
[----:B------:R-:W-:Y:S01]  /*3530*/  @!P0 FFMA.FTZ R33, R22, R25, -R33 ;  /* 0x0000001916218223 */ /* 0x000fe20000010821 */
[----:B------:R-:W-:Y:S01]  /*3540*/  @!P0 LOP3.LUT R25, R19, 0xffff0000, RZ, 0xc0, !PT ;  /* 0xffff000013198812 */ /* 0x000fe200078ec0ff */
[-C--:B------:R-:W-:Y:S01]  /*3550*/  @!P0 FMUL.FTZ R3, R20, R5.reuse ;  /* 0x0000000514038220 */ /* 0x080fe20000410000 */
        /* <DEDUP_REMOVED lines=21> */
.L_x_4306:
[----:B------:R-:W-:Y:S05]  /*36b0*/  BSYNC B1 ;  /* 0x0000000000017941 */ /* 0x000fea0003800000 */
.L_x_4305:
        /* <DEDUP_REMOVED lines=8> */
.L_x_4298:
[----:B------:R-:W-:Y:S01]  /*3740*/  BSSY B2, `(.L_x_4312) ;  /* 0x000010e000027945 */ /* 0x000fe20003800000 */
[----:B------:R-:W-:-:S05]  /*3750*/  @!P2 BRA `(.L_x_4313) ;  /* 0x000010c00000a947 */ /* 0x000fca0003800000 */
[----:B------:R-:W-:Y:S01]  /*3760*/  ISETP.GE.AND P0, PT, R10, c[0x0][0x220], PT ;  /* 0x000088000a007a0c */ /* 0x000fe20003f06270 */
[----:B------:R-:W-:Y:S01]  /*3770*/  @!UPT UIADD3 URZ, URZ, URZ, URZ ;  /* 0x0000003f3f3ff290 */ /* 0x000fe2000fffe03f */
[----:B------:R-:W-:Y:S11]  /*3780*/  BSSY B1, `(.L_x_4314) ;  /* 0x0000057000017945 */ /* 0x000ff60003800000 */
[----:B------:R-:W-:-:S05]  /*3790*/  @P0 BRA `(.L_x_4315) ;  /* 0x0000055000000947 */ /* 0x000fca0003800000 */
[----:B------:R1:W5:Y:S01]  /*37a0*/  LDG.E.128 R44, [R132.64] ;  /* 0x00000006842c7981 */ /* 0x000362000c1e1d00 */
[----:B------:R-:W-:Y:S01]  /*37b0*/  ISETP.GE.AND P0, PT, R10, UR4, PT ;  /* 0x000000040a007c0c */ /* 0x000fe2000bf06270 */
[----:B------:R-:W-:Y:S01]  /*37c0*/  @!UPT UIADD3 URZ, URZ, URZ, URZ ;  /* 0x0000003f3f3ff290 */ /* 0x000fe2000fffe03f */
[----:B------:R-:W-:Y:S11]  /*37d0*/  BSSY B0, `(.L_x_4316) ;  /* 0x0000050000007945 */ /* 0x000ff60003800000 */
[----:B------:R-:W-:-:S05]  /*37e0*/  @P0 BRA `(.L_x_4317) ;  /* 0x000004e000000947 */ /* 0x000fca0003800000 */
[C---:B-----5:R-:W-:Y:S01]  /*37f0*/  SHF.L.U32 R33, R44.reuse, 0x10, RZ ;  /* 0x000000102c217819 */ /* 0x060fe200000006ff */
[----:B------:R-:W-:Y:S01]  /*3800*/  ULEA.HI UR5, UR4, UR4, URZ, 0x1 ;  /* 0x0000000404057291 */ /* 0x000fe2000f8f083f */
[----:B------:R-:W-:Y:S01]  /*3810*/  LOP3.LUT R35, R44, 0xffff0000, RZ, 0xc0, !PT ;  /* 0xffff00002c237812 */ /* 0x000fe200078ec0ff */
[----:B------:R-:W-:Y:S01]  /*3820*/  IMAD.MOV.U32 R137, RZ, RZ, RZ ;  /* 0x000000ffff897224 */ /* 0x000fe200078e00ff */
[C---:B------:R-:W-:Y:S01]  /*3830*/  LOP3.LUT R39, R45.reuse, 0xffff0000, RZ, 0xc0, !PT ;  /* 0xffff00002d277812 */ /* 0x040fe200078ec0ff */
[----:B------:R-:W-:Y:S01]  /*3840*/  IMAD.U32 R38, R45, 0x10000, RZ ;  /* 0x000100002d267824 */ /* 0x000fe200078e00ff */
[C---:B------:R-:W-:Y:S01]  /*3850*/  SHF.L.U32 R42, R46.reuse, 0x10, RZ ;  /* 0x000000102e2a7819 */ /* 0x040fe200000006ff */
[----:B------:R-:W-:Y:S01]  /*3860*/  USHF.R.S32.HI UR5, URZ, 0x1, UR5 ;  /* 0x000000013f057899 */ /* 0x000fe20008011405 */
[----:B------:R-:W-:Y:S01]  /*3870*/  LOP3.LUT R43, R46, 0xffff0000, RZ, 0xc0, !PT ;  /* 0xffff00002e2b7812 */ /* 0x000fe200078ec0ff */
[C---:B------:R-:W-:Y:S01]  /*3880*/  IMAD.U32 R46, R47.reuse, 0x10000, RZ ;  /* 0x000100002f2e7824 */ /* 0x040fe200078e00ff */
[----:B------:R-:W-:Y:S03]  /*3890*/  LOP3.LUT R47, R47, 0xffff0000, RZ, 0xc0, !PT ;  /* 0xffff00002f2f7812 */ /* 0x000fe600078ec0ff */
        /* <DEDUP_REMOVED lines=25> */
[C---:B------:R-:W-:Y:S01]  /*3a30*/  IMAD.U32 R28, R21.reuse, 0x10000, RZ ;  /* 0x00010000151c7824 */ /* 0x040fe200078e00ff */
[----:B------:R-:W-:Y:S01]  /*3a40*/  LOP3.LUT R30, R20, 0xffff0000, RZ, 0xc0, !PT ;  /* 0xffff0000141e7812 */ /* 0x000fe200078ec0ff */
[----:B------:R-:W-:Y:S01]  /*3a50*/  @!P2 FADD.FTZ R24, -R24, -RZ ;  /* 0x800000ff1818a221 */ /* 0x000fe20000010100 */
[----:B------:R-:W-:Y:S01]  /*3a60*/  LOP3.LUT R18, R138, 0xffff0000, RZ, 0xc0, !PT ;  /* 0xffff00008a127812 */ /* 0x000fe200078ec0ff */
[----:B------:R-:W-:Y:S01]  /*3a70*/  FMUL.FTZ R0, R32, R31 ;  /* 0x0000001f20007220 */ /* 0x000fe20000410000 */
[----:B------:R-:W-:Y:S01]  /*3a80*/  LOP3.LUT R29, R21, 0xffff0000, RZ, 0xc0, !PT ;  /* 0xffff0000151d7812 */ /* 0x000fe200078ec0ff */
[----:B------:R-:W-:Y:S01]  /*3a90*/  FMUL.FTZ R2, R30, R27 ;  /* 0x0000001b1e027220 */ /* 0x000fe20000410000 */
[----:B------:R-:W-:Y:S01]  /*3aa0*/  SHF.L.U32 R34, R52, 0x10, RZ ;  /* 0x0000001034227819 */ /* 0x000fe200000006ff */
        /* <DEDUP_REMOVED lines=13> */
[----:B------:R-:W-:Y:S01]  /*3b80*/  LOP3.LUT R44, R54, 0xffff0000, RZ, 0xc0, !PT ;  /* 0xffff0000362c7812 */ /* 0x000fe200078ec0ff */
[C---:B------:R-:W-:Y:S01]  /*3b90*/  IMAD.U32 R20, R23.reuse, 0x10000, RZ ;  /* 0x0001000017147824 */ /* 0x040fe200078e00ff */
        /* <DEDUP_REMOVED lines=19> */
.L_x_4317:
[----:B------:R-:W-:Y:S05]  /*3cd0*/  BSYNC B0 ;  /* 0x0000000000007941 */ /* 0x000fea0003800000 */
.L_x_4316:
[----:B-----5:R2:W-:Y:S02]  /*3ce0*/  STG.E.128 [R124.64], R44 ;  /* 0x0000002c7c007986 */ /* 0x0205e4000c101d06 */
.L_x_4315:
[----:B------:R-:W-:Y:S05]  /*3cf0*/  BSYNC B1 ;  /* 0x0000000000017941 */ /* 0x000fea0003800000 */
.L_x_4314:
[----:B------:R-:W-:Y:S01]  /*3d00*/  ISETP.GE.AND P0, PT, R85, c[0x0][0x220], PT ;  /* 0x0000880055007a0c */ /* 0x000fe20003f06270 */
[----:B------:R-:W-:Y:S01]  /*3d10*/  @!UPT UIADD3 URZ, URZ, URZ, URZ ;  /* 0x0000003f3f3ff290 */ /* 0x000fe2000fffe03f */
[----:B------:R-:W-:Y:S11]  /*3d20*/  BSSY B1, `(.L_x_4318) ;  /* 0x0000057000017945 */ /* 0x000ff60003800000 */
[----:B------:R-:W-:-:S05]  /*3d30*/  @P0 BRA `(.L_x_4319) ;  /* 0x0000055000000947 */ /* 0x000fca0003800000 */
[----:B--2---:R2:W5:Y:S01]  /*3d40*/  LDG.E.128 R44, [R132.64+0x40] ;  /* 0x00004006842c7981 */ /* 0x004562000c1e1d00 */
        /* <DEDUP_REMOVED lines=23> */
[----:B------:R-:W3:Y:S01]  /*3ec0*/  LDG.E.128 R136, [R138.64+0x40] ;  /* 0x000040068a887981 */ /* 0x000ee2000c1e1d00 */
[----:B------:R-:W-:Y:S01]  /*3ed0*/  MOV R109, RZ ;  /* 0x000000ff006d7202 */ /* 0x000fe20000000f00 */
[----:B------:R-:W-:Y:S05]  /*3ee0*/  @P2 IMAD R109, RZ, RZ, -UR5 ;  /* 0x80000005ff6d2e24 */ /* 0x000fea000f8e02ff */
[C---:B------:R-:W-:Y:S01]  /*3ef0*/  LEA R36, P0, R109.reuse, R118, 0x1 ;  /* 0x000000766d247211 */ /* 0x040fe200078008ff */
[----:B--2---:R4:W2:Y:S03]  /*3f00*/  LDG.E.128 R20, [R16.64+0x40] ;  /* 0x0000400610147981 */ /* 0x0048a6000c1e1d00 */
[----:B------:R-:W-:Y:S05]  /*3f10*/  LEA.HI.X.SX32 R37, R109, R119, 0x1, P0 ;  /* 0x000000776d257211 */ /* 0x000fea00000f0eff */
[----:B------:R-:W2:Y:S01]  /*3f20*/  LDG.E.128 R52, [R36.64+0x40] ;  /* 0x0000400624347981 */ /* 0x000ea2000c1e1d00 */
[----:B---3--:R-:W-:Y:S01]  /*3f30*/  IMAD.U32 R25, R137, 0x10000, RZ ;  /* 0x0001000089197824 */ /* 0x008fe200078e00ff */
[C---:B------:R-:W-:Y:S01]  /*3f40*/  SHF.L.U32 R31, R136.reuse, 0x10, RZ ;  /* 0x00000010881f7819 */ /* 0x040fe200000006ff */
[----:B----4-:R-:W-:Y:S01]  /*3f50*/  IMAD.U32 R17, R139, 0x10000, RZ ;  /* 0x000100008b117824 */ /* 0x010fe200078e00ff */
[----:B------:R-:W-:Y:S01]  /*3f60*/  LOP3.LUT R27, R136, 0xffff0000, RZ, 0xc0, !PT ;  /* 0xffff0000881b7812 */ /* 0x000fe200078ec0ff */
[----:B------:R-:W-:Y:S01]  /*3f70*/  @!P2 FADD.FTZ R25, -R25, -RZ ;  /* 0x800000ff1919a221 */ /* 0x000fe20000010100 */
[----:B------:R-:W-:Y:S01]  /*3f80*/  LOP3.LUT R24, R137, 0xffff0000, RZ, 0xc0, !PT ;  /* 0xffff000089187812 */ /* 0x000fe200078ec0ff */
[----:B------:R-:W-:Y:S01]  /*3f90*/  @!P2 FADD.FTZ R31, -R31, -RZ ;  /* 0x800000ff1f1fa221 */ /* 0x000fe20000010100 */
[----:B------:R-:W-:Y:S01]  /*3fa0*/  SHF.L.U32 R19, R138, 0x10, RZ ;  /* 0x000000108a137819 */ /* 0x000fe200000006ff */
[----:B------:R-:W-:Y:S01]  /*3fb0*/  @!P2 FADD.FTZ R27, -R27, -RZ ;  /* 0x800000ff1b1ba221 */ /* 0x000fe20000010100 */
[C---:B--2---:R-:W-:Y:S01]  /*3fc0*/  SHF.L.U32 R32, R20.reuse, 0x10, RZ ;  /* 0x0000001014207819 */ /* 0x044fe200000006ff */
        /* <DEDUP_REMOVED lines=42> */
.L_x_4321:
[----:B------:R-:W-:Y:S05]  /*4270*/  BSYNC B0 ;  /* 0x0000000000007941 */ /* 0x000fea0003800000 */
.L_x_4320:
[----:B-----5:R3:W-:Y:S02]  /*4280*/  STG.E.128 [R124.64+0x40], R44 ;  /* 0x0000402c7c007986 */ /* 0x0207e4000c101d06 */
.L_x_4319:
[----:B------:R-:W-:Y:S05]  /*4290*/  BSYNC B1 ;  /* 0x0000000000017941 */ /* 0x000fea0003800000 */
.L_x_4318:
[----:B------:R-:W-:Y:S11]  /*42a0*/  ISETP.GE.AND P0, PT, R84, c[0x0][0x220], PT ;  /* 0x0000880054007a0c */ /* 0x000ff60003f06270 */
[----:B------:R-:W-:Y:S02]  /*42b0*/  @!UPT UIADD3 URZ, URZ, URZ, URZ ;  /* 0x0000003f3f3ff290 */ /* 0x000fe4000fffe03f */
[----:B------:R-:W-:-:S05]  /*42c0*/  @P0 BRA `(.L_x_4313) ;  /* 0x0000055000000947 */ /* 0x000fca0003800000 */
[----:B--23--:R2:W5:Y:S01]  /*42d0*/  LDG.E.128 R44, [R132.64+0x80] ;  /* 0x00008006842c7981 */ /* 0x00c562000c1e1d00 */
        /* <DEDUP_REMOVED lines=82> */
.L_x_4323:
[----:B------:R-:W-:Y:S05]  /*4800*/  BSYNC B0 ;  /* 0x0000000000007941 */ /* 0x000fea0003800000 */
.L_x_4322:
[----:B-----5:R3:W-:Y:S02]  /*4810*/  STG.E.128 [R124.64+0x80], R44 ;  /* 0x0000802c7c007986 */ /* 0x0207e4000c101d06 */
.L_x_4313:
[----:B------:R-:W-:Y:S05]  /*4820*/  BSYNC B2 ;  /* 0x0000000000027941 */ /* 0x000fea0003800000 */
.L_x_4312:
[----:B------:R-:W-:Y:S01]  /*4830*/  BSSY B2, `(.L_x_4324) ;  /* 0x000011e000027945 */ /* 0x000fe20003800000 */
[----:B------:R-:W-:-:S05]  /*4840*/  @!P1 BRA `(.L_x_4325) ;  /* 0x000011c000009947 */ /* 0x000fca0003800000 */
[----:B------:R-:W-:Y:S01]  /*4850*/  ISETP.GE.AND P0, PT, R10, c[0x0][0x220], PT ;  /* 0x000088000a007a0c */ /* 0x000fe20003f06270 */
[----:B------:R-:W-:Y:S01]  /*4860*/  @!UPT UIADD3 URZ, URZ, URZ, URZ ;  /* 0x0000003f3f3ff290 */ /* 0x000fe2000fffe03f */
[----:B------:R-:W-:Y:S11]  /*4870*/  BSSY B1, `(.L_x_4326) ;  /* 0x000005b000017945 */ /* 0x000ff60003800000 */
[----:B------:R-:W-:-:S05]  /*4880*/  @P0 BRA `(.L_x_4327) ;  /* 0x0000059000000947 */ /* 0x000fca0003800000 */
[----:B--23--:R2:W5:Y:S01]  /*4890*/  LDG.E.128 R44, [R134.64] ;  /* 0x00000006862c7981 */ /* 0x00c562000c1e1d00 */
[----:B------:R-:W-:Y:S01]  /*48a0*/  ISETP.GE.AND P0, PT, R10, UR4, PT ;  /* 0x000000040a007c0c */ /* 0x000fe2000bf06270 */
[----:B------:R-:W-:Y:S01]  /*48b0*/  @!UPT UIADD3 URZ, URZ, URZ, URZ ;  /* 0x0000003f3f3ff290 */ /* 0x000fe2000fffe03f */
[----:B------:R-:W-:Y:S11]  /*48c0*/  BSSY B0, `(.L_x_4328) ;  /* 0x0000054000007945 */ /* 0x000ff60003800000 */
[----:B------:R-:W-:-:S05]  /*48d0*/  @P0 BRA `(.L_x_4329) ;  /* 0x0000052000000947 */ /* 0x000fca0003800000 */
[----:B-----5:R-:W-:Y:S01]  /*48e0*/  LOP3.LUT R35, R44, 0xffff0000, RZ, 0xc0, !PT ;  /* 0xffff00002c237812 */ /* 0x020fe200078ec0ff */
[----:B------:R-:W-:Y:S01]  /*48f0*/  ULEA.HI UR5, UR4, UR4, URZ, 0x1 ;  /* 0x0000000404057291 */ /* 0x000fe2000f8f083f */
[C---:B------:R-:W-:Y:S01]  /*4900*/  LOP3.LUT R39, R45.reuse, 0xffff0000, RZ, 0xc0, !PT ;  /* 0xffff00002d277812 */ /* 0x040fe200078ec0ff */
[----:B------:R-:W-:Y:S01]  /*4910*/  IMAD.MOV.U32 R137, RZ, RZ, RZ ;  /* 0x000000ffff897224 */ /* 0x000fe200078e00ff */
[C---:B------:R-:W-:Y:S01]  /*4920*/  SHF.L.U32 R42, R46.reuse, 0x10, RZ ;  /* 0x000000102e2a7819 */ /* 0x040fe200000006ff */
[----:B------:R-:W-:Y:S01]  /*4930*/  USHF.R.S32.HI UR5, URZ, 0x1, UR5 ;  /* 0x000000013f057899 */ /* 0x000fe20008011405 */
[----:B------:R-:W-:Y:S01]  /*4940*/  LOP3.LUT R43, R46, 0xffff0000, RZ, 0xc0, !PT ;  /* 0xffff00002e2b7812 */ /* 0x000fe200078ec0ff */
[----:B------:R-:W-:Y:S02]  /*4950*/  IMAD.U32 R33, R44, 0x10000, RZ ;  /* 0x000100002c217824 */ /* 0x000fe400078e00ff */
[----:B------:R-:W-:Y:S02]  /*4960*/  IMAD.U32 R38, R45, 0x10000, RZ ;  /* 0x000100002d267824 */ /* 0x000fe400078e00ff */
[----:B------:R-:W-:Y:S01]  /*4970*/  ISETP.GE.AND P1, PT, R10, UR5, PT ;  /* 0x000000050a007c0c */ /* 0x000fe2000bf26270 */
[C---:B------:R-:W-:Y:S01]  /*4980*/  IMAD.U32 R46, R47.reuse, 0x10000, RZ ;  /* 0x000100002f2e7824 */ /* 0x040fe200078e00ff */
[----:B------:R-:W-:Y:S02]  /*4990*/  MOV R109, UR5 ;  /* 0x00000005006d7c02 */ /* 0x000fe40008000f00 */
[----:B------:R-:W-:Y:S09]  /*49a0*/  LOP3.LUT R47, R47, 0xffff0000, RZ, 0xc0, !PT ;  /* 0xffff00002f2f7812 */ /* 0x000ff200078ec0ff */
[----:B------:R-:W-:Y:S02]  /*49b0*/  @P1 IMAD R137, RZ, RZ, -UR5 ;  /* 0x80000005ff891e24 */ /* 0x000fe4000f8e02ff */
[----:B------:R-:W-:Y:S03]  /*49c0*/  @P1 IMAD R109, RZ, RZ, -UR5 ;  /* 0x80000005ff6d1e24 */ /* 0x000fe6000f8e02ff */
[C---:B------:R-:W-:Y:S04]  /*49d0*/  IADD3 R139, P0, R80.reuse, R137, RZ ;  /* 0x00000089508b7210 */ /* 0x040fe80007f1e0ff */
[----:B------:R-:W-:Y:S02]  /*49e0*/  LEA.HI.X.SX32 R137, R137, R103, 0x1, P0 ;  /* 0x0000006789897211 */ /* 0x000fe400000f0eff */
[C---:B------:R-:W-:Y:S04]  /*49f0*/  LEA R142, P0, R139.reuse, R120, 0x1 ;  /* 0x000000788b8e7211 */ /* 0x040fe800078008ff */
[----:B------:R-:W-:Y:S02]  /*4a00*/  LEA.HI.X R143, R139, R121, R137, 0x1, P0 ;  /* 0x000000798b8f7211 */ /* 0x000fe400000f0c89 */
[C---:B------:R-:W-:Y:S03]  /*4a10*/  LEA R16, P0, R109.reuse, R134, 0x1 ;  /* 0x000000866d107211 */ /* 0x040fe600078008ff */
[----:B------:R-:W3:Y:S01]  /*4a20*/  LDG.E.128 R136, [R142.64] ;  /* 0x000000068e887981 */ /* 0x000ee2000c1e1d00 */
[----:B------:R-:W-:Y:S01]  /*4a30*/  LEA.HI.X.SX32 R17, R109, R135, 0x1, P0 ;  /* 0x000000876d117211 */ /* 0x000fe200000f0eff */
[----:B------:R-:W-:Y:S01]  /*4a40*/  IMAD.MOV.U32 R109, RZ, RZ, RZ ;  /* 0x000000ffff6d7224 */ /* 0x000fe200078e00ff */
[----:B------:R-:W-:Y:S04]  /*4a50*/  @P1 IADD3 R109, RZ, -UR5, RZ ;  /* 0x80000005ff6d1c10 */ /* 0x000fe8000fffe0ff */
[----:B------:R-:W-:Y:S01]  /*4a60*/  IADD3 R141, P0, R80, R109, RZ ;  /* 0x0000006d508d7210 */ /* 0x000fe20007f1e0ff */
[----:B------:R-:W4:Y:S03]  /*4a70*/  LDG.E.128 R20, [R16.64] ;  /* 0x0000000610147981 */ /* 0x000f26000c1e1d00 */
[----:B------:R-:W-:Y:S02]  /*4a80*/  LEA.HI.X.SX32 R109, R109, R103, 0x1, P0 ;  /* 0x000000676d6d7211 */ /* 0x000fe400000f0eff */
[C---:B------:R-:W-:Y:S04]  /*4a90*/  LEA R36, P0, R141.reuse, R118, 0x1 ;  /* 0x000000768d247211 */ /* 0x040fe800078008ff */
[----:B------:R-:W-:Y:S05]  /*4aa0*/  LEA.HI.X R37, R141, R119, R109, 0x1, P0 ;  /* 0x000000778d257211 */ /* 0x000fea00000f0c6d */
[----:B--2---:R-:W2:Y:S01]  /*4ab0*/  LDG.E.128 R52, [R36.64] ;  /* 0x0000000624347981 */ /* 0x004ea2000c1e1d00 */
[C---:B---3--:R-:W-:Y:S01]  /*4ac0*/  IMAD.U32 R31, R136.reuse, 0x10000, RZ ;  /* 0x00010000881f7824 */ /* 0x048fe200078e00ff */
[----:B------:R-:W-:Y:S01]  /*4ad0*/  LOP3.LUT R27, R136, 0xffff0000, RZ, 0xc0, !PT ;  /* 0xffff0000881b7812 */ /* 0x000fe200078ec0ff */
[C---:B------:R-:W-:Y:S01]  /*4ae0*/  IMAD.U32 R19, R138.reuse, 0x10000, RZ ;  /* 0x000100008a137824 */ /* 0x040fe200078e00ff */
[----:B------:R-:W-:Y:S01]  /*4af0*/  SHF.L.U32 R25, R137, 0x10, RZ ;  /* 0x0000001089197819 */ /* 0x000fe200000006ff */
[----:B------:R-:W-:Y:S01]  /*4b00*/  @!P1 FADD.FTZ R31, -R31, -RZ ;  /* 0x800000ff1f1f9221 */ /* 0x000fe20000010100 */
[----:B------:R-:W-:Y:S01]  /*4b10*/  LOP3.LUT R24, R137, 0xffff0000, RZ, 0xc0, !PT ;  /* 0xffff000089187812 */ /* 0x000fe200078ec0ff */
[----:B------:R-:W-:Y:S01]  /*4b20*/  @!P1 FADD.FTZ R27, -R27, -RZ ;  /* 0x800000ff1b1b9221 */ /* 0x000fe20000010100 */
[----:B------:R-:W-:Y:S01]  /*4b30*/  LOP3.LUT R18, R138, 0xffff0000, RZ, 0xc0, !PT ;  /* 0xffff00008a127812 */ /* 0x000fe200078ec0ff */
[C---:B----4-:R-:W-:Y:S01]  /*4b40*/  IMAD.U32 R32, R20.reuse, 0x10000, RZ ;  /* 0x0001000014207824 */ /* 0x050fe200078e00ff */
[----:B------:R-:W-:Y:S01]  /*4b50*/  LOP3.LUT R30, R20, 0xffff0000, RZ, 0xc0, !PT ;  /* 0xffff0000141e7812 */ /* 0x000fe200078ec0ff */
[----:B------:R-:W-:Y:S01]  /*4b60*/  @!P1 FADD.FTZ R25, -R25, -RZ ;  /* 0x800000ff19199221 */ /* 0x000fe20000010100 */
[C---:B------:R-:W-:Y:S01]  /*4b70*/  SHF.L.U32 R28, R21.reuse, 0x10, RZ ;  /* 0x00000010151c7819 */ /* 0x040fe200000006ff */
[----:B------:R-:W-:Y:S01]  /*4b80*/  FMUL.FTZ R0, R32, R31 ;  /* 0x0000001f20007220 */ /* 0x000fe20000410000 */
[----:B------:R-:W-:Y:S01]  /*4b90*/  LOP3.LUT R29, R21, 0xffff0000, RZ, 0xc0, !PT ;  /* 0xffff0000151d7812 */ /* 0x000fe200078ec0ff */
[----:B------:R-:W-:Y:S01]  /*4ba0*/  @!P1 FADD.FTZ R24, -R24, -RZ ;  /* 0x800000ff18189221 */ /* 0x000fe20000010100 */
[C---:B------:R-:W-:Y:S01]  /*4bb0*/  SHF.L.U32 R17, R139.reuse, 0x10, RZ ;  /* 0x000000108b117819 */ /* 0x040fe200000006ff */
[----:B------:R-:W-:Y:S01]  /*4bc0*/  FMUL.FTZ R2, R30, R27 ;  /* 0x0000001b1e027220 */ /* 0x000fe20000410000 */
[----:B------:R-:W-:Y:S01]  /*4bd0*/  LOP3.LUT R16, R139, 0xffff0000, RZ, 0xc0, !PT ;  /* 0xffff00008b107812 */ /* 0x000fe200078ec0ff */
[C---:B------:R-:W-:Y:S01]  /*4be0*/  IMAD.U32 R26, R22.reuse, 0x10000, RZ ;  /* 0x00010000161a7824 */ /* 0x040fe200078e00ff */
[----:B------:R-:W-:Y:S01]  /*4bf0*/  LOP3.LUT R21, R22, 0xffff0000, RZ, 0xc0, !PT ;  /* 0xffff000016157812 */ /* 0x000fe200078ec0ff */
[----:B------:R-:W-:Y:S01]  /*4c00*/  FMUL.FTZ R3, R28, R25 ;  /* 0x000000191c037220 */ /* 0x000fe20000410000 */
[----:B------:R-:W-:Y:S01]  /*4c10*/  SHF.L.U32 R20, R23, 0x10, RZ ;  /* 0x0000001017147819 */ /* 0x000fe200000006ff */
[C---:B--2---:R-:W-:Y:S01]  /*4c20*/  IMAD.U32 R34, R52.reuse, 0x10000, RZ ;  /* 0x0001000034227824 */ /* 0x044fe200078e00ff */
[----:B------:R-:W-:Y:S01]  /*4c30*/  LOP3.LUT R36, R52, 0xffff0000, RZ, 0xc0, !PT ;  /* 0xffff000034247812 */ /* 0x000fe200078ec0ff */
[----:B------:R-:W-:Y:S01]  /*4c40*/  @!P1 FADD.FTZ R19, -R19, -RZ ;  /* 0x800000ff13139221 */ /* 0x000fe20000010100 */
[----:B------:R-:W-:Y:S01]  /*4c50*/  SHF.L.U32 R37, R53, 0x10, RZ ;  /* 0x0000001035257819 */ /* 0x000fe200000006ff */
[----:B------:R-:W-:Y:S01]  /*4c60*/  FFMA.FTZ R0, R33, R34, R0 ;  /* 0x0000002221007223 */ /* 0x000fe20000010000 */
[----:B------:R-:W-:Y:S01]  /*4c70*/  LOP3.LUT R40, R53, 0xffff0000, RZ, 0xc0, !PT ;  /* 0xffff000035287812 */ /* 0x000fe200078ec0ff */
[----:B------:R-:W-:Y:S01]  /*4c80*/  FMUL.FTZ R4, R29, R24 ;  /* 0x000000181d047220 */ /* 0x000fe20000410000 */
[----:B------:R-:W-:Y:S01]  /*4c90*/  LOP3.LUT R23, R23, 0xffff0000, RZ, 0xc0, !PT ;  /* 0xffff000017177812 */ /* 0x000fe200078ec0ff */
[----:B------:R-:W-:Y:S01]  /*4ca0*/  @!P1 FADD.FTZ R18, -R18, -RZ ;  /* 0x800000ff12129221 */ /* 0x000fe20000010100 */
[----:B------:R-:W-:Y:S01]  /*4cb0*/  LOP3.LUT R44, R54, 0xffff0000, RZ, 0xc0, !PT ;  /* 0xffff0000362c7812 */ /* 0x000fe200078ec0ff */
[----:B------:R-:W-:Y:S01]  /*4cc0*/  FFMA.FTZ R2, R35, R36, R2 ;  /* 0x0000002423027223 */ /* 0x000fe20000010002 */
[----:B------:R-:W-:Y:S01]  /*4cd0*/  SHF.L.U32 R45, R55, 0x10, RZ ;  /* 0x00000010372d7819 */ /* 0x000fe200000006ff */
        /* <DEDUP_REMOVED lines=18> */
.L_x_4329:
[----:B------:R-:W-:Y:S05]  /*4e00*/  BSYNC B0 ;  /* 0x0000000000007941 */ /* 0x000fea0003800000 */
.L_x_4328:
[----:B-----5:R3:W-:Y:S02]  /*4e10*/  STG.E.128 [R130.64], R44 ;  /* 0x0000002c82007986 */ /* 0x0207e4000c101d06 */
.L_x_4327:
[----:B------:R-:W-:Y:S05]  /*4e20*/  BSYNC B1 ;  /* 0x0000000000017941 */ /* 0x000fea0003800000 */
.L_x_4326:
[----:B------:R-:W-:Y:S01]  /*4e30*/  ISETP.GE.AND P0, PT, R85, c[0x0][0x220], PT ;  /* 0x0000880055007a0c */ /* 0x000fe20003f06270 */
[----:B------:R-:W-:Y:S01]  /*4e40*/  @!UPT UIADD3 URZ, URZ, URZ, URZ ;  /* 0x0000003f3f3ff290 */ /* 0x000fe2000fffe03f */
[----:B------:R-:W-:Y:S11]  /*4e50*/  BSSY B1, `(.L_x_4330) ;  /* 0x000005d000017945 */ /* 0x000ff60003800000 */
[----:B------:R-:W-:-:S05]  /*4e60*/  @P0 BRA `(.L_x_4331) ;  /* 0x000005b000000947 */ /* 0x000fca0003800000 */
[----:B--23--:R2:W5:Y:S01]  /*4e70*/  LDG.E.128 R44, [R134.64+0x40] ;  /* 0x00004006862c7981 */ /* 0x00c562000c1e1d00 */
[----:B------:R-:W-:Y:S01]  /*4e80*/  ISETP.GE.AND P0, PT, R85, UR4, PT ;  /* 0x0000000455007c0c */ /* 0x000fe2000bf06270 */
[----:B------:R-:W-:Y:S01]  /*4e90*/  @!UPT UIADD3 URZ, URZ, URZ, URZ ;  /* 0x0000003f3f3ff290 */ /* 0x000fe2000fffe03f */
[----:B------:R-:W-:Y:S11]  /*4ea0*/  BSSY B0, `(.L_x_4332) ;  /* 0x0000056000007945 */ /* 0x000ff60003800000 */
[----:B------:R-:W-:-:S05]  /*4eb0*/  @P0 BRA `(.L_x_4333) ;  /* 0x0000054000000947 */ /* 0x000fca0003800000 */
[----:B------:R-:W-:Y:S01]  /*4ec0*/  IADD3 R140, P2, R132, R95, RZ ;  /* 0x0000005f848c7210 */ /* 0x000fe20007f5e0ff */
[----:B------:R-:W-:Y:S01]  /*4ed0*/  ULEA.HI UR5, UR4, UR4, URZ, 0x1 ;  /* 0x0000000404057291 */ /* 0x000fe2000f8f083f */
[----:B-----5:R-:W-:Y:S01]  /*4ee0*/  LOP3.LUT R35, R44, 0xffff0000, RZ, 0xc0, !PT ;  /* 0xffff00002c237812 */ /* 0x020fe200078ec0ff */
[----:B------:R-:W-:Y:S01]  /*4ef0*/  IMAD.MOV.U32 R137, RZ, RZ, RZ ;  /* 0x000000ffff897224 */ /* 0x000fe200078e00ff */
[C---:B------:R-:W-:Y:S01]  /*4f00*/  SHF.L.U32 R38, R45.reuse, 0x10, RZ ;  /* 0x000000102d267819 */ /* 0x040fe200000006ff */
[----:B------:R-:W-:Y:S01]  /*4f10*/  USHF.R.S32.HI UR5, URZ, 0x1, UR5 ;  /* 0x000000013f057899 */ /* 0x000fe20008011405 */
[----:B------:R-:W-:Y:S01]  /*4f20*/  LOP3.LUT R39, R45, 0xffff0000, RZ, 0xc0, !PT ;  /* 0xffff00002d277812 */ /* 0x000fe200078ec0ff */
[----:B------:R-:W-:Y:S01]  /*4f30*/  IMAD.X R141, R133, 0x1, R94, P2 ;  /* 0x00000001858d7824 */ /* 0x000fe200010e065e */
[----:B------:R-:W-:Y:S01]  /*4f40*/  LOP3.LUT R43, R46, 0xffff0000, RZ, 0xc0, !PT ;  /* 0xffff00002e2b7812 */ /* 0x000fe200078ec0ff */
[----:B------:R-:W-:Y:S02]  /*4f50*/  IMAD.U32 R33, R44, 0x10000, RZ ;  /* 0x000100002c217824 */ /* 0x000fe400078e00ff */
[----:B------:R-:W-:Y:S01]  /*4f60*/  ISETP.GE.AND P0, PT, R85, UR5, PT ;  /* 0x0000000555007c0c */ /* 0x000fe2000bf06270 */
[----:B------:R-:W-:Y:S01]  /*4f70*/  IMAD.U32 R42, R46, 0x10000, RZ ;  /* 0x000100002e2a7824 */ /* 0x000fe200078e00ff */
[----:B------:R-:W-:Y:S01]  /*4f80*/  MOV R109, UR5 ;  /* 0x00000005006d7c02 */ /* 0x000fe20008000f00 */
[C---:B------:R-:W-:Y:S01]  /*4f90*/  IMAD.U32 R46, R47.reuse, 0x10000, RZ ;  /* 0x000100002f2e7824 */ /* 0x040fe200078e00ff */
        /* <DEDUP_REMOVED lines=9> */
[----:B------:R-:W-:Y:S02]  /*5030*/  LEA.HI.X.SX32 R17, R109, R141, 0x1, P1 ;  /* 0x0000008d6d117211 */ /* 0x000fe400008f0eff */
[----:B------:R-:W-:Y:S01]  /*5040*/  MOV R109, RZ ;  /* 0x000000ff006d7202 */ /* 0x000fe20000000f00 */
[----:B------:R-:W-:Y:S04]  /*5050*/  @P0 IMAD R109, RZ, RZ, -UR5 ;  /* 0x80000005ff6d0e24 */ /* 0x000fe8000f8e02ff */
[----:B------:R-:W4:Y:S01]  /*5060*/  LDG.E.128 R20, [R16.64] ;  /* 0x0000000610147981 */ /* 0x000f22000c1e1d00 */
[----:B------:R-:W-:Y:S04]  /*5070*/  IADD3 R141, P1, R104, R109, RZ ;  /* 0x0000006d688d7210 */ /* 0x000fe80007f3e0ff */
[----:B------:R-:W-:Y:S02]  /*5080*/  LEA.HI.X.SX32 R109, R109, R101, 0x1, P1 ;  /* 0x000000656d6d7211 */ /* 0x000fe400008f0eff */
[C---:B------:R-:W-:Y:S04]  /*5090*/  LEA R36, P1, R141.reuse, R118, 0x1 ;  /* 0x000000768d247211 */ /* 0x040fe800078208ff */
[----:B------:R-:W-:Y:S05]  /*50a0*/  LEA.HI.X R37, R141, R119, R109, 0x1, P1 ;  /* 0x000000778d257211 */ /* 0x000fea00008f0c6d */
[----:B--2---:R-:W2:Y:S01]  /*50b0*/  LDG.E.128 R52, [R36.64] ;  /* 0x0000000624347981 */ /* 0x004ea2000c1e1d00 */
        /* <DEDUP_REMOVED lines=27> */
[----:B------:R-:W-:Y:S01]  /*5270*/  SHF.L.U32 R37, R53, 0x10, RZ ;  /* 0x0000001035257819 */ /* 0x000fe200000006ff */
[----:B------:R-:W-:Y:S01]  /*5280*/  FFMA.FTZ R0, R33, R34, R0 ;  /* 0x0000002221007223 */ /* 0x000fe20000010000 */
        /* <DEDUP_REMOVED lines=23> */
.L_x_4333:
[----:B------:R-:W-:Y:S05]  /*5400*/  BSYNC B0 ;  /* 0x0000000000007941 */ /* 0x000fea0003800000 */
.L_x_4332:
[----:B-----5:R3:W-:Y:S02]  /*5410*/  STG.E.128 [R130.64+0x40], R44 ;  /* 0x0000402c82007986 */ /* 0x0207e4000c101d06 */
.L_x_4331:
[----:B------:R-:W-:Y:S05]  /*5420*/  BSYNC B1 ;  /* 0x0000000000017941 */ /* 0x000fea0003800000 */
.L_x_4330:
        /* <DEDUP_REMOVED lines=11> */
[----:B--2---:R-:W-:Y:S01]  /*54e0*/  IMAD.MOV.U32 R135, RZ, RZ, RZ ;  /* 0x000000ffff877224 */ /* 0x004fe200078e00ff */
        /* <DEDUP_REMOVED lines=17> */
[C---:B------:R-:W-:Y:S04]  /*5600*/  LEA R16, P1, R109.reuse, R140, 0x1 ;  /* 0x0000008c6d107211 */ /* 0x040fe800078208ff */
[----:B------:R-:W-:Y:S01]  /*5610*/  LEA.HI.X.SX32 R17, R109, R141, 0x1, P1 ;  /* 0x0000008d6d117211 */ /* 0x000fe200008f0eff */
[----:B------:R-:W2:Y:S01]  /*5620*/  LDG.E.128 R136, [R138.64] ;  /* 0x000000068a887981 */ /* 0x000ea2000c1e1d00 */
[----:B------:R-:W-:Y:S01]  /*5630*/  MOV R109, RZ ;  /* 0x000000ff006d7202 */ /* 0x000fe20000000f00 */
[----:B------:R-:W-:Y:S05]  /*5640*/  @P0 IMAD R109, RZ, RZ, -UR5 ;  /* 0x80000005ff6d0e24 */ /* 0x000fea000f8e02ff */
[----:B------:R-:W-:Y:S01]  /*5650*/  IADD3 R135, P1, R102, R109, RZ ;  /* 0x0000006d66877210 */ /* 0x000fe20007f3e0ff */
[----:B------:R-:W3:Y:S03]  /*5660*/  LDG.E.128 R20, [R16.64] ;  /* 0x0000000610147981 */ /* 0x000ee6000c1e1d00 */
[----:B------:R-:W-:Y:S02]  /*5670*/  LEA.HI.X.SX32 R109, R109, R100, 0x1, P1 ;  /* 0x000000646d6d7211 */ /* 0x000fe400008f0eff */
[C---:B------:R-:W-:Y:S04]  /*5680*/  LEA R36, P1, R135.reuse, R118, 0x1 ;  /* 0x0000007687247211 */ /* 0x040fe800078208ff */
[----:B------:R-:W-:Y:S05]  /*5690*/  LEA.HI.X R37, R135, R119, R109, 0x1, P1 ;  /* 0x0000007787257211 */ /* 0x000fea00008f0c6d */
[----:B------:R-:W4:Y:S01]  /*56a0*/  LDG.E.128 R52, [R36.64] ;  /* 0x0000000624347981 */ /* 0x000f22000c1e1d00 */
[----:B--2---:R-:W-:Y:S01]  /*56b0*/  IMAD.U32 R25, R137, 0x10000, RZ ;  /* 0x0001000089197824 */ /* 0x004fe200078e00ff */
[----:B------:R-:W-:Y:S01]  /*56c0*/  SHF.L.U32 R31, R136, 0x10, RZ ;  /* 0x00000010881f7819 */ /* 0x000fe200000006ff */
[----:B------:R-:W-:Y:S01]  /*56d0*/  IMAD.U32 R19, R138, 0x10000, RZ ;  /* 0x000100008a137824 */ /* 0x000fe200078e00ff */
[----:B------:R-:W-:Y:S01]  /*56e0*/  LOP3.LUT R27, R136, 0xffff0000, RZ, 0xc0, !PT ;  /* 0xffff0000881b7812 */ /* 0x000fe200078ec0ff */
[----:B------:R-:W-:Y:S01]  /*56f0*/  @!P0 FADD.FTZ R25, -R25, -RZ ;  /* 0x800000ff19198221 */ /* 0x000fe20000010100 */
[----:B------:R-:W-:Y:S01]  /*5700*/  LOP3.LUT R24, R137, 0xffff0000, RZ, 0xc0, !PT ;  /* 0xffff000089187812 */ /* 0x000fe200078ec0ff */
[----:B------:R-:W-:Y:S01]  /*5710*/  @!P0 FADD.FTZ R31, -R31, -RZ ;  /* 0x800000ff1f1f8221 */ /* 0x000fe20000010100 */
[----:B------:R-:W-:Y:S01]  /*5720*/  LOP3.LUT R18, R138, 0xffff0000, RZ, 0xc0, !PT ;  /* 0xffff00008a127812 */ /* 0x000fe200078ec0ff */
[C---:B---3--:R-:W-:Y:S01]  /*5730*/  IMAD.U32 R32, R20.reuse, 0x10000, RZ ;  /* 0x0001000014207824 */ /* 0x048fe200078e00ff */
        /* <DEDUP_REMOVED lines=13> */
[C---:B----4-:R-:W-:Y:S01]  /*5810*/  IMAD.U32 R34, R52.reuse, 0x10000, RZ ;  /* 0x0001000034227824 */ /* 0x050fe200078e00ff */
        /* <DEDUP_REMOVED lines=29> */
.L_x_4335:
[----:B------:R-:W-:Y:S05]  /*59f0*/  BSYNC B0 ;  /* 0x0000000000007941 */ /* 0x000fea0003800000 */
.L_x_4334:
[----:B-----5:R3:W-:Y:S02]  /*5a00*/  STG.E.128 [R130.64+0x80], R44 ;  /* 0x0000802c82007986 */ /* 0x0207e4000c101d06 */
.L_x_4325:
[----:B------:R-:W-:Y:S05]  /*5a10*/  BSYNC B2 ;  /* 0x0000000000027941 */ /* 0x000fea0003800000 */
.L_x_4324:
        /* <DEDUP_REMOVED lines=8> */
.L_x_4297:
[----:B------:R-:W-:Y:S01]  /*5aa0*/  BSSY B0, `(.L_x_4336) ;  /* 0x000000b000007945 */ /* 0x000fe20003800000 */
[----:B------:R-:W-:-:S05]  /*5ab0*/  @!P2 BRA `(.L_x_4337) ;  /* 0x000000900000a947 */ /* 0x000fca0003800000 */
        /* <DEDUP_REMOVED lines=9> */
.L_x_4337:
[----:B------:R-:W-:Y:S05]  /*5b50*/  BSYNC B0 ;  /* 0x0000000000007941 */ /* 0x000fea0003800000 */
.L_x_4336:
[----:B------:R-:W-:Y:S01]  /*5b60*/  UMOV UR4, URZ ;  /* 0x0000003f00047c82 */ /* 0x000fe20008000000 */
[----:B------:R-:W-:Y:S01]  /*5b70*/  BSSY B0, `(.L_x_4311) ;  /* 0x000000b000007945 */ /* 0x000fe20003800000 */
[----:B------:R-:W-:-:S05]  /*5b80*/  @!P1 BRA `(.L_x_4338) ;  /* 0x0000009000009947 */ /* 0x000fca0003800000 */
[----:B------:R-:W-:Y:S02]  /*5b90*/  ISETP.NE.AND P0, PT, R107, RZ, PT ;  /* 0x000000ff6b00720c */ /* 0x000fe40003f05270 */
[----:B------:R-:W-:Y:S11]  /*5ba0*/  ISETP.NE.AND P1, PT, R106, RZ, PT ;  /* 0x000000ff6a00720c */ /* 0x000ff60003f25270 */
[----:B-1----:R-:W2:Y:S04]  /*5bb0*/  @P0 LDG.E.128 R16, [R134.64] ;  /* 0x0000000686100981 */ /* 0x002ea8000c1e1d00 */
[----:B--2---:R1:W-:Y:S01]  /*5bc0*/  @P0 STG.E.128 [R130.64], R16 ;  /* 0x0000001082000986 */ /* 0x0043e2000c101d06 */
[----:B------:R-:W-:Y:S03]  /*5bd0*/  ISETP.NE.AND P0, PT, R105, RZ, PT ;  /* 0x000000ff6900720c */ /* 0x000fe60003f05270 */
[----:B------:R-:W2:Y:S04]  /*5be0*/  @P1 LDG.E.128 R4, [R134.64+0x40] ;  /* 0x0000400686041981 */ /* 0x000ea8000c1e1d00 */
[----:B--2---:R1:W-:Y:S06]  /*5bf0*/  @P1 STG.E.128 [R130.64+0x40], R4 ;  /* 0x0000400482001986 */ /* 0x0043ec000c101d06 */
[----:B------:R-:W2:Y:S04]  /*5c00*/  @P0 LDG.E.128 R20, [R134.64+0x80] ;  /* 0x0000800686140981 */ /* 0x000ea8000c1e1d00 */
[----:B--2---:R1:W-:Y:S02]  /*5c10*/  @P0 STG.E.128 [R130.64+0x80], R20 ;  /* 0x0000801482000986 */ /* 0x0043e4000c101d06 */
.L_x_4338:
[----:B------:R-:W-:Y:S05]  /*5c20*/  BSYNC B0 ;  /* 0x0000000000007941 */ /* 0x000fea0003800000 */
.L_x_4311:
[----:B------:R-:W-:Y:S04]  /*5c30*/  IMAD.MOV.U32 R3, RZ, RZ, c[0x0][0x288] ;  /* 0x0000a200ff037624 */ /* 0x000fe800078e00ff */
[----:B------:R-:W-:Y:S05]  /*5c40*/  IMAD.U32 R3, R3, -0x40, RZ ;  /* 0xffffffc003037824 */ /* 0x000fea00078e00ff */
        /* <DEDUP_REMOVED lines=8> */
[----:B------:R-:W-:Y:S02]  /*5cd0*/  IABS R5, c[0x0][0x2d0] ;  /* 0x0000b40000057a13 */ /* 0x000fe40000000000 */
[----:B------:R-:W-:Y:S02]  /*5ce0*/  IADD3 R13, R13, -0x80, RZ ;  /* 0xffffff800d0d7810 */ /* 0x000fe40007ffe0ff */
[----:B------:R-:W1:Y:S01]  /*5cf0*/  I2F.RP R17, R5 ;  /* 0x0000000500117306 */ /* 0x000e620000209400 */
[----:B------:R-:W-:Y:S02]  /*5d00*/  IABS R16, R12 ;  /* 0x0000000c00107213 */ /* 0x000fe40000000000 */
[----:B------:R-:W-:Y:S01]  /*5d10*/  IMAD.IADD R0, R13, 0x1, -R12 ;  /* 0x000000010d007824 */ /* 0x000fe200078e0a0c */
[----:B------:R-:W-:Y:S02]  /*5d20*/  IABS R7, R13 ;  /* 0x0000000d00077213 */ /* 0x000fe40000000000 */
[----:B------:R-:W-:Y:S04]  /*5d30*/  LOP3.LUT R3, RZ, c[0x0][0x2d0], RZ, 0x33, !PT ;  /* 0x0000b400ff037a12 */ /* 0x000fe800078e33ff */
[----:B-1----:R-:W1:Y:S02]  /*5d40*/  MUFU.RCP R6, R17 ;  /* 0x0000001100067308 */ /* 0x002e640000001000 */
[----:B-1----:R-:W-:Y:S08]  /*5d50*/  IADD3 R8, R6, 0xffffffe, RZ ;  /* 0x0ffffffe06087810 */ /* 0x002ff00007ffe0ff */
[----:B------:R-:W1:Y:S02]  /*5d60*/  F2I.FTZ.U32.TRUNC.NTZ R19, R8 ;  /* 0x0000000800137305 */ /* 0x000e64000021f000 */
[--C-:B-1----:R-:W-:Y:S04]  /*5d70*/  IMAD.MOV R6, RZ, RZ, -R19.reuse ;  /* 0x000000ffff067224 */ /* 0x102fe800078e0a13 */
        /* <DEDUP_REMOVED lines=20> */
[----:B------:R-:W-:Y:S05]  /*5ec0*/  ISETP.GE.AND P1, PT, R5, RZ, PT ;  /* 0x000000ff0500720c */ /* 0x000fea0003f26270 */
[----:B------:R-:W-:Y:S02]  /*5ed0*/  @P5 IADD3 R2, R2, 0x1, RZ ;  /* 0x0000000102025810 */ /* 0x000fe40007ffe0ff */
[----:B------:R-:W-:Y:S05]  /*5ee0*/  @P6 IADD3 R4, R4, 0x1, RZ ;  /* 0x0000000104046810 */ /* 0x000fea0007ffe0ff */
[----:B------:R-:W-:Y:S02]  /*5ef0*/  @!P2 IMAD.MOV R4, RZ, RZ, -R4 ;  /* 0x000000ffff04a224 */ /* 0x000fe400078e0a04 */
[----:B------:R-:W-:Y:S05]  /*5f00*/  @!P1 IMAD.MOV R2, RZ, RZ, -R2 ;  /* 0x000000ffff029224 */ /* 0x000fea00078e0a02 */
[C---:B------:R-:W-:Y:S02]  /*5f10*/  SEL R2, R3.reuse, R2, !P0 ;  /* 0x0000000203027207 */ /* 0x040fe40004000000 */
[----:B------:R-:W-:Y:S02]  /*5f20*/  SEL R3, R3, R4, !P0 ;  /* 0x0000000403037207 */ /* 0x000fe40004000000 */
[CC--:B------:R-:W-:Y:S02]  /*5f30*/  LEA R22, P1, R2.reuse, R128.reuse, 0x2 ;  /* 0x0000008002167211 */ /* 0x0c0fe400078210ff */
[C---:B------:R-:W-:Y:S02]  /*5f40*/  LEA R18, P0, R3.reuse, R128, 0x2 ;  /* 0x0000008003127211 */ /* 0x040fe400078010ff */
[-C--:B------:R-:W-:Y:S02]  /*5f50*/  LEA.HI.X.SX32 R23, R2, R129.reuse, 0x2, P1 ;  /* 0x0000008102177211 */ /* 0x080fe400008f16ff */
[C---:B------:R-:W-:Y:S02]  /*5f60*/  LEA.HI.X.SX32 R19, R3.reuse, R129, 0x2, P0 ;  /* 0x0000008103137211 */ /* 0x040fe400000f16ff */
[----:B------:R-:W-:Y:S01]  /*5f70*/  IADD3 R3, R3, -R2, RZ ;  /* 0x8000000203037210 */ /* 0x000fe20007ffe0ff */
[----:B------:R-:W2:Y:S04]  /*5f80*/  LDG.E R5, [R22.64] ;  /* 0x0000000616057981 */ /* 0x000ea8000c1e1900 */
[----:B------:R-:W-:Y:S01]  /*5f90*/  IMAD R0, R3, c[0x0][0x2d0], R0 ;  /* 0x0000b40003007a24 */ /* 0x000fe200078e0200 */
[----:B------:R-:W2:Y:S03]  /*5fa0*/  LDG.E R6, [R18.64] ;  /* 0x0000000612067981 */ /* 0x000ea6000c1e1900 */
[----:B------:R-:W-:Y:S01]  /*5fb0*/  IMAD.WIDE.U32 R20, R0, c[0x0][0x1a0], RZ ;  /* 0x0000680000147a25 */ /* 0x000fe200078e00ff */
[----:B------:R-:W-:Y:S03]  /*5fc0*/  SHF.R.S32.HI R7, RZ, 0x1f, R0 ;  /* 0x0000001fff077819 */ /* 0x000fe60000011400 */
[----:B--2---:R-:W-:Y:S02]  /*5fd0*/  IMAD.IADD R16, R5, 0x1, -R6 ;  /* 0x0000000105107824 */ /* 0x004fe400078e0a06 */
[----:B------:R-:W-:Y:S02]  /*5fe0*/  IMAD R6, R7, c[0x0][0x1a0], RZ ;  /* 0x0000680007067a24 */ /* 0x000fe400078e02ff */
[----:B------:R-:W-:Y:S01]  /*5ff0*/  IMAD.WIDE.U32 R18, R16, c[0x0][0x180], RZ ;  /* 0x0000600010127a25 */ /* 0x000fe200078e00ff */
[----:B------:R-:W-:Y:S03]  /*6000*/  SHF.R.S32.HI R8, RZ, 0x1f, R16 ;  /* 0x0000001fff087819 */ /* 0x000fe60000011410 */
[----:B------:R-:W-:Y:S02]  /*6010*/  IMAD R6, R0, c[0x0][0x1a4], R6 ;  /* 0x0000690000067a24 */ /* 0x000fe400078e0206 */
[----:B------:R-:W-:Y:S02]  /*6020*/  IMAD R5, R8, c[0x0][0x180], RZ ;  /* 0x0000600008057a24 */ /* 0x000fe400078e02ff */
[----:B------:R-:W-:Y:S02]  /*6030*/  IMAD.IADD R21, R21, 0x1, R6 ;  /* 0x0000000115157824 */ /* 0x000fe400078e0206 */
[----:B------:R-:W-:Y:S02]  /*6040*/  IMAD R5, R16, c[0x0][0x184], R5 ;  /* 0x0000610010057a24 */ /* 0x000fe400078e0205 */
[----:B------:R-:W-:Y:S02]  /*6050*/  IMAD R17, R8, c[0x0][0x188], RZ ;  /* 0x0000620008117a24 */ /* 0x000fe400078e02ff */
[----:B------:R-:W-:Y:S02]  /*6060*/  IMAD.IADD R19, R19, 0x1, R5 ;  /* 0x0000000113137824 */ /* 0x000fe400078e0205 */
[----:B------:R-:W-:Y:S02]  /*6070*/  IMAD R7, R7, c[0x0][0x198], RZ ;  /* 0x0000660007077a24 */ /* 0x000fe400078e02ff */
[C---:B------:R-:W-:Y:S04]  /*6080*/  IMAD.WIDE.U32 R20, R16.reuse, c[0x0][0x188], R20 ;  /* 0x0000620010147a25 */ /* 0x040fe800078e0014 */
[----:B------:R-:W-:Y:S01]  /*6090*/  IMAD R17, R16, c[0x0][0x18c], R17 ;  /* 0x0000630010117a24 */ /* 0x000fe200078e0211 */
[----:B------:R-:W-:Y:S01]  /*60a0*/  LEA R122, P1, R20, R122, 0x1 ;  /* 0x0000007a147a7211 */ /* 0x000fe200078208ff */
[C---:B------:R-:W-:Y:S02]  /*60b0*/  IMAD R7, R0.reuse, c[0x0][0x19c], R7 ;  /* 0x0000670000077a24 */ /* 0x040fe400078e0207 */
[----:B------:R-:W-:Y:S01]  /*60c0*/  IMAD.WIDE.U32 R18, R0, c[0x0][0x198], R18 ;  /* 0x0000660000127a25 */ /* 0x000fe200078e0012 */
[----:B------:R-:W-:Y:S03]  /*60d0*/  IADD3 R17, R21, R17, RZ ;  /* 0x0000001115117210 */ /* 0x000fe60007ffe0ff */
[----:B------:R-:W-:Y:S01]  /*60e0*/  IMAD.IADD R7, R19, 0x1, R7 ;  /* 0x0000000113077824 */ /* 0x000fe200078e0207 */
[----:B---3--:R-:W-:Y:S02]  /*60f0*/  LEA R124, P0, R18, R124, 0x1 ;  /* 0x0000007c127c7211 */ /* 0x008fe400078008ff */
[----:B------:R-:W-:Y:S02]  /*6100*/  LEA.HI.X R123, R20, R123, R17, 0x1, P1 ;  /* 0x0000007b147b7211 */ /* 0x000fe400008f0c11 */
[----:B------:R-:W-:Y:S01]  /*6110*/  LEA.HI.X R125, R18, R125, R7, 0x1, P0 ;  /* 0x0000007d127d7211 */ /* 0x000fe200000f0c07 */
[----:B------:R-:W-:-:S05]  /*6120*/  BRA `(.L_x_4340) ;  /* 0x0000008000007947 */ /* 0x000fca0003800000 */
.L_x_4339:
[----:B------:R-:W-:Y:S02]  /*6130*/  IMAD.MOV.U32 R5, RZ, RZ, c[0x0][0x1a0] ;  /* 0x00006800ff057624 */ /* 0x000fe400078e00ff */
[----:B------:R-:W-:Y:S02]  /*6140*/  IMAD.MOV.U32 R3, RZ, RZ, c[0x0][0x198] ;  /* 0x00006600ff037624 */ /* 0x000fe400078e00ff */
[----:B------:R-:W-:Y:S02]  /*6150*/  IMAD.U32 R5, R5, -0x40, RZ ;  /* 0xffffffc005057824 */ /* 0x000fe400078e00ff */
[----:B------:R-:W-:Y:S03]  /*6160*/  IMAD.U32 R3, R3, -0x40, RZ ;  /* 0xffffffc003037824 */ /* 0x000fe600078e00ff */
[----:B------:R-:W-:Y:S02]  /*6170*/  LEA R122, P1, R5, R122, 0x1 ;  /* 0x0000007a057a7211 */ /* 0x000fe400078208ff */
[----:B---3--:R-:W-:Y:S02]  /*6180*/  LEA R124, P0, R3, R124, 0x1 ;  /* 0x0000007c037c7211 */ /* 0x008fe400078008ff */
[----:B------:R-:W-:Y:S02]  /*6190*/  LEA.HI.X.SX32 R123, R5, R123, 0x1, P1 ;  /* 0x0000007b057b7211 */ /* 0x000fe400008f0eff */
[----:B------:R-:W-:Y:S02]  /*61a0*/  LEA.HI.X.SX32 R125, R3, R125, 0x1, P0 ;  /* 0x0000007d037d7211 */ /* 0x000fe400000f0eff */
.L_x_4340:
[----:B------:R-:W-:Y:S04]  /*61b0*/  IADD3 R9, R9, -0x1, RZ ;  /* 0xffffffff09097810 */ /* 0x000fe80007ffe0ff */
[----:B------:R-:W-:Y:S11]  /*61c0*/  ISETP.GT.AND P0, PT, R9, R88, PT ;  /* 0x000000580900720c */ /* 0x000ff60003f04270 */
[----:B------:R-:W-:Y:S02]  /*61d0*/  @!UPT UIADD3 URZ, URZ, URZ, URZ ;  /* 0x0000003f3f3ff290 */ /* 0x000fe4000fffe03f */
[----:B------:R-:W-:-:S05]  /*61e0*/  @P0 BRA `(.L_x_4341) ;  /* 0xffffbe1000000947 */ /* 0x000fca000383ffff */
.L_x_4292:
[----:B-1----:R-:W-:Y:S01]  /*61f0*/  BAR.SYNC.DEFER_BLOCKING 0x0 ;  /* 0x0000000000007b1d */ /* 0x002fe20000010000 */
[----:B------:R-:W-:Y:S01]  /*6200*/  ISETP.NE.AND P2, PT, RZ, c[0x0][0x230], PT ;  /* 0x00008c00ff007a0c */ /* 0x000fe20003f45270 */
[----:B------:R-:W-:Y:S01]  /*6210*/  IMAD.SHL.U32 R135, R108, 0x2, RZ ;  /* 0x000000026c877824 */ /* 0x000fe200078e00ff */
[----:B------:R-:W-:Y:S02]  /*6220*/  ISETP.GE.AND P1, PT, R85, c[0x0][0x220], PT ;  /* 0x0000880055007a0c */ /* 0x000fe40003f26270 */
[----:B------:R-:W-:Y:S01]  /*6230*/  ISETP.GE.AND P0, PT, R84, c[0x0][0x220], PT ;  /* 0x0000880054007a0c */ /* 0x000fe20003f06270 */
[----:B------:R-:W-:Y:S01]  /*6240*/  UMOV UR8, 0x5 ;  /* 0x0000000500087882 */ /* 0x000fe20000000000 */
[----:B------:R-:W-:Y:S01]  /*6250*/  BSSY B3, `(.L_x_4342) ;  /* 0x00003c5000037945 */ /* 0x000fe20003800000 */
[----:B------:R-:W-:Y:S02]  /*6260*/  ULDC.64 UR4, c[0x0][0x190] ;  /* 0x0000640000047ab9 */ /* 0x000fe40000000a00 */
[----:B------:R-:W-:-:S02]  /*6270*/  USHF.L.U64.HI UR5, UR4, UR8, UR5 ;  /* 0x0000000804057299 */ /* 0x000fc40008010205 */
[----:B------:R-:W-:Y:S02]  /*6280*/  USHF.L.U32 UR4, UR4, 0x5, URZ ;  /* 0x0000000504047899 */ /* 0x000fe4000800063f */
[----:B------:R-:W-:Y:S05]  /*6290*/  @!P2 BRA `(.L_x_4343) ;  /* 0x000038600000a947 */ /* 0x000fea0003800000 */
[----:B------:R-:W-:Y:S01]  /*62a0*/  ISETP.NE.U32.AND P2, PT, RZ, c[0x0][0x250], PT ;  /* 0x00009400ff007a0c */ /* 0x000fe20003f45070 */
[----:B------:R-:W-:-:S03]  /*62b0*/  IMAD.MOV.U32 R0, RZ, RZ, RZ ;  /* 0x000000ffff007224 */ /* 0x000fc600078e00ff */
[----:B------:R-:W-:-:S13]  /*62c0*/  ISETP.NE.AND.EX P2, PT, RZ, c[0x0][0x254], PT, P2 ;  /* 0x00009500ff007a0c */ /* 0x000fda0003f45320 */
[----:B------:R-:W2:Y:S01]  /*62d0*/  @P2 LDG.E R0, [R116.64] ;  /* 0x0000000674002981 */ /* 0x000ea2000c1e1900 */
[C---:B------:R-:W-:Y:S02]  /*62e0*/  LEA R8, P2, R114.reuse, c[0x0][0x160], 0x1 ;  /* 0x0000580072087a11 */ /* 0x040fe400078408ff */
[C---:B------:R-:W-:Y:S01]  /*62f0*/  IADD3 R2, P4, R114.reuse, UR4, RZ ;  /* 0x0000000472027c10 */ /* 0x040fe2000ff9e0ff */
[----:B------:R-:W-:Y:S01]  /*6300*/  ULDC.U8 UR4, c[0x0][0x313] ;  /* 0x0000c4c000047ab9 */ /* 0x000fe20000000000 */
[----:B------:R-:W-:Y:S02]  /*6310*/  LEA.HI.X R9, R114, c[0x0][0x164], R73, 0x1, P2 ;  /* 0x0000590072097a11 */ /* 0x000fe400010f0c49 */
[----:B------:R-:W-:Y:S02]  /*6320*/  IADD3.X R73, R73, UR5, RZ, P4, !PT ;  /* 0x0000000549497c10 */ /* 0x000fe4000a7fe4ff */
[----:B------:R-:W-:-:S04]  /*6330*/  LEA R26, P5, R2, c[0x0][0x160], 0x1 ;  /* 0x00005800021a7a11 */ /* 0x000fc800078a08ff */
[----:B------:R-:W-:Y:S02]  /*6340*/  LEA.HI.X R27, R2, c[0x0][0x164], R73, 0x1, P5 ;  /* 0x00005900021b7a11 */ /* 0x000fe400028f0c49 */
[----:B--2---:R-:W-:-:S05]  /*6350*/  IADD3 R0, R0, R74, R71 ;  /* 0x0000004a00007210 */ /* 0x004fca0007ffe047 */
[----:B------:R-:W-:Y:S02]  /*6360*/  IMAD R4, R77, R0, RZ ;  /* 0x000000004d047224 */ /* 0x000fe400078e02ff */
[----:B------:R-:W-:-:S03]  /*6370*/  IMAD.IADD R0, R126, 0x1, -R71 ;  /* 0x000000017e007824 */ /* 0x000fc600078e0a47 */
[-C--:B------:R-:W-:Y:S02]  /*6380*/  IADD3 R79, P2, R79, R4.reuse, RZ ;  /* 0x000000044f4f7210 */ /* 0x080fe40007f5e0ff */
[----:B------:R-:W-:Y:S02]  /*6390*/  IADD3 R3, P6, R78, R4, RZ ;  /* 0x000000044e037210 */ /* 0x000fe40007fde0ff */
[----:B------:R-:W-:Y:S02]  /*63a0*/  SHF.R.S32.HI R4, RZ, 0x1f, R4 ;  /* 0x0000001fff047819 */ /* 0x000fe40000011404 */
[----:B------:R-:W-:-:S03]  /*63b0*/  ISETP.GE.AND P4, PT, R112, R0, PT ;  /* 0x000000007000720c */ /* 0x000fc60003f86270 */
[--C-:B------:R-:W-:Y:S01]  /*63c0*/  IMAD.X R76, R76, 0x1, R4.reuse, P2 ;  /* 0x000000014c4c7824 */ /* 0x100fe200010e0604 */
[----:B------:R-:W-:Y:S01]  /*63d0*/  ISETP.NE.AND P2, PT, RZ, UR4, PT ;  /* 0x00000004ff007c0c */ /* 0x000fe2000bf45270 */
[----:B------:R-:W-:Y:S01]  /*63e0*/  IMAD.X R25, R75, 0x1, R4, P6 ;  /* 0x000000014b197824 */ /* 0x000fe200030e0604 */
[----:B------:R-:W-:-:S11]  /*63f0*/  ISETP.GT.AND P4, PT, R62, -0x4, !P4 ;  /* 0xfffffffc3e00780c */ /* 0x000fd60006784270 */
[----:B------:R-:W-:Y:S05]  /*6400*/  @!P2 BRA `(.L_x_4344) ;  /* 0x000013600000a947 */ /* 0x000fea0003800000 */
[----:B------:R-:W-:Y:S01]  /*6410*/  BSSY B2, `(.L_x_4345) ;  /* 0x0000099000027945 */ /* 0x000fe20003800000 */
[----:B------:R-:W-:Y:S05]  /*6420*/  @!P4 BRA `(.L_x_4346) ;  /* 0x000009700000c947 */ /* 0x000fea0003800000 */
[----:B------:R-:W-:Y:S01]  /*6430*/  ISETP.GE.AND P2, PT, R10, c[0x0][0x220], PT ;  /* 0x000088000a007a0c */ /* 0x000fe20003f46270 */
[C---:B------:R-:W-:Y:S01]  /*6440*/  IMAD.SHL.U32 R22, R79.reuse, 0x2, RZ ;  /* 0x000000024f167824 */ /* 0x040fe200078e00ff */
[----:B------:R-:W-:Y:S01]  /*6450*/  SHF.L.U64.HI R2, R79, 0x1, R76 ;  /* 0x000000014f027819 */ /* 0x000fe2000001024c */
[----:B------:R-:W-:Y:S03]  /*6460*/  BSSY B1, `(.L_x_4347) ;  /* 0x0000035000017945 */ /* 0x000fe60003800000 */
[C---:B------:R-:W-:Y:S02]  /*6470*/  IADD3 R6, P5, R22.reuse, c[0x0][0x2a8], RZ ;  /* 0x0000aa0016067a10 */ /* 0x040fe40007fbe0ff */
[----:B------:R-:W-:Y:S02]  /*6480*/  IADD3 R22, P4, R22, c[0x0][0x2b0], RZ ;  /* 0x0000ac0016167a10 */ /* 0x000fe40007f9e0ff */
[----:B------:R-:W-:-:S02]  /*6490*/  IADD3.X R7, R2, c[0x0][0x2ac], RZ, P5, !PT ;  /* 0x0000ab0002077a10 */ /* 0x000fc40002ffe4ff */
[----:B------:R-:W-:Y:S01]  /*64a0*/  IADD3.X R23, R2, c[0x0][0x2b4], RZ, P4, !PT ;  /* 0x0000ad0002177a10 */ /* 0x000fe200027fe4ff */
[----:B------:R1:W-:Y:S04]  /*64b0*/  @P2 STS [R135], RZ ;  /* 0x000000ff87002388 */ /* 0x0003e80000000800 */
[----:B------:R1:W-:Y:S04]  /*64c0*/  @P2 STS [R135+0x4], RZ ;  /* 0x000004ff87002388 */ /* 0x0003e80000000800 */
[----:B------:R1:W-:Y:S01]  /*64d0*/  @P2 STS.64 [R135+0x8], RZ ;  /* 0x000008ff87002388 */ /* 0x0003e20000000a00 */
[----:B------:R-:W-:Y:S05]  /*64e0*/  @P2 BRA `(.L_x_4348) ;  /* 0x000002c000002947 */ /* 0x000fea0003800000 */
[----:B------:R2:W5:Y:S01]  /*64f0*/  LDG.E.128 R12, [R8.64] ;  /* 0x00000006080c7981 */ /* 0x000562000c1e1d00 */
[----:B------:R-:W-:Y:S01]  /*6500*/  ISETP.GE.AND P2, PT, R10, c[0x0][0x230], PT ;  /* 0x00008c000a007a0c */ /* 0x000fe20003f46270 */
[----:B------:R-:W-:-:S12]  /*6510*/  BSSY B0, `(.L_x_4349) ;  /* 0x0000028000007945 */ /* 0x000fd80003800000 */
[----:B------:R-:W-:Y:S05]  /*6520*/  @P2 BRA `(.L_x_4350) ;  /* 0x0000026000002947 */ /* 0x000fea0003800000 */
[----:B------:R-:W4:Y:S04]  /*6530*/  LDG.E.64 R2, [R22.64] ;  /* 0x0000000616027981 */ /* 0x000f28000c1e1b00 */
[----:B--2---:R-:W2:Y:S01]  /*6540*/  LDG.E.64 R4, [R6.64] ;  /* 0x0000000606047981 */ /* 0x004ea2000c1e1b00 */
        /* <DEDUP_REMOVED lines=8> */
[----:B----4-:R-:W-:Y:S02]  /*65d0*/  LOP3.LUT R12, R2, 0xffff0000, RZ, 0xc0, !PT ;  /* 0xffff0000020c7812 */ /* 0x010fe400078ec0ff */
        /* <DEDUP_REMOVED lines=27> */
.L_x_4350:
[----:B------:R-:W-:Y:S05]  /*6790*/  BSYNC B0 ;  /* 0x0000000000007941 */ /* 0x000fea0003800000 */
.L_x_4349:
[----:B-----5:R4:W-:Y:S02]  /*67a0*/  STS.128 [R135], R12 ;  /* 0x0000000c87007388 */ /* 0x0209e40000000c00 */
.L_x_4348:
[----:B------:R-:W-:Y:S05]  /*67b0*/  BSYNC B1 ;  /* 0x0000000000017941 */ /* 0x000fea0003800000 */
.L_x_4347:
[----:B------:R1:W-:Y:S01]  /*67c0*/  @P1 STS.128 [R135+0x1000], RZ ;  /* 0x001000ff87001388 */ /* 0x0003e20000000c00 */
[----:B------:R-:W-:Y:S01]  /*67d0*/  BSSY B1, `(.L_x_4351) ;  /* 0x000002e000017945 */ /* 0x000fe20003800000 */
[----:B------:R-:W-:Y:S05]  /*67e0*/  @P1 BRA `(.L_x_4352) ;  /* 0x000002c000001947 */ /* 0x000fea0003800000 */
[----:B----4-:R4:W5:Y:S01]  /*67f0*/  LDG.E.128 R12, [R8.64+0x40] ;  /* 0x00004006080c7981 */ /* 0x010962000c1e1d00 */
[----:B------:R-:W-:Y:S01]  /*6800*/  ISETP.GE.AND P2, PT, R85, c[0x0][0x230], PT ;  /* 0x00008c0055007a0c */ /* 0x000fe20003f46270 */
[----:B------:R-:W-:-:S12]  /*6810*/  BSSY B0, `(.L_x_4353) ;  /* 0x0000028000007945 */ /* 0x000fd80003800000 */
[----:B------:R-:W-:Y:S05]  /*6820*/  @P2 BRA `(.L_x_4354) ;  /* 0x0000026000002947 */ /* 0x000fea0003800000 */
[----:B--2---:R-:W2:Y:S04]  /*6830*/  LDG.E.64 R2, [R22.64+0x20] ;  /* 0x0000200616027981 */ /* 0x004ea8000c1e1b00 */
[----:B---3--:R-:W3:Y:S01]  /*6840*/  LDG.E.64 R4, [R6.64+0x20] ;  /* 0x0000200606047981 */ /* 0x008ee2000c1e1b00 */
        /* <DEDUP_REMOVED lines=36> */
.L_x_4354:
[----:B------:R-:W-:Y:S05]  /*6a90*/  BSYNC B0 ;  /* 0x0000000000007941 */ /* 0x000fea0003800000 */
.L_x_4353:
[----:B-----5:R1:W-:Y:S02]  /*6aa0*/  STS.128 [R135+0x1000], R12 ;  /* 0x0010000c87007388 */ /* 0x0203e40000000c00 */
.L_x_4352:
[----:B------:R-:W-:Y:S05]  /*6ab0*/  BSYNC B1 ;  /* 0x0000000000017941 */ /* 0x000fea0003800000 */
.L_x_4351:
[----:B------:R1:W-:Y:S01]  /*6ac0*/  @P0 STS.128 [R135+0x2000], RZ ;  /* 0x002000ff87000388 */ /* 0x0003e20000000c00 */
[----:B------:R-:W-:Y:S05]  /*6ad0*/  @P0 BRA `(.L_x_4346) ;  /* 0x000002c000000947 */ /* 0x000fea0003800000 */
[----:B-1--4-:R1:W5:Y:S01]  /*6ae0*/  LDG.E.128 R12, [R8.64+0x80] ;  /* 0x00008006080c7981 */ /* 0x012362000c1e1d00 */
[----:B------:R-:W-:Y:S01]  /*6af0*/  ISETP.GE.AND P2, PT, R84, c[0x0][0x230], PT ;  /* 0x00008c0054007a0c */ /* 0x000fe20003f46270 */
[----:B------:R-:W-:-:S12]  /*6b00*/  BSSY B0, `(.L_x_4355) ;  /* 0x0000028000007945 */ /* 0x000fd80003800000 */
[----:B------:R-:W-:Y:S05]  /*6b10*/  @P2 BRA `(.L_x_4356) ;  /* 0x0000026000002947 */ /* 0x000fea0003800000 */
[----:B------:R-:W4:Y:S04]  /*6b20*/  LDG.E.64 R2, [R22.64+0x40] ;  /* 0x0000400616027981 */ /* 0x000f28000c1e1b00 */
[----:B--2---:R-:W2:Y:S01]  /*6b30*/  LDG.E.64 R4, [R6.64+0x40] ;  /* 0x0000400606047981 */ /* 0x004ea2000c1e1b00 */
[C---:B-1---5:R-:W-:Y:S01]  /*6b40*/  SHF.L.U32 R9, R13.reuse, 0x10, RZ ;  /* 0x000000100d097819 */ /* 0x062fe200000006ff */
[----:B------:R-:W-:Y:S01]  /*6b50*/  IMAD.U32 R17, R14, 0x10000, RZ ;  /* 0x000100000e117824 */ /* 0x000fe200078e00ff */
        /* <DEDUP_REMOVED lines=11> */
[----:B------:R-:W-:Y:S01]  /*6c10*/  SHF.L.U32 R2, R2, 0x10, RZ ;  /* 0x0000001002027819 */ /* 0x000fe200000006ff */
[C---:B------:R-:W-:Y:S01]  /*6c20*/  FMUL.FTZ R6, R8.reuse, R12 ;  /* 0x0000000c08067220 */ /* 0x040fe20000410000 */
[C---:B------:R-:W-:Y:S01]  /*6c30*/  LOP3.LUT R7, R5.reuse, 0xffff0000, RZ, 0xc0, !PT ;  /* 0xffff000005077812 */ /* 0x040fe200078ec0ff */
[-C--:B------:R-:W-:Y:S01]  /*6c40*/  FFMA.FTZ R21, R8, R19.reuse, R21 ;  /* 0x0000001308157223 */ /* 0x080fe20000010015 */
[----:B------:R-:W-:Y:S01]  /*6c50*/  SHF.L.U32 R8, R5, 0x10, RZ ;  /* 0x0000001005087819 */ /* 0x000fe200000006ff */
[----:B------:R-:W-:Y:S01]  /*6c60*/  FFMA.FTZ R6, R9, R19, -R6 ;  /* 0x0000001309067223 */ /* 0x000fe20000010806 */
[----:B------:R-:W-:Y:S01]  /*6c70*/  SHF.L.U32 R4, R4, 0x10, RZ ;  /* 0x0000001004047819 */ /* 0x000fe200000006ff */
[----:B------:R-:W-:-:S02]  /*6c80*/  FMUL.FTZ R12, R15, R14 ;  /* 0x0000000e0f0c7220 */ /* 0x000fc40000410000 */
[-C--:B------:R-:W-:Y:S02]  /*6c90*/  FMUL.FTZ R5, R18, R2.reuse ;  /* 0x0000000212057220 */ /* 0x080fe40000410000 */
[----:B------:R-:W-:Y:S02]  /*6ca0*/  FMUL.FTZ R9, R13, R2 ;  /* 0x000000020d097220 */ /* 0x000fe40000410000 */
[----:B------:R-:W-:Y:S02]  /*6cb0*/  FMUL.FTZ R14, R16, R14 ;  /* 0x0000000e100e7220 */ /* 0x000fe40000410000 */
[-C--:B------:R-:W-:Y:S02]  /*6cc0*/  FMUL.FTZ R2, R20, R3.reuse ;  /* 0x0000000314027220 */ /* 0x080fe40000410000 */
[----:B------:R-:W-:Y:S02]  /*6cd0*/  FMUL.FTZ R3, R17, R3 ;  /* 0x0000000311037220 */ /* 0x000fe40000410000 */
[----:B------:R-:W-:-:S02]  /*6ce0*/  FFMA.FTZ R12, R16, R7, -R12 ;  /* 0x00000007100c7223 */ /* 0x000fc4000001080c */
[----:B------:R-:W-:Y:S02]  /*6cf0*/  FFMA.FTZ R7, R15, R7, R14 ;  /* 0x000000070f077223 */ /* 0x000fe4000001000e */
[----:B------:R-:W-:Y:S01]  /*6d00*/  FFMA.FTZ R5, R13, R4, -R5 ;  /* 0x000000040d057223 */ /* 0x000fe20000010805 */
[----:B------:R-:W-:Y:S01]  /*6d10*/  F2FP.BF16.PACK_AB R13, R21, R6 ;  /* 0x00000006150d723e */ /* 0x000fe200000010ff */
[----:B------:R-:W-:Y:S01]  /*6d20*/  FFMA.FTZ R4, R18, R4, R9 ;  /* 0x0000000412047223 */ /* 0x000fe20000010009 */
[----:B------:R-:W-:Y:S01]  /*6d30*/  F2FP.BF16.PACK_AB R15, R7, R12 ;  /* 0x0000000c070f723e */ /* 0x000fe200000010ff */
[-C--:B------:R-:W-:Y:S02]  /*6d40*/  FFMA.FTZ R2, R17, R8.reuse, -R2 ;  /* 0x0000000811027223 */ /* 0x080fe40000010802 */
[----:B------:R-:W-:Y:S01]  /*6d50*/  FFMA.FTZ R3, R20, R8, R3 ;  /* 0x0000000814037223 */ /* 0x000fe20000010003 */
[----:B------:R-:W-:-:S04]  /*6d60*/  F2FP.BF16.PACK_AB R12, R4, R5 ;  /* 0x00000005040c723e */ /* 0x000fc800000010ff */
[----:B------:R-:W-:Y:S02]  /*6d70*/  F2FP.BF16.PACK_AB R14, R3, R2 ;  /* 0x00000002030e723e */ /* 0x000fe400000010ff */
.L_x_4356:
[----:B------:R-:W-:Y:S05]  /*6d80*/  BSYNC B0 ;  /* 0x0000000000007941 */ /* 0x000fea0003800000 */
.L_x_4355:
[----:B-----5:R4:W-:Y:S02]  /*6d90*/  STS.128 [R135+0x2000], R12 ;  /* 0x0020000c87007388 */ /* 0x0209e40000000c00 */
.L_x_4346:
[----:B------:R-:W-:Y:S05]  /*6da0*/  BSYNC B2 ;  /* 0x0000000000027941 */ /* 0x000fea0003800000 */
.L_x_4345:
[----:B-12-4-:R-:W-:-:S04]  /*6db0*/  IADD3 R9, R112, 0x20, RZ ;  /* 0x0000002070097810 */ /* 0x016fc80007ffe0ff */
[----:B------:R-:W-:-:S04]  /*6dc0*/  ISETP.GE.AND P2, PT, R9, R0, PT ;  /* 0x000000000900720c */ /* 0x000fc80003f46270 */
[----:B------:R-:W-:-:S13]  /*6dd0*/  ISETP.LT.OR P2, PT, R62, -0x83, P2 ;  /* 0xffffff7d3e00780c */ /* 0x000fda0001741670 */
[----:B------:R-:W-:Y:S05]  /*6de0*/  @P2 BRA `(.L_x_4357) ;  /* 0x000030b000002947 */ /* 0x000fea0003800000 */
[----:B------:R-:W-:Y:S01]  /*6df0*/  ISETP.GE.AND P2, PT, R10, c[0x0][0x220], PT ;  /* 0x000088000a007a0c */ /* 0x000fe20003f46270 */
[----:B------:R-:W-:Y:S01]  /*6e00*/  BSSY B1, `(.L_x_4358) ;  /* 0x0000037000017945 */ /* 0x000fe20003800000 */
[----:B------:R-:W-:-:S04]  /*6e10*/  IADD3 R0, P4, R80, R79, RZ ;  /* 0x0000004f50007210 */ /* 0x000fc80007f9e0ff */
[----:B------:R-:W-:Y:S01]  /*6e20*/  LEA.HI.X.SX32 R3, R80, R76, 0x1, P4 ;  /* 0x0000004c50037211 */ /* 0x000fe200020f0eff */
[----:B------:R-:W-:-:S03]  /*6e30*/  IMAD.SHL.U32 R16, R0, 0x2, RZ ;  /* 0x0000000200107824 */ /* 0x000fc600078e00ff */
[----:B------:R-:W-:Y:S02]  /*6e40*/  SHF.L.U64.HI R0, R0, 0x1, R3 ;  /* 0x0000000100007819 */ /* 0x000fe40000010203 */
[C---:B------:R-:W-:Y:S01]  /*6e50*/  IADD3 R6, P5, R16.reuse, c[0x0][0x2a8], RZ ;  /* 0x0000aa0010067a10 */ /* 0x040fe20007fbe0ff */
[----:B------:R1:W-:Y:S01]  /*6e60*/  @P2 STS.128 [R135+0x800], RZ ;  /* 0x000800ff87002388 */ /* 0x0003e20000000c00 */
[----:B------:R-:W-:Y:S02]  /*6e70*/  IADD3 R16, P4, R16, c[0x0][0x2b0], RZ ;  /* 0x0000ac0010107a10 */ /* 0x000fe40007f9e0ff */
[C---:B------:R-:W-:Y:S02]  /*6e80*/  IADD3.X R7, R0.reuse, c[0x0][0x2ac], RZ, P5, !PT ;  /* 0x0000ab0000077a10 */ /* 0x040fe40002ffe4ff */
[----:B------:R-:W-:Y:S01]  /*6e90*/  IADD3.X R17, R0, c[0x0][0x2b4], RZ, P4, !PT ;  /* 0x0000ad0000117a10 */ /* 0x000fe200027fe4ff */
        /* <DEDUP_REMOVED lines=27> */
[----:B------:R-:W-:-:S02]  /*7050*/  FFMA.FTZ R22, R0, R29, R22 ;  /* 0x0000001d00167223 */ /* 0x000fc40000010016 */
[----:B------:R-:W-:Y:S02]  /*7060*/  FFMA.FTZ R12, R12, R25, R23 ;  /* 0x000000190c0c7223 */ /* 0x000fe40000010017 */
[-C--:B------:R-:W-:Y:S02]  /*7070*/  FMUL.FTZ R0, R20, R2.reuse ;  /* 0x0000000214007220 */ /* 0x080fe40000410000 */
[----:B------:R-:W-:Y:S02]  /*7080*/  FMUL.FTZ R23, R13, R2 ;  /* 0x000000020d177220 */ /* 0x000fe40000410000 */
[-C--:B------:R-:W-:Y:S02]  /*7090*/  FMUL.FTZ R2, R14, R3.reuse ;  /* 0x000000030e027220 */ /* 0x080fe40000410000 */
[----:B------:R-:W-:Y:S02]  /*70a0*/  FMUL.FTZ R3, R19, R3 ;  /* 0x0000000313037220 */ /* 0x000fe40000410000 */
[----:B------:R-:W-:-:S02]  /*70b0*/  FFMA.FTZ R15, R18, R25, -R15 ;  /* 0x00000019120f7223 */ /* 0x000fc4000001080f */
        /* <DEDUP_REMOVED lines=9> */
.L_x_4361:
[----:B------:R-:W-:Y:S05]  /*7150*/  BSYNC B0 ;  /* 0x0000000000007941 */ /* 0x000fea0003800000 */
.L_x_4360:
[----:B-----5:R4:W-:Y:S02]  /*7160*/  STS.128 [R135+0x800], R12 ;  /* 0x0008000c87007388 */ /* 0x0209e40000000c00 */
.L_x_4359:
[----:B------:R-:W-:Y:S05]  /*7170*/  BSYNC B1 ;  /* 0x0000000000017941 */ /* 0x000fea0003800000 */
.L_x_4358:
        /* <DEDUP_REMOVED lines=45> */
.L_x_4365:
[----:B------:R-:W-:Y:S05]  /*7450*/  BSYNC B0 ;  /* 0x0000000000007941 */ /* 0x000fea0003800000 */
.L_x_4364:
[----:B-----5:R1:W-:Y:S02]  /*7460*/  STS.128 [R135+0x1800], R12 ;  /* 0x0018000c87007388 */ /* 0x0203e40000000c00 */
.L_x_4363:
[----:B------:R-:W-:Y:S05]  /*7470*/  BSYNC B1 ;  /* 0x0000000000017941 */ /* 0x000fea0003800000 */
.L_x_4362:
[----:B------:R1:W-:Y:S01]  /*7480*/  @P0 STS.128 [R135+0x2800], RZ ;  /* 0x002800ff87000388 */ /* 0x0003e20000000c00 */
[----:B------:R-:W-:Y:S05]  /*7490*/  @P0 BRA `(.L_x_4357) ;  /* 0x00002a0000000947 */ /* 0x000fea0003800000 */
[----:B--2-4-:R-:W5:Y:S01]  /*74a0*/  LDG.E.128 R24, [R26.64+0x80] ;  /* 0x000080061a187981 */ /* 0x014f62000c1e1d00 */
[----:B------:R-:W-:Y:S01]  /*74b0*/  ISETP.GE.AND P0, PT, R84, c[0x0][0x230], PT ;  /* 0x00008c0054007a0c */ /* 0x000fe20003f06270 */
[----:B------:R-:W-:-:S12]  /*74c0*/  BSSY B0, `(.L_x_4366) ;  /* 0x0000028000007945 */ /* 0x000fd80003800000 */
[----:B------:R-:W-:Y:S05]  /*74d0*/  @P0 BRA `(.L_x_4367) ;  /* 0x0000026000000947 */ /* 0x000fea0003800000 */
[----:B------:R-:W2:Y:S04]  /*74e0*/  LDG.E.64 R2, [R16.64+0x40] ;  /* 0x0000400610027981 */ /* 0x000ea8000c1e1b00 */
[----:B------:R-:W4:Y:S01]  /*74f0*/  LDG.E.64 R4, [R6.64+0x40] ;  /* 0x0000400606047981 */ /* 0x000f22000c1e1b00 */
[C---:B-----5:R-:W-:Y:S01]  /*7500*/  SHF.L.U32 R8, R25.reuse, 0x10, RZ ;  /* 0x0000001019087819 */ /* 0x060fe200000006ff */
[----:B------:R-:W-:Y:S01]  /*7510*/  IMAD.U32 R18, R26, 0x10000, RZ ;  /* 0x000100001a127824 */ /* 0x000fe200078e00ff */
[----:B------:R-:W-:Y:S02]  /*7520*/  LOP3.LUT R0, R25, 0xffff0000, RZ, 0xc0, !PT ;  /* 0xffff000019007812 */ /* 0x000fe400078ec0ff */
[C---:B-1----:R-:W-:Y:S02]  /*7530*/  LOP3.LUT R14, R27.reuse, 0xffff0000, RZ, 0xc0, !PT ;  /* 0xffff00001b0e7812 */ /* 0x042fe400078ec0ff */
[----:B------:R-:W-:-:S02]  /*7540*/  SHF.L.U32 R15, R27, 0x10, RZ ;  /* 0x000000101b0f7819 */ /* 0x000fc400000006ff */
[C---:B------:R-:W-:Y:S02]  /*7550*/  SHF.L.U32 R12, R24.reuse, 0x10, RZ ;  /* 0x00000010180c7819 */ /* 0x040fe400000006ff */
[----:B------:R-:W-:Y:S02]  /*7560*/  LOP3.LUT R24, R24, 0xffff0000, RZ, 0xc0, !PT ;  /* 0xffff000018187812 */ /* 0x000fe400078ec0ff */
[----:B------:R-:W-:Y:S02]  /*7570*/  LOP3.LUT R26, R26, 0xffff0000, RZ, 0xc0, !PT ;  /* 0xffff00001a1a7812 */ /* 0x000fe400078ec0ff */
[----:B--2---:R-:W-:Y:S02]  /*7580*/  LOP3.LUT R13, R2, 0xffff0000, RZ, 0xc0, !PT ;  /* 0xffff0000020d7812 */ /* 0x004fe400078ec0ff */
[C---:B------:R-:W-:Y:S01]  /*7590*/  LOP3.LUT R16, R3.reuse, 0xffff0000, RZ, 0xc0, !PT ;  /* 0xffff000003107812 */ /* 0x040fe200078ec0ff */
[----:B------:R-:W-:Y:S01]  /*75a0*/  IMAD.U32 R3, R3, 0x10000, RZ ;  /* 0x0001000003037824 */ /* 0x000fe200078e00ff */
[C---:B----4-:R-:W-:Y:S01]  /*75b0*/  LOP3.LUT R6, R5.reuse, 0xffff0000, RZ, 0xc0, !PT ;  /* 0xffff000005067812 */ /* 0x050fe200078ec0ff */
[-C--:B------:R-:W-:Y:S01]  /*75c0*/  FMUL.FTZ R7, R0, R13.reuse ;  /* 0x0000000d00077220 */ /* 0x080fe20000410000 */
[----:B------:R-:W-:Y:S01]  /*75d0*/  LOP3.LUT R17, R4, 0xffff0000, RZ, 0xc0, !PT ;  /* 0xffff000004117812 */ /* 0x000fe200078ec0ff */
[----:B------:R-:W-:Y:S01]  /*75e0*/  FMUL.FTZ R19, R8, R13 ;  /* 0x0000000d08137220 */ /* 0x000fe20000410000 */
[----:B------:R-:W-:Y:S01]  /*75f0*/  SHF.L.U32 R5, R5, 0x10, RZ ;  /* 0x0000001005057819 */ /* 0x000fe200000006ff */
[----:B------:R-:W-:-:S02]  /*7600*/  FMUL.FTZ R13, R14, R16 ;  /* 0x000000100e0d7220 */ /* 0x000fc40000410000 */
[C---:B------:R-:W-:Y:S02]  /*7610*/  FMUL.FTZ R21, R15.reuse, R16 ;  /* 0x000000100f157220 */ /* 0x040fe40000410000 */
[----:B------:R-:W-:Y:S01]  /*7620*/  FFMA.FTZ R13, R15, R6, -R13 ;  /* 0x000000060f0d7223 */ /* 0x000fe2000001080d */
[----:B------:R-:W-:Y:S01]  /*7630*/  SHF.L.U32 R15, R2, 0x10, RZ ;  /* 0x00000010020f7819 */ /* 0x000fe200000006ff */
        /* <DEDUP_REMOVED lines=16> */
.L_x_4367:
[----:B------:R-:W-:Y:S05]  /*7740*/  BSYNC B0 ;  /* 0x0000000000007941 */ /* 0x000fea0003800000 */
.L_x_4366:
[----:B-----5:R2:W-:Y:S01]  /*7750*/  STS.128 [R135+0x2800], R24 ;  /* 0x0028001887007388 */ /* 0x0205e20000000c00 */
[----:B------:R-:W-:Y:S05]  /*7760*/  BRA `(.L_x_4357) ;  /* 0x0000273000007947 */ /* 0x000fea0003800000 */
.L_x_4344:
[----:B------:R-:W-:Y:S01]  /*7770*/  BSSY B2, `(.L_x_4368) ;  /* 0x0000119000027945 */ /* 0x000fe20003800000 */
[----:B------:R-:W-:Y:S05]  /*7780*/  @!P4 BRA `(.L_x_4369) ;  /* 0x000011700000c947 */ /* 0x000fea0003800000 */
[----:B------:R-:W-:Y:S01]  /*7790*/  ISETP.GE.AND P2, PT, R10, c[0x0][0x220], PT ;  /* 0x000088000a007a0c */ /* 0x000fe20003f46270 */
[----:B------:R-:W-:-:S12]  /*77a0*/  BSSY B1, `(.L_x_4370) ;  /* 0x000005e000017945 */ /* 0x000fd80003800000 */
        /* <DEDUP_REMOVED lines=20> */
[----:B------:R-:W4:Y:S01]  /*78f0*/  LDG.E.128 R4, [R4.64] ;  /* 0x0000000604047981 */ /* 0x000f22000c1e1d00 */
[----:B------:R-:W-:Y:S02]  /*7900*/  LEA.HI.X R13, R13, c[0x0][0x2b4], R2, 0x1, P4 ;  /* 0x0000ad000d0d7a11 */ /* 0x000fe400020f0c02 */
[----:B------:R-:W-:-:S04]  /*7910*/  @P2 SHF.R.S32.HI R2, RZ, 0x1, R81 ;  /* 0x00000001ff022819 */ /* 0x000fc80000011451 */
[----:B------:R-:W-:Y:S01]  /*7920*/  @P2 IADD3 R16, -R2, RZ, RZ ;  /* 0x000000ff02102210 */ /* 0x000fe20007ffe1ff */
[----:B--2---:R-:W2:Y:S03]  /*7930*/  LDG.E.128 R12, [R12.64] ;  /* 0x000000060c0c7981 */ /* 0x004ea6000c1e1d00 */
[----:B------:R-:W-:-:S04]  /*7940*/  IADD3 R2, P4, R16, R3, RZ ;  /* 0x0000000310027210 */ /* 0x000fc80007f9e0ff */
[----:B------:R-:W-:Y:S02]  /*7950*/  LEA.HI.X.SX32 R17, R16, R25, 0x1, P4 ;  /* 0x0000001910117211 */ /* 0x000fe400020f0eff */
[----:B------:R-:W-:-:S04]  /*7960*/  LEA R16, P4, R2, c[0x0][0x2a8], 0x1 ;  /* 0x0000aa0002107a11 */ /* 0x000fc800078808ff */
[----:B------:R-:W-:-:S06]  /*7970*/  LEA.HI.X R17, R2, c[0x0][0x2ac], R17, 0x1, P4 ;  /* 0x0000ab0002117a11 */ /* 0x000fcc00020f0c11 */
[----:B---3--:R-:W3:Y:S01]  /*7980*/  LDG.E.128 R16, [R16.64] ;  /* 0x0000000610107981 */ /* 0x008ee2000c1e1d00 */
        /* <DEDUP_REMOVED lines=8> */
[C---:B----4-:R-:W-:Y:S01]  /*7a10*/  IMAD.U32 R30, R4.reuse, 0x10000, RZ ;  /* 0x00010000041e7824 */ /* 0x050fe200078e00ff */
[----:B------:R-:W-:Y:S01]  /*7a20*/  LOP3.LUT R23, R4, 0xffff0000, RZ, 0xc0, !PT ;  /* 0xffff000004177812 */ /* 0x000fe200078ec0ff */
[----:B------:R-:W-:Y:S01]  /*7a30*/  IMAD.U32 R32, R6, 0x10000, RZ ;  /* 0x0001000006207824 */ /* 0x000fe200078e00ff */
[----:B------:R-:W-:-:S02]  /*7a40*/  SHF.L.U32 R4, R5, 0x10, RZ ;  /* 0x0000001005047819 */ /* 0x000fc400000006ff */
[----:B------:R-:W-:Y:S01]  /*7a50*/  LOP3.LUT R33, R5, 0xffff0000, RZ, 0xc0, !PT ;  /* 0xffff000005217812 */ /* 0x000fe200078ec0ff */
[C---:B------:R-:W-:Y:S01]  /*7a60*/  IMAD.U32 R5, R7.reuse, 0x10000, RZ ;  /* 0x0001000007057824 */ /* 0x040fe200078e00ff */
[----:B------:R-:W-:Y:S01]  /*7a70*/  LOP3.LUT R34, R7, 0xffff0000, RZ, 0xc0, !PT ;  /* 0xffff000007227812 */ /* 0x000fe200078ec0ff */
[C---:B--2---:R-:W-:Y:S01]  /*7a80*/  IMAD.U32 R7, R13.reuse, 0x10000, RZ ;  /* 0x000100000d077824 */ /* 0x044fe200078e00ff */
        /* <DEDUP_REMOVED lines=15> */
[C---:B---3--:R-:W-:Y:S01]  /*7b80*/  IMAD.U32 R5, R17.reuse, 0x10000, RZ ;  /* 0x0001000011057824 */ /* 0x048fe200078e00ff */
        /* <DEDUP_REMOVED lines=29> */
.L_x_4373:
[----:B------:R-:W-:Y:S05]  /*7d60*/  BSYNC B0 ;  /* 0x0000000000007941 */ /* 0x000fea0003800000 */
.L_x_4372:
[----:B-----5:R4:W-:Y:S02]  /*7d70*/  STS.128 [R135], R20 ;  /* 0x0000001487007388 */ /* 0x0209e40000000c00 */
.L_x_4371:
[----:B------:R-:W-:Y:S05]  /*7d80*/  BSYNC B1 ;  /* 0x0000000000017941 */ /* 0x000fea0003800000 */
.L_x_4370:
[----:B------:R1:W-:Y:S01]  /*7d90*/  @P1 STS.128 [R135+0x1000], RZ ;  /* 0x001000ff87001388 */ /* 0x0003e20000000c00 */
[----:B------:R-:W-:Y:S01]  /*7da0*/  BSSY B1, `(.L_x_4374) ;  /* 0x000005b000017945 */ /* 0x000fe20003800000 */
[----:B------:R-:W-:Y:S05]  /*7db0*/  @P1 BRA `(.L_x_4375) ;  /* 0x0000059000001947 */ /* 0x000fea0003800000 */
[----:B----4-:R4:W5:Y:S01]  /*7dc0*/  LDG.E.128 R20, [R8.64+0x40] ;  /* 0x0000400608147981 */ /* 0x010962000c1e1d00 */
        /* <DEDUP_REMOVED lines=15> */
[----:B--2---:R-:W2:Y:S01]  /*7ec0*/  LDG.E.128 R4, [R4.64+0x40] ;  /* 0x0000400604047981 */ /* 0x004ea2000c1e1d00 */
[----:B------:R-:W-:Y:S02]  /*7ed0*/  LEA.HI.X R13, R13, c[0x0][0x2b4], R2, 0x1, P4 ;  /* 0x0000ad000d0d7a11 */ /* 0x000fe400020f0c02 */
[----:B------:R-:W-:-:S04]  /*7ee0*/  @P2 SHF.R.S32.HI R2, RZ, 0x1, R81 ;  /* 0x00000001ff022819 */ /* 0x000fc80000011451 */
[----:B------:R-:W-:Y:S01]  /*7ef0*/  @P2 IADD3 R16, -R2, RZ, RZ ;  /* 0x000000ff02102210 */ /* 0x000fe20007ffe1ff */
[----:B---3--:R-:W3:Y:S03]  /*7f00*/  LDG.E.128 R12, [R12.64+0x40] ;  /* 0x000040060c0c7981 */ /* 0x008ee6000c1e1d00 */
[----:B------:R-:W-:-:S04]  /*7f10*/  IADD3 R2, P4, R16, R3, RZ ;  /* 0x0000000310027210 */ /* 0x000fc80007f9e0ff */
[----:B------:R-:W-:Y:S02]  /*7f20*/  LEA.HI.X.SX32 R17, R16, R25, 0x1, P4 ;  /* 0x0000001910117211 */ /* 0x000fe400020f0eff */
[----:B------:R-:W-:-:S04]  /*7f30*/  LEA R16, P4, R2, c[0x0][0x2a8], 0x1 ;  /* 0x0000aa0002107a11 */ /* 0x000fc800078808ff */
[----:B------:R-:W-:-:S06]  /*7f40*/  LEA.HI.X R17, R2, c[0x0][0x2ac], R17, 0x1, P4 ;  /* 0x0000ab0002117a11 */ /* 0x000fcc00020f0c11 */
[----:B----4-:R-:W4:Y:S01]  /*7f50*/  LDG.E.128 R16, [R16.64+0x40] ;  /* 0x0000400610107981 */ /* 0x010f22000c1e1d00 */
        /* <DEDUP_REMOVED lines=11> */
[----:B------:R-:W-:-:S02]  /*8010*/  SHF.L.U32 R4, R5, 0x10, RZ ;  /* 0x0000001005047819 */ /* 0x000fc400000006ff */
[----:B------:R-:W-:Y:S01]  /*8020*/  LOP3.LUT R33, R5, 0xffff0000, RZ, 0xc0, !PT ;  /* 0xffff000005217812 */ /* 0x000fe200078ec0ff */
[C---:B------:R-:W-:Y:S01]  /*8030*/  IMAD.U32 R5, R7.reuse, 0x10000, RZ ;  /* 0x0001000007057824 */ /* 0x040fe200078e00ff */
[----:B------:R-:W-:Y:S01]  /*8040*/  LOP3.LUT R34, R7, 0xffff0000, RZ, 0xc0, !PT ;  /* 0xffff000007227812 */ /* 0x000fe200078ec0ff */
[C---:B---3--:R-:W-:Y:S01]  /*8050*/  IMAD.U32 R7, R13.reuse, 0x10000, RZ ;  /* 0x000100000d077824 */ /* 0x048fe200078e00ff */
        /* <DEDUP_REMOVED lines=45> */
.L_x_4377:
[----:B------:R-:W-:Y:S05]  /*8330*/  BSYNC B0 ;  /* 0x0000000000007941 */ /* 0x000fea0003800000 */
.L_x_4376:
[----:B-----5:R1:W-:Y:S02]  /*8340*/  STS.128 [R135+0x1000], R20 ;  /* 0x0010001487007388 */ /* 0x0203e40000000c00 */
.L_x_4375:
[----:B------:R-:W-:Y:S05]  /*8350*/  BSYNC B1 ;  /* 0x0000000000017941 */ /* 0x000fea0003800000 */
.L_x_4374:
[----:B------:R1:W-:Y:S01]  /*8360*/  @P0 STS.128 [R135+0x2000], RZ ;  /* 0x002000ff87000388 */ /* 0x0003e20000000c00 */
[----:B------:R-:W-:Y:S05]  /*8370*/  @P0 BRA `(.L_x_4369) ;  /* 0x0000058000000947 */ /* 0x000fea0003800000 */
[----:B-1--4-:R1:W5:Y:S01]  /*8380*/  LDG.E.128 R20, [R8.64+0x80] ;  /* 0x0000800608147981 */ /* 0x012362000c1e1d00 */
        /* <DEDUP_REMOVED lines=10> */
[----:B------:R-:W-:-:S03]  /*8430*/  IADD3 R2, P4, R4, R3, RZ ;  /* 0x0000000304027210 */ /* 0x000fc60007f9e0ff */
[----:B------:R-:W-:Y:S01]  /*8440*/  IMAD.WIDE R6, R5, 0x2, R8 ;  /* 0x0000000205067825 */ /* 0x000fe200078e0208 */
[----:B-12---:R-:W-:Y:S02]  /*8450*/  LEA.HI.X.SX32 R9, R4, R25, 0x1, P4 ;  /* 0x0000001904097211 */ /* 0x006fe400020f0eff */
[C---:B------:R-:W-:Y:S01]  /*8460*/  LEA R12, P4, R2.reuse, c[0x0][0x2b0], 0x1 ;  /* 0x0000ac00020c7a11 */ /* 0x040fe200078808ff */
[----:B------:R-:W-:Y:S02]  /*8470*/  IMAD.MOV.U32 R8, RZ, RZ, RZ ;  /* 0x000000ffff087224 */ /* 0x000fe400078e00ff */
[----:B------:R-:W2:Y:S01]  /*8480*/  LDG.E.128 R4, [R6.64+0x80] ;  /* 0x0000800606047981 */ /* 0x000ea2000c1e1d00 */
        /* <DEDUP_REMOVED lines=8> */
[----:B---3--:R-:W3:Y:S01]  /*8510*/  LDG.E.128 R16, [R16.64+0x80] ;  /* 0x0000800610107981 */ /* 0x008ee2000c1e1d00 */
        /* <DEDUP_REMOVED lines=32> */
[C---:B---3--:R-:W-:Y:S01]  /*8720*/  LOP3.LUT R22, R17.reuse, 0xffff0000, RZ, 0xc0, !PT ;  /* 0xffff000011167812 */ /* 0x048fe200078ec0ff */
        /* <DEDUP_REMOVED lines=27> */
.L_x_4379:
[----:B------:R-:W-:Y:S05]  /*88e0*/  BSYNC B0 ;  /* 0x0000000000007941 */ /* 0x000fea0003800000 */
.L_x_4378:
[----:B-----5:R4:W-:Y:S02]  /*88f0*/  STS.128 [R135+0x2000], R20 ;  /* 0x0020001487007388 */ /* 0x0209e40000000c00 */
.L_x_4369:
[----:B------:R-:W-:Y:S05]  /*8900*/  BSYNC B2 ;  /* 0x0000000000027941 */ /* 0x000fea0003800000 */
.L_x_4368:
[----:B-12-4-:R-:W-:-:S04]  /*8910*/  IADD3 R9, R112, 0x20, RZ ;  /* 0x0000002070097810 */ /* 0x016fc80007ffe0ff */
[----:B------:R-:W-:-:S04]  /*8920*/  ISETP.GE.AND P2, PT, R9, R0, PT ;  /* 0x000000000900720c */ /* 0x000fc80003f46270 */
[----:B------:R-:W-:-:S13]  /*8930*/  ISETP.LT.OR P2, PT, R62, -0x83, P2 ;  /* 0xffffff7d3e00780c */ /* 0x000fda0001741670 */
[----:B------:R-:W-:Y:S05]  /*8940*/  @P2 BRA `(.L_x_4357) ;  /* 0x0000155000002947 */ /* 0x000fea0003800000 */
[----:B------:R-:W-:Y:S01]  /*8950*/  ISETP.GE.AND P2, PT, R10, c[0x0][0x220], PT ;  /* 0x000088000a007a0c */ /* 0x000fe20003f46270 */
[----:B------:R-:W-:-:S12]  /*8960*/  BSSY B1, `(.L_x_4380) ;  /* 0x000005b000017945 */ /* 0x000fd80003800000 */
[----:B------:R1:W-:Y:S01]  /*8970*/  @P2 STS.128 [R135+0x800], RZ ;  /* 0x000800ff87002388 */ /* 0x0003e20000000c00 */
[----:B------:R-:W-:Y:S05]  /*8980*/  @P2 BRA `(.L_x_4381) ;  /* 0x0000058000002947 */ /* 0x000fea0003800000 */
[----:B------:R2:W5:Y:S01]  /*8990*/  LDG.E.128 R20, [R26.64] ;  /* 0x000000061a147981 */ /* 0x000562000c1e1d00 */
[----:B------:R-:W-:Y:S01]  /*89a0*/  ISETP.GE.AND P2, PT, R10, c[0x0][0x230], PT ;  /* 0x00008c000a007a0c */ /* 0x000fe20003f46270 */
[----:B------:R-:W-:-:S12]  /*89b0*/  BSSY B0, `(.L_x_4382) ;  /* 0x0000054000007945 */ /* 0x000fd80003800000 */
[----:B------:R-:W-:Y:S05]  /*89c0*/  @P2 BRA `(.L_x_4383) ;  /* 0x0000052000002947 */ /* 0x000fea0003800000 */
[----:B------:R-:W-:Y:S01]  /*89d0*/  ISETP.GE.AND P2, PT, R10, R77, PT ;  /* 0x0000004d0a00720c */ /* 0x000fe20003f46270 */
[----:B------:R-:W-:Y:S01]  /*89e0*/  IMAD.MOV.U32 R5, RZ, RZ, RZ ;  /* 0x000000ffff057224 */ /* 0x000fe200078e00ff */
[----:B------:R-:W-:-:S04]  /*89f0*/  IADD3 R8, P4, R80, R3, RZ ;  /* 0x0000000350087210 */ /* 0x000fc80007f9e0ff */
[----:B------:R-:W-:-:S07]  /*8a00*/  LEA.HI.X.SX32 R2, R80, R25, 0x1, P4 ;  /* 0x0000001950027211 */ /* 0x000fce00020f0eff */
[----:B------:R-:W-:-:S05]  /*8a10*/  @P2 SHF.R.S32.HI R0, RZ, 0x1, R81 ;  /* 0x00000001ff002819 */ /* 0x000fca0000011451 */
[----:B------:R-:W-:-:S05]  /*8a20*/  @P2 IMAD.MOV R5, RZ, RZ, -R0 ;  /* 0x000000ffff052224 */ /* 0x000fca00078e0a00 */
[----:B------:R-:W-:-:S04]  /*8a30*/  IADD3 R7, P4, R5, R8, RZ ;  /* 0x0000000805077210 */ /* 0x000fc80007f9e0ff */
[----:B------:R-:W-:Y:S02]  /*8a40*/  LEA.HI.X.SX32 R4, R5, R2, 0x1, P4 ;  /* 0x0000000205047211 */ /* 0x000fe400020f0eff */
[C---:B------:R-:W-:Y:S01]  /*8a50*/  LEA R12, P4, R7.reuse, c[0x0][0x2b0], 0x1 ;  /* 0x0000ac00070c7a11 */ /* 0x040fe200078808ff */
[----:B------:R-:W-:Y:S01]  /*8a60*/  IMAD.MOV.U32 R17, RZ, RZ, RZ ;  /* 0x000000ffff117224 */ /* 0x000fe200078e00ff */
[----:B------:R-:W-:Y:S01]  /*8a70*/  MOV R5, R77 ;  /* 0x0000004d00057202 */ /* 0x000fe20000000f00 */
[----:B------:R-:W-:Y:S01]  /*8a80*/  @P2 IMAD.MOV R5, RZ, RZ, -R0 ;  /* 0x000000ffff052224 */ /* 0x000fe200078e0a00 */
[----:B------:R-:W-:Y:S02]  /*8a90*/  LEA.HI.X R13, R7, c[0x0][0x2b4], R4, 0x1, P4 ;  /* 0x0000ad00070d7a11 */ /* 0x000fe400020f0c04 */
[----:B------:R-:W-:Y:S01]  /*8aa0*/  @P2 IADD3 R17, -R0, RZ, RZ ;  /* 0x000000ff00112210 */ /* 0x000fe20007ffe1ff */
[----:B------:R-:W-:-:S03]  /*8ab0*/  IMAD.WIDE R4, R5, 0x2, R26 ;  /* 0x0000000205047825 */ /* 0x000fc600078e021a */
[C---:B------:R-:W-:Y:S01]  /*8ac0*/  IADD3 R8, P4, R17.reuse, R8, RZ ;  /* 0x0000000811087210 */ /* 0x040fe20007f9e0ff */
[----:B------:R-:W4:Y:S03]  /*8ad0*/  LDG.E.128 R12, [R12.64] ;  /* 0x000000060c0c7981 */ /* 0x000f26000c1e1d00 */
[----:B------:R-:W-:Y:S01]  /*8ae0*/  LEA.HI.X.SX32 R17, R17, R2, 0x1, P4 ;  /* 0x0000000211117211 */ /* 0x000fe200020f0eff */
[----:B--2---:R-:W2:Y:S01]  /*8af0*/  LDG.E.128 R4, [R4.64] ;  /* 0x0000000604047981 */ /* 0x004ea2000c1e1d00 */
[----:B------:R-:W-:-:S04]  /*8b00*/  LEA R16, P4, R8, c[0x0][0x2a8], 0x1 ;  /* 0x0000aa0008107a11 */ /* 0x000fc800078808ff */
[----:B------:R-:W-:-:S06]  /*8b10*/  LEA.HI.X R17, R8, c[0x0][0x2ac], R17, 0x1, P4 ;  /* 0x0000ab0008117a11 */ /* 0x000fcc00020f0c11 */
[----:B---3--:R-:W3:Y:S01]  /*8b20*/  LDG.E.128 R16, [R16.64] ;  /* 0x0000000610107981 */ /* 0x008ee2000c1e1d00 */
        /* <DEDUP_REMOVED lines=8> */
[C---:B----4-:R-:W-:Y:S01]  /*8bb0*/  IMAD.U32 R23, R12.reuse, 0x10000, RZ ;  /* 0x000100000c177824 */ /* 0x050fe200078e00ff */
        /* <DEDUP_REMOVED lines=24> */
[C---:B---3--:R-:W-:Y:S01]  /*8d40*/  SHF.L.U32 R5, R17.reuse, 0x10, RZ ;  /* 0x0000001011057819 */ /* 0x048fe200000006ff */
        /* <DEDUP_REMOVED lines=26> */
.L_x_4383:
[----:B------:R-:W-:Y:S05]  /*8ef0*/  BSYNC B0 ;  /* 0x0000000000007941 */ /* 0x000fea0003800000 */
.L_x_4382:
[----:B-----5:R4:W-:Y:S02]  /*8f00*/  STS.128 [R135+0x800], R20 ;  /* 0x0008001487007388 */ /* 0x0209e40000000c00 */
.L_x_4381:
[----:B------:R-:W-:Y:S05]  /*8f10*/  BSYNC B1 ;  /* 0x0000000000017941 */ /* 0x000fea0003800000 */
.L_x_4380:
        /* <DEDUP_REMOVED lines=8> */
[----:B------:R-:W-:Y:S01]  /*8fa0*/  IMAD.MOV.U32 R5, RZ, RZ, RZ ;  /* 0x000000ffff057224 */ /* 0x000fe200078e00ff */
[----:B------:R-:W-:-:S04]  /*8fb0*/  IADD3 R2, R80, 0x20, RZ ;  /* 0x0000002050027810 */ /* 0x000fc80007ffe0ff */
[----:B------:R-:W-:-:S04]  /*8fc0*/  IADD3 R8, P2, R2, R3, RZ ;  /* 0x0000000302087210 */ /* 0x000fc80007f5e0ff */
[----:B------:R-:W-:-:S03]  /*8fd0*/  LEA.HI.X.SX32 R2, R2, R25, 0x1, P2 ;  /* 0x0000001902027211 */ /* 0x000fc600010f0eff */
        /* <DEDUP_REMOVED lines=12> */
[----:B--2---:R-:W2:Y:S03]  /*90a0*/  LDG.E.128 R12, [R12.64] ;  /* 0x000000060c0c7981 */ /* 0x004ea6000c1e1d00 */
[----:B------:R-:W-:Y:S01]  /*90b0*/  LEA.HI.X.SX32 R17, R17, R2, 0x1, P2 ;  /* 0x0000000211117211 */ /* 0x000fe200010f0eff */
[----:B---3--:R-:W3:Y:S01]  /*90c0*/  LDG.E.128 R4, [R4.64+0x40] ;  /* 0x0000400604047981 */ /* 0x008ee2000c1e1d00 */
[----:B------:R-:W-:-:S04]  /*90d0*/  LEA R16, P2, R8, c[0x0][0x2a8], 0x1 ;  /* 0x0000aa0008107a11 */ /* 0x000fc800078408ff */
        /* <DEDUP_REMOVED lines=13> */
[----:B------:R-:W-:Y:S01]  /*91b0*/  SHF.L.U32 R12, R13, 0x10, RZ ;  /* 0x000000100d0c7819 */ /* 0x000fe200000006ff */
[----:B---3--:R-:W-:Y:S01]  /*91c0*/  IMAD.U32 R33, R5, 0x10000, RZ ;  /* 0x0001000005217824 */ /* 0x008fe200078e00ff */
        /* <DEDUP_REMOVED lines=47> */
.L_x_4387:
[----:B------:R-:W-:Y:S05]  /*94c0*/  BSYNC B0 ;  /* 0x0000000000007941 */ /* 0x000fea0003800000 */
.L_x_4386:
[----:B-----5:R1:W-:Y:S02]  /*94d0*/  STS.128 [R135+0x1800], R20 ;  /* 0x0018001487007388 */ /* 0x0203e40000000c00 */
.L_x_4385:
[----:B------:R-:W-:Y:S05]  /*94e0*/  BSYNC B1 ;  /* 0x0000000000017941 */ /* 0x000fea0003800000 */
.L_x_4384:
[----:B------:R1:W-:Y:S01]  /*94f0*/  @P0 STS.128 [R135+0x2800], RZ ;  /* 0x002800ff87000388 */ /* 0x0003e20000000c00 */
[----:B------:R-:W-:Y:S05]  /*9500*/  @P0 BRA `(.L_x_4357) ;  /* 0x0000099000000947 */ /* 0x000fea0003800000 */
[----:B------:R1:W5:Y:S01]  /*9510*/  LDG.E.128 R4, [R26.64+0x80] ;  /* 0x000080061a047981 */ /* 0x000362000c1e1d00 */
[----:B------:R-:W-:Y:S01]  /*9520*/  ISETP.GE.AND P0, PT, R84, c[0x0][0x230], PT ;  /* 0x00008c0054007a0c */ /* 0x000fe20003f06270 */
[----:B------:R-:W-:Y:S01]  /*9530*/  BSSY B0, `(.L_x_4388) ;  /* 0x000005a000007945 */ /* 0x000fe20003800000 */
[----:B------:R-:W-:-:S05]  /*9540*/  IADD3 R12, P1, R26, 0x80, RZ ;  /* 0x000000801a0c7810 */ /* 0x000fca0007f3e0ff */
[----:B------:R-:W-:-:S06]  /*9550*/  IMAD.X R13, RZ, RZ, R27, P1 ;  /* 0x000000ffff0d7224 */ /* 0x000fcc00008e061b */
        /* <DEDUP_REMOVED lines=9> */
[----:B------:R-:W-:Y:S02]  /*95f0*/  @P0 SHF.R.S32.HI R81, RZ, 0x1, R81 ;  /* 0x00000001ff510819 */ /* 0x000fe40000011451 */
[----:B------:R-:W-:Y:S02]  /*9600*/  @P0 IADD3 R77, -R8, RZ, RZ ;  /* 0x000000ff084d0210 */ /* 0x000fe40007ffe1ff */
[----:B------:R-:W-:-:S03]  /*9610*/  IADD3 R0, P1, R2, R3, RZ ;  /* 0x0000000302007210 */ /* 0x000fc60007f3e0ff */
[----:B------:R-:W-:Y:S01]  /*9620*/  IMAD.WIDE R12, R77, 0x2, R12 ;  /* 0x000000024d0c7825 */ /* 0x000fe200078e020c */
[----:B------:R-:W-:Y:S02]  /*9630*/  LEA.HI.X.SX32 R17, R2, R25, 0x1, P1 ;  /* 0x0000001902117211 */ /* 0x000fe400008f0eff */
[----:B------:R-:W-:-:S03]  /*9640*/  LEA R16, P1, R0, c[0x0][0x2b0], 0x1 ;  /* 0x0000ac0000107a11 */ /* 0x000fc600078208ff */
[----:B--2---:R-:W2:Y:S01]  /*9650*/  LDG.E.128 R12, [R12.64] ;  /* 0x000000060c0c7981 */ /* 0x004ea2000c1e1d00 */
[----:B------:R-:W-:Y:S01]  /*9660*/  LEA.HI.X R17, R0, c[0x0][0x2b4], R17, 0x1, P1 ;  /* 0x0000ad0000117a11 */ /* 0x000fe200008f0c11 */
[----:B------:R-:W-:Y:S02]  /*9670*/  IMAD.MOV.U32 R0, RZ, RZ, RZ ;  /* 0x000000ffff007224 */ /* 0x000fe400078e00ff */
[----:B------:R-:W-:-:S03]  /*9680*/  @P0 IMAD.MOV R0, RZ, RZ, -R81 ;  /* 0x000000ffff000224 */ /* 0x000fc600078e0a51 */
[----:B---3--:R-:W3:Y:S02]  /*9690*/  LDG.E.128 R16, [R16.64] ;  /* 0x0000000610107981 */ /* 0x008ee4000c1e1d00 */
[----:B------:R-:W-:-:S04]  /*96a0*/  IADD3 R3, P1, R0, R3, RZ ;  /* 0x0000000300037210 */ /* 0x000fc80007f3e0ff */
[----:B------:R-:W-:Y:S02]  /*96b0*/  LEA.HI.X.SX32 R0, R0, R25, 0x1, P1 ;  /* 0x0000001900007211 */ /* 0x000fe400008f0eff */
[----:B-1--4-:R-:W-:-:S04]  /*96c0*/  LEA R20, P1, R3, c[0x0][0x2a8], 0x1 ;  /* 0x0000aa0003147a11 */ /* 0x012fc800078208ff */
[----:B------:R-:W-:-:S06]  /*96d0*/  LEA.HI.X R21, R3, c[0x0][0x2ac], R0, 0x1, P1 ;  /* 0x0000ab0003157a11 */ /* 0x000fcc00008f0c00 */
[----:B------:R-:W4:Y:S01]  /*96e0*/  LDG.E.128 R20, [R20.64] ;  /* 0x0000000614147981 */ /* 0x000f22000c1e1d00 */
[C---:B-----5:R-:W-:Y:S01]  /*96f0*/  LOP3.LUT R0, R5.reuse, 0xffff0000, RZ, 0xc0, !PT ;  /* 0xffff000005007812 */ /* 0x060fe200078ec0ff */
[----:B------:R-:W-:Y:S01]  /*9700*/  IMAD.U32 R24, R5, 0x10000, RZ ;  /* 0x0001000005187824 */ /* 0x000fe200078e00ff */
[----:B------:R-:W-:Y:S01]  /*9710*/  SHF.L.U32 R3, R4, 0x10, RZ ;  /* 0x0000001004037819 */ /* 0x000fe200000006ff */
[----:B------:R-:W-:Y:S01]  /*9720*/  IMAD.U32 R8, R6, 0x10000, RZ ;  /* 0x0001000006087824 */ /* 0x000fe200078e00ff */
        /* <DEDUP_REMOVED lines=10> */
[----:B------:R-:W-:Y:S01]  /*97d0*/  LOP3.LUT R13, R14, 0xffff0000, RZ, 0xc0, !PT ;  /* 0xffff00000e0d7812 */ /* 0x000fe200078ec0ff */
[----:B---3--:R-:W-:Y:S01]  /*97e0*/  IMAD.U32 R30, R16, 0x10000, RZ ;  /* 0x00010000101e7824 */ /* 0x008fe200078e00ff */
[----:B------:R-:W-:Y:S01]  /*97f0*/  LOP3.LUT R29, R15, 0xffff0000, RZ, 0xc0, !PT ;  /* 0xffff00000f1d7812 */ /* 0x000fe200078ec0ff */
[----:B------:R-:W-:Y:S01]  /*9800*/  IMAD.U32 R32, R18, 0x10000, RZ ;  /* 0x0001000012207824 */ /* 0x000fe200078e00ff */
        /* <DEDUP_REMOVED lines=9> */
[----:B------:R-:W-:-:S02]  /*98a0*/  @!P0 FADD.FTZ R17, -R17, -RZ ;  /* 0x800000ff11118221 */ /* 0x000fc40000010100 */
[----:B------:R-:W-:Y:S02]  /*98b0*/  @!P0 FADD.FTZ R16, -R16, -RZ ;  /* 0x800000ff10108221 */ /* 0x000fe40000010100 */
[----:B------:R-:W-:Y:S02]  /*98c0*/  @!P0 FADD.FTZ R31, -R31, -RZ ;  /* 0x800000ff1f1f8221 */ /* 0x000fe40000010100 */
[----:B------:R-:W-:Y:S02]  /*98d0*/  @!P0 FADD.FTZ R18, -R18, -RZ ;  /* 0x800000ff12128221 */ /* 0x000fe40000010100 */
[----:B------:R-:W-:Y:S01]  /*98e0*/  FMUL.FTZ R16, R13, R16 ;  /* 0x000000100d107220 */ /* 0x000fe20000410000 */
[----:B----4-:R-:W-:Y:S01]  /*98f0*/  SHF.L.U32 R13, R20, 0x10, RZ ;  /* 0x00000010140d7819 */ /* 0x010fe200000006ff */
[----:B------:R-:W-:Y:S01]  /*9900*/  FMUL.FTZ R17, R12, R17 ;  /* 0x000000110c117220 */ /* 0x000fe20000410000 */
[----:B------:R-:W-:Y:S01]  /*9910*/  LOP3.LUT R12, R20, 0xffff0000, RZ, 0xc0, !PT ;  /* 0xffff0000140c7812 */ /* 0x000fe200078ec0ff */
[----:B------:R-:W-:Y:S01]  /*9920*/  FMUL.FTZ R15, R6, R15 ;  /* 0x0000000f060f7220 */ /* 0x000fe20000410000 */
[----:B------:R-:W-:Y:S01]  /*9930*/  LOP3.LUT R20, R21, 0xffff0000, RZ, 0xc0, !PT ;  /* 0xffff000015147812 */ /* 0x000fe200078ec0ff */
[----:B------:R-:W-:-:S02]  /*9940*/  @!P0 FADD.FTZ R14, -R14, -RZ ;  /* 0x800000ff0e0e8221 */ /* 0x000fc40000010100 */
[----:B------:R-:W-:Y:S02]  /*9950*/  FMUL.FTZ R31, R28, R31 ;  /* 0x0000001f1c1f7220 */ /* 0x000fe40000410000 */
[----:B------:R-:W-:Y:S01]  /*9960*/  FMUL.FTZ R29, R29, R18 ;  /* 0x000000121d1d7220 */ /* 0x000fe20000410000 */
[C---:B------:R-:W-:Y:S01]  /*9970*/  LOP3.LUT R18, R22.reuse, 0xffff0000, RZ, 0xc0, !PT ;  /* 0xffff000016127812 */ /* 0x040fe200078ec0ff */
[----:B------:R-:W-:Y:S02]  /*9980*/  IMAD.U32 R6, R21, 0x10000, RZ ;  /* 0x0001000015067824 */ /* 0x000fe400078e00ff */
[----:B------:R-:W-:Y:S02]  /*9990*/  FMUL.FTZ R27, R27, R32 ;  /* 0x000000201b1b7220 */ /* 0x000fe40000410000 */
[----:B------:R-:W-:Y:S01]  /*99a0*/  IMAD.U32 R19, R22, 0x10000, RZ ;  /* 0x0001000016137824 */ /* 0x000fe200078e00ff */
[----:B------:R-:W-:Y:S01]  /*99b0*/  LOP3.LUT R22, R23, 0xffff0000, RZ, 0xc0, !PT ;  /* 0xffff000017167812 */ /* 0x000fe200078ec0ff */
[----:B------:R-:W-:Y:S01]  /*99c0*/  FMUL.FTZ R7, R7, R14 ;  /* 0x0000000e07077220 */ /* 0x000fe20000410000 */
[----:B------:R-:W-:Y:S01]  /*99d0*/  SHF.L.U32 R14, R23, 0x10, RZ ;  /* 0x00000010170e7819 */ /* 0x000fe200000006ff */
        /* <DEDUP_REMOVED lines=15> */
.L_x_4389:
[----:B------:R-:W-:Y:S05]  /*9ad0*/  BSYNC B0 ;  /* 0x0000000000007941 */ /* 0x000fea0003800000 */
.L_x_4388:
[----:B-----5:R1:W-:Y:S01]  /*9ae0*/  STS.128 [R135+0x2800], R4 ;  /* 0x0028000487007388 */ /* 0x0203e20000000c00 */
[----:B------:R-:W-:Y:S05]  /*9af0*/  BRA `(.L_x_4357) ;  /* 0x000003a000007947 */ /* 0x000fea0003800000 */
.L_x_4343:
[----:B------:R-:W-:Y:S01]  /*9b00*/  IADD3 R0, -R71, R126, RZ ;  /* 0x0000007e47007210 */ /* 0x000fe20007ffe1ff */
[----:B------:R-:W-:Y:S03]  /*9b10*/  BSSY B0, `(.L_x_4390) ;  /* 0x000001c000007945 */ /* 0x000fe60003800000 */
[----:B------:R-:W-:-:S13]  /*9b20*/  ISETP.GE.AND P2, PT, R112, R0, PT ;  /* 0x000000007000720c */ /* 0x000fda0003f46270 */
[----:B------:R-:W-:Y:S05]  /*9b30*/  @P2 BRA `(.L_x_4391) ;  /* 0x0000019000002947 */ /* 0x000fea0003800000 */
[----:B------:R-:W-:Y:S02]  /*9b40*/  ISETP.GE.AND P5, PT, R10, c[0x0][0x220], PT ;  /* 0x000088000a007a0c */ /* 0x000fe40003fa6270 */
[----:B------:R-:W-:-:S04]  /*9b50*/  @!P1 LEA R2, P2, R114, c[0x0][0x160], 0x1 ;  /* 0x0000580072029a11 */ /* 0x000fc800078408ff */
[----:B------:R-:W-:-:S07]  /*9b60*/  @!P1 LEA.HI.X R3, R114, c[0x0][0x164], R73, 0x1, P2 ;  /* 0x0000590072039a11 */ /* 0x000fce00010f0c49 */
[C---:B------:R-:W-:Y:S01]  /*9b70*/  @!P5 LEA R4, P4, R114.reuse, c[0x0][0x160], 0x1 ;  /* 0x000058007204da11 */ /* 0x040fe200078808ff */
[----:B------:R1:W-:Y:S03]  /*9b80*/  @P5 STS [R135], RZ ;  /* 0x000000ff87005388 */ /* 0x0003e60000000800 */
[----:B------:R-:W-:Y:S01]  /*9b90*/  @!P5 LEA.HI.X R5, R114, c[0x0][0x164], R73, 0x1, P4 ;  /* 0x000059007205da11 */ /* 0x000fe200020f0c49 */
        /* <DEDUP_REMOVED lines=19> */
.L_x_4391:
[----:B------:R-:W-:Y:S05]  /*9cd0*/  BSYNC B0 ;  /* 0x0000000000007941 */ /* 0x000fea0003800000 */
.L_x_4390:
[----:B------:R-:W-:-:S04]  /*9ce0*/  IADD3 R9, R112, 0x20, RZ ;  /* 0x0000002070097810 */ /* 0x000fc80007ffe0ff */
[----:B------:R-:W-:-:S13]  /*9cf0*/  ISETP.GE.AND P2, PT, R9, R0, PT ;  /* 0x000000000900720c */ /* 0x000fda0003f46270 */
[----:B------:R-:W-:Y:S05]  /*9d00*/  @P2 BRA `(.L_x_4357) ;  /* 0x0000019000002947 */ /* 0x000fea0003800000 */
[----:B------:R-:W-:Y:S02]  /*9d10*/  ISETP.GE.AND P4, PT, R10, c[0x0][0x220], PT ;  /* 0x000088000a007a0c */ /* 0x000fe40003f86270 */
[----:B------:R-:W-:-:S04]  /*9d20*/  IADD3 R114, P2, R114, UR4, RZ ;  /* 0x0000000472727c10 */ /* 0x000fc8000ff5e0ff */
[----:B------:R-:W-:Y:S02]  /*9d30*/  IADD3.X R73, R73, UR5, RZ, P2, !PT ;  /* 0x0000000549497c10 */ /* 0x000fe400097fe4ff */
[----:B-1----:R-:W-:-:S04]  /*9d40*/  @!P1 LEA R2, P2, R114, c[0x0][0x160], 0x1 ;  /* 0x0000580072029a11 */ /* 0x002fc800078408ff */
[C---:B------:R-:W-:Y:S01]  /*9d50*/  @!P1 LEA.HI.X R3, R114.reuse, c[0x0][0x164], R73, 0x1, P2 ;  /* 0x0000590072039a11 */ /* 0x040fe200010f0c49 */
[----:B------:R1:W-:Y:S01]  /*9d60*/  @P4 STS.128 [R135+0x800], RZ ;  /* 0x000800ff87004388 */ /* 0x0003e20000000c00 */
[----:B------:R-:W-:-:S04]  /*9d70*/  @!P4 LEA R4, P5, R114, c[0x0][0x160], 0x1 ;  /* 0x000058007204ca11 */ /* 0x000fc800078a08ff */
[----:B------:R-:W-:-:S05]  /*9d80*/  @!P4 LEA.HI.X R5, R114, c[0x0][0x164], R73, 0x1, P5 ;  /* 0x000059007205ca11 */ /* 0x000fca00028f0c49 */
        /* <DEDUP_REMOVED lines=17> */
.L_x_4357:
[----:B------:R-:W-:Y:S05]  /*9ea0*/  BSYNC B3 ;  /* 0x0000000000037941 */ /* 0x000fea0003800000 */
.L_x_4342:
[----:B------:R-:W-:Y:S01]  /*9eb0*/  IADD3 R134, R87, -0x1, RZ ;  /* 0xffffffff57867810 */ /* 0x000fe20007ffe0ff */
[----:B------:R-:W-:Y:S01]  /*9ec0*/  BSSY B0, `(.L_x_4392) ;  /* 0x0000023000007945 */ /* 0x000fe20003800000 */
[----:B------:R-:W-:Y:S02]  /*9ed0*/  LEA R132, P0, R110, c[0x0][0x168], 0x1 ;  /* 0x00005a006e847a11 */ /* 0x000fe400078008ff */
[----:B---3--:R-:W-:Y:S01]  /*9ee0*/  LOP3.LUT R130, R72, 0xffff, RZ, 0xc0, !PT ;  /* 0x0000ffff48827812 */ /* 0x008fe200078ec0ff */
[----:B------:R-:W-:Y:S01]  /*9ef0*/  IMAD.SHL.U32 R0, R134, 0x40, RZ ;  /* 0x0000004086007824 */ /* 0x000fe200078e00ff */
[----:B------:R-:W-:Y:S02]  /*9f00*/  LEA.HI.X R131, R110, c[0x0][0x16c], R56, 0x1, P0 ;  /* 0x00005b006e837a11 */ /* 0x000fe400000f0c38 */
[----:B-1----:R-:W-:Y:S01]  /*9f10*/  LOP3.LUT R2, R130, 0xff, RZ, 0xc0, !PT ;  /* 0x000000ff82027812 */ /* 0x002fe200078ec0ff */
[----:B------:R-:W-:-:S05]  /*9f20*/  IMAD.IADD R4, R59, 0x1, -R0 ;  /* 0x000000013b047824 */ /* 0x000fca00078e0a00 */
[----:B------:R-:W-:-:S13]  /*9f30*/  ISETP.GE.AND P1, PT, R112, R4, PT ;  /* 0x000000047000720c */ /* 0x000fda0003f26270 */
[----:B------:R-:W-:Y:S05]  /*9f40*/  @P1 BRA `(.L_x_4393) ;  /* 0x000001a000001947 */ /* 0x000fea0003800000 */
[C---:B------:R-:W-:Y:S02]  /*9f50*/  LOP3.LUT R3, R2.reuse, 0x1, RZ, 0xc0, !PT ;  /* 0x0000000102037812 */ /* 0x040fe400078ec0ff */
[----:B------:R-:W-:Y:S02]  /*9f60*/  R2P PR, R2, 0x6 ;  /* 0x0000000602007804 */ /* 0x000fe40000000000 */
[----:B------:R-:W-:-:S11]  /*9f70*/  ISETP.NE.U32.AND P0, PT, R3, 0x1, PT ;  /* 0x000000010300780c */ /* 0x000fd60003f05070 */
[--C-:B------:R-:W-:Y:S02]  /*9f80*/  @P1 IMAD.MOV.U32 R133, RZ, RZ, R131.reuse ;  /* 0x000000ffff851224 */ /* 0x100fe400078e0083 */
        /* <DEDUP_REMOVED lines=15> */
[----:B-1----:R-:W-:-:S05]  /*a080*/  MOV R133, R131 ;  /* 0x0000008300857202 */ /* 0x002fca0000000f00 */
[----:B------:R-:W-:Y:S01]  /*a090*/  @!PT LDS RZ, [RZ] ;  /* 0x00000000fffff984 */ /* 0x000fe20000000800 */
[----:B------:R-:W-:Y:S01]  /*a0a0*/  @!PT LDS RZ, [RZ] ;  /* 0x00000000fffff984 */ /* 0x000fe20000000800 */
[----:B------:R-:W-:Y:S01]  /*a0b0*/  @!PT LDS RZ, [RZ] ;  /* 0x00000000fffff984 */ /* 0x000fe20000000800 */
[----:B------:R1:W-:Y:S01]  /*a0c0*/  LDGSTS.E.BYPASS.LTC128B.128 [R135+0x5000], [R132.64+0x80] ;  /* 0x0500008084877fae */ /* 0x0003e2000b901d46 */
[----:B------:R-:W-:Y:S05]  /*a0d0*/  BRA `(.L_x_4393) ;  /* 0x0000001000007947 */ /* 0x000fea0003800000 */
.L_x_4394:
[----:B------:R3:W-:Y:S02]  /*a0e0*/  STS.128 [R135+0x5000], RZ ;  /* 0x005000ff87007388 */ /* 0x0007e40000000c00 */
.L_x_4393:
[----:B------:R-:W-:Y:S05]  /*a0f0*/  BSYNC B0 ;  /* 0x0000000000007941 */ /* 0x000fea0003800000 */
.L_x_4392:
        /* <DEDUP_REMOVED lines=8> */
[C---:B----4-:R-:W-:Y:S02]  /*a180*/  @P0 LEA R12, P2, R6.reuse, c[0x0][0x168], 0x1 ;  /* 0x00005a00060c0a11 */ /* 0x050fe400078408ff */
[C---:B------:R-:W-:Y:S02]  /*a190*/  @!P1 LEA R14, P4, R57.reuse, R132, 0x1 ;  /* 0x00000084390e9211 */ /* 0x040fe400078808ff */
[----:B------:R-:W-:Y:S02]  /*a1a0*/  @P0 LEA.HI.X R13, R6, c[0x0][0x16c], R3, 0x1, P2 ;  /* 0x00005b00060d0a11 */ /* 0x000fe400010f0c03 */
        /* <DEDUP_REMOVED lines=13> */
[----:B-1----:R-:W-:-:S04]  /*a280*/  LEA R12, P0, R6, c[0x0][0x168], 0x1 ;  /* 0x00005a00060c7a11 */ /* 0x002fc800078008ff */
[----:B------:R-:W-:-:S05]  /*a290*/  LEA.HI.X R13, R6, c[0x0][0x16c], R3, 0x1, P0 ;  /* 0x00005b00060d7a11 */ /* 0x000fca00000f0c03 */
[----:B------:R-:W-:Y:S01]  /*a2a0*/  @!PT LDS RZ, [RZ] ;  /* 0x00000000fffff984 */ /* 0x000fe20000000800 */
[----:B------:R-:W-:Y:S01]  /*a2b0*/  @!PT LDS RZ, [RZ] ;  /* 0x00000000fffff984 */ /* 0x000fe20000000800 */
[----:B------:R-:W-:Y:S01]  /*a2c0*/  @!PT LDS RZ, [RZ] ;  /* 0x00000000fffff984 */ /* 0x000fe20000000800 */
[----:B------:R1:W-:Y:S01]  /*a2d0*/  LDGSTS.E.BYPASS.LTC128B.128 [R135+0x5800], [R12.64+0x80] ;  /* 0x058000800c877fae */ /* 0x0003e2000b901d46 */
[----:B------:R-:W-:Y:S05]  /*a2e0*/  BRA `(.L_x_4396) ;  /* 0x0000001000007947 */ /* 0x000fea0003800000 */
.L_x_4397:
[----:B------:R4:W-:Y:S02]  /*a2f0*/  STS.128 [R135+0x5800], RZ ;  /* 0x005800ff87007388 */ /* 0x0009e40000000c00 */
.L_x_4396:
[----:B------:R-:W-:Y:S05]  /*a300*/  BSYNC B0 ;  /* 0x0000000000007941 */ /* 0x000fea0003800000 */
.L_x_4395:
[----:B------:R-:W0:Y:S01]  /*a310*/  LDGDEPBAR ;  /* 0x00000000000079af */ /* 0x000e220000000000 */
[----:B------:R-:W-:Y:S01]  /*a320*/  LOP3.LUT R5, R70, 0xfffffff8, RZ, 0xc0, !PT ;  /* 0xfffffff846057812 */ /* 0x000fe200078ec0ff */
[----:B------:R-:W-:Y:S01]  /*a330*/  IMAD.SHL.U32 R64, R64, 0x40, RZ ;  /* 0x0000004040407824 */ /* 0x000fe200078e00ff */
[----:B-1----:R-:W-:Y:S01]  /*a340*/  SHF.R.S32.HI R7, RZ, 0x1f, R66 ;  /* 0x0000001fff077819 */ /* 0x002fe20000011442 */
[C---:B------:R-:W-:Y:S01]  /*a350*/  IMAD.SHL.U32 R51, R62.reuse, 0x2, RZ ;  /* 0x000000023e337824 */ /* 0x040fe200078e00ff */
[----:B------:R-:W-:Y:S01]  /*a360*/  SHF.R.S32.HI R6, RZ, 0x4, R67 ;  /* 0x00000004ff067819 */ /* 0x000fe20000011443 */
[----:B------:R-:W-:Y:S01]  /*a370*/  IMAD.IADD R5, R62, 0x1, -R5 ;  /* 0x000000013e057824 */ /* 0x000fe200078e0a05 */
[----:B----4-:R-:W-:Y:S01]  /*a380*/  LEA.HI R12, R7, R66, RZ, 0x3 ;  /* 0x00000042070c7211 */ /* 0x010fe200078f18ff */
[----:B------:R-:W-:Y:S01]  /*a390*/  BSSY B0, `(.L_x_4398) ;  /* 0x000004d000007945 */ /* 0x000fe20003800000 */
[----:B------:R-:W-:-:S02]  /*a3a0*/  SHF.R.S32.HI R8, RZ, 0x1f, R63 ;  /* 0x0000001fff087819 */ /* 0x000fc4000001143f */
[----:B------:R-:W-:Y:S01]  /*a3b0*/  LEA.HI R7, R5, R5, RZ, 0x1 ;  /* 0x0000000505077211 */ /* 0x000fe200078f08ff */
[----:B------:R-:W-:Y:S01]  /*a3c0*/  IMAD.SHL.U32 R12, R12, 0x20, RZ ;  /* 0x000000200c0c7824 */ /* 0x000fe200078e00ff */
[----:B------:R-:W-:Y:S02]  /*a3d0*/  LEA.HI R13, R67, R6, RZ, 0x1 ;  /* 0x00000006430d7211 */ /* 0x000fe400078f08ff */
[----:B------:R-:W-:Y:S02]  /*a3e0*/  ISETP.GE.AND P1, PT, R112, R4, PT ;  /* 0x000000047000720c */ /* 0x000fe40003f26270 */
[----:B------:R-:W-:Y:S02]  /*a3f0*/  LEA.HI R133, R8, R63, RZ, 0x2 ;  /* 0x0000003f08857211 */ /* 0x000fe400078f10ff */
[----:B------:R-:W-:Y:S02]  /*a400*/  LOP3.LUT R8, R7, 0x7fffffe, RZ, 0xc0, !PT ;  /* 0x07fffffe07087812 */ /* 0x000fe400078ec0ff */
[----:B------:R-:W-:-:S02]  /*a410*/  LOP3.LUT R13, R13, 0xfffffffe, RZ, 0xc0, !PT ;  /* 0xfffffffe0d0d7812 */ /* 0x000fc400078ec0ff */
[----:B------:R-:W-:Y:S01]  /*a420*/  SHF.R.S32.HI R7, RZ, 0x1, R7 ;  /* 0x00000001ff077819 */ /* 0x000fe20000011407 */
[----:B------:R-:W-:-:S04]  /*a430*/  DEPBAR.LE SB0, 0x0 ;  /* 0x000080000000791a */ /* 0x000fc80000000000 */
[----:B------:R-:W-:Y:S01]  /*a440*/  BAR.SYNC.DEFER_BLOCKING 0x0 ;  /* 0x0000000000007b1d */ /* 0x000fe20000010000 */
[----:B------:R-:W-:Y:S01]  /*a450*/  LOP3.LUT R3, R65, 0x7fffffe, RZ, 0xc0, !PT ;  /* 0x07fffffe41037812 */ /* 0x000fe200078ec0ff */
[----:B------:R-:W-:Y:S01]  /*a460*/  IMAD.IADD R13, R6, 0x1, -R13 ;  /* 0x00000001060d7824 */ /* 0x000fe200078e0a0d */
[----:B------:R-:W-:Y:S01]  /*a470*/  LOP3.LUT R12, R12, 0xffffff00, RZ, 0xc0, !PT ;  /* 0xffffff000c0c7812 */ /* 0x000fe200078ec0ff */
[----:B------:R-:W-:Y:S01]  /*a480*/  IMAD.SHL.U32 R14, R7, 0x40, RZ ;  /* 0x00000040070e7824 */ /* 0x000fe200078e00ff */
[----:B------:R-:W-:Y:S01]  /*a490*/  LOP3.LUT R64, R64, 0xc0, RZ, 0xc0, !PT ;  /* 0x000000c040407812 */ /* 0x000fe200078ec0ff */
[----:B------:R-:W-:Y:S01]  /*a4a0*/  IMAD R6, R68, 0x10, R71 ;  /* 0x0000001044067824 */ /* 0x000fe200078e0247 */
[----:B------:R-:W-:Y:S01]  /*a4b0*/  SHF.R.S32.HI R133, RZ, 0x2, R133 ;  /* 0x00000002ff857819 */ /* 0x000fe20000011485 */
[----:B------:R-:W-:Y:S01]  /*a4c0*/  IMAD.IADD R3, R66, 0x1, -R3 ;  /* 0x0000000142037824 */ /* 0x000fe200078e0a03 */
[----:B------:R-:W-:Y:S01]  /*a4d0*/  LOP3.LUT R14, R14, 0xc0, RZ, 0xc0, !PT ;  /* 0x000000c00e0e7812 */ /* 0x000fe200078ec0ff */
[----:B------:R-:W-:Y:S01]  /*a4e0*/  IMAD R68, R68, 0x200, R12 ;  /* 0x0000020044447824 */ /* 0x000fe200078e020c */
[----:B------:R-:W-:Y:S01]  /*a4f0*/  SHF.R.U32.HI R16, RZ, 0x3, R64 ;  /* 0x00000003ff107819 */ /* 0x000fe20000011640 */
[----:B------:R-:W-:Y:S01]  /*a500*/  IMAD.IADD R8, R5, 0x1, -R8 ;  /* 0x0000000105087824 */ /* 0x000fe200078e0a08 */
[----:B------:R-:W-:Y:S01]  /*a510*/  IADD3 R6, R6, 0x1, R133 ;  /* 0x0000000106067810 */ /* 0x000fe20007ffe085 */
[----:B------:R-:W-:Y:S01]  /*a520*/  IMAD.SHL.U32 R5, R69, 0x8, RZ ;  /* 0x0000000845057824 */ /* 0x000fe200078e00ff */
[----:B------:R-:W-:Y:S01]  /*a530*/  LOP3.LUT P2, RZ, R7, 0x2, RZ, 0xc0, !PT ;  /* 0x0000000207ff7812 */ /* 0x000fe2000784c0ff */
[C---:B------:R-:W-:Y:S01]  /*a540*/  IMAD R12, R3.reuse, 0x20, R12 ;  /* 0x00000020030c7824 */ /* 0x040fe200078e020c */
[----:B------:R-:W-:Y:S01]  /*a550*/  LEA R142, P0, R90, c[0x0][0x170], 0x1 ;  /* 0x00005c005a8e7a11 */ /* 0x000fe200078008ff */
[----:B------:R-:W-:Y:S01]  /*a560*/  IMAD R68, R3, 0x20, R68 ;  /* 0x0000002003447824 */ /* 0x000fe200078e0244 */
[----:B------:R-:W-:Y:S01]  /*a570*/  LOP3.LUT R5, R14, 0x8, R5, 0xf8, !PT ;  /* 0x000000080e057812 */ /* 0x000fe200078ef805 */
[C---:B------:R-:W-:Y:S01]  /*a580*/  IMAD.SHL.U32 R3, R13.reuse, 0x8, RZ ;  /* 0x000000080d037824 */ /* 0x040fe200078e00ff */
[----:B------:R-:W-:Y:S01]  /*a590*/  SHF.R.U32.HI R14, RZ, 0x3, R14 ;  /* 0x00000003ff0e7819 */ /* 0x000fe2000001160e */
[----:B------:R-:W-:Y:S01]  /*a5a0*/  IMAD R8, R13, 0x8, R8 ;  /* 0x000000080d087824 */ /* 0x000fe200078e0208 */
[----:B------:R-:W-:Y:S01]  /*a5b0*/  LOP3.LUT R51, R51, 0x6, RZ, 0xc0, !PT ;  /* 0x0000000633337812 */ /* 0x000fe200078ec0ff */
[----:B------:R1:W-:Y:S01]  /*a5c0*/  @P1 STS [R135+0x6000], RZ ;  /* 0x006000ff87001388 */ /* 0x0003e20000000800 */
[----:B------:R-:W-:-:S02]  /*a5d0*/  LOP3.LUT R3, R64, 0x8, R3, 0xf8, !PT ;  /* 0x0000000840037812 */ /* 0x000fc400078ef803 */
[----:B------:R-:W-:Y:S01]  /*a5e0*/  LOP3.LUT R5, R5, R14, RZ, 0x3c, !PT ;  /* 0x0000000e05057212 */ /* 0x000fe200078e3cff */
[----:B------:R1:W-:Y:S01]  /*a5f0*/  @P1 STS [R135+0x6004], RZ ;  /* 0x006004ff87001388 */ /* 0x0003e20000000800 */
[----:B------:R-:W-:Y:S02]  /*a600*/  LOP3.LUT R3, R3, R16, RZ, 0x3c, !PT ;  /* 0x0000001003037212 */ /* 0x000fe400078e3cff */
[----:B------:R-:W-:Y:S01]  /*a610*/  LEA.HI.X R143, R90, c[0x0][0x174], R86, 0x1, P0 ;  /* 0x00005d005a8f7a11 */ /* 0x000fe200000f0c56 */
[----:B------:R1:W-:Y:S01]  /*a620*/  @P1 STS.64 [R135+0x6008], RZ ;  /* 0x006008ff87001388 */ /* 0x0003e20000000a00 */
[----:B------:R-:W-:Y:S01]  /*a630*/  IMAD.U32 R124, R8, 0x20, R5 ;  /* 0x00000020087c7824 */ /* 0x000fe200078e0005 */
[----:B------:R-:W-:Y:S01]  /*a640*/  IADD3 R8, R59, R6, -R126 ;  /* 0x000000063b087210 */ /* 0x000fe20007ffe87e */
[----:B------:R-:W-:Y:S01]  /*a650*/  IMAD.MOV.U32 R5, RZ, RZ, 0x10 ;  /* 0x00000010ff057424 */ /* 0x000fe200078e00ff */
[----:B------:R1:W-:Y:S01]  /*a660*/  @P1 STS.128 [R135+0x7000], RZ ;  /* 0x007000ff87001388 */ /* 0x0003e20000000c00 */
[C---:B------:R-:W-:Y:S01]  /*a670*/  IMAD.IADD R125, R3.reuse, 0x1, R68 ;  /* 0x00000001037d7824 */ /* 0x040fe200078e0244 */
[----:B------:R-:W-:Y:S01]  /*a680*/  IADD3 R8, R8, c[0x0][0x2e8], RZ ;  /* 0x0000ba0008087a10 */ /* 0x000fe20007ffe0ff */
[----:B------:R-:W-:Y:S01]  /*a690*/  IMAD.IADD R3, R3, 0x1, R12 ;  /* 0x0000000103037824 */ /* 0x000fe200078e020c */
[----:B------:R1:W-:Y:S01]  /*a6a0*/  @P1 STS.128 [R135+0x8000], RZ ;  /* 0x008000ff87001388 */ /* 0x0003e20000000c00 */
[----:B------:R-:W-:Y:S01]  /*a6b0*/  SEL R5, R5, 0xfffffff0, !P2 ;  /* 0xfffffff005057807 */ /* 0x000fe20005000000 */
[----:B------:R-:W-:Y:S01]  /*a6c0*/  IMAD.SHL.U32 R125, R125, 0x2, RZ ;  /* 0x000000027d7d7824 */ /* 0x000fe200078e00ff */
        /* <DEDUP_REMOVED lines=24> */
.L_x_4400:
[----:B------:R1:W-:Y:S02]  /*a850*/  STS.128 [R135+0x8000], RZ ;  /* 0x008000ff87007388 */ /* 0x0003e40000000c00 */
.L_x_4399:
[----:B------:R-:W-:Y:S05]  /*a860*/  BSYNC B0 ;  /* 0x0000000000007941 */ /* 0x000fea0003800000 */
.L_x_4398:
        /* <DEDUP_REMOVED lines=9> */
[CC--:B----4-:R-:W-:Y:S02]  /*a900*/  @P1 LEA R6, P0, R61.reuse, R142.reuse, 0x1 ;  /* 0x0000008e3d061211 */ /* 0x0d0fe400078008ff */
        /* <DEDUP_REMOVED lines=15> */
[----:B----4-:R-:W-:-:S04]  /*aa00*/  LEA R6, P0, R61, R142, 0x1 ;  /* 0x0000008e3d067211 */ /* 0x010fc800078008ff */
[----:B------:R-:W-:-:S05]  /*aa10*/  LEA.HI.X R7, R61, R143, R60, 0x1, P0 ;  /* 0x0000008f3d077211 */ /* 0x000fca00000f0c3c */
[----:B------:R-:W-:Y:S01]  /*aa20*/  @!PT LDS RZ, [RZ] ;  /* 0x00000000fffff984 */ /* 0x000fe20000000800 */
[----:B------:R-:W-:Y:S01]  /*aa30*/  @!PT LDS RZ, [RZ] ;  /* 0x00000000fffff984 */ /* 0x000fe20000000800 */
[----:B------:R-:W-:Y:S01]  /*aa40*/  @!PT LDS RZ, [RZ] ;  /* 0x00000000fffff984 */ /* 0x000fe20000000800 */
[----:B------:R4:W-:Y:S01]  /*aa50*/  LDGSTS.E.BYPASS.LTC128B.128 [R135+0x8800], [R6.64+0x80] ;  /* 0x0880008006877fae */ /* 0x0009e2000b901d46 */
[----:B------:R-:W-:Y:S05]  /*aa60*/  BRA `(.L_x_4402) ;  /* 0x0000001000007947 */ /* 0x000fea0003800000 */
.L_x_4403:
[----:B------:R1:W-:Y:S02]  /*aa70*/  STS.128 [R135+0x8800], RZ ;  /* 0x008800ff87007388 */ /* 0x0003e40000000c00 */
.L_x_4402:
[----:B------:R-:W-:Y:S05]  /*aa80*/  BSYNC B0 ;  /* 0x0000000000007941 */ /* 0x000fea0003800000 */
.L_x_4401:
[----:B------:R-:W-:Y:S01]  /*aa90*/  IMAD.SHL.U32 R124, R124, 0x2, RZ ;  /* 0x000000027c7c7824 */ /* 0x000fe200078e00ff */
[----:B------:R-:W-:Y:S01]  /*aaa0*/  LDSM.16.M88.4 R28, [R125] ;  /* 0x000000007d1c783b */ /* 0x000fe20000000200 */
[----:B------:R-:W-:Y:S01]  /*aab0*/  IMAD R123, R49, 0x2, R125 ;  /* 0x00000002317b7824 */ /* 0x000fe200078e027d */
[----:B------:R-:W-:Y:S01]  /*aac0*/  ISETP.GE.AND P4, PT, R87, 0x2, PT ;  /* 0x000000025700780c */ /* 0x000fe20003f86270 */
[----:B------:R-:W-:Y:S01]  /*aad0*/  IMAD R121, R5, 0x2, R124 ;  /* 0x0000000205797824 */ /* 0x000fe200078e027c */
[----:B------:R-:W5:Y:S04]  /*aae0*/  LDSM.16.M88.4 R60, [R124+0x3000] ;  /* 0x003000007c3c783b */ /* 0x000f680000000200 */
[----:B------:R-:W1:Y:S04]  /*aaf0*/  LDSM.16.M88.4 R44, [R124+0x3400] ;  /* 0x003400007c2c783b */ /* 0x000e680000000200 */
[----:B------:R-:W2:Y:S04]  /*ab00*/  LDSM.16.M88.4 R36, [R124+0x3800] ;  /* 0x003800007c24783b */ /* 0x000ea80000000200 */
[----:B------:R-:W3:Y:S04]  /*ab10*/  LDSM.16.M88.4 R68, [R124+0x3c00] ;  /* 0x003c00007c44783b */ /* 0x000ee80000000200 */
[----:B----4-:R-:W-:Y:S04]  /*ab20*/  LDSM.16.M88.4 R4, [R123] ;  /* 0x000000007b04783b */ /* 0x010fe80000000200 */
[----:B------:R-:W4:Y:S04]  /*ab30*/  LDSM.16.M88.4 R12, [R121+0x3c00] ;  /* 0x003c0000790c783b */ /* 0x000f280000000200 */
[----:B--2---:R-:W2:Y:S04]  /*ab40*/  LDSM.16.M88.4 R24, [R121+0x3000] ;  /* 0x003000007918783b */ /* 0x004ea80000000200 */
[----:B------:R-:W2:Y:S04]  /*ab50*/  LDSM.16.M88.4 R20, [R121+0x3400] ;  /* 0x003400007914783b */ /* 0x000ea80000000200 */
[----:B------:R-:W2:Y:S04]  /*ab60*/  LDSM.16.M88.4 R16, [R121+0x3800] ;  /* 0x003800007910783b */ /* 0x000ea80000000200 */
[----:B------:R-:W-:Y:S01]  /*ab70*/  LDSM.16.M88.4 R72, [R124+0x4c00] ;  /* 0x004c00007c48783b */ /* 0x000fe20000000200 */
[C---:B-----5:R-:W-:Y:S03]  /*ab80*/  HMMA.16816.F32.BF16 R64, R28.reuse, R60, RZ ;  /* 0x0000003c1c40723c */ /* 0x060fe600000418ff */
[----:B------:R-:W-:Y:S04]  /*ab90*/  LDSM.16.M88.4 R92, [R124+0x4000] ;  /* 0x004000007c5c783b */ /* 0x000fe80000000200 */
[----:B------:R-:W-:Y:S01]  /*aba0*/  LDSM.16.M88.4 R80, [R124+0x4400] ;  /* 0x004400007c50783b */ /* 0x000fe20000000200 */
[C---:B-1----:R-:W-:Y:S03]  /*abb0*/  HMMA.16816.F32.BF16 R52, R28.reuse, R44, RZ ;  /* 0x0000002c1c34723c */ /* 0x042fe600000418ff */
[----:B------:R-:W-:Y:S04]  /*abc0*/  LDSM.16.M88.4 R76, [R124+0x4800] ;  /* 0x004800007c4c783b */ /* 0x000fe80000000200 */
[----:B------:R-:W0:Y:S01]  /*abd0*/  LDGDEPBAR ;  /* 0x00000000000079af */ /* 0x000e220000000000 */
[C---:B------:R-:W-:Y:S08]  /*abe0*/  HMMA.16816.F32.BF16 R40, R28.reuse, R36, RZ ;  /* 0x000000241c28723c */ /* 0x040ff000000418ff */
[C---:B---3--:R-:W-:Y:S08]  /*abf0*/  HMMA.16816.F32.BF16 R32, R28.reuse, R68, RZ ;  /* 0x000000441c20723c */ /* 0x048ff000000418ff */
[C---:B------:R-:W-:Y:S08]  /*ac00*/  HMMA.16816.F32.BF16 R60, R28.reuse, R62, RZ ;  /* 0x0000003e1c3c723c */ /* 0x040ff000000418ff */
[C---:B------:R-:W-:Y:S08]  /*ac10*/  HMMA.16816.F32.BF16 R44, R28.reuse, R46, RZ ;  /* 0x0000002e1c2c723c */ /* 0x040ff000000418ff */
[C---:B------:R-:W-:Y:S08]  /*ac20*/  HMMA.16816.F32.BF16 R36, R28.reuse, R38, RZ ;  /* 0x000000261c24723c */ /* 0x040ff000000418ff */
[----:B------:R-:W-:Y:S01]  /*ac30*/  HMMA.16816.F32.BF16 R28, R28, R70, RZ ;  /* 0x000000461c1c723c */ /* 0x000fe200000418ff */
[----:B------:R-:W1:Y:S07]  /*ac40*/  LDSM.16.M88.4 R68, [R125+0x1000] ;  /* 0x001000007d44783b */ /* 0x000e6e0000000200 */
[C---:B----4-:R-:W-:Y:S08]  /*ac50*/  HMMA.16816.F32.BF16 R32, R4.reuse, R12, R32 ;  /* 0x0000000c0420723c */ /* 0x050ff00000041820 */
        /* <DEDUP_REMOVED lines=11> */
[----:B------:R-:W2:Y:S03]  /*ad10*/  LDSM.16.M88.4 R12, [R121+0x4c00] ;  /* 0x004c0000790c783b */ /* 0x000ea60000000200 */
[C---:B-1----:R-:W-:Y:S08]  /*ad20*/  HMMA.16816.F32.BF16 R32, R68.reuse, R72, R32 ;  /* 0x000000484420723c */ /* 0x042ff00000041820 */
        /* <DEDUP_REMOVED lines=10> */
[----:B------:R-:W1:Y:S04]  /*add0*/  LDSM.16.M88.4 R68, [R124+0x5c00] ;  /* 0x005c00007c44783b */ /* 0x000e680000000200 */
[----:B------:R-:W3:Y:S03]  /*ade0*/  LDSM.16.M88.4 R72, [R124+0x5800] ;  /* 0x005800007c48783b */ /* 0x000ee60000000200 */
[C---:B--2---:R-:W-:Y:S08]  /*adf0*/  HMMA.16816.F32.BF16 R32, R4.reuse, R12, R32 ;  /* 0x0000000c0420723c */ /* 0x044ff00000041820 */
        /* <DEDUP_REMOVED lines=10> */
[----:B------:R-:W2:Y:S04]  /*aea0*/  LDSM.16.M88.4 R4, [R121+0x5c00] ;  /* 0x005c00007904783b */ /* 0x000ea80000000200 */
[----:B------:R-:W4:Y:S01]  /*aeb0*/  LDSM.16.M88.4 R12, [R121+0x5800] ;  /* 0x00580000790c783b */ /* 0x000f220000000200 */
[----:B------:R-:W-:-:S04]  /*aec0*/  DEPBAR.LE SB0, 0x0 ;  /* 0x000080000000791a */ /* 0x000fc80000000000 */
[C---:B-1----:R-:W-:Y:S08]  /*aed0*/  HMMA.16816.F32.BF16 R32, R92.reuse, R68, R32 ;  /* 0x000000445c20723c */ /* 0x042ff00000041820 */
[C---:B------:R-:W-:Y:S08]  /*aee0*/  HMMA.16816.F32.BF16 R64, R92.reuse, R80, R64 ;  /* 0x000000505c40723c */ /* 0x040ff00000041840 */
[C---:B------:R-:W-:Y:S08]  /*aef0*/  HMMA.16816.F32.BF16 R60, R92.reuse, R82, R60 ;  /* 0x000000525c3c723c */ /* 0x040ff0000004183c */
[C---:B------:R-:W-:Y:S08]  /*af00*/  HMMA.16816.F32.BF16 R52, R92.reuse, R76, R52 ;  /* 0x0000004c5c34723c */ /* 0x040ff00000041834 */
[C---:B------:R-:W-:Y:S08]  /*af10*/  HMMA.16816.F32.BF16 R44, R92.reuse, R78, R44 ;  /* 0x0000004e5c2c723c */ /* 0x040ff0000004182c */
[C---:B---3--:R-:W-:Y:S08]  /*af20*/  HMMA.16816.F32.BF16 R40, R92.reuse, R72, R40 ;  /* 0x000000485c28723c */ /* 0x048ff00000041828 */
[C---:B------:R-:W-:Y:S08]  /*af30*/  HMMA.16816.F32.BF16 R36, R92.reuse, R74, R36 ;  /* 0x0000004a5c24723c */ /* 0x040ff00000041824 */
[----:B------:R-:W-:Y:S08]  /*af40*/  HMMA.16816.F32.BF16 R28, R92, R70, R28 ;  /* 0x000000465c1c723c */ /* 0x000ff0000004181c */
[C---:B--2---:R-:W-:Y:S07]  /*af50*/  HMMA.16816.F32.BF16 R32, R24.reuse, R4, R32 ;  /* 0x000000041820723c */ /* 0x044fee0000041820 */
[C---:B------:R-:W-:Y:S01]  /*af60*/  IADD3 R4, R8.reuse, 0x8, RZ ;  /* 0x0000000808047810 */ /* 0x040fe20007ffe0ff */
[----:B------:R-:W-:Y:S01]  /*af70*/  HMMA.16816.F32.BF16 R64, R24, R20, R64 ;  /* 0x000000141840723c */ /* 0x000fe20000041840 */
[----:B------:R-:W-:-:S02]  /*af80*/  IMNMX R8, R8, R59, PT ;  /* 0x0000003b08087217 */ /* 0x000fc40003800200 */
[----:B------:R-:W-:-:S05]  /*af90*/  IMNMX R9, R4, R59, PT ;  /* 0x0000003b04097217 */ /* 0x000fca0003800200 */
[C---:B------:R-:W-:Y:S08]  /*afa0*/  HMMA.16816.F32.BF16 R60, R24.reuse, R22, R60 ;  /* 0x00000016183c723c */ /* 0x040ff0000004183c */
[C---:B------:R-:W-:Y:S08]  /*afb0*/  HMMA.16816.F32.BF16 R52, R24.reuse, R16, R52 ;  /* 0x000000101834723c */ /* 0x040ff00000041834 */
[C---:B------:R-:W-:Y:S08]  /*afc0*/  HMMA.16816.F32.BF16 R44, R24.reuse, R18, R44 ;  /* 0x00000012182c723c */ /* 0x040ff0000004182c */
[C---:B----4-:R-:W-:Y:S08]  /*afd0*/  HMMA.16816.F32.BF16 R40, R24.reuse, R12, R40 ;  /* 0x0000000c1828723c */ /* 0x050ff00000041828 */
        /* <DEDUP_REMOVED lines=33> */
[----:B------:R-:W-:Y:S02]  /*b1f0*/  LOP3.LUT R4, R0, c[0x0][0x2d0], RZ, 0x3c, !PT ;  /* 0x0000b40000047a12 */ /* 0x000fe400078e3cff */
[----:B------:R-:W-:-:S02]  /*b200*/  @!P1 IADD3 R13, R13, 0x1, RZ ;  /* 0x000000010d0d9810 */ /* 0x000fc40007ffe0ff */
[----:B------:R-:W-:Y:S02]  /*b210*/  ISETP.GE.AND P2, PT, R4, RZ, PT ;  /* 0x000000ff0400720c */ /* 0x000fe40003f46270 */
[----:B------:R-:W-:Y:S02]  /*b220*/  ISETP.NE.AND P1, PT, RZ, c[0x0][0x2d0], PT ;  /* 0x0000b400ff007a0c */ /* 0x000fe40003f25270 */
[----:B------:R-:W-:Y:S02]  /*b230*/  LOP3.LUT R4, RZ, c[0x0][0x2d0], RZ, 0x33, !PT ;  /* 0x0000b400ff047a12 */ /* 0x000fe400078e33ff */
[----:B------:R-:W-:Y:S02]  /*b240*/  @P6 IADD3 R15, R15, 0x1, RZ ;  /* 0x000000010f0f6810 */ /* 0x000fe40007ffe0ff */
[----:B------:R-:W-:-:S05]  /*b250*/  @P5 IADD3 R13, R13, 0x1, RZ ;  /* 0x000000010d0d5810 */ /* 0x000fca0007ffe0ff */
[----:B------:R-:W-:Y:S01]  /*b260*/  @!P2 IADD3 R15, -R15, RZ, RZ ;  /* 0x000000ff0f0fa210 */ /* 0x000fe20007ffe1ff */
[----:B------:R-:W-:-:S03]  /*b270*/  @!P0 IMAD.MOV R13, RZ, RZ, -R13 ;  /* 0x000000ffff0d8224 */ /* 0x000fc600078e0a0d */
        /* <DEDUP_REMOVED lines=18> */
[----:B------:R-:W-:-:S04]  /*b3a0*/  IMAD.WIDE.U32 R6, R6, c[0x0][0x180], R12 ;  /* 0x0000600006067a25 */ /* 0x000fc800078e000c */
[----:B------:R-:W-:Y:S01]  /*b3b0*/  IMAD.MOV.U32 R4, RZ, RZ, R6 ;  /* 0x000000ffff047224 */ /* 0x000fe200078e0006 */
[----:B------:R-:W-:Y:S01]  /*b3c0*/  IADD3 R5, R7, R5, RZ ;  /* 0x0000000507057210 */ /* 0x000fe20007ffe0ff */
[----:B------:R-:W-:Y:S05]  /*b3d0*/  BRA `(.L_x_4406) ;  /* 0x0000003000007947 */ /* 0x000fea0003800000 */
.L_x_4405:
[----:B------:R-:W-:-:S05]  /*b3e0*/  IMAD.MOV.U32 R4, RZ, RZ, c[0x0][0x198] ;  /* 0x00006600ff047624 */ /* 0x000fca00078e00ff */
[----:B------:R-:W-:-:S04]  /*b3f0*/  LEA R4, -R4, RZ, 0x6 ;  /* 0x000000ff04047211 */ /* 0x000fc800078e31ff */
[----:B------:R-:W-:Y:S02]  /*b400*/  SHF.R.S32.HI R5, RZ, 0x1f, R4 ;  /* 0x0000001fff057819 */ /* 0x000fe40000011404 */
.L_x_4406:
[C---:B------:R-:W-:Y:S02]  /*b410*/  LOP3.LUT P2, RZ, R2.reuse, 0x2, RZ, 0xc0, !PT ;  /* 0x0000000202ff7812 */ /* 0x040fe4000784c0ff */
[----:B------:R-:W-:Y:S02]  /*b420*/  LOP3.LUT P1, RZ, R2, 0x4, RZ, 0xc0, !PT ;  /* 0x0000000402ff7812 */ /* 0x000fe4000782c0ff */
[----:B------:R-:W-:Y:S02]  /*b430*/  LEA R132, P5, R4, R132, 0x1 ;  /* 0x0000008404847211 */ /* 0x000fe400078a08ff */
[----:B------:R-:W-:Y:S02]  /*b440*/  LOP3.LUT P6, RZ, R2, 0x1, RZ, 0xc0, !PT ;  /* 0x0000000102ff7812 */ /* 0x000fe400078cc0ff */
[----:B------:R-:W-:-:S05]  /*b450*/  LEA.HI.X R131, R4, R131, R5, 0x1, P5 ;  /* 0x0000008304837211 */ /* 0x000fca00028f0c05 */
[----:B------:R-:W-:-:S04]  /*b460*/  @P2 IADD3 R7, P0, R4, R110, RZ ;  /* 0x0000006e04072210 */ /* 0x000fc80007f1e0ff */
[----:B------:R-:W-:Y:S01]  /*b470*/  @P2 LEA R14, P5, R7, c[0x0][0x168], 0x1 ;  /* 0x00005a00070e2a11 */ /* 0x000fe200078a08ff */
[----:B------:R-:W-:Y:S01]  /*b480*/  @P2 IMAD.X R6, R5, 0x1, R56, P0 ;  /* 0x0000000105062824 */ /* 0x000fe200000e0638 */
[----:B------:R-:W-:Y:S01]  /*b490*/  @P1 IADD3 R2, P0, R4, R110, RZ ;  /* 0x0000006e04021210 */ /* 0x000fe20007f1e0ff */
[----:B------:R-:W-:Y:S02]  /*b4a0*/  @P6 IMAD.MOV.U32 R20, RZ, RZ, R132 ;  /* 0x000000ffff146224 */ /* 0x000fe400078e0084 */
[----:B------:R-:W-:Y:S01]  /*b4b0*/  @P6 IMAD.MOV.U32 R21, RZ, RZ, R131 ;  /* 0x000000ffff156224 */ /* 0x000fe200078e0083 */
[----:B------:R-:W-:Y:S01]  /*b4c0*/  @P2 LEA.HI.X R15, R7, c[0x0][0x16c], R6, 0x1, P5 ;  /* 0x00005b00070f2a11 */ /* 0x000fe200028f0c06 */
[----:B------:R-:W-:Y:S01]  /*b4d0*/  @P1 IMAD.X R7, R5, 0x1, R56, P0 ;  /* 0x0000000105071824 */ /* 0x000fe200000e0638 */
[C---:B------:R-:W-:Y:S02]  /*b4e0*/  IADD3 R13, P5, R57.reuse, R4, RZ ;  /* 0x00000004390d7210 */ /* 0x040fe40007fbe0ff */
[----:B------:R-:W-:Y:S01]  /*b4f0*/  @P6 LEA R16, P0, R57, R132, 0x1 ;  /* 0x0000008439106211 */ /* 0x000fe200078008ff */
[----:B------:R-:W-:Y:S01]  /*b500*/  @!PT LDS RZ, [RZ] ;  /* 0x00000000fffff984 */ /* 0x000fe20000000800 */
[----:B------:R-:W-:Y:S01]  /*b510*/  @!PT LDS RZ, [RZ] ;  /* 0x00000000fffff984 */ /* 0x000fe20000000800 */
[----:B------:R-:W-:Y:S01]  /*b520*/  @!PT LDS RZ, [RZ] ;  /* 0x00000000fffff984 */ /* 0x000fe20000000800 */
[----:B------:R1:W-:Y:S02]  /*b530*/  @P6 LDGSTS.E.BYPASS.LTC128B.128 [R135+0x3000], [R20.64] ;  /* 0x0300000014876fae */ /* 0x0003e4000b901d46 */
[----:B------:R-:W-:Y:S01]  /*b540*/  IMAD.X R5, R58, 0x1, R5, P5 ;  /* 0x000000013a057824 */ /* 0x000fe200028e0605 */
[----:B------:R-:W-:Y:S01]  /*b550*/  @P2 IADD3 R4, P5, R13, R110, RZ ;  /* 0x0000006e0d042210 */ /* 0x000fe20007fbe0ff */
[----:B------:R1:W-:Y:S01]  /*b560*/  @!P6 STS [R135+0x3000], RZ ;  /* 0x003000ff8700e388 */ /* 0x0003e20000000800 */
[----:B------:R-:W-:-:S02]  /*b570*/  @P6 LEA.HI.X R17, R57, R131, R58, 0x1, P0 ;  /* 0x0000008339116211 */ /* 0x000fc400000f0c3a */
[----:B------:R-:W-:Y:S01]  /*b580*/  @P1 IADD3 R13, P0, R13, R110, RZ ;  /* 0x0000006e0d0d1210 */ /* 0x000fe20007f1e0ff */
[C-C-:B------:R-:W-:Y:S01]  /*b590*/  @P2 IMAD.X R19, R5.reuse, 0x1, R56.reuse, P5 ;  /* 0x0000000105132824 */ /* 0x140fe200028e0638 */
[C---:B------:R-:W-:Y:S01]  /*b5a0*/  @P1 LEA R6, P5, R2.reuse, c[0x0][0x168], 0x1 ;  /* 0x00005a0002061a11 */ /* 0x040fe200078a08ff */
[----:B------:R1:W-:Y:S02]  /*b5b0*/  @!P6 STS [R135+0x3004], RZ ;  /* 0x003004ff8700e388 */ /* 0x0003e40000000800 */
[----:B------:R-:W-:Y:S01]  /*b5c0*/  @P1 IMAD.X R56, R5, 0x1, R56, P0 ;  /* 0x0000000105381824 */ /* 0x000fe200000e0638 */
[----:B------:R-:W-:Y:S01]  /*b5d0*/  @P1 LEA.HI.X R7, R2, c[0x0][0x16c], R7, 0x1, P5 ;  /* 0x00005b0002071a11 */ /* 0x000fe200028f0c07 */
[----:B------:R1:W-:Y:S01]  /*b5e0*/  @!P6 STS.64 [R135+0x3008], RZ ;  /* 0x003008ff8700e388 */ /* 0x0003e20000000a00 */
[C---:B------:R-:W-:Y:S02]  /*b5f0*/  @P2 LEA R18, P5, R4.reuse, c[0x0][0x168], 0x1 ;  /* 0x00005a0004122a11 */ /* 0x040fe400078a08ff */
[----:B------:R-:W-:Y:S01]  /*b600*/  @P1 LEA R12, P0, R13, c[0x0][0x168], 0x1 ;  /* 0x00005a000d0c1a11 */ /* 0x000fe200078008ff */
[----:B------:R-:W-:Y:S01]  /*b610*/  @!PT LDS RZ, [RZ] ;  /* 0x00000000fffff984 */ /* 0x000fe20000000800 */
[----:B------:R-:W-:Y:S01]  /*b620*/  @!PT LDS RZ, [RZ] ;  /* 0x00000000fffff984 */ /* 0x000fe20000000800 */
[----:B------:R-:W-:Y:S01]  /*b630*/  @!PT LDS RZ, [RZ] ;  /* 0x00000000fffff984 */ /* 0x000fe20000000800 */
[----:B------:R1:W-:Y:S01]  /*b640*/  @P2 LDGSTS.E.BYPASS.LTC128B.128 [R135+0x4000], [R14.64+0x40] ;  /* 0x040000400e872fae */ /* 0x0003e2000b901d46 */
[----:B------:R-:W-:-:S02]  /*b650*/  @P2 LEA.HI.X R19, R4, c[0x0][0x16c], R19, 0x1, P5 ;  /* 0x00005b0004132a11 */ /* 0x000fc400028f0c13 */
[----:B------:R-:W-:Y:S01]  /*b660*/  @P1 LEA.HI.X R13, R13, c[0x0][0x16c], R56, 0x1, P0 ;  /* 0x00005b000d0d1a11 */ /* 0x000fe200000f0c38 */
        /* <DEDUP_REMOVED lines=22> */
.L_x_4404:
[----:B------:R-:W-:Y:S02]  /*b7d0*/  IMAD.IADD R51, R0, 0x1, R51 ;  /* 0x0000000100337824 */ /* 0x000fe400078e0233 */
[----:B------:R-:W-:-:S03]  /*b7e0*/  IMAD.SHL.U32 R122, R3, 0x2, RZ ;  /* 0x00000002037a7824 */ /* 0x000fc600078e00ff */
[----:B------:R-:W-:Y:S01]  /*b7f0*/  IADD3 R0, R51, 0x1, RZ ;  /* 0x0000000133007810 */ /* 0x000fe20007ffe0ff */
[----:B------:R-:W-:Y:S01]  /*b800*/  IMAD R120, R49, 0x2, R122 ;  /* 0x0000000231787824 */ /* 0x000fe200078e027a */
[C---:B------:R-:W-:Y:S01]  /*b810*/  IADD3 R2, R51.reuse, 0x8, RZ ;  /* 0x0000000833027810 */ /* 0x040fe20007ffe0ff */
[----:B------:R-:W-:Y:S01]  /*b820*/  LDSM.16.MT88.4 R76, [R122+0x8000] ;  /* 0x008000007a4c783b */ /* 0x000fe20000004200 */
[CC--:B------:R-:W-:Y:S02]  /*b830*/  ISETP.GE.AND P1, PT, R0.reuse, R8.reuse, PT ;  /* 0x000000080000720c */ /* 0x0c0fe40003f26270 */
[----:B------:R-:W-:Y:S02]  /*b840*/  ISETP.GE.AND P2, PT, R0, R9, PT ;  /* 0x000000090000720c */ /* 0x000fe40003f46270 */
[----:B------:R-:W-:Y:S02]  /*b850*/  ISETP.GE.AND P6, PT, R2, R8, PT ;  /* 0x000000080200720c */ /* 0x000fe40003fc6270 */
[----:B------:R-:W-:-:S02]  /*b860*/  IADD3 R0, R51, 0x9, RZ ;  /* 0x0000000933007810 */ /* 0x000fc40007ffe0ff */
[-C--:B------:R-:W-:Y:S02]  /*b870*/  ISETP.GE.AND P0, PT, R2, R9.reuse, PT ;  /* 0x000000090200720c */ /* 0x080fe40003f06270 */
[C---:B------:R-:W-:Y:S02]  /*b880*/  IADD3 R2, R51.reuse, 0x10, RZ ;  /* 0x0000001033027810 */ /* 0x040fe40007ffe0ff */
[----:B------:R-:W-:Y:S02]  /*b890*/  FSEL R60, R60, -INF , !P6 ;  /* 0xff8000003c3c7808 */ /* 0x000fe40007000000 */
[C---:B------:R-:W-:Y:S02]  /*b8a0*/  ISETP.GE.AND P5, PT, R0.reuse, R8, PT ;  /* 0x000000080000720c */ /* 0x040fe40003fa6270 */
[----:B------:R-:W-:Y:S02]  /*b8b0*/  ISETP.GE.AND P6, PT, R0, R9, PT ;  /* 0x000000090000720c */ /* 0x000fe40003fc6270 */
[----:B------:R-:W-:-:S02]  /*b8c0*/  IADD3 R0, R51, 0x11, RZ ;  /* 0x0000001133007810 */ /* 0x000fc40007ffe0ff */
[----:B------:R-:W-:Y:S02]  /*b8d0*/  FSEL R62, R62, -INF , !P0 ;  /* 0xff8000003e3e7808 */ /* 0x000fe40004000000 */
[-C--:B------:R-:W-:Y:S02]  /*b8e0*/  ISETP.GE.AND P0, PT, R2, R8.reuse, PT ;  /* 0x000000080200720c */ /* 0x080fe40003f06270 */
[----:B-1----:R-:W-:Y:S02]  /*b8f0*/  FSEL R20, R63, -INF , !P6 ;  /* 0xff8000003f147808 */ /* 0x002fe40007000000 */
        /* <DEDUP_REMOVED lines=10> */
[C---:B------:R-:W-:Y:S02]  /*b9a0*/  ISETP.GE.AND P5, PT, R0.reuse, R8, PT ;  /* 0x000000080000720c */ /* 0x040fe40003fa6270 */
[----:B------:R-:W-:Y:S02]  /*b9b0*/  ISETP.GE.AND P0, PT, R0, R9, PT ;  /* 0x000000090000720c */ /* 0x000fe40003f06270 */
[----:B------:R-:W-:Y:S02]  /*b9c0*/  FSEL R64, R64, -INF , !P6 ;  /* 0xff80000040407808 */ /* 0x000fe40007000000 */
[----:B------:R-:W-:Y:S02]  /*b9d0*/  FSEL R0, R65, -INF , !P1 ;  /* 0xff80000041007808 */ /* 0x000fe40004800000 */
[----:B------:R-:W-:-:S02]  /*b9e0*/  IADD3 R4, R51, 0x19, RZ ;  /* 0x0000001933047810 */ /* 0x000fc40007ffe0ff */
[----:B------:R-:W-:Y:S02]  /*b9f0*/  FMNMX.FTZ R5, R64, R0, !PT ;  /* 0x0000000040057209 */ /* 0x000fe40007810000 */
[----:B------:R-:W-:Y:S02]  /*ba00*/  ISETP.GE.AND P1, PT, R4, R9, PT ;  /* 0x000000090400720c */ /* 0x000fe40003f26270 */
[----:B------:R-:W-:Y:S02]  /*ba10*/  FMNMX.FTZ R5, R60, R5, !PT ;  /* 0x000000053c057209 */ /* 0x000fe40007810000 */
[----:B------:R-:W-:Y:S02]  /*ba20*/  IADD3 R2, R51, 0x20, RZ ;  /* 0x0000002033027810 */ /* 0x000fe40007ffe0ff */
[----:B------:R-:W-:Y:S02]  /*ba30*/  FMNMX.FTZ R5, R24, R5, !PT ;  /* 0x0000000518057209 */ /* 0x000fe40007810000 */
[----:B------:R-:W-:-:S02]  /*ba40*/  ISETP.GE.AND P6, PT, R4, R8, PT ;  /* 0x000000080400720c */ /* 0x000fc40003fc6270 */
[----:B------:R-:W-:Y:S02]  /*ba50*/  FMNMX.FTZ R19, R52, R5, !PT ;  /* 0x0000000534137209 */ /* 0x000fe40007810000 */
[----:B------:R-:W-:Y:S02]  /*ba60*/  FSEL R22, R44, -INF , !P5 ;  /* 0xff8000002c167808 */ /* 0x000fe40006800000 */
[----:B------:R-:W-:Y:S02]  /*ba70*/  FSEL R4, R47, -INF , !P1 ;  /* 0xff8000002f047808 */ /* 0x000fe40004800000 */
[----:B------:R-:W-:Y:S02]  /*ba80*/  FMNMX.FTZ R19, R18, R19, !PT ;  /* 0x0000001312137209 */ /* 0x000fe40007810000 */
[----:B------:R-:W-:Y:S02]  /*ba90*/  ISETP.GE.AND P1, PT, R51, R9, PT ;  /* 0x000000093300720c */ /* 0x000fe40003f26270 */
[----:B------:R-:W-:-:S02]  /*baa0*/  FSEL R6, R46, -INF , !P0 ;  /* 0xff8000002e067808 */ /* 0x000fc40004000000 */
[C---:B------:R-:W-:Y:S02]  /*bab0*/  ISETP.GE.AND P5, PT, R2.reuse, R8, PT ;  /* 0x000000080200720c */ /* 0x040fe40003fa6270 */
[----:B------:R-:W-:Y:S02]  /*bac0*/  ISETP.GE.AND P0, PT, R2, R9, PT ;  /* 0x000000090200720c */ /* 0x000fe40003f06270 */
[----:B------:R-:W-:Y:S02]  /*bad0*/  FSEL R16, R45, -INF , !P6 ;  /* 0xff8000002d107808 */ /* 0x000fe40007000000 */
[----:B------:R-:W-:Y:S01]  /*bae0*/  IADD3 R2, R51, 0x21, RZ ;  /* 0x0000002133027810 */ /* 0x000fe20007ffe0ff */
[----:B------:R-:W-:Y:S01]  /*baf0*/  LDSM.16.MT88.4 R44, [R120+0x6000] ;  /* 0x00600000782c783b */ /* 0x000fe20000004200 */
[----:B------:R-:W-:Y:S02]  /*bb00*/  FMNMX.FTZ R19, R22, R19, !PT ;  /* 0x0000001316137209 */ /* 0x000fe40007810000 */
[----:B------:R-:W-:-:S02]  /*bb10*/  FSEL R26, R67, -INF , !P2 ;  /* 0xff800000431a7808 */ /* 0x000fc40005000000 */
[----:B------:R-:W-:Y:S02]  /*bb20*/  FSEL R66, R66, -INF , !P1 ;  /* 0xff80000042427808 */ /* 0x000fe40004800000 */
[----:B------:R-:W-:Y:S02]  /*bb30*/  ISETP.GE.AND P6, PT, R2, R8, PT ;  /* 0x000000080200720c */ /* 0x000fe40003fc6270 */
[----:B------:R-:W-:Y:S02]  /*bb40*/  IADD3 R15, R51, 0x28, RZ ;  /* 0x00000028330f7810 */ /* 0x000fe40007ffe0ff */
        /* <DEDUP_REMOVED lines=9> */
[-C--:B------:R-:W-:Y:S02]  /*bbe0*/  ISETP.GE.AND P5, PT, R13, R8.reuse, PT ;  /* 0x000000080d00720c */ /* 0x080fe40003fa6270 */
        /* <DEDUP_REMOVED lines=22> */
[----:B------:R-:W-:-:S02]  /*bd50*/  FSEL R114, R42, -INF , !P0 ;  /* 0xff8000002a727808 */ /* 0x000fc40004000000 */
[----:B------:R-:W-:Y:S02]  /*bd60*/  FMNMX.FTZ R17, R4, R17, !PT ;  /* 0x0000001104117209 */ /* 0x000fe40007810000 */
[----:B------:R-:W-:Y:S02]  /*bd70*/  FSEL R92, R29, -INF , !P5 ;  /* 0xff8000001d5c7808 */ /* 0x000fe40006800000 */
        /* <DEDUP_REMOVED lines=11> */
[----:B------:R-:W-:Y:S01]  /*be30*/  FMNMX.FTZ R17, R116, R17, !PT ;  /* 0x0000001174117209 */ /* 0x000fe20007810000 */
[----:B------:R-:W-:Y:S01]  /*be40*/  LDSM.16.MT88.4 R36, [R122+0x6000] ;  /* 0x006000007a24783b */ /* 0x000fe20000004200 */
[----:B------:R-:W-:Y:S02]  /*be50*/  ISETP.GE.AND P1, PT, R5, R9, PT ;  /* 0x000000090500720c */ /* 0x000fe40003f26270 */
[----:B------:R-:W-:Y:S02]  /*be60*/  FSEL R100, R34, -INF , !P0 ;  /* 0xff80000022647808 */ /* 0x000fe40004000000 */
[----:B------:R-:W-:Y:S02]  /*be70*/  FMNMX.FTZ R17, R112, R17, !PT ;  /* 0x0000001170117209 */ /* 0x000fe40007810000 */
[----:B------:R-:W-:Y:S02]  /*be80*/  ISETP.GE.AND P0, PT, R2, R9, PT ;  /* 0x000000090200720c */ /* 0x000fe40003f06270 */
[----:B------:R-:W-:-:S02]  /*be90*/  FSEL R35, R35, -INF , !P1 ;  /* 0xff80000023237808 */ /* 0x000fc40004800000 */
[----:B------:R-:W-:Y:S02]  /*bea0*/  FMNMX.FTZ R2, R100, R17, !PT ;  /* 0x0000001164027209 */ /* 0x000fe40007810000 */
[----:B------:R-:W-:Y:S02]  /*beb0*/  ISETP.GE.AND P1, PT, R51, R9, PT ;  /* 0x000000093300720c */ /* 0x000fe40003f26270 */
[----:B------:R-:W-:Y:S02]  /*bec0*/  FSEL R34, R30, -INF , !P0 ;  /* 0xff8000001e227808 */ /* 0x000fe40004000000 */
[----:B------:R-:W-:Y:S02]  /*bed0*/  FMNMX.FTZ R5, R35, R2, !PT ;  /* 0x0000000223057209 */ /* 0x000fe40007810000 */
[----:B------:R-:W-:Y:S02]  /*bee0*/  FSEL R96, R31, -INF , !P1 ;  /* 0xff8000001f607808 */ /* 0x000fe40004800000 */
[----:B------:R-:W-:-:S02]  /*bef0*/  FMNMX.FTZ R5, R34, R5, !PT ;  /* 0x0000000522057209 */ /* 0x000fc40007810000 */
        /* <DEDUP_REMOVED lines=16> */
[--C-:B------:R-:W-:Y:S01]  /*c000*/  FFMA.FTZ R27, R22, c[0x0][0x23c], -R101.reuse ;  /* 0x00008f00161b7a23 */ /* 0x100fe20000010865 */
[----:B------:R-:W2:Y:S01]  /*c010*/  LDSM.16.MT88.4 R52, [R122+0x7000] ;  /* 0x007000007a34783b */ /* 0x000ea20000004200 */
[----:B------:R-:W-:-:S02]  /*c020*/  FFMA.FTZ R24, R16, c[0x0][0x23c], -R101 ;  /* 0x00008f0010187a23 */ /* 0x000fc40000010865 */
[--C-:B------:R-:W-:Y:S01]  /*c030*/  FFMA.FTZ R109, R110, c[0x0][0x23c], -R101.reuse ;  /* 0x00008f006e6d7a23 */ /* 0x100fe20000010865 */
[----:B------:R-:W3:Y:S01]  /*c040*/  MUFU.EX2 R97, R97 ;  /* 0x0000006100617308 */ /* 0x000ee20000000800 */
[--C-:B------:R-:W-:Y:S01]  /*c050*/  FFMA.FTZ R107, R106, c[0x0][0x23c], -R101.reuse ;  /* 0x00008f006a6b7a23 */ /* 0x100fe20000010865 */
[----:B-1----:R-:W-:Y:S01]  /*c060*/  FMNMX.FTZ R0, R28, R5, !PT ;  /* 0x000000051c007209 */ /* 0x002fe20007810000 */
[--C-:B------:R-:W-:Y:S02]  /*c070*/  FFMA.FTZ R28, R18, c[0x0][0x23c], -R101.reuse ;  /* 0x00008f00121c7a23 */ /* 0x100fe40000010865 */
[----:B------:R-:W-:Y:S01]  /*c080*/  LDSM.16.MT88.4 R16, [R122+0x7400] ;  /* 0x007400007a10783b */ /* 0x000fe20000004200 */
[C---:B------:R-:W-:Y:S01]  /*c090*/  FSETP.NEU.FTZ.AND P0, PT, R0.reuse, -INF , PT ;  /* 0xff8000000000780b */ /* 0x040fe20003f1d000 */
[----:B------:R-:W-:Y:S01]  /*c0a0*/  FMUL.FTZ R93, R0, c[0x0][0x23c] ;  /* 0x00008f00005d7a20 */ /* 0x000fe20000410000 */
[----:B------:R-:W-:Y:S01]  /*c0b0*/  MUFU.EX2 R95, R95 ;  /* 0x0000005f005f7308 */ /* 0x000fe20000000800 */
[----:B------:R-:W-:-:S02]  /*c0c0*/  FFMA.FTZ R108, R108, c[0x0][0x23c], -R101 ;  /* 0x00008f006c6c7a23 */ /* 0x000fc40000010865 */
[--C-:B------:R-:W-:Y:S01]  /*c0d0*/  FFMA.FTZ R104, R104, c[0x0][0x23c], -R101.reuse ;  /* 0x00008f0068687a23 */ /* 0x100fe20000010865 */
[----:B------:R-:W-:Y:S01]  /*c0e0*/  FSEL R93, R93, RZ, P0 ;  /* 0x000000ff5d5d7208 */ /* 0x000fe20000000000 */
[----:B------:R-:W-:Y:S01]  /*c0f0*/  FFMA.FTZ R88, R88, c[0x0][0x23c], -R101 ;  /* 0x00008f0058587a23 */ /* 0x000fe20000010865 */
[----:B---3--:R-:W-:Y:S02]  /*c100*/  F2FP.BF16.PACK_AB R72, R94, R97 ;  /* 0x000000615e48723e */ /* 0x008fe400000010ff */
[----:B------:R-:W1:Y:S01]  /*c110*/  MUFU.EX2 R30, R30 ;  /* 0x0000001e001e7308 */ /* 0x000e620000000800 */
[--C-:B------:R-:W-:Y:S02]  /*c120*/  FFMA.FTZ R99, R66, c[0x0][0x23c], -R93.reuse ;  /* 0x00008f0042637a23 */ /* 0x100fe4000001085d */
[--C-:B------:R-:W-:Y:S02]  /*c130*/  FFMA.FTZ R98, R26, c[0x0][0x23c], -R93.reuse ;  /* 0x00008f001a627a23 */ /* 0x100fe4000001085d */
[----:B------:R-:W-:-:S02]  /*c140*/  FFMA.FTZ R102, R62, c[0x0][0x23c], -R93 ;  /* 0x00008f003e667a23 */ /* 0x000fc4000001085d */
[--C-:B------:R-:W-:Y:S01]  /*c150*/  FFMA.FTZ R31, R20, c[0x0][0x23c], -R93.reuse ;  /* 0x00008f00141f7a23 */ /* 0x100fe2000001085d */
[----:B------:R-:W-:Y:S01]  /*c160*/  MUFU.EX2 R99, R99 ;  /* 0x0000006300637308 */ /* 0x000fe20000000800 */
[--C-:B------:R-:W-:Y:S01]  /*c170*/  FFMA.FTZ R32, R14, c[0x0][0x23c], -R93.reuse ;  /* 0x00008f000e207a23 */ /* 0x100fe2000001085d */
[----:B------:R-:W3:Y:S01]  /*c180*/  LDSM.16.MT88.4 R60, [R120+0x7000] ;  /* 0x00700000783c783b */ /* 0x000ee20000004200 */
[--C-:B------:R-:W-:Y:S02]  /*c190*/  FFMA.FTZ R25, R12, c[0x0][0x23c], -R93.reuse ;  /* 0x00008f000c197a23 */ /* 0x100fe4000001085d */
[--C-:B------:R-:W-:Y:S01]  /*c1a0*/  FFMA.FTZ R26, R6, c[0x0][0x23c], -R93.reuse ;  /* 0x00008f00061a7a23 */ /* 0x100fe2000001085d */
[----:B------:R-:W4:Y:S01]  /*c1b0*/  LDSM.16.MT88.4 R12, [R120+0x6400] ;  /* 0x00640000780c783b */ /* 0x000f220000004200 */
[--C-:B------:R-:W-:Y:S01]  /*c1c0*/  FFMA.FTZ R3, R4, c[0x0][0x23c], -R93.reuse ;  /* 0x00008f0004037a23 */ /* 0x100fe2000001085d */
[----:B------:R-:W5:Y:S01]  /*c1d0*/  MUFU.EX2 R98, R98 ;  /* 0x0000006200627308 */ /* 0x000f620000000800 */
[----:B-1----:R-:W-:Y:S01]  /*c1e0*/  F2FP.BF16.PACK_AB R74, R30, R95 ;  /* 0x0000005f1e4a723e */ /* 0x002fe200000010ff */
[----:B------:R-:W1:Y:S01]  /*c1f0*/  LDSM.16.MT88.4 R20, [R122+0x6400] ;  /* 0x006400007a14783b */ /* 0x000e620000004200 */
[----:B------:R-:W-:-:S02]  /*c200*/  FFMA.FTZ R110, R114, c[0x0][0x23c], -R93 ;  /* 0x00008f00726e7a23 */ /* 0x000fc4000001085d */
[--C-:B------:R-:W-:Y:S02]  /*c210*/  FFMA.FTZ R105, R118, c[0x0][0x23c], -R93.reuse ;  /* 0x00008f0076697a23 */ /* 0x100fe4000001085d */
[--C-:B------:R-:W-:Y:S01]  /*c220*/  FFMA.FTZ R106, R116, c[0x0][0x23c], -R93.reuse ;  /* 0x00008f00746a7a23 */ /* 0x100fe2000001085d */
[----:B------:R-:W-:Y:S01]  /*c230*/  MUFU.EX2 R102, R102 ;  /* 0x0000006600667308 */ /* 0x000fe20000000800 */
[--C-:B------:R-:W-:Y:S02]  /*c240*/  FFMA.FTZ R103, R112, c[0x0][0x23c], -R93.reuse ;  /* 0x00008f0070677a23 */ /* 0x100fe4000001085d */
[--C-:B------:R-:W-:Y:S02]  /*c250*/  FFMA.FTZ R100, R100, c[0x0][0x23c], -R93.reuse ;  /* 0x00008f0064647a23 */ /* 0x100fe4000001085d */
[--C-:B------:R-:W-:Y:S02]  /*c260*/  FFMA.FTZ R35, R35, c[0x0][0x23c], -R93.reuse ;  /* 0x00008f0023237a23 */ /* 0x100fe4000001085d */
[----:B------:R-:W-:Y:S01]  /*c270*/  FFMA.FTZ R34, R34, c[0x0][0x23c], -R93 ;  /* 0x00008f0022227a23 */ /* 0x000fe2000001085d */
[----:B------:R-:W2:Y:S01]  /*c280*/  MUFU.EX2 R31, R31 ;  /* 0x0000001f001f7308 */ /* 0x000ea20000000800 */
[----:B-----5:R-:W-:Y:S01]  /*c290*/  F2FP.BF16.PACK_AB R73, R98, R99 ;  /* 0x000000636249723e */ /* 0x020fe200000010ff */
[----:B------:R-:W-:-:S02]  /*c2a0*/  FFMA.FTZ R33, R33, c[0x0][0x23c], -R101 ;  /* 0x00008f0021217a23 */ /* 0x000fc40000010865 */
[--C-:B------:R-:W-:Y:S02]  /*c2b0*/  FFMA.FTZ R89, R89, c[0x0][0x23c], -R101.reuse ;  /* 0x00008f0059597a23 */ /* 0x100fe40000010865 */
[----:B------:R-:W-:Y:S02]  /*c2c0*/  FFMA.FTZ R92, R92, c[0x0][0x23c], -R101 ;  /* 0x00008f005c5c7a23 */ /* 0x000fe40000010865 */
[----:B------:R-:W-:Y:S01]  /*c2d0*/  MUFU.EX2 R29, R29 ;  /* 0x0000001d001d7308 */ /* 0x000fe20000000800 */
[----:B------:R-:W-:Y:S02]  /*c2e0*/  FFMA.FTZ R93, R96, c[0x0][0x23c], -R93 ;  /* 0x00008f00605d7a23 */ /* 0x000fe4000001085d */
[----:B------:R-:W-:Y:S02]  /*c2f0*/  FADD.FTZ R94, R97, R94 ;  /* 0x0000005e615e7221 */ /* 0x000fe40000010000 */
[----:B------:R-:W-:Y:S02]  /*c300*/  FADD.FTZ R99, R99, R98 ;  /* 0x0000006263637221 */ /* 0x000fe40000010000 */
[----:B------:R-:W-:Y:S01]  /*c310*/  FADD.FTZ R95, R95, R94 ;  /* 0x0000005e5f5f7221 */ /* 0x000fe20000010000 */
[----:B--2---:R-:W-:Y:S01]  /*c320*/  F2FP.BF16.PACK_AB R75, R31, R102 ;  /* 0x000000661f4b723e */ /* 0x004fe200000010ff */
[----:B------:R-:W2:Y:S01]  /*c330*/  MUFU.EX2 R28, R28 ;  /* 0x0000001c001c7308 */ /* 0x000ea20000000800 */
[----:B------:R-:W-:-:S02]  /*c340*/  FADD.FTZ R102, R102, R99 ;  /* 0x0000006366667221 */ /* 0x000fc40000010000 */
[----:B------:R-:W-:Y:S02]  /*c350*/  FADD.FTZ R30, R30, R95 ;  /* 0x0000005f1e1e7221 */ /* 0x000fe40000010000 */
[----:B------:R-:W-:Y:S01]  /*c360*/  FADD.FTZ R31, R31, R102 ;  /* 0x000000661f1f7221 */ /* 0x000fe20000010000 */
[C---:B------:R-:W-:Y:S02]  /*c370*/  HMMA.16816.F32.BF16 R40, R72.reuse, R44, RZ ;  /* 0x0000002c4828723c */ /* 0x040fe400000418ff */
        /* <DEDUP_REMOVED lines=8> */
[----:B------:R-:W-:Y:S02]  /*c400*/  HMMA.16816.F32.BF16 R52, R72, R54, RZ ;  /* 0x000000364834723c */ /* 0x000fe400000418ff */
[----:B------:R-:W2:Y:S01]  /*c410*/  MUFU.EX2 R25, R25 ;  /* 0x0000001900197308 */ /* 0x000ea20000000800 */
[----:B-----5:R-:W-:Y:S01]  /*c420*/  F2FP.BF16.PACK_AB R6, R24, R27 ;  /* 0x0000001b1806723e */ /* 0x020fe200000010ff */
[----:B------:R-:W-:-:S04]  /*c430*/  FADD.FTZ R27, R27, R28 ;  /* 0x0000001c1b1b7221 */ /* 0x000fc80000010000 */
[C---:B------:R-:W-:Y:S01]  /*c440*/  HMMA.16816.F32.BF16 R80, R72.reuse, R36, RZ ;  /* 0x000000244850723c */ /* 0x040fe200000418ff */
[----:B------:R-:W-:Y:S01]  /*c450*/  FADD.FTZ R24, R24, R27 ;  /* 0x0000001b18187221 */ /* 0x000fe20000010000 */
[----:B------:R-:W-:Y:S06]  /*c460*/  MUFU.EX2 R26, R26 ;  /* 0x0000001a001a7308 */ /* 0x000fec0000000800 */
[----:B---3--:R-:W-:Y:S02]  /*c470*/  HMMA.16816.F32.BF16 R56, R72, R60, RZ ;  /* 0x0000003c4838723c */ /* 0x008fe400000418ff */
[----:B------:R-:W3:Y:S01]  /*c480*/  MUFU.EX2 R3, R3 ;  /* 0x0000000300037308 */ /* 0x000ee20000000800 */
[----:B--2---:R-:W-:Y:S01]  /*c490*/  F2FP.BF16.PACK_AB R5, R25, R32 ;  /* 0x000000201905723e */ /* 0x004fe200000010ff */
[----:B------:R-:W-:-:S04]  /*c4a0*/  FADD.FTZ R32, R32, R31 ;  /* 0x0000001f20207221 */ /* 0x000fc80000010000 */
[C---:B------:R-:W-:Y:S01]  /*c4b0*/  HMMA.16816.F32.BF16 R64, R72.reuse, R76, RZ ;  /* 0x0000004c4840723c */ /* 0x040fe200000418ff */
[----:B------:R-:W-:Y:S01]  /*c4c0*/  FADD.FTZ R25, R25, R32 ;  /* 0x0000002019197221 */ /* 0x000fe20000010000 */
[----:B------:R-:W-:Y:S06]  /*c4d0*/  MUFU.EX2 R109, R109 ;  /* 0x0000006d006d7308 */ /* 0x000fec0000000800 */
[----:B------:R-:W-:Y:S01]  /*c4e0*/  HMMA.16816.F32.BF16 R36, R72, R38, RZ ;  /* 0x000000264824723c */ /* 0x000fe200000418ff */
[----:B---3--:R-:W-:Y:S01]  /*c4f0*/  F2FP.BF16.PACK_AB R7, R3, R26 ;  /* 0x0000001a0307723e */ /* 0x008fe200000010ff */
[----:B------:R-:W2:Y:S01]  /*c500*/  MUFU.EX2 R108, R108 ;  /* 0x0000006c006c7308 */ /* 0x000ea20000000800 */
[----:B------:R-:W-:-:S05]  /*c510*/  FADD.FTZ R26, R26, R25 ;  /* 0x000000191a1a7221 */ /* 0x000fca0000010000 */
[----:B------:R-:W-:Y:S01]  /*c520*/  HMMA.16816.F32.BF16 R60, R72, R62, RZ ;  /* 0x0000003e483c723c */ /* 0x000fe200000418ff */
[----:B------:R-:W-:Y:S01]  /*c530*/  FADD.FTZ R3, R3, R26 ;  /* 0x0000001a03037221 */ /* 0x000fe20000010000 */
[----:B------:R-:W-:Y:S06]  /*c540*/  MUFU.EX2 R107, R107 ;  /* 0x0000006b006b7308 */ /* 0x000fec0000000800 */
[C---:B----4-:R-:W-:Y:S02]  /*c550*/  HMMA.16816.F32.BF16 R40, R4.reuse, R12, R40 ;  /* 0x0000000c0428723c */ /* 0x050fe40000041828 */
[----:B------:R-:W3:Y:S06]  /*c560*/  MUFU.EX2 R104, R104 ;  /* 0x0000006800687308 */ /* 0x000eec0000000800 */
[----:B------:R-:W-:Y:S01]  /*c570*/  HMMA.16816.F32.BF16 R44, R4, R14, R44 ;  /* 0x0000000e042c723c */ /* 0x000fe2000004182c */
[----:B------:R-:W4:Y:S01]  /*c580*/  LDSM.16.MT88.4 R12, [R120+0x8000] ;  /* 0x00800000780c783b */ /* 0x000f220000004200 */
[----:B------:R-:W-:Y:S06]  /*c590*/  MUFU.EX2 R110, R110 ;  /* 0x0000006e006e7308 */ /* 0x000fec0000000800 */
[----:B------:R-:W-:Y:S02]  /*c5a0*/  HMMA.16816.F32.BF16 R76, R72, R78, RZ ;  /* 0x0000004e484c723c */ /* 0x000fe400000418ff */
[----:B------:R-:W5:Y:S06]  /*c5b0*/  MUFU.EX2 R105, R105 ;  /* 0x0000006900697308 */ /* 0x000f6c0000000800 */
        /* <DEDUP_REMOVED lines=8> */
[----:B------:R-:W1:Y:S01]  /*c640*/  LDSM.16.MT88.4 R20, [R120+0x7400] ;  /* 0x007400007814783b */ /* 0x000e620000004200 */
[----:B------:R-:W1:Y:S06]  /*c650*/  MUFU.EX2 R33, R33 ;  /* 0x0000002100217308 */ /* 0x000e6c0000000800 */
[C---:B----4-:R-:W-:Y:S02]  /*c660*/  HMMA.16816.F32.BF16 R68, R72.reuse, R12, RZ ;  /* 0x0000000c4844723c */ /* 0x050fe400000418ff */
[----:B------:R-:W-:Y:S06]  /*c670*/  MUFU.EX2 R89, R89 ;  /* 0x0000005900597308 */ /* 0x000fec0000000800 */
[----:B------:R-:W-:Y:S01]  /*c680*/  HMMA.16816.F32.BF16 R72, R72, R14, RZ ;  /* 0x0000000e4848723c */ /* 0x000fe200000418ff */
[----:B------:R-:W4:Y:S01]  /*c690*/  LDSM.16.MT88.4 R12, [R120+0x8400] ;  /* 0x00840000780c783b */ /* 0x000f220000004200 */
[----:B------:R-:W1:Y:S06]  /*c6a0*/  MUFU.EX2 R92, R92 ;  /* 0x0000005c005c7308 */ /* 0x000e6c0000000800 */
[C---:B--2---:R-:W-:Y:S02]  /*c6b0*/  HMMA.16816.F32.BF16 R64, R4.reuse, R16, R64 ;  /* 0x000000100440723c */ /* 0x044fe40000041840 */
        /* <DEDUP_REMOVED lines=8> */
[----:B------:R-:W1:Y:S06]  /*c740*/  MUFU.EX2 R93, R93 ;  /* 0x0000005d005d7308 */ /* 0x000e6c0000000800 */
[C---:B----4-:R-:W-:Y:S08]  /*c750*/  HMMA.16816.F32.BF16 R68, R4.reuse, R12, R68 ;  /* 0x0000000c0444723c */ /* 0x050ff00000041844 */
[----:B------:R-:W-:Y:S01]  /*c760*/  HMMA.16816.F32.BF16 R72, R4, R14, R72 ;  /* 0x0000000e0448723c */ /* 0x000fe20000041848 */
[----:B------:R-:W4:Y:S06]  /*c770*/  LDSM.16.MT88.4 R12, [R120+0x6800] ;  /* 0x00680000780c783b */ /* 0x000f2c0000004200 */
[----:B------:R-:W-:Y:S01]  /*c780*/  F2FP.BF16.PACK_AB R4, R108, R109 ;  /* 0x0000006d6c04723e */ /* 0x000fe200000010ff */
[----:B------:R-:W-:Y:S01]  /*c790*/  FADD.FTZ R109, R109, R24 ;  /* 0x000000186d6d7221 */ /* 0x000fe20000010000 */
[----:B---3--:R-:W-:-:S02]  /*c7a0*/  F2FP.BF16.PACK_AB R6, R104, R107 ;  /* 0x0000006b6806723e */ /* 0x008fc400000010ff */
[----:B-----5:R-:W-:Y:S01]  /*c7b0*/  F2FP.BF16.PACK_AB R5, R105, R110 ;  /* 0x0000006e6905723e */ /* 0x020fe200000010ff */
        /* <DEDUP_REMOVED lines=11> */
[C---:B----4-:R-:W-:Y:S08]  /*c870*/  HMMA.16816.F32.BF16 R40, R4.reuse, R12, R40 ;  /* 0x0000000c0428723c */ /* 0x050ff00000041828 */
[C---:B------:R-:W-:Y:S01]  /*c880*/  HMMA.16816.F32.BF16 R44, R4.reuse, R14, R44 ;  /* 0x0000000e042c723c */ /* 0x040fe2000004182c */
[----:B------:R-:W3:Y:S07]  /*c890*/  LDSM.16.MT88.4 R12, [R120+0x7800] ;  /* 0x00780000780c783b */ /* 0x000eee0000004200 */
[C---:B--2---:R-:W-:Y:S08]  /*c8a0*/  HMMA.16816.F32.BF16 R48, R4.reuse, R16, R48 ;  /* 0x000000100430723c */ /* 0x044ff00000041830 */
[C---:B------:R-:W-:Y:S01]  /*c8b0*/  HMMA.16816.F32.BF16 R52, R4.reuse, R18, R52 ;  /* 0x000000120434723c */ /* 0x040fe20000041834 */
[----:B------:R-:W2:Y:S07]  /*c8c0*/  LDSM.16.MT88.4 R16, [R122+0x8800] ;  /* 0x008800007a10783b */ /* 0x000eae0000004200 */
[C---:B---3--:R-:W-:Y:S08]  /*c8d0*/  HMMA.16816.F32.BF16 R56, R4.reuse, R12, R56 ;  /* 0x0000000c0438723c */ /* 0x048ff00000041838 */
[C---:B------:R-:W-:Y:S01]  /*c8e0*/  HMMA.16816.F32.BF16 R60, R4.reuse, R14, R60 ;  /* 0x0000000e043c723c */ /* 0x040fe2000004183c */
[----:B------:R-:W3:Y:S07]  /*c8f0*/  LDSM.16.MT88.4 R12, [R120+0x8800] ;  /* 0x00880000780c783b */ /* 0x000eee0000004200 */
        /* <DEDUP_REMOVED lines=11> */
[----:B-1----:R-:W-:Y:S01]  /*c9b0*/  F2FP.BF16.PACK_AB R7, R93, R34 ;  /* 0x000000225d07723e */ /* 0x002fe200000010ff */
        /* <DEDUP_REMOVED lines=84> */
.L_x_4408:
[----:B------:R-:W-:-:S05]  /*cf00*/  IMAD.MOV.U32 R6, RZ, RZ, c[0x0][0x1a0] ;  /* 0x00006800ff067624 */ /* 0x000fca00078e00ff */
[----:B------:R-:W-:-:S04]  /*cf10*/  LEA R6, -R6, RZ, 0x6 ;  /* 0x000000ff06067211 */ /* 0x000fc800078e31ff */
[----:B------:R-:W-:Y:S02]  /*cf20*/  SHF.R.S32.HI R13, RZ, 0x1f, R6 ;  /* 0x0000001fff0d7819 */ /* 0x000fe40000011406 */
.L_x_4409:
[----:B------:R-:W-:Y:S02]  /*cf30*/  LOP3.LUT R3, R130, 0xff, RZ, 0xc0, !PT ;  /* 0x000000ff82037812 */ /* 0x000fe400078ec0ff */
[C---:B------:R-:W-:Y:S02]  /*cf40*/  LEA R142, P0, R6.reuse, R142, 0x1 ;  /* 0x0000008e068e7211 */ /* 0x040fe400078008ff */
[C---:B------:R-:W-:Y:S02]  /*cf50*/  LOP3.LUT P5, RZ, R3.reuse, 0x2, RZ, 0xc0, !PT ;  /* 0x0000000203ff7812 */ /* 0x040fe400078ac0ff */
[C---:B------:R-:W-:Y:S02]  /*cf60*/  LOP3.LUT P4, RZ, R3.reuse, 0x4, RZ, 0xc0, !PT ;  /* 0x0000000403ff7812 */ /* 0x040fe4000788c0ff */
[----:B------:R-:W-:Y:S01]  /*cf70*/  LOP3.LUT P6, RZ, R3, 0x1, RZ, 0xc0, !PT ;  /* 0x0000000103ff7812 */ /* 0x000fe200078cc0ff */
[----:B------:R-:W-:Y:S01]  /*cf80*/  IMAD.MOV.U32 R3, RZ, RZ, c[0x0][0x1a0] ;  /* 0x00006800ff037624 */ /* 0x000fe200078e00ff */
[----:B------:R-:W-:-:S04]  /*cf90*/  LEA.HI.X R143, R6, R143, R13, 0x1, P0 ;  /* 0x0000008f068f7211 */ /* 0x000fc800000f0c0d */
[----:B------:R-:W-:-:S03]  /*cfa0*/  LEA R7, P2, R3, R6, 0x5 ;  /* 0x0000000603077211 */ /* 0x000fc600078428ff */
[CC--:B------:R-:W-:Y:S02]  /*cfb0*/  @P5 IADD3 R15, P1, R6.reuse, R90.reuse, RZ ;  /* 0x0000005a060f5210 */ /* 0x0c0fe40007f3e0ff */
[-C--:B------:R-:W-:Y:S01]  /*cfc0*/  @P4 IADD3 R5, P0, R6, R90.reuse, RZ ;  /* 0x0000005a06054210 */ /* 0x080fe20007f1e0ff */
[----:B------:R-:W-:Y:S01]  /*cfd0*/  IMAD.MOV.U32 R6, RZ, RZ, c[0x0][0x1a4] ;  /* 0x00006900ff067624 */ /* 0x000fe200078e00ff */
[----:B------:R-:W-:Y:S01]  /*cfe0*/  @!PT LDS RZ, [RZ] ;  /* 0x00000000fffff984 */ /* 0x000fe20000000800 */
[----:B------:R-:W-:Y:S01]  /*cff0*/  @!PT LDS RZ, [RZ] ;  /* 0x00000000fffff984 */ /* 0x000fe20000000800 */
[----:B------:R-:W-:Y:S01]  /*d000*/  @!PT LDS RZ, [RZ] ;  /* 0x00000000fffff984 */ /* 0x000fe20000000800 */
[----:B------:R1:W-:Y:S01]  /*d010*/  @P6 LDGSTS.E.BYPASS.LTC128B.128 [R135+0x6000], [R142.64] ;  /* 0x060000008e876fae */ /* 0x0003e2000b901d46 */
[----:B------:R-:W-:Y:S01]  /*d020*/  @P5 IMAD.X R4, R13, 0x1, R86, P1 ;  /* 0x000000010d045824 */ /* 0x000fe200008e0656 */
[C---:B------:R-:W-:Y:S02]  /*d030*/  @P5 LEA R16, P1, R15.reuse, c[0x0][0x170], 0x1 ;  /* 0x00005c000f105a11 */ /* 0x040fe400078208ff */
[----:B------:R-:W-:Y:S02]  /*d040*/  @!P6 STS [R135+0x6000], RZ ;  /* 0x006000ff8700e388 */ /* 0x000fe40000000800 */
[----:B------:R-:W-:Y:S01]  /*d050*/  @P5 LEA.HI.X R17, R15, c[0x0][0x174], R4, 0x1, P1 ;  /* 0x00005d000f115a11 */ /* 0x000fe200008f0c04 */
[----:B------:R-:W-:Y:S01]  /*d060*/  @P4 IMAD.X R4, R13, 0x1, R86, P0 ;  /* 0x000000010d044824 */ /* 0x000fe200000e0656 */
[-C--:B------:R-:W-:Y:S01]  /*d070*/  @P5 IADD3 R12, P1, R7, R90.reuse, RZ ;  /* 0x0000005a070c5210 */ /* 0x080fe20007f3e0ff */
[----:B------:R-:W-:Y:S01]  /*d080*/  @!P6 STS [R135+0x6004], RZ ;  /* 0x006004ff8700e388 */ /* 0x000fe20000000800 */
[C-C-:B------:R-:W-:Y:S01]  /*d090*/  LEA.HI.X R15, R3.reuse, R13, R6.reuse, 0x5, P2 ;  /* 0x0000000d030f7211 */ /* 0x140fe200010f2c06 */
[C---:B------:R-:W-:Y:S01]  /*d0a0*/  @P6 IMAD.SHL.U32 R13, R3.reuse, 0x20, RZ ;  /* 0x00000020030d6824 */ /* 0x040fe200078e00ff */
[----:B------:R-:W-:Y:S01]  /*d0b0*/  @P6 SHF.L.U64.HI R6, R3, 0x5, R6 ;  /* 0x0000000503066819 */ /* 0x000fe20000010206 */
[----:B------:R-:W-:Y:S01]  /*d0c0*/  @!P6 STS.64 [R135+0x6008], RZ ;  /* 0x006008ff8700e388 */ /* 0x000fe20000000a00 */
[----:B------:R-:W-:Y:S01]  /*d0d0*/  @P4 IADD3 R7, P0, R7, R90, RZ ;  /* 0x0000005a07074210 */ /* 0x000fe20007f1e0ff */
[--C-:B------:R-:W-:Y:S01]  /*d0e0*/  @P5 IMAD.X R3, R15, 0x1, R86.reuse, P1 ;  /* 0x000000010f035824 */ /* 0x100fe200008e0656 */
[----:B------:R-:W-:Y:S01]  /*d0f0*/  @P6 LEA R18, P1, R13, R142, 0x1 ;  /* 0x0000008e0d126211 */ /* 0x000fe200078208ff */
[----:B------:R-:W-:Y:S01]  /*d100*/  @!PT LDS RZ, [RZ] ;  /* 0x00000000fffff984 */ /* 0x000fe20000000800 */
[----:B------:R-:W-:Y:S01]  /*d110*/  @!PT LDS RZ, [RZ] ;  /* 0x00000000fffff984 */ /* 0x000fe20000000800 */
[----:B------:R-:W-:Y:S01]  /*d120*/  @!PT LDS RZ, [RZ] ;  /* 0x00000000fffff984 */ /* 0x000fe20000000800 */
[----:B------:R2:W-:Y:S01]  /*d130*/  @P5 LDGSTS.E.BYPASS.LTC128B.128 [R135+0x7000], [R16.64+0x40] ;  /* 0x0700004010875fae */ /* 0x0005e2000b901d46 */
[----:B------:R-:W-:Y:S01]  /*d140*/  @P4 LEA R14, P2, R5, c[0x0][0x170], 0x1 ;  /* 0x00005c00050e4a11 */ /* 0x000fe200078408ff */
[----:B------:R-:W-:Y:S01]  /*d150*/  @P4 IMAD.X R86, R15, 0x1, R86, P0 ;  /* 0x000000010f564824 */ /* 0x000fe200000e0656 */
[----:B------:R-:W-:Y:S01]  /*d160*/  @P6 LEA.HI.X R19, R13, R143, R6, 0x1, P1 ;  /* 0x0000008f0d136211 */ /* 0x000fe200008f0c06 */
[----:B------:R-:W-:Y:S01]  /*d170*/  @!P5 STS.128 [R135+0x7000], RZ ;  /* 0x007000ff8700d388 */ /* 0x000fe20000000c00 */
[----:B------:R-:W-:-:S02]  /*d180*/  @P4 LEA.HI.X R15, R5, c[0x0][0x174], R4, 0x1, P2 ;  /* 0x00005d00050f4a11 */ /* 0x000fc400010f0c04 */
[C---:B------:R-:W-:Y:S02]  /*d190*/  @P5 LEA R22, P1, R12.reuse, c[0x0][0x170], 0x1 ;  /* 0x00005c000c165a11 */ /* 0x040fe400078208ff */
[C---:B------:R-:W-:Y:S01]  /*d1a0*/  @P4 LEA R20, P0, R7.reuse, c[0x0][0x170], 0x1 ;  /* 0x00005c0007144a11 */ /* 0x040fe200078008ff */
[----:B------:R-:W-:Y:S01]  /*d1b0*/  @!PT LDS RZ, [RZ] ;  /* 0x00000000fffff984 */ /* 0x000fe20000000800 */
[----:B------:R-:W-:Y:S01]  /*d1c0*/  @!PT LDS RZ, [RZ] ;  /* 0x00000000fffff984 */ /* 0x000fe20000000800 */
[----:B------:R-:W-:Y:S01]  /*d1d0*/  @!PT LDS RZ, [RZ] ;  /* 0x00000000fffff984 */ /* 0x000fe20000000800 */
[----:B------:R3:W-:Y:S01]  /*d1e0*/  @P4 LDGSTS.E.BYPASS.LTC128B.128 [R135+0x8000], [R14.64+0x80] ;  /* 0x080000800e874fae */ /* 0x0007e2000b901d46 */
[----:B------:R-:W-:Y:S02]  /*d1f0*/  @P5 LEA.HI.X R23, R12, c[0x0][0x174], R3, 0x1, P1 ;  /* 0x00005d000c175a11 */ /* 0x000fe400008f0c03 */
[----:B------:R-:W-:Y:S01]  /*d200*/  @P4 LEA.HI.X R21, R7, c[0x0][0x174], R86, 0x1, P0 ;  /* 0x00005d0007154a11 */ /* 0x000fe200000f0c56 */
[----:B------:R-:W-:Y:S01]  /*d210*/  @!P4 STS.128 [R135+0x8000], RZ ;  /* 0x008000ff8700c388 */ /* 0x000fe20000000c00 */
[----:B------:R-:W-:-:S03]  /*d220*/  ISETP.GE.AND P0, PT, R87, 0x3, PT ;  /* 0x000000035700780c */ /* 0x000fc60003f06270 */
        /* <DEDUP_REMOVED lines=16> */
[----:B------:R-:W5:Y:S04]  /*d330*/  LDSM.16.M88.4 R24, [R124+0x3400] ;  /* 0x003400007c18783b */ /* 0x000f680000000200 */
[----:B------:R-:W1:Y:S04]  /*d340*/  LDSM.16.M88.4 R32, [R124+0x3000] ;  /* 0x003000007c20783b */ /* 0x000e680000000200 */
[----:B--2---:R-:W4:Y:S04]  /*d350*/  LDSM.16.M88.4 R16, [R124+0x3800] ;  /* 0x003800007c10783b */ /* 0x004f280000000200 */
[----:B------:R-:W3:Y:S04]  /*d360*/  LDSM.16.M88.4 R100, [R124+0x3c00] ;  /* 0x003c00007c64783b */ /* 0x000ee80000000200 */
[----:B------:R-:W-:Y:S04]  /*d370*/  LDSM.16.M88.4 R92, [R123] ;  /* 0x000000007b5c783b */ /* 0x000fe80000000200 */
[----:B------:R-:W2:Y:S04]  /*d380*/  LDSM.16.M88.4 R96, [R121+0x3400] ;  /* 0x003400007960783b */ /* 0x000ea80000000200 */
[----:B------:R-:W2:Y:S04]  /*d390*/  LDSM.16.M88.4 R104, [R121+0x3000] ;  /* 0x003000007968783b */ /* 0x000ea80000000200 */
[----:B------:R-:W1:Y:S04]  /*d3a0*/  S2R R3, SR_TID.X ;  /* 0x0000000000037919 */ /* 0x000e680000002100 */
[----:B------:R-:W0:Y:S01]  /*d3b0*/  LDGDEPBAR ;  /* 0x00000000000079af */ /* 0x000e220000000000 */
[C---:B-----5:R-:W-:Y:S08]  /*d3c0*/  HMMA.16816.F32.BF16 R28, R4.reuse, R24, RZ ;  /* 0x00000018041c723c */ /* 0x060ff000000418ff */
[----:B------:R-:W-:Y:S01]  /*d3d0*/  HMMA.16816.F32.BF16 R24, R4, R26, RZ ;  /* 0x0000001a0418723c */ /* 0x000fe200000418ff */
[----:B-1----:R-:W-:-:S07]  /*d3e0*/  IMAD.SHL.U32 R3, R3, 0x2, RZ ;  /* 0x0000000203037824 */ /* 0x002fce00078e00ff */
[----:B------:R-:W-:Y:S01]  /*d3f0*/  HMMA.16816.F32.BF16 R88, R4, R32, RZ ;  /* 0x000000200458723c */ /* 0x000fe200000418ff */
[----:B------:R-:W-:-:S05]  /*d400*/  LOP3.LUT R3, R3, 0x6, RZ, 0xc0, !PT ;  /* 0x0000000603037812 */ /* 0x000fca00078ec0ff */
[----:B------:R-:W-:Y:S02]  /*d410*/  IMAD R86, R134, 0x40, R3 ;  /* 0x0000004086567824 */ /* 0x000fe400078e0203 */
[C---:B----4-:R-:W-:Y:S03]  /*d420*/  HMMA.16816.F32.BF16 R20, R4.reuse, R16, RZ ;  /* 0x000000100414723c */ /* 0x050fe600000418ff */
[C---:B------:R-:W-:Y:S02]  /*d430*/  IADD3 R3, R86.reuse, 0x1, RZ ;  /* 0x0000000156037810 */ /* 0x040fe40007ffe0ff */
[----:B------:R-:W-:Y:S02]  /*d440*/  IADD3 R87, R86, 0x8, RZ ;  /* 0x0000000856577810 */ /* 0x000fe40007ffe0ff */
[C---:B------:R-:W-:Y:S01]  /*d450*/  ISETP.GE.AND P5, PT, R3.reuse, R8, PT ;  /* 0x000000080300720c */ /* 0x040fe20003fa6270 */
[----:B------:R-:W-:Y:S01]  /*d460*/  HMMA.16816.F32.BF16 R32, R4, R34, RZ ;  /* 0x000000220420723c */ /* 0x000fe200000418ff */
[----:B------:R-:W-:-:S02]  /*d470*/  ISETP.GE.AND P1, PT, R3, R9, PT ;  /* 0x000000090300720c */ /* 0x000fc40003f26270 */
[C---:B------:R-:W-:Y:S02]  /*d480*/  IADD3 R3, R86.reuse, 0x9, RZ ;  /* 0x0000000956037810 */ /* 0x040fe40007ffe0ff */
[CC--:B------:R-:W-:Y:S02]  /*d490*/  ISETP.GE.AND P4, PT, R87.reuse, R8.reuse, PT ;  /* 0x000000085700720c */ /* 0x0c0fe40003f86270 */
[----:B------:R-:W-:Y:S01]  /*d4a0*/  ISETP.GE.AND P6, PT, R87, R9, PT ;  /* 0x000000095700720c */ /* 0x000fe20003fc6270 */
[----:B------:R-:W-:Y:S01]  /*d4b0*/  HMMA.16816.F32.BF16 R16, R4, R18, RZ ;  /* 0x000000120410723c */ /* 0x000fe200000418ff */
[----:B------:R-:W-:Y:S02]  /*d4c0*/  IADD3 R87, R86, 0x10, RZ ;  /* 0x0000001056577810 */ /* 0x000fe40007ffe0ff */
[----:B------:R-:W-:-:S05]  /*d4d0*/  ISETP.GE.AND P2, PT, R3, R8, PT ;  /* 0x000000080300720c */ /* 0x000fca0003f46270 */
[C---:B---3--:R-:W-:Y:S08]  /*d4e0*/  HMMA.16816.F32.BF16 R12, R4.reuse, R100, RZ ;  /* 0x00000064040c723c */ /* 0x048ff000000418ff */
[----:B------:R-:W-:Y:S01]  /*d4f0*/  HMMA.16816.F32.BF16 R4, R4, R102, RZ ;  /* 0x000000660404723c */ /* 0x000fe200000418ff */
[----:B------:R-:W1:Y:S07]  /*d500*/  LDSM.16.M88.4 R100, [R121+0x3800] ;  /* 0x003800007964783b */ /* 0x000e6e0000000200 */
[C---:B--2---:R-:W-:Y:S08]  /*d510*/  HMMA.16816.F32.BF16 R28, R92.reuse, R96, R28 ;  /* 0x000000605c1c723c */ /* 0x044ff0000004181c */
        /* <DEDUP_REMOVED lines=56> */
[----:B------:R-:W-:Y:S01]  /*d8a0*/  FSEL R89, R89, -INF , !P5 ;  /* 0xff80000059597808 */ /* 0x000fe20006800000 */
[----:B------:R-:W-:-:S04]  /*d8b0*/  DEPBAR.LE SB0, 0x0 ;  /* 0x000080000000791a */ /* 0x000fc80000000000 */
[----:B------:R-:W-:Y:S01]  /*d8c0*/  BAR.SYNC.DEFER_BLOCKING 0x0 ;  /* 0x0000000000007b1d */ /* 0x000fe20000010000 */
[-C--:B------:R-:W-:Y:S02]  /*d8d0*/  ISETP.GE.AND P5, PT, R3, R9.reuse, PT ;  /* 0x000000090300720c */ /* 0x080fe40003fa6270 */
[----:B------:R-:W-:Y:S02]  /*d8e0*/  FSEL R3, R32, -INF , !P4 ;  /* 0xff80000020037808 */ /* 0x000fe40006000000 */
[----:B------:R-:W-:Y:S02]  /*d8f0*/  ISETP.GE.AND P4, PT, R87, R9, PT ;  /* 0x000000095700720c */ /* 0x000fe40003f86270 */
[----:B------:R-:W-:Y:S02]  /*d900*/  FSEL R157, R34, -INF , !P6 ;  /* 0xff800000229d7808 */ /* 0x000fe40007000000 */
[----:B------:R-:W-:Y:S02]  /*d910*/  FSEL R33, R33, -INF , !P2 ;  /* 0xff80000021217808 */ /* 0x000fe40005000000 */
[----:B------:R-:W-:-:S02]  /*d920*/  IADD3 R32, R86, 0x19, RZ ;  /* 0x0000001956207810 */ /* 0x000fc40007ffe0ff */
[----:B------:R-:W-:Y:S02]  /*d930*/  FSEL R35, R35, -INF , !P5 ;  /* 0xff80000023237808 */ /* 0x000fe40006800000 */
[----:B------:R-:W-:Y:S02]  /*d940*/  FSEL R109, R30, -INF , !P4 ;  /* 0xff8000001e6d7808 */ /* 0x000fe40006000000 */
[----:B------:R-:W-:Y:S01]  /*d950*/  ISETP.GE.AND P4, PT, R32, R8, PT ;  /* 0x000000082000720c */ /* 0x000fe20003f86270 */
[----:B-1----:R-:W-:Y:S03]  /*d960*/  HMMA.16816.F32.BF16 R20, R100, R96, R20 ;  /* 0x000000606414723c */ /* 0x002fe60000041814 */
[----:B------:R-:W-:Y:S02]  /*d970*/  FSEL R155, R25, -INF , !P4 ;  /* 0xff800000199b7808 */ /* 0x000fe40006000000 */
[----:B------:R-:W-:-:S03]  /*d980*/  IADD3 R25, R86, 0x28, RZ ;  /* 0x0000002856197810 */ /* 0x000fc60007ffe0ff */
[C---:B------:R-:W-:Y:S08]  /*d990*/  HMMA.16816.F32.BF16 R16, R100.reuse, R98, R16 ;  /* 0x000000626410723c */ /* 0x040ff00000041810 */
[C---:B--2---:R-:W-:Y:S07]  /*d9a0*/  HMMA.16816.F32.BF16 R12, R100.reuse, R92, R12 ;  /* 0x0000005c640c723c */ /* 0x044fee000004180c */
[----:B------:R-:W-:Y:S01]  /*d9b0*/  FSEL R93, R91, -INF , !P1 ;  /* 0xff8000005b5d7808 */ /* 0x000fe20004800000 */
[----:B------:R-:W-:Y:S01]  /*d9c0*/  HMMA.16816.F32.BF16 R4, R100, R94, R4 ;  /* 0x0000005e6404723c */ /* 0x000fe20000041804 */
[----:B------:R-:W-:-:S02]  /*d9d0*/  IADD3 R92, R86, 0x11, RZ ;  /* 0x00000011565c7810 */ /* 0x000fc40007ffe0ff */
[-C--:B------:R-:W-:Y:S02]  /*d9e0*/  ISETP.GE.AND P1, PT, R87, R8.reuse, PT ;  /* 0x000000085700720c */ /* 0x080fe40003f26270 */
[----:B------:R-:W-:Y:S02]  /*d9f0*/  IADD3 R87, R86, 0x18, RZ ;  /* 0x0000001856577810 */ /* 0x000fe40007ffe0ff */
[C---:B------:R-:W-:Y:S02]  /*da00*/  ISETP.GE.AND P6, PT, R92.reuse, R8, PT ;  /* 0x000000085c00720c */ /* 0x040fe40003fc6270 */
[----:B------:R-:W-:Y:S02]  /*da10*/  ISETP.GE.AND P2, PT, R92, R9, PT ;  /* 0x000000095c00720c */ /* 0x000fe40003f46270 */
[----:B------:R-:W-:Y:S02]  /*da20*/  FSEL R107, R28, -INF , !P1 ;  /* 0xff8000001c6b7808 */ /* 0x000fe40004800000 */
[----:B------:R-:W-:-:S02]  /*da30*/  IADD3 R28, R86, 0x20, RZ ;  /* 0x00000020561c7810 */ /* 0x000fc40007ffe0ff */
[CC--:B------:R-:W-:Y:S02]  /*da40*/  ISETP.GE.AND P5, PT, R87.reuse, R8.reuse, PT ;  /* 0x000000085700720c */ /* 0x0c0fe40003fa6270 */
[----:B------:R-:W-:Y:S02]  /*da50*/  ISETP.GE.AND P1, PT, R87, R9, PT ;  /* 0x000000095700720c */ /* 0x000fe40003f26270 */
[----:B------:R-:W-:Y:S02]  /*da60*/  FSEL R111, R29, -INF , !P6 ;  /* 0xff8000001d6f7808 */ /* 0x000fe40007000000 */
[----:B------:R-:W-:Y:S02]  /*da70*/  FSEL R151, R31, -INF , !P2 ;  /* 0xff8000001f977808 */ /* 0x000fe40005000000 */
[----:B------:R-:W-:Y:S02]  /*da80*/  IADD3 R29, R86, 0x21, RZ ;  /* 0x00000021561d7810 */ /* 0x000fe40007ffe0ff */
[----:B------:R-:W-:-:S02]  /*da90*/  ISETP.GE.AND P2, PT, R28, R8, PT ;  /* 0x000000081c00720c */ /* 0x000fc40003f46270 */
[----:B------:R-:W-:Y:S02]  /*daa0*/  FSEL R153, R24, -INF , !P5 ;  /* 0xff80000018997808 */ /* 0x000fe40006800000 */
[----:B------:R-:W-:Y:S02]  /*dab0*/  FSEL R105, R26, -INF , !P1 ;  /* 0xff8000001a697808 */ /* 0x000fe40004800000 */
[-C--:B------:R-:W-:Y:S02]  /*dac0*/  ISETP.GE.AND P6, PT, R32, R9.reuse, PT ;  /* 0x000000092000720c */ /* 0x080fe40003fc6270 */
[-C--:B------:R-:W-:Y:S02]  /*dad0*/  ISETP.GE.AND P5, PT, R28, R9.reuse, PT ;  /* 0x000000091c00720c */ /* 0x080fe40003fa6270 */
[C---:B------:R-:W-:Y:S02]  /*dae0*/  ISETP.GE.AND P1, PT, R29.reuse, R8, PT ;  /* 0x000000081d00720c */ /* 0x040fe40003f26270 */
[----:B------:R-:W-:-:S02]  /*daf0*/  ISETP.GE.AND P4, PT, R29, R9, PT ;  /* 0x000000091d00720c */ /* 0x000fc40003f86270 */
[----:B------:R-:W-:Y:S02]  /*db00*/  FSEL R119, R20, -INF , !P2 ;  /* 0xff80000014777808 */ /* 0x000fe40005000000 */
[C---:B------:R-:W-:Y:S02]  /*db10*/  IADD3 R24, R86.reuse, 0x29, RZ ;  /* 0x0000002956187810 */ /* 0x040fe40007ffe0ff */
[----:B------:R-:W-:Y:S02]  /*db20*/  IADD3 R20, R86, 0x30, RZ ;  /* 0x0000003056147810 */ /* 0x000fe40007ffe0ff */
[----:B------:R-:W-:Y:S02]  /*db30*/  FSEL R149, R27, -INF , !P6 ;  /* 0xff8000001b957808 */ /* 0x000fe40007000000 */
[----:B------:R-:W-:Y:S02]  /*db40*/  ISETP.GE.AND P2, PT, R25, R9, PT ;  /* 0x000000091900720c */ /* 0x000fe40003f46270 */
[----:B------:R-:W-:-:S02]  /*db50*/  FSEL R137, R22, -INF , !P5 ;  /* 0xff80000016897808 */ /* 0x000fc40006800000 */
[----:B------:R-:W-:Y:S02]  /*db60*/  FSEL R139, R21, -INF , !P1 ;  /* 0xff800000158b7808 */ /* 0x000fe40004800000 */
[----:B------:R-:W-:Y:S02]  /*db70*/  FSEL R117, R23, -INF , !P4 ;  /* 0xff80000017757808 */ /* 0x000fe40006000000 */
[-C--:B------:R-:W-:Y:S02]  /*db80*/  ISETP.GE.AND P6, PT, R25, R8.reuse, PT ;  /* 0x000000081900720c */ /* 0x080fe40003fc6270 */
[C---:B------:R-:W-:Y:S02]  /*db90*/  ISETP.GE.AND P5, PT, R24.reuse, R8, PT ;  /* 0x000000081800720c */ /* 0x040fe40003fa6270 */
[----:B------:R-:W-:Y:S02]  /*dba0*/  ISETP.GE.AND P1, PT, R24, R9, PT ;  /* 0x000000091800720c */ /* 0x000fe40003f26270 */
[----:B------:R-:W-:-:S02]  /*dbb0*/  IADD3 R21, R86, 0x31, RZ ;  /* 0x0000003156157810 */ /* 0x000fc40007ffe0ff */
[-C--:B------:R-:W-:Y:S02]  /*dbc0*/  ISETP.GE.AND P4, PT, R20, R8.reuse, PT ;  /* 0x000000081400720c */ /* 0x080fe40003f86270 */
[----:B------:R-:W-:Y:S02]  /*dbd0*/  FSEL R113, R18, -INF , !P2 ;  /* 0xff80000012717808 */ /* 0x000fe40005000000 */
[----:B------:R-:W-:Y:S02]  /*dbe0*/  FSEL R145, R16, -INF , !P6 ;  /* 0xff80000010917808 */ /* 0x000fe40007000000 */
[----:B------:R-:W-:Y:S02]  /*dbf0*/  ISETP.GE.AND P2, PT, R21, R8, PT ;  /* 0x000000081500720c */ /* 0x000fe40003f46270 */
[----:B------:R-:W-:Y:S02]  /*dc00*/  FSEL R147, R17, -INF , !P5 ;  /* 0xff80000011937808 */ /* 0x000fe40006800000 */
[----:B------:R-:W-:-:S02]  /*dc10*/  FSEL R115, R19, -INF , !P1 ;  /* 0xff80000013737808 */ /* 0x000fc40004800000 */
[----:B------:R-:W-:Y:S02]  /*dc20*/  FSEL R100, R12, -INF , !P4 ;  /* 0xff8000000c647808 */ /* 0x000fe40006000000 */
[-C--:B------:R-:W-:Y:S02]  /*dc30*/  ISETP.GE.AND P6, PT, R20, R9.reuse, PT ;  /* 0x000000091400720c */ /* 0x080fe40003fc6270 */
[-C--:B------:R-:W-:Y:S02]  /*dc40*/  ISETP.GE.AND P5, PT, R21, R9.reuse, PT ;  /* 0x000000091500720c */ /* 0x080fe40003fa6270 */
[C---:B------:R-:W-:Y:S02]  /*dc50*/  ISETP.GE.AND P1, PT, R86.reuse, R8, PT ;  /* 0x000000085600720c */ /* 0x040fe40003f26270 */
[C---:B------:R-:W-:Y:S02]  /*dc60*/  IADD3 R16, R86.reuse, 0x38, RZ ;  /* 0x0000003856107810 */ /* 0x040fe40007ffe0ff */
[----:B------:R-:W-:-:S02]  /*dc70*/  ISETP.GE.AND P4, PT, R86, R9, PT ;  /* 0x000000095600720c */ /* 0x000fc40003f86270 */
        /* <DEDUP_REMOVED lines=9> */
[----:B------:R-:W-:Y:S02]  /*dd10*/  FSEL R9, R90, -INF , !P4 ;  /* 0xff8000005a097808 */ /* 0x000fe40006000000 */
[----:B------:R-:W-:Y:S02]  /*dd20*/  FSEL R102, R4, -INF , !P6 ;  /* 0xff80000004667808 */ /* 0x000fe40007000000 */
[----:B------:R-:W-:-:S02]  /*dd30*/  FSEL R88, R6, -INF , !P2 ;  /* 0xff80000006587808 */ /* 0x000fc40005000000 */
[----:B------:R-:W-:Y:S02]  /*dd40*/  FSEL R103, R5, -INF , !P5 ;  /* 0xff80000005677808 */ /* 0x000fe40006800000 */
[----:B------:R-:W-:Y:S01]  /*dd50*/  FSEL R91, R7, -INF , !P1 ;  /* 0xff800000075b7808 */ /* 0x000fe20004800000 */
[----:B------:R-:W-:Y:S05]  /*dd60*/  @!P0 BRA `(.L_x_4410) ;  /* 0x0000073000008947 */ /* 0x000fea0003800000 */
        /* <DEDUP_REMOVED lines=60> */
.L_x_4411:
[----:B------:R-:W-:-:S05]  /*e130*/  IMAD.MOV.U32 R5, RZ, RZ, c[0x0][0x198] ;  /* 0x00006600ff057624 */ /* 0x000fca00078e00ff */
[----:B------:R-:W-:-:S04]  /*e140*/  LEA R5, -R5, RZ, 0x6 ;  /* 0x000000ff05057211 */ /* 0x000fc800078e31ff */
[----:B------:R-:W-:Y:S02]  /*e150*/  SHF.R.S32.HI R4, RZ, 0x1f, R5 ;  /* 0x0000001fff047819 */ /* 0x000fe40000011405 */
.L_x_4412:
[----:B------:R-:W-:Y:S01]  /*e160*/  ISETP.GE.AND P0, PT, R84, c[0x0][0x220], PT ;  /* 0x0000880054007a0c */ /* 0x000fe20003f06270 */
[----:B------:R-:W-:Y:S01]  /*e170*/  IMAD.MOV.U32 R11, RZ, RZ, c[0x0][0x19c] ;  /* 0x00006700ff0b7624 */ /* 0x000fe200078e00ff */
[----:B------:R-:W-:Y:S02]  /*e180*/  ISETP.GE.AND P2, PT, R10, c[0x0][0x220], PT ;  /* 0x000088000a007a0c */ /* 0x000fe40003f46270 */
[----:B------:R-:W-:Y:S02]  /*e190*/  SEL R6, RZ, 0x3fffc, P0 ;  /* 0x0003fffcff067807 */ /* 0x000fe40000000000 */
[----:B------:R-:W-:Y:S02]  /*e1a0*/  ISETP.GE.AND P1, PT, R85, c[0x0][0x220], PT ;  /* 0x0000880055007a0c */ /* 0x000fe40003f26270 */
[----:B------:R-:W-:Y:S01]  /*e1b0*/  LOP3.LUT P6, RZ, R6, 0x4, RZ, 0xc0, !PT ;  /* 0x0000000406ff7812 */ /* 0x000fe200078cc0ff */
[----:B------:R-:W-:Y:S01]  /*e1c0*/  IMAD.MOV.U32 R6, RZ, RZ, c[0x0][0x198] ;  /* 0x00006600ff067624 */ /* 0x000fe200078e00ff */
[----:B------:R-:W-:-:S04]  /*e1d0*/  LEA R14, P4, R5, R132, 0x1 ;  /* 0x00000084050e7211 */ /* 0x000fc800078808ff */
[C---:B------:R-:W-:Y:S02]  /*e1e0*/  LEA R7, P0, R6.reuse, R5, 0x5 ;  /* 0x0000000506077211 */ /* 0x040fe400078028ff */
[----:B------:R-:W-:Y:S02]  /*e1f0*/  LEA.HI.X R15, R5, R131, R4, 0x1, P4 ;  /* 0x00000083050f7211 */ /* 0x000fe400020f0c04 */
[C---:B------:R-:W-:Y:S02]  /*e200*/  @!P2 LEA R10, P5, R6.reuse, R14, 0x6 ;  /* 0x0000000e060aa211 */ /* 0x040fe400078a30ff */
[C-C-:B------:R-:W-:Y:S01]  /*e210*/  LEA.HI.X R4, R6.reuse, R4, R11.reuse, 0x5, P0 ;  /* 0x0000000406047211 */ /* 0x140fe200000f2c0b */
[----:B------:R-:W-:Y:S01]  /*e220*/  @!PT LDS RZ, [RZ] ;  /* 0x00000000fffff984 */ /* 0x000fe20000000800 */
[----:B------:R-:W-:Y:S01]  /*e230*/  @!PT LDS RZ, [RZ] ;  /* 0x00000000fffff984 */ /* 0x000fe20000000800 */
[----:B------:R-:W-:Y:S01]  /*e240*/  @!PT LDS RZ, [RZ] ;  /* 0x00000000fffff984 */ /* 0x000fe20000000800 */
[----:B------:R1:W-:Y:S01]  /*e250*/  @!P2 LDGSTS.E.BYPASS.LTC128B.128 [R135+0x3000], [R14.64] ;  /* 0x030000000e87afae */ /* 0x0003e2000b901d46 */
[CC--:B------:R-:W-:Y:S02]  /*e260*/  @!P1 LEA R16, P4, R7.reuse, R132.reuse, 0x1 ;  /* 0x0000008407109211 */ /* 0x0c0fe400078808ff */
[C---:B------:R-:W-:Y:S01]  /*e270*/  @P6 LEA R18, P0, R7.reuse, R132, 0x1 ;  /* 0x0000008407126211 */ /* 0x040fe200078008ff */
[----:B------:R1:W-:Y:S01]  /*e280*/  @P2 STS [R135+0x3000], RZ ;  /* 0x003000ff87002388 */ /* 0x0003e20000000800 */
[----:B------:R-:W-:Y:S01]  /*e290*/  @!P2 LEA.HI.X R11, R6, R15, R11, 0x6, P5 ;  /* 0x0000000f060ba211 */ /* 0x000fe200028f340b */
[----:B------:R-:W-:Y:S01]  /*e2a0*/  IMAD.MOV.U32 R132, RZ, RZ, R14 ;  /* 0x000000ffff847224 */ /* 0x000fe200078e000e */
[CCC-:B------:R-:W-:Y:S01]  /*e2b0*/  @!P1 LEA.HI.X R17, R7.reuse, R131.reuse, R4.reuse, 0x1, P4 ;  /* 0x0000008307119211 */ /* 0x1c0fe200020f0c04 */
[----:B------:R1:W-:Y:S01]  /*e2c0*/  @P2 STS [R135+0x3004], RZ ;  /* 0x003004ff87002388 */ /* 0x0003e20000000800 */
[----:B------:R-:W-:Y:S01]  /*e2d0*/  @P6 LEA.HI.X R19, R7, R131, R4, 0x1, P0 ;  /* 0x0000008307136211 */ /* 0x000fe200000f0c04 */
[----:B------:R-:W-:-:S02]  /*e2e0*/  IMAD.MOV.U32 R131, RZ, RZ, R15 ;  /* 0x000000ffff837224 */ /* 0x000fc400078e000f */
[----:B------:R1:W-:Y:S04]  /*e2f0*/  @P2 STS.64 [R135+0x3008], RZ ;  /* 0x003008ff87002388 */ /* 0x0003e80000000a00 */
        /* <DEDUP_REMOVED lines=25> */
[----:B------:R-:W0:Y:S02]  /*e490*/  LDGDEPBAR ;  /* 0x00000000000079af */ /* 0x000e240000000000 */
.L_x_4410:
[----:B------:R-:W-:Y:S01]  /*e4a0*/  FMNMX.FTZ R6, R2, R13, !PT ;  /* 0x0000000d02067209 */ /* 0x000fe20007810000 */
[----:B------:R-:W-:Y:S01]  /*e4b0*/  LDSM.16.MT88.4 R24, [R122+0x7000] ;  /* 0x007000007a18783b */ /* 0x000fe20000004200 */
[----:B------:R-:W-:-:S02]  /*e4c0*/  FMNMX.FTZ R4, R0, R9, !PT ;  /* 0x0000000900047209 */ /* 0x000fc40007810000 */
[----:B------:R-:W-:Y:S01]  /*e4d0*/  FMNMX.FTZ R6, R89, R6, !PT ;  /* 0x0000000659067209 */ /* 0x000fe20007810000 */
[----:B-1----:R-:W-:Y:S01]  /*e4e0*/  LDSM.16.MT88.4 R16, [R120+0x6000] ;  /* 0x006000007810783b */ /* 0x002fe20000004200 */
        /* <DEDUP_REMOVED lines=46> */
[----:B------:R-:W-:Y:S02]  /*e7d0*/  FFMA.FTZ R90, R89, c[0x0][0x23c], -R104 ;  /* 0x00008f00595a7a23 */ /* 0x000fe40000010868 */
[----:B------:R-:W-:Y:S02]  /*e7e0*/  FADD.FTZ R0, R0, -R5 ;  /* 0x8000000500007221 */ /* 0x000fe40000010000 */
[----:B------:R-:W-:Y:S02]  /*e7f0*/  FFMA.FTZ R89, R9, c[0x0][0x23c], -R96 ;  /* 0x00008f0009597a23 */ /* 0x000fe40000010860 */
[----:B------:R-:W1:Y:S01]  /*e800*/  LDSM.16.MT88.4 R8, [R122+0x6000] ;  /* 0x006000007a08783b */ /* 0x000e620000004200 */
[----:B------:R-:W-:Y:S01]  /*e810*/  FMUL.FTZ R98, R98, c[0x0][0x23c] ;  /* 0x00008f0062627a20 */ /* 0x000fe20000410000 */
[----:B------:R-:W-:Y:S01]  /*e820*/  MUFU.EX2 R90, R90 ;  /* 0x0000005a005a7308 */ /* 0x000fe20000000800 */
[----:B------:R-:W-:-:S02]  /*e830*/  FMUL.FTZ R0, R0, c[0x0][0x23c] ;  /* 0x00008f0000007a20 */ /* 0x000fc40000410000 */
[----:B------:R-:W-:Y:S02]  /*e840*/  FFMA.FTZ R86, R3, c[0x0][0x23c], -R104 ;  /* 0x00008f0003567a23 */ /* 0x000fe40000010868 */
[----:B------:R-:W-:Y:S02]  /*e850*/  FFMA.FTZ R94, R93, c[0x0][0x23c], -R96 ;  /* 0x00008f005d5e7a23 */ /* 0x000fe40000010860 */
[--C-:B------:R-:W-:Y:S01]  /*e860*/  FFMA.FTZ R97, R13, c[0x0][0x23c], -R104.reuse ;  /* 0x00008f000d617a23 */ /* 0x100fe20000010868 */
[----:B------:R-:W2:Y:S01]  /*e870*/  MUFU.EX2 R98, R98 ;  /* 0x0000006200627308 */ /* 0x000ea20000000800 */
[----:B------:R-:W-:Y:S02]  /*e880*/  FFMA.FTZ R3, R33, c[0x0][0x23c], -R104 ;  /* 0x00008f0021037a23 */ /* 0x000fe40000010868 */
[--C-:B------:R-:W-:Y:S02]  /*e890*/  FFMA.FTZ R93, R35, c[0x0][0x23c], -R96.reuse ;  /* 0x00008f00235d7a23 */ /* 0x100fe40000010860 */
[----:B------:R-:W-:Y:S01]  /*e8a0*/  FFMA.FTZ R157, R157, c[0x0][0x23c], -R96 ;  /* 0x00008f009d9d7a23 */ /* 0x000fe20000010860 */
[----:B------:R-:W3:Y:S01]  /*e8b0*/  LDSM.16.MT88.4 R32, [R120+0x7000] ;  /* 0x007000007820783b */ /* 0x000ee20000004200 */
[----:B------:R-:W-:Y:S01]  /*e8c0*/  FFMA.FTZ R112, R107, c[0x0][0x23c], -R104 ;  /* 0x00008f006b707a23 */ /* 0x000fe20000010868 */
[----:B------:R-:W4:Y:S01]  /*e8d0*/  MUFU.EX2 R0, R0 ;  /* 0x0000000000007308 */ /* 0x000f220000000800 */
[----:B------:R-:W-:-:S02]  /*e8e0*/  FFMA.FTZ R110, R109, c[0x0][0x23c], -R96 ;  /* 0x00008f006d6e7a23 */ /* 0x000fc40000010860 */
[----:B------:R-:W-:Y:S02]  /*e8f0*/  FFMA.FTZ R106, R105, c[0x0][0x23c], -R96 ;  /* 0x00008f00696a7a23 */ /* 0x000fe40000010860 */
[--C-:B------:R-:W-:Y:S02]  /*e900*/  FFMA.FTZ R111, R111, c[0x0][0x23c], -R104.reuse ;  /* 0x00008f006f6f7a23 */ /* 0x100fe40000010868 */
[----:B------:R-:W-:Y:S01]  /*e910*/  FFMA.FTZ R108, R153, c[0x0][0x23c], -R104 ;  /* 0x00008f00996c7a23 */ /* 0x000fe20000010868 */
[----:B------:R-:W5:Y:S01]  /*e920*/  MUFU.EX2 R97, R97 ;  /* 0x0000006100617308 */ /* 0x000f620000000800 */
[-C--:B--2---:R-:W-:Y:S02]  /*e930*/  FMUL.FTZ R28, R56, R98.reuse ;  /* 0x00000062381c7220 */ /* 0x084fe40000410000 */
[-C--:B------:R-:W-:Y:S02]  /*e940*/  FMUL.FTZ R29, R57, R98.reuse ;  /* 0x00000062391d7220 */ /* 0x080fe40000410000 */
[----:B------:R-:W-:-:S02]  /*e950*/  FMUL.FTZ R4, R80, R98 ;  /* 0x0000006250047220 */ /* 0x000fc40000410000 */
[----:B------:R-:W-:Y:S01]  /*e960*/  FMUL.FTZ R5, R81, R98 ;  /* 0x0000006251057220 */ /* 0x000fe20000410000 */
[----:B------:R-:W-:Y:S01]  /*e970*/  MUFU.EX2 R86, R86 ;  /* 0x0000005600567308 */ /* 0x000fe20000000800 */
[-C--:B----4-:R-:W-:Y:S02]  /*e980*/  FMUL.FTZ R30, R58, R0.reuse ;  /* 0x000000003a1e7220 */ /* 0x090fe40000410000 */
[-C--:B------:R-:W-:Y:S02]  /*e990*/  FMUL.FTZ R31, R59, R0.reuse ;  /* 0x000000003b1f7220 */ /* 0x080fe40000410000 */
[----:B------:R-:W-:Y:S01]  /*e9a0*/  LDSM.16.MT88.4 R56, [R122+0x6400] ;  /* 0x006400007a38783b */ /* 0x000fe20000004200 */
[-C--:B------:R-:W-:Y:S02]  /*e9b0*/  FMUL.FTZ R6, R82, R0.reuse ;  /* 0x0000000052067220 */ /* 0x080fe40000410000 */
[----:B------:R-:W2:Y:S01]  /*e9c0*/  MUFU.EX2 R3, R3 ;  /* 0x0000000300037308 */ /* 0x000ea20000000800 */
[----:B------:R-:W-:Y:S01]  /*e9d0*/  FMUL.FTZ R7, R83, R0 ;  /* 0x0000000053077220 */ /* 0x000fe20000410000 */
[----:B-----5:R-:W-:Y:S01]  /*e9e0*/  F2FP.BF16.PACK_AB R80, R90, R97 ;  /* 0x000000615a50723e */ /* 0x020fe200000010ff */
[----:B------:R-:W-:-:S02]  /*e9f0*/  FMUL.FTZ R36, R36, R98 ;  /* 0x0000006224247220 */ /* 0x000fc40000410000 */
[----:B------:R-:W-:Y:S02]  /*ea00*/  FMUL.FTZ R37, R37, R98 ;  /* 0x0000006225257220 */ /* 0x000fe40000410000 */
[-C--:B------:R-:W-:Y:S01]  /*ea10*/  FMUL.FTZ R38, R38, R0.reuse ;  /* 0x0000000026267220 */ /* 0x080fe20000410000 */
[----:B------:R-:W-:Y:S01]  /*ea20*/  MUFU.EX2 R89, R89 ;  /* 0x0000005900597308 */ /* 0x000fe20000000800 */
[----:B------:R-:W-:Y:S02]  /*ea30*/  FMUL.FTZ R39, R39, R0 ;  /* 0x0000000027277220 */ /* 0x000fe40000410000 */
[----:B------:R-:W-:Y:S02]  /*ea40*/  FFMA.FTZ R107, R155, c[0x0][0x23c], -R104 ;  /* 0x00008f009b6b7a23 */ /* 0x000fe40000010868 */
[--C-:B------:R-:W-:Y:S02]  /*ea50*/  FFMA.FTZ R109, R151, c[0x0][0x23c], -R96.reuse ;  /* 0x00008f00976d7a23 */ /* 0x100fe40000010860 */
[----:B------:R-:W-:Y:S01]  /*ea60*/  FFMA.FTZ R105, R149, c[0x0][0x23c], -R96 ;  /* 0x00008f0095697a23 */ /* 0x000fe20000010860 */
[----:B------:R-:W4:Y:S01]  /*ea70*/  MUFU.EX2 R94, R94 ;  /* 0x0000005e005e7308 */ /* 0x000f220000000800 */
[----:B--2---:R-:W-:Y:S01]  /*ea80*/  F2FP.BF16.PACK_AB R82, R3, R86 ;  /* 0x000000560352723e */ /* 0x004fe200000010ff */
[----:B------:R-:W-:-:S02]  /*ea90*/  FMUL.FTZ R20, R48, R98 ;  /* 0x0000006230147220 */ /* 0x000fc40000410000 */
[----:B------:R-:W-:Y:S02]  /*eaa0*/  FMUL.FTZ R21, R49, R98 ;  /* 0x0000006231157220 */ /* 0x000fe40000410000 */
[-C--:B------:R-:W-:Y:S02]  /*eab0*/  FMUL.FTZ R22, R50, R0.reuse ;  /* 0x0000000032167220 */ /* 0x080fe40000410000 */
[----:B------:R-:W-:Y:S01]  /*eac0*/  MUFU.EX2 R2, R157 ;  /* 0x0000009d00027308 */ /* 0x000fe20000000800 */
[----:B------:R-:W-:Y:S02]  /*ead0*/  FMUL.FTZ R23, R51, R0 ;  /* 0x0000000033177220 */ /* 0x000fe40000410000 */
[-C--:B------:R-:W-:Y:S01]  /*eae0*/  FMUL.FTZ R52, R52, R98.reuse ;  /* 0x0000006234347220 */ /* 0x080fe20000410000 */
[----:B------:R-:W-:Y:S01]  /*eaf0*/  LDSM.16.MT88.4 R48, [R120+0x8000] ;  /* 0x008000007830783b */ /* 0x000fe20000004200 */
[----:B------:R-:W-:Y:S02]  /*eb00*/  FMUL.FTZ R53, R53, R98 ;  /* 0x0000006235357220 */ /* 0x000fe40000410000 */
[-C--:B------:R-:W-:Y:S01]  /*eb10*/  FMUL.FTZ R54, R54, R0.reuse ;  /* 0x0000000036367220 */ /* 0x080fe20000410000 */
[----:B------:R-:W2:Y:S01]  /*eb20*/  MUFU.EX2 R93, R93 ;  /* 0x0000005d005d7308 */ /* 0x000ea20000000800 */
[----:B----4-:R-:W-:Y:S01]  /*eb30*/  F2FP.BF16.PACK_AB R81, R94, R89 ;  /* 0x000000595e51723e */ /* 0x010fe200000010ff */
[----:B------:R-:W-:-:S02]  /*eb40*/  FMUL.FTZ R55, R55, R0 ;  /* 0x0000000037377220 */ /* 0x000fc40000410000 */
[-C--:B------:R-:W-:Y:S02]  /*eb50*/  FMUL.FTZ R60, R60, R98.reuse ;  /* 0x000000623c3c7220 */ /* 0x080fe40000410000 */
[----:B------:R-:W-:Y:S02]  /*eb60*/  FMUL.FTZ R61, R61, R98 ;  /* 0x000000623d3d7220 */ /* 0x000fe40000410000 */
[----:B------:R-:W-:Y:S01]  /*eb70*/  MUFU.EX2 R112, R112 ;  /* 0x0000007000707308 */ /* 0x000fe20000000800 */
[-C--:B------:R-:W-:Y:S02]  /*eb80*/  FMUL.FTZ R62, R62, R0.reuse ;  /* 0x000000003e3e7220 */ /* 0x080fe40000410000 */
[----:B------:R-:W-:Y:S02]  /*eb90*/  FMUL.FTZ R63, R63, R0 ;  /* 0x000000003f3f7220 */ /* 0x000fe40000410000 */
[-C--:B------:R-:W-:Y:S02]  /*eba0*/  FMUL.FTZ R12, R40, R98.reuse ;  /* 0x00000062280c7220 */ /* 0x080fe40000410000 */
[----:B------:R-:W-:Y:S01]  /*ebb0*/  FMUL.FTZ R13, R41, R98 ;  /* 0x00000062290d7220 */ /* 0x000fe20000410000 */
[----:B--2---:R-:W-:Y:S01]  /*ebc0*/  F2FP.BF16.PACK_AB R83, R93, R2 ;  /* 0x000000025d53723e */ /* 0x004fe200000010ff */
[----:B------:R-:W2:Y:S01]  /*ebd0*/  MUFU.EX2 R111, R111 ;  /* 0x0000006f006f7308 */ /* 0x000ea20000000800 */
[----:B------:R-:W-:-:S02]  /*ebe0*/  FMUL.FTZ R14, R42, R0 ;  /* 0x000000002a0e7220 */ /* 0x000fc40000410000 */
[----:B------:R-:W-:Y:S02]  /*ebf0*/  FMUL.FTZ R15, R43, R0 ;  /* 0x000000002b0f7220 */ /* 0x000fe40000410000 */
[-C--:B------:R-:W-:Y:S01]  /*ec00*/  FMUL.FTZ R44, R44, R98.reuse ;  /* 0x000000622c2c7220 */ /* 0x080fe20000410000 */
[C---:B-1----:R-:W-:Y:S01]  /*ec10*/  HMMA.16816.F32.BF16 R4, R80.reuse, R8, R4 ;  /* 0x000000085004723c */ /* 0x042fe20000041804 */
[----:B------:R-:W-:Y:S01]  /*ec20*/  FMUL.FTZ R45, R45, R98 ;  /* 0x000000622d2d7220 */ /* 0x000fe20000410000 */
[----:B------:R-:W-:Y:S01]  /*ec30*/  MUFU.EX2 R108, R108 ;  /* 0x0000006c006c7308 */ /* 0x000fe20000000800 */
[-C--:B------:R-:W-:Y:S01]  /*ec40*/  FMUL.FTZ R46, R46, R0.reuse ;  /* 0x000000002e2e7220 */ /* 0x080fe20000410000 */
[----:B------:R-:W1:Y:S01]  /*ec50*/  LDSM.16.MT88.4 R40, [R122+0x8000] ;  /* 0x008000007a28783b */ /* 0x000e620000004200 */
[----:B------:R-:W-:Y:S02]  /*ec60*/  FMUL.FTZ R47, R47, R0 ;  /* 0x000000002f2f7220 */ /* 0x000fe40000410000 */
[-C--:B------:R-:W-:Y:S01]  /*ec70*/  FMUL.FTZ R76, R76, R98.reuse ;  /* 0x000000624c4c7220 */ /* 0x080fe20000410000 */
[----:B------:R-:W-:Y:S01]  /*ec80*/  HMMA.16816.F32.BF16 R8, R80, R10, R36 ;  /* 0x0000000a5008723c */ /* 0x000fe20000041824 */
[----:B------:R-:W-:Y:S01]  /*ec90*/  FMUL.FTZ R77, R77, R98 ;  /* 0x000000624d4d7220 */ /* 0x000fe20000410000 */
[----:B------:R-:W4:Y:S01]  /*eca0*/  MUFU.EX2 R107, R107 ;  /* 0x0000006b006b7308 */ /* 0x000f220000000800 */
        /* <DEDUP_REMOVED lines=9> */
[----:B---3--:R-:W-:Y:S01]  /*ed40*/  HMMA.16816.F32.BF16 R28, R80, R32, R28 ;  /* 0x00000020501c723c */ /* 0x008fe2000004181c */
[----:B------:R-:W-:Y:S01]  /*ed50*/  FMUL.FTZ R73, R73, R98 ;  /* 0x0000006249497220 */ /* 0x000fe20000410000 */
[----:B------:R-:W3:Y:S01]  /*ed60*/  MUFU.EX2 R109, R109 ;  /* 0x0000006d006d7308 */ /* 0x000ee20000000800 */
[----:B------:R-:W-:-:S02]  /*ed70*/  FMUL.FTZ R74, R74, R0 ;  /* 0x000000004a4a7220 */ /* 0x000fc40000410000 */
[----:B------:R-:W-:Y:S02]  /*ed80*/  FMUL.FTZ R75, R75, R0 ;  /* 0x000000004b4b7220 */ /* 0x000fe40000410000 */
[--C-:B------:R-:W-:Y:S01]  /*ed90*/  FFMA.FTZ R116, R119, c[0x0][0x23c], -R104.reuse ;  /* 0x00008f0077747a23 */ /* 0x100fe20000010868 */
[C---:B------:R-:W-:Y:S01]  /*eda0*/  HMMA.16816.F32.BF16 R24, R80.reuse, R26, R52 ;  /* 0x0000001a5018723c */ /* 0x040fe20000041834 */
[--C-:B------:R-:W-:Y:S01]  /*edb0*/  FFMA.FTZ R139, R139, c[0x0][0x23c], -R104.reuse ;  /* 0x00008f008b8b7a23 */ /* 0x100fe20000010868 */
[----:B------:R-:W-:Y:S01]  /*edc0*/  MUFU.EX2 R106, R106 ;  /* 0x0000006a006a7308 */ /* 0x000fe20000000800 */
[--C-:B------:R-:W-:Y:S02]  /*edd0*/  FFMA.FTZ R114, R145, c[0x0][0x23c], -R104.reuse ;  /* 0x00008f0091727a23 */ /* 0x100fe40000010868 */
[----:B------:R-:W-:Y:S02]  /*ede0*/  FFMA.FTZ R119, R147, c[0x0][0x23c], -R104 ;  /* 0x00008f0093777a23 */ /* 0x000fe40000010868 */
[----:B--2---:R-:W-:Y:S01]  /*edf0*/  F2FP.BF16.PACK_AB R52, R111, R112 ;  /* 0x000000706f34723e */ /* 0x004fe200000010ff */
[----:B------:R-:W-:Y:S01]  /*ee00*/  HMMA.16816.F32.BF16 R32, R80, R34, R60 ;  /* 0x000000225020723c */ /* 0x000fe2000004183c */
[----:B----4-:R-:W-:Y:S01]  /*ee10*/  F2FP.BF16.PACK_AB R54, R107, R108 ;  /* 0x0000006c6b36723e */ /* 0x010fe200000010ff */
[----:B------:R-:W2:Y:S01]  /*ee20*/  MUFU.EX2 R105, R105 ;  /* 0x0000006900697308 */ /* 0x000ea20000000800 */
[----:B---3--:R-:W-:Y:S01]  /*ee30*/  F2FP.BF16.PACK_AB R53, R109, R110 ;  /* 0x0000006e6d35723e */ /* 0x008fe200000010ff */
[----:B------:R-:W3:Y:S01]  /*ee40*/  LDSM.16.MT88.4 R60, [R120+0x6400] ;  /* 0x00640000783c783b */ /* 0x000ee20000004200 */
[----:B------:R-:W-:-:S02]  /*ee50*/  FFMA.FTZ R136, R137, c[0x0][0x23c], -R96 ;  /* 0x00008f0089887a23 */ /* 0x000fc40000010860 */
[--C-:B------:R-:W-:Y:S01]  /*ee60*/  FFMA.FTZ R117, R117, c[0x0][0x23c], -R96.reuse ;  /* 0x00008f0075757a23 */ /* 0x100fe20000010860 */
[C---:B------:R-:W-:Y:S01]  /*ee70*/  HMMA.16816.F32.BF16 R12, R80.reuse, R16, R12 ;  /* 0x00000010500c723c */ /* 0x040fe2000004180c */
[--C-:B------:R-:W-:Y:S01]  /*ee80*/  FFMA.FTZ R113, R113, c[0x0][0x23c], -R96.reuse ;  /* 0x00008f0071717a23 */ /* 0x100fe20000010860 */
[----:B------:R-:W-:Y:S01]  /*ee90*/  MUFU.EX2 R116, R116 ;  /* 0x0000007400747308 */ /* 0x000fe20000000800 */
[----:B------:R-:W-:Y:S02]  /*eea0*/  FFMA.FTZ R118, R115, c[0x0][0x23c], -R96 ;  /* 0x00008f0073767a23 */ /* 0x000fe40000010860 */
[--C-:B------:R-:W-:Y:S02]  /*eeb0*/  FFMA.FTZ R100, R100, c[0x0][0x23c], -R104.reuse ;  /* 0x00008f0064647a23 */ /* 0x100fe40000010868 */
[--C-:B------:R-:W-:Y:S01]  /*eec0*/  FFMA.FTZ R101, R101, c[0x0][0x23c], -R104.reuse ;  /* 0x00008f0065657a23 */ /* 0x100fe20000010868 */
[----:B------:R-:W-:Y:S01]  /*eed0*/  HMMA.16816.F32.BF16 R16, R80, R18, R44 ;  /* 0x000000125010723c */ /* 0x000fe2000004182c */
[--C-:B------:R-:W-:Y:S01]  /*eee0*/  FFMA.FTZ R102, R102, c[0x0][0x23c], -R104.reuse ;  /* 0x00008f0066667a23 */ /* 0x100fe20000010868 */
[----:B--2---:R-:W-:Y:S01]  /*eef0*/  F2FP.BF16.PACK_AB R55, R105, R106 ;  /* 0x0000006a6937723e */ /* 0x004fe200000010ff */
[----:B------:R-:W-:Y:S01]  /*ef00*/  MUFU.EX2 R139, R139 ;  /* 0x0000008b008b7308 */ /* 0x000fe20000000800 */
[----:B------:R-:W-:-:S02]  /*ef10*/  FFMA.FTZ R103, R103, c[0x0][0x23c], -R104 ;  /* 0x00008f0067677a23 */ /* 0x000fc40000010868 */
[--C-:B------:R-:W-:Y:S02]  /*ef20*/  FFMA.FTZ R104, R99, c[0x0][0x23c], -R96.reuse ;  /* 0x00008f0063687a23 */ /* 0x100fe40000010860 */
[----:B-1----:R-:W-:Y:S01]  /*ef30*/  HMMA.16816.F32.BF16 R36, R80, R40, R36 ;  /* 0x000000285024723c */ /* 0x002fe20000041824 */
[-C--:B------:R-:W-:Y:S02]  /*ef40*/  FMUL.FTZ R44, R68, R98.reuse ;  /* 0x00000062442c7220 */ /* 0x080fe40000410000 */
[----:B------:R-:W-:Y:S01]  /*ef50*/  FMUL.FTZ R45, R69, R98 ;  /* 0x00000062452d7220 */ /* 0x000fe20000410000 */
[----:B------:R-:W-:Y:S01]  /*ef60*/  MUFU.EX2 R114, R114 ;  /* 0x0000007200727308 */ /* 0x000fe20000000800 */
[-C--:B------:R-:W-:Y:S02]  /*ef70*/  FMUL.FTZ R46, R70, R0.reuse ;  /* 0x00000000462e7220 */ /* 0x080fe40000410000 */
[----:B------:R-:W-:Y:S01]  /*ef80*/  FMUL.FTZ R47, R71, R0 ;  /* 0x00000000472f7220 */ /* 0x000fe20000410000 */
[----:B------:R-:W-:Y:S01]  /*ef90*/  HMMA.16816.F32.BF16 R4, R52, R56, R4 ;  /* 0x000000383404723c */ /* 0x000fe20000041804 */
[----:B------:R-:W-:-:S02]  /*efa0*/  FFMA.FTZ R95, R95, c[0x0][0x23c], -R96 ;  /* 0x00008f005f5f7a23 */ /* 0x000fc40000010860 */
[--C-:B------:R-:W-:Y:S01]  /*efb0*/  FFMA.FTZ R99, R88, c[0x0][0x23c], -R96.reuse ;  /* 0x00008f0058637a23 */ /* 0x100fe20000010860 */
[----:B------:R-:W-:Y:S01]  /*efc0*/  MUFU.EX2 R119, R119 ;  /* 0x0000007700777308 */ /* 0x000fe20000000800 */
[----:B------:R-:W-:Y:S02]  /*efd0*/  FFMA.FTZ R96, R91, c[0x0][0x23c], -R96 ;  /* 0x00008f005b607a23 */ /* 0x000fe40000010860 */
[----:B------:R-:W-:Y:S01]  /*efe0*/  FFMA.FTZ R97, R141, R98, R97 ;  /* 0x000000628d617223 */ /* 0x000fe20000010061 */
[C---:B------:R-:W-:Y:S01]  /*eff0*/  HMMA.16816.F32.BF16 R8, R52.reuse, R58, R8 ;  /* 0x0000003a3408723c */ /* 0x040fe20000041808 */
[----:B------:R-:W1:Y:S02]  /*f000*/  LDSM.16.MT88.4 R56, [R122+0x7400] ;  /* 0x007400007a38783b */ /* 0x000e640000004200 */
[----:B------:R-:W-:Y:S01]  /*f010*/  FADD.FTZ R97, R90, R97 ;  /* 0x000000615a617221 */ /* 0x000fe20000010000 */
[----:B------:R-:W-:Y:S03]  /*f020*/  MUFU.EX2 R136, R136 ;  /* 0x0000008800887308 */ /* 0x000fe60000000800 */
[----:B------:R-:W-:Y:S01]  /*f030*/  FADD.FTZ R86, R86, R97 ;  /* 0x0000006156567221 */ /* 0x000fe20000010000 */
[C---:B---3--:R-:W-:Y:S03]  /*f040*/  HMMA.16816.F32.BF16 R12, R52.reuse, R60, R12 ;  /* 0x0000003c340c723c */ /* 0x048fe6000004180c */
[----:B------:R-:W-:Y:S01]  /*f050*/  FADD.FTZ R3, R3, R86 ;  /* 0x0000005603037221 */ /* 0x000fe20000010000 */
[----:B------:R-:W-:Y:S03]  /*f060*/  MUFU.EX2 R117, R117 ;  /* 0x0000007500757308 */ /* 0x000fe60000000800 */
[----:B------:R-:W-:Y:S01]  /*f070*/  FADD.FTZ R112, R112, R3 ;  /* 0x0000000370707221 */ /* 0x000fe20000010000 */
[----:B------:R-:W-:Y:S01]  /*f080*/  HMMA.16816.F32.BF16 R16, R52, R62, R16 ;  /* 0x0000003e3410723c */ /* 0x000fe20000041810 */
[----:B------:R-:W2:Y:S02]  /*f090*/  LDSM.16.MT88.4 R60, [R120+0x7400] ;  /* 0x00740000783c783b */ /* 0x000ea40000004200 */
[----:B------:R-:W-:Y:S01]  /*f0a0*/  FADD.FTZ R111, R111, R112 ;  /* 0x000000706f6f7221 */ /* 0x000fe20000010000 */
[----:B------:R-:W-:Y:S03]  /*f0b0*/  MUFU.EX2 R113, R113 ;  /* 0x0000007100717308 */ /* 0x000fe60000000800 */
[----:B------:R-:W-:Y:S01]  /*f0c0*/  FADD.FTZ R108, R108, R111 ;  /* 0x0000006f6c6c7221 */ /* 0x000fe20000010000 */
[C---:B------:R-:W-:Y:S01]  /*f0d0*/  HMMA.16816.F32.BF16 R40, R80.reuse, R42, R76 ;  /* 0x0000002a5028723c */ /* 0x040fe2000004184c */
[----:B------:R-:W-:Y:S02]  /*f0e0*/  LDSM.16.MT88.4 R76, [R122+0x8800] ;  /* 0x008800007a4c783b */ /* 0x000fe40000004200 */
[----:B------:R-:W-:Y:S01]  /*f0f0*/  FADD.FTZ R107, R107, R108 ;  /* 0x0000006c6b6b7221 */ /* 0x000fe20000010000 */
[----:B------:R-:W-:Y:S04]  /*f100*/  MUFU.EX2 R118, R118 ;  /* 0x0000007600767308 */ /* 0x000fe80000000800 */
[C---:B------:R-:W-:Y:S04]  /*f110*/  HMMA.16816.F32.BF16 R44, R80.reuse, R48, R44 ;  /* 0x00000030502c723c */ /* 0x040fe8000004182c */
[----:B------:R-:W-:Y:S04]  /*f120*/  MUFU.EX2 R100, R100 ;  /* 0x0000006400647308 */ /* 0x000fe80000000800 */
[----:B------:R-:W-:Y:S01]  /*f130*/  HMMA.16816.F32.BF16 R48, R80, R50, R72 ;  /* 0x000000325030723c */ /* 0x000fe20000041848 */
[----:B------:R-:W-:Y:S03]  /*f140*/  LDSM.16.MT88.4 R72, [R120+0x8800] ;  /* 0x008800007848783b */ /* 0x000fe60000004200 */
[----:B------:R-:W3:Y:S04]  /*f150*/  MUFU.EX2 R101, R101 ;  /* 0x0000006500657308 */ /* 0x000ee80000000800 */
[C---:B-1----:R-:W-:Y:S04]  /*f160*/  HMMA.16816.F32.BF16 R20, R52.reuse, R56, R20 ;  /* 0x000000383414723c */ /* 0x042fe80000041814 */
[----:B------:R-:W-:Y:S04]  /*f170*/  MUFU.EX2 R102, R102 ;  /* 0x0000006600667308 */ /* 0x000fe80000000800 */
[----:B------:R-:W-:Y:S01]  /*f180*/  HMMA.16816.F32.BF16 R24, R52, R58, R24 ;  /* 0x0000003a3418723c */ /* 0x000fe20000041818 */
[----:B------:R-:W1:Y:S03]  /*f190*/  LDSM.16.MT88.4 R56, [R122+0x8400] ;  /* 0x008400007a38783b */ /* 0x000e660000004200 */
[----:B------:R-:W4:Y:S01]  /*f1a0*/  MUFU.EX2 R103, R103 ;  /* 0x0000006700677308 */ /* 0x000f220000000800 */
[----:B---3--:R-:W-:-:S03]  /*f1b0*/  F2FP.BF16.PACK_AB R88, R101, R100 ;  /* 0x000000646558723e */ /* 0x008fc600000010ff */
[C---:B--2---:R-:W-:Y:S04]  /*f1c0*/  HMMA.16816.F32.BF16 R28, R52.reuse, R60, R28 ;  /* 0x0000003c341c723c */ /* 0x044fe8000004181c */
[----:B------:R-:W-:Y:S04]  /*f1d0*/  MUFU.EX2 R95, R95 ;  /* 0x0000005f005f7308 */ /* 0x000fe80000000800 */
[----:B------:R-:W-:Y:S01]  /*f1e0*/  HMMA.16816.F32.BF16 R32, R52, R62, R32 ;  /* 0x0000003e3420723c */ /* 0x000fe20000041820 */
[----:B------:R-:W2:Y:S03]  /*f1f0*/  LDSM.16.MT88.4 R60, [R120+0x8400] ;  /* 0x00840000783c783b */ /* 0x000ea60000004200 */
[----:B------:R-:W-:Y:S01]  /*f200*/  MUFU.EX2 R104, R104 ;  /* 0x0000006800687308 */ /* 0x000fe20000000800 */
[----:B----4-:R-:W-:-:S07]  /*f210*/  F2FP.BF16.PACK_AB R90, R103, R102 ;  /* 0x00000066675a723e */ /* 0x010fce00000010ff */
[----:B------:R-:W-:Y:S08]  /*f220*/  MUFU.EX2 R99, R99 ;  /* 0x0000006300637308 */ /* 0x000ff00000000800 */
[----:B------:R-:W3:Y:S01]  /*f230*/  MUFU.EX2 R96, R96 ;  /* 0x0000006000607308 */ /* 0x000ee20000000800 */
[C---:B-1----:R-:W-:Y:S08]  /*f240*/  HMMA.16816.F32.BF16 R36, R52.reuse, R56, R36 ;  /* 0x000000383424723c */ /* 0x042ff00000041824 */
[----:B------:R-:W-:Y:S01]  /*f250*/  HMMA.16816.F32.BF16 R40, R52, R58, R40 ;  /* 0x0000003a3428723c */ /* 0x000fe20000041828 */
[----:B------:R-:W1:Y:S01]  /*f260*/  LDSM.16.MT88.4 R56, [R122+0x6800] ;  /* 0x006800007a38783b */ /* 0x000e620000004200 */
[----:B---3--:R-:W-:-:S06]  /*f270*/  F2FP.BF16.PACK_AB R91, R96, R99 ;  /* 0x00000063605b723e */ /* 0x008fcc00000010ff */
        /* <DEDUP_REMOVED lines=8> */
[----:B------:R-:W-:-:S03]  /*f300*/  F2FP.BF16.PACK_AB R55, R118, R113 ;  /* 0x000000717637723e */ /* 0x000fc600000010ff */
[----:B------:R-:W-:-:S04]  /*f310*/  FADD.FTZ R114, R114, R139 ;  /* 0x0000008b72727221 */ /* 0x000fc80000010000 */
[----:B------:R-:W-:Y:S01]  /*f320*/  HMMA.16816.F32.BF16 R64, R52, R76, R36 ;  /* 0x0000004c3440723c */ /* 0x000fe20000041824 */
[----:B------:R-:W-:Y:S01]  /*f330*/  LDSM.16.MT88.4 R36, [R122+0x6c00] ;  /* 0x006c00007a24783b */ /* 0x000fe20000004200 */
[----:B------:R-:W-:-:S04]  /*f340*/  FADD.FTZ R119, R119, R114 ;  /* 0x0000007277777221 */ /* 0x000fc80000010000 */
[----:B------:R-:W-:Y:S02]  /*f350*/  FADD.FTZ R100, R100, R119 ;  /* 0x0000007764647221 */ /* 0x000fe40000010000 */
[----:B-1----:R-:W-:Y:S02]  /*f360*/  HMMA.16816.F32.BF16 R4, R52, R56, R4 ;  /* 0x000000383404723c */ /* 0x002fe40000041804 */
[----:B------:R-:W-:-:S04]  /*f370*/  FADD.FTZ R101, R101, R100 ;  /* 0x0000006465657221 */ /* 0x000fc80000010000 */
[----:B------:R-:W-:Y:S02]  /*f380*/  FADD.FTZ R102, R102, R101 ;  /* 0x0000006566667221 */ /* 0x000fe40000010000 */
[----:B------:R-:W-:Y:S01]  /*f390*/  HMMA.16816.F32.BF16 R8, R52, R58, R8 ;  /* 0x0000003a3408723c */ /* 0x000fe20000041808 */
[----:B------:R-:W1:Y:S01]  /*f3a0*/  LDSM.16.MT88.4 R56, [R122+0x7800] ;  /* 0x007800007a38783b */ /* 0x000e620000004200 */
[----:B------:R-:W-:-:S06]  /*f3b0*/  FADD.FTZ R141, R103, R102 ;  /* 0x00000066678d7221 */ /* 0x000fcc0000010000 */
[C---:B------:R-:W-:Y:S01]  /*f3c0*/  HMMA.16816.F32.BF16 R68, R52.reuse, R72, R44 ;  /* 0x000000483444723c */ /* 0x040fe2000004182c */
[----:B------:R-:W-:Y:S07]  /*f3d0*/  LDSM.16.MT88.4 R44, [R120+0x6c00] ;  /* 0x006c0000782c783b */ /* 0x000fee0000004200 */
[C---:B--2---:R-:W-:Y:S08]  /*f3e0*/  HMMA.16816.F32.BF16 R12, R52.reuse, R60, R12 ;  /* 0x0000003c340c723c */ /* 0x044ff0000004180c */
[C---:B------:R-:W-:Y:S01]  /*f3f0*/  HMMA.16816.F32.BF16 R16, R52.reuse, R62, R16 ;  /* 0x0000003e3410723c */ /* 0x040fe20000041810 */
[----:B------:R-:W-:Y:S07]  /*f400*/  LDSM.16.MT88.4 R60, [R120+0x7c00] ;  /* 0x007c0000783c783b */ /* 0x000fee0000004200 */
[C---:B------:R-:W-:Y:S08]  /*f410*/  HMMA.16816.F32.BF16 R76, R52.reuse, R78, R40 ;  /* 0x0000004e344c723c */ /* 0x040ff00000041828 */
[C---:B------:R-:W-:Y:S08]  /*f420*/  HMMA.16816.F32.BF16 R72, R52.reuse, R74, R48 ;  /* 0x0000004a3448723c */ /* 0x040ff00000041830 */
[C---:B-1----:R-:W-:Y:S08]  /*f430*/  HMMA.16816.F32.BF16 R20, R52.reuse, R56, R20 ;  /* 0x000000383414723c */ /* 0x042ff00000041814 */
[C---:B------:R-:W-:Y:S01]  /*f440*/  HMMA.16816.F32.BF16 R24, R52.reuse, R58, R24 ;  /* 0x0000003a3418723c */ /* 0x040fe20000041818 */
[----:B------:R-:W1:Y:S07]  /*f450*/  LDSM.16.MT88.4 R56, [R120+0x7800] ;  /* 0x007800007838783b */ /* 0x000e6e0000004200 */
[C---:B-1----:R-:W-:Y:S07]  /*f460*/  HMMA.16816.F32.BF16 R28, R52.reuse, R56, R28 ;  /* 0x00000038341c723c */ /* 0x042fee000004181c */
[----:B------:R-:W-:Y:S01]  /*f470*/  FFMA.FTZ R57, R140, R0, R89 ;  /* 0x000000008c397223 */ /* 0x000fe20000010059 */
[----:B------:R-:W-:Y:S01]  /*f480*/  F2FP.BF16.PACK_AB R89, R104, R95 ;  /* 0x0000005f6859723e */ /* 0x000fe200000010ff */
[----:B------:R-:W-:Y:S01]  /*f490*/  HMMA.16816.F32.BF16 R32, R52, R58, R32 ;  /* 0x0000003a3420723c */ /* 0x000fe20000041820 */
[----:B------:R-:W1:Y:S07]  /*f4a0*/  LDSM.16.MT88.4 R52, [R122+0x7c00] ;  /* 0x007c00007a34783b */ /* 0x000e6e0000004200 */
[C---:B------:R-:W-:Y:S01]  /*f4b0*/  HMMA.16816.F32.BF16 R80, R88.reuse, R36, R4 ;  /* 0x000000245850723c */ /* 0x040fe20000041804 */
[----:B------:R-:W-:Y:S07]  /*f4c0*/  LDSM.16.MT88.4 R4, [R120+0x8c00] ;  /* 0x008c00007804783b */ /* 0x000fee0000004200 */
[C---:B------:R-:W-:Y:S01]  /*f4d0*/  HMMA.16816.F32.BF16 R36, R88.reuse, R38, R8 ;  /* 0x000000265824723c */ /* 0x040fe20000041808 */
[----:B------:R-:W2:Y:S07]  /*f4e0*/  LDSM.16.MT88.4 R8, [R122+0x8c00] ;  /* 0x008c00007a08783b */ /* 0x000eae0000004200 */
[C---:B------:R-:W-:Y:S07]  /*f4f0*/  HMMA.16816.F32.BF16 R40, R88.reuse, R44, R12 ;  /* 0x0000002c5828723c */ /* 0x040fee000004180c */
        /* <DEDUP_REMOVED lines=14> */
[----:B------:R-:W-:Y:S03]  /*f5e0*/  HMMA.16816.F32.BF16 R60, R88, R62, R32 ;  /* 0x0000003e583c723c */ /* 0x000fe60000041820 */
[----:B------:R-:W-:Y:S01]  /*f5f0*/  FADD.FTZ R113, R113, R0 ;  /* 0x0000000071717221 */ /* 0x000fe20000010000 */
[----:B------:R-:W-:-:S03]  /*f600*/  MOV R0, R87 ;  /* 0x0000005700007202 */ /* 0x000fc60000000f00 */
[----:B------:R-:W-:Y:S01]  /*f610*/  FADD.FTZ R118, R118, R113 ;  /* 0x0000007176767221 */ /* 0x000fe20000010000 */
[----:B--2---:R-:W-:Y:S03]  /*f620*/  HMMA.16816.F32.BF16 R64, R88, R8, R64 ;  /* 0x000000085840723c */ /* 0x004fe60000041840 */
[----:B------:R-:W-:-:S04]  /*f630*/  FADD.FTZ R95, R95, R118 ;  /* 0x000000765f5f7221 */ /* 0x000fc80000010000 */
[----:B------:R-:W-:Y:S01]  /*f640*/  FADD.FTZ R104, R104, R95 ;  /* 0x0000005f68687221 */ /* 0x000fe20000010000 */
[----:B------:R-:W-:Y:S03]  /*f650*/  HMMA.16816.F32.BF16 R76, R88, R10, R76 ;  /* 0x0000000a584c723c */ /* 0x000fe6000004184c */
[----:B------:R-:W-:-:S04]  /*f660*/  FADD.FTZ R99, R99, R104 ;  /* 0x0000006863637221 */ /* 0x000fc80000010000 */
[----:B------:R-:W-:Y:S01]  /*f670*/  FADD.FTZ R140, R96, R99 ;  /* 0x00000063608c7221 */ /* 0x000fe20000010000 */
[C---:B------:R-:W-:Y:S08]  /*f680*/  HMMA.16816.F32.BF16 R68, R88.reuse, R4, R68 ;  /* 0x000000045844723c */ /* 0x040ff00000041844 */
[----:B------:R-:W-:Y:S08]  /*f690*/  HMMA.16816.F32.BF16 R72, R88, R6, R72 ;  /* 0x000000065848723c */ /* 0x000ff00000041848 */
.L_x_4407:
        /* <DEDUP_REMOVED lines=12> */
.L_x_4417:
        /* <DEDUP_REMOVED lines=65> */
.L_x_4414:
[C---:B------:R-:W-:Y:S01]  /*fb70*/  LOP3.LUT P6, RZ, R130.reuse, 0x1, RZ, 0xc0, !PT ;  /* 0x0000000182ff7812 */ /* 0x040fe200078cc0ff */
[----:B------:R-:W-:Y:S01]  /*fb80*/  IMAD.MOV.U32 R0, RZ, RZ, c[0x0][0x1a0] ;  /* 0x00006800ff007624 */ /* 0x000fe200078e00ff */
[C---:B------:R-:W-:Y:S01]  /*fb90*/  LEA R138, P1, R139.reuse, R142, 0x1 ;  /* 0x0000008e8b8a7211 */ /* 0x040fe200078208ff */
[----:B------:R-:W-:Y:S01]  /*fba0*/  IMAD.MOV.U32 R145, RZ, RZ, c[0x0][0x1a4] ;  /* 0x00006900ff917624 */ /* 0x000fe200078e00ff */
[----:B------:R-:W-:Y:S02]  /*fbb0*/  LOP3.LUT P5, RZ, R130, 0x2, RZ, 0xc0, !PT ;  /* 0x0000000282ff7812 */ /* 0x000fe400078ac0ff */
[----:B------:R-:W-:Y:S02]  /*fbc0*/  LEA R2, P0, R0, R139, 0x5 ;  /* 0x0000008b00027211 */ /* 0x000fe400078028ff */
[----:B------:R-:W-:Y:S02]  /*fbd0*/  LEA.HI.X R139, R139, R143, R86, 0x1, P1 ;  /* 0x0000008f8b8b7211 */ /* 0x000fe400008f0c56 */
[----:B------:R-:W-:Y:S02]  /*fbe0*/  LOP3.LUT P4, RZ, R130, 0x4, RZ, 0xc0, !PT ;  /* 0x0000000482ff7812 */ /* 0x000fe4000788c0ff */
[C-C-:B------:R-:W-:Y:S01]  /*fbf0*/  LEA.HI.X R86, R0.reuse, R86, R145.reuse, 0x5, P0 ;  /* 0x0000005600567211 */ /* 0x140fe200000f2c91 */
[----:B------:R-:W-:Y:S01]  /*fc00*/  @!PT LDS RZ, [RZ] ;  /* 0x00000000fffff984 */ /* 0x000fe20000000800 */
[----:B------:R-:W-:Y:S01]  /*fc10*/  @!PT LDS RZ, [RZ] ;  /* 0x00000000fffff984 */ /* 0x000fe20000000800 */
[----:B------:R-:W-:Y:S01]  /*fc20*/  @!PT LDS RZ, [RZ] ;  /* 0x00000000fffff984 */ /* 0x000fe20000000800 */
[----:B------:R1:W-:Y:S01]  /*fc30*/  @P6 LDGSTS.E.BYPASS.LTC128B.128 [R135+0x6000], [R138.64] ;  /* 0x060000008a876fae */ /* 0x0003e2000b901d46 */
[C---:B------:R-:W-:Y:S03]  /*fc40*/  @P6 LEA R144, P2, R0.reuse, R138, 0x6 ;  /* 0x0000008a00906211 */ /* 0x040fe600078430ff */
[----:B------:R-:W-:Y:S01]  /*fc50*/  @!P6 STS [R135+0x6000], RZ ;  /* 0x006000ff8700e388 */ /* 0x000fe20000000800 */
[----:B------:R-:W-:Y:S02]  /*fc60*/  @P6 LEA.HI.X R145, R0, R139, R145, 0x6, P2 ;  /* 0x0000008b00916211 */ /* 0x000fe400010f3491 */
[CC--:B------:R-:W-:Y:S01]  /*fc70*/  @P5 LEA R146, P1, R2.reuse, R142.reuse, 0x1 ;  /* 0x0000008e02925211 */ /* 0x0c0fe200078208ff */
[----:B------:R-:W-:Y:S02]  /*fc80*/  @!P6 STS [R135+0x6004], RZ ;  /* 0x006004ff8700e388 */ /* 0x000fe40000000800 */
[C---:B------:R-:W-:Y:S02]  /*fc90*/  @P4 LEA R142, P0, R2.reuse, R142, 0x1 ;  /* 0x0000008e028e4211 */ /* 0x040fe400078008ff */
[----:B------:R-:W-:Y:S01]  /*fca0*/  @!P6 STS.64 [R135+0x6008], RZ ;  /* 0x006008ff8700e388 */ /* 0x000fe20000000a00 */
        /* <DEDUP_REMOVED lines=29> */
[----:B------:R-:W2:Y:S04]  /*fe80*/  LDSM.16.M88.4 R92, [R124+0x3000] ;  /* 0x003000007c5c783b */ /* 0x000ea80000000200 */
[----:B------:R-:W3:Y:S04]  /*fe90*/  LDSM.16.M88.4 R96, [R124+0x3400] ;  /* 0x003400007c60783b */ /* 0x000ee80000000200 */
[----:B------:R-:W4:Y:S04]  /*fea0*/  LDSM.16.M88.4 R100, [R124+0x3800] ;  /* 0x003800007c64783b */ /* 0x000f280000000200 */
[----:B------:R-:W0:Y:S04]  /*feb0*/  LDGDEPBAR ;  /* 0x00000000000079af */ /* 0x000e280000000000 */
[----:B------:R-:W5:Y:S04]  /*fec0*/  LDSM.16.M88.4 R104, [R124+0x3c00] ;  /* 0x003c00007c68783b */ /* 0x000f680000000200 */
[----:B------:R-:W-:Y:S04]  /*fed0*/  LDSM.16.M88.4 R108, [R123] ;  /* 0x000000007b6c783b */ /* 0x000fe80000000200 */
[----:B------:R-:W1:Y:S04]  /*fee0*/  LDSM.16.M88.4 R112, [R121+0x3000] ;  /* 0x003000007970783b */ /* 0x000e680000000200 */
[----:B------:R-:W1:Y:S01]  /*fef0*/  LDSM.16.M88.4 R116, [R121+0x3400] ;  /* 0x003400007974783b */ /* 0x000e620000000200 */
[C---:B--2---:R-:W-:Y:S08]  /*ff00*/  HMMA.16816.F32.BF16 R4, R88.reuse, R92, RZ ;  /* 0x0000005c5804723c */ /* 0x044ff000000418ff */
[C---:B------:R-:W-:Y:S01]  /*ff10*/  HMMA.16816.F32.BF16 R8, R88.reuse, R94, RZ ;  /* 0x0000005e5808723c */ /* 0x040fe200000418ff */
[----:B------:R-:W-:Y:S07]  /*ff20*/  LDSM.16.M88.4 R92, [R121+0x3c00] ;  /* 0x003c0000795c783b */ /* 0x000fee0000000200 */
[C---:B---3--:R-:W-:Y:S08]  /*ff30*/  HMMA.16816.F32.BF16 R12, R88.reuse, R96, RZ ;  /* 0x00000060580c723c */ /* 0x048ff000000418ff */
[C---:B------:R-:W-:Y:S01]  /*ff40*/  HMMA.16816.F32.BF16 R16, R88.reuse, R98, RZ ;  /* 0x000000625810723c */ /* 0x040fe200000418ff */
[----:B------:R-:W-:Y:S07]  /*ff50*/  LDSM.16.M88.4 R96, [R124+0x4000] ;  /* 0x004000007c60783b */ /* 0x000fee0000000200 */
[C---:B----4-:R-:W-:Y:S08]  /*ff60*/  HMMA.16816.F32.BF16 R20, R88.reuse, R100, RZ ;  /* 0x000000645814723c */ /* 0x050ff000000418ff */
[C---:B------:R-:W-:Y:S01]  /*ff70*/  HMMA.16816.F32.BF16 R24, R88.reuse, R102, RZ ;  /* 0x000000665818723c */ /* 0x040fe200000418ff */
[----:B------:R-:W-:Y:S07]  /*ff80*/  LDSM.16.M88.4 R100, [R124+0x4c00] ;  /* 0x004c00007c64783b */ /* 0x000fee0000000200 */
[C---:B-----5:R-:W-:Y:S08]  /*ff90*/  HMMA.16816.F32.BF16 R28, R88.reuse, R104, RZ ;  /* 0x00000068581c723c */ /* 0x060ff000000418ff */
[----:B------:R-:W-:Y:S01]  /*ffa0*/  HMMA.16816.F32.BF16 R32, R88, R106, RZ ;  /* 0x0000006a5820723c */ /* 0x000fe200000418ff */
[----:B------:R-:W2:Y:S07]  /*ffb0*/  LDSM.16.M88.4 R88, [R121+0x3800] ;  /* 0x003800007958783b */ /* 0x000eae0000000200 */
[C---:B-1----:R-:W-:Y:S08]  /*ffc0*/  HMMA.16816.F32.BF16 R4, R108.reuse, R112, R4 ;  /* 0x000000706c04723c */ /* 0x042ff00000041804 */
[C---:B------:R-:W-:Y:S08]  /*ffd0*/  HMMA.16816.F32.BF16 R8, R108.reuse, R114, R8 ;  /* 0x000000726c08723c */ /* 0x040ff00000041808 */
[C---:B------:R-:W-:Y:S08]  /*ffe0*/  HMMA.16816.F32.BF16 R12, R108.reuse, R116, R12 ;  /* 0x000000746c0c723c */ /* 0x040ff0000004180c */
[C---:B------:R-:W-:Y:S08]  /*fff0*/  HMMA.16816.F32.BF16 R16, R108.reuse, R118, R16 ;  /* 0x000000766c10723c */ /* 0x040ff00000041810 */
        /* <DEDUP_REMOVED lines=47> */
[----:B------:R-:W1:Y:S01]  /*102f0*/  LDSM.16.M88.4 R96, [R121+0x5800] ;  /* 0x005800007960783b */ /* 0x000e620000000200 */
[----:B------:R-:W-:Y:S04]  /*10300*/  DEPBAR.LE SB0, 0x0 ;  /* 0x000080000000791a */ /* 0x000fe80000000000 */
[----:B------:R-:W-:Y:S02]  /*10310*/  BAR.SYNC.DEFER_BLOCKING 0x0 ;  /* 0x0000000000007b1d */ /* 0x000fe40000010000 */
[C---:B--2---:R-:W-:Y:S08]  /*10320*/  HMMA.16816.F32.BF16 R12, R92.reuse, R88, R12 ;  /* 0x000000585c0c723c */ /* 0x044ff0000004180c */
[C---:B------:R-:W-:Y:S08]  /*10330*/  HMMA.16816.F32.BF16 R16, R92.reuse, R90, R16 ;  /* 0x0000005a5c10723c */ /* 0x040ff00000041810 */
[C---:B-1----:R-:W-:Y:S08]  /*10340*/  HMMA.16816.F32.BF16 R20, R92.reuse, R96, R20 ;  /* 0x000000605c14723c */ /* 0x042ff00000041814 */
[C---:B------:R-:W-:Y:S08]  /*10350*/  HMMA.16816.F32.BF16 R24, R92.reuse, R98, R24 ;  /* 0x000000625c18723c */ /* 0x040ff00000041818 */
[C---:B------:R-:W-:Y:S08]  /*10360*/  HMMA.16816.F32.BF16 R28, R92.reuse, R100, R28 ;  /* 0x000000645c1c723c */ /* 0x040ff0000004181c */
[----:B------:R-:W-:Y:S01]  /*10370*/  HMMA.16816.F32.BF16 R32, R92, R102, R32 ;  /* 0x000000665c20723c */ /* 0x000fe20000041820 */
[----:B------:R-:W-:Y:S03]  /*10380*/  @!UPT UIADD3 URZ, URZ, URZ, URZ ;  /* 0x0000003f3f3ff290 */ /* 0x000fe6000fffe03f */
[----:B------:R-:W-:-:S11]  /*10390*/  @!P0 BRA `(.L_x_4415) ;  /* 0x000006e000008947 */ /* 0x000fd60003800000 */
[----:B------:R-:W-:Y:S02]  /*103a0*/  MOV R88, UR5 ;  /* 0x0000000500587c02 */ /* 0x000fe40008000f00 */
        /* <DEDUP_REMOVED lines=62> */
.L_x_4416:
[C---:B------:R-:W-:Y:S01]  /*10790*/  LEA R90, P1, R88.reuse, R132, 0x1 ;  /* 0x00000084585a7211 */ /* 0x040fe200078208ff */
[----:B------:R-:W-:Y:S02]  /*107a0*/  IMAD.MOV.U32 R89, RZ, RZ, c[0x0][0x198] ;  /* 0x00006600ff597624 */ /* 0x000fe400078e00ff */
[----:B------:R-:W-:Y:S01]  /*107b0*/  IMAD.MOV.U32 R0, RZ, RZ, c[0x0][0x19c] ;  /* 0x00006700ff007624 */ /* 0x000fe200078e00ff */
[----:B------:R-:W-:Y:S02]  /*107c0*/  LEA.HI.X R91, R88, R131, R86, 0x1, P1 ;  /* 0x00000083585b7211 */ /* 0x000fe400008f0c56 */
[C---:B------:R-:W-:Y:S02]  /*107d0*/  LEA R2, P0, R89.reuse, R88, 0x5 ;  /* 0x0000005859027211 */ /* 0x040fe400078028ff */
[C---:B------:R-:W-:Y:S01]  /*107e0*/  @P6 LEA R88, P2, R89.reuse, R90, 0x6 ;  /* 0x0000005a59586211 */ /* 0x040fe200078430ff */
[----:B------:R-:W-:Y:S01]  /*107f0*/  @!PT LDS RZ, [RZ] ;  /* 0x00000000fffff984 */ /* 0x000fe20000000800 */
[----:B------:R-:W-:Y:S01]  /*10800*/  @!PT LDS RZ, [RZ] ;  /* 0x00000000fffff984 */ /* 0x000fe20000000800 */
[----:B------:R-:W-:Y:S01]  /*10810*/  @!PT LDS RZ, [RZ] ;  /* 0x00000000fffff984 */ /* 0x000fe20000000800 */
[----:B------:R1:W-:Y:S01]  /*10820*/  @P6 LDGSTS.E.BYPASS.LTC128B.128 [R135+0x3000], [R90.64] ;  /* 0x030000005a876fae */ /* 0x0003e2000b901d46 */
[C---:B------:R-:W-:Y:S02]  /*10830*/  @P5 LEA R92, P1, R2.reuse, R132, 0x1 ;  /* 0x00000084025c5211 */ /* 0x040fe400078208ff */
[C-C-:B------:R-:W-:Y:S01]  /*10840*/  LEA.HI.X R86, R89.reuse, R86, R0.reuse, 0x5, P0 ;  /* 0x0000005659567211 */ /* 0x140fe200000f2c00 */
[----:B------:R1:W-:Y:S01]  /*10850*/  @!P6 STS [R135+0x3000], RZ ;  /* 0x003000ff8700e388 */ /* 0x0003e20000000800 */
[----:B------:R-:W-:Y:S02]  /*10860*/  @P6 LEA.HI.X R89, R89, R91, R0, 0x6, P2 ;  /* 0x0000005b59596211 */ /* 0x000fe400010f3400 */
[CC--:B------:R-:W-:Y:S01]  /*10870*/  @P5 LEA.HI.X R93, R2.reuse, R131.reuse, R86, 0x1, P1 ;  /* 0x00000083025d5211 */ /* 0x0c0fe200008f0c56 */
[----:B------:R1:W-:Y:S01]  /*10880*/  @!P6 STS [R135+0x3004], RZ ;  /* 0x003004ff8700e388 */ /* 0x0003e20000000800 */
[C---:B------:R-:W-:Y:S01]  /*10890*/  @P4 LEA R94, P0, R2.reuse, R132, 0x1 ;  /* 0x00000084025e4211 */ /* 0x040fe200078008ff */
[----:B------:R-:W-:Y:S02]  /*108a0*/  IMAD.MOV.U32 R132, RZ, RZ, R90 ;  /* 0x000000ffff847224 */ /* 0x000fe400078e005a */
[----:B------:R1:W-:Y:S01]  /*108b0*/  @!P6 STS.64 [R135+0x3008], RZ ;  /* 0x003008ff8700e388 */ /* 0x0003e20000000a00 */
[----:B------:R-:W-:Y:S01]  /*108c0*/  @P4 LEA.HI.X R95, R2, R131, R86, 0x1, P0 ;  /* 0x00000083025f4211 */ /* 0x000fe200000f0c56 */
[----:B------:R-:W-:Y:S02]  /*108d0*/  IMAD.MOV.U32 R131, RZ, RZ, R91 ;  /* 0x000000ffff837224 */ /* 0x000fe400078e005b */
        /* <DEDUP_REMOVED lines=26> */
.L_x_4415:
        /* <DEDUP_REMOVED lines=29> */
[----:B------:R-:W-:Y:S02]  /*10c50*/  MOV R142, R138 ;  /* 0x0000008a008e7202 */ /* 0x000fe40000000f00 */
[----:B------:R-:W-:Y:S02]  /*10c60*/  FMNMX.FTZ R90, R33, R0, !PT ;  /* 0x00000000215a7209 */ /* 0x000fe40007810000 */
[----:B------:R-:W-:Y:S02]  /*10c70*/  FMNMX.FTZ R0, R34, R93, !PT ;  /* 0x0000005d22007209 */ /* 0x000fe40007810000 */
[----:B------:R-:W-:Y:S01]  /*10c80*/  MOV R143, R139 ;  /* 0x0000008b008f7202 */ /* 0x000fe20000000f00 */
        /* <DEDUP_REMOVED lines=9> */
[----:B--2---:R-:W-:Y:S02]  /*10d20*/  FMNMX.FTZ R2, R95, R2, !PT ;  /* 0x000000025f027209 */ /* 0x004fe40007810000 */
[----:B------:R-:W-:Y:S02]  /*10d30*/  LDSM.16.MT88.4 R92, [R120+0x6000] ;  /* 0x00600000785c783b */ /* 0x000fe40000004200 */
        /* <DEDUP_REMOVED lines=14> */
[--C-:B------:R-:W-:Y:S01]  /*10e20*/  FFMA.FTZ R98, R8, c[0x0][0x23c], -R104.reuse ;  /* 0x00008f0008627a23 */ /* 0x100fe20000010868 */
[----:B------:R-:W-:Y:S01]  /*10e30*/  IADD3 R134, R134, -0x1, RZ ;  /* 0xffffffff86867810 */ /* 0x000fe20007ffe0ff */
        /* <DEDUP_REMOVED lines=8> */
[--C-:B------:R-:W-:Y:S01]  /*10ec0*/  FFMA.FTZ R103, R14, c[0x0][0x23c], -R99.reuse ;  /* 0x00008f000e677a23 */ /* 0x100fe20000010863 */
[----:B-1----:R-:W1:Y:S01]  /*10ed0*/  LDSM.16.MT88.4 R88, [R122+0x6000] ;  /* 0x006000007a58783b */ /* 0x002e620000004200 */
[C---:B--2---:R-:W-:Y:S02]  /*10ee0*/  FMUL.FTZ R8, R86.reuse, R80 ;  /* 0x0000005056087220 */ /* 0x044fe40000410000 */
[C---:B------:R-:W-:Y:S02]  /*10ef0*/  FMUL.FTZ R9, R86.reuse, R81 ;  /* 0x0000005156097220 */ /* 0x040fe40000410000 */
[C---:B------:R-:W-:Y:S03]  /*10f00*/  FMUL.FTZ R36, R86.reuse, R36 ;  /* 0x0000002456247220 */ /* 0x040fe60000410000 */
        /* <DEDUP_REMOVED lines=47> */
[----:B------:R-:W-:Y:S02]  /*11200*/  FMUL.FTZ R69, R86, R69 ;  /* 0x0000004556457220 */ /* 0x000fe40000410000 */
[C---:B------:R-:W-:Y:S02]  /*11210*/  FMUL.FTZ R70, R3.reuse, R70 ;  /* 0x0000004603467220 */ /* 0x040fe40000410000 */
[----:B------:R-:W-:Y:S02]  /*11220*/  FMUL.FTZ R71, R3, R71 ;  /* 0x0000004703477220 */ /* 0x000fe40000410000 */
[--C-:B------:R-:W-:Y:S01]  /*11230*/  FFMA.FTZ R16, R16, c[0x0][0x23c], -R104.reuse ;  /* 0x00008f0010107a23 */ /* 0x100fe20000010868 */
[----:B------:R-:W-:Y:S01]  /*11240*/  MUFU.EX2 R103, R103 ;  /* 0x0000006700677308 */ /* 0x000fe20000000800 */
[C---:B------:R-:W-:Y:S02]  /*11250*/  FMUL.FTZ R72, R86.reuse, R72 ;  /* 0x0000004856487220 */ /* 0x040fe40000410000 */
[----:B------:R-:W-:Y:S01]  /*11260*/  FMUL.FTZ R73, R86, R73 ;  /* 0x0000004956497220 */ /* 0x000fe20000410000 */
[----:B---3--:R-:W-:Y:S01]  /*11270*/  F2FP.BF16.PACK_AB R83, R7, R6 ;  /* 0x000000060753723e */ /* 0x008fe200000010ff */
        /* <DEDUP_REMOVED lines=15> */
[----:B------:R-:W-:Y:S02]  /*11370*/  FFMA.FTZ R113, R32, c[0x0][0x23c], -R104 ;  /* 0x00008f0020717a23 */ /* 0x000fe40000010868 */
[C---:B------:R-:W-:Y:S01]  /*11380*/  HMMA.16816.F32.BF16 R44, R80.reuse, R94, R44 ;  /* 0x0000005e502c723c */ /* 0x040fe2000004182c */
[----:B------:R-:W2:Y:S03]  /*11390*/  LDSM.16.MT88.4 R92, [R120+0x7000] ;  /* 0x00700000785c783b */ /* 0x000ea60000004200 */
[--C-:B------:R-:W-:Y:S02]  /*113a0*/  FFMA.FTZ R115, R30, c[0x0][0x23c], -R99.reuse ;  /* 0x00008f001e737a23 */ /* 0x100fe40000010863 */
[--C-:B------:R-:W-:Y:S01]  /*113b0*/  FFMA.FTZ R112, R31, c[0x0][0x23c], -R99.reuse ;  /* 0x00008f001f707a23 */ /* 0x100fe20000010863 */
[----:B------:R-:W-:Y:S01]  /*113c0*/  MUFU.EX2 R106, R106 ;  /* 0x0000006a006a7308 */ /* 0x000fe20000000800 */
[----:B------:R-:W-:Y:S01]  /*113d0*/  FFMA.FTZ R116, R34, c[0x0][0x23c], -R99 ;  /* 0x00008f0022747a23 */ /* 0x000fe20000010863 */
[----:B------:R-:W-:Y:S03]  /*113e0*/  LDSM.16.MT88.4 R28, [R120+0x6c00] ;  /* 0x006c0000781c783b */ /* 0x000fe60000004200 */
[C---:B------:R-:W-:Y:S02]  /*113f0*/  FMUL.FTZ R74, R3.reuse, R74 ;  /* 0x0000004a034a7220 */ /* 0x040fe40000410000 */
[C---:B------:R-:W-:Y:S02]  /*11400*/  FMUL.FTZ R75, R3.reuse, R75 ;  /* 0x0000004b034b7220 */ /* 0x040fe40000410000 */
[----:B------:R-:W-:Y:S01]  /*11410*/  FFMA.FTZ R97, R86, R141, R97 ;  /* 0x0000008d56617223 */ /* 0x000fe20000010061 */
[----:B------:R-:W-:Y:S01]  /*11420*/  MUFU.EX2 R110, R110 ;  /* 0x0000006e006e7308 */ /* 0x000fe20000000800 */
[----:B------:R-:W-:Y:S02]  /*11430*/  FFMA.FTZ R101, R3, R140, R101 ;  /* 0x0000008c03657223 */ /* 0x000fe40000010065 */
[----:B------:R-:W-:Y:S02]  /*11440*/  FADD.FTZ R97, R100, R97 ;  /* 0x0000006164617221 */ /* 0x000fe40000010000 */
[----:B------:R-:W-:Y:S02]  /*11450*/  FADD.FTZ R101, R96, R101 ;  /* 0x0000006560657221 */ /* 0x000fe40000010000 */
[----:B------:R-:W-:Y:S01]  /*11460*/  FADD.FTZ R98, R98, R97 ;  /* 0x0000006162627221 */ /* 0x000fe20000010000 */
[C---:B-1----:R-:W-:Y:S02]  /*11470*/  HMMA.16816.F32.BF16 R48, R80.reuse, R88, R48 ;  /* 0x000000585030723c */ /* 0x042fe40000041830 */
[----:B------:R-:W-:Y:S01]  /*11480*/  MUFU.EX2 R109, R109 ;  /* 0x0000006d006d7308 */ /* 0x000fe20000000800 */
[----:B------:R-:W-:Y:S02]  /*11490*/  FADD.FTZ R6, R6, R101 ;  /* 0x0000006506067221 */ /* 0x000fe40000010000 */
[----:B------:R-:W-:Y:S02]  /*114a0*/  FADD.FTZ R5, R5, R98 ;  /* 0x0000006205057221 */ /* 0x000fe40000010000 */
[----:B------:R-:W-:Y:S01]  /*114b0*/  FADD.FTZ R6, R7, R6 ;  /* 0x0000000607067221 */ /* 0x000fe20000010000 */
[C---:B------:R-:W-:Y:S01]  /*114c0*/  HMMA.16816.F32.BF16 R52, R80.reuse, R90, R52 ;  /* 0x0000005a5034723c */ /* 0x040fe20000041834 */
[----:B------:R-:W1:Y:S03]  /*114d0*/  LDSM.16.MT88.4 R88, [R122+0x8000] ;  /* 0x008000007a58783b */ /* 0x000e660000004200 */
[----:B------:R-:W-:Y:S04]  /*114e0*/  MUFU.EX2 R111, R111 ;  /* 0x0000006f006f7308 */ /* 0x000fe80000000800 */
[C---:B--2---:R-:W-:Y:S06]  /*114f0*/  HMMA.16816.F32.BF16 R56, R80.reuse, R92, R56 ;  /* 0x0000005c5038723c */ /* 0x044fec0000041838 */
[----:B------:R-:W-:Y:S02]  /*11500*/  MUFU.EX2 R114, R114 ;  /* 0x0000007200727308 */ /* 0x000fe40000000800 */
[C---:B------:R-:W-:Y:S01]  /*11510*/  HMMA.16816.F32.BF16 R60, R80.reuse, R94, R60 ;  /* 0x0000005e503c723c */ /* 0x040fe2000004183c */
[----:B------:R-:W2:Y:S07]  /*11520*/  LDSM.16.MT88.4 R92, [R120+0x8000] ;  /* 0x00800000785c783b */ /* 0x000eae0000004200 */
[----:B------:R-:W-:Y:S10]  /*11530*/  MUFU.EX2 R115, R115 ;  /* 0x0000007300737308 */ /* 0x000ff40000000800 */
[----:B------:R-:W-:Y:S01]  /*11540*/  MUFU.EX2 R112, R112 ;  /* 0x0000007000707308 */ /* 0x000fe20000000800 */
[C---:B-1----:R-:W-:Y:S09]  /*11550*/  HMMA.16816.F32.BF16 R64, R80.reuse, R88, R64 ;  /* 0x000000585040723c */ /* 0x042ff20000041840 */
[----:B------:R-:W-:Y:S03]  /*11560*/  MUFU.EX2 R113, R113 ;  /* 0x0000007100717308 */ /* 0x000fe60000000800 */
[--C-:B------:R-:W-:Y:S02]  /*11570*/  FFMA.FTZ R89, R13, c[0x0][0x23c], -R104.reuse ;  /* 0x00008f000d597a23 */ /* 0x100fe40000010868 */
[----:B------:R-:W-:Y:S02]  /*11580*/  FMUL.FTZ R13, R86, R77 ;  /* 0x0000004d560d7220 */ /* 0x000fe40000410000 */
[--C-:B------:R-:W-:Y:S03]  /*11590*/  FFMA.FTZ R88, R15, c[0x0][0x23c], -R99.reuse ;  /* 0x00008f000f587a23 */ /* 0x100fe60000010863 */
[----:B------:R-:W-:Y:S01]  /*115a0*/  MUFU.EX2 R89, R89 ;  /* 0x0000005900597308 */ /* 0x000fe20000000800 */
[----:B------:R-:W-:Y:S01]  /*115b0*/  FMUL.FTZ R15, R3, R79 ;  /* 0x0000004f030f7220 */ /* 0x000fe20000410000 */
[----:B------:R-:W-:Y:S01]  /*115c0*/  MOV R3, R0 ;  /* 0x0000000000037202 */ /* 0x000fe20000000f00 */
[----:B------:R-:W1:Y:S05]  /*115d0*/  LDSM.16.MT88.4 R76, [R122+0x6400] ;  /* 0x006400007a4c783b */ /* 0x000e6a0000004200 */
[C---:B------:R-:W-:Y:S02]  /*115e0*/  HMMA.16816.F32.BF16 R12, R80.reuse, R90, R12 ;  /* 0x0000005a500c723c */ /* 0x040fe4000004180c */
[----:B------:R-:W3:Y:S05]  /*115f0*/  MUFU.EX2 R88, R88 ;  /* 0x0000005800587308 */ /* 0x000eea0000000800 */
[--C-:B------:R-:W-:Y:S01]  /*11600*/  FFMA.FTZ R91, R17, c[0x0][0x23c], -R104.reuse ;  /* 0x00008f00115b7a23 */ /* 0x100fe20000010868 */
[C---:B--2---:R-:W-:Y:S04]  /*11610*/  HMMA.16816.F32.BF16 R68, R80.reuse, R92, R68 ;  /* 0x0000005c5044723c */ /* 0x044fe80000041844 */
[----:B------:R2:W-:Y:S03]  /*11620*/  MUFU.EX2 R90, R16 ;  /* 0x00000010005a7308 */ /* 0x0005e60000000800 */
[--C-:B------:R-:W-:Y:S01]  /*11630*/  FFMA.FTZ R92, R18, c[0x0][0x23c], -R99.reuse ;  /* 0x00008f00125c7a23 */ /* 0x100fe20000010863 */
[----:B------:R-:W-:Y:S01]  /*11640*/  HMMA.16816.F32.BF16 R72, R80, R94, R72 ;  /* 0x0000005e5048723c */ /* 0x000fe20000041848 */
[----:B------:R-:W4:Y:S03]  /*11650*/  LDSM.16.MT88.4 R80, [R120+0x6400] ;  /* 0x006400007850783b */ /* 0x000f260000004200 */
[--C-:B------:R-:W-:Y:S02]  /*11660*/  FFMA.FTZ R93, R19, c[0x0][0x23c], -R99.reuse ;  /* 0x00008f00135d7a23 */ /* 0x100fe40000010863 */
[----:B------:R-:W5:Y:S01]  /*11670*/  MUFU.EX2 R91, R91 ;  /* 0x0000005b005b7308 */ /* 0x000f620000000800 */
[--C-:B------:R-:W-:Y:S02]  /*11680*/  FFMA.FTZ R94, R23, c[0x0][0x23c], -R99.reuse ;  /* 0x00008f00175e7a23 */ /* 0x100fe40000010863 */
[----:B------:R-:W-:Y:S03]  /*11690*/  LDSM.16.MT88.4 R20, [R122+0x6800] ;  /* 0x006800007a14783b */ /* 0x000fe60000004200 */
[----:B---3--:R-:W-:Y:S01]  /*116a0*/  F2FP.BF16.PACK_AB R17, R88, R103 ;  /* 0x000000675811723e */ /* 0x008fe200000010ff */
[--C-:B------:R-:W-:Y:S02]  /*116b0*/  FFMA.FTZ R95, R24, c[0x0][0x23c], -R104.reuse ;  /* 0x00008f00185f7a23 */ /* 0x100fe40000010868 */
[----:B------:R-:W-:Y:S01]  /*116c0*/  FFMA.FTZ R104, R33, c[0x0][0x23c], -R104 ;  /* 0x00008f0021687a23 */ /* 0x000fe20000010868 */
[----:B------:R-:W-:Y:S01]  /*116d0*/  MUFU.EX2 R92, R92 ;  /* 0x0000005c005c7308 */ /* 0x000fe20000000800 */
[----:B------:R-:W-:Y:S01]  /*116e0*/  LDSM.16.MT88.4 R24, [R120+0x6800] ;  /* 0x006800007818783b */ /* 0x000fe20000004200 */
[----:B------:R-:W-:Y:S01]  /*116f0*/  FFMA.FTZ R99, R35, c[0x0][0x23c], -R99 ;  /* 0x00008f0023637a23 */ /* 0x000fe20000010863 */
[----:B--2---:R-:W-:Y:S01]  /*11700*/  F2FP.BF16.PACK_AB R16, R89, R102 ;  /* 0x000000665910723e */ /* 0x004fe200000010ff */
[----:B------:R-:W-:Y:S02]  /*11710*/  FADD.FTZ R102, R102, R5 ;  /* 0x0000000566667221 */ /* 0x000fe40000010000 */
[----:B------:R-:W-:Y:S03]  /*11720*/  FADD.FTZ R103, R103, R6 ;  /* 0x0000000667677221 */ /* 0x000fe60000010000 */
[----:B------:R-:W-:Y:S01]  /*11730*/  LDSM.16.MT88.4 R32, [R122+0x7c00] ;  /* 0x007c00007a20783b */ /* 0x000fe20000004200 */
[----:B------:R-:W2:Y:S01]  /*11740*/  MUFU.EX2 R93, R93 ;  /* 0x0000005d005d7308 */ /* 0x000ea20000000800 */
[----:B------:R-:W-:Y:S02]  /*11750*/  FADD.FTZ R89, R89, R102 ;  /* 0x0000006659597221 */ /* 0x000fe40000010000 */
[----:B------:R-:W-:Y:S01]  /*11760*/  FADD.FTZ R103, R88, R103 ;  /* 0x0000006758677221 */ /* 0x000fe20000010000 */
[C---:B-----5:R-:W-:Y:S01]  /*11770*/  F2FP.BF16.PACK_AB R18, R91.reuse, R90 ;  /* 0x0000005a5b12723e */ /* 0x060fe200000010ff */
[----:B------:R-:W-:Y:S04]  /*11780*/  FADD.FTZ R6, R90, R89 ;  /* 0x000000595a067221 */ /* 0x000fe80000010000 */
[----:B------:R-:W-:Y:S01]  /*11790*/  FADD.FTZ R6, R91, R6 ;  /* 0x000000065b067221 */ /* 0x000fe20000010000 */
[----:B------:R-:W3:Y:S10]  /*117a0*/  MUFU.EX2 R94, R94 ;  /* 0x0000005e005e7308 */ /* 0x000ef40000000800 */
[----:B------:R-:W5:Y:S01]  /*117b0*/  MUFU.EX2 R95, R95 ;  /* 0x0000005f005f7308 */ /* 0x000f620000000800 */
[C---:B--2---:R-:W-:Y:S01]  /*117c0*/  F2FP.BF16.PACK_AB R19, R93.reuse, R92 ;  /* 0x0000005c5d13723e */ /* 0x044fe200000010ff */
[----:B------:R-:W-:Y:S04]  /*117d0*/  FADD.FTZ R92, R92, R103 ;  /* 0x000000675c5c7221 */ /* 0x000fe80000010000 */
[----:B------:R-:W-:Y:S04]  /*117e0*/  FADD.FTZ R92, R93, R92 ;  /* 0x0000005c5d5c7221 */ /* 0x000fe80000010000 */
[----:B------:R-:W2:Y:S01]  /*117f0*/  MUFU.EX2 R104, R104 ;  /* 0x0000006800687308 */ /* 0x000ea20000000800 */
[C---:B-1----:R-:W-:Y:S08]  /*11800*/  HMMA.16816.F32.BF16 R8, R16.reuse, R76, R8 ;  /* 0x0000004c1008723c */ /* 0x042ff00000041808 */
[C---:B------:R-:W-:Y:S01]  /*11810*/  HMMA.16816.F32.BF16 R36, R16.reuse, R78, R36 ;  /* 0x0000004e1024723c */ /* 0x040fe20000041824 */
[----:B------:R-:W1:Y:S01]  /*11820*/  LDSM.16.MT88.4 R76, [R122+0x7400] ;  /* 0x007400007a4c783b */ /* 0x000e620000004200 */
[----:B------:R-:W-:Y:S06]  /*11830*/  MUFU.EX2 R116, R116 ;  /* 0x0000007400747308 */ /* 0x000fec0000000800 */
[C---:B----4-:R-:W-:Y:S04]  /*11840*/  HMMA.16816.F32.BF16 R40, R16.reuse, R80, R40 ;  /* 0x000000501028723c */ /* 0x050fe80000041828 */
[----:B------:R-:W4:Y:S04]  /*11850*/  MUFU.EX2 R99, R99 ;  /* 0x0000006300637308 */ /* 0x000f280000000800 */
        /* <DEDUP_REMOVED lines=12> */
[----:B------:R-:W-:Y:S07]  /*11920*/  HMMA.16816.F32.BF16 R72, R16, R82, R72 ;  /* 0x000000521048723c */ /* 0x000fee0000041848 */
[----:B------:R-:W-:Y:S01]  /*11930*/  F2FP.BF16.PACK_AB R16, R108, R105 ;  /* 0x000000696c10723e */ /* 0x000fe200000010ff */
[----:B------:R-:W-:Y:S01]  /*11940*/  FADD.FTZ R105, R105, R6 ;  /* 0x0000000669697221 */ /* 0x000fe20000010000 */
[----:B---3--:R-:W-:Y:S03]  /*11950*/  F2FP.BF16.PACK_AB R17, R94, R107 ;  /* 0x0000006b5e11723e */ /* 0x008fe600000010ff */
[----:B-----5:R-:W-:Y:S01]  /*11960*/  F2FP.BF16.PACK_AB R18, R106, R95 ;  /* 0x0000005f6a12723e */ /* 0x020fe200000010ff */
[----:B------:R-:W-:Y:S01]  /*11970*/  FADD.FTZ R107, R107, R92 ;  /* 0x0000005c6b6b7221 */ /* 0x000fe20000010000 */
[----:B------:R-:W-:Y:S01]  /*11980*/  F2FP.BF16.PACK_AB R19, R109, R110 ;  /* 0x0000006e6d13723e */ /* 0x000fe200000010ff */
        /* <DEDUP_REMOVED lines=33> */
[----:B------:R-:W-:Y:S02]  /*11ba0*/  FADD.FTZ R116, R116, R115 ;  /* 0x0000007374747221 */ /* 0x000fe40000010000 */
[----:B------:R-:W-:Y:S01]  /*11bb0*/  FADD.FTZ R141, R104, R113 ;  /* 0x00000071688d7221 */ /* 0x000fe20000010000 */
[C---:B-1----:R-:W-:Y:S01]  /*11bc0*/  HMMA.16816.F32.BF16 R80, R16.reuse, R20, R8 ;  /* 0x000000141050723c */ /* 0x042fe20000041808 */
[----:B------:R-:W1:Y:S02]  /*11bd0*/  LDSM.16.MT88.4 R8, [R120+0x8c00] ;  /* 0x008c00007808783b */ /* 0x000e640000004200 */
[----:B------:R-:W-:Y:S05]  /*11be0*/  FADD.FTZ R140, R99, R116 ;  /* 0x00000074638c7221 */ /* 0x000fea0000010000 */
[C---:B------:R-:W-:Y:S08]  /*11bf0*/  HMMA.16816.F32.BF16 R36, R16.reuse, R22, R36 ;  /* 0x000000161024723c */ /* 0x040ff00000041824 */
[C---:B------:R-:W-:Y:S08]  /*11c00*/  HMMA.16816.F32.BF16 R40, R16.reuse, R28, R40 ;  /* 0x0000001c1028723c */ /* 0x040ff00000041828 */
[C---:B------:R-:W-:Y:S08]  /*11c10*/  HMMA.16816.F32.BF16 R44, R16.reuse, R30, R44 ;  /* 0x0000001e102c723c */ /* 0x040ff0000004182c */
[C---:B------:R-:W-:Y:S08]  /*11c20*/  HMMA.16816.F32.BF16 R48, R16.reuse, R32, R48 ;  /* 0x000000201030723c */ /* 0x040ff00000041830 */
[C---:B------:R-:W-:Y:S08]  /*11c30*/  HMMA.16816.F32.BF16 R52, R16.reuse, R34, R52 ;  /* 0x000000221034723c */ /* 0x040ff00000041834 */
[C---:B--2---:R-:W-:Y:S08]  /*11c40*/  HMMA.16816.F32.BF16 R56, R16.reuse, R24, R56 ;  /* 0x000000181038723c */ /* 0x044ff00000041838 */
[C---:B------:R-:W-:Y:S08]  /*11c50*/  HMMA.16816.F32.BF16 R60, R16.reuse, R26, R60 ;  /* 0x0000001a103c723c */ /* 0x040ff0000004183c */
[C---:B------:R-:W-:Y:S08]  /*11c60*/  HMMA.16816.F32.BF16 R64, R16.reuse, R76, R64 ;  /* 0x0000004c1040723c */ /* 0x040ff00000041840 */
[C---:B------:R-:W-:Y:S08]  /*11c70*/  HMMA.16816.F32.BF16 R76, R16.reuse, R78, R12 ;  /* 0x0000004e104c723c */ /* 0x040ff0000004180c */
[C---:B-1----:R-:W-:Y:S08]  /*11c80*/  HMMA.16816.F32.BF16 R68, R16.reuse, R8, R68 ;  /* 0x000000081044723c */ /* 0x042ff00000041844 */
[----:B------:R-:W-:Y:S01]  /*11c90*/  HMMA.16816.F32.BF16 R72, R16, R10, R72 ;  /* 0x0000000a1048723c */ /* 0x000fe20000041848 */
[----:B------:R-:W-:-:S07]  /*11ca0*/  @P0 BRA `(.L_x_4417) ;  /* 0xffffdab000000947 */ /* 0x000fce000383ffff */
.L_x_4413:
[----:B------:R-:W1:Y:S01]  /*11cb0*/  SHFL.BFLY PT, R4, R141, 0x2, 0x1f ;  /* 0x0c401f008d047f89 */ /* 0x000e6200000e0000 */
[----:B------:R-:W-:Y:S01]  /*11cc0*/  MOV R7, 0x3f800000 ;  /* 0x3f80000000077802 */ /* 0x000fe20000000f00 */
[----:B------:R-:W-:Y:S01]  /*11cd0*/  IMAD.MOV.U32 R8, RZ, RZ, 0x3f800000 ;  /* 0x3f800000ff087424 */ /* 0x000fe200078e00ff */
[----:B------:R-:W-:Y:S01]  /*11ce0*/  ULDC.U8 UR4, c[0x0][0x328] ;  /* 0x0000ca0000047ab9 */ /* 0x000fe20000000000 */
        /* <DEDUP_REMOVED lines=18> */
[----:B------:R-:W-:Y:S02]  /*11e10*/  LOP3.LUT R11, R11, 0xfffffffc, RZ, 0xc0, !PT ;  /* 0xfffffffc0b0b7812 */ /* 0x000fe400078ec0ff */
[----:B------:R-:W-:Y:S02]  /*11e20*/  IADD3 R10, R3, -R10, RZ ;  /* 0x8000000a030a7210 */ /* 0x000fe40007ffe0ff */
[----:B------:R-:W-:Y:S01]  /*11e30*/  LEA.HI R9, R9, R4, RZ, 0x5 ;  /* 0x0000000409097211 */ /* 0x000fe200078f28ff */
[----:B------:R-:W1:Y:S01]  /*11e40*/  @P3 MUFU.RCP R7, R6 ;  /* 0x0000000600073308 */ /* 0x000e620000001000 */
[----:B------:R-:W-:-:S02]  /*11e50*/  LEA.HI R12, R10, R10, RZ, 0x1 ;  /* 0x0000000a0a0c7211 */ /* 0x000fc400078f08ff */
[----:B------:R-:W-:Y:S02]  /*11e60*/  SHF.R.S32.HI R13, RZ, 0x5, R9 ;  /* 0x00000005ff0d7819 */ /* 0x000fe40000011409 */
[----:B------:R-:W-:Y:S02]  /*11e70*/  SHF.R.S32.HI R14, RZ, 0x1, R12 ;  /* 0x00000001ff0e7819 */ /* 0x000fe4000001140c */
[----:B------:R-:W-:Y:S01]  /*11e80*/  LOP3.LUT R15, R12, 0x3fffffe, RZ, 0xc0, !PT ;  /* 0x03fffffe0c0f7812 */ /* 0x000fe200078ec0ff */
[----:B------:R-:W-:Y:S01]  /*11e90*/  IMAD.IADD R12, R4, 0x1, -R11 ;  /* 0x00000001040c7824 */ /* 0x000fe200078e0a0b */
[C---:B------:R-:W-:Y:S01]  /*11ea0*/  SHF.L.U32 R11, R14.reuse, 0x6, RZ ;  /* 0x000000060e0b7819 */ /* 0x040fe200000006ff */
[----:B------:R-:W2:Y:S01]  /*11eb0*/  @P2 MUFU.RCP R8, R5 ;  /* 0x0000000500082308 */ /* 0x000ea20000001000 */
[----:B------:R-:W-:Y:S01]  /*11ec0*/  LOP3.LUT P0, RZ, R14, 0x2, RZ, 0xc0, !PT ;  /* 0x000000020eff7812 */ /* 0x000fe2000780c0ff */
[----:B------:R-:W-:Y:S01]  /*11ed0*/  IMAD.IADD R15, R10, 0x1, -R15 ;  /* 0x000000010a0f7824 */ /* 0x000fe200078e0a0f */
[----:B------:R-:W-:-:S02]  /*11ee0*/  LEA R10, R13, R12, 0x8 ;  /* 0x0000000c0d0a7211 */ /* 0x000fc400078e40ff */
[----:B------:R-:W-:Y:S01]  /*11ef0*/  LOP3.LUT R11, R11, 0xc0, RZ, 0xc0, !PT ;  /* 0x000000c00b0b7812 */ /* 0x000fe200078ec0ff */
[----:B-1----:R-:W-:Y:S01]  /*11f00*/  FMUL.FTZ R80, R7, R80 ;  /* 0x0000005007507220 */ /* 0x002fe20000410000 */
[----:B------:R-:W-:Y:S01]  /*11f10*/  SHF.R.S32.HI R16, RZ, 0x1f, R13 ;  /* 0x0000001fff107819 */ /* 0x000fe2000001140d */
[----:B------:R-:W-:Y:S01]  /*11f20*/  IMAD R10, R15, 0x10, R10 ;  /* 0x000000100f0a7824 */ /* 0x000fe200078e020a */
[----:B------:R-:W-:Y:S01]  /*11f30*/  LOP3.LUT R15, R14, 0x1, RZ, 0xc0, !PT ;  /* 0x000000010e0f7812 */ /* 0x000fe200078ec0ff */
[----:B------:R-:W-:Y:S01]  /*11f40*/  FMUL.FTZ R81, R7, R81 ;  /* 0x0000005107517220 */ /* 0x000fe20000410000 */
[----:B------:R-:W-:Y:S01]  /*11f50*/  LEA.HI R11, R11, R11, RZ, 0x1d ;  /* 0x0000000b0b0b7211 */ /* 0x000fe200078fe8ff */
[----:B------:R-:W-:Y:S01]  /*11f60*/  FMUL.FTZ R36, R7, R36 ;  /* 0x0000002407247220 */ /* 0x000fe20000410000 */
[----:B------:R-:W-:Y:S01]  /*11f70*/  ISETP.NE.U32.AND P1, PT, R15, 0x1, PT ;  /* 0x000000010f00780c */ /* 0x000fe20003f25070 */
[----:B------:R-:W-:Y:S01]  /*11f80*/  FMUL.FTZ R37, R7, R37 ;  /* 0x0000002507257220 */ /* 0x000fe20000410000 */
[----:B------:R-:W-:Y:S01]  /*11f90*/  LEA R10, R10, R11, 0x1 ;  /* 0x0000000b0a0a7211 */ /* 0x000fe200078e08ff */
[C---:B--2---:R-:W-:Y:S01]  /*11fa0*/  FMUL.FTZ R83, R8.reuse, R83 ;  /* 0x0000005308537220 */ /* 0x044fe20000410000 */
[----:B------:R-:W-:Y:S01]  /*11fb0*/  F2FP.BF16.PACK_AB R80, R81, R80 ;  /* 0x000000505150723e */ /* 0x000fe200000010ff */
[----:B------:R-:W-:Y:S01]  /*11fc0*/  FMUL.FTZ R82, R8, R82 ;  /* 0x0000005208527220 */ /* 0x000fe20000410000 */
[----:B------:R-:W-:Y:S01]  /*11fd0*/  SHF.L.U32 R11, R10, 0x1, RZ ;  /* 0x000000010a0b7819 */ /* 0x000fe200000006ff */
[----:B------:R-:W-:Y:S01]  /*11fe0*/  IMAD.MOV.U32 R10, RZ, RZ, 0x20 ;  /* 0x00000020ff0a7424 */ /* 0x000fe200078e00ff */
[----:B------:R-:W-:Y:S01]  /*11ff0*/  F2FP.BF16.PACK_AB R36, R37, R36 ;  /* 0x000000242524723e */ /* 0x000fe200000010ff */
[C---:B------:R-:W-:Y:S01]  /*12000*/  FMUL.FTZ R39, R8.reuse, R39 ;  /* 0x0000002708277220 */ /* 0x040fe20000410000 */
[----:B------:R-:W-:Y:S01]  /*12010*/  IADD3 R15, R11, -0x10, RZ ;  /* 0xfffffff00b0f7810 */ /* 0x000fe20007ffe0ff */
[----:B------:R-:W-:Y:S01]  /*12020*/  FMUL.FTZ R38, R8, R38 ;  /* 0x0000002608267220 */ /* 0x000fe20000410000 */
[----:B------:R-:W-:Y:S01]  /*12030*/  SEL R10, R10, 0xffffffe0, !P0 ;  /* 0xffffffe00a0a7807 */ /* 0x000fe20004000000 */
[----:B------:R-:W-:Y:S01]  /*12040*/  FMUL.FTZ R40, R7, R40 ;  /* 0x0000002807287220 */ /* 0x000fe20000410000 */
[----:B------:R-:W-:Y:S01]  /*12050*/  @P1 IADD3 R15, R11, 0x10, RZ ;  /* 0x000000100b0f1810 */ /* 0x000fe20007ffe0ff */
[----:B------:R-:W-:Y:S01]  /*12060*/  FMUL.FTZ R41, R7, R41 ;  /* 0x0000002907297220 */ /* 0x000fe20000410000 */
[----:B------:R-:W-:Y:S01]  /*12070*/  F2FP.BF16.PACK_AB R82, R83, R82 ;  /* 0x000000525352723e */ /* 0x000fe200000010ff */
[C---:B------:R-:W-:Y:S01]  /*12080*/  FMUL.FTZ R43, R8.reuse, R43 ;  /* 0x0000002b082b7220 */ /* 0x040fe20000410000 */
[----:B------:R-:W-:Y:S01]  /*12090*/  F2FP.BF16.PACK_AB R38, R39, R38 ;  /* 0x000000262726723e */ /* 0x000fe200000010ff */
[C---:B------:R-:W-:Y:S01]  /*120a0*/  FMUL.FTZ R42, R8.reuse, R42 ;  /* 0x0000002a082a7220 */ /* 0x040fe20000410000 */
[----:B------:R-:W-:Y:S01]  /*120b0*/  F2FP.BF16.PACK_AB R40, R41, R40 ;  /* 0x000000282928723e */ /* 0x000fe200000010ff */
[----:B------:R-:W-:Y:S01]  /*120c0*/  FMUL.FTZ R44, R7, R44 ;  /* 0x0000002c072c7220 */ /* 0x000fe20000410000 */
[----:B------:R-:W-:Y:S01]  /*120d0*/  IADD3 R17, R11, R10, RZ ;  /* 0x0000000a0b117210 */ /* 0x000fe20007ffe0ff */
        /* <DEDUP_REMOVED lines=39> */
[----:B------:R-:W-:Y:S01]  /*12350*/  STS [R11+0x1000], R48 ;  /* 0x001000300b007388 */ /* 0x000fe20000000800 */
        /* <DEDUP_REMOVED lines=25> */
[----:B------:R1:W-:Y:S01]  /*124f0*/  @P3 MUFU.LG2 R14, R6 ;  /* 0x00000006000e3308 */ /* 0x0003e20000000c00 */
[----:B------:R-:W-:Y:S01]  /*12500*/  FMUL.FTZ R7, R7, R73 ;  /* 0x0000004907077220 */ /* 0x000fe20000410000 */
[----:B------:R-:W-:Y:S01]  /*12510*/  F2FP.BF16.PACK_AB R70, R71, R70 ;  /* 0x000000464746723e */ /* 0x000fe200000010ff */
[----:B------:R-:W-:Y:S01]  /*12520*/  FMUL.FTZ R8, R8, R74 ;  /* 0x0000004a08087220 */ /* 0x000fe20000410000 */
[----:B------:R-:W-:Y:S01]  /*12530*/  STS [R19+0x1200], R62 ;  /* 0x0012003e13007388 */ /* 0x000fe20000000800 */
[----:B------:R-:W-:-:S02]  /*12540*/  ISETP.NE.AND P0, PT, RZ, UR4, PT ;  /* 0x00000004ff007c0c */ /* 0x000fc4000bf05270 */
[----:B------:R-:W-:Y:S01]  /*12550*/  F2FP.BF16.PACK_AB R7, R7, R72 ;  /* 0x000000480707723e */ /* 0x000fe200000010ff */
[----:B------:R-:W-:Y:S01]  /*12560*/  STS [R11+0x2000], R64 ;  /* 0x002000400b007388 */ /* 0x000fe20000000800 */
[----:B------:R-:W-:Y:S01]  /*12570*/  F2FP.BF16.PACK_AB R8, R75, R8 ;  /* 0x000000084b08723e */ /* 0x000fe200000010ff */
[----:B------:R-:W2:Y:S01]  /*12580*/  @P2 MUFU.LG2 R5, R5 ;  /* 0x0000000500052308 */ /* 0x000ea20000000c00 */
[----:B------:R-:W-:Y:S01]  /*12590*/  MOV R10, 0x7f800000 ;  /* 0x7f800000000a7802 */ /* 0x000fe20000000f00 */
[----:B------:R3:W-:Y:S04]  /*125a0*/  STS [R11+0x2200], R66 ;  /* 0x002200420b007388 */ /* 0x0007e80000000800 */
[----:B------:R-:W-:Y:S01]  /*125b0*/  STS [R15+0x2000], R76 ;  /* 0x0020004c0f007388 */ /* 0x000fe20000000800 */
[----:B-1----:R-:W-:-:S03]  /*125c0*/  IMAD.MOV.U32 R6, RZ, RZ, 0x7f800000 ;  /* 0x7f800000ff067424 */ /* 0x002fc600078e00ff */
[----:B------:R1:W-:Y:S04]  /*125d0*/  STS [R15+0x2200], R78 ;  /* 0x0022004e0f007388 */ /* 0x0003e80000000800 */
[----:B------:R4:W-:Y:S01]  /*125e0*/  STS [R17+0x2000], R68 ;  /* 0x0020004411007388 */ /* 0x0009e20000000800 */
[----:B--2---:R-:W-:-:S03]  /*125f0*/  @P2 FMUL.FTZ R5, R5, 0.69314718246459960938 ;  /* 0x3f31721805052820 */ /* 0x004fc60000410000 */
[----:B------:R4:W-:Y:S01]  /*12600*/  STS [R17+0x2200], R70 ;  /* 0x0022004611007388 */ /* 0x0009e20000000800 */
[----:B------:R-:W-:-:S03]  /*12610*/  @P2 FFMA.FTZ R10, R0, c[0x0][0x238], R5 ;  /* 0x00008e00000a2a23 */ /* 0x000fc60000010005 */
[----:B------:R4:W-:Y:S04]  /*12620*/  STS [R19+0x2000], R7 ;  /* 0x0020000713007388 */ /* 0x0009e80000000800 */
[----:B------:R4:W-:Y:S01]  /*12630*/  STS [R19+0x2200], R8 ;  /* 0x0022000813007388 */ /* 0x0009e20000000800 */
[----:B---3--:R-:W-:Y:S01]  /*12640*/  LEA.HI R11, R16, R13, RZ, 0x2 ;  /* 0x0000000d100b7211 */ /* 0x008fe200078f10ff */
[----:B-1----:R-:W-:-:S03]  /*12650*/  @P3 FMUL.FTZ R15, R14, 0.69314718246459960938 ;  /* 0x3f3172180e0f3820 */ /* 0x002fc60000410000 */
[----:B------:R-:W-:Y:S01]  /*12660*/  LOP3.LUT R14, R11, 0xfffffffc, RZ, 0xc0, !PT ;  /* 0xfffffffc0b0e7812 */ /* 0x000fe200078ec0ff */
[----:B------:R-:W-:-:S03]  /*12670*/  @P3 FFMA.FTZ R6, R2, c[0x0][0x238], R15 ;  /* 0x00008e0002063a23 */ /* 0x000fc6000001000f */
[----:B------:R-:W-:Y:S01]  /*12680*/  IADD3 R2, R13, -R14, RZ ;  /* 0x8000000e0d027210 */ /* 0x000fe20007ffe0ff */
[----:B------:R-:W-:Y:S05]  /*12690*/  @!P0 BRA `(.L_x_4418) ;  /* 0x0000007000008947 */ /* 0x000fea0003800000 */
[----:B------:R-:W1:Y:S01]  /*126a0*/  S2R R0, SR_CTAID.Y ;  /* 0x0000000000007919 */ /* 0x000e620000002600 */
[----:B------:R-:W-:-:S03]  /*126b0*/  ISETP.NE.AND P0, PT, R127, -0x1, PT ;  /* 0xffffffff7f00780c */ /* 0x000fc60003f05270 */
[----:B------:R-:W2:Y:S01]  /*126c0*/  S2R R5, SR_CTAID.Z ;  /* 0x0000000000057919 */ /* 0x000ea20000002700 */
[----:B-1--4-:R-:W-:-:S05]  /*126d0*/  IMAD R8, R0, c[0x0][0x214], RZ ;  /* 0x0000850000087a24 */ /* 0x012fca00078e02ff */
[----:B------:R-:W-:-:S05]  /*126e0*/  SEL R8, R8, R127, !P0 ;  /* 0x0000007f08087207 */ /* 0x000fca0004000000 */
[----:B--2---:R-:W-:Y:S01]  /*126f0*/  IMAD R7, R5, c[0x0][0x234], R8 ;  /* 0x00008d0005077a24 */ /* 0x004fe200078e0208 */
[----:B------:R-:W-:Y:S05]  /*12700*/  BRA `(.L_x_4419) ;  /* 0x0000004000007947 */ /* 0x000fea0003800000 */
.L_x_4418:
[----:B------:R-:W1:Y:S04]  /*12710*/  S2R R5, SR_CTAID.Z ;  /* 0x0000000000057919 */ /* 0x000e680000002700 */
[----:B------:R-:W1:Y:S02]  /*12720*/  S2R R0, SR_CTAID.Y ;  /* 0x0000000000007919 */ /* 0x000e640000002600 */
[----:B-1--4-:R-:W-:-:S04]  /*12730*/  IMAD R7, R0, c[0x0][0x1c0], R5 ;  /* 0x0000700000077a24 */ /* 0x012fc800078e0205 */
[----:B------:R-:W-:Y:S02]  /*12740*/  IMAD R7, R7, c[0x0][0x214], RZ ;  /* 0x0000850007077a24 */ /* 0x000fe400078e02ff */
.L_x_4419:
[----:B------:R-:W-:Y:S01]  /*12750*/  BAR.SYNC.DEFER_BLOCKING 0x0 ;  /* 0x0000000000007b1d */ /* 0x000fe20000010000 */
[----:B------:R-:W-:Y:S01]  /*12760*/  LOP3.LUT R9, R9, 0xffffffe0, RZ, 0xc0, !PT ;  /* 0xffffffe009097812 */ /* 0x000fe200078ec0ff */
[----:B------:R-:W-:Y:S01]  /*12770*/  IMAD.WIDE.U32 R14, R127, c[0x0][0x1e8], RZ ;  /* 0x00007a007f0e7a25 */ /* 0x000fe200078e00ff */
[----:B------:R-:W-:Y:S02]  /*12780*/  SHF.R.S32.HI R8, RZ, 0x1f, R0 ;  /* 0x0000001fff087819 */ /* 0x000fe40000011400 */
[----:B------:R-:W-:Y:S01]  /*12790*/  IADD3 R9, -R9, R4, RZ ;  /* 0x0000000409097210 */ /* 0x000fe20007ffe1ff */
[----:B------:R-:W-:Y:S01]  /*127a0*/  BSSY B0, `(.L_x_4420) ;  /* 0x000001e000007945 */ /* 0x000fe20003800000 */
[----:B------:R-:W-:Y:S01]  /*127b0*/  ISETP.NE.AND P0, PT, R127, -0x1, PT ;  /* 0xffffffff7f00780c */ /* 0x000fe20003f05270 */
[----:B------:R-:W-:Y:S01]  /*127c0*/  IMAD R11, R8, c[0x0][0x1e0], RZ ;  /* 0x00007800080b7a24 */ /* 0x000fe200078e02ff */
[----:B------:R-:W-:Y:S01]  /*127d0*/  LOP3.LUT P1, RZ, R9, 0x3, RZ, 0xc0, !PT ;  /* 0x0000000309ff7812 */ /* 0x000fe2000782c0ff */
[----:B------:R-:W-:Y:S01]  /*127e0*/  IMAD.WIDE.U32 R8, R0, c[0x0][0x1e0], RZ ;  /* 0x0000780000087a25 */ /* 0x000fe200078e00ff */
[----:B------:R-:W-:-:S03]  /*127f0*/  LEA R2, R2, R133, 0x4 ;  /* 0x0000008502027211 */ /* 0x000fc600078e20ff */
[----:B------:R-:W-:Y:S01]  /*12800*/  IMAD R11, R0, c[0x0][0x1e4], R11 ;  /* 0x00007900000b7a24 */ /* 0x000fe200078e020b */
[----:B------:R-:W-:Y:S01]  /*12810*/  SEL R0, R8, R14, !P0 ;  /* 0x0000000e08007207 */ /* 0x000fe20004000000 */
[----:B------:R-:W-:-:S04]  /*12820*/  IMAD R127, R127, c[0x0][0x1ec], R15 ;  /* 0x00007b007f7f7a24 */ /* 0x000fc800078e020f */
[----:B------:R-:W-:Y:S01]  /*12830*/  @!P0 IADD3 R127, R9, R11, RZ ;  /* 0x0000000b097f8210 */ /* 0x000fe20007ffe0ff */
[----:B------:R1:W2:Y:S04]  /*12840*/  LDS.128 R32, [R135] ;  /* 0x0000000087207984 */ /* 0x0002a80000000c00 */
[----:B------:R1:W3:Y:S04]  /*12850*/  LDS.128 R28, [R135+0x800] ;  /* 0x00080000871c7984 */ /* 0x0002e80000000c00 */
[----:B------:R1:W4:Y:S04]  /*12860*/  LDS.128 R24, [R135+0x1000] ;  /* 0x0010000087187984 */ /* 0x0003280000000c00 */
[----:B------:R1:W1:Y:S04]  /*12870*/  LDS.128 R20, [R135+0x1800] ;  /* 0x0018000087147984 */ /* 0x0002680000000c00 */
[----:B------:R1:W1:Y:S04]  /*12880*/  LDS.128 R16, [R135+0x2000] ;  /* 0x0020000087107984 */ /* 0x0002680000000c00 */
[----:B------:R1:W1:Y:S01]  /*12890*/  LDS.128 R36, [R135+0x2800] ;  /* 0x0028000087247984 */ /* 0x0002620000000c00 */
[----:B------:R-:W-:Y:S05]  /*128a0*/  @P1 BRA `(.L_x_4421) ;  /* 0x000000d000001947 */ /* 0x000fea0003800000 */
[----:B------:R-:W5:Y:S01]  /*128b0*/  S2R R4, SR_CTAID.X ;  /* 0x0000000000047919 */ /* 0x000f620000002500 */
[----:B------:R-:W-:Y:S01]  /*128c0*/  IADD3 R8, R2, 0x8, RZ ;  /* 0x0000000802087810 */ /* 0x000fe20007ffe0ff */
[----:B-----5:R-:W-:-:S02]  /*128d0*/  IMAD R11, R4, 0x40, R7 ;  /* 0x00000040040b7824 */ /* 0x020fc400078e0207 */
        /* <DEDUP_REMOVED lines=10> */
.L_x_4421:
[----:B------:R-:W-:Y:S05]  /*12980*/  BSYNC B0 ;  /* 0x0000000000007941 */ /* 0x000fea0003800000 */
.L_x_4420:
[----:B------:R-:W5:Y:S01]  /*12990*/  S2R R7, SR_CTAID.X ;  /* 0x0000000000077919 */ /* 0x000f620000002500 */
[----:B------:R-:W-:Y:S01]  /*129a0*/  IMAD.SHL.U32 R12, R12, 0x8, RZ ;  /* 0x000000080c0c7824 */ /* 0x000fe200078e00ff */
[----:B------:R-:W-:Y:S01]  /*129b0*/  SHF.R.S32.HI R4, RZ, 0x1f, R5 ;  /* 0x0000001fff047819 */ /* 0x000fe20000011405 */
[----:B------:R-:W-:Y:S03]  /*129c0*/  BSSY B0, `(.L_x_4422) ;  /* 0x000001e000007945 */ /* 0x000fe60003800000 */
[----:B------:R-:W-:Y:S01]  /*129d0*/  SHF.R.S32.HI R13, RZ, 0x1f, R12 ;  /* 0x0000001fff0d7819 */ /* 0x000fe2000001140c */
[----:B------:R-:W-:-:S04]  /*129e0*/  IMAD R4, R4, c[0x0][0x1f0], RZ ;  /* 0x00007c0004047a24 */ /* 0x000fc800078e02ff */
[----:B------:R-:W-:Y:S02]  /*129f0*/  IMAD R4, R5, c[0x0][0x1f4], R4 ;  /* 0x00007d0005047a24 */ /* 0x000fe400078e0204 */
[----:B-----5:R-:W-:-:S04]  /*12a00*/  IMAD.SHL.U32 R7, R7, 0x40, RZ ;  /* 0x0000004007077824 */ /* 0x020fc800078e00ff */
[C---:B----4-:R-:W-:Y:S01]  /*12a10*/  IMAD.WIDE.U32 R8, R7.reuse, c[0x0][0x1e8], R12 ;  /* 0x00007a0007087a25 */ /* 0x050fe200078e000c */
        /* <DEDUP_REMOVED lines=21> */
[----:B--2---:R2:W-:Y:S04]  /*12b70*/  @!P2 STG.E.128 [R10.64], R32 ;  /* 0x000000200a00a986 */ /* 0x0045e8000c101d06 */
[----:B------:R2:W-:Y:S04]  /*12b80*/  @!P1 STG.E.128 [R10.64+0x40], R24 ;  /* 0x000040180a009986 */ /* 0x0005e8000c101d06 */
[----:B-1----:R2:W-:Y:S02]  /*12b90*/  @!P0 STG.E.128 [R10.64+0x80], R16 ;  /* 0x000080100a008986 */ /* 0x0025e4000c101d06 */
.L_x_4423:
[----:B------:R-:W-:Y:S05]  /*12ba0*/  BSYNC B0 ;  /* 0x0000000000007941 */ /* 0x000fea0003800000 */
.L_x_4422:
[----:B------:R-:W-:-:S04]  /*12bb0*/  IADD3 R5, R3, 0x20, RZ ;  /* 0x0000002003057810 */ /* 0x000fc80007ffe0ff */
        /* <DEDUP_REMOVED lines=16> */
[----:B---3--:R1:W-:Y:S10]  /*12cc0*/  @!P1 STG.E.128 [R2.64], R28 ;  /* 0x0000001c02009986 */ /* 0x0083f4000c101d06 */
[----:B------:R-:W-:Y:S05]  /*12cd0*/  @P0 EXIT ;  /* 0x000000000000094d */ /* 0x000fea0003800000 */
[----:B------:R-:W-:Y:S01]  /*12ce0*/  STG.E.128 [R2.64+0x80], R36 ;  /* 0x0000802402007986 */ /* 0x000fe2000c101d06 */
[----:B------:R-:W-:Y:S05]  /*12cf0*/  EXIT ;  /* 0x000000000000794d */ /* 0x000fea0003800000 */
.L_x_4424:
        /* <DEDUP_REMOVED lines=16> */
.L_x_6362:


//--------------------- .text._ZN5flash24flash_fwd_splitkv_kernelI23Flash_fwd_kernel_traitsILi96ELi64ELi64ELi4ELb0ELb0EN7cutlass10bfloat16_tE19Flash_kernel_traitsILi96ELi64ELi64ELi4ES3_EELb1ELb0ELb0ELb0ELb0ELb1ELb0ELb1EEEvNS_16Flash_fwd_paramsE --------------------------
	.section	.text._ZN5flash24flash_fwd_splitkv_kernelI23Flash_fwd_kernel_traitsILi96ELi64ELi64ELi4ELb0ELb0EN7cutlass10bfloat16_tE19Flash_kernel_traitsILi96ELi64ELi64ELi4ES3_EELb1ELb0ELb0ELb0ELb0ELb1ELb0ELb1EEEvNS_16Flash_fwd_paramsE,"ax",@progbits
	.sectioninfo	@"SHI_REGISTERS=168"
	.align	128
        .global         _ZN5flash24flash_fwd_splitkv_kernelI23Flash_fwd_kernel_traitsILi96ELi64ELi64ELi4ELb0ELb0EN7cutlass10bfloat16_tE19Flash_kernel_traitsILi96ELi64ELi64ELi4ES3_EELb1ELb0ELb0ELb0ELb0ELb1ELb0ELb1EEEvNS_16Flash_fwd_paramsE
        .type           _ZN5flash24flash_fwd_splitkv_kernelI23Flash_fwd_kernel_traitsILi96ELi64ELi64ELi4ELb0ELb0EN7cutlass10bfloat16_tE19Flash_kernel_traitsILi96ELi64ELi64ELi4ES3_EELb1ELb0ELb0ELb0ELb0ELb1ELb0ELb1EEEvNS_16Flash_fwd_paramsE,@function
        .size           _ZN5flash24flash_fwd_splitkv_kernelI23Flash_fwd_kernel_traitsILi96ELi64ELi64ELi4ELb0ELb0EN7cutlass10bfloat16_tE19Flash_kernel_traitsILi96ELi64ELi64ELi4ES3_EELb1ELb0ELb0ELb0ELb0ELb1ELb0ELb1EEEvNS_16Flash_fwd_paramsE,(.L_x_6363 - _ZN5flash24flash_fwd_splitkv_kernelI23Flash_fwd_kernel_traitsILi96ELi64ELi64ELi4ELb0ELb0EN7cutlass10bfloat16_tE19Flash_kernel_traitsILi96ELi64ELi64ELi4ES3_EELb1ELb0ELb0ELb0ELb0ELb1ELb0ELb1EEEvNS_16Flash_fwd_paramsE)
        .other          _ZN5flash24flash_fwd_splitkv_kernelI23Flash_fwd_kernel_traitsILi96ELi64ELi64ELi4ELb0ELb0EN7cutlass10bfloat16_tE19Flash_kernel_traitsILi96ELi64ELi64ELi4ES3_EELb1ELb0ELb0ELb0ELb0ELb1ELb0ELb1EEEvNS_16Flash_fwd_paramsE,@"STO_CUDA_ENTRY STV_DEFAULT"
_ZN5flash24flash_fwd_splitkv_kernelI23Flash_fwd_kernel_traitsILi96ELi64ELi64ELi4ELb0ELb0EN7cutlass10bfloat16_tE19Flash_kernel_traitsILi96ELi64ELi64ELi4ES3_EELb1ELb0ELb0ELb0ELb0ELb1ELb0ELb1EEEvNS_16Flash_fwd_paramsE:
.text._ZN5flash24flash_fwd_splitkv_kernelI23Flash_fwd_kernel_traitsILi96ELi64ELi64ELi4ELb0ELb0EN7cutlass10bfloat16_tE19Flash_kernel_traitsILi96ELi64ELi64ELi4ES3_EELb1ELb0ELb0ELb0ELb0ELb1ELb0ELb1EEEvNS_16Flash_fwd_paramsE:
        /* <DEDUP_REMOVED lines=36> */
.L_x_4425:
[----:B---34-:R-:W-:Y:S02]  /*0240*/  MOV R5, c[0x0][0x218] ;  /* 0x0000860000057a02 */ /* 0x018fe40000000f00 */
.L_x_4426:
        /* <DEDUP_REMOVED lines=80> */
.L_x_4429:
[----:B------:R-:W-:Y:S05]  /*0750*/  BSYNC B0 ;  /* 0x0000000000007941 */ /* 0x000fea0003800000 */
.L_x_4428:
        /* <DEDUP_REMOVED lines=19> */
.L_x_4431:
[----:B------:R-:W-:Y:S05]  /*0890*/  BSYNC B0 ;  /* 0x0000000000007941 */ /* 0x000fea0003800000 */
.L_x_4430:
        /* <DEDUP_REMOVED lines=13> */
.L_x_4427:
        /* <DEDUP_REMOVED lines=92> */
.L_x_4432:
        /* <DEDUP_REMOVED lines=17> */
.L_x_4434:
        /* <DEDUP_REMOVED lines=53> */
.L_x_4433:
        /* <DEDUP_REMOVED lines=199> */
.L_x_4484:
        /* <DEDUP_REMOVED lines=18> */
.L_x_4437:
[----:B------:R-:W-:Y:S05]  /*2120*/  BSYNC B0 ;  /* 0x0000000000007941 */ /* 0x000fea0003800000 */
.L_x_4436:
        /* <DEDUP_REMOVED lines=18> */
.L_x_4439:
[----:B------:R-:W-:Y:S05]  /*2250*/  BSYNC B0 ;  /* 0x0000000000007941 */ /* 0x000fea0003800000 */
.L_x_4438:
        /* <DEDUP_REMOVED lines=65> */
.L_x_4445:
[----:B------:R-:W-:Y:S05]  /*2670*/  BSYNC B0 ;  /* 0x0000000000007941 */ /* 0x000fea0003800000 */
.L_x_4444:
        /* <DEDUP_REMOVED lines=50> */
.L_x_4447:
[----:B------:R-:W-:Y:S05]  /*29a0*/  BSYNC B0 ;  /* 0x0000000000007941 */ /* 0x000fea0003800000 */
.L_x_4446:
        /* <DEDUP_REMOVED lines=49> */
.L_x_4443:
[----:B------:R-:W-:Y:S05]  /*2cc0*/  BSYNC B1 ;  /* 0x0000000000017941 */ /* 0x000fea0003800000 */
.L_x_4442:
        /* <DEDUP_REMOVED lines=57> */
.L_x_4451:
[----:B------:R-:W-:Y:S05]  /*3060*/  BSYNC B0 ;  /* 0x0000000000007941 */ /* 0x000fea0003800000 */
.L_x_4450:
        /* <DEDUP_REMOVED lines=50> */
.L_x_4453:
[----:B------:R-:W-:Y:S05]  /*3390*/  BSYNC B0 ;  /* 0x0000000000007941 */ /* 0x000fea0003800000 */
.L_x_4452:
        /* <DEDUP_REMOVED lines=49> */
.L_x_4449:
[----:B------:R-:W-:Y:S05]  /*36b0*/  BSYNC B1 ;  /* 0x0000000000017941 */ /* 0x000fea0003800000 */
.L_x_4448:
        /* <DEDUP_REMOVED lines=8> */
.L_x_4441:
        /* <DEDUP_REMOVED lines=89> */
.L_x_4460:
[----:B------:R-:W-:Y:S05]  /*3cd0*/  BSYNC B0 ;  /* 0x0000000000007941 */ /* 0x000fea0003800000 */
.L_x_4459:
[----:B-----5:R2:W-:Y:S02]  /*3ce0*/  STG.E.128 [R124.64], R44 ;  /* 0x0000002c7c007986 */ /* 0x0205e4000c101d06 */
.L_x_4458:
[----:B------:R-:W-:Y:S05]  /*3cf0*/  BSYNC B1 ;  /* 0x0000000000017941 */ /* 0x000fea0003800000 */
.L_x_4457:
        /* <DEDUP_REMOVED lines=87> */
.L_x_4464:
[----:B------:R-:W-:Y:S05]  /*4270*/  BSYNC B0 ;  /* 0x0000000000007941 */ /* 0x000fea0003800000 */
.L_x_4463:
[----:B-----5:R3:W-:Y:S02]  /*4280*/  STG.E.128 [R124.64+0x40], R44 ;  /* 0x0000402c7c007986 */ /* 0x0207e4000c101d06 */
.L_x_4462:
[----:B------:R-:W-:Y:S05]  /*4290*/  BSYNC B1 ;  /* 0x0000000000017941 */ /* 0x000fea0003800000 */
.L_x_4461:
        /* <DEDUP_REMOVED lines=86> */
.L_x_4466:
[----:B------:R-:W-:Y:S05]  /*4800*/  BSYNC B0 ;  /* 0x0000000000007941 */ /* 0x000fea0003800000 */
.L_x_4465:
[----:B-----5:R3:W-:Y:S02]  /*4810*/  STG.E.128 [R124.64+0x80], R44 ;  /* 0x0000802c7c007986 */ /* 0x0207e4000c101d06 */
.L_x_4456:
[----:B------:R-:W-:Y:S05]  /*4820*/  BSYNC B2 ;  /* 0x0000000000027941 */ /* 0x000fea0003800000 */
.L_x_4455:
        /* <DEDUP_REMOVED lines=93> */
.L_x_4472:
[----:B------:R-:W-:Y:S05]  /*4e00*/  BSYNC B0 ;  /* 0x0000000000007941 */ /* 0x000fea0003800000 */
.L_x_4471:
[----:B-----5:R3:W-:Y:S02]  /*4e10*/  STG.E.128 [R126.64], R44 ;  /* 0x0000002c7e007986 */ /* 0x0207e4000c101d06 */
.L_x_4470:
[----:B------:R-:W-:Y:S05]  /*4e20*/  BSYNC B1 ;  /* 0x0000000000017941 */ /* 0x000fea0003800000 */
.L_x_4469:
        /* <DEDUP_REMOVED lines=93> */
.L_x_4476:
[----:B------:R-:W-:Y:S05]  /*5400*/  BSYNC B0 ;  /* 0x0000000000007941 */ /* 0x000fea0003800000 */
.L_x_4475:
[----:B-----5:R3:W-:Y:S02]  /*5410*/  STG.E.128 [R126.64+0x40], R44 ;  /* 0x0000402c7e007986 */ /* 0x0207e4000c101d06 */
.L_x_4474:
[----:B------:R-:W-:Y:S05]  /*5420*/  BSYNC B1 ;  /* 0x0000000000017941 */ /* 0x000fea0003800000 */
.L_x_4473:
        /* <DEDUP_REMOVED lines=92> */
.L_x_4478:
[----:B------:R-:W-:Y:S05]  /*59f0*/  BSYNC B0 ;  /* 0x0000000000007941 */ /* 0x000fea0003800000 */
.L_x_4477:
[----:B-----5:R3:W-:Y:S02]  /*5a00*/  STG.E.128 [R126.64+0x80], R44 ;  /* 0x0000802c7e007986 */ /* 0x0207e4000c101d06 */
.L_x_4468:
[----:B------:R-:W-:Y:S05]  /*5a10*/  BSYNC B2 ;  /* 0x0000000000027941 */ /* 0x000fea0003800000 */
.L_x_4467:
        /* <DEDUP_REMOVED lines=8> */
.L_x_4440:
        /* <DEDUP_REMOVED lines=11> */
.L_x_4480:
[----:B------:R-:W-:Y:S05]  /*5b50*/  BSYNC B0 ;  /* 0x0000000000007941 */ /* 0x000fea0003800000 */
.L_x_4479:
        /* <DEDUP_REMOVED lines=12> */
.L_x_4481:
[----:B------:R-:W-:Y:S05]  /*5c20*/  BSYNC B0 ;  /* 0x0000000000007941 */ /* 0x000fea0003800000 */
.L_x_4454:
        /* <DEDUP_REMOVED lines=80> */
.L_x_4482:
        /* <DEDUP_REMOVED lines=8> */
.L_x_4483:
[----:B------:R-:W-:Y:S04]  /*61b0*/  IADD3 R9, R9, -0x1, RZ ;  /* 0xffffffff09097810 */ /* 0x000fe80007ffe0ff */
[----:B------:R-:W-:Y:S11]  /*61c0*/  ISETP.GT.AND P0, PT, R9, R88, PT ;  /* 0x000000580900720c */ /* 0x000ff60003f04270 */
[----:B------:R-:W-:Y:S02]  /*61d0*/  @!UPT UIADD3 URZ, URZ, URZ, URZ ;  /* 0x0000003f3f3ff290 */ /* 0x000fe4000fffe03f */
[----:B------:R-:W-:-:S05]  /*61e0*/  @P0 BRA `(.L_x_4484) ;  /* 0xffffbe1000000947 */ /* 0x000fca000383ffff */
.L_x_4435:
        /* <DEDUP_REMOVED lines=90> */
.L_x_4493:
[----:B------:R-:W-:Y:S05]  /*6790*/  BSYNC B0 ;  /* 0x0000000000007941 */ /* 0x000fea0003800000 */
.L_x_4492:
[----:B-----5:R4:W-:Y:S02]  /*67a0*/  STS.128 [R137], R12 ;  /* 0x0000000c89007388 */ /* 0x0209e40000000c00 */
.L_x_4491:
[----:B------:R-:W-:Y:S05]  /*67b0*/  BSYNC B1 ;  /* 0x0000000000017941 */ /* 0x000fea0003800000 */
.L_x_4490:
        /* <DEDUP_REMOVED lines=45> */
.L_x_4497:
[----:B------:R-:W-:Y:S05]  /*6a90*/  BSYNC B0 ;  /* 0x0000000000007941 */ /* 0x000fea0003800000 */
.L_x_4496:
[----:B-----5:R1:W-:Y:S02]  /*6aa0*/  STS.128 [R137+0x1000], R12 ;  /* 0x0010000c89007388 */ /* 0x0203e40000000c00 */
.L_x_4495:
[----:B------:R-:W-:Y:S05]  /*6ab0*/  BSYNC B1 ;  /* 0x0000000000017941 */ /* 0x000fea0003800000 */
.L_x_4494:
        /* <DEDUP_REMOVED lines=44> */
.L_x_4499:
[----:B------:R-:W-:Y:S05]  /*6d80*/  BSYNC B0 ;  /* 0x0000000000007941 */ /* 0x000fea0003800000 */
.L_x_4498:
[----:B-----5:R4:W-:Y:S02]  /*6d90*/  STS.128 [R137+0x2000], R12 ;  /* 0x0020000c89007388 */ /* 0x0209e40000000c00 */
.L_x_4489:
[----:B------:R-:W-:Y:S05]  /*6da0*/  BSYNC B2 ;  /* 0x0000000000027941 */ /* 0x000fea0003800000 */
.L_x_4488:
        /* <DEDUP_REMOVED lines=58> */
.L_x_4504:
[----:B------:R-:W-:Y:S05]  /*7150*/  BSYNC B0 ;  /* 0x0000000000007941 */ /* 0x000fea0003800000 */
.L_x_4503:
[----:B-----5:R4:W-:Y:S02]  /*7160*/  STS.128 [R137+0x800], R12 ;  /* 0x0008000c89007388 */ /* 0x0209e40000000c00 */
.L_x_4502:
[----:B------:R-:W-:Y:S05]  /*7170*/  BSYNC B1 ;  /* 0x0000000000017941 */ /* 0x000fea0003800000 */
.L_x_4501:
        /* <DEDUP_REMOVED lines=45> */
.L_x_4508:
[----:B------:R-:W-:Y:S05]  /*7450*/  BSYNC B0 ;  /* 0x0000000000007941 */ /* 0x000fea0003800000 */
.L_x_4507:
[----:B-----5:R1:W-:Y:S02]  /*7460*/  STS.128 [R137+0x1800], R12 ;  /* 0x0018000c89007388 */ /* 0x0203e40000000c00 */
.L_x_4506:
[----:B------:R-:W-:Y:S05]  /*7470*/  BSYNC B1 ;  /* 0x0000000000017941 */ /* 0x000fea0003800000 */
.L_x_4505:
        /* <DEDUP_REMOVED lines=44> */
.L_x_4510:
[----:B------:R-:W-:Y:S05]  /*7740*/  BSYNC B0 ;  /* 0x0000000000007941 */ /* 0x000fea0003800000 */
.L_x_4509:
[----:B-----5:R2:W-:Y:S01]  /*7750*/  STS.128 [R137+0x2800], R24 ;  /* 0x0028001889007388 */ /* 0x0205e20000000c00 */
[----:B------:R-:W-:Y:S05]  /*7760*/  BRA `(.L_x_4500) ;  /* 0x0000273000007947 */ /* 0x000fea0003800000 */
.L_x_4487:
        /* <DEDUP_REMOVED lines=95> */
.L_x_4516:
[----:B------:R-:W-:Y:S05]  /*7d60*/  BSYNC B0 ;  /* 0x0000000000007941 */ /* 0x000fea0003800000 */
.L_x_4515:
[----:B-----5:R4:W-:Y:S02]  /*7d70*/  STS.128 [R137], R20 ;  /* 0x0000001489007388 */ /* 0x0209e40000000c00 */
.L_x_4514:
[----:B------:R-:W-:Y:S05]  /*7d80*/  BSYNC B1 ;  /* 0x0000000000017941 */ /* 0x000fea0003800000 */
.L_x_4513:
        /* <DEDUP_REMOVED lines=90> */
.L_x_4520:
[----:B------:R-:W-:Y:S05]  /*8330*/  BSYNC B0 ;  /* 0x0000000000007941 */ /* 0x000fea0003800000 */
.L_x_4519:
[----:B-----5:R1:W-:Y:S02]  /*8340*/  STS.128 [R137+0x1000], R20 ;  /* 0x0010001489007388 */ /* 0x0203e40000000c00 */
.L_x_4518:
[----:B------:R-:W-:Y:S05]  /*8350*/  BSYNC B1 ;  /* 0x0000000000017941 */ /* 0x000fea0003800000 */
.L_x_4517:
        /* <DEDUP_REMOVED lines=88> */
.L_x_4522:
[----:B------:R-:W-:Y:S05]  /*88e0*/  BSYNC B0 ;  /* 0x0000000000007941 */ /* 0x000fea0003800000 */
.L_x_4521:
[----:B-----5:R4:W-:Y:S02]  /*88f0*/  STS.128 [R137+0x2000], R20 ;  /* 0x0020001489007388 */ /* 0x0209e40000000c00 */
.L_x_4512:
[----:B------:R-:W-:Y:S05]  /*8900*/  BSYNC B2 ;  /* 0x0000000000027941 */ /* 0x000fea0003800000 */
.L_x_4511:
        /* <DEDUP_REMOVED lines=94> */
.L_x_4526:
[----:B------:R-:W-:Y:S05]  /*8ef0*/  BSYNC B0 ;  /* 0x0000000000007941 */ /* 0x000fea0003800000 */
.L_x_4525:
[----:B-----5:R4:W-:Y:S02]  /*8f00*/  STS.128 [R137+0x800], R20 ;  /* 0x0008001489007388 */ /* 0x0209e40000000c00 */
.L_x_4524:
[----:B------:R-:W-:Y:S05]  /*8f10*/  BSYNC B1 ;  /* 0x0000000000017941 */ /* 0x000fea0003800000 */
.L_x_4523:
        /* <DEDUP_REMOVED lines=90> */
.L_x_4530:
[----:B------:R-:W-:Y:S05]  /*94c0*/  BSYNC B0 ;  /* 0x0000000000007941 */ /* 0x000fea0003800000 */
.L_x_4529:
[----:B-----5:R1:W-:Y:S02]  /*94d0*/  STS.128 [R137+0x1800], R20 ;  /* 0x0018001489007388 */ /* 0x0203e40000000c00 */
.L_x_4528:
[----:B------:R-:W-:Y:S05]  /*94e0*/  BSYNC B1 ;  /* 0x0000000000017941 */ /* 0x000fea0003800000 */
.L_x_4527:
        /* <DEDUP_REMOVED lines=94> */
.L_x_4532:
[----:B------:R-:W-:Y:S05]  /*9ad0*/  BSYNC B0 ;  /* 0x0000000000007941 */ /* 0x000fea0003800000 */
.L_x_4531:
[----:B-----5:R1:W-:Y:S01]  /*9ae0*/  STS.128 [R137+0x2800], R4 ;  /* 0x0028000489007388 */ /* 0x0203e20000000c00 */
[----:B------:R-:W-:Y:S05]  /*9af0*/  BRA `(.L_x_4500) ;  /* 0x000003a000007947 */ /* 0x000fea0003800000 */
.L_x_4486:
        /* <DEDUP_REMOVED lines=29> */
.L_x_4534:
[----:B------:R-:W-:Y:S05]  /*9cd0*/  BSYNC B0 ;  /* 0x0000000000007941 */ /* 0x000fea0003800000 */
.L_x_4533:
        /* <DEDUP_REMOVED lines=28> */
.L_x_4500:
[----:B------:R-:W-:Y:S05]  /*9ea0*/  BSYNC B3 ;  /* 0x0000000000037941 */ /* 0x000fea0003800000 */
.L_x_4485:
[----:B------:R-:W-:Y:S01]  /*9eb0*/  IADD3 R136, R87, -0x1, RZ ;  /* 0xffffffff57887810 */ /* 0x000fe20007ffe0ff */
[----:B------:R-:W-:Y:S01]  /*9ec0*/  BSSY B0, `(.L_x_4535) ;  /* 0x0000023000007945 */ /* 0x000fe20003800000 */
[----:B------:R-:W-:Y:S02]  /*9ed0*/  LEA R134, P0, R110, c[0x0][0x168], 0x1 ;  /* 0x00005a006e867a11 */ /* 0x000fe400078008ff */
[----:B------:R-:W-:Y:S01]  /*9ee0*/  LOP3.LUT R132, R72, 0xffff, RZ, 0xc0, !PT ;  /* 0x0000ffff48847812 */ /* 0x000fe200078ec0ff */
        /* <DEDUP_REMOVED lines=31> */
.L_x_4537:
[----:B------:R1:W-:Y:S02]  /*a0e0*/  STS.128 [R137+0x5000], RZ ;  /* 0x005000ff89007388 */ /* 0x0003e40000000c00 */
.L_x_4536:
[----:B------:R-:W-:Y:S05]  /*a0f0*/  BSYNC B0 ;  /* 0x0000000000007941 */ /* 0x000fea0003800000 */
.L_x_4535:
        /* <DEDUP_REMOVED lines=31> */
.L_x_4540:
[----:B------:R4:W-:Y:S02]  /*a2f0*/  STS.128 [R137+0x5800], RZ ;  /* 0x005800ff89007388 */ /* 0x0009e40000000c00 */
.L_x_4539:
[----:B------:R-:W-:Y:S05]  /*a300*/  BSYNC B0 ;  /* 0x0000000000007941 */ /* 0x000fea0003800000 */
.L_x_4538:
        /* <DEDUP_REMOVED lines=50> */
[----:B---3--:R-:W-:Y:S01]  /*a630*/  IMAD.U32 R126, R8, 0x20, R5 ;  /* 0x00000020087e7824 */ /* 0x008fe200078e0005 */
        /* <DEDUP_REMOVED lines=33> */
.L_x_4543:
[----:B------:R4:W-:Y:S02]  /*a850*/  STS.128 [R137+0x8000], RZ ;  /* 0x008000ff89007388 */ /* 0x0009e40000000c00 */
.L_x_4542:
[----:B------:R-:W-:Y:S05]  /*a860*/  BSYNC B0 ;  /* 0x0000000000007941 */ /* 0x000fea0003800000 */
.L_x_4541:
        /* <DEDUP_REMOVED lines=32> */
.L_x_4546:
[----:B------:R1:W-:Y:S02]  /*aa70*/  STS.128 [R137+0x8800], RZ ;  /* 0x008800ff89007388 */ /* 0x0003e40000000c00 */
.L_x_4545:
[----:B------:R-:W-:Y:S05]  /*aa80*/  BSYNC B0 ;  /* 0x0000000000007941 */ /* 0x000fea0003800000 */
.L_x_4544:
[----:B------:R-:W-:Y:S01]  /*aa90*/  SHF.L.U32 R126, R126, 0x1, RZ ;  /* 0x000000017e7e7819 */ /* 0x000fe200000006ff */
[----:B------:R-:W-:Y:S01]  /*aaa0*/  LDSM.16.M88.4 R80, [R127] ;  /* 0x000000007f50783b */ /* 0x000fe20000000200 */
[----:B------:R-:W-:Y:S02]  /*aab0*/  LEA R125, R49, R127, 0x1 ;  /* 0x0000007f317d7211 */ /* 0x000fe400078e08ff */
[----:B------:R-:W-:Y:S01]  /*aac0*/  LEA R91, R5, R126, 0x1 ;  /* 0x0000007e055b7211 */ /* 0x000fe200078e08ff */
[----:B------:R-:W5:Y:S01]  /*aad0*/  LDSM.16.M88.4 R16, [R126+0x3000] ;  /* 0x003000007e10783b */ /* 0x000f620000000200 */
[----:B------:R-:W-:-:S03]  /*aae0*/  ISETP.GE.AND P4, PT, R87, 0x2, PT ;  /* 0x000000025700780c */ /* 0x000fc60003f86270 */
[----:B------:R-:W-:Y:S04]  /*aaf0*/  LDSM.16.M88.4 R96, [R125] ;  /* 0x000000007d60783b */ /* 0x000fe80000000200 */
[----:B------:R-:W-:Y:S04]  /*ab00*/  LDSM.16.M88.4 R32, [R91+0x3000] ;  /* 0x003000005b20783b */ /* 0x000fe80000000200 */
[----:B------:R-:W1:Y:S04]  /*ab10*/  LDSM.16.M88.4 R36, [R126+0x3400] ;  /* 0x003400007e24783b */ /* 0x000e680000000200 */
[----:B------:R-:W-:Y:S04]  /*ab20*/  LDSM.16.M88.4 R76, [R127+0x1000] ;  /* 0x001000007f4c783b */ /* 0x000fe80000000200 */
[----:B------:R-:W2:Y:S04]  /*ab30*/  LDSM.16.M88.4 R60, [R126+0x3800] ;  /* 0x003800007e3c783b */ /* 0x000ea80000000200 */
[----:B------:R-:W-:Y:S04]  /*ab40*/  LDSM.16.M88.4 R40, [R126+0x3c00] ;  /* 0x003c00007e28783b */ /* 0x000fe80000000200 */
[----:B------:R-:W-:Y:S04]  /*ab50*/  LDSM.16.M88.4 R28, [R91+0x3400] ;  /* 0x003400005b1c783b */ /* 0x000fe80000000200 */
[----:B------:R-:W-:Y:S04]  /*ab60*/  LDSM.16.M88.4 R44, [R125+0x1000] ;  /* 0x001000007d2c783b */ /* 0x000fe80000000200 */
[----:B------:R-:W-:Y:S01]  /*ab70*/  LDSM.16.M88.4 R68, [R91+0x4000] ;  /* 0x004000005b44783b */ /* 0x000fe20000000200 */
[C---:B---3-5:R-:W-:Y:S03]  /*ab80*/  HMMA.16816.F32.BF16 R12, R80.reuse, R16, RZ ;  /* 0x00000010500c723c */ /* 0x068fe600000418ff */
[----:B------:R-:W-:Y:S04]  /*ab90*/  LDSM.16.M88.4 R20, [R91+0x3800] ;  /* 0x003800005b14783b */ /* 0x000fe80000000200 */
[----:B------:R-:W-:Y:S01]  /*aba0*/  LDSM.16.M88.4 R100, [R91+0x4400] ;  /* 0x004400005b64783b */ /* 0x000fe20000000200 */
[C---:B------:R-:W-:Y:S03]  /*abb0*/  HMMA.16816.F32.BF16 R4, R80.reuse, R18, RZ ;  /* 0x000000125004723c */ /* 0x040fe600000418ff */
[----:B------:R-:W3:Y:S04]  /*abc0*/  LDSM.16.M88.4 R16, [R126+0x4000] ;  /* 0x004000007e10783b */ /* 0x000ee80000000200 */
[----:B------:R-:W-:Y:S01]  /*abd0*/  LDSM.16.M88.4 R72, [R126+0x4800] ;  /* 0x004800007e48783b */ /* 0x000fe20000000200 */
[----:B-12---:R-:W-:Y:S03]  /*abe0*/  HMMA.16816.F32.BF16 R24, R80, R36, RZ ;  /* 0x000000245018723c */ /* 0x006fe600000418ff */
[----:B------:R-:W-:Y:S04]  /*abf0*/  LDSM.16.M88.4 R104, [R91+0x3c00] ;  /* 0x003c00005b68783b */ /* 0x000fe80000000200 */
[----:B------:R-:W0:Y:S01]  /*ac00*/  LDGDEPBAR ;  /* 0x00000000000079af */ /* 0x000e220000000000 */
[----:B------:R-:W-:Y:S08]  /*ac10*/  HMMA.16816.F32.BF16 R12, R96, R32, R12 ;  /* 0x00000020600c723c */ /* 0x000ff0000004180c */
[----:B------:R-:W-:Y:S08]  /*ac20*/  HMMA.16816.F32.BF16 R36, R80, R38, RZ ;  /* 0x000000265024723c */ /* 0x000ff000000418ff */
[----:B------:R-:W-:Y:S01]  /*ac30*/  HMMA.16816.F32.BF16 R4, R96, R34, R4 ;  /* 0x000000226004723c */ /* 0x000fe20000041804 */
[----:B------:R-:W-:Y:S07]  /*ac40*/  LDSM.16.M88.4 R32, [R127+0x2000] ;  /* 0x002000007f20783b */ /* 0x000fee0000000200 */
[----:B------:R-:W-:Y:S08]  /*ac50*/  HMMA.16816.F32.BF16 R64, R80, R60, RZ ;  /* 0x0000003c5040723c */ /* 0x000ff000000418ff */
[----:B---3--:R-:W-:Y:S08]  /*ac60*/  HMMA.16816.F32.BF16 R12, R76, R16, R12 ;  /* 0x000000104c0c723c */ /* 0x008ff0000004180c */
[C---:B------:R-:W-:Y:S08]  /*ac70*/  HMMA.16816.F32.BF16 R60, R80.reuse, R62, RZ ;  /* 0x0000003e503c723c */ /* 0x040ff000000418ff */
[C---:B------:R-:W-:Y:S08]  /*ac80*/  HMMA.16816.F32.BF16 R52, R80.reuse, R40, RZ ;  /* 0x000000285034723c */ /* 0x040ff000000418ff */
[----:B------:R-:W-:Y:S01]  /*ac90*/  HMMA.16816.F32.BF16 R80, R80, R42, RZ ;  /* 0x0000002a5050723c */ /* 0x000fe200000418ff */
[----:B------:R-:W1:Y:S07]  /*aca0*/  LDSM.16.M88.4 R40, [R126+0x5000] ;  /* 0x005000007e28783b */ /* 0x000e6e0000000200 */
[C---:B------:R-:W-:Y:S08]  /*acb0*/  HMMA.16816.F32.BF16 R24, R96.reuse, R28, R24 ;  /* 0x0000001c6018723c */ /* 0x040ff00000041818 */
[----:B------:R-:W-:Y:S01]  /*acc0*/  HMMA.16816.F32.BF16 R36, R96, R30, R36 ;  /* 0x0000001e6024723c */ /* 0x000fe20000041824 */
[----:B------:R-:W2:Y:S07]  /*acd0*/  LDSM.16.M88.4 R28, [R126+0x4400] ;  /* 0x004400007e1c783b */ /* 0x000eae0000000200 */
[----:B------:R-:W-:Y:S01]  /*ace0*/  HMMA.16816.F32.BF16 R4, R76, R18, R4 ;  /* 0x000000124c04723c */ /* 0x000fe20000041804 */
[----:B------:R-:W-:Y:S07]  /*acf0*/  LDSM.16.M88.4 R16, [R91+0x5000] ;  /* 0x005000005b10783b */ /* 0x000fee0000000200 */
[----:B------:R-:W-:Y:S08]  /*ad00*/  HMMA.16816.F32.BF16 R12, R44, R68, R12 ;  /* 0x000000442c0c723c */ /* 0x000ff0000004180c */
[C---:B------:R-:W-:Y:S08]  /*ad10*/  HMMA.16816.F32.BF16 R64, R96.reuse, R20, R64 ;  /* 0x000000146040723c */ /* 0x040ff00000041840 */
[----:B------:R-:W-:Y:S01]  /*ad20*/  HMMA.16816.F32.BF16 R60, R96, R22, R60 ;  /* 0x00000016603c723c */ /* 0x000fe2000004183c */
[----:B------:R-:W3:Y:S07]  /*ad30*/  LDSM.16.M88.4 R20, [R125+0x2000] ;  /* 0x002000007d14783b */ /* 0x000eee0000000200 */
[----:B------:R-:W-:Y:S01]  /*ad40*/  HMMA.16816.F32.BF16 R4, R44, R70, R4 ;  /* 0x000000462c04723c */ /* 0x000fe20000041804 */
[----:B------:R-:W-:Y:S07]  /*ad50*/  LDSM.16.M88.4 R68, [R126+0x4c00] ;  /* 0x004c00007e44783b */ /* 0x000fee0000000200 */
[----:B-1----:R-:W-:Y:S08]  /*ad60*/  HMMA.16816.F32.BF16 R12, R32, R40, R12 ;  /* 0x00000028200c723c */ /* 0x002ff0000004180c */
[C---:B--2---:R-:W-:Y:S08]  /*ad70*/  HMMA.16816.F32.BF16 R24, R76.reuse, R28, R24 ;  /* 0x0000001c4c18723c */ /* 0x044ff00000041818 */
[----:B------:R-:W-:Y:S01]  /*ad80*/  HMMA.16816.F32.BF16 R36, R76, R30, R36 ;  /* 0x0000001e4c24723c */ /* 0x000fe20000041824 */
[----:B------:R-:W1:Y:S07]  /*ad90*/  LDSM.16.M88.4 R28, [R126+0x5400] ;  /* 0x005400007e1c783b */ /* 0x000e6e0000000200 */
[----:B------:R-:W-:Y:S01]  /*ada0*/  HMMA.16816.F32.BF16 R4, R32, R42, R4 ;  /* 0x0000002a2004723c */ /* 0x000fe20000041804 */
[----:B------:R-:W2:Y:S07]  /*adb0*/  LDSM.16.M88.4 R40, [R91+0x4800] ;  /* 0x004800005b28783b */ /* 0x000eae0000000200 */
[----:B---3--:R-:W-:Y:S08]  /*adc0*/  HMMA.16816.F32.BF16 R12, R20, R16, R12 ;  /* 0x00000010140c723c */ /* 0x008ff0000004180c */
[----:B------:R-:W-:Y:S08]  /*add0*/  HMMA.16816.F32.BF16 R24, R44, R100, R24 ;  /* 0x000000642c18723c */ /* 0x000ff00000041818 */
[C---:B------:R-:W-:Y:S08]  /*ade0*/  HMMA.16816.F32.BF16 R64, R76.reuse, R72, R64 ;  /* 0x000000484c40723c */ /* 0x040ff00000041840 */
[----:B------:R-:W-:Y:S01]  /*adf0*/  HMMA.16816.F32.BF16 R72, R76, R74, R60 ;  /* 0x0000004a4c48723c */ /* 0x000fe2000004183c */
[----:B------:R-:W3:Y:S01]  /*ae00*/  LDSM.16.M88.4 R60, [R91+0x5400] ;  /* 0x005400005b3c783b */ /* 0x000ee20000000200 */
[----:B------:R-:W-:-:S02]  /*ae10*/  FMUL.FTZ R12, R12, c[0x0][0x2ec] ;  /* 0x0000bb000c0c7a20 */ /* 0x000fc40000410000 */
[----:B------:R-:W-:Y:S02]  /*ae20*/  FMUL.FTZ R50, R13, c[0x0][0x2ec] ;  /* 0x0000bb000d327a20 */ /* 0x000fe40000410000 */
[----:B------:R5:W4:Y:S02]  /*ae30*/  MUFU.TANH R48, R12 ;  /* 0x0000000c00307308 */ /* 0x000b240000002400 */
[C---:B------:R-:W-:Y:S06]  /*ae40*/  HMMA.16816.F32.BF16 R52, R96.reuse, R104, R52 ;  /* 0x000000686034723c */ /* 0x040fec0000041834 */
[----:B------:R-:W1:Y:S02]  /*ae50*/  MUFU.TANH R50, R50 ;  /* 0x0000003200327308 */ /* 0x000e640000002400 */
[----:B------:R-:W-:Y:S08]  /*ae60*/  HMMA.16816.F32.BF16 R80, R96, R106, R80 ;  /* 0x0000006a6050723c */ /* 0x000ff00000041850 */
[----:B------:R-:W-:Y:S01]  /*ae70*/  HMMA.16816.F32.BF16 R4, R20, R18, R4 ;  /* 0x000000121404723c */ /* 0x000fe20000041804 */
[----:B------:R-:W4:Y:S07]  /*ae80*/  LDSM.16.M88.4 R16, [R126+0x5800] ;  /* 0x005800007e10783b */ /* 0x000f2e0000000200 */
[----:B-1----:R-:W-:Y:S08]  /*ae90*/  HMMA.16816.F32.BF16 R24, R32, R28, R24 ;  /* 0x0000001c2018723c */ /* 0x002ff00000041818 */
[----:B--2---:R-:W-:Y:S07]  /*aea0*/  HMMA.16816.F32.BF16 R64, R44, R40, R64 ;  /* 0x000000282c40723c */ /* 0x004fee0000041840 */
[----:B------:R-:W-:Y:S01]  /*aeb0*/  FMUL.FTZ R40, R14, c[0x0][0x2ec] ;  /* 0x0000bb000e287a20 */ /* 0x000fe20000410000 */
[----:B------:R-:W-:Y:S01]  /*aec0*/  HMMA.16816.F32.BF16 R52, R76, R68, R52 ;  /* 0x000000444c34723c */ /* 0x000fe20000041834 */
[----:B------:R-:W-:-:S02]  /*aed0*/  FMUL.FTZ R41, R15, c[0x0][0x2ec] ;  /* 0x0000bb000f297a20 */ /* 0x000fc40000410000 */
[----:B-----5:R-:W1:Y:S01]  /*aee0*/  LDSM.16.M88.4 R12, [R91+0x4c00] ;  /* 0x004c00005b0c783b */ /* 0x020e620000000200 */
[----:B------:R-:W-:Y:S01]  /*aef0*/  FMUL.FTZ R4, R4, c[0x0][0x2ec] ;  /* 0x0000bb0004047a20 */ /* 0x000fe20000410000 */
[----:B------:R-:W2:Y:S01]  /*af00*/  MUFU.TANH R40, R40 ;  /* 0x0000002800287308 */ /* 0x000ea20000002400 */
[----:B------:R-:W-:Y:S02]  /*af10*/  FMUL.FTZ R9, R5, c[0x0][0x2ec] ;  /* 0x0000bb0005097a20 */ /* 0x000fe40000410000 */
[----:B------:R-:W-:Y:S05]  /*af20*/  HMMA.16816.F32.BF16 R80, R76, R70, R80 ;  /* 0x000000464c50723c */ /* 0x000fea0000041850 */
[----:B------:R-:W1:Y:S03]  /*af30*/  MUFU.TANH R41, R41 ;  /* 0x0000002900297308 */ /* 0x000e660000002400 */
[----:B---3--:R-:W-:Y:S05]  /*af40*/  HMMA.16816.F32.BF16 R24, R20, R60, R24 ;  /* 0x0000003c1418723c */ /* 0x008fea0000041818 */
[----:B------:R3:W1:Y:S02]  /*af50*/  MUFU.TANH R60, R4 ;  /* 0x00000004003c7308 */ /* 0x0006640000002400 */
[----:B------:R-:W-:Y:S01]  /*af60*/  FMUL.FTZ R61, R7, c[0x0][0x2ec] ;  /* 0x0000bb00073d7a20 */ /* 0x000fe20000410000 */
[C---:B------:R-:W-:Y:S05]  /*af70*/  HMMA.16816.F32.BF16 R72, R44.reuse, R42, R72 ;  /* 0x0000002a2c48723c */ /* 0x040fea0000041848 */
[----:B------:R-:W1:Y:S02]  /*af80*/  MUFU.TANH R61, R61 ;  /* 0x0000003d003d7308 */ /* 0x000e640000002400 */
[----:B------:R-:W-:Y:S01]  /*af90*/  FMUL.FTZ R43, R6, c[0x0][0x2ec] ;  /* 0x0000bb00062b7a20 */ /* 0x000fe20000410000 */
[----:B------:R-:W-:Y:S01]  /*afa0*/  HMMA.16816.F32.BF16 R36, R44, R102, R36 ;  /* 0x000000662c24723c */ /* 0x000fe20000041824 */
[----:B---3--:R-:W3:Y:S04]  /*afb0*/  LDSM.16.M88.4 R4, [R126+0x5c00] ;  /* 0x005c00007e04783b */ /* 0x008ee80000000200 */
[----:B------:R-:W2:Y:S03]  /*afc0*/  MUFU.TANH R43, R43 ;  /* 0x0000002b002b7308 */ /* 0x000ea60000002400 */
[----:B----4-:R-:W-:Y:S01]  /*afd0*/  HMMA.16816.F32.BF16 R64, R32, R16, R64 ;  /* 0x000000102040723c */ /* 0x010fe20000041840 */
[----:B------:R-:W-:-:S02]  /*afe0*/  FMUL.FTZ R24, R24, c[0x0][0x2ec] ;  /* 0x0000bb0018187a20 */ /* 0x000fc40000410000 */
[----:B------:R-:W-:Y:S02]  /*aff0*/  FMUL.FTZ R25, R25, c[0x0][0x2ec] ;  /* 0x0000bb0019197a20 */ /* 0x000fe40000410000 */
[----:B------:R4:W2:Y:S03]  /*b000*/  MUFU.TANH R42, R9 ;  /* 0x00000009002a7308 */ /* 0x0008a60000002400 */
[C---:B-1----:R-:W-:Y:S05]  /*b010*/  HMMA.16816.F32.BF16 R52, R44.reuse, R12, R52 ;  /* 0x0000000c2c34723c */ /* 0x042fea0000041834 */
[----:B------:R-:W1:Y:S02]  /*b020*/  MUFU.TANH R24, R24 ;  /* 0x0000001800187308 */ /* 0x000e640000002400 */
[----:B------:R-:W-:Y:S01]  /*b030*/  FMUL.FTZ R12, R26, c[0x0][0x2ec] ;  /* 0x0000bb001a0c7a20 */ /* 0x000fe20000410000 */
[----:B------:R-:W-:Y:S01]  /*b040*/  HMMA.16816.F32.BF16 R80, R44, R14, R80 ;  /* 0x0000000e2c50723c */ /* 0x000fe20000041850 */
[----:B------:R-:W-:-:S04]  /*b050*/  FMUL.FTZ R13, R27, c[0x0][0x2ec] ;  /* 0x0000bb001b0d7a20 */ /* 0x000fc80000410000 */
[----:B------:R-:W1:Y:S03]  /*b060*/  MUFU.TANH R25, R25 ;  /* 0x0000001900197308 */ /* 0x000e660000002400 */
[C---:B------:R-:W-:Y:S01]  /*b070*/  HMMA.16816.F32.BF16 R72, R32.reuse, R18, R72 ;  /* 0x000000122048723c */ /* 0x040fe20000041848 */
[----:B------:R-:W5:Y:S04]  /*b080*/  LDSM.16.M88.4 R16, [R91+0x5c00] ;  /* 0x005c00005b10783b */ /* 0x000f680000000200 */
[----:B------:R-:W1:Y:S03]  /*b090*/  MUFU.TANH R12, R12 ;  /* 0x0000000c000c7308 */ /* 0x000e660000002400 */
[----:B------:R-:W-:Y:S01]  /*b0a0*/  HMMA.16816.F32.BF16 R36, R32, R30, R36 ;  /* 0x0000001e2024723c */ /* 0x000fe20000041824 */
[----:B------:R-:W1:Y:S01]  /*b0b0*/  LDSM.16.M88.4 R28, [R91+0x5800] ;  /* 0x005800005b1c783b */ /* 0x000e620000000200 */
[----:B------:R-:W-:-:S04]  /*b0c0*/  DEPBAR.LE SB0, 0x0 ;  /* 0x000080000000791a */ /* 0x000fc80000000000 */
[----:B------:R-:W1:Y:S02]  /*b0d0*/  MUFU.TANH R13, R13 ;  /* 0x0000000d000d7308 */ /* 0x000e640000002400 */
[C---:B---3--:R-:W-:Y:S08]  /*b0e0*/  HMMA.16816.F32.BF16 R52, R32.reuse, R4, R52 ;  /* 0x000000042034723c */ /* 0x048ff00000041834 */
[----:B------:R-:W-:Y:S07]  /*b0f0*/  HMMA.16816.F32.BF16 R80, R32, R6, R80 ;  /* 0x000000062050723c */ /* 0x000fee0000041850 */
[C---:B------:R-:W-:Y:S01]  /*b100*/  IADD3 R6, R8.reuse, 0x8, RZ ;  /* 0x0000000808067810 */ /* 0x040fe20007ffe0ff */
[----:B------:R-:W-:Y:S01]  /*b110*/  HMMA.16816.F32.BF16 R36, R20, R62, R36 ;  /* 0x0000003e1424723c */ /* 0x000fe20000041824 */
[----:B------:R-:W-:-:S02]  /*b120*/  IMNMX R8, R8, R59, PT ;  /* 0x0000003b08087217 */ /* 0x000fc40003800200 */
[----:B----4-:R-:W-:-:S05]  /*b130*/  IMNMX R9, R6, R59, PT ;  /* 0x0000003b06097217 */ /* 0x010fca0003800200 */
[C---:B-----5:R-:W-:Y:S08]  /*b140*/  HMMA.16816.F32.BF16 R52, R20.reuse, R16, R52 ;  /* 0x000000101434723c */ /* 0x060ff00000041834 */
[C---:B-1----:R-:W-:Y:S08]  /*b150*/  HMMA.16816.F32.BF16 R64, R20.reuse, R28, R64 ;  /* 0x0000001c1440723c */ /* 0x042ff00000041840 */
[----:B------:R-:W-:Y:S01]  /*b160*/  FMUL.FTZ R26, R36, c[0x0][0x2ec] ;  /* 0x0000bb00241a7a20 */ /* 0x000fe20000410000 */
[----:B------:R-:W-:Y:S01]  /*b170*/  HMMA.16816.F32.BF16 R72, R20, R30, R72 ;  /* 0x0000001e1448723c */ /* 0x000fe20000041848 */
[----:B------:R-:W-:-:S02]  /*b180*/  FMUL.FTZ R27, R37, c[0x0][0x2ec] ;  /* 0x0000bb00251b7a20 */ /* 0x000fc40000410000 */
[----:B------:R-:W-:Y:S02]  /*b190*/  FMUL.FTZ R14, R38, c[0x0][0x2ec] ;  /* 0x0000bb00260e7a20 */ /* 0x000fe40000410000 */
[----:B------:R-:W-:Y:S01]  /*b1a0*/  FMUL.FTZ R4, R39, c[0x0][0x2ec] ;  /* 0x0000bb0027047a20 */ /* 0x000fe20000410000 */
[----:B------:R-:W1:Y:S02]  /*b1b0*/  MUFU.TANH R26, R26 ;  /* 0x0000001a001a7308 */ /* 0x000e640000002400 */
[----:B------:R-:W-:Y:S01]  /*b1c0*/  HMMA.16816.F32.BF16 R80, R20, R18, R80 ;  /* 0x000000121450723c */ /* 0x000fe20000041850 */
[----:B------:R-:W-:Y:S02]  /*b1d0*/  FMUL.FTZ R5, R52, c[0x0][0x2ec] ;  /* 0x0000bb0034057a20 */ /* 0x000fe40000410000 */
[----:B------:R-:W-:Y:S02]  /*b1e0*/  FMUL.FTZ R53, R53, c[0x0][0x2ec] ;  /* 0x0000bb0035357a20 */ /* 0x000fe40000410000 */
[----:B------:R-:W-:Y:S01]  /*b1f0*/  FMUL.FTZ R54, R54, c[0x0][0x2ec] ;  /* 0x0000bb0036367a20 */ /* 0x000fe20000410000 */
[----:B------:R-:W3:Y:S01]  /*b200*/  MUFU.TANH R27, R27 ;  /* 0x0000001b001b7308 */ /* 0x000ee20000002400 */
[----:B------:R-:W-:-:S02]  /*b210*/  FMUL.FTZ R55, R55, c[0x0][0x2ec] ;  /* 0x0000bb0037377a20 */ /* 0x000fc40000410000 */
[----:B------:R-:W-:Y:S02]  /*b220*/  FMUL.FTZ R64, R64, c[0x0][0x2ec] ;  /* 0x0000bb0040407a20 */ /* 0x000fe40000410000 */
[----:B------:R-:W-:Y:S02]  /*b230*/  FMUL.FTZ R65, R65, c[0x0][0x2ec] ;  /* 0x0000bb0041417a20 */ /* 0x000fe40000410000 */
[----:B------:R-:W-:Y:S01]  /*b240*/  FMUL.FTZ R66, R66, c[0x0][0x2ec] ;  /* 0x0000bb0042427a20 */ /* 0x000fe20000410000 */
[----:B------:R-:W4:Y:S01]  /*b250*/  MUFU.TANH R14, R14 ;  /* 0x0000000e000e7308 */ /* 0x000f220000002400 */
[----:B------:R-:W-:Y:S02]  /*b260*/  FMUL.FTZ R67, R67, c[0x0][0x2ec] ;  /* 0x0000bb0043437a20 */ /* 0x000fe40000410000 */
[----:B------:R-:W-:Y:S02]  /*b270*/  FMUL.FTZ R72, R72, c[0x0][0x2ec] ;  /* 0x0000bb0048487a20 */ /* 0x000fe40000410000 */
[----:B------:R-:W-:-:S02]  /*b280*/  FMUL.FTZ R73, R73, c[0x0][0x2ec] ;  /* 0x0000bb0049497a20 */ /* 0x000fc40000410000 */
[----:B------:R-:W-:Y:S01]  /*b290*/  FMUL.FTZ R74, R74, c[0x0][0x2ec] ;  /* 0x0000bb004a4a7a20 */ /* 0x000fe20000410000 */
[----:B------:R-:W1:Y:S01]  /*b2a0*/  MUFU.TANH R4, R4 ;  /* 0x0000000400047308 */ /* 0x000e620000002400 */
[----:B------:R-:W-:Y:S02]  /*b2b0*/  FMUL.FTZ R75, R75, c[0x0][0x2ec] ;  /* 0x0000bb004b4b7a20 */ /* 0x000fe40000410000 */
[----:B------:R-:W-:Y:S02]  /*b2c0*/  FMUL.FTZ R80, R80, c[0x0][0x2ec] ;  /* 0x0000bb0050507a20 */ /* 0x000fe40000410000 */
[----:B------:R-:W-:Y:S02]  /*b2d0*/  FMUL.FTZ R81, R81, c[0x0][0x2ec] ;  /* 0x0000bb0051517a20 */ /* 0x000fe40000410000 */
[----:B------:R-:W-:Y:S01]  /*b2e0*/  FMUL.FTZ R82, R82, c[0x0][0x2ec] ;  /* 0x0000bb0052527a20 */ /* 0x000fe20000410000 */
[----:B------:R1:W1:Y:S01]  /*b2f0*/  MUFU.TANH R118, R64 ;  /* 0x0000004000767308 */ /* 0x0002620000002400 */
[----:B------:R-:W-:-:S07]  /*b300*/  FMUL.FTZ R83, R83, c[0x0][0x2ec] ;  /* 0x0000bb0053537a20 */ /* 0x000fce0000410000 */
        /* <DEDUP_REMOVED lines=10> */
[----:B------:R1:W1:Y:S08]  /*b3b0*/  MUFU.TANH R96, R55 ;  /* 0x0000003700607308 */ /* 0x0002700000002400 */
[----:B------:R1:W1:Y:S08]  /*b3c0*/  MUFU.TANH R106, R80 ;  /* 0x00000050006a7308 */ /* 0x0002700000002400 */
[----:B------:R1:W1:Y:S08]  /*b3d0*/  MUFU.TANH R104, R81 ;  /* 0x0000005100687308 */ /* 0x0002700000002400 */
[----:B------:R1:W1:Y:S08]  /*b3e0*/  MUFU.TANH R94, R82 ;  /* 0x00000052005e7308 */ /* 0x0002700000002400 */
[----:B------:R1:W1:Y:S01]  /*b3f0*/  MUFU.TANH R88, R83 ;  /* 0x0000005300587308 */ /* 0x0002620000002400 */
        /* <DEDUP_REMOVED lines=61> */
.L_x_4548:
[----:B------:R-:W-:-:S05]  /*b7d0*/  IMAD.MOV.U32 R6, RZ, RZ, c[0x0][0x198] ;  /* 0x00006600ff067624 */ /* 0x000fca00078e00ff */
[----:B------:R-:W-:-:S04]  /*b7e0*/  LEA R6, -R6, RZ, 0x6 ;  /* 0x000000ff06067211 */ /* 0x000fc800078e31ff */
[----:B------:R-:W-:Y:S02]  /*b7f0*/  SHF.R.S32.HI R7, RZ, 0x1f, R6 ;  /* 0x0000001fff077819 */ /* 0x000fe40000011406 */
.L_x_4549:
[C---:B------:R-:W-:Y:S02]  /*b800*/  LOP3.LUT P2, RZ, R2.reuse, 0x2, RZ, 0xc0, !PT ;  /* 0x0000000202ff7812 */ /* 0x040fe4000784c0ff */
[----:B------:R-:W-:Y:S02]  /*b810*/  LOP3.LUT P1, RZ, R2, 0x4, RZ, 0xc0, !PT ;  /* 0x0000000402ff7812 */ /* 0x000fe4000782c0ff */
[----:B------:R-:W-:Y:S02]  /*b820*/  LEA R134, P5, R6, R134, 0x1 ;  /* 0x0000008606867211 */ /* 0x000fe400078a08ff */
[----:B------:R-:W-:Y:S02]  /*b830*/  LOP3.LUT P6, RZ, R2, 0x1, RZ, 0xc0, !PT ;  /* 0x0000000102ff7812 */ /* 0x000fe400078cc0ff */
[----:B------:R-:W-:-:S05]  /*b840*/  LEA.HI.X R133, R6, R133, R7, 0x1, P5 ;  /* 0x0000008506857211 */ /* 0x000fca00028f0c07 */
[----:B------:R-:W-:-:S04]  /*b850*/  @P2 IADD3 R16, P0, R6, R110, RZ ;  /* 0x0000006e06102210 */ /* 0x000fc80007f1e0ff */
[----:B------:R-:W-:Y:S01]  /*b860*/  @P2 LEA R18, P5, R16, c[0x0][0x168], 0x1 ;  /* 0x00005a0010122a11 */ /* 0x000fe200078a08ff */
[C---:B------:R-:W-:Y:S01]  /*b870*/  @P2 IMAD.X R15, R7.reuse, 0x1, R56, P0 ;  /* 0x00000001070f2824 */ /* 0x040fe200000e0638 */
        /* <DEDUP_REMOVED lines=52> */
.L_x_4547:
[----:B--234-:R-:W-:Y:S02]  /*bbc0*/  IMAD.IADD R0, R0, 0x1, R51 ;  /* 0x0000000100007824 */ /* 0x01cfe400078e0233 */
[----:B------:R-:W-:-:S03]  /*bbd0*/  IMAD.SHL.U32 R124, R3, 0x2, RZ ;  /* 0x00000002037c7824 */ /* 0x000fc600078e00ff */
[C---:B------:R-:W-:Y:S01]  /*bbe0*/  IADD3 R2, R0.reuse, 0x1, RZ ;  /* 0x0000000100027810 */ /* 0x040fe20007ffe0ff */
[----:B------:R-:W-:Y:S01]  /*bbf0*/  IMAD R90, R49, 0x2, R124 ;  /* 0x00000002315a7824 */ /* 0x000fe200078e027c */
[----:B------:R-:W-:Y:S01]  /*bc00*/  IADD3 R6, R0, 0x8, RZ ;  /* 0x0000000800067810 */ /* 0x000fe20007ffe0ff */
[----:B------:R-:W-:Y:S01]  /*bc10*/  LDSM.16.MT88.4 R76, [R124+0x6000] ;  /* 0x006000007c4c783b */ /* 0x000fe20000004200 */
[C---:B------:R-:W-:Y:S02]  /*bc20*/  ISETP.GE.AND P2, PT, R2.reuse, R8, PT ;  /* 0x000000080200720c */ /* 0x040fe40003f46270 */
[-C--:B------:R-:W-:Y:S01]  /*bc30*/  ISETP.GE.AND P1, PT, R2, R9.reuse, PT ;  /* 0x000000090200720c */ /* 0x080fe20003f26270 */
[----:B------:R-:W-:Y:S01]  /*bc40*/  LDSM.16.MT88.4 R68, [R90+0x6000] ;  /* 0x006000005a44783b */ /* 0x000fe20000004200 */
[----:B------:R-:W-:Y:S02]  /*bc50*/  IADD3 R2, R0, 0x9, RZ ;  /* 0x0000000900027810 */ /* 0x000fe40007ffe0ff */
[----:B------:R-:W-:Y:S01]  /*bc60*/  FSEL R50, R50, -INF , !P2 ;  /* 0xff80000032327808 */ /* 0x000fe20005000000 */
[----:B-1----:R-:W-:Y:S01]  /*bc70*/  LDSM.16.MT88.4 R52, [R90+0x7000] ;  /* 0x007000005a34783b */ /* 0x002fe20000004200 */
        /* <DEDUP_REMOVED lines=8> */
[-C--:B------:R-:W-:Y:S02]  /*bd00*/  ISETP.GE.AND P6, PT, R2, R9.reuse, PT ;  /* 0x000000090200720c */ /* 0x080fe40003fc6270 */
[C---:B------:R-:W-:Y:S02]  /*bd10*/  ISETP.GE.AND P2, PT, R0.reuse, R8, PT ;  /* 0x000000080000720c */ /* 0x040fe40003f46270 */
[----:B------:R-:W-:Y:S02]  /*bd20*/  IADD3 R2, R0, 0x19, RZ ;  /* 0x0000001900027810 */ /* 0x000fe40007ffe0ff */
[----:B------:R-:W-:Y:S02]  /*bd30*/  FSEL R48, R48, -INF , !P2 ;  /* 0xff80000030307808 */ /* 0x000fe40005000000 */
[----:B------:R-:W-:-:S02]  /*bd40*/  ISETP.GE.AND P2, PT, R2, R9, PT ;  /* 0x000000090200720c */ /* 0x000fc40003f46270 */
[----:B------:R-:W-:Y:S02]  /*bd50*/  ISETP.GE.AND P5, PT, R6, R8, PT ;  /* 0x000000080600720c */ /* 0x000fe40003fa6270 */
[----:B------:R-:W-:Y:S02]  /*bd60*/  FSEL R4, R4, -INF , !P2 ;  /* 0xff80000004047808 */ /* 0x000fe40005000000 */
[C---:B------:R-:W-:Y:S02]  /*bd70*/  ISETP.GE.AND P2, PT, R0.reuse, R9, PT ;  /* 0x000000090000720c */ /* 0x040fe40003f46270 */
[----:B------:R-:W-:Y:S02]  /*bd80*/  IADD3 R6, R0, 0x10, RZ ;  /* 0x0000001000067810 */ /* 0x000fe40007ffe0ff */
[----:B------:R-:W-:Y:S02]  /*bd90*/  FSEL R60, R60, -INF , !P5 ;  /* 0xff8000003c3c7808 */ /* 0x000fe40006800000 */
[----:B------:R-:W-:-:S02]  /*bda0*/  FMNMX.FTZ R7, R48, R50, !PT ;  /* 0x0000003230077209 */ /* 0x000fc40007810000 */
[----:B------:R-:W-:Y:S02]  /*bdb0*/  FSEL R20, R41, -INF , !P1 ;  /* 0xff80000029147808 */ /* 0x000fe40004800000 */
[----:B------:R-:W-:Y:S02]  /*bdc0*/  FSEL R40, R40, -INF , !P2 ;  /* 0xff80000028287808 */ /* 0x000fe40005000000 */
[----:B------:R-:W-:Y:S02]  /*bdd0*/  ISETP.GE.AND P5, PT, R6, R9, PT ;  /* 0x000000090600720c */ /* 0x000fe40003fa6270 */
[----:B------:R-:W-:Y:S02]  /*bde0*/  IADD3 R17, R0, 0x28, RZ ;  /* 0x0000002800117810 */ /* 0x000fe40007ffe0ff */
[----:B------:R-:W-:Y:S02]  /*bdf0*/  ISETP.GE.AND P1, PT, R6, R8, PT ;  /* 0x000000080600720c */ /* 0x000fe40003f26270 */
[----:B------:R-:W-:-:S02]  /*be00*/  FMNMX.FTZ R7, R60, R7, !PT ;  /* 0x000000073c077209 */ /* 0x000fc40007810000 */
[----:B------:R-:W-:Y:S02]  /*be10*/  FMNMX.FTZ R21, R40, R20, !PT ;  /* 0x0000001428157209 */ /* 0x000fe40007810000 */
[----:B------:R-:W-:Y:S02]  /*be20*/  FSEL R16, R12, -INF , !P5 ;  /* 0xff8000000c107808 */ /* 0x000fe40006800000 */
[----:B------:R-:W-:Y:S02]  /*be30*/  FSEL R12, R13, -INF , !P6 ;  /* 0xff8000000d0c7808 */ /* 0x000fe40007000000 */
[----:B------:R-:W-:Y:S02]  /*be40*/  ISETP.GE.AND P2, PT, R17, R8, PT ;  /* 0x000000081100720c */ /* 0x000fe40003f46270 */
[----:B------:R-:W-:Y:S02]  /*be50*/  IADD3 R6, R0, 0x18, RZ ;  /* 0x0000001800067810 */ /* 0x000fe40007ffe0ff */
[----:B------:R-:W-:-:S02]  /*be60*/  FSEL R24, R24, -INF , !P1 ;  /* 0xff80000018187808 */ /* 0x000fc40004800000 */
[----:B------:R-:W-:Y:S02]  /*be70*/  FMNMX.FTZ R7, R42, R7, !PT ;  /* 0x000000072a077209 */ /* 0x000fe40007810000 */
[----:B------:R-:W-:Y:S02]  /*be80*/  IADD3 R13, R0, 0x30, RZ ;  /* 0x00000030000d7810 */ /* 0x000fe40007ffe0ff */
[----:B------:R-:W-:Y:S02]  /*be90*/  FMNMX.FTZ R21, R28, R21, !PT ;  /* 0x000000151c157209 */ /* 0x000fe40007810000 */
[----:B------:R-:W-:Y:S02]  /*bea0*/  FSEL R114, R114, -INF , !P2 ;  /* 0xff80000072727808 */ /* 0x000fe40005000000 */
[----:B------:R-:W-:Y:S02]  /*beb0*/  ISETP.GE.AND P1, PT, R6, R8, PT ;  /* 0x000000080600720c */ /* 0x000fe40003f26270 */
[----:B------:R-:W-:-:S02]  /*bec0*/  FSEL R18, R25, -INF , !P0 ;  /* 0xff80000019127808 */ /* 0x000fc40004000000 */
[----:B------:R-:W-:Y:S02]  /*bed0*/  FMNMX.FTZ R7, R24, R7, !PT ;  /* 0x0000000718077209 */ /* 0x000fe40007810000 */
[-C--:B------:R-:W-:Y:S02]  /*bee0*/  ISETP.GE.AND P2, PT, R13, R8.reuse, PT ;  /* 0x000000080d00720c */ /* 0x080fe40003f46270 */
[----:B------:R-:W-:Y:S02]  /*bef0*/  ISETP.GE.AND P5, PT, R6, R9, PT ;  /* 0x000000090600720c */ /* 0x000fe40003fa6270 */
[----:B------:R-:W-:Y:S02]  /*bf00*/  FMNMX.FTZ R21, R22, R21, !PT ;  /* 0x0000001516157209 */ /* 0x000fe40007810000 */
[----:B------:R-:W-:Y:S02]  /*bf10*/  IADD3 R6, R0, 0x20, RZ ;  /* 0x0000002000067810 */ /* 0x000fe40007ffe0ff */
[----:B------:R-:W-:-:S02]  /*bf20*/  ISETP.GE.AND P0, PT, R2, R8, PT ;  /* 0x000000080200720c */ /* 0x000fc40003f06270 */
[----:B------:R-:W-:Y:S02]  /*bf30*/  FSEL R26, R26, -INF , !P1 ;  /* 0xff8000001a1a7808 */ /* 0x000fe40004800000 */
[----:B------:R-:W-:Y:S02]  /*bf40*/  FMNMX.FTZ R19, R18, R7, !PT ;  /* 0x0000000712137209 */ /* 0x000fe40007810000 */
[----:B------:R-:W-:Y:S02]  /*bf50*/  FSEL R110, R5, -INF , !P2 ;  /* 0xff800000056e7808 */ /* 0x000fe40005000000 */
[----:B------:R-:W-:Y:S02]  /*bf60*/  FMNMX.FTZ R5, R16, R21, !PT ;  /* 0x0000001510057209 */ /* 0x000fe40007810000 */
[C---:B------:R-:W-:Y:S02]  /*bf70*/  ISETP.GE.AND P6, PT, R6.reuse, R8, PT ;  /* 0x000000080600720c */ /* 0x040fe40003fc6270 */
[----:B------:R-:W-:-:S02]  /*bf80*/  ISETP.GE.AND P1, PT, R6, R9, PT ;  /* 0x000000090600720c */ /* 0x000fc40003f26270 */
[----:B------:R-:W-:Y:S02]  /*bf90*/  FSEL R6, R14, -INF , !P5 ;  /* 0xff8000000e067808 */ /* 0x000fe40006800000 */
[----:B------:R-:W-:Y:S02]  /*bfa0*/  IADD3 R2, R0, 0x21, RZ ;  /* 0x0000002100027810 */ /* 0x000fe40007ffe0ff */
[----:B------:R-:W-:Y:S02]  /*bfb0*/  FSEL R14, R27, -INF , !P0 ;  /* 0xff8000001b0e7808 */ /* 0x000fe40004000000 */
[----:B------:R-:W-:Y:S02]  /*bfc0*/  FMNMX.FTZ R19, R26, R19, !PT ;  /* 0x000000131a137209 */ /* 0x000fe40007810000 */
[----:B------:R-:W-:Y:S02]  /*bfd0*/  FMNMX.FTZ R5, R12, R5, !PT ;  /* 0x000000050c057209 */ /* 0x000fe40007810000 */
[----:B------:R-:W-:-:S02]  /*bfe0*/  ISETP.GE.AND P5, PT, R2, R8, PT ;  /* 0x000000080200720c */ /* 0x000fc40003fa6270 */
[----:B------:R-:W-:Y:S02]  /*bff0*/  FSEL R118, R118, -INF , !P6 ;  /* 0xff80000076767808 */ /* 0x000fe40007000000 */
[----:B------:R-:W-:Y:S02]  /*c000*/  FMNMX.FTZ R19, R14, R19, !PT ;  /* 0x000000130e137209 */ /* 0x000fe40007810000 */
[----:B------:R-:W-:Y:S02]  /*c010*/  FMNMX.FTZ R5, R6, R5, !PT ;  /* 0x0000000506057209 */ /* 0x000fe40007810000 */
[----:B------:R-:W-:Y:S02]  /*c020*/  IADD3 R15, R0, 0x29, RZ ;  /* 0x00000029000f7810 */ /* 0x000fe40007ffe0ff */
[----:B------:R-:W-:Y:S02]  /*c030*/  FSEL R140, R140, -INF , !P5 ;  /* 0xff8000008c8c7808 */ /* 0x000fe40006800000 */
[----:B------:R-:W-:-:S02]  /*c040*/  FMNMX.FTZ R19, R118, R19, !PT ;  /* 0x0000001376137209 */ /* 0x000fc40007810000 */
[----:B------:R-:W-:Y:S02]  /*c050*/  ISETP.GE.AND P0, PT, R2, R9, PT ;  /* 0x000000090200720c */ /* 0x000fe40003f06270 */
[----:B------:R-:W-:Y:S02]  /*c060*/  FSEL R116, R116, -INF , !P1 ;  /* 0xff80000074747808 */ /* 0x000fe40004800000 */
[----:B------:R-:W-:Y:S02]  /*c070*/  FMNMX.FTZ R5, R4, R5, !PT ;  /* 0x0000000504057209 */ /* 0x000fe40007810000 */
[----:B------:R-:W-:Y:S02]  /*c080*/  ISETP.GE.AND P5, PT, R15, R8, PT ;  /* 0x000000080f00720c */ /* 0x000fe40003fa6270 */
[----:B------:R-:W-:Y:S02]  /*c090*/  FMNMX.FTZ R19, R140, R19, !PT ;  /* 0x000000138c137209 */ /* 0x000fe40007810000 */
[----:B------:R-:W-:-:S02]  /*c0a0*/  ISETP.GE.AND P1, PT, R17, R9, PT ;  /* 0x000000091100720c */ /* 0x000fc40003f26270 */
[----:B------:R-:W-:Y:S02]  /*c0b0*/  FSEL R122, R122, -INF , !P0 ;  /* 0xff8000007a7a7808 */ /* 0x000fe40004000000 */
[----:B------:R-:W-:Y:S02]  /*c0c0*/  FMNMX.FTZ R17, R116, R5, !PT ;  /* 0x0000000574117209 */ /* 0x000fe40007810000 */
[----:B------:R-:W-:Y:S02]  /*c0d0*/  IADD3 R7, R0, 0x31, RZ ;  /* 0x0000003100077810 */ /* 0x000fe40007ffe0ff */
[----:B------:R-:W-:Y:S02]  /*c0e0*/  FSEL R138, R138, -INF , !P5 ;  /* 0xff8000008a8a7808 */ /* 0x000fe40006800000 */
[----:B------:R-:W-:Y:S02]  /*c0f0*/  FMNMX.FTZ R19, R114, R19, !PT ;  /* 0x0000001372137209 */ /* 0x000fe40007810000 */
[----:B------:R-:W-:-:S02]  /*c100*/  ISETP.GE.AND P0, PT, R15, R9, PT ;  /* 0x000000090f00720c */ /* 0x000fc40003f06270 */
[----:B------:R-:W-:Y:S02]  /*c110*/  FSEL R112, R112, -INF , !P1 ;  /* 0xff80000070707808 */ /* 0x000fe40004800000 */
[----:B------:R-:W-:Y:S02]  /*c120*/  FMNMX.FTZ R17, R122, R17, !PT ;  /* 0x000000117a117209 */ /* 0x000fe40007810000 */
[----:B------:R-:W-:Y:S02]  /*c130*/  IADD3 R2, R0, 0x38, RZ ;  /* 0x0000003800027810 */ /* 0x000fe40007ffe0ff */
[----:B------:R-:W-:Y:S02]  /*c140*/  ISETP.GE.AND P5, PT, R7, R8, PT ;  /* 0x000000080700720c */ /* 0x000fe40003fa6270 */
[----:B------:R-:W-:Y:S02]  /*c150*/  FMNMX.FTZ R19, R138, R19, !PT ;  /* 0x000000138a137209 */ /* 0x000fe40007810000 */
[----:B------:R-:W-:-:S02]  /*c160*/  ISETP.GE.AND P1, PT, R13, R9, PT ;  /* 0x000000090d00720c */ /* 0x000fc40003f26270 */
[----:B------:R-:W-:Y:S02]  /*c170*/  FSEL R120, R120, -INF , !P0 ;  /* 0xff80000078787808 */ /* 0x000fe40004000000 */
[----:B------:R-:W-:Y:S02]  /*c180*/  FMNMX.FTZ R17, R112, R17, !PT ;  /* 0x0000001170117209 */ /* 0x000fe40007810000 */
[----:B------:R-:W-:Y:S02]  /*c190*/  IADD3 R0, R0, 0x39, RZ ;  /* 0x0000003900007810 */ /* 0x000fe40007ffe0ff */
[----:B------:R-:W-:Y:S02]  /*c1a0*/  ISETP.GE.AND P2, PT, R2, R8, PT ;  /* 0x000000080200720c */ /* 0x000fe40003f46270 */
[----:B------:R-:W-:Y:S02]  /*c1b0*/  FSEL R108, R108, -INF , !P5 ;  /* 0xff8000006c6c7808 */ /* 0x000fe40006800000 */
[----:B------:R-:W-:-:S02]  /*c1c0*/  FMNMX.FTZ R19, R110, R19, !PT ;  /* 0x000000136e137209 */ /* 0x000fc40007810000 */
[----:B------:R-:W-:Y:S02]  /*c1d0*/  ISETP.GE.AND P0, PT, R7, R9, PT ;  /* 0x000000090700720c */ /* 0x000fe40003f06270 */
[----:B------:R-:W-:Y:S02]  /*c1e0*/  FSEL R102, R102, -INF , !P1 ;  /* 0xff80000066667808 */ /* 0x000fe40004800000 */
[----:B------:R-:W-:Y:S02]  /*c1f0*/  FMNMX.FTZ R17, R120, R17, !PT ;  /* 0x0000001178117209 */ /* 0x000fe40007810000 */
[----:B------:R-:W-:Y:S02]  /*c200*/  ISETP.GE.AND P5, PT, R0, R8, PT ;  /* 0x000000080000720c */ /* 0x000fe40003fa6270 */
[----:B------:R-:W-:Y:S02]  /*c210*/  FSEL R106, R106, -INF , !P2 ;  /* 0xff8000006a6a7808 */ /* 0x000fe40005000000 */
        /* <DEDUP_REMOVED lines=10> */
[----:B------:R-:W-:Y:S02]  /*c2c0*/  FSEL R88, R88, -INF , !P0 ;  /* 0xff80000058587808 */ /* 0x000fe40004000000 */
[----:B------:R-:W-:Y:S01]  /*c2d0*/  FMNMX.FTZ R7, R94, R17, !PT ;  /* 0x000000115e077209 */ /* 0x000fe20007810000 */
[----:B------:R-:W1:Y:S03]  /*c2e0*/  SHFL.BFLY PT, R30, R5, 0x2, 0x1f ;  /* 0x0c401f00051e7f89 */ /* 0x000e6600000e0000 */
        /* <DEDUP_REMOVED lines=9> */
[----:B--2---:R-:W-:-:S04]  /*c380*/  FMNMX.FTZ R0, R5, R0, !PT ;  /* 0x0000000005007209 */ /* 0x004fc80007810000 */
[----:B------:R-:W-:Y:S02]  /*c390*/  FSEL R97, R97, RZ, P0 ;  /* 0x000000ff61617208 */ /* 0x000fe40000000000 */
[C---:B------:R-:W-:Y:S01]  /*c3a0*/  FSETP.NEU.FTZ.AND P0, PT, R0.reuse, -INF , PT ;  /* 0xff8000000000780b */ /* 0x040fe20003f1d000 */
[----:B------:R-:W-:Y:S02]  /*c3b0*/  FMUL.FTZ R33, R0, c[0x0][0x23c] ;  /* 0x00008f0000217a20 */ /* 0x000fe40000410000 */
[--C-:B------:R-:W-:Y:S02]  /*c3c0*/  FFMA.FTZ R89, R48, c[0x0][0x23c], -R97.reuse ;  /* 0x00008f0030597a23 */ /* 0x100fe40000010861 */
[--C-:B------:R-:W-:Y:S01]  /*c3d0*/  FFMA.FTZ R34, R50, c[0x0][0x23c], -R97.reuse ;  /* 0x00008f0032227a23 */ /* 0x100fe20000010861 */
[----:B------:R-:W-:Y:S01]  /*c3e0*/  FSEL R33, R33, RZ, P0 ;  /* 0x000000ff21217208 */ /* 0x000fe20000000000 */
[--C-:B------:R-:W-:Y:S02]  /*c3f0*/  FFMA.FTZ R35, R60, c[0x0][0x23c], -R97.reuse ;  /* 0x00008f003c237a23 */ /* 0x100fe40000010861 */
[----:B------:R-:W-:Y:S01]  /*c400*/  FFMA.FTZ R30, R42, c[0x0][0x23c], -R97 ;  /* 0x00008f002a1e7a23 */ /* 0x000fe20000010861 */
[----:B------:R-:W-:Y:S01]  /*c410*/  MUFU.EX2 R89, R89 ;  /* 0x0000005900597308 */ /* 0x000fe20000000800 */
[--C-:B------:R-:W-:Y:S01]  /*c420*/  FFMA.FTZ R98, R40, c[0x0][0x23c], -R33.reuse ;  /* 0x00008f0028627a23 */ /* 0x100fe20000010821 */
[----:B------:R-:W1:Y:S01]  /*c430*/  LDSM.16.MT88.4 R60, [R124+0x7000] ;  /* 0x007000007c3c783b */ /* 0x000e620000004200 */
[----:B------:R-:W-:-:S02]  /*c440*/  FFMA.FTZ R95, R20, c[0x0][0x23c], -R33 ;  /* 0x00008f00145f7a23 */ /* 0x000fc40000010821 */
[--C-:B------:R-:W-:Y:S01]  /*c450*/  FFMA.FTZ R100, R28, c[0x0][0x23c], -R33.reuse ;  /* 0x00008f001c647a23 */ /* 0x100fe20000010821 */
[----:B------:R-:W2:Y:S01]  /*c460*/  LDSM.16.MT88.4 R40, [R124+0x8000] ;  /* 0x008000007c28783b */ /* 0x000ea20000004200 */
[----:B------:R-:W-:Y:S01]  /*c470*/  FFMA.FTZ R31, R22, c[0x0][0x23c], -R33 ;  /* 0x00008f00161f7a23 */ /* 0x000fe20000010821 */
[----:B------:R-:W3:Y:S01]  /*c480*/  MUFU.EX2 R34, R34 ;  /* 0x0000002200227308 */ /* 0x000ee20000000800 */
[--C-:B------:R-:W-:Y:S01]  /*c490*/  FFMA.FTZ R29, R24, c[0x0][0x23c], -R97.reuse ;  /* 0x00008f00181d7a23 */ /* 0x100fe20000010861 */
[----:B------:R-:W-:Y:S01]  /*c4a0*/  LDSM.16.MT88.4 R20, [R124+0x6400] ;  /* 0x006400007c14783b */ /* 0x000fe20000004200 */
[----:B------:R-:W-:Y:S02]  /*c4b0*/  FFMA.FTZ R24, R14, c[0x0][0x23c], -R97 ;  /* 0x00008f000e187a23 */ /* 0x000fe40000010861 */
[----:B------:R-:W-:Y:S02]  /*c4c0*/  FFMA.FTZ R25, R12, c[0x0][0x23c], -R33 ;  /* 0x00008f000c197a23 */ /* 0x000fe40000010821 */
[----:B------:R-:W4:Y:S01]  /*c4d0*/  LDSM.16.MT88.4 R12, [R90+0x6400] ;  /* 0x006400005a0c783b */ /* 0x000f220000004200 */
[----:B------:R-:W-:Y:S01]  /*c4e0*/  MUFU.EX2 R35, R35 ;  /* 0x0000002300237308 */ /* 0x000fe20000000800 */
[----:B------:R-:W-:-:S02]  /*c4f0*/  FFMA.FTZ R27, R26, c[0x0][0x23c], -R97 ;  /* 0x00008f001a1b7a23 */ /* 0x000fc40000010861 */
[----:B------:R-:W-:Y:S02]  /*c500*/  FFMA.FTZ R28, R18, c[0x0][0x23c], -R97 ;  /* 0x00008f00121c7a23 */ /* 0x000fe40000010861 */
[--C-:B------:R-:W-:Y:S02]  /*c510*/  FFMA.FTZ R32, R16, c[0x0][0x23c], -R33.reuse ;  /* 0x00008f0010207a23 */ /* 0x100fe40000010821 */
[--C-:B------:R-:W-:Y:S01]  /*c520*/  FFMA.FTZ R26, R6, c[0x0][0x23c], -R33.reuse ;  /* 0x00008f00061a7a23 */ /* 0x100fe20000010821 */
[----:B------:R-:W5:Y:S01]  /*c530*/  MUFU.EX2 R30, R30 ;  /* 0x0000001e001e7308 */ /* 0x000f620000000800 */
[----:B---3--:R-:W-:Y:S01]  /*c540*/  F2FP.BF16.PACK_AB R48, R34, R89 ;  /* 0x000000592230723e */ /* 0x008fe200000010ff */
[----:B------:R-:W-:Y:S01]  /*c550*/  FFMA.FTZ R3, R4, c[0x0][0x23c], -R33 ;  /* 0x00008f0004037a23 */ /* 0x000fe20000010821 */
[----:B------:R-:W3:Y:S01]  /*c560*/  LDSM.16.MT88.4 R16, [R124+0x7400] ;  /* 0x007400007c10783b */ /* 0x000ee20000004200 */
[--C-:B------:R-:W-:Y:S02]  /*c570*/  FFMA.FTZ R118, R118, c[0x0][0x23c], -R97.reuse ;  /* 0x00008f0076767a23 */ /* 0x100fe40000010861 */
[----:B------:R-:W-:-:S02]  /*c580*/  FFMA.FTZ R105, R140, c[0x0][0x23c], -R97 ;  /* 0x00008f008c697a23 */ /* 0x000fc40000010861 */
[----:B------:R-:W-:Y:S01]  /*c590*/  MUFU.EX2 R98, R98 ;  /* 0x0000006200627308 */ /* 0x000fe20000000800 */
        /* <DEDUP_REMOVED lines=14> */
[----:B------:R-:W5:Y:S01]  /*c680*/  MUFU.EX2 R31, R31 ;  /* 0x0000001f001f7308 */ /* 0x000f620000000800 */
[----:B-1----:R-:W-:Y:S01]  /*c690*/  F2FP.BF16.PACK_AB R49, R95, R98 ;  /* 0x000000625f31723e */ /* 0x002fe200000010ff */
[----:B------:R-:W-:-:S02]  /*c6a0*/  FFMA.FTZ R96, R96, c[0x0][0x23c], -R33 ;  /* 0x00008f0060607a23 */ /* 0x000fc40000010821 */
[--C-:B------:R-:W-:Y:S02]  /*c6b0*/  FFMA.FTZ R94, R94, c[0x0][0x23c], -R33.reuse ;  /* 0x00008f005e5e7a23 */ /* 0x100fe40000010821 */
[----:B------:R-:W-:Y:S02]  /*c6c0*/  FFMA.FTZ R33, R88, c[0x0][0x23c], -R33 ;  /* 0x00008f0058217a23 */ /* 0x000fe40000010821 */
[----:B------:R-:W-:Y:S01]  /*c6d0*/  MUFU.EX2 R29, R29 ;  /* 0x0000001d001d7308 */ /* 0x000fe20000000800 */
[----:B------:R-:W-:Y:S02]  /*c6e0*/  FADD.FTZ R34, R89, R34 ;  /* 0x0000002259227221 */ /* 0x000fe40000010000 */
[----:B------:R-:W-:Y:S02]  /*c6f0*/  FADD.FTZ R95, R98, R95 ;  /* 0x0000005f625f7221 */ /* 0x000fe40000010000 */
[----:B------:R-:W-:Y:S01]  /*c700*/  FADD.FTZ R35, R35, R34 ;  /* 0x0000002223237221 */ /* 0x000fe20000010000 */
[----:B-----5:R-:W-:-:S02]  /*c710*/  F2FP.BF16.PACK_AB R51, R31, R100 ;  /* 0x000000641f33723e */ /* 0x020fc400000010ff */
[----:B------:R-:W1:Y:S01]  /*c720*/  MUFU.EX2 R28, R28 ;  /* 0x0000001c001c7308 */ /* 0x000e620000000800 */
[----:B------:R-:W-:Y:S02]  /*c730*/  FADD.FTZ R100, R100, R95 ;  /* 0x0000005f64647221 */ /* 0x000fe40000010000 */
[----:B------:R-:W-:Y:S02]  /*c740*/  FADD.FTZ R30, R30, R35 ;  /* 0x000000231e1e7221 */ /* 0x000fe40000010000 */
[----:B------:R-:W-:Y:S01]  /*c750*/  FADD.FTZ R31, R31, R100 ;  /* 0x000000641f1f7221 */ /* 0x000fe20000010000 */
[C---:B------:R-:W-:Y:S02]  /*c760*/  HMMA.16816.F32.BF16 R72, R48.reuse, R68, RZ ;  /* 0x000000443048723c */ /* 0x040fe400000418ff */
[----:B------:R-:W-:Y:S06]  /*c770*/  MUFU.EX2 R27, R27 ;  /* 0x0000001b001b7308 */ /* 0x000fec0000000800 */
[----:B------:R-:W-:Y:S02]  /*c780*/  HMMA.16816.F32.BF16 R68, R48, R70, RZ ;  /* 0x000000463044723c */ /* 0x000fe400000418ff */
[----:B------:R-:W5:Y:S01]  /*c790*/  MUFU.EX2 R24, R24 ;  /* 0x0000001800187308 */ /* 0x000f620000000800 */
[----:B-1----:R-:W-:Y:S01]  /*c7a0*/  F2FP.BF16.PACK_AB R4, R28, R29 ;  /* 0x0000001d1c04723e */ /* 0x002fe200000010ff */
[----:B------:R-:W-:-:S04]  /*c7b0*/  FADD.FTZ R29, R29, R30 ;  /* 0x0000001e1d1d7221 */ /* 0x000fc80000010000 */
[C---:B------:R-:W-:Y:S01]  /*c7c0*/  HMMA.16816.F32.BF16 R64, R48.reuse, R60, RZ ;  /* 0x0000003c3040723c */ /* 0x040fe200000418ff */
[----:B------:R-:W-:Y:S01]  /*c7d0*/  FADD.FTZ R28, R28, R29 ;  /* 0x0000001d1c1c7221 */ /* 0x000fe20000010000 */
[----:B------:R-:W-:Y:S06]  /*c7e0*/  MUFU.EX2 R32, R32 ;  /* 0x0000002000207308 */ /* 0x000fec0000000800 */
[----:B------:R-:W-:Y:S02]  /*c7f0*/  HMMA.16816.F32.BF16 R60, R48, R62, RZ ;  /* 0x0000003e303c723c */ /* 0x000fe400000418ff */
[----:B------:R-:W1:Y:S01]  /*c800*/  MUFU.EX2 R25, R25 ;  /* 0x0000001900197308 */ /* 0x000e620000000800 */
[----:B-----5:R-:W-:Y:S01]  /*c810*/  F2FP.BF16.PACK_AB R6, R24, R27 ;  /* 0x0000001b1806723e */ /* 0x020fe200000010ff */
[----:B------:R-:W-:-:S04]  /*c820*/  FADD.FTZ R27, R27, R28 ;  /* 0x0000001c1b1b7221 */ /* 0x000fc80000010000 */
[C---:B------:R-:W-:Y:S01]  /*c830*/  HMMA.16816.F32.BF16 R80, R48.reuse, R76, RZ ;  /* 0x0000004c3050723c */ /* 0x040fe200000418ff */
[----:B------:R-:W-:Y:S01]  /*c840*/  FADD.FTZ R27, R24, R27 ;  /* 0x0000001b181b7221 */ /* 0x000fe20000010000 */
[----:B------:R-:W-:Y:S06]  /*c850*/  MUFU.EX2 R26, R26 ;  /* 0x0000001a001a7308 */ /* 0x000fec0000000800 */
[----:B------:R-:W-:Y:S02]  /*c860*/  HMMA.16816.F32.BF16 R56, R48, R52, RZ ;  /* 0x000000343038723c */ /* 0x000fe400000418ff */
[----:B------:R-:W5:Y:S01]  /*c870*/  MUFU.EX2 R3, R3 ;  /* 0x0000000300037308 */ /* 0x000f620000000800 */
[----:B-1----:R-:W-:Y:S01]  /*c880*/  F2FP.BF16.PACK_AB R5, R25, R32 ;  /* 0x000000201905723e */ /* 0x002fe200000010ff */
[----:B------:R-:W-:-:S04]  /*c890*/  FADD.FTZ R32, R32, R31 ;  /* 0x0000001f20207221 */ /* 0x000fc80000010000 */
[C---:B--2---:R-:W-:Y:S01]  /*c8a0*/  HMMA.16816.F32.BF16 R36, R48.reuse, R40, RZ ;  /* 0x000000283024723c */ /* 0x044fe200000418ff */
[----:B------:R-:W-:Y:S01]  /*c8b0*/  FADD.FTZ R25, R25, R32 ;  /* 0x0000002019197221 */ /* 0x000fe20000010000 */
[----:B------:R-:W-:Y:S06]  /*c8c0*/  MUFU.EX2 R118, R118 ;  /* 0x0000007600767308 */ /* 0x000fec0000000800 */
[----:B------:R-:W-:Y:S01]  /*c8d0*/  HMMA.16816.F32.BF16 R76, R48, R78, RZ ;  /* 0x0000004e304c723c */ /* 0x000fe200000418ff */
[----:B-----5:R-:W-:Y:S01]  /*c8e0*/  F2FP.BF16.PACK_AB R7, R3, R26 ;  /* 0x0000001a0307723e */ /* 0x020fe200000010ff */
[----:B------:R-:W1:Y:S01]  /*c8f0*/  MUFU.EX2 R105, R105 ;  /* 0x0000006900697308 */ /* 0x000e620000000800 */
[----:B------:R-:W-:-:S05]  /*c900*/  FADD.FTZ R26, R26, R25 ;  /* 0x000000191a1a7221 */ /* 0x000fca0000010000 */
[----:B------:R-:W-:Y:S01]  /*c910*/  HMMA.16816.F32.BF16 R52, R48, R54, RZ ;  /* 0x000000363034723c */ /* 0x000fe200000418ff */
[----:B------:R-:W-:Y:S01]  /*c920*/  FADD.FTZ R3, R3, R26 ;  /* 0x0000001a03037221 */ /* 0x000fe20000010000 */
[----:B------:R-:W-:Y:S06]  /*c930*/  MUFU.EX2 R114, R114 ;  /* 0x0000007200727308 */ /* 0x000fec0000000800 */
[C---:B----4-:R-:W-:Y:S02]  /*c940*/  HMMA.16816.F32.BF16 R72, R4.reuse, R12, R72 ;  /* 0x0000000c0448723c */ /* 0x050fe40000041848 */
[----:B------:R-:W2:Y:S06]  /*c950*/  MUFU.EX2 R101, R101 ;  /* 0x0000006500657308 */ /* 0x000eac0000000800 */
[----:B------:R-:W-:Y:S01]  /*c960*/  HMMA.16816.F32.BF16 R68, R4, R14, R68 ;  /* 0x0000000e0444723c */ /* 0x000fe20000041844 */
[----:B------:R-:W4:Y:S01]  /*c970*/  LDSM.16.MT88.4 R12, [R90+0x8000] ;  /* 0x008000005a0c783b */ /* 0x000f220000004200 */
[----:B------:R-:W-:Y:S06]  /*c980*/  MUFU.EX2 R116, R116 ;  /* 0x0000007400747308 */ /* 0x000fec0000000800 */
[----:B------:R-:W-:Y:S02]  /*c990*/  HMMA.16816.F32.BF16 R40, R48, R42, RZ ;  /* 0x0000002a3028723c */ /* 0x000fe400000418ff */
[----:B------:R-:W5:Y:S06]  /*c9a0*/  MUFU.EX2 R103, R103 ;  /* 0x0000006700677308 */ /* 0x000f6c0000000800 */
[C---:B---3--:R-:W-:Y:S02]  /*c9b0*/  HMMA.16816.F32.BF16 R64, R4.reuse, R16, R64 ;  /* 0x000000100440723c */ /* 0x048fe40000041840 */
[----:B------:R-:W-:Y:S06]  /*c9c0*/  MUFU.EX2 R112, R112 ;  /* 0x0000007000707308 */ /* 0x000fec0000000800 */
[C---:B------:R-:W-:Y:S01]  /*c9d0*/  HMMA.16816.F32.BF16 R60, R4.reuse, R18, R60 ;  /* 0x00000012043c723c */ /* 0x040fe2000004183c */
[----:B------:R-:W3:Y:S01]  /*c9e0*/  LDSM.16.MT88.4 R16, [R124+0x8400] ;  /* 0x008400007c10783b */ /* 0x000ee20000004200 */
[----:B------:R-:W1:Y:S06]  /*c9f0*/  MUFU.EX2 R99, R99 ;  /* 0x0000006300637308 */ /* 0x000e6c0000000800 */
[C---:B------:R-:W-:Y:S02]  /*ca00*/  HMMA.16816.F32.BF16 R80, R4.reuse, R20, R80 ;  /* 0x000000140450723c */ /* 0x040fe40000041850 */
        /* <DEDUP_REMOVED lines=9> */
[C---:B---3--:R-:W-:Y:S02]  /*caa0*/  HMMA.16816.F32.BF16 R36, R4.reuse, R16, R36 ;  /* 0x000000100424723c */ /* 0x048fe40000041824 */
[----:B------:R-:W-:Y:S06]  /*cab0*/  MUFU.EX2 R97, R97 ;  /* 0x0000006100617308 */ /* 0x000fec0000000800 */
[C---:B------:R-:W-:Y:S01]  /*cac0*/  HMMA.16816.F32.BF16 R40, R4.reuse, R18, R40 ;  /* 0x000000120428723c */ /* 0x040fe20000041828 */
[----:B------:R-:W3:Y:S01]  /*cad0*/  LDSM.16.MT88.4 R16, [R124+0x6800] ;  /* 0x006800007c10783b */ /* 0x000ee20000004200 */
        /* <DEDUP_REMOVED lines=129> */
.L_x_4551:
[----:B------:R-:W-:-:S05]  /*d2f0*/  IMAD.MOV.U32 R6, RZ, RZ, c[0x0][0x1a0] ;  /* 0x00006800ff067624 */ /* 0x000fca00078e00ff */
[----:B------:R-:W-:-:S04]  /*d300*/  LEA R6, -R6, RZ, 0x6 ;  /* 0x000000ff06067211 */ /* 0x000fc800078e31ff */
[----:B------:R-:W-:Y:S02]  /*d310*/  SHF.R.S32.HI R13, RZ, 0x1f, R6 ;  /* 0x0000001fff0d7819 */ /* 0x000fe40000011406 */
.L_x_4552:
        /* <DEDUP_REMOVED lines=71> */
[----:B------:R-:W0:Y:S01]  /*d790*/  LDGDEPBAR ;  /* 0x00000000000079af */ /* 0x000e220000000000 */
[C---:B-----5:R-:W-:Y:S08]  /*d7a0*/  HMMA.16816.F32.BF16 R28, R4.reuse, R24, RZ ;  /* 0x00000018041c723c */ /* 0x060ff000000418ff */
[C---:B------:R-:W-:Y:S08]  /*d7b0*/  HMMA.16816.F32.BF16 R24, R4.reuse, R26, RZ ;  /* 0x0000001a0418723c */ /* 0x040ff000000418ff */
[C---:B-1----:R-:W-:Y:S08]  /*d7c0*/  HMMA.16816.F32.BF16 R92, R4.reuse, R32, RZ ;  /* 0x00000020045c723c */ /* 0x042ff000000418ff */
[C---:B----4-:R-:W-:Y:S08]  /*d7d0*/  HMMA.16816.F32.BF16 R20, R4.reuse, R16, RZ ;  /* 0x000000100414723c */ /* 0x050ff000000418ff */
[C---:B------:R-:W-:Y:S08]  /*d7e0*/  HMMA.16816.F32.BF16 R32, R4.reuse, R34, RZ ;  /* 0x000000220420723c */ /* 0x040ff000000418ff */
[C---:B------:R-:W-:Y:S08]  /*d7f0*/  HMMA.16816.F32.BF16 R16, R4.reuse, R18, RZ ;  /* 0x000000120410723c */ /* 0x040ff000000418ff */
        /* <DEDUP_REMOVED lines=70> */
[----:B------:R-:W-:Y:S02]  /*dc60*/  FMUL.FTZ R24, R25, c[0x0][0x2ec] ;  /* 0x0000bb0019187a20 */ /* 0x000fe40000410000 */
[----:B------:R-:W5:Y:S01]  /*dc70*/  S2R R25, SR_TID.X ;  /* 0x0000000000197919 */ /* 0x000f620000002100 */
[----:B------:R-:W-:Y:S02]  /*dc80*/  FMUL.FTZ R34, R34, c[0x0][0x2ec] ;  /* 0x0000bb0022227a20 */ /* 0x000fe40000410000 */
[----:B------:R-:W-:Y:S01]  /*dc90*/  FMUL.FTZ R28, R28, c[0x0][0x2ec] ;  /* 0x0000bb001c1c7a20 */ /* 0x000fe20000410000 */
[----:B-1----:R-:W-:Y:S01]  /*dca0*/  HMMA.16816.F32.BF16 R20, R104, R100, R20 ;  /* 0x000000646814723c */ /* 0x002fe20000041814 */
[----:B------:R-:W1:Y:S01]  /*dcb0*/  MUFU.TANH R89, R89 ;  /* 0x0000005900597308 */ /* 0x000e620000002400 */
[----:B------:R-:W-:Y:S02]  /*dcc0*/  FMUL.FTZ R30, R30, c[0x0][0x2ec] ;  /* 0x0000bb001e1e7a20 */ /* 0x000fe40000410000 */
[----:B------:R-:W-:-:S02]  /*dcd0*/  FMUL.FTZ R31, R31, c[0x0][0x2ec] ;  /* 0x0000bb001f1f7a20 */ /* 0x000fc40000410000 */
[----:B------:R-:W-:Y:S02]  /*dce0*/  FMUL.FTZ R29, R29, c[0x0][0x2ec] ;  /* 0x0000bb001d1d7a20 */ /* 0x000fe40000410000 */
[C---:B------:R-:W-:Y:S01]  /*dcf0*/  HMMA.16816.F32.BF16 R16, R104.reuse, R102, R16 ;  /* 0x000000666810723c */ /* 0x040fe20000041810 */
[----:B------:R-:W-:Y:S01]  /*dd00*/  MUFU.TANH R32, R32 ;  /* 0x0000002000207308 */ /* 0x000fe20000002400 */
[----:B------:R-:W-:Y:S02]  /*dd10*/  FMUL.FTZ R26, R26, c[0x0][0x2ec] ;  /* 0x0000bb001a1a7a20 */ /* 0x000fe40000410000 */
[----:B------:R-:W-:Y:S02]  /*dd20*/  FMUL.FTZ R27, R27, c[0x0][0x2ec] ;  /* 0x0000bb001b1b7a20 */ /* 0x000fe40000410000 */
[----:B------:R-:W-:Y:S02]  /*dd30*/  FMUL.FTZ R86, R94, c[0x0][0x2ec] ;  /* 0x0000bb005e567a20 */ /* 0x000fe40000410000 */
[C---:B--2---:R-:W-:Y:S01]  /*dd40*/  HMMA.16816.F32.BF16 R12, R104.reuse, R96, R12 ;  /* 0x00000060680c723c */ /* 0x044fe2000004180c */
[----:B------:R-:W2:Y:S07]  /*dd50*/  MUFU.TANH R33, R33 ;  /* 0x0000002100217308 */ /* 0x000eae0000002400 */
[----:B------:R-:W-:Y:S01]  /*dd60*/  FMUL.FTZ R117, R21, c[0x0][0x2ec] ;  /* 0x0000bb0015757a20 */ /* 0x000fe20000410000 */
[----:B------:R-:W1:Y:S01]  /*dd70*/  MUFU.TANH R113, R28 ;  /* 0x0000001c00717308 */ /* 0x000e620000002400 */
[----:B-----5:R-:W-:Y:S01]  /*dd80*/  IMAD.SHL.U32 R21, R25, 0x2, RZ ;  /* 0x0000000219157824 */ /* 0x020fe200078e00ff */
[----:B------:R-:W-:Y:S01]  /*dd90*/  HMMA.16816.F32.BF16 R4, R104, R98, R4 ;  /* 0x000000626804723c */ /* 0x000fe20000041804 */
[----:B------:R-:W-:-:S02]  /*dda0*/  FMUL.FTZ R115, R20, c[0x0][0x2ec] ;  /* 0x0000bb0014737a20 */ /* 0x000fc40000410000 */
[----:B------:R-:W-:Y:S01]  /*ddb0*/  FMUL.FTZ R22, R22, c[0x0][0x2ec] ;  /* 0x0000bb0016167a20 */ /* 0x000fe20000410000 */
[----:B------:R-:W-:Y:S01]  /*ddc0*/  LOP3.LUT R21, R21, 0x6, RZ, 0xc0, !PT ;  /* 0x0000000615157812 */ /* 0x000fe200078ec0ff */
[----:B------:R-:W-:Y:S01]  /*ddd0*/  FMUL.FTZ R119, R16, c[0x0][0x2ec] ;  /* 0x0000bb0010777a20 */ /* 0x000fe20000410000 */
[----:B------:R-:W5:Y:S01]  /*dde0*/  MUFU.TANH R34, R34 ;  /* 0x0000002200227308 */ /* 0x000f620000002400 */
[----:B------:R-:W-:Y:S02]  /*ddf0*/  FMUL.FTZ R23, R23, c[0x0][0x2ec] ;  /* 0x0000bb0017177a20 */ /* 0x000fe40000410000 */
[----:B------:R-:W-:Y:S02]  /*de00*/  IMAD R20, R136, 0x40, R21 ;  /* 0x0000004088147824 */ /* 0x000fe400078e0215 */
[----:B------:R-:W-:Y:S02]  /*de10*/  FMUL.FTZ R116, R18, c[0x0][0x2ec] ;  /* 0x0000bb0012747a20 */ /* 0x000fe40000410000 */
[----:B------:R-:W-:Y:S01]  /*de20*/  FMUL.FTZ R17, R17, c[0x0][0x2ec] ;  /* 0x0000bb0011117a20 */ /* 0x000fe20000410000 */
[C---:B------:R-:W-:Y:S01]  /*de30*/  IADD3 R16, R20.reuse, 0x1, RZ ;  /* 0x0000000114107810 */ /* 0x040fe20007ffe0ff */
[----:B------:R-:W1:Y:S01]  /*de40*/  MUFU.TANH R112, R30 ;  /* 0x0000001e00707308 */ /* 0x000e620000002400 */
[----:B------:R-:W-:Y:S01]  /*de50*/  IADD3 R21, R20, 0x8, RZ ;  /* 0x0000000814157810 */ /* 0x000fe20007ffe0ff */
[----:B------:R-:W-:Y:S01]  /*de60*/  FMUL.FTZ R118, R19, c[0x0][0x2ec] ;  /* 0x0000bb0013767a20 */ /* 0x000fe20000410000 */
[-C--:B------:R-:W-:Y:S01]  /*de70*/  ISETP.GE.AND P5, PT, R16, R8.reuse, PT ;  /* 0x000000081000720c */ /* 0x080fe20003fa6270 */
[----:B------:R-:W-:Y:S01]  /*de80*/  FMUL.FTZ R103, R12, c[0x0][0x2ec] ;  /* 0x0000bb000c677a20 */ /* 0x000fe20000410000 */
[-C--:B------:R-:W-:Y:S01]  /*de90*/  ISETP.GE.AND P6, PT, R16, R9.reuse, PT ;  /* 0x000000091000720c */ /* 0x080fe20003fc6270 */
[----:B------:R-:W-:Y:S01]  /*dea0*/  FMUL.FTZ R101, R13, c[0x0][0x2ec] ;  /* 0x0000bb000d657a20 */ /* 0x000fe20000410000 */
[----:B------:R-:W-:Y:S01]  /*deb0*/  IADD3 R16, R20, 0x9, RZ ;  /* 0x0000000914107810 */ /* 0x000fe20007ffe0ff */
[----:B------:R-:W-:Y:S01]  /*dec0*/  MUFU.TANH R140, R31 ;  /* 0x0000001f008c7308 */ /* 0x000fe20000002400 */
[CC--:B------:R-:W-:Y:S01]  /*ded0*/  ISETP.GE.AND P4, PT, R21.reuse, R8.reuse, PT ;  /* 0x000000081500720c */ /* 0x0c0fe20003f86270 */
[----:B------:R-:W-:Y:S01]  /*dee0*/  FMUL.FTZ R102, R14, c[0x0][0x2ec] ;  /* 0x0000bb000e667a20 */ /* 0x000fe20000410000 */
[-C--:B------:R-:W-:Y:S01]  /*def0*/  ISETP.GE.AND P1, PT, R21, R9.reuse, PT ;  /* 0x000000091500720c */ /* 0x080fe20003f26270 */
[----:B------:R-:W-:Y:S01]  /*df00*/  FMUL.FTZ R104, R4, c[0x0][0x2ec] ;  /* 0x0000bb0004687a20 */ /* 0x000fe20000410000 */
[----:B---3--:R-:W-:Y:S01]  /*df10*/  FSEL R21, R88, -INF , !P5 ;  /* 0xff80000058157808 */ /* 0x008fe20006800000 */
[----:B------:R-:W-:Y:S01]  /*df20*/  FMUL.FTZ R15, R15, c[0x0][0x2ec] ;  /* 0x0000bb000f0f7a20 */ /* 0x000fe20000410000 */
[CC--:B------:R-:W-:Y:S01]  /*df30*/  ISETP.GE.AND P2, PT, R16.reuse, R8.reuse, PT ;  /* 0x000000081000720c */ /* 0x0c0fe20003f46270 */
[----:B------:R-:W3:Y:S01]  /*df40*/  MUFU.TANH R109, R109 ;  /* 0x0000006d006d7308 */ /* 0x000ee20000002400 */
[----:B------:R-:W-:Y:S01]  /*df50*/  ISETP.GE.AND P5, PT, R16, R9, PT ;  /* 0x000000091000720c */ /* 0x000fe20003fa6270 */
[----:B------:R-:W-:Y:S01]  /*df60*/  FMUL.FTZ R5, R5, c[0x0][0x2ec] ;  /* 0x0000bb0005057a20 */ /* 0x000fe20000410000 */
[----:B------:R-:W-:Y:S01]  /*df70*/  IADD3 R16, R20, 0x10, RZ ;  /* 0x0000001014107810 */ /* 0x000fe20007ffe0ff */
[----:B------:R-:W-:Y:S01]  /*df80*/  FMUL.FTZ R6, R6, c[0x0][0x2ec] ;  /* 0x0000bb0006067a20 */ /* 0x000fe20000410000 */
[----:B----4-:R-:W-:Y:S01]  /*df90*/  FSEL R18, R92, -INF , !P6 ;  /* 0xff8000005c127808 */ /* 0x010fe20007000000 */
[----:B------:R-:W-:Y:S01]  /*dfa0*/  FMUL.FTZ R7, R7, c[0x0][0x2ec] ;  /* 0x0000bb0007077a20 */ /* 0x000fe20000410000 */
[----:B------:R-:W-:Y:S01]  /*dfb0*/  ISETP.GE.AND P6, PT, R16, R8, PT ;  /* 0x000000081000720c */ /* 0x000fe20003fc6270 */
[----:B------:R-:W4:Y:S01]  /*dfc0*/  MUFU.TANH R111, R29 ;  /* 0x0000001d006f7308 */ /* 0x000f220000002400 */
[----:B-1----:R-:W-:-:S02]  /*dfd0*/  FSEL R19, R89, -INF , !P4 ;  /* 0xff80000059137808 */ /* 0x002fc40006000000 */
[----:B--2---:R-:W-:Y:S02]  /*dfe0*/  FSEL R12, R33, -INF , !P5 ;  /* 0xff800000210c7808 */ /* 0x004fe40006800000 */
[----:B------:R-:W-:Y:S02]  /*dff0*/  FSEL R113, R113, -INF , !P6 ;  /* 0xff80000071717808 */ /* 0x000fe40007000000 */
[----:B------:R-:W-:Y:S01]  /*e000*/  ISETP.GE.AND P4, PT, R16, R9, PT ;  /* 0x000000091000720c */ /* 0x000fe20003f86270 */
[----:B------:R-:W-:Y:S01]  /*e010*/  MUFU.TANH R24, R24 ;  /* 0x0000001800187308 */ /* 0x000fe20000002400 */
[----:B------:R-:W-:Y:S02]  /*e020*/  IADD3 R13, R20, 0x20, RZ ;  /* 0x00000020140d7810 */ /* 0x000fe40007ffe0ff */
[----:B-----5:R-:W-:Y:S02]  /*e030*/  FSEL R16, R34, -INF , !P1 ;  /* 0xff80000022107808 */ /* 0x020fe40004800000 */
[----:B------:R-:W-:-:S02]  /*e040*/  FSEL R112, R112, -INF , !P4 ;  /* 0xff80000070707808 */ /* 0x000fc40006000000 */
[C---:B------:R-:W-:Y:S01]  /*e050*/  IADD3 R14, R20.reuse, 0x28, RZ ;  /* 0x00000028140e7810 */ /* 0x040fe20007ffe0ff */
[----:B------:R-:W1:Y:S01]  /*e060*/  MUFU.TANH R108, R26 ;  /* 0x0000001a006c7308 */ /* 0x000e620000002400 */
[----:B------:R-:W-:-:S07]  /*e070*/  IADD3 R4, R20, 0x31, RZ ;  /* 0x0000003114047810 */ /* 0x000fce0007ffe0ff */
[----:B------:R2:W5:Y:S08]  /*e080*/  MUFU.TANH R122, R22 ;  /* 0x00000016007a7308 */ /* 0x0005700000002400 */
[----:B------:R1:W-:Y:S01]  /*e090*/  MUFU.TANH R120, R23 ;  /* 0x0000001700787308 */ /* 0x0003e20000002400 */
[----:B--2---:R-:W-:-:S07]  /*e0a0*/  IADD3 R22, R20, 0x18, RZ ;  /* 0x0000001814167810 */ /* 0x004fce0007ffe0ff */
[----:B------:R-:W2:Y:S01]  /*e0b0*/  MUFU.TANH R138, R27 ;  /* 0x0000001b008a7308 */ /* 0x000ea20000002400 */
[C---:B------:R-:W-:Y:S02]  /*e0c0*/  ISETP.GE.AND P5, PT, R22.reuse, R8, PT ;  /* 0x000000081600720c */ /* 0x040fe40003fa6270 */
[----:B------:R-:W-:Y:S02]  /*e0d0*/  ISETP.GE.AND P6, PT, R22, R9, PT ;  /* 0x000000091600720c */ /* 0x000fe40003fc6270 */
[----:B-1----:R-:W-:-:S03]  /*e0e0*/  IADD3 R23, R20, 0x11, RZ ;  /* 0x0000001114177810 */ /* 0x002fc60007ffe0ff */
[----:B------:R-:W1:Y:S01]  /*e0f0*/  MUFU.TANH R115, R115 ;  /* 0x0000007300737308 */ /* 0x000e620000002400 */
[----:B------:R-:W-:Y:S02]  /*e100*/  IADD3 R22, R20, 0x19, RZ ;  /* 0x0000001914167810 */ /* 0x000fe40007ffe0ff */
[----:B---3--:R-:W-:Y:S02]  /*e110*/  FSEL R109, R109, -INF , !P5 ;  /* 0xff8000006d6d7808 */ /* 0x008fe40006800000 */
[-C--:B------:R-:W-:Y:S02]  /*e120*/  ISETP.GE.AND P1, PT, R23, R8.reuse, PT ;  /* 0x000000081700720c */ /* 0x080fe40003f26270 */
[----:B------:R-:W-:Y:S01]  /*e130*/  ISETP.GE.AND P4, PT, R22, R8, PT ;  /* 0x000000081600720c */ /* 0x000fe20003f86270 */
[----:B------:R-:W3:Y:S01]  /*e140*/  MUFU.TANH R117, R117 ;  /* 0x0000007500757308 */ /* 0x000ee20000002400 */
[----:B------:R-:W-:Y:S02]  /*e150*/  ISETP.GE.AND P5, PT, R13, R9, PT ;  /* 0x000000090d00720c */ /* 0x000fe40003fa6270 */
[----:B----4-:R-:W-:-:S02]  /*e160*/  FSEL R111, R111, -INF , !P1 ;  /* 0xff8000006f6f7808 */ /* 0x010fc40004800000 */
[----:B------:R-:W-:Y:S02]  /*e170*/  FSEL R108, R108, -INF , !P6 ;  /* 0xff8000006c6c7808 */ /* 0x000fe40007000000 */
[----:B------:R-:W-:Y:S01]  /*e180*/  FSEL R107, R24, -INF , !P4 ;  /* 0xff800000186b7808 */ /* 0x000fe20006000000 */
[----:B------:R4:W-:Y:S01]  /*e190*/  MUFU.TANH R121, R17 ;  /* 0x0000001100797308 */ /* 0x0009e20000002400 */
[----:B------:R-:W-:Y:S02]  /*e1a0*/  ISETP.GE.AND P1, PT, R22, R9, PT ;  /* 0x000000091600720c */ /* 0x000fe40003f26270 */
[----:B-----5:R-:W-:Y:S02]  /*e1b0*/  FSEL R122, R122, -INF , !P5 ;  /* 0xff8000007a7a7808 */ /* 0x020fe40006800000 */
[----:B--2---:R-:W-:Y:S02]  /*e1c0*/  FSEL R138, R138, -INF , !P1 ;  /* 0xff8000008a8a7808 */ /* 0x004fe40004800000 */
[----:B------:R-:W-:Y:S01]  /*e1d0*/  ISETP.GE.AND P1, PT, R14, R8, PT ;  /* 0x000000080e00720c */ /* 0x000fe20003f26270 */
[----:B------:R-:W2:Y:S01]  /*e1e0*/  MUFU.TANH R119, R119 ;  /* 0x0000007700777308 */ /* 0x000ea20000002400 */
[----:B----4-:R-:W-:-:S07]  /*e1f0*/  FSEL R17, R32, -INF , !P2 ;  /* 0xff80000020117808 */ /* 0x010fce0005000000 */
[----:B------:R-:W4:Y:S01]  /*e200*/  MUFU.TANH R116, R116 ;  /* 0x0000007400747308 */ /* 0x000f220000002400 */
[----:B------:R-:W-:-:S04]  /*e210*/  ISETP.GE.AND P2, PT, R23, R9, PT ;  /* 0x000000091700720c */ /* 0x000fc80003f46270 */
[----:B------:R-:W-:Y:S02]  /*e220*/  FSEL R140, R140, -INF , !P2 ;  /* 0xff8000008c8c7808 */ /* 0x000fe40005000000 */
[-C--:B------:R-:W-:Y:S01]  /*e230*/  ISETP.GE.AND P2, PT, R13, R8.reuse, PT ;  /* 0x000000080d00720c */ /* 0x080fe20003f46270 */
[----:B------:R-:W5:Y:S01]  /*e240*/  MUFU.TANH R118, R118 ;  /* 0x0000007600767308 */ /* 0x000f620000002400 */
[C---:B------:R-:W-:Y:S02]  /*e250*/  IADD3 R13, R20.reuse, 0x21, RZ ;  /* 0x00000021140d7810 */ /* 0x040fe40007ffe0ff */
[----:B-1----:R-:W-:Y:S02]  /*e260*/  FSEL R115, R115, -INF , !P2 ;  /* 0xff80000073737808 */ /* 0x002fe40005000000 */
[C---:B------:R-:W-:Y:S02]  /*e270*/  ISETP.GE.AND P6, PT, R13.reuse, R8, PT ;  /* 0x000000080d00720c */ /* 0x040fe40003fc6270 */
[----:B------:R-:W-:Y:S01]  /*e280*/  ISETP.GE.AND P4, PT, R13, R9, PT ;  /* 0x000000090d00720c */ /* 0x000fe20003f86270 */
[----:B------:R-:W1:Y:S01]  /*e290*/  MUFU.TANH R103, R103 ;  /* 0x0000006700677308 */ /* 0x000e620000002400 */
[----:B------:R-:W-:-:S02]  /*e2a0*/  IADD3 R13, R20, 0x29, RZ ;  /* 0x00000029140d7810 */ /* 0x000fc40007ffe0ff */
[----:B---3--:R-:W-:Y:S02]  /*e2b0*/  FSEL R117, R117, -INF , !P6 ;  /* 0xff80000075757808 */ /* 0x008fe40007000000 */
[-C--:B------:R-:W-:Y:S02]  /*e2c0*/  ISETP.GE.AND P2, PT, R14, R9.reuse, PT ;  /* 0x000000090e00720c */ /* 0x080fe40003f46270 */
[C---:B------:R-:W-:Y:S01]  /*e2d0*/  ISETP.GE.AND P5, PT, R13.reuse, R8, PT ;  /* 0x000000080d00720c */ /* 0x040fe20003fa6270 */
[----:B------:R-:W3:Y:S01]  /*e2e0*/  MUFU.TANH R102, R102 ;  /* 0x0000006600667308 */ /* 0x000ee20000002400 */
[----:B------:R-:W-:Y:S02]  /*e2f0*/  ISETP.GE.AND P6, PT, R13, R9, PT ;  /* 0x000000090d00720c */ /* 0x000fe40003fc6270 */
[----:B------:R-:W-:Y:S02]  /*e300*/  IADD3 R13, R20, 0x30, RZ ;  /* 0x00000030140d7810 */ /* 0x000fe40007ffe0ff */
[----:B------:R-:W-:-:S02]  /*e310*/  FSEL R120, R120, -INF , !P4 ;  /* 0xff80000078787808 */ /* 0x000fc40006000000 */
[----:B--2---:R-:W-:Y:S01]  /*e320*/  FSEL R119, R119, -INF , !P1 ;  /* 0xff80000077777808 */ /* 0x004fe20004800000 */
[----:B------:R-:W2:Y:S01]  /*e330*/  MUFU.TANH R101, R101 ;  /* 0x0000006500657308 */ /* 0x000ea20000002400 */
[----:B----4-:R-:W-:Y:S02]  /*e340*/  FSEL R116, R116, -INF , !P2 ;  /* 0xff80000074747808 */ /* 0x010fe40005000000 */
[----:B------:R-:W-:Y:S02]  /*e350*/  FSEL R121, R121, -INF , !P5 ;  /* 0xff80000079797808 */ /* 0x000fe40006800000 */
[CC--:B------:R-:W-:Y:S02]  /*e360*/  ISETP.GE.AND P4, PT, R13.reuse, R8.reuse, PT ;  /* 0x000000080d00720c */ /* 0x0c0fe40003f86270 */
[----:B------:R-:W-:Y:S01]  /*e370*/  ISETP.GE.AND P1, PT, R13, R9, PT ;  /* 0x000000090d00720c */ /* 0x000fe20003f26270 */
[----:B------:R-:W4:Y:S01]  /*e380*/  MUFU.TANH R100, R15 ;  /* 0x0000000f00647308 */ /* 0x000f220000002400 */
[----:B------:R-:W-:-:S02]  /*e390*/  ISETP.GE.AND P2, PT, R4, R8, PT ;  /* 0x000000080400720c */ /* 0x000fc40003f46270 */
[----:B------:R-:W-:Y:S02]  /*e3a0*/  ISETP.GE.AND P5, PT, R4, R9, PT ;  /* 0x000000090400720c */ /* 0x000fe40003fa6270 */
[----:B------:R-:W-:Y:S02]  /*e3b0*/  IADD3 R4, R20, 0x38, RZ ;  /* 0x0000003814047810 */ /* 0x000fe40007ffe0ff */
[----:B-----5:R-:W-:Y:S01]  /*e3c0*/  FSEL R118, R118, -INF , !P6 ;  /* 0xff80000076767808 */ /* 0x020fe20007000000 */
[----:B------:R-:W5:Y:S01]  /*e3d0*/  MUFU.TANH R104, R104 ;  /* 0x0000006800687308 */ /* 0x000f620000002400 */
[----:B-1----:R-:W-:Y:S02]  /*e3e0*/  FSEL R103, R103, -INF , !P4 ;  /* 0xff80000067677808 */ /* 0x002fe40006000000 */
[----:B---3--:R-:W-:Y:S02]  /*e3f0*/  FSEL R102, R102, -INF , !P1 ;  /* 0xff80000066667808 */ /* 0x008fe40004800000 */
[----:B------:R-:W-:-:S02]  /*e400*/  ISETP.GE.AND P6, PT, R20, R8, PT ;  /* 0x000000081400720c */ /* 0x000fc40003fc6270 */
[-C--:B------:R-:W-:Y:S01]  /*e410*/  ISETP.GE.AND P4, PT, R20, R9.reuse, PT ;  /* 0x000000091400720c */ /* 0x080fe20003f86270 */
[----:B------:R-:W1:Y:S01]  /*e420*/  MUFU.TANH R3, R3 ;  /* 0x0000000300037308 */ /* 0x000e620000002400 */
[----:B------:R-:W-:Y:S02]  /*e430*/  ISETP.GE.AND P1, PT, R4, R8, PT ;  /* 0x000000080400720c */ /* 0x000fe40003f26270 */
[----:B------:R-:W-:Y:S02]  /*e440*/  IADD3 R20, R20, 0x39, RZ ;  /* 0x0000003914147810 */ /* 0x000fe40007ffe0ff */
[----:B--2---:R-:W-:Y:S02]  /*e450*/  FSEL R101, R101, -INF , !P2 ;  /* 0xff80000065657808 */ /* 0x004fe40005000000 */
[----:B----4-:R-:W-:Y:S01]  /*e460*/  FSEL R100, R100, -INF , !P5 ;  /* 0xff80000064647808 */ /* 0x010fe20006800000 */
[----:B------:R-:W2:Y:S01]  /*e470*/  MUFU.TANH R86, R86 ;  /* 0x0000005600567308 */ /* 0x000ea20000002400 */
[----:B-----5:R-:W-:Y:S01]  /*e480*/  FSEL R104, R104, -INF , !P1 ;  /* 0xff80000068687808 */ /* 0x020fe20004800000 */
[----:B------:R-:W-:Y:S01]  /*e490*/  BAR.SYNC.DEFER_BLOCKING 0x0 ;  /* 0x0000000000007b1d */ /* 0x000fe20000010000 */
[----:B------:R-:W-:-:S02]  /*e4a0*/  ISETP.GE.AND P2, PT, R4, R9, PT ;  /* 0x000000090400720c */ /* 0x000fc40003f46270 */
[C---:B------:R-:W-:Y:S02]  /*e4b0*/  ISETP.GE.AND P5, PT, R20.reuse, R8, PT ;  /* 0x000000081400720c */ /* 0x040fe40003fa6270 */
[----:B------:R-:W-:Y:S01]  /*e4c0*/  ISETP.GE.AND P1, PT, R20, R9, PT ;  /* 0x000000091400720c */ /* 0x000fe20003f26270 */
[----:B------:R-:W3:Y:S01]  /*e4d0*/  MUFU.TANH R105, R5 ;  /* 0x0000000500697308 */ /* 0x000ee20000002400 */
[----:B-1----:R-:W-:-:S07]  /*e4e0*/  FSEL R3, R3, -INF , !P6 ;  /* 0xff80000003037808 */ /* 0x002fce0007000000 */
[----:B------:R-:W1:Y:S01]  /*e4f0*/  MUFU.TANH R95, R6 ;  /* 0x00000006005f7308 */ /* 0x000e620000002400 */
[----:B--2---:R-:W-:-:S07]  /*e500*/  FSEL R4, R86, -INF , !P4 ;  /* 0xff80000056047808 */ /* 0x004fce0006000000 */
[----:B------:R-:W2:Y:S01]  /*e510*/  MUFU.TANH R94, R7 ;  /* 0x00000007005e7308 */ /* 0x000ea20000002400 */
[----:B---3--:R-:W-:Y:S02]  /*e520*/  FSEL R105, R105, -INF , !P5 ;  /* 0xff80000069697808 */ /* 0x008fe40006800000 */
[----:B-1----:R-:W-:Y:S02]  /*e530*/  FSEL R95, R95, -INF , !P2 ;  /* 0xff8000005f5f7808 */ /* 0x002fe40005000000 */
[----:B--2---:R-:W-:Y:S01]  /*e540*/  FSEL R94, R94, -INF , !P1 ;  /* 0xff8000005e5e7808 */ /* 0x004fe20004800000 */
        /* <DEDUP_REMOVED lines=61> */
.L_x_4554:
[----:B------:R-:W-:-:S05]  /*e920*/  IMAD.MOV.U32 R5, RZ, RZ, c[0x0][0x198] ;  /* 0x00006600ff057624 */ /* 0x000fca00078e00ff */
[----:B------:R-:W-:-:S04]  /*e930*/  LEA R5, -R5, RZ, 0x6 ;  /* 0x000000ff05057211 */ /* 0x000fc800078e31ff */
[----:B------:R-:W-:Y:S02]  /*e940*/  SHF.R.S32.HI R6, RZ, 0x1f, R5 ;  /* 0x0000001fff067819 */ /* 0x000fe40000011405 */
.L_x_4555:
[----:B------:R-:W-:Y:S02]  /*e950*/  ISETP.GE.AND P0, PT, R84, c[0x0][0x220], PT ;  /* 0x0000880054007a0c */ /* 0x000fe40003f06270 */
[----:B------:R-:W-:Y:S01]  /*e960*/  ISETP.GE.AND P2, PT, R10, c[0x0][0x220], PT ;  /* 0x000088000a007a0c */ /* 0x000fe20003f46270 */
[----:B------:R-:W-:Y:S01]  /*e970*/  IMAD.MOV.U32 R10, RZ, RZ, c[0x0][0x19c] ;  /* 0x00006700ff0a7624 */ /* 0x000fe200078e00ff */
[----:B------:R-:W-:Y:S02]  /*e980*/  SEL R7, RZ, 0x3fffc, P0 ;  /* 0x0003fffcff077807 */ /* 0x000fe40000000000 */
[----:B------:R-:W-:Y:S02]  /*e990*/  ISETP.GE.AND P1, PT, R85, c[0x0][0x220], PT ;  /* 0x0000880055007a0c */ /* 0x000fe40003f26270 */
[----:B------:R-:W-:Y:S01]  /*e9a0*/  LOP3.LUT P6, RZ, R7, 0x4, RZ, 0xc0, !PT ;  /* 0x0000000407ff7812 */ /* 0x000fe200078cc0ff */
[----:B------:R-:W-:Y:S01]  /*e9b0*/  IMAD.MOV.U32 R7, RZ, RZ, c[0x0][0x198] ;  /* 0x00006600ff077624 */ /* 0x000fe200078e00ff */
[----:B------:R-:W-:-:S04]  /*e9c0*/  LEA R14, P4, R5, R134, 0x1 ;  /* 0x00000086050e7211 */ /* 0x000fc800078808ff */
[----:B------:R-:W-:Y:S02]  /*e9d0*/  LEA R8, P0, R7, R5, 0x5 ;  /* 0x0000000507087211 */ /* 0x000fe400078028ff */
        /* <DEDUP_REMOVED lines=43> */
.L_x_4553:
        /* <DEDUP_REMOVED lines=36> */
[----:B-1----:R-:W-:-:S03]  /*eed0*/  FMNMX.FTZ R5, R8, R5, !PT ;  /* 0x0000000508057209 */ /* 0x002fc60007810000 */
[----:B------:R-:W-:Y:S01]  /*eee0*/  LDSM.16.MT88.4 R8, [R124+0x6000] ;  /* 0x006000007c08783b */ /* 0x000fe20000004200 */
[----:B--2---:R-:W-:-:S03]  /*eef0*/  FMNMX.FTZ R6, R7, R6, !PT ;  /* 0x0000000607067209 */ /* 0x004fc60007810000 */
[----:B------:R-:W1:Y:S04]  /*ef00*/  SHFL.BFLY PT, R88, R5, 0x1, 0x1f ;  /* 0x0c201f0005587f89 */ /* 0x000e6800000e0000 */
[----:B------:R-:W2:Y:S01]  /*ef10*/  SHFL.BFLY PT, R87, R6, 0x1, 0x1f ;  /* 0x0c201f0006577f89 */ /* 0x000ea200000e0000 */
[----:B-1----:R-:W-:Y:S02]  /*ef20*/  FMNMX.FTZ R88, R5, R88, !PT ;  /* 0x0000005805587209 */ /* 0x002fe40007810000 */
[----:B--2---:R-:W-:-:S03]  /*ef30*/  FMNMX.FTZ R87, R6, R87, !PT ;  /* 0x0000005706577209 */ /* 0x004fc60007810000 */
[C---:B------:R-:W-:Y:S01]  /*ef40*/  FMUL.FTZ R106, R88.reuse, c[0x0][0x23c] ;  /* 0x00008f00586a7a20 */ /* 0x040fe20000410000 */
[C---:B------:R-:W-:Y:S02]  /*ef50*/  FSETP.NEU.FTZ.AND P1, PT, R88.reuse, -INF , PT ;  /* 0xff8000005800780b */ /* 0x040fe40003f3d000 */
[C---:B------:R-:W-:Y:S01]  /*ef60*/  FSETP.NEU.FTZ.AND P0, PT, R87.reuse, -INF , PT ;  /* 0xff8000005700780b */ /* 0x040fe20003f1d000 */
[C---:B------:R-:W-:Y:S01]  /*ef70*/  FMUL.FTZ R97, R87.reuse, c[0x0][0x23c] ;  /* 0x00008f0057617a20 */ /* 0x040fe20000410000 */
[----:B------:R-:W-:Y:S02]  /*ef80*/  FSEL R99, R88, RZ, P1 ;  /* 0x000000ff58637208 */ /* 0x000fe40000800000 */
[----:B------:R-:W-:Y:S02]  /*ef90*/  FSEL R5, R87, RZ, P0 ;  /* 0x000000ff57057208 */ /* 0x000fe40000000000 */
[----:B------:R-:W-:Y:S01]  /*efa0*/  FSEL R106, R106, RZ, P1 ;  /* 0x000000ff6a6a7208 */ /* 0x000fe20000800000 */
[----:B------:R-:W-:Y:S01]  /*efb0*/  FADD.FTZ R99, R2, -R99 ;  /* 0x8000006302637221 */ /* 0x000fe20000010000 */
[----:B------:R-:W-:Y:S01]  /*efc0*/  FSEL R97, R97, RZ, P0 ;  /* 0x000000ff61617208 */ /* 0x000fe20000000000 */
[----:B------:R-:W-:-:S02]  /*efd0*/  FADD.FTZ R0, R0, -R5 ;  /* 0x8000000500007221 */ /* 0x000fc40000010000 */
[----:B------:R-:W-:Y:S02]  /*efe0*/  FMUL.FTZ R99, R99, c[0x0][0x23c] ;  /* 0x00008f0063637a20 */ /* 0x000fe40000410000 */
[----:B------:R-:W-:Y:S02]  /*eff0*/  FMUL.FTZ R0, R0, c[0x0][0x23c] ;  /* 0x00008f0000007a20 */ /* 0x000fe40000410000 */
[--C-:B------:R-:W-:Y:S02]  /*f000*/  FFMA.FTZ R98, R3, c[0x0][0x23c], -R106.reuse ;  /* 0x00008f0003627a23 */ /* 0x100fe4000001086a */
[----:B------:R-:W1:Y:S01]  /*f010*/  MUFU.EX2 R99, R99 ;  /* 0x0000006300637308 */ /* 0x000e620000000800 */
[--C-:B------:R-:W-:Y:S02]  /*f020*/  FFMA.FTZ R92, R21, c[0x0][0x23c], -R106.reuse ;  /* 0x00008f00155c7a23 */ /* 0x100fe4000001086a */
[--C-:B------:R-:W-:Y:S02]  /*f030*/  FFMA.FTZ R86, R19, c[0x0][0x23c], -R106.reuse ;  /* 0x00008f0013567a23 */ /* 0x100fe4000001086a */
[----:B------:R-:W-:-:S02]  /*f040*/  FFMA.FTZ R3, R17, c[0x0][0x23c], -R106 ;  /* 0x00008f0011037a23 */ /* 0x000fc4000001086a */
[--C-:B------:R-:W-:Y:S01]  /*f050*/  FFMA.FTZ R93, R4, c[0x0][0x23c], -R97.reuse ;  /* 0x00008f00045d7a23 */ /* 0x100fe20000010861 */
[----:B------:R-:W2:Y:S01]  /*f060*/  MUFU.EX2 R0, R0 ;  /* 0x0000000000007308 */ /* 0x000ea20000000800 */
[--C-:B------:R-:W-:Y:S02]  /*f070*/  FFMA.FTZ R96, R18, c[0x0][0x23c], -R97.reuse ;  /* 0x00008f0012607a23 */ /* 0x100fe40000010861 */
[--C-:B------:R-:W-:Y:S02]  /*f080*/  FFMA.FTZ R89, R12, c[0x0][0x23c], -R97.reuse ;  /* 0x00008f000c597a23 */ /* 0x100fe40000010861 */
[----:B------:R-:W-:Y:S02]  /*f090*/  FFMA.FTZ R16, R16, c[0x0][0x23c], -R97 ;  /* 0x00008f0010107a23 */ /* 0x000fe40000010861 */
[----:B------:R-:W-:Y:S01]  /*f0a0*/  FFMA.FTZ R114, R113, c[0x0][0x23c], -R106 ;  /* 0x00008f0071727a23 */ /* 0x000fe2000001086a */
[----:B------:R-:W-:Y:S01]  /*f0b0*/  MUFU.EX2 R98, R98 ;  /* 0x0000006200627308 */ /* 0x000fe20000000800 */
[----:B-1----:R-:W-:-:S02]  /*f0c0*/  FMUL.FTZ R28, R56, R99 ;  /* 0x00000063381c7220 */ /* 0x002fc40000410000 */
[-C--:B------:R-:W-:Y:S02]  /*f0d0*/  FMUL.FTZ R29, R57, R99.reuse ;  /* 0x00000063391d7220 */ /* 0x080fe40000410000 */
[-C--:B------:R-:W-:Y:S02]  /*f0e0*/  FMUL.FTZ R4, R80, R99.reuse ;  /* 0x0000006350047220 */ /* 0x080fe40000410000 */
[----:B------:R-:W-:Y:S01]  /*f0f0*/  FMUL.FTZ R5, R81, R99 ;  /* 0x0000006351057220 */ /* 0x000fe20000410000 */
[----:B------:R-:W1:Y:S01]  /*f100*/  MUFU.EX2 R92, R92 ;  /* 0x0000005c005c7308 */ /* 0x000e620000000800 */
[-C--:B--2---:R-:W-:Y:S02]  /*f110*/  FMUL.FTZ R30, R58, R0.reuse ;  /* 0x000000003a1e7220 */ /* 0x084fe40000410000 */
[-C--:B------:R-:W-:Y:S02]  /*f120*/  FMUL.FTZ R31, R59, R0.reuse ;  /* 0x000000003b1f7220 */ /* 0x080fe40000410000 */
[----:B------:R-:W2:Y:S01]  /*f130*/  LDSM.16.MT88.4 R56, [R124+0x8000] ;  /* 0x008000007c38783b */ /* 0x000ea20000004200 */
[----:B------:R-:W-:-:S02]  /*f140*/  FMUL.FTZ R6, R82, R0 ;  /* 0x0000000052067220 */ /* 0x000fc40000410000 */
[----:B------:R-:W-:Y:S01]  /*f150*/  MUFU.EX2 R86, R86 ;  /* 0x0000005600567308 */ /* 0x000fe20000000800 */
[-C--:B------:R-:W-:Y:S02]  /*f160*/  FMUL.FTZ R7, R83, R0.reuse ;  /* 0x0000000053077220 */ /* 0x080fe40000410000 */
[-C--:B------:R-:W-:Y:S02]  /*f170*/  FMUL.FTZ R52, R52, R99.reuse ;  /* 0x0000006334347220 */ /* 0x080fe40000410000 */
[----:B------:R-:W-:Y:S02]  /*f180*/  FMUL.FTZ R53, R53, R99 ;  /* 0x0000006335357220 */ /* 0x000fe40000410000 */
[----:B------:R-:W-:Y:S01]  /*f190*/  FMUL.FTZ R54, R54, R0 ;  /* 0x0000000036367220 */ /* 0x000fe20000410000 */
[----:B------:R-:W3:Y:S01]  /*f1a0*/  MUFU.EX2 R3, R3 ;  /* 0x0000000300037308 */ /* 0x000ee20000000800 */
[----:B-1----:R-:W-:Y:S01]  /*f1b0*/  F2FP.BF16.PACK_AB R80, R92, R98 ;  /* 0x000000625c50723e */ /* 0x002fe200000010ff */
[----:B------:R-:W-:-:S02]  /*f1c0*/  FMUL.FTZ R55, R55, R0 ;  /* 0x0000000037377220 */ /* 0x000fc40000410000 */
[-C--:B------:R-:W-:Y:S02]  /*f1d0*/  FMUL.FTZ R36, R36, R99.reuse ;  /* 0x0000006324247220 */ /* 0x080fe40000410000 */
[-C--:B------:R-:W-:Y:S02]  /*f1e0*/  FMUL.FTZ R37, R37, R99.reuse ;  /* 0x0000006325257220 */ /* 0x080fe40000410000 */
[----:B------:R-:W-:Y:S01]  /*f1f0*/  MUFU.EX2 R93, R93 ;  /* 0x0000005d005d7308 */ /* 0x000fe20000000800 */
[-C--:B------:R-:W-:Y:S02]  /*f200*/  FMUL.FTZ R38, R38, R0.reuse ;  /* 0x0000000026267220 */ /* 0x080fe40000410000 */
[----:B------:R-:W-:Y:S02]  /*f210*/  FMUL.FTZ R39, R39, R0 ;  /* 0x0000000027277220 */ /* 0x000fe40000410000 */
[-C--:B------:R-:W-:Y:S02]  /*f220*/  FMUL.FTZ R40, R40, R99.reuse ;  /* 0x0000006328287220 */ /* 0x080fe40000410000 */
[----:B------:R-:W-:Y:S01]  /*f230*/  FMUL.FTZ R41, R41, R99 ;  /* 0x0000006329297220 */ /* 0x000fe20000410000 */
[----:B------:R-:W1:Y:S01]  /*f240*/  MUFU.EX2 R96, R96 ;  /* 0x0000006000607308 */ /* 0x000e620000000800 */
[----:B---3--:R-:W-:Y:S01]  /*f250*/  F2FP.BF16.PACK_AB R82, R3, R86 ;  /* 0x000000560352723e */ /* 0x008fe200000010ff */
[----:B------:R-:W-:-:S02]  /*f260*/  FMUL.FTZ R42, R42, R0 ;  /* 0x000000002a2a7220 */ /* 0x000fc40000410000 */
[-C--:B------:R-:W-:Y:S02]  /*f270*/  FMUL.FTZ R43, R43, R0.reuse ;  /* 0x000000002b2b7220 */ /* 0x080fe40000410000 */
[-C--:B------:R-:W-:Y:S02]  /*f280*/  FMUL.FTZ R20, R64, R99.reuse ;  /* 0x0000006340147220 */ /* 0x080fe40000410000 */
[----:B------:R3:W-:Y:S01]  /*f290*/  MUFU.EX2 R2, R16 ;  /* 0x0000001000027308 */ /* 0x0007e20000000800 */
[-C--:B------:R-:W-:Y:S02]  /*f2a0*/  FMUL.FTZ R21, R65, R99.reuse ;  /* 0x0000006341157220 */ /* 0x080fe40000410000 */
[-C--:B------:R-:W-:Y:S02]  /*f2b0*/  FMUL.FTZ R22, R66, R0.reuse ;  /* 0x0000000042167220 */ /* 0x080fe40000410000 */
[----:B------:R-:W-:Y:S02]  /*f2c0*/  FMUL.FTZ R23, R67, R0 ;  /* 0x0000000043177220 */ /* 0x000fe40000410000 */
[----:B------:R-:W-:Y:S01]  /*f2d0*/  FMUL.FTZ R60, R60, R99 ;  /* 0x000000633c3c7220 */ /* 0x000fe20000410000 */
[----:B------:R-:W4:Y:S01]  /*f2e0*/  MUFU.EX2 R89, R89 ;  /* 0x0000005900597308 */ /* 0x000f220000000800 */
[----:B-1----:R-:W-:Y:S01]  /*f2f0*/  F2FP.BF16.PACK_AB R81, R96, R93 ;  /* 0x0000005d6051723e */ /* 0x002fe200000010ff */
[----:B------:R-:W-:-:S02]  /*f300*/  FMUL.FTZ R61, R61, R99 ;  /* 0x000000633d3d7220 */ /* 0x000fc40000410000 */
[-C--:B------:R-:W-:Y:S02]  /*f310*/  FMUL.FTZ R62, R62, R0.reuse ;  /* 0x000000003e3e7220 */ /* 0x080fe40000410000 */
[-C--:B------:R-:W-:Y:S01]  /*f320*/  FMUL.FTZ R63, R63, R0.reuse ;  /* 0x000000003f3f7220 */ /* 0x080fe20000410000 */
[----:B---3--:R-:W1:Y:S01]  /*f330*/  LDSM.16.MT88.4 R16, [R90+0x6000] ;  /* 0x006000005a10783b */ /* 0x008e620000004200 */
[-C--:B------:R-:W-:Y:S01]  /*f340*/  FMUL.FTZ R76, R76, R99.reuse ;  /* 0x000000634c4c7220 */ /* 0x080fe20000410000 */
[----:B------:R-:W-:Y:S01]  /*f350*/  MUFU.EX2 R114, R114 ;  /* 0x0000007200727308 */ /* 0x000fe20000000800 */
[----:B------:R-:W-:Y:S02]  /*f360*/  FMUL.FTZ R77, R77, R99 ;  /* 0x000000634d4d7220 */ /* 0x000fe40000410000 */
[-C--:B------:R-:W-:Y:S02]  /*f370*/  FMUL.FTZ R78, R78, R0.reuse ;  /* 0x000000004e4e7220 */ /* 0x080fe40000410000 */
[----:B------:R-:W-:Y:S01]  /*f380*/  FMUL.FTZ R79, R79, R0 ;  /* 0x000000004f4f7220 */ /* 0x000fe20000410000 */
[----:B----4-:R-:W-:Y:S01]  /*f390*/  F2FP.BF16.PACK_AB R83, R89, R2 ;  /* 0x000000025953723e */ /* 0x010fe200000010ff */
[----:B------:R-:W-:-:S02]  /*f3a0*/  FFMA.FTZ R110, R109, c[0x0][0x23c], -R106 ;  /* 0x00008f006d6e7a23 */ /* 0x000fc4000001086a */
[--C-:B------:R-:W-:Y:S02]  /*f3b0*/  FFMA.FTZ R113, R111, c[0x0][0x23c], -R106.reuse ;  /* 0x00008f006f717a23 */ /* 0x100fe4000001086a */
[----:B------:R-:W-:Y:S02]  /*f3c0*/  FFMA.FTZ R109, R107, c[0x0][0x23c], -R106 ;  /* 0x00008f006b6d7a23 */ /* 0x000fe4000001086a */
[C---:B------:R-:W-:Y:S01]  /*f3d0*/  HMMA.16816.F32.BF16 R28, R80.reuse, R32, R28 ;  /* 0x00000020501c723c */ /* 0x040fe2000004181c */
[--C-:B------:R-:W-:Y:S01]  /*f3e0*/  FFMA.FTZ R112, R112, c[0x0][0x23c], -R97.reuse ;  /* 0x00008f0070707a23 */ /* 0x100fe20000010861 */
[----:B------:R-:W3:Y:S01]  /*f3f0*/  MUFU.EX2 R113, R113 ;  /* 0x0000007100717308 */ /* 0x000ee20000000800 */
[--C-:B------:R-:W-:Y:S02]  /*f400*/  FFMA.FTZ R111, R140, c[0x0][0x23c], -R97.reuse ;  /* 0x00008f008c6f7a23 */ /* 0x100fe40000010861 */
[--C-:B------:R-:W-:Y:S02]  /*f410*/  FFMA.FTZ R108, R108, c[0x0][0x23c], -R97.reuse ;  /* 0x00008f006c6c7a23 */ /* 0x100fe40000010861 */
[----:B------:R-:W-:Y:S01]  /*f420*/  FFMA.FTZ R107, R138, c[0x0][0x23c], -R97 ;  /* 0x00008f008a6b7a23 */ /* 0x000fe20000010861 */
[----:B------:R-:W-:Y:S01]  /*f430*/  HMMA.16816.F32.BF16 R32, R80, R34, R52 ;  /* 0x000000225020723c */ /* 0x000fe20000041834 */
[----:B------:R-:W4:Y:S01]  /*f440*/  LDSM.16.MT88.4 R52, [R90+0x8000] ;  /* 0x008000005a34783b */ /* 0x000f220000004200 */
[-C--:B------:R-:W-:Y:S01]  /*f450*/  FMUL.FTZ R12, R72, R99.reuse ;  /* 0x00000063480c7220 */ /* 0x080fe20000410000 */
[----:B------:R-:W-:Y:S01]  /*f460*/  MUFU.EX2 R110, R110 ;  /* 0x0000006e006e7308 */ /* 0x000fe20000000800 */
[----:B------:R-:W-:-:S02]  /*f470*/  FMUL.FTZ R13, R73, R99 ;  /* 0x00000063490d7220 */ /* 0x000fc40000410000 */
[-C--:B------:R-:W-:Y:S02]  /*f480*/  FMUL.FTZ R14, R74, R0.reuse ;  /* 0x000000004a0e7220 */ /* 0x080fe40000410000 */
[C---:B--2---:R-:W-:Y:S01]  /*f490*/  HMMA.16816.F32.BF16 R36, R80.reuse, R56, R36 ;  /* 0x000000385024723c */ /* 0x044fe20000041824 */
[-C--:B------:R-:W-:Y:S02]  /*f4a0*/  FMUL.FTZ R15, R75, R0.reuse ;  /* 0x000000004b0f7220 */ /* 0x080fe40000410000 */
[----:B------:R-:W-:Y:S01]  /*f4b0*/  MUFU.EX2 R109, R109 ;  /* 0x0000006d006d7308 */ /* 0x000fe20000000800 */
[-C--:B------:R-:W-:Y:S02]  /*f4c0*/  FMUL.FTZ R68, R68, R99.reuse ;  /* 0x0000006344447220 */ /* 0x080fe40000410000 */
[----:B------:R-:W-:Y:S02]  /*f4d0*/  FMUL.FTZ R69, R69, R99 ;  /* 0x0000006345457220 */ /* 0x000fe40000410000 */
[----:B------:R-:W-:Y:S01]  /*f4e0*/  HMMA.16816.F32.BF16 R40, R80, R58, R40 ;  /* 0x0000003a5028723c */ /* 0x000fe20000041828 */
[----:B------:R-:W2:Y:S01]  /*f4f0*/  LDSM.16.MT88.4 R56, [R124+0x6400] ;  /* 0x006400007c38783b */ /* 0x000ea20000004200 */
[-C--:B------:R-:W-:Y:S01]  /*f500*/  FMUL.FTZ R70, R70, R0.reuse ;  /* 0x0000000046467220 */ /* 0x080fe20000410000 */
[----:B------:R-:W-:Y:S01]  /*f510*/  MUFU.EX2 R112, R112 ;  /* 0x0000007000707308 */ /* 0x000fe20000000800 */
[----:B------:R-:W-:-:S02]  /*f520*/  FMUL.FTZ R71, R71, R0 ;  /* 0x0000000047477220 */ /* 0x000fc40000410000 */
[-C--:B------:R-:W-:Y:S02]  /*f530*/  FMUL.FTZ R44, R44, R99.reuse ;  /* 0x000000632c2c7220 */ /* 0x080fe40000410000 */
[C---:B------:R-:W-:Y:S01]  /*f540*/  HMMA.16816.F32.BF16 R20, R80.reuse, R24, R20 ;  /* 0x000000185014723c */ /* 0x040fe20000041814 */
[-C--:B------:R-:W-:Y:S02]  /*f550*/  FMUL.FTZ R45, R45, R99.reuse ;  /* 0x000000632d2d7220 */ /* 0x080fe40000410000 */
[----:B------:R-:W5:Y:S01]  /*f560*/  MUFU.EX2 R111, R111 ;  /* 0x0000006f006f7308 */ /* 0x000f620000000800 */
        /* <DEDUP_REMOVED lines=9> */
[----:B------:R-:W-:Y:S02]  /*f600*/  FMUL.FTZ R51, R51, R0 ;  /* 0x0000000033337220 */ /* 0x000fe40000410000 */
[----:B------:R-:W2:Y:S01]  /*f610*/  MUFU.EX2 R107, R107 ;  /* 0x0000006b006b7308 */ /* 0x000ea20000000800 */
[--C-:B------:R-:W-:Y:S02]  /*f620*/  FFMA.FTZ R123, R115, c[0x0][0x23c], -R106.reuse ;  /* 0x00008f00737b7a23 */ /* 0x100fe4000001086a */
[--C-:B------:R-:W-:Y:S02]  /*f630*/  FFMA.FTZ R140, R117, c[0x0][0x23c], -R106.reuse ;  /* 0x00008f00758c7a23 */ /* 0x100fe4000001086a */
[----:B------:R-:W-:Y:S01]  /*f640*/  HMMA.16816.F32.BF16 R8, R80, R10, R76 ;  /* 0x0000000a5008723c */ /* 0x000fe2000004184c */
[--C-:B------:R-:W-:Y:S01]  /*f650*/  FFMA.FTZ R115, R119, c[0x0][0x23c], -R106.reuse ;  /* 0x00008f0077737a23 */ /* 0x100fe2000001086a */
[----:B------:R-:W-:Y:S01]  /*f660*/  LDSM.16.MT88.4 R76, [R124+0x6c00] ;  /* 0x006c00007c4c783b */ /* 0x000fe20000004200 */
[----:B------:R-:W-:Y:S01]  /*f670*/  FFMA.FTZ R138, R121, c[0x0][0x23c], -R106 ;  /* 0x00008f00798a7a23 */ /* 0x000fe2000001086a */
[----:B------:R-:W-:Y:S01]  /*f680*/  MUFU.EX2 R123, R123 ;  /* 0x0000007b007b7308 */ /* 0x000fe20000000800 */
[----:B------:R-:W-:-:S02]  /*f690*/  FFMA.FTZ R119, R122, c[0x0][0x23c], -R97 ;  /* 0x00008f007a777a23 */ /* 0x000fc40000010861 */
[--C-:B------:R-:W-:Y:S01]  /*f6a0*/  FFMA.FTZ R120, R120, c[0x0][0x23c], -R97.reuse ;  /* 0x00008f0078787a23 */ /* 0x100fe20000010861 */
[C---:B-1----:R-:W-:Y:S01]  /*f6b0*/  HMMA.16816.F32.BF16 R12, R80.reuse, R16, R12 ;  /* 0x00000010500c723c */ /* 0x042fe2000004180c */
[--C-:B------:R-:W-:Y:S02]  /*f6c0*/  FFMA.FTZ R116, R116, c[0x0][0x23c], -R97.reuse ;  /* 0x00008f0074747a23 */ /* 0x100fe40000010861 */
[----:B------:R-:W-:Y:S01]  /*f6d0*/  FFMA.FTZ R117, R118, c[0x0][0x23c], -R97 ;  /* 0x00008f0076757a23 */ /* 0x000fe20000010861 */
[----:B------:R-:W-:Y:S01]  /*f6e0*/  MUFU.EX2 R140, R140 ;  /* 0x0000008c008c7308 */ /* 0x000fe20000000800 */
[--C-:B------:R-:W-:Y:S02]  /*f6f0*/  FFMA.FTZ R118, R101, c[0x0][0x23c], -R106.reuse ;  /* 0x00008f0065767a23 */ /* 0x100fe4000001086a */
[--C-:B------:R-:W-:Y:S01]  /*f700*/  FFMA.FTZ R101, R104, c[0x0][0x23c], -R106.reuse ;  /* 0x00008f0068657a23 */ /* 0x100fe2000001086a */
[----:B------:R-:W-:Y:S01]  /*f710*/  HMMA.16816.F32.BF16 R16, R80, R18, R68 ;  /* 0x000000125010723c */ /* 0x000fe20000041844 */
[----:B------:R-:W-:Y:S01]  /*f720*/  LDSM.16.MT88.4 R68, [R90+0x6c00] ;  /* 0x006c00005a44783b */ /* 0x000fe20000004200 */
[----:B------:R-:W-:-:S02]  /*f730*/  FFMA.FTZ R104, R105, c[0x0][0x23c], -R106 ;  /* 0x00008f0069687a23 */ /* 0x000fc4000001086a */
[----:B------:R-:W-:Y:S01]  /*f740*/  MUFU.EX2 R115, R115 ;  /* 0x0000007300737308 */ /* 0x000fe20000000800 */
[--C-:B------:R-:W-:Y:S02]  /*f750*/  FFMA.FTZ R105, R100, c[0x0][0x23c], -R97.reuse ;  /* 0x00008f0064697a23 */ /* 0x100fe40000010861 */
[--C-:B------:R-:W-:Y:S01]  /*f760*/  FFMA.FTZ R102, R102, c[0x0][0x23c], -R97.reuse ;  /* 0x00008f0066667a23 */ /* 0x100fe20000010861 */
[C---:B----4-:R-:W-:Y:S01]  /*f770*/  HMMA.16816.F32.BF16 R44, R80.reuse, R52, R44 ;  /* 0x00000034502c723c */ /* 0x050fe2000004182c */
[--C-:B------:R-:W-:Y:S02]  /*f780*/  FFMA.FTZ R100, R95, c[0x0][0x23c], -R97.reuse ;  /* 0x00008f005f647a23 */ /* 0x100fe40000010861 */
[----:B------:R-:W-:Y:S01]  /*f790*/  FFMA.FTZ R103, R103, c[0x0][0x23c], -R106 ;  /* 0x00008f0067677a23 */ /* 0x000fe2000001086a */
[----:B------:R-:W-:Y:S01]  /*f7a0*/  MUFU.EX2 R138, R138 ;  /* 0x0000008a008a7308 */ /* 0x000fe20000000800 */
[----:B------:R-:W-:Y:S02]  /*f7b0*/  FFMA.FTZ R97, R94, c[0x0][0x23c], -R97 ;  /* 0x00008f005e617a23 */ /* 0x000fe40000010861 */
[----:B---3--:R-:W-:Y:S01]  /*f7c0*/  F2FP.BF16.PACK_AB R52, R113, R114 ;  /* 0x000000727134723e */ /* 0x008fe200000010ff */
[----:B------:R-:W-:Y:S01]  /*f7d0*/  HMMA.16816.F32.BF16 R48, R80, R54, R48 ;  /* 0x000000365030723c */ /* 0x000fe20000041830 */
[----:B-----5:R-:W-:Y:S01]  /*f7e0*/  F2FP.BF16.PACK_AB R53, R111, R112 ;  /* 0x000000706f35723e */ /* 0x020fe200000010ff */
[----:B------:R-:W-:-:S02]  /*f7f0*/  FFMA.FTZ R99, R143, R99, R98 ;  /* 0x000000638f637223 */ /* 0x000fc40000010062 */
[----:B------:R-:W-:Y:S02]  /*f800*/  MUFU.EX2 R119, R119 ;  /* 0x0000007700777308 */ /* 0x000fe40000000800 */
[----:B------:R-:W-:Y:S01]  /*f810*/  FADD.FTZ R99, R92, R99 ;  /* 0x000000635c637221 */ /* 0x000fe20000010000 */
[----:B------:R-:W-:Y:S02]  /*f820*/  F2FP.BF16.PACK_AB R54, R109, R110 ;  /* 0x0000006e6d36723e */ /* 0x000fe400000010ff */
[----:B--2---:R-:W-:Y:S01]  /*f830*/  F2FP.BF16.PACK_AB R55, R107, R108 ;  /* 0x0000006c6b37723e */ /* 0x004fe200000010ff */
[----:B------:R-:W-:Y:S02]  /*f840*/  FADD.FTZ R86, R86, R99 ;  /* 0x0000006356567221 */ /* 0x000fe40000010000 */
[----:B------:R-:W-:Y:S02]  /*f850*/  MUFU.EX2 R120, R120 ;  /* 0x0000007800787308 */ /* 0x000fe40000000800 */
[----:B------:R-:W-:-:S02]  /*f860*/  FADD.FTZ R3, R3, R86 ;  /* 0x0000005603037221 */ /* 0x000fc40000010000 */
[C---:B------:R-:W-:Y:S02]  /*f870*/  HMMA.16816.F32.BF16 R4, R52.reuse, R56, R4 ;  /* 0x000000383404723c */ /* 0x040fe40000041804 */
[----:B------:R-:W-:Y:S02]  /*f880*/  FADD.FTZ R114, R114, R3 ;  /* 0x0000000372727221 */ /* 0x000fe40000010000 */
[----:B------:R-:W-:Y:S02]  /*f890*/  MUFU.EX2 R116, R116 ;  /* 0x0000007400747308 */ /* 0x000fe40000000800 */
[----:B------:R-:W-:Y:S02]  /*f8a0*/  FADD.FTZ R113, R113, R114 ;  /* 0x0000007271717221 */ /* 0x000fe40000010000 */
[C---:B------:R-:W-:Y:S01]  /*f8b0*/  HMMA.16816.F32.BF16 R8, R52.reuse, R58, R8 ;  /* 0x0000003a3408723c */ /* 0x040fe20000041808 */
[----:B------:R-:W1:Y:S03]  /*f8c0*/  LDSM.16.MT88.4 R56, [R124+0x7400] ;  /* 0x007400007c38783b */ /* 0x000e660000004200 */
[----:B------:R-:W-:Y:S04]  /*f8d0*/  MUFU.EX2 R117, R117 ;  /* 0x0000007500757308 */ /* 0x000fe80000000800 */
[C---:B------:R-:W-:Y:S04]  /*f8e0*/  HMMA.16816.F32.BF16 R12, R52.reuse, R60, R12 ;  /* 0x0000003c340c723c */ /* 0x040fe8000004180c */
[----:B------:R-:W-:Y:S04]  /*f8f0*/  MUFU.EX2 R103, R103 ;  /* 0x0000006700677308 */ /* 0x000fe80000000800 */
[C---:B------:R-:W-:Y:S01]  /*f900*/  HMMA.16816.F32.BF16 R16, R52.reuse, R62, R16 ;  /* 0x0000003e3410723c */ /* 0x040fe20000041810 */
[----:B------:R-:W2:Y:S03]  /*f910*/  LDSM.16.MT88.4 R60, [R90+0x7400] ;  /* 0x007400005a3c783b */ /* 0x000ea60000004200 */
[----:B------:R-:W3:Y:S08]  /*f920*/  MUFU.EX2 R118, R118 ;  /* 0x0000007600767308 */ /* 0x000ef00000000800 */
[----:B------:R-:W-:Y:S08]  /*f930*/  MUFU.EX2 R101, R101 ;  /* 0x0000006500657308 */ /* 0x000ff00000000800 */
[----:B------:R-:W4:Y:S01]  /*f940*/  MUFU.EX2 R104, R104 ;  /* 0x0000006800687308 */ /* 0x000f220000000800 */
[----:B---3--:R-:W-:Y:S01]  /*f950*/  F2FP.BF16.PACK_AB R92, R118, R103 ;  /* 0x00000067765c723e */ /* 0x008fe200000010ff */
[C---:B-1----:R-:W-:Y:S06]  /*f960*/  HMMA.16816.F32.BF16 R20, R52.reuse, R56, R20 ;  /* 0x000000383414723c */ /* 0x042fec0000041814 */
[----:B------:R-:W-:Y:S02]  /*f970*/  MUFU.EX2 R102, R102 ;  /* 0x0000006600667308 */ /* 0x000fe40000000800 */
[C---:B------:R-:W-:Y:S01]  /*f980*/  HMMA.16816.F32.BF16 R24, R52.reuse, R58, R24 ;  /* 0x0000003a3418723c */ /* 0x040fe20000041818 */
[----:B------:R-:W1:Y:S05]  /*f990*/  LDSM.16.MT88.4 R56, [R124+0x8400] ;  /* 0x008400007c38783b */ /* 0x000e6a0000004200 */
[----:B------:R-:W-:Y:S01]  /*f9a0*/  MUFU.EX2 R105, R105 ;  /* 0x0000006900697308 */ /* 0x000fe20000000800 */
[----:B----4-:R-:W-:Y:S01]  /*f9b0*/  F2FP.BF16.PACK_AB R94, R104, R101 ;  /* 0x00000065685e723e */ /* 0x010fe200000010ff */
[C---:B--2---:R-:W-:Y:S06]  /*f9c0*/  HMMA.16816.F32.BF16 R28, R52.reuse, R60, R28 ;  /* 0x0000003c341c723c */ /* 0x044fec000004181c */
[----:B------:R-:W-:Y:S02]  /*f9d0*/  MUFU.EX2 R100, R100 ;  /* 0x0000006400647308 */ /* 0x000fe40000000800 */
[C---:B------:R-:W-:Y:S01]  /*f9e0*/  HMMA.16816.F32.BF16 R32, R52.reuse, R62, R32 ;  /* 0x0000003e3420723c */ /* 0x040fe20000041820 */
[----:B------:R-:W2:Y:S05]  /*f9f0*/  LDSM.16.MT88.4 R60, [R90+0x8400] ;  /* 0x008400005a3c783b */ /* 0x000eaa0000004200 */
[----:B------:R-:W3:Y:S02]  /*fa00*/  MUFU.EX2 R97, R97 ;  /* 0x0000006100617308 */ /* 0x000ee40000000800 */
[----:B---3--:R-:W-:Y:S01]  /*fa10*/  F2FP.BF16.PACK_AB R95, R97, R100 ;  /* 0x00000064615f723e */ /* 0x008fe200000010ff */
[C---:B-1----:R-:W-:Y:S08]  /*fa20*/  HMMA.16816.F32.BF16 R36, R52.reuse, R56, R36 ;  /* 0x000000383424723c */ /* 0x042ff00000041824 */
[C---:B------:R-:W-:Y:S01]  /*fa30*/  HMMA.16816.F32.BF16 R40, R52.reuse, R58, R40 ;  /* 0x0000003a3428723c */ /* 0x040fe20000041828 */
[----:B------:R-:W1:Y:S07]  /*fa40*/  LDSM.16.MT88.4 R56, [R124+0x6800] ;  /* 0x006800007c38783b */ /* 0x000e6e0000004200 */
[C---:B--2---:R-:W-:Y:S08]  /*fa50*/  HMMA.16816.F32.BF16 R44, R52.reuse, R60, R44 ;  /* 0x0000003c342c723c */ /* 0x044ff0000004182c */
        /* <DEDUP_REMOVED lines=18> */
[C---:B-1----:R-:W-:Y:S07]  /*fb80*/  HMMA.16816.F32.BF16 R36, R52.reuse, R56, R36 ;  /* 0x000000383424723c */ /* 0x042fee0000041824 */
[----:B------:R-:W-:Y:S01]  /*fb90*/  FFMA.FTZ R57, R142, R0, R93 ;  /* 0x000000008e397223 */ /* 0x000fe2000001005d */
[----:B------:R-:W-:Y:S01]  /*fba0*/  F2FP.BF16.PACK_AB R93, R105, R102 ;  /* 0x00000066695d723e */ /* 0x000fe200000010ff */
[----:B------:R-:W-:Y:S01]  /*fbb0*/  HMMA.16816.F32.BF16 R40, R52, R58, R40 ;  /* 0x0000003a3428723c */ /* 0x000fe20000041828 */
[----:B------:R-:W-:-:S04]  /*fbc0*/  FADD.FTZ R0, R110, R113 ;  /* 0x000000716e007221 */ /* 0x000fc80000010000 */
[----:B------:R-:W-:-:S03]  /*fbd0*/  FADD.FTZ R0, R109, R0 ;  /* 0x000000006d007221 */ /* 0x000fc60000010000 */
[----:B--2---:R-:W-:Y:S01]  /*fbe0*/  HMMA.16816.F32.BF16 R44, R52, R60, R44 ;  /* 0x0000003c342c723c */ /* 0x004fe2000004182c */
[----:B------:R-:W-:Y:S01]  /*fbf0*/  FADD.FTZ R123, R123, R0 ;  /* 0x000000007b7b7221 */ /* 0x000fe20000010000 */
[----:B------:R-:W-:-:S03]  /*fc00*/  MOV R0, R87 ;  /* 0x0000005700007202 */ /* 0x000fc60000000f00 */
[----:B------:R-:W-:-:S03]  /*fc10*/  FADD.FTZ R140, R140, R123 ;  /* 0x0000007b8c8c7221 */ /* 0x000fc60000010000 */
[----:B------:R-:W-:Y:S01]  /*fc20*/  HMMA.16816.F32.BF16 R48, R52, R62, R48 ;  /* 0x0000003e3430723c */ /* 0x000fe20000041830 */
[----:B------:R-:W1:Y:S01]  /*fc30*/  LDSM.16.MT88.4 R60, [R124+0x7c00] ;  /* 0x007c00007c3c783b */ /* 0x000e620000004200 */
[----:B------:R-:W-:-:S03]  /*fc40*/  FADD.FTZ R115, R115, R140 ;  /* 0x0000008c73737221 */ /* 0x000fc60000010000 */
[----:B------:R-:W2:Y:S01]  /*fc50*/  LDSM.16.MT88.4 R52, [R90+0x7c00] ;  /* 0x007c00005a34783b */ /* 0x000ea20000004200 */
[----:B------:R-:W-:Y:S02]  /*fc60*/  FADD.FTZ R138, R138, R115 ;  /* 0x000000738a8a7221 */ /* 0x000fe40000010000 */
[----:B------:R-:W-:Y:S01]  /*fc70*/  HMMA.16816.F32.BF16 R80, R92, R76, R4 ;  /* 0x0000004c5c50723c */ /* 0x000fe20000041804 */
[----:B------:R-:W-:Y:S01]  /*fc80*/  LDSM.16.MT88.4 R4, [R90+0x8c00] ;  /* 0x008c00005a04783b */ /* 0x000fe20000004200 */
[----:B------:R-:W-:-:S04]  /*fc90*/  FADD.FTZ R103, R103, R138 ;  /* 0x0000008a67677221 */ /* 0x000fc80000010000 */
[----:B------:R-:W-:Y:S02]  /*fca0*/  FADD.FTZ R118, R118, R103 ;  /* 0x0000006776767221 */ /* 0x000fe40000010000 */
[----:B------:R-:W-:Y:S01]  /*fcb0*/  HMMA.16816.F32.BF16 R76, R92, R78, R8 ;  /* 0x0000004e5c4c723c */ /* 0x000fe20000041808 */
[----:B------:R-:W3:Y:S01]  /*fcc0*/  LDSM.16.MT88.4 R8, [R124+0x8c00] ;  /* 0x008c00007c08783b */ /* 0x000ee20000004200 */
[----:B------:R-:W-:-:S04]  /*fcd0*/  FADD.FTZ R101, R101, R118 ;  /* 0x0000007665657221 */ /* 0x000fc80000010000 */
[----:B------:R-:W-:Y:S02]  /*fce0*/  FADD.FTZ R143, R104, R101 ;  /* 0x00000065688f7221 */ /* 0x000fe40000010000 */
[C---:B------:R-:W-:Y:S07]  /*fcf0*/  HMMA.16816.F32.BF16 R72, R92.reuse, R68, R12 ;  /* 0x000000445c48723c */ /* 0x040fee000004180c */
[----:B------:R-:W-:Y:S01]  /*fd00*/  FADD.FTZ R13, R96, R57 ;  /* 0x00000039600d7221 */ /* 0x000fe20000010000 */
[----:B------:R-:W-:Y:S03]  /*fd10*/  HMMA.16816.F32.BF16 R68, R92, R70, R16 ;  /* 0x000000465c44723c */ /* 0x000fe60000041810 */
[----:B------:R-:W-:-:S04]  /*fd20*/  FADD.FTZ R2, R2, R13 ;  /* 0x0000000d02027221 */ /* 0x000fc80000010000 */
[----:B------:R-:W-:Y:S01]  /*fd30*/  FADD.FTZ R89, R89, R2 ;  /* 0x0000000259597221 */ /* 0x000fe20000010000 */
[----:B-1----:R-:W-:Y:S03]  /*fd40*/  HMMA.16816.F32.BF16 R64, R92, R60, R20 ;  /* 0x0000003c5c40723c */ /* 0x002fe60000041814 */
[----:B------:R-:W-:-:S04]  /*fd50*/  FADD.FTZ R112, R112, R89 ;  /* 0x0000005970707221 */ /* 0x000fc80000010000 */
[----:B------:R-:W-:Y:S01]  /*fd60*/  FADD.FTZ R111, R111, R112 ;  /* 0x000000706f6f7221 */ /* 0x000fe20000010000 */
[----:B--2---:R-:W-:Y:S03]  /*fd70*/  HMMA.16816.F32.BF16 R56, R92, R52, R28 ;  /* 0x000000345c38723c */ /* 0x004fe6000004181c */
[----:B------:R-:W-:-:S04]  /*fd80*/  FADD.FTZ R2, R108, R111 ;  /* 0x0000006f6c027221 */ /* 0x000fc80000010000 */
[----:B------:R-:W-:Y:S01]  /*fd90*/  FADD.FTZ R2, R107, R2 ;  /* 0x000000026b027221 */ /* 0x000fe20000010000 */
[----:B------:R-:W-:Y:S03]  /*fda0*/  HMMA.16816.F32.BF16 R60, R92, R62, R24 ;  /* 0x0000003e5c3c723c */ /* 0x000fe60000041818 */
[----:B------:R-:W-:Y:S01]  /*fdb0*/  FADD.FTZ R3, R119, R2 ;  /* 0x0000000277037221 */ /* 0x000fe20000010000 */
[----:B------:R-:W-:-:S03]  /*fdc0*/  MOV R2, R88 ;  /* 0x0000005800027202 */ /* 0x000fc60000000f00 */
        /* <DEDUP_REMOVED lines=10> */
[C---:B------:R-:W-:Y:S08]  /*fe70*/  HMMA.16816.F32.BF16 R44, R92.reuse, R4, R44 ;  /* 0x000000045c2c723c */ /* 0x040ff0000004182c */
[----:B------:R-:W-:Y:S08]  /*fe80*/  HMMA.16816.F32.BF16 R48, R92, R6, R48 ;  /* 0x000000065c30723c */ /* 0x000ff00000041830 */
.L_x_4550:
        /* <DEDUP_REMOVED lines=12> */
.L_x_4560:
        /* <DEDUP_REMOVED lines=65> */
.L_x_4557:
[C---:B------:R-:W-:Y:S02]  /*10360*/  LOP3.LUT P6, RZ, R132.reuse, 0x1, RZ, 0xc0, !PT ;  /* 0x0000000184ff7812 */ /* 0x040fe400078cc0ff */
[C---:B------:R-:W-:Y:S02]  /*10370*/  LEA R140, P1, R141.reuse, R144, 0x1 ;  /* 0x000000908d8c7211 */ /* 0x040fe400078208ff */
[----:B------:R-:W-:Y:S02]  /*10380*/  MOV R0, c[0x0][0x1a0] ;  /* 0x0000680000007a02 */ /* 0x000fe40000000f00 */
[----:B------:R-:W-:Y:S02]  /*10390*/  LOP3.LUT P5, RZ, R132, 0x2, RZ, 0xc0, !PT ;  /* 0x0000000284ff7812 */ /* 0x000fe400078ac0ff */
[----:B------:R-:W-:Y:S02]  /*103a0*/  LEA R2, P0, R0, R141, 0x5 ;  /* 0x0000008d00027211 */ /* 0x000fe400078028ff */
[----:B------:R-:W-:Y:S02]  /*103b0*/  LEA.HI.X R141, R141, R145, R86, 0x1, P1 ;  /* 0x000000918d8d7211 */ /* 0x000fe400008f0c56 */
[----:B------:R-:W-:Y:S02]  /*103c0*/  LOP3.LUT P4, RZ, R132, 0x4, RZ, 0xc0, !PT ;  /* 0x0000000484ff7812 */ /* 0x000fe4000788c0ff */
[----:B------:R-:W-:Y:S01]  /*103d0*/  @P6 LEA R146, P2, R0, R140, 0x6 ;  /* 0x0000008c00926211 */ /* 0x000fe200078430ff */
[----:B------:R-:W-:Y:S01]  /*103e0*/  @!PT LDS RZ, [RZ] ;  /* 0x00000000fffff984 */ /* 0x000fe20000000800 */
[----:B------:R-:W-:Y:S01]  /*103f0*/  @!PT LDS RZ, [RZ] ;  /* 0x00000000fffff984 */ /* 0x000fe20000000800 */
[----:B------:R-:W-:Y:S01]  /*10400*/  @!PT LDS RZ, [RZ] ;  /* 0x00000000fffff984 */ /* 0x000fe20000000800 */
[----:B------:R1:W-:Y:S01]  /*10410*/  @P6 LDGSTS.E.BYPASS.LTC128B.128 [R137+0x6000], [R140.64] ;  /* 0x060000008c896fae */ /* 0x0003e2000b901d46 */
[----:B------:R-:W-:Y:S03]  /*10420*/  MOV R87, c[0x0][0x1a4] ;  /* 0x0000690000577a02 */ /* 0x000fe60000000f00 */
[----:B------:R-:W-:Y:S02]  /*10430*/  @P5 LEA R148, P1, R2, R144, 0x1 ;  /* 0x0000009002945211 */ /* 0x000fe400078208ff */
[----:B------:R-:W-:Y:S01]  /*10440*/  @!P6 STS [R137+0x6000], RZ ;  /* 0x006000ff8900e388 */ /* 0x000fe20000000800 */
[C-C-:B------:R-:W-:Y:S02]  /*10450*/  @P6 LEA.HI.X R147, R0.reuse, R141, R87.reuse, 0x6, P2 ;  /* 0x0000008d00936211 */ /* 0x140fe400010f3457 */
[----:B------:R-:W-:Y:S02]  /*10460*/  LEA.HI.X R86, R0, R86, R87, 0x5, P0 ;  /* 0x0000005600567211 */ /* 0x000fe400000f2c57 */
[C---:B------:R-:W-:Y:S01]  /*10470*/  @P4 LEA R144, P0, R2.reuse, R144, 0x1 ;  /* 0x0000009002904211 */ /* 0x040fe200078008ff */
[----:B------:R-:W-:Y:S01]  /*10480*/  @!P6 STS [R137+0x6004], RZ ;  /* 0x006004ff8900e388 */ /* 0x000fe20000000800 */
[CCC-:B------:R-:W-:Y:S02]  /*10490*/  @P5 LEA.HI.X R149, R2.reuse, R145.reuse, R86.reuse, 0x1, P1 ;  /* 0x0000009102955211 */ /* 0x1c0fe400008f0c56 */
[----:B------:R-:W-:Y:S02]  /*104a0*/  @P4 LEA.HI.X R145, R2, R145, R86, 0x1, P0 ;  /* 0x0000009102914211 */ /* 0x000fe400000f0c56 */
[----:B------:R-:W-:Y:S01]  /*104b0*/  ISETP.GE.AND P0, PT, R136, 0x2, PT ;  /* 0x000000028800780c */ /* 0x000fe20003f06270 */
[----:B------:R-:W-:Y:S06]  /*104c0*/  @!P6 STS.64 [R137+0x6008], RZ ;  /* 0x006008ff8900e388 */ /* 0x000fec0000000a00 */
[----:B------:R-:W-:Y:S01]  /*104d0*/  @!PT LDS RZ, [RZ] ;  /* 0x00000000fffff984 */ /* 0x000fe20000000800 */
[----:B------:R-:W-:Y:S01]  /*104e0*/  @!PT LDS RZ, [RZ] ;  /* 0x00000000fffff984 */ /* 0x000fe20000000800 */
[----:B------:R-:W-:Y:S01]  /*104f0*/  @!PT LDS RZ, [RZ] ;  /* 0x00000000fffff984 */ /* 0x000fe20000000800 */
[----:B------:R1:W-:Y:S06]  /*10500*/  @P5 LDGSTS.E.BYPASS.LTC128B.128 [R137+0x7000], [R140.64+0x40] ;  /* 0x070000408c895fae */ /* 0x0003ec000b901d46 */
[----:B------:R-:W-:Y:S06]  /*10510*/  @!P5 STS.128 [R137+0x7000], RZ ;  /* 0x007000ff8900d388 */ /* 0x000fec0000000c00 */
        /* <DEDUP_REMOVED lines=8> */
[----:B------:R2:W-:Y:S06]  /*105a0*/  @P6 LDGSTS.E.BYPASS.LTC128B.128 [R137+0x6800], [R146.64] ;  /* 0x0680000092896fae */ /* 0x0005ec000b901d46 */
        /* <DEDUP_REMOVED lines=11> */
[----:B------:R-:W-:Y:S06]  /*10660*/  LDSM.16.M88.4 R92, [R127] ;  /* 0x000000007f5c783b */ /* 0x000fec0000000200 */
[----:B------:R-:W5:Y:S06]  /*10670*/  LDSM.16.M88.4 R96, [R126+0x3000] ;  /* 0x003000007e60783b */ /* 0x000f6c0000000200 */
[----:B------:R-:W1:Y:S06]  /*10680*/  LDSM.16.M88.4 R100, [R126+0x3400] ;  /* 0x003400007e64783b */ /* 0x000e6c0000000200 */
[----:B------:R-:W1:Y:S06]  /*10690*/  LDSM.16.M88.4 R104, [R126+0x3800] ;  /* 0x003800007e68783b */ /* 0x000e6c0000000200 */
[----:B------:R-:W0:Y:S06]  /*106a0*/  LDGDEPBAR ;  /* 0x00000000000079af */ /* 0x000e2c0000000000 */
[----:B------:R-:W2:Y:S06]  /*106b0*/  LDSM.16.M88.4 R108, [R126+0x3c00] ;  /* 0x003c00007e6c783b */ /* 0x000eac0000000200 */
[----:B------:R-:W-:Y:S06]  /*106c0*/  LDSM.16.M88.4 R112, [R125] ;  /* 0x000000007d70783b */ /* 0x000fec0000000200 */
[----:B------:R-:W2:Y:S01]  /*106d0*/  LDSM.16.M88.4 R116, [R91+0x3000] ;  /* 0x003000005b74783b */ /* 0x000ea20000000200 */
[C---:B-----5:R-:W-:Y:S05]  /*106e0*/  HMMA.16816.F32.BF16 R4, R92.reuse, R96, RZ ;  /* 0x000000605c04723c */ /* 0x060fea00000418ff */
[----:B------:R-:W5:Y:S03]  /*106f0*/  LDSM.16.M88.4 R120, [R91+0x3400] ;  /* 0x003400005b78783b */ /* 0x000f660000000200 */
[C---:B------:R-:W-:Y:S03]  /*10700*/  HMMA.16816.F32.BF16 R8, R92.reuse, R98, RZ ;  /* 0x000000625c08723c */ /* 0x040fe600000418ff */
[----:B------:R-:W-:Y:S05]  /*10710*/  LDSM.16.M88.4 R96, [R91+0x3c00] ;  /* 0x003c00005b60783b */ /* 0x000fea0000000200 */
[C---:B-1----:R-:W-:Y:S08]  /*10720*/  HMMA.16816.F32.BF16 R12, R92.reuse, R100, RZ ;  /* 0x000000645c0c723c */ /* 0x042ff000000418ff */
[C---:B------:R-:W-:Y:S01]  /*10730*/  HMMA.16816.F32.BF16 R16, R92.reuse, R102, RZ ;  /* 0x000000665c10723c */ /* 0x040fe200000418ff */
[----:B------:R-:W-:Y:S07]  /*10740*/  LDSM.16.M88.4 R100, [R126+0x4000] ;  /* 0x004000007e64783b */ /* 0x000fee0000000200 */
[C---:B------:R-:W-:Y:S08]  /*10750*/  HMMA.16816.F32.BF16 R20, R92.reuse, R104, RZ ;  /* 0x000000685c14723c */ /* 0x040ff000000418ff */
[C---:B------:R-:W-:Y:S01]  /*10760*/  HMMA.16816.F32.BF16 R24, R92.reuse, R106, RZ ;  /* 0x0000006a5c18723c */ /* 0x040fe200000418ff */
[----:B------:R-:W-:Y:S07]  /*10770*/  LDSM.16.M88.4 R104, [R126+0x4c00] ;  /* 0x004c00007e68783b */ /* 0x000fee0000000200 */
[C---:B--2---:R-:W-:Y:S08]  /*10780*/  HMMA.16816.F32.BF16 R28, R92.reuse, R108, RZ ;  /* 0x0000006c5c1c723c */ /* 0x044ff000000418ff */
[----:B------:R-:W-:Y:S01]  /*10790*/  HMMA.16816.F32.BF16 R32, R92, R110, RZ ;  /* 0x0000006e5c20723c */ /* 0x000fe200000418ff */
[----:B------:R-:W1:Y:S07]  /*107a0*/  LDSM.16.M88.4 R92, [R91+0x3800] ;  /* 0x003800005b5c783b */ /* 0x000e6e0000000200 */
[C---:B------:R-:W-:Y:S08]  /*107b0*/  HMMA.16816.F32.BF16 R4, R112.reuse, R116, R4 ;  /* 0x000000747004723c */ /* 0x040ff00000041804 */
[C---:B------:R-:W-:Y:S08]  /*107c0*/  HMMA.16816.F32.BF16 R8, R112.reuse, R118, R8 ;  /* 0x000000767008723c */ /* 0x040ff00000041808 */
[C---:B-----5:R-:W-:Y:S08]  /*107d0*/  HMMA.16816.F32.BF16 R12, R112.reuse, R120, R12 ;  /* 0x00000078700c723c */ /* 0x060ff0000004180c */
[C---:B------:R-:W-:Y:S08]  /*107e0*/  HMMA.16816.F32.BF16 R16, R112.reuse, R122, R16 ;  /* 0x0000007a7010723c */ /* 0x040ff00000041810 */
        /* <DEDUP_REMOVED lines=17> */
[----:B------:R-:W2:Y:S06]  /*10900*/  LDSM.16.M88.4 R92, [R91+0x4400] ;  /* 0x004400005b5c783b */ /* 0x000eac0000000200 */
[----:B------:R-:W-:Y:S01]  /*10910*/  LDSM.16.M88.4 R104, [R91+0x4c00] ;  /* 0x004c00005b68783b */ /* 0x000fe20000000200 */
        /* <DEDUP_REMOVED lines=33> */
[----:B----4-:R-:W-:Y:S02]  /*10b30*/  FMUL.FTZ R144, R9, c[0x0][0x2ec] ;  /* 0x0000bb0009907a20 */ /* 0x010fe40000410000 */
[----:B------:R-:W4:Y:S01]  /*10b40*/  MUFU.TANH R122, R88 ;  /* 0x00000058007a7308 */ /* 0x000f220000002400 */
[----:B------:R-:W-:Y:S01]  /*10b50*/  BAR.SYNC.DEFER_BLOCKING 0x0 ;  /* 0x0000000000007b1d */ /* 0x000fe20000010000 */
[----:B------:R-:W-:Y:S02]  /*10b60*/  FMUL.FTZ R2, R5, c[0x0][0x2ec] ;  /* 0x0000bb0005027a20 */ /* 0x000fe40000410000 */
[----:B------:R-:W-:Y:S02]  /*10b70*/  FMUL.FTZ R0, R6, c[0x0][0x2ec] ;  /* 0x0000bb0006007a20 */ /* 0x000fe40000410000 */
[----:B------:R-:W-:Y:S02]  /*10b80*/  FMUL.FTZ R87, R7, c[0x0][0x2ec] ;  /* 0x0000bb0007577a20 */ /* 0x000fe40000410000 */
[----:B------:R-:W-:Y:S02]  /*10b90*/  FMUL.FTZ R164, R12, c[0x0][0x2ec] ;  /* 0x0000bb000ca47a20 */ /* 0x000fe40000410000 */
[----:B------:R5:W3:Y:S01]  /*10ba0*/  MUFU.TANH R123, R144 ;  /* 0x00000090007b7308 */ /* 0x000ae20000002400 */
[----:B------:R-:W-:Y:S02]  /*10bb0*/  FMUL.FTZ R162, R13, c[0x0][0x2ec] ;  /* 0x0000bb000da27a20 */ /* 0x000fe40000410000 */
[----:B------:R-:W-:Y:S01]  /*10bc0*/  FMUL.FTZ R165, R14, c[0x0][0x2ec] ;  /* 0x0000bb000ea57a20 */ /* 0x000fe20000410000 */
[C---:B-1----:R-:W-:Y:S06]  /*10bd0*/  HMMA.16816.F32.BF16 R20, R96.reuse, R100, R20 ;  /* 0x000000646014723c */ /* 0x042fec0000041814 */
[----:B------:R1:W1:Y:S01]  /*10be0*/  MUFU.TANH R118, R2 ;  /* 0x0000000200767308 */ /* 0x0002620000002400 */
[----:B------:R-:W-:Y:S01]  /*10bf0*/  FMUL.FTZ R163, R15, c[0x0][0x2ec] ;  /* 0x0000bb000fa37a20 */ /* 0x000fe20000410000 */
[C---:B------:R-:W-:Y:S04]  /*10c00*/  HMMA.16816.F32.BF16 R24, R96.reuse, R102, R24 ;  /* 0x000000666018723c */ /* 0x040fe80000041818 */
[----:B------:R-:W-:Y:S02]  /*10c10*/  FMUL.FTZ R160, R16, c[0x0][0x2ec] ;  /* 0x0000bb0010a07a20 */ /* 0x000fe40000410000 */
[----:B------:R-:W-:Y:S02]  /*10c20*/  FMUL.FTZ R158, R17, c[0x0][0x2ec] ;  /* 0x0000bb00119e7a20 */ /* 0x000fe40000410000 */
[----:B------:R1:W1:Y:S01]  /*10c30*/  MUFU.TANH R117, R0 ;  /* 0x0000000000757308 */ /* 0x0002620000002400 */
[C---:B--2---:R-:W-:Y:S03]  /*10c40*/  HMMA.16816.F32.BF16 R28, R96.reuse, R92, R28 ;  /* 0x0000005c601c723c */ /* 0x044fe6000004181c */
[----:B------:R-:W-:Y:S02]  /*10c50*/  FMUL.FTZ R161, R18, c[0x0][0x2ec] ;  /* 0x0000bb0012a17a20 */ /* 0x000fe40000410000 */
[----:B------:R-:W-:Y:S03]  /*10c60*/  FMUL.FTZ R159, R19, c[0x0][0x2ec] ;  /* 0x0000bb00139f7a20 */ /* 0x000fe60000410000 */
[----:B------:R-:W-:Y:S01]  /*10c70*/  HMMA.16816.F32.BF16 R32, R96, R94, R32 ;  /* 0x0000005e6020723c */ /* 0x000fe20000041820 */
[----:B------:R2:W1:Y:S03]  /*10c80*/  MUFU.TANH R111, R87 ;  /* 0x00000057006f7308 */ /* 0x0004660000002400 */
[----:B------:R-:W-:Y:S02]  /*10c90*/  FMUL.FTZ R147, R20, c[0x0][0x2ec] ;  /* 0x0000bb0014937a20 */ /* 0x000fe40000410000 */
[----:B---3--:R-:W-:Y:S02]  /*10ca0*/  FMUL.FTZ R148, R21, c[0x0][0x2ec] ;  /* 0x0000bb0015947a20 */ /* 0x008fe40000410000 */
[----:B------:R-:W-:Y:S03]  /*10cb0*/  FMUL.FTZ R151, R22, c[0x0][0x2ec] ;  /* 0x0000bb0016977a20 */ /* 0x000fe60000410000 */
[----:B------:R-:W3:Y:S01]  /*10cc0*/  MUFU.TANH R164, R164 ;  /* 0x000000a400a47308 */ /* 0x000ee20000002400 */
[----:B------:R-:W-:Y:S02]  /*10cd0*/  FMUL.FTZ R153, R23, c[0x0][0x2ec] ;  /* 0x0000bb0017997a20 */ /* 0x000fe40000410000 */
[----:B------:R-:W-:Y:S02]  /*10ce0*/  FMUL.FTZ R156, R24, c[0x0][0x2ec] ;  /* 0x0000bb00189c7a20 */ /* 0x000fe40000410000 */
[----:B------:R-:W-:Y:S02]  /*10cf0*/  FMUL.FTZ R157, R25, c[0x0][0x2ec] ;  /* 0x0000bb00199d7a20 */ /* 0x000fe40000410000 */
[----:B------:R-:W-:Y:S02]  /*10d00*/  FMUL.FTZ R155, R26, c[0x0][0x2ec] ;  /* 0x0000bb001a9b7a20 */ /* 0x000fe40000410000 */
[----:B------:R-:W-:Y:S01]  /*10d10*/  FMUL.FTZ R149, R27, c[0x0][0x2ec] ;  /* 0x0000bb001b957a20 */ /* 0x000fe20000410000 */
[----:B------:R-:W2:Y:S01]  /*10d20*/  MUFU.TANH R162, R162 ;  /* 0x000000a200a27308 */ /* 0x000ea20000002400 */
[----:B------:R-:W-:Y:S02]  /*10d30*/  FMUL.FTZ R146, R28, c[0x0][0x2ec] ;  /* 0x0000bb001c927a20 */ /* 0x000fe40000410000 */
[----:B------:R-:W-:Y:S02]  /*10d40*/  FMUL.FTZ R150, R29, c[0x0][0x2ec] ;  /* 0x0000bb001d967a20 */ /* 0x000fe40000410000 */
[----:B-----5:R-:W-:Y:S02]  /*10d50*/  FMUL.FTZ R144, R30, c[0x0][0x2ec] ;  /* 0x0000bb001e907a20 */ /* 0x020fe40000410000 */
[----:B------:R-:W-:Y:S02]  /*10d60*/  FMUL.FTZ R145, R31, c[0x0][0x2ec] ;  /* 0x0000bb001f917a20 */ /* 0x000fe40000410000 */
[----:B------:R-:W-:Y:S01]  /*10d70*/  FMUL.FTZ R152, R32, c[0x0][0x2ec] ;  /* 0x0000bb0020987a20 */ /* 0x000fe20000410000 */
[----:B------:R-:W2:Y:S01]  /*10d80*/  MUFU.TANH R165, R165 ;  /* 0x000000a500a57308 */ /* 0x000ea20000002400 */
[----:B------:R-:W-:Y:S02]  /*10d90*/  FMUL.FTZ R154, R33, c[0x0][0x2ec] ;  /* 0x0000bb00219a7a20 */ /* 0x000fe40000410000 */
[----:B------:R-:W-:Y:S02]  /*10da0*/  FMUL.FTZ R88, R34, c[0x0][0x2ec] ;  /* 0x0000bb0022587a20 */ /* 0x000fe40000410000 */
[----:B------:R-:W-:Y:S02]  /*10db0*/  FMUL.FTZ R86, R8, c[0x0][0x2ec] ;  /* 0x0000bb0008567a20 */ /* 0x000fe40000410000 */
[----:B-1----:R-:W-:Y:S02]  /*10dc0*/  FMUL.FTZ R2, R10, c[0x0][0x2ec] ;  /* 0x0000bb000a027a20 */ /* 0x002fe40000410000 */
[----:B------:R-:W-:Y:S01]  /*10dd0*/  FMUL.FTZ R0, R11, c[0x0][0x2ec] ;  /* 0x0000bb000b007a20 */ /* 0x000fe20000410000 */
[----:B------:R1:W1:Y:S01]  /*10de0*/  MUFU.TANH R110, R86 ;  /* 0x00000056006e7308 */ /* 0x0002620000002400 */
[----:B------:R-:W-:Y:S09]  /*10df0*/  FMUL.FTZ R35, R35, c[0x0][0x2ec] ;  /* 0x0000bb0023237a20 */ /* 0x000ff20000410000 */
[----:B------:R1:W1:Y:S10]  /*10e00*/  MUFU.TANH R121, R2 ;  /* 0x0000000200797308 */ /* 0x0002740000002400 */
        /* <DEDUP_REMOVED lines=21> */
[----:B------:R1:W1:Y:S01]  /*10f60*/  MUFU.TANH R87, R35 ;  /* 0x0000002300577308 */ /* 0x0002620000002400 */
[----:B------:R-:W-:-:S05]  /*10f70*/  @!P0 BRA `(.L_x_4558) ;  /* 0x000006e000008947 */ /* 0x000fca0003800000 */
[----:B--234-:R-:W-:Y:S02]  /*10f80*/  MOV R6, UR5 ;  /* 0x0000000500067c02 */ /* 0x01cfe40008000f00 */
[----:B------:R-:W-:Y:S01]  /*10f90*/  MOV R4, UR4 ;  /* 0x0000000400047c02 */ /* 0x000fe20008000f00 */
[----:B------:R-:W-:-:S05]  /*10fa0*/  @!P3 BRA `(.L_x_4559) ;  /* 0x000003c00000b947 */ /* 0x000fca0003800000 */
[----:B------:R-:W-:Y:S01]  /*10fb0*/  IMAD.SHL.U32 R8, R136, 0x40, RZ ;  /* 0x0000004088087824 */ /* 0x000fe200078e00ff */
[----:B-1----:R-:W-:Y:S04]  /*10fc0*/  IABS R2, c[0x0][0x2d0] ;  /* 0x0000b40000027a13 */ /* 0x002fe80000000000 */
        /* <DEDUP_REMOVED lines=58> */
.L_x_4559:
[C---:B------:R-:W-:Y:S01]  /*11370*/  LEA R8, P1, R6.reuse, R134, 0x1 ;  /* 0x0000008606087211 */ /* 0x040fe200078208ff */
[----:B------:R-:W-:Y:S02]  /*11380*/  IMAD.MOV.U32 R5, RZ, RZ, c[0x0][0x198] ;  /* 0x00006600ff057624 */ /* 0x000fe400078e00ff */
[----:B-1----:R-:W-:Y:S01]  /*11390*/  IMAD.MOV.U32 R0, RZ, RZ, c[0x0][0x19c] ;  /* 0x00006700ff007624 */ /* 0x002fe200078e00ff */
        /* <DEDUP_REMOVED lines=8> */
[C-C-:B------:R-:W-:Y:S01]  /*11420*/  @P6 LEA.HI.X R7, R5.reuse, R9, R0.reuse, 0x6, P2 ;  /* 0x0000000905076211 */ /* 0x140fe200010f3400 */
[----:B------:R1:W-:Y:S01]  /*11430*/  @!P6 STS [R137+0x3000], RZ ;  /* 0x003000ff8900e388 */ /* 0x0003e20000000800 */
[----:B------:R-:W-:Y:S02]  /*11440*/  LEA.HI.X R4, R5, R4, R0, 0x5, P0 ;  /* 0x0000000405047211 */ /* 0x000fe400000f2c00 */
[C---:B------:R-:W-:Y:S01]  /*11450*/  @P4 LEA R12, P0, R2.reuse, R134, 0x1 ;  /* 0x00000086020c4211 */ /* 0x040fe200078008ff */
[----:B------:R1:W-:Y:S01]  /*11460*/  @!P6 STS [R137+0x3004], RZ ;  /* 0x003004ff8900e388 */ /* 0x0003e20000000800 */
[CC--:B------:R-:W-:Y:S01]  /*11470*/  @P5 LEA.HI.X R11, R2.reuse, R133.reuse, R4, 0x1, P1 ;  /* 0x00000085020b5211 */ /* 0x0c0fe200008f0c04 */
[----:B------:R-:W-:Y:S01]  /*11480*/  IMAD.MOV.U32 R134, RZ, RZ, R8 ;  /* 0x000000ffff867224 */ /* 0x000fe200078e0008 */
[----:B------:R-:W-:Y:S01]  /*11490*/  @P4 LEA.HI.X R13, R2, R133, R4, 0x1, P0 ;  /* 0x00000085020d4211 */ /* 0x000fe200000f0c04 */
[----:B------:R1:W-:Y:S01]  /*114a0*/  @!P6 STS.64 [R137+0x3008], RZ ;  /* 0x003008ff8900e388 */ /* 0x0003e20000000a00 */
        /* <DEDUP_REMOVED lines=27> */
.L_x_4558:
        /* <DEDUP_REMOVED lines=104> */
[----:B------:R-:W-:Y:S01]  /*11ce0*/  LDSM.16.MT88.4 R52, [R90+0x8000] ;  /* 0x008000005a34783b */ /* 0x000fe20000004200 */
[C---:B------:R-:W-:Y:S01]  /*11cf0*/  FMUL.FTZ R39, R3.reuse, R39 ;  /* 0x0000002703277220 */ /* 0x040fe20000410000 */
[----:B--2---:R-:W-:Y:S01]  /*11d00*/  F2FP.BF16.PACK_AB R81, R92, R95 ;  /* 0x0000005f5c51723e */ /* 0x004fe200000010ff */
[C---:B------:R-:W-:Y:S02]  /*11d10*/  FMUL.FTZ R40, R86.reuse, R40 ;  /* 0x0000002856287220 */ /* 0x040fe40000410000 */
[----:B------:R-:W-:Y:S02]  /*11d20*/  FMUL.FTZ R41, R86, R41 ;  /* 0x0000002956297220 */ /* 0x000fe40000410000 */
[C---:B------:R-:W-:Y:S02]  /*11d30*/  FMUL.FTZ R42, R3.reuse, R42 ;  /* 0x0000002a032a7220 */ /* 0x040fe40000410000 */
[----:B------:R-:W-:Y:S01]  /*11d40*/  MUFU.EX2 R97, R97 ;  /* 0x0000006100617308 */ /* 0x000fe20000000800 */
[----:B------:R-:W-:Y:S02]  /*11d50*/  FMUL.FTZ R43, R3, R43 ;  /* 0x0000002b032b7220 */ /* 0x000fe40000410000 */
[--C-:B------:R-:W-:Y:S02]  /*11d60*/  FFMA.FTZ R106, R158, c[0x0][0x23c], -R109.reuse ;  /* 0x00008f009e6a7a23 */ /* 0x100fe4000001086d */
[--C-:B------:R-:W-:Y:S02]  /*11d70*/  FFMA.FTZ R107, R161, c[0x0][0x23c], -R94.reuse ;  /* 0x00008f00a16b7a23 */ /* 0x100fe4000001085e */
[--C-:B------:R-:W-:Y:S02]  /*11d80*/  FFMA.FTZ R108, R159, c[0x0][0x23c], -R94.reuse ;  /* 0x00008f009f6c7a23 */ /* 0x100fe4000001085e */
[C---:B------:R-:W-:Y:S01]  /*11d90*/  FMUL.FTZ R44, R86.reuse, R44 ;  /* 0x0000002c562c7220 */ /* 0x040fe20000410000 */
[----:B------:R-:W2:Y:S01]  /*11da0*/  MUFU.EX2 R96, R96 ;  /* 0x0000006000607308 */ /* 0x000ea20000000800 */
[----:B------:R-:W-:Y:S02]  /*11db0*/  FMUL.FTZ R45, R86, R45 ;  /* 0x0000002d562d7220 */ /* 0x000fe40000410000 */
[C---:B------:R-:W-:Y:S01]  /*11dc0*/  FMUL.FTZ R46, R3.reuse, R46 ;  /* 0x0000002e032e7220 */ /* 0x040fe20000410000 */
[----:B-1----:R-:W-:Y:S01]  /*11dd0*/  F2FP.BF16.PACK_AB R82, R98, R93 ;  /* 0x0000005d6252723e */ /* 0x002fe200000010ff */
        /* <DEDUP_REMOVED lines=9> */
[----:B------:R-:W1:Y:S01]  /*11e70*/  MUFU.EX2 R104, R104 ;  /* 0x0000006800687308 */ /* 0x000e620000000800 */
        /* <DEDUP_REMOVED lines=8> */
[C---:B------:R-:W-:Y:S02]  /*11f00*/  FFMA.FTZ R95, R3.reuse, R142, R95 ;  /* 0x0000008e035f7223 */ /* 0x040fe4000001005f */
[C---:B------:R-:W-:Y:S01]  /*11f10*/  FMUL.FTZ R12, R86.reuse, R72 ;  /* 0x00000048560c7220 */ /* 0x040fe20000410000 */
[C---:B------:R-:W-:Y:S01]  /*11f20*/  HMMA.16816.F32.BF16 R8, R80.reuse, R14, R8 ;  /* 0x0000000e5008723c */ /* 0x040fe20000041808 */
[----:B------:R-:W-:Y:S03]  /*11f30*/  MUFU.EX2 R103, R103 ;  /* 0x0000006700677308 */ /* 0x000fe60000000800 */
[----:B------:R-:W-:Y:S02]  /*11f40*/  FMUL.FTZ R13, R86, R73 ;  /* 0x00000049560d7220 */ /* 0x000fe40000410000 */
[--C-:B------:R-:W-:Y:S02]  /*11f50*/  FFMA.FTZ R118, R146, c[0x0][0x23c], -R109.reuse ;  /* 0x00008f0092767a23 */ /* 0x100fe4000001086d */
[C---:B------:R-:W-:Y:S03]  /*11f60*/  FMUL.FTZ R14, R3.reuse, R74 ;  /* 0x0000004a030e7220 */ /* 0x040fe60000410000 */
[----:B------:R-:W2:Y:S01]  /*11f70*/  MUFU.EX2 R102, R102 ;  /* 0x0000006600667308 */ /* 0x000ea20000000800 */
[----:B------:R-:W-:Y:S02]  /*11f80*/  FMUL.FTZ R15, R3, R75 ;  /* 0x0000004b030f7220 */ /* 0x000fe40000410000 */
[--C-:B------:R-:W-:Y:S02]  /*11f90*/  FFMA.FTZ R121, R150, c[0x0][0x23c], -R109.reuse ;  /* 0x00008f0096797a23 */ /* 0x100fe4000001086d */
[--C-:B------:R-:W-:Y:S02]  /*11fa0*/  FFMA.FTZ R120, R152, c[0x0][0x23c], -R109.reuse ;  /* 0x00008f0098787a23 */ /* 0x100fe4000001086d */
[----:B------:R-:W-:Y:S01]  /*11fb0*/  FFMA.FTZ R109, R154, c[0x0][0x23c], -R109 ;  /* 0x00008f009a6d7a23 */ /* 0x000fe2000001086d */
[C---:B------:R-:W-:Y:S02]  /*11fc0*/  HMMA.16816.F32.BF16 R12, R80.reuse, R20, R12 ;  /* 0x00000014500c723c */ /* 0x040fe4000004180c */
[----:B------:R-:W-:Y:S01]  /*11fd0*/  MUFU.EX2 R113, R113 ;  /* 0x0000007100717308 */ /* 0x000fe20000000800 */
[--C-:B------:R-:W-:Y:S01]  /*11fe0*/  FFMA.FTZ R122, R144, c[0x0][0x23c], -R94.reuse ;  /* 0x00008f00907a7a23 */ /* 0x100fe2000001085e */
[----:B------:R-:W-:Y:S01]  /*11ff0*/  MOV R144, R140 ;  /* 0x0000008c00907202 */ /* 0x000fe20000000f00 */
[--C-:B------:R-:W-:Y:S01]  /*12000*/  FFMA.FTZ R119, R145, c[0x0][0x23c], -R94.reuse ;  /* 0x00008f0091777a23 */ /* 0x100fe2000001085e */
[----:B------:R-:W-:Y:S01]  /*12010*/  MOV R145, R141 ;  /* 0x0000008d00917202 */ /* 0x000fe20000000f00 */
[C---:B------:R-:W-:Y:S01]  /*12020*/  FMUL.FTZ R20, R86.reuse, R64 ;  /* 0x0000004056147220 */ /* 0x040fe20000410000 */
[C---:B------:R-:W-:Y:S04]  /*12030*/  HMMA.16816.F32.BF16 R16, R80.reuse, R22, R16 ;  /* 0x000000165010723c */ /* 0x040fe80000041810 */
[----:B------:R-:W-:Y:S01]  /*12040*/  FMUL.FTZ R21, R86, R65 ;  /* 0x0000004156157220 */ /* 0x000fe20000410000 */
[----:B------:R-:W-:Y:S01]  /*12050*/  MUFU.EX2 R105, R105 ;  /* 0x0000006900697308 */ /* 0x000fe20000000800 */
[--C-:B------:R-:W-:Y:S02]  /*12060*/  FFMA.FTZ R88, R88, c[0x0][0x23c], -R94.reuse ;  /* 0x00008f0058587a23 */ /* 0x100fe4000001085e */
[C---:B------:R-:W-:Y:S04]  /*12070*/  FMUL.FTZ R22, R3.reuse, R66 ;  /* 0x0000004203167220 */ /* 0x040fe80000410000 */
[----:B------:R-:W-:Y:S02]  /*12080*/  FMUL.FTZ R23, R3, R67 ;  /* 0x0000004303177220 */ /* 0x000fe40000410000 */
[----:B------:R-:W3:Y:S01]  /*12090*/  LDSM.16.MT88.4 R64, [R90+0x7000] ;  /* 0x007000005a40783b */ /* 0x000ee20000004200 */
[----:B------:R-:W-:Y:S01]  /*120a0*/  MUFU.EX2 R115, R115 ;  /* 0x0000007300737308 */ /* 0x000fe20000000800 */
[----:B------:R-:W-:Y:S02]  /*120b0*/  FFMA.FTZ R94, R87, c[0x0][0x23c], -R94 ;  /* 0x00008f00575e7a23 */ /* 0x000fe4000001085e */
[C---:B------:R-:W-:Y:S01]  /*120c0*/  FFMA.FTZ R100, R86.reuse, R143, R100 ;  /* 0x0000008f56647223 */ /* 0x040fe20000010064 */
[C---:B------:R-:W-:Y:S03]  /*120d0*/  HMMA.16816.F32.BF16 R20, R80.reuse, R28, R20 ;  /* 0x0000001c5014723c */ /* 0x040fe60000041814 */
[----:B------:R-:W-:Y:S03]  /*120e0*/  FADD.FTZ R100, R99, R100 ;  /* 0x0000006463647221 */ /* 0x000fe60000010000 */
[----:B------:R-:W-:Y:S01]  /*120f0*/  MUFU.EX2 R110, R110 ;  /* 0x0000006e006e7308 */ /* 0x000fe20000000800 */
[C---:B------:R-:W-:Y:S01]  /*12100*/  FMUL.FTZ R28, R86.reuse, R56 ;  /* 0x00000038561c7220 */ /* 0x040fe20000410000 */
[C---:B------:R-:W-:Y:S04]  /*12110*/  HMMA.16816.F32.BF16 R24, R80.reuse, R30, R24 ;  /* 0x0000001e5018723c */ /* 0x040fe80000041818 */
[----:B------:R-:W-:Y:S02]  /*12120*/  FMUL.FTZ R29, R86, R57 ;  /* 0x00000039561d7220 */ /* 0x000fe40000410000 */
[----:B------:R-:W-:Y:S02]  /*12130*/  FADD.FTZ R86, R92, R95 ;  /* 0x0000005f5c567221 */ /* 0x000fe40000010000 */
[C---:B------:R-:W-:Y:S01]  /*12140*/  FMUL.FTZ R30, R3.reuse, R58 ;  /* 0x0000003a031e7220 */ /* 0x040fe20000410000 */
[----:B------:R-:W4:Y:S03]  /*12150*/  MUFU.EX2 R106, R106 ;  /* 0x0000006a006a7308 */ /* 0x000f260000000800 */
[----:B------:R-:W-:Y:S02]  /*12160*/  FMUL.FTZ R31, R3, R59 ;  /* 0x0000003b031f7220 */ /* 0x000fe40000410000 */
[----:B------:R-:W5:Y:S01]  /*12170*/  LDSM.16.MT88.4 R56, [R124+0x8000] ;  /* 0x008000007c38783b */ /* 0x000f620000004200 */
[----:B------:R-:W-:Y:S02]  /*12180*/  FADD.FTZ R3, R93, R100 ;  /* 0x000000645d037221 */ /* 0x000fe40000010000 */
[----:B------:R-:W-:Y:S02]  /*12190*/  FADD.FTZ R97, R97, R86 ;  /* 0x0000005661617221 */ /* 0x000fe40000010000 */
[----:B------:R-:W-:Y:S01]  /*121a0*/  MUFU.EX2 R111, R111 ;  /* 0x0000006f006f7308 */ /* 0x000fe20000000800 */
[----:B------:R-:W-:Y:S02]  /*121b0*/  FADD.FTZ R98, R98, R3 ;  /* 0x0000000362627221 */ /* 0x000fe40000010000 */
[----:B------:R-:W-:Y:S01]  /*121c0*/  FADD.FTZ R96, R96, R97 ;  /* 0x0000006160607221 */ /* 0x000fe20000010000 */
[C---:B---3--:R-:W-:Y:S06]  /*121d0*/  HMMA.16816.F32.BF16 R28, R80.reuse, R64, R28 ;  /* 0x00000040501c723c */ /* 0x048fec000004181c */
[----:B------:R-:W-:Y:S02]  /*121e0*/  MUFU.EX2 R114, R114 ;  /* 0x0000007200727308 */ /* 0x000fe40000000800 */
[C---:B------:R-:W-:Y:S08]  /*121f0*/  HMMA.16816.F32.BF16 R32, R80.reuse, R66, R32 ;  /* 0x000000425020723c */ /* 0x040ff00000041820 */
[----:B------:R-:W-:Y:S10]  /*12200*/  MUFU.EX2 R117, R117 ;  /* 0x0000007500757308 */ /* 0x000ff40000000800 */
[----:B------:R-:W-:Y:S01]  /*12210*/  MUFU.EX2 R116, R116 ;  /* 0x0000007400747308 */ /* 0x000fe20000000800 */
[C---:B-----5:R-:W-:Y:S09]  /*12220*/  HMMA.16816.F32.BF16 R36, R80.reuse, R56, R36 ;  /* 0x000000385024723c */ /* 0x060ff20000041824 */
[----:B------:R-:W-:Y:S01]  /*12230*/  MUFU.EX2 R107, R107 ;  /* 0x0000006b006b7308 */ /* 0x000fe20000000800 */
[C---:B------:R-:W-:Y:S01]  /*12240*/  HMMA.16816.F32.BF16 R40, R80.reuse, R58, R40 ;  /* 0x0000003a5028723c */ /* 0x040fe20000041828 */
[----:B------:R-:W3:Y:S08]  /*12250*/  LDSM.16.MT88.4 R56, [R124+0x6400] ;  /* 0x006400007c38783b */ /* 0x000ef00000004200 */
[----:B------:R-:W5:Y:S01]  /*12260*/  MUFU.EX2 R108, R108 ;  /* 0x0000006c006c7308 */ /* 0x000f620000000800 */
[C---:B------:R-:W-:Y:S07]  /*12270*/  HMMA.16816.F32.BF16 R44, R80.reuse, R52, R44 ;  /* 0x00000034502c723c */ /* 0x040fee000004182c */
[----:B-1----:R-:W-:Y:S01]  /*12280*/  F2FP.BF16.PACK_AB R52, R104, R101 ;  /* 0x000000656834723e */ /* 0x002fe200000010ff */
[----:B------:R-:W-:Y:S01]  /*12290*/  HMMA.16816.F32.BF16 R48, R80, R54, R48 ;  /* 0x000000365030723c */ /* 0x000fe20000041830 */
[----:B------:R-:W-:Y:S03]  /*122a0*/  MUFU.EX2 R118, R118 ;  /* 0x0000007600767308 */ /* 0x000fe60000000800 */
[----:B--2---:R-:W-:Y:S01]  /*122b0*/  F2FP.BF16.PACK_AB R53, R102, R103 ;  /* 0x000000676635723e */ /* 0x004fe200000010ff */
[----:B------:R-:W-:Y:S02]  /*122c0*/  FADD.FTZ R101, R101, R98 ;  /* 0x0000006265657221 */ /* 0x000fe40000010000 */
[----:B----4-:R-:W-:Y:S01]  /*122d0*/  F2FP.BF16.PACK_AB R54, R106, R105 ;  /* 0x000000696a36723e */ /* 0x010fe200000010ff */
[----:B------:R-:W-:Y:S03]  /*122e0*/  FADD.FTZ R103, R103, R96 ;  /* 0x0000006067677221 */ /* 0x000fe60000010000 */
[----:B------:R-:W1:Y:S01]  /*122f0*/  MUFU.EX2 R121, R121 ;  /* 0x0000007900797308 */ /* 0x000e620000000800 */
[----:B------:R-:W-:Y:S02]  /*12300*/  FADD.FTZ R104, R104, R101 ;  /* 0x0000006568687221 */ /* 0x000fe40000010000 */
[----:B------:R-:W-:Y:S01]  /*12310*/  FADD.FTZ R102, R102, R103 ;  /* 0x0000006766667221 */ /* 0x000fe20000010000 */
[----:B-----5:R-:W-:Y:S01]  /*12320*/  F2FP.BF16.PACK_AB R55, R108, R107 ;  /* 0x0000006b6c37723e */ /* 0x020fe200000010ff */
[----:B------:R-:W-:Y:S02]  /*12330*/  FADD.FTZ R3, R105, R104 ;  /* 0x0000006869037221 */ /* 0x000fe40000010000 */
[----:B------:R-:W-:Y:S02]  /*12340*/  FADD.FTZ R107, R107, R102 ;  /* 0x000000666b6b7221 */ /* 0x000fe40000010000 */
[----:B------:R-:W-:Y:S01]  /*12350*/  FADD.FTZ R3, R106, R3 ;  /* 0x000000036a037221 */ /* 0x000fe20000010000 */
[----:B------:R-:W-:Y:S01]  /*12360*/  MUFU.EX2 R122, R122 ;  /* 0x0000007a007a7308 */ /* 0x000fe20000000800 */
[----:B------:R-:W-:Y:S01]  /*12370*/  FADD.FTZ R108, R108, R107 ;  /* 0x0000006b6c6c7221 */ /* 0x000fe20000010000 */
[C---:B---3--:R-:W-:Y:S08]  /*12380*/  HMMA.16816.F32.BF16 R4, R52.reuse, R56, R4 ;  /* 0x000000383404723c */ /* 0x048ff00000041804 */
[----:B------:R-:W2:Y:S01]  /*12390*/  MUFU.EX2 R119, R119 ;  /* 0x0000007700777308 */ /* 0x000ea20000000800 */
[C---:B------:R-:W-:Y:S01]  /*123a0*/  HMMA.16816.F32.BF16 R8, R52.reuse, R58, R8 ;  /* 0x0000003a3408723c */ /* 0x040fe20000041808 */
[----:B------:R-:W3:Y:S02]  /*123b0*/  LDSM.16.MT88.4 R56, [R124+0x7400] ;  /* 0x007400007c38783b */ /* 0x000ee40000004200 */
[----:B-1----:R-:W-:Y:S05]  /*123c0*/  F2FP.BF16.PACK_AB R92, R121, R118 ;  /* 0x00000076795c723e */ /* 0x002fea00000010ff */
[C---:B------:R-:W-:Y:S01]  /*123d0*/  HMMA.16816.F32.BF16 R12, R52.reuse, R60, R12 ;  /* 0x0000003c340c723c */ /* 0x040fe2000004180c */
[----:B------:R-:W-:Y:S07]  /*123e0*/  MUFU.EX2 R120, R120 ;  /* 0x0000007800787308 */ /* 0x000fee0000000800 */
[C---:B------:R-:W-:Y:S01]  /*123f0*/  HMMA.16816.F32.BF16 R16, R52.reuse, R62, R16 ;  /* 0x0000003e3410723c */ /* 0x040fe20000041810 */
[----:B------:R-:W1:Y:S02]  /*12400*/  LDSM.16.MT88.4 R60, [R90+0x7400] ;  /* 0x007400005a3c783b */ /* 0x000e640000004200 */
[----:B------:R-:W4:Y:S01]  /*12410*/  MUFU.EX2 R109, R109 ;  /* 0x0000006d006d7308 */ /* 0x000f220000000800 */
[----:B--2---:R-:W-:Y:S09]  /*12420*/  F2FP.BF16.PACK_AB R93, R119, R122 ;  /* 0x0000007a775d723e */ /* 0x004ff200000010ff */
[----:B------:R-:W-:Y:S10]  /*12430*/  MUFU.EX2 R88, R88 ;  /* 0x0000005800587308 */ /* 0x000ff40000000800 */
[----:B------:R4:W2:Y:S01]  /*12440*/  MUFU.EX2 R87, R94 ;  /* 0x0000005e00577308 */ /* 0x0008a20000000800 */
[C---:B---3--:R-:W-:Y:S08]  /*12450*/  HMMA.16816.F32.BF16 R20, R52.reuse, R56, R20 ;  /* 0x000000383414723c */ /* 0x048ff00000041814 */
[C---:B------:R-:W-:Y:S01]  /*12460*/  HMMA.16816.F32.BF16 R24, R52.reuse, R58, R24 ;  /* 0x0000003a3418723c */ /* 0x040fe20000041818 */
[----:B------:R-:W3:Y:S07]  /*12470*/  LDSM.16.MT88.4 R56, [R124+0x8400] ;  /* 0x008400007c38783b */ /* 0x000eee0000004200 */
[C---:B-1----:R-:W-:Y:S04]  /*12480*/  HMMA.16816.F32.BF16 R28, R52.reuse, R60, R28 ;  /* 0x0000003c341c723c */ /* 0x042fe8000004181c */
[----:B----4-:R-:W-:Y:S04]  /*12490*/  F2FP.BF16.PACK_AB R94, R109, R120 ;  /* 0x000000786d5e723e */ /* 0x010fe800000010ff */
[C---:B------:R-:W-:Y:S01]  /*124a0*/  HMMA.16816.F32.BF16 R32, R52.reuse, R62, R32 ;  /* 0x0000003e3420723c */ /* 0x040fe20000041820 */
[----:B------:R-:W1:Y:S03]  /*124b0*/  LDSM.16.MT88.4 R60, [R90+0x8400] ;  /* 0x008400005a3c783b */ /* 0x000e660000004200 */
[----:B--2---:R-:W-:Y:S04]  /*124c0*/  F2FP.BF16.PACK_AB R95, R87, R88 ;  /* 0x00000058575f723e */ /* 0x004fe800000010ff */
        /* <DEDUP_REMOVED lines=19> */
[C---:B-1----:R-:W-:Y:S04]  /*12600*/  HMMA.16816.F32.BF16 R12, R52.reuse, R60, R12 ;  /* 0x0000003c340c723c */ /* 0x042fe8000004180c */
[----:B------:R-:W-:Y:S04]  /*12610*/  FADD.FTZ R88, R88, R119 ;  /* 0x0000007758587221 */ /* 0x000fe80000010000 */
[C---:B------:R-:W-:Y:S01]  /*12620*/  HMMA.16816.F32.BF16 R16, R52.reuse, R62, R16 ;  /* 0x0000003e3410723c */ /* 0x040fe20000041810 */
[----:B------:R-:W1:Y:S03]  /*12630*/  LDSM.16.MT88.4 R60, [R90+0x7800] ;  /* 0x007800005a3c783b */ /* 0x000e660000004200 */
[----:B------:R-:W-:Y:S04]  /*12640*/  FADD.FTZ R142, R87, R88 ;  /* 0x00000058578e7221 */ /* 0x000fe80000010000 */
        /* <DEDUP_REMOVED lines=11> */
[----:B------:R-:W1:Y:S07]  /*12700*/  LDSM.16.MT88.4 R52, [R90+0x7c00] ;  /* 0x007c00005a34783b */ /* 0x000e6e0000004200 */
[C---:B------:R-:W-:Y:S01]  /*12710*/  HMMA.16816.F32.BF16 R80, R92.reuse, R76, R4 ;  /* 0x0000004c5c50723c */ /* 0x040fe20000041804 */
[----:B------:R-:W3:Y:S07]  /*12720*/  LDSM.16.MT88.4 R4, [R124+0x8c00] ;  /* 0x008c00007c04783b */ /* 0x000eee0000004200 */
[C---:B------:R-:W-:Y:S01]  /*12730*/  HMMA.16816.F32.BF16 R76, R92.reuse, R78, R8 ;  /* 0x0000004e5c4c723c */ /* 0x040fe20000041808 */
[----:B------:R-:W4:Y:S07]  /*12740*/  LDSM.16.MT88.4 R8, [R90+0x8c00] ;  /* 0x008c00005a08783b */ /* 0x000f2e0000004200 */
[C---:B------:R-:W-:Y:S08]  /*12750*/  HMMA.16816.F32.BF16 R72, R92.reuse, R68, R12 ;  /* 0x000000445c48723c */ /* 0x040ff0000004180c */
[C---:B------:R-:W-:Y:S08]  /*12760*/  HMMA.16816.F32.BF16 R68, R92.reuse, R70, R16 ;  /* 0x000000465c44723c */ /* 0x040ff00000041810 */
[C---:B--2---:R-:W-:Y:S08]  /*12770*/  HMMA.16816.F32.BF16 R64, R92.reuse, R56, R20 ;  /* 0x000000385c40723c */ /* 0x044ff00000041814 */
[C---:B------:R-:W-:Y:S08]  /*12780*/  HMMA.16816.F32.BF16 R60, R92.reuse, R58, R24 ;  /* 0x0000003a5c3c723c */ /* 0x040ff00000041818 */
[C---:B-1----:R-:W-:Y:S08]  /*12790*/  HMMA.16816.F32.BF16 R56, R92.reuse, R52, R28 ;  /* 0x000000345c38723c */ /* 0x042ff0000004181c */
[C---:B------:R-:W-:Y:S08]  /*127a0*/  HMMA.16816.F32.BF16 R52, R92.reuse, R54, R32 ;  /* 0x000000365c34723c */ /* 0x040ff00000041820 */
[C---:B---3--:R-:W-:Y:S07]  /*127b0*/  HMMA.16816.F32.BF16 R36, R92.reuse, R4, R36 ;  /* 0x000000045c24723c */ /* 0x048fee0000041824 */
[----:B------:R-:W-:Y:S01]  /*127c0*/  FADD.FTZ R4, R112, R3 ;  /* 0x0000000370047221 */ /* 0x000fe20000010000 */
[C---:B------:R-:W-:Y:S04]  /*127d0*/  HMMA.16816.F32.BF16 R40, R92.reuse, R6, R40 ;  /* 0x000000065c28723c */ /* 0x040fe80000041828 */
[----:B------:R-:W-:Y:S04]  /*127e0*/  FADD.FTZ R4, R113, R4 ;  /* 0x0000000471047221 */ /* 0x000fe80000010000 */
[C---:B----4-:R-:W-:Y:S04]  /*127f0*/  HMMA.16816.F32.BF16 R44, R92.reuse, R8, R44 ;  /* 0x000000085c2c723c */ /* 0x050fe8000004182c */
[----:B------:R-:W-:Y:S04]  /*12800*/  FADD.FTZ R3, R111, R4 ;  /* 0x000000046f037221 */ /* 0x000fe80000010000 */
[----:B------:R-:W-:Y:S01]  /*12810*/  FADD.FTZ R3, R114, R3 ;  /* 0x0000000372037221 */ /* 0x000fe20000010000 */
[----:B------:R-:W-:Y:S03]  /*12820*/  HMMA.16816.F32.BF16 R48, R92, R10, R48 ;  /* 0x0000000a5c30723c */ /* 0x000fe60000041830 */
[----:B------:R-:W-:Y:S01]  /*12830*/  FADD.FTZ R118, R118, R3 ;  /* 0x0000000376767221 */ /* 0x000fe20000010000 */
[----:B------:R-:W-:Y:S03]  /*12840*/  MOV R3, R0 ;  /* 0x0000000000037202 */ /* 0x000fe60000000f00 */
[----:B------:R-:W-:Y:S05]  /*12850*/  FADD.FTZ R121, R121, R118 ;  /* 0x0000007679797221 */ /* 0x000fea0000010000 */
[----:B------:R-:W-:Y:S04]  /*12860*/  FADD.FTZ R120, R120, R121 ;  /* 0x0000007978787221 */ /* 0x000fe80000010000 */
[----:B------:R-:W-:Y:S01]  /*12870*/  FADD.FTZ R143, R109, R120 ;  /* 0x000000786d8f7221 */ /* 0x000fe20000010000 */
[----:B------:R-:W-:-:S05]  /*12880*/  @P0 BRA `(.L_x_4560) ;  /* 0xffffd6c000000947 */ /* 0x000fca000383ffff */
.L_x_4556:
        /* <DEDUP_REMOVED lines=166> */
.L_x_4561:
[----:B------:R-:W1:Y:S04]  /*132f0*/  S2R R5, SR_CTAID.Z ;  /* 0x0000000000057919 */ /* 0x000e680000002700 */
[----:B------:R-:W1:Y:S02]  /*13300*/  S2R R0, SR_CTAID.Y ;  /* 0x0000000000007919 */ /* 0x000e640000002600 */
[----:B-1--4-:R-:W-:-:S04]  /*13310*/  IMAD R7, R0, c[0x0][0x1c0], R5 ;  /* 0x0000700000077a24 */ /* 0x012fc800078e0205 */
[----:B------:R-:W-:Y:S02]  /*13320*/  IMAD R7, R7, c[0x0][0x214], RZ ;  /* 0x0000850007077a24 */ /* 0x000fe400078e02ff */
.L_x_4562:
        /* <DEDUP_REMOVED lines=35> */
.L_x_4564:
[----:B------:R-:W-:Y:S05]  /*13560*/  BSYNC B0 ;  /* 0x0000000000007941 */ /* 0x000fea0003800000 */
.L_x_4563:
        /* <DEDUP_REMOVED lines=33> */
.L_x_4566:
[----:B------:R-:W-:Y:S05]  /*13780*/  BSYNC B0 ;  /* 0x0000000000007941 */ /* 0x000fea0003800000 */
.L_x_4565:
        /* <DEDUP_REMOVED lines=21> */
.L_x_4567:
        /* <DEDUP_REMOVED lines=10> */
.L_x_6363:


//--------------------- .text._ZN5flash24flash_fwd_splitkv_kernelI23Flash_fwd_kernel_traitsILi96ELi64ELi64ELi4ELb0ELb0EN7cutlass10bfloat16_tE19Flash_kernel_traitsILi96ELi64ELi64ELi4ES3_EELb1ELb0ELb0ELb0ELb0ELb0ELb1ELb0EEEvNS_16Flash_fwd_paramsE --------------------------
	.section	.text._ZN5flash24flash_fwd_splitkv_kernelI23Flash_fwd_kernel_traitsILi96ELi64ELi64ELi4ELb0ELb0EN7cutlass10bfloat16_tE19Flash_kernel_traitsILi96ELi64ELi64ELi4ES3_EELb1ELb0ELb0ELb0ELb0ELb0ELb1ELb0EEEvNS_16Flash_fwd_paramsE,"ax",@progbits
	.sectioninfo	@"SHI_REGISTERS=160"
	.align	128
        .global         _ZN5flash24flash_fwd_splitkv_kernelI23Flash_fwd_kernel_traitsILi96ELi64ELi64ELi4ELb0ELb0EN7cutlass10bfloat16_tE19Flash_kernel_traitsILi96ELi64ELi64ELi4ES3_EELb1ELb0ELb0ELb0ELb0ELb0ELb1ELb0EEEvNS_16Flash_fwd_paramsE
        .type           _ZN5flash24flash_fwd_splitkv_kernelI23Flash_fwd_kernel_traitsILi96ELi64ELi64ELi4ELb0ELb0EN7cutlass10bfloat16_tE19Flash_kernel_traitsILi96ELi64ELi64ELi4ES3_EELb1ELb0ELb0ELb0ELb0ELb0ELb1ELb0EEEvNS_16Flash_fwd_paramsE,@function
        .size           _ZN5flash24flash_fwd_splitkv_kernelI23Flash_fwd_kernel_traitsILi96ELi64ELi64ELi4ELb0ELb0EN7cutlass10bfloat16_tE19Flash_kernel_traitsILi96ELi64ELi64ELi4ES3_EELb1ELb0ELb0ELb0ELb0ELb0ELb1ELb0EEEvNS_16Flash_fwd_paramsE,(.L_x_6364 - _ZN5flash24flash_fwd_splitkv_kernelI23Flash_fwd_kernel_traitsILi96ELi64ELi64ELi4ELb0ELb0EN7cutlass10bfloat16_tE19Flash_kernel_traitsILi96ELi64ELi64ELi4ES3_EELb1ELb0ELb0ELb0ELb0ELb0ELb1ELb0EEEvNS_16Flash_fwd_paramsE)
        .other          _ZN5flash24flash_fwd_splitkv_kernelI23Flash_fwd_kernel_traitsILi96ELi64ELi64ELi4ELb0ELb0EN7cutlass10bfloat16_tE19Flash_kernel_traitsILi96ELi64ELi64ELi4ES3_EELb1ELb0ELb0ELb0ELb0ELb0ELb1ELb0EEEvNS_16Flash_fwd_paramsE,@"STO_CUDA_ENTRY STV_DEFAULT"
_ZN5flash24flash_fwd_splitkv_kernelI23Flash_fwd_kernel_traitsILi96ELi64ELi64ELi4ELb0ELb0EN7cutlass10bfloat16_tE19Flash_kernel_traitsILi96ELi64ELi64ELi4ES3_EELb1ELb0ELb0ELb0ELb0ELb0ELb1ELb0EEEvNS_16Flash_fwd_paramsE:
.text._ZN5flash24flash_fwd_splitkv_kernelI23Flash_fwd_kernel_traitsILi96ELi64ELi64ELi4ELb0ELb0EN7cutlass10bfloat16_tE19Flash_kernel_traitsILi96ELi64ELi64ELi4ES3_EELb1ELb0ELb0ELb0ELb0ELb0ELb1ELb0EEEvNS_16Flash_fwd_paramsE:
        /* <DEDUP_REMOVED lines=8> */
[----:B------:R-:W-:-:S05]  /*0080*/  IMAD.MOV.U32 R6, RZ, RZ, -0x1 ;  /* 0xffffffffff067424 */ /* 0x000fca00078e00ff */
        /* <DEDUP_REMOVED lines=33> */
[----:B------:R-:W2:Y:S04]  /*02a0*/  S2R R0, SR_CTAID.Y ;  /* 0x0000000000007919 */ /* 0x000ea80000002600 */
[----:B------:R-:W2:Y:S01]  /*02b0*/  S2R R80, SR_TID.X ;  /* 0x0000000000507919 */ /* 0x000ea20000002100 */
        /* <DEDUP_REMOVED lines=10> */
.L_x_4568:
[----:B---34-:R-:W-:Y:S02]  /*0360*/  MOV R3, c[0x0][0x218] ;  /* 0x0000860000037a02 */ /* 0x018fe40000000f00 */
.L_x_4569:
        /* <DEDUP_REMOVED lines=60> */
[----:B------:R-:W-:Y:S02]  /*0730*/  BSSY B0, `(.L_x_4571) ;  /* 0x000001a000007945 */ /* 0x000fe40003800000 */
[----:B------:R-:W-:Y:S01]  /*0740*/  LEA.HI R2, R3, R80, RZ, 0x3 ;  /* 0x0000005003027211 */ /* 0x000fe200078f18ff */
[----:B------:R-:W-:-:S03]  /*0750*/  IMAD R12, R129, c[0x0][0x1c0], R12 ;  /* 0x00007000810c7a24 */ /* 0x000fc600078e020c */
[----:B------:R-:W-:Y:S02]  /*0760*/  LOP3.LUT R3, R2, 0xfffffff8, RZ, 0xc0, !PT ;  /* 0xfffffff802037812 */ /* 0x000fe400078ec0ff */
[----:B------:R-:W-:-:S03]  /*0770*/  SHF.R.S32.HI R0, RZ, 0x3, R2 ;  /* 0x00000003ff007819 */ /* 0x000fc60000011402 */
[----:B------:R-:W-:Y:S02]  /*0780*/  IMAD.IADD R80, R80, 0x1, -R3 ;  /* 0x0000000150507824 */ /* 0x000fe400078e0a03 */
[--C-:B------:R-:W-:Y:S02]  /*0790*/  IMAD R3, R12, c[0x0][0x214], R85.reuse ;  /* 0x000085000c037a24 */ /* 0x100fe400078e0255 */
[----:B------:R-:W-:Y:S02]  /*07a0*/  IMAD.SHL.U32 R4, R80, 0x4, RZ ;  /* 0x0000000450047824 */ /* 0x000fe400078e00ff */
[----:B------:R-:W-:Y:S02]  /*07b0*/  IMAD.IADD R85, R90, 0x1, -R85 ;  /* 0x000000015a557824 */ /* 0x000fe400078e0a55 */
[----:B------:R-:W-:Y:S01]  /*07c0*/  IMAD R7, R3, c[0x0][0x22c], RZ ;  /* 0x00008b0003077a24 */ /* 0x000fe200078e02ff */
[----:B------:R-:W-:Y:S02]  /*07d0*/  SHF.R.S32.HI R5, RZ, 0x1f, R4 ;  /* 0x0000001fff057819 */ /* 0x000fe40000011404 */
[----:B------:R-:W-:-:S03]  /*07e0*/  ISETP.GE.AND P1, PT, R0, R85, PT ;  /* 0x000000550000720c */ /* 0x000fc60003f26270 */
        /* <DEDUP_REMOVED lines=14> */
.L_x_4572:
[----:B------:R-:W-:Y:S05]  /*08d0*/  BSYNC B0 ;  /* 0x0000000000007941 */ /* 0x000fea0003800000 */
.L_x_4571:
        /* <DEDUP_REMOVED lines=10> */
.L_x_4574:
[----:B------:R-:W-:Y:S05]  /*0980*/  BSYNC B0 ;  /* 0x0000000000007941 */ /* 0x000fea0003800000 */
.L_x_4573:
        /* <DEDUP_REMOVED lines=10> */
.L_x_4576:
[----:B------:R-:W-:Y:S05]  /*0a30*/  BSYNC B0 ;  /* 0x0000000000007941 */ /* 0x000fea0003800000 */
.L_x_4575:
        /* <DEDUP_REMOVED lines=10> */
.L_x_4578:
[----:B------:R-:W-:Y:S05]  /*0ae0*/  BSYNC B0 ;  /* 0x0000000000007941 */ /* 0x000fea0003800000 */
.L_x_4577:
        /* <DEDUP_REMOVED lines=20> */
.L_x_4570:
        /* <DEDUP_REMOVED lines=77> */
[----:B------:R-:W-:Y:S02]  /*1100*/  IMAD.MOV.U32 R24, RZ, RZ, R4 ;  /* 0x000000ffff187224 */ /* 0x000fe400078e0004 */
[----:B------:R-:W-:Y:S01]  /*1110*/  IMAD R2, R26, c[0x0][0x184], R9 ;  /* 0x000061001a027a24 */ /* 0x000fe200078e0209 */
[----:B------:R-:W-:Y:S01]  /*1120*/  SHF.R.S32.HI R9, RZ, 0x1f, R20 ;  /* 0x0000001fff097819 */ /* 0x000fe20000011414 */
[----:B------:R-:W-:-:S03]  /*1130*/  IMAD R7, R7, c[0x0][0x188], RZ ;  /* 0x0000620007077a24 */ /* 0x000fc600078e02ff */
[----:B------:R-:W-:Y:S01]  /*1140*/  IADD3 R25, R5, R2, RZ ;  /* 0x0000000205197210 */ /* 0x000fe20007ffe0ff */
[C---:B------:R-:W-:Y:S02]  /*1150*/  IMAD R5, R11.reuse, c[0x0][0x19c], R0 ;  /* 0x000067000b057a24 */ /* 0x040fe400078e0200 */
[----:B------:R-:W-:Y:S02]  /*1160*/  IMAD R4, R26, c[0x0][0x18c], R7 ;  /* 0x000063001a047a24 */ /* 0x000fe400078e0207 */
[----:B------:R-:W-:-:S04]  /*1170*/  IMAD.WIDE.U32 R24, R11, c[0x0][0x198], R24 ;  /* 0x000066000b187a25 */ /* 0x000fc800078e0018 */
[----:B------:R-:W-:Y:S01]  /*1180*/  IMAD.WIDE.U32 R26, R26, c[0x0][0x188], RZ ;  /* 0x000062001a1a7a25 */ /* 0x000fe200078e00ff */
[----:B------:R-:W-:-:S03]  /*1190*/  IADD3 R25, R25, R5, RZ ;  /* 0x0000000519197210 */ /* 0x000fc60007ffe0ff */
[----:B------:R-:W-:Y:S02]  /*11a0*/  IMAD R5, R9, c[0x0][0x1b0], RZ ;  /* 0x00006c0009057a24 */ /* 0x000fe400078e02ff */
[----:B------:R-:W-:-:S04]  /*11b0*/  IMAD.WIDE.U32 R24, R20, c[0x0][0x1b0], R24 ;  /* 0x00006c0014187a25 */ /* 0x000fc800078e0018 */
[----:B------:R-:W-:Y:S02]  /*11c0*/  IMAD R2, R20, c[0x0][0x1b4], R5 ;  /* 0x00006d0014027a24 */ /* 0x000fe400078e0205 */
[----:B------:R-:W-:-:S03]  /*11d0*/  IMAD.IADD R4, R27, 0x1, R4 ;  /* 0x000000011b047824 */ /* 0x000fc600078e0204 */
[----:B------:R-:W-:Y:S01]  /*11e0*/  IADD3 R2, R25, R2, RZ ;  /* 0x0000000219027210 */ /* 0x000fe20007ffe0ff */
[----:B------:R-:W-:Y:S05]  /*11f0*/  BRA `(.L_x_4580) ;  /* 0x0000041000007947 */ /* 0x000fea0003800000 */
.L_x_4579:
        /* <DEDUP_REMOVED lines=15> */
.L_x_4581:
[----:B------:R-:W-:Y:S01]  /*12f0*/  IABS R9, c[0x0][0x1c8] ;  /* 0x0000720000097a13 */ /* 0x000fe20000000000 */
[----:B------:R-:W-:Y:S02]  /*1300*/  IMAD.MOV.U32 R10, RZ, RZ, RZ ;  /* 0x000000ffff0a7224 */ /* 0x000fe400078e00ff */
[----:B------:R-:W-:Y:S01]  /*1310*/  @P3 IMAD.IADD R4, R5, 0x1, R4 ;  /* 0x0000000105043824 */ /* 0x000fe200078e0204 */
[----:B------:R-:W1:Y:S03]  /*1320*/  I2F.RP R13, R9 ;  /* 0x00000009000d7306 */ /* 0x000e660000209400 */
        /* <DEDUP_REMOVED lines=9> */
[----:B------:R-:W-:Y:S02]  /*13c0*/  MOV R3, R2 ;  /* 0x0000000200037202 */ /* 0x000fe40000000f00 */
[----:B------:R-:W-:-:S03]  /*13d0*/  LEA R11, R86, 0xffffffc0, 0x6 ;  /* 0xffffffc0560b7811 */ /* 0x000fc600078e30ff */
[----:B------:R-:W-:-:S04]  /*13e0*/  IMAD.HI.U32 R20, R10, R3, RZ ;  /* 0x000000030a147227 */ /* 0x000fc800078e00ff */
[----:B------:R-:W-:-:S04]  /*13f0*/  IMAD.MOV R2, RZ, RZ, -R20 ;  /* 0x000000ffff027224 */ /* 0x000fc800078e0a14 */
[----:B------:R-:W-:Y:S01]  /*1400*/  IMAD R2, R9, R2, R3 ;  /* 0x0000000209027224 */ /* 0x000fe200078e0203 */
[----:B------:R-:W-:-:S04]  /*1410*/  SHF.R.S32.HI R3, RZ, 0x1f, R11 ;  /* 0x0000001fff037819 */ /* 0x000fc8000001140b */
[----:B------:R-:W-:-:S13]  /*1420*/  ISETP.GT.U32.AND P0, PT, R9, R2, PT ;  /* 0x000000020900720c */ /* 0x000fda0003f04070 */
[-C--:B------:R-:W-:Y:S02]  /*1430*/  @!P0 IADD3 R2, R2, -R9.reuse, RZ ;  /* 0x8000000902028210 */ /* 0x080fe40007ffe0ff */
[----:B------:R-:W-:Y:S02]  /*1440*/  @!P0 IADD3 R20, R20, 0x1, RZ ;  /* 0x0000000114148810 */ /* 0x000fe40007ffe0ff */
[----:B------:R-:W-:Y:S02]  /*1450*/  ISETP.GE.U32.AND P2, PT, R2, R9, PT ;  /* 0x000000090200720c */ /* 0x000fe40003f46070 */
[----:B------:R-:W-:Y:S02]  /*1460*/  LOP3.LUT R2, R12, c[0x0][0x1c8], RZ, 0x3c, !PT ;  /* 0x000072000c027a12 */ /* 0x000fe400078e3cff */
[----:B------:R-:W-:Y:S02]  /*1470*/  ISETP.NE.AND P0, PT, RZ, c[0x0][0x1c8], PT ;  /* 0x00007200ff007a0c */ /* 0x000fe40003f05270 */
[----:B------:R-:W-:Y:S01]  /*1480*/  ISETP.GE.AND P1, PT, R2, RZ, PT ;  /* 0x000000ff0200720c */ /* 0x000fe20003f26270 */
[----:B------:R-:W-:Y:S01]  /*1490*/  IMAD R2, R3, c[0x0][0x198], RZ ;  /* 0x0000660003027a24 */ /* 0x000fe200078e02ff */
[----:B------:R-:W-:-:S03]  /*14a0*/  MOV R9, R7 ;  /* 0x0000000700097202 */ /* 0x000fc60000000f00 */
[C---:B------:R-:W-:Y:S02]  /*14b0*/  IMAD R7, R11.reuse, c[0x0][0x19c], R2 ;  /* 0x000067000b077a24 */ /* 0x040fe400078e0202 */
[----:B------:R-:W-:Y:S01]  /*14c0*/  @P2 IADD3 R20, R20, 0x1, RZ ;  /* 0x0000000114142810 */ /* 0x000fe20007ffe0ff */
[----:B------:R-:W-:-:S05]  /*14d0*/  IMAD.WIDE.U32 R14, R11, c[0x0][0x198], R8 ;  /* 0x000066000b0e7a25 */ /* 0x000fca00078e0008 */
[----:B------:R-:W-:Y:S01]  /*14e0*/  @!P1 IMAD.MOV R20, RZ, RZ, -R20 ;  /* 0x000000ffff149224 */ /* 0x000fe200078e0a14 */
        /* <DEDUP_REMOVED lines=18> */
.L_x_4580:
        /* <DEDUP_REMOVED lines=8> */
[----:B------:R-:W-:Y:S01]  /*1690*/  SHF.R.S32.HI R18, RZ, 0x2, R7 ;  /* 0x00000002ff127819 */ /* 0x000fe20000011407 */
[----:B------:R-:W-:Y:S01]  /*16a0*/  @P0 IMAD.WIDE.U32 R22, R6, c[0x0][0x190], RZ ;  /* 0x0000640006160a25 */ /* 0x000fe200078e00ff */
[----:B-----5:R-:W-:Y:S02]  /*16b0*/  @!P0 SHF.R.S32.HI R0, RZ, 0x1f, R129 ;  /* 0x0000001fff008819 */ /* 0x020fe40000011481 */
[----:B------:R-:W-:Y:S01]  /*16c0*/  LEA.HI R116, R5, R80, RZ, 0x4 ;  /* 0x0000005005747211 */ /* 0x000fe200078f20ff */
[----:B------:R-:W-:Y:S01]  /*16d0*/  @!P0 IMAD.WIDE.U32 R28, R129, c[0x0][0x178], RZ ;  /* 0x00005e00811c8a25 */ /* 0x000fe200078e00ff */
[----:B------:R-:W-:-:S03]  /*16e0*/  SHF.R.S32.HI R19, RZ, 0x1f, R18 ;  /* 0x0000001fff137819 */ /* 0x000fc60000011412 */
[----:B------:R-:W-:Y:S02]  /*16f0*/  @!P0 IMAD R0, R0, c[0x0][0x178], RZ ;  /* 0x00005e0000008a24 */ /* 0x000fe400078e02ff */
[----:B------:R-:W-:Y:S02]  /*1700*/  IMAD.IADD R128, R80, 0x1, -R15 ;  /* 0x0000000150807824 */ /* 0x000fe400078e0a0f */
[----:B------:R-:W-:Y:S02]  /*1710*/  @!P0 IMAD R0, R129, c[0x0][0x17c], R0 ;  /* 0x00005f0081008a24 */ /* 0x000fe400078e0200 */
[----:B------:R-:W-:Y:S02]  /*1720*/  @P0 IMAD R6, R6, c[0x0][0x194], R23 ;  /* 0x0000650006060a24 */ /* 0x000fe400078e0217 */
[----:B------:R-:W-:Y:S01]  /*1730*/  @!P0 IMAD.IADD R6, R29, 0x1, R0 ;  /* 0x000000011d068824 */ /* 0x000fe200078e0200 */
[----:B------:R-:W-:Y:S01]  /*1740*/  SHF.R.S32.HI R0, RZ, 0x3, R13 ;  /* 0x00000003ff007819 */ /* 0x000fe2000001140d */
[----:B------:R-:W-:-:S02]  /*1750*/  @!P0 IMAD.MOV.U32 R22, RZ, RZ, R28 ;  /* 0x000000ffff168224 */ /* 0x000fc400078e001c */
[----:B------:R-:W-:Y:S01]  /*1760*/  IMAD.SHL.U32 R128, R128, 0x8, RZ ;  /* 0x0000000880807824 */ /* 0x000fe200078e00ff */
[----:B------:R-:W-:Y:S01]  /*1770*/  LEA.HI R21, R13, R0, RZ, 0x1 ;  /* 0x000000000d157211 */ /* 0x000fe200078f08ff */
[----:B------:R-:W-:Y:S01]  /*1780*/  IMAD R97, R19, c[0x0][0x198], RZ ;  /* 0x0000660013617a24 */ /* 0x000fe200078e02ff */
[----:B------:R-:W-:Y:S01]  /*1790*/  LOP3.LUT R13, R13, 0xfffffff8, RZ, 0xc0, !PT ;  /* 0xfffffff80d0d7812 */ /* 0x000fe200078ec0ff */
[----:B------:R-:W-:Y:S01]  /*17a0*/  IMAD.WIDE R16, R17, 0x40, R18 ;  /* 0x0000004011107825 */ /* 0x000fe200078e0212 */
[----:B------:R-:W-:Y:S02]  /*17b0*/  IADD3 R26, P1, R128, R26, RZ ;  /* 0x0000001a801a7210 */ /* 0x000fe40007f3e0ff */
[----:B------:R-:W-:Y:S01]  /*17c0*/  SHF.R.S32.HI R15, RZ, 0x1f, R128 ;  /* 0x0000001fff0f7819 */ /* 0x000fe20000011480 */
[----:B------:R-:W-:Y:S01]  /*17d0*/  IMAD R97, R18, c[0x0][0x19c], R97 ;  /* 0x0000670012617a24 */ /* 0x000fe200078e0261 */
[C---:B------:R-:W-:Y:S02]  /*17e0*/  IADD3 R24, P2, R128.reuse, R24, RZ ;  /* 0x0000001880187210 */ /* 0x040fe40007f5e0ff */
[----:B------:R-:W-:Y:S01]  /*17f0*/  IADD3 R22, P0, R128, R22, RZ ;  /* 0x0000001680167210 */ /* 0x000fe20007f1e0ff */
[----:B------:R-:W-:Y:S01]  /*1800*/  IMAD.X R27, R15, 0x1, R4, P1 ;  /* 0x000000010f1b7824 */ /* 0x000fe200008e0604 */
[----:B------:R-:W-:Y:S01]  /*1810*/  LOP3.LUT R21, R21, 0xfffffffe, RZ, 0xc0, !PT ;  /* 0xfffffffe15157812 */ /* 0x000fe200078ec0ff */
[----:B------:R-:W-:Y:S01]  /*1820*/  IMAD.X R25, R15, 0x1, R2, P2 ;  /* 0x000000010f197824 */ /* 0x000fe200010e0602 */
[----:B------:R-:W-:Y:S01]  /*1830*/  LEA.HI R2, R5, R80, RZ, 0x5 ;  /* 0x0000005005027211 */ /* 0x000fe200078f28ff */
[----:B------:R-:W-:Y:S01]  /*1840*/  IMAD.X R23, R15, 0x1, R6, P0 ;  /* 0x000000010f177824 */ /* 0x000fe200000e0606 */
[C---:B------:R-:W-:Y:S01]  /*1850*/  SHF.L.U32 R15, R0.reuse, 0x6, RZ ;  /* 0x00000006000f7819 */ /* 0x040fe200000006ff */
[----:B------:R-:W-:Y:S01]  /*1860*/  IMAD.IADD R8, R0, 0x1, -R21 ;  /* 0x0000000100087824 */ /* 0x000fe200078e0a15 */
[----:B------:R-:W-:Y:S01]  /*1870*/  LEA.HI R0, R7, R18, RZ, 0x1 ;  /* 0x0000001207007211 */ /* 0x000fe200078f08ff */
[----:B------:R-:W-:Y:S01]  /*1880*/  IMAD.IADD R7, R80, 0x1, -R13 ;  /* 0x0000000150077824 */ /* 0x000fe200078e0a0d */
[----:B------:R-:W-:Y:S01]  /*1890*/  LOP3.LUT R15, R15, 0xc0, RZ, 0xc0, !PT ;  /* 0x000000c00f0f7812 */ /* 0x000fe200078ec0ff */
[----:B------:R-:W-:Y:S01]  /*18a0*/  IMAD.WIDE.U32 R24, R18, c[0x0][0x198], R24 ;  /* 0x0000660012187a25 */ /* 0x000fe200078e0018 */
[----:B------:R-:W-:-:S02]  /*18b0*/  LOP3.LUT R13, R0, 0x7fffffe, RZ, 0xc0, !PT ;  /* 0x07fffffe000d7812 */ /* 0x000fc400078ec0ff */
[----:B------:R-:W-:Y:S01]  /*18c0*/  LOP3.LUT R5, R15, 0x18, R128, 0xf8, !PT ;  /* 0x000000180f057812 */ /* 0x000fe200078ef880 */
[----:B------:R-:W-:Y:S01]  /*18d0*/  IMAD.IADD R97, R25, 0x1, R97 ;  /* 0x0000000119617824 */ /* 0x000fe200078e0261 */
[----:B------:R-:W-:Y:S01]  /*18e0*/  SHF.R.U32.HI R0, RZ, 0x3, R15 ;  /* 0x00000003ff007819 */ /* 0x000fe2000001160f */
[----:B------:R-:W-:Y:S01]  /*18f0*/  IMAD.IADD R6, R18, 0x1, -R13 ;  /* 0x0000000112067824 */ /* 0x000fe200078e0a0d */
[----:B------:R-:W-:Y:S01]  /*1900*/  SHF.R.S32.HI R83, RZ, 0x5, R2 ;  /* 0x00000005ff537819 */ /* 0x000fe20000011402 */
[----:B------:R-:W-:Y:S01]  /*1910*/  IMAD.MOV.U32 R96, RZ, RZ, R24 ;  /* 0x000000ffff607224 */ /* 0x000fe200078e0018 */
[----:B------:R-:W-:Y:S02]  /*1920*/  LOP3.LUT R0, R5, R0, RZ, 0x3c, !PT ;  /* 0x0000000005007212 */ /* 0x000fe400078e3cff */
[----:B------:R-:W-:Y:S01]  /*1930*/  LOP3.LUT R5, R116, 0xfffffff0, RZ, 0xc0, !PT ;  /* 0xfffffff074057812 */ /* 0x000fe200078ec0ff */
[----:B------:R-:W-:Y:S01]  /*1940*/  IMAD R125, R83, 0x8, R6 ;  /* 0x00000008537d7824 */ /* 0x000fe200078e0206 */
[----:B------:R-:W-:-:S02]  /*1950*/  LEA.HI R4, R7, R7, RZ, 0x1 ;  /* 0x0000000707047211 */ /* 0x000fc400078f08ff */
[----:B------:R-:W-:Y:S01]  /*1960*/  IADD3 R88, P0, R18, R11, RZ ;  /* 0x0000000b12587210 */ /* 0x000fe20007f1e0ff */
[----:B------:R-:W-:Y:S01]  /*1970*/  IMAD.IADD R5, R80, 0x1, -R5 ;  /* 0x0000000150057824 */ /* 0x000fe200078e0a05 */
[----:B------:R-:W-:Y:S02]  /*1980*/  LOP3.LUT R10, R4, 0xfffffffe, RZ, 0xc0, !PT ;  /* 0xfffffffe040a7812 */ /* 0x000fe400078ec0ff */
[----:B------:R-:W-:Y:S01]  /*1990*/  SHF.R.S32.HI R15, RZ, 0x1f, R12 ;  /* 0x0000001fff0f7819 */ /* 0x000fe2000001140c */
[----:B------:R-:W-:Y:S01]  /*19a0*/  IMAD.X R3, R19, 0x1, R3, P0 ;  /* 0x0000000113037824 */ /* 0x000fe200000e0603 */
[----:B------:R-:W-:Y:S01]  /*19b0*/  LEA.HI R6, R5, R5, RZ, 0x1 ;  /* 0x0000000505067211 */ /* 0x000fe200078f08ff */
[----:B------:R-:W-:Y:S01]  /*19c0*/  IMAD.IADD R7, R7, 0x1, -R10 ;  /* 0x0000000107077824 */ /* 0x000fe200078e0a0a */
[----:B------:R-:W-:Y:S01]  /*19d0*/  ISETP.GE.AND P0, PT, R18, R118, PT ;  /* 0x000000761200720c */ /* 0x000fe20003f06270 */
[----:B------:R-:W-:Y:S01]  /*19e0*/  IMAD R15, R15, c[0x0][0x1a8], RZ ;  /* 0x00006a000f0f7a24 */ /* 0x000fe200078e02ff */
[----:B------:R-:W-:Y:S01]  /*19f0*/  LEA R125, R125, R0, 0x5 ;  /* 0x000000007d7d7211 */ /* 0x000fe200078e28ff */
[C---:B------:R-:W-:Y:S01]  /*1a00*/  IMAD R0, R20.reuse, c[0x0][0x1bc], R9 ;  /* 0x00006f0014007a24 */ /* 0x040fe200078e0209 */
[----:B------:R-:W-:Y:S01]  /*1a10*/  SHF.R.S32.HI R10, RZ, 0x1, R6 ;  /* 0x00000001ff0a7819 */ /* 0x000fe20000011406 */
[----:B------:R-:W-:Y:S01]  /*1a20*/  IMAD.WIDE.U32 R20, R20, c[0x0][0x1b8], R26 ;  /* 0x00006e0014147a25 */ /* 0x000fe200078e001a */
[----:B------:R-:W-:-:S02]  /*1a30*/  SHF.R.S32.HI R77, RZ, 0x1f, R6 ;  /* 0x0000001fff4d7819 */ /* 0x000fc40000011406 */
[----:B------:R-:W-:Y:S01]  /*1a40*/  SHF.R.S32.HI R4, RZ, 0x1, R4 ;  /* 0x00000001ff047819 */ /* 0x000fe20000011404 */
[----:B------:R-:W-:Y:S01]  /*1a50*/  IMAD R3, R3, c[0x0][0x1a0], RZ ;  /* 0x0000680003037a24 */ /* 0x000fe200078e02ff */
[----:B------:R-:W-:Y:S01]  /*1a60*/  LEA.HI R77, R77, R10, RZ, 0x2 ;  /* 0x0000000a4d4d7211 */ /* 0x000fe200078f10ff */
[----:B------:R-:W-:Y:S01]  /*1a70*/  IMAD.IADD R21, R21, 0x1, R0 ;  /* 0x0000000115157824 */ /* 0x000fe200078e0200 */
[----:B------:R-:W-:Y:S01]  /*1a80*/  IADD3 R127, R128, 0x20, RZ ;  /* 0x00000020807f7810 */ /* 0x000fe20007ffe0ff */
[----:B------:R-:W-:Y:S01]  /*1a90*/  IMAD R15, R12, c[0x0][0x1ac], R15 ;  /* 0x00006b000c0f7a24 */ /* 0x000fe200078e020f */
[----:B------:R-:W-:Y:S01]  /*1aa0*/  LOP3.LUT R77, R77, 0xfffffffc, RZ, 0xc0, !PT ;  /* 0xfffffffc4d4d7812 */ /* 0x000fe200078ec0ff */
        /* <DEDUP_REMOVED lines=41> */
.L_x_4583:
[----:B------:R-:W-:Y:S05]  /*1d40*/  BSYNC B0 ;  /* 0x0000000000007941 */ /* 0x000fea0003800000 */
.L_x_4582:
        /* <DEDUP_REMOVED lines=36> */
.L_x_4585:
[----:B------:R-:W-:Y:S05]  /*1f90*/  BSYNC B0 ;  /* 0x0000000000007941 */ /* 0x000fea0003800000 */
.L_x_4584:
        /* <DEDUP_REMOVED lines=33> */
.L_x_4587:
[----:B------:R-:W-:Y:S05]  /*21b0*/  BSYNC B0 ;  /* 0x0000000000007941 */ /* 0x000fea0003800000 */
.L_x_4586:
[----:B------:R-:W-:Y:S01]  /*21c0*/  ISETP.GE.AND P0, PT, R10, R3, PT ;  /* 0x000000030a00720c */ /* 0x000fe20003f06270 */
[----:B------:R-:W-:Y:S01]  /*21d0*/  IMAD.MOV.U32 R122, RZ, RZ, 0x5 ;  /* 0x00000005ff7a7424 */ /* 0x000fe200078e00ff */
[----:B------:R-:W-:Y:S01]  /*21e0*/  LOP3.LUT R9, R2, 0xffffffe0, RZ, 0xc0, !PT ;  /* 0xffffffe002097812 */ /* 0x000fe200078ec0ff */
[----:B------:R-:W-:Y:S01]  /*21f0*/  IMAD.MOV.U32 R2, RZ, RZ, c[0x0][0x198] ;  /* 0x00006600ff027624 */ /* 0x000fe200078e00ff */
[----:B------:R-:W-:Y:S02]  /*2200*/  BSSY B0, `(.L_x_4588) ;  /* 0x0000020000007945 */ /* 0x000fe40003800000 */
[----:B------:R-:W-:Y:S01]  /*2210*/  IADD3 R9, R80, -R9, RZ ;  /* 0x8000000950097210 */ /* 0x000fe20007ffe0ff */
[C---:B------:R-:W-:Y:S01]  /*2220*/  IMAD.SHL.U32 R121, R2.reuse, 0x20, RZ ;  /* 0x0000002002797824 */ /* 0x040fe200078e00ff */
[----:B------:R-:W-:-:S05]  /*2230*/  SHF.L.U64.HI R120, R2, R122, c[0x0][0x19c] ;  /* 0x0000670002787619 */ /* 0x000fca000001027a */
        /* <DEDUP_REMOVED lines=28> */
.L_x_4589:
[----:B------:R-:W-:Y:S05]  /*2400*/  BSYNC B0 ;  /* 0x0000000000007941 */ /* 0x000fea0003800000 */
.L_x_4588:
[----:B------:R-:W0:Y:S01]  /*2410*/  LDGDEPBAR ;  /* 0x00000000000079af */ /* 0x000e220000000000 */
[----:B------:R-:W-:Y:S01]  /*2420*/  ISETP.GE.AND P1, PT, R18, R3, PT ;  /* 0x000000031200720c */ /* 0x000fe20003f26270 */
[----:B------:R-:W-:Y:S01]  /*2430*/  BSSY B0, `(.L_x_4590) ;  /* 0x0000025000007945 */ /* 0x000fe20003800000 */
[----:B------:R-:W-:Y:S02]  /*2440*/  SHF.R.S32.HI R82, RZ, 0x1f, R9 ;  /* 0x0000001fff527819 */ /* 0x000fe40000011409 */
[----:B------:R-:W-:Y:S02]  /*2450*/  LEA R110, P0, R88, c[0x0][0x170], 0x1 ;  /* 0x00005c00586e7a11 */ /* 0x000fe400078008ff */
[----:B------:R-:W-:Y:S02]  /*2460*/  LEA.HI R82, R82, R9, RZ, 0x2 ;  /* 0x0000000952527211 */ /* 0x000fe400078f10ff */
[----:B------:R-:W-:Y:S02]  /*2470*/  LEA.HI.X R111, R88, c[0x0][0x174], R84, 0x1, P0 ;  /* 0x00005d00586f7a11 */ /* 0x000fe400000f0c54 */
        /* <DEDUP_REMOVED lines=12> */
[----:B--2---:R-:W-:Y:S01]  /*2540*/  @!P2 IMAD.MOV.U32 R12, RZ, RZ, R110 ;  /* 0x000000ffff0ca224 */ /* 0x004fe200078e006e */
        /* <DEDUP_REMOVED lines=19> */
.L_x_4591:
[----:B------:R-:W-:Y:S05]  /*2680*/  BSYNC B0 ;  /* 0x0000000000007941 */ /* 0x000fea0003800000 */
.L_x_4590:
[----:B------:R-:W-:Y:S01]  /*2690*/  ISETP.GE.AND P0, PT, R10, R3, PT ;  /* 0x000000030a00720c */ /* 0x000fe20003f06270 */
[----:B------:R-:W-:Y:S01]  /*26a0*/  IMAD.MOV.U32 R123, RZ, RZ, c[0x0][0x1a0] ;  /* 0x00006800ff7b7624 */ /* 0x000fe200078e00ff */
[----:B------:R-:W-:Y:S01]  /*26b0*/  LOP3.LUT P1, RZ, R77, 0x2, RZ, 0xc0, !PT ;  /* 0x000000024dff7812 */ /* 0x000fe2000782c0ff */
[----:B------:R-:W-:Y:S01]  /*26c0*/  IMAD.MOV.U32 R3, RZ, RZ, 0x10 ;  /* 0x00000010ff037424 */ /* 0x000fe200078e00ff */
[----:B------:R-:W-:Y:S01]  /*26d0*/  BSSY B0, `(.L_x_4592) ;  /* 0x0000022000007945 */ /* 0x000fe20003800000 */
[----:B------:R-:W-:-:S02]  /*26e0*/  SHF.R.S32.HI R116, RZ, 0x4, R116 ;  /* 0x00000004ff747819 */ /* 0x000fc40000011474 */
[C---:B------:R-:W-:Y:S01]  /*26f0*/  SHF.L.U64.HI R122, R123.reuse, R122, c[0x0][0x1a4] ;  /* 0x000069007b7a7619 */ /* 0x040fe2000001027a */
[----:B------:R-:W-:Y:S01]  /*2700*/  IMAD.SHL.U32 R123, R123, 0x20, RZ ;  /* 0x000000207b7b7824 */ /* 0x000fe200078e00ff */
[----:B------:R-:W-:-:S04]  /*2710*/  SEL R3, R3, 0xfffffff0, !P1 ;  /* 0xfffffff003037807 */ /* 0x000fc80004800000 */
        /* <DEDUP_REMOVED lines=29> */
.L_x_4593:
[----:B------:R-:W-:Y:S05]  /*28f0*/  BSYNC B0 ;  /* 0x0000000000007941 */ /* 0x000fea0003800000 */
.L_x_4592:
[----:B------:R-:W-:Y:S01]  /*2900*/  LEA.HI R9, R116, R116, RZ, 0x1 ;  /* 0x0000007474097211 */ /* 0x000fe200078f08ff */
[----:B------:R-:W-:Y:S01]  /*2910*/  IMAD.SHL.U32 R77, R77, 0x40, RZ ;  /* 0x000000404d4d7824 */ /* 0x000fe200078e00ff */
[----:B------:R-:W-:Y:S01]  /*2920*/  SHF.R.S32.HI R78, RZ, 0x1f, R5 ;  /* 0x0000001fff4e7819 */ /* 0x000fe20000011405 */
[----:B------:R-:W-:Y:S01]  /*2930*/  IMAD.SHL.U32 R8, R8, 0x8, RZ ;  /* 0x0000000808087824 */ /* 0x000fe200078e00ff */
[----:B------:R-:W-:Y:S01]  /*2940*/  LOP3.LUT R6, R6, 0x7fffffe, RZ, 0xc0, !PT ;  /* 0x07fffffe06067812 */ /* 0x000fe200078ec0ff */
[----:B------:R-:W-:Y:S01]  /*2950*/  IMAD.SHL.U32 R80, R80, 0x2, RZ ;  /* 0x0000000250507824 */ /* 0x000fe200078e00ff */
[----:B------:R-:W-:Y:S01]  /*2960*/  LOP3.LUT R9, R9, 0xfffffffe, RZ, 0xc0, !PT ;  /* 0xfffffffe09097812 */ /* 0x000fe200078ec0ff */
[----:B------:R-:W0:Y:S01]  /*2970*/  LDGDEPBAR ;  /* 0x00000000000079af */ /* 0x000e220000000000 */
        /* <DEDUP_REMOVED lines=8> */
[C---:B--2---:R-:W-:Y:S02]  /*2a00*/  IMAD.SHL.U32 R10, R116.reuse, 0x8, RZ ;  /* 0x00000008740a7824 */ /* 0x044fe400078e00ff */
[----:B------:R-:W-:Y:S01]  /*2a10*/  IMAD R116, R116, 0x8, R7 ;  /* 0x0000000874747824 */ /* 0x000fe200078e0207 */
[----:B------:R-:W-:Y:S02]  /*2a20*/  LOP3.LUT R78, R78, 0xffffff00, RZ, 0xc0, !PT ;  /* 0xffffff004e4e7812 */ /* 0x000fe400078ec0ff */
[----:B------:R-:W-:Y:S02]  /*2a30*/  LOP3.LUT R8, R5, 0x8, R8, 0xf8, !PT ;  /* 0x0000000805087812 */ /* 0x000fe400078ef808 */
[----:B------:R-:W-:Y:S01]  /*2a40*/  LOP3.LUT R10, R77, 0x8, R10, 0xf8, !PT ;  /* 0x000000084d0a7812 */ /* 0x000fe200078ef80a */
[C---:B------:R-:W-:Y:S01]  /*2a50*/  IMAD R6, R83.reuse, 0x200, R78 ;  /* 0x0000020053067824 */ /* 0x040fe200078e024e */
[----:B------:R-:W-:Y:S01]  /*2a60*/  SHF.R.U32.HI R5, RZ, 0x3, R5 ;  /* 0x00000003ff057819 */ /* 0x000fe20000011605 */
[----:B------:R-:W-:Y:S01]  /*2a70*/  IMAD R83, R83, 0x10, R85 ;  /* 0x0000001053537824 */ /* 0x000fe200078e0255 */
[----:B------:R-:W-:Y:S01]  /*2a80*/  SHF.R.U32.HI R77, RZ, 0x3, R77 ;  /* 0x00000003ff4d7819 */ /* 0x000fe2000001164d */
[C---:B------:R-:W-:Y:S01]  /*2a90*/  IMAD R6, R79.reuse, 0x20, R6 ;  /* 0x000000204f067824 */ /* 0x040fe200078e0206 */
[----:B------:R-:W-:Y:S01]  /*2aa0*/  LOP3.LUT R5, R8, R5, RZ, 0x3c, !PT ;  /* 0x0000000508057212 */ /* 0x000fe200078e3cff */
[----:B------:R-:W-:Y:S01]  /*2ab0*/  IMAD R78, R79, 0x20, R78 ;  /* 0x000000204f4e7824 */ /* 0x000fe200078e024e */
[----:B------:R-:W-:-:S02]  /*2ac0*/  LOP3.LUT R77, R10, R77, RZ, 0x3c, !PT ;  /* 0x0000004d0a4d7212 */ /* 0x000fc400078e3cff */
[----:B------:R-:W-:Y:S01]  /*2ad0*/  IADD3 R82, R83, 0x1, R82 ;  /* 0x0000000153527810 */ /* 0x000fe20007ffe052 */
[----:B------:R-:W-:Y:S02]  /*2ae0*/  IMAD.U32 R116, R116, 0x20, R5 ;  /* 0x0000002074747824 */ /* 0x000fe400078e0005 */
[----:B------:R-:W-:Y:S01]  /*2af0*/  IMAD.IADD R117, R77, 0x1, R6 ;  /* 0x000000014d757824 */ /* 0x000fe200078e0206 */
[----:B------:R-:W-:Y:S01]  /*2b00*/  IADD3 R90, R81, R82, -R90 ;  /* 0x00000052515a7210 */ /* 0x000fe20007ffe85a */
[----:B------:R-:W-:Y:S02]  /*2b10*/  IMAD.SHL.U32 R116, R116, 0x2, RZ ;  /* 0x0000000274747824 */ /* 0x000fe400078e00ff */
[----:B------:R-:W-:Y:S01]  /*2b20*/  IMAD.SHL.U32 R117, R117, 0x2, RZ ;  /* 0x0000000275757824 */ /* 0x000fe200078e00ff */
[----:B------:R-:W-:Y:S01]  /*2b30*/  IADD3 R90, R90, c[0x0][0x2e8], RZ ;  /* 0x0000ba005a5a7a10 */ /* 0x000fe20007ffe0ff */
[----:B------:R-:W-:Y:S01]  /*2b40*/  IMAD.MOV.U32 R5, RZ, RZ, 0x20 ;  /* 0x00000020ff057424 */ /* 0x000fe200078e00ff */
[----:B------:R-:W-:Y:S01]  /*2b50*/  LDSM.16.M88.4 R32, [R116+0x3000] ;  /* 0x003000007420783b */ /* 0x000fe20000000200 */
[----:B------:R-:W-:Y:S01]  /*2b60*/  IMAD R115, R3, 0x2, R117 ;  /* 0x0000000203737824 */ /* 0x000fe200078e0275 */
[----:B------:R-:W-:-:S02]  /*2b70*/  IADD3 R98, R90, 0x8, RZ ;  /* 0x000000085a627810 */ /* 0x000fc40007ffe0ff */
[----:B------:R-:W2:Y:S01]  /*2b80*/  LDSM.16.M88.4 R60, [R117] ;  /* 0x00000000753c783b */ /* 0x000ea20000000200 */
[----:B------:R-:W-:Y:S02]  /*2b90*/  SEL R5, R5, 0xffffffe0, !P0 ;  /* 0xffffffe005057807 */ /* 0x000fe40004000000 */
[-C--:B------:R-:W-:Y:S01]  /*2ba0*/  IMNMX R99, R90, R81.reuse, PT ;  /* 0x000000515a637217 */ /* 0x080fe20003800200 */
[----:B------:R-:W5:Y:S01]  /*2bb0*/  LDSM.16.M88.4 R24, [R116+0x3400] ;  /* 0x003400007418783b */ /* 0x000f620000000200 */
[----:B------:R-:W-:Y:S01]  /*2bc0*/  IMNMX R98, R98, R81, PT ;  /* 0x0000005162627217 */ /* 0x000fe20003800200 */
[----:B------:R-:W-:Y:S02]  /*2bd0*/  IMAD.IADD R113, R116, 0x1, R5 ;  /* 0x0000000174717824 */ /* 0x000fe400078e0205 */
[----:B------:R-:W1:Y:S04]  /*2be0*/  LDSM.16.M88.4 R16, [R116+0x3800] ;  /* 0x003800007410783b */ /* 0x000e680000000200 */
[----:B------:R-:W-:Y:S04]  /*2bf0*/  LDSM.16.M88.4 R12, [R113+0x3000] ;  /* 0x00300000710c783b */ /* 0x000fe80000000200 */
[----:B------:R-:W3:Y:S04]  /*2c00*/  LDSM.16.M88.4 R72, [R115] ;  /* 0x000000007348783b */ /* 0x000ee80000000200 */
[----:B------:R-:W4:Y:S04]  /*2c10*/  LDSM.16.M88.4 R40, [R116+0x3c00] ;  /* 0x003c00007428783b */ /* 0x000f280000000200 */
[----:B------:R-:W1:Y:S04]  /*2c20*/  LDSM.16.M88.4 R8, [R113+0x3400] ;  /* 0x003400007108783b */ /* 0x000e680000000200 */
[----:B------:R-:W1:Y:S04]  /*2c30*/  LDSM.16.M88.4 R4, [R113+0x3800] ;  /* 0x003800007104783b */ /* 0x000e680000000200 */
[----:B------:R-:W-:Y:S04]  /*2c40*/  LDSM.16.M88.4 R52, [R116+0x4000] ;  /* 0x004000007434783b */ /* 0x000fe80000000200 */
[----:B------:R-:W3:Y:S01]  /*2c50*/  LDSM.16.M88.4 R56, [R117+0x1000] ;  /* 0x001000007538783b */ /* 0x000ee20000000200 */
[C---:B--2---:R-:W-:Y:S03]  /*2c60*/  HMMA.16816.F32.BF16 R36, R60.reuse, R32, RZ ;  /* 0x000000203c24723c */ /* 0x044fe600000418ff */
[----:B------:R-:W2:Y:S04]  /*2c70*/  LDSM.16.M88.4 R68, [R113+0x3c00] ;  /* 0x003c00007144783b */ /* 0x000ea80000000200 */
[----:B------:R-:W2:Y:S01]  /*2c80*/  LDSM.16.M88.4 R48, [R116+0x4400] ;  /* 0x004400007430783b */ /* 0x000ea20000000200 */
[C---:B-----5:R-:W-:Y:S03]  /*2c90*/  HMMA.16816.F32.BF16 R28, R60.reuse, R24, RZ ;  /* 0x000000183c1c723c */ /* 0x060fe600000418ff */
[----:B------:R-:W5:Y:S05]  /*2ca0*/  LDSM.16.M88.4 R44, [R116+0x4800] ;  /* 0x00480000742c783b */ /* 0x000f6a0000000200 */
[C---:B------:R-:W-:Y:S08]  /*2cb0*/  HMMA.16816.F32.BF16 R32, R60.reuse, R34, RZ ;  /* 0x000000223c20723c */ /* 0x040ff000000418ff */
[C---:B------:R-:W-:Y:S08]  /*2cc0*/  HMMA.16816.F32.BF16 R24, R60.reuse, R26, RZ ;  /* 0x0000001a3c18723c */ /* 0x040ff000000418ff */
[C---:B-1----:R-:W-:Y:S08]  /*2cd0*/  HMMA.16816.F32.BF16 R20, R60.reuse, R16, RZ ;  /* 0x000000103c14723c */ /* 0x042ff000000418ff */
[----:B------:R-:W-:Y:S08]  /*2ce0*/  HMMA.16816.F32.BF16 R16, R60, R18, RZ ;  /* 0x000000123c10723c */ /* 0x000ff000000418ff */
[----:B---3--:R-:W-:Y:S08]  /*2cf0*/  HMMA.16816.F32.BF16 R36, R72, R12, R36 ;  /* 0x0000000c4824723c */ /* 0x008ff00000041824 */
[C---:B----4-:R-:W-:Y:S08]  /*2d00*/  HMMA.16816.F32.BF16 R64, R60.reuse, R40, RZ ;  /* 0x000000283c40723c */ /* 0x050ff000000418ff */
[----:B------:R-:W-:Y:S01]  /*2d10*/  HMMA.16816.F32.BF16 R60, R60, R42, RZ ;  /* 0x0000002a3c3c723c */ /* 0x000fe200000418ff */
[----:B------:R-:W-:Y:S07]  /*2d20*/  LDSM.16.M88.4 R40, [R116+0x4c00] ;  /* 0x004c00007428783b */ /* 0x000fee0000000200 */
        /* <DEDUP_REMOVED lines=8> */
[----:B------:R-:W-:Y:S08]  /*2db0*/  HMMA.16816.F32.BF16 R36, R56, R52, R36 ;  /* 0x000000343824723c */ /* 0x000ff00000041824 */
[C---:B--2---:R-:W-:Y:S08]  /*2dc0*/  HMMA.16816.F32.BF16 R64, R72.reuse, R68, R64 ;  /* 0x000000444840723c */ /* 0x044ff00000041840 */
[----:B------:R-:W-:Y:S01]  /*2dd0*/  HMMA.16816.F32.BF16 R60, R72, R70, R60 ;  /* 0x00000046483c723c */ /* 0x000fe2000004183c */
[----:B------:R-:W-:Y:S07]  /*2de0*/  LDSM.16.M88.4 R72, [R113+0x4c00] ;  /* 0x004c00007148783b */ /* 0x000fee0000000200 */
[C---:B------:R-:W-:Y:S08]  /*2df0*/  HMMA.16816.F32.BF16 R28, R56.reuse, R48, R28 ;  /* 0x00000030381c723c */ /* 0x040ff0000004181c */
[C---:B------:R-:W-:Y:S01]  /*2e00*/  HMMA.16816.F32.BF16 R24, R56.reuse, R50, R24 ;  /* 0x000000323818723c */ /* 0x040fe20000041818 */
[----:B------:R-:W-:Y:S07]  /*2e10*/  LDSM.16.M88.4 R48, [R116+0x5000] ;  /* 0x005000007430783b */ /* 0x000fee0000000200 */
[C---:B-----5:R-:W-:Y:S01]  /*2e20*/  HMMA.16816.F32.BF16 R68, R56.reuse, R44, R20 ;  /* 0x0000002c3844723c */ /* 0x060fe20000041814 */
[----:B------:R-:W2:Y:S07]  /*2e30*/  LDSM.16.M88.4 R20, [R117+0x2000] ;  /* 0x002000007514783b */ /* 0x000eae0000000200 */
[----:B------:R-:W-:Y:S01]  /*2e40*/  HMMA.16816.F32.BF16 R32, R56, R54, R32 ;  /* 0x000000363820723c */ /* 0x000fe20000041820 */
[----:B------:R-:W4:Y:S07]  /*2e50*/  LDSM.16.M88.4 R52, [R113+0x4800] ;  /* 0x004800007134783b */ /* 0x000f2e0000000200 */
[----:B-1----:R-:W-:Y:S08]  /*2e60*/  HMMA.16816.F32.BF16 R36, R12, R8, R36 ;  /* 0x000000080c24723c */ /* 0x002ff00000041824 */
[C---:B------:R-:W-:Y:S01]  /*2e70*/  HMMA.16816.F32.BF16 R16, R56.reuse, R46, R16 ;  /* 0x0000002e3810723c */ /* 0x040fe20000041810 */
[----:B------:R-:W-:Y:S07]  /*2e80*/  LDSM.16.M88.4 R44, [R115+0x2000] ;  /* 0x00200000732c783b */ /* 0x000fee0000000200 */
[C---:B------:R-:W-:Y:S08]  /*2e90*/  HMMA.16816.F32.BF16 R64, R56.reuse, R40, R64 ;  /* 0x000000283840723c */ /* 0x040ff00000041840 */
[----:B------:R-:W-:Y:S01]  /*2ea0*/  HMMA.16816.F32.BF16 R60, R56, R42, R60 ;  /* 0x0000002a383c723c */ /* 0x000fe2000004183c */
[----:B------:R-:W1:Y:S04]  /*2eb0*/  LDSM.16.M88.4 R40, [R116+0x5400] ;  /* 0x005400007428783b */ /* 0x000e680000000200 */
[----:B------:R-:W5:Y:S03]  /*2ec0*/  LDSM.16.M88.4 R56, [R113+0x5000] ;  /* 0x005000007138783b */ /* 0x000f660000000200 */
[C---:B---3--:R-:W-:Y:S08]  /*2ed0*/  HMMA.16816.F32.BF16 R28, R12.reuse, R4, R28 ;  /* 0x000000040c1c723c */ /* 0x048ff0000004181c */
[----:B------:R-:W-:Y:S01]  /*2ee0*/  HMMA.16816.F32.BF16 R24, R12, R6, R24 ;  /* 0x000000060c18723c */ /* 0x000fe20000041818 */
[----:B------:R-:W3:Y:S07]  /*2ef0*/  LDSM.16.M88.4 R4, [R116+0x5c00] ;  /* 0x005c00007404783b */ /* 0x000eee0000000200 */
[----:B--2---:R-:W-:Y:S08]  /*2f00*/  HMMA.16816.F32.BF16 R36, R20, R48, R36 ;  /* 0x000000301424723c */ /* 0x004ff00000041824 */
[C---:B------:R-:W-:Y:S01]  /*2f10*/  HMMA.16816.F32.BF16 R32, R12.reuse, R10, R32 ;  /* 0x0000000a0c20723c */ /* 0x040fe20000041820 */
[----:B------:R-:W2:Y:S07]  /*2f20*/  LDSM.16.M88.4 R8, [R116+0x5800] ;  /* 0x005800007408783b */ /* 0x000eae0000000200 */
[C---:B----4-:R-:W-:Y:S08]  /*2f30*/  HMMA.16816.F32.BF16 R68, R12.reuse, R52, R68 ;  /* 0x000000340c44723c */ /* 0x050ff00000041844 */
[C---:B------:R-:W-:Y:S08]  /*2f40*/  HMMA.16816.F32.BF16 R16, R12.reuse, R54, R16 ;  /* 0x000000360c10723c */ /* 0x040ff00000041810 */
[C---:B------:R-:W-:Y:S08]  /*2f50*/  HMMA.16816.F32.BF16 R64, R12.reuse, R72, R64 ;  /* 0x000000480c40723c */ /* 0x040ff00000041840 */
[----:B------:R-:W-:Y:S01]  /*2f60*/  HMMA.16816.F32.BF16 R60, R12, R74, R60 ;  /* 0x0000004a0c3c723c */ /* 0x000fe2000004183c */
[----:B------:R-:W4:Y:S07]  /*2f70*/  LDSM.16.M88.4 R12, [R113+0x5400] ;  /* 0x00540000710c783b */ /* 0x000f2e0000000200 */
[----:B-1----:R-:W-:Y:S08]  /*2f80*/  HMMA.16816.F32.BF16 R28, R20, R40, R28 ;  /* 0x00000028141c723c */ /* 0x002ff0000004181c */
[----:B-----5:R-:W-:Y:S08]  /*2f90*/  HMMA.16816.F32.BF16 R36, R44, R56, R36 ;  /* 0x000000382c24723c */ /* 0x020ff00000041824 */
[C---:B------:R-:W-:Y:S08]  /*2fa0*/  HMMA.16816.F32.BF16 R24, R20.reuse, R42, R24 ;  /* 0x0000002a1418723c */ /* 0x040ff00000041818 */
[C---:B---3--:R-:W-:Y:S07]  /*2fb0*/  HMMA.16816.F32.BF16 R64, R20.reuse, R4, R64 ;  /* 0x000000041440723c */ /* 0x048fee0000041840 */
[----:B------:R-:W-:Y:S01]  /*2fc0*/  LOP3.LUT R5, R80, 0x6, RZ, 0xc0, !PT ;  /* 0x0000000650057812 */ /* 0x000fe200078ec0ff */
[----:B--2---:R-:W-:Y:S04]  /*2fd0*/  HMMA.16816.F32.BF16 R68, R20, R8, R68 ;  /* 0x000000081444723c */ /* 0x004fe80000041844 */
[----:B------:R-:W-:-:S04]  /*2fe0*/  IMAD.IADD R4, R0, 0x1, R5 ;  /* 0x0000000100047824 */ /* 0x000fc800078e0205 */
[----:B----4-:R-:W-:Y:S01]  /*2ff0*/  HMMA.16816.F32.BF16 R28, R44, R12, R28 ;  /* 0x0000000c2c1c723c */ /* 0x010fe2000004181c */
[C---:B------:R-:W-:Y:S02]  /*3000*/  IADD3 R5, R4.reuse, 0x1, RZ ;  /* 0x0000000104057810 */ /* 0x040fe40007ffe0ff */
[CC--:B------:R-:W-:Y:S02]  /*3010*/  ISETP.GE.AND P2, PT, R4.reuse, R99.reuse, PT ;  /* 0x000000630400720c */ /* 0x0c0fe40003f46270 */
[C---:B------:R-:W-:Y:S02]  /*3020*/  ISETP.GE.AND P5, PT, R5.reuse, R99, PT ;  /* 0x000000630500720c */ /* 0x040fe40003fa6270 */
[----:B------:R-:W-:Y:S01]  /*3030*/  ISETP.GE.AND P0, PT, R5, R98, PT ;  /* 0x000000620500720c */ /* 0x000fe20003f06270 */
[----:B------:R-:W-:Y:S01]  /*3040*/  HMMA.16816.F32.BF16 R16, R20, R10, R16 ;  /* 0x0000000a1410723c */ /* 0x000fe20000041810 */
[C---:B------:R-:W-:Y:S01]  /*3050*/  IADD3 R5, R4.reuse, 0x8, RZ ;  /* 0x0000000804057810 */ /* 0x040fe20007ffe0ff */
[----:B------:R-:W1:Y:S01]  /*3060*/  LDSM.16.M88.4 R8, [R113+0x5800] ;  /* 0x005800007108783b */ /* 0x000e620000000200 */
[----:B------:R-:W-:-:S02]  /*3070*/  IADD3 R12, R4, 0x9, RZ ;  /* 0x00000009040c7810 */ /* 0x000fc40007ffe0ff */
[CC--:B------:R-:W-:Y:S02]  /*3080*/  ISETP.GE.AND P1, PT, R5.reuse, R99.reuse, PT ;  /* 0x000000630500720c */ /* 0x0c0fe40003f26270 */
[-C--:B------:R-:W-:Y:S01]  /*3090*/  ISETP.GE.AND P4, PT, R5, R98.reuse, PT ;  /* 0x000000620500720c */ /* 0x080fe20003f86270 */
[----:B------:R-:W-:Y:S01]  /*30a0*/  HMMA.16816.F32.BF16 R32, R20, R50, R32 ;  /* 0x000000321420723c */ /* 0x000fe20000041820 */
[----:B------:R-:W-:Y:S02]  /*30b0*/  FSEL R5, R36, -INF , !P2 ;  /* 0xff80000024057808 */ /* 0x000fe40005000000 */
[C---:B------:R-:W-:Y:S02]  /*30c0*/  ISETP.GE.AND P3, PT, R12.reuse, R99, PT ;  /* 0x000000630c00720c */ /* 0x040fe40003f66270 */
[-C--:B------:R-:W-:Y:S02]  /*30d0*/  ISETP.GE.AND P2, PT, R12, R98.reuse, PT ;  /* 0x000000620c00720c */ /* 0x080fe40003f46270 */
[----:B------:R-:W-:Y:S01]  /*30e0*/  FSEL R37, R37, -INF , !P5 ;  /* 0xff80000025257808 */ /* 0x000fe20006800000 */
[----:B------:R-:W-:Y:S01]  /*30f0*/  HMMA.16816.F32.BF16 R24, R44, R14, R24 ;  /* 0x0000000e2c18723c */ /* 0x000fe20000041818 */
[----:B------:R-:W2:Y:S01]  /*3100*/  LDSM.16.M88.4 R12, [R113+0x5c00] ;  /* 0x005c0000710c783b */ /* 0x000ea20000000200 */
[----:B------:R-:W-:Y:S01]  /*3110*/  ISETP.GE.AND P5, PT, R4, R98, PT ;  /* 0x000000620400720c */ /* 0x000fe20003fa6270 */
[----:B------:R-:W-:-:S04]  /*3120*/  DEPBAR.LE SB0, 0x0 ;  /* 0x000080000000791a */ /* 0x000fc80000000000 */
[----:B------:R-:W-:Y:S01]  /*3130*/  IADD3 R36, R4, 0x11, RZ ;  /* 0x0000001104247810 */ /* 0x000fe20007ffe0ff */
[----:B------:R-:W-:Y:S01]  /*3140*/  HMMA.16816.F32.BF16 R60, R20, R6, R60 ;  /* 0x00000006143c723c */ /* 0x000fe2000004183c */
[----:B------:R-:W-:-:S06]  /*3150*/  FSEL R38, R38, -INF , !P5 ;  /* 0xff80000026267808 */ /* 0x000fcc0006800000 */
[C---:B------:R-:W-:Y:S01]  /*3160*/  IADD3 R6, R4.reuse, 0x21, RZ ;  /* 0x0000002104067810 */ /* 0x040fe20007ffe0ff */
[----:B------:R-:W-:Y:S01]  /*3170*/  HMMA.16816.F32.BF16 R32, R44, R58, R32 ;  /* 0x0000003a2c20723c */ /* 0x000fe20000041820 */
[----:B------:R-:W-:-:S07]  /*3180*/  IADD3 R20, R4, 0x28, RZ ;  /* 0x0000002804147810 */ /* 0x000fce0007ffe0ff */
[C---:B-1----:R-:W-:Y:S07]  /*3190*/  HMMA.16816.F32.BF16 R68, R44.reuse, R8, R68 ;  /* 0x000000082c44723c */ /* 0x042fee0000041844 */
[----:B------:R-:W-:Y:S01]  /*31a0*/  IADD3 R8, R4, 0x10, RZ ;  /* 0x0000001004087810 */ /* 0x000fe20007ffe0ff */
[----:B------:R-:W-:Y:S01]  /*31b0*/  HMMA.16816.F32.BF16 R16, R44, R10, R16 ;  /* 0x0000000a2c10723c */ /* 0x000fe20000041810 */
[----:B------:R-:W-:Y:S02]  /*31c0*/  BAR.SYNC.DEFER_BLOCKING 0x0 ;  /* 0x0000000000007b1d */ /* 0x000fe40000010000 */
[----:B------:R-:W-:-:S05]  /*31d0*/  ISETP.GE.AND P5, PT, R8, R98, PT ;  /* 0x000000620800720c */ /* 0x000fca0003fa6270 */
[----:B------:R-:W-:Y:S01]  /*31e0*/  FSEL R9, R32, -INF , !P1 ;  /* 0xff80000020097808 */ /* 0x000fe20004800000 */
[C---:B--2---:R-:W-:Y:S01]  /*31f0*/  HMMA.16816.F32.BF16 R64, R44.reuse, R12, R64 ;  /* 0x0000000c2c40723c */ /* 0x044fe20000041840 */
[-C--:B------:R-:W-:Y:S02]  /*3200*/  ISETP.GE.AND P1, PT, R8, R99.reuse, PT ;  /* 0x000000630800720c */ /* 0x080fe40003f26270 */
[----:B------:R-:W-:Y:S02]  /*3210*/  FSEL R8, R39, -INF , !P0 ;  /* 0xff80000027087808 */ /* 0x000fe40004000000 */
[----:B------:R-:W-:Y:S02]  /*3220*/  IADD3 R11, R4, 0x18, RZ ;  /* 0x00000018040b7810 */ /* 0x000fe40007ffe0ff */
[----:B------:R-:W-:Y:S01]  /*3230*/  FSEL R39, R33, -INF , !P3 ;  /* 0xff80000021277808 */ /* 0x000fe20005800000 */
[----:B------:R-:W-:Y:S01]  /*3240*/  HMMA.16816.F32.BF16 R60, R44, R14, R60 ;  /* 0x0000000e2c3c723c */ /* 0x000fe2000004183c */
[----:B------:R-:W-:-:S02]  /*3250*/  ISETP.GE.AND P3, PT, R36, R99, PT ;  /* 0x000000632400720c */ /* 0x000fc40003f66270 */
[-C--:B------:R-:W-:Y:S02]  /*3260*/  ISETP.GE.AND P0, PT, R36, R98.reuse, PT ;  /* 0x000000622400720c */ /* 0x080fe40003f06270 */
[----:B------:R-:W-:Y:S02]  /*3270*/  FSEL R36, R34, -INF , !P4 ;  /* 0xff80000022247808 */ /* 0x000fe40006000000 */
[----:B------:R-:W-:Y:S02]  /*3280*/  FSEL R10, R35, -INF , !P2 ;  /* 0xff800000230a7808 */ /* 0x000fe40005000000 */
[----:B------:R-:W-:Y:S02]  /*3290*/  IADD3 R32, R4, 0x19, RZ ;  /* 0x0000001904207810 */ /* 0x000fe40007ffe0ff */
[C---:B------:R-:W-:Y:S02]  /*32a0*/  ISETP.GE.AND P2, PT, R11.reuse, R99, PT ;  /* 0x000000630b00720c */ /* 0x040fe40003f46270 */
[----:B------:R-:W-:-:S02]  /*32b0*/  ISETP.GE.AND P4, PT, R11, R98, PT ;  /* 0x000000620b00720c */ /* 0x000fc40003f86270 */
[----:B------:R-:W-:Y:S02]  /*32c0*/  FSEL R11, R28, -INF , !P1 ;  /* 0xff8000001c0b7808 */ /* 0x000fe40004800000 */
[----:B------:R-:W-:Y:S02]  /*32d0*/  IADD3 R28, R4, 0x20, RZ ;  /* 0x00000020041c7810 */ /* 0x000fe40007ffe0ff */
[----:B------:R-:W-:Y:S02]  /*32e0*/  ISETP.GE.AND P1, PT, R32, R99, PT ;  /* 0x000000632000720c */ /* 0x000fe40003f26270 */
        /* <DEDUP_REMOVED lines=9> */
[----:B------:R-:W-:Y:S02]  /*3380*/  FSEL R7, R24, -INF , !P2 ;  /* 0xff80000018077808 */ /* 0x000fe40005000000 */
[----:B------:R-:W-:Y:S02]  /*3390*/  FSEL R22, R26, -INF , !P4 ;  /* 0xff8000001a167808 */ /* 0x000fe40006000000 */
[----:B------:R-:W-:Y:S02]  /*33a0*/  FSEL R6, R27, -INF , !P3 ;  /* 0xff8000001b067808 */ /* 0x000fe40005800000 */
[----:B------:R-:W-:Y:S02]  /*33b0*/  FSEL R94, R70, -INF , !P5 ;  /* 0xff800000465e7808 */ /* 0x000fe40006800000 */
[-C--:B------:R-:W-:Y:S02]  /*33c0*/  ISETP.GE.AND P2, PT, R28, R99.reuse, PT ;  /* 0x000000631c00720c */ /* 0x080fe40003f46270 */
[----:B------:R-:W-:-:S02]  /*33d0*/  ISETP.GE.AND P3, PT, R20, R99, PT ;  /* 0x000000631400720c */ /* 0x000fc40003f66270 */
[-C--:B------:R-:W-:Y:S02]  /*33e0*/  ISETP.GE.AND P4, PT, R20, R98.reuse, PT ;  /* 0x000000621400720c */ /* 0x080fe40003f86270 */
[----:B------:R-:W-:Y:S02]  /*33f0*/  ISETP.GE.AND P5, PT, R12, R98, PT ;  /* 0x000000620c00720c */ /* 0x000fe40003fa6270 */
[----:B------:R-:W-:Y:S02]  /*3400*/  IADD3 R20, R4, 0x29, RZ ;  /* 0x0000002904147810 */ /* 0x000fe40007ffe0ff */
[----:B------:R-:W-:Y:S02]  /*3410*/  FSEL R95, R68, -INF , !P2 ;  /* 0xff800000445f7808 */ /* 0x000fe40005000000 */
[----:B------:R-:W-:Y:S02]  /*3420*/  FSEL R91, R16, -INF , !P3 ;  /* 0xff800000105b7808 */ /* 0x000fe40005800000 */
[----:B------:R-:W-:-:S02]  /*3430*/  FSEL R30, R66, -INF , !P5 ;  /* 0xff800000421e7808 */ /* 0x000fc40006800000 */
[-C--:B------:R-:W-:Y:S02]  /*3440*/  ISETP.GE.AND P2, PT, R20, R99.reuse, PT ;  /* 0x000000631400720c */ /* 0x080fe40003f46270 */
[----:B------:R-:W-:Y:S02]  /*3450*/  ISETP.GE.AND P3, PT, R12, R99, PT ;  /* 0x000000630c00720c */ /* 0x000fe40003f66270 */
[----:B------:R-:W-:Y:S02]  /*3460*/  ISETP.GT.AND P5, PT, R124, R119, PT ;  /* 0x000000777c00720c */ /* 0x000fe40003fa4270 */
[----:B------:R-:W-:Y:S02]  /*3470*/  IADD3 R12, R4, 0x31, RZ ;  /* 0x00000031040c7810 */ /* 0x000fe40007ffe0ff */
[----:B------:R-:W-:Y:S02]  /*3480*/  FSEL R132, R71, -INF , !P0 ;  /* 0xff80000047847808 */ /* 0x000fe40004000000 */
[----:B------:R-:W-:-:S02]  /*3490*/  FSEL R102, R17, -INF , !P2 ;  /* 0xff80000011667808 */ /* 0x000fc40005000000 */
[----:B------:R-:W-:Y:S02]  /*34a0*/  FSEL R93, R69, -INF , !P1 ;  /* 0xff800000455d7808 */ /* 0x000fe40004800000 */
[C---:B------:R-:W-:Y:S02]  /*34b0*/  ISETP.GE.AND P0, PT, R12.reuse, R99, PT ;  /* 0x000000630c00720c */ /* 0x040fe40003f06270 */
[-C--:B------:R-:W-:Y:S02]  /*34c0*/  ISETP.GE.AND P2, PT, R12, R98.reuse, PT ;  /* 0x000000620c00720c */ /* 0x080fe40003f46270 */
        /* <DEDUP_REMOVED lines=11> */
[----:B------:R-:W-:Y:S01]  /*3580*/  IMAD.IADD R4, R77, 0x1, R78 ;  /* 0x000000014d047824 */ /* 0x000fe200078e024e */
        /* <DEDUP_REMOVED lines=64> */
.L_x_4595:
[----:B------:R-:W-:-:S04]  /*3990*/  LEA R0, -R2, RZ, 0x6 ;  /* 0x000000ff02007211 */ /* 0x000fc800078e31ff */
[----:B------:R-:W-:Y:S02]  /*39a0*/  SHF.R.S32.HI R2, RZ, 0x1f, R0 ;  /* 0x0000001fff027819 */ /* 0x000fe40000011400 */
.L_x_4596:
        /* <DEDUP_REMOVED lines=59> */
.L_x_4598:
[----:B------:R-:W-:Y:S05]  /*3d60*/  BSYNC B0 ;  /* 0x0000000000007941 */ /* 0x000fea0003800000 */
.L_x_4597:
[----:B------:R-:W0:Y:S01]  /*3d70*/  LDGDEPBAR ;  /* 0x00000000000079af */ /* 0x000e220000000000 */
[----:B------:R-:W-:Y:S02]  /*3d80*/  MOV R96, R15 ;  /* 0x0000000f00607202 */ /* 0x000fe40000000f00 */
[----:B------:R-:W-:Y:S02]  /*3d90*/  MOV R97, R12 ;  /* 0x0000000c00617202 */ /* 0x000fe40000000f00 */
.L_x_4594:
        /* <DEDUP_REMOVED lines=31> */
[----:B------:R-:W2:Y:S03]  /*3f90*/  SHFL.BFLY PT, R15, R12, 0x2, 0x1f ;  /* 0x0c401f000c0f7f89 */ /* 0x000ea600000e0000 */
[----:B------:R-:W-:Y:S01]  /*3fa0*/  LEA R112, R3, R114, 0x1 ;  /* 0x0000007203707211 */ /* 0x000fe200078e08ff */
[----:B------:R-:W-:Y:S04]  /*3fb0*/  LDSM.16.MT88.4 R40, [R114+0x6000] ;  /* 0x006000007228783b */ /* 0x000fe80000004200 */
[----:B------:R-:W-:Y:S04]  /*3fc0*/  LDSM.16.MT88.4 R64, [R112+0x7000] ;  /* 0x007000007040783b */ /* 0x000fe80000004200 */
[----:B------:R-:W-:Y:S04]  /*3fd0*/  LDSM.16.MT88.4 R56, [R114+0x7000] ;  /* 0x007000007238783b */ /* 0x000fe80000004200 */
[----:B------:R-:W-:Y:S04]  /*3fe0*/  LDSM.16.MT88.4 R72, [R114+0x8000] ;  /* 0x008000007248783b */ /* 0x000fe80000004200 */
[----:B-1----:R-:W-:Y:S01]  /*3ff0*/  LDSM.16.MT88.4 R16, [R114+0x7400] ;  /* 0x007400007210783b */ /* 0x002fe20000004200 */
        /* <DEDUP_REMOVED lines=32> */
[----:B--2---:R-:W-:Y:S01]  /*4200*/  F2FP.BF16.PACK_AB R80, R85, R92 ;  /* 0x0000005c5550723e */ /* 0x004fe200000010ff */
[----:B------:R-:W-:Y:S02]  /*4210*/  FFMA.FTZ R109, R109, c[0x0][0x23c], -R134 ;  /* 0x00008f006d6d7a23 */ /* 0x000fe40000010886 */
[----:B------:R-:W-:Y:S01]  /*4220*/  FSEL R35, R35, RZ, P0 ;  /* 0x000000ff23237208 */ /* 0x000fe20000000000 */
[----:B------:R-:W-:Y:S01]  /*4230*/  FADD.FTZ R85, R92, R85 ;  /* 0x000000555c557221 */ /* 0x000fe20000010000 */
[----:B------:R-:W-:-:S02]  /*4240*/  LEA R134, P0, R96, c[0x0][0x168], 0x1 ;  /* 0x00005a0060867a11 */ /* 0x000fc400078008ff */
[----:B------:R-:W-:Y:S01]  /*4250*/  MUFU.EX2 R25, R25 ;  /* 0x0000001900197308 */ /* 0x000fe20000000800 */
[----:B------:R-:W-:Y:S01]  /*4260*/  FFMA.FTZ R26, R48, c[0x0][0x23c], -R35 ;  /* 0x00008f00301a7a23 */ /* 0x000fe20000010823 */
[----:B------:R-:W-:Y:S01]  /*4270*/  LEA.HI.X R135, R96, c[0x0][0x16c], R97, 0x1, P0 ;  /* 0x00005b0060877a11 */ /* 0x000fe200000f0c61 */
[----:B------:R-:W2:Y:S01]  /*4280*/  LDSM.16.MT88.4 R48, [R112+0x6000] ;  /* 0x006000007030783b */ /* 0x000ea20000004200 */
[--C-:B------:R-:W-:Y:S02]  /*4290*/  FFMA.FTZ R34, R38, c[0x0][0x23c], -R35.reuse ;  /* 0x00008f0026227a23 */ /* 0x100fe40000010823 */
[--C-:B------:R-:W-:Y:S02]  /*42a0*/  FFMA.FTZ R87, R8, c[0x0][0x23c], -R35.reuse ;  /* 0x00008f0008577a23 */ /* 0x100fe40000010823 */
[--C-:B------:R-:W-:Y:S01]  /*42b0*/  FFMA.FTZ R29, R36, c[0x0][0x23c], -R35.reuse ;  /* 0x00008f00241d7a23 */ /* 0x100fe20000010823 */
[----:B-1----:R-:W-:Y:S01]  /*42c0*/  F2FP.BF16.PACK_AB R82, R27, R90 ;  /* 0x0000005a1b52723e */ /* 0x002fe200000010ff */
[--C-:B------:R-:W-:Y:S01]  /*42d0*/  FFMA.FTZ R28, R10, c[0x0][0x23c], -R35.reuse ;  /* 0x00008f000a1c7a23 */ /* 0x100fe20000010823 */
[----:B------:R-:W-:Y:S01]  /*42e0*/  MUFU.EX2 R34, R34 ;  /* 0x0000002200227308 */ /* 0x000fe20000000800 */
[----:B------:R-:W1:Y:S01]  /*42f0*/  LDSM.16.MT88.4 R8, [R112+0x6400] ;  /* 0x006400007008783b */ /* 0x000e620000004200 */
[----:B------:R-:W-:-:S02]  /*4300*/  FFMA.FTZ R23, R52, c[0x0][0x23c], -R35 ;  /* 0x00008f0034177a23 */ /* 0x000fc40000010823 */
[--C-:B------:R-:W-:Y:S02]  /*4310*/  FFMA.FTZ R22, R22, c[0x0][0x23c], -R35.reuse ;  /* 0x00008f0016167a23 */ /* 0x100fe40000010823 */
[--C-:B------:R-:W-:Y:S02]  /*4320*/  FFMA.FTZ R3, R6, c[0x0][0x23c], -R35.reuse ;  /* 0x00008f0006037a23 */ /* 0x100fe40000010823 */
        /* <DEDUP_REMOVED lines=9> */
[----:B------:R-:W-:Y:S01]  /*43c0*/  FFMA.FTZ R31, R31, c[0x0][0x23c], -R35 ;  /* 0x00008f001f1f7a23 */ /* 0x000fe20000010823 */
[----:B------:R-:W4:Y:S01]  /*43d0*/  MUFU.EX2 R28, R28 ;  /* 0x0000001c001c7308 */ /* 0x000f220000000800 */
[----:B---3--:R-:W-:Y:S01]  /*43e0*/  F2FP.BF16.PACK_AB R81, R87, R34 ;  /* 0x000000225751723e */ /* 0x008fe200000010ff */
[----:B------:R-:W-:Y:S02]  /*43f0*/  FADD.FTZ R34, R34, R87 ;  /* 0x0000005722227221 */ /* 0x000fe40000010000 */
[----:B------:R-:W-:-:S04]  /*4400*/  FADD.FTZ R90, R90, R85 ;  /* 0x000000555a5a7221 */ /* 0x000fc80000010000 */
[----:B------:R-:W3:Y:S01]  /*4410*/  MUFU.EX2 R24, R24 ;  /* 0x0000001800187308 */ /* 0x000ee20000000800 */
[----:B------:R-:W-:Y:S01]  /*4420*/  FADD.FTZ R90, R27, R90 ;  /* 0x0000005a1b5a7221 */ /* 0x000fe20000010000 */
[----:B----4-:R-:W-:-:S06]  /*4430*/  F2FP.BF16.PACK_AB R83, R28, R29 ;  /* 0x0000001d1c53723e */ /* 0x010fcc00000010ff */
[----:B------:R-:W-:Y:S01]  /*4440*/  MUFU.EX2 R21, R21 ;  /* 0x0000001500157308 */ /* 0x000fe20000000800 */
[----:B------:R-:W-:-:S04]  /*4450*/  FADD.FTZ R29, R29, R34 ;  /* 0x000000221d1d7221 */ /* 0x000fc80000010000 */
[----:B------:R-:W-:Y:S01]  /*4460*/  FADD.FTZ R27, R28, R29 ;  /* 0x0000001d1c1b7221 */ /* 0x000fe20000010000 */
[----:B--2---:R-:W-:Y:S01]  /*4470*/  HMMA.16816.F32.BF16 R44, R80, R48, RZ ;  /* 0x00000030502c723c */ /* 0x004fe200000418ff */
[----:B---3--:R-:W-:Y:S01]  /*4480*/  F2FP.BF16.PACK_AB R4, R24, R25 ;  /* 0x000000191804723e */ /* 0x008fe200000010ff */
[----:B------:R-:W2:Y:S01]  /*4490*/  MUFU.EX2 R20, R20 ;  /* 0x0000001400147308 */ /* 0x000ea20000000800 */
[----:B------:R-:W-:-:S04]  /*44a0*/  FADD.FTZ R25, R25, R90 ;  /* 0x0000005a19197221 */ /* 0x000fc80000010000 */
[----:B------:R-:W-:Y:S01]  /*44b0*/  FADD.FTZ R24, R24, R25 ;  /* 0x0000001918187221 */ /* 0x000fe20000010000 */
[C---:B------:R-:W-:Y:S02]  /*44c0*/  HMMA.16816.F32.BF16 R48, R80.reuse, R50, RZ ;  /* 0x000000325030723c */ /* 0x040fe400000418ff */
[----:B------:R-:W-:Y:S06]  /*44d0*/  MUFU.EX2 R26, R26 ;  /* 0x0000001a001a7308 */ /* 0x000fec0000000800 */
[----:B------:R-:W-:Y:S02]  /*44e0*/  HMMA.16816.F32.BF16 R60, R80, R64, RZ ;  /* 0x00000040503c723c */ /* 0x000fe400000418ff */
[----:B------:R-:W3:Y:S01]  /*44f0*/  MUFU.EX2 R23, R23 ;  /* 0x0000001700177308 */ /* 0x000ee20000000800 */
[----:B--2---:R-:W-:-:S05]  /*4500*/  F2FP.BF16.PACK_AB R6, R20, R21 ;  /* 0x000000151406723e */ /* 0x004fca00000010ff */
[C---:B------:R-:W-:Y:S02]  /*4510*/  HMMA.16816.F32.BF16 R64, R80.reuse, R66, RZ ;  /* 0x000000425040723c */ /* 0x040fe400000418ff */
[----:B------:R-:W-:Y:S06]  /*4520*/  MUFU.EX2 R22, R22 ;  /* 0x0000001600167308 */ /* 0x000fec0000000800 */
[----:B------:R-:W-:Y:S02]  /*4530*/  HMMA.16816.F32.BF16 R36, R80, R40, RZ ;  /* 0x000000285024723c */ /* 0x000fe400000418ff */
[----:B------:R-:W2:Y:S01]  /*4540*/  MUFU.EX2 R3, R3 ;  /* 0x0000000300037308 */ /* 0x000ea20000000800 */
[----:B---3--:R-:W-:Y:S01]  /*4550*/  F2FP.BF16.PACK_AB R5, R23, R26 ;  /* 0x0000001a1705723e */ /* 0x008fe200000010ff */
        /* <DEDUP_REMOVED lines=21> */
[----:B------:R-:W4:Y:S06]  /*46b0*/  MUFU.EX2 R91, R91 ;  /* 0x0000005b005b7308 */ /* 0x000f2c0000000800 */
[C---:B------:R-:W-:Y:S01]  /*46c0*/  HMMA.16816.F32.BF16 R40, R4.reuse, R14, R40 ;  /* 0x0000000e0428723c */ /* 0x040fe20000041828 */
[----:B------:R-:W5:Y:S01]  /*46d0*/  LDSM.16.MT88.4 R12, [R114+0x8400] ;  /* 0x00840000720c783b */ /* 0x000f620000004200 */
[----:B------:R-:W-:Y:S06]  /*46e0*/  MUFU.EX2 R103, R103 ;  /* 0x0000006700677308 */ /* 0x000fec0000000800 */
[C---:B------:R-:W-:Y:S02]  /*46f0*/  HMMA.16816.F32.BF16 R52, R4.reuse, R16, R52 ;  /* 0x000000100434723c */ /* 0x040fe40000041834 */
[----:B------:R-:W2:Y:S06]  /*4700*/  MUFU.EX2 R106, R105 ;  /* 0x00000069006a7308 */ /* 0x000eac0000000800 */
[C---:B-1----:R-:W-:Y:S02]  /*4710*/  HMMA.16816.F32.BF16 R60, R4.reuse, R8, R60 ;  /* 0x00000008043c723c */ /* 0x042fe4000004183c */
[----:B------:R-:W-:Y:S06]  /*4720*/  MUFU.EX2 R108, R109 ;  /* 0x0000006d006c7308 */ /* 0x000fec0000000800 */
[C---:B------:R-:W-:Y:S01]  /*4730*/  HMMA.16816.F32.BF16 R64, R4.reuse, R10, R64 ;  /* 0x0000000a0440723c */ /* 0x040fe20000041840 */
[----:B------:R-:W1:Y:S01]  /*4740*/  LDSM.16.MT88.4 R8, [R112+0x8000] ;  /* 0x008000007008783b */ /* 0x000e620000004200 */
[----:B------:R-:W-:Y:S06]  /*4750*/  MUFU.EX2 R107, R107 ;  /* 0x0000006b006b7308 */ /* 0x000fec0000000800 */
[C---:B------:R-:W-:Y:S01]  /*4760*/  HMMA.16816.F32.BF16 R56, R4.reuse, R18, R56 ;  /* 0x000000120438723c */ /* 0x040fe20000041838 */
[----:B------:R-:W-:Y:S01]  /*4770*/  LDSM.16.MT88.4 R16, [R114+0x6c00] ;  /* 0x006c00007210783b */ /* 0x000fe20000004200 */
[----:B------:R-:W-:Y:S06]  /*4780*/  MUFU.EX2 R30, R30 ;  /* 0x0000001e001e7308 */ /* 0x000fec0000000800 */
[C---:B-----5:R-:W-:Y:S02]  /*4790*/  HMMA.16816.F32.BF16 R68, R4.reuse, R12, R68 ;  /* 0x0000000c0444723c */ /* 0x060fe40000041844 */
[----:B------:R-:W5:Y:S06]  /*47a0*/  MUFU.EX2 R33, R33 ;  /* 0x0000002100217308 */ /* 0x000f6c0000000800 */
[----:B------:R-:W-:Y:S01]  /*47b0*/  HMMA.16816.F32.BF16 R72, R4, R14, R72 ;  /* 0x0000000e0448723c */ /* 0x000fe20000041848 */
[----:B------:R-:W-:Y:S01]  /*47c0*/  LDSM.16.MT88.4 R12, [R112+0x6c00] ;  /* 0x006c0000700c783b */ /* 0x000fe20000004200 */
[----:B------:R-:W-:Y:S08]  /*47d0*/  MUFU.EX2 R32, R32 ;  /* 0x0000002000207308 */ /* 0x000ff00000000800 */
[----:B------:R-:W2:Y:S01]  /*47e0*/  MUFU.EX2 R31, R31 ;  /* 0x0000001f001f7308 */ /* 0x000ea20000000800 */
[C---:B-1----:R-:W-:Y:S08]  /*47f0*/  HMMA.16816.F32.BF16 R76, R80.reuse, R8, RZ ;  /* 0x00000008504c723c */ /* 0x042ff000000418ff */
[----:B------:R-:W-:Y:S01]  /*4800*/  HMMA.16816.F32.BF16 R80, R80, R10, RZ ;  /* 0x0000000a5050723c */ /* 0x000fe200000418ff */
[----:B------:R-:W1:Y:S11]  /*4810*/  LDSM.16.MT88.4 R8, [R112+0x8400] ;  /* 0x008400007008783b */ /* 0x000e760000004200 */
[----:B------:R-:W-:Y:S04]  /*4820*/  @!UPT UIADD3 URZ, URZ, URZ, URZ ;  /* 0x0000003f3f3ff290 */ /* 0x000fe8000fffe03f */
[C---:B-1----:R-:W-:Y:S08]  /*4830*/  HMMA.16816.F32.BF16 R76, R4.reuse, R8, R76 ;  /* 0x00000008044c723c */ /* 0x042ff0000004184c */
[----:B------:R-:W-:Y:S01]  /*4840*/  HMMA.16816.F32.BF16 R80, R4, R10, R80 ;  /* 0x0000000a0450723c */ /* 0x000fe20000041850 */
[----:B------:R-:W1:Y:S06]  /*4850*/  LDSM.16.MT88.4 R8, [R114+0x6800] ;  /* 0x006800007208783b */ /* 0x000e6c0000004200 */
[----:B--2---:R-:W-:-:S02]  /*4860*/  F2FP.BF16.PACK_AB R4, R101, R104 ;  /* 0x000000686504723e */ /* 0x004fc400000010ff */
[----:B---3--:R-:W-:Y:S01]  /*4870*/  F2FP.BF16.PACK_AB R5, R93, R102 ;  /* 0x000000665d05723e */ /* 0x008fe200000010ff */
        /* <DEDUP_REMOVED lines=25> */
[----:B-----5:R-:W-:Y:S01]  /*4a10*/  F2FP.BF16.PACK_AB R5, R33, R30 ;  /* 0x0000001e2105723e */ /* 0x020fe200000010ff */
[----:B------:R-:W-:Y:S01]  /*4a20*/  FADD.FTZ R30, R30, R91 ;  /* 0x0000005b1e1e7221 */ /* 0x000fe20000010000 */
[----:B------:R-:W-:Y:S02]  /*4a30*/  F2FP.BF16.PACK_AB R6, R107, R108 ;  /* 0x0000006c6b06723e */ /* 0x000fe400000010ff */
[----:B------:R-:W-:Y:S01]  /*4a40*/  F2FP.BF16.PACK_AB R7, R31, R32 ;  /* 0x000000201f07723e */ /* 0x000fe200000010ff */
[----:B------:R-:W-:-:S04]  /*4a50*/  FADD.FTZ R33, R33, R30 ;  /* 0x0000001e21217221 */ /* 0x000fc80000010000 */
[----:B------:R-:W-:Y:S02]  /*4a60*/  FADD.FTZ R32, R32, R33 ;  /* 0x0000002120207221 */ /* 0x000fe40000010000 */
        /* <DEDUP_REMOVED lines=9> */
[C---:B--2---:R-:W-:Y:S07]  /*4b00*/  HMMA.16816.F32.BF16 R68, R4.reuse, R12, R68 ;  /* 0x0000000c0444723c */ /* 0x044fee0000041844 */
[----:B------:R-:W-:Y:S01]  /*4b10*/  FADD.FTZ R13, R21, R24 ;  /* 0x00000018150d7221 */ /* 0x000fe20000010000 */
[----:B------:R-:W-:Y:S03]  /*4b20*/  HMMA.16816.F32.BF16 R72, R4, R14, R72 ;  /* 0x0000000e0448723c */ /* 0x000fe60000041848 */
[----:B------:R-:W-:-:S04]  /*4b30*/  FADD.FTZ R13, R20, R13 ;  /* 0x0000000d140d7221 */ /* 0x000fc80000010000 */
[----:B------:R-:W-:-:S04]  /*4b40*/  FADD.FTZ R104, R104, R13 ;  /* 0x0000000d68687221 */ /* 0x000fc80000010000 */
[----:B------:R-:W-:Y:S01]  /*4b50*/  FADD.FTZ R101, R101, R104 ;  /* 0x0000006865657221 */ /* 0x000fe20000010000 */
        /* <DEDUP_REMOVED lines=9> */
[----:B------:R-:W-:Y:S02]  /*4bf0*/  FADD.FTZ R109, R107, R108 ;  /* 0x0000006c6b6d7221 */ /* 0x000fe40000010000 */
[----:B------:R-:W-:Y:S01]  /*4c00*/  FADD.FTZ R108, R31, R32 ;  /* 0x000000201f6c7221 */ /* 0x000fe20000010000 */
[----:B------:R-:W-:Y:S02]  /*4c10*/  @!UPT UIADD3 URZ, URZ, URZ, URZ ;  /* 0x0000003f3f3ff290 */ /* 0x000fe4000fffe03f */
[----:B------:R-:W-:Y:S11]  /*4c20*/  @!P5 BRA `(.L_x_4599) ;  /* 0x00002c200000d947 */ /* 0x000ff60003800000 */
[----:B------:R-:W-:-:S04]  /*4c30*/  DEPBAR.LE SB0, 0x0 ;  /* 0x000080000000791a */ /* 0x000fc80000000000 */
[----:B------:R-:W-:Y:S02]  /*4c40*/  IADD3 R124, R86, -0x2, RZ ;  /* 0xfffffffe567c7810 */ /* 0x000fe40007ffe0ff */
[----:B------:R-:W-:Y:S01]  /*4c50*/  MOV R3, c[0x0][0x1a0] ;  /* 0x0000680000037a02 */ /* 0x000fe20000000f00 */
        /* <DEDUP_REMOVED lines=60> */
.L_x_4600:
[----:B------:R-:W-:-:S04]  /*5020*/  LEA R6, -R3, RZ, 0x6 ;  /* 0x000000ff03067211 */ /* 0x000fc800078e31ff */
[----:B------:R-:W-:Y:S02]  /*5030*/  SHF.R.S32.HI R13, RZ, 0x1f, R6 ;  /* 0x0000001fff0d7819 */ /* 0x000fe40000011406 */
.L_x_4601:
[----:B------:R-:W-:Y:S02]  /*5040*/  ISETP.GE.AND P1, PT, R127, c[0x0][0x220], PT ;  /* 0x000088007f007a0c */ /* 0x000fe40003f26270 */
[----:B------:R-:W-:Y:S02]  /*5050*/  ISETP.GE.AND P0, PT, R126, c[0x0][0x220], PT ;  /* 0x000088007e007a0c */ /* 0x000fe40003f06270 */
[----:B------:R-:W-:-:S04]  /*5060*/  LEA R5, P2, R88, c[0x0][0x170], 0x1 ;  /* 0x00005c0058057a11 */ /* 0x000fc800078408ff */
[----:B------:R-:W-:Y:S02]  /*5070*/  LEA R110, P4, R6, R5, 0x1 ;  /* 0x00000005066e7211 */ /* 0x000fe400078808ff */
[--C-:B------:R-:W-:Y:S02]  /*5080*/  LEA.HI.X R111, R88, c[0x0][0x174], R84.reuse, 0x1, P2 ;  /* 0x00005d00586f7a11 */ /* 0x100fe400010f0c54 */
[----:B------:R-:W-:Y:S02]  /*5090*/  ISETP.GE.AND P2, PT, R128, c[0x0][0x220], PT ;  /* 0x0000880080007a0c */ /* 0x000fe40003f46270 */
[C---:B------:R-:W-:Y:S02]  /*50a0*/  @!P1 IADD3 R7, P3, R6.reuse, R88, RZ ;  /* 0x0000005806079210 */ /* 0x040fe40007f7e0ff */
[----:B------:R-:W-:Y:S02]  /*50b0*/  LEA.HI.X R111, R6, R111, R13, 0x1, P4 ;  /* 0x0000006f066f7211 */ /* 0x000fe400020f0c0d */
[----:B------:R-:W-:Y:S01]  /*50c0*/  @!P1 LEA R10, P5, R7, c[0x0][0x170], 0x1 ;  /* 0x00005c00070a9a11 */ /* 0x000fe200078a08ff */
[----:B------:R-:W-:Y:S01]  /*50d0*/  @!P1 IMAD.X R4, R13, 0x1, R84, P3 ;  /* 0x000000010d049824 */ /* 0x000fe200018e0654 */
[----:B------:R-:W-:-:S02]  /*50e0*/  IADD3 R9, P4, R123, R6, RZ ;  /* 0x000000067b097210 */ /* 0x000fc40007f9e0ff */
[-C--:B------:R-:W-:Y:S02]  /*50f0*/  @!P0 IADD3 R5, P3, R6, R88.reuse, RZ ;  /* 0x0000005806058210 */ /* 0x080fe40007f7e0ff */
[----:B------:R-:W-:Y:S01]  /*5100*/  @!P1 LEA.HI.X R11, R7, c[0x0][0x174], R4, 0x1, P5 ;  /* 0x00005d00070b9a11 */ /* 0x000fe200028f0c04 */
[----:B------:R-:W-:Y:S01]  /*5110*/  IMAD.X R7, R122, 0x1, R13, P4 ;  /* 0x000000017a077824 */ /* 0x000fe200020e060d */
[-C--:B------:R-:W-:Y:S01]  /*5120*/  @!P1 IADD3 R6, P5, R9, R88.reuse, RZ ;  /* 0x0000005809069210 */ /* 0x080fe20007fbe0ff */
[--C-:B------:R-:W-:Y:S01]  /*5130*/  @!P0 IMAD.X R4, R13, 0x1, R84.reuse, P3 ;  /* 0x000000010d048824 */ /* 0x100fe200018e0654 */
[----:B------:R-:W-:Y:S01]  /*5140*/  @!P0 IADD3 R88, P3, R9, R88, RZ ;  /* 0x0000005809588210 */ /* 0x000fe20007f7e0ff */
[----:B------:R-:W-:Y:S01]  /*5150*/  @!P2 IMAD.MOV.U32 R8, RZ, RZ, c[0x0][0x1a4] ;  /* 0x00006900ff08a624 */ /* 0x000fe200078e00ff */
[----:B------:R-:W-:Y:S01]  /*5160*/  @!P0 LEA R12, P4, R5, c[0x0][0x170], 0x1 ;  /* 0x00005c00050c8a11 */ /* 0x000fe200078808ff */
[----:B------:R-:W-:Y:S01]  /*5170*/  @!P1 IMAD.X R9, R7, 0x1, R84, P5 ;  /* 0x0000000107099824 */ /* 0x000fe200028e0654 */
[----:B------:R-:W-:Y:S01]  /*5180*/  @!P2 LEA R14, P5, R3, R110, 0x6 ;  /* 0x0000006e030ea211 */ /* 0x000fe200078a30ff */
[----:B------:R-:W-:Y:S01]  /*5190*/  @P2 STS [R125+0x6000], RZ ;  /* 0x006000ff7d002388 */ /* 0x000fe20000000800 */
[----:B------:R-:W-:Y:S01]  /*51a0*/  @!P0 LEA.HI.X R13, R5, c[0x0][0x174], R4, 0x1, P4 ;  /* 0x00005d00050d8a11 */ /* 0x000fe200020f0c04 */
[----:B------:R-:W-:Y:S01]  /*51b0*/  @!P0 IMAD.X R7, R7, 0x1, R84, P3 ;  /* 0x0000000107078824 */ /* 0x000fe200018e0654 */
[----:B------:R-:W-:Y:S01]  /*51c0*/  @!P2 LEA.HI.X R15, R3, R111, R8, 0x6, P5 ;  /* 0x0000006f030fa211 */ /* 0x000fe200028f3408 */
[----:B------:R-:W-:Y:S01]  /*51d0*/  @P2 STS [R125+0x6004], RZ ;  /* 0x006004ff7d002388 */ /* 0x000fe20000000800 */
[----:B------:R-:W-:-:S02]  /*51e0*/  @!P1 LEA R8, P4, R6, c[0x0][0x170], 0x1 ;  /* 0x00005c0006089a11 */ /* 0x000fc400078808ff */
[----:B------:R-:W-:Y:S01]  /*51f0*/  @!P0 LEA R24, P3, R88, c[0x0][0x170], 0x1 ;  /* 0x00005c0058188a11 */ /* 0x000fe200078608ff */
[----:B------:R-:W-:Y:S01]  /*5200*/  @P2 STS.64 [R125+0x6008], RZ ;  /* 0x006008ff7d002388 */ /* 0x000fe20000000a00 */
[----:B------:R-:W-:Y:S02]  /*5210*/  @!P1 LEA.HI.X R9, R6, c[0x0][0x174], R9, 0x1, P4 ;  /* 0x00005d0006099a11 */ /* 0x000fe400020f0c09 */
        /* <DEDUP_REMOVED lines=31> */
[----:B------:R-:W5:Y:S04]  /*5410*/  LDSM.16.M88.4 R28, [R116+0x3000] ;  /* 0x00300000741c783b */ /* 0x000f680000000200 */
[----:B------:R-:W4:Y:S04]  /*5420*/  LDSM.16.M88.4 R20, [R116+0x3400] ;  /* 0x003400007414783b */ /* 0x000f280000000200 */
[----:B------:R-:W-:Y:S04]  /*5430*/  LDSM.16.M88.4 R84, [R115] ;  /* 0x000000007354783b */ /* 0x000fe80000000200 */
[----:B------:R-:W1:Y:S04]  /*5440*/  LDSM.16.M88.4 R16, [R113+0x3000] ;  /* 0x003000007110783b */ /* 0x000e680000000200 */
[----:B---3--:R-:W3:Y:S04]  /*5450*/  LDSM.16.M88.4 R12, [R116+0x3800] ;  /* 0x00380000740c783b */ /* 0x008ee80000000200 */
[----:B--2---:R-:W2:Y:S04]  /*5460*/  LDSM.16.M88.4 R8, [R113+0x3400] ;  /* 0x003400007108783b */ /* 0x004ea80000000200 */
[----:B------:R-:W1:Y:S04]  /*5470*/  LDSM.16.M88.4 R88, [R116+0x3c00] ;  /* 0x003c00007458783b */ /* 0x000e680000000200 */
[----:B------:R-:W1:Y:S04]  /*5480*/  LDSM.16.M88.4 R92, [R113+0x3800] ;  /* 0x00380000715c783b */ /* 0x000e680000000200 */
[----:B------:R-:W3:Y:S04]  /*5490*/  S2R R3, SR_TID.X ;  /* 0x0000000000037919 */ /* 0x000ee80000002100 */
[----:B------:R-:W0:Y:S01]  /*54a0*/  LDGDEPBAR ;  /* 0x00000000000079af */ /* 0x000e220000000000 */
[C---:B-----5:R-:W-:Y:S08]  /*54b0*/  HMMA.16816.F32.BF16 R32, R4.reuse, R28, RZ ;  /* 0x0000001c0420723c */ /* 0x060ff000000418ff */
[C---:B------:R-:W-:Y:S08]  /*54c0*/  HMMA.16816.F32.BF16 R28, R4.reuse, R30, RZ ;  /* 0x0000001e041c723c */ /* 0x040ff000000418ff */
[----:B----4-:R-:W-:Y:S01]  /*54d0*/  HMMA.16816.F32.BF16 R24, R4, R20, RZ ;  /* 0x000000140418723c */ /* 0x010fe200000418ff */
[----:B---3--:R-:W-:-:S05]  /*54e0*/  IMAD.SHL.U32 R3, R3, 0x2, RZ ;  /* 0x0000000203037824 */ /* 0x008fca00078e00ff */
[----:B------:R-:W-:Y:S02]  /*54f0*/  LOP3.LUT R3, R3, 0x6, RZ, 0xc0, !PT ;  /* 0x0000000603037812 */ /* 0x000fe400078ec0ff */
[----:B------:R-:W-:Y:S03]  /*5500*/  HMMA.16816.F32.BF16 R20, R4, R22, RZ ;  /* 0x000000160414723c */ /* 0x000fe600000418ff */
[----:B------:R-:W-:-:S05]  /*5510*/  IMAD R3, R124, 0x40, R3 ;  /* 0x000000407c037824 */ /* 0x000fca00078e0203 */
[C---:B-1----:R-:W-:Y:S08]  /*5520*/  HMMA.16816.F32.BF16 R32, R84.reuse, R16, R32 ;  /* 0x000000105420723c */ /* 0x042ff00000041820 */
[----:B------:R-:W-:Y:S08]  /*5530*/  HMMA.16816.F32.BF16 R28, R84, R18, R28 ;  /* 0x00000012541c723c */ /* 0x000ff0000004181c */
[----:B------:R-:W-:Y:S08]  /*5540*/  HMMA.16816.F32.BF16 R16, R4, R12, RZ ;  /* 0x0000000c0410723c */ /* 0x000ff000000418ff */
[C---:B--2---:R-:W-:Y:S08]  /*5550*/  HMMA.16816.F32.BF16 R24, R84.reuse, R8, R24 ;  /* 0x000000085418723c */ /* 0x044ff00000041818 */
        /* <DEDUP_REMOVED lines=65> */
[----:B------:R-:W-:Y:S01]  /*5970*/  IADD3 R86, R3, 0x8, RZ ;  /* 0x0000000803567810 */ /* 0x000fe20007ffe0ff */
[C---:B--2---:R-:W-:Y:S01]  /*5980*/  HMMA.16816.F32.BF16 R16, R92.reuse, R88, R16 ;  /* 0x000000585c10723c */ /* 0x044fe20000041810 */
[----:B------:R-:W-:Y:S02]  /*5990*/  FSEL R84, R33, -INF , !P5 ;  /* 0xff80000021547808 */ /* 0x000fe40006800000 */
[CC--:B------:R-:W-:Y:S02]  /*59a0*/  ISETP.GE.AND P3, PT, R86.reuse, R99.reuse, PT ;  /* 0x000000635600720c */ /* 0x0c0fe40003f66270 */
[----:B------:R-:W-:Y:S02]  /*59b0*/  FSEL R35, R35, -INF , !P4 ;  /* 0xff80000023237808 */ /* 0x000fe40006000000 */
[----:B------:R-:W-:Y:S01]  /*59c0*/  ISETP.GE.AND P5, PT, R86, R98, PT ;  /* 0x000000625600720c */ /* 0x000fe20003fa6270 */
[----:B------:R-:W-:Y:S01]  /*59d0*/  HMMA.16816.F32.BF16 R12, R92, R90, R12 ;  /* 0x0000005a5c0c723c */ /* 0x000fe2000004180c */
[----:B------:R-:W-:-:S02]  /*59e0*/  ISETP.GE.AND P4, PT, R85, R99, PT ;  /* 0x000000635500720c */ /* 0x000fc40003f86270 */
[----:B------:R-:W-:Y:S02]  /*59f0*/  IADD3 R87, R3, 0x10, RZ ;  /* 0x0000001003577810 */ /* 0x000fe40007ffe0ff */
[----:B------:R-:W-:Y:S02]  /*5a00*/  FSEL R86, R28, -INF , !P3 ;  /* 0xff8000001c567808 */ /* 0x000fe40005800000 */
        /* <DEDUP_REMOVED lines=8> */
[----:B------:R-:W-:Y:S02]  /*5a90*/  ISETP.GE.AND P3, PT, R85, R99, PT ;  /* 0x000000635500720c */ /* 0x000fe40003f66270 */
[----:B------:R-:W-:-:S02]  /*5aa0*/  FSEL R138, R24, -INF , !P5 ;  /* 0xff800000188a7808 */ /* 0x000fc40006800000 */
[----:B------:R-:W-:Y:S02]  /*5ab0*/  FSEL R143, R26, -INF , !P4 ;  /* 0xff8000001a8f7808 */ /* 0x000fe40006000000 */
[-C--:B------:R-:W-:Y:S02]  /*5ac0*/  ISETP.GE.AND P5, PT, R85, R98.reuse, PT ;  /* 0x000000625500720c */ /* 0x080fe40003fa6270 */
[C---:B------:R-:W-:Y:S02]  /*5ad0*/  ISETP.GE.AND P4, PT, R30.reuse, R99, PT ;  /* 0x000000631e00720c */ /* 0x040fe40003f86270 */
[----:B------:R-:W-:Y:S02]  /*5ae0*/  IADD3 R29, R3, 0x19, RZ ;  /* 0x00000019031d7810 */ /* 0x000fe40007ffe0ff */
[----:B------:R-:W-:Y:S02]  /*5af0*/  FSEL R140, R25, -INF , !P3 ;  /* 0xff800000198c7808 */ /* 0x000fe40005800000 */
[----:B------:R-:W-:-:S02]  /*5b00*/  ISETP.GE.AND P3, PT, R30, R98, PT ;  /* 0x000000621e00720c */ /* 0x000fc40003f66270 */
[----:B------:R-:W-:Y:S02]  /*5b10*/  FSEL R151, R27, -INF , !P5 ;  /* 0xff8000001b977808 */ /* 0x000fe40006800000 */
[----:B------:R-:W-:Y:S02]  /*5b20*/  FSEL R142, R20, -INF , !P4 ;  /* 0xff800000148e7808 */ /* 0x000fe40006000000 */
[----:B------:R-:W-:Y:S02]  /*5b30*/  IADD3 R24, R3, 0x20, RZ ;  /* 0x0000002003187810 */ /* 0x000fe40007ffe0ff */
[C---:B------:R-:W-:Y:S02]  /*5b40*/  ISETP.GE.AND P5, PT, R29.reuse, R99, PT ;  /* 0x000000631d00720c */ /* 0x040fe40003fa6270 */
[----:B------:R-:W-:Y:S02]  /*5b50*/  ISETP.GE.AND P4, PT, R29, R98, PT ;  /* 0x000000621d00720c */ /* 0x000fe40003f86270 */
[----:B------:R-:W-:-:S02]  /*5b60*/  IADD3 R20, R3, 0x21, RZ ;  /* 0x0000002103147810 */ /* 0x000fc40007ffe0ff */
[----:B------:R-:W-:Y:S02]  /*5b70*/  FSEL R137, R22, -INF , !P3 ;  /* 0xff80000016897808 */ /* 0x000fe40005800000 */
[CC--:B------:R-:W-:Y:S02]  /*5b80*/  ISETP.GE.AND P3, PT, R24.reuse, R99.reuse, PT ;  /* 0x000000631800720c */ /* 0x0c0fe40003f66270 */
        /* <DEDUP_REMOVED lines=10> */
[----:B------:R-:W-:Y:S02]  /*5c30*/  IADD3 R17, R3, 0x29, RZ ;  /* 0x0000002903117810 */ /* 0x000fe40007ffe0ff */
[----:B------:R-:W-:Y:S02]  /*5c40*/  FSEL R107, R19, -INF , !P3 ;  /* 0xff800000136b7808 */ /* 0x000fe40005800000 */
[----:B------:R-:W-:Y:S02]  /*5c50*/  ISETP.GE.AND P3, PT, R17, R99, PT ;  /* 0x000000631100720c */ /* 0x000fe40003f66270 */
[----:B------:R-:W-:Y:S02]  /*5c60*/  FSEL R132, R12, -INF , !P5 ;  /* 0xff8000000c847808 */ /* 0x000fe40006800000 */
[----:B------:R-:W-:Y:S02]  /*5c70*/  ISETP.GE.AND P4, PT, R21, R98, PT ;  /* 0x000000621500720c */ /* 0x000fe40003f86270 */
[----:B------:R-:W-:-:S02]  /*5c80*/  IADD3 R16, R3, 0x30, RZ ;  /* 0x0000003003107810 */ /* 0x000fc40007ffe0ff */
[-C--:B------:R-:W-:Y:S02]  /*5c90*/  ISETP.GE.AND P5, PT, R17, R98.reuse, PT ;  /* 0x000000621100720c */ /* 0x080fe40003fa6270 */
[----:B------:R-:W-:Y:S02]  /*5ca0*/  IADD3 R12, R3, 0x31, RZ ;  /* 0x00000031030c7810 */ /* 0x000fe40007ffe0ff */
[----:B------:R-:W-:Y:S02]  /*5cb0*/  FSEL R136, R13, -INF , !P3 ;  /* 0xff8000000d887808 */ /* 0x000fe40005800000 */
[----:B------:R-:W-:Y:S02]  /*5cc0*/  FSEL R133, R14, -INF , !P4 ;  /* 0xff8000000e857808 */ /* 0x000fe40006000000 */
[----:B------:R-:W-:Y:S02]  /*5cd0*/  ISETP.GE.AND P3, PT, R16, R98, PT ;  /* 0x000000621000720c */ /* 0x000fe40003f66270 */
[----:B------:R-:W-:-:S02]  /*5ce0*/  FSEL R101, R15, -INF , !P5 ;  /* 0xff8000000f657808 */ /* 0x000fc40006800000 */
[-C--:B------:R-:W-:Y:S02]  /*5cf0*/  ISETP.GE.AND P4, PT, R16, R99.reuse, PT ;  /* 0x000000631000720c */ /* 0x080fe40003f86270 */
[----:B------:R-:W-:Y:S02]  /*5d00*/  IADD3 R13, R3, 0x38, RZ ;  /* 0x00000038030d7810 */ /* 0x000fe40007ffe0ff */
[-C--:B------:R-:W-:Y:S02]  /*5d10*/  ISETP.GE.AND P5, PT, R12, R99.reuse, PT ;  /* 0x000000630c00720c */ /* 0x080fe40003fa6270 */
[----:B------:R-:W-:Y:S02]  /*5d20*/  FSEL R90, R10, -INF , !P3 ;  /* 0xff8000000a5a7808 */ /* 0x000fe40005800000 */
[----:B------:R-:W-:Y:S02]  /*5d30*/  FSEL R100, R8, -INF , !P4 ;  /* 0xff80000008647808 */ /* 0x000fe40006000000 */
[----:B------:R-:W-:-:S02]  /*5d40*/  ISETP.GE.AND P3, PT, R13, R99, PT ;  /* 0x000000630d00720c */ /* 0x000fc40003f66270 */
[----:B------:R-:W-:Y:S02]  /*5d50*/  FSEL R104, R9, -INF , !P5 ;  /* 0xff80000009687808 */ /* 0x000fe40006800000 */
[----:B------:R-:W-:Y:S02]  /*5d60*/  ISETP.GE.AND P5, PT, R13, R98, PT ;  /* 0x000000620d00720c */ /* 0x000fe40003fa6270 */
[----:B------:R-:W-:Y:S02]  /*5d70*/  IADD3 R8, R3, 0x39, RZ ;  /* 0x0000003903087810 */ /* 0x000fe40007ffe0ff */
[----:B------:R-:W-:Y:S02]  /*5d80*/  FSEL R106, R4, -INF , !P3 ;  /* 0xff800000046a7808 */ /* 0x000fe40005800000 */
[----:B------:R-:W-:Y:S02]  /*5d90*/  ISETP.GE.AND P3, PT, R8, R99, PT ;  /* 0x000000630800720c */ /* 0x000fe40003f66270 */
[----:B------:R-:W-:-:S02]  /*5da0*/  FSEL R91, R6, -INF , !P5 ;  /* 0xff800000065b7808 */ /* 0x000fc40006800000 */
[-C--:B------:R-:W-:Y:S02]  /*5db0*/  ISETP.GE.AND P5, PT, R3, R98.reuse, PT ;  /* 0x000000620300720c */ /* 0x080fe40003fa6270 */
[----:B------:R-:W-:Y:S02]  /*5dc0*/  FSEL R141, R5, -INF , !P3 ;  /* 0xff800000058d7808 */ /* 0x000fe40005800000 */
[----:B------:R-:W-:Y:S02]  /*5dd0*/  FSEL R5, R34, -INF , !P5 ;  /* 0xff80000022057808 */ /* 0x000fe40006800000 */
[----:B------:R-:W-:Y:S02]  /*5de0*/  ISETP.GT.AND P5, PT, R124, R119, PT ;  /* 0x000000777c00720c */ /* 0x000fe40003fa4270 */
[----:B------:R-:W-:Y:S02]  /*5df0*/  ISETP.GE.AND P4, PT, R12, R98, PT ;  /* 0x000000620c00720c */ /* 0x000fe40003f86270 */
[----:B------:R-:W-:-:S02]  /*5e00*/  LEA R134, P3, R96, c[0x0][0x168], 0x1 ;  /* 0x00005a0060867a11 */ /* 0x000fc400078608ff */
[----:B------:R-:W-:Y:S02]  /*5e10*/  FSEL R89, R11, -INF , !P4 ;  /* 0xff8000000b597808 */ /* 0x000fe40006000000 */
[----:B------:R-:W-:Y:S02]  /*5e20*/  ISETP.GE.AND P4, PT, R3, R99, PT ;  /* 0x000000630300720c */ /* 0x000fe40003f86270 */
[----:B------:R-:W-:Y:S02]  /*5e30*/  LEA.HI.X R135, R96, c[0x0][0x16c], R97, 0x1, P3 ;  /* 0x00005b0060877a11 */ /* 0x000fe400018f0c61 */
[----:B------:R-:W-:Y:S02]  /*5e40*/  FSEL R32, R32, -INF , !P4 ;  /* 0xff80000020207808 */ /* 0x000fe40006000000 */
[----:B------:R-:W-:-:S04]  /*5e50*/  ISETP.GE.AND P4, PT, R8, R98, PT ;  /* 0x000000620800720c */ /* 0x000fc80003f86270 */
[----:B------:R-:W-:Y:S01]  /*5e60*/  FSEL R98, R7, -INF , !P4 ;  /* 0xff80000007627808 */ /* 0x000fe20006000000 */
[----:B------:R-:W-:Y:S05]  /*5e70*/  @!P5 BRA `(.L_x_4602) ;  /* 0x000007c00000d947 */ /* 0x000fea0003800000 */
[----:B------:R-:W-:Y:S01]  /*5e80*/  MOV R3, c[0x0][0x198] ;  /* 0x0000660000037a02 */ /* 0x000fe20000000f00 */
        /* <DEDUP_REMOVED lines=9> */
[----:B------:R-:W-:Y:S01]  /*5f20*/  IMAD.HI.U32 R7, R9, R7, R8 ;  /* 0x0000000709077227 */ /* 0x000fe200078e0008 */
[----:B------:R-:W-:-:S04]  /*5f30*/  SHF.L.U32 R8, R124, 0x6, RZ ;  /* 0x000000067c087819 */ /* 0x000fc800000006ff */
[----:B------:R-:W-:Y:S02]  /*5f40*/  IABS R4, R8 ;  /* 0x0000000800047213 */ /* 0x000fe40000000000 */
[C---:B------:R-:W-:Y:S02]  /*5f50*/  IADD3 R9, R8.reuse, -0x40, RZ ;  /* 0xffffffc008097810 */ /* 0x040fe40007ffe0ff */
[----:B------:R-:W-:Y:S01]  /*5f60*/  LOP3.LUT R8, R8, c[0x0][0x2d0], RZ, 0x3c, !PT ;  /* 0x0000b40008087a12 */ /* 0x000fe200078e3cff */
[----:B------:R-:W-:-:S04]  /*5f70*/  IMAD.HI.U32 R10, R7, R4, RZ ;  /* 0x00000004070a7227 */ /* 0x000fc800078e00ff */
[----:B------:R-:W-:-:S04]  /*5f80*/  IMAD.MOV R11, RZ, RZ, -R10 ;  /* 0x000000ffff0b7224 */ /* 0x000fc800078e0a0a */
[C---:B------:R-:W-:Y:S01]  /*5f90*/  IMAD R11, R6.reuse, R11, R4 ;  /* 0x0000000b060b7224 */ /* 0x040fe200078e0204 */
[----:B------:R-:W-:Y:S02]  /*5fa0*/  IABS R4, R9 ;  /* 0x0000000900047213 */ /* 0x000fe40000000000 */
[----:B------:R-:W-:Y:S02]  /*5fb0*/  LOP3.LUT R9, R9, c[0x0][0x2d0], RZ, 0x3c, !PT ;  /* 0x0000b40009097a12 */ /* 0x000fe400078e3cff */
[----:B------:R-:W-:Y:S01]  /*5fc0*/  ISETP.GT.U32.AND P4, PT, R6, R11, PT ;  /* 0x0000000b0600720c */ /* 0x000fe20003f84070 */
[----:B------:R-:W-:-:S12]  /*5fd0*/  IMAD.HI.U32 R7, R7, R4, RZ ;  /* 0x0000000407077227 */ /* 0x000fd800078e00ff */
[----:B------:R-:W-:Y:S01]  /*5fe0*/  @!P4 IMAD.IADD R11, R11, 0x1, -R6 ;  /* 0x000000010b0bc824 */ /* 0x000fe200078e0a06 */
[----:B------:R-:W-:-:S04]  /*5ff0*/  @!P4 IADD3 R10, R10, 0x1, RZ ;  /* 0x000000010a0ac810 */ /* 0x000fc80007ffe0ff */
[----:B------:R-:W-:Y:S02]  /*6000*/  ISETP.GE.U32.AND P3, PT, R11, R6, PT ;  /* 0x000000060b00720c */ /* 0x000fe40003f66070 */
[----:B------:R-:W-:-:S05]  /*6010*/  IADD3 R11, -R7, RZ, RZ ;  /* 0x000000ff070b7210 */ /* 0x000fca0007ffe1ff */
[----:B------:R-:W-:-:S05]  /*6020*/  IMAD R11, R6, R11, R4 ;  /* 0x0000000b060b7224 */ /* 0x000fca00078e0204 */
[----:B------:R-:W-:Y:S02]  /*6030*/  ISETP.GT.U32.AND P4, PT, R6, R11, PT ;  /* 0x0000000b0600720c */ /* 0x000fe40003f84070 */
[----:B------:R-:W-:Y:S02]  /*6040*/  @P3 IADD3 R10, R10, 0x1, RZ ;  /* 0x000000010a0a3810 */ /* 0x000fe40007ffe0ff */
[----:B------:R-:W-:-:S09]  /*6050*/  ISETP.GE.AND P3, PT, R8, RZ, PT ;  /* 0x000000ff0800720c */ /* 0x000fd20003f66270 */
[----:B------:R-:W-:Y:S01]  /*6060*/  @!P4 IMAD.IADD R11, R11, 0x1, -R6 ;  /* 0x000000010b0bc824 */ /* 0x000fe200078e0a06 */
[----:B------:R-:W-:Y:S02]  /*6070*/  @!P4 IADD3 R7, R7, 0x1, RZ ;  /* 0x000000010707c810 */ /* 0x000fe40007ffe0ff */
[----:B------:R-:W-:Y:S01]  /*6080*/  ISETP.GE.AND P4, PT, R9, RZ, PT ;  /* 0x000000ff0900720c */ /* 0x000fe20003f86270 */
[----:B------:R-:W-:Y:S01]  /*6090*/  @!P3 IMAD.MOV R10, RZ, RZ, -R10 ;  /* 0x000000ffff0ab224 */ /* 0x000fe200078e0a0a */
[----:B------:R-:W-:Y:S02]  /*60a0*/  ISETP.GE.U32.AND P3, PT, R11, R6, PT ;  /* 0x000000060b00720c */ /* 0x000fe40003f66070 */
[----:B------:R-:W-:-:S11]  /*60b0*/  LOP3.LUT R9, RZ, c[0x0][0x2d0], RZ, 0x33, !PT ;  /* 0x0000b400ff097a12 */ /* 0x000fd600078e33ff */
[----:B------:R-:W-:Y:S02]  /*60c0*/  @P3 IADD3 R7, R7, 0x1, RZ ;  /* 0x0000000107073810 */ /* 0x000fe40007ffe0ff */
[----:B------:R-:W-:Y:S02]  /*60d0*/  ISETP.NE.AND P3, PT, RZ, c[0x0][0x2d0], PT ;  /* 0x0000b400ff007a0c */ /* 0x000fe40003f65270 */
[----:B------:R-:W-:Y:S02]  /*60e0*/  MOV R4, R7 ;  /* 0x0000000700047202 */ /* 0x000fe40000000f00 */
[----:B------:R-:W-:-:S03]  /*60f0*/  SEL R7, R9, R10, !P3 ;  /* 0x0000000a09077207 */ /* 0x000fc60005800000 */
[----:B------:R-:W-:Y:S02]  /*6100*/  @!P4 IMAD.MOV R4, RZ, RZ, -R4 ;  /* 0x000000ffff04c224 */ /* 0x000fe400078e0a04 */
[----:B------:R-:W-:-:S03]  /*6110*/  IMAD.WIDE R14, R7, 0x4, R130 ;  /* 0x00000004070e7825 */ /* 0x000fc600078e0282 */
[----:B------:R-:W-:Y:S02]  /*6120*/  SEL R4, R9, R4, !P3 ;  /* 0x0000000409047207 */ /* 0x000fe40005800000 */
[----:B------:R-:W2:Y:S03]  /*6130*/  LDG.E R9, [R14.64] ;  /* 0x000000080e097981 */ /* 0x000ea6000c1e1900 */
[----:B------:R-:W-:-:S05]  /*6140*/  IMAD.WIDE R12, R4, 0x4, R130 ;  /* 0x00000004040c7825 */ /* 0x000fca00078e0282 */
[----:B------:R-:W2:Y:S01]  /*6150*/  LDG.E R6, [R12.64] ;  /* 0x000000080c067981 */ /* 0x000ea2000c1e1900 */
[----:B------:R-:W-:Y:S01]  /*6160*/  MOV R10, c[0x0][0x2d0] ;  /* 0x0000b400000a7a02 */ /* 0x000fe20000000f00 */
[----:B------:R-:W-:-:S04]  /*6170*/  IMAD.IADD R7, R7, 0x1, -R4 ;  /* 0x0000000107077824 */ /* 0x000fc800078e0a04 */
[----:B------:R-:W-:-:S05]  /*6180*/  IMAD R10, R7, R10, -0x40 ;  /* 0xffffffc0070a7424 */ /* 0x000fca00078e020a */
[----:B------:R-:W-:-:S05]  /*6190*/  SHF.R.S32.HI R7, RZ, 0x1f, R10 ;  /* 0x0000001fff077819 */ /* 0x000fca000001140a */
[----:B------:R-:W-:-:S04]  /*61a0*/  IMAD R7, R7, c[0x0][0x198], RZ ;  /* 0x0000660007077a24 */ /* 0x000fc800078e02ff */
[C---:B------:R-:W-:Y:S02]  /*61b0*/  IMAD R8, R10.reuse, c[0x0][0x19c], R7 ;  /* 0x000067000a087a24 */ /* 0x040fe400078e0207 */
[----:B------:R-:W-:-:S04]  /*61c0*/  IMAD.WIDE.U32 R10, R10, c[0x0][0x198], RZ ;  /* 0x000066000a0a7a25 */ /* 0x000fc800078e00ff */
[----:B--2---:R-:W-:Y:S02]  /*61d0*/  IMAD.IADD R6, R6, 0x1, -R9 ;  /* 0x0000000106067824 */ /* 0x004fe400078e0a09 */
[----:B------:R-:W-:Y:S01]  /*61e0*/  IMAD.IADD R9, R11, 0x1, R8 ;  /* 0x000000010b097824 */ /* 0x000fe200078e0208 */
[----:B------:R-:W-:Y:S02]  /*61f0*/  MOV R8, R10 ;  /* 0x0000000a00087202 */ /* 0x000fe40000000f00 */
[----:B------:R-:W-:-:S05]  /*6200*/  SHF.R.S32.HI R7, RZ, 0x1f, R6 ;  /* 0x0000001fff077819 */ /* 0x000fca0000011406 */
[----:B------:R-:W-:-:S04]  /*6210*/  IMAD R7, R7, c[0x0][0x180], RZ ;  /* 0x0000600007077a24 */ /* 0x000fc800078e02ff */
[C---:B------:R-:W-:Y:S02]  /*6220*/  IMAD R4, R6.reuse, c[0x0][0x184], R7 ;  /* 0x0000610006047a24 */ /* 0x040fe400078e0207 */
[----:B------:R-:W-:-:S04]  /*6230*/  IMAD.WIDE.U32 R6, R6, c[0x0][0x180], R8 ;  /* 0x0000600006067a25 */ /* 0x000fc800078e0008 */
[----:B------:R-:W-:Y:S01]  /*6240*/  IMAD.IADD R4, R7, 0x1, R4 ;  /* 0x0000000107047824 */ /* 0x000fe200078e0204 */
[----:B------:R-:W-:Y:S01]  /*6250*/  MOV R7, R6 ;  /* 0x0000000600077202 */ /* 0x000fe20000000f00 */
[----:B------:R-:W-:Y:S05]  /*6260*/  BRA `(.L_x_4604) ;  /* 0x0000002000007947 */ /* 0x000fea0003800000 */
.L_x_4603:
[----:B------:R-:W-:-:S04]  /*6270*/  LEA R7, -R3, RZ, 0x6 ;  /* 0x000000ff03077211 */ /* 0x000fc800078e31ff */
[----:B------:R-:W-:Y:S02]  /*6280*/  SHF.R.S32.HI R4, RZ, 0x1f, R7 ;  /* 0x0000001fff047819 */ /* 0x000fe40000011407 */
.L_x_4604:
[C---:B------:R-:W-:Y:S01]  /*6290*/  LEA R134, P3, R7.reuse, R134, 0x1 ;  /* 0x0000008607867211 */ /* 0x040fe200078608ff */
[----:B------:R1:W-:Y:S01]  /*62a0*/  @P2 STS [R125+0x3000], RZ ;  /* 0x003000ff7d002388 */ /* 0x0003e20000000800 */
[----:B------:R-:W-:Y:S02]  /*62b0*/  BSSY B0, `(.L_x_4605) ;  /* 0x0000037000007945 */ /* 0x000fe40003800000 */
[----:B------:R-:W-:Y:S01]  /*62c0*/  LEA.HI.X R135, R7, R135, R4, 0x1, P3 ;  /* 0x0000008707877211 */ /* 0x000fe200018f0c04 */
[----:B------:R1:W-:Y:S01]  /*62d0*/  @P2 STS [R125+0x3004], RZ ;  /* 0x003004ff7d002388 */ /* 0x0003e20000000800 */
[----:B------:R-:W-:-:S03]  /*62e0*/  @!P1 IADD3 R9, P3, R96, R7, RZ ;  /* 0x0000000760099210 */ /* 0x000fc60007f7e0ff */
[----:B------:R1:W-:Y:S02]  /*62f0*/  @P2 STS.64 [R125+0x3008], RZ ;  /* 0x003008ff7d002388 */ /* 0x0003e40000000a00 */
[----:B------:R-:W-:Y:S01]  /*6300*/  @!P1 IMAD.X R6, R97, 0x1, R4, P3 ;  /* 0x0000000161069824 */ /* 0x000fe200018e0604 */
[C---:B------:R-:W-:Y:S01]  /*6310*/  @!P1 LEA R10, P3, R9.reuse, c[0x0][0x168], 0x1 ;  /* 0x00005a00090a9a11 */ /* 0x040fe200078608ff */
[----:B------:R-:W-:Y:S01]  /*6320*/  @!PT LDS RZ, [RZ] ;  /* 0x00000000fffff984 */ /* 0x000fe20000000800 */
[----:B------:R-:W-:Y:S01]  /*6330*/  @!PT LDS RZ, [RZ] ;  /* 0x00000000fffff984 */ /* 0x000fe20000000800 */
[----:B------:R-:W-:Y:S01]  /*6340*/  @!PT LDS RZ, [RZ] ;  /* 0x00000000fffff984 */ /* 0x000fe20000000800 */
[----:B------:R1:W-:Y:S03]  /*6350*/  @!P2 LDGSTS.E.BYPASS.LTC128B.128 [R125+0x3000], [R134.64] ;  /* 0x03000000867dafae */ /* 0x0003e6000b901d48 */
[----:B------:R-:W-:Y:S01]  /*6360*/  @!P1 LEA.HI.X R11, R9, c[0x0][0x16c], R6, 0x1, P3 ;  /* 0x00005b00090b9a11 */ /* 0x000fe200018f0c06 */
[----:B------:R1:W-:Y:S01]  /*6370*/  @P1 STS.128 [R125+0x4000], RZ ;  /* 0x004000ff7d001388 */ /* 0x0003e20000000c00 */
[-C--:B------:R-:W-:Y:S02]  /*6380*/  @!P0 IADD3 R9, P3, R96, R7.reuse, RZ ;  /* 0x0000000760098210 */ /* 0x080fe40007f7e0ff */
[----:B------:R-:W-:Y:S01]  /*6390*/  IADD3 R7, P4, R121, R7, RZ ;  /* 0x0000000779077210 */ /* 0x000fe20007f9e0ff */
[----:B------:R-:W-:Y:S01]  /*63a0*/  @!PT LDS RZ, [RZ] ;  /* 0x00000000fffff984 */ /* 0x000fe20000000800 */
[----:B------:R-:W-:Y:S01]  /*63b0*/  @!PT LDS RZ, [RZ] ;  /* 0x00000000fffff984 */ /* 0x000fe20000000800 */
[----:B------:R-:W-:Y:S01]  /*63c0*/  @!PT LDS RZ, [RZ] ;  /* 0x00000000fffff984 */ /* 0x000fe20000000800 */
[----:B------:R1:W-:Y:S02]  /*63d0*/  @!P1 LDGSTS.E.BYPASS.LTC128B.128 [R125+0x4000], [R10.64+0x40] ;  /* 0x040000400a7d9fae */ /* 0x0003e4000b901d48 */
[--C-:B------:R-:W-:Y:S01]  /*63e0*/  @!P0 IMAD.X R6, R97, 0x1, R4.reuse, P3 ;  /* 0x0000000161068824 */ /* 0x100fe200018e0604 */
[C---:B------:R-:W-:Y:S01]  /*63f0*/  @!P0 LEA R8, P3, R9.reuse, c[0x0][0x168], 0x1 ;  /* 0x00005a0009088a11 */ /* 0x040fe200078608ff */
[----:B------:R-:W-:Y:S01]  /*6400*/  IMAD.X R4, R120, 0x1, R4, P4 ;  /* 0x0000000178047824 */ /* 0x000fe200020e0604 */
[----:B------:R1:W-:Y:S02]  /*6410*/  @P0 STS.128 [R125+0x5000], RZ ;  /* 0x005000ff7d000388 */ /* 0x0003e40000000c00 */
[----:B------:R-:W-:Y:S01]  /*6420*/  @!P0 LEA.HI.X R9, R9, c[0x0][0x16c], R6, 0x1, P3 ;  /* 0x00005b0009098a11 */ /* 0x000fe200018f0c06 */
[----:B------:R-:W-:Y:S01]  /*6430*/  @!P2 IMAD.MOV.U32 R6, RZ, RZ, c[0x0][0x19c] ;  /* 0x00006700ff06a624 */ /* 0x000fe200078e00ff */
[----:B------:R-:W-:-:S03]  /*6440*/  @!P2 LEA R12, P3, R3, R134, 0x6 ;  /* 0x00000086030ca211 */ /* 0x000fc600078630ff */
[----:B------:R-:W-:Y:S01]  /*6450*/  @!PT LDS RZ, [RZ] ;  /* 0x00000000fffff984 */ /* 0x000fe20000000800 */
[----:B------:R-:W-:Y:S01]  /*6460*/  @!PT LDS RZ, [RZ] ;  /* 0x00000000fffff984 */ /* 0x000fe20000000800 */
[----:B------:R-:W-:Y:S01]  /*6470*/  @!PT LDS RZ, [RZ] ;  /* 0x00000000fffff984 */ /* 0x000fe20000000800 */
[----:B------:R1:W-:Y:S01]  /*6480*/  @!P0 LDGSTS.E.BYPASS.LTC128B.128 [R125+0x5000], [R8.64+0x80] ;  /* 0x05000080087d8fae */ /* 0x0003e2000b901d48 */
[----:B------:R-:W-:Y:S02]  /*6490*/  @!P2 LEA.HI.X R13, R3, R135, R6, 0x6, P3 ;  /* 0x00000087030da211 */ /* 0x000fe400018f3406 */
[----:B------:R-:W-:Y:S01]  /*64a0*/  @!P1 IADD3 R6, P3, R96, R7, RZ ;  /* 0x0000000760069210 */ /* 0x000fe20007f7e0ff */
[----:B------:R1:W-:Y:S04]  /*64b0*/  @P2 STS.128 [R125+0x3800], RZ ;  /* 0x003800ff7d002388 */ /* 0x0003e80000000c00 */
[----:B------:R-:W-:Y:S01]  /*64c0*/  @!P1 IMAD.X R3, R97, 0x1, R4, P3 ;  /* 0x0000000161039824 */ /* 0x000fe200018e0604 */
[C---:B------:R-:W-:Y:S01]  /*64d0*/  @!P1 LEA R14, P3, R6.reuse, c[0x0][0x168], 0x1 ;  /* 0x00005a00060e9a11 */ /* 0x040fe200078608ff */
[----:B------:R-:W-:Y:S01]  /*64e0*/  @!PT LDS RZ, [RZ] ;  /* 0x00000000fffff984 */ /* 0x000fe20000000800 */
[----:B------:R-:W-:Y:S01]  /*64f0*/  @!PT LDS RZ, [RZ] ;  /* 0x00000000fffff984 */ /* 0x000fe20000000800 */
[----:B------:R-:W-:Y:S01]  /*6500*/  @!PT LDS RZ, [RZ] ;  /* 0x00000000fffff984 */ /* 0x000fe20000000800 */
[----:B------:R1:W-:Y:S03]  /*6510*/  @!P2 LDGSTS.E.BYPASS.LTC128B.128 [R125+0x3800], [R12.64] ;  /* 0x038000000c7dafae */ /* 0x0003e6000b901d48 */
[----:B------:R-:W-:Y:S01]  /*6520*/  @!P1 LEA.HI.X R15, R6, c[0x0][0x16c], R3, 0x1, P3 ;  /* 0x00005b00060f9a11 */ /* 0x000fe200018f0c03 */
        /* <DEDUP_REMOVED lines=15> */
.L_x_4606:
[----:B------:R-:W-:Y:S05]  /*6620*/  BSYNC B0 ;  /* 0x0000000000007941 */ /* 0x000fea0003800000 */
.L_x_4605:
[----:B------:R-:W0:Y:S02]  /*6630*/  LDGDEPBAR ;  /* 0x00000000000079af */ /* 0x000e240000000000 */
.L_x_4602:
        /* <DEDUP_REMOVED lines=43> */
[----:B------:R-:W-:-:S05]  /*68f0*/  FMUL.FTZ R147, R88, c[0x0][0x23c] ;  /* 0x00008f0058937a20 */ /* 0x000fca0000410000 */
[----:B------:R-:W-:Y:S02]  /*6900*/  FSEL R147, R147, RZ, P1 ;  /* 0x000000ff93937208 */ /* 0x000fe40000800000 */
[----:B-1----:R-:W-:-:S03]  /*6910*/  FMNMX.FTZ R3, R4, R3, !PT ;  /* 0x0000000304037209 */ /* 0x002fc60007810000 */
        /* <DEDUP_REMOVED lines=13> */
[----:B------:R-:W1:Y:S01]  /*69f0*/  MUFU.EX2 R95, R95 ;  /* 0x0000005f005f7308 */ /* 0x000e620000000800 */
[----:B------:R-:W-:Y:S02]  /*6a00*/  FFMA.FTZ R97, R33, c[0x0][0x23c], -R96 ;  /* 0x00008f0021617a23 */ /* 0x000fe40000010860 */
[----:B------:R-:W-:Y:S01]  /*6a10*/  FADD.FTZ R148, R2, -R5 ;  /* 0x8000000502947221 */ /* 0x000fe20000010000 */
[----:B------:R-:W-:Y:S01]  /*6a20*/  FSEL R5, R3, RZ, P0 ;  /* 0x000000ff03057208 */ /* 0x000fe20000000000 */
[----:B------:R-:W-:Y:S01]  /*6a30*/  FFMA.FTZ R140, R142, c[0x0][0x23c], -R147 ;  /* 0x00008f008e8c7a23 */ /* 0x000fe20000010893 */
[----:B------:R-:W2:Y:S01]  /*6a40*/  LDSM.16.MT88.4 R32, [R112+0x7000] ;  /* 0x007000007020783b */ /* 0x000ea20000004200 */
[----:B------:R-:W-:Y:S01]  /*6a50*/  FMUL.FTZ R148, R148, c[0x0][0x23c] ;  /* 0x00008f0094947a20 */ /* 0x000fe20000410000 */
[----:B------:R-:W-:Y:S01]  /*6a60*/  MUFU.EX2 R94, R94 ;  /* 0x0000005e005e7308 */ /* 0x000fe20000000800 */
[----:B------:R-:W-:-:S02]  /*6a70*/  FADD.FTZ R2, R0, -R5 ;  /* 0x8000000500027221 */ /* 0x000fc40000010000 */
[--C-:B------:R-:W-:Y:S02]  /*6a80*/  FFMA.FTZ R0, R31, c[0x0][0x23c], -R96.reuse ;  /* 0x00008f001f007a23 */ /* 0x100fe40000010860 */
[----:B------:R-:W-:Y:S02]  /*6a90*/  FMUL.FTZ R2, R2, c[0x0][0x23c] ;  /* 0x00008f0002027a20 */ /* 0x000fe40000410000 */
[--C-:B------:R-:W-:Y:S01]  /*6aa0*/  FFMA.FTZ R138, R137, c[0x0][0x23c], -R96.reuse ;  /* 0x00008f00898a7a23 */ /* 0x100fe20000010860 */
        /* <DEDUP_REMOVED lines=20> */
[----:B------:R-:W3:Y:S01]  /*6bf0*/  MUFU.EX2 R148, R148 ;  /* 0x0000009400947308 */ /* 0x000ee20000000800 */
[----:B-1----:R-:W-:Y:S01]  /*6c00*/  F2FP.BF16.PACK_AB R85, R92, R99 ;  /* 0x000000635c55723e */ /* 0x002fe200000010ff */
[----:B------:R-:W-:-:S02]  /*6c10*/  FFMA.FTZ R89, R89, c[0x0][0x23c], -R96 ;  /* 0x00008f0059597a23 */ /* 0x000fc40000010860 */
[--C-:B------:R-:W-:Y:S02]  /*6c20*/  FFMA.FTZ R91, R91, c[0x0][0x23c], -R96.reuse ;  /* 0x00008f005b5b7a23 */ /* 0x100fe40000010860 */
[----:B------:R-:W-:Y:S02]  /*6c30*/  FFMA.FTZ R96, R98, c[0x0][0x23c], -R96 ;  /* 0x00008f0062607a23 */ /* 0x000fe40000010860 */
[----:B------:R-:W1:Y:S08]  /*6c40*/  MUFU.EX2 R2, R2 ;  /* 0x0000000200027308 */ /* 0x000e700000000800 */
        /* <DEDUP_REMOVED lines=12> */
[----:B------:R-:W1:Y:S01]  /*6d10*/  MUFU.EX2 R144, R144 ;  /* 0x0000009000907308 */ /* 0x000e620000000800 */
[----:B------:R-:W-:Y:S02]  /*6d20*/  FMUL.FTZ R5, R37, R148 ;  /* 0x0000009425057220 */ /* 0x000fe40000410000 */
[-C--:B------:R-:W-:Y:S02]  /*6d30*/  FMUL.FTZ R6, R38, R2.reuse ;  /* 0x0000000226067220 */ /* 0x080fe40000410000 */
[----:B------:R-:W-:Y:S01]  /*6d40*/  HMMA.16816.F32.BF16 R20, R84, R24, R20 ;  /* 0x000000185414723c */ /* 0x000fe20000041814 */
[----:B------:R-:W-:Y:S02]  /*6d50*/  FMUL.FTZ R7, R39, R2 ;  /* 0x0000000227077220 */ /* 0x000fe40000410000 */
[-C--:B------:R-:W-:Y:S01]  /*6d60*/  FMUL.FTZ R40, R40, R148.reuse ;  /* 0x0000009428287220 */ /* 0x080fe20000410000 */
[----:B------:R-:W-:Y:S01]  /*6d70*/  MUFU.EX2 R140, R140 ;  /* 0x0000008c008c7308 */ /* 0x000fe20000000800 */
[----:B------:R-:W-:-:S02]  /*6d80*/  FMUL.FTZ R41, R41, R148 ;  /* 0x0000009429297220 */ /* 0x000fc40000410000 */
[-C--:B------:R-:W-:Y:S01]  /*6d90*/  FMUL.FTZ R42, R42, R2.reuse ;  /* 0x000000022a2a7220 */ /* 0x080fe20000410000 */
[C---:B------:R-:W-:Y:S01]  /*6da0*/  HMMA.16816.F32.BF16 R24, R84.reuse, R26, R56 ;  /* 0x0000001a5418723c */ /* 0x040fe20000041838 */
[----:B------:R-:W-:Y:S01]  /*6db0*/  LDSM.16.MT88.4 R56, [R114+0x6400] ;  /* 0x006400007238783b */ /* 0x000fe20000004200 */
[----:B------:R-:W-:Y:S01]  /*6dc0*/  FMUL.FTZ R43, R43, R2 ;  /* 0x000000022b2b7220 */ /* 0x000fe20000410000 */
[----:B-1----:R-:W-:Y:S01]  /*6dd0*/  F2FP.BF16.PACK_AB R52, R144, R145 ;  /* 0x000000919034723e */ /* 0x002fe200000010ff */
[----:B------:R-:W1:Y:S01]  /*6de0*/  MUFU.EX2 R139, R139 ;  /* 0x0000008b008b7308 */ /* 0x000e620000000800 */
        /* <DEDUP_REMOVED lines=16> */
[----:B------:R-:W-:Y:S02]  /*6ef0*/  FMUL.FTZ R29, R61, R148 ;  /* 0x000000943d1d7220 */ /* 0x000fe40000410000 */
[-C--:B------:R-:W-:Y:S01]  /*6f00*/  FMUL.FTZ R30, R62, R2.reuse ;  /* 0x000000023e1e7220 */ /* 0x080fe20000410000 */
[----:B------:R-:W-:Y:S01]  /*6f10*/  MUFU.EX2 R138, R138 ;  /* 0x0000008a008a7308 */ /* 0x000fe20000000800 */
[----:B------:R-:W-:Y:S02]  /*6f20*/  FMUL.FTZ R31, R63, R2 ;  /* 0x000000023f1f7220 */ /* 0x000fe40000410000 */
[-C--:B------:R-:W-:Y:S01]  /*6f30*/  FMUL.FTZ R64, R64, R148.reuse ;  /* 0x0000009440407220 */ /* 0x080fe20000410000 */
[C---:B------:R-:W-:Y:S01]  /*6f40*/  HMMA.16816.F32.BF16 R16, R84.reuse, R18, R48 ;  /* 0x000000125410723c */ /* 0x040fe20000041830 */
[----:B------:R-:W-:Y:S01]  /*6f50*/  FMUL.FTZ R65, R65, R148 ;  /* 0x0000009441417220 */ /* 0x000fe20000410000 */
[----:B------:R-:W1:Y:S01]  /*6f60*/  LDSM.16.MT88.4 R48, [R112+0x8000] ;  /* 0x008000007030783b */ /* 0x000e620000004200 */
[-C--:B------:R-:W-:Y:S01]  /*6f70*/  FMUL.FTZ R66, R66, R2.reuse ;  /* 0x0000000242427220 */ /* 0x080fe20000410000 */
[----:B------:R-:W5:Y:S01]  /*6f80*/  MUFU.EX2 R137, R137 ;  /* 0x0000008900897308 */ /* 0x000f620000000800 */
[----:B----4-:R-:W-:Y:S01]  /*6f90*/  F2FP.BF16.PACK_AB R53, R142, R143 ;  /* 0x0000008f8e35723e */ /* 0x010fe200000010ff */
[----:B------:R-:W-:Y:S01]  /*6fa0*/  FMUL.FTZ R67, R67, R2 ;  /* 0x0000000243437220 */ /* 0x000fe20000410000 */
[----:B------:R-:W-:Y:S01]  /*6fb0*/  LDSM.16.MT88.4 R60, [R114+0x6800] ;  /* 0x00680000723c783b */ /* 0x000fe20000004200 */
[----:B--2---:R-:W-:Y:S01]  /*6fc0*/  HMMA.16816.F32.BF16 R28, R84, R32, R28 ;  /* 0x00000020541c723c */ /* 0x004fe2000004181c */
        /* <DEDUP_REMOVED lines=8> */
[----:B-----5:R-:W-:Y:S01]  /*7050*/  F2FP.BF16.PACK_AB R55, R137, R138 ;  /* 0x0000008a8937723e */ /* 0x020fe200000010ff */
[-C--:B------:R-:W-:Y:S01]  /*7060*/  FMUL.FTZ R74, R74, R2.reuse ;  /* 0x000000024a4a7220 */ /* 0x080fe20000410000 */
[----:B------:R-:W-:Y:S01]  /*7070*/  MUFU.EX2 R150, R150 ;  /* 0x0000009600967308 */ /* 0x000fe20000000800 */
[----:B------:R-:W-:-:S02]  /*7080*/  FMUL.FTZ R75, R75, R2 ;  /* 0x000000024b4b7220 */ /* 0x000fc40000410000 */
[-C--:B------:R-:W-:Y:S01]  /*7090*/  FMUL.FTZ R44, R76, R148.reuse ;  /* 0x000000944c2c7220 */ /* 0x080fe20000410000 */
[----:B---3--:R-:W-:Y:S01]  /*70a0*/  HMMA.16816.F32.BF16 R36, R84, R40, R36 ;  /* 0x000000285424723c */ /* 0x008fe20000041824 */
        /* <DEDUP_REMOVED lines=30> */
[----:B------:R-:W-:Y:S03]  /*7290*/  LDSM.16.MT88.4 R80, [R112+0x8800] ;  /* 0x008800007050783b */ /* 0x000fe60000004200 */
[----:B------:R-:W-:Y:S08]  /*72a0*/  MUFU.EX2 R132, R132 ;  /* 0x0000008400847308 */ /* 0x000ff00000000800 */
[----:B------:R1:W-:Y:S01]  /*72b0*/  MUFU.EX2 R104, R64 ;  /* 0x0000004000687308 */ /* 0x0003e20000000800 */
[C---:B--2---:R-:W-:Y:S07]  /*72c0*/  HMMA.16816.F32.BF16 R12, R52.reuse, R56, R12 ;  /* 0x00000038340c723c */ /* 0x044fee000004180c */
[----:B------:R-:W2:Y:S01]  /*72d0*/  MUFU.EX2 R101, R101 ;  /* 0x0000006500657308 */ /* 0x000ea20000000800 */
[----:B------:R-:W-:Y:S01]  /*72e0*/  HMMA.16816.F32.BF16 R16, R52, R58, R16 ;  /* 0x0000003a3410723c */ /* 0x000fe20000041810 */
[----:B------:R-:W3:Y:S06]  /*72f0*/  LDSM.16.MT88.4 R56, [R114+0x7400] ;  /* 0x007400007238783b */ /* 0x000eec0000004200 */
[----:B------:R-:W-:Y:S01]  /*7300*/  MUFU.EX2 R100, R100 ;  /* 0x0000006400647308 */ /* 0x000fe20000000800 */
[----:B-1----:R-:W-:Y:S07]  /*7310*/  LDSM.16.MT88.4 R64, [R112+0x7c00] ;  /* 0x007c00007040783b */ /* 0x002fee0000004200 */
[----:B------:R-:W1:Y:S01]  /*7320*/  MUFU.EX2 R109, R109 ;  /* 0x0000006d006d7308 */ /* 0x000e620000000800 */
[----:B--2---:R-:W-:-:S07]  /*7330*/  F2FP.BF16.PACK_AB R84, R101, R104 ;  /* 0x000000686554723e */ /* 0x004fce00000010ff */
[----:B------:R-:W-:Y:S08]  /*7340*/  MUFU.EX2 R90, R90 ;  /* 0x0000005a005a7308 */ /* 0x000ff00000000800 */
[----:B------:R-:W2:Y:S01]  /*7350*/  MUFU.EX2 R89, R89 ;  /* 0x0000005900597308 */ /* 0x000ea20000000800 */
[----:B-1----:R-:W-:-:S07]  /*7360*/  F2FP.BF16.PACK_AB R86, R109, R100 ;  /* 0x000000646d56723e */ /* 0x002fce00000010ff */
[----:B------:R-:W-:Y:S01]  /*7370*/  MUFU.EX2 R91, R91 ;  /* 0x0000005b005b7308 */ /* 0x000fe20000000800 */
[C---:B---3--:R-:W-:Y:S07]  /*7380*/  HMMA.16816.F32.BF16 R20, R52.reuse, R56, R20 ;  /* 0x000000383414723c */ /* 0x048fee0000041814 */
[----:B------:R-:W1:Y:S01]  /*7390*/  MUFU.EX2 R108, R96 ;  /* 0x00000060006c7308 */ /* 0x000e620000000800 */
[----:B--2---:R-:W-:Y:S01]  /*73a0*/  F2FP.BF16.PACK_AB R85, R89, R90 ;  /* 0x0000005a5955723e */ /* 0x004fe200000010ff */
[----:B------:R-:W-:Y:S01]  /*73b0*/  HMMA.16816.F32.BF16 R24, R52, R58, R24 ;  /* 0x0000003a3418723c */ /* 0x000fe20000041818 */
[----:B------:R-:W2:Y:S01]  /*73c0*/  LDSM.16.MT88.4 R56, [R112+0x7400] ;  /* 0x007400007038783b */ /* 0x000ea20000004200 */
[----:B-1----:R-:W-:-:S06]  /*73d0*/  F2FP.BF16.PACK_AB R87, R108, R91 ;  /* 0x0000005b6c57723e */ /* 0x002fcc00000010ff */
        /* <DEDUP_REMOVED lines=22> */
[C---:B------:R-:W-:Y:S08]  /*7540*/  HMMA.16816.F32.BF16 R76, R52.reuse, R80, R44 ;  /* 0x00000050344c723c */ /* 0x040ff0000004182c */
[----:B------:R-:W-:Y:S01]  /*7550*/  HMMA.16816.F32.BF16 R80, R52, R82, R48 ;  /* 0x000000523450723c */ /* 0x000fe20000041830 */
[----:B------:R-:W4:Y:S07]  /*7560*/  LDSM.16.MT88.4 R48, [R112+0x6c00] ;  /* 0x006c00007030783b */ /* 0x000f2e0000004200 */
[C---:B--2---:R-:W-:Y:S01]  /*7570*/  HMMA.16816.F32.BF16 R36, R84.reuse, R40, R4 ;  /* 0x000000285424723c */ /* 0x044fe20000041804 */
[----:B------:R-:W-:Y:S07]  /*7580*/  LDSM.16.MT88.4 R4, [R112+0x8c00] ;  /* 0x008c00007004783b */ /* 0x000fee0000004200 */
[----:B------:R-:W-:Y:S01]  /*7590*/  HMMA.16816.F32.BF16 R40, R84, R42, R8 ;  /* 0x0000002a5428723c */ /* 0x000fe20000041808 */
[----:B------:R-:W2:Y:S07]  /*75a0*/  LDSM.16.MT88.4 R8, [R114+0x8c00] ;  /* 0x008c00007208783b */ /* 0x000eae0000004200 */
[C---:B-1----:R-:W-:Y:S08]  /*75b0*/  HMMA.16816.F32.BF16 R28, R52.reuse, R56, R28 ;  /* 0x00000038341c723c */ /* 0x042ff0000004181c */
[C---:B------:R-:W-:Y:S01]  /*75c0*/  HMMA.16816.F32.BF16 R32, R52.reuse, R58, R32 ;  /* 0x0000003a3420723c */ /* 0x040fe20000041820 */
[----:B------:R-:W1:Y:S07]  /*75d0*/  LDSM.16.MT88.4 R56, [R114+0x7c00] ;  /* 0x007c00007238783b */ /* 0x000e6e0000004200 */
[----:B---3--:R-:W-:Y:S08]  /*75e0*/  HMMA.16816.F32.BF16 R20, R52, R60, R20 ;  /* 0x0000003c3414723c */ /* 0x008ff00000041814 */
[----:B----4-:R-:W-:Y:S07]  /*75f0*/  HMMA.16816.F32.BF16 R44, R84, R48, R12 ;  /* 0x00000030542c723c */ /* 0x010fee000004180c */
[----:B------:R-:W-:Y:S01]  /*7600*/  FADD.FTZ R13, R145, R2 ;  /* 0x00000002910d7221 */ /* 0x000fe20000010000 */
[----:B------:R-:W-:Y:S01]  /*7610*/  HMMA.16816.F32.BF16 R24, R52, R62, R24 ;  /* 0x0000003e3418723c */ /* 0x000fe20000041818 */
[----:B------:R-:W-:Y:S01]  /*7620*/  FADD.FTZ R15, R143, R0 ;  /* 0x000000008f0f7221 */ /* 0x000fe20000010000 */
[----:B------:R-:W-:Y:S01]  /*7630*/  MOV R2, R88 ;  /* 0x0000005800027202 */ /* 0x000fe20000000f00 */
        /* <DEDUP_REMOVED lines=27> */
[----:B------:R-:W-:-:S03]  /*77f0*/  FADD.FTZ R108, R108, R91 ;  /* 0x0000005b6c6c7221 */ /* 0x000fc60000010000 */
[C---:B------:R-:W-:Y:S08]  /*7800*/  HMMA.16816.F32.BF16 R56, R84.reuse, R58, R24 ;  /* 0x0000003a5438723c */ /* 0x040ff00000041818 */
[C---:B------:R-:W-:Y:S08]  /*7810*/  HMMA.16816.F32.BF16 R64, R84.reuse, R66, R32 ;  /* 0x000000425440723c */ /* 0x040ff00000041820 */
[C---:B------:R-:W-:Y:S08]  /*7820*/  HMMA.16816.F32.BF16 R72, R84.reuse, R10, R72 ;  /* 0x0000000a5448723c */ /* 0x040ff00000041848 */
[----:B------:R-:W-:Y:S11]  /*7830*/  HMMA.16816.F32.BF16 R80, R84, R6, R80 ;  /* 0x000000065450723c */ /* 0x000ff60000041850 */
[----:B------:R-:W-:Y:S08]  /*7840*/  @!UPT UIADD3 URZ, URZ, URZ, URZ ;  /* 0x0000003f3f3ff290 */ /* 0x000ff0000fffe03f */
.L_x_4599:
[----:B------:R-:W-:Y:S05]  /*7850*/  @!P5 BRA `(.L_x_4607) ;  /* 0x000025e00000d947 */ /* 0x000fea0003800000 */
[----:B------:R-:W-:Y:S01]  /*7860*/  ULDC UR7, c[0x0][0x1a0] ;  /* 0x0000680000077ab9 */ /* 0x000fe20000000800 */
[----:B------:R-:W-:Y:S01]  /*7870*/  IMAD.MOV.U32 R3, RZ, RZ, R0 ;  /* 0x000000ffff037224 */ /* 0x000fe200078e0000 */
[----:B------:R-:W-:Y:S01]  /*7880*/  ULEA UR7, -UR7, URZ, 0x6 ;  /* 0x0000003f07077291 */ /* 0x000fe2000f8e313f */
[----:B------:R-:W-:Y:S01]  /*7890*/  IMAD.MOV.U32 R85, RZ, RZ, R2 ;  /* 0x000000ffff557224 */ /* 0x000fe200078e0002 */
[----:B------:R-:W-:-:S02]  /*78a0*/  ULDC UR6, c[0x0][0x198] ;  /* 0x0000660000067ab9 */ /* 0x000fc40000000800 */
[----:B------:R-:W-:Y:S02]  /*78b0*/  USHF.R.S32.HI UR5, URZ, 0x1f, UR7 ;  /* 0x0000001f3f057899 */ /* 0x000fe40008011407 */
[----:B------:R-:W-:Y:S01]  /*78c0*/  ULEA UR6, -UR6, URZ, 0x6 ;  /* 0x0000003f06067291 */ /* 0x000fe2000f8e313f */
[----:B------:R-:W-:-:S03]  /*78d0*/  MOV R133, UR7 ;  /* 0x0000000700857c02 */ /* 0x000fc60008000f00 */
[----:B------:R-:W-:Y:S01]  /*78e0*/  MOV R132, UR5 ;  /* 0x0000000500847c02 */ /* 0x000fe20008000f00 */
[----:B------:R-:W-:Y:S02]  /*78f0*/  USHF.R.S32.HI UR4, URZ, 0x1f, UR6 ;  /* 0x0000001f3f047899 */ /* 0x000fe40008011406 */
.L_x_4611:
        /* <DEDUP_REMOVED lines=66> */
.L_x_4608:
[----:B------:R-:W-:Y:S02]  /*7d20*/  ISETP.GE.AND P3, PT, R128, c[0x0][0x220], PT ;  /* 0x0000880080007a0c */ /* 0x000fe40003f66270 */
[----:B------:R-:W-:Y:S02]  /*7d30*/  ISETP.GE.AND P2, PT, R127, c[0x0][0x220], PT ;  /* 0x000088007f007a0c */ /* 0x000fe40003f46270 */
[----:B------:R-:W-:Y:S02]  /*7d40*/  LEA R136, P4, R2, R110, 0x1 ;  /* 0x0000006e02887211 */ /* 0x000fe400078808ff */
        /* <DEDUP_REMOVED lines=20> */
[----:B------:R-:W-:Y:S03]  /*7e90*/  ISETP.GT.AND P0, PT, R124, R119, PT ;  /* 0x000000777c00720c */ /* 0x000fe60003f04270 */
        /* <DEDUP_REMOVED lines=169> */
.L_x_4610:
        /* <DEDUP_REMOVED lines=47> */
.L_x_4609:
        /* <DEDUP_REMOVED lines=55> */
[----:B------:R-:W-:Y:S01]  /*8f90*/  ISETP.GT.AND P0, PT, R124, R119, PT ;  /* 0x000000777c00720c */ /* 0x000fe20003f04270 */
[----:B------:R-:W-:Y:S02]  /*8fa0*/  FFMA.FTZ R111, R8, c[0x0][0x23c], -R100 ;  /* 0x00008f00086f7a23 */ /* 0x000fe40000010864 */
        /* <DEDUP_REMOVED lines=82> */
[----:B------:R-:W-:Y:S01]  /*94d0*/  MUFU.EX2 R33, R155 ;  /* 0x0000009b00217308 */ /* 0x000fe20000000800 */
[----:B------:R-:W-:Y:S01]  /*94e0*/  LDSM.16.MT88.4 R100, [R112+0x6800] ;  /* 0x006800007064783b */ /* 0x000fe20000004200 */
[----:B------:R-:W-:Y:S02]  /*94f0*/  FFMA.FTZ R105, R84, R109, R105 ;  /* 0x0000006d54697223 */ /* 0x000fe40000010069 */
[----:B------:R-:W-:Y:S02]  /*9500*/  FFMA.FTZ R108, R3, R108, R106 ;  /* 0x0000006c036c7223 */ /* 0x000fe4000001006a */
[----:B------:R-:W-:Y:S02]  /*9510*/  FFMA.FTZ R109, R34, c[0x0][0x23c], -R90 ;  /* 0x00008f00226d7a23 */ /* 0x000fe4000001085a */
[----:B------:R-:W-:Y:S02]  /*9520*/  FADD.FTZ R34, R104, R105 ;  /* 0x0000006968227221 */ /* 0x000fe40000010000 */
[----:B------:R3:W-:Y:S01]  /*9530*/  MUFU.EX2 R155, R107 ;  /* 0x0000006b009b7308 */ /* 0x0007e20000000800 */
        /* <DEDUP_REMOVED lines=8> */
[----:B------:R-:W-:Y:S01]  /*95c0*/  MOV R3, R0 ;  /* 0x0000000000037202 */ /* 0x000fe20000000f00 */
[--C-:B------:R-:W-:Y:S02]  /*95d0*/  FFMA.FTZ R140, R14, c[0x0][0x23c], -R90.reuse ;  /* 0x00008f000e8c7a23 */ /* 0x100fe4000001085a */
[--C-:B------:R-:W-:Y:S01]  /*95e0*/  FFMA.FTZ R139, R15, c[0x0][0x23c], -R90.reuse ;  /* 0x00008f000f8b7a23 */ /* 0x100fe2000001085a */
[C---:B--2---:R-:W-:Y:S02]  /*95f0*/  HMMA.16816.F32.BF16 R44, R92.reuse, R96, R44 ;  /* 0x000000605c2c723c */ /* 0x044fe4000004182c */
[----:B------:R-:W-:Y:S01]  /*9600*/  MUFU.EX2 R149, R149 ;  /* 0x0000009500957308 */ /* 0x000fe20000000800 */
[--C-:B------:R-:W-:Y:S02]  /*9610*/  FFMA.FTZ R144, R18, c[0x0][0x23c], -R90.reuse ;  /* 0x00008f0012907a23 */ /* 0x100fe4000001085a */
[--C-:B------:R-:W-:Y:S01]  /*9620*/  FFMA.FTZ R143, R19, c[0x0][0x23c], -R90.reuse ;  /* 0x00008f00138f7a23 */ /* 0x100fe2000001085a */
[----:B---3--:R-:W-:Y:S01]  /*9630*/  LDSM.16.MT88.4 R104, [R114+0x6c00] ;  /* 0x006c00007268783b */ /* 0x008fe20000004200 */
[--C-:B------:R-:W-:Y:S01]  /*9640*/  FFMA.FTZ R150, R22, c[0x0][0x23c], -R90.reuse ;  /* 0x00008f0016967a23 */ /* 0x100fe2000001085a */
[C---:B------:R-:W-:Y:S04]  /*9650*/  HMMA.16816.F32.BF16 R48, R92.reuse, R98, R48 ;  /* 0x000000625c30723c */ /* 0x040fe80000041830 */
[----:B------:R-:W-:Y:S01]  /*9660*/  MUFU.EX2 R140, R140 ;  /* 0x0000008c008c7308 */ /* 0x000fe20000000800 */
[--C-:B------:R-:W-:Y:S01]  /*9670*/  FFMA.FTZ R147, R23, c[0x0][0x23c], -R90.reuse ;  /* 0x00008f0017937a23 */ /* 0x100fe2000001085a */
[----:B------:R-:W2:Y:S01]  /*9680*/  LDSM.16.MT88.4 R96, [R114+0x7000] ;  /* 0x007000007260783b */ /* 0x000ea20000004200 */
        /* <DEDUP_REMOVED lines=8> */
[----:B------:R-:W-:Y:S10]  /*9710*/  MUFU.EX2 R144, R144 ;  /* 0x0000009000907308 */ /* 0x000ff40000000800 */
[----:B------:R-:W5:Y:S01]  /*9720*/  MUFU.EX2 R143, R143 ;  /* 0x0000008f008f7308 */ /* 0x000f620000000800 */
[C---:B--2---:R-:W-:Y:S01]  /*9730*/  HMMA.16816.F32.BF16 R52, R92.reuse, R96, R52 ;  /* 0x000000605c34723c */ /* 0x044fe20000041834 */
[----:B----4-:R-:W-:Y:S07]  /*9740*/  LDSM.16.MT88.4 R108, [R112+0x7c00] ;  /* 0x007c0000706c783b */ /* 0x010fee0000004200 */
[C---:B------:R-:W-:Y:S01]  /*9750*/  HMMA.16816.F32.BF16 R56, R92.reuse, R98, R56 ;  /* 0x000000625c38723c */ /* 0x040fe20000041838 */
[----:B------:R-:W2:Y:S01]  /*9760*/  MUFU.EX2 R146, R146 ;  /* 0x0000009200927308 */ /* 0x000ea20000000800 */
[----:B------:R-:W4:Y:S09]  /*9770*/  LDSM.16.MT88.4 R96, [R112+0x7000] ;  /* 0x007000007060783b */ /* 0x000f320000004200 */
[----:B------:R-:W-:Y:S10]  /*9780*/  MUFU.EX2 R150, R150 ;  /* 0x0000009600967308 */ /* 0x000ff40000000800 */
[----:B------:R-:W1:Y:S10]  /*9790*/  MUFU.EX2 R147, R147 ;  /* 0x0000009300937308 */ /* 0x000e740000000800 */
        /* <DEDUP_REMOVED lines=22> */
[----:B-----5:R-:W-:Y:S01]  /*9900*/  F2FP.BF16.PACK_AB R95, R143, R144 ;  /* 0x000000908f5f723e */ /* 0x020fe200000010ff */
        /* <DEDUP_REMOVED lines=83> */
.L_x_4607:
[----:B------:R-:W1:Y:S01]  /*9e40*/  SHFL.BFLY PT, R5, R108, 0x2, 0x1f ;  /* 0x0c401f006c057f89 */ /* 0x000e6200000e0000 */
[----:B------:R-:W-:Y:S01]  /*9e50*/  MOV R10, 0x3f800000 ;  /* 0x3f800000000a7802 */ /* 0x000fe20000000f00 */
[----:B------:R-:W-:Y:S01]  /*9e60*/  IMAD.MOV.U32 R8, RZ, RZ, 0x3f800000 ;  /* 0x3f800000ff087424 */ /* 0x000fe200078e00ff */
[----:B------:R-:W-:Y:S01]  /*9e70*/  BSSY B0, `(.L_x_4612) ;  /* 0x00000cc000007945 */ /* 0x000fe20003800000 */
[----:B------:R-:W2:Y:S04]  /*9e80*/  SHFL.BFLY PT, R4, R109, 0x2, 0x1f ;  /* 0x0c401f006d047f89 */ /* 0x000ea800000e0000 */
[----:B------:R-:W3:Y:S04]  /*9e90*/  S2R R3, SR_CTAID.Z ;  /* 0x0000000000037919 */ /* 0x000ee80000002700 */
[----:B------:R-:W4:Y:S04]  /*9ea0*/  S2R R12, SR_CTAID.Y ;  /* 0x00000000000c7919 */ /* 0x000f280000002600 */
[----:B------:R-:W-:Y:S01]  /*9eb0*/  BAR.SYNC.DEFER_BLOCKING 0x0 ;  /* 0x0000000000007b1d */ /* 0x000fe20000010000 */
[----:B-1----:R-:W-:-:S02]  /*9ec0*/  FADD.FTZ R5, R5, R108 ;  /* 0x0000006c05057221 */ /* 0x002fc40000010000 */
[----:B--2---:R-:W-:-:S03]  /*9ed0*/  FADD.FTZ R4, R4, R109 ;  /* 0x0000006d04047221 */ /* 0x004fc60000010000 */
[----:B------:R-:W1:Y:S04]  /*9ee0*/  SHFL.BFLY PT, R6, R5, 0x1, 0x1f ;  /* 0x0c201f0005067f89 */ /* 0x000e6800000e0000 */
[----:B------:R-:W2:Y:S01]  /*9ef0*/  SHFL.BFLY PT, R7, R4, 0x1, 0x1f ;  /* 0x0c201f0004077f89 */ /* 0x000ea200000e0000 */
[----:B----4-:R-:W-:Y:S02]  /*9f00*/  IMAD R9, R12, c[0x0][0x210], R129 ;  /* 0x000084000c097a24 */ /* 0x010fe400078e0281 */
[----:B-1----:R-:W-:Y:S02]  /*9f10*/  FADD.FTZ R6, R5, R6 ;  /* 0x0000000605067221 */ /* 0x002fe40000010000 */
[----:B------:R-:W1:Y:S01]  /*9f20*/  S2R R5, SR_TID.X ;  /* 0x0000000000057919 */ /* 0x000e620000002100 */
[----:B--2---:R-:W-:Y:S01]  /*9f30*/  FADD.FTZ R7, R4, R7 ;  /* 0x0000000704077221 */ /* 0x004fe20000010000 */
[----:B------:R-:W-:-:S02]  /*9f40*/  IADD3 R4, -R129, RZ, RZ ;  /* 0x000000ff81047210 */ /* 0x000fc40007ffe1ff */
[----:B------:R-:W-:Y:S02]  /*9f50*/  FSETP.NE.FTZ.AND P2, PT, R6, RZ, PT ;  /* 0x000000ff0600720b */ /* 0x000fe40003f55000 */
[----:B------:R-:W-:Y:S01]  /*9f60*/  FSETP.NE.FTZ.AND P3, PT, R7, RZ, PT ;  /* 0x000000ff0700720b */ /* 0x000fe20003f75000 */
[----:B---3--:R-:W-:Y:S02]  /*9f70*/  IMAD R4, R4, c[0x0][0x1c0], R3 ;  /* 0x0000700004047a24 */ /* 0x008fe400078e0203 */
[----:B------:R-:W2:Y:S02]  /*9f80*/  S2R R3, SR_TID.X ;  /* 0x0000000000037919 */ /* 0x000ea40000002100 */
[----:B------:R-:W-:-:S06]  /*9f90*/  IMAD R9, R9, c[0x0][0x1c0], R4 ;  /* 0x0000700009097a24 */ /* 0x000fcc00078e0204 */
[----:B------:R-:W3:Y:S01]  /*9fa0*/  @P2 MUFU.RCP R8, R6 ;  /* 0x0000000600082308 */ /* 0x000ee20000001000 */
[----:B-1----:R-:W-:-:S07]  /*9fb0*/  SHF.R.S32.HI R12, RZ, 0x1f, R5 ;  /* 0x0000001fff0c7819 */ /* 0x002fce0000011405 */
[----:B------:R-:W1:Y:S01]  /*9fc0*/  @P3 MUFU.RCP R10, R7 ;  /* 0x00000007000a3308 */ /* 0x000e620000001000 */
[CC--:B------:R-:W-:Y:S02]  /*9fd0*/  LEA.HI R11, R12.reuse, R5.reuse, RZ, 0x2 ;  /* 0x000000050c0b7211 */ /* 0x0c0fe400078f10ff */
[----:B------:R-:W-:Y:S02]  /*9fe0*/  LEA.HI R21, R12, R5, RZ, 0x6 ;  /* 0x000000050c157211 */ /* 0x000fe400078f30ff */
[----:B------:R-:W-:Y:S02]  /*9ff0*/  SHF.R.S32.HI R15, RZ, 0x2, R11 ;  /* 0x00000002ff0f7819 */ /* 0x000fe4000001140b */
[----:B--2---:R-:W-:Y:S01]  /*a000*/  SHF.R.S32.HI R14, RZ, 0x1f, R3 ;  /* 0x0000001fff0e7819 */ /* 0x004fe20000011403 */
[----:B------:R-:W-:Y:S01]  /*a010*/  IMAD.SHL.U32 R21, R21, 0x4, RZ ;  /* 0x0000000415157824 */ /* 0x000fe200078e00ff */
[----:B------:R-:W-:Y:S01]  /*a020*/  SHF.R.S32.HI R18, RZ, 0x1f, R15 ;  /* 0x0000001fff127819 */ /* 0x000fe2000001140f */
[----:B---3--:R-:W-:Y:S01]  /*a030*/  FMUL.FTZ R39, R8, R39 ;  /* 0x0000002708277220 */ /* 0x008fe20000410000 */
[----:B------:R-:W-:Y:S01]  /*a040*/  LEA.HI R13, R14, R3, RZ, 0x3 ;  /* 0x000000030e0d7211 */ /* 0x000fe200078f18ff */
[----:B------:R-:W-:Y:S01]  /*a050*/  FMUL.FTZ R38, R8, R38 ;  /* 0x0000002608267220 */ /* 0x000fe20000410000 */
[----:B------:R-:W-:Y:S01]  /*a060*/  LEA.HI R17, R18, R15, RZ, 0x3 ;  /* 0x0000000f12117211 */ /* 0x000fe200078f18ff */
[----:B------:R-:W-:Y:S01]  /*a070*/  FMUL.FTZ R43, R8, R43 ;  /* 0x0000002b082b7220 */ /* 0x000fe20000410000 */
[----:B------:R-:W-:Y:S01]  /*a080*/  LOP3.LUT R16, R13, 0xfffffff8, RZ, 0xc0, !PT ;  /* 0xfffffff80d107812 */ /* 0x000fe200078ec0ff */
[C---:B-1----:R-:W-:Y:S01]  /*a090*/  FMUL.FTZ R36, R10.reuse, R36 ;  /* 0x000000240a247220 */ /* 0x042fe20000410000 */
[----:B------:R-:W-:Y:S01]  /*a0a0*/  LOP3.LUT R18, R17, 0xfffffff8, RZ, 0xc0, !PT ;  /* 0xfffffff811127812 */ /* 0x000fe200078ec0ff */
[C---:B------:R-:W-:Y:S01]  /*a0b0*/  FMUL.FTZ R37, R10.reuse, R37 ;  /* 0x000000250a257220 */ /* 0x040fe20000410000 */
[----:B------:R-:W-:Y:S01]  /*a0c0*/  LOP3.LUT R24, R11, 0xfffffffc, RZ, 0xc0, !PT ;  /* 0xfffffffc0b187812 */ /* 0x000fe200078ec0ff */
[----:B------:R-:W-:Y:S01]  /*a0d0*/  IMAD.IADD R16, R3, 0x1, -R16 ;  /* 0x0000000103107824 */ /* 0x000fe200078e0a10 */
[----:B------:R-:W-:Y:S01]  /*a0e0*/  IADD3 R15, R15, -R18, RZ ;  /* 0x800000120f0f7210 */ /* 0x000fe20007ffe0ff */
[C---:B------:R-:W-:Y:S01]  /*a0f0*/  FMUL.FTZ R40, R10.reuse, R40 ;  /* 0x000000280a287220 */ /* 0x040fe20000410000 */
[----:B------:R-:W-:Y:S01]  /*a100*/  SHF.R.S32.HI R11, RZ, 0x3, R13 ;  /* 0x00000003ff0b7819 */ /* 0x000fe2000001140d */
[C---:B------:R-:W-:Y:S01]  /*a110*/  FMUL.FTZ R41, R10.reuse, R41 ;  /* 0x000000290a297220 */ /* 0x040fe20000410000 */
[----:B------:R-:W-:Y:S01]  /*a120*/  LEA.HI R18, R15, R15, RZ, 0x1 ;  /* 0x0000000f0f127211 */ /* 0x000fe200078f08ff */
[----:B------:R-:W-:Y:S01]  /*a130*/  FMUL.FTZ R44, R10, R44 ;  /* 0x0000002c0a2c7220 */ /* 0x000fe20000410000 */
[----:B------:R-:W-:Y:S01]  /*a140*/  LEA.HI R17, R16, R16, RZ, 0x1 ;  /* 0x0000001010117211 */ /* 0x000fe200078f08ff */
[----:B------:R-:W-:Y:S01]  /*a150*/  FMUL.FTZ R45, R10, R45 ;  /* 0x0000002d0a2d7220 */ /* 0x000fe20000410000 */
[----:B------:R-:W-:Y:S01]  /*a160*/  LOP3.LUT R20, R18, 0x1fffffe, RZ, 0xc0, !PT ;  /* 0x01fffffe12147812 */ /* 0x000fe200078ec0ff */
[C---:B------:R-:W-:Y:S01]  /*a170*/  FMUL.FTZ R48, R10.reuse, R48 ;  /* 0x000000300a307220 */ /* 0x040fe20000410000 */
[----:B------:R-:W-:Y:S01]  /*a180*/  LEA.HI R22, R13, R11, RZ, 0x1 ;  /* 0x0000000b0d167211 */ /* 0x000fe200078f08ff */
[C---:B------:R-:W-:Y:S01]  /*a190*/  FMUL.FTZ R49, R10.reuse, R49 ;  /* 0x000000310a317220 */ /* 0x040fe20000410000 */
[----:B------:R-:W-:Y:S01]  /*a1a0*/  LOP3.LUT R19, R17, 0xfffffffe, RZ, 0xc0, !PT ;  /* 0xfffffffe11137812 */ /* 0x000fe200078ec0ff */
[C---:B------:R-:W-:Y:S01]  /*a1b0*/  FMUL.FTZ R52, R10.reuse, R52 ;  /* 0x000000340a347220 */ /* 0x040fe20000410000 */
[----:B------:R-:W-:Y:S01]  /*a1c0*/  IADD3 R20, R15, -R20, RZ ;  /* 0x800000140f147210 */ /* 0x000fe20007ffe0ff */
[----:B------:R-:W-:Y:S01]  /*a1d0*/  FMUL.FTZ R53, R10, R53 ;  /* 0x000000350a357220 */ /* 0x000fe20000410000 */
[----:B------:R-:W-:Y:S01]  /*a1e0*/  LEA.HI R15, R12, R5, RZ, 0x5 ;  /* 0x000000050c0f7211 */ /* 0x000fe200078f28ff */
[----:B------:R-:W-:Y:S01]  /*a1f0*/  IMAD.IADD R19, R16, 0x1, -R19 ;  /* 0x0000000110137824 */ /* 0x000fe200078e0a13 */
[----:B------:R-:W-:Y:S01]  /*a200*/  LOP3.LUT R22, R22, 0xfffffffe, RZ, 0xc0, !PT ;  /* 0xfffffffe16167812 */ /* 0x000fe200078ec0ff */
[C---:B------:R-:W-:Y:S01]  /*a210*/  FMUL.FTZ R56, R10.reuse, R56 ;  /* 0x000000380a387220 */ /* 0x040fe20000410000 */
[----:B------:R-:W-:Y:S01]  /*a220*/  SHF.R.S32.HI R18, RZ, 0x1, R18 ;  /* 0x00000001ff127819 */ /* 0x000fe20000011412 */
[----:B------:R-:W-:Y:S01]  /*a230*/  FMUL.FTZ R57, R10, R57 ;  /* 0x000000390a397220 */ /* 0x000fe20000410000 */
[-C--:B------:R-:W-:Y:S01]  /*a240*/  LEA.HI R23, R12, R5.reuse, RZ, 0x4 ;  /* 0x000000050c177211 */ /* 0x080fe200078f20ff */
[----:B------:R-:W-:Y:S01]  /*a250*/  IMAD.IADD R22, R11, 0x1, -R22 ;  /* 0x000000010b167824 */ /* 0x000fe200078e0a16 */
[----:B------:R-:W-:Y:S01]  /*a260*/  IADD3 R13, -R24, R5, RZ ;  /* 0x00000005180d7210 */ /* 0x000fe20007ffe1ff */
[C---:B------:R-:W-:Y:S01]  /*a270*/  FMUL.FTZ R60, R10.reuse, R60 ;  /* 0x0000003c0a3c7220 */ /* 0x040fe20000410000 */
[----:B------:R-:W-:Y:S01]  /*a280*/  SHF.R.S32.HI R16, RZ, 0x5, R15 ;  /* 0x00000005ff107819 */ /* 0x000fe2000001140f */
[C---:B------:R-:W-:Y:S01]  /*a290*/  FMUL.FTZ R61, R10.reuse, R61 ;  /* 0x0000003d0a3d7220 */ /* 0x040fe20000410000 */
[----:B------:R-:W-:Y:S01]  /*a2a0*/  LOP3.LUT R21, R21, 0x3fffff00, RZ, 0xc0, !PT ;  /* 0x3fffff0015157812 */ /* 0x000fe200078ec0ff */
[----:B------:R-:W-:Y:S01]  /*a2b0*/  FMUL.FTZ R64, R10, R64 ;  /* 0x000000400a407220 */ /* 0x000fe20000410000 */
[----:B------:R-:W-:Y:S01]  /*a2c0*/  SHF.L.U32 R24, R18, 0x6, RZ ;  /* 0x0000000612187819 */ /* 0x000fe200000006ff */
[----:B------:R-:W-:Y:S01]  /*a2d0*/  FMUL.FTZ R65, R10, R65 ;  /* 0x000000410a417220 */ /* 0x000fe20000410000 */
[----:B------:R-:W-:Y:S01]  /*a2e0*/  SHF.R.S32.HI R23, RZ, 0x4, R23 ;  /* 0x00000004ff177819 */ /* 0x000fe20000011417 */
[----:B------:R-:W-:Y:S01]  /*a2f0*/  IMAD R22, R22, 0x20, R21 ;  /* 0x0000002016167824 */ /* 0x000fe200078e0215 */
[----:B------:R-:W-:Y:S01]  /*a300*/  LEA R13, R16, R13, 0x8 ;  /* 0x0000000d100d7211 */ /* 0x000fe200078e40ff */
[----:B------:R-:W-:Y:S01]  /*a310*/  FMUL.FTZ R68, R10, R68 ;  /* 0x000000440a447220 */ /* 0x000fe20000410000 */
[----:B------:R-:W-:Y:S01]  /*a320*/  LOP3.LUT R24, R24, 0xc0, RZ, 0xc0, !PT ;  /* 0x000000c018187812 */ /* 0x000fe200078ec0ff */
[----:B------:R-:W-:Y:S01]  /*a330*/  IMAD.SHL.U32 R23, R23, 0x40, RZ ;  /* 0x0000004017177824 */ /* 0x000fe200078e00ff */
[----:B------:R-:W-:Y:S01]  /*a340*/  LOP3.LUT R21, R18, 0x1, RZ, 0xc0, !PT ;  /* 0x0000000112157812 */ /* 0x000fe200078ec0ff */
        /* <DEDUP_REMOVED lines=8> */
[C---:B------:R-:W-:Y:S01]  /*a3d0*/  FMUL.FTZ R77, R10.reuse, R77 ;  /* 0x0000004d0a4d7220 */ /* 0x040fe20000410000 */
[----:B------:R-:W-:Y:S01]  /*a3e0*/  LOP3.LUT R23, R23, 0xc0, RZ, 0xc0, !PT ;  /* 0x000000c017177812 */ /* 0x000fe200078ec0ff */
[----:B------:R-:W-:Y:S01]  /*a3f0*/  IMAD.U32 R13, R13, 0x2, R24 ;  /* 0x000000020d0d7824 */ /* 0x000fe200078e0018 */
[----:B------:R-:W-:Y:S01]  /*a400*/  SHF.L.U32 R26, R17, 0x3, RZ ;  /* 0x00000003111a7819 */ /* 0x000fe200000006ff */
[----:B------:R-:W-:Y:S01]  /*a410*/  FMUL.FTZ R80, R10, R80 ;  /* 0x000000500a507220 */ /* 0x000fe20000410000 */
[----:B------:R-:W-:Y:S01]  /*a420*/  LOP3.LUT P0, RZ, R18, 0x2, RZ, 0xc0, !PT ;  /* 0x0000000212ff7812 */ /* 0x000fe2000780c0ff */
[----:B------:R-:W-:Y:S01]  /*a430*/  FMUL.FTZ R81, R10, R81 ;  /* 0x000000510a517220 */ /* 0x000fe20000410000 */
[----:B------:R-:W-:Y:S01]  /*a440*/  LOP3.LUT R17, R23, 0x18, R26, 0xf8, !PT ;  /* 0x0000001817117812 */ /* 0x000fe200078ef81a */
[C---:B------:R-:W-:Y:S01]  /*a450*/  FMUL.FTZ R42, R8.reuse, R42 ;  /* 0x0000002a082a7220 */ /* 0x040fe20000410000 */
[----:B------:R-:W-:Y:S01]  /*a460*/  SHF.R.U32.HI R26, RZ, 0x3, R23 ;  /* 0x00000003ff1a7819 */ /* 0x000fe20000011617 */
[C---:B------:R-:W-:Y:S01]  /*a470*/  FMUL.FTZ R47, R8.reuse, R47 ;  /* 0x0000002f082f7220 */ /* 0x040fe20000410000 */
[----:B------:R-:W-:Y:S01]  /*a480*/  SHF.L.U32 R18, R13, 0x2, RZ ;  /* 0x000000020d127819 */ /* 0x000fe200000006ff */
[C---:B------:R-:W-:Y:S01]  /*a490*/  FMUL.FTZ R46, R8.reuse, R46 ;  /* 0x0000002e082e7220 */ /* 0x040fe20000410000 */
[----:B------:R-:W-:Y:S01]  /*a4a0*/  MOV R10, 0x40 ;  /* 0x00000040000a7802 */ /* 0x000fe20000000f00 */
[C---:B------:R-:W-:Y:S01]  /*a4b0*/  FMUL.FTZ R51, R8.reuse, R51 ;  /* 0x0000003308337220 */ /* 0x040fe20000410000 */
[----:B------:R-:W-:Y:S01]  /*a4c0*/  LEA R20, R19, R22, 0x2 ;  /* 0x0000001613147211 */ /* 0x000fe200078e10ff */
[C---:B------:R-:W-:Y:S01]  /*a4d0*/  FMUL.FTZ R50, R8.reuse, R50 ;  /* 0x0000003208327220 */ /* 0x040fe20000410000 */
[----:B------:R-:W-:Y:S01]  /*a4e0*/  LOP3.LUT R17, R17, R26, RZ, 0x3c, !PT ;  /* 0x0000001a11117212 */ /* 0x000fe200078e3cff */
[----:B------:R-:W-:Y:S01]  /*a4f0*/  FMUL.FTZ R55, R8, R55 ;  /* 0x0000003708377220 */ /* 0x000fe20000410000 */
[----:B------:R-:W-:Y:S01]  /*a500*/  IADD3 R19, R18, -0x20, RZ ;  /* 0xffffffe012137810 */ /* 0x000fe20007ffe0ff */
[----:B------:R-:W-:Y:S01]  /*a510*/  FMUL.FTZ R54, R8, R54 ;  /* 0x0000003608367220 */ /* 0x000fe20000410000 */
[----:B------:R-:W-:Y:S01]  /*a520*/  SEL R10, R10, 0xffffffc0, !P0 ;  /* 0xffffffc00a0a7807 */ /* 0x000fe20004000000 */
[----:B------:R-:W-:Y:S01]  /*a530*/  FMUL.FTZ R59, R8, R59 ;  /* 0x0000003b083b7220 */ /* 0x000fe20000410000 */
[----:B------:R-:W-:Y:S01]  /*a540*/  @P1 IADD3 R19, R18, 0x20, RZ ;  /* 0x0000002012131810 */ /* 0x000fe20007ffe0ff */
[----:B------:R-:W-:Y:S01]  /*a550*/  FMUL.FTZ R58, R8, R58 ;  /* 0x0000003a083a7220 */ /* 0x000fe20000410000 */
[----:B------:R-:W-:Y:S01]  /*a560*/  IADD3 R18, R18, R10, RZ ;  /* 0x0000000a12127210 */ /* 0x000fe20007ffe0ff */
[C---:B------:R-:W-:Y:S01]  /*a570*/  FMUL.FTZ R63, R8.reuse, R63 ;  /* 0x0000003f083f7220 */ /* 0x040fe20000410000 */
[----:B------:R-:W-:Y:S01]  /*a580*/  STS.64 [R13.X4], R36 ;  /* 0x000000240d007388 */ /* 0x000fe20000004a00 */
[----:B------:R-:W-:Y:S01]  /*a590*/  FMUL.FTZ R62, R8, R62 ;  /* 0x0000003e083e7220 */ /* 0x000fe20000410000 */
[----:B------:R-:W-:Y:S01]  /*a5a0*/  LEA.HI R14, R14, R3, RZ, 0x5 ;  /* 0x000000030e0e7211 */ /* 0x000fe200078f28ff */
[C---:B------:R-:W-:Y:S01]  /*a5b0*/  FMUL.FTZ R67, R8.reuse, R67 ;  /* 0x0000004308437220 */ /* 0x040fe20000410000 */
[----:B------:R-:W-:Y:S01]  /*a5c0*/  STS.64 [R13.X4+0x400], R38 ;  /* 0x000400260d007388 */ /* 0x000fe20000004a00 */
[C---:B------:R-:W-:Y:S01]  /*a5d0*/  FMUL.FTZ R66, R8.reuse, R66 ;  /* 0x0000004208427220 */ /* 0x040fe20000410000 */
[----:B------:R-:W-:Y:S01]  /*a5e0*/  LOP3.LUT R4, R15, 0xffffffe0, RZ, 0xc0, !PT ;  /* 0xffffffe00f047812 */ /* 0x000fe200078ec0ff */
[C---:B------:R-:W-:Y:S01]  /*a5f0*/  FMUL.FTZ R71, R8.reuse, R71 ;  /* 0x0000004708477220 */ /* 0x040fe20000410000 */
[----:B------:R-:W-:Y:S01]  /*a600*/  STS.64 [R19], R40 ;  /* 0x0000002813007388 */ /* 0x000fe20000000a00 */
[C---:B------:R-:W-:Y:S01]  /*a610*/  FMUL.FTZ R70, R8.reuse, R70 ;  /* 0x0000004608467220 */ /* 0x040fe20000410000 */
[----:B------:R-:W1:Y:S01]  /*a620*/  @P2 MUFU.LG2 R6, R6 ;  /* 0x0000000600062308 */ /* 0x000e620000000c00 */
[C---:B------:R-:W-:Y:S01]  /*a630*/  FMUL.FTZ R75, R8.reuse, R75 ;  /* 0x0000004b084b7220 */ /* 0x040fe20000410000 */
[----:B------:R-:W-:Y:S01]  /*a640*/  STS.64 [R19+0x400], R42 ;  /* 0x0004002a13007388 */ /* 0x000fe20000000a00 */
[----:B------:R-:W-:Y:S01]  /*a650*/  FMUL.FTZ R74, R8, R74 ;  /* 0x0000004a084a7220 */ /* 0x000fe20000410000 */
[----:B------:R-:W-:Y:S01]  /*a660*/  LOP3.LUT R14, R14, 0xffffffe0, RZ, 0xc0, !PT ;  /* 0xffffffe00e0e7812 */ /* 0x000fe200078ec0ff */
[C---:B------:R-:W-:Y:S01]  /*a670*/  FMUL.FTZ R79, R8.reuse, R79 ;  /* 0x0000004f084f7220 */ /* 0x040fe20000410000 */
[----:B------:R-:W-:Y:S01]  /*a680*/  STS.64 [R18], R44 ;  /* 0x0000002c12007388 */ /* 0x000fe20000000a00 */
[C---:B------:R-:W-:Y:S01]  /*a690*/  FMUL.FTZ R78, R8.reuse, R78 ;  /* 0x0000004e084e7220 */ /* 0x040fe20000410000 */
[----:B------:R-:W2:Y:S01]  /*a6a0*/  @P3 MUFU.LG2 R7, R7 ;  /* 0x0000000700073308 */ /* 0x000ea20000000c00 */
[C---:B------:R-:W-:Y:S01]  /*a6b0*/  FMUL.FTZ R83, R8.reuse, R83 ;  /* 0x0000005308537220 */ /* 0x040fe20000410000 */
[----:B------:R-:W-:Y:S01]  /*a6c0*/  STS.64 [R18+0x400], R46 ;  /* 0x0004002e12007388 */ /* 0x000fe20000000a00 */
[----:B------:R-:W-:Y:S01]  /*a6d0*/  FMUL.FTZ R82, R8, R82 ;  /* 0x0000005208527220 */ /* 0x000fe20000410000 */
[----:B------:R-:W-:Y:S01]  /*a6e0*/  IADD3 R4, R5, -R4, RZ ;  /* 0x8000000405047210 */ /* 0x000fe20007ffe0ff */
[----:B------:R-:W-:Y:S01]  /*a6f0*/  IMAD.IADD R8, R20, 0x1, R17 ;  /* 0x0000000114087824 */ /* 0x000fe200078e0211 */
[----:B------:R-:W-:-:S02]  /*a700*/  IADD3 R17, R10, R19, RZ ;  /* 0x000000130a117210 */ /* 0x000fc40007ffe0ff */
[----:B------:R-:W3:Y:S01]  /*a710*/  S2R R10, SR_CTAID.X ;  /* 0x00000000000a7919 */ /* 0x000ee20000002500 */
[----:B------:R-:W-:Y:S01]  /*a720*/  LEA.HI R12, R12, R5, RZ, 0x3 ;  /* 0x000000050c0c7211 */ /* 0x000fe200078f18ff */
[----:B-1----:R-:W-:Y:S01]  /*a730*/  @P2 FMUL.FTZ R15, R6, 0.69314718246459960938 ;  /* 0x3f317218060f2820 */ /* 0x002fe20000410000 */
[----:B------:R-:W-:Y:S01]  /*a740*/  IADD3 R14, R3, -R14, RZ ;  /* 0x8000000e030e7210 */ /* 0x000fe20007ffe0ff */
[----:B------:R-:W-:Y:S01]  /*a750*/  STS.64 [R17], R48 ;  /* 0x0000003011007388 */ /* 0x000fe20000000a00 */
[----:B------:R-:W-:Y:S02]  /*a760*/  LOP3.LUT P0, RZ, R4, 0x3, RZ, 0xc0, !PT ;  /* 0x0000000304ff7812 */ /* 0x000fe4000780c0ff */
[----:B------:R-:W-:Y:S01]  /*a770*/  LOP3.LUT R12, R12, 0xfffffff8, RZ, 0xc0, !PT ;  /* 0xfffffff80c0c7812 */ /* 0x000fe200078ec0ff */
[----:B------:R-:W-:Y:S01]  /*a780*/  STS.64 [R17+0x400], R50 ;  /* 0x0004003211007388 */ /* 0x000fe20000000a00 */
[----:B------:R-:W-:Y:S01]  /*a790*/  SHF.R.S32.HI R3, RZ, 0x1f, R14 ;  /* 0x0000001fff037819 */ /* 0x000fe2000001140e */
[----:B--2---:R-:W-:Y:S01]  /*a7a0*/  @P3 FMUL.FTZ R7, R7, 0.69314718246459960938 ;  /* 0x3f31721807073820 */ /* 0x004fe20000410000 */
[----:B------:R-:W-:Y:S01]  /*a7b0*/  MOV R4, 0xff800000 ;  /* 0xff80000000047802 */ /* 0x000fe20000000f00 */
[----:B------:R-:W-:Y:S01]  /*a7c0*/  STS.64 [R13.X4+0x2000], R52 ;  /* 0x002000340d007388 */ /* 0x000fe20000004a00 */
[----:B------:R-:W-:Y:S01]  /*a7d0*/  IMAD.IADD R12, R5, 0x1, -R12 ;  /* 0x00000001050c7824 */ /* 0x000fe200078e0a0c */
[----:B------:R-:W-:Y:S01]  /*a7e0*/  LEA.HI R3, R3, R14, RZ, 0x2 ;  /* 0x0000000e03037211 */ /* 0x000fe200078f10ff */
[----:B------:R-:W-:Y:S01]  /*a7f0*/  IMAD.MOV.U32 R5, RZ, RZ, -0x800000 ;  /* 0xff800000ff057424 */ /* 0x000fe200078e00ff */
[----:B------:R-:W-:Y:S01]  /*a800*/  STS.64 [R13.X4+0x2400], R54 ;  /* 0x002400360d007388 */ /* 0x000fe20000004a00 */
[----:B------:R-:W-:Y:S01]  /*a810*/  @P3 FFMA.FTZ R4, R2, c[0x0][0x238], R7 ;  /* 0x00008e0002043a23 */ /* 0x000fe20000010007 */
[----:B------:R-:W-:Y:S01]  /*a820*/  SHF.R.S32.HI R6, RZ, 0x2, R3 ;  /* 0x00000002ff067819 */ /* 0x000fe20000011403 */
[----:B------:R-:W-:Y:S01]  /*a830*/  @P2 FFMA.FTZ R5, R0, c[0x0][0x238], R15 ;  /* 0x00008e0000052a23 */ /* 0x000fe2000001000f */
[----:B------:R-:W-:Y:S04]  /*a840*/  STS.64 [R19+0x2000], R56 ;  /* 0x0020003813007388 */ /* 0x000fe80000000a00 */
[----:B------:R-:W-:Y:S01]  /*a850*/  STS.64 [R19+0x2400], R58 ;  /* 0x0024003a13007388 */ /* 0x000fe20000000a00 */
[----:B---3--:R-:W-:-:S03]  /*a860*/  IMAD.SHL.U32 R10, R10, 0x40, RZ ;  /* 0x000000400a0a7824 */ /* 0x008fc600078e00ff */
        /* <DEDUP_REMOVED lines=10> */
[----:B------:R-:W-:Y:S04]  /*a910*/  STS.64 [R18+0x4400], R78 ;  /* 0x0044004e12007388 */ /* 0x000fe80000000a00 */
[----:B------:R-:W-:Y:S04]  /*a920*/  STS.64 [R17+0x4000], R80 ;  /* 0x0040005011007388 */ /* 0x000fe80000000a00 */
[----:B------:R2:W-:Y:S01]  /*a930*/  STS.64 [R17+0x4400], R82 ;  /* 0x0044005211007388 */ /* 0x0005e20000000a00 */
[----:B-1----:R-:W-:-:S03]  /*a940*/  SHF.R.S32.HI R13, RZ, 0x1f, R16 ;  /* 0x0000001fff0d7819 */ /* 0x002fc60000011410 */
[----:B------:R-:W-:Y:S01]  /*a950*/  BAR.SYNC.DEFER_BLOCKING 0x0 ;  /* 0x0000000000007b1d */ /* 0x000fe20000010000 */
[----:B------:R-:W-:-:S04]  /*a960*/  LEA.HI R13, R13, R16, RZ, 0x2 ;  /* 0x000000100d0d7211 */ /* 0x000fc800078f10ff */
[----:B------:R-:W-:-:S04]  /*a970*/  LOP3.LUT R13, R13, 0xffffffc, RZ, 0xc0, !PT ;  /* 0x0ffffffc0d0d7812 */ /* 0x000fc800078ec0ff */
[----:B------:R-:W-:Y:S02]  /*a980*/  IADD3 R13, R16, -R13, RZ ;  /* 0x8000000d100d7210 */ /* 0x000fe40007ffe0ff */
[----:B------:R-:W-:Y:S02]  /*a990*/  SHF.L.U32 R16, R12, 0x2, RZ ;  /* 0x000000020c107819 */ /* 0x000fe400000006ff */
[----:B------:R-:W-:Y:S02]  /*a9a0*/  LEA R6, R13, R6, 0x4 ;  /* 0x000000060d067211 */ /* 0x000fe400078e20ff */
[----:B--2---:R-:W-:Y:S01]  /*a9b0*/  SHF.R.S32.HI R17, RZ, 0x1f, R16 ;  /* 0x0000001fff117819 */ /* 0x004fe20000011410 */
[----:B------:R1:W2:Y:S04]  /*a9c0*/  LDS.128 R60, [R8.X4] ;  /* 0x00000000083c7984 */ /* 0x0002a80000004c00 */
[----:B------:R1:W3:Y:S04]  /*a9d0*/  LDS.128 R56, [R8.X4+0x800] ;  /* 0x0008000008387984 */ /* 0x0002e80000004c00 */
[----:B------:R1:W4:Y:S04]  /*a9e0*/  LDS.128 R52, [R8.X4+0x1000] ;  /* 0x0010000008347984 */ /* 0x0003280000004c00 */
        /* <DEDUP_REMOVED lines=9> */
[----:B------:R-:W-:Y:S05]  /*aa80*/  @P0 BRA `(.L_x_4613) ;  /* 0x000000a000000947 */ /* 0x000fea0003800000 */
[----:B--23--:R-:W-:Y:S02]  /*aa90*/  IADD3 R3, R6, 0x8, RZ ;  /* 0x0000000806037810 */ /* 0x00cfe40007ffe0ff */
[----:B------:R-:W-:-:S02]  /*aaa0*/  SHF.R.S32.HI R2, RZ, 0x1f, R6 ;  /* 0x0000001fff027819 */ /* 0x000fc40000011406 */
[----:B------:R-:W-:Y:S02]  /*aab0*/  IADD3 R0, P0, R9, R6, RZ ;  /* 0x0000000609007210 */ /* 0x000fe40007f1e0ff */
[-C--:B------:R-:W-:Y:S02]  /*aac0*/  ISETP.GE.AND P2, PT, R6, R118.reuse, PT ;  /* 0x000000760600720c */ /* 0x080fe40003f46270 */
[----:B------:R-:W-:Y:S02]  /*aad0*/  ISETP.GE.AND P1, PT, R3, R118, PT ;  /* 0x000000760300720c */ /* 0x000fe40003f26270 */
[----:B------:R-:W-:Y:S02]  /*aae0*/  LEA.HI.X.SX32 R3, R9, R2, 0x1, P0 ;  /* 0x0000000209037211 */ /* 0x000fe400000f0eff */
[----:B------:R-:W-:-:S04]  /*aaf0*/  LEA R2, P0, R0, c[0x0][0x208], 0x2 ;  /* 0x0000820000027a11 */ /* 0x000fc800078010ff */
[----:B------:R-:W-:-:S05]  /*ab00*/  LEA.HI.X R3, R0, c[0x0][0x20c], R3, 0x2, P0 ;  /* 0x0000830000037a11 */ /* 0x000fca00000f1403 */
[----:B------:R2:W-:Y:S04]  /*ab10*/  @!P2 STG.E [R2.64], R4 ;  /* 0x000000040200a986 */ /* 0x0005e8000c101908 */
[----:B------:R2:W-:Y:S02]  /*ab20*/  @!P1 STG.E [R2.64+0x20], R5 ;  /* 0x0000200502009986 */ /* 0x0005e4000c101908 */
.L_x_4613:
[----:B--23--:R-:W-:Y:S05]  /*ab30*/  BSYNC B0 ;  /* 0x0000000000007941 */ /* 0x00cfea0003800000 */
.L_x_4612:
        /* <DEDUP_REMOVED lines=18> */
.L_x_4615:
[----:B------:R-:W-:Y:S05]  /*ac60*/  BSYNC B0 ;  /* 0x0000000000007941 */ /* 0x000fea0003800000 */
.L_x_4614:
        /* <DEDUP_REMOVED lines=10> */
.L_x_4617:
[----:B------:R-:W-:Y:S05]  /*ad10*/  BSYNC B0 ;  /* 0x0000000000007941 */ /* 0x000fea0003800000 */
.L_x_4616:
[----:B------:R-:W-:Y:S01]  /*ad20*/  IADD3 R3, R11, 0x20, RZ ;  /* 0x000000200b037810 */ /* 0x000fe20007ffe0ff */
[----:B------:R-:W-:Y:S03]  /*ad30*/  BSSY B0, `(.L_x_4618) ;  /* 0x0000009000007945 */ /* 0x000fe60003800000 */
[----:B------:R-:W-:-:S13]  /*ad40*/  ISETP.GE.AND P0, PT, R3, R118, PT ;  /* 0x000000760300720c */ /* 0x000fda0003f06270 */
[----:B------:R-:W-:Y:S05]  /*ad50*/  @P0 BRA `(.L_x_4619) ;  /* 0x0000006000000947 */ /* 0x000fea0003800000 */
[----:B------:R-:W-:Y:S02]  /*ad60*/  ISETP.GE.AND P2, PT, R16, c[0x0][0x220], PT ;  /* 0x0000880010007a0c */ /* 0x000fe40003f46270 */
[----:B------:R-:W-:Y:S02]  /*ad70*/  ISETP.GE.AND P1, PT, R2, c[0x0][0x220], PT ;  /* 0x0000880002007a0c */ /* 0x000fe40003f26270 */
[----:B------:R-:W-:-:S09]  /*ad80*/  ISETP.GE.AND P0, PT, R0, c[0x0][0x220], PT ;  /* 0x0000880000007a0c */ /* 0x000fd20003f06270 */
[----:B----4-:R3:W-:Y:S04]  /*ad90*/  @!P2 STG.E.128 [R4.64+0x3000], R52 ;  /* 0x003000340400a986 */ /* 0x0107e8000c101d08 */
[----:B-1----:R3:W-:Y:S04]  /*ada0*/  @!P1 STG.E.128 [R4.64+0x3080], R36 ;  /* 0x0030802404009986 */ /* 0x0027e8000c101d08 */
[----:B------:R3:W-:Y:S02]  /*adb0*/  @!P0 STG.E.128 [R4.64+0x3100], R20 ;  /* 0x0031001404008986 */ /* 0x0007e4000c101d08 */
.L_x_4619:
[----:B------:R-:W-:Y:S05]  /*adc0*/  BSYNC B0 ;  /* 0x0000000000007941 */ /* 0x000fea0003800000 */
.L_x_4618:
        /* <DEDUP_REMOVED lines=11> */
.L_x_4620:
        /* <DEDUP_REMOVED lines=16> */
.L_x_6364:


//--------------------- .text._ZN5flash24flash_fwd_splitkv_kernelI23Flash_fwd_kernel_traitsILi96ELi64ELi64ELi4ELb0ELb0EN7cutlass10bfloat16_tE19Flash_kernel_traitsILi96ELi64ELi64ELi4ES3_EELb1ELb0ELb0ELb0ELb0ELb1ELb1ELb0EEEvNS_16Flash_fwd_paramsE --------------------------
	.section	.text._ZN5flash24flash_fwd_splitkv_kernelI23Flash_fwd_kernel_traitsILi96ELi64ELi64ELi4ELb0ELb0EN7cutlass10bfloat16_tE19Flash_kernel_traitsILi96ELi64ELi64ELi4ES3_EELb1ELb0ELb0ELb0ELb0ELb1ELb1ELb0EEEvNS_16Flash_fwd_paramsE,"ax",@progbits
	.sectioninfo	@"SHI_REGISTERS=168"
	.align	128
        .global         _ZN5flash24flash_fwd_splitkv_kernelI23Flash_fwd_kernel_traitsILi96ELi64ELi64ELi4ELb0ELb0EN7cutlass10bfloat16_tE19Flash_kernel_traitsILi96ELi64ELi64ELi4ES3_EELb1ELb0ELb0ELb0ELb0ELb1ELb1ELb0EEEvNS_16Flash_fwd_paramsE
        .type           _ZN5flash24flash_fwd_splitkv_kernelI23Flash_fwd_kernel_traitsILi96ELi64ELi64ELi4ELb0ELb0EN7cutlass10bfloat16_tE19Flash_kernel_traitsILi96ELi64ELi64ELi4ES3_EELb1ELb0ELb0ELb0ELb0ELb1ELb1ELb0EEEvNS_16Flash_fwd_paramsE,@function
        .size           _ZN5flash24flash_fwd_splitkv_kernelI23Flash_fwd_kernel_traitsILi96ELi64ELi64ELi4ELb0ELb0EN7cutlass10bfloat16_tE19Flash_kernel_traitsILi96ELi64ELi64ELi4ES3_EELb1ELb0ELb0ELb0ELb0ELb1ELb1ELb0EEEvNS_16Flash_fwd_paramsE,(.L_x_6365 - _ZN5flash24flash_fwd_splitkv_kernelI23Flash_fwd_kernel_traitsILi96ELi64ELi64ELi4ELb0ELb0EN7cutlass10bfloat16_tE19Flash_kernel_traitsILi96ELi64ELi64ELi4ES3_EELb1ELb0ELb0ELb0ELb0ELb1ELb1ELb0EEEvNS_16Flash_fwd_paramsE)
        .other          _ZN5flash24flash_fwd_splitkv_kernelI23Flash_fwd_kernel_traitsILi96ELi64ELi64ELi4ELb0ELb0EN7cutlass10bfloat16_tE19Flash_kernel_traitsILi96ELi64ELi64ELi4ES3_EELb1ELb0ELb0ELb0ELb0ELb1ELb1ELb0EEEvNS_16Flash_fwd_paramsE,@"STO_CUDA_ENTRY STV_DEFAULT"
_ZN5flash24flash_fwd_splitkv_kernelI23Flash_fwd_kernel_traitsILi96ELi64ELi64ELi4ELb0ELb0EN7cutlass10bfloat16_tE19Flash_kernel_traitsILi96ELi64ELi64ELi4ES3_EELb1ELb0ELb0ELb0ELb0ELb1ELb1ELb0EEEvNS_16Flash_fwd_paramsE:
.text._ZN5flash24flash_fwd_splitkv_kernelI23Flash_fwd_kernel_traitsILi96ELi64ELi64ELi4ELb0ELb0EN7cutlass10bfloat16_tE19Flash_kernel_traitsILi96ELi64ELi64ELi4ES3_EELb1ELb0ELb0ELb0ELb0ELb1ELb1ELb0EEEvNS_16Flash_fwd_paramsE:
        /* <DEDUP_REMOVED lines=54> */
.L_x_4621:
[----:B---34-:R-:W-:Y:S02]  /*0360*/  MOV R3, c[0x0][0x218] ;  /* 0x0000860000037a02 */ /* 0x018fe40000000f00 */
.L_x_4622:
        /* <DEDUP_REMOVED lines=60> */
[----:B------:R-:W-:Y:S01]  /*0730*/  BSSY B0, `(.L_x_4624) ;  /* 0x000001a000007945 */ /* 0x000fe20003800000 */
[----:B------:R-:W-:Y:S01]  /*0740*/  IMAD.IADD R99, R99, 0x1, -R98 ;  /* 0x0000000163637824 */ /* 0x000fe200078e0a62 */
[----:B------:R-:W-:-:S04]  /*0750*/  LEA.HI R2, R3, R90, RZ, 0x3 ;  /* 0x0000005a03027211 */ /* 0x000fc800078f18ff */
[----:B------:R-:W-:Y:S02]  /*0760*/  LOP3.LUT R3, R2, 0xfffffff8, RZ, 0xc0, !PT ;  /* 0xfffffff802037812 */ /* 0x000fe400078ec0ff */
[----:B------:R-:W-:-:S03]  /*0770*/  SHF.R.S32.HI R0, RZ, 0x3, R2 ;  /* 0x00000003ff007819 */ /* 0x000fc60000011402 */
[----:B------:R-:W-:Y:S01]  /*0780*/  IMAD.IADD R90, R90, 0x1, -R3 ;  /* 0x000000015a5a7824 */ /* 0x000fe200078e0a03 */
[----:B------:R-:W-:Y:S01]  /*0790*/  ISETP.GE.AND P1, PT, R0, R99, PT ;  /* 0x000000630000720c */ /* 0x000fe20003f26270 */
[----:B------:R-:W-:Y:S02]  /*07a0*/  IMAD R3, R125, c[0x0][0x1c0], R12 ;  /* 0x000070007d037a24 */ /* 0x000fe400078e020c */
[----:B------:R-:W-:Y:S02]  /*07b0*/  IMAD.SHL.U32 R4, R90, 0x4, RZ ;  /* 0x000000045a047824 */ /* 0x000fe400078e00ff */
[----:B------:R-:W-:-:S03]  /*07c0*/  IMAD R3, R3, c[0x0][0x214], R98 ;  /* 0x0000850003037a24 */ /* 0x000fc600078e0262 */
[----:B------:R-:W-:Y:S01]  /*07d0*/  SHF.R.S32.HI R5, RZ, 0x1f, R4 ;  /* 0x0000001fff057819 */ /* 0x000fe20000011404 */
[----:B------:R-:W-:-:S04]  /*07e0*/  IMAD R7, R3, c[0x0][0x22c], RZ ;  /* 0x00008b0003077a24 */ /* 0x000fc800078e02ff */
        /* <DEDUP_REMOVED lines=14> */
.L_x_4625:
[----:B------:R-:W-:Y:S05]  /*08d0*/  BSYNC B0 ;  /* 0x0000000000007941 */ /* 0x000fea0003800000 */
.L_x_4624:
        /* <DEDUP_REMOVED lines=10> */
.L_x_4627:
[----:B------:R-:W-:Y:S05]  /*0980*/  BSYNC B0 ;  /* 0x0000000000007941 */ /* 0x000fea0003800000 */
.L_x_4626:
        /* <DEDUP_REMOVED lines=10> */
.L_x_4629:
[----:B------:R-:W-:Y:S05]  /*0a30*/  BSYNC B0 ;  /* 0x0000000000007941 */ /* 0x000fea0003800000 */
.L_x_4628:
        /* <DEDUP_REMOVED lines=10> */
.L_x_4631:
[----:B------:R-:W-:Y:S05]  /*0ae0*/  BSYNC B0 ;  /* 0x0000000000007941 */ /* 0x000fea0003800000 */
.L_x_4630:
        /* <DEDUP_REMOVED lines=20> */
.L_x_4623:
        /* <DEDUP_REMOVED lines=93> */
.L_x_4632:
        /* <DEDUP_REMOVED lines=15> */
.L_x_4634:
        /* <DEDUP_REMOVED lines=50> */
.L_x_4633:
        /* <DEDUP_REMOVED lines=115> */
.L_x_4636:
[----:B------:R-:W-:Y:S05]  /*1d40*/  BSYNC B0 ;  /* 0x0000000000007941 */ /* 0x000fea0003800000 */
.L_x_4635:
        /* <DEDUP_REMOVED lines=36> */
.L_x_4638:
[----:B------:R-:W-:Y:S05]  /*1f90*/  BSYNC B0 ;  /* 0x0000000000007941 */ /* 0x000fea0003800000 */
.L_x_4637:
        /* <DEDUP_REMOVED lines=33> */
.L_x_4640:
[----:B------:R-:W-:Y:S05]  /*21b0*/  BSYNC B0 ;  /* 0x0000000000007941 */ /* 0x000fea0003800000 */
.L_x_4639:
        /* <DEDUP_REMOVED lines=36> */
.L_x_4642:
[----:B------:R-:W-:Y:S05]  /*2400*/  BSYNC B0 ;  /* 0x0000000000007941 */ /* 0x000fea0003800000 */
.L_x_4641:
        /* <DEDUP_REMOVED lines=39> */
.L_x_4644:
[----:B------:R-:W-:Y:S05]  /*2680*/  BSYNC B0 ;  /* 0x0000000000007941 */ /* 0x000fea0003800000 */
.L_x_4643:
        /* <DEDUP_REMOVED lines=38> */
.L_x_4646:
[----:B------:R-:W-:Y:S05]  /*28f0*/  BSYNC B0 ;  /* 0x0000000000007941 */ /* 0x000fea0003800000 */
.L_x_4645:
[----:B------:R-:W-:Y:S01]  /*2900*/  LEA.HI R9, R112, R112, RZ, 0x1 ;  /* 0x0000007070097211 */ /* 0x000fe200078f08ff */
[----:B------:R-:W-:Y:S01]  /*2910*/  IMAD.SHL.U32 R87, R87, 0x40, RZ ;  /* 0x0000004057577824 */ /* 0x000fe200078e00ff */
[----:B------:R-:W-:Y:S01]  /*2920*/  SHF.R.S32.HI R92, RZ, 0x1f, R5 ;  /* 0x0000001fff5c7819 */ /* 0x000fe20000011405 */
[----:B------:R-:W-:Y:S01]  /*2930*/  IMAD.SHL.U32 R8, R8, 0x8, RZ ;  /* 0x0000000808087824 */ /* 0x000fe200078e00ff */
[----:B------:R-:W-:Y:S01]  /*2940*/  LOP3.LUT R6, R6, 0x7fffffe, RZ, 0xc0, !PT ;  /* 0x07fffffe06067812 */ /* 0x000fe200078ec0ff */
        /* <DEDUP_REMOVED lines=15> */
[--C-:B------:R-:W-:Y:S01]  /*2a40*/  IMAD R6, R95, 0x200, R92.reuse ;  /* 0x000002005f067824 */ /* 0x100fe200078e025c */
[----:B------:R-:W-:Y:S01]  /*2a50*/  SHF.R.U32.HI R5, RZ, 0x3, R5 ;  /* 0x00000003ff057819 */ /* 0x000fe20000011605 */
[C---:B------:R-:W-:Y:S01]  /*2a60*/  IMAD R110, R93.reuse, 0x20, R92 ;  /* 0x000000205d6e7824 */ /* 0x040fe200078e025c */
[----:B------:R-:W-:Y:S01]  /*2a70*/  SHF.R.U32.HI R87, RZ, 0x3, R87 ;  /* 0x00000003ff577819 */ /* 0x000fe20000011657 */
[----:B------:R-:W-:Y:S01]  /*2a80*/  IMAD R6, R93, 0x20, R6 ;  /* 0x000000205d067824 */ /* 0x000fe200078e0206 */
[----:B------:R-:W-:-:S02]  /*2a90*/  LOP3.LUT R5, R8, R5, RZ, 0x3c, !PT ;  /* 0x0000000508057212 */ /* 0x000fc400078e3cff */
[----:B------:R-:W-:-:S03]  /*2aa0*/  LOP3.LUT R87, R10, R87, RZ, 0x3c, !PT ;  /* 0x000000570a577212 */ /* 0x000fc600078e3cff */
[----:B------:R-:W-:Y:S02]  /*2ab0*/  IMAD.U32 R112, R112, 0x20, R5 ;  /* 0x0000002070707824 */ /* 0x000fe400078e0005 */
[----:B------:R-:W-:Y:S02]  /*2ac0*/  IMAD.IADD R113, R87, 0x1, R6 ;  /* 0x0000000157717824 */ /* 0x000fe400078e0206 */
[----:B------:R-:W-:Y:S02]  /*2ad0*/  IMAD.SHL.U32 R112, R112, 0x2, RZ ;  /* 0x0000000270707824 */ /* 0x000fe400078e00ff */
[----:B------:R-:W-:Y:S02]  /*2ae0*/  IMAD.SHL.U32 R113, R113, 0x2, RZ ;  /* 0x0000000271717824 */ /* 0x000fe400078e00ff */
[----:B------:R-:W-:Y:S01]  /*2af0*/  IMAD.MOV.U32 R5, RZ, RZ, 0x20 ;  /* 0x00000020ff057424 */ /* 0x000fe200078e00ff */
[----:B------:R-:W-:Y:S01]  /*2b00*/  LDSM.16.M88.4 R12, [R112+0x3000] ;  /* 0x00300000700c783b */ /* 0x000fe20000000200 */
[----:B------:R-:W-:-:S02]  /*2b10*/  IMAD R111, R3, 0x2, R113 ;  /* 0x00000002036f7824 */ /* 0x000fc400078e0271 */
[----:B------:R-:W-:Y:S01]  /*2b20*/  IMAD.IADD R110, R87, 0x1, R110 ;  /* 0x00000001576e7824 */ /* 0x000fe200078e026e */
[----:B------:R-:W2:Y:S01]  /*2b30*/  LDSM.16.M88.4 R60, [R113] ;  /* 0x00000000713c783b */ /* 0x000ea20000000200 */
[----:B------:R-:W-:-:S03]  /*2b40*/  SEL R5, R5, 0xffffffe0, !P0 ;  /* 0xffffffe005057807 */ /* 0x000fc60004000000 */
[----:B------:R-:W-:Y:S02]  /*2b50*/  LDSM.16.M88.4 R72, [R111] ;  /* 0x000000006f48783b */ /* 0x000fe40000000200 */
[----:B------:R-:W-:Y:S02]  /*2b60*/  IMAD.IADD R109, R112, 0x1, R5 ;  /* 0x00000001706d7824 */ /* 0x000fe400078e0205 */
[----:B------:R-:W5:Y:S04]  /*2b70*/  LDSM.16.M88.4 R48, [R112+0x3400] ;  /* 0x003400007030783b */ /* 0x000f680000000200 */
[----:B------:R-:W1:Y:S04]  /*2b80*/  LDSM.16.M88.4 R4, [R109+0x3000] ;  /* 0x003000006d04783b */ /* 0x000e680000000200 */
[----:B------:R-:W-:Y:S04]  /*2b90*/  LDSM.16.M88.4 R8, [R112+0x4000] ;  /* 0x004000007008783b */ /* 0x000fe80000000200 */
[----:B------:R-:W3:Y:S04]  /*2ba0*/  LDSM.16.M88.4 R56, [R113+0x1000] ;  /* 0x001000007138783b */ /* 0x000ee80000000200 */
[----:B------:R-:W4:Y:S04]  /*2bb0*/  LDSM.16.M88.4 R40, [R112+0x3800] ;  /* 0x003800007028783b */ /* 0x000f280000000200 */
[----:B------:R-:W3:Y:S04]  /*2bc0*/  LDSM.16.M88.4 R24, [R112+0x3c00] ;  /* 0x003c00007018783b */ /* 0x000ee80000000200 */
[----:B-1----:R-:W1:Y:S04]  /*2bd0*/  LDSM.16.M88.4 R20, [R109+0x3400] ;  /* 0x003400006d14783b */ /* 0x002e680000000200 */
[----:B------:R-:W-:Y:S01]  /*2be0*/  LDSM.16.M88.4 R52, [R109+0x4000] ;  /* 0x004000006d34783b */ /* 0x000fe20000000200 */
[C---:B--2---:R-:W-:Y:S03]  /*2bf0*/  HMMA.16816.F32.BF16 R16, R60.reuse, R12, RZ ;  /* 0x0000000c3c10723c */ /* 0x044fe600000418ff */
[----:B------:R-:W2:Y:S04]  /*2c00*/  LDSM.16.M88.4 R36, [R111+0x1000] ;  /* 0x001000006f24783b */ /* 0x000ea80000000200 */
[----:B------:R-:W-:Y:S01]  /*2c10*/  LDSM.16.M88.4 R80, [R112+0x4400] ;  /* 0x004400007050783b */ /* 0x000fe20000000200 */
[C---:B------:R-:W-:Y:S03]  /*2c20*/  HMMA.16816.F32.BF16 R12, R60.reuse, R14, RZ ;  /* 0x0000000e3c0c723c */ /* 0x040fe600000418ff */
[----:B------:R-:W-:Y:S04]  /*2c30*/  LDSM.16.M88.4 R68, [R109+0x3c00] ;  /* 0x003c00006d44783b */ /* 0x000fe80000000200 */
[----:B------:R-:W-:Y:S01]  /*2c40*/  LDSM.16.M88.4 R32, [R109+0x4400] ;  /* 0x004400006d20783b */ /* 0x000fe20000000200 */
[----:B-----5:R-:W-:Y:S08]  /*2c50*/  HMMA.16816.F32.BF16 R28, R60, R48, RZ ;  /* 0x000000303c1c723c */ /* 0x020ff000000418ff */
[C---:B------:R-:W-:Y:S08]  /*2c60*/  HMMA.16816.F32.BF16 R16, R72.reuse, R4, R16 ;  /* 0x000000044810723c */ /* 0x040ff00000041810 */
[----:B------:R-:W-:Y:S01]  /*2c70*/  HMMA.16816.F32.BF16 R12, R72, R6, R12 ;  /* 0x00000006480c723c */ /* 0x000fe2000004180c */
[----:B------:R-:W5:Y:S07]  /*2c80*/  LDSM.16.M88.4 R4, [R109+0x3800] ;  /* 0x003800006d04783b */ /* 0x000f6e0000000200 */
[----:B------:R-:W-:Y:S08]  /*2c90*/  HMMA.16816.F32.BF16 R48, R60, R50, RZ ;  /* 0x000000323c30723c */ /* 0x000ff000000418ff */
[C---:B---3--:R-:W-:Y:S08]  /*2ca0*/  HMMA.16816.F32.BF16 R16, R56.reuse, R8, R16 ;  /* 0x000000083810723c */ /* 0x048ff00000041810 */
[----:B------:R-:W-:Y:S01]  /*2cb0*/  HMMA.16816.F32.BF16 R12, R56, R10, R12 ;  /* 0x0000000a380c723c */ /* 0x000fe2000004180c */
[----:B------:R-:W-:Y:S07]  /*2cc0*/  LDSM.16.M88.4 R8, [R109+0x5000] ;  /* 0x005000006d08783b */ /* 0x000fee0000000200 */
[C---:B----4-:R-:W-:Y:S08]  /*2cd0*/  HMMA.16816.F32.BF16 R44, R60.reuse, R40, RZ ;  /* 0x000000283c2c723c */ /* 0x050ff000000418ff */
[C---:B------:R-:W-:Y:S08]  /*2ce0*/  HMMA.16816.F32.BF16 R40, R60.reuse, R42, RZ ;  /* 0x0000002a3c28723c */ /* 0x040ff000000418ff */
[C---:B------:R-:W-:Y:S08]  /*2cf0*/  HMMA.16816.F32.BF16 R64, R60.reuse, R24, RZ ;  /* 0x000000183c40723c */ /* 0x040ff000000418ff */
[----:B------:R-:W-:Y:S01]  /*2d00*/  HMMA.16816.F32.BF16 R60, R60, R26, RZ ;  /* 0x0000001a3c3c723c */ /* 0x000fe200000418ff */
[----:B------:R-:W-:Y:S07]  /*2d10*/  LDSM.16.M88.4 R24, [R113+0x2000] ;  /* 0x002000007118783b */ /* 0x000fee0000000200 */
[C---:B-1----:R-:W-:Y:S08]  /*2d20*/  HMMA.16816.F32.BF16 R28, R72.reuse, R20, R28 ;  /* 0x00000014481c723c */ /* 0x042ff0000004181c */
[----:B------:R-:W-:Y:S01]  /*2d30*/  HMMA.16816.F32.BF16 R48, R72, R22, R48 ;  /* 0x000000164830723c */ /* 0x000fe20000041830 */
[----:B------:R-:W1:Y:S07]  /*2d40*/  LDSM.16.M88.4 R20, [R112+0x5000] ;  /* 0x005000007014783b */ /* 0x000e6e0000000200 */
[C---:B--2---:R-:W-:Y:S08]  /*2d50*/  HMMA.16816.F32.BF16 R16, R36.reuse, R52, R16 ;  /* 0x000000342410723c */ /* 0x044ff00000041810 */
[----:B------:R-:W-:Y:S01]  /*2d60*/  HMMA.16816.F32.BF16 R12, R36, R54, R12 ;  /* 0x00000036240c723c */ /* 0x000fe2000004180c */
[----:B------:R-:W2:Y:S07]  /*2d70*/  LDSM.16.M88.4 R52, [R112+0x4800] ;  /* 0x004800007034783b */ /* 0x000eae0000000200 */
[C---:B-----5:R-:W-:Y:S08]  /*2d80*/  HMMA.16816.F32.BF16 R44, R72.reuse, R4, R44 ;  /* 0x00000004482c723c */ /* 0x060ff0000004182c */
[----:B------:R-:W-:Y:S01]  /*2d90*/  HMMA.16816.F32.BF16 R40, R72, R6, R40 ;  /* 0x000000064828723c */ /* 0x000fe20000041828 */
[----:B------:R-:W3:Y:S07]  /*2da0*/  LDSM.16.M88.4 R4, [R111+0x2000] ;  /* 0x002000006f04783b */ /* 0x000eee0000000200 */
[C---:B------:R-:W-:Y:S08]  /*2db0*/  HMMA.16816.F32.BF16 R28, R56.reuse, R80, R28 ;  /* 0x00000050381c723c */ /* 0x040ff0000004181c */
[----:B------:R-:W-:Y:S08]  /*2dc0*/  HMMA.16816.F32.BF16 R48, R56, R82, R48 ;  /* 0x000000523830723c */ /* 0x000ff00000041830 */
[C---:B-1----:R-:W-:Y:S08]  /*2dd0*/  HMMA.16816.F32.BF16 R16, R24.reuse, R20, R16 ;  /* 0x000000141810723c */ /* 0x042ff00000041810 */
[----:B------:R-:W-:Y:S01]  /*2de0*/  HMMA.16816.F32.BF16 R12, R24, R22, R12 ;  /* 0x00000016180c723c */ /* 0x000fe2000004180c */
[----:B------:R-:W1:Y:S07]  /*2df0*/  LDSM.16.M88.4 R20, [R109+0x4800] ;  /* 0x004800006d14783b */ /* 0x000e6e0000000200 */
[----:B------:R-:W-:Y:S01]  /*2e00*/  HMMA.16816.F32.BF16 R76, R72, R68, R64 ;  /* 0x00000044484c723c */ /* 0x000fe20000041840 */
[----:B------:R-:W4:Y:S07]  /*2e10*/  LDSM.16.M88.4 R64, [R112+0x5400] ;  /* 0x005400007040783b */ /* 0x000f2e0000000200 */
[----:B------:R-:W-:Y:S08]  /*2e20*/  HMMA.16816.F32.BF16 R28, R36, R32, R28 ;  /* 0x00000020241c723c */ /* 0x000ff0000004181c */
[----:B--2---:R-:W-:Y:S01]  /*2e30*/  HMMA.16816.F32.BF16 R80, R56, R52, R44 ;  /* 0x000000343850723c */ /* 0x004fe2000004182c */
[----:B------:R-:W-:Y:S07]  /*2e40*/  LDSM.16.M88.4 R44, [R109+0x5400] ;  /* 0x005400006d2c783b */ /* 0x000fee0000000200 */
[----:B------:R-:W-:Y:S01]  /*2e50*/  HMMA.16816.F32.BF16 R48, R36, R34, R48 ;  /* 0x000000222430723c */ /* 0x000fe20000041830 */
[----:B------:R-:W2:Y:S07]  /*2e60*/  LDSM.16.M88.4 R32, [R112+0x4c00] ;  /* 0x004c00007020783b */ /* 0x000eae0000000200 */
[----:B------:R-:W-:Y:S08]  /*2e70*/  HMMA.16816.F32.BF16 R40, R56, R54, R40 ;  /* 0x000000363828723c */ /* 0x000ff00000041828 */
[C---:B---3--:R-:W-:Y:S08]  /*2e80*/  HMMA.16816.F32.BF16 R16, R4.reuse, R8, R16 ;  /* 0x000000080410723c */ /* 0x048ff00000041810 */
[----:B------:R-:W-:Y:S01]  /*2e90*/  HMMA.16816.F32.BF16 R12, R4, R10, R12 ;  /* 0x0000000a040c723c */ /* 0x000fe2000004180c */
[----:B------:R-:W3:Y:S07]  /*2ea0*/  LDSM.16.M88.4 R8, [R112+0x5800] ;  /* 0x005800007008783b */ /* 0x000eee0000000200 */
[----:B------:R-:W-:Y:S08]  /*2eb0*/  HMMA.16816.F32.BF16 R60, R72, R70, R60 ;  /* 0x00000046483c723c */ /* 0x000ff0000004183c */
[----:B-1----:R-:W-:Y:S01]  /*2ec0*/  HMMA.16816.F32.BF16 R80, R36, R20, R80 ;  /* 0x000000142450723c */ /* 0x002fe20000041850 */
[----:B------:R-:W-:-:S02]  /*2ed0*/  FMUL.FTZ R16, R16, c[0x0][0x2ec] ;  /* 0x0000bb0010107a20 */ /* 0x000fc40000410000 */
[----:B------:R-:W-:Y:S02]  /*2ee0*/  FMUL.FTZ R17, R17, c[0x0][0x2ec] ;  /* 0x0000bb0011117a20 */ /* 0x000fe40000410000 */
[----:B------:R-:W1:Y:S01]  /*2ef0*/  MUFU.TANH R52, R16 ;  /* 0x0000001000347308 */ /* 0x000e620000002400 */
[----:B------:R-:W-:Y:S02]  /*2f00*/  FMUL.FTZ R54, R18, c[0x0][0x2ec] ;  /* 0x0000bb0012367a20 */ /* 0x000fe40000410000 */
[----:B------:R-:W-:Y:S01]  /*2f10*/  HMMA.16816.F32.BF16 R40, R36, R22, R40 ;  /* 0x000000162428723c */ /* 0x000fe20000041828 */
[----:B------:R-:W5:Y:S01]  /*2f20*/  LDSM.16.M88.4 R20, [R109+0x4c00] ;  /* 0x004c00006d14783b */ /* 0x000f620000000200 */
[----:B------:R-:W-:Y:S02]  /*2f30*/  FMUL.FTZ R12, R12, c[0x0][0x2ec] ;  /* 0x0000bb000c0c7a20 */ /* 0x000fe40000410000 */
[----:B------:R-:W-:Y:S01]  /*2f40*/  FMUL.FTZ R13, R13, c[0x0][0x2ec] ;  /* 0x0000bb000d0d7a20 */ /* 0x000fe20000410000 */
[----:B------:R1:W1:Y:S01]  /*2f50*/  MUFU.TANH R53, R17 ;  /* 0x0000001100357308 */ /* 0x0002620000002400 */
[----:B------:R-:W-:-:S02]  /*2f60*/  FMUL.FTZ R14, R14, c[0x0][0x2ec] ;  /* 0x0000bb000e0e7a20 */ /* 0x000fc40000410000 */
[----:B----4-:R-:W-:Y:S01]  /*2f70*/  HMMA.16816.F32.BF16 R28, R24, R64, R28 ;  /* 0x00000040181c723c */ /* 0x010fe2000004181c */
[----:B------:R-:W-:-:S04]  /*2f80*/  FMUL.FTZ R15, R15, c[0x0][0x2ec] ;  /* 0x0000bb000f0f7a20 */ /* 0x000fc80000410000 */
[----:B------:R-:W-:Y:S03]  /*2f90*/  MUFU.TANH R55, R12 ;  /* 0x0000000c00377308 */ /* 0x000fe60000002400 */
[----:B--2---:R-:W-:Y:S05]  /*2fa0*/  HMMA.16816.F32.BF16 R60, R56, R34, R60 ;  /* 0x00000022383c723c */ /* 0x004fea000004183c */
[----:B------:R-:W-:Y:S03]  /*2fb0*/  MUFU.TANH R54, R54 ;  /* 0x0000003600367308 */ /* 0x000fe60000002400 */
[----:B------:R-:W-:Y:S08]  /*2fc0*/  HMMA.16816.F32.BF16 R48, R24, R66, R48 ;  /* 0x000000421830723c */ /* 0x000ff00000041830 */
[----:B------:R-:W-:Y:S08]  /*2fd0*/  HMMA.16816.F32.BF16 R76, R56, R32, R76 ;  /* 0x00000020384c723c */ /* 0x000ff0000004184c */
[C---:B---3--:R-:W-:Y:S08]  /*2fe0*/  HMMA.16816.F32.BF16 R80, R24.reuse, R8, R80 ;  /* 0x000000081850723c */ /* 0x048ff00000041850 */
[----:B------:R-:W-:Y:S01]  /*2ff0*/  HMMA.16816.F32.BF16 R40, R24, R10, R40 ;  /* 0x0000000a1828723c */ /* 0x000fe20000041828 */
[----:B------:R-:W2:Y:S07]  /*3000*/  LDSM.16.M88.4 R8, [R112+0x5c00] ;  /* 0x005c00007008783b */ /* 0x000eae0000000200 */
[----:B------:R-:W-:Y:S01]  /*3010*/  HMMA.16816.F32.BF16 R28, R4, R44, R28 ;  /* 0x0000002c041c723c */ /* 0x000fe2000004181c */
[----:B------:R-:W-:Y:S06]  /*3020*/  MUFU.TANH R44, R13 ;  /* 0x0000000d002c7308 */ /* 0x000fec0000002400 */
[----:B------:R-:W-:Y:S01]  /*3030*/  FMUL.FTZ R45, R19, c[0x0][0x2ec] ;  /* 0x0000bb00132d7a20 */ /* 0x000fe20000410000 */
[----:B-----5:R-:W-:Y:S01]  /*3040*/  HMMA.16816.F32.BF16 R60, R36, R22, R60 ;  /* 0x00000016243c723c */ /* 0x020fe2000004183c */
[----:B-1----:R-:W1:Y:S04]  /*3050*/  LDSM.16.M88.4 R16, [R109+0x5800] ;  /* 0x005800006d10783b */ /* 0x002e680000000200 */
[----:B------:R-:W-:Y:S03]  /*3060*/  MUFU.TANH R45, R45 ;  /* 0x0000002d002d7308 */ /* 0x000fe60000002400 */
[----:B------:R-:W-:Y:S05]  /*3070*/  HMMA.16816.F32.BF16 R48, R4, R46, R48 ;  /* 0x0000002e0430723c */ /* 0x000fea0000041830 */
[----:B------:R-:W3:Y:S03]  /*3080*/  MUFU.TANH R46, R14 ;  /* 0x0000000e002e7308 */ /* 0x000ee60000002400 */
[----:B------:R-:W-:Y:S01]  /*3090*/  HMMA.16816.F32.BF16 R76, R36, R20, R76 ;  /* 0x00000014244c723c */ /* 0x000fe2000004184c */
[----:B------:R-:W-:-:S02]  /*30a0*/  FMUL.FTZ R28, R28, c[0x0][0x2ec] ;  /* 0x0000bb001c1c7a20 */ /* 0x000fc40000410000 */
[----:B------:R-:W-:Y:S02]  /*30b0*/  FMUL.FTZ R29, R29, c[0x0][0x2ec] ;  /* 0x0000bb001d1d7a20 */ /* 0x000fe40000410000 */
[----:B------:R4:W-:Y:S02]  /*30c0*/  MUFU.TANH R47, R15 ;  /* 0x0000000f002f7308 */ /* 0x0009e40000002400 */
[----:B------:R-:W-:Y:S01]  /*30d0*/  IMAD R21, R95, 0x10, R98 ;  /* 0x000000105f157824 */ /* 0x000fe200078e0262 */
[C---:B--2---:R-:W-:Y:S04]  /*30e0*/  HMMA.16816.F32.BF16 R60, R24.reuse, R10, R60 ;  /* 0x0000000a183c723c */ /* 0x044fe8000004183c */
[----:B------:R-:W-:Y:S01]  /*30f0*/  IADD3 R94, R21, 0x1, R94 ;  /* 0x00000001155e7810 */ /* 0x000fe20007ffe05e */
[----:B------:R-:W-:Y:S01]  /*3100*/  IMAD.SHL.U32 R21, R90, 0x2, RZ ;  /* 0x000000025a157824 */ /* 0x000fe200078e00ff */
[----:B------:R-:W2:Y:S02]  /*3110*/  MUFU.TANH R28, R28 ;  /* 0x0000001c001c7308 */ /* 0x000ea40000002400 */
[----:B------:R-:W-:Y:S01]  /*3120*/  IADD3 R20, R91, R94, -R99 ;  /* 0x0000005e5b147210 */ /* 0x000fe20007ffe863 */
[----:B------:R-:W-:Y:S01]  /*3130*/  FMUL.FTZ R32, R48, c[0x0][0x2ec] ;  /* 0x0000bb0030207a20 */ /* 0x000fe20000410000 */
[----:B------:R-:W-:Y:S01]  /*3140*/  LOP3.LUT R21, R21, 0x6, RZ, 0xc0, !PT ;  /* 0x0000000615157812 */ /* 0x000fe200078ec0ff */
[----:B------:R-:W-:Y:S01]  /*3150*/  FMUL.FTZ R33, R49, c[0x0][0x2ec] ;  /* 0x0000bb0031217a20 */ /* 0x000fe20000410000 */
[----:B------:R-:W-:Y:S01]  /*3160*/  IADD3 R20, R20, c[0x0][0x2e8], RZ ;  /* 0x0000ba0014147a10 */ /* 0x000fe20007ffe0ff */
[----:B----4-:R-:W4:Y:S01]  /*3170*/  LDSM.16.M88.4 R12, [R109+0x5c00] ;  /* 0x005c00006d0c783b */ /* 0x010f220000000200 */
[----:B------:R-:W5:Y:S01]  /*3180*/  MUFU.TANH R29, R29 ;  /* 0x0000001d001d7308 */ /* 0x000f620000002400 */
[----:B------:R-:W-:Y:S01]  /*3190*/  FMUL.FTZ R50, R50, c[0x0][0x2ec] ;  /* 0x0000bb0032327a20 */ /* 0x000fe20000410000 */
[----:B------:R-:W-:Y:S01]  /*31a0*/  HMMA.16816.F32.BF16 R76, R24, R8, R76 ;  /* 0x00000008184c723c */ /* 0x000fe2000004184c */
[----:B------:R-:W-:Y:S01]  /*31b0*/  IADD3 R98, R20, 0x8, RZ ;  /* 0x0000000814627810 */ /* 0x000fe20007ffe0ff */
[----:B------:R-:W-:-:S04]  /*31c0*/  DEPBAR.LE SB0, 0x0 ;  /* 0x000080000000791a */ /* 0x000fc80000000000 */
[-C--:B------:R-:W-:Y:S01]  /*31d0*/  IMNMX R99, R20, R91.reuse, PT ;  /* 0x0000005b14637217 */ /* 0x080fe20003800200 */
[----:B------:R-:W-:Y:S01]  /*31e0*/  IMAD.IADD R8, R0, 0x1, R21 ;  /* 0x0000000100087824 */ /* 0x000fe200078e0215 */
[C---:B-1----:R-:W-:Y:S01]  /*31f0*/  HMMA.16816.F32.BF16 R40, R4.reuse, R18, R40 ;  /* 0x000000120428723c */ /* 0x042fe20000041828 */
[----:B------:R-:W-:Y:S01]  /*3200*/  IMNMX R98, R98, R91, PT ;  /* 0x0000005b62627217 */ /* 0x000fe20003800200 */
[----:B------:R-:W1:Y:S02]  /*3210*/  MUFU.TANH R32, R32 ;  /* 0x0000002000207308 */ /* 0x000e640000002400 */
[C---:B------:R-:W-:Y:S02]  /*3220*/  IADD3 R10, R8.reuse, 0x1, RZ ;  /* 0x00000001080a7810 */ /* 0x040fe40007ffe0ff */
[-C--:B------:R-:W-:Y:S01]  /*3230*/  ISETP.GE.AND P5, PT, R8, R99.reuse, PT ;  /* 0x000000630800720c */ /* 0x080fe20003fa6270 */
[----:B------:R-:W-:Y:S01]  /*3240*/  FMUL.FTZ R19, R51, c[0x0][0x2ec] ;  /* 0x0000bb0033137a20 */ /* 0x000fe20000410000 */
[----:B------:R-:W-:Y:S01]  /*3250*/  HMMA.16816.F32.BF16 R80, R4, R16, R80 ;  /* 0x000000100450723c */ /* 0x000fe20000041850 */
[C---:B------:R-:W-:Y:S01]  /*3260*/  ISETP.GE.AND P1, PT, R10.reuse, R99, PT ;  /* 0x000000630a00720c */ /* 0x040fe20003f26270 */
[----:B------:R-:W1:Y:S01]  /*3270*/  MUFU.TANH R33, R33 ;  /* 0x0000002100217308 */ /* 0x000e620000002400 */
[----:B------:R-:W-:-:S02]  /*3280*/  ISETP.GE.AND P3, PT, R10, R98, PT ;  /* 0x000000620a00720c */ /* 0x000fc40003f66270 */
[----:B------:R-:W-:Y:S02]  /*3290*/  IADD3 R20, R8, 0x8, RZ ;  /* 0x0000000808147810 */ /* 0x000fe40007ffe0ff */
[----:B------:R-:W-:Y:S01]  /*32a0*/  FMUL.FTZ R16, R30, c[0x0][0x2ec] ;  /* 0x0000bb001e107a20 */ /* 0x000fe20000410000 */
[----:B------:R-:W-:Y:S01]  /*32b0*/  IADD3 R10, R8, 0x10, RZ ;  /* 0x00000010080a7810 */ /* 0x000fe20007ffe0ff */
[----:B------:R-:W-:Y:S01]  /*32c0*/  FMUL.FTZ R17, R31, c[0x0][0x2ec] ;  /* 0x0000bb001f117a20 */ /* 0x000fe20000410000 */
[----:B------:R-:W1:Y:S01]  /*32d0*/  MUFU.TANH R18, R50 ;  /* 0x0000003200127308 */ /* 0x000e620000002400 */
[----:B------:R-:W-:Y:S02]  /*32e0*/  FSEL R52, R52, -INF , !P5 ;  /* 0xff80000034347808 */ /* 0x000fe40006800000 */
[----:B------:R-:W-:Y:S02]  /*32f0*/  FSEL R53, R53, -INF , !P1 ;  /* 0xff80000035357808 */ /* 0x000fe40004800000 */
[----:B------:R-:W-:Y:S01]  /*3300*/  ISETP.GE.AND P4, PT, R20, R98, PT ;  /* 0x000000621400720c */ /* 0x000fe20003f86270 */
[----:B------:R-:W-:Y:S01]  /*3310*/  FMUL.FTZ R9, R40, c[0x0][0x2ec] ;  /* 0x0000bb0028097a20 */ /* 0x000fe20000410000 */
[-C--:B------:R-:W-:Y:S01]  /*3320*/  ISETP.GE.AND P1, PT, R10, R99.reuse, PT ;  /* 0x000000630a00720c */ /* 0x080fe20003f26270 */
[----:B------:R-:W1:Y:S01]  /*3330*/  MUFU.TANH R16, R16 ;  /* 0x0000001000107308 */ /* 0x000e620000002400 */
[----:B------:R-:W-:Y:S01]  /*3340*/  FMUL.FTZ R42, R42, c[0x0][0x2ec] ;  /* 0x0000bb002a2a7a20 */ /* 0x000fe20000410000 */
[----:B---3--:R-:W-:Y:S01]  /*3350*/  FSEL R46, R46, -INF , !P4 ;  /* 0xff8000002e2e7808 */ /* 0x008fe20006000000 */
[----:B----4-:R-:W-:Y:S01]  /*3360*/  HMMA.16816.F32.BF16 R60, R4, R14, R60 ;  /* 0x0000000e043c723c */ /* 0x010fe2000004183c */
[----:B------:R-:W-:Y:S01]  /*3370*/  ISETP.GE.AND P2, PT, R20, R99, PT ;  /* 0x000000631400720c */ /* 0x000fe20003f46270 */
[----:B------:R-:W-:-:S02]  /*3380*/  FMUL.FTZ R41, R41, c[0x0][0x2ec] ;  /* 0x0000bb0029297a20 */ /* 0x000fc40000410000 */
[----:B------:R-:W-:Y:S01]  /*3390*/  FMUL.FTZ R80, R80, c[0x0][0x2ec] ;  /* 0x0000bb0050507a20 */ /* 0x000fe20000410000 */
[----:B------:R-:W3:Y:S01]  /*33a0*/  MUFU.TANH R17, R17 ;  /* 0x0000001100117308 */ /* 0x000ee20000002400 */
[----:B------:R-:W-:Y:S01]  /*33b0*/  FMUL.FTZ R81, R81, c[0x0][0x2ec] ;  /* 0x0000bb0051517a20 */ /* 0x000fe20000410000 */
[----:B--2---:R-:W-:Y:S01]  /*33c0*/  FSEL R15, R28, -INF , !P1 ;  /* 0xff8000001c0f7808 */ /* 0x004fe20004800000 */
[----:B------:R-:W-:Y:S01]  /*33d0*/  HMMA.16816.F32.BF16 R76, R4, R12, R76 ;  /* 0x0000000c044c723c */ /* 0x000fe2000004184c */
[----:B------:R-:W-:Y:S01]  /*33e0*/  FSEL R55, R55, -INF , !P2 ;  /* 0xff80000037377808 */ /* 0x000fe20005000000 */
[----:B------:R-:W-:Y:S01]  /*33f0*/  FMUL.FTZ R82, R82, c[0x0][0x2ec] ;  /* 0x0000bb0052527a20 */ /* 0x000fe20000410000 */
[----:B------:R-:W-:Y:S01]  /*3400*/  IADD3 R14, R8, 0x28, RZ ;  /* 0x00000028080e7810 */ /* 0x000fe20007ffe0ff */
[----:B------:R-:W-:Y:S01]  /*3410*/  FMUL.FTZ R83, R83, c[0x0][0x2ec] ;  /* 0x0000bb0053537a20 */ /* 0x000fe20000410000 */
[----:B------:R-:W2:Y:S01]  /*3420*/  MUFU.TANH R19, R19 ;  /* 0x0000001300137308 */ /* 0x000ea20000002400 */
[----:B------:R-:W-:Y:S01]  /*3430*/  ISETP.GE.AND P2, PT, R10, R98, PT ;  /* 0x000000620a00720c */ /* 0x000fe20003f46270 */
[----:B------:R-:W-:Y:S01]  /*3440*/  FMUL.FTZ R43, R43, c[0x0][0x2ec] ;  /* 0x0000bb002b2b7a20 */ /* 0x000fe20000410000 */
[----:B------:R-:W-:-:S02]  /*3450*/  IADD3 R12, R8, 0x9, RZ ;  /* 0x00000009080c7810 */ /* 0x000fc40007ffe0ff */
[----:B------:R-:W-:Y:S02]  /*3460*/  IADD3 R6, R8, 0x11, RZ ;  /* 0x0000001108067810 */ /* 0x000fe40007ffe0ff */
[CC--:B------:R-:W-:Y:S01]  /*3470*/  ISETP.GE.AND P0, PT, R12.reuse, R99.reuse, PT ;  /* 0x000000630c00720c */ /* 0x0c0fe20003f06270 */
[----:B------:R-:W4:Y:S01]  /*3480*/  MUFU.TANH R9, R9 ;  /* 0x0000000900097308 */ /* 0x000f220000002400 */
[-C--:B------:R-:W-:Y:S02]  /*3490*/  ISETP.GE.AND P5, PT, R12, R98.reuse, PT ;  /* 0x000000620c00720c */ /* 0x080fe40003fa6270 */
[----:B------:R-:W-:Y:S01]  /*34a0*/  FSEL R5, R44, -INF , !P0 ;  /* 0xff8000002c057808 */ /* 0x000fe20004000000 */
[----:B------:R-:W-:Y:S01]  /*34b0*/  FMUL.FTZ R60, R60, c[0x0][0x2ec] ;  /* 0x0000bb003c3c7a20 */ /* 0x000fe20000410000 */
[-C--:B------:R-:W-:Y:S01]  /*34c0*/  ISETP.GE.AND P0, PT, R8, R98.reuse, PT ;  /* 0x000000620800720c */ /* 0x080fe20003f06270 */
[----:B------:R-:W-:Y:S01]  /*34d0*/  FMUL.FTZ R31, R62, c[0x0][0x2ec] ;  /* 0x0000bb003e1f7a20 */ /* 0x000fe20000410000 */
[C---:B------:R-:W-:Y:S01]  /*34e0*/  IADD3 R4, R8.reuse, 0x18, RZ ;  /* 0x0000001808047810 */ /* 0x040fe20007ffe0ff */
[----:B------:R-:W1:Y:S01]  /*34f0*/  MUFU.TANH R94, R42 ;  /* 0x0000002a005e7308 */ /* 0x000e620000002400 */
        /* <DEDUP_REMOVED lines=10> */
[----:B------:R-:W-:-:S02]  /*35a0*/  FSEL R6, R47, -INF , !P5 ;  /* 0xff8000002f067808 */ /* 0x000fc40006800000 */
[CC--:B------:R-:W-:Y:S02]  /*35b0*/  ISETP.GE.AND P4, PT, R4.reuse, R99.reuse, PT ;  /* 0x000000630400720c */ /* 0x0c0fe40003f86270 */
[-C--:B------:R-:W-:Y:S01]  /*35c0*/  ISETP.GE.AND P5, PT, R4, R98.reuse, PT ;  /* 0x000000620400720c */ /* 0x080fe20003fa6270 */
[----:B------:R-:W2:Y:S01]  /*35d0*/  MUFU.TANH R101, R80 ;  /* 0x0000005000657308 */ /* 0x000ea20000002400 */
[-C--:B------:R-:W-:Y:S02]  /*35e0*/  ISETP.GE.AND P1, PT, R7, R99.reuse, PT ;  /* 0x000000630700720c */ /* 0x080fe40003f26270 */
[----:B------:R-:W-:Y:S02]  /*35f0*/  IADD3 R4, R8, 0x20, RZ ;  /* 0x0000002008047810 */ /* 0x000fe40007ffe0ff */
[----:B-----5:R-:W-:Y:S02]  /*3600*/  FSEL R29, R29, -INF , !P0 ;  /* 0xff8000001d1d7808 */ /* 0x020fe40004000000 */
[----:B------:R-:W-:Y:S01]  /*3610*/  ISETP.GE.AND P0, PT, R7, R98, PT ;  /* 0x000000620700720c */ /* 0x000fe20003f06270 */
[----:B------:R-:W5:Y:S01]  /*3620*/  MUFU.TANH R95, R81 ;  /* 0x00000051005f7308 */ /* 0x000f620000002400 */
[----:B-1----:R-:W-:Y:S01]  /*3630*/  FSEL R13, R32, -INF , !P4 ;  /* 0xff800000200d7808 */ /* 0x002fe20006000000 */
[----:B------:R-:W-:Y:S01]  /*3640*/  FMUL.FTZ R32, R79, c[0x0][0x2ec] ;  /* 0x0000bb004f207a20 */ /* 0x000fe20000410000 */
[----:B------:R-:W-:Y:S01]  /*3650*/  FSEL R7, R33, -INF , !P1 ;  /* 0xff80000021077808 */ /* 0x000fe20004800000 */
[----:B------:R-:W-:Y:S01]  /*3660*/  FMUL.FTZ R33, R78, c[0x0][0x2ec] ;  /* 0x0000bb004e217a20 */ /* 0x000fe20000410000 */
[----:B------:R-:W-:-:S02]  /*3670*/  ISETP.GE.AND P4, PT, R4, R99, PT ;  /* 0x000000630400720c */ /* 0x000fc40003f86270 */
[----:B------:R-:W-:Y:S01]  /*3680*/  ISETP.GE.AND P1, PT, R4, R98, PT ;  /* 0x000000620400720c */ /* 0x000fe20003f26270 */
[----:B------:R-:W1:Y:S01]  /*3690*/  MUFU.TANH R102, R82 ;  /* 0x0000005200667308 */ /* 0x000e620000002400 */
[----:B------:R-:W-:Y:S02]  /*36a0*/  IADD3 R4, R8, 0x21, RZ ;  /* 0x0000002108047810 */ /* 0x000fe40007ffe0ff */
[----:B------:R-:W-:Y:S02]  /*36b0*/  FSEL R18, R18, -INF , !P5 ;  /* 0xff80000012127808 */ /* 0x000fe40006800000 */
[----:B------:R-:W-:Y:S02]  /*36c0*/  ISETP.GE.AND P5, PT, R14, R99, PT ;  /* 0x000000630e00720c */ /* 0x000fe40003fa6270 */
[----:B------:R-:W-:Y:S01]  /*36d0*/  FSEL R16, R16, -INF , !P2 ;  /* 0xff80000010107808 */ /* 0x000fe20005000000 */
[----:B------:R-:W1:Y:S01]  /*36e0*/  MUFU.TANH R11, R41 ;  /* 0x00000029000b7308 */ /* 0x000e620000002400 */
[----:B---3--:R-:W-:-:S02]  /*36f0*/  FSEL R10, R17, -INF , !P3 ;  /* 0xff800000110a7808 */ /* 0x008fc40005800000 */
[C---:B------:R-:W-:Y:S02]  /*3700*/  ISETP.GE.AND P2, PT, R4.reuse, R99, PT ;  /* 0x000000630400720c */ /* 0x040fe40003f46270 */
[-C--:B------:R-:W-:Y:S02]  /*3710*/  ISETP.GE.AND P3, PT, R4, R98.reuse, PT ;  /* 0x000000620400720c */ /* 0x080fe40003f66270 */
[----:B--2---:R-:W-:Y:S01]  /*3720*/  FSEL R4, R19, -INF , !P0 ;  /* 0xff80000013047808 */ /* 0x004fe20004000000 */
[----:B------:R-:W2:Y:S01]  /*3730*/  MUFU.TANH R132, R83 ;  /* 0x0000005300847308 */ /* 0x000ea20000002400 */
[----:B------:R-:W-:Y:S02]  /*3740*/  ISETP.GE.AND P0, PT, R14, R98, PT ;  /* 0x000000620e00720c */ /* 0x000fe40003f06270 */
[----:B----4-:R-:W-:Y:S02]  /*3750*/  FSEL R93, R9, -INF , !P5 ;  /* 0xff800000095d7808 */ /* 0x010fe40006800000 */
[----:B------:R-:W-:-:S02]  /*3760*/  IADD3 R9, R8, 0x38, RZ ;  /* 0x0000003808097810 */ /* 0x000fc40007ffe0ff */
[----:B------:R-:W-:Y:S01]  /*3770*/  FSEL R94, R94, -INF , !P0 ;  /* 0xff8000005e5e7808 */ /* 0x000fe20004000000 */
[----:B------:R-:W3:Y:S01]  /*3780*/  MUFU.TANH R128, R43 ;  /* 0x0000002b00807308 */ /* 0x000ee20000002400 */
[----:B------:R-:W-:Y:S02]  /*3790*/  ISETP.GE.AND P0, PT, R9, R99, PT ;  /* 0x000000630900720c */ /* 0x000fe40003f06270 */
[----:B------:R-:W-:Y:S02]  /*37a0*/  IADD3 R14, R8, 0x29, RZ ;  /* 0x00000029080e7810 */ /* 0x000fe40007ffe0ff */
[----:B------:R-:W-:Y:S02]  /*37b0*/  FSEL R103, R103, -INF , !P0 ;  /* 0xff80000067677808 */ /* 0x000fe40004000000 */
[----:B------:R-:W-:Y:S01]  /*37c0*/  FSEL R101, R101, -INF , !P4 ;  /* 0xff80000065657808 */ /* 0x000fe20006000000 */
[----:B------:R-:W4:Y:S01]  /*37d0*/  MUFU.TANH R106, R76 ;  /* 0x0000004c006a7308 */ /* 0x000f220000002400 */
[----:B-----5:R-:W-:-:S02]  /*37e0*/  FSEL R95, R95, -INF , !P2 ;  /* 0xff8000005f5f7808 */ /* 0x020fc40005000000 */
[----:B------:R-:W-:Y:S02]  /*37f0*/  ISETP.GT.AND P0, PT, R120, R115, PT ;  /* 0x000000737800720c */ /* 0x000fe40003f04270 */
[C---:B------:R-:W-:Y:S02]  /*3800*/  ISETP.GE.AND P4, PT, R14.reuse, R99, PT ;  /* 0x000000630e00720c */ /* 0x040fe40003f86270 */
[----:B------:R-:W-:Y:S01]  /*3810*/  ISETP.GE.AND P2, PT, R14, R98, PT ;  /* 0x000000620e00720c */ /* 0x000fe20003f46270 */
[----:B------:R-:W5:Y:S01]  /*3820*/  MUFU.TANH R105, R77 ;  /* 0x0000004d00697308 */ /* 0x000f620000002400 */
[C---:B------:R-:W-:Y:S02]  /*3830*/  IADD3 R17, R8.reuse, 0x30, RZ ;  /* 0x0000003008117810 */ /* 0x040fe40007ffe0ff */
[----:B------:R-:W-:Y:S02]  /*3840*/  IADD3 R14, R8, 0x31, RZ ;  /* 0x00000031080e7810 */ /* 0x000fe40007ffe0ff */
[----:B-1----:R-:W-:-:S02]  /*3850*/  FSEL R102, R102, -INF , !P1 ;  /* 0xff80000066667808 */ /* 0x002fc40004800000 */
[-C--:B------:R-:W-:Y:S01]  /*3860*/  ISETP.GE.AND P5, PT, R17, R99.reuse, PT ;  /* 0x000000631100720c */ /* 0x080fe20003fa6270 */
[----:B------:R-:W1:Y:S01]  /*3870*/  MUFU.TANH R107, R61 ;  /* 0x0000003d006b7308 */ /* 0x000e620000002400 */
[----:B------:R-:W-:Y:S02]  /*3880*/  ISETP.GE.AND P1, PT, R14, R99, PT ;  /* 0x000000630e00720c */ /* 0x000fe40003f26270 */
[----:B------:R-:W-:Y:S02]  /*3890*/  IADD3 R8, R8, 0x39, RZ ;  /* 0x0000003908087810 */ /* 0x000fe40007ffe0ff */
[----:B------:R-:W-:Y:S02]  /*38a0*/  FSEL R91, R11, -INF , !P4 ;  /* 0xff8000000b5b7808 */ /* 0x000fe40006000000 */
[----:B--2---:R-:W-:Y:S01]  /*38b0*/  FSEL R132, R132, -INF , !P3 ;  /* 0xff80000084847808 */ /* 0x004fe20005800000 */
[----:B------:R-:W2:Y:S01]  /*38c0*/  MUFU.TANH R33, R33 ;  /* 0x0000002100217308 */ /* 0x000ea20000002400 */
[----:B---3--:R-:W-:-:S02]  /*38d0*/  FSEL R128, R128, -INF , !P2 ;  /* 0xff80000080807808 */ /* 0x008fc40005000000 */
[----:B----4-:R-:W-:Y:S02]  /*38e0*/  FSEL R106, R106, -INF , !P5 ;  /* 0xff8000006a6a7808 */ /* 0x010fe40006800000 */
[----:B-----5:R-:W-:Y:S02]  /*38f0*/  FSEL R105, R105, -INF , !P1 ;  /* 0xff80000069697808 */ /* 0x020fe40004800000 */
[-C--:B------:R-:W-:Y:S01]  /*3900*/  ISETP.GE.AND P4, PT, R17, R98.reuse, PT ;  /* 0x000000621100720c */ /* 0x080fe20003f86270 */
[----:B------:R-:W3:Y:S01]  /*3910*/  MUFU.TANH R32, R32 ;  /* 0x0000002000207308 */ /* 0x000ee20000002400 */
[----:B------:R-:W-:Y:S01]  /*3920*/  BAR.SYNC.DEFER_BLOCKING 0x0 ;  /* 0x0000000000007b1d */ /* 0x000fe20000010000 */
[-C--:B------:R-:W-:Y:S02]  /*3930*/  ISETP.GE.AND P3, PT, R14, R98.reuse, PT ;  /* 0x000000620e00720c */ /* 0x080fe40003f66270 */
[----:B------:R-:W-:Y:S02]  /*3940*/  ISETP.GE.AND P2, PT, R9, R98, PT ;  /* 0x000000620900720c */ /* 0x000fe40003f46270 */
[----:B------:R-:W-:-:S02]  /*3950*/  ISETP.GE.AND P5, PT, R8, R99, PT ;  /* 0x000000630800720c */ /* 0x000fc40003fa6270 */
[----:B------:R-:W4:Y:S01]  /*3960*/  MUFU.TANH R31, R31 ;  /* 0x0000001f001f7308 */ /* 0x000f220000002400 */
[----:B------:R-:W-:Y:S02]  /*3970*/  ISETP.GE.AND P1, PT, R8, R98, PT ;  /* 0x000000620800720c */ /* 0x000fe40003f26270 */
[----:B-1----:R-:W-:Y:S02]  /*3980*/  FSEL R107, R107, -INF , !P5 ;  /* 0xff8000006b6b7808 */ /* 0x002fe40006800000 */
[----:B--2---:R-:W-:-:S03]  /*3990*/  FSEL R33, R33, -INF , !P4 ;  /* 0xff80000021217808 */ /* 0x004fc60006000000 */
[----:B------:R-:W1:Y:S01]  /*39a0*/  MUFU.TANH R30, R30 ;  /* 0x0000001e001e7308 */ /* 0x000e620000002400 */
[----:B---3--:R-:W-:Y:S02]  /*39b0*/  FSEL R32, R32, -INF , !P3 ;  /* 0xff80000020207808 */ /* 0x008fe40005800000 */
[----:B----4-:R-:W-:Y:S02]  /*39c0*/  FSEL R31, R31, -INF , !P2 ;  /* 0xff8000001f1f7808 */ /* 0x010fe40005000000 */
[----:B-1----:R-:W-:Y:S01]  /*39d0*/  FSEL R30, R30, -INF , !P1 ;  /* 0xff8000001e1e7808 */ /* 0x002fe20004800000 */
        /* <DEDUP_REMOVED lines=59> */
.L_x_4648:
[----:B------:R-:W-:-:S04]  /*3d90*/  LEA R0, -R2, RZ, 0x6 ;  /* 0x000000ff02007211 */ /* 0x000fc800078e31ff */
[----:B------:R-:W-:Y:S02]  /*3da0*/  SHF.R.S32.HI R2, RZ, 0x1f, R0 ;  /* 0x0000001fff027819 */ /* 0x000fe40000011400 */
.L_x_4649:
        /* <DEDUP_REMOVED lines=59> */
.L_x_4651:
[----:B------:R-:W-:Y:S05]  /*4160*/  BSYNC B0 ;  /* 0x0000000000007941 */ /* 0x000fea0003800000 */
.L_x_4650:
[----:B------:R-:W0:Y:S01]  /*4170*/  LDGDEPBAR ;  /* 0x00000000000079af */ /* 0x000e220000000000 */
[----:B------:R-:W-:Y:S02]  /*4180*/  MOV R96, R11 ;  /* 0x0000000b00607202 */ /* 0x000fe40000000f00 */
[----:B------:R-:W-:Y:S02]  /*4190*/  MOV R97, R8 ;  /* 0x0000000800617202 */ /* 0x000fe40000000f00 */
.L_x_4647:
        /* <DEDUP_REMOVED lines=36> */
[----:B------:R-:W-:Y:S01]  /*43e0*/  LDSM.16.MT88.4 R40, [R110+0x8000] ;  /* 0x008000006e28783b */ /* 0x000fe20000004200 */
[----:B--2---:R-:W-:-:S03]  /*43f0*/  FMNMX.FTZ R17, R8, R17, !PT ;  /* 0x0000001108117209 */ /* 0x004fc60007810000 */
[----:B------:R-:W2:Y:S04]  /*4400*/  SHFL.BFLY PT, R8, R11, 0x2, 0x1f ;  /* 0x0c401f000b087f89 */ /* 0x000ea800000e0000 */
[----:B------:R-:W3:Y:S01]  /*4410*/  SHFL.BFLY PT, R2, R17, 0x1, 0x1f ;  /* 0x0c201f0011027f89 */ /* 0x000ee200000e0000 */
[----:B--2---:R-:W-:Y:S02]  /*4420*/  FMNMX.FTZ R8, R11, R8, !PT ;  /* 0x000000080b087209 */ /* 0x004fe40007810000 */
[----:B---3--:R-:W-:-:S03]  /*4430*/  FMNMX.FTZ R2, R17, R2, !PT ;  /* 0x0000000211027209 */ /* 0x008fc60007810000 */
[----:B------:R-:W2:Y:S01]  /*4440*/  SHFL.BFLY PT, R9, R8, 0x1, 0x1f ;  /* 0x0c201f0008097f89 */ /* 0x000ea200000e0000 */
[C---:B------:R-:W-:Y:S01]  /*4450*/  FSETP.NEU.FTZ.AND P1, PT, R2.reuse, -INF , PT ;  /* 0xff8000000200780b */ /* 0x040fe20003f3d000 */
[----:B------:R-:W-:-:S05]  /*4460*/  FMUL.FTZ R130, R2, c[0x0][0x23c] ;  /* 0x00008f0002827a20 */ /* 0x000fca0000410000 */
[----:B------:R-:W-:-:S05]  /*4470*/  FSEL R130, R130, RZ, P1 ;  /* 0x000000ff82827208 */ /* 0x000fca0000800000 */
[--C-:B-1----:R-:W-:Y:S02]  /*4480*/  FFMA.FTZ R24, R29, c[0x0][0x23c], -R130.reuse ;  /* 0x00008f001d187a23 */ /* 0x102fe40000010882 */
[--C-:B------:R-:W-:Y:S02]  /*4490*/  FFMA.FTZ R92, R52, c[0x0][0x23c], -R130.reuse ;  /* 0x00008f00345c7a23 */ /* 0x100fe40000010882 */
[--C-:B------:R-:W-:Y:S02]  /*44a0*/  FFMA.FTZ R85, R53, c[0x0][0x23c], -R130.reuse ;  /* 0x00008f0035557a23 */ /* 0x100fe40000010882 */
[--C-:B------:R-:W-:Y:S01]  /*44b0*/  FFMA.FTZ R90, R55, c[0x0][0x23c], -R130.reuse ;  /* 0x00008f00375a7a23 */ /* 0x100fe20000010882 */
[----:B------:R-:W-:Y:S01]  /*44c0*/  MUFU.EX2 R24, R24 ;  /* 0x0000001800187308 */ /* 0x000fe20000000800 */
[--C-:B------:R-:W-:Y:S01]  /*44d0*/  FFMA.FTZ R27, R5, c[0x0][0x23c], -R130.reuse ;  /* 0x00008f00051b7a23 */ /* 0x100fe20000010882 */
[----:B--2---:R-:W-:Y:S01]  /*44e0*/  FMNMX.FTZ R0, R8, R9, !PT ;  /* 0x0000000908007209 */ /* 0x004fe20007810000 */
[----:B------:R-:W-:-:S02]  /*44f0*/  FFMA.FTZ R25, R15, c[0x0][0x23c], -R130 ;  /* 0x00008f000f197a23 */ /* 0x000fc40000010882 */
[--C-:B------:R-:W-:Y:S01]  /*4500*/  FFMA.FTZ R21, R13, c[0x0][0x23c], -R130.reuse ;  /* 0x00008f000d157a23 */ /* 0x100fe20000010882 */
[C---:B------:R-:W-:Y:S01]  /*4510*/  FSETP.NEU.FTZ.AND P1, PT, R0.reuse, -INF , PT ;  /* 0xff8000000000780b */ /* 0x040fe20003f3d000 */
[----:B------:R-:W-:Y:S01]  /*4520*/  FMUL.FTZ R35, R0, c[0x0][0x23c] ;  /* 0x00008f0000237a20 */ /* 0x000fe20000410000 */
[----:B------:R-:W-:Y:S01]  /*4530*/  MUFU.EX2 R92, R92 ;  /* 0x0000005c005c7308 */ /* 0x000fe20000000800 */
[--C-:B------:R-:W-:Y:S02]  /*4540*/  FFMA.FTZ R20, R7, c[0x0][0x23c], -R130.reuse ;  /* 0x00008f0007147a23 */ /* 0x100fe40000010882 */
[--C-:B------:R-:W-:Y:S01]  /*4550*/  FFMA.FTZ R104, R101, c[0x0][0x23c], -R130.reuse ;  /* 0x00008f0065687a23 */ /* 0x100fe20000010882 */
[----:B------:R-:W-:Y:S01]  /*4560*/  FSEL R35, R35, RZ, P1 ;  /* 0x000000ff23237208 */ /* 0x000fe20000800000 */
[--C-:B------:R-:W-:Y:S02]  /*4570*/  FFMA.FTZ R101, R95, c[0x0][0x23c], -R130.reuse ;  /* 0x00008f005f657a23 */ /* 0x100fe40000010882 */
[----:B------:R-:W-:Y:S01]  /*4580*/  FFMA.FTZ R100, R93, c[0x0][0x23c], -R130 ;  /* 0x00008f005d647a23 */ /* 0x000fe20000010882 */
[----:B------:R-:W1:Y:S01]  /*4590*/  MUFU.EX2 R85, R85 ;  /* 0x0000005500557308 */ /* 0x000e620000000800 */
[----:B------:R-:W-:-:S02]  /*45a0*/  FFMA.FTZ R34, R54, c[0x0][0x23c], -R35 ;  /* 0x00008f0036227a23 */ /* 0x000fc40000010823 */
[--C-:B------:R-:W-:Y:S01]  /*45b0*/  FFMA.FTZ R87, R12, c[0x0][0x23c], -R35.reuse ;  /* 0x00008f000c577a23 */ /* 0x100fe20000010823 */
[----:B------:R-:W2:Y:S01]  /*45c0*/  LDSM.16.MT88.4 R52, [R108+0x7000] ;  /* 0x007000006c34783b */ /* 0x000ea20000004200 */
[--C-:B------:R-:W-:Y:S02]  /*45d0*/  FFMA.FTZ R29, R46, c[0x0][0x23c], -R35.reuse ;  /* 0x00008f002e1d7a23 */ /* 0x100fe40000010823 */
[--C-:B------:R-:W-:Y:S01]  /*45e0*/  FFMA.FTZ R28, R6, c[0x0][0x23c], -R35.reuse ;  /* 0x00008f00061c7a23 */ /* 0x100fe20000010823 */
[----:B------:R-:W-:Y:S01]  /*45f0*/  MUFU.EX2 R90, R90 ;  /* 0x0000005a005a7308 */ /* 0x000fe20000000800 */
[--C-:B------:R-:W-:Y:S01]  /*4600*/  FFMA.FTZ R23, R10, c[0x0][0x23c], -R35.reuse ;  /* 0x00008f000a177a23 */ /* 0x100fe20000010823 */
[----:B------:R-:W-:Y:S01]  /*4610*/  LDSM.16.MT88.4 R12, [R110+0x6400] ;  /* 0x006400006e0c783b */ /* 0x000fe20000004200 */
[--C-:B------:R-:W-:Y:S02]  /*4620*/  FFMA.FTZ R26, R16, c[0x0][0x23c], -R35.reuse ;  /* 0x00008f00101a7a23 */ /* 0x100fe40000010823 */
[--C-:B------:R-:W-:Y:S01]  /*4630*/  FFMA.FTZ R22, R18, c[0x0][0x23c], -R35.reuse ;  /* 0x00008f0012167a23 */ /* 0x100fe20000010823 */
[----:B------:R-:W3:Y:S01]  /*4640*/  LDSM.16.MT88.4 R8, [R108+0x6400] ;  /* 0x006400006c08783b */ /* 0x000ee20000004200 */
[----:B------:R-:W-:Y:S01]  /*4650*/  FFMA.FTZ R3, R4, c[0x0][0x23c], -R35 ;  /* 0x00008f0004037a23 */ /* 0x000fe20000010823 */
[----:B------:R-:W4:Y:S01]  /*4660*/  MUFU.EX2 R27, R27 ;  /* 0x0000001b001b7308 */ /* 0x000f220000000800 */
[----:B-1----:R-:W-:Y:S01]  /*4670*/  F2FP.BF16.PACK_AB R48, R85, R92 ;  /* 0x0000005c5530723e */ /* 0x002fe200000010ff */
[----:B------:R-:W1:Y:S01]  /*4680*/  LDSM.16.MT88.4 R16, [R110+0x7400] ;  /* 0x007400006e10783b */ /* 0x000e620000004200 */
[----:B------:R-:W-:-:S02]  /*4690*/  FFMA.FTZ R95, R91, c[0x0][0x23c], -R130 ;  /* 0x00008f005b5f7a23 */ /* 0x000fc40000010882 */
[--C-:B------:R-:W-:Y:S02]  /*46a0*/  FFMA.FTZ R102, R102, c[0x0][0x23c], -R35.reuse ;  /* 0x00008f0066667a23 */ /* 0x100fe40000010823 */
[--C-:B------:R-:W-:Y:S01]  /*46b0*/  FFMA.FTZ R93, R132, c[0x0][0x23c], -R35.reuse ;  /* 0x00008f00845d7a23 */ /* 0x100fe20000010823 */
[----:B------:R-:W-:Y:S01]  /*46c0*/  MUFU.EX2 R34, R34 ;  /* 0x0000002200227308 */ /* 0x000fe20000000800 */
[--C-:B------:R-:W-:Y:S02]  /*46d0*/  FFMA.FTZ R94, R94, c[0x0][0x23c], -R35.reuse ;  /* 0x00008f005e5e7a23 */ /* 0x100fe40000010823 */
[----:B------:R-:W-:Y:S02]  /*46e0*/  FFMA.FTZ R91, R128, c[0x0][0x23c], -R35 ;  /* 0x00008f00805b7a23 */ /* 0x000fe40000010823 */
[--C-:B------:R-:W-:Y:S02]  /*46f0*/  FFMA.FTZ R106, R106, c[0x0][0x23c], -R130.reuse ;  /* 0x00008f006a6a7a23 */ /* 0x100fe40000010882 */
[--C-:B------:R-:W-:Y:S01]  /*4700*/  FFMA.FTZ R105, R105, c[0x0][0x23c], -R130.reuse ;  /* 0x00008f0069697a23 */ /* 0x100fe20000010882 */
[----:B------:R-:W5:Y:S01]  /*4710*/  MUFU.EX2 R87, R87 ;  /* 0x0000005700577308 */ /* 0x000f620000000800 */
[----:B----4-:R-:W-:Y:S01]  /*4720*/  F2FP.BF16.PACK_AB R50, R27, R90 ;  /* 0x0000005a1b32723e */ /* 0x010fe200000010ff */
[----:B------:R-:W-:-:S02]  /*4730*/  FFMA.FTZ R107, R107, c[0x0][0x23c], -R130 ;  /* 0x00008f006b6b7a23 */ /* 0x000fc40000010882 */
[--C-:B------:R-:W-:Y:S02]  /*4740*/  FFMA.FTZ R33, R33, c[0x0][0x23c], -R35.reuse ;  /* 0x00008f0021217a23 */ /* 0x100fe40000010823 */
[--C-:B------:R-:W-:Y:S02]  /*4750*/  FFMA.FTZ R32, R32, c[0x0][0x23c], -R35.reuse ;  /* 0x00008f0020207a23 */ /* 0x100fe40000010823 */
[----:B------:R-:W-:Y:S01]  /*4760*/  MUFU.EX2 R29, R29 ;  /* 0x0000001d001d7308 */ /* 0x000fe20000000800 */
[--C-:B------:R-:W-:Y:S02]  /*4770*/  FFMA.FTZ R31, R31, c[0x0][0x23c], -R35.reuse ;  /* 0x00008f001f1f7a23 */ /* 0x100fe40000010823 */
[----:B------:R-:W-:Y:S02]  /*4780*/  FFMA.FTZ R134, R30, c[0x0][0x23c], -R35 ;  /* 0x00008f001e867a23 */ /* 0x000fe40000010823 */
[----:B------:R-:W-:Y:S01]  /*4790*/  FFMA.FTZ R103, R103, c[0x0][0x23c], -R130 ;  /* 0x00008f0067677a23 */ /* 0x000fe20000010882 */
[----:B------:R-:W-:Y:S01]  /*47a0*/  LEA R130, P1, R96, c[0x0][0x168], 0x1 ;  /* 0x00005a0060827a11 */ /* 0x000fe200078208ff */
[----:B------:R-:W-:Y:S01]  /*47b0*/  FADD.FTZ R85, R92, R85 ;  /* 0x000000555c557221 */ /* 0x000fe20000010000 */
[----:B------:R-:W4:Y:S01]  /*47c0*/  MUFU.EX2 R28, R28 ;  /* 0x0000001c001c7308 */ /* 0x000f220000000800 */
[----:B-----5:R-:W-:Y:S01]  /*47d0*/  F2FP.BF16.PACK_AB R49, R87, R34 ;  /* 0x000000225731723e */ /* 0x020fe200000010ff */
[----:B------:R-:W-:Y:S01]  /*47e0*/  FADD.FTZ R34, R34, R87 ;  /* 0x0000005722227221 */ /* 0x000fe20000010000 */
[----:B------:R-:W-:Y:S01]  /*47f0*/  LEA.HI.X R131, R96, c[0x0][0x16c], R97, 0x1, P1 ;  /* 0x00005b0060837a11 */ /* 0x000fe200008f0c61 */
[----:B------:R-:W-:-:S04]  /*4800*/  FADD.FTZ R90, R90, R85 ;  /* 0x000000555a5a7221 */ /* 0x000fc80000010000 */
[----:B------:R-:W5:Y:S01]  /*4810*/  MUFU.EX2 R25, R25 ;  /* 0x0000001900197308 */ /* 0x000f620000000800 */
[----:B------:R-:W-:Y:S01]  /*4820*/  FADD.FTZ R90, R27, R90 ;  /* 0x0000005a1b5a7221 */ /* 0x000fe20000010000 */
[----:B----4-:R-:W-:-:S06]  /*4830*/  F2FP.BF16.PACK_AB R51, R28, R29 ;  /* 0x0000001d1c33723e */ /* 0x010fcc00000010ff */
[----:B------:R-:W-:Y:S01]  /*4840*/  MUFU.EX2 R21, R21 ;  /* 0x0000001500157308 */ /* 0x000fe20000000800 */
[----:B------:R-:W-:-:S04]  /*4850*/  FADD.FTZ R29, R29, R34 ;  /* 0x000000221d1d7221 */ /* 0x000fc80000010000 */
[----:B------:R-:W-:Y:S01]  /*4860*/  FADD.FTZ R27, R28, R29 ;  /* 0x0000001d1c1b7221 */ /* 0x000fe20000010000 */
[----:B------:R-:W-:Y:S01]  /*4870*/  HMMA.16816.F32.BF16 R72, R48, R68, RZ ;  /* 0x000000443048723c */ /* 0x000fe200000418ff */
[----:B-----5:R-:W-:Y:S01]  /*4880*/  F2FP.BF16.PACK_AB R4, R24, R25 ;  /* 0x000000191804723e */ /* 0x020fe200000010ff */
[----:B------:R-:W4:Y:S01]  /*4890*/  MUFU.EX2 R20, R20 ;  /* 0x0000001400147308 */ /* 0x000f220000000800 */
[----:B------:R-:W-:-:S04]  /*48a0*/  FADD.FTZ R25, R25, R90 ;  /* 0x0000005a19197221 */ /* 0x000fc80000010000 */
[----:B------:R-:W-:Y:S01]  /*48b0*/  FADD.FTZ R24, R24, R25 ;  /* 0x0000001918187221 */ /* 0x000fe20000010000 */
[C---:B------:R-:W-:Y:S02]  /*48c0*/  HMMA.16816.F32.BF16 R68, R48.reuse, R70, RZ ;  /* 0x000000463044723c */ /* 0x040fe400000418ff */
[----:B------:R-:W-:Y:S06]  /*48d0*/  MUFU.EX2 R26, R26 ;  /* 0x0000001a001a7308 */ /* 0x000fec0000000800 */
[----:B--2---:R-:W-:Y:S02]  /*48e0*/  HMMA.16816.F32.BF16 R56, R48, R52, RZ ;  /* 0x000000343038723c */ /* 0x004fe400000418ff */
[----:B------:R-:W2:Y:S01]  /*48f0*/  MUFU.EX2 R23, R23 ;  /* 0x0000001700177308 */ /* 0x000ea20000000800 */
[----:B----4-:R-:W-:-:S05]  /*4900*/  F2FP.BF16.PACK_AB R6, R20, R21 ;  /* 0x000000151406723e */ /* 0x010fca00000010ff */
[C---:B------:R-:W-:Y:S02]  /*4910*/  HMMA.16816.F32.BF16 R52, R48.reuse, R54, RZ ;  /* 0x000000363034723c */ /* 0x040fe400000418ff */
[----:B------:R-:W-:Y:S06]  /*4920*/  MUFU.EX2 R22, R22 ;  /* 0x0000001600167308 */ /* 0x000fec0000000800 */
[----:B------:R-:W-:Y:S02]  /*4930*/  HMMA.16816.F32.BF16 R80, R48, R76, RZ ;  /* 0x0000004c3050723c */ /* 0x000fe400000418ff */
[----:B------:R-:W4:Y:S01]  /*4940*/  MUFU.EX2 R3, R3 ;  /* 0x0000000300037308 */ /* 0x000f220000000800 */
[----:B--2---:R-:W-:Y:S01]  /*4950*/  F2FP.BF16.PACK_AB R5, R23, R26 ;  /* 0x0000001a1705723e */ /* 0x004fe200000010ff */
[----:B------:R-:W-:-:S04]  /*4960*/  FADD.FTZ R26, R26, R27 ;  /* 0x0000001b1a1a7221 */ /* 0x000fc80000010000 */
[C---:B------:R-:W-:Y:S01]  /*4970*/  HMMA.16816.F32.BF16 R64, R48.reuse, R60, RZ ;  /* 0x0000003c3040723c */ /* 0x040fe200000418ff */
[----:B------:R-:W-:Y:S01]  /*4980*/  FADD.FTZ R23, R23, R26 ;  /* 0x0000001a17177221 */ /* 0x000fe20000010000 */
[----:B------:R-:W-:Y:S06]  /*4990*/  MUFU.EX2 R104, R104 ;  /* 0x0000006800687308 */ /* 0x000fec0000000800 */
[----:B------:R-:W-:Y:S01]  /*49a0*/  HMMA.16816.F32.BF16 R36, R48, R40, RZ ;  /* 0x000000283024723c */ /* 0x000fe200000418ff */
[----:B----4-:R-:W-:Y:S01]  /*49b0*/  F2FP.BF16.PACK_AB R7, R3, R22 ;  /* 0x000000160307723e */ /* 0x010fe200000010ff */
[----:B------:R-:W2:Y:S01]  /*49c0*/  MUFU.EX2 R101, R101 ;  /* 0x0000006500657308 */ /* 0x000ea20000000800 */
[----:B------:R-:W-:-:S05]  /*49d0*/  FADD.FTZ R22, R22, R23 ;  /* 0x0000001716167221 */ /* 0x000fca0000010000 */
[----:B------:R-:W-:Y:S01]  /*49e0*/  HMMA.16816.F32.BF16 R76, R48, R78, RZ ;  /* 0x0000004e304c723c */ /* 0x000fe200000418ff */
[----:B------:R-:W-:Y:S01]  /*49f0*/  FADD.FTZ R3, R3, R22 ;  /* 0x0000001603037221 */ /* 0x000fe20000010000 */
[----:B------:R-:W-:Y:S06]  /*4a00*/  MUFU.EX2 R100, R100 ;  /* 0x0000006400647308 */ /* 0x000fec0000000800 */
[C---:B---3--:R-:W-:Y:S02]  /*4a10*/  HMMA.16816.F32.BF16 R72, R4.reuse, R8, R72 ;  /* 0x000000080448723c */ /* 0x048fe40000041848 */
[----:B------:R-:W-:Y:S06]  /*4a20*/  MUFU.EX2 R95, R95 ;  /* 0x0000005f005f7308 */ /* 0x000fec0000000800 */
[----:B------:R-:W-:Y:S01]  /*4a30*/  HMMA.16816.F32.BF16 R68, R4, R10, R68 ;  /* 0x0000000a0444723c */ /* 0x000fe20000041844 */
[----:B------:R-:W3:Y:S01]  /*4a40*/  LDSM.16.MT88.4 R8, [R108+0x7400] ;  /* 0x007400006c08783b */ /* 0x000ee20000004200 */
[----:B------:R-:W-:Y:S06]  /*4a50*/  MUFU.EX2 R102, R102 ;  /* 0x0000006600667308 */ /* 0x000fec0000000800 */
[C---:B------:R-:W-:Y:S02]  /*4a60*/  HMMA.16816.F32.BF16 R60, R48.reuse, R62, RZ ;  /* 0x0000003e303c723c */ /* 0x040fe400000418ff */
[----:B------:R-:W4:Y:S06]  /*4a70*/  MUFU.EX2 R93, R93 ;  /* 0x0000005d005d7308 */ /* 0x000f2c0000000800 */
[----:B------:R-:W-:Y:S02]  /*4a80*/  HMMA.16816.F32.BF16 R40, R48, R42, RZ ;  /* 0x0000002a3028723c */ /* 0x000fe400000418ff */
[----:B------:R-:W-:Y:S06]  /*4a90*/  MUFU.EX2 R94, R94 ;  /* 0x0000005e005e7308 */ /* 0x000fec0000000800 */
[C---:B------:R-:W-:Y:S02]  /*4aa0*/  HMMA.16816.F32.BF16 R80, R4.reuse, R12, R80 ;  /* 0x0000000c0450723c */ /* 0x040fe40000041850 */
[----:B------:R-:W5:Y:S06]  /*4ab0*/  MUFU.EX2 R91, R91 ;  /* 0x0000005b005b7308 */ /* 0x000f6c0000000800 */
[C---:B------:R-:W-:Y:S01]  /*4ac0*/  HMMA.16816.F32.BF16 R76, R4.reuse, R14, R76 ;  /* 0x0000000e044c723c */ /* 0x040fe2000004184c */
[----:B------:R-:W2:Y:S01]  /*4ad0*/  LDSM.16.MT88.4 R12, [R110+0x8400] ;  /* 0x008400006e0c783b */ /* 0x000ea20000004200 */
[----:B------:R-:W-:Y:S06]  /*4ae0*/  MUFU.EX2 R106, R106 ;  /* 0x0000006a006a7308 */ /* 0x000fec0000000800 */
[C---:B-1----:R-:W-:Y:S02]  /*4af0*/  HMMA.16816.F32.BF16 R64, R4.reuse, R16, R64 ;  /* 0x000000100440723c */ /* 0x042fe40000041840 */
[----:B------:R-:W1:Y:S06]  /*4b00*/  MUFU.EX2 R105, R105 ;  /* 0x0000006900697308 */ /* 0x000e6c0000000800 */
        /* <DEDUP_REMOVED lines=8> */
[C---:B--2---:R-:W-:Y:S02]  /*4b90*/  HMMA.16816.F32.BF16 R36, R4.reuse, R12, R36 ;  /* 0x0000000c0424723c */ /* 0x044fe40000041824 */
[----:B------:R-:W2:Y:S06]  /*4ba0*/  MUFU.EX2 R32, R32 ;  /* 0x0000002000207308 */ /* 0x000eac0000000800 */
[----:B------:R-:W-:Y:S01]  /*4bb0*/  HMMA.16816.F32.BF16 R40, R4, R14, R40 ;  /* 0x0000000e0428723c */ /* 0x000fe20000041828 */
[----:B------:R-:W-:Y:S01]  /*4bc0*/  LDSM.16.MT88.4 R12, [R108+0x6c00] ;  /* 0x006c00006c0c783b */ /* 0x000fe20000004200 */
[----:B------:R-:W-:Y:S08]  /*4bd0*/  MUFU.EX2 R31, R31 ;  /* 0x0000001f001f7308 */ /* 0x000ff00000000800 */
[----:B------:R-:W1:Y:S01]  /*4be0*/  MUFU.EX2 R134, R134 ;  /* 0x0000008600867308 */ /* 0x000e620000000800 */
[C---:B---3--:R-:W-:Y:S08]  /*4bf0*/  HMMA.16816.F32.BF16 R44, R48.reuse, R8, RZ ;  /* 0x00000008302c723c */ /* 0x048ff000000418ff */
[----:B------:R-:W-:Y:S01]  /*4c00*/  HMMA.16816.F32.BF16 R48, R48, R10, RZ ;  /* 0x0000000a3030723c */ /* 0x000fe200000418ff */
[----:B------:R-:W3:Y:S11]  /*4c10*/  LDSM.16.MT88.4 R8, [R108+0x8400] ;  /* 0x008400006c08783b */ /* 0x000ef60000004200 */
[----:B------:R-:W-:Y:S04]  /*4c20*/  @!UPT UIADD3 URZ, URZ, URZ, URZ ;  /* 0x0000003f3f3ff290 */ /* 0x000fe8000fffe03f */
[C---:B---3--:R-:W-:Y:S08]  /*4c30*/  HMMA.16816.F32.BF16 R44, R4.reuse, R8, R44 ;  /* 0x00000008042c723c */ /* 0x048ff0000004182c */
[----:B------:R-:W-:Y:S01]  /*4c40*/  HMMA.16816.F32.BF16 R48, R4, R10, R48 ;  /* 0x0000000a0430723c */ /* 0x000fe20000041830 */
[----:B------:R-:W3:Y:S06]  /*4c50*/  LDSM.16.MT88.4 R8, [R110+0x6800] ;  /* 0x006800006e08783b */ /* 0x000eec0000004200 */
[----:B------:R-:W-:-:S02]  /*4c60*/  F2FP.BF16.PACK_AB R4, R101, R104 ;  /* 0x000000686504723e */ /* 0x000fc400000010ff */
[----:B----4-:R-:W-:Y:S01]  /*4c70*/  F2FP.BF16.PACK_AB R5, R93, R102 ;  /* 0x000000665d05723e */ /* 0x010fe200000010ff */
[----:B------:R-:W-:Y:S01]  /*4c80*/  FADD.FTZ R102, R102, R3 ;  /* 0x0000000366667221 */ /* 0x000fe20000010000 */
[----:B------:R-:W-:Y:S02]  /*4c90*/  F2FP.BF16.PACK_AB R6, R95, R100 ;  /* 0x000000645f06723e */ /* 0x000fe400000010ff */
[----:B-----5:R-:W-:Y:S01]  /*4ca0*/  F2FP.BF16.PACK_AB R7, R91, R94 ;  /* 0x0000005e5b07723e */ /* 0x020fe200000010ff */
[----:B------:R-:W-:-:S04]  /*4cb0*/  FADD.FTZ R93, R93, R102 ;  /* 0x000000665d5d7221 */ /* 0x000fc80000010000 */
[----:B------:R-:W-:-:S04]  /*4cc0*/  FADD.FTZ R94, R94, R93 ;  /* 0x0000005d5e5e7221 */ /* 0x000fc80000010000 */
[----:B------:R-:W-:Y:S01]  /*4cd0*/  FADD.FTZ R94, R91, R94 ;  /* 0x0000005e5b5e7221 */ /* 0x000fe20000010000 */
        /* <DEDUP_REMOVED lines=18> */
[----:B-1----:R-:W-:-:S02]  /*4e00*/  F2FP.BF16.PACK_AB R4, R105, R106 ;  /* 0x0000006a6904723e */ /* 0x002fc400000010ff */
[----:B--2---:R-:W-:Y:S01]  /*4e10*/  F2FP.BF16.PACK_AB R5, R32, R33 ;  /* 0x000000212005723e */ /* 0x004fe200000010ff */
        /* <DEDUP_REMOVED lines=8> */
[----:B------:R-:W1:Y:S07]  /*4ea0*/  LDSM.16.MT88.4 R12, [R110+0x8c00] ;  /* 0x008c00006e0c783b */ /* 0x000e6e0000004200 */
[C---:B------:R-:W-:Y:S08]  /*4eb0*/  HMMA.16816.F32.BF16 R80, R4.reuse, R16, R80 ;  /* 0x000000100450723c */ /* 0x040ff00000041850 */
[C---:B------:R-:W-:Y:S01]  /*4ec0*/  HMMA.16816.F32.BF16 R76, R4.reuse, R18, R76 ;  /* 0x00000012044c723c */ /* 0x040fe2000004184c */
[----:B------:R-:W2:Y:S07]  /*4ed0*/  LDSM.16.MT88.4 R16, [R108+0x7c00] ;  /* 0x007c00006c10783b */ /* 0x000eae0000004200 */
[C---:B---3--:R-:W-:Y:S08]  /*4ee0*/  HMMA.16816.F32.BF16 R64, R4.reuse, R8, R64 ;  /* 0x000000080440723c */ /* 0x048ff00000041840 */
[C---:B------:R-:W-:Y:S01]  /*4ef0*/  HMMA.16816.F32.BF16 R60, R4.reuse, R10, R60 ;  /* 0x0000000a043c723c */ /* 0x040fe2000004183c */
[----:B------:R-:W3:Y:S07]  /*4f00*/  LDSM.16.MT88.4 R8, [R108+0x8c00] ;  /* 0x008c00006c08783b */ /* 0x000eee0000004200 */
[C---:B-1----:R-:W-:Y:S07]  /*4f10*/  HMMA.16816.F32.BF16 R36, R4.reuse, R12, R36 ;  /* 0x0000000c0424723c */ /* 0x042fee0000041824 */
        /* <DEDUP_REMOVED lines=14> */
[----:B------:R-:W-:Y:S01]  /*5000*/  FADD.FTZ R135, R107, R128 ;  /* 0x000000806b877221 */ /* 0x000fe20000010000 */
[----:B------:R-:W-:Y:S04]  /*5010*/  @!UPT UIADD3 URZ, URZ, URZ, URZ ;  /* 0x0000003f3f3ff290 */ /* 0x000fe8000fffe03f */
        /* <DEDUP_REMOVED lines=64> */
.L_x_4653:
[----:B------:R-:W-:-:S04]  /*5420*/  LEA R6, -R3, RZ, 0x6 ;  /* 0x000000ff03067211 */ /* 0x000fc800078e31ff */
[----:B------:R-:W-:Y:S02]  /*5430*/  SHF.R.S32.HI R13, RZ, 0x1f, R6 ;  /* 0x0000001fff0d7819 */ /* 0x000fe40000011406 */
.L_x_4654:
[----:B------:R-:W-:Y:S02]  /*5440*/  ISETP.GE.AND P2, PT, R123, c[0x0][0x220], PT ;  /* 0x000088007b007a0c */ /* 0x000fe40003f46270 */
[----:B------:R-:W-:Y:S02]  /*5450*/  LEA R5, P0, R88, c[0x0][0x170], 0x1 ;  /* 0x00005c0058057a11 */ /* 0x000fe400078008ff */
[----:B------:R-:W-:Y:S02]  /*5460*/  ISETP.GE.AND P1, PT, R122, c[0x0][0x220], PT ;  /* 0x000088007a007a0c */ /* 0x000fe40003f26270 */
[----:B------:R-:W-:Y:S02]  /*5470*/  LEA.HI.X R137, R88, c[0x0][0x174], R84, 0x1, P0 ;  /* 0x00005d0058897a11 */ /* 0x000fe400000f0c54 */
[----:B------:R-:W-:Y:S02]  /*5480*/  LEA R136, P4, R6, R5, 0x1 ;  /* 0x0000000506887211 */ /* 0x000fe400078808ff */
[----:B------:R-:W-:-:S02]  /*5490*/  ISETP.GE.AND P3, PT, R124, c[0x0][0x220], PT ;  /* 0x000088007c007a0c */ /* 0x000fc40003f66270 */
[C---:B------:R-:W-:Y:S02]  /*54a0*/  LEA.HI.X R137, R6.reuse, R137, R13, 0x1, P4 ;  /* 0x0000008906897211 */ /* 0x040fe400020f0c0d */
[C---:B------:R-:W-:Y:S02]  /*54b0*/  @!P2 IADD3 R7, P0, R6.reuse, R88, RZ ;  /* 0x000000580607a210 */ /* 0x040fe40007f1e0ff */
[----:B------:R-:W-:Y:S02]  /*54c0*/  IADD3 R9, P4, R119, R6, RZ ;  /* 0x0000000677097210 */ /* 0x000fe40007f9e0ff */
[----:B------:R-:W-:Y:S01]  /*54d0*/  @!P2 LEA R10, P5, R7, c[0x0][0x170], 0x1 ;  /* 0x00005c00070aaa11 */ /* 0x000fe200078a08ff */
[----:B------:R-:W-:Y:S01]  /*54e0*/  @!P2 IMAD.X R4, R13, 0x1, R84, P0 ;  /* 0x000000010d04a824 */ /* 0x000fe200000e0654 */
[----:B------:R-:W-:-:S03]  /*54f0*/  @!P1 IADD3 R5, P0, R6, R88, RZ ;  /* 0x0000005806059210 */ /* 0x000fc60007f1e0ff */
[----:B------:R-:W-:Y:S01]  /*5500*/  @!P3 IMAD.MOV.U32 R8, RZ, RZ, c[0x0][0x1a4] ;  /* 0x00006900ff08b624 */ /* 0x000fe200078e00ff */
[----:B------:R-:W-:Y:S01]  /*5510*/  @!P2 LEA.HI.X R11, R7, c[0x0][0x174], R4, 0x1, P5 ;  /* 0x00005d00070baa11 */ /* 0x000fe200028f0c04 */
[----:B------:R-:W-:Y:S01]  /*5520*/  IMAD.X R7, R118, 0x1, R13, P4 ;  /* 0x0000000176077824 */ /* 0x000fe200020e060d */
[-C--:B------:R-:W-:Y:S01]  /*5530*/  @!P2 IADD3 R6, P5, R9, R88.reuse, RZ ;  /* 0x000000580906a210 */ /* 0x080fe20007fbe0ff */
[--C-:B------:R-:W-:Y:S01]  /*5540*/  @!P1 IMAD.X R4, R13, 0x1, R84.reuse, P0 ;  /* 0x000000010d049824 */ /* 0x100fe200000e0654 */
[----:B------:R-:W-:Y:S01]  /*5550*/  @!P1 IADD3 R88, P0, R9, R88, RZ ;  /* 0x0000005809589210 */ /* 0x000fe20007f1e0ff */
[----:B------:R-:W-:Y:S01]  /*5560*/  @P3 STS [R121+0x6000], RZ ;  /* 0x006000ff79003388 */ /* 0x000fe20000000800 */
[----:B------:R-:W-:Y:S01]  /*5570*/  @!P1 LEA R12, P4, R5, c[0x0][0x170], 0x1 ;  /* 0x00005c00050c9a11 */ /* 0x000fe200078808ff */
[----:B------:R-:W-:Y:S01]  /*5580*/  @!P2 IMAD.X R9, R7, 0x1, R84, P5 ;  /* 0x000000010709a824 */ /* 0x000fe200028e0654 */
[----:B------:R-:W-:Y:S01]  /*5590*/  @!P3 LEA R14, P5, R3, R136, 0x6 ;  /* 0x00000088030eb211 */ /* 0x000fe200078a30ff */
[----:B------:R-:W-:Y:S01]  /*55a0*/  @P3 STS [R121+0x6004], RZ ;  /* 0x006004ff79003388 */ /* 0x000fe20000000800 */
[----:B------:R-:W-:Y:S01]  /*55b0*/  @!P1 LEA.HI.X R13, R5, c[0x0][0x174], R4, 0x1, P4 ;  /* 0x00005d00050d9a11 */ /* 0x000fe200020f0c04 */
[----:B------:R-:W-:Y:S01]  /*55c0*/  @!P1 IMAD.X R7, R7, 0x1, R84, P0 ;  /* 0x0000000107079824 */ /* 0x000fe200000e0654 */
[----:B------:R-:W-:Y:S01]  /*55d0*/  @!P3 LEA.HI.X R15, R3, R137, R8, 0x6, P5 ;  /* 0x00000089030fb211 */ /* 0x000fe200028f3408 */
[----:B------:R-:W-:Y:S01]  /*55e0*/  @P3 STS.64 [R121+0x6008], RZ ;  /* 0x006008ff79003388 */ /* 0x000fe20000000a00 */
[----:B------:R-:W-:-:S02]  /*55f0*/  @!P2 LEA R8, P4, R6, c[0x0][0x170], 0x1 ;  /* 0x00005c000608aa11 */ /* 0x000fc400078808ff */
[----:B------:R-:W-:Y:S01]  /*5600*/  @!P1 LEA R24, P0, R88, c[0x0][0x170], 0x1 ;  /* 0x00005c0058189a11 */ /* 0x000fe200078008ff */
        /* <DEDUP_REMOVED lines=40> */
[----:B------:R-:W0:Y:S01]  /*5890*/  LDGDEPBAR ;  /* 0x00000000000079af */ /* 0x000e220000000000 */
[C---:B-----5:R-:W-:Y:S08]  /*58a0*/  HMMA.16816.F32.BF16 R32, R4.reuse, R28, RZ ;  /* 0x0000001c0420723c */ /* 0x060ff000000418ff */
[C---:B------:R-:W-:Y:S08]  /*58b0*/  HMMA.16816.F32.BF16 R28, R4.reuse, R30, RZ ;  /* 0x0000001e041c723c */ /* 0x040ff000000418ff */
[C---:B----4-:R-:W-:Y:S08]  /*58c0*/  HMMA.16816.F32.BF16 R24, R4.reuse, R20, RZ ;  /* 0x000000140418723c */ /* 0x050ff000000418ff */
[----:B------:R-:W-:Y:S08]  /*58d0*/  HMMA.16816.F32.BF16 R20, R4, R22, RZ ;  /* 0x000000160414723c */ /* 0x000ff000000418ff */
[C---:B-1----:R-:W-:Y:S08]  /*58e0*/  HMMA.16816.F32.BF16 R32, R84.reuse, R16, R32 ;  /* 0x000000105420723c */ /* 0x042ff00000041820 */
[----:B------:R-:W-:Y:S08]  /*58f0*/  HMMA.16816.F32.BF16 R28, R84, R18, R28 ;  /* 0x00000012541c723c */ /* 0x000ff0000004181c */
[----:B---3--:R-:W-:Y:S08]  /*5900*/  HMMA.16816.F32.BF16 R16, R4, R12, RZ ;  /* 0x0000000c0410723c */ /* 0x008ff000000418ff */
        /* <DEDUP_REMOVED lines=61> */
[----:B------:R-:W-:Y:S01]  /*5ce0*/  MUFU.TANH R3, R3 ;  /* 0x0000000300037308 */ /* 0x000fe20000002400 */
[----:B------:R-:W-:Y:S02]  /*5cf0*/  FMUL.FTZ R30, R30, c[0x0][0x2ec] ;  /* 0x0000bb001e1e7a20 */ /* 0x000fe40000410000 */
[----:B------:R-:W-:-:S05]  /*5d00*/  FMUL.FTZ R32, R32, c[0x0][0x2ec] ;  /* 0x0000bb0020207a20 */ /* 0x000fca0000410000 */
[----:B------:R-:W-:Y:S01]  /*5d10*/  FMUL.FTZ R103, R20, c[0x0][0x2ec] ;  /* 0x0000bb0014677a20 */ /* 0x000fe20000410000 */
[----:B------:R-:W-:Y:S01]  /*5d20*/  MUFU.TANH R34, R34 ;  /* 0x0000002200227308 */ /* 0x000fe20000002400 */
[----:B------:R-:W3:Y:S01]  /*5d30*/  S2R R20, SR_TID.X ;  /* 0x0000000000147919 */ /* 0x000ee20000002100 */
[----:B------:R-:W-:Y:S02]  /*5d40*/  FMUL.FTZ R22, R22, c[0x0][0x2ec] ;  /* 0x0000bb0016167a20 */ /* 0x000fe40000410000 */
[----:B------:R-:W-:Y:S02]  /*5d50*/  FMUL.FTZ R21, R21, c[0x0][0x2ec] ;  /* 0x0000bb0015157a20 */ /* 0x000fe40000410000 */
[----:B------:R-:W-:Y:S01]  /*5d60*/  FMUL.FTZ R23, R23, c[0x0][0x2ec] ;  /* 0x0000bb0017177a20 */ /* 0x000fe20000410000 */
[----:B-1----:R-:W-:Y:S01]  /*5d70*/  HMMA.16816.F32.BF16 R16, R92, R88, R16 ;  /* 0x000000585c10723c */ /* 0x002fe20000041810 */
[----:B------:R-:W-:Y:S01]  /*5d80*/  MUFU.TANH R30, R30 ;  /* 0x0000001e001e7308 */ /* 0x000fe20000002400 */
[----:B------:R-:W-:-:S02]  /*5d90*/  FMUL.FTZ R24, R24, c[0x0][0x2ec] ;  /* 0x0000bb0018187a20 */ /* 0x000fc40000410000 */
[----:B------:R-:W-:Y:S02]  /*5da0*/  FMUL.FTZ R26, R26, c[0x0][0x2ec] ;  /* 0x0000bb001a1a7a20 */ /* 0x000fe40000410000 */
[----:B------:R-:W-:Y:S02]  /*5db0*/  FMUL.FTZ R25, R25, c[0x0][0x2ec] ;  /* 0x0000bb0019197a20 */ /* 0x000fe40000410000 */
[----:B------:R-:W-:Y:S01]  /*5dc0*/  HMMA.16816.F32.BF16 R12, R92, R90, R12 ;  /* 0x0000005a5c0c723c */ /* 0x000fe2000004180c */
[----:B------:R-:W-:Y:S01]  /*5dd0*/  MUFU.TANH R129, R24 ;  /* 0x0000001800817308 */ /* 0x000fe20000002400 */
[----:B------:R-:W-:-:S06]  /*5de0*/  FMUL.FTZ R27, R27, c[0x0][0x2ec] ;  /* 0x0000bb001b1b7a20 */ /* 0x000fcc0000410000 */
[C---:B--2---:R-:W-:Y:S01]  /*5df0*/  HMMA.16816.F32.BF16 R8, R92.reuse, R84, R8 ;  /* 0x000000545c08723c */ /* 0x044fe20000041808 */
[----:B------:R-:W-:Y:S06]  /*5e00*/  MUFU.TANH R152, R26 ;  /* 0x0000001a00987308 */ /* 0x000fec0000002400 */
[----:B------:R-:W-:Y:S01]  /*5e10*/  FMUL.FTZ R84, R33, c[0x0][0x2ec] ;  /* 0x0000bb0021547a20 */ /* 0x000fe20000410000 */
[----:B------:R-:W-:Y:S01]  /*5e20*/  HMMA.16816.F32.BF16 R4, R92, R86, R4 ;  /* 0x000000565c04723c */ /* 0x000fe20000041804 */
[----:B------:R-:W-:Y:S01]  /*5e30*/  FMUL.FTZ R139, R17, c[0x0][0x2ec] ;  /* 0x0000bb00118b7a20 */ /* 0x000fe20000410000 */
[----:B------:R-:W-:Y:S01]  /*5e40*/  MUFU.TANH R145, R25 ;  /* 0x0000001900917308 */ /* 0x000fe20000002400 */
[----:B---3--:R-:W-:-:S02]  /*5e50*/  IMAD.SHL.U32 R17, R20, 0x2, RZ ;  /* 0x0000000214117824 */ /* 0x008fc400078e00ff */
[----:B------:R-:W-:Y:S02]  /*5e60*/  FMUL.FTZ R33, R28, c[0x0][0x2ec] ;  /* 0x0000bb001c217a20 */ /* 0x000fe40000410000 */
[----:B------:R-:W-:Y:S01]  /*5e70*/  FMUL.FTZ R28, R29, c[0x0][0x2ec] ;  /* 0x0000bb001d1c7a20 */ /* 0x000fe20000410000 */
[----:B------:R-:W-:Y:S01]  /*5e80*/  LOP3.LUT R17, R17, 0x6, RZ, 0xc0, !PT ;  /* 0x0000000611117812 */ /* 0x000fe200078ec0ff */
[----:B------:R-:W-:Y:S01]  /*5e90*/  FMUL.FTZ R16, R16, c[0x0][0x2ec] ;  /* 0x0000bb0010107a20 */ /* 0x000fe20000410000 */
[----:B------:R-:W1:Y:S01]  /*5ea0*/  MUFU.TANH R84, R84 ;  /* 0x0000005400547308 */ /* 0x000e620000002400 */
[----:B------:R-:W-:Y:S02]  /*5eb0*/  FMUL.FTZ R29, R31, c[0x0][0x2ec] ;  /* 0x0000bb001f1d7a20 */ /* 0x000fe40000410000 */
[----:B------:R-:W-:Y:S02]  /*5ec0*/  IMAD R20, R120, 0x40, R17 ;  /* 0x0000004078147824 */ /* 0x000fe400078e0211 */
[----:B------:R-:W-:-:S02]  /*5ed0*/  FMUL.FTZ R132, R19, c[0x0][0x2ec] ;  /* 0x0000bb0013847a20 */ /* 0x000fc40000410000 */
[----:B------:R-:W-:Y:S01]  /*5ee0*/  FMUL.FTZ R18, R18, c[0x0][0x2ec] ;  /* 0x0000bb0012127a20 */ /* 0x000fe20000410000 */
[----:B------:R-:W2:Y:S01]  /*5ef0*/  MUFU.TANH R33, R33 ;  /* 0x0000002100217308 */ /* 0x000ea20000002400 */
[----:B------:R-:W-:Y:S01]  /*5f00*/  IADD3 R17, R20, 0x1, RZ ;  /* 0x0000000114117810 */ /* 0x000fe20007ffe0ff */
[----:B------:R-:W-:Y:S01]  /*5f10*/  FMUL.FTZ R133, R12, c[0x0][0x2ec] ;  /* 0x0000bb000c857a20 */ /* 0x000fe20000410000 */
[----:B------:R-:W-:Y:S01]  /*5f20*/  IADD3 R12, R20, 0x10, RZ ;  /* 0x00000010140c7810 */ /* 0x000fe20007ffe0ff */
[----:B------:R-:W-:Y:S01]  /*5f30*/  FMUL.FTZ R141, R13, c[0x0][0x2ec] ;  /* 0x0000bb000d8d7a20 */ /* 0x000fe20000410000 */
[C---:B------:R-:W-:Y:S01]  /*5f40*/  ISETP.GE.AND P0, PT, R17.reuse, R99, PT ;  /* 0x000000631100720c */ /* 0x040fe20003f06270 */
[----:B------:R-:W-:Y:S01]  /*5f50*/  FMUL.FTZ R144, R14, c[0x0][0x2ec] ;  /* 0x0000bb000e907a20 */ /* 0x000fe20000410000 */
[----:B------:R-:W-:Y:S01]  /*5f60*/  ISETP.GE.AND P5, PT, R17, R98, PT ;  /* 0x000000621100720c */ /* 0x000fe20003fa6270 */
[----:B------:R-:W3:Y:S01]  /*5f70*/  MUFU.TANH R28, R28 ;  /* 0x0000001c001c7308 */ /* 0x000ee20000002400 */
[----:B-1----:R-:W-:Y:S01]  /*5f80*/  FSEL R19, R84, -INF , !P0 ;  /* 0xff80000054137808 */ /* 0x002fe20004000000 */
[----:B------:R-:W-:Y:S01]  /*5f90*/  FMUL.FTZ R100, R15, c[0x0][0x2ec] ;  /* 0x0000bb000f647a20 */ /* 0x000fe20000410000 */
[----:B------:R-:W-:Y:S01]  /*5fa0*/  IADD3 R14, R20, 0x11, RZ ;  /* 0x00000011140e7810 */ /* 0x000fe20007ffe0ff */
[----:B------:R-:W-:Y:S01]  /*5fb0*/  FMUL.FTZ R101, R8, c[0x0][0x2ec] ;  /* 0x0000bb0008657a20 */ /* 0x000fe20000410000 */
[C---:B------:R-:W-:Y:S01]  /*5fc0*/  IADD3 R15, R20.reuse, 0x18, RZ ;  /* 0x00000018140f7810 */ /* 0x040fe20007ffe0ff */
[----:B------:R-:W-:Y:S01]  /*5fd0*/  FMUL.FTZ R9, R9, c[0x0][0x2ec] ;  /* 0x0000bb0009097a20 */ /* 0x000fe20000410000 */
[----:B------:R-:W-:Y:S01]  /*5fe0*/  IADD3 R8, R20, 0x21, RZ ;  /* 0x0000002114087810 */ /* 0x000fe20007ffe0ff */
[----:B------:R1:W-:Y:S01]  /*5ff0*/  MUFU.TANH R128, R16 ;  /* 0x0000001000807308 */ /* 0x0003e20000002400 */
[----:B------:R-:W-:-:S02]  /*6000*/  FMUL.FTZ R6, R6, c[0x0][0x2ec] ;  /* 0x0000bb0006067a20 */ /* 0x000fc40000410000 */
[----:B------:R-:W-:Y:S02]  /*6010*/  FMUL.FTZ R10, R10, c[0x0][0x2ec] ;  /* 0x0000bb000a0a7a20 */ /* 0x000fe40000410000 */
[----:B------:R-:W-:Y:S01]  /*6020*/  FMUL.FTZ R104, R4, c[0x0][0x2ec] ;  /* 0x0000bb0004687a20 */ /* 0x000fe20000410000 */
[C---:B------:R-:W-:Y:S01]  /*6030*/  IADD3 R4, R20.reuse, 0x38, RZ ;  /* 0x0000003814047810 */ /* 0x040fe20007ffe0ff */
[----:B------:R-:W-:Y:S01]  /*6040*/  FMUL.FTZ R11, R11, c[0x0][0x2ec] ;  /* 0x0000bb000b0b7a20 */ /* 0x000fe20000410000 */
[----:B------:R-:W4:Y:S01]  /*6050*/  MUFU.TANH R29, R29 ;  /* 0x0000001d001d7308 */ /* 0x000f220000002400 */
[----:B------:R-:W-:Y:S02]  /*6060*/  FMUL.FTZ R5, R5, c[0x0][0x2ec] ;  /* 0x0000bb0005057a20 */ /* 0x000fe40000410000 */
[----:B------:R-:W-:Y:S01]  /*6070*/  FMUL.FTZ R7, R7, c[0x0][0x2ec] ;  /* 0x0000bb0007077a20 */ /* 0x000fe20000410000 */
[----:B-1----:R-:W-:-:S04]  /*6080*/  IADD3 R16, R20, 0x8, RZ ;  /* 0x0000000814107810 */ /* 0x002fc80007ffe0ff */
[----:B------:R-:W1:Y:S01]  /*6090*/  MUFU.TANH R150, R27 ;  /* 0x0000001b00967308 */ /* 0x000e620000002400 */
[C---:B------:R-:W-:Y:S02]  /*60a0*/  ISETP.GE.AND P4, PT, R16.reuse, R99, PT ;  /* 0x000000631000720c */ /* 0x040fe40003f86270 */
[----:B------:R-:W-:Y:S02]  /*60b0*/  ISETP.GE.AND P0, PT, R16, R98, PT ;  /* 0x000000621000720c */ /* 0x000fe40003f06270 */
[----:B------:R-:W-:-:S03]  /*60c0*/  IADD3 R16, R20, 0x9, RZ ;  /* 0x0000000914107810 */ /* 0x000fc60007ffe0ff */
[----:B------:R-:W5:Y:S01]  /*60d0*/  MUFU.TANH R103, R103 ;  /* 0x0000006700677308 */ /* 0x000f620000002400 */
[----:B--2---:R-:W-:Y:S02]  /*60e0*/  FSEL R17, R33, -INF , !P4 ;  /* 0xff80000021117808 */ /* 0x004fe40006000000 */
[----:B------:R-:W-:-:S05]  /*60f0*/  ISETP.GE.AND P4, PT, R16, R98, PT ;  /* 0x000000621000720c */ /* 0x000fca0003f86270 */
[----:B------:R2:W-:Y:S08]  /*6100*/  MUFU.TANH R138, R18 ;  /* 0x00000012008a7308 */ /* 0x0005f00000002400 */
[----:B------:R-:W1:Y:S01]  /*6110*/  MUFU.TANH R148, R22 ;  /* 0x0000001600947308 */ /* 0x000e620000002400 */
[----:B--2---:R-:W-:-:S07]  /*6120*/  FSEL R18, R34, -INF , !P5 ;  /* 0xff80000022127808 */ /* 0x004fce0006800000 */
[----:B------:R-:W2:Y:S01]  /*6130*/  MUFU.TANH R107, R21 ;  /* 0x00000015006b7308 */ /* 0x000ea20000002400 */
[-C--:B------:R-:W-:Y:S02]  /*6140*/  ISETP.GE.AND P5, PT, R16, R99.reuse, PT ;  /* 0x000000631000720c */ /* 0x080fe40003fa6270 */
[----:B------:R-:W-:Y:S02]  /*6150*/  FSEL R16, R30, -INF , !P0 ;  /* 0xff8000001e107808 */ /* 0x000fe40004000000 */
[----:B---3--:R-:W-:Y:S02]  /*6160*/  FSEL R13, R28, -INF , !P5 ;  /* 0xff8000001c0d7808 */ /* 0x008fe40006800000 */
[C---:B------:R-:W-:Y:S01]  /*6170*/  ISETP.GE.AND P0, PT, R12.reuse, R99, PT ;  /* 0x000000630c00720c */ /* 0x040fe20003f06270 */
[----:B------:R-:W3:Y:S01]  /*6180*/  MUFU.TANH R146, R23 ;  /* 0x0000001700927308 */ /* 0x000ee20000002400 */
[----:B------:R-:W-:Y:S02]  /*6190*/  ISETP.GE.AND P5, PT, R12, R98, PT ;  /* 0x000000620c00720c */ /* 0x000fe40003fa6270 */
[----:B----4-:R-:W-:-:S02]  /*61a0*/  FSEL R12, R29, -INF , !P4 ;  /* 0xff8000001d0c7808 */ /* 0x010fc40006000000 */
[----:B------:R-:W-:Y:S02]  /*61b0*/  FSEL R129, R129, -INF , !P0 ;  /* 0xff80000081817808 */ /* 0x000fe40004000000 */
[----:B------:R-:W-:Y:S01]  /*61c0*/  FSEL R152, R152, -INF , !P5 ;  /* 0xff80000098987808 */ /* 0x000fe20006800000 */
[----:B------:R-:W4:Y:S01]  /*61d0*/  MUFU.TANH R139, R139 ;  /* 0x0000008b008b7308 */ /* 0x000f220000002400 */
[CC--:B------:R-:W-:Y:S02]  /*61e0*/  ISETP.GE.AND P4, PT, R14.reuse, R99.reuse, PT ;  /* 0x000000630e00720c */ /* 0x0c0fe40003f86270 */
[----:B------:R-:W-:Y:S02]  /*61f0*/  ISETP.GE.AND P0, PT, R14, R98, PT ;  /* 0x000000620e00720c */ /* 0x000fe40003f06270 */
[----:B------:R-:W-:Y:S02]  /*6200*/  ISETP.GE.AND P5, PT, R15, R99, PT ;  /* 0x000000630f00720c */ /* 0x000fe40003fa6270 */
[----:B------:R-:W-:Y:S01]  /*6210*/  IADD3 R14, R20, 0x19, RZ ;  /* 0x00000019140e7810 */ /* 0x000fe20007ffe0ff */
[----:B------:R-:W2:Y:S01]  /*6220*/  MUFU.TANH R132, R132 ;  /* 0x0000008400847308 */ /* 0x000ea20000002400 */
[----:B------:R-:W-:-:S02]  /*6230*/  FSEL R145, R145, -INF , !P4 ;  /* 0xff80000091917808 */ /* 0x000fc40006000000 */
[----:B-1----:R-:W-:Y:S02]  /*6240*/  FSEL R150, R150, -INF , !P0 ;  /* 0xff80000096967808 */ /* 0x002fe40004000000 */
[----:B-----5:R-:W-:Y:S02]  /*6250*/  FSEL R103, R103, -INF , !P5 ;  /* 0xff80000067677808 */ /* 0x020fe40006800000 */
[-C--:B------:R-:W-:Y:S01]  /*6260*/  ISETP.GE.AND P4, PT, R15, R98.reuse, PT ;  /* 0x000000620f00720c */ /* 0x080fe20003f86270 */
[----:B------:R-:W1:Y:S01]  /*6270*/  MUFU.TANH R133, R133 ;  /* 0x0000008500857308 */ /* 0x000e620000002400 */
[C---:B------:R-:W-:Y:S02]  /*6280*/  ISETP.GE.AND P0, PT, R14.reuse, R99, PT ;  /* 0x000000630e00720c */ /* 0x040fe40003f06270 */
[----:B------:R-:W-:Y:S02]  /*6290*/  ISETP.GE.AND P5, PT, R14, R98, PT ;  /* 0x000000620e00720c */ /* 0x000fe40003fa6270 */
[----:B------:R-:W-:-:S02]  /*62a0*/  IADD3 R14, R20, 0x20, RZ ;  /* 0x00000020140e7810 */ /* 0x000fc40007ffe0ff */
[----:B------:R-:W-:Y:S01]  /*62b0*/  FSEL R148, R148, -INF , !P4 ;  /* 0xff80000094947808 */ /* 0x000fe20006000000 */
[----:B------:R-:W-:Y:S01]  /*62c0*/  MUFU.TANH R141, R141 ;  /* 0x0000008d008d7308 */ /* 0x000fe20000002400 */
[----:B------:R-:W-:Y:S02]  /*62d0*/  ISETP.GE.AND P4, PT, R14, R99, PT ;  /* 0x000000630e00720c */ /* 0x000fe40003f86270 */
[----:B--2---:R-:W-:Y:S02]  /*62e0*/  FSEL R107, R107, -INF , !P0 ;  /* 0xff8000006b6b7808 */ /* 0x004fe40004000000 */
[----:B---3--:R-:W-:Y:S02]  /*62f0*/  FSEL R146, R146, -INF , !P5 ;  /* 0xff80000092927808 */ /* 0x008fe40006800000 */
[----:B------:R-:W-:Y:S01]  /*6300*/  FSEL R128, R128, -INF , !P4 ;  /* 0xff80000080807808 */ /* 0x000fe20006000000 */
[----:B------:R-:W2:Y:S01]  /*6310*/  MUFU.TANH R144, R144 ;  /* 0x0000009000907308 */ /* 0x000ea20000002400 */
[----:B------:R-:W-:-:S02]  /*6320*/  ISETP.GE.AND P0, PT, R14, R98, PT ;  /* 0x000000620e00720c */ /* 0x000fc40003f06270 */
[C---:B------:R-:W-:Y:S02]  /*6330*/  ISETP.GE.AND P5, PT, R8.reuse, R99, PT ;  /* 0x000000630800720c */ /* 0x040fe40003fa6270 */
[----:B------:R-:W-:Y:S02]  /*6340*/  ISETP.GE.AND P4, PT, R8, R98, PT ;  /* 0x000000620800720c */ /* 0x000fe40003f86270 */
[----:B------:R-:W-:Y:S01]  /*6350*/  IADD3 R8, R20, 0x28, RZ ;  /* 0x0000002814087810 */ /* 0x000fe20007ffe0ff */
[----:B------:R-:W3:Y:S01]  /*6360*/  MUFU.TANH R100, R100 ;  /* 0x0000006400647308 */ /* 0x000ee20000002400 */
[----:B------:R-:W-:Y:S02]  /*6370*/  FSEL R138, R138, -INF , !P0 ;  /* 0xff8000008a8a7808 */ /* 0x000fe40004000000 */
[----:B----4-:R-:W-:Y:S02]  /*6380*/  FSEL R139, R139, -INF , !P5 ;  /* 0xff8000008b8b7808 */ /* 0x010fe40006800000 */
[----:B------:R-:W-:-:S02]  /*6390*/  FSEL R132, R132, -INF , !P4 ;  /* 0xff80000084847808 */ /* 0x000fc40006000000 */
[CC--:B------:R-:W-:Y:S01]  /*63a0*/  ISETP.GE.AND P0, PT, R8.reuse, R99.reuse, PT ;  /* 0x000000630800720c */ /* 0x0c0fe20003f06270 */
[----:B------:R4:W-:Y:S01]  /*63b0*/  MUFU.TANH R102, R9 ;  /* 0x0000000900667308 */ /* 0x0009e20000002400 */
[----:B------:R-:W-:Y:S02]  /*63c0*/  ISETP.GE.AND P5, PT, R8, R98, PT ;  /* 0x000000620800720c */ /* 0x000fe40003fa6270 */
[----:B------:R-:W-:Y:S02]  /*63d0*/  IADD3 R8, R20, 0x30, RZ ;  /* 0x0000003014087810 */ /* 0x000fe40007ffe0ff */
[----:B-1----:R-:W-:Y:S02]  /*63e0*/  FSEL R133, R133, -INF , !P0 ;  /* 0xff80000085857808 */ /* 0x002fe40004000000 */
[----:B--2---:R-:W-:Y:S01]  /*63f0*/  FSEL R144, R144, -INF , !P5 ;  /* 0xff80000090907808 */ /* 0x004fe20006800000 */
[----:B------:R-:W-:Y:S01]  /*6400*/  MUFU.TANH R90, R6 ;  /* 0x00000006005a7308 */ /* 0x000fe20000002400 */
[----:B------:R-:W-:-:S02]  /*6410*/  ISETP.GE.AND P5, PT, R8, R99, PT ;  /* 0x000000630800720c */ /* 0x000fc40003fa6270 */
[----:B----4-:R-:W-:-:S05]  /*6420*/  IADD3 R9, R20, 0x29, RZ ;  /* 0x0000002914097810 */ /* 0x010fca0007ffe0ff */
[----:B------:R-:W1:Y:S01]  /*6430*/  MUFU.TANH R101, R101 ;  /* 0x0000006500657308 */ /* 0x000e620000002400 */
[C---:B------:R-:W-:Y:S02]  /*6440*/  ISETP.GE.AND P4, PT, R9.reuse, R99, PT ;  /* 0x000000630900720c */ /* 0x040fe40003f86270 */
[----:B------:R-:W-:Y:S02]  /*6450*/  ISETP.GE.AND P0, PT, R9, R98, PT ;  /* 0x000000620900720c */ /* 0x000fe40003f06270 */
[----:B------:R-:W-:-:S03]  /*6460*/  FSEL R141, R141, -INF , !P4 ;  /* 0xff8000008d8d7808 */ /* 0x000fc60006000000 */
[----:B------:R-:W2:Y:S01]  /*6470*/  MUFU.TANH R93, R10 ;  /* 0x0000000a005d7308 */ /* 0x000ea20000002400 */
[-C--:B------:R-:W-:Y:S02]  /*6480*/  ISETP.GE.AND P4, PT, R8, R98.reuse, PT ;  /* 0x000000620800720c */ /* 0x080fe40003f86270 */
[----:B------:R-:W-:Y:S02]  /*6490*/  IADD3 R8, R20, 0x31, RZ ;  /* 0x0000003114087810 */ /* 0x000fe40007ffe0ff */
[----:B---3--:R-:W-:Y:S02]  /*64a0*/  FSEL R100, R100, -INF , !P0 ;  /* 0xff80000064647808 */ /* 0x008fe40004000000 */
[----:B------:R-:W-:Y:S01]  /*64b0*/  ISETP.GE.AND P0, PT, R8, R99, PT ;  /* 0x000000630800720c */ /* 0x000fe20003f06270 */
[----:B------:R-:W3:Y:S01]  /*64c0*/  MUFU.TANH R84, R11 ;  /* 0x0000000b00547308 */ /* 0x000ee20000002400 */
[----:B-1----:R-:W-:Y:S02]  /*64d0*/  FSEL R101, R101, -INF , !P5 ;  /* 0xff80000065657808 */ /* 0x002fe40006800000 */
[----:B------:R-:W-:Y:S01]  /*64e0*/  FSEL R102, R102, -INF , !P0 ;  /* 0xff80000066667808 */ /* 0x000fe20004000000 */
[----:B------:R-:W-:Y:S01]  /*64f0*/  BAR.SYNC.DEFER_BLOCKING 0x0 ;  /* 0x0000000000007b1d */ /* 0x000fe20000010000 */
[----:B------:R-:W-:-:S02]  /*6500*/  ISETP.GE.AND P0, PT, R4, R98, PT ;  /* 0x000000620400720c */ /* 0x000fc40003f06270 */
[----:B------:R-:W-:Y:S02]  /*6510*/  ISETP.GE.AND P5, PT, R8, R98, PT ;  /* 0x000000620800720c */ /* 0x000fe40003fa6270 */
[----:B------:R-:W-:Y:S01]  /*6520*/  FSEL R90, R90, -INF , !P0 ;  /* 0xff8000005a5a7808 */ /* 0x000fe20004000000 */
[----:B------:R-:W1:Y:S01]  /*6530*/  MUFU.TANH R104, R104 ;  /* 0x0000006800687308 */ /* 0x000e620000002400 */
[C---:B------:R-:W-:Y:S02]  /*6540*/  LEA R130, P0, R96.reuse, c[0x0][0x168], 0x1 ;  /* 0x00005a0060827a11 */ /* 0x040fe400078008ff */
[----:B--2---:R-:W-:Y:S02]  /*6550*/  FSEL R93, R93, -INF , !P4 ;  /* 0xff8000005d5d7808 */ /* 0x004fe40006000000 */
[----:B------:R-:W-:Y:S02]  /*6560*/  LEA.HI.X R131, R96, c[0x0][0x16c], R97, 0x1, P0 ;  /* 0x00005b0060837a11 */ /* 0x000fe400000f0c61 */
[----:B------:R-:W-:Y:S01]  /*6570*/  ISETP.GT.AND P0, PT, R120, R115, PT ;  /* 0x000000737800720c */ /* 0x000fe20003f04270 */
[----:B------:R-:W2:Y:S01]  /*6580*/  MUFU.TANH R32, R32 ;  /* 0x0000002000207308 */ /* 0x000ea20000002400 */
[----:B------:R-:W-:-:S02]  /*6590*/  ISETP.GE.AND P4, PT, R4, R99, PT ;  /* 0x000000630400720c */ /* 0x000fc40003f86270 */
[----:B------:R-:W-:Y:S02]  /*65a0*/  IADD3 R4, R20, 0x39, RZ ;  /* 0x0000003914047810 */ /* 0x000fe40007ffe0ff */
[----:B---3--:R-:W-:Y:S02]  /*65b0*/  FSEL R84, R84, -INF , !P5 ;  /* 0xff80000054547808 */ /* 0x008fe40006800000 */
[-C--:B------:R-:W-:Y:S01]  /*65c0*/  ISETP.GE.AND P5, PT, R20, R99.reuse, PT ;  /* 0x000000631400720c */ /* 0x080fe20003fa6270 */
[----:B------:R2:W3:Y:S01]  /*65d0*/  MUFU.TANH R105, R5 ;  /* 0x0000000500697308 */ /* 0x0004e20000002400 */
[----:B-1----:R-:W-:Y:S02]  /*65e0*/  FSEL R104, R104, -INF , !P4 ;  /* 0xff80000068687808 */ /* 0x002fe40006000000 */
[----:B------:R-:W-:-:S05]  /*65f0*/  ISETP.GE.AND P4, PT, R4, R99, PT ;  /* 0x000000630400720c */ /* 0x000fca0003f86270 */
[----:B------:R-:W1:Y:S01]  /*6600*/  MUFU.TANH R92, R7 ;  /* 0x00000007005c7308 */ /* 0x000e620000002400 */
[----:B--2---:R-:W-:Y:S02]  /*6610*/  FSEL R5, R32, -INF , !P5 ;  /* 0xff80000020057808 */ /* 0x004fe40006800000 */
[----:B---3--:R-:W-:Y:S02]  /*6620*/  FSEL R105, R105, -INF , !P4 ;  /* 0xff80000069697808 */ /* 0x008fe40006000000 */
[-C--:B------:R-:W-:Y:S02]  /*6630*/  ISETP.GE.AND P5, PT, R20, R98.reuse, PT ;  /* 0x000000621400720c */ /* 0x080fe40003fa6270 */
[----:B------:R-:W-:Y:S02]  /*6640*/  ISETP.GE.AND P4, PT, R4, R98, PT ;  /* 0x000000620400720c */ /* 0x000fe40003f86270 */
[----:B------:R-:W-:Y:S02]  /*6650*/  FSEL R4, R3, -INF , !P5 ;  /* 0xff80000003047808 */ /* 0x000fe40006800000 */
[----:B-1----:R-:W-:Y:S01]  /*6660*/  FSEL R92, R92, -INF , !P4 ;  /* 0xff8000005c5c7808 */ /* 0x002fe20006000000 */
        /* <DEDUP_REMOVED lines=16> */
[----:B------:R-:W-:Y:S01]  /*6770*/  IMAD.HI.U32 R11, R8, R15, RZ ;  /* 0x0000000f080b7227 */ /* 0x000fe200078e00ff */
[----:B------:R-:W-:Y:S02]  /*6780*/  IABS R6, R10 ;  /* 0x0000000a00067213 */ /* 0x000fe40000000000 */
[----:B------:R-:W-:Y:S01]  /*6790*/  LOP3.LUT R10, R10, c[0x0][0x2d0], RZ, 0x3c, !PT ;  /* 0x0000b4000a0a7a12 */ /* 0x000fe200078e3cff */
[----:B------:R-:W-:Y:S02]  /*67a0*/  IMAD.MOV R14, RZ, RZ, -R11 ;  /* 0x000000ffff0e7224 */ /* 0x000fe400078e0a0b */
[----:B------:R-:W-:-:S04]  /*67b0*/  IMAD.HI.U32 R8, R8, R6, RZ ;  /* 0x0000000608087227 */ /* 0x000fc800078e00ff */
[----:B------:R-:W-:-:S05]  /*67c0*/  IMAD R14, R7, R14, R15 ;  /* 0x0000000e070e7224 */ /* 0x000fca00078e020f */
[----:B------:R-:W-:-:S13]  /*67d0*/  ISETP.GT.U32.AND P5, PT, R7, R14, PT ;  /* 0x0000000e0700720c */ /* 0x000fda0003fa4070 */
        /* <DEDUP_REMOVED lines=12> */
[----:B------:R-:W-:-:S13]  /*68a0*/  ISETP.GE.U32.AND P4, PT, R6, R7, PT ;  /* 0x000000070600720c */ /* 0x000fda0003f86070 */
[----:B------:R-:W-:Y:S02]  /*68b0*/  @P4 IADD3 R8, R8, 0x1, RZ ;  /* 0x0000000108084810 */ /* 0x000fe40007ffe0ff */
[----:B------:R-:W-:Y:S02]  /*68c0*/  ISETP.NE.AND P4, PT, RZ, c[0x0][0x2d0], PT ;  /* 0x0000b400ff007a0c */ /* 0x000fe40003f85270 */
[----:B------:R-:W-:Y:S02]  /*68d0*/  MOV R7, R8 ;  /* 0x0000000800077202 */ /* 0x000fe40000000f00 */
[----:B------:R-:W-:-:S03]  /*68e0*/  LOP3.LUT R8, RZ, c[0x0][0x2d0], RZ, 0x33, !PT ;  /* 0x0000b400ff087a12 */ /* 0x000fc600078e33ff */
[----:B------:R-:W-:Y:S01]  /*68f0*/  @!P5 IMAD.MOV R7, RZ, RZ, -R7 ;  /* 0x000000ffff07d224 */ /* 0x000fe200078e0a07 */
[----:B------:R-:W-:-:S04]  /*6900*/  SEL R9, R8, R11, !P4 ;  /* 0x0000000b08097207 */ /* 0x000fc80006000000 */
[----:B------:R-:W-:Y:S01]  /*6910*/  SEL R8, R8, R7, !P4 ;  /* 0x0000000708087207 */ /* 0x000fe20006000000 */
        /* <DEDUP_REMOVED lines=11> */
[----:B------:R-:W-:Y:S01]  /*69d0*/  IMAD.IADD R9, R11, 0x1, R8 ;  /* 0x000000010b097824 */ /* 0x000fe200078e0208 */
[----:B------:R-:W-:Y:S01]  /*69e0*/  MOV R8, R10 ;  /* 0x0000000a00087202 */ /* 0x000fe20000000f00 */
        /* <DEDUP_REMOVED lines=8> */
.L_x_4656:
[----:B------:R-:W-:-:S04]  /*6a70*/  LEA R7, -R3, RZ, 0x6 ;  /* 0x000000ff03077211 */ /* 0x000fc800078e31ff */
[----:B------:R-:W-:Y:S02]  /*6a80*/  SHF.R.S32.HI R6, RZ, 0x1f, R7 ;  /* 0x0000001fff067819 */ /* 0x000fe40000011407 */
.L_x_4657:
        /* <DEDUP_REMOVED lines=57> */
.L_x_4659:
[----:B------:R-:W-:Y:S05]  /*6e20*/  BSYNC B0 ;  /* 0x0000000000007941 */ /* 0x000fea0003800000 */
.L_x_4658:
[----:B------:R-:W0:Y:S02]  /*6e30*/  LDGDEPBAR ;  /* 0x00000000000079af */ /* 0x000e240000000000 */
.L_x_4655:
        /* <DEDUP_REMOVED lines=28> */
[----:B--2---:R-:W-:Y:S02]  /*7000*/  FMNMX.FTZ R9, R93, R6, !PT ;  /* 0x000000065d097209 */ /* 0x004fe40007810000 */
[----:B------:R-:W-:Y:S02]  /*7010*/  FMNMX.FTZ R8, R104, R7, !PT ;  /* 0x0000000768087209 */ /* 0x000fe40007810000 */
[----:B------:R-:W-:-:S02]  /*7020*/  FMNMX.FTZ R9, R84, R9, !PT ;  /* 0x0000000954097209 */ /* 0x000fc40007810000 */
[----:B------:R-:W-:Y:S02]  /*7030*/  FMNMX.FTZ R8, R105, R8, !PT ;  /* 0x0000000869087209 */ /* 0x000fe40007810000 */
[----:B------:R-:W-:-:S03]  /*7040*/  FMNMX.FTZ R9, R90, R9, !PT ;  /* 0x000000095a097209 */ /* 0x000fc60007810000 */
[----:B------:R-:W2:Y:S01]  /*7050*/  SHFL.BFLY PT, R7, R8, 0x2, 0x1f ;  /* 0x0c401f0008077f89 */ /* 0x000ea200000e0000 */
[----:B------:R-:W-:-:S05]  /*7060*/  FMNMX.FTZ R9, R92, R9, !PT ;  /* 0x000000095c097209 */ /* 0x000fca0007810000 */
[----:B------:R-:W3:Y:S01]  /*7070*/  SHFL.BFLY PT, R6, R9, 0x2, 0x1f ;  /* 0x0c401f0009067f89 */ /* 0x000ee200000e0000 */
[----:B--2---:R-:W-:-:S05]  /*7080*/  FMNMX.FTZ R7, R8, R7, !PT ;  /* 0x0000000708077209 */ /* 0x004fca0007810000 */
[----:B------:R-:W2:Y:S01]  /*7090*/  SHFL.BFLY PT, R88, R7, 0x1, 0x1f ;  /* 0x0c201f0007587f89 */ /* 0x000ea200000e0000 */
[----:B---3--:R-:W-:-:S03]  /*70a0*/  FMNMX.FTZ R6, R9, R6, !PT ;  /* 0x0000000609067209 */ /* 0x008fc60007810000 */
[----:B-1----:R-:W-:Y:S04]  /*70b0*/  LDSM.16.MT88.4 R8, [R110+0x6000] ;  /* 0x006000006e08783b */ /* 0x002fe80000004200 */
[----:B------:R-:W1:Y:S01]  /*70c0*/  SHFL.BFLY PT, R3, R6, 0x1, 0x1f ;  /* 0x0c201f0006037f89 */ /* 0x000e6200000e0000 */
[----:B--2---:R-:W-:-:S04]  /*70d0*/  FMNMX.FTZ R88, R7, R88, !PT ;  /* 0x0000005807587209 */ /* 0x004fc80007810000 */
[C---:B------:R-:W-:Y:S01]  /*70e0*/  FSETP.NEU.FTZ.AND P2, PT, R88.reuse, -INF , PT ;  /* 0xff8000005800780b */ /* 0x040fe20003f5d000 */
[----:B------:R-:W-:Y:S01]  /*70f0*/  FMUL.FTZ R142, R88, c[0x0][0x23c] ;  /* 0x00008f00588e7a20 */ /* 0x000fe20000410000 */
[----:B-1----:R-:W-:Y:S02]  /*7100*/  FMNMX.FTZ R3, R6, R3, !PT ;  /* 0x0000000306037209 */ /* 0x002fe40007810000 */
        /* <DEDUP_REMOVED lines=9> */
[--C-:B------:R-:W-:Y:S02]  /*71a0*/  FFMA.FTZ R140, R5, c[0x0][0x23c], -R142.reuse ;  /* 0x00008f00058c7a23 */ /* 0x100fe4000001088e */
[----:B------:R-:W-:Y:S01]  /*71b0*/  FMUL.FTZ R97, R97, c[0x0][0x23c] ;  /* 0x00008f0061617a20 */ /* 0x000fe20000410000 */
[----:B------:R-:W1:Y:S01]  /*71c0*/  MUFU.EX2 R143, R143 ;  /* 0x0000008f008f7308 */ /* 0x000e620000000800 */
[--C-:B------:R-:W-:Y:S02]  /*71d0*/  FFMA.FTZ R89, R19, c[0x0][0x23c], -R142.reuse ;  /* 0x00008f0013597a23 */ /* 0x100fe4000001088e */
[----:B------:R-:W-:-:S02]  /*71e0*/  FFMA.FTZ R87, R17, c[0x0][0x23c], -R142 ;  /* 0x00008f0011577a23 */ /* 0x000fc4000001088e */
[--C-:B------:R-:W-:Y:S02]  /*71f0*/  FFMA.FTZ R86, R13, c[0x0][0x23c], -R142.reuse ;  /* 0x00008f000d567a23 */ /* 0x100fe4000001088e */
[--C-:B------:R-:W-:Y:S01]  /*7200*/  FFMA.FTZ R94, R4, c[0x0][0x23c], -R95.reuse ;  /* 0x00008f00045e7a23 */ /* 0x100fe2000001085f */
[----:B------:R-:W2:Y:S01]  /*7210*/  MUFU.EX2 R97, R97 ;  /* 0x0000006100617308 */ /* 0x000ea20000000800 */
[--C-:B------:R-:W-:Y:S02]  /*7220*/  FFMA.FTZ R85, R18, c[0x0][0x23c], -R95.reuse ;  /* 0x00008f0012557a23 */ /* 0x100fe4000001085f */
[--C-:B------:R-:W-:Y:S02]  /*7230*/  FFMA.FTZ R91, R16, c[0x0][0x23c], -R95.reuse ;  /* 0x00008f00105b7a23 */ /* 0x100fe4000001085f */
[----:B------:R-:W-:Y:S01]  /*7240*/  FFMA.FTZ R0, R12, c[0x0][0x23c], -R95 ;  /* 0x00008f000c007a23 */ /* 0x000fe2000001085f */
[----:B------:R-:W3:Y:S01]  /*7250*/  LDSM.16.MT88.4 R16, [R108+0x6000] ;  /* 0x006000006c10783b */ /* 0x000ee20000004200 */
        /* <DEDUP_REMOVED lines=9> */
[----:B------:R-:W-:-:S02]  /*72f0*/  FMUL.FTZ R30, R58, R97 ;  /* 0x000000613a1e7220 */ /* 0x000fc40000410000 */
[----:B------:R-:W-:Y:S01]  /*7300*/  FMUL.FTZ R31, R59, R97 ;  /* 0x000000613b1f7220 */ /* 0x000fe20000410000 */
[----:B------:R-:W-:Y:S01]  /*7310*/  MUFU.EX2 R87, R87 ;  /* 0x0000005700577308 */ /* 0x000fe20000000800 */
[-C--:B------:R-:W-:Y:S01]  /*7320*/  FMUL.FTZ R52, R52, R143.reuse ;  /* 0x0000008f34347220 */ /* 0x080fe20000410000 */
[----:B------:R-:W-:Y:S01]  /*7330*/  LDSM.16.MT88.4 R56, [R110+0x6400] ;  /* 0x006400006e38783b */ /* 0x000fe20000004200 */
[----:B------:R-:W-:Y:S02]  /*7340*/  FMUL.FTZ R53, R53, R143 ;  /* 0x0000008f35357220 */ /* 0x000fe40000410000 */
[-C--:B------:R-:W-:Y:S02]  /*7350*/  FMUL.FTZ R54, R54, R97.reuse ;  /* 0x0000006136367220 */ /* 0x080fe40000410000 */
[----:B------:R-:W-:Y:S01]  /*7360*/  FMUL.FTZ R55, R55, R97 ;  /* 0x0000006137377220 */ /* 0x000fe20000410000 */
[----:B------:R-:W2:Y:S01]  /*7370*/  MUFU.EX2 R86, R86 ;  /* 0x0000005600567308 */ /* 0x000ea20000000800 */
[----:B-1----:R-:W-:Y:S01]  /*7380*/  F2FP.BF16.PACK_AB R80, R89, R140 ;  /* 0x0000008c5950723e */ /* 0x002fe200000010ff */
[----:B------:R-:W-:-:S02]  /*7390*/  FMUL.FTZ R36, R36, R143 ;  /* 0x0000008f24247220 */ /* 0x000fc40000410000 */
[----:B------:R-:W-:Y:S02]  /*73a0*/  FMUL.FTZ R37, R37, R143 ;  /* 0x0000008f25257220 */ /* 0x000fe40000410000 */
[-C--:B------:R-:W-:Y:S02]  /*73b0*/  FMUL.FTZ R38, R38, R97.reuse ;  /* 0x0000006126267220 */ /* 0x080fe40000410000 */
[----:B------:R-:W-:Y:S01]  /*73c0*/  MUFU.EX2 R94, R94 ;  /* 0x0000005e005e7308 */ /* 0x000fe20000000800 */
[----:B------:R-:W-:Y:S02]  /*73d0*/  FMUL.FTZ R39, R39, R97 ;  /* 0x0000006127277220 */ /* 0x000fe40000410000 */
[-C--:B------:R-:W-:Y:S02]  /*73e0*/  FMUL.FTZ R40, R40, R143.reuse ;  /* 0x0000008f28287220 */ /* 0x080fe40000410000 */
[----:B------:R-:W-:Y:S02]  /*73f0*/  FMUL.FTZ R41, R41, R143 ;  /* 0x0000008f29297220 */ /* 0x000fe40000410000 */
[----:B------:R-:W-:Y:S01]  /*7400*/  FMUL.FTZ R42, R42, R97 ;  /* 0x000000612a2a7220 */ /* 0x000fe20000410000 */
[----:B------:R-:W1:Y:S01]  /*7410*/  MUFU.EX2 R85, R85 ;  /* 0x0000005500557308 */ /* 0x000e620000000800 */
[----:B--2---:R-:W-:Y:S01]  /*7420*/  F2FP.BF16.PACK_AB R82, R86, R87 ;  /* 0x000000575652723e */ /* 0x004fe200000010ff */
[----:B------:R-:W-:-:S02]  /*7430*/  FMUL.FTZ R43, R43, R97 ;  /* 0x000000612b2b7220 */ /* 0x000fc40000410000 */
[-C--:B------:R-:W-:Y:S02]  /*7440*/  FMUL.FTZ R76, R76, R143.reuse ;  /* 0x0000008f4c4c7220 */ /* 0x080fe40000410000 */
[----:B------:R-:W-:Y:S02]  /*7450*/  FMUL.FTZ R77, R77, R143 ;  /* 0x0000008f4d4d7220 */ /* 0x000fe40000410000 */
[----:B------:R-:W-:Y:S01]  /*7460*/  MUFU.EX2 R91, R91 ;  /* 0x0000005b005b7308 */ /* 0x000fe20000000800 */
[-C--:B------:R-:W-:Y:S02]  /*7470*/  FMUL.FTZ R78, R78, R97.reuse ;  /* 0x000000614e4e7220 */ /* 0x080fe40000410000 */
[----:B------:R-:W-:Y:S02]  /*7480*/  FMUL.FTZ R79, R79, R97 ;  /* 0x000000614f4f7220 */ /* 0x000fe40000410000 */
[--C-:B------:R-:W-:Y:S02]  /*7490*/  FFMA.FTZ R129, R129, c[0x0][0x23c], -R142.reuse ;  /* 0x00008f0081817a23 */ /* 0x100fe4000001088e */
[--C-:B------:R-:W-:Y:S01]  /*74a0*/  FFMA.FTZ R106, R145, c[0x0][0x23c], -R142.reuse ;  /* 0x00008f00916a7a23 */ /* 0x100fe2000001088e */
[----:B------:R-:W2:Y:S01]  /*74b0*/  MUFU.EX2 R0, R0 ;  /* 0x0000000000007308 */ /* 0x000ea20000000800 */
[----:B-1----:R-:W-:Y:S01]  /*74c0*/  F2FP.BF16.PACK_AB R81, R85, R94 ;  /* 0x0000005e5551723e */ /* 0x002fe200000010ff */
[----:B------:R-:W-:-:S02]  /*74d0*/  FFMA.FTZ R103, R103, c[0x0][0x23c], -R142 ;  /* 0x00008f0067677a23 */ /* 0x000fc4000001088e */
[--C-:B------:R-:W-:Y:S02]  /*74e0*/  FFMA.FTZ R107, R152, c[0x0][0x23c], -R95.reuse ;  /* 0x00008f00986b7a23 */ /* 0x100fe4000001085f */
[--C-:B------:R-:W-:Y:S02]  /*74f0*/  FFMA.FTZ R98, R150, c[0x0][0x23c], -R95.reuse ;  /* 0x00008f0096627a23 */ /* 0x100fe4000001085f */
[--C-:B------:R-:W-:Y:S01]  /*7500*/  FFMA.FTZ R99, R148, c[0x0][0x23c], -R95.reuse ;  /* 0x00008f0094637a23 */ /* 0x100fe2000001085f */
[----:B------:R-:W-:Y:S01]  /*7510*/  MUFU.EX2 R129, R129 ;  /* 0x0000008100817308 */ /* 0x000fe20000000800 */
[----:B------:R-:W-:Y:S02]  /*7520*/  FFMA.FTZ R2, R146, c[0x0][0x23c], -R95 ;  /* 0x00008f0092027a23 */ /* 0x000fe4000001085f */
[-C--:B------:R-:W-:Y:S02]  /*7530*/  FMUL.FTZ R44, R44, R143.reuse ;  /* 0x0000008f2c2c7220 */ /* 0x080fe40000410000 */
[----:B------:R-:W-:Y:S01]  /*7540*/  FMUL.FTZ R45, R45, R143 ;  /* 0x0000008f2d2d7220 */ /* 0x000fe20000410000 */
[----:B--2---:R-:W-:-:S02]  /*7550*/  F2FP.BF16.PACK_AB R83, R0, R91 ;  /* 0x0000005b0053723e */ /* 0x004fc400000010ff */
[----:B------:R-:W1:Y:S01]  /*7560*/  MUFU.EX2 R106, R106 ;  /* 0x0000006a006a7308 */ /* 0x000e620000000800 */
[-C--:B------:R-:W-:Y:S02]  /*7570*/  FMUL.FTZ R46, R46, R97.reuse ;  /* 0x000000612e2e7220 */ /* 0x080fe40000410000 */
[----:B------:R-:W-:Y:S02]  /*7580*/  FMUL.FTZ R47, R47, R97 ;  /* 0x000000612f2f7220 */ /* 0x000fe40000410000 */
[-C--:B------:R-:W-:Y:S01]  /*7590*/  FMUL.FTZ R48, R48, R143.reuse ;  /* 0x0000008f30307220 */ /* 0x080fe20000410000 */
[----:B------:R-:W-:Y:S01]  /*75a0*/  HMMA.16816.F32.BF16 R28, R80, R32, R28 ;  /* 0x00000020501c723c */ /* 0x000fe2000004181c */
[----:B------:R-:W-:Y:S01]  /*75b0*/  FMUL.FTZ R49, R49, R143 ;  /* 0x0000008f31317220 */ /* 0x000fe20000410000 */
[----:B------:R-:W-:Y:S01]  /*75c0*/  MUFU.EX2 R103, R103 ;  /* 0x0000006700677308 */ /* 0x000fe20000000800 */
[-C--:B------:R-:W-:Y:S02]  /*75d0*/  FMUL.FTZ R50, R50, R97.reuse ;  /* 0x0000006132327220 */ /* 0x080fe40000410000 */
[----:B------:R-:W-:-:S02]  /*75e0*/  FMUL.FTZ R51, R51, R97 ;  /* 0x0000006133337220 */ /* 0x000fc40000410000 */
[-C--:B------:R-:W-:Y:S01]  /*75f0*/  FMUL.FTZ R12, R72, R143.reuse ;  /* 0x0000008f480c7220 */ /* 0x080fe20000410000 */
[C---:B------:R-:W-:Y:S01]  /*7600*/  HMMA.16816.F32.BF16 R32, R80.reuse, R34, R52 ;  /* 0x000000225020723c */ /* 0x040fe20000041834 */
[----:B------:R-:W2:Y:S01]  /*7610*/  LDSM.16.MT88.4 R52, [R110+0x8000] ;  /* 0x008000006e34783b */ /* 0x000ea20000004200 */
        /* <DEDUP_REMOVED lines=17> */
[----:B---3--:R-:W-:Y:S01]  /*7730*/  HMMA.16816.F32.BF16 R12, R80, R16, R12 ;  /* 0x00000010500c723c */ /* 0x008fe2000004180c */
[-C--:B------:R-:W-:Y:S01]  /*7740*/  FMUL.FTZ R60, R60, R143.reuse ;  /* 0x0000008f3c3c7220 */ /* 0x080fe20000410000 */
[----:B------:R-:W-:Y:S01]  /*7750*/  MUFU.EX2 R99, R99 ;  /* 0x0000006300637308 */ /* 0x000fe20000000800 */
[----:B------:R-:W-:-:S02]  /*7760*/  FMUL.FTZ R61, R61, R143 ;  /* 0x0000008f3d3d7220 */ /* 0x000fc40000410000 */
[-C--:B------:R-:W-:Y:S02]  /*7770*/  FMUL.FTZ R62, R62, R97.reuse ;  /* 0x000000613e3e7220 */ /* 0x080fe40000410000 */
[----:B------:R-:W-:Y:S01]  /*7780*/  FMUL.FTZ R63, R63, R97 ;  /* 0x000000613f3f7220 */ /* 0x000fe20000410000 */
[C---:B------:R-:W-:Y:S01]  /*7790*/  HMMA.16816.F32.BF16 R16, R80.reuse, R18, R68 ;  /* 0x000000125010723c */ /* 0x040fe20000041844 */
[--C-:B------:R-:W-:Y:S01]  /*77a0*/  FFMA.FTZ R145, R128, c[0x0][0x23c], -R142.reuse ;  /* 0x00008f0080917a23 */ /* 0x100fe2000001088e */
[----:B------:R-:W3:Y:S01]  /*77b0*/  MUFU.EX2 R2, R2 ;  /* 0x0000000200027308 */ /* 0x000ee20000000800 */
[--C-:B------:R-:W-:Y:S01]  /*77c0*/  FFMA.FTZ R128, R133, c[0x0][0x23c], -R142.reuse ;  /* 0x00008f0085807a23 */ /* 0x100fe2000001088e */
[----:B------:R-:W-:Y:S01]  /*77d0*/  LDSM.16.MT88.4 R68, [R108+0x6c00] ;  /* 0x006c00006c44783b */ /* 0x000fe20000004200 */
        /* <DEDUP_REMOVED lines=8> */
[C---:B--2---:R-:W-:Y:S01]  /*7860*/  HMMA.16816.F32.BF16 R36, R80.reuse, R52, R36 ;  /* 0x000000345024723c */ /* 0x044fe20000041824 */
[----:B------:R-:W-:Y:S01]  /*7870*/  FFMA.FTZ R100, R104, c[0x0][0x23c], -R142 ;  /* 0x00008f0068647a23 */ /* 0x000fe2000001088e */
[----:B------:R-:W-:Y:S01]  /*7880*/  MUFU.EX2 R146, R146 ;  /* 0x0000009200927308 */ /* 0x000fe20000000800 */
[----:B------:R-:W-:Y:S02]  /*7890*/  FFMA.FTZ R140, R135, R143, R140 ;  /* 0x0000008f878c7223 */ /* 0x000fe4000001008c */
[----:B------:R-:W-:Y:S02]  /*78a0*/  FFMA.FTZ R64, R101, c[0x0][0x23c], -R142 ;  /* 0x00008f0065407a23 */ /* 0x000fe4000001088e */
[--C-:B------:R-:W-:Y:S01]  /*78b0*/  FFMA.FTZ R93, R93, c[0x0][0x23c], -R95.reuse ;  /* 0x00008f005d5d7a23 */ /* 0x100fe2000001085f */
[----:B------:R-:W-:Y:S01]  /*78c0*/  HMMA.16816.F32.BF16 R40, R80, R54, R40 ;  /* 0x000000365028723c */ /* 0x000fe20000041828 */
[----:B------:R-:W2:Y:S01]  /*78d0*/  LDSM.16.MT88.4 R52, [R108+0x8000] ;  /* 0x008000006c34783b */ /* 0x000ea20000004200 */
[----:B------:R-:W-:Y:S01]  /*78e0*/  MUFU.EX2 R128, R128 ;  /* 0x0000008000807308 */ /* 0x000fe20000000800 */
[----:B------:R-:W-:-:S02]  /*78f0*/  FFMA.FTZ R104, R84, c[0x0][0x23c], -R95 ;  /* 0x00008f0054687a23 */ /* 0x000fc4000001085f */
[--C-:B------:R-:W-:Y:S02]  /*7900*/  FFMA.FTZ R90, R90, c[0x0][0x23c], -R95.reuse ;  /* 0x00008f005a5a7a23 */ /* 0x100fe4000001085f */
[--C-:B------:R-:W-:Y:S01]  /*7910*/  FFMA.FTZ R101, R102, c[0x0][0x23c], -R142.reuse ;  /* 0x00008f0066657a23 */ /* 0x100fe2000001088e */
[----:B------:R-:W-:Y:S01]  /*7920*/  HMMA.16816.F32.BF16 R24, R80, R26, R60 ;  /* 0x0000001a5018723c */ /* 0x000fe2000004183c */
[----:B------:R-:W-:Y:S01]  /*7930*/  LDSM.16.MT88.4 R60, [R110+0x6800] ;  /* 0x006800006e3c783b */ /* 0x000fe20000004200 */
[----:B------:R-:W-:Y:S01]  /*7940*/  MUFU.EX2 R133, R133 ;  /* 0x0000008500857308 */ /* 0x000fe20000000800 */
[----:B------:R-:W-:Y:S02]  /*7950*/  FFMA.FTZ R135, R105, c[0x0][0x23c], -R142 ;  /* 0x00008f0069877a23 */ /* 0x000fe4000001088e */
[----:B------:R-:W-:Y:S02]  /*7960*/  FFMA.FTZ R95, R92, c[0x0][0x23c], -R95 ;  /* 0x00008f005c5f7a23 */ /* 0x000fe4000001085f */
[----:B------:R-:W-:-:S02]  /*7970*/  FADD.FTZ R140, R89, R140 ;  /* 0x0000008c598c7221 */ /* 0x000fc40000010000 */
[----:B------:R-:W-:Y:S01]  /*7980*/  FFMA.FTZ R94, R134, R97, R94 ;  /* 0x00000061865e7223 */ /* 0x000fe2000001005e */
[----:B------:R-:W-:Y:S01]  /*7990*/  MUFU.EX2 R138, R138 ;  /* 0x0000008a008a7308 */ /* 0x000fe20000000800 */
[----:B------:R-:W-:Y:S02]  /*79a0*/  FADD.FTZ R87, R87, R140 ;  /* 0x0000008c57577221 */ /* 0x000fe40000010000 */
[----:B------:R-:W-:Y:S02]  /*79b0*/  FADD.FTZ R94, R85, R94 ;  /* 0x0000005e555e7221 */ /* 0x000fe40000010000 */
[----:B------:R-:W-:Y:S02]  /*79c0*/  FADD.FTZ R92, R86, R87 ;  /* 0x00000057565c7221 */ /* 0x000fe40000010000 */
[----:B------:R-:W-:Y:S01]  /*79d0*/  FADD.FTZ R91, R91, R94 ;  /* 0x0000005e5b5b7221 */ /* 0x000fe20000010000 */
[----:B------:R-:W-:Y:S03]  /*79e0*/  MUFU.EX2 R141, R141 ;  /* 0x0000008d008d7308 */ /* 0x000fe60000000800 */
[----:B------:R-:W-:-:S05]  /*79f0*/  FADD.FTZ R0, R0, R91 ;  /* 0x0000005b00007221 */ /* 0x000fca0000010000 */
[----:B------:R-:W-:Y:S01]  /*7a00*/  MUFU.EX2 R132, R132 ;  /* 0x0000008400847308 */ /* 0x000fe20000000800 */
[C---:B--2---:R-:W-:Y:S07]  /*7a10*/  HMMA.16816.F32.BF16 R44, R80.reuse, R52, R44 ;  /* 0x00000034502c723c */ /* 0x044fee000004182c */
[----:B------:R-:W-:Y:S01]  /*7a20*/  MUFU.EX2 R139, R139 ;  /* 0x0000008b008b7308 */ /* 0x000fe20000000800 */
[----:B-1----:R-:W-:Y:S01]  /*7a30*/  F2FP.BF16.PACK_AB R52, R106, R129 ;  /* 0x000000816a34723e */ /* 0x002fe200000010ff */
[----:B------:R-:W-:Y:S01]  /*7a40*/  HMMA.16816.F32.BF16 R48, R80, R54, R48 ;  /* 0x000000365030723c */ /* 0x000fe20000041830 */
[----:B----4-:R-:W-:-:S05]  /*7a50*/  F2FP.BF16.PACK_AB R53, R98, R107 ;  /* 0x0000006b6235723e */ /* 0x010fca00000010ff */
[----:B------:R-:W-:Y:S01]  /*7a60*/  MUFU.EX2 R102, R64 ;  /* 0x0000004000667308 */ /* 0x000fe20000000800 */
[----:B------:R-:W-:Y:S02]  /*7a70*/  FADD.FTZ R129, R129, R92 ;  /* 0x0000005c81817221 */ /* 0x000fe40000010000 */
[----:B------:R-:W-:Y:S01]  /*7a80*/  FADD.FTZ R107, R107, R0 ;  /* 0x000000006b6b7221 */ /* 0x000fe20000010000 */
[----:B------:R-:W-:Y:S01]  /*7a90*/  F2FP.BF16.PACK_AB R54, R96, R103 ;  /* 0x000000676036723e */ /* 0x000fe200000010ff */
[----:B------:R-:W-:Y:S01]  /*7aa0*/  FADD.FTZ R106, R106, R129 ;  /* 0x000000816a6a7221 */ /* 0x000fe20000010000 */
[----:B---3--:R-:W-:Y:S02]  /*7ab0*/  F2FP.BF16.PACK_AB R55, R2, R99 ;  /* 0x000000630237723e */ /* 0x008fe400000010ff */
[----:B------:R-:W1:Y:S01]  /*7ac0*/  MUFU.EX2 R101, R101 ;  /* 0x0000006500657308 */ /* 0x000e620000000800 */
[----:B------:R-:W-:Y:S02]  /*7ad0*/  FADD.FTZ R98, R98, R107 ;  /* 0x0000006b62627221 */ /* 0x000fe40000010000 */
[----:B------:R-:W-:-:S02]  /*7ae0*/  FADD.FTZ R103, R103, R106 ;  /* 0x0000006a67677221 */ /* 0x000fc40000010000 */
[C---:B------:R-:W-:Y:S02]  /*7af0*/  HMMA.16816.F32.BF16 R4, R52.reuse, R56, R4 ;  /* 0x000000383404723c */ /* 0x040fe40000041804 */
[----:B------:R-:W-:Y:S01]  /*7b00*/  FADD.FTZ R96, R96, R103 ;  /* 0x0000006760607221 */ /* 0x000fe20000010000 */
        /* <DEDUP_REMOVED lines=29> */
[----:B------:R-:W-:-:S02]  /*7ce0*/  F2FP.BF16.PACK_AB R53, R141, R138 ;  /* 0x0000008a8d35723e */ /* 0x000fc400000010ff */
        /* <DEDUP_REMOVED lines=15> */
[----:B------:R-:W-:Y:S08]  /*7de0*/  HMMA.16816.F32.BF16 R72, R84, R68, R12 ;  /* 0x000000445448723c */ /* 0x000ff0000004180c */
[C---:B-1----:R-:W-:Y:S08]  /*7df0*/  HMMA.16816.F32.BF16 R28, R52.reuse, R56, R28 ;  /* 0x00000038341c723c */ /* 0x042ff0000004181c */
[----:B------:R-:W-:Y:S01]  /*7e00*/  HMMA.16816.F32.BF16 R32, R52, R58, R32 ;  /* 0x0000003a3420723c */ /* 0x000fe20000041820 */
[----:B------:R-:W1:Y:S07]  /*7e10*/  LDSM.16.MT88.4 R56, [R108+0x8800] ;  /* 0x008800006c38783b */ /* 0x000e6e0000004200 */
[----:B------:R-:W-:Y:S08]  /*7e20*/  HMMA.16816.F32.BF16 R68, R84, R70, R16 ;  /* 0x000000465444723c */ /* 0x000ff00000041810 */
[C---:B--2---:R-:W-:Y:S08]  /*7e30*/  HMMA.16816.F32.BF16 R36, R52.reuse, R60, R36 ;  /* 0x0000003c3424723c */ /* 0x044ff00000041824 */
[C---:B------:R-:W-:Y:S01]  /*7e40*/  HMMA.16816.F32.BF16 R40, R52.reuse, R62, R40 ;  /* 0x0000003e3428723c */ /* 0x040fe20000041828 */
[----:B------:R-:W2:Y:S07]  /*7e50*/  LDSM.16.MT88.4 R60, [R110+0x7c00] ;  /* 0x007c00006e3c783b */ /* 0x000eae0000004200 */
[C---:B-1----:R-:W-:Y:S08]  /*7e60*/  HMMA.16816.F32.BF16 R44, R52.reuse, R56, R44 ;  /* 0x00000038342c723c */ /* 0x042ff0000004182c */
[----:B------:R-:W-:Y:S01]  /*7e70*/  HMMA.16816.F32.BF16 R48, R52, R58, R48 ;  /* 0x0000003a3430723c */ /* 0x000fe20000041830 */
[----:B------:R-:W1:Y:S07]  /*7e80*/  LDSM.16.MT88.4 R52, [R108+0x7c00] ;  /* 0x007c00006c34783b */ /* 0x000e6e0000004200 */
[C---:B------:R-:W-:Y:S07]  /*7e90*/  HMMA.16816.F32.BF16 R36, R84.reuse, R8, R36 ;  /* 0x000000085424723c */ /* 0x040fee0000041824 */
[----:B------:R-:W-:Y:S01]  /*7ea0*/  FADD.FTZ R9, R99, R98 ;  /* 0x0000006263097221 */ /* 0x000fe20000010000 */
[----:B------:R-:W-:Y:S03]  /*7eb0*/  HMMA.16816.F32.BF16 R40, R84, R10, R40 ;  /* 0x0000000a5428723c */ /* 0x000fe60000041828 */
[----:B------:R-:W-:Y:S01]  /*7ec0*/  FADD.FTZ R9, R2, R9 ;  /* 0x0000000902097221 */ /* 0x000fe20000010000 */
[----:B------:R-:W-:-:S03]  /*7ed0*/  MOV R2, R88 ;  /* 0x0000005800027202 */ /* 0x000fc60000000f00 */
        /* <DEDUP_REMOVED lines=17> */
[----:B-1----:R-:W-:Y:S01]  /*7ff0*/  HMMA.16816.F32.BF16 R56, R84, R52, R28 ;  /* 0x000000345438723c */ /* 0x002fe2000004181c */
[----:B------:R-:W-:Y:S02]  /*8000*/  FADD.FTZ R135, R135, R100 ;  /* 0x0000006487877221 */ /* 0x000fe40000010000 */
[----:B------:R-:W-:-:S05]  /*8010*/  FADD.FTZ R134, R95, R90 ;  /* 0x0000005a5f867221 */ /* 0x000fca0000010000 */
[C---:B------:R-:W-:Y:S08]  /*8020*/  HMMA.16816.F32.BF16 R52, R84.reuse, R54, R32 ;  /* 0x000000365434723c */ /* 0x040ff00000041820 */
[----:B------:R-:W-:Y:S11]  /*8030*/  HMMA.16816.F32.BF16 R48, R84, R6, R48 ;  /* 0x000000065430723c */ /* 0x000ff60000041830 */
[----:B------:R-:W-:Y:S08]  /*8040*/  @!UPT UIADD3 URZ, URZ, URZ, URZ ;  /* 0x0000003f3f3ff290 */ /* 0x000ff0000fffe03f */
.L_x_4652:
        /* <DEDUP_REMOVED lines=11> */
.L_x_4664:
        /* <DEDUP_REMOVED lines=65> */
.L_x_4661:
[----:B------:R-:W-:Y:S02]  /*8510*/  ISETP.GE.AND P3, PT, R124, c[0x0][0x220], PT ;  /* 0x000088007c007a0c */ /* 0x000fe40003f66270 */
[C---:B------:R-:W-:Y:S02]  /*8520*/  LEA R132, P4, R2.reuse, R136, 0x1 ;  /* 0x0000008802847211 */ /* 0x040fe400078808ff */
[----:B------:R-:W-:Y:S02]  /*8530*/  ISETP.GE.AND P2, PT, R123, c[0x0][0x220], PT ;  /* 0x000088007b007a0c */ /* 0x000fe40003f46270 */
[-C--:B------:R-:W-:Y:S02]  /*8540*/  LEA.HI.X R133, R2, R137.reuse, R0, 0x1, P4 ;  /* 0x0000008902857211 */ /* 0x080fe400020f0c00 */
[----:B------:R-:W-:Y:S02]  /*8550*/  ISETP.GE.AND P1, PT, R122, c[0x0][0x220], PT ;  /* 0x000088007a007a0c */ /* 0x000fe40003f26270 */
[----:B------:R-:W-:Y:S03]  /*8560*/  IADD3 R139, P0, R119, R2, RZ ;  /* 0x00000002778b7210 */ /* 0x000fe60007f1e0ff */
[----:B------:R-:W-:Y:S01]  /*8570*/  @P3 STS [R121+0x6000], RZ ;  /* 0x006000ff79003388 */ /* 0x000fe20000000800 */
[----:B------:R-:W-:Y:S02]  /*8580*/  @!P3 MOV R3, c[0x0][0x1a0] ;  /* 0x000068000003ba02 */ /* 0x000fe40000000f00 */
[----:B------:R-:W-:Y:S02]  /*8590*/  IADD3.X R0, R118, R0, RZ, P0, !PT ;  /* 0x0000000076007210 */ /* 0x000fe400007fe4ff */
[----:B------:R-:W-:Y:S01]  /*85a0*/  @!P2 LEA R140, P4, R139, R136, 0x1 ;  /* 0x000000888b8ca211 */ /* 0x000fe200078808ff */
[----:B------:R-:W-:Y:S01]  /*85b0*/  @P3 STS [R121+0x6004], RZ ;  /* 0x006004ff79003388 */ /* 0x000fe20000000800 */
[----:B------:R-:W-:Y:S02]  /*85c0*/  @!P3 LEA R138, P5, R3, R132, 0x6 ;  /* 0x00000084038ab211 */ /* 0x000fe400078a30ff */
[C---:B------:R-:W-:Y:S02]  /*85d0*/  @!P1 LEA R136, P0, R139.reuse, R136, 0x1 ;  /* 0x000000888b889211 */ /* 0x040fe400078008ff */
[----:B------:R-:W-:Y:S01]  /*85e0*/  @!P3 MOV R2, c[0x0][0x1a4] ;  /* 0x000069000002ba02 */ /* 0x000fe20000000f00 */
[----:B------:R-:W-:Y:S01]  /*85f0*/  @P3 STS.64 [R121+0x6008], RZ ;  /* 0x006008ff79003388 */ /* 0x000fe20000000a00 */
[CCC-:B------:R-:W-:Y:S02]  /*8600*/  @!P2 LEA.HI.X R141, R139.reuse, R137.reuse, R0.reuse, 0x1, P4 ;  /* 0x000000898b8da211 */ /* 0x1c0fe400020f0c00 */
[----:B------:R-:W-:Y:S02]  /*8610*/  @!P1 LEA.HI.X R137, R139, R137, R0, 0x1, P0 ;  /* 0x000000898b899211 */ /* 0x000fe400000f0c00 */
[----:B------:R-:W-:Y:S01]  /*8620*/  @!P3 LEA.HI.X R139, R3, R133, R2, 0x6, P5 ;  /* 0x00000085038bb211 */ /* 0x000fe200028f3402 */
[----:B------:R-:W-:Y:S01]  /*8630*/  @!PT LDS RZ, [RZ] ;  /* 0x00000000fffff984 */ /* 0x000fe20000000800 */
[----:B------:R-:W-:Y:S01]  /*8640*/  @!PT LDS RZ, [RZ] ;  /* 0x00000000fffff984 */ /* 0x000fe20000000800 */
[----:B------:R-:W-:Y:S01]  /*8650*/  @!PT LDS RZ, [RZ] ;  /* 0x00000000fffff984 */ /* 0x000fe20000000800 */
[----:B------:R1:W-:Y:S01]  /*8660*/  @!P3 LDGSTS.E.BYPASS.LTC128B.128 [R121+0x6000], [R132.64] ;  /* 0x060000008479bfae */ /* 0x0003e2000b901d48 */
[----:B------:R-:W-:Y:S05]  /*8670*/  ISETP.GT.AND P0, PT, R120, R115, PT ;  /* 0x000000737800720c */ /* 0x000fea0003f04270 */
        /* <DEDUP_REMOVED lines=126> */
[----:B------:R-:W-:Y:S01]  /*8e60*/  FMUL.FTZ R147, R19, c[0x0][0x2ec] ;  /* 0x0000bb0013937a20 */ /* 0x000fe20000410000 */
[----:B------:R-:W1:Y:S01]  /*8e70*/  MUFU.TANH R165, R165 ;  /* 0x000000a500a57308 */ /* 0x000e620000002400 */
[----:B------:R-:W-:Y:S02]  /*8e80*/  FMUL.FTZ R138, R20, c[0x0][0x2ec] ;  /* 0x0000bb00148a7a20 */ /* 0x000fe40000410000 */
[----:B---3--:R-:W-:Y:S02]  /*8e90*/  FMUL.FTZ R140, R21, c[0x0][0x2ec] ;  /* 0x0000bb00158c7a20 */ /* 0x008fe40000410000 */
[----:B------:R-:W-:Y:S02]  /*8ea0*/  FMUL.FTZ R141, R22, c[0x0][0x2ec] ;  /* 0x0000bb00168d7a20 */ /* 0x000fe40000410000 */
[----:B------:R-:W-:Y:S02]  /*8eb0*/  FMUL.FTZ R143, R23, c[0x0][0x2ec] ;  /* 0x0000bb00178f7a20 */ /* 0x000fe40000410000 */
[----:B------:R-:W-:Y:S01]  /*8ec0*/  FMUL.FTZ R148, R24, c[0x0][0x2ec] ;  /* 0x0000bb0018947a20 */ /* 0x000fe20000410000 */
[----:B------:R-:W3:Y:S01]  /*8ed0*/  MUFU.TANH R163, R163 ;  /* 0x000000a300a37308 */ /* 0x000ee20000002400 */
[----:B------:R-:W-:Y:S02]  /*8ee0*/  FMUL.FTZ R152, R25, c[0x0][0x2ec] ;  /* 0x0000bb0019987a20 */ /* 0x000fe40000410000 */
[----:B------:R-:W-:Y:S02]  /*8ef0*/  FMUL.FTZ R145, R26, c[0x0][0x2ec] ;  /* 0x0000bb001a917a20 */ /* 0x000fe40000410000 */
[----:B------:R-:W-:Y:S02]  /*8f00*/  FMUL.FTZ R139, R27, c[0x0][0x2ec] ;  /* 0x0000bb001b8b7a20 */ /* 0x000fe40000410000 */
[----:B------:R-:W-:Y:S02]  /*8f10*/  FMUL.FTZ R154, R28, c[0x0][0x2ec] ;  /* 0x0000bb001c9a7a20 */ /* 0x000fe40000410000 */
[----:B------:R-:W-:Y:S01]  /*8f20*/  FMUL.FTZ R155, R29, c[0x0][0x2ec] ;  /* 0x0000bb001d9b7a20 */ /* 0x000fe20000410000 */
[----:B------:R-:W1:Y:S01]  /*8f30*/  MUFU.TANH R161, R161 ;  /* 0x000000a100a17308 */ /* 0x000e620000002400 */
[----:B----4-:R-:W-:Y:S02]  /*8f40*/  FMUL.FTZ R136, R30, c[0x0][0x2ec] ;  /* 0x0000bb001e887a20 */ /* 0x010fe40000410000 */
[----:B------:R-:W-:Y:S02]  /*8f50*/  FMUL.FTZ R137, R31, c[0x0][0x2ec] ;  /* 0x0000bb001f897a20 */ /* 0x000fe40000410000 */
[----:B------:R-:W-:Y:S02]  /*8f60*/  FMUL.FTZ R156, R32, c[0x0][0x2ec] ;  /* 0x0000bb00209c7a20 */ /* 0x000fe40000410000 */
[----:B------:R-:W-:Y:S02]  /*8f70*/  FMUL.FTZ R157, R33, c[0x0][0x2ec] ;  /* 0x0000bb00219d7a20 */ /* 0x000fe40000410000 */
[----:B------:R-:W-:Y:S01]  /*8f80*/  FMUL.FTZ R84, R34, c[0x0][0x2ec] ;  /* 0x0000bb0022547a20 */ /* 0x000fe20000410000 */
[----:B------:R-:W4:Y:S01]  /*8f90*/  MUFU.TANH R146, R146 ;  /* 0x0000009200927308 */ /* 0x000f220000002400 */
        /* <DEDUP_REMOVED lines=31> */
[----:B------:R-:W-:Y:S02]  /*9190*/  IADD3 R8, R4, -0x40, RZ ;  /* 0xffffffc004087810 */ /* 0x000fe40007ffe0ff */
[----:B------:R-:W-:Y:S02]  /*91a0*/  IABS R9, R4 ;  /* 0x0000000400097213 */ /* 0x000fe40000000000 */
[----:B------:R-:W-:Y:S02]  /*91b0*/  IABS R7, R8 ;  /* 0x0000000800077213 */ /* 0x000fe40000000000 */
[----:B------:R-:W-:Y:S02]  /*91c0*/  LOP3.LUT R8, R8, c[0x0][0x2d0], RZ, 0x3c, !PT ;  /* 0x0000b40008087a12 */ /* 0x000fe400078e3cff */
[----:B------:R-:W-:Y:S01]  /*91d0*/  LOP3.LUT R4, R4, c[0x0][0x2d0], RZ, 0x3c, !PT ;  /* 0x0000b40004047a12 */ /* 0x000fe200078e3cff */
[----:B--2---:R-:W2:Y:S02]  /*91e0*/  MUFU.RCP R0, R6 ;  /* 0x0000000600007308 */ /* 0x004ea40000001000 */
[----:B--2---:R-:W-:Y:S08]  /*91f0*/  IADD3 R10, R0, 0xffffffe, RZ ;  /* 0x0ffffffe000a7810 */ /* 0x004ff00007ffe0ff */
[----:B------:R-:W2:Y:S02]  /*9200*/  F2I.FTZ.U32.TRUNC.NTZ R11, R10 ;  /* 0x0000000a000b7305 */ /* 0x000ea4000021f000 */
[--C-:B--2---:R-:W-:Y:S02]  /*9210*/  IMAD.MOV R5, RZ, RZ, -R11.reuse ;  /* 0x000000ffff057224 */ /* 0x104fe400078e0a0b */
        /* <DEDUP_REMOVED lines=47> */
.L_x_4663:
        /* <DEDUP_REMOVED lines=47> */
.L_x_4662:
        /* <DEDUP_REMOVED lines=129> */
[----:B------:R-:W-:Y:S02]  /*a010*/  FFMA.FTZ R139, R139, c[0x0][0x23c], -R92 ;  /* 0x00008f008b8b7a23 */ /* 0x000fe4000001085c */
[--C-:B------:R-:W-:Y:S01]  /*a020*/  FFMA.FTZ R152, R152, c[0x0][0x23c], -R103.reuse ;  /* 0x00008f0098987a23 */ /* 0x100fe20000010867 */
[----:B--2---:R-:W-:Y:S01]  /*a030*/  F2FP.BF16.PACK_AB R83, R88, R89 ;  /* 0x000000595853723e */ /* 0x004fe200000010ff */
[--C-:B------:R-:W-:Y:S02]  /*a040*/  FFMA.FTZ R154, R154, c[0x0][0x23c], -R103.reuse ;  /* 0x00008f009a9a7a23 */ /* 0x100fe40000010867 */
[--C-:B------:R-:W-:Y:S02]  /*a050*/  FFMA.FTZ R155, R155, c[0x0][0x23c], -R103.reuse ;  /* 0x00008f009b9b7a23 */ /* 0x100fe40000010867 */
[--C-:B------:R-:W-:Y:S01]  /*a060*/  FFMA.FTZ R156, R156, c[0x0][0x23c], -R103.reuse ;  /* 0x00008f009c9c7a23 */ /* 0x100fe20000010867 */
[----:B------:R-:W-:Y:S01]  /*a070*/  MUFU.EX2 R105, R105 ;  /* 0x0000006900697308 */ /* 0x000fe20000000800 */
[C---:B------:R-:W-:Y:S05]  /*a080*/  HMMA.16816.F32.BF16 R4, R80.reuse, R12, R4 ;  /* 0x0000000c5004723c */ /* 0x040fea0000041804 */
[----:B------:R-:W-:Y:S02]  /*a090*/  FFMA.FTZ R157, R157, c[0x0][0x23c], -R103 ;  /* 0x00008f009d9d7a23 */ /* 0x000fe40000010867 */
[C---:B------:R-:W-:Y:S01]  /*a0a0*/  FMUL.FTZ R12, R86.reuse, R72 ;  /* 0x00000048560c7220 */ /* 0x040fe20000410000 */
[C---:B------:R-:W-:Y:S01]  /*a0b0*/  HMMA.16816.F32.BF16 R8, R80.reuse, R14, R8 ;  /* 0x0000000e5008723c */ /* 0x040fe20000041808 */
[----:B------:R-:W-:Y:S03]  /*a0c0*/  MUFU.EX2 R95, R95 ;  /* 0x0000005f005f7308 */ /* 0x000fe60000000800 */
[C---:B------:R-:W-:Y:S02]  /*a0d0*/  FMUL.FTZ R13, R86.reuse, R73 ;  /* 0x00000049560d7220 */ /* 0x040fe40000410000 */
[----:B------:R-:W-:Y:S02]  /*a0e0*/  FFMA.FTZ R101, R86, R135, R101 ;  /* 0x0000008756657223 */ /* 0x000fe40000010065 */
[C---:B------:R-:W-:Y:S03]  /*a0f0*/  FMUL.FTZ R14, R85.reuse, R74 ;  /* 0x0000004a550e7220 */ /* 0x040fe60000410000 */
[----:B------:R-:W-:Y:S01]  /*a100*/  MUFU.EX2 R97, R97 ;  /* 0x0000006100617308 */ /* 0x000fe20000000800 */
[C---:B------:R-:W-:Y:S02]  /*a110*/  FMUL.FTZ R15, R85.reuse, R75 ;  /* 0x0000004b550f7220 */ /* 0x040fe40000410000 */
[----:B------:R-:W-:Y:S02]  /*a120*/  FFMA.FTZ R104, R85, R134, R104 ;  /* 0x0000008655687223 */ /* 0x000fe40000010068 */
[----:B------:R-:W-:Y:S02]  /*a130*/  FFMA.FTZ R84, R84, c[0x0][0x23c], -R92 ;  /* 0x00008f0054547a23 */ /* 0x000fe4000001085c */
[----:B------:R-:W-:Y:S01]  /*a140*/  FADD.FTZ R104, R91, R104 ;  /* 0x000000685b687221 */ /* 0x000fe20000010000 */
        /* <DEDUP_REMOVED lines=11> */
[----:B------:R-:W-:Y:S01]  /*a200*/  FADD.FTZ R101, R88, R101 ;  /* 0x0000006558657221 */ /* 0x000fe20000010000 */
[----:B------:R-:W-:Y:S01]  /*a210*/  MUFU.EX2 R106, R106 ;  /* 0x0000006a006a7308 */ /* 0x000fe20000000800 */
[----:B------:R-:W-:Y:S03]  /*a220*/  FADD.FTZ R93, R93, R94 ;  /* 0x0000005e5d5d7221 */ /* 0x000fe60000010000 */
[C---:B------:R-:W-:Y:S03]  /*a230*/  HMMA.16816.F32.BF16 R20, R80.reuse, R28, R20 ;  /* 0x0000001c5014723c */ /* 0x040fe60000041814 */
[----:B------:R-:W-:Y:S03]  /*a240*/  FADD.FTZ R90, R90, R93 ;  /* 0x0000005d5a5a7221 */ /* 0x000fe60000010000 */
        /* <DEDUP_REMOVED lines=14> */
[----:B------:R-:W-:Y:S06]  /*a330*/  MUFU.EX2 R139, R139 ;  /* 0x0000008b008b7308 */ /* 0x000fec0000000800 */
[--C-:B------:R-:W-:Y:S01]  /*a340*/  FFMA.FTZ R60, R138, c[0x0][0x23c], -R103.reuse ;  /* 0x00008f008a3c7a23 */ /* 0x100fe20000010867 */
[C---:B------:R-:W-:Y:S03]  /*a350*/  HMMA.16816.F32.BF16 R32, R80.reuse, R62, R32 ;  /* 0x0000003e5020723c */ /* 0x040fe60000041820 */
[----:B------:R1:W-:Y:S01]  /*a360*/  MUFU.EX2 R140, R60 ;  /* 0x0000003c008c7308 */ /* 0x0003e20000000800 */
[----:B------:R-:W-:Y:S02]  /*a370*/  FFMA.FTZ R138, R148, c[0x0][0x23c], -R103 ;  /* 0x00008f00948a7a23 */ /* 0x000fe40000010867 */
[----:B--2---:R-:W-:Y:S02]  /*a380*/  FADD.FTZ R93, R65, R90 ;  /* 0x0000005a415d7221 */ /* 0x004fe40000010000 */
[C---:B---3--:R-:W-:Y:S05]  /*a390*/  HMMA.16816.F32.BF16 R36, R80.reuse, R52, R36 ;  /* 0x000000345024723c */ /* 0x048fea0000041824 */
[----:B------:R-:W-:Y:S03]  /*a3a0*/  MUFU.EX2 R138, R138 ;  /* 0x0000008a008a7308 */ /* 0x000fe60000000800 */
[C---:B------:R-:W-:Y:S01]  /*a3b0*/  HMMA.16816.F32.BF16 R40, R80.reuse, R54, R40 ;  /* 0x000000365028723c */ /* 0x040fe20000041828 */
[----:B------:R-:W2:Y:S06]  /*a3c0*/  LDSM.16.MT88.4 R52, [R108+0x8000] ;  /* 0x008000006c34783b */ /* 0x000eac0000004200 */
[----:B------:R-:W-:Y:S02]  /*a3d0*/  MUFU.EX2 R102, R102 ;  /* 0x0000006600667308 */ /* 0x000fe40000000800 */
[----:B-1----:R-:W-:Y:S08]  /*a3e0*/  LDSM.16.MT88.4 R60, [R108+0x6800] ;  /* 0x006800006c3c783b */ /* 0x002ff00000004200 */
[----:B------:R-:W1:Y:S10]  /*a3f0*/  MUFU.EX2 R99, R99 ;  /* 0x0000006300637308 */ /* 0x000e740000000800 */
[----:B------:R-:W-:Y:S10]  /*a400*/  MUFU.EX2 R103, R152 ;  /* 0x0000009800677308 */ /* 0x000ff40000000800 */
[----:B------:R-:W-:Y:S01]  /*a410*/  MUFU.EX2 R154, R154 ;  /* 0x0000009a009a7308 */ /* 0x000fe20000000800 */
[C---:B--2---:R-:W-:Y:S09]  /*a420*/  HMMA.16816.F32.BF16 R44, R80.reuse, R52, R44 ;  /* 0x00000034502c723c */ /* 0x044ff2000004182c */
[----:B------:R-:W2:Y:S03]  /*a430*/  MUFU.EX2 R155, R155 ;  /* 0x0000009b009b7308 */ /* 0x000ea60000000800 */
[----:B------:R-:W-:Y:S01]  /*a440*/  F2FP.BF16.PACK_AB R52, R96, R65 ;  /* 0x000000416034723e */ /* 0x000fe200000010ff */
[----:B------:R-:W-:Y:S03]  /*a450*/  HMMA.16816.F32.BF16 R48, R80, R54, R48 ;  /* 0x000000365030723c */ /* 0x000fe60000041830 */
[----:B------:R-:W-:Y:S01]  /*a460*/  F2FP.BF16.PACK_AB R53, R95, R98 ;  /* 0x000000625f35723e */ /* 0x000fe200000010ff */
[----:B------:R-:W-:Y:S03]  /*a470*/  FADD.FTZ R98, R98, R101 ;  /* 0x0000006562627221 */ /* 0x000fe60000010000 */
[----:B------:R-:W-:Y:S01]  /*a480*/  F2FP.BF16.PACK_AB R54, R100, R97 ;  /* 0x000000616436723e */ /* 0x000fe200000010ff */
[----:B------:R-:W-:Y:S01]  /*a490*/  MUFU.EX2 R86, R86 ;  /* 0x0000005600567308 */ /* 0x000fe20000000800 */
[----:B-1----:R-:W-:Y:S03]  /*a4a0*/  F2FP.BF16.PACK_AB R55, R99, R102 ;  /* 0x000000666337723e */ /* 0x002fe600000010ff */
[----:B------:R-:W-:Y:S02]  /*a4b0*/  FADD.FTZ R96, R96, R93 ;  /* 0x0000005d60607221 */ /* 0x000fe40000010000 */
[----:B------:R-:W-:Y:S02]  /*a4c0*/  FADD.FTZ R95, R95, R98 ;  /* 0x000000625f5f7221 */ /* 0x000fe40000010000 */
[C---:B------:R-:W-:Y:S02]  /*a4d0*/  HMMA.16816.F32.BF16 R4, R52.reuse, R56, R4 ;  /* 0x000000383404723c */ /* 0x040fe40000041804 */
[----:B------:R-:W1:Y:S03]  /*a4e0*/  MUFU.EX2 R85, R85 ;  /* 0x0000005500557308 */ /* 0x000e660000000800 */
[----:B------:R-:W-:Y:S01]  /*a4f0*/  FADD.FTZ R97, R97, R96 ;  /* 0x0000006061617221 */ /* 0x000fe20000010000 */
[----:B--2---:R-:W-:Y:S01]  /*a500*/  F2FP.BF16.PACK_AB R88, R155, R154 ;  /* 0x0000009a9b58723e */ /* 0x004fe200000010ff */
[----:B------:R-:W-:Y:S01]  /*a510*/  FADD.FTZ R102, R102, R95 ;  /* 0x0000005f66667221 */ /* 0x000fe20000010000 */
[C---:B------:R-:W-:Y:S01]  /*a520*/  HMMA.16816.F32.BF16 R8, R52.reuse, R58, R8 ;  /* 0x0000003a3408723c */ /* 0x040fe20000041808 */
[----:B------:R-:W2:Y:S03]  /*a530*/  LDSM.16.MT88.4 R56, [R108+0x6400] ;  /* 0x006400006c38783b */ /* 0x000ea60000004200 */
[----:B------:R-:W-:Y:S01]  /*a540*/  MUFU.EX2 R156, R156 ;  /* 0x0000009c009c7308 */ /* 0x000fe20000000800 */
[----:B------:R-:W-:Y:S02]  /*a550*/  FADD.FTZ R97, R100, R97 ;  /* 0x0000006164617221 */ /* 0x000fe40000010000 */
[----:B------:R-:W-:Y:S07]  /*a560*/  FADD.FTZ R102, R99, R102 ;  /* 0x0000006663667221 */ /* 0x000fee0000010000 */
[----:B------:R-:W3:Y:S01]  /*a570*/  MUFU.EX2 R157, R157 ;  /* 0x0000009d009d7308 */ /* 0x000ee20000000800 */
[----:B-1----:R-:W-:Y:S09]  /*a580*/  F2FP.BF16.PACK_AB R89, R85, R86 ;  /* 0x000000565559723e */ /* 0x002ff200000010ff */
[----:B------:R-:W-:Y:S10]  /*a590*/  MUFU.EX2 R3, R84 ;  /* 0x0000005400037308 */ /* 0x000ff40000000800 */
[----:B------:R-:W1:Y:S01]  /*a5a0*/  MUFU.EX2 R92, R92 ;  /* 0x0000005c005c7308 */ /* 0x000e620000000800 */
[----:B---3--:R-:W-:Y:S01]  /*a5b0*/  F2FP.BF16.PACK_AB R90, R157, R156 ;  /* 0x0000009c9d5a723e */ /* 0x008fe200000010ff */
[C---:B--2---:R-:W-:Y:S08]  /*a5c0*/  HMMA.16816.F32.BF16 R12, R52.reuse, R56, R12 ;  /* 0x00000038340c723c */ /* 0x044ff0000004180c */
[C---:B------:R-:W-:Y:S01]  /*a5d0*/  HMMA.16816.F32.BF16 R16, R52.reuse, R58, R16 ;  /* 0x0000003a3410723c */ /* 0x040fe20000041810 */
[----:B------:R-:W2:Y:S03]  /*a5e0*/  LDSM.16.MT88.4 R56, [R110+0x7400] ;  /* 0x007400006e38783b */ /* 0x000ea60000004200 */
[----:B-1----:R-:W-:Y:S04]  /*a5f0*/  F2FP.BF16.PACK_AB R91, R92, R3 ;  /* 0x000000035c5b723e */ /* 0x002fe800000010ff */
        /* <DEDUP_REMOVED lines=14> */
[C---:B------:R-:W-:Y:S03]  /*a6e0*/  F2FP.BF16.PACK_AB R53, R106.reuse, R107 ;  /* 0x0000006b6a35723e */ /* 0x040fe600000010ff */
        /* <DEDUP_REMOVED lines=40> */
[----:B------:R-:W4:Y:S07]  /*a970*/  LDSM.16.MT88.4 R8, [R108+0x8c00] ;  /* 0x008c00006c08783b */ /* 0x000f2e0000004200 */
[C---:B------:R-:W-:Y:S08]  /*a980*/  HMMA.16816.F32.BF16 R68, R88.reuse, R70, R16 ;  /* 0x000000465844723c */ /* 0x040ff00000041810 */
[C---:B-1----:R-:W-:Y:S08]  /*a990*/  HMMA.16816.F32.BF16 R64, R88.reuse, R60, R20 ;  /* 0x0000003c5840723c */ /* 0x042ff00000041814 */
[C---:B------:R-:W-:Y:S08]  /*a9a0*/  HMMA.16816.F32.BF16 R60, R88.reuse, R62, R24 ;  /* 0x0000003e583c723c */ /* 0x040ff00000041818 */
[C---:B--2---:R-:W-:Y:S08]  /*a9b0*/  HMMA.16816.F32.BF16 R56, R88.reuse, R52, R28 ;  /* 0x000000345838723c */ /* 0x044ff0000004181c */
[C---:B------:R-:W-:Y:S08]  /*a9c0*/  HMMA.16816.F32.BF16 R52, R88.reuse, R54, R32 ;  /* 0x000000365834723c */ /* 0x040ff00000041820 */
[C---:B---3--:R-:W-:Y:S08]  /*a9d0*/  HMMA.16816.F32.BF16 R36, R88.reuse, R4, R36 ;  /* 0x000000045824723c */ /* 0x048ff00000041824 */
[C---:B------:R-:W-:Y:S08]  /*a9e0*/  HMMA.16816.F32.BF16 R40, R88.reuse, R6, R40 ;  /* 0x000000065828723c */ /* 0x040ff00000041828 */
[C---:B----4-:R-:W-:Y:S08]  /*a9f0*/  HMMA.16816.F32.BF16 R44, R88.reuse, R8, R44 ;  /* 0x00000008582c723c */ /* 0x050ff0000004182c */
[----:B------:R-:W-:Y:S01]  /*aa00*/  HMMA.16816.F32.BF16 R48, R88, R10, R48 ;  /* 0x0000000a5830723c */ /* 0x000fe20000041830 */
[----:B------:R-:W-:-:S07]  /*aa10*/  @P0 BRA `(.L_x_4664) ;  /* 0xffffd6e000000947 */ /* 0x000fce000383ffff */
.L_x_4660:
        /* <DEDUP_REMOVED lines=207> */
.L_x_4666:
[----:B--23--:R-:W-:Y:S05]  /*b710*/  BSYNC B0 ;  /* 0x0000000000007941 */ /* 0x00cfea0003800000 */
.L_x_4665:
        /* <DEDUP_REMOVED lines=18> */
.L_x_4668:
[----:B------:R-:W-:Y:S05]  /*b840*/  BSYNC B0 ;  /* 0x0000000000007941 */ /* 0x000fea0003800000 */
.L_x_4667:
        /* <DEDUP_REMOVED lines=10> */
.L_x_4670:
[----:B------:R-:W-:Y:S05]  /*b8f0*/  BSYNC B0 ;  /* 0x0000000000007941 */ /* 0x000fea0003800000 */
.L_x_4669:
        /* <DEDUP_REMOVED lines=10> */
.L_x_4672:
[----:B------:R-:W-:Y:S05]  /*b9a0*/  BSYNC B0 ;  /* 0x0000000000007941 */ /* 0x000fea0003800000 */
.L_x_4671:
        /* <DEDUP_REMOVED lines=11> */
.L_x_4673:
        /* <DEDUP_REMOVED lines=10> */
.L_x_6365:


//--------------------- .text._ZN5flash24flash_fwd_splitkv_kernelI23Flash_fwd_kernel_traitsILi96ELi64ELi64ELi4ELb0ELb0EN7cutlass10bfloat16_tE19Flash_kernel_traitsILi96ELi64ELi64ELi4ES3_EELb1ELb0ELb0ELb0ELb0ELb0ELb1ELb1EEEvNS_16Flash_fwd_paramsE --------------------------
	.section	.text._ZN5flash24flash_fwd_splitkv_kernelI23Flash_fwd_kernel_traitsILi96ELi64ELi64ELi4ELb0ELb0EN7cutlass10bfloat16_tE19Flash_kernel_traitsILi96ELi64ELi64ELi4ES3_EELb1ELb0ELb0ELb0ELb0ELb0ELb1ELb1EEEvNS_16Flash_fwd_paramsE,"ax",@progbits
	.sectioninfo	@"SHI_REGISTERS=161"
	.align	128
        .global         _ZN5flash24flash_fwd_splitkv_kernelI23Flash_fwd_kernel_traitsILi96ELi64ELi64ELi4ELb0ELb0EN7cutlass10bfloat16_tE19Flash_kernel_traitsILi96ELi64ELi64ELi4ES3_EELb1ELb0ELb0ELb0ELb0ELb0ELb1ELb1EEEvNS_16Flash_fwd_paramsE
        .type           _ZN5flash24flash_fwd_splitkv_kernelI23Flash_fwd_kernel_traitsILi96ELi64ELi64ELi4ELb0ELb0EN7cutlass10bfloat16_tE19Flash_kernel_traitsILi96ELi64ELi64ELi4ES3_EELb1ELb0ELb0ELb0ELb0ELb0ELb1ELb1EEEvNS_16Flash_fwd_paramsE,@function
        .size           _ZN5flash24flash_fwd_splitkv_kernelI23Flash_fwd_kernel_traitsILi96ELi64ELi64ELi4ELb0ELb0EN7cutlass10bfloat16_tE19Flash_kernel_traitsILi96ELi64ELi64ELi4ES3_EELb1ELb0ELb0ELb0ELb0ELb0ELb1ELb1EEEvNS_16Flash_fwd_paramsE,(.L_x_6366 - _ZN5flash24flash_fwd_splitkv_kernelI23Flash_fwd_kernel_traitsILi96ELi64ELi64ELi4ELb0ELb0EN7cutlass10bfloat16_tE19Flash_kernel_traitsILi96ELi64ELi64ELi4ES3_EELb1ELb0ELb0ELb0ELb0ELb0ELb1ELb1EEEvNS_16Flash_fwd_paramsE)
        .other          _ZN5flash24flash_fwd_splitkv_kernelI23Flash_fwd_kernel_traitsILi96ELi64ELi64ELi4ELb0ELb0EN7cutlass10bfloat16_tE19Flash_kernel_traitsILi96ELi64ELi64ELi4ES3_EELb1ELb0ELb0ELb0ELb0ELb0ELb1ELb1EEEvNS_16Flash_fwd_paramsE,@"STO_CUDA_ENTRY STV_DEFAULT"
_ZN5flash24flash_fwd_splitkv_kernelI23Flash_fwd_kernel_traitsILi96ELi64ELi64ELi4ELb0ELb0EN7cutlass10bfloat16_tE19Flash_kernel_traitsILi96ELi64ELi64ELi4ES3_EELb1ELb0ELb0ELb0ELb0ELb0ELb1ELb1EEEvNS_16Flash_fwd_paramsE:
.text._ZN5flash24flash_fwd_splitkv_kernelI23Flash_fwd_kernel_traitsILi96ELi64ELi64ELi4ELb0ELb0EN7cutlass10bfloat16_tE19Flash_kernel_traitsILi96ELi64ELi64ELi4ES3_EELb1ELb0ELb0ELb0ELb0ELb0ELb1ELb1EEEvNS_16Flash_fwd_paramsE:
        /* <DEDUP_REMOVED lines=10> */
[----:B-1----:R-:W-:-:S06]  /*00a0*/  IADD3 R3, R3, 0xffffffe, RZ ;  /* 0x0ffffffe03037810 */ /* 0x002fcc0007ffe0ff */
[----:B------:R-:W1:Y:S02]  /*00b0*/  F2I.FTZ.U32.TRUNC.NTZ R3, R3 ;  /* 0x0000000300037305 */ /* 0x000e64000021f000 */
[----:B-1----:R-:W-:-:S04]  /*00c0*/  IMAD.MOV R0, RZ, RZ, -R3 ;  /* 0x000000ffff007224 */ /* 0x002fc800078e0a03 */
[----:B------:R-:W-:-:S04]  /*00d0*/  IMAD R7, R0, c[0x0][0x1c0], RZ ;  /* 0x0000700000077a24 */ /* 0x000fc800078e02ff */
[----:B------:R-:W-:-:S06]  /*00e0*/  IMAD.HI.U32 R2, R3, R7, R2 ;  /* 0x0000000703027227 */ /* 0x000fcc00078e0002 */
[----:B--2---:R-:W-:Y:S02]  /*00f0*/  IMAD.HI.U32 R129, R2, R5, RZ ;  /* 0x0000000502817227 */ /* 0x004fe400078e00ff */
[----:B------:R-:W1:Y:S02]  /*0100*/  LDC.U8 R2, c[0x0][0x312] ;  /* 0x0000c480ff027b82 */ /* 0x000e640000000000 */
        /* <DEDUP_REMOVED lines=10> */
[----:B------:R-:W-:Y:S01]  /*01b0*/  @!P0 LOP3.LUT R129, RZ, c[0x0][0x1c0], RZ, 0x33, !PT ;  /* 0x00007000ff818a12 */ /* 0x000fe200078e33ff */
[----:B------:R-:W-:Y:S01]  /*01c0*/  IMAD.MOV.U32 R3, RZ, RZ, RZ ;  /* 0x000000ffff037224 */ /* 0x000fe200078e00ff */
        /* <DEDUP_REMOVED lines=16> */
[----:B------:R-:W4:Y:S01]  /*02d0*/  S2R R2, SR_CTAID.Y ;  /* 0x0000000000027919 */ /* 0x000f220000002600 */
[----:B--2---:R-:W-:Y:S01]  /*02e0*/  @P1 IADD3 R127, R4, -R13, RZ ;  /* 0x8000000d047f1210 */ /* 0x004fe20007ffe0ff */
[----:B------:R-:W-:-:S08]  /*02f0*/  @!P1 IMAD.MOV.U32 R127, RZ, RZ, c[0x0][0x214] ;  /* 0x00008500ff7f9624 */ /* 0x000fd000078e00ff */
[----:B------:R-:W-:Y:S05]  /*0300*/  @!P0 BRA `(.L_x_4674) ;  /* 0x0000004000008947 */ /* 0x000fea0003800000 */
[----:B-1-34-:R-:W2:Y:S02]  /*0310*/  @P2 LDG.E R5, [R6.64+0x4] ;  /* 0x0000040606052981 */ /* 0x01aea4000c1e1900 */
[----:B--2--5:R-:W-:-:S06]  /*0320*/  @P2 IADD3 R4, R5, -R8, RZ ;  /* 0x8000000805042210 */ /* 0x024fcc0007ffe0ff */
[----:B------:R1:W5:Y:S01]  /*0330*/  @!P2 LDG.E R4, [R6.64] ;  /* 0x000000060604a981 */ /* 0x000362000c1e1900 */
[----:B------:R-:W-:Y:S05]  /*0340*/  BRA `(.L_x_4675) ;  /* 0x0000001000007947 */ /* 0x000fea0003800000 */
.L_x_4674:
[----:B-1-34-:R-:W-:Y:S02]  /*0350*/  MOV R4, c[0x0][0x218] ;  /* 0x0000860000047a02 */ /* 0x01afe40000000f00 */
.L_x_4675:
[----:B------:R-:W-:-:S04]  /*0360*/  ISETP.NE.U32.AND P2, PT, RZ, c[0x0][0x258], PT ;  /* 0x00009600ff007a0c */ /* 0x000fc80003f45070 */
[----:B------:R-:W-:-:S13]  /*0370*/  ISETP.NE.AND.EX P2, PT, RZ, c[0x0][0x25c], PT, P2 ;  /* 0x00009700ff007a0c */ /* 0x000fda0003f45320 */
[----:B-1----:R-:W-:-:S06]  /*0380*/  @P2 IMAD.WIDE R6, R129, R0, c[0x0][0x258] ;  /* 0x0000960081062625 */ /* 0x002fcc00078e0200 */
        /* <DEDUP_REMOVED lines=19> */
[----:B------:R-:W-:-:S04]  /*04c0*/  IADD3 R7, R7, -0x1, RZ ;  /* 0xffffffff07077810 */ /* 0x000fc80007ffe0ff */
[----:B------:R-:W-:Y:S02]  /*04d0*/  IABS R4, R7 ;  /* 0x0000000700047213 */ /* 0x000fe40000000000 */
[----:B------:R-:W-:-:S04]  /*04e0*/  LOP3.LUT R7, R7, c[0x0][0x10], RZ, 0x3c, !PT ;  /* 0x0000040007077a12 */ /* 0x000fc800078e3cff */
[----:B------:R-:W-:Y:S02]  /*04f0*/  ISETP.GE.AND P0, PT, R7, RZ, PT ;  /* 0x000000ff0700720c */ /* 0x000fe40003f06270 */
[----:B--2---:R-:W-:-:S04]  /*0500*/  IADD3 R10, R10, 0xffffffe, RZ ;  /* 0x0ffffffe0a0a7810 */ /* 0x004fc80007ffe0ff */
[----:B------:R-:W2:Y:S02]  /*0510*/  F2I.FTZ.U32.TRUNC.NTZ R11, R10 ;  /* 0x0000000a000b7305 */ /* 0x000ea4000021f000 */
[----:B--2---:R-:W-:Y:S02]  /*0520*/  IMAD.MOV R5, RZ, RZ, -R11 ;  /* 0x000000ffff057224 */ /* 0x004fe400078e0a0b */
[----:B------:R-:W-:Y:S02]  /*0530*/  IMAD.MOV.U32 R10, RZ, RZ, RZ ;  /* 0x000000ffff0a7224 */ /* 0x000fe400078e00ff */
[----:B------:R-:W-:-:S04]  /*0540*/  IMAD R5, R5, R6, RZ ;  /* 0x0000000605057224 */ /* 0x000fc800078e02ff */
[----:B------:R-:W-:-:S06]  /*0550*/  IMAD.HI.U32 R5, R11, R5, R10 ;  /* 0x000000050b057227 */ /* 0x000fcc00078e000a */
[----:B------:R-:W-:-:S04]  /*0560*/  IMAD.HI.U32 R9, R5, R4, RZ ;  /* 0x0000000405097227 */ /* 0x000fc800078e00ff */
[----:B------:R-:W-:-:S04]  /*0570*/  IMAD.MOV R5, RZ, RZ, -R9 ;  /* 0x000000ffff057224 */ /* 0x000fc800078e0a09 */
[----:B------:R-:W-:Y:S01]  /*0580*/  IMAD R5, R6, R5, R4 ;  /* 0x0000000506057224 */ /* 0x000fe200078e0204 */
[----:B------:R-:W-:-:S04]  /*0590*/  IADD3 R4, -R127, 0x7f, R62 ;  /* 0x0000007f7f047810 */ /* 0x000fc80007ffe13e */
[----:B------:R-:W-:Y:S02]  /*05a0*/  ISETP.GT.U32.AND P1, PT, R6, R5, PT ;  /* 0x000000050600720c */ /* 0x000fe40003f24070 */
[----:B------:R-:W-:-:S04]  /*05b0*/  IADD3 R4, R4, c[0x0][0x2e8], R61 ;  /* 0x0000ba0004047a10 */ /* 0x000fc80007ffe03d */
[----:B------:R-:W-:-:S04]  /*05c0*/  SHF.R.S32.HI R85, RZ, 0x1f, R4 ;  /* 0x0000001fff557819 */ /* 0x000fc80000011404 */
[----:B------:R-:W-:-:S03]  /*05d0*/  LEA.HI R85, R85, R4, RZ, 0x6 ;  /* 0x0000000455557211 */ /* 0x000fc600078f30ff */
[----:B------:R-:W-:Y:S01]  /*05e0*/  @!P1 IMAD.IADD R5, R5, 0x1, -R6 ;  /* 0x0000000105059824 */ /* 0x000fe200078e0a06 */
[----:B------:R-:W-:Y:S02]  /*05f0*/  @!P1 IADD3 R9, R9, 0x1, RZ ;  /* 0x0000000109099810 */ /* 0x000fe40007ffe0ff */
[----:B------:R-:W-:Y:S02]  /*0600*/  ISETP.NE.AND P1, PT, RZ, c[0x0][0x10], PT ;  /* 0x00000400ff007a0c */ /* 0x000fe40003f25270 */
[----:B------:R-:W-:Y:S02]  /*0610*/  ISETP.GE.U32.AND P2, PT, R5, R6, PT ;  /* 0x000000060500720c */ /* 0x000fe40003f46070 */
[----:B------:R-:W-:Y:S02]  /*0620*/  IADD3 R6, R61, 0x3f, RZ ;  /* 0x0000003f3d067810 */ /* 0x000fe40007ffe0ff */
[----:B------:R-:W-:Y:S02]  /*0630*/  SHF.R.S32.HI R85, RZ, 0x6, R85 ;  /* 0x00000006ff557819 */ /* 0x000fe40000011455 */
[----:B------:R-:W-:-:S04]  /*0640*/  SHF.R.S32.HI R5, RZ, 0x1f, R6 ;  /* 0x0000001fff057819 */ /* 0x000fc80000011406 */
[----:B------:R-:W-:-:S03]  /*0650*/  LEA.HI R5, R5, R6, RZ, 0x6 ;  /* 0x0000000605057211 */ /* 0x000fc600078f30ff */
[----:B------:R-:W-:Y:S02]  /*0660*/  @P2 IADD3 R9, R9, 0x1, RZ ;  /* 0x0000000109092810 */ /* 0x000fe40007ffe0ff */
[----:B------:R-:W-:-:S03]  /*0670*/  SHF.R.S32.HI R5, RZ, 0x6, R5 ;  /* 0x00000006ff057819 */ /* 0x000fc60000011405 */
[----:B------:R-:W-:-:S04]  /*0680*/  IMAD.MOV.U32 R7, RZ, RZ, R9 ;  /* 0x000000ffff077224 */ /* 0x000fc800078e0009 */
        /* <DEDUP_REMOVED lines=36> */
.L_x_4678:
[----:B------:R-:W-:Y:S05]  /*08d0*/  BSYNC B0 ;  /* 0x0000000000007941 */ /* 0x000fea0003800000 */
.L_x_4677:
        /* <DEDUP_REMOVED lines=10> */
.L_x_4680:
[----:B------:R-:W-:Y:S05]  /*0980*/  BSYNC B0 ;  /* 0x0000000000007941 */ /* 0x000fea0003800000 */
.L_x_4679:
        /* <DEDUP_REMOVED lines=10> */
.L_x_4682:
[----:B------:R-:W-:Y:S05]  /*0a30*/  BSYNC B0 ;  /* 0x0000000000007941 */ /* 0x000fea0003800000 */
.L_x_4681:
        /* <DEDUP_REMOVED lines=10> */
.L_x_4684:
[----:B------:R-:W-:Y:S05]  /*0ae0*/  BSYNC B0 ;  /* 0x0000000000007941 */ /* 0x000fea0003800000 */
.L_x_4683:
        /* <DEDUP_REMOVED lines=20> */
.L_x_4676:
[----:B-1----:R-:W-:Y:S01]  /*0c30*/  ISETP.NE.U32.AND P0, PT, RZ, c[0x0][0x2b8], PT ;  /* 0x0000ae00ff007a0c */ /* 0x002fe20003f05070 */
[----:B------:R-:W-:Y:S01]  /*0c40*/  IMAD.MOV.U32 R2, RZ, RZ, R129 ;  /* 0x000000ffff027224 */ /* 0x000fe200078e0081 */
[----:B------:R-:W-:Y:S02]  /*0c50*/  ISETP.NE.U32.AND P1, PT, RZ, c[0x0][0x2c0], PT ;  /* 0x0000b000ff007a0c */ /* 0x000fe40003f25070 */
[----:B------:R-:W-:Y:S02]  /*0c60*/  ISETP.NE.AND.EX P0, PT, RZ, c[0x0][0x2bc], PT, P0 ;  /* 0x0000af00ff007a0c */ /* 0x000fe40003f05300 */
[----:B------:R-:W-:-:S11]  /*0c70*/  ISETP.NE.AND.EX P1, PT, RZ, c[0x0][0x2c4], PT, P1 ;  /* 0x0000b100ff007a0c */ /* 0x000fd60003f25310 */
[----:B------:R-:W-:Y:S01]  /*0c80*/  @P0 IMAD.WIDE R10, R129, R0, c[0x0][0x2b8] ;  /* 0x0000ae00810a0625 */ /* 0x000fe200078e0200 */
[----:B------:R-:W-:-:S03]  /*0c90*/  SHF.R.S32.HI R0, RZ, 0x1f, R129 ;  /* 0x0000001fff007819 */ /* 0x000fc60000011481 */
[----:B------:R-:W-:Y:S01]  /*0ca0*/  @P1 IMAD.WIDE.U32 R6, R129, c[0x0][0x2c8], RZ ;  /* 0x0000b20081061a25 */ /* 0x000fe200078e00ff */
[----:B------:R-:W-:Y:S01]  /*0cb0*/  CS2R R130, SRZ ;  /* 0x0000000000827805 */ /* 0x000fe2000001ff00 */
[----:B------:R1:W5:Y:S01]  /*0cc0*/  @P0 LDG.E R2, [R10.64] ;  /* 0x000000060a020981 */ /* 0x000362000c1e1900 */
[----:B------:R-:W-:Y:S01]  /*0cd0*/  PLOP3.LUT P3, PT, PT, PT, PT, 0x8, 0x0 ;  /* 0x000000000000781c */ /* 0x000fe20003f6e170 */
[----:B------:R-:W-:Y:S01]  /*0ce0*/  @P1 IMAD R4, R0, c[0x0][0x2c8], RZ ;  /* 0x0000b20000041a24 */ /* 0x000fe200078e02ff */
[----:B------:R-:W-:-:S03]  /*0cf0*/  @P1 LEA R130, P0, R6, c[0x0][0x2c0], 0x2 ;  /* 0x0000b00006821a11 */ /* 0x000fc600078010ff */
[----:B------:R-:W-:-:S04]  /*0d00*/  @P1 IMAD R4, R129, c[0x0][0x2cc], R4 ;  /* 0x0000b30081041a24 */ /* 0x000fc800078e0204 */
        /* <DEDUP_REMOVED lines=43> */
[----:B------:R-:W-:Y:S02]  /*0fc0*/  IMAD.MOV.U32 R7, RZ, RZ, R4 ;  /* 0x000000ffff077224 */ /* 0x000fe400078e0004 */
[----:B------:R-:W-:Y:S02]  /*0fd0*/  IMAD R9, R5, c[0x0][0x2d0], R118 ;  /* 0x0000b40005097a24 */ /* 0x000fe400078e0276 */
[----:B------:R-:W-:-:S03]  /*0fe0*/  IMAD.HI.U32 R6, R6, R7, RZ ;  /* 0x0000000706067227 */ /* 0x000fc600078e00ff */
[----:B------:R-:W-:Y:S02]  /*0ff0*/  SHF.R.S32.HI R5, RZ, 0x1f, R9 ;  /* 0x0000001fff057819 */ /* 0x000fe40000011409 */
[----:B------:R-:W-:-:S05]  /*1000*/  IADD3 R4, -R6, RZ, RZ ;  /* 0x000000ff06047210 */ /* 0x000fca0007ffe1ff */
[----:B------:R-:W-:-:S05]  /*1010*/  IMAD R4, R3, R4, R7 ;  /* 0x0000000403047224 */ /* 0x000fca00078e0207 */
[----:B------:R-:W-:-:S13]  /*1020*/  ISETP.GT.U32.AND P0, PT, R3, R4, PT ;  /* 0x000000040300720c */ /* 0x000fda0003f04070 */
[----:B------:R-:W-:Y:S01]  /*1030*/  @!P0 IMAD.IADD R4, R4, 0x1, -R3 ;  /* 0x0000000104048824 */ /* 0x000fe200078e0a03 */
[----:B------:R-:W-:-:S04]  /*1040*/  @!P0 IADD3 R6, R6, 0x1, RZ ;  /* 0x0000000106068810 */ /* 0x000fc80007ffe0ff */
[----:B------:R-:W-:Y:S01]  /*1050*/  ISETP.GE.U32.AND P1, PT, R4, R3, PT ;  /* 0x000000030400720c */ /* 0x000fe20003f26070 */
[----:B------:R-:W-:Y:S01]  /*1060*/  IMAD R4, R5, c[0x0][0x198], RZ ;  /* 0x0000660005047a24 */ /* 0x000fe200078e02ff */
[----:B------:R-:W-:-:S04]  /*1070*/  LOP3.LUT R3, R114, c[0x0][0x1c8], RZ, 0x3c, !PT ;  /* 0x0000720072037a12 */ /* 0x000fc800078e3cff */
        /* <DEDUP_REMOVED lines=10> */
[----:B------:R-:W-:-:S03]  /*1120*/  IMAD.WIDE.U32 R14, R2, c[0x0][0x188], RZ ;  /* 0x00006200020e7a25 */ /* 0x000fc600078e00ff */
[----:B------:R-:W-:Y:S01]  /*1130*/  IADD3 R11, R11, R3, RZ ;  /* 0x000000030b0b7210 */ /* 0x000fe20007ffe0ff */
[C---:B------:R-:W-:Y:S01]  /*1140*/  IMAD R3, R9.reuse, c[0x0][0x19c], R4 ;  /* 0x0000670009037a24 */ /* 0x040fe200078e0204 */
[----:B------:R-:W-:Y:S01]  /*1150*/  SHF.R.S32.HI R4, RZ, 0x1f, R6 ;  /* 0x0000001fff047819 */ /* 0x000fe20000011406 */
[----:B------:R-:W-:Y:S01]  /*1160*/  IMAD R19, R2, c[0x0][0x18c], R19 ;  /* 0x0000630002137a24 */ /* 0x000fe200078e0213 */
[----:B------:R-:W-:Y:S01]  /*1170*/  MOV R18, R14 ;  /* 0x0000000e00127202 */ /* 0x000fe20000000f00 */
[----:B------:R-:W-:-:S04]  /*1180*/  IMAD.WIDE.U32 R10, R9, c[0x0][0x198], R10 ;  /* 0x00006600090a7a25 */ /* 0x000fc800078e000a */
[----:B------:R-:W-:Y:S02]  /*1190*/  IMAD.IADD R11, R11, 0x1, R3 ;  /* 0x000000010b0b7824 */ /* 0x000fe400078e0203 */
[----:B------:R-:W-:Y:S02]  /*11a0*/  IMAD R3, R4, c[0x0][0x1b0], RZ ;  /* 0x00006c0004037a24 */ /* 0x000fe400078e02ff */
[----:B------:R-:W-:-:S04]  /*11b0*/  IMAD.WIDE.U32 R110, R6, c[0x0][0x1b0], R10 ;  /* 0x00006c00066e7a25 */ /* 0x000fc800078e000a */
[----:B------:R-:W-:Y:S02]  /*11c0*/  IMAD R3, R6, c[0x0][0x1b4], R3 ;  /* 0x00006d0006037a24 */ /* 0x000fe400078e0203 */
[----:B------:R-:W-:-:S03]  /*11d0*/  IMAD.IADD R19, R15, 0x1, R19 ;  /* 0x000000010f137824 */ /* 0x000fc600078e0213 */
[----:B------:R-:W-:Y:S01]  /*11e0*/  IADD3 R7, R111, R3, RZ ;  /* 0x000000036f077210 */ /* 0x000fe20007ffe0ff */
[----:B------:R-:W-:Y:S05]  /*11f0*/  BRA `(.L_x_4686) ;  /* 0x0000044000007947 */ /* 0x000fea0003800000 */
.L_x_4685:
        /* <DEDUP_REMOVED lines=16> */
.L_x_4687:
[----:B------:R-:W-:Y:S01]  /*1300*/  IABS R7, c[0x0][0x1c8] ;  /* 0x0000720000077a13 */ /* 0x000fe20000000000 */
[----:B------:R-:W-:Y:S01]  /*1310*/  IMAD.MOV.U32 R10, RZ, RZ, RZ ;  /* 0x000000ffff0a7224 */ /* 0x000fe200078e00ff */
[----:B------:R-:W-:Y:S01]  /*1320*/  LEA R118, R85, 0xffffffc0, 0x6 ;  /* 0xffffffc055767811 */ /* 0x000fe200078e30ff */
[----:B------:R-:W-:Y:S01]  /*1330*/  @P4 IMAD.IADD R19, R3, 0x1, R8 ;  /* 0x0000000103134824 */ /* 0x000fe200078e0208 */
        /* <DEDUP_REMOVED lines=8> */
[----:B------:R-:W-:-:S03]  /*13c0*/  MOV R11, R9 ;  /* 0x00000009000b7202 */ /* 0x000fc60000000f00 */
[----:B------:R-:W-:-:S04]  /*13d0*/  @P4 IMAD.WIDE.U32 R8, R19, c[0x0][0x1a0], RZ ;  /* 0x0000680013084a25 */ /* 0x000fc800078e00ff */
[----:B------:R-:W-:-:S04]  /*13e0*/  IMAD.HI.U32 R6, R6, R5, RZ ;  /* 0x0000000506067227 */ /* 0x000fc800078e00ff */
[----:B------:R-:W-:Y:S01]  /*13f0*/  @P4 IMAD R19, R19, c[0x0][0x1a4], R9 ;  /* 0x0000690013134a24 */ /* 0x000fe200078e0209 */
[----:B------:R-:W-:Y:S01]  /*1400*/  IADD3 R10, -R6, RZ, RZ ;  /* 0x000000ff060a7210 */ /* 0x000fe20007ffe1ff */
[----:B------:R-:W-:Y:S02]  /*1410*/  @P4 IMAD.MOV.U32 R18, RZ, RZ, R8 ;  /* 0x000000ffff124224 */ /* 0x000fe400078e0008 */
[----:B------:R-:W-:Y:S02]  /*1420*/  IMAD.MOV.U32 R9, RZ, RZ, R118 ;  /* 0x000000ffff097224 */ /* 0x000fe400078e0076 */
[----:B------:R-:W-:Y:S01]  /*1430*/  IMAD R10, R7, R10, R5 ;  /* 0x0000000a070a7224 */ /* 0x000fe200078e0205 */
[----:B------:R-:W-:-:S04]  /*1440*/  LOP3.LUT R5, R114, c[0x0][0x1c8], RZ, 0x3c, !PT ;  /* 0x0000720072057a12 */ /* 0x000fc800078e3cff */
[----:B------:R-:W-:Y:S02]  /*1450*/  ISETP.GT.U32.AND P0, PT, R7, R10, PT ;  /* 0x0000000a0700720c */ /* 0x000fe40003f04070 */
[----:B------:R-:W-:Y:S02]  /*1460*/  ISETP.GE.AND P1, PT, R5, RZ, PT ;  /* 0x000000ff0500720c */ /* 0x000fe40003f26270 */
[----:B------:R-:W-:-:S09]  /*1470*/  SHF.R.S32.HI R5, RZ, 0x1f, R118 ;  /* 0x0000001fff057819 */ /* 0x000fd20000011476 */
[----:B------:R-:W-:Y:S01]  /*1480*/  @!P0 IMAD.IADD R10, R10, 0x1, -R7 ;  /* 0x000000010a0a8824 */ /* 0x000fe200078e0a07 */
[----:B------:R-:W-:Y:S02]  /*1490*/  @!P0 IADD3 R6, R6, 0x1, RZ ;  /* 0x0000000106068810 */ /* 0x000fe40007ffe0ff */
[----:B------:R-:W-:Y:S02]  /*14a0*/  ISETP.NE.AND P0, PT, RZ, c[0x0][0x1c8], PT ;  /* 0x00007200ff007a0c */ /* 0x000fe40003f05270 */
[----:B------:R-:W-:Y:S01]  /*14b0*/  ISETP.GE.U32.AND P2, PT, R10, R7, PT ;  /* 0x000000070a00720c */ /* 0x000fe20003f46070 */
[----:B------:R-:W-:Y:S02]  /*14c0*/  IMAD R7, R5, c[0x0][0x198], RZ ;  /* 0x0000660005077a24 */ /* 0x000fe400078e02ff */
[----:B------:R-:W-:Y:S02]  /*14d0*/  IMAD.MOV.U32 R10, RZ, RZ, R4 ;  /* 0x000000ffff0a7224 */ /* 0x000fe400078e0004 */
[----:B------:R-:W-:-:S02]  /*14e0*/  IMAD R7, R118, c[0x0][0x19c], R7 ;  /* 0x0000670076077a24 */ /* 0x000fc400078e0207 */
[----:B------:R-:W-:-:S05]  /*14f0*/  IMAD.WIDE.U32 R10, R118, c[0x0][0x198], R10 ;  /* 0x00006600760a7a25 */ /* 0x000fca00078e000a */
[----:B------:R-:W-:Y:S02]  /*1500*/  IADD3 R11, R11, R7, RZ ;  /* 0x000000070b0b7210 */ /* 0x000fe40007ffe0ff */
[----:B------:R-:W-:-:S04]  /*1510*/  @P2 IADD3 R6, R6, 0x1, RZ ;  /* 0x0000000106062810 */ /* 0x000fc80007ffe0ff */
[----:B------:R-:W-:Y:S02]  /*1520*/  @!P1 IADD3 R6, -R6, RZ, RZ ;  /* 0x000000ff06069210 */ /* 0x000fe40007ffe1ff */
[----:B------:R-:W-:-:S04]  /*1530*/  @!P0 LOP3.LUT R6, RZ, c[0x0][0x1c8], RZ, 0x33, !PT ;  /* 0x00007200ff068a12 */ /* 0x000fc800078e33ff */
        /* <DEDUP_REMOVED lines=16> */
.L_x_4686:
        /* <DEDUP_REMOVED lines=8> */
[CC--:B------:R-:W-:Y:S01]  /*16c0*/  LEA.HI R109, R15.reuse, R72.reuse, RZ, 0x2 ;  /* 0x000000480f6d7211 */ /* 0x0c0fe200078f10ff */
[----:B------:R-:W-:Y:S01]  /*16d0*/  IMAD.MOV.U32 R64, RZ, RZ, c[0x0][0x1a0] ;  /* 0x00006800ff407624 */ /* 0x000fe200078e00ff */
[----:B------:R-:W-:Y:S01]  /*16e0*/  SHF.R.S32.HI R11, RZ, 0x3, R8 ;  /* 0x00000003ff0b7819 */ /* 0x000fe20000011408 */
[----:B------:R-:W-:Y:S01]  /*16f0*/  IMAD.HI.U32 R83, R10, R83, R24 ;  /* 0x000000530a537227 */ /* 0x000fe200078e0018 */
[----:B------:R-:W-:-:S02]  /*1700*/  LEA.HI R68, R15, R72, RZ, 0x4 ;  /* 0x000000480f447211 */ /* 0x000fc400078f20ff */
[----:B------:R-:W-:Y:S01]  /*1710*/  LEA.HI R73, R15, R72, RZ, 0x5 ;  /* 0x000000480f497211 */ /* 0x000fe200078f28ff */
[----:B-----5:R-:W-:Y:S01]  /*1720*/  @!P0 IMAD R2, R0, c[0x0][0x178], RZ ;  /* 0x00005e0000028a24 */ /* 0x020fe200078e02ff */
[----:B------:R-:W-:Y:S01]  /*1730*/  LOP3.LUT R15, R8, 0xfffffff8, RZ, 0xc0, !PT ;  /* 0xfffffff8080f7812 */ /* 0x000fe200078ec0ff */
[----:B------:R-:W-:Y:S01]  /*1740*/  @P0 IMAD.WIDE.U32 R20, R13, c[0x0][0x190], RZ ;  /* 0x000064000d140a25 */ /* 0x000fe200078e00ff */
[----:B------:R-:W-:Y:S02]  /*1750*/  LOP3.LUT R71, R68, 0xfffffff0, RZ, 0xc0, !PT ;  /* 0xfffffff044477812 */ /* 0x000fe400078ec0ff */
[----:B------:R-:W-:Y:S01]  /*1760*/  SHF.R.S32.HI R112, RZ, 0x2, R109 ;  /* 0x00000002ff707819 */ /* 0x000fe2000001146d */
[C---:B------:R-:W-:Y:S01]  /*1770*/  @!P0 IMAD.WIDE.U32 R22, R129.reuse, c[0x0][0x178], RZ ;  /* 0x00005e0081168a25 */ /* 0x040fe200078e00ff */
[----:B------:R-:W-:Y:S02]  /*1780*/  SHF.R.S32.HI R60, RZ, 0x5, R73 ;  /* 0x00000005ff3c7819 */ /* 0x000fe40000011449 */
[----:B------:R-:W-:Y:S01]  /*1790*/  SHF.R.S32.HI R113, RZ, 0x1f, R112 ;  /* 0x0000001fff717819 */ /* 0x000fe20000011470 */
[----:B------:R-:W-:Y:S01]  /*17a0*/  @!P0 IMAD R2, R129, c[0x0][0x17c], R2 ;  /* 0x00005f0081028a24 */ /* 0x000fe200078e0202 */
[----:B------:R-:W-:Y:S01]  /*17b0*/  SHF.R.S32.HI R79, RZ, 0x1, R83 ;  /* 0x00000001ff4f7819 */ /* 0x000fe20000011453 */
[----:B------:R-:W-:Y:S01]  /*17c0*/  @P0 IMAD R13, R13, c[0x0][0x194], R21 ;  /* 0x000065000d0d0a24 */ /* 0x000fe200078e0215 */
[----:B------:R-:W-:Y:S01]  /*17d0*/  LOP3.LUT R21, R109, 0xfffffffc, RZ, 0xc0, !PT ;  /* 0xfffffffc6d157812 */ /* 0x000fe200078ec0ff */
[----:B------:R-:W-:Y:S01]  /*17e0*/  @!P0 IMAD.IADD R13, R23, 0x1, R2 ;  /* 0x00000001170d8824 */ /* 0x000fe200078e0202 */
[----:B------:R-:W-:Y:S01]  /*17f0*/  LEA.HI R2, R8, R11, RZ, 0x1 ;  /* 0x0000000b08027211 */ /* 0x000fe200078f08ff */
[C---:B------:R-:W-:Y:S01]  /*1800*/  IMAD.IADD R66, R72.reuse, 0x1, -R15 ;  /* 0x0000000148427824 */ /* 0x040fe200078e0a0f */
[----:B------:R-:W-:Y:S01]  /*1810*/  LEA.HI R109, R109, R112, RZ, 0x1 ;  /* 0x000000706d6d7211 */ /* 0x000fe200078f08ff */
[----:B------:R-:W-:Y:S01]  /*1820*/  IMAD.IADD R80, R72, 0x1, -R21 ;  /* 0x0000000148507824 */ /* 0x000fe200078e0a15 */
[----:B------:R-:W-:Y:S01]  /*1830*/  LOP3.LUT R2, R2, 0xfffffffe, RZ, 0xc0, !PT ;  /* 0xfffffffe02027812 */ /* 0x000fe200078ec0ff */
[----:B------:R-:W-:Y:S01]  /*1840*/  IMAD.IADD R71, R72, 0x1, -R71 ;  /* 0x0000000148477824 */ /* 0x000fe200078e0a47 */
[----:B------:R-:W-:Y:S01]  /*1850*/  LEA.HI R63, R66, R66, RZ, 0x1 ;  /* 0x00000042423f7211 */ /* 0x000fe200078f08ff */
[----:B------:R-:W-:Y:S01]  /*1860*/  IMAD.SHL.U32 R14, R80, 0x8, RZ ;  /* 0x00000008500e7824 */ /* 0x000fe200078e00ff */
[----:B------:R-:W-:Y:S01]  /*1870*/  LOP3.LUT R109, R109, 0x7fffffe, RZ, 0xc0, !PT ;  /* 0x07fffffe6d6d7812 */ /* 0x000fe200078ec0ff */
[----:B------:R-:W-:Y:S01]  /*1880*/  IMAD.IADD R67, R11, 0x1, -R2 ;  /* 0x000000010b437824 */ /* 0x000fe200078e0a02 */
[----:B------:R-:W-:Y:S01]  /*1890*/  LEA.HI R70, R71, R71, RZ, 0x1 ;  /* 0x0000004747467211 */ /* 0x000fe200078f08ff */
[----:B------:R-:W-:Y:S01]  /*18a0*/  IMAD.SHL.U32 R11, R11, 0x40, RZ ;  /* 0x000000400b0b7824 */ /* 0x000fe200078e00ff */
[----:B------:R-:W-:Y:S01]  /*18b0*/  ISETP.GE.AND P1, PT, R14, c[0x0][0x220], PT ;  /* 0x000088000e007a0c */ /* 0x000fe20003f26270 */
[----:B------:R-:W-:Y:S01]  /*18c0*/  @!P0 IMAD.MOV.U32 R20, RZ, RZ, R22 ;  /* 0x000000ffff148224 */ /* 0x000fe200078e0016 */
[----:B------:R-:W-:Y:S01]  /*18d0*/  SHF.R.S32.HI R10, RZ, 0x1, R70 ;  /* 0x00000001ff0a7819 */ /* 0x000fe20000011446 */
[----:B------:R-:W-:Y:S01]  /*18e0*/  IMAD.IADD R109, R112, 0x1, -R109 ;  /* 0x00000001706d7824 */ /* 0x000fe200078e0a6d */
[----:B------:R-:W-:Y:S01]  /*18f0*/  LOP3.LUT R11, R11, 0xc0, RZ, 0xc0, !PT ;  /* 0x000000c00b0b7812 */ /* 0x000fe200078ec0ff */
[----:B------:R-:W-:Y:S01]  /*1900*/  IMAD.WIDE R16, R17, 0x40, R112 ;  /* 0x0000004011107825 */ /* 0x000fe200078e0270 */
[----:B------:R-:W-:-:S02]  /*1910*/  SHF.R.S32.HI R69, RZ, 0x1f, R70 ;  /* 0x0000001fff457819 */ /* 0x000fc40000011446 */
[--C-:B------:R-:W-:Y:S01]  /*1920*/  LOP3.LUT R15, R11, 0x18, R14.reuse, 0xf8, !PT ;  /* 0x000000180b0f7812 */ /* 0x100fe200078ef80e */
[----:B------:R-:W-:Y:S01]  /*1930*/  IMAD R109, R60, 0x8, R109 ;  /* 0x000000083c6d7824 */ /* 0x000fe200078e026d */
[----:B------:R-:W-:Y:S01]  /*1940*/  SHF.R.U32.HI R2, RZ, 0x3, R11 ;  /* 0x00000003ff027819 */ /* 0x000fe2000001160b */
[----:B------:R-:W-:Y:S01]  /*1950*/  IMAD R51, R113, c[0x0][0x198], RZ ;  /* 0x0000660071337a24 */ /* 0x000fe200078e02ff */
[----:B------:R-:W-:Y:S01]  /*1960*/  LOP3.LUT R11, R63, 0xfffffffe, RZ, 0xc0, !PT ;  /* 0xfffffffe3f0b7812 */ /* 0x000fe200078ec0ff */
[----:B------:R-:W-:Y:S01]  /*1970*/  IMAD.MOV.U32 R91, RZ, RZ, 0x5 ;  /* 0x00000005ff5b7424 */ /* 0x000fe200078e00ff */
[----:B------:R-:W-:Y:S01]  /*1980*/  LOP3.LUT R2, R15, R2, RZ, 0x3c, !PT ;  /* 0x000000020f027212 */ /* 0x000fe200078e3cff */
[----:B------:R-:W-:Y:S01]  /*1990*/  IMAD R51, R112, c[0x0][0x19c], R51 ;  /* 0x0000670070337a24 */ /* 0x000fe200078e0233 */
[----:B------:R-:W-:Y:S01]  /*19a0*/  IADD3 R20, P0, R14, R20, RZ ;  /* 0x000000140e147210 */ /* 0x000fe20007f1e0ff */
[----:B------:R-:W-:Y:S01]  /*19b0*/  IMAD.SHL.U32 R65, R64, 0x20, RZ ;  /* 0x0000002040417824 */ /* 0x000fe200078e00ff */
[----:B------:R-:W-:Y:S01]  /*19c0*/  SHF.R.S32.HI R15, RZ, 0x1f, R14 ;  /* 0x0000001fff0f7819 */ /* 0x000fe2000001140e */
[----:B------:R-:W-:Y:S01]  /*19d0*/  IMAD.U32 R109, R109, 0x20, R2 ;  /* 0x000000206d6d7824 */ /* 0x000fe200078e0002 */
[----:B------:R-:W-:Y:S01]  /*19e0*/  IADD3 R66, R66, -R11, RZ ;  /* 0x8000000b42427210 */ /* 0x000fe20007ffe0ff */
[----:B------:R-:W-:Y:S01]  /*19f0*/  IMAD R2, R17, c[0x0][0x190], RZ ;  /* 0x0000640011027a24 */ /* 0x000fe200078e02ff */
[----:B------:R-:W-:Y:S01]  /*1a00*/  IADD3 R11, R14, 0x20, RZ ;  /* 0x000000200e0b7810 */ /* 0x000fe20007ffe0ff */
[----:B------:R-:W-:Y:S01]  /*1a10*/  IMAD.X R21, R15, 0x1, R13, P0 ;  /* 0x000000010f157824 */ /* 0x000fe200000e060d */
[----:B------:R-:W-:Y:S01]  /*1a20*/  LEA.HI R69, R69, R10, RZ, 0x2 ;  /* 0x0000000a45457211 */ /* 0x000fe200078f10ff */
[C---:B------:R-:W-:Y:S01]  /*1a30*/  IMAD R2, R16.reuse, c[0x0][0x194], R2 ;  /* 0x0000650010027a24 */ /* 0x040fe200078e0202 */
[----:B------:R-:W-:Y:S01]  /*1a40*/  ISETP.GE.AND P0, PT, R11, c[0x0][0x220], PT ;  /* 0x000088000b007a0c */ /* 0x000fe20003f06270 */
[----:B------:R-:W-:Y:S01]  /*1a50*/  IMAD.WIDE.U32 R20, R16, c[0x0][0x190], R20 ;  /* 0x0000640010147a25 */ /* 0x000fe200078e0014 */
[----:B------:R-:W-:-:S02]  /*1a60*/  LOP3.LUT R69, R69, 0xfffffffc, RZ, 0xc0, !PT ;  /* 0xfffffffc45457812 */ /* 0x000fc400078ec0ff */
[----:B------:R-:W-:Y:S01]  /*1a70*/  SEL R8, RZ, 0xffffffff, P0 ;  /* 0xffffffffff087807 */ /* 0x000fe20000000000 */
[----:B------:R-:W-:Y:S01]  /*1a80*/  IMAD R13, R4, c[0x0][0x1b8], RZ ;  /* 0x00006e00040d7a24 */ /* 0x000fe200078e02ff */
[----:B------:R-:W-:Y:S01]  /*1a90*/  IADD3 R18, P0, R14, R18, RZ ;  /* 0x000000120e127210 */ /* 0x000fe20007f1e0ff */
[----:B------:R-:W-:Y:S01]  /*1aa0*/  IMAD.IADD R69, R10, 0x1, -R69 ;  /* 0x000000010a457824 */ /* 0x000fe200078e0a45 */
[----:B------:R-:W-:Y:S01]  /*1ab0*/  IADD3 R10, R14, 0x40, RZ ;  /* 0x000000400e0a7810 */ /* 0x000fe20007ffe0ff */
[----:B------:R-:W-:Y:S01]  /*1ac0*/  IMAD.SHL.U32 R8, R8, 0x2, RZ ;  /* 0x0000000208087824 */ /* 0x000fe200078e00ff */
[----:B------:R-:W-:Y:S01]  /*1ad0*/  SEL R17, RZ, 0x1, P1 ;  /* 0x00000001ff117807 */ /* 0x000fe20000800000 */
[----:B------:R-:W-:Y:S01]  /*1ae0*/  IMAD.X R19, R15, 0x1, R19, P0 ;  /* 0x000000010f137824 */ /* 0x000fe200000e0613 */
[----:B------:R-:W-:Y:S01]  /*1af0*/  ISETP.GE.AND P1, PT, R10, c[0x0][0x220], PT ;  /* 0x000088000a007a0c */ /* 0x000fe20003f26270 */
[----:B------:R-:W-:Y:S01]  /*1b00*/  IMAD.IADD R21, R21, 0x1, R2 ;  /* 0x0000000115157824 */ /* 0x000fe200078e0202 */
[----:B------:R-:W-:Y:S01]  /*1b10*/  IADD3 R86, P0, R112, R9, RZ ;  /* 0x0000000970567210 */ /* 0x000fe20007f1e0ff */
[----:B------:R-:W-:Y:S01]  /*1b20*/  IMAD R13, R6, c[0x0][0x1bc], R13 ;  /* 0x00006f00060d7a24 */ /* 0x000fe200078e020d */
[----:B------:R-:W-:Y:S01]  /*1b30*/  LOP3.LUT R8, R8, 0x2, R17, 0xe2, !PT ;  /* 0x0000000208087812 */ /* 0x000fe200078ee211 */
[----:B------:R-:W-:Y:S01]  /*1b40*/  IMAD.WIDE.U32 R18, R6, c[0x0][0x1b8], R18 ;  /* 0x00006e0006127a25 */ /* 0x000fe200078e0012 */
[----:B------:R-:W-:-:S02]  /*1b50*/  SEL R9, RZ, 0x4, P1 ;  /* 0x00000004ff097807 */ /* 0x000fc40000800000 */
[----:B------:R-:W-:Y:S01]  /*1b60*/  SHF.R.S32.HI R2, RZ, 0x1f, R114 ;  /* 0x0000001fff027819 */ /* 0x000fe20000011472 */
[----:B------:R-:W-:Y:S01]  /*1b70*/  IMAD.X R5, R113, 0x1, R5, P0 ;  /* 0x0000000171057824 */ /* 0x000fe200000e0605 */
[----:B------:R-:W-:Y:S01]  /*1b80*/  LOP3.LUT R74, R8, R9, RZ, 0xfc, !PT ;  /* 0x00000009084a7212 */ /* 0x000fe200078efcff */
[----:B------:R-:W-:Y:S01]  /*1b90*/  IMAD.MOV.U32 R12, RZ, RZ, R18 ;  /* 0x000000ffff0c7224 */ /* 0x000fe200078e0012 */
[----:B------:R-:W-:Y:S01]  /*1ba0*/  SHF.R.S32.HI R8, RZ, 0x1f, R77 ;  /* 0x0000001fff087819 */ /* 0x000fe2000001144d */
[----:B------:R-:W-:Y:S01]  /*1bb0*/  IMAD R75, R2, c[0x0][0x1a8], RZ ;  /* 0x00006a00024b7a24 */ /* 0x000fe200078e02ff */
[----:B------:R-:W-:Y:S01]  /*1bc0*/  IADD3 R110, P0, R14, R110, RZ ;  /* 0x0000006e0e6e7210 */ /* 0x000fe20007f1e0ff */
[----:B------:R-:W-:Y:S01]  /*1bd0*/  IMAD R5, R5, c[0x0][0x1a0], RZ ;  /* 0x0000680005057a24 */ /* 0x000fe200078e02ff */
[----:B------:R-:W-:Y:S01]  /*1be0*/  LEA.HI R9, R8, R77, RZ, 0x6 ;  /* 0x0000004d08097211 */ /* 0x000fe200078f30ff */
[----:B------:R-:W-:Y:S01]  /*1bf0*/  IMAD R75, R114, c[0x0][0x1ac], R75 ;  /* 0x00006b00724b7a24 */ /* 0x000fe200078e024b */
[----:B------:R-:W-:Y:S01]  /*1c00*/  SHF.L.U32 R80, R80, 0x2, RZ ;  /* 0x0000000250507819 */ /* 0x000fe200000006ff */
[----:B------:R-:W-:Y:S01]  /*1c10*/  IMAD.X R111, R15, 0x1, R7, P0 ;  /* 0x000000010f6f7824 */ /* 0x000fe200000e0607 */
[----:B------:R-:W-:Y:S01]  /*1c20*/  SHF.R.S32.HI R9, RZ, 0x6, R9 ;  /* 0x00000006ff097819 */ /* 0x000fe20000011409 */
[----:B------:R-:W-:Y:S01]  /*1c30*/  IMAD R5, R86, c[0x0][0x1a4], R5 ;  /* 0x0000690056057a24 */ /* 0x000fe200078e0205 */
[----:B------:R-:W-:Y:S01]  /*1c40*/  IADD3 R13, R19, R13, RZ ;  /* 0x0000000d130d7210 */ /* 0x000fe20007ffe0ff */
[----:B------:R-:W-:Y:S01]  /*1c50*/  IMAD R81, R112, R79, R80 ;  /* 0x0000004f70517224 */ /* 0x000fe200078e0250 */
[----:B------:R-:W-:Y:S01]  /*1c60*/  IMNMX R88, R126, R9, !PT ;  /* 0x000000097e587217 */ /* 0x000fe20007800200 */
[----:B------:R-:W-:Y:S01]  /*1c70*/  IMAD.MOV.U32 R2, RZ, RZ, c[0x0][0x198] ;  /* 0x00006600ff027624 */ /* 0x000fe200078e00ff */
[----:B------:R-:W-:Y:S01]  /*1c80*/  LOP3.LUT R73, R73, 0xffffffe0, RZ, 0xc0, !PT ;  /* 0xffffffe049497812 */ /* 0x000fe200078ec0ff */
[----:B------:R-:W-:Y:S01]  /*1c90*/  IMAD.IADD R80, R80, 0x1, R81 ;  /* 0x0000000150507824 */ /* 0x000fe200078e0251 */
[----:B------:R-:W-:Y:S01]  /*1ca0*/  ISETP.GT.AND P0, PT, R85, R88, PT ;  /* 0x000000585500720c */ /* 0x000fe20003f04270 */
[----:B------:R-:W-:Y:S01]  /*1cb0*/  IMAD.WIDE.U32 R114, R114, c[0x0][0x1a8], R20 ;  /* 0x00006a0072727a25 */ /* 0x000fe200078e0014 */
[----:B------:R-:W-:-:S02]  /*1cc0*/  SHF.L.U64.HI R64, R64, R91, c[0x0][0x1a4] ;  /* 0x0000690040407619 */ /* 0x000fc4000001025b */
[----:B------:R-:W-:Y:S01]  /*1cd0*/  SHF.L.U64.HI R54, R2, R91, c[0x0][0x19c] ;  /* 0x0000670002367619 */ /* 0x000fe2000001025b */
[----:B------:R-:W-:Y:S01]  /*1ce0*/  IMAD.WIDE.U32 R86, R86, c[0x0][0x1a0], R12 ;  /* 0x0000680056567a25 */ /* 0x000fe200078e000c */
[----:B------:R-:W-:Y:S02]  /*1cf0*/  SHF.R.S32.HI R68, RZ, 0x4, R68 ;  /* 0x00000004ff447819 */ /* 0x000fe40000011444 */
[----:B------:R-:W-:Y:S01]  /*1d00*/  SHF.R.S32.HI R63, RZ, 0x1, R63 ;  /* 0x00000001ff3f7819 */ /* 0x000fe2000001143f */
[----:B------:R-:W-:Y:S01]  /*1d10*/  IMAD.WIDE.U32 R110, R112, c[0x0][0x198], R110 ;  /* 0x00006600706e7a25 */ /* 0x000fe200078e006e */
[----:B------:R-:W-:Y:S02]  /*1d20*/  SHF.R.S32.HI R78, RZ, 0x1f, R81 ;  /* 0x0000001fff4e7819 */ /* 0x000fe40000011451 */
[----:B------:R-:W-:Y:S01]  /*1d30*/  SHF.R.S32.HI R76, RZ, 0x1f, R80 ;  /* 0x0000001fff4c7819 */ /* 0x000fe20000011450 */
[----:B------:R-:W-:Y:S02]  /*1d40*/  IMAD.SHL.U32 R55, R2, 0x20, RZ ;  /* 0x0000002002377824 */ /* 0x000fe400078e00ff */
[----:B------:R-:W-:-:S02]  /*1d50*/  IMAD.IADD R73, R72, 0x1, -R73 ;  /* 0x0000000148497824 */ /* 0x000fc400078e0a49 */
[----:B------:R-:W-:Y:S02]  /*1d60*/  IMAD.SHL.U32 R82, R79, 0x20, RZ ;  /* 0x000000204f527824 */ /* 0x000fe400078e00ff */
[----:B------:R-:W-:Y:S02]  /*1d70*/  IMAD.IADD R51, R111, 0x1, R51 ;  /* 0x000000016f337824 */ /* 0x000fe400078e0233 */
[----:B------:R-:W-:Y:S02]  /*1d80*/  IMAD.IADD R84, R87, 0x1, R5 ;  /* 0x0000000157547824 */ /* 0x000fe400078e0205 */
[----:B------:R-:W-:Y:S02]  /*1d90*/  IMAD.IADD R75, R115, 0x1, R75 ;  /* 0x00000001734b7824 */ /* 0x000fe400078e024b */
[----:B------:R-:W-:Y:S01]  /*1da0*/  @!P5 IMAD.MOV.U32 R3, RZ, RZ, RZ ;  /* 0x000000ffff03d224 */ /* 0x000fe200078e00ff */
[----:B------:R-:W-:Y:S05]  /*1db0*/  @!P0 BRA `(.L_x_4688) ;  /* 0x0000475000008947 */ /* 0x000fea0003800000 */
[C---:B-1----:R-:W-:Y:S01]  /*1dc0*/  IMAD R2, R0.reuse, c[0x0][0x280], RZ ;  /* 0x0000a00000027a24 */ /* 0x042fe200078e02ff */
[----:B------:R-:W-:Y:S01]  /*1dd0*/  SHF.R.S32.HI R5, RZ, 0x1f, R118 ;  /* 0x0000001fff057819 */ /* 0x000fe20000011476 */
[----:B------:R-:W-:Y:S01]  /*1de0*/  IMAD R0, R0, c[0x0][0x278], RZ ;  /* 0x00009e0000007a24 */ /* 0x000fe200078e02ff */
[----:B------:R-:W-:Y:S01]  /*1df0*/  SHF.R.S32.HI R8, RZ, 0x1f, R77 ;  /* 0x0000001fff087819 */ /* 0x000fe2000001144d */
[C---:B------:R-:W-:Y:S01]  /*1e00*/  IMAD.WIDE.U32 R12, R129.reuse, c[0x0][0x278], R14 ;  /* 0x00009e00810c7a25 */ /* 0x040fe200078e000e */
        /* <DEDUP_REMOVED lines=25> */
[C---:B------:R-:W-:Y:S02]  /*1fa0*/  IMAD R97, R4.reuse, c[0x0][0x2a0], RZ ;  /* 0x0000a80004617a24 */ /* 0x040fe400078e02ff */
[----:B------:R-:W-:Y:S02]  /*1fb0*/  IMAD R135, R4, c[0x0][0x298], RZ ;  /* 0x0000a60004877a24 */ /* 0x000fe400078e02ff */
[----:B------:R-:W-:Y:S02]  /*1fc0*/  IMAD.IADD R5, R17, 0x1, R0 ;  /* 0x0000000111057824 */ /* 0x000fe400078e0200 */
[----:B------:R-:W-:Y:S02]  /*1fd0*/  IMAD.MOV.U32 R4, RZ, RZ, R16 ;  /* 0x000000ffff047224 */ /* 0x000fe400078e0010 */
[----:B------:R-:W-:Y:S02]  /*1fe0*/  IMAD.IADD R9, R9, 0x1, R2 ;  /* 0x0000000109097824 */ /* 0x000fe400078e0202 */
[----:B------:R-:W-:-:S02]  /*1ff0*/  IMAD R97, R6, c[0x0][0x2a4], R97 ;  /* 0x0000a90006617a24 */ /* 0x000fc400078e0261 */
[C---:B------:R-:W-:Y:S02]  /*2000*/  IMAD R135, R6.reuse, c[0x0][0x29c], R135 ;  /* 0x0000a70006877a24 */ /* 0x040fe400078e0287 */
[----:B------:R-:W-:-:S04]  /*2010*/  IMAD.WIDE.U32 R4, R6, c[0x0][0x2a0], R4 ;  /* 0x0000a80006047a25 */ /* 0x000fc800078e0004 */
[----:B------:R-:W-:Y:S01]  /*2020*/  IMAD.WIDE.U32 R6, R6, c[0x0][0x298], R8 ;  /* 0x0000a60006067a25 */ /* 0x000fe200078e0008 */
[----:B------:R-:W-:-:S03]  /*2030*/  LEA R98, P1, R4, c[0x0][0x270], 0x1 ;  /* 0x00009c0004627a11 */ /* 0x000fc600078208ff */
[----:B------:R-:W-:Y:S01]  /*2040*/  IMAD.IADD R135, R7, 0x1, R135 ;  /* 0x0000000107877824 */ /* 0x000fe200078e0287 */
[C---:B------:R-:W-:Y:S01]  /*2050*/  LEA R134, P0, R6.reuse, c[0x0][0x268], 0x1 ;  /* 0x00009a0006867a11 */ /* 0x040fe200078008ff */
[----:B------:R-:W-:Y:S02]  /*2060*/  IMAD.IADD R118, R3, 0x1, R118 ;  /* 0x0000000103767824 */ /* 0x000fe400078e0276 */
[----:B------:R-:W-:Y:S01]  /*2070*/  IMAD.IADD R97, R5, 0x1, R97 ;  /* 0x0000000105617824 */ /* 0x000fe200078e0261 */
[----:B------:R-:W-:Y:S01]  /*2080*/  LEA.HI.X R135, R6, c[0x0][0x26c], R135, 0x1, P0 ;  /* 0x00009b0006877a11 */ /* 0x000fe200000f0c87 */
[----:B------:R-:W-:Y:S01]  /*2090*/  IMAD R118, R79, R118, RZ ;  /* 0x000000764f767224 */ /* 0x000fe200078e02ff */
[----:B------:R-:W-:Y:S01]  /*20a0*/  LEA R122, P0, R86, c[0x0][0x170], 0x1 ;  /* 0x00005c00567a7a11 */ /* 0x000fe200078008ff */
[----:B------:R-:W-:Y:S01]  /*20b0*/  IMAD.MOV.U32 R90, RZ, RZ, c[0x0][0x288] ;  /* 0x0000a200ff5a7624 */ /* 0x000fe200078e00ff */
[----:B------:R-:W-:Y:S01]  /*20c0*/  LEA.HI.X R97, R4, c[0x0][0x274], R97, 0x1, P1 ;  /* 0x00009d0004617a11 */ /* 0x000fe200008f0c61 */
[----:B------:R-:W-:Y:S01]  /*20d0*/  IMAD.MOV.U32 R92, RZ, RZ, c[0x0][0x290] ;  /* 0x0000a400ff5c7624 */ /* 0x000fe200078e00ff */
[----:B------:R-:W-:Y:S01]  /*20e0*/  LEA.HI.X R123, R86, c[0x0][0x174], R84, 0x1, P0 ;  /* 0x00005d00567b7a11 */ /* 0x000fe200000f0c54 */
[----:B------:R-:W-:Y:S01]  /*20f0*/  IMAD.MOV.U32 R9, RZ, RZ, R85 ;  /* 0x000000ffff097224 */ /* 0x000fe200078e0055 */
[----:B------:R-:W-:-:S02]  /*2100*/  SHF.R.S32.HI R3, RZ, 0x1f, R118 ;  /* 0x0000001fff037819 */ /* 0x000fc40000011476 */
[-C--:B------:R-:W-:Y:S02]  /*2110*/  IADD3 R52, P0, R81, R118.reuse, RZ ;  /* 0x0000007651347210 */ /* 0x080fe40007f1e0ff */
[----:B------:R-:W-:Y:S02]  /*2120*/  IADD3 R118, P2, R80, R118, RZ ;  /* 0x0000007650767210 */ /* 0x000fe40007f5e0ff */
[-C--:B------:R-:W-:Y:S01]  /*2130*/  SHF.L.U64.HI R89, R90, R91.reuse, c[0x0][0x28c] ;  /* 0x0000a3005a597619 */ /* 0x080fe2000001025b */
[--C-:B------:R-:W-:Y:S01]  /*2140*/  IMAD.X R5, R78, 0x1, R3.reuse, P0 ;  /* 0x000000014e057824 */ /* 0x100fe200000e0603 */
[----:B------:R-:W-:Y:S01]  /*2150*/  LEA R124, P1, R110, c[0x0][0x168], 0x1 ;  /* 0x00005a006e7c7a11 */ /* 0x000fe200078208ff */
[----:B------:R-:W-:Y:S01]  /*2160*/  IMAD.SHL.U32 R90, R90, 0x20, RZ ;  /* 0x000000205a5a7824 */ /* 0x000fe200078e00ff */
[----:B------:R-:W-:Y:S01]  /*2170*/  SHF.L.U64.HI R91, R92, R91, c[0x0][0x294] ;  /* 0x0000a5005c5b7619 */ /* 0x000fe2000001025b */
[----:B------:R-:W-:Y:S01]  /*2180*/  IMAD.X R3, R76, 0x1, R3, P2 ;  /* 0x000000014c037824 */ /* 0x000fe200010e0603 */
[----:B------:R-:W-:Y:S01]  /*2190*/  LEA.HI.X R125, R110, c[0x0][0x16c], R51, 0x1, P1 ;  /* 0x00005b006e7d7a11 */ /* 0x000fe200008f0c33 */
[----:B------:R-:W-:Y:S01]  /*21a0*/  IMAD.SHL.U32 R92, R92, 0x20, RZ ;  /* 0x000000205c5c7824 */ /* 0x000fe200078e00ff */
[----:B------:R-:W-:-:S02]  /*21b0*/  IADD3 R94, P1, R90, 0x20, RZ ;  /* 0x000000205a5e7810 */ /* 0x000fc40007f3e0ff */
[----:B------:R-:W-:Y:S02]  /*21c0*/  IADD3 R96, P0, R90, 0x40, RZ ;  /* 0x000000405a607810 */ /* 0x000fe40007f1e0ff */
[C---:B------:R-:W-:Y:S01]  /*21d0*/  SHF.L.U64.HI R2, R52.reuse, 0x1, R5 ;  /* 0x0000000134027819 */ /* 0x040fe20000010205 */
[----:B------:R-:W-:Y:S01]  /*21e0*/  IMAD.SHL.U32 R52, R52, 0x2, RZ ;  /* 0x0000000234347824 */ /* 0x000fe200078e00ff */
[C---:B------:R-:W-:Y:S01]  /*21f0*/  SHF.L.U64.HI R0, R118.reuse, 0x1, R3 ;  /* 0x0000000176007819 */ /* 0x040fe20000010203 */
[----:B------:R-:W-:Y:S01]  /*2200*/  IMAD.SHL.U32 R118, R118, 0x2, RZ ;  /* 0x0000000276767824 */ /* 0x000fe200078e00ff */
[----:B------:R-:W-:Y:S01]  /*2210*/  SHF.L.U64.HI R91, R92, 0x1, R91 ;  /* 0x000000015c5b7819 */ /* 0x000fe2000001025b */
[--C-:B------:R-:W-:Y:S01]  /*2220*/  IMAD.X R93, RZ, RZ, R89.reuse, P1 ;  /* 0x000000ffff5d7224 */ /* 0x100fe200008e0659 */
[----:B------:R-:W-:Y:S01]  /*2230*/  IADD3 R16, P1, R52, c[0x0][0x2b0], RZ ;  /* 0x0000ac0034107a10 */ /* 0x000fe20007f3e0ff */
[----:B------:R-:W-:Y:S01]  /*2240*/  IMAD.X R95, RZ, RZ, R89, P0 ;  /* 0x000000ffff5f7224 */ /* 0x000fe200000e0659 */
[----:B------:R-:W-:Y:S01]  /*2250*/  IADD3 R120, P4, R118, c[0x0][0x2b0], RZ ;  /* 0x0000ac0076787a10 */ /* 0x000fe20007f9e0ff */
[----:B------:R-:W-:Y:S01]  /*2260*/  IMAD.SHL.U32 R92, R92, 0x2, RZ ;  /* 0x000000025c5c7824 */ /* 0x000fe200078e00ff */
[----:B------:R-:W-:-:S02]  /*2270*/  IADD3 R118, P2, R118, c[0x0][0x2a8], RZ ;  /* 0x0000aa0076767a10 */ /* 0x000fc40007f5e0ff */
[----:B------:R-:W-:Y:S02]  /*2280*/  IADD3 R52, P0, R52, c[0x0][0x2a8], RZ ;  /* 0x0000aa0034347a10 */ /* 0x000fe40007f1e0ff */
[C---:B------:R-:W-:Y:S01]  /*2290*/  SHF.L.U64.HI R93, R94.reuse, 0x1, R93 ;  /* 0x000000015e5d7819 */ /* 0x040fe2000001025d */
[----:B------:R-:W-:Y:S01]  /*22a0*/  IMAD.SHL.U32 R94, R94, 0x2, RZ ;  /* 0x000000025e5e7824 */ /* 0x000fe200078e00ff */
[C---:B------:R-:W-:Y:S01]  /*22b0*/  SHF.L.U64.HI R95, R96.reuse, 0x1, R95 ;  /* 0x00000001605f7819 */ /* 0x040fe2000001025f */
[----:B------:R-:W-:Y:S01]  /*22c0*/  IMAD.SHL.U32 R96, R96, 0x2, RZ ;  /* 0x0000000260607824 */ /* 0x000fe200078e00ff */
[C---:B------:R-:W-:Y:S02]  /*22d0*/  IADD3.X R121, R0.reuse, c[0x0][0x2b4], RZ, P4, !PT ;  /* 0x0000ad0000797a10 */ /* 0x040fe400027fe4ff */
[----:B------:R-:W-:Y:S02]  /*22e0*/  IADD3.X R119, R0, c[0x0][0x2ac], RZ, P2, !PT ;  /* 0x0000ab0000777a10 */ /* 0x000fe400017fe4ff */
[----:B------:R-:W-:-:S02]  /*22f0*/  IADD3.X R17, R2, c[0x0][0x2b4], RZ, P1, !PT ;  /* 0x0000ad0002117a10 */ /* 0x000fc40000ffe4ff */
[----:B------:R-:W-:Y:S02]  /*2300*/  IADD3.X R53, R2, c[0x0][0x2ac], RZ, P0, !PT ;  /* 0x0000ab0002357a10 */ /* 0x000fe400007fe4ff */
.L_x_4737:
[----:B------:R-:W-:Y:S01]  /*2310*/  IMAD.SHL.U32 R13, R9, 0x40, RZ ;  /* 0x00000040090d7824 */ /* 0x000fe200078e00ff */
[----:B------:R-:W-:Y:S01]  /*2320*/  BSSY B0, `(.L_x_4689) ;  /* 0x0000012000007945 */ /* 0x000fe20003800000 */
[----:B------:R-:W-:Y:S03]  /*2330*/  IMAD.MOV.U32 R99, RZ, RZ, R97 ;  /* 0x000000ffff637224 */ /* 0x000fe600078e0061 */
[----:B------:R-:W-:Y:S04]  /*2340*/  IADD3 R12, R13, -0x40, RZ ;  /* 0xffffffc00d0c7810 */ /* 0x000fe80007ffe0ff */
[----:B------:R-:W-:Y:S01]  /*2350*/  IADD3 R0, R77, -R12, RZ ;  /* 0x8000000c4d007210 */ /* 0x000fe20007ffe0ff */
[----:B------:R-:W-:Y:S05]  /*2360*/  IMAD.IADD R2, R61, 0x1, -R12 ;  /* 0x000000013d027824 */ /* 0x000fea00078e0a0c */
[C---:B------:R-:W-:Y:S04]  /*2370*/  ISETP.GE.AND P2, PT, R112.reuse, R2, PT ;  /* 0x000000027000720c */ /* 0x040fe80003f46270 */
[----:B------:R-:W-:Y:S11]  /*2380*/  ISETP.GE.AND P2, PT, R112, R0, !P2 ;  /* 0x000000007000720c */ /* 0x000ff60005746270 */
[----:B------:R-:W-:Y:S02]  /*2390*/  @!UPT UIADD3 URZ, URZ, URZ, URZ ;  /* 0x0000003f3f3ff290 */ /* 0x000fe4000fffe03f */
[----:B----4-:R-:W-:-:S05]  /*23a0*/  @!P2 BRA `(.L_x_4690) ;  /* 0x000000900000a947 */ /* 0x010fca0003800000 */
        /* <DEDUP_REMOVED lines=9> */
.L_x_4690:
[----:B------:R-:W-:Y:S05]  /*2440*/  BSYNC B0 ;  /* 0x0000000000007941 */ /* 0x000fea0003800000 */
.L_x_4689:
        /* <DEDUP_REMOVED lines=18> */
.L_x_4692:
[----:B------:R-:W-:Y:S05]  /*2570*/  BSYNC B0 ;  /* 0x0000000000007941 */ /* 0x000fea0003800000 */
.L_x_4691:
[----:B------:R-:W-:Y:S01]  /*2580*/  ISETP.NE.AND P6, PT, RZ, UR4, PT ;  /* 0x00000004ff007c0c */ /* 0x000fe2000bfc5270 */
[----:B------:R-:W-:Y:S01]  /*2590*/  IMAD.MOV.U32 R97, RZ, RZ, c[0x0][0x290] ;  /* 0x0000a400ff617624 */ /* 0x000fe200078e00ff */
        /* <DEDUP_REMOVED lines=63> */
.L_x_4698:
[----:B------:R-:W-:Y:S05]  /*2990*/  BSYNC B0 ;  /* 0x0000000000007941 */ /* 0x000fea0003800000 */
.L_x_4697:
        /* <DEDUP_REMOVED lines=50> */
.L_x_4700:
[----:B------:R-:W-:Y:S05]  /*2cc0*/  BSYNC B0 ;  /* 0x0000000000007941 */ /* 0x000fea0003800000 */
.L_x_4699:
        /* <DEDUP_REMOVED lines=49> */
.L_x_4696:
[----:B------:R-:W-:Y:S05]  /*2fe0*/  BSYNC B1 ;  /* 0x0000000000017941 */ /* 0x000fea0003800000 */
.L_x_4695:
[----:B------:R-:W-:Y:S01]  /*2ff0*/  BSSY B1, `(.L_x_4701) ;  /* 0x000009e000017945 */ /* 0x000fe20003800000 */
[----:B------:R-:W-:-:S05]  /*3000*/  @!P1 BRA `(.L_x_4702) ;  /* 0x000009c000009947 */ /* 0x000fca0003800000 */
[----:B------:R-:W-:Y:S01]  /*3010*/  ISETP.GE.AND P0, PT, R14, c[0x0][0x220], PT ;  /* 0x000088000e007a0c */ /* 0x000fe20003f06270 */
[C---:B-1----:R-:W-:Y:S01]  /*3020*/  IMAD.SHL.U32 R5, R82.reuse, 0x2, RZ ;  /* 0x0000000252057824 */ /* 0x042fe200078e00ff */
        /* <DEDUP_REMOVED lines=53> */
.L_x_4704:
[----:B------:R-:W-:Y:S05]  /*3380*/  BSYNC B0 ;  /* 0x0000000000007941 */ /* 0x000fea0003800000 */
.L_x_4703:
        /* <DEDUP_REMOVED lines=50> */
.L_x_4706:
[----:B------:R-:W-:Y:S05]  /*36b0*/  BSYNC B0 ;  /* 0x0000000000007941 */ /* 0x000fea0003800000 */
.L_x_4705:
        /* <DEDUP_REMOVED lines=49> */
.L_x_4702:
[----:B------:R-:W-:Y:S05]  /*39d0*/  BSYNC B1 ;  /* 0x0000000000017941 */ /* 0x000fea0003800000 */
.L_x_4701:
        /* <DEDUP_REMOVED lines=8> */
.L_x_4694:
        /* <DEDUP_REMOVED lines=30> */
[----:B------:R-:W3:Y:S01]  /*3c40*/  LDG.E.128 R140, [R140.64] ;  /* 0x000000068c8c7981 */ /* 0x000ee2000c1e1d00 */
[----:B------:R-:W-:Y:S01]  /*3c50*/  MOV R99, RZ ;  /* 0x000000ff00637202 */ /* 0x000fe20000000f00 */
[----:B------:R-:W-:Y:S05]  /*3c60*/  @P2 IMAD R99, RZ, RZ, -UR5 ;  /* 0x80000005ff632e24 */ /* 0x000fea000f8e02ff */
[C---:B------:R-:W-:Y:S01]  /*3c70*/  LEA R38, P0, R99.reuse, R118, 0x1 ;  /* 0x0000007663267211 */ /* 0x040fe200078008ff */
[----:B-1----:R1:W4:Y:S03]  /*3c80*/  LDG.E.128 R20, [R18.64] ;  /* 0x0000000612147981 */ /* 0x002326000c1e1d00 */
[----:B------:R-:W-:Y:S05]  /*3c90*/  LEA.HI.X.SX32 R39, R99, R119, 0x1, P0 ;  /* 0x0000007763277211 */ /* 0x000fea00000f0eff */
[----:B--2---:R-:W2:Y:S01]  /*3ca0*/  LDG.E.128 R56, [R38.64] ;  /* 0x0000000626387981 */ /* 0x004ea2000c1e1d00 */
[----:B---3--:R-:W-:Y:S01]  /*3cb0*/  IMAD.U32 R27, R141, 0x10000, RZ ;  /* 0x000100008d1b7824 */ /* 0x008fe200078e00ff */
[C---:B------:R-:W-:Y:S01]  /*3cc0*/  SHF.L.U32 R33, R140.reuse, 0x10, RZ ;  /* 0x000000108c217819 */ /* 0x040fe200000006ff */
[----:B-1----:R-:W-:Y:S01]  /*3cd0*/  IMAD.U32 R19, R143, 0x10000, RZ ;  /* 0x000100008f137824 */ /* 0x002fe200078e00ff */
        /* <DEDUP_REMOVED lines=14> */
[----:B--2---:R-:W-:Y:S01]  /*3dc0*/  SHF.L.U32 R36, R56, 0x10, RZ ;  /* 0x0000001038247819 */ /* 0x004fe200000006ff */
        /* <DEDUP_REMOVED lines=34> */
.L_x_4713:
[----:B------:R-:W-:Y:S05]  /*3ff0*/  BSYNC B0 ;  /* 0x0000000000007941 */ /* 0x000fea0003800000 */
.L_x_4712:
[----:B-----5:R3:W-:Y:S02]  /*4000*/  STG.E.128 [R124.64], R40 ;  /* 0x000000287c007986 */ /* 0x0207e4000c101d06 */
.L_x_4711:
[----:B------:R-:W-:Y:S05]  /*4010*/  BSYNC B1 ;  /* 0x0000000000017941 */ /* 0x000fea0003800000 */
.L_x_4710:
[----:B------:R-:W-:Y:S01]  /*4020*/  ISETP.GE.AND P0, PT, R11, c[0x0][0x220], PT ;  /* 0x000088000b007a0c */ /* 0x000fe20003f06270 */
[----:B------:R-:W-:Y:S01]  /*4030*/  @!UPT UIADD3 URZ, URZ, URZ, URZ ;  /* 0x0000003f3f3ff290 */ /* 0x000fe2000fffe03f */
[----:B------:R-:W-:Y:S11]  /*4040*/  BSSY B1, `(.L_x_4714) ;  /* 0x0000057000017945 */ /* 0x000ff60003800000 */
[----:B------:R-:W-:-:S05]  /*4050*/  @P0 BRA `(.L_x_4715) ;  /* 0x0000055000000947 */ /* 0x000fca0003800000 */
[----:B---3--:R3:W5:Y:S01]  /*4060*/  LDG.E.128 R40, [R134.64+0x40] ;  /* 0x0000400686287981 */ /* 0x008762000c1e1d00 */
        /* <DEDUP_REMOVED lines=23> */
[----:B------:R-:W4:Y:S01]  /*41e0*/  LDG.E.128 R140, [R140.64+0x40] ;  /* 0x000040068c8c7981 */ /* 0x000f22000c1e1d00 */
[----:B------:R-:W-:Y:S01]  /*41f0*/  MOV R99, RZ ;  /* 0x000000ff00637202 */ /* 0x000fe20000000f00 */
[----:B------:R-:W-:Y:S05]  /*4200*/  @P2 IMAD R99, RZ, RZ, -UR5 ;  /* 0x80000005ff632e24 */ /* 0x000fea000f8e02ff */
[C---:B------:R-:W-:Y:S01]  /*4210*/  LEA R38, P0, R99.reuse, R118, 0x1 ;  /* 0x0000007663267211 */ /* 0x040fe200078008ff */
[----:B-12---:R1:W2:Y:S03]  /*4220*/  LDG.E.128 R20, [R18.64+0x40] ;  /* 0x0000400612147981 */ /* 0x0062a6000c1e1d00 */
[----:B------:R-:W-:Y:S05]  /*4230*/  LEA.HI.X.SX32 R39, R99, R119, 0x1, P0 ;  /* 0x0000007763277211 */ /* 0x000fea00000f0eff */
[----:B---3--:R-:W3:Y:S01]  /*4240*/  LDG.E.128 R56, [R38.64+0x40] ;  /* 0x0000400626387981 */ /* 0x008ee2000c1e1d00 */
[----:B----4-:R-:W-:Y:S01]  /*4250*/  IMAD.U32 R27, R141, 0x10000, RZ ;  /* 0x000100008d1b7824 */ /* 0x010fe200078e00ff */
        /* <DEDUP_REMOVED lines=16> */
[----:B---3--:R-:W-:Y:S01]  /*4360*/  SHF.L.U32 R36, R56, 0x10, RZ ;  /* 0x0000001038247819 */ /* 0x008fe200000006ff */
        /* <DEDUP_REMOVED lines=34> */
.L_x_4717:
[----:B------:R-:W-:Y:S05]  /*4590*/  BSYNC B0 ;  /* 0x0000000000007941 */ /* 0x000fea0003800000 */
.L_x_4716:
[----:B-----5:R4:W-:Y:S02]  /*45a0*/  STG.E.128 [R124.64+0x40], R40 ;  /* 0x000040287c007986 */ /* 0x0209e4000c101d06 */
.L_x_4715:
[----:B------:R-:W-:Y:S05]  /*45b0*/  BSYNC B1 ;  /* 0x0000000000017941 */ /* 0x000fea0003800000 */
.L_x_4714:
[----:B------:R-:W-:Y:S11]  /*45c0*/  ISETP.GE.AND P0, PT, R10, c[0x0][0x220], PT ;  /* 0x000088000a007a0c */ /* 0x000ff60003f06270 */
[----:B------:R-:W-:Y:S02]  /*45d0*/  @!UPT UIADD3 URZ, URZ, URZ, URZ ;  /* 0x0000003f3f3ff290 */ /* 0x000fe4000fffe03f */
[----:B------:R-:W-:-:S05]  /*45e0*/  @P0 BRA `(.L_x_4709) ;  /* 0x0000055000000947 */ /* 0x000fca0003800000 */
[----:B---34-:R3:W5:Y:S01]  /*45f0*/  LDG.E.128 R40, [R134.64+0x80] ;  /* 0x0000800686287981 */ /* 0x018762000c1e1d00 */
        /* <DEDUP_REMOVED lines=82> */
.L_x_4719:
[----:B------:R-:W-:Y:S05]  /*4b20*/  BSYNC B0 ;  /* 0x0000000000007941 */ /* 0x000fea0003800000 */
.L_x_4718:
[----:B-----5:R4:W-:Y:S02]  /*4b30*/  STG.E.128 [R124.64+0x80], R40 ;  /* 0x000080287c007986 */ /* 0x0209e4000c101d06 */
.L_x_4709:
[----:B------:R-:W-:Y:S05]  /*4b40*/  BSYNC B2 ;  /* 0x0000000000027941 */ /* 0x000fea0003800000 */
.L_x_4708:
[----:B------:R-:W-:Y:S01]  /*4b50*/  BSSY B2, `(.L_x_4720) ;  /* 0x000011e000027945 */ /* 0x000fe20003800000 */
[----:B------:R-:W-:-:S05]  /*4b60*/  @!P1 BRA `(.L_x_4721) ;  /* 0x000011c000009947 */ /* 0x000fca0003800000 */
[----:B------:R-:W-:Y:S01]  /*4b70*/  ISETP.GE.AND P0, PT, R14, c[0x0][0x220], PT ;  /* 0x000088000e007a0c */ /* 0x000fe20003f06270 */
[----:B------:R-:W-:Y:S01]  /*4b80*/  @!UPT UIADD3 URZ, URZ, URZ, URZ ;  /* 0x0000003f3f3ff290 */ /* 0x000fe2000fffe03f */
[----:B------:R-:W-:Y:S11]  /*4b90*/  BSSY B1, `(.L_x_4722) ;  /* 0x000005b000017945 */ /* 0x000ff60003800000 */
[----:B------:R-:W-:-:S05]  /*4ba0*/  @P0 BRA `(.L_x_4723) ;  /* 0x0000059000000947 */ /* 0x000fca0003800000 */
[----:B---34-:R3:W5:Y:S01]  /*4bb0*/  LDG.E.128 R40, [R136.64] ;  /* 0x0000000688287981 */ /* 0x018762000c1e1d00 */
[----:B------:R-:W-:Y:S01]  /*4bc0*/  ISETP.GE.AND P0, PT, R14, UR4, PT ;  /* 0x000000040e007c0c */ /* 0x000fe2000bf06270 */
[----:B------:R-:W-:Y:S01]  /*4bd0*/  @!UPT UIADD3 URZ, URZ, URZ, URZ ;  /* 0x0000003f3f3ff290 */ /* 0x000fe2000fffe03f */
[----:B------:R-:W-:Y:S11]  /*4be0*/  BSSY B0, `(.L_x_4724) ;  /* 0x0000054000007945 */ /* 0x000ff60003800000 */
        /* <DEDUP_REMOVED lines=22> */
[----:B------:R-:W-:Y:S01]  /*4d50*/  IMAD.MOV.U32 R99, RZ, RZ, RZ ;  /* 0x000000ffff637224 */ /* 0x000fe200078e00ff */
[----:B------:R-:W-:Y:S01]  /*4d60*/  @P1 IADD3 R99, RZ, -UR5, RZ ;  /* 0x80000005ff631c10 */ /* 0x000fe2000fffe0ff */
[----:B------:R-:W4:Y:S03]  /*4d70*/  LDG.E.128 R140, [R142.64] ;  /* 0x000000068e8c7981 */ /* 0x000f26000c1e1d00 */
[----:B------:R-:W-:Y:S04]  /*4d80*/  IADD3 R139, P0, R82, R99, RZ ;  /* 0x00000063528b7210 */ /* 0x000fe80007f1e0ff */
[----:B------:R-:W-:Y:S01]  /*4d90*/  LEA.HI.X.SX32 R99, R99, R103, 0x1, P0 ;  /* 0x0000006763637211 */ /* 0x000fe200000f0eff */
[----:B-12---:R-:W2:Y:S01]  /*4da0*/  LDG.E.128 R20, [R18.64] ;  /* 0x0000000612147981 */ /* 0x006ea2000c1e1d00 */
[C---:B------:R-:W-:Y:S04]  /*4db0*/  LEA R38, P0, R139.reuse, R118, 0x1 ;  /* 0x000000768b267211 */ /* 0x040fe800078008ff */
[----:B------:R-:W-:Y:S05]  /*4dc0*/  LEA.HI.X R39, R139, R119, R99, 0x1, P0 ;  /* 0x000000778b277211 */ /* 0x000fea00000f0c63 */
[----:B---3--:R-:W3:Y:S01]  /*4dd0*/  LDG.E.128 R56, [R38.64] ;  /* 0x0000000626387981 */ /* 0x008ee2000c1e1d00 */
        /* <DEDUP_REMOVED lines=8> */
[C---:B--2---:R-:W-:Y:S01]  /*4e60*/  IMAD.U32 R34, R20.reuse, 0x10000, RZ ;  /* 0x0001000014227824 */ /* 0x044fe200078e00ff */
        /* <DEDUP_REMOVED lines=9> */
[C---:B---3--:R-:W-:Y:S01]  /*4f00*/  IMAD.U32 R36, R56.reuse, 0x10000, RZ ;  /* 0x0001000038247824 */ /* 0x048fe200078e00ff */
[----:B------:R-:W-:Y:S01]  /*4f10*/  LOP3.LUT R38, R56, 0xffff0000, RZ, 0xc0, !PT ;  /* 0xffff000038267812 */ /* 0x000fe200078ec0ff */
[----:B------:R-:W-:Y:S01]  /*4f20*/  IMAD.U32 R28, R22, 0x10000, RZ ;  /* 0x00010000161c7824 */ /* 0x000fe200078e00ff */
[----:B------:R-:W-:Y:S01]  /*4f30*/  SHF.L.U32 R39, R57, 0x10, RZ ;  /* 0x0000001039277819 */ /* 0x000fe200000006ff */
        /* <DEDUP_REMOVED lines=30> */
.L_x_4725:
[----:B------:R-:W-:Y:S05]  /*5120*/  BSYNC B0 ;  /* 0x0000000000007941 */ /* 0x000fea0003800000 */
.L_x_4724:
[----:B-----5:R4:W-:Y:S02]  /*5130*/  STG.E.128 [R132.64], R40 ;  /* 0x0000002884007986 */ /* 0x0209e4000c101d06 */
.L_x_4723:
[----:B------:R-:W-:Y:S05]  /*5140*/  BSYNC B1 ;  /* 0x0000000000017941 */ /* 0x000fea0003800000 */
.L_x_4722:
[----:B------:R-:W-:Y:S01]  /*5150*/  ISETP.GE.AND P0, PT, R11, c[0x0][0x220], PT ;  /* 0x000088000b007a0c */ /* 0x000fe20003f06270 */
[----:B------:R-:W-:Y:S01]  /*5160*/  @!UPT UIADD3 URZ, URZ, URZ, URZ ;  /* 0x0000003f3f3ff290 */ /* 0x000fe2000fffe03f */
[----:B------:R-:W-:Y:S11]  /*5170*/  BSSY B1, `(.L_x_4726) ;  /* 0x000005d000017945 */ /* 0x000ff60003800000 */
[----:B------:R-:W-:-:S05]  /*5180*/  @P0 BRA `(.L_x_4727) ;  /* 0x000005b000000947 */ /* 0x000fca0003800000 */
[----:B---34-:R3:W5:Y:S01]  /*5190*/  LDG.E.128 R40, [R136.64+0x40] ;  /* 0x0000400688287981 */ /* 0x018762000c1e1d00 */
        /* <DEDUP_REMOVED lines=8> */
[----:B------:R-:W-:Y:S01]  /*5220*/  LOP3.LUT R45, R42, 0xffff0000, RZ, 0xc0, !PT ;  /* 0xffff00002a2d7812 */ /* 0x000fe200078ec0ff */
[----:B------:R-:W-:Y:S01]  /*5230*/  USHF.R.S32.HI UR5, URZ, 0x1, UR5 ;  /* 0x000000013f057899 */ /* 0x000fe20008011405 */
[----:B------:R-:W-:Y:S01]  /*5240*/  LOP3.LUT R49, R43, 0xffff0000, RZ, 0xc0, !PT ;  /* 0xffff00002b317812 */ /* 0x000fe200078ec0ff */
[----:B------:R-:W-:Y:S02]  /*5250*/  IMAD.X R145, R135, 0x1, R93, P2 ;  /* 0x0000000187917824 */ /* 0x000fe400010e065d */
[----:B------:R-:W-:Y:S01]  /*5260*/  IMAD.U32 R35, R40, 0x10000, RZ ;  /* 0x0001000028237824 */ /* 0x000fe200078e00ff */
[----:B------:R-:W-:Y:S01]  /*5270*/  SHF.L.U32 R40, R41, 0x10, RZ ;  /* 0x0000001029287819 */ /* 0x000fe200000006ff */
[----:B------:R-:W-:Y:S01]  /*5280*/  IMAD.U32 R44, R42, 0x10000, RZ ;  /* 0x000100002a2c7824 */ /* 0x000fe200078e00ff */
[----:B------:R-:W-:Y:S01]  /*5290*/  ISETP.GE.AND P0, PT, R11, UR5, PT ;  /* 0x000000050b007c0c */ /* 0x000fe2000bf06270 */
[----:B------:R-:W-:Y:S01]  /*52a0*/  IMAD.U32 R48, R43, 0x10000, RZ ;  /* 0x000100002b307824 */ /* 0x000fe200078e00ff */
        /* <DEDUP_REMOVED lines=10> */
[----:B------:R-:W4:Y:S01]  /*5350*/  LDG.E.128 R140, [R142.64] ;  /* 0x000000068e8c7981 */ /* 0x000f22000c1e1d00 */
[----:B------:R-:W-:Y:S01]  /*5360*/  MOV R99, RZ ;  /* 0x000000ff00637202 */ /* 0x000fe20000000f00 */
[----:B------:R-:W-:Y:S05]  /*5370*/  @P0 IMAD R99, RZ, RZ, -UR5 ;  /* 0x80000005ff630e24 */ /* 0x000fea000f8e02ff */
[----:B------:R-:W-:Y:S01]  /*5380*/  IADD3 R139, P1, R104, R99, RZ ;  /* 0x00000063688b7210 */ /* 0x000fe20007f3e0ff */
[----:B-12---:R-:W2:Y:S03]  /*5390*/  LDG.E.128 R20, [R18.64] ;  /* 0x0000000612147981 */ /* 0x006ea6000c1e1d00 */
[----:B------:R-:W-:Y:S02]  /*53a0*/  LEA.HI.X.SX32 R99, R99, R101, 0x1, P1 ;  /* 0x0000006563637211 */ /* 0x000fe400008f0eff */
[C---:B------:R-:W-:Y:S04]  /*53b0*/  LEA R38, P1, R139.reuse, R118, 0x1 ;  /* 0x000000768b267211 */ /* 0x040fe800078208ff */
[----:B------:R-:W-:Y:S05]  /*53c0*/  LEA.HI.X R39, R139, R119, R99, 0x1, P1 ;  /* 0x000000778b277211 */ /* 0x000fea00008f0c63 */
[----:B---3--:R-:W3:Y:S01]  /*53d0*/  LDG.E.128 R56, [R38.64] ;  /* 0x0000000626387981 */ /* 0x008ee2000c1e1d00 */
        /* <DEDUP_REMOVED lines=22> */
[C---:B---3--:R-:W-:Y:S01]  /*5540*/  IMAD.U32 R36, R56.reuse, 0x10000, RZ ;  /* 0x0001000038247824 */ /* 0x048fe200078e00ff */
        /* <DEDUP_REMOVED lines=29> */
.L_x_4729:
[----:B------:R-:W-:Y:S05]  /*5720*/  BSYNC B0 ;  /* 0x0000000000007941 */ /* 0x000fea0003800000 */
.L_x_4728:
[----:B-----5:R4:W-:Y:S02]  /*5730*/  STG.E.128 [R132.64+0x40], R40 ;  /* 0x0000402884007986 */ /* 0x0209e4000c101d06 */
.L_x_4727:
[----:B------:R-:W-:Y:S05]  /*5740*/  BSYNC B1 ;  /* 0x0000000000017941 */ /* 0x000fea0003800000 */
.L_x_4726:
        /* <DEDUP_REMOVED lines=11> */
[----:B---3--:R-:W-:Y:S01]  /*5800*/  IMAD.MOV.U32 R137, RZ, RZ, RZ ;  /* 0x000000ffff897224 */ /* 0x008fe200078e00ff */
        /* <DEDUP_REMOVED lines=22> */
[----:B-1----:R-:W4:Y:S01]  /*5970*/  LDG.E.128 R20, [R18.64] ;  /* 0x0000000612147981 */ /* 0x002f22000c1e1d00 */
        /* <DEDUP_REMOVED lines=57> */
.L_x_4731:
[----:B------:R-:W-:Y:S05]  /*5d10*/  BSYNC B0 ;  /* 0x0000000000007941 */ /* 0x000fea0003800000 */
.L_x_4730:
[----:B-----5:R4:W-:Y:S02]  /*5d20*/  STG.E.128 [R132.64+0x80], R40 ;  /* 0x0000802884007986 */ /* 0x0209e4000c101d06 */
.L_x_4721:
[----:B------:R-:W-:Y:S05]  /*5d30*/  BSYNC B2 ;  /* 0x0000000000027941 */ /* 0x000fea0003800000 */
.L_x_4720:
        /* <DEDUP_REMOVED lines=8> */
.L_x_4693:
        /* <DEDUP_REMOVED lines=11> */
.L_x_4733:
[----:B------:R-:W-:Y:S05]  /*5e70*/  BSYNC B0 ;  /* 0x0000000000007941 */ /* 0x000fea0003800000 */
.L_x_4732:
        /* <DEDUP_REMOVED lines=12> */
.L_x_4734:
[----:B------:R-:W-:Y:S05]  /*5f40*/  BSYNC B0 ;  /* 0x0000000000007941 */ /* 0x000fea0003800000 */
.L_x_4707:
[----:B-1----:R-:W-:Y:S04]  /*5f50*/  IMAD.MOV.U32 R3, RZ, RZ, c[0x0][0x288] ;  /* 0x0000a200ff037624 */ /* 0x002fe800078e00ff */
[----:B------:R-:W-:Y:S05]  /*5f60*/  IMAD.U32 R3, R3, -0x40, RZ ;  /* 0xffffffc003037824 */ /* 0x000fea00078e00ff */
[C---:B--23--:R-:W-:Y:S04]  /*5f70*/  LEA R134, P0, R3.reuse, R134, 0x1 ;  /* 0x0000008603867211 */ /* 0x04cfe800078008ff */
        /* <DEDUP_REMOVED lines=73> */
[----:B----4-:R-:W-:Y:S02]  /*6410*/  LEA R124, P0, R20, R124, 0x1 ;  /* 0x0000007c147c7211 */ /* 0x010fe400078008ff */
[----:B------:R-:W-:Y:S02]  /*6420*/  LEA.HI.X R123, R22, R123, R19, 0x1, P1 ;  /* 0x0000007b167b7211 */ /* 0x000fe400008f0c13 */
[----:B------:R-:W-:Y:S01]  /*6430*/  LEA.HI.X R125, R20, R125, R7, 0x1, P0 ;  /* 0x0000007d147d7211 */ /* 0x000fe200000f0c07 */
[----:B------:R-:W-:-:S05]  /*6440*/  BRA `(.L_x_4736) ;  /* 0x0000008000007947 */ /* 0x000fca0003800000 */
.L_x_4735:
[----:B------:R-:W-:Y:S02]  /*6450*/  IMAD.MOV.U32 R5, RZ, RZ, c[0x0][0x1a0] ;  /* 0x00006800ff057624 */ /* 0x000fe400078e00ff */
[----:B------:R-:W-:Y:S02]  /*6460*/  IMAD.MOV.U32 R3, RZ, RZ, c[0x0][0x198] ;  /* 0x00006600ff037624 */ /* 0x000fe400078e00ff */
[----:B------:R-:W-:Y:S02]  /*6470*/  IMAD.U32 R5, R5, -0x40, RZ ;  /* 0xffffffc005057824 */ /* 0x000fe400078e00ff */
[----:B------:R-:W-:Y:S03]  /*6480*/  IMAD.U32 R3, R3, -0x40, RZ ;  /* 0xffffffc003037824 */ /* 0x000fe600078e00ff */
[----:B------:R-:W-:Y:S02]  /*6490*/  LEA R122, P1, R5, R122, 0x1 ;  /* 0x0000007a057a7211 */ /* 0x000fe400078208ff */
[----:B----4-:R-:W-:Y:S02]  /*64a0*/  LEA R124, P0, R3, R124, 0x1 ;  /* 0x0000007c037c7211 */ /* 0x010fe400078008ff */
[----:B------:R-:W-:Y:S02]  /*64b0*/  LEA.HI.X.SX32 R123, R5, R123, 0x1, P1 ;  /* 0x0000007b057b7211 */ /* 0x000fe400008f0eff */
[----:B------:R-:W-:Y:S02]  /*64c0*/  LEA.HI.X.SX32 R125, R3, R125, 0x1, P0 ;  /* 0x0000007d037d7211 */ /* 0x000fe400000f0eff */
.L_x_4736:
[----:B------:R-:W-:Y:S04]  /*64d0*/  IADD3 R9, R9, -0x1, RZ ;  /* 0xffffffff09097810 */ /* 0x000fe80007ffe0ff */
[----:B------:R-:W-:Y:S11]  /*64e0*/  ISETP.GT.AND P0, PT, R9, R88, PT ;  /* 0x000000580900720c */ /* 0x000ff60003f04270 */
[----:B------:R-:W-:Y:S02]  /*64f0*/  @!UPT UIADD3 URZ, URZ, URZ, URZ ;  /* 0x0000003f3f3ff290 */ /* 0x000fe4000fffe03f */
[----:B------:R-:W-:-:S05]  /*6500*/  @P0 BRA `(.L_x_4737) ;  /* 0xffffbe0000000947 */ /* 0x000fca000383ffff */
.L_x_4688:
        /* <DEDUP_REMOVED lines=15> */
[----:B------:R-:W-:Y:S01]  /*6600*/  LEA R30, P1, R114, c[0x0][0x160], 0x1 ;  /* 0x00005800721e7a11 */ /* 0x000fe200078208ff */
[----:B------:R-:W-:-:S03]  /*6610*/  IMAD.IADD R3, R127, 0x1, -R62 ;  /* 0x000000017f037824 */ /* 0x000fc600078e0a3e */
[----:B------:R-:W-:Y:S02]  /*6620*/  LEA.HI.X R31, R114, c[0x0][0x164], R75, 0x1, P1 ;  /* 0x00005900721f7a11 */ /* 0x000fe400008f0c4b */
[----:B--2---:R-:W-:-:S05]  /*6630*/  IADD3 R0, R0, R77, R62 ;  /* 0x0000004d00007210 */ /* 0x004fca0007ffe03e */
[----:B------:R-:W-:Y:S01]  /*6640*/  IMAD R2, R79, R0, RZ ;  /* 0x000000004f027224 */ /* 0x000fe200078e02ff */
[----:B------:R-:W-:Y:S01]  /*6650*/  IADD3 R0, P2, R114, UR4, RZ ;  /* 0x0000000472007c10 */ /* 0x000fe2000ff5e0ff */
[----:B------:R-:W-:-:S03]  /*6660*/  ULDC.U8 UR4, c[0x0][0x313] ;  /* 0x0000c4c000047ab9 */ /* 0x000fc60000000000 */
[-C--:B------:R-:W-:Y:S02]  /*6670*/  IADD3 R81, P1, R81, R2.reuse, RZ ;  /* 0x0000000251517210 */ /* 0x080fe40007f3e0ff */
[----:B------:R-:W-:Y:S02]  /*6680*/  SHF.R.S32.HI R13, RZ, 0x1f, R2 ;  /* 0x0000001fff0d7819 */ /* 0x000fe40000011402 */
[----:B------:R-:W-:Y:S02]  /*6690*/  IADD3 R9, P6, R80, R2, RZ ;  /* 0x0000000250097210 */ /* 0x000fe40007fde0ff */
[----:B------:R-:W-:Y:S01]  /*66a0*/  IADD3.X R75, R75, UR5, RZ, P2, !PT ;  /* 0x000000054b4b7c10 */ /* 0x000fe200097fe4ff */
[--C-:B------:R-:W-:Y:S01]  /*66b0*/  IMAD.X R78, R78, 0x1, R13.reuse, P1 ;  /* 0x000000014e4e7824 */ /* 0x100fe200008e060d */
[----:B------:R-:W-:Y:S01]  /*66c0*/  ISETP.NE.AND P1, PT, RZ, UR4, PT ;  /* 0x00000004ff007c0c */ /* 0x000fe2000bf25270 */
[----:B------:R-:W-:Y:S01]  /*66d0*/  IMAD.X R13, R76, 0x1, R13, P6 ;  /* 0x000000014c0d7824 */ /* 0x000fe200030e060d */
[----:B------:R-:W-:-:S02]  /*66e0*/  ISETP.GE.AND P2, PT, R112, R3, PT ;  /* 0x000000037000720c */ /* 0x000fc40003f46270 */
[----:B------:R-:W-:Y:S02]  /*66f0*/  LEA R28, P5, R0, c[0x0][0x160], 0x1 ;  /* 0x00005800001c7a11 */ /* 0x000fe400078a08ff */
[----:B------:R-:W-:Y:S02]  /*6700*/  ISETP.GT.AND P2, PT, R72, -0x4, !P2 ;  /* 0xfffffffc4800780c */ /* 0x000fe40005744270 */
[----:B------:R-:W-:-:S05]  /*6710*/  LEA.HI.X R29, R0, c[0x0][0x164], R75, 0x1, P5 ;  /* 0x00005900001d7a11 */ /* 0x000fca00028f0c4b */
        /* <DEDUP_REMOVED lines=19> */
[----:B------:R-:W3:Y:S04]  /*6850*/  LDG.E.64 R4, [R22.64] ;  /* 0x0000000616047981 */ /* 0x000ee8000c1e1b00 */
[----:B--2---:R-:W2:Y:S01]  /*6860*/  LDG.E.64 R6, [R8.64] ;  /* 0x0000000608067981 */ /* 0x004ea2000c1e1b00 */
[C---:B-----5:R-:W-:Y:S02]  /*6870*/  SHF.L.U32 R2, R17.reuse, 0x10, RZ ;  /* 0x0000001011027819 */ /* 0x060fe400000006ff */
[----:B------:R-:W-:Y:S02]  /*6880*/  LOP3.LUT R0, R17, 0xffff0000, RZ, 0xc0, !PT ;  /* 0xffff000011007812 */ /* 0x000fe400078ec0ff */
[C---:B------:R-:W-:Y:S02]  /*6890*/  SHF.L.U32 R12, R16.reuse, 0x10, RZ ;  /* 0x00000010100c7819 */ /* 0x040fe400000006ff */
[----:B------:R-:W-:-:S02]  /*68a0*/  LOP3.LUT R20, R16, 0xffff0000, RZ, 0xc0, !PT ;  /* 0xffff000010147812 */ /* 0x000fc400078ec0ff */
[C---:B------:R-:W-:Y:S02]  /*68b0*/  SHF.L.U32 R17, R19.reuse, 0x10, RZ ;  /* 0x0000001013117819 */ /* 0x040fe400000006ff */
[----:B------:R-:W-:Y:S01]  /*68c0*/  LOP3.LUT R16, R19, 0xffff0000, RZ, 0xc0, !PT ;  /* 0xffff000013107812 */ /* 0x000fe200078ec0ff */
[C---:B------:R-:W-:Y:S01]  /*68d0*/  IMAD.U32 R19, R18.reuse, 0x10000, RZ ;  /* 0x0001000012137824 */ /* 0x040fe200078e00ff */
[----:B------:R-:W-:Y:S02]  /*68e0*/  LOP3.LUT R26, R18, 0xffff0000, RZ, 0xc0, !PT ;  /* 0xffff0000121a7812 */ /* 0x000fe400078ec0ff */
[----:B---3--:R-:W-:Y:S02]  /*68f0*/  LOP3.LUT R13, R4, 0xffff0000, RZ, 0xc0, !PT ;  /* 0xffff0000040d7812 */ /* 0x008fe400078ec0ff */
[----:B------:R-:W-:Y:S02]  /*6900*/  LOP3.LUT R18, R5, 0xffff0000, RZ, 0xc0, !PT ;  /* 0xffff000005127812 */ /* 0x000fe400078ec0ff */
[----:B--2---:R-:W-:Y:S01]  /*6910*/  LOP3.LUT R24, R7, 0xffff0000, RZ, 0xc0, !PT ;  /* 0xffff000007187812 */ /* 0x004fe200078ec0ff */
        /* <DEDUP_REMOVED lines=9> */
[-C--:B------:R-:W-:Y:S02]  /*69b0*/  FFMA.FTZ R21, R2, R25.reuse, -R21 ;  /* 0x0000001902157223 */ /* 0x080fe40000010815 */
[----:B------:R-:W-:Y:S02]  /*69c0*/  FFMA.FTZ R0, R0, R25, R27 ;  /* 0x0000001900007223 */ /* 0x000fe4000001001b */
[----:B------:R-:W-:Y:S02]  /*69d0*/  FMUL.FTZ R2, R20, R17 ;  /* 0x0000001114027220 */ /* 0x000fe40000410000 */
[----:B------:R-:W-:Y:S01]  /*69e0*/  IMAD.U32 R25, R6, 0x10000, RZ ;  /* 0x0001000006197824 */ /* 0x000fe200078e00ff */
[----:B------:R-:W-:Y:S01]  /*69f0*/  F2FP.BF16.PACK_AB R0, R0, R21 ;  /* 0x000000150000723e */ /* 0x000fe200000010ff */
[----:B------:R-:W-:-:S02]  /*6a00*/  FMUL.FTZ R17, R12, R17 ;  /* 0x000000110c117220 */ /* 0x000fc40000410000 */
[-C--:B------:R-:W-:Y:S02]  /*6a10*/  FMUL.FTZ R4, R26, R5.reuse ;  /* 0x000000051a047220 */ /* 0x080fe40000410000 */
[C---:B------:R-:W-:Y:S02]  /*6a20*/  FMUL.FTZ R5, R19.reuse, R5 ;  /* 0x0000000513057220 */ /* 0x040fe40000410000 */
[----:B------:R-:W-:Y:S02]  /*6a30*/  FFMA.FTZ R16, R16, R24, R33 ;  /* 0x0000001810107223 */ /* 0x000fe40000010021 */
[-C--:B------:R-:W-:Y:S02]  /*6a40*/  FFMA.FTZ R2, R12, R25.reuse, -R2 ;  /* 0x000000190c027223 */ /* 0x080fe40000010802 */
[----:B------:R-:W-:Y:S02]  /*6a50*/  FFMA.FTZ R17, R20, R25, R17 ;  /* 0x0000001914117223 */ /* 0x000fe40000010011 */
[----:B------:R-:W-:Y:S01]  /*6a60*/  FFMA.FTZ R4, R19, R7, -R4 ;  /* 0x0000000713047223 */ /* 0x000fe20000010804 */
[----:B------:R-:W-:Y:S01]  /*6a70*/  F2FP.BF16.PACK_AB R19, R16, R13 ;  /* 0x0000000d1013723e */ /* 0x000fe200000010ff */
[----:B------:R-:W-:Y:S01]  /*6a80*/  FFMA.FTZ R5, R26, R7, R5 ;  /* 0x000000071a057223 */ /* 0x000fe20000010005 */
[----:B------:R-:W-:-:S02]  /*6a90*/  F2FP.BF16.PACK_AB R16, R17, R2 ;  /* 0x000000021110723e */ /* 0x000fc400000010ff */
[----:B------:R-:W-:Y:S02]  /*6aa0*/  MOV R17, R0 ;  /* 0x0000000000117202 */ /* 0x000fe40000000f00 */
[----:B------:R-:W-:Y:S02]  /*6ab0*/  F2FP.BF16.PACK_AB R18, R5, R4 ;  /* 0x000000040512723e */ /* 0x000fe400000010ff */
.L_x_4746:
[----:B------:R-:W-:Y:S05]  /*6ac0*/  BSYNC B0 ;  /* 0x0000000000007941 */ /* 0x000fea0003800000 */
.L_x_4745:
[----:B-----5:R3:W-:Y:S04]  /*6ad0*/  STS.64 [R128], R16 ;  /* 0x0000001080007388 */ /* 0x0207e80000000a00 */
[----:B------:R3:W-:Y:S02]  /*6ae0*/  STS.64 [R128+0x8], R18 ;  /* 0x0000081280007388 */ /* 0x0007e40000000a00 */
.L_x_4744:
[----:B------:R-:W-:Y:S05]  /*6af0*/  BSYNC B1 ;  /* 0x0000000000017941 */ /* 0x000fea0003800000 */
.L_x_4743:
[----:B------:R1:W-:Y:S01]  /*6b00*/  @P4 STS.128 [R128+0x1000], RZ ;  /* 0x001000ff80004388 */ /* 0x0003e20000000c00 */
[----:B------:R-:W-:Y:S01]  /*6b10*/  BSSY B1, `(.L_x_4747) ;  /* 0x000002f000017945 */ /* 0x000fe20003800000 */
[----:B------:R-:W-:Y:S05]  /*6b20*/  @P4 BRA `(.L_x_4748) ;  /* 0x000002d000004947 */ /* 0x000fea0003800000 */
[----:B---3--:R3:W5:Y:S01]  /*6b30*/  LDG.E.128 R16, [R30.64+0x40] ;  /* 0x000040061e107981 */ /* 0x008762000c1e1d00 */
[----:B------:R-:W-:Y:S01]  /*6b40*/  ISETP.GE.AND P1, PT, R11, c[0x0][0x230], PT ;  /* 0x00008c000b007a0c */ /* 0x000fe20003f26270 */
[----:B------:R-:W-:-:S12]  /*6b50*/  BSSY B0, `(.L_x_4749) ;  /* 0x0000029000007945 */ /* 0x000fd80003800000 */
[----:B------:R-:W-:Y:S05]  /*6b60*/  @P1 BRA `(.L_x_4750) ;  /* 0x0000027000001947 */ /* 0x000fea0003800000 */
[----:B--2---:R-:W2:Y:S04]  /*6b70*/  LDG.E.64 R4, [R22.64+0x20] ;  /* 0x0000200616047981 */ /* 0x004ea8000c1e1b00 */
[----:B---3--:R-:W3:Y:S01]  /*6b80*/  LDG.E.64 R6, [R8.64+0x20] ;  /* 0x0000200608067981 */ /* 0x008ee2000c1e1b00 */
        /* <DEDUP_REMOVED lines=8> */
[----:B--2---:R-:W-:Y:S02]  /*6c10*/  LOP3.LUT R13, R4, 0xffff0000, RZ, 0xc0, !PT ;  /* 0xffff0000040d7812 */ /* 0x004fe400078ec0ff */
[----:B------:R-:W-:Y:S02]  /*6c20*/  LOP3.LUT R18, R5, 0xffff0000, RZ, 0xc0, !PT ;  /* 0xffff000005127812 */ /* 0x000fe400078ec0ff */
[----:B---3--:R-:W-:Y:S01]  /*6c30*/  LOP3.LUT R24, R7, 0xffff0000, RZ, 0xc0, !PT ;  /* 0xffff000007187812 */ /* 0x008fe200078ec0ff */
        /* <DEDUP_REMOVED lines=26> */
.L_x_4750:
[----:B------:R-:W-:Y:S05]  /*6de0*/  BSYNC B0 ;  /* 0x0000000000007941 */ /* 0x000fea0003800000 */
.L_x_4749:
[----:B-----5:R1:W-:Y:S02]  /*6df0*/  STS.128 [R128+0x1000], R16 ;  /* 0x0010001080007388 */ /* 0x0203e40000000c00 */
.L_x_4748:
[----:B------:R-:W-:Y:S05]  /*6e00*/  BSYNC B1 ;  /* 0x0000000000017941 */ /* 0x000fea0003800000 */
.L_x_4747:
[----:B------:R1:W-:Y:S01]  /*6e10*/  @P0 STS.128 [R128+0x2000], RZ ;  /* 0x002000ff80000388 */ /* 0x0003e20000000c00 */
[----:B------:R-:W-:Y:S05]  /*6e20*/  @P0 BRA `(.L_x_4742) ;  /* 0x000002d000000947 */ /* 0x000fea0003800000 */
[----:B-1-3--:R1:W5:Y:S01]  /*6e30*/  LDG.E.128 R16, [R30.64+0x80] ;  /* 0x000080061e107981 */ /* 0x00a362000c1e1d00 */
[----:B------:R-:W-:Y:S01]  /*6e40*/  ISETP.GE.AND P1, PT, R10, c[0x0][0x230], PT ;  /* 0x00008c000a007a0c */ /* 0x000fe20003f26270 */
[----:B------:R-:W-:-:S12]  /*6e50*/  BSSY B0, `(.L_x_4751) ;  /* 0x0000029000007945 */ /* 0x000fd80003800000 */
[----:B------:R-:W-:Y:S05]  /*6e60*/  @P1 BRA `(.L_x_4752) ;  /* 0x0000027000001947 */ /* 0x000fea0003800000 */
[----:B------:R-:W3:Y:S04]  /*6e70*/  LDG.E.64 R4, [R22.64+0x40] ;  /* 0x0000400616047981 */ /* 0x000ee8000c1e1b00 */
[----:B--2---:R-:W2:Y:S01]  /*6e80*/  LDG.E.64 R6, [R8.64+0x40] ;  /* 0x0000400608067981 */ /* 0x004ea2000c1e1b00 */
        /* <DEDUP_REMOVED lines=20> */
[-C--:B------:R-:W-:Y:S02]  /*6fd0*/  FFMA.FTZ R22, R0, R21.reuse, R22 ;  /* 0x0000001500167223 */ /* 0x080fe40000010016 */
[----:B------:R-:W-:Y:S02]  /*6fe0*/  FFMA.FTZ R9, R2, R21, -R9 ;  /* 0x0000001502097223 */ /* 0x000fe40000010809 */
[----:B------:R-:W-:Y:S02]  /*6ff0*/  FMUL.FTZ R0, R20, R17 ;  /* 0x0000001114007220 */ /* 0x000fe40000410000 */
[----:B------:R-:W-:Y:S01]  /*7000*/  IMAD.U32 R21, R6, 0x10000, RZ ;  /* 0x0001000006157824 */ /* 0x000fe200078e00ff */
[----:B------:R-:W-:Y:S01]  /*7010*/  F2FP.BF16.PACK_AB R9, R22, R9 ;  /* 0x000000091609723e */ /* 0x000fe200000010ff */
[----:B------:R-:W-:-:S02]  /*7020*/  FMUL.FTZ R17, R12, R17 ;  /* 0x000000110c117220 */ /* 0x000fc40000410000 */
[-C--:B------:R-:W-:Y:S02]  /*7030*/  FMUL.FTZ R2, R24, R5.reuse ;  /* 0x0000000518027220 */ /* 0x080fe40000410000 */
[C---:B------:R-:W-:Y:S02]  /*7040*/  FMUL.FTZ R5, R19.reuse, R5 ;  /* 0x0000000513057220 */ /* 0x040fe40000410000 */
[-C--:B------:R-:W-:Y:S02]  /*7050*/  FFMA.FTZ R0, R12, R21.reuse, -R0 ;  /* 0x000000150c007223 */ /* 0x080fe40000010800 */
[----:B------:R-:W-:Y:S02]  /*7060*/  FFMA.FTZ R17, R20, R21, R17 ;  /* 0x0000001514117223 */ /* 0x000fe40000010011 */
[----:B------:R-:W-:Y:S02]  /*7070*/  FFMA.FTZ R8, R16, R8, R23 ;  /* 0x0000000810087223 */ /* 0x000fe40000010017 */
[-C--:B------:R-:W-:Y:S01]  /*7080*/  FFMA.FTZ R2, R19, R7.reuse, -R2 ;  /* 0x0000000713027223 */ /* 0x080fe20000010802 */
[----:B------:R-:W-:Y:S01]  /*7090*/  F2FP.BF16.PACK_AB R16, R17, R0 ;  /* 0x000000001110723e */ /* 0x000fe200000010ff */
[----:B------:R-:W-:Y:S01]  /*70a0*/  FFMA.FTZ R5, R24, R7, R5 ;  /* 0x0000000718057223 */ /* 0x000fe20000010005 */
[----:B------:R-:W-:-:S02]  /*70b0*/  F2FP.BF16.PACK_AB R19, R8, R13 ;  /* 0x0000000d0813723e */ /* 0x000fc400000010ff */
[----:B------:R-:W-:Y:S02]  /*70c0*/  MOV R17, R9 ;  /* 0x0000000900117202 */ /* 0x000fe40000000f00 */
[----:B------:R-:W-:Y:S02]  /*70d0*/  F2FP.BF16.PACK_AB R18, R5, R2 ;  /* 0x000000020512723e */ /* 0x000fe400000010ff */
.L_x_4752:
[----:B------:R-:W-:Y:S05]  /*70e0*/  BSYNC B0 ;  /* 0x0000000000007941 */ /* 0x000fea0003800000 */
.L_x_4751:
[----:B-----5:R3:W-:Y:S02]  /*70f0*/  STS.128 [R128+0x2000], R16 ;  /* 0x0020001080007388 */ /* 0x0207e40000000c00 */
.L_x_4742:
[----:B------:R-:W-:Y:S05]  /*7100*/  BSYNC B2 ;  /* 0x0000000000027941 */ /* 0x000fea0003800000 */
.L_x_4741:
[----:B------:R-:W-:-:S04]  /*7110*/  IADD3 R2, R112, 0x20, RZ ;  /* 0x0000002070027810 */ /* 0x000fc80007ffe0ff */
        /* <DEDUP_REMOVED lines=15> */
[----:B-1-3--:R1:W5:Y:S01]  /*7210*/  LDG.E.128 R16, [R28.64] ;  /* 0x000000061c107981 */ /* 0x00a362000c1e1d00 */
        /* <DEDUP_REMOVED lines=8> */
[----:B------:R-:W-:Y:S01]  /*72a0*/  LOP3.LUT R17, R16, 0xffff0000, RZ, 0xc0, !PT ;  /* 0xffff000010117812 */ /* 0x000fe200078ec0ff */
[----:B------:R-:W-:Y:S01]  /*72b0*/  IMAD.U32 R16, R18, 0x10000, RZ ;  /* 0x0001000012107824 */ /* 0x000fe200078e00ff */
[----:B------:R-:W-:-:S02]  /*72c0*/  SHF.L.U32 R15, R19, 0x10, RZ ;  /* 0x00000010130f7819 */ /* 0x000fc400000006ff */
[----:B------:R-:W-:Y:S02]  /*72d0*/  LOP3.LUT R14, R19, 0xffff0000, RZ, 0xc0, !PT ;  /* 0xffff0000130e7812 */ /* 0x000fe400078ec0ff */
[----:B------:R-:W-:Y:S02]  /*72e0*/  LOP3.LUT R24, R18, 0xffff0000, RZ, 0xc0, !PT ;  /* 0xffff000012187812 */ /* 0x000fe400078ec0ff */
[----:B---3--:R-:W-:Y:S02]  /*72f0*/  LOP3.LUT R13, R4, 0xffff0000, RZ, 0xc0, !PT ;  /* 0xffff0000040d7812 */ /* 0x008fe400078ec0ff */
[C---:B------:R-:W-:Y:S01]  /*7300*/  LOP3.LUT R19, R5.reuse, 0xffff0000, RZ, 0xc0, !PT ;  /* 0xffff000005137812 */ /* 0x040fe200078ec0ff */
[----:B------:R-:W-:Y:S01]  /*7310*/  IMAD.U32 R5, R5, 0x10000, RZ ;  /* 0x0001000005057824 */ /* 0x000fe200078e00ff */
[----:B--2---:R-:W-:Y:S01]  /*7320*/  LOP3.LUT R23, R6, 0xffff0000, RZ, 0xc0, !PT ;  /* 0xffff000006177812 */ /* 0x004fe200078ec0ff */
[-C--:B------:R-:W-:Y:S01]  /*7330*/  FMUL.FTZ R18, R0, R13.reuse ;  /* 0x0000000d00127220 */ /* 0x080fe20000410000 */
[----:B------:R-:W-:Y:S01]  /*7340*/  SHF.L.U32 R4, R4, 0x10, RZ ;  /* 0x0000001004047819 */ /* 0x000fe200000006ff */
[----:B------:R-:W-:Y:S01]  /*7350*/  FMUL.FTZ R25, R3, R13 ;  /* 0x0000000d03197220 */ /* 0x000fe20000410000 */
[----:B------:R-:W-:Y:S01]  /*7360*/  LOP3.LUT R22, R7, 0xffff0000, RZ, 0xc0, !PT ;  /* 0xffff000007167812 */ /* 0x000fe200078ec0ff */
[-C--:B------:R-:W-:Y:S01]  /*7370*/  FFMA.FTZ R18, R3, R23.reuse, -R18 ;  /* 0x0000001703127223 */ /* 0x080fe20000010812 */
[----:B------:R-:W-:Y:S01]  /*7380*/  SHF.L.U32 R6, R6, 0x10, RZ ;  /* 0x0000001006067819 */ /* 0x000fe200000006ff */
[----:B------:R-:W-:Y:S01]  /*7390*/  FFMA.FTZ R25, R0, R23, R25 ;  /* 0x0000001700197223 */ /* 0x000fe20000010019 */
[----:B------:R-:W-:Y:S01]  /*73a0*/  SHF.L.U32 R7, R7, 0x10, RZ ;  /* 0x0000001007077819 */ /* 0x000fe200000006ff */
[----:B------:R-:W-:-:S02]  /*73b0*/  FMUL.FTZ R13, R14, R19 ;  /* 0x000000130e0d7220 */ /* 0x000fc40000410000 */
[-C--:B------:R-:W-:Y:S02]  /*73c0*/  FMUL.FTZ R3, R17, R4.reuse ;  /* 0x0000000411037220 */ /* 0x080fe40000410000 */
[----:B------:R-:W-:Y:S02]  /*73d0*/  FMUL.FTZ R0, R24, R5 ;  /* 0x0000000518007220 */ /* 0x000fe40000410000 */
        /* <DEDUP_REMOVED lines=13> */
.L_x_4757:
[----:B------:R-:W-:Y:S05]  /*74b0*/  BSYNC B0 ;  /* 0x0000000000007941 */ /* 0x000fea0003800000 */
.L_x_4756:
[----:B-----5:R3:W-:Y:S02]  /*74c0*/  STS.128 [R128+0x800], R16 ;  /* 0x0008001080007388 */ /* 0x0207e40000000c00 */
.L_x_4755:
[----:B------:R-:W-:Y:S05]  /*74d0*/  BSYNC B1 ;  /* 0x0000000000017941 */ /* 0x000fea0003800000 */
.L_x_4754:
[----:B------:R1:W-:Y:S01]  /*74e0*/  @P4 STS.128 [R128+0x1800], RZ ;  /* 0x001800ff80004388 */ /* 0x0003e20000000c00 */
[----:B------:R-:W-:Y:S01]  /*74f0*/  BSSY B1, `(.L_x_4758) ;  /* 0x0000030000017945 */ /* 0x000fe20003800000 */
[----:B------:R-:W-:Y:S05]  /*7500*/  @P4 BRA `(.L_x_4759) ;  /* 0x000002e000004947 */ /* 0x000fea0003800000 */
[----:B------:R1:W5:Y:S01]  /*7510*/  LDG.E.128 R12, [R28.64+0x40] ;  /* 0x000040061c0c7981 */ /* 0x000362000c1e1d00 */
[----:B------:R-:W-:Y:S01]  /*7520*/  ISETP.GE.AND P1, PT, R11, c[0x0][0x230], PT ;  /* 0x00008c000b007a0c */ /* 0x000fe20003f26270 */
[----:B------:R-:W-:-:S12]  /*7530*/  BSSY B0, `(.L_x_4760) ;  /* 0x000002a000007945 */ /* 0x000fd80003800000 */
[----:B------:R-:W-:Y:S05]  /*7540*/  @P1 BRA `(.L_x_4761) ;  /* 0x0000028000001947 */ /* 0x000fea0003800000 */
[----:B--2---:R-:W2:Y:S04]  /*7550*/  LDG.E.64 R4, [R20.64+0x20] ;  /* 0x0000200614047981 */ /* 0x004ea8000c1e1b00 */
[----:B---3--:R-:W3:Y:S01]  /*7560*/  LDG.E.64 R6, [R8.64+0x20] ;  /* 0x0000200608067981 */ /* 0x008ee2000c1e1b00 */
[C---:B-----5:R-:W-:Y:S01]  /*7570*/  SHF.L.U32 R11, R12.reuse, 0x10, RZ ;  /* 0x000000100c0b7819 */ /* 0x060fe200000006ff */
[----:B-1----:R-:W-:Y:S01]  /*7580*/  IMAD.U32 R16, R15, 0x10000, RZ ;  /* 0x000100000f107824 */ /* 0x002fe200078e00ff */
[----:B------:R-:W-:Y:S02]  /*7590*/  LOP3.LUT R17, R12, 0xffff0000, RZ, 0xc0, !PT ;  /* 0xffff00000c117812 */ /* 0x000fe400078ec0ff */
[C---:B------:R-:W-:Y:S02]  /*75a0*/  LOP3.LUT R0, R13.reuse, 0xffff0000, RZ, 0xc0, !PT ;  /* 0xffff00000d007812 */ /* 0x040fe400078ec0ff */
[----:B------:R-:W-:-:S02]  /*75b0*/  SHF.L.U32 R3, R13, 0x10, RZ ;  /* 0x000000100d037819 */ /* 0x000fc400000006ff */
[----:B------:R-:W-:Y:S02]  /*75c0*/  LOP3.LUT R13, R15, 0xffff0000, RZ, 0xc0, !PT ;  /* 0xffff00000f0d7812 */ /* 0x000fe400078ec0ff */
[C---:B------:R-:W-:Y:S02]  /*75d0*/  SHF.L.U32 R15, R14.reuse, 0x10, RZ ;  /* 0x000000100e0f7819 */ /* 0x040fe400000006ff */
[----:B------:R-:W-:Y:S02]  /*75e0*/  LOP3.LUT R22, R14, 0xffff0000, RZ, 0xc0, !PT ;  /* 0xffff00000e167812 */ /* 0x000fe400078ec0ff */
[C---:B--2---:R-:W-:Y:S01]  /*75f0*/  LOP3.LUT R12, R4.reuse, 0xffff0000, RZ, 0xc0, !PT ;  /* 0xffff0000040c7812 */ /* 0x044fe200078ec0ff */
[----:B------:R-:W-:Y:S01]  /*7600*/  IMAD.U32 R4, R4, 0x10000, RZ ;  /* 0x0001000004047824 */ /* 0x000fe200078e00ff */
[C---:B------:R-:W-:Y:S02]  /*7610*/  LOP3.LUT R18, R5.reuse, 0xffff0000, RZ, 0xc0, !PT ;  /* 0xffff000005127812 */ /* 0x040fe400078ec0ff */
[----:B---3--:R-:W-:Y:S01]  /*7620*/  LOP3.LUT R23, R6, 0xffff0000, RZ, 0xc0, !PT ;  /* 0xffff000006177812 */ /* 0x008fe200078ec0ff */
[-C--:B------:R-:W-:Y:S01]  /*7630*/  FMUL.FTZ R14, R0, R12.reuse ;  /* 0x0000000c000e7220 */ /* 0x080fe20000410000 */
[----:B------:R-:W-:Y:S01]  /*7640*/  SHF.L.U32 R5, R5, 0x10, RZ ;  /* 0x0000001005057819 */ /* 0x000fe200000006ff */
[----:B------:R-:W-:Y:S01]  /*7650*/  FMUL.FTZ R24, R3, R12 ;  /* 0x0000000c03187220 */ /* 0x000fe20000410000 */
[----:B------:R-:W-:Y:S01]  /*7660*/  LOP3.LUT R19, R7, 0xffff0000, RZ, 0xc0, !PT ;  /* 0xffff000007137812 */ /* 0x000fe200078ec0ff */
[-C--:B------:R-:W-:Y:S01]  /*7670*/  FFMA.FTZ R14, R3, R23.reuse, -R14 ;  /* 0x00000017030e7223 */ /* 0x080fe2000001080e */
[----:B------:R-:W-:Y:S01]  /*7680*/  SHF.L.U32 R6, R6, 0x10, RZ ;  /* 0x0000001006067819 */ /* 0x000fe200000006ff */
[----:B------:R-:W-:-:S02]  /*7690*/  FFMA.FTZ R23, R0, R23, R24 ;  /* 0x0000001700177223 */ /* 0x000fc40000010018 */
[-C--:B------:R-:W-:Y:S02]  /*76a0*/  FMUL.FTZ R0, R17, R4.reuse ;  /* 0x0000000411007220 */ /* 0x080fe40000410000 */
[----:B------:R-:W-:Y:S01]  /*76b0*/  FMUL.FTZ R3, R11, R4 ;  /* 0x000000040b037220 */ /* 0x000fe20000410000 */
[----:B------:R-:W-:Y:S01]  /*76c0*/  F2FP.BF16.PACK_AB R14, R23, R14 ;  /* 0x0000000e170e723e */ /* 0x000fe200000010ff */
[-C--:B------:R-:W-:Y:S02]  /*76d0*/  FMUL.FTZ R4, R22, R5.reuse ;  /* 0x0000000516047220 */ /* 0x080fe40000410000 */
[----:B------:R-:W-:Y:S02]  /*76e0*/  IMAD.U32 R7, R7, 0x10000, RZ ;  /* 0x0001000007077824 */ /* 0x000fe400078e00ff */
[----:B------:R-:W-:Y:S02]  /*76f0*/  FMUL.FTZ R5, R15, R5 ;  /* 0x000000050f057220 */ /* 0x000fe40000410000 */
[----:B------:R-:W-:-:S02]  /*7700*/  FMUL.FTZ R12, R13, R18 ;  /* 0x000000120d0c7220 */ /* 0x000fc40000410000 */
[----:B------:R-:W-:Y:S02]  /*7710*/  FMUL.FTZ R18, R16, R18 ;  /* 0x0000001210127220 */ /* 0x000fe40000410000 */
[-C--:B------:R-:W-:Y:S02]  /*7720*/  FFMA.FTZ R4, R15, R7.reuse, -R4 ;  /* 0x000000070f047223 */ /* 0x080fe40000010804 */
[----:B------:R-:W-:Y:S02]  /*7730*/  FFMA.FTZ R5, R22, R7, R5 ;  /* 0x0000000716057223 */ /* 0x000fe40000010005 */
[-C--:B------:R-:W-:Y:S02]  /*7740*/  FFMA.FTZ R12, R16, R19.reuse, -R12 ;  /* 0x00000013100c7223 */ /* 0x080fe4000001080c */
[----:B------:R-:W-:Y:S01]  /*7750*/  FFMA.FTZ R13, R13, R19, R18 ;  /* 0x000000130d0d7223 */ /* 0x000fe20000010012 */
[----:B------:R-:W-:Y:S01]  /*7760*/  F2FP.BF16.PACK_AB R4, R5, R4 ;  /* 0x000000040504723e */ /* 0x000fe200000010ff */
[----:B------:R-:W-:-:S02]  /*7770*/  FFMA.FTZ R0, R11, R6, -R0 ;  /* 0x000000060b007223 */ /* 0x000fc40000010800 */
[----:B------:R-:W-:Y:S01]  /*7780*/  FFMA.FTZ R3, R17, R6, R3 ;  /* 0x0000000611037223 */ /* 0x000fe20000010003 */
[----:B------:R-:W-:Y:S02]  /*7790*/  F2FP.BF16.PACK_AB R15, R13, R12 ;  /* 0x0000000c0d0f723e */ /* 0x000fe400000010ff */
[----:B------:R-:W-:Y:S02]  /*77a0*/  MOV R13, R14 ;  /* 0x0000000e000d7202 */ /* 0x000fe40000000f00 */
[----:B------:R-:W-:Y:S02]  /*77b0*/  F2FP.BF16.PACK_AB R12, R3, R0 ;  /* 0x00000000030c723e */ /* 0x000fe400000010ff */
[----:B------:R-:W-:Y:S02]  /*77c0*/  MOV R14, R4 ;  /* 0x00000004000e7202 */ /* 0x000fe40000000f00 */
.L_x_4761:
[----:B------:R-:W-:Y:S05]  /*77d0*/  BSYNC B0 ;  /* 0x0000000000007941 */ /* 0x000fea0003800000 */
.L_x_4760:
[----:B-----5:R1:W-:Y:S02]  /*77e0*/  STS.128 [R128+0x1800], R12 ;  /* 0x0018000c80007388 */ /* 0x0203e40000000c00 */
.L_x_4759:
[----:B------:R-:W-:Y:S05]  /*77f0*/  BSYNC B1 ;  /* 0x0000000000017941 */ /* 0x000fea0003800000 */
.L_x_4758:
[----:B------:R1:W-:Y:S01]  /*7800*/  @P0 STS.128 [R128+0x2800], RZ ;  /* 0x002800ff80000388 */ /* 0x0003e20000000c00 */
[----:B------:R-:W-:Y:S05]  /*7810*/  @P0 BRA `(.L_x_4753) ;  /* 0x00002a2000000947 */ /* 0x000fea0003800000 */
[----:B-123--:R-:W5:Y:S01]  /*7820*/  LDG.E.128 R28, [R28.64+0x80] ;  /* 0x000080061c1c7981 */ /* 0x00ef62000c1e1d00 */
[----:B------:R-:W-:Y:S01]  /*7830*/  ISETP.GE.AND P1, PT, R10, c[0x0][0x230], PT ;  /* 0x00008c000a007a0c */ /* 0x000fe20003f26270 */
[----:B------:R-:W-:-:S12]  /*7840*/  BSSY B0, `(.L_x_4762) ;  /* 0x0000028000007945 */ /* 0x000fd80003800000 */
[----:B------:R-:W-:Y:S05]  /*7850*/  @P1 BRA `(.L_x_4763) ;  /* 0x0000026000001947 */ /* 0x000fea0003800000 */
[----:B------:R-:W2:Y:S04]  /*7860*/  LDG.E.64 R4, [R20.64+0x40] ;  /* 0x0000400614047981 */ /* 0x000ea8000c1e1b00 */
[----:B------:R-:W3:Y:S01]  /*7870*/  LDG.E.64 R6, [R8.64+0x40] ;  /* 0x0000400608067981 */ /* 0x000ee2000c1e1b00 */
[C---:B-----5:R-:W-:Y:S01]  /*7880*/  LOP3.LUT R0, R29.reuse, 0xffff0000, RZ, 0xc0, !PT ;  /* 0xffff00001d007812 */ /* 0x060fe200078ec0ff */
[----:B------:R-:W-:Y:S01]  /*7890*/  IMAD.U32 R14, R30, 0x10000, RZ ;  /* 0x000100001e0e7824 */ /* 0x000fe200078e00ff */
[----:B------:R-:W-:Y:S02]  /*78a0*/  SHF.L.U32 R3, R29, 0x10, RZ ;  /* 0x000000101d037819 */ /* 0x000fe400000006ff */
[C---:B------:R-:W-:Y:S02]  /*78b0*/  LOP3.LUT R12, R31.reuse, 0xffff0000, RZ, 0xc0, !PT ;  /* 0xffff00001f0c7812 */ /* 0x040fe400078ec0ff */
[----:B------:R-:W-:-:S02]  /*78c0*/  SHF.L.U32 R13, R31, 0x10, RZ ;  /* 0x000000101f0d7819 */ /* 0x000fc400000006ff */
        /* <DEDUP_REMOVED lines=15> */
[----:B------:R-:W-:Y:S02]  /*79c0*/  FFMA.FTZ R11, R0, R17, R11 ;  /* 0x00000011000b7223 */ /* 0x000fe4000001000b */
[-C--:B------:R-:W-:Y:S02]  /*79d0*/  FFMA.FTZ R16, R13, R9.reuse, -R16 ;  /* 0x000000090d107223 */ /* 0x080fe40000010810 */
[----:B------:R-:W-:Y:S01]  /*79e0*/  FFMA.FTZ R15, R12, R9, R15 ;  /* 0x000000090c0f7223 */ /* 0x000fe2000001000f */
[----:B------:R-:W-:Y:S01]  /*79f0*/  SHF.L.U32 R9, R6, 0x10, RZ ;  /* 0x0000001006097819 */ /* 0x000fe200000006ff */
[-C--:B------:R-:W-:Y:S01]  /*7a00*/  FMUL.FTZ R0, R28, R3.reuse ;  /* 0x000000031c007220 */ /* 0x080fe20000410000 */
[----:B------:R-:W-:Y:S01]  /*7a10*/  F2FP.BF16.PACK_AB R29, R11, R8 ;  /* 0x000000080b1d723e */ /* 0x000fe200000010ff */
[----:B------:R-:W-:Y:S01]  /*7a20*/  FMUL.FTZ R4, R10, R3 ;  /* 0x000000030a047220 */ /* 0x000fe20000410000 */
[----:B------:R-:W-:Y:S01]  /*7a30*/  F2FP.BF16.PACK_AB R31, R15, R16 ;  /* 0x000000100f1f723e */ /* 0x000fe200000010ff */
[----:B------:R-:W-:-:S02]  /*7a40*/  FMUL.FTZ R3, R30, R5 ;  /* 0x000000051e037220 */ /* 0x000fc40000410000 */
[----:B------:R-:W-:Y:S02]  /*7a50*/  FMUL.FTZ R5, R14, R5 ;  /* 0x000000050e057220 */ /* 0x000fe40000410000 */
[-C--:B------:R-:W-:Y:S02]  /*7a60*/  FFMA.FTZ R0, R10, R9.reuse, -R0 ;  /* 0x000000090a007223 */ /* 0x080fe40000010800 */
[----:B------:R-:W-:Y:S02]  /*7a70*/  FFMA.FTZ R9, R28, R9, R4 ;  /* 0x000000091c097223 */ /* 0x000fe40000010004 */
[-C--:B------:R-:W-:Y:S02]  /*7a80*/  FFMA.FTZ R3, R14, R7.reuse, -R3 ;  /* 0x000000070e037223 */ /* 0x080fe40000010803 */
[----:B------:R-:W-:Y:S01]  /*7a90*/  FFMA.FTZ R30, R30, R7, R5 ;  /* 0x000000071e1e7223 */ /* 0x000fe20000010005 */
[----:B------:R-:W-:-:S04]  /*7aa0*/  F2FP.BF16.PACK_AB R28, R9, R0 ;  /* 0x00000000091c723e */ /* 0x000fc800000010ff */
[----:B------:R-:W-:Y:S02]  /*7ab0*/  F2FP.BF16.PACK_AB R30, R30, R3 ;  /* 0x000000031e1e723e */ /* 0x000fe400000010ff */
.L_x_4763:
[----:B------:R-:W-:Y:S05]  /*7ac0*/  BSYNC B0 ;  /* 0x0000000000007941 */ /* 0x000fea0003800000 */
.L_x_4762:
[----:B-----5:R1:W-:Y:S01]  /*7ad0*/  STS.128 [R128+0x2800], R28 ;  /* 0x0028001c80007388 */ /* 0x0203e20000000c00 */
[----:B------:R-:W-:Y:S05]  /*7ae0*/  BRA `(.L_x_4753) ;  /* 0x0000275000007947 */ /* 0x000fea0003800000 */
.L_x_4740:
        /* <DEDUP_REMOVED lines=66> */
[C---:B----4-:R-:W-:Y:S01]  /*7f10*/  LOP3.LUT R26, R21.reuse, 0xffff0000, RZ, 0xc0, !PT ;  /* 0xffff0000151a7812 */ /* 0x050fe200078ec0ff */
        /* <DEDUP_REMOVED lines=27> */
.L_x_4769:
[----:B------:R-:W-:Y:S05]  /*80d0*/  BSYNC B0 ;  /* 0x0000000000007941 */ /* 0x000fea0003800000 */
.L_x_4768:
[----:B-----5:R3:W-:Y:S04]  /*80e0*/  STS.64 [R128], R24 ;  /* 0x0000001880007388 */ /* 0x0207e80000000a00 */
[----:B------:R3:W-:Y:S02]  /*80f0*/  STS.64 [R128+0x8], R26 ;  /* 0x0000081a80007388 */ /* 0x0007e40000000a00 */
.L_x_4767:
[----:B------:R-:W-:Y:S05]  /*8100*/  BSYNC B1 ;  /* 0x0000000000017941 */ /* 0x000fea0003800000 */
.L_x_4766:
[----:B------:R1:W-:Y:S01]  /*8110*/  @P4 STS.128 [R128+0x1000], RZ ;  /* 0x001000ff80004388 */ /* 0x0003e20000000c00 */
[----:B------:R-:W-:Y:S01]  /*8120*/  BSSY B1, `(.L_x_4770) ;  /* 0x000005a000017945 */ /* 0x000fe20003800000 */
[----:B------:R-:W-:Y:S05]  /*8130*/  @P4 BRA `(.L_x_4771) ;  /* 0x0000058000004947 */ /* 0x000fea0003800000 */
[----:B---3--:R3:W5:Y:S01]  /*8140*/  LDG.E.128 R24, [R30.64+0x40] ;  /* 0x000040061e187981 */ /* 0x008762000c1e1d00 */
        /* <DEDUP_REMOVED lines=85> */
.L_x_4773:
[----:B------:R-:W-:Y:S05]  /*86a0*/  BSYNC B0 ;  /* 0x0000000000007941 */ /* 0x000fea0003800000 */
.L_x_4772:
[----:B-----5:R1:W-:Y:S02]  /*86b0*/  STS.128 [R128+0x1000], R24 ;  /* 0x0010001880007388 */ /* 0x0203e40000000c00 */
.L_x_4771:
[----:B------:R-:W-:Y:S05]  /*86c0*/  BSYNC B1 ;  /* 0x0000000000017941 */ /* 0x000fea0003800000 */
.L_x_4770:
[----:B------:R1:W-:Y:S01]  /*86d0*/  @P0 STS.128 [R128+0x2000], RZ ;  /* 0x002000ff80000388 */ /* 0x0003e20000000c00 */
[----:B------:R-:W-:Y:S05]  /*86e0*/  @P0 BRA `(.L_x_4765) ;  /* 0x0000058000000947 */ /* 0x000fea0003800000 */
[----:B-1-3--:R1:W5:Y:S01]  /*86f0*/  LDG.E.128 R24, [R30.64+0x80] ;  /* 0x000080061e187981 */ /* 0x00a362000c1e1d00 */
        /* <DEDUP_REMOVED lines=12> */
[----:B------:R-:W-:Y:S02]  /*87c0*/  LEA.HI.X.SX32 R17, R2, R13, 0x1, P2 ;  /* 0x0000000d02117211 */ /* 0x000fe400010f0eff */
[----:B------:R-:W-:-:S03]  /*87d0*/  LEA R16, P2, R0, c[0x0][0x2b0], 0x1 ;  /* 0x0000ac0000107a11 */ /* 0x000fc600078408ff */
[----:B------:R-:W3:Y:S01]  /*87e0*/  LDG.E.128 R4, [R4.64+0x80] ;  /* 0x0000800604047981 */ /* 0x000ee2000c1e1d00 */
[----:B------:R-:W-:Y:S01]  /*87f0*/  LEA.HI.X R17, R0, c[0x0][0x2b4], R17, 0x1, P2 ;  /* 0x0000ad0000117a11 */ /* 0x000fe200010f0c11 */
[----:B------:R-:W-:Y:S01]  /*8800*/  IMAD.MOV.U32 R2, RZ, RZ, RZ ;  /* 0x000000ffff027224 */ /* 0x000fe200078e00ff */
[----:B------:R-:W-:-:S04]  /*8810*/  @P1 SHF.R.S32.HI R0, RZ, 0x1, R83 ;  /* 0x00000001ff001819 */ /* 0x000fc80000011453 */
[----:B------:R-:W-:Y:S01]  /*8820*/  @P1 IADD3 R2, -R0, RZ, RZ ;  /* 0x000000ff00021210 */ /* 0x000fe20007ffe1ff */
[----:B--2---:R-:W2:Y:S03]  /*8830*/  LDG.E.128 R16, [R16.64+0x80] ;  /* 0x0000800610107981 */ /* 0x004ea6000c1e1d00 */
[----:B------:R-:W-:-:S04]  /*8840*/  IADD3 R0, P2, R2, R9, RZ ;  /* 0x0000000902007210 */ /* 0x000fc80007f5e0ff */
[----:B------:R-:W-:Y:S02]  /*8850*/  LEA.HI.X.SX32 R21, R2, R13, 0x1, P2 ;  /* 0x0000000d02157211 */ /* 0x000fe400010f0eff */
[----:B------:R-:W-:-:S04]  /*8860*/  LEA R20, P2, R0, c[0x0][0x2a8], 0x1 ;  /* 0x0000aa0000147a11 */ /* 0x000fc800078408ff */
[----:B------:R-:W-:-:S06]  /*8870*/  LEA.HI.X R21, R0, c[0x0][0x2ac], R21, 0x1, P2 ;  /* 0x0000ab0000157a11 */ /* 0x000fcc00010f0c15 */
[----:B----4-:R-:W4:Y:S01]  /*8880*/  LDG.E.128 R20, [R20.64+0x80] ;  /* 0x0000800614147981 */ /* 0x010f22000c1e1d00 */
        /* <DEDUP_REMOVED lines=60> */
.L_x_4775:
[----:B------:R-:W-:Y:S05]  /*8c50*/  BSYNC B0 ;  /* 0x0000000000007941 */ /* 0x000fea0003800000 */
.L_x_4774:
[----:B-----5:R3:W-:Y:S02]  /*8c60*/  STS.128 [R128+0x2000], R24 ;  /* 0x0020001880007388 */ /* 0x0207e40000000c00 */
.L_x_4765:
[----:B------:R-:W-:Y:S05]  /*8c70*/  BSYNC B2 ;  /* 0x0000000000027941 */ /* 0x000fea0003800000 */
.L_x_4764:
[----:B------:R-:W-:-:S04]  /*8c80*/  IADD3 R2, R112, 0x20, RZ ;  /* 0x0000002070027810 */ /* 0x000fc80007ffe0ff */
        /* <DEDUP_REMOVED lines=13> */
[C---:B------:R-:W-:Y:S02]  /*8d60*/  IADD3 R8, P2, R82.reuse, R9, RZ ;  /* 0x0000000952087210 */ /* 0x040fe40007f5e0ff */
[----:B------:R-:W-:Y:S02]  /*8d70*/  MOV R15, R79 ;  /* 0x0000004f000f7202 */ /* 0x000fe40000000f00 */
[----:B------:R-:W-:-:S07]  /*8d80*/  LEA.HI.X.SX32 R3, R82, R13, 0x1, P2 ;  /* 0x0000000d52037211 */ /* 0x000fce00010f0eff */
[----:B------:R-:W-:-:S05]  /*8d90*/  @P1 SHF.R.S32.HI R0, RZ, 0x1, R83 ;  /* 0x00000001ff001819 */ /* 0x000fca0000011453 */
[--C-:B------:R-:W-:Y:S02]  /*8da0*/  @P1 IMAD.MOV R12, RZ, RZ, -R0.reuse ;  /* 0x000000ffff0c1224 */ /* 0x100fe400078e0a00 */
[----:B------:R-:W-:-:S03]  /*8db0*/  @P1 IMAD.MOV R15, RZ, RZ, -R0 ;  /* 0x000000ffff0f1224 */ /* 0x000fc600078e0a00 */
[----:B------:R-:W-:-:S04]  /*8dc0*/  IADD3 R17, P2, R12, R8, RZ ;  /* 0x000000080c117210 */ /* 0x000fc80007f5e0ff */
[----:B------:R-:W-:Y:S02]  /*8dd0*/  LEA.HI.X.SX32 R12, R12, R3, 0x1, P2 ;  /* 0x000000030c0c7211 */ /* 0x000fe400010f0eff */
[----:B------:R-:W-:-:S04]  /*8de0*/  LEA R20, P2, R17, c[0x0][0x2b0], 0x1 ;  /* 0x0000ac0011147a11 */ /* 0x000fc800078408ff */
[----:B------:R-:W-:Y:S01]  /*8df0*/  LEA.HI.X R21, R17, c[0x0][0x2b4], R12, 0x1, P2 ;  /* 0x0000ad0011157a11 */ /* 0x000fe200010f0c0c */
[----:B------:R-:W-:Y:S01]  /*8e00*/  IMAD.MOV.U32 R12, RZ, RZ, RZ ;  /* 0x000000ffff0c7224 */ /* 0x000fe200078e00ff */
[----:B------:R-:W-:Y:S01]  /*8e10*/  @P1 IADD3 R12, -R0, RZ, RZ ;  /* 0x000000ff000c1210 */ /* 0x000fe20007ffe1ff */
[----:B------:R-:W-:-:S03]  /*8e20*/  IMAD.WIDE R16, R15, 0x2, R28 ;  /* 0x000000020f107825 */ /* 0x000fc600078e021c */
[C---:B------:R-:W-:Y:S01]  /*8e30*/  IADD3 R8, P2, R12.reuse, R8, RZ ;  /* 0x000000080c087210 */ /* 0x040fe20007f5e0ff */
[----:B--2---:R-:W2:Y:S03]  /*8e40*/  LDG.E.128 R20, [R20.64] ;  /* 0x0000000614147981 */ /* 0x004ea6000c1e1d00 */
[----:B------:R-:W-:Y:S01]  /*8e50*/  LEA.HI.X.SX32 R3, R12, R3, 0x1, P2 ;  /* 0x000000030c037211 */ /* 0x000fe200010f0eff */
[----:B---3--:R-:W3:Y:S01]  /*8e60*/  LDG.E.128 R16, [R16.64] ;  /* 0x0000000610107981 */ /* 0x008ee2000c1e1d00 */
[----:B-1----:R-:W-:-:S04]  /*8e70*/  LEA R24, P2, R8, c[0x0][0x2a8], 0x1 ;  /* 0x0000aa0008187a11 */ /* 0x002fc800078408ff */
        /* <DEDUP_REMOVED lines=64> */
.L_x_4779:
[----:B------:R-:W-:Y:S05]  /*9280*/  BSYNC B0 ;  /* 0x0000000000007941 */ /* 0x000fea0003800000 */
.L_x_4778:
[----:B-----5:R1:W-:Y:S02]  /*9290*/  STS.128 [R128+0x800], R4 ;  /* 0x0008000480007388 */ /* 0x0203e40000000c00 */
.L_x_4777:
[----:B------:R-:W-:Y:S05]  /*92a0*/  BSYNC B1 ;  /* 0x0000000000017941 */ /* 0x000fea0003800000 */
.L_x_4776:
[----:B------:R1:W-:Y:S01]  /*92b0*/  @P4 STS.128 [R128+0x1800], RZ ;  /* 0x001800ff80004388 */ /* 0x0003e20000000c00 */
[----:B------:R-:W-:Y:S01]  /*92c0*/  BSSY B1, `(.L_x_4780) ;  /* 0x000005d000017945 */ /* 0x000fe20003800000 */
[----:B------:R-:W-:Y:S05]  /*92d0*/  @P4 BRA `(.L_x_4781) ;  /* 0x000005b000004947 */ /* 0x000fea0003800000 */
[----:B-1----:R1:W5:Y:S01]  /*92e0*/  LDG.E.128 R4, [R28.64+0x40] ;  /* 0x000040061c047981 */ /* 0x002362000c1e1d00 */
[----:B------:R-:W-:Y:S01]  /*92f0*/  ISETP.GE.AND P1, PT, R11, c[0x0][0x230], PT ;  /* 0x00008c000b007a0c */ /* 0x000fe20003f26270 */
[----:B------:R-:W-:-:S12]  /*9300*/  BSSY B0, `(.L_x_4782) ;  /* 0x0000057000007945 */ /* 0x000fd80003800000 */
[----:B------:R-:W-:Y:S05]  /*9310*/  @P1 BRA `(.L_x_4783) ;  /* 0x0000055000001947 */ /* 0x000fea0003800000 */
[-C--:B------:R-:W-:Y:S01]  /*9320*/  ISETP.GE.AND P1, PT, R11, R79.reuse, PT ;  /* 0x0000004f0b00720c */ /* 0x080fe20003f26270 */
[----:B------:R-:W-:Y:S01]  /*9330*/  IMAD.MOV.U32 R12, RZ, RZ, RZ ;  /* 0x000000ffff0c7224 */ /* 0x000fe200078e00ff */
[----:B------:R-:W-:Y:S02]  /*9340*/  IADD3 R0, R82, 0x20, RZ ;  /* 0x0000002052007810 */ /* 0x000fe40007ffe0ff */
[----:B------:R-:W-:Y:S02]  /*9350*/  MOV R11, R79 ;  /* 0x0000004f000b7202 */ /* 0x000fe40000000f00 */
[----:B------:R-:W-:-:S07]  /*9360*/  IADD3 R8, P2, R0, R9, RZ ;  /* 0x0000000900087210 */ /* 0x000fce0007f5e0ff */
[----:B------:R-:W-:-:S05]  /*9370*/  @P1 SHF.R.S32.HI R3, RZ, 0x1, R83 ;  /* 0x00000001ff031819 */ /* 0x000fca0000011453 */
[----:B------:R-:W-:Y:S01]  /*9380*/  @P1 IMAD.MOV R12, RZ, RZ, -R3 ;  /* 0x000000ffff0c1224 */ /* 0x000fe200078e0a03 */
[----:B------:R-:W-:Y:S02]  /*9390*/  LEA.HI.X.SX32 R3, R0, R13, 0x1, P2 ;  /* 0x0000000d00037211 */ /* 0x000fe400010f0eff */
[----:B------:R-:W-:Y:S02]  /*93a0*/  @P1 SHF.R.S32.HI R0, RZ, 0x1, R83 ;  /* 0x00000001ff001819 */ /* 0x000fe40000011453 */
[----:B------:R-:W-:-:S03]  /*93b0*/  IADD3 R15, P2, R12, R8, RZ ;  /* 0x000000080c0f7210 */ /* 0x000fc60007f5e0ff */
[----:B------:R-:W-:Y:S01]  /*93c0*/  @P1 IMAD.MOV R11, RZ, RZ, -R0 ;  /* 0x000000ffff0b1224 */ /* 0x000fe200078e0a00 */
[----:B------:R-:W-:Y:S02]  /*93d0*/  LEA.HI.X.SX32 R12, R12, R3, 0x1, P2 ;  /* 0x000000030c0c7211 */ /* 0x000fe400010f0eff */
[----:B------:R-:W-:Y:S01]  /*93e0*/  LEA R20, P2, R15, c[0x0][0x2b0], 0x1 ;  /* 0x0000ac000f147a11 */ /* 0x000fe200078408ff */
[----:B------:R-:W-:-:S03]  /*93f0*/  IMAD.WIDE R16, R11, 0x2, R28 ;  /* 0x000000020b107825 */ /* 0x000fc600078e021c */
[----:B------:R-:W-:Y:S01]  /*9400*/  LEA.HI.X R21, R15, c[0x0][0x2b4], R12, 0x1, P2 ;  /* 0x0000ad000f157a11 */ /* 0x000fe200010f0c0c */
[----:B------:R-:W-:Y:S01]  /*9410*/  IMAD.MOV.U32 R11, RZ, RZ, RZ ;  /* 0x000000ffff0b7224 */ /* 0x000fe200078e00ff */
[----:B------:R-:W-:Y:S01]  /*9420*/  @P1 IADD3 R11, -R0, RZ, RZ ;  /* 0x000000ff000b1210 */ /* 0x000fe20007ffe1ff */
[----:B--2---:R-:W2:Y:S03]  /*9430*/  LDG.E.128 R16, [R16.64+0x40] ;  /* 0x0000400610107981 */ /* 0x004ea6000c1e1d00 */
[C---:B------:R-:W-:Y:S01]  /*9440*/  IADD3 R8, P2, R11.reuse, R8, RZ ;  /* 0x000000080b087210 */ /* 0x040fe20007f5e0ff */
[----:B---3--:R-:W3:Y:S03]  /*9450*/  LDG.E.128 R20, [R20.64] ;  /* 0x0000000614147981 */ /* 0x008ee6000c1e1d00 */
[----:B------:R-:W-:-:S02]  /*9460*/  LEA.HI.X.SX32 R3, R11, R3, 0x1, P2 ;  /* 0x000000030b037211 */ /* 0x000fc400010f0eff */
        /* <DEDUP_REMOVED lines=10> */
[----:B------:R-:W-:-:S02]  /*9510*/  LOP3.LUT R4, R7, 0xffff0000, RZ, 0xc0, !PT ;  /* 0xffff000007047812 */ /* 0x000fc400078ec0ff */
[----:B--2---:R-:W-:Y:S02]  /*9520*/  SHF.L.U32 R33, R16, 0x10, RZ ;  /* 0x0000001010217819 */ /* 0x004fe400000006ff */
[----:B---3--:R-:W-:Y:S01]  /*9530*/  LOP3.LUT R7, R20, 0xffff0000, RZ, 0xc0, !PT ;  /* 0xffff000014077812 */ /* 0x008fe200078ec0ff */
[----:B------:R-:W-:Y:S01]  /*9540*/  IMAD.U32 R30, R22, 0x10000, RZ ;  /* 0x00010000161e7824 */ /* 0x000fe200078e00ff */
[C---:B------:R-:W-:Y:S02]  /*9550*/  SHF.L.U32 R6, R21.reuse, 0x10, RZ ;  /* 0x0000001015067819 */ /* 0x040fe400000006ff */
[----:B------:R-:W-:Y:S01]  /*9560*/  LOP3.LUT R31, R21, 0xffff0000, RZ, 0xc0, !PT ;  /* 0xffff0000151f7812 */ /* 0x000fe200078ec0ff */
[----:B------:R-:W-:Y:S01]  /*9570*/  IMAD.U32 R14, R20, 0x10000, RZ ;  /* 0x00010000140e7824 */ /* 0x000fe200078e00ff */
[----:B------:R-:W-:Y:S01]  /*9580*/  LOP3.LUT R21, R22, 0xffff0000, RZ, 0xc0, !PT ;  /* 0xffff000016157812 */ /* 0x000fe200078ec0ff */
[C---:B------:R-:W-:Y:S01]  /*9590*/  IMAD.U32 R20, R23.reuse, 0x10000, RZ ;  /* 0x0001000017147824 */ /* 0x040fe200078e00ff */
[----:B------:R-:W-:Y:S01]  /*95a0*/  LOP3.LUT R22, R23, 0xffff0000, RZ, 0xc0, !PT ;  /* 0xffff000017167812 */ /* 0x000fe200078ec0ff */
[C---:B------:R-:W-:Y:S01]  /*95b0*/  IMAD.U32 R23, R17.reuse, 0x10000, RZ ;  /* 0x0001000011177824 */ /* 0x040fe200078e00ff */
        /* <DEDUP_REMOVED lines=11> */
[----:B------:R-:W-:Y:S01]  /*9670*/  FMUL.FTZ R16, R16, R7 ;  /* 0x0000000710107220 */ /* 0x000fe20000410000 */
[----:B----4-:R-:W-:Y:S01]  /*9680*/  LOP3.LUT R7, R24, 0xffff0000, RZ, 0xc0, !PT ;  /* 0xffff000018077812 */ /* 0x010fe200078ec0ff */
[----:B------:R-:W-:Y:S02]  /*9690*/  @!P1 FADD.FTZ R20, -R20, -RZ ;  /* 0x800000ff14149221 */ /* 0x000fe40000010100 */
[----:B------:R-:W-:Y:S02]  /*96a0*/  @!P1 FADD.FTZ R31, -R31, -RZ ;  /* 0x800000ff1f1f9221 */ /* 0x000fe40000010100 */
[----:B------:R-:W-:Y:S02]  /*96b0*/  FMUL.FTZ R33, R33, R14 ;  /* 0x0000000e21217220 */ /* 0x000fe40000410000 */
[----:B------:R-:W-:-:S02]  /*96c0*/  @!P1 FADD.FTZ R30, -R30, -RZ ;  /* 0x800000ff1e1e9221 */ /* 0x000fc40000010100 */
[----:B------:R-:W-:Y:S01]  /*96d0*/  FMUL.FTZ R18, R18, R21 ;  /* 0x0000001512127220 */ /* 0x000fe20000410000 */
[C---:B------:R-:W-:Y:S01]  /*96e0*/  LOP3.LUT R21, R26.reuse, 0xffff0000, RZ, 0xc0, !PT ;  /* 0xffff00001a157812 */ /* 0x040fe200078ec0ff */
[----:B------:R-:W-:Y:S01]  /*96f0*/  FMUL.FTZ R19, R19, R22 ;  /* 0x0000001613137220 */ /* 0x000fe20000410000 */
[----:B------:R-:W-:Y:S01]  /*9700*/  SHF.L.U32 R22, R26, 0x10, RZ ;  /* 0x000000101a167819 */ /* 0x000fe200000006ff */
[----:B------:R-:W-:Y:S01]  /*9710*/  IMAD.U32 R14, R24, 0x10000, RZ ;  /* 0x00010000180e7824 */ /* 0x000fe200078e00ff */
[----:B------:R-:W-:Y:S01]  /*9720*/  LOP3.LUT R24, R25, 0xffff0000, RZ, 0xc0, !PT ;  /* 0xffff000019187812 */ /* 0x000fe200078ec0ff */
[----:B------:R-:W-:Y:S01]  /*9730*/  FMUL.FTZ R23, R23, R6 ;  /* 0x0000000617177220 */ /* 0x000fe20000410000 */
[----:B------:R-:W-:Y:S01]  /*9740*/  LOP3.LUT R26, R27, 0xffff0000, RZ, 0xc0, !PT ;  /* 0xffff00001b1a7812 */ /* 0x000fe200078ec0ff */
[----:B------:R-:W-:Y:S02]  /*9750*/  FMUL.FTZ R20, R17, R20 ;  /* 0x0000001411147220 */ /* 0x000fe40000410000 */
[----:B------:R-:W-:-:S02]  /*9760*/  FMUL.FTZ R31, R32, R31 ;  /* 0x0000001f201f7220 */ /* 0x000fc40000410000 */
[----:B------:R-:W-:Y:S02]  /*9770*/  IMAD.U32 R6, R25, 0x10000, RZ ;  /* 0x0001000019067824 */ /* 0x000fe400078e00ff */
[----:B------:R-:W-:Y:S02]  /*9780*/  IMAD.U32 R17, R27, 0x10000, RZ ;  /* 0x000100001b117824 */ /* 0x000fe400078e00ff */
        /* <DEDUP_REMOVED lines=13> */
[----:B------:R-:W-:Y:S02]  /*9860*/  MOV R4, R3 ;  /* 0x0000000300047202 */ /* 0x000fe40000000f00 */
.L_x_4783:
[----:B------:R-:W-:Y:S05]  /*9870*/  BSYNC B0 ;  /* 0x0000000000007941 */ /* 0x000fea0003800000 */
.L_x_4782:
[----:B-----5:R1:W-:Y:S02]  /*9880*/  STS.128 [R128+0x1800], R4 ;  /* 0x0018000480007388 */ /* 0x0203e40000000c00 */
.L_x_4781:
[----:B------:R-:W-:Y:S05]  /*9890*/  BSYNC B1 ;  /* 0x0000000000017941 */ /* 0x000fea0003800000 */
.L_x_4780:
[----:B------:R1:W-:Y:S01]  /*98a0*/  @P0 STS.128 [R128+0x2800], RZ ;  /* 0x002800ff80000388 */ /* 0x0003e20000000c00 */
[----:B------:R-:W-:Y:S05]  /*98b0*/  @P0 BRA `(.L_x_4753) ;  /* 0x0000098000000947 */ /* 0x000fea0003800000 */
[----:B-1----:R1:W5:Y:S01]  /*98c0*/  LDG.E.128 R4, [R28.64+0x80] ;  /* 0x000080061c047981 */ /* 0x002362000c1e1d00 */
[----:B------:R-:W-:Y:S01]  /*98d0*/  ISETP.GE.AND P1, PT, R10, c[0x0][0x230], PT ;  /* 0x00008c000a007a0c */ /* 0x000fe20003f26270 */
[----:B------:R-:W-:-:S12]  /*98e0*/  BSSY B0, `(.L_x_4784) ;  /* 0x0000059000007945 */ /* 0x000fd80003800000 */
[----:B------:R-:W-:Y:S05]  /*98f0*/  @P1 BRA `(.L_x_4785) ;  /* 0x0000057000001947 */ /* 0x000fea0003800000 */
[----:B------:R-:W-:Y:S01]  /*9900*/  ISETP.GE.AND P1, PT, R10, R79, PT ;  /* 0x0000004f0a00720c */ /* 0x000fe20003f26270 */
[----:B------:R-:W-:Y:S01]  /*9910*/  IMAD.MOV.U32 R8, RZ, RZ, RZ ;  /* 0x000000ffff087224 */ /* 0x000fe200078e00ff */
[----:B------:R-:W-:Y:S02]  /*9920*/  IADD3 R82, R82, 0x40, RZ ;  /* 0x0000004052527810 */ /* 0x000fe40007ffe0ff */
[----:B------:R-:W-:Y:S01]  /*9930*/  IADD3 R10, P5, R28, 0x80, RZ ;  /* 0x000000801c0a7810 */ /* 0x000fe20007fbe0ff */
[----:B------:R-:W-:-:S04]  /*9940*/  IMAD.MOV.U32 R16, RZ, RZ, RZ ;  /* 0x000000ffff107224 */ /* 0x000fc800078e00ff */
[----:B------:R-:W-:-:S04]  /*9950*/  IMAD.X R11, RZ, RZ, R29, P5 ;  /* 0x000000ffff0b7224 */ /* 0x000fc800028e061d */
[--C-:B------:R-:W-:Y:S02]  /*9960*/  @P1 SHF.R.S32.HI R0, RZ, 0x1, R83.reuse ;  /* 0x00000001ff001819 */ /* 0x100fe40000011453 */
[----:B------:R-:W-:-:S03]  /*9970*/  @P1 SHF.R.S32.HI R3, RZ, 0x1, R83 ;  /* 0x00000001ff031819 */ /* 0x000fc60000011453 */
[----:B------:R-:W-:Y:S01]  /*9980*/  @P1 IMAD.MOV R8, RZ, RZ, -R0 ;  /* 0x000000ffff081224 */ /* 0x000fe200078e0a00 */
[C---:B------:R-:W-:Y:S02]  /*9990*/  IADD3 R0, P2, R82.reuse, R9, RZ ;  /* 0x0000000952007210 */ /* 0x040fe40007f5e0ff */
[----:B------:R-:W-:Y:S02]  /*99a0*/  @P1 IADD3 R79, -R3, RZ, RZ ;  /* 0x000000ff034f1210 */ /* 0x000fe40007ffe1ff */
[----:B------:R-:W-:Y:S02]  /*99b0*/  LEA.HI.X.SX32 R3, R82, R13, 0x1, P2 ;  /* 0x0000000d52037211 */ /* 0x000fe400010f0eff */
[C---:B------:R-:W-:Y:S01]  /*99c0*/  IADD3 R12, P2, R8.reuse, R0, RZ ;  /* 0x00000000080c7210 */ /* 0x040fe20007f5e0ff */
[----:B------:R-:W-:Y:S01]  /*99d0*/  IMAD.WIDE R10, R79, 0x2, R10 ;  /* 0x000000024f0a7825 */ /* 0x000fe200078e020a */
[----:B------:R-:W-:Y:S02]  /*99e0*/  @P1 SHF.R.S32.HI R83, RZ, 0x1, R83 ;  /* 0x00000001ff531819 */ /* 0x000fe40000011453 */
[----:B------:R-:W-:-:S02]  /*99f0*/  LEA.HI.X.SX32 R13, R8, R3, 0x1, P2 ;  /* 0x00000003080d7211 */ /* 0x000fc400010f0eff */
[C---:B------:R-:W-:Y:S01]  /*9a00*/  LEA R14, P2, R12.reuse, c[0x0][0x2b0], 0x1 ;  /* 0x0000ac000c0e7a11 */ /* 0x040fe200078408ff */
[----:B------:R-:W-:Y:S01]  /*9a10*/  @P1 IMAD.MOV R16, RZ, RZ, -R83 ;  /* 0x000000ffff101224 */ /* 0x000fe200078e0a53 */
[----:B--2---:R-:W2:Y:S02]  /*9a20*/  LDG.E.128 R8, [R10.64] ;  /* 0x000000060a087981 */ /* 0x004ea4000c1e1d00 */
[----:B------:R-:W-:Y:S02]  /*9a30*/  LEA.HI.X R15, R12, c[0x0][0x2b4], R13, 0x1, P2 ;  /* 0x0000ad000c0f7a11 */ /* 0x000fe400010f0c0d */
[----:B------:R-:W-:-:S04]  /*9a40*/  IADD3 R0, P2, R16, R0, RZ ;  /* 0x0000000010007210 */ /* 0x000fc80007f5e0ff */
[----:B------:R-:W-:Y:S01]  /*9a50*/  LEA.HI.X.SX32 R3, R16, R3, 0x1, P2 ;  /* 0x0000000310037211 */ /* 0x000fe200010f0eff */
[----:B---3--:R-:W3:Y:S01]  /*9a60*/  LDG.E.128 R12, [R14.64] ;  /* 0x000000060e0c7981 */ /* 0x008ee2000c1e1d00 */
[----:B------:R-:W-:-:S04]  /*9a70*/  LEA R16, P2, R0, c[0x0][0x2a8], 0x1 ;  /* 0x0000aa0000107a11 */ /* 0x000fc800078408ff */
[----:B------:R-:W-:-:S06]  /*9a80*/  LEA.HI.X R17, R0, c[0x0][0x2ac], R3, 0x1, P2 ;  /* 0x0000ab0000117a11 */ /* 0x000fcc00010f0c03 */
[----:B----4-:R-:W4:Y:S01]  /*9a90*/  LDG.E.128 R16, [R16.64] ;  /* 0x0000000610107981 */ /* 0x010f22000c1e1d00 */
        /* <DEDUP_REMOVED lines=16> */
[C---:B-1-3--:R-:W-:Y:S01]  /*9ba0*/  IMAD.U32 R28, R12.reuse, 0x10000, RZ ;  /* 0x000100000c1c7824 */ /* 0x04afe200078e00ff */
[----:B------:R-:W-:Y:S01]  /*9bb0*/  LOP3.LUT R10, R12, 0xffff0000, RZ, 0xc0, !PT ;  /* 0xffff00000c0a7812 */ /* 0x000fe200078ec0ff */
[----:B------:R-:W-:Y:S01]  /*9bc0*/  IMAD.U32 R30, R14, 0x10000, RZ ;  /* 0x000100000e1e7824 */ /* 0x000fe200078e00ff */
[C---:B------:R-:W-:Y:S01]  /*9bd0*/  SHF.L.U32 R11, R13.reuse, 0x10, RZ ;  /* 0x000000100d0b7819 */ /* 0x040fe200000006ff */
[----:B------:R-:W-:Y:S01]  /*9be0*/  @!P1 FADD.FTZ R28, -R28, -RZ ;  /* 0x800000ff1c1c9221 */ /* 0x000fe20000010100 */
[----:B------:R-:W-:Y:S01]  /*9bf0*/  LOP3.LUT R29, R13, 0xffff0000, RZ, 0xc0, !PT ;  /* 0xffff00000d1d7812 */ /* 0x000fe200078ec0ff */
[C---:B------:R-:W-:Y:S01]  /*9c00*/  IMAD.U32 R13, R15.reuse, 0x10000, RZ ;  /* 0x000100000f0d7824 */ /* 0x040fe200078e00ff */
[----:B------:R-:W-:Y:S01]  /*9c10*/  LOP3.LUT R12, R14, 0xffff0000, RZ, 0xc0, !PT ;  /* 0xffff00000e0c7812 */ /* 0x000fe200078ec0ff */
[----:B------:R-:W-:Y:S01]  /*9c20*/  @!P1 FADD.FTZ R10, -R10, -RZ ;  /* 0x800000ff0a0a9221 */ /* 0x000fe20000010100 */
[----:B------:R-:W-:Y:S01]  /*9c30*/  LOP3.LUT R14, R15, 0xffff0000, RZ, 0xc0, !PT ;  /* 0xffff00000f0e7812 */ /* 0x000fe200078ec0ff */
[----:B------:R-:W-:-:S02]  /*9c40*/  @!P1 FADD.FTZ R13, -R13, -RZ ;  /* 0x800000ff0d0d9221 */ /* 0x000fc40000010100 */
[----:B------:R-:W-:Y:S01]  /*9c50*/  FMUL.FTZ R10, R7, R10 ;  /* 0x0000000a070a7220 */ /* 0x000fe20000410000 */
[----:B----4-:R-:W-:Y:S01]  /*9c60*/  LOP3.LUT R7, R16, 0xffff0000, RZ, 0xc0, !PT ;  /* 0xffff000010077812 */ /* 0x010fe200078ec0ff */
[----:B------:R-:W-:Y:S02]  /*9c70*/  @!P1 FADD.FTZ R14, -R14, -RZ ;  /* 0x800000ff0e0e9221 */ /* 0x000fe40000010100 */
[----:B------:R-:W-:Y:S02]  /*9c80*/  @!P1 FADD.FTZ R12, -R12, -RZ ;  /* 0x800000ff0c0c9221 */ /* 0x000fe40000010100 */
[----:B------:R-:W-:Y:S01]  /*9c90*/  FMUL.FTZ R13, R8, R13 ;  /* 0x0000000d080d7220 */ /* 0x000fe20000410000 */
[----:B------:R-:W-:Y:S01]  /*9ca0*/  SHF.L.U32 R8, R16, 0x10, RZ ;  /* 0x0000001010087819 */ /* 0x000fe200000006ff */
[----:B------:R-:W-:Y:S01]  /*9cb0*/  @!P1 FADD.FTZ R11, -R11, -RZ ;  /* 0x800000ff0b0b9221 */ /* 0x000fe20000010100 */
[----:B------:R-:W-:Y:S01]  /*9cc0*/  LOP3.LUT R16, R17, 0xffff0000, RZ, 0xc0, !PT ;  /* 0xffff000011107812 */ /* 0x000fe200078ec0ff */
[----:B------:R-:W-:-:S02]  /*9cd0*/  @!P1 FADD.FTZ R29, -R29, -RZ ;  /* 0x800000ff1d1d9221 */ /* 0x000fc40000010100 */
[----:B------:R-:W-:Y:S02]  /*9ce0*/  FMUL.FTZ R23, R23, R28 ;  /* 0x0000001c17177220 */ /* 0x000fe40000410000 */
[----:B------:R-:W-:Y:S02]  /*9cf0*/  @!P1 FADD.FTZ R30, -R30, -RZ ;  /* 0x800000ff1e1e9221 */ /* 0x000fe40000010100 */
[----:B------:R-:W-:Y:S01]  /*9d00*/  FMUL.FTZ R27, R27, R14 ;  /* 0x0000000e1b1b7220 */ /* 0x000fe20000410000 */
[C---:B------:R-:W-:Y:S01]  /*9d10*/  LOP3.LUT R14, R18.reuse, 0xffff0000, RZ, 0xc0, !PT ;  /* 0xffff0000120e7812 */ /* 0x040fe200078ec0ff */
[----:B------:R-:W-:Y:S01]  /*9d20*/  FMUL.FTZ R12, R9, R12 ;  /* 0x0000000c090c7220 */ /* 0x000fe20000410000 */
[C---:B------:R-:W-:Y:S01]  /*9d30*/  SHF.L.U32 R9, R19.reuse, 0x10, RZ ;  /* 0x0000001013097819 */ /* 0x040fe200000006ff */
[----:B------:R-:W-:Y:S01]  /*9d40*/  IMAD.U32 R15, R18, 0x10000, RZ ;  /* 0x00010000120f7824 */ /* 0x000fe200078e00ff */
[----:B------:R-:W-:Y:S01]  /*9d50*/  LOP3.LUT R18, R19, 0xffff0000, RZ, 0xc0, !PT ;  /* 0xffff000013127812 */ /* 0x000fe200078ec0ff */
[----:B------:R-:W-:-:S02]  /*9d60*/  FMUL.FTZ R11, R6, R11 ;  /* 0x0000000b060b7220 */ /* 0x000fc40000410000 */
[----:B------:R-:W-:Y:S02]  /*9d70*/  FMUL.FTZ R29, R26, R29 ;  /* 0x0000001d1a1d7220 */ /* 0x000fe40000410000 */
[----:B------:R-:W-:Y:S02]  /*9d80*/  IMAD.U32 R6, R17, 0x10000, RZ ;  /* 0x0001000011067824 */ /* 0x000fe400078e00ff */
[----:B------:R-:W-:Y:S02]  /*9d90*/  FFMA.FTZ R8, R20, R8, R23 ;  /* 0x0000000814087223 */ /* 0x000fe40000010017 */
[----:B------:R-:W-:Y:S02]  /*9da0*/  FFMA.FTZ R3, R3, R7, R10 ;  /* 0x0000000703037223 */ /* 0x000fe4000001000a */
[----:B------:R-:W-:Y:S02]  /*9db0*/  FMUL.FTZ R30, R25, R30 ;  /* 0x0000001e191e7220 */ /* 0x000fe40000410000 */
[----:B------:R-:W-:Y:S01]  /*9dc0*/  FFMA.FTZ R6, R22, R6, R11 ;  /* 0x0000000616067223 */ /* 0x000fe2000001000b */
[----:B------:R-:W-:Y:S01]  /*9dd0*/  F2FP.BF16.PACK_AB R8, R3, R8 ;  /* 0x000000080308723e */ /* 0x000fe200000010ff */
[----:B------:R-:W-:-:S02]  /*9de0*/  FFMA.FTZ R29, R0, R16, R29 ;  /* 0x00000010001d7223 */ /* 0x000fc4000001001d */
[----:B------:R-:W-:Y:S02]  /*9df0*/  FFMA.FTZ R9, R24, R9, R13 ;  /* 0x0000000918097223 */ /* 0x000fe4000001000d */
[----:B------:R-:W-:Y:S02]  /*9e00*/  FFMA.FTZ R4, R4, R18, R27 ;  /* 0x0000001204047223 */ /* 0x000fe4000001001b */
[----:B------:R-:W-:Y:S02]  /*9e10*/  FFMA.FTZ R15, R21, R15, R30 ;  /* 0x0000000f150f7223 */ /* 0x000fe4000001001e */
[----:B------:R-:W-:Y:S01]  /*9e20*/  FFMA.FTZ R12, R5, R14, R12 ;  /* 0x0000000e050c7223 */ /* 0x000fe2000001000c */
[----:B------:R-:W-:Y:S02]  /*9e30*/  F2FP.BF16.PACK_AB R5, R29, R6 ;  /* 0x000000061d05723e */ /* 0x000fe400000010ff */
[----:B------:R-:W-:Y:S01]  /*9e40*/  F2FP.BF16.PACK_AB R7, R4, R9 ;  /* 0x000000090407723e */ /* 0x000fe200000010ff */
[----:B------:R-:W-:Y:S01]  /*9e50*/  IMAD.MOV.U32 R4, RZ, RZ, R8 ;  /* 0x000000ffff047224 */ /* 0x000fe200078e0008 */
[----:B------:R-:W-:-:S02]  /*9e60*/  F2FP.BF16.PACK_AB R6, R12, R15 ;  /* 0x0000000f0c06723e */ /* 0x000fc400000010ff */
.L_x_4785:
[----:B------:R-:W-:Y:S05]  /*9e70*/  BSYNC B0 ;  /* 0x0000000000007941 */ /* 0x000fea0003800000 */
.L_x_4784:
[----:B-----5:R1:W-:Y:S01]  /*9e80*/  STS.128 [R128+0x2800], R4 ;  /* 0x0028000480007388 */ /* 0x0203e20000000c00 */
[----:B------:R-:W-:Y:S05]  /*9e90*/  BRA `(.L_x_4753) ;  /* 0x000003a000007947 */ /* 0x000fea0003800000 */
.L_x_4739:
        /* <DEDUP_REMOVED lines=29> */
.L_x_4787:
[----:B------:R-:W-:Y:S05]  /*a070*/  BSYNC B0 ;  /* 0x0000000000007941 */ /* 0x000fea0003800000 */
.L_x_4786:
        /* <DEDUP_REMOVED lines=28> */
.L_x_4753:
[----:B------:R-:W-:Y:S05]  /*a240*/  BSYNC B3 ;  /* 0x0000000000037941 */ /* 0x000fea0003800000 */
.L_x_4738:
[----:B------:R-:W-:Y:S01]  /*a250*/  IADD3 R139, R85, -0x1, RZ ;  /* 0xffffffff558b7810 */ /* 0x000fe20007ffe0ff */
[----:B------:R-:W-:Y:S01]  /*a260*/  BSSY B0, `(.L_x_4788) ;  /* 0x0000022000007945 */ /* 0x000fe20003800000 */
[----:B------:R-:W-:Y:S02]  /*a270*/  LEA R134, P1, R110, c[0x0][0x168], 0x1 ;  /* 0x00005a006e867a11 */ /* 0x000fe400078208ff */
[----:B----4-:R-:W-:Y:S01]  /*a280*/  LOP3.LUT R132, R74, 0xffff, RZ, 0xc0, !PT ;  /* 0x0000ffff4a847812 */ /* 0x010fe200078ec0ff */
[----:B------:R-:W-:Y:S01]  /*a290*/  IMAD R3, R139, -0x40, R61 ;  /* 0xffffffc08b037824 */ /* 0x000fe200078e023d */
[----:B------:R-:W-:Y:S02]  /*a2a0*/  LEA.HI.X R133, R110, c[0x0][0x16c], R51, 0x1, P1 ;  /* 0x00005b006e857a11 */ /* 0x000fe400008f0c33 */
[----:B------:R-:W-:Y:S02]  /*a2b0*/  LOP3.LUT R92, R132, 0xff, RZ, 0xc0, !PT ;  /* 0x000000ff845c7812 */ /* 0x000fe400078ec0ff */
[----:B------:R-:W-:-:S13]  /*a2c0*/  ISETP.GE.AND P2, PT, R112, R3, PT ;  /* 0x000000037000720c */ /* 0x000fda0003f46270 */
[----:B------:R-:W-:Y:S05]  /*a2d0*/  @P2 BRA `(.L_x_4789) ;  /* 0x000001a000002947 */ /* 0x000fea0003800000 */
[C---:B------:R-:W-:Y:S02]  /*a2e0*/  LOP3.LUT R0, R92.reuse, 0x1, RZ, 0xc0, !PT ;  /* 0x000000015c007812 */ /* 0x040fe400078ec0ff */
[----:B------:R-:W-:Y:S02]  /*a2f0*/  R2P PR, R92, 0x6 ;  /* 0x000000065c007804 */ /* 0x000fe40000000000 */
[----:B------:R-:W-:-:S11]  /*a300*/  ISETP.NE.U32.AND P5, PT, R0, 0x1, PT ;  /* 0x000000010000780c */ /* 0x000fd60003fa5070 */
[--C-:B------:R-:W-:Y:S02]  /*a310*/  @P1 IMAD.MOV.U32 R135, RZ, RZ, R133.reuse ;  /* 0x000000ffff871224 */ /* 0x100fe400078e0085 */
[----:B-1----:R-:W-:Y:S02]  /*a320*/  @!P5 IMAD.MOV.U32 R4, RZ, RZ, R134 ;  /* 0x000000ffff04d224 */ /* 0x002fe400078e0086 */
        /* <DEDUP_REMOVED lines=20> */
.L_x_4790:
[----:B------:R4:W-:Y:S02]  /*a470*/  STS.128 [R128+0x5000], RZ ;  /* 0x005000ff80007388 */ /* 0x0009e40000000c00 */
.L_x_4789:
[----:B------:R-:W-:Y:S05]  /*a480*/  BSYNC B0 ;  /* 0x0000000000007941 */ /* 0x000fea0003800000 */
.L_x_4788:
[----:B------:R-:W-:Y:S01]  /*a490*/  ISETP.GE.AND P1, PT, R2, R3, PT ;  /* 0x000000030200720c */ /* 0x000fe20003f26270 */
[----:B------:R-:W-:-:S12]  /*a4a0*/  BSSY B0, `(.L_x_4791) ;  /* 0x000001f000007945 */ /* 0x000fd80003800000 */
[----:B------:R-:W-:Y:S05]  /*a4b0*/  @P1 BRA `(.L_x_4792) ;  /* 0x000001d000001947 */ /* 0x000fea0003800000 */
[C---:B------:R-:W-:Y:S01]  /*a4c0*/  LOP3.LUT R0, R92.reuse, 0x1, RZ, 0xc0, !PT ;  /* 0x000000015c007812 */ /* 0x040fe200078ec0ff */
[----:B-1----:R-:W-:Y:S01]  /*a4d0*/  IMAD.MOV.U32 R5, RZ, RZ, c[0x0][0x19c] ;  /* 0x00006700ff057624 */ /* 0x002fe200078e00ff */
[----:B------:R-:W-:Y:S02]  /*a4e0*/  LOP3.LUT P5, RZ, R92, 0x2, RZ, 0xc0, !PT ;  /* 0x000000025cff7812 */ /* 0x000fe400078ac0ff */
[----:B------:R-:W-:Y:S01]  /*a4f0*/  ISETP.NE.U32.AND P6, PT, R0, 0x1, PT ;  /* 0x000000010000780c */ /* 0x000fe20003fc5070 */
[----:B------:R-:W-:Y:S01]  /*a500*/  IMAD.MOV.U32 R0, RZ, RZ, c[0x0][0x198] ;  /* 0x00006600ff007624 */ /* 0x000fe200078e00ff */
[----:B------:R-:W-:-:S11]  /*a510*/  LOP3.LUT P2, RZ, R92, 0x4, RZ, 0xc0, !PT ;  /* 0x000000045cff7812 */ /* 0x000fd6000784c0ff */
[----:B------:R-:W-:-:S04]  /*a520*/  @!P6 LEA R6, P1, R55, R134, 0x1 ;  /* 0x000000863706e211 */ /* 0x000fc800078208ff */
[----:B------:R-:W-:Y:S02]  /*a530*/  @!P6 LEA.HI.X R7, R55, R133, R54, 0x1, P1 ;  /* 0x000000853707e211 */ /* 0x000fe400008f0c36 */
[----:B------:R-:W-:-:S03]  /*a540*/  LEA R4, P1, R0, R110, 0x5 ;  /* 0x0000006e00047211 */ /* 0x000fc600078228ff */
[----:B------:R-:W-:Y:S01]  /*a550*/  @!PT LDS RZ, [RZ] ;  /* 0x00000000fffff984 */ /* 0x000fe20000000800 */
[----:B------:R-:W-:Y:S01]  /*a560*/  @!PT LDS RZ, [RZ] ;  /* 0x00000000fffff984 */ /* 0x000fe20000000800 */
[----:B------:R-:W-:Y:S01]  /*a570*/  @!PT LDS RZ, [RZ] ;  /* 0x00000000fffff984 */ /* 0x000fe20000000800 */
[----:B------:R1:W-:Y:S01]  /*a580*/  @!P6 LDGSTS.E.BYPASS.LTC128B.128 [R128+0x3800], [R6.64] ;  /* 0x038000000680efae */ /* 0x0003e2000b901d46 */
[----:B------:R-:W-:Y:S02]  /*a590*/  LEA.HI.X R5, R0, R51, R5, 0x5, P1 ;  /* 0x0000003300057211 */ /* 0x000fe400008f2c05 */
[C---:B------:R-:W-:Y:S01]  /*a5a0*/  @P5 LEA R10, P1, R4.reuse, c[0x0][0x168], 0x1 ;  /* 0x00005a00040a5a11 */ /* 0x040fe200078208ff */
[----:B------:R1:W-:Y:S03]  /*a5b0*/  @P6 STS.128 [R128+0x3800], RZ ;  /* 0x003800ff80006388 */ /* 0x0003e60000000c00 */
[C---:B------:R-:W-:Y:S02]  /*a5c0*/  @P5 LEA.HI.X R11, R4.reuse, c[0x0][0x16c], R5, 0x1, P1 ;  /* 0x00005b00040b5a11 */ /* 0x040fe400008f0c05 */
[----:B------:R-:W-:-:S03]  /*a5d0*/  @P2 LEA R8, P1, R4, c[0x0][0x168], 0x1 ;  /* 0x00005a0004082a11 */ /* 0x000fc600078208ff */
[----:B------:R-:W-:Y:S01]  /*a5e0*/  @!PT LDS RZ, [RZ] ;  /* 0x00000000fffff984 */ /* 0x000fe20000000800 */
[----:B------:R-:W-:Y:S01]  /*a5f0*/  @!PT LDS RZ, [RZ] ;  /* 0x00000000fffff984 */ /* 0x000fe20000000800 */
[----:B------:R-:W-:Y:S01]  /*a600*/  @!PT LDS RZ, [RZ] ;  /* 0x00000000fffff984 */ /* 0x000fe20000000800 */
[----:B------:R1:W-:Y:S01]  /*a610*/  @P5 LDGSTS.E.BYPASS.LTC128B.128 [R128+0x4800], [R10.64+0x40] ;  /* 0x048000400a805fae */ /* 0x0003e2000b901d46 */
[----:B------:R-:W-:-:S03]  /*a620*/  @P2 LEA.HI.X R9, R4, c[0x0][0x16c], R5, 0x1, P1 ;  /* 0x00005b0004092a11 */ /* 0x000fc600008f0c05 */
[----:B------:R1:W-:Y:S04]  /*a630*/  @!P5 STS.128 [R128+0x4800], RZ ;  /* 0x004800ff8000d388 */ /* 0x0003e80000000c00 */
[----:B------:R-:W-:Y:S01]  /*a640*/  @!PT LDS RZ, [RZ] ;  /* 0x00000000fffff984 */ /* 0x000fe20000000800 */
[----:B------:R-:W-:Y:S01]  /*a650*/  @!PT LDS RZ, [RZ] ;  /* 0x00000000fffff984 */ /* 0x000fe20000000800 */
[----:B------:R-:W-:Y:S01]  /*a660*/  @!PT LDS RZ, [RZ] ;  /* 0x00000000fffff984 */ /* 0x000fe20000000800 */
[----:B------:R1:W-:Y:S04]  /*a670*/  @P2 LDGSTS.E.BYPASS.LTC128B.128 [R128+0x5800], [R8.64+0x80] ;  /* 0x0580008008802fae */ /* 0x0003e8000b901d46 */
[----:B------:R1:W-:Y:S02]  /*a680*/  @!P2 STS.128 [R128+0x5800], RZ ;  /* 0x005800ff8000a388 */ /* 0x0003e40000000c00 */
.L_x_4792:
[----:B------:R-:W-:Y:S05]  /*a690*/  BSYNC B0 ;  /* 0x0000000000007941 */ /* 0x000fea0003800000 */
.L_x_4791:
[----:B------:R-:W0:Y:S01]  /*a6a0*/  LDGDEPBAR ;  /* 0x00000000000079af */ /* 0x000e220000000000 */
[----:B------:R-:W-:Y:S01]  /*a6b0*/  ISETP.GE.AND P2, PT, R112, R3, PT ;  /* 0x000000037000720c */ /* 0x000fe20003f46270 */
[----:B------:R-:W-:Y:S01]  /*a6c0*/  IMAD.SHL.U32 R72, R72, 0x2, RZ ;  /* 0x0000000248487824 */ /* 0x000fe200078e00ff */
[----:B------:R-:W-:Y:S01]  /*a6d0*/  SHF.R.S32.HI R0, RZ, 0x1f, R73 ;  /* 0x0000001fff007819 */ /* 0x000fe20000011449 */
[----:B------:R-:W-:Y:S01]  /*a6e0*/  BSSY B0, `(.L_x_4793) ;  /* 0x0000026000007945 */ /* 0x000fe20003800000 */
[----:B------:R-:W-:-:S02]  /*a6f0*/  LEA R144, P1, R86, c[0x0][0x170], 0x1 ;  /* 0x00005c0056907a11 */ /* 0x000fc400078208ff */
[----:B-1----:R-:W-:Y:S02]  /*a700*/  LEA.HI R135, R0, R73, RZ, 0x2 ;  /* 0x0000004900877211 */ /* 0x002fe400078f10ff */
[----:B------:R-:W-:Y:S02]  /*a710*/  LOP3.LUT R0, R72, 0x6, RZ, 0xc0, !PT ;  /* 0x0000000648007812 */ /* 0x000fe400078ec0ff */
        /* <DEDUP_REMOVED lines=33> */
.L_x_4795:
[----:B------:R1:W-:Y:S02]  /*a930*/  STS.128 [R128+0x8000], RZ ;  /* 0x008000ff80007388 */ /* 0x0003e40000000c00 */
.L_x_4794:
[----:B------:R-:W-:Y:S05]  /*a940*/  BSYNC B0 ;  /* 0x0000000000007941 */ /* 0x000fea0003800000 */
.L_x_4793:
        /* <DEDUP_REMOVED lines=9> */
[C---:B------:R-:W-:Y:S02]  /*a9e0*/  LOP3.LUT R2, R92.reuse, 0x1, RZ, 0xc0, !PT ;  /* 0x000000015c027812 */ /* 0x040fe400078ec0ff */
[----:B------:R-:W-:-:S02]  /*a9f0*/  LOP3.LUT P2, RZ, R92, 0x2, RZ, 0xc0, !PT ;  /* 0x000000025cff7812 */ /* 0x000fc4000784c0ff */
[----:B------:R-:W-:-:S11]  /*aa00*/  ISETP.NE.U32.AND P5, PT, R2, 0x1, PT ;  /* 0x000000010200780c */ /* 0x000fd60003fa5070 */
        /* <DEDUP_REMOVED lines=23> */
.L_x_4798:
[----:B------:R1:W-:Y:S02]  /*ab80*/  STS.128 [R128+0x8800], RZ ;  /* 0x008800ff80007388 */ /* 0x0003e40000000c00 */
.L_x_4797:
[----:B------:R-:W-:Y:S05]  /*ab90*/  BSYNC B0 ;  /* 0x0000000000007941 */ /* 0x000fea0003800000 */
.L_x_4796:
[----:B------:R-:W-:Y:S01]  /*aba0*/  LOP3.LUT R2, R70, 0x7fffffe, RZ, 0xc0, !PT ;  /* 0x07fffffe46027812 */ /* 0x000fe200078ec0ff */
[----:B------:R-:W-:Y:S01]  /*abb0*/  IMAD.SHL.U32 R69, R69, 0x40, RZ ;  /* 0x0000004045457824 */ /* 0x000fe200078e00ff */
[----:B-1----:R-:W-:Y:S01]  /*abc0*/  LEA.HI R5, R68, R68, RZ, 0x1 ;  /* 0x0000004444057211 */ /* 0x002fe200078f08ff */
[----:B------:R-:W-:Y:S01]  /*abd0*/  IMAD.SHL.U32 R67, R67, 0x8, RZ ;  /* 0x0000000843437824 */ /* 0x000fe200078e00ff */
[----:B------:R-:W-:Y:S01]  /*abe0*/  SHF.R.S32.HI R4, RZ, 0x1f, R71 ;  /* 0x0000001fff047819 */ /* 0x000fe20000011447 */
[----:B------:R-:W-:Y:S01]  /*abf0*/  IMAD.IADD R2, R71, 0x1, -R2 ;  /* 0x0000000147027824 */ /* 0x000fe200078e0a02 */
[----:B------:R-:W-:Y:S01]  /*ac00*/  LOP3.LUT R5, R5, 0xfffffffe, RZ, 0xc0, !PT ;  /* 0xfffffffe05057812 */ /* 0x000fe200078ec0ff */
[----:B------:R-:W-:Y:S01]  /*ac10*/  IMAD R0, R139, 0x40, R0 ;  /* 0x000000408b007824 */ /* 0x000fe200078e0200 */
        /* <DEDUP_REMOVED lines=8> */
[----:B------:R-:W0:Y:S01]  /*aca0*/  LDGDEPBAR ;  /* 0x00000000000079af */ /* 0x000e220000000000 */
[----:B------:R-:W-:Y:S01]  /*acb0*/  IMAD R5, R5, 0x8, R66 ;  /* 0x0000000805057824 */ /* 0x000fe200078e0242 */
[----:B------:R-:W-:-:S02]  /*acc0*/  LOP3.LUT R49, R49, 0xffffff00, RZ, 0xc0, !PT ;  /* 0xffffff0031317812 */ /* 0x000fc400078ec0ff */
[----:B------:R-:W-:Y:S02]  /*acd0*/  LOP3.LUT R67, R4, 0x8, R67, 0xf8, !PT ;  /* 0x0000000804437812 */ /* 0x000fe400078ef843 */
[----:B------:R-:W-:Y:S01]  /*ace0*/  LOP3.LUT R6, R69, 0x8, R6, 0xf8, !PT ;  /* 0x0000000845067812 */ /* 0x000fe200078ef806 */
[--C-:B------:R-:W-:Y:S01]  /*acf0*/  IMAD R7, R60, 0x200, R49.reuse ;  /* 0x000002003c077824 */ /* 0x100fe200078e0231 */
[----:B------:R-:W-:Y:S01]  /*ad00*/  SHF.R.U32.HI R4, RZ, 0x3, R4 ;  /* 0x00000003ff047819 */ /* 0x000fe20000011604 */
[C---:B------:R-:W-:Y:S01]  /*ad10*/  IMAD R49, R2.reuse, 0x20, R49 ;  /* 0x0000002002317824 */ /* 0x040fe200078e0231 */
[----:B------:R-:W-:Y:S01]  /*ad20*/  SHF.R.U32.HI R69, RZ, 0x3, R69 ;  /* 0x00000003ff457819 */ /* 0x000fe20000011645 */
[----:B------:R-:W-:Y:S01]  /*ad30*/  IMAD R7, R2, 0x20, R7 ;  /* 0x0000002002077824 */ /* 0x000fe200078e0207 */
[----:B------:R-:W-:Y:S02]  /*ad40*/  LOP3.LUT R4, R67, R4, RZ, 0x3c, !PT ;  /* 0x0000000443047212 */ /* 0x000fe400078e3cff */
[----:B------:R-:W-:-:S02]  /*ad50*/  LOP3.LUT R48, R6, R69, RZ, 0x3c, !PT ;  /* 0x0000004506307212 */ /* 0x000fc400078e3cff */
[----:B------:R-:W-:Y:S01]  /*ad60*/  IADD3 R2, R0, 0x1, RZ ;  /* 0x0000000100027810 */ /* 0x000fe20007ffe0ff */
        /* <DEDUP_REMOVED lines=8> */
[----:B------:R-:W1:Y:S01]  /*adf0*/  LDSM.16.M88.4 R68, [R125] ;  /* 0x000000007d44783b */ /* 0x000e620000000200 */
[----:B------:R-:W-:-:S03]  /*ae00*/  SEL R5, R5, 0xffffffe0, !P1 ;  /* 0xffffffe005057807 */ /* 0x000fc60004800000 */
[----:B--23--:R-:W2:Y:S02]  /*ae10*/  LDSM.16.M88.4 R28, [R124+0x3400] ;  /* 0x003400007c1c783b */ /* 0x00cea40000000200 */
[----:B------:R-:W-:Y:S02]  /*ae20*/  IMAD.IADD R121, R124, 0x1, R5 ;  /* 0x000000017c797824 */ /* 0x000fe400078e0205 */
[----:B------:R-:W3:Y:S04]  /*ae30*/  LDSM.16.M88.4 R20, [R124+0x3800] ;  /* 0x003800007c14783b */ /* 0x000ee80000000200 */
[----:B------:R-:W-:Y:S04]  /*ae40*/  LDSM.16.M88.4 R8, [R121+0x3000] ;  /* 0x003000007908783b */ /* 0x000fe80000000200 */
[----:B------:R-:W5:Y:S04]  /*ae50*/  LDSM.16.M88.4 R4, [R123] ;  /* 0x000000007b04783b */ /* 0x000f680000000200 */
[----:B------:R-:W4:Y:S04]  /*ae60*/  LDSM.16.M88.4 R80, [R124+0x3c00] ;  /* 0x003c00007c50783b */ /* 0x000f280000000200 */
[----:B------:R-:W3:Y:S04]  /*ae70*/  LDSM.16.M88.4 R44, [R121+0x3400] ;  /* 0x00340000792c783b */ /* 0x000ee80000000200 */
[----:B------:R-:W3:Y:S04]  /*ae80*/  LDSM.16.M88.4 R12, [R121+0x3800] ;  /* 0x00380000790c783b */ /* 0x000ee80000000200 */
[----:B------:R-:W3:Y:S04]  /*ae90*/  LDSM.16.M88.4 R76, [R121+0x3c00] ;  /* 0x003c0000794c783b */ /* 0x000ee80000000200 */
[----:B------:R-:W-:Y:S01]  /*aea0*/  LDSM.16.M88.4 R64, [R124+0x4000] ;  /* 0x004000007c40783b */ /* 0x000fe20000000200 */
[C---:B-1----:R-:W-:Y:S03]  /*aeb0*/  HMMA.16816.F32.BF16 R40, R68.reuse, R36, RZ ;  /* 0x000000244428723c */ /* 0x042fe600000418ff */
[----:B------:R-:W1:Y:S04]  /*aec0*/  LDSM.16.M88.4 R16, [R125+0x1000] ;  /* 0x001000007d10783b */ /* 0x000e680000000200 */
[----:B------:R-:W-:Y:S01]  /*aed0*/  LDSM.16.M88.4 R56, [R124+0x4400] ;  /* 0x004400007c38783b */ /* 0x000fe20000000200 */
[C---:B------:R-:W-:Y:S03]  /*aee0*/  HMMA.16816.F32.BF16 R36, R68.reuse, R38, RZ ;  /* 0x000000264424723c */ /* 0x040fe600000418ff */
[----:B------:R-:W-:Y:S05]  /*aef0*/  LDSM.16.M88.4 R88, [R121+0x4800] ;  /* 0x004800007958783b */ /* 0x000fea0000000200 */
[C---:B--2---:R-:W-:Y:S08]  /*af00*/  HMMA.16816.F32.BF16 R32, R68.reuse, R28, RZ ;  /* 0x0000001c4420723c */ /* 0x044ff000000418ff */
[C---:B------:R-:W-:Y:S08]  /*af10*/  HMMA.16816.F32.BF16 R28, R68.reuse, R30, RZ ;  /* 0x0000001e441c723c */ /* 0x040ff000000418ff */
[C---:B---3--:R-:W-:Y:S08]  /*af20*/  HMMA.16816.F32.BF16 R24, R68.reuse, R20, RZ ;  /* 0x000000144418723c */ /* 0x048ff000000418ff */
[----:B------:R-:W-:Y:S08]  /*af30*/  HMMA.16816.F32.BF16 R20, R68, R22, RZ ;  /* 0x000000164414723c */ /* 0x000ff000000418ff */
[C---:B-----5:R-:W-:Y:S08]  /*af40*/  HMMA.16816.F32.BF16 R40, R4.reuse, R8, R40 ;  /* 0x000000080428723c */ /* 0x060ff00000041828 */
[----:B------:R-:W-:Y:S01]  /*af50*/  HMMA.16816.F32.BF16 R36, R4, R10, R36 ;  /* 0x0000000a0424723c */ /* 0x000fe20000041824 */
[----:B------:R-:W2:Y:S07]  /*af60*/  LDSM.16.M88.4 R8, [R124+0x4800] ;  /* 0x004800007c08783b */ /* 0x000eae0000000200 */
[C---:B----4-:R-:W-:Y:S08]  /*af70*/  HMMA.16816.F32.BF16 R72, R68.reuse, R80, RZ ;  /* 0x000000504448723c */ /* 0x050ff000000418ff */
[----:B------:R-:W-:Y:S01]  /*af80*/  HMMA.16816.F32.BF16 R68, R68, R82, RZ ;  /* 0x000000524444723c */ /* 0x000fe200000418ff */
        /* <DEDUP_REMOVED lines=9> */
[----:B------:R-:W5:Y:S04]  /*b020*/  LDSM.16.M88.4 R4, [R121+0x4400] ;  /* 0x004400007904783b */ /* 0x000f680000000200 */
[----:B------:R-:W3:Y:S03]  /*b030*/  LDSM.16.M88.4 R76, [R121+0x4c00] ;  /* 0x004c0000794c783b */ /* 0x000ee60000000200 */
        /* <DEDUP_REMOVED lines=8> */
[----:B------:R-:W-:Y:S07]  /*b0c0*/  LDSM.16.M88.4 R56, [R124+0x5400] ;  /* 0x005400007c38783b */ /* 0x000fee0000000200 */
[C---:B---3--:R-:W-:Y:S08]  /*b0d0*/  HMMA.16816.F32.BF16 R72, R16.reuse, R44, R72 ;  /* 0x0000002c1048723c */ /* 0x048ff00000041848 */
[----:B------:R-:W-:Y:S01]  /*b0e0*/  HMMA.16816.F32.BF16 R68, R16, R46, R68 ;  /* 0x0000002e1044723c */ /* 0x000fe20000041844 */
[----:B------:R-:W2:Y:S04]  /*b0f0*/  LDSM.16.M88.4 R44, [R124+0x5800] ;  /* 0x005800007c2c783b */ /* 0x000ea80000000200 */
[----:B------:R-:W-:Y:S03]  /*b100*/  LDSM.16.M88.4 R16, [R121+0x5000] ;  /* 0x005000007910783b */ /* 0x000fe60000000200 */
[C---:B----4-:R-:W-:Y:S08]  /*b110*/  HMMA.16816.F32.BF16 R40, R80.reuse, R12, R40 ;  /* 0x0000000c5028723c */ /* 0x050ff00000041828 */
[C---:B------:R-:W-:Y:S01]  /*b120*/  HMMA.16816.F32.BF16 R36, R80.reuse, R14, R36 ;  /* 0x0000000e5024723c */ /* 0x040fe20000041824 */
[----:B------:R-:W3:Y:S07]  /*b130*/  LDSM.16.M88.4 R12, [R124+0x5c00] ;  /* 0x005c00007c0c783b */ /* 0x000eee0000000200 */
[C---:B-----5:R-:W-:Y:S08]  /*b140*/  HMMA.16816.F32.BF16 R32, R80.reuse, R4, R32 ;  /* 0x000000045020723c */ /* 0x060ff00000041820 */
[C---:B------:R-:W-:Y:S01]  /*b150*/  HMMA.16816.F32.BF16 R28, R80.reuse, R6, R28 ;  /* 0x00000006501c723c */ /* 0x040fe2000004181c */
[----:B------:R-:W4:Y:S07]  /*b160*/  LDSM.16.M88.4 R4, [R123+0x2000] ;  /* 0x002000007b04783b */ /* 0x000f2e0000000200 */
[C---:B------:R-:W-:Y:S08]  /*b170*/  HMMA.16816.F32.BF16 R24, R80.reuse, R88, R24 ;  /* 0x000000585018723c */ /* 0x040ff00000041818 */
[C---:B------:R-:W-:Y:S08]  /*b180*/  HMMA.16816.F32.BF16 R20, R80.reuse, R90, R20 ;  /* 0x0000005a5014723c */ /* 0x040ff00000041814 */
[C---:B------:R-:W-:Y:S08]  /*b190*/  HMMA.16816.F32.BF16 R72, R80.reuse, R76, R72 ;  /* 0x0000004c5048723c */ /* 0x040ff00000041848 */
[----:B------:R-:W-:Y:S08]  /*b1a0*/  HMMA.16816.F32.BF16 R68, R80, R78, R68 ;  /* 0x0000004e5044723c */ /* 0x000ff00000041844 */
[C---:B-1----:R-:W-:Y:S01]  /*b1b0*/  HMMA.16816.F32.BF16 R76, R8.reuse, R64, R40 ;  /* 0x00000040084c723c */ /* 0x042fe20000041828 */
[----:B------:R-:W1:Y:S07]  /*b1c0*/  LDSM.16.M88.4 R40, [R121+0x5400] ;  /* 0x005400007928783b */ /* 0x000e6e0000000200 */
[C---:B------:R-:W-:Y:S08]  /*b1d0*/  HMMA.16816.F32.BF16 R36, R8.reuse, R66, R36 ;  /* 0x000000420824723c */ /* 0x040ff00000041824 */
[C---:B--2---:R-:W-:Y:S08]  /*b1e0*/  HMMA.16816.F32.BF16 R24, R8.reuse, R44, R24 ;  /* 0x0000002c0818723c */ /* 0x044ff00000041818 */
[C---:B------:R-:W-:Y:S01]  /*b1f0*/  HMMA.16816.F32.BF16 R20, R8.reuse, R46, R20 ;  /* 0x0000002e0814723c */ /* 0x040fe20000041814 */
[----:B------:R-:W2:Y:S07]  /*b200*/  LDSM.16.M88.4 R44, [R121+0x5800] ;  /* 0x00580000792c783b */ /* 0x000eae0000000200 */
[C---:B------:R-:W-:Y:S08]  /*b210*/  HMMA.16816.F32.BF16 R32, R8.reuse, R56, R32 ;  /* 0x000000380820723c */ /* 0x040ff00000041820 */
[C---:B------:R-:W-:Y:S08]  /*b220*/  HMMA.16816.F32.BF16 R28, R8.reuse, R58, R28 ;  /* 0x0000003a081c723c */ /* 0x040ff0000004181c */
[----:B---3--:R-:W-:Y:S07]  /*b230*/  HMMA.16816.F32.BF16 R72, R8, R12, R72 ;  /* 0x0000000c0848723c */ /* 0x008fee0000041848 */
[----:B------:R-:W-:Y:S01]  /*b240*/  IMAD R12, R60, 0x10, R62 ;  /* 0x000000103c0c7824 */ /* 0x000fe200078e023e */
[----:B----4-:R-:W-:Y:S01]  /*b250*/  HMMA.16816.F32.BF16 R76, R4, R16, R76 ;  /* 0x00000010044c723c */ /* 0x010fe2000004184c */
[----:B------:R-:W-:-:S03]  /*b260*/  IADD3 R13, R0, 0x18, RZ ;  /* 0x00000018000d7810 */ /* 0x000fc60007ffe0ff */
[----:B------:R-:W-:-:S04]  /*b270*/  IADD3 R12, R12, 0x1, R135 ;  /* 0x000000010c0c7810 */ /* 0x000fc80007ffe087 */
[----:B------:R-:W-:Y:S01]  /*b280*/  HMMA.16816.F32.BF16 R36, R4, R18, R36 ;  /* 0x000000120424723c */ /* 0x000fe20000041824 */
[----:B------:R-:W3:Y:S01]  /*b290*/  LDSM.16.M88.4 R16, [R121+0x5c00] ;  /* 0x005c00007910783b */ /* 0x000ee20000000200 */
[----:B------:R-:W-:Y:S01]  /*b2a0*/  IADD3 R12, R61, R12, -R127 ;  /* 0x0000000c3d0c7210 */ /* 0x000fe20007ffe87f */
[----:B------:R-:W-:-:S04]  /*b2b0*/  DEPBAR.LE SB0, 0x0 ;  /* 0x000080000000791a */ /* 0x000fc80000000000 */
[----:B------:R-:W-:Y:S01]  /*b2c0*/  IADD3 R100, R12, c[0x0][0x2e8], RZ ;  /* 0x0000ba000c647a10 */ /* 0x000fe20007ffe0ff */
[C---:B-1----:R-:W-:Y:S03]  /*b2d0*/  HMMA.16816.F32.BF16 R32, R4.reuse, R40, R32 ;  /* 0x000000280420723c */ /* 0x042fe60000041820 */
[C---:B------:R-:W-:Y:S02]  /*b2e0*/  IADD3 R12, R100.reuse, 0x8, RZ ;  /* 0x00000008640c7810 */ /* 0x040fe40007ffe0ff */
[-C--:B------:R-:W-:Y:S02]  /*b2f0*/  IMNMX R100, R100, R61.reuse, PT ;  /* 0x0000003d64647217 */ /* 0x080fe40003800200 */
[----:B------:R-:W-:Y:S01]  /*b300*/  IMNMX R101, R12, R61, PT ;  /* 0x0000003d0c657217 */ /* 0x000fe20003800200 */
[----:B------:R-:W-:Y:S01]  /*b310*/  HMMA.16816.F32.BF16 R28, R4, R42, R28 ;  /* 0x0000002a041c723c */ /* 0x000fe2000004181c */
[----:B------:R-:W-:-:S02]  /*b320*/  ISETP.GE.AND P5, PT, R0, R100, PT ;  /* 0x000000640000720c */ /* 0x000fc40003fa6270 */
[----:B------:R-:W-:Y:S02]  /*b330*/  IADD3 R12, R0, 0x8, RZ ;  /* 0x00000008000c7810 */ /* 0x000fe40007ffe0ff */
[-C--:B------:R-:W-:Y:S02]  /*b340*/  ISETP.GE.AND P1, PT, R2, R100.reuse, PT ;  /* 0x000000640200720c */ /* 0x080fe40003f26270 */
[----:B------:R-:W-:Y:S01]  /*b350*/  FSEL R76, R76, -INF , !P5 ;  /* 0xff8000004c4c7808 */ /* 0x000fe20006800000 */
[----:B--2---:R-:W-:Y:S01]  /*b360*/  HMMA.16816.F32.BF16 R24, R4, R44, R24 ;  /* 0x0000002c0418723c */ /* 0x004fe20000041818 */
[----:B------:R-:W-:Y:S01]  /*b370*/  BAR.SYNC.DEFER_BLOCKING 0x0 ;  /* 0x0000000000007b1d */ /* 0x000fe20000010000 */
[C---:B------:R-:W-:Y:S02]  /*b380*/  ISETP.GE.AND P6, PT, R12.reuse, R100, PT ;  /* 0x000000640c00720c */ /* 0x040fe40003fc6270 */
[----:B------:R-:W-:Y:S02]  /*b390*/  ISETP.GE.AND P5, PT, R12, R101, PT ;  /* 0x000000650c00720c */ /* 0x000fe40003fa6270 */
[----:B------:R-:W-:-:S02]  /*b3a0*/  IADD3 R12, R0, 0x9, RZ ;  /* 0x00000009000c7810 */ /* 0x000fc40007ffe0ff */
[----:B------:R-:W-:Y:S01]  /*b3b0*/  FSEL R77, R77, -INF , !P1 ;  /* 0xff8000004d4d7808 */ /* 0x000fe20004800000 */
[----:B------:R-:W-:Y:S01]  /*b3c0*/  HMMA.16816.F32.BF16 R68, R8, R14, R68 ;  /* 0x0000000e0844723c */ /* 0x000fe20000041844 */
[-C--:B------:R-:W-:Y:S02]  /*b3d0*/  ISETP.GE.AND P1, PT, R0, R101.reuse, PT ;  /* 0x000000650000720c */ /* 0x080fe40003f26270 */
[----:B------:R-:W-:Y:S02]  /*b3e0*/  FSEL R36, R36, -INF , !P6 ;  /* 0xff80000024247808 */ /* 0x000fe40007000000 */
[----:B------:R-:W-:Y:S02]  /*b3f0*/  ISETP.GE.AND P2, PT, R2, R101, PT ;  /* 0x000000650200720c */ /* 0x000fe40003f46270 */
[----:B------:R-:W-:Y:S01]  /*b400*/  ISETP.GE.AND P6, PT, R12, R100, PT ;  /* 0x000000640c00720c */ /* 0x000fe20003fc6270 */
[----:B------:R-:W-:Y:S01]  /*b410*/  HMMA.16816.F32.BF16 R20, R4, R46, R20 ;  /* 0x0000002e0414723c */ /* 0x000fe20000041814 */
[----:B------:R-:W-:-:S02]  /*b420*/  IADD3 R2, R0, 0x10, RZ ;  /* 0x0000001000027810 */ /* 0x000fc40007ffe0ff */
[----:B------:R-:W-:Y:S02]  /*b430*/  FSEL R78, R78, -INF , !P1 ;  /* 0xff8000004e4e7808 */ /* 0x000fe40004800000 */
[-C--:B------:R-:W-:Y:S02]  /*b440*/  ISETP.GE.AND P1, PT, R12, R101.reuse, PT ;  /* 0x000000650c00720c */ /* 0x080fe40003f26270 */
[----:B------:R-:W-:Y:S01]  /*b450*/  FSEL R12, R79, -INF , !P2 ;  /* 0xff8000004f0c7808 */ /* 0x000fe20005000000 */
[----:B---3--:R-:W-:Y:S01]  /*b460*/  HMMA.16816.F32.BF16 R72, R4, R16, R72 ;  /* 0x000000100448723c */ /* 0x008fe20000041848 */
[----:B------:R-:W-:Y:S02]  /*b470*/  FSEL R52, R37, -INF , !P6 ;  /* 0xff80000025347808 */ /* 0x000fe40007000000 */
[C---:B------:R-:W-:Y:S02]  /*b480*/  ISETP.GE.AND P6, PT, R2.reuse, R100, PT ;  /* 0x000000640200720c */ /* 0x040fe40003fc6270 */
[----:B------:R-:W-:-:S02]  /*b490*/  ISETP.GE.AND P2, PT, R2, R101, PT ;  /* 0x000000650200720c */ /* 0x000fc40003f46270 */
[----:B------:R-:W-:Y:S01]  /*b4a0*/  IADD3 R2, R0, 0x11, RZ ;  /* 0x0000001100027810 */ /* 0x000fe20007ffe0ff */
[----:B------:R-:W-:Y:S01]  /*b4b0*/  HMMA.16816.F32.BF16 R68, R4, R18, R68 ;  /* 0x000000120444723c */ /* 0x000fe20000041844 */
        /* <DEDUP_REMOVED lines=23> */
[----:B------:R-:W-:Y:S02]  /*b630*/  FSEL R106, R24, -INF , !P6 ;  /* 0xff800000186a7808 */ /* 0x000fe40007000000 */
[----:B------:R-:W-:Y:S02]  /*b640*/  ISETP.GE.AND P1, PT, R9, R101, PT ;  /* 0x000000650900720c */ /* 0x000fe40003f26270 */
[-C--:B------:R-:W-:Y:S02]  /*b650*/  ISETP.GE.AND P6, PT, R2, R100.reuse, PT ;  /* 0x000000640200720c */ /* 0x080fe40003fc6270 */
[----:B------:R-:W-:Y:S02]  /*b660*/  IADD3 R9, R0, 0x29, RZ ;  /* 0x0000002900097810 */ /* 0x000fe40007ffe0ff */
[----:B------:R-:W-:Y:S02]  /*b670*/  FSEL R102, R20, -INF , !P6 ;  /* 0xff80000014667808 */ /* 0x000fe40007000000 */
        /* <DEDUP_REMOVED lines=13> */
[C---:B------:R-:W-:Y:S02]  /*b750*/  ISETP.GE.AND P1, PT, R2.reuse, R100, PT ;  /* 0x000000640200720c */ /* 0x040fe40003f26270 */
[----:B------:R-:W-:Y:S02]  /*b760*/  ISETP.GE.AND P5, PT, R2, R101, PT ;  /* 0x000000650200720c */ /* 0x000fe40003fa6270 */
[----:B------:R-:W-:Y:S02]  /*b770*/  ISETP.GT.AND P6, PT, R139, R126, PT ;  /* 0x0000007e8b00720c */ /* 0x000fe40003fc4270 */
[----:B------:R-:W-:Y:S02]  /*b780*/  ISETP.GE.AND P2, PT, R4, R100, PT ;  /* 0x000000640400720c */ /* 0x000fe40003f46270 */
[----:B------:R-:W-:Y:S02]  /*b790*/  IADD3 R2, R0, 0x38, RZ ;  /* 0x0000003800027810 */ /* 0x000fe40007ffe0ff */
[----:B------:R-:W-:-:S02]  /*b7a0*/  SHF.R.S32.HI R5, RZ, 0x1f, R60 ;  /* 0x0000001fff057819 */ /* 0x000fc4000001143c */
[----:B------:R-:W-:Y:S02]  /*b7b0*/  IADD3 R0, R0, 0x39, RZ ;  /* 0x0000003900007810 */ /* 0x000fe40007ffe0ff */
[----:B------:R-:W-:Y:S02]  /*b7c0*/  FSEL R88, R72, -INF , !P2 ;  /* 0xff80000048587808 */ /* 0x000fe40005000000 */
[----:B------:R-:W-:Y:S02]  /*b7d0*/  FSEL R35, R73, -INF , !P1 ;  /* 0xff80000049237808 */ /* 0x000fe40004800000 */
[-C--:B------:R-:W-:Y:S02]  /*b7e0*/  ISETP.GE.AND P2, PT, R2, R100.reuse, PT ;  /* 0x000000640200720c */ /* 0x080fe40003f46270 */
[----:B------:R-:W-:Y:S02]  /*b7f0*/  ISETP.GE.AND P1, PT, R0, R100, PT ;  /* 0x000000640000720c */ /* 0x000fe40003f26270 */
[----:B------:R-:W-:-:S02]  /*b800*/  LEA.HI R5, R5, R60, RZ, 0x2 ;  /* 0x0000003c05057211 */ /* 0x000fc400078f10ff */
[----:B------:R-:W-:Y:S02]  /*b810*/  FSEL R34, R68, -INF , !P2 ;  /* 0xff80000044227808 */ /* 0x000fe40005000000 */
[----:B------:R-:W-:Y:S02]  /*b820*/  FSEL R33, R69, -INF , !P1 ;  /* 0xff80000045217808 */ /* 0x000fe40004800000 */
[----:B------:R-:W-:Y:S02]  /*b830*/  LOP3.LUT R5, R5, 0xfffffffc, RZ, 0xc0, !PT ;  /* 0xfffffffc05057812 */ /* 0x000fe400078ec0ff */
[-C--:B------:R-:W-:Y:S02]  /*b840*/  ISETP.GE.AND P2, PT, R2, R101.reuse, PT ;  /* 0x000000650200720c */ /* 0x080fe40003f46270 */
[----:B------:R-:W-:Y:S01]  /*b850*/  ISETP.GE.AND P1, PT, R0, R101, PT ;  /* 0x000000650000720c */ /* 0x000fe20003f26270 */
[----:B------:R-:W-:Y:S01]  /*b860*/  IMAD.IADD R136, R60, 0x1, -R5 ;  /* 0x000000013c887824 */ /* 0x000fe200078e0a05 */
        /* <DEDUP_REMOVED lines=8> */
[----:B------:R-:W-:Y:S02]  /*b8f0*/  IABS R9, R4 ;  /* 0x0000000400097213 */ /* 0x000fe40000000000 */
[C---:B------:R-:W-:Y:S02]  /*b900*/  IADD3 R6, R4.reuse, -0x40, RZ ;  /* 0xffffffc004067810 */ /* 0x040fe40007ffe0ff */
[----:B------:R-:W-:Y:S02]  /*b910*/  LOP3.LUT R4, R4, c[0x0][0x2d0], RZ, 0x3c, !PT ;  /* 0x0000b40004047a12 */ /* 0x000fe400078e3cff */
[----:B-1----:R-:W1:Y:S02]  /*b920*/  MUFU.RCP R16, R7 ;  /* 0x0000000700107308 */ /* 0x002e640000001000 */
[----:B-1----:R-:W-:-:S06]  /*b930*/  IADD3 R16, R16, 0xffffffe, RZ ;  /* 0x0ffffffe10107810 */ /* 0x002fcc0007ffe0ff */
[----:B------:R-:W1:Y:S02]  /*b940*/  F2I.FTZ.U32.TRUNC.NTZ R17, R16 ;  /* 0x0000001000117305 */ /* 0x000e64000021f000 */
[--C-:B-1----:R-:W-:Y:S02]  /*b950*/  IMAD.MOV R5, RZ, RZ, -R17.reuse ;  /* 0x000000ffff057224 */ /* 0x102fe400078e0a11 */
[----:B------:R-:W-:Y:S02]  /*b960*/  IMAD.MOV.U32 R16, RZ, RZ, RZ ;  /* 0x000000ffff107224 */ /* 0x000fe400078e00ff */
        /* <DEDUP_REMOVED lines=18> */
[----:B------:R-:W-:-:S05]  /*ba90*/  ISETP.GE.AND P2, PT, R6, RZ, PT ;  /* 0x000000ff0600720c */ /* 0x000fca0003f46270 */
[----:B------:R-:W-:Y:S02]  /*baa0*/  @P5 IADD3 R11, R11, 0x1, RZ ;  /* 0x000000010b0b5810 */ /* 0x000fe40007ffe0ff */
[----:B------:R-:W-:-:S04]  /*bab0*/  ISETP.GE.AND P5, PT, R4, RZ, PT ;  /* 0x000000ff0400720c */ /* 0x000fc80003fa6270 */
[----:B------:R-:W-:Y:S02]  /*bac0*/  @P1 IADD3 R0, R0, 0x1, RZ ;  /* 0x0000000100001810 */ /* 0x000fe40007ffe0ff */
[----:B------:R-:W-:-:S03]  /*bad0*/  ISETP.NE.AND P1, PT, RZ, c[0x0][0x2d0], PT ;  /* 0x0000b400ff007a0c */ /* 0x000fc60003f25270 */
[----:B------:R-:W-:Y:S01]  /*bae0*/  IMAD.MOV.U32 R7, RZ, RZ, R0 ;  /* 0x000000ffff077224 */ /* 0x000fe200078e0000 */
[----:B------:R-:W-:-:S03]  /*baf0*/  LOP3.LUT R0, RZ, c[0x0][0x2d0], RZ, 0x33, !PT ;  /* 0x0000b400ff007a12 */ /* 0x000fc600078e33ff */
        /* <DEDUP_REMOVED lines=10> */
[----:B------:R-:W-:-:S05]  /*bba0*/  IMAD R5, R0, R5, -0x40 ;  /* 0xffffffc000057424 */ /* 0x000fca00078e0205 */
[----:B------:R-:W-:-:S05]  /*bbb0*/  SHF.R.S32.HI R0, RZ, 0x1f, R5 ;  /* 0x0000001fff007819 */ /* 0x000fca0000011405 */
[----:B------:R-:W-:-:S04]  /*bbc0*/  IMAD R0, R0, c[0x0][0x198], RZ ;  /* 0x0000660000007a24 */ /* 0x000fc800078e02ff */
[----:B------:R-:W-:Y:S01]  /*bbd0*/  IMAD R0, R5, c[0x0][0x19c], R0 ;  /* 0x0000670005007a24 */ /* 0x000fe200078e0200 */
[----:B--2---:R-:W-:Y:S01]  /*bbe0*/  IADD3 R4, -R7, R4, RZ ;  /* 0x0000000407047210 */ /* 0x004fe20007ffe1ff */
[----:B------:R-:W-:-:S03]  /*bbf0*/  IMAD.WIDE.U32 R6, R5, c[0x0][0x198], RZ ;  /* 0x0000660005067a25 */ /* 0x000fc600078e00ff */
[----:B------:R-:W-:Y:S01]  /*bc00*/  SHF.R.S32.HI R2, RZ, 0x1f, R4 ;  /* 0x0000001fff027819 */ /* 0x000fe20000011404 */
[----:B------:R-:W-:-:S04]  /*bc10*/  IMAD.IADD R7, R7, 0x1, R0 ;  /* 0x0000000107077824 */ /* 0x000fc800078e0200 */
[----:B------:R-:W-:Y:S02]  /*bc20*/  IMAD R5, R2, c[0x0][0x180], RZ ;  /* 0x0000600002057a24 */ /* 0x000fe400078e02ff */
[----:B------:R-:W-:-:S04]  /*bc30*/  IMAD.WIDE.U32 R6, R4, c[0x0][0x180], R6 ;  /* 0x0000600004067a25 */ /* 0x000fc800078e0006 */
[----:B------:R-:W-:-:S04]  /*bc40*/  IMAD R5, R4, c[0x0][0x184], R5 ;  /* 0x0000610004057a24 */ /* 0x000fc800078e0205 */
[----:B------:R-:W-:Y:S01]  /*bc50*/  IMAD.IADD R2, R7, 0x1, R5 ;  /* 0x0000000107027824 */ /* 0x000fe200078e0205 */
[----:B------:R-:W-:Y:S01]  /*bc60*/  MOV R7, R6 ;  /* 0x0000000600077202 */ /* 0x000fe20000000f00 */
[----:B------:R-:W-:Y:S05]  /*bc70*/  BRA `(.L_x_4801) ;  /* 0x0000003000007947 */ /* 0x000fea0003800000 */
.L_x_4800:
[----:B------:R-:W-:-:S05]  /*bc80*/  IMAD.MOV.U32 R7, RZ, RZ, c[0x0][0x198] ;  /* 0x00006600ff077624 */ /* 0x000fca00078e00ff */
[----:B------:R-:W-:-:S04]  /*bc90*/  LEA R7, -R7, RZ, 0x6 ;  /* 0x000000ff07077211 */ /* 0x000fc800078e31ff */
[----:B------:R-:W-:Y:S02]  /*bca0*/  SHF.R.S32.HI R2, RZ, 0x1f, R7 ;  /* 0x0000001fff027819 */ /* 0x000fe40000011407 */
.L_x_4801:
[C---:B------:R-:W-:Y:S02]  /*bcb0*/  LOP3.LUT P5, RZ, R92.reuse, 0x2, RZ, 0xc0, !PT ;  /* 0x000000025cff7812 */ /* 0x040fe400078ac0ff */
[C---:B------:R-:W-:Y:S02]  /*bcc0*/  LEA R134, P1, R7.reuse, R134, 0x1 ;  /* 0x0000008607867211 */ /* 0x040fe400078208ff */
[----:B------:R-:W-:Y:S02]  /*bcd0*/  LOP3.LUT P2, RZ, R92, 0x1, RZ, 0xc0, !PT ;  /* 0x000000015cff7812 */ /* 0x000fe4000784c0ff */
[----:B------:R-:W-:-:S07]  /*bce0*/  LEA.HI.X R133, R7, R133, R2, 0x1, P1 ;  /* 0x0000008507857211 */ /* 0x000fce00008f0c02 */
[----:B------:R-:W-:-:S05]  /*bcf0*/  @P5 IADD3 R9, P1, R7, R110, RZ ;  /* 0x0000006e07095210 */ /* 0x000fca0007f3e0ff */
[----:B------:R-:W-:Y:S01]  /*bd00*/  @P5 IMAD.X R4, R2, 0x1, R51, P1 ;  /* 0x0000000102045824 */ /* 0x000fe200008e0633 */
[----:B------:R-:W-:-:S05]  /*bd10*/  IADD3 R5, P1, R55, R7, RZ ;  /* 0x0000000737057210 */ /* 0x000fca0007f3e0ff */
[----:B------:R-:W-:Y:S01]  /*bd20*/  IMAD.X R0, R54, 0x1, R2, P1 ;  /* 0x0000000136007824 */ /* 0x000fe200008e0602 */
[----:B------:R-:W-:-:S04]  /*bd30*/  @P2 LEA R16, P1, R55, R134, 0x1 ;  /* 0x0000008637102211 */ /* 0x000fc800078208ff */
[----:B------:R-:W-:Y:S02]  /*bd40*/  @P2 LEA.HI.X R17, R55, R133, R54, 0x1, P1 ;  /* 0x0000008537112211 */ /* 0x000fe400008f0c36 */
[----:B------:R-:W-:-:S13]  /*bd50*/  LOP3.LUT P2, RZ, R92, 0x4, RZ, 0xc0, !PT ;  /* 0x000000045cff7812 */ /* 0x000fda000784c0ff */
[----:B------:R-:W-:-:S05]  /*bd60*/  @P2 IADD3 R7, P1, R7, R110, RZ ;  /* 0x0000006e07072210 */ /* 0x000fca0007f3e0ff */
[----:B------:R-:W-:Y:S01]  /*bd70*/  @P2 IMAD.X R2, R2, 0x1, R51, P1 ;  /* 0x0000000102022824 */ /* 0x000fe200008e0633 */
[----:B------:R-:W-:-:S05]  /*bd80*/  @P5 IADD3 R11, P1, R5, R110, RZ ;  /* 0x0000006e050b5210 */ /* 0x000fca0007f3e0ff */
[----:B------:R-:W-:Y:S01]  /*bd90*/  @P5 IMAD.X R6, R0, 0x1, R51, P1 ;  /* 0x0000000100065824 */ /* 0x000fe200008e0633 */
[----:B------:R-:W-:-:S05]  /*bda0*/  @P2 IADD3 R5, P1, R5, R110, RZ ;  /* 0x0000006e05052210 */ /* 0x000fca0007f3e0ff */
[----:B------:R-:W-:Y:S01]  /*bdb0*/  @P2 IMAD.X R0, R0, 0x1, R51, P1 ;  /* 0x0000000100002824 */ /* 0x000fe200008e0633 */
[----:B------:R-:W-:-:S04]  /*bdc0*/  @P5 LEA R18, P1, R9, c[0x0][0x168], 0x1 ;  /* 0x00005a0009125a11 */ /* 0x000fc800078208ff */
[----:B------:R-:W-:Y:S02]  /*bdd0*/  @P5 LEA.HI.X R19, R9, c[0x0][0x16c], R4, 0x1, P1 ;  /* 0x00005b0009135a11 */ /* 0x000fe400008f0c04 */
[----:B------:R-:W-:-:S04]  /*bde0*/  @P2 LEA R20, P1, R7, c[0x0][0x168], 0x1 ;  /* 0x00005a0007142a11 */ /* 0x000fc800078208ff */
[----:B------:R-:W-:Y:S02]  /*bdf0*/  @P2 LEA.HI.X R21, R7, c[0x0][0x16c], R2, 0x1, P1 ;  /* 0x00005b0007152a11 */ /* 0x000fe400008f0c02 */
[----:B------:R-:W-:-:S04]  /*be00*/  @P2 LEA R4, P1, R5, c[0x0][0x168], 0x1 ;  /* 0x00005a0005042a11 */ /* 0x000fc800078208ff */
[----:B------:R-:W-:Y:S02]  /*be10*/  @P2 LEA.HI.X R5, R5, c[0x0][0x16c], R0, 0x1, P1 ;  /* 0x00005b0005052a11 */ /* 0x000fe400008f0c00 */
[----:B------:R-:W-:-:S04]  /*be20*/  @P5 LEA R22, P1, R11, c[0x0][0x168], 0x1 ;  /* 0x00005a000b165a11 */ /* 0x000fc800078208ff */
[----:B------:R-:W-:Y:S02]  /*be30*/  @P5 LEA.HI.X R23, R11, c[0x0][0x16c], R6, 0x1, P1 ;  /* 0x00005b000b175a11 */ /* 0x000fe400008f0c06 */
[----:B------:R-:W-:-:S13]  /*be40*/  LOP3.LUT P1, RZ, R92, 0x1, RZ, 0xc0, !PT ;  /* 0x000000015cff7812 */ /* 0x000fda000782c0ff */
[----:B------:R-:W-:Y:S02]  /*be50*/  @P1 IMAD.MOV.U32 R6, RZ, RZ, R134 ;  /* 0x000000ffff061224 */ /* 0x000fe400078e0086 */
[----:B------:R-:W-:-:S05]  /*be60*/  @P1 IMAD.MOV.U32 R7, RZ, RZ, R133 ;  /* 0x000000ffff071224 */ /* 0x000fca00078e0085 */
[----:B------:R-:W-:Y:S01]  /*be70*/  @!PT LDS RZ, [RZ] ;  /* 0x00000000fffff984 */ /* 0x000fe20000000800 */
[----:B------:R-:W-:Y:S01]  /*be80*/  @!PT LDS RZ, [RZ] ;  /* 0x00000000fffff984 */ /* 0x000fe20000000800 */
[----:B------:R-:W-:Y:S01]  /*be90*/  @!PT LDS RZ, [RZ] ;  /* 0x00000000fffff984 */ /* 0x000fe20000000800 */
[----:B------:R1:W-:Y:S04]  /*bea0*/  @P1 LDGSTS.E.BYPASS.LTC128B.128 [R128+0x3000], [R6.64] ;  /* 0x0300000006801fae */ /* 0x0003e8000b901d46 */
[----:B------:R1:W-:Y:S04]  /*beb0*/  @!P1 STS [R128+0x3000], RZ ;  /* 0x003000ff80009388 */ /* 0x0003e80000000800 */
[----:B------:R1:W-:Y:S04]  /*bec0*/  @!P1 STS [R128+0x3004], RZ ;  /* 0x003004ff80009388 */ /* 0x0003e80000000800 */
[----:B------:R1:W-:Y:S04]  /*bed0*/  @!P1 STS.64 [R128+0x3008], RZ ;  /* 0x003008ff80009388 */ /* 0x0003e80000000a00 */
        /* <DEDUP_REMOVED lines=26> */
.L_x_4799:
        /* <DEDUP_REMOVED lines=30> */
[----:B------:R-:W-:Y:S01]  /*c260*/  SHF.L.U32 R122, R122, 0x1, RZ ;  /* 0x000000017a7a7819 */ /* 0x000fe200000006ff */
[----:B------:R-:W1:Y:S03]  /*c270*/  SHFL.BFLY PT, R7, R0, 0x2, 0x1f ;  /* 0x0c401f0000077f89 */ /* 0x000e6600000e0000 */
[----:B------:R-:W-:Y:S01]  /*c280*/  LEA R120, R3, R122, 0x1 ;  /* 0x0000007a03787211 */ /* 0x000fe200078e08ff */
[----:B------:R-:W2:Y:S04]  /*c290*/  SHFL.BFLY PT, R5, R4, 0x2, 0x1f ;  /* 0x0c401f0004057f89 */ /* 0x000ea800000e0000 */
[----:B------:R-:W-:Y:S04]  /*c2a0*/  LDSM.16.MT88.4 R60, [R120+0x7000] ;  /* 0x00700000783c783b */ /* 0x000fe80000004200 */
[----:B------:R-:W-:Y:S01]  /*c2b0*/  LDSM.16.MT88.4 R16, [R122+0x6400] ;  /* 0x006400007a10783b */ /* 0x000fe20000004200 */
[----:B-1----:R-:W-:-:S02]  /*c2c0*/  FMNMX.FTZ R7, R0, R7, !PT ;  /* 0x0000000700077209 */ /* 0x002fc40007810000 */
[----:B--2---:R-:W-:-:S03]  /*c2d0*/  FMNMX.FTZ R5, R4, R5, !PT ;  /* 0x0000000504057209 */ /* 0x004fc60007810000 */
[----:B------:R-:W1:Y:S04]  /*c2e0*/  SHFL.BFLY PT, R2, R7, 0x1, 0x1f ;  /* 0x0c201f0007027f89 */ /* 0x000e6800000e0000 */
[----:B------:R-:W2:Y:S01]  /*c2f0*/  SHFL.BFLY PT, R0, R5, 0x1, 0x1f ;  /* 0x0c201f0005007f89 */ /* 0x000ea200000e0000 */
        /* <DEDUP_REMOVED lines=9> */
[--C-:B------:R-:W-:Y:S02]  /*c390*/  FFMA.FTZ R90, R77, c[0x0][0x23c], -R97.reuse ;  /* 0x00008f004d5a7a23 */ /* 0x100fe40000010861 */
[----:B------:R-:W-:Y:S02]  /*c3a0*/  FFMA.FTZ R91, R36, c[0x0][0x23c], -R97 ;  /* 0x00008f00245b7a23 */ /* 0x000fe40000010861 */
[----:B------:R-:W-:Y:S01]  /*c3b0*/  FFMA.FTZ R96, R44, c[0x0][0x23c], -R89 ;  /* 0x00008f002c607a23 */ /* 0x000fe20000010859 */
[----:B------:R-:W-:Y:S01]  /*c3c0*/  MUFU.EX2 R93, R93 ;  /* 0x0000005d005d7308 */ /* 0x000fe20000000800 */
[----:B------:R-:W1:Y:S01]  /*c3d0*/  LDSM.16.MT88.4 R44, [R120+0x6000] ;  /* 0x00600000782c783b */ /* 0x000e620000004200 */
[----:B------:R-:W-:Y:S02]  /*c3e0*/  FFMA.FTZ R26, R52, c[0x0][0x23c], -R97 ;  /* 0x00008f00341a7a23 */ /* 0x000fe40000010861 */
[--C-:B------:R-:W-:Y:S01]  /*c3f0*/  FFMA.FTZ R95, R78, c[0x0][0x23c], -R89.reuse ;  /* 0x00008f004e5f7a23 */ /* 0x100fe20000010859 */
[----:B------:R-:W2:Y:S01]  /*c400*/  LDSM.16.MT88.4 R52, [R122+0x7000] ;  /* 0x007000007a34783b */ /* 0x000ea20000004200 */
[----:B------:R-:W-:-:S02]  /*c410*/  FFMA.FTZ R94, R12, c[0x0][0x23c], -R89 ;  /* 0x00008f000c5e7a23 */ /* 0x000fc40000010859 */
[----:B------:R-:W-:Y:S01]  /*c420*/  FFMA.FTZ R27, R42, c[0x0][0x23c], -R89 ;  /* 0x00008f002a1b7a23 */ /* 0x000fe20000010859 */
[----:B------:R-:W3:Y:S01]  /*c430*/  MUFU.EX2 R90, R90 ;  /* 0x0000005a005a7308 */ /* 0x000ee20000000800 */
[----:B------:R-:W-:Y:S01]  /*c440*/  FFMA.FTZ R23, R28, c[0x0][0x23c], -R97 ;  /* 0x00008f001c177a23 */ /* 0x000fe20000010861 */
[----:B------:R-:W-:Y:S01]  /*c450*/  LDSM.16.MT88.4 R76, [R122+0x8000] ;  /* 0x008000007a4c783b */ /* 0x000fe20000004200 */
[--C-:B------:R-:W-:Y:S02]  /*c460*/  FFMA.FTZ R28, R10, c[0x0][0x23c], -R89.reuse ;  /* 0x00008f000a1c7a23 */ /* 0x100fe40000010859 */
[----:B------:R-:W-:Y:S02]  /*c470*/  FFMA.FTZ R21, R8, c[0x0][0x23c], -R89 ;  /* 0x00008f0008157a23 */ /* 0x000fe40000010859 */
[----:B------:R-:W-:Y:S01]  /*c480*/  LDSM.16.MT88.4 R8, [R120+0x6400] ;  /* 0x006400007808783b */ /* 0x000fe20000004200 */
[----:B------:R-:W-:Y:S01]  /*c490*/  MUFU.EX2 R91, R91 ;  /* 0x0000005b005b7308 */ /* 0x000fe20000000800 */
[----:B------:R-:W-:-:S02]  /*c4a0*/  FFMA.FTZ R25, R38, c[0x0][0x23c], -R97 ;  /* 0x00008f0026197a23 */ /* 0x000fc40000010861 */
[--C-:B------:R-:W-:Y:S01]  /*c4b0*/  FFMA.FTZ R24, R40, c[0x0][0x23c], -R97.reuse ;  /* 0x00008f0028187a23 */ /* 0x100fe20000010861 */
[----:B------:R-:W4:Y:S01]  /*c4c0*/  LDSM.16.MT88.4 R36, [R122+0x6000] ;  /* 0x006000007a24783b */ /* 0x000f220000004200 */
[----:B------:R-:W-:Y:S02]  /*c4d0*/  FFMA.FTZ R20, R14, c[0x0][0x23c], -R97 ;  /* 0x00008f000e147a23 */ /* 0x000fe40000010861 */
        /* <DEDUP_REMOVED lines=8> */
[----:B------:R-:W-:Y:S02]  /*c560*/  FFMA.FTZ R107, R98, c[0x0][0x23c], -R89 ;  /* 0x00008f00626b7a23 */ /* 0x000fe40000010859 */
[--C-:B------:R-:W-:Y:S02]  /*c570*/  FFMA.FTZ R106, R106, c[0x0][0x23c], -R97.reuse ;  /* 0x00008f006a6a7a23 */ /* 0x100fe40000010861 */
[----:B------:R-:W-:Y:S02]  /*c580*/  FFMA.FTZ R99, R116, c[0x0][0x23c], -R97 ;  /* 0x00008f0074637a23 */ /* 0x000fe40000010861 */
        /* <DEDUP_REMOVED lines=34> */
[----:B------:R-:W-:Y:S02]  /*c7b0*/  HMMA.16816.F32.BF16 R52, R72, R54, RZ ;  /* 0x000000364834723c */ /* 0x000fe400000418ff */
[----:B------:R-:W1:Y:S01]  /*c7c0*/  MUFU.EX2 R21, R21 ;  /* 0x0000001500157308 */ /* 0x000e620000000800 */
[----:B-----5:R-:W-:Y:S01]  /*c7d0*/  F2FP.BF16.PACK_AB R6, R20, R23 ;  /* 0x000000171406723e */ /* 0x020fe200000010ff */
[----:B------:R-:W-:-:S04]  /*c7e0*/  FADD.FTZ R23, R23, R24 ;  /* 0x0000001817177221 */ /* 0x000fc80000010000 */
[C---:B----4-:R-:W-:Y:S01]  /*c7f0*/  HMMA.16816.F32.BF16 R80, R72.reuse, R36, RZ ;  /* 0x000000244850723c */ /* 0x050fe200000418ff */
        /* <DEDUP_REMOVED lines=22> */
[----:B------:R-:W4:Y:S06]  /*c960*/  MUFU.EX2 R102, R102 ;  /* 0x0000006600667308 */ /* 0x000f2c0000000800 */
[C---:B---3--:R-:W-:Y:S02]  /*c970*/  HMMA.16816.F32.BF16 R48, R4.reuse, R12, R48 ;  /* 0x0000000c0430723c */ /* 0x048fe40000041830 */
[----:B------:R-:W-:Y:S06]  /*c980*/  MUFU.EX2 R103, R103 ;  /* 0x0000006700677308 */ /* 0x000fec0000000800 */
[C---:B------:R-:W-:Y:S01]  /*c990*/  HMMA.16816.F32.BF16 R52, R4.reuse, R14, R52 ;  /* 0x0000000e0434723c */ /* 0x040fe20000041834 */
[----:B------:R-:W3:Y:S01]  /*c9a0*/  LDSM.16.MT88.4 R12, [R122+0x8400] ;  /* 0x008400007a0c783b */ /* 0x000ee20000004200 */
[----:B------:R-:W5:Y:S06]  /*c9b0*/  MUFU.EX2 R98, R98 ;  /* 0x0000006200627308 */ /* 0x000f6c0000000800 */
[C---:B------:R-:W-:Y:S02]  /*c9c0*/  HMMA.16816.F32.BF16 R80, R4.reuse, R16, R80 ;  /* 0x000000100450723c */ /* 0x040fe40000041850 */
[----:B------:R-:W-:Y:S06]  /*c9d0*/  MUFU.EX2 R88, R88 ;  /* 0x0000005800587308 */ /* 0x000fec0000000800 */
[----:B------:R-:W-:Y:S01]  /*c9e0*/  HMMA.16816.F32.BF16 R36, R4, R18, R36 ;  /* 0x000000120424723c */ /* 0x000fe20000041824 */
[----:B------:R-:W1:Y:S01]  /*c9f0*/  LDSM.16.MT88.4 R16, [R120+0x7400] ;  /* 0x007400007810783b */ /* 0x000e620000004200 */
[----:B------:R-:W1:Y:S06]  /*ca00*/  MUFU.EX2 R35, R35 ;  /* 0x0000002300237308 */ /* 0x000e6c0000000800 */
[C---:B--2---:R-:W-:Y:S02]  /*ca10*/  HMMA.16816.F32.BF16 R68, R72.reuse, R8, RZ ;  /* 0x000000084844723c */ /* 0x044fe400000418ff */
[----:B------:R-:W-:Y:S06]  /*ca20*/  MUFU.EX2 R34, R34 ;  /* 0x0000002200227308 */ /* 0x000fec0000000800 */
[----:B------:R-:W-:Y:S01]  /*ca30*/  HMMA.16816.F32.BF16 R72, R72, R10, RZ ;  /* 0x0000000a4848723c */ /* 0x000fe200000418ff */
[----:B------:R-:W2:Y:S01]  /*ca40*/  LDSM.16.MT88.4 R8, [R120+0x8400] ;  /* 0x008400007808783b */ /* 0x000ea20000004200 */
[----:B------:R-:W-:Y:S06]  /*ca50*/  MUFU.EX2 R143, R143 ;  /* 0x0000008f008f7308 */ /* 0x000fec0000000800 */
        /* <DEDUP_REMOVED lines=10> */
[C---:B--2---:R-:W-:Y:S08]  /*cb00*/  HMMA.16816.F32.BF16 R68, R4.reuse, R8, R68 ;  /* 0x000000080444723c */ /* 0x044ff00000041844 */
[----:B------:R-:W-:Y:S01]  /*cb10*/  HMMA.16816.F32.BF16 R72, R4, R10, R72 ;  /* 0x0000000a0448723c */ /* 0x000fe20000041848 */
[----:B------:R-:W2:Y:S06]  /*cb20*/  LDSM.16.MT88.4 R8, [R120+0x6800] ;  /* 0x006800007808783b */ /* 0x000eac0000004200 */
[----:B------:R-:W-:Y:S01]  /*cb30*/  F2FP.BF16.PACK_AB R4, R105, R106 ;  /* 0x0000006a6904723e */ /* 0x000fe200000010ff */
[----:B------:R-:W-:Y:S01]  /*cb40*/  FADD.FTZ R106, R106, R23 ;  /* 0x000000176a6a7221 */ /* 0x000fe20000010000 */
[----:B----4-:R-:W-:Y:S01]  /*cb50*/  F2FP.BF16.PACK_AB R5, R102, R107 ;  /* 0x0000006b6605723e */ /* 0x010fe200000010ff */
        /* <DEDUP_REMOVED lines=37> */
[----:B------:R-:W-:Y:S01]  /*cdb0*/  HMMA.16816.F32.BF16 R80, R4, R16, R80 ;  /* 0x000000100450723c */ /* 0x000fe20000041850 */
[----:B------:R-:W-:Y:S02]  /*cdc0*/  FADD.FTZ R143, R143, R34 ;  /* 0x000000228f8f7221 */ /* 0x000fe40000010000 */
[----:B------:R-:W-:-:S05]  /*cdd0*/  FADD.FTZ R142, R29, R30 ;  /* 0x0000001e1d8e7221 */ /* 0x000fca0000010000 */
        /* <DEDUP_REMOVED lines=20> */
[----:B------:R-:W-:Y:S02]  /*cf20*/  IMAD.SHL.U32 R5, R139, 0x40, RZ ;  /* 0x000000408b057824 */ /* 0x000fe400078e00ff */
[----:B------:R-:W-:Y:S01]  /*cf30*/  IMAD.MOV.U32 R6, RZ, RZ, RZ ;  /* 0x000000ffff067224 */ /* 0x000fe200078e00ff */
[----:B------:R-:W1:Y:S02]  /*cf40*/  I2F.RP R9, R4 ;  /* 0x0000000400097306 */ /* 0x000e640000209400 */
[----:B------:R-:W-:-:S04]  /*cf50*/  IADD3 R10, R5, 0x40, RZ ;  /* 0x00000040050a7810 */ /* 0x000fc80007ffe0ff */
[----:B------:R-:W-:Y:S02]  /*cf60*/  IABS R8, R10 ;  /* 0x0000000a00087213 */ /* 0x000fe40000000000 */
[----:B------:R-:W-:Y:S01]  /*cf70*/  LOP3.LUT R10, R10, c[0x0][0x2d0], RZ, 0x3c, !PT ;  /* 0x0000b4000a0a7a12 */ /* 0x000fe200078e3cff */
[----:B-1----:R-:W1:Y:S02]  /*cf80*/  MUFU.RCP R7, R9 ;  /* 0x0000000900077308 */ /* 0x002e640000001000 */
[----:B-1----:R-:W-:-:S06]  /*cf90*/  IADD3 R7, R7, 0xffffffe, RZ ;  /* 0x0ffffffe07077810 */ /* 0x002fcc0007ffe0ff */
[----:B------:R-:W1:Y:S02]  /*cfa0*/  F2I.FTZ.U32.TRUNC.NTZ R7, R7 ;  /* 0x0000000700077305 */ /* 0x000e64000021f000 */
[----:B-1----:R-:W-:-:S04]  /*cfb0*/  IMAD.MOV R3, RZ, RZ, -R7 ;  /* 0x000000ffff037224 */ /* 0x002fc800078e0a07 */
[----:B------:R-:W-:-:S04]  /*cfc0*/  IMAD R3, R3, R4, RZ ;  /* 0x0000000403037224 */ /* 0x000fc800078e02ff */
[----:B------:R-:W-:Y:S01]  /*cfd0*/  IMAD.HI.U32 R3, R7, R3, R6 ;  /* 0x0000000307037227 */ /* 0x000fe200078e0006 */
[----:B------:R-:W-:Y:S02]  /*cfe0*/  IABS R6, R5 ;  /* 0x0000000500067213 */ /* 0x000fe40000000000 */
[----:B------:R-:W-:-:S03]  /*cff0*/  LOP3.LUT R5, R5, c[0x0][0x2d0], RZ, 0x3c, !PT ;  /* 0x0000b40005057a12 */ /* 0x000fc600078e3cff */
[----:B------:R-:W-:-:S04]  /*d000*/  IMAD.HI.U32 R9, R3, R8, RZ ;  /* 0x0000000803097227 */ /* 0x000fc800078e00ff */
[----:B------:R-:W-:Y:S01]  /*d010*/  IMAD.HI.U32 R3, R3, R6, RZ ;  /* 0x0000000603037227 */ /* 0x000fe200078e00ff */
[----:B------:R-:W-:-:S05]  /*d020*/  IADD3 R7, -R9, RZ, RZ ;  /* 0x000000ff09077210 */ /* 0x000fca0007ffe1ff */
[----:B------:R-:W-:Y:S02]  /*d030*/  IMAD R11, R4, R7, R8 ;  /* 0x00000007040b7224 */ /* 0x000fe400078e0208 */
[----:B------:R-:W-:-:S03]  /*d040*/  IMAD.MOV R7, RZ, RZ, -R3 ;  /* 0x000000ffff077224 */ /* 0x000fc600078e0a03 */
[C---:B------:R-:W-:Y:S01]  /*d050*/  ISETP.GT.U32.AND P5, PT, R4.reuse, R11, PT ;  /* 0x0000000b0400720c */ /* 0x040fe20003fa4070 */
[----:B------:R-:W-:Y:S01]  /*d060*/  IMAD R7, R4, R7, R6 ;  /* 0x0000000704077224 */ /* 0x000fe200078e0206 */
[----:B------:R-:W-:-:S04]  /*d070*/  LOP3.LUT R6, RZ, c[0x0][0x2d0], RZ, 0x33, !PT ;  /* 0x0000b400ff067a12 */ /* 0x000fc800078e33ff */
        /* <DEDUP_REMOVED lines=8> */
[----:B------:R-:W-:-:S05]  /*d100*/  ISETP.NE.AND P2, PT, RZ, c[0x0][0x2d0], PT ;  /* 0x0000b400ff007a0c */ /* 0x000fca0003f45270 */
[----:B------:R-:W-:Y:S02]  /*d110*/  @P1 IADD3 R9, R9, 0x1, RZ ;  /* 0x0000000109091810 */ /* 0x000fe40007ffe0ff */
[----:B------:R-:W-:-:S03]  /*d120*/  ISETP.GE.AND P1, PT, R5, RZ, PT ;  /* 0x000000ff0500720c */ /* 0x000fc60003f26270 */
[----:B------:R-:W-:Y:S01]  /*d130*/  @!P5 IMAD.MOV R9, RZ, RZ, -R9 ;  /* 0x000000ffff09d224 */ /* 0x000fe200078e0a09 */
[----:B------:R-:W-:-:S05]  /*d140*/  @P6 IADD3 R3, R3, 0x1, RZ ;  /* 0x0000000103036810 */ /* 0x000fca0007ffe0ff */
[----:B------:R-:W-:Y:S01]  /*d150*/  IMAD.MOV.U32 R5, RZ, RZ, R3 ;  /* 0x000000ffff057224 */ /* 0x000fe200078e0003 */
[----:B------:R-:W-:-:S04]  /*d160*/  SEL R3, R6, R9, !P2 ;  /* 0x0000000906037207 */ /* 0x000fc80005000000 */
        /* <DEDUP_REMOVED lines=9> */
[----:B------:R-:W-:Y:S01]  /*d200*/  SHF.R.S32.HI R3, RZ, 0x1f, R6 ;  /* 0x0000001fff037819 */ /* 0x000fe20000011406 */
[----:B------:R-:W-:-:S04]  /*d210*/  IMAD.WIDE.U32 R8, R6, c[0x0][0x1a0], RZ ;  /* 0x0000680006087a25 */ /* 0x000fc800078e00ff */
[----:B------:R-:W-:-:S04]  /*d220*/  IMAD R3, R3, c[0x0][0x1a0], RZ ;  /* 0x0000680003037a24 */ /* 0x000fc800078e02ff */
[----:B------:R-:W-:-:S04]  /*d230*/  IMAD R3, R6, c[0x0][0x1a4], R3 ;  /* 0x0000690006037a24 */ /* 0x000fc800078e0203 */
[----:B------:R-:W-:Y:S01]  /*d240*/  IMAD.IADD R9, R9, 0x1, R3 ;  /* 0x0000000109097824 */ /* 0x000fe200078e0203 */
[----:B--2---:R-:W-:-:S04]  /*d250*/  IADD3 R5, -R4, R5, RZ ;  /* 0x0000000504057210 */ /* 0x004fc80007ffe1ff */
[----:B------:R-:W-:Y:S01]  /*d260*/  SHF.R.S32.HI R4, RZ, 0x1f, R5 ;  /* 0x0000001fff047819 */ /* 0x000fe20000011405 */
[----:B------:R-:W-:-:S04]  /*d270*/  IMAD.WIDE.U32 R8, R5, c[0x0][0x188], R8 ;  /* 0x0000620005087a25 */ /* 0x000fc800078e0008 */
[----:B------:R-:W-:-:S04]  /*d280*/  IMAD R4, R4, c[0x0][0x188], RZ ;  /* 0x0000620004047a24 */ /* 0x000fc800078e02ff */
[----:B------:R-:W-:Y:S01]  /*d290*/  IMAD R4, R5, c[0x0][0x18c], R4 ;  /* 0x0000630005047a24 */ /* 0x000fe200078e0204 */
[----:B------:R-:W-:-:S03]  /*d2a0*/  MOV R5, R8 ;  /* 0x0000000800057202 */ /* 0x000fc60000000f00 */
[----:B------:R-:W-:Y:S01]  /*d2b0*/  IMAD.IADD R3, R9, 0x1, R4 ;  /* 0x0000000109037824 */ /* 0x000fe200078e0204 */
[----:B------:R-:W-:Y:S05]  /*d2c0*/  BRA `(.L_x_4804) ;  /* 0x0000003000007947 */ /* 0x000fea0003800000 */
.L_x_4803:
[----:B------:R-:W-:-:S05]  /*d2d0*/  IMAD.MOV.U32 R5, RZ, RZ, c[0x0][0x1a0] ;  /* 0x00006800ff057624 */ /* 0x000fca00078e00ff */
[----:B------:R-:W-:-:S04]  /*d2e0*/  LEA R5, -R5, RZ, 0x6 ;  /* 0x000000ff05057211 */ /* 0x000fc800078e31ff */
[----:B------:R-:W-:Y:S02]  /*d2f0*/  SHF.R.S32.HI R3, RZ, 0x1f, R5 ;  /* 0x0000001fff037819 */ /* 0x000fe40000011405 */
.L_x_4804:
[C---:B------:R-:W-:Y:S01]  /*d300*/  LOP3.LUT P5, RZ, R92.reuse, 0x2, RZ, 0xc0, !PT ;  /* 0x000000025cff7812 */ /* 0x040fe200078ac0ff */
[----:B------:R-:W-:Y:S01]  /*d310*/  IMAD.MOV.U32 R6, RZ, RZ, c[0x0][0x1a0] ;  /* 0x00006800ff067624 */ /* 0x000fe200078e00ff */
[----:B------:R-:W-:Y:S02]  /*d320*/  LOP3.LUT P2, RZ, R92, 0x4, RZ, 0xc0, !PT ;  /* 0x000000045cff7812 */ /* 0x000fe4000784c0ff */
[----:B------:R-:W-:-:S04]  /*d330*/  LEA R144, P6, R5, R144, 0x1 ;  /* 0x0000009005907211 */ /* 0x000fc800078c08ff */
[----:B------:R-:W-:Y:S02]  /*d340*/  LEA.HI.X R145, R5, R145, R3, 0x1, P6 ;  /* 0x0000009105917211 */ /* 0x000fe400030f0c03 */
[----:B------:R-:W-:-:S03]  /*d350*/  LOP3.LUT P6, RZ, R92, 0x1, RZ, 0xc0, !PT ;  /* 0x000000015cff7812 */ /* 0x000fc600078cc0ff */
[----:B------:R-:W-:-:S05]  /*d360*/  @P5 IADD3 R7, P1, R5, R86, RZ ;  /* 0x0000005605075210 */ /* 0x000fca0007f3e0ff */
[----:B------:R-:W-:Y:S01]  /*d370*/  @P5 IMAD.X R4, R3, 0x1, R84, P1 ;  /* 0x0000000103045824 */ /* 0x000fe200008e0654 */
[----:B------:R-:W-:-:S04]  /*d380*/  @P5 LEA R10, P1, R7, c[0x0][0x170], 0x1 ;  /* 0x00005c00070a5a11 */ /* 0x000fc800078208ff */
[----:B------:R-:W-:Y:S01]  /*d390*/  @P5 LEA.HI.X R11, R7, c[0x0][0x174], R4, 0x1, P1 ;  /* 0x00005d00070b5a11 */ /* 0x000fe200008f0c04 */
[----:B------:R-:W-:Y:S01]  /*d3a0*/  @!PT LDS RZ, [RZ] ;  /* 0x00000000fffff984 */ /* 0x000fe20000000800 */
[----:B------:R-:W-:Y:S01]  /*d3b0*/  @!PT LDS RZ, [RZ] ;  /* 0x00000000fffff984 */ /* 0x000fe20000000800 */
[----:B------:R-:W-:Y:S01]  /*d3c0*/  @!PT LDS RZ, [RZ] ;  /* 0x00000000fffff984 */ /* 0x000fe20000000800 */
[----:B------:R1:W-:Y:S01]  /*d3d0*/  @P6 LDGSTS.E.BYPASS.LTC128B.128 [R128+0x6000], [R144.64] ;  /* 0x0600000090806fae */ /* 0x0003e2000b901d46 */
[----:B------:R-:W-:-:S03]  /*d3e0*/  @P2 IADD3 R7, P1, R5, R86, RZ ;  /* 0x0000005605072210 */ /* 0x000fc60007f3e0ff */
[----:B------:R-:W-:Y:S02]  /*d3f0*/  @!P6 STS [R128+0x6000], RZ ;  /* 0x006000ff8000e388 */ /* 0x000fe40000000800 */
[----:B------:R-:W-:Y:S01]  /*d400*/  @P2 IMAD.X R4, R3, 0x1, R84, P1 ;  /* 0x0000000103042824 */ /* 0x000fe200008e0654 */
[C---:B------:R-:W-:Y:S01]  /*d410*/  @P2 LEA R12, P1, R7.reuse, c[0x0][0x170], 0x1 ;  /* 0x00005c00070c2a11 */ /* 0x040fe200078208ff */
[----:B------:R-:W-:Y:S03]  /*d420*/  @!P6 STS [R128+0x6004], RZ ;  /* 0x006004ff8000e388 */ /* 0x000fe60000000800 */
[----:B------:R-:W-:Y:S01]  /*d430*/  @P2 LEA.HI.X R13, R7, c[0x0][0x174], R4, 0x1, P1 ;  /* 0x00005d00070d2a11 */ /* 0x000fe200008f0c04 */
[----:B------:R-:W-:Y:S01]  /*d440*/  IMAD.MOV.U32 R7, RZ, RZ, c[0x0][0x1a4] ;  /* 0x00006900ff077624 */ /* 0x000fe200078e00ff */
[C---:B------:R-:W-:Y:S01]  /*d450*/  LEA R5, P1, R6.reuse, R5, 0x5 ;  /* 0x0000000506057211 */ /* 0x040fe200078228ff */
[C---:B------:R-:W-:Y:S01]  /*d460*/  @P6 IMAD.SHL.U32 R4, R6.reuse, 0x20, RZ ;  /* 0x0000002006046824 */ /* 0x040fe200078e00ff */
[----:B------:R-:W-:Y:S02]  /*d470*/  @!P6 STS.64 [R128+0x6008], RZ ;  /* 0x006008ff8000e388 */ /* 0x000fe40000000a00 */
[----:B------:R-:W-:-:S02]  /*d480*/  LEA.HI.X R3, R6, R3, R7, 0x5, P1 ;  /* 0x0000000306037211 */ /* 0x000fc400008f2c07 */
[----:B------:R-:W-:Y:S01]  /*d490*/  @P6 SHF.L.U64.HI R8, R6, 0x5, R7 ;  /* 0x0000000506086819 */ /* 0x000fe20000010207 */
[----:B------:R-:W-:Y:S01]  /*d4a0*/  @!PT LDS RZ, [RZ] ;  /* 0x00000000fffff984 */ /* 0x000fe20000000800 */
[----:B------:R-:W-:Y:S01]  /*d4b0*/  @!PT LDS RZ, [RZ] ;  /* 0x00000000fffff984 */ /* 0x000fe20000000800 */
[----:B------:R-:W-:Y:S01]  /*d4c0*/  @!PT LDS RZ, [RZ] ;  /* 0x00000000fffff984 */ /* 0x000fe20000000800 */
[----:B------:R2:W-:Y:S01]  /*d4d0*/  @P5 LDGSTS.E.BYPASS.LTC128B.128 [R128+0x7000], [R10.64+0x40] ;  /* 0x070000400a805fae */ /* 0x0005e2000b901d46 */
[----:B------:R-:W-:-:S03]  /*d4e0*/  @P6 LEA R14, P1, R4, R144, 0x1 ;  /* 0x00000090040e6211 */ /* 0x000fc600078208ff */
[----:B------:R-:W-:Y:S01]  /*d4f0*/  @!P5 STS.128 [R128+0x7000], RZ ;  /* 0x007000ff8000d388 */ /* 0x000fe20000000c00 */
[----:B------:R-:W-:Y:S02]  /*d500*/  @P6 LEA.HI.X R15, R4, R145, R8, 0x1, P1 ;  /* 0x00000091040f6211 */ /* 0x000fe400008f0c08 */
[-C--:B------:R-:W-:Y:S01]  /*d510*/  @P5 IADD3 R7, P1, R5, R86.reuse, RZ ;  /* 0x0000005605075210 */ /* 0x080fe20007f3e0ff */
[----:B------:R-:W-:Y:S01]  /*d520*/  @!PT LDS RZ, [RZ] ;  /* 0x00000000fffff984 */ /* 0x000fe20000000800 */
[----:B------:R-:W-:Y:S01]  /*d530*/  @!PT LDS RZ, [RZ] ;  /* 0x00000000fffff984 */ /* 0x000fe20000000800 */
[----:B------:R-:W-:Y:S01]  /*d540*/  @!PT LDS RZ, [RZ] ;  /* 0x00000000fffff984 */ /* 0x000fe20000000800 */
[----:B------:R3:W-:Y:S04]  /*d550*/  @P2 LDGSTS.E.BYPASS.LTC128B.128 [R128+0x8000], [R12.64+0x80] ;  /* 0x080000800c802fae */ /* 0x0007e8000b901d46 */
[--C-:B------:R-:W-:Y:S01]  /*d560*/  @P5 IMAD.X R4, R3, 0x1, R84.reuse, P1 ;  /* 0x0000000103045824 */ /* 0x100fe200008e0654 */
[----:B------:R-:W-:Y:S01]  /*d570*/  @P2 IADD3 R5, P1, R5, R86, RZ ;  /* 0x0000005605052210 */ /* 0x000fe20007f3e0ff */
[----:B------:R-:W-:Y:S04]  /*d580*/  @!P2 STS.128 [R128+0x8000], RZ ;  /* 0x008000ff8000a388 */ /* 0x000fe80000000c00 */
[----:B------:R-:W-:Y:S01]  /*d590*/  @P2 IMAD.X R84, R3, 0x1, R84, P1 ;  /* 0x0000000103542824 */ /* 0x000fe200008e0654 */
[C---:B------:R-:W-:Y:S01]  /*d5a0*/  @P2 LEA R20, P1, R5.reuse, c[0x0][0x170], 0x1 ;  /* 0x00005c0005142a11 */ /* 0x040fe200078208ff */
[----:B------:R-:W-:Y:S01]  /*d5b0*/  @!PT LDS RZ, [RZ] ;  /* 0x00000000fffff984 */ /* 0x000fe20000000800 */
[----:B------:R-:W-:Y:S01]  /*d5c0*/  @!PT LDS RZ, [RZ] ;  /* 0x00000000fffff984 */ /* 0x000fe20000000800 */
[----:B------:R-:W-:Y:S01]  /*d5d0*/  @!PT LDS RZ, [RZ] ;  /* 0x00000000fffff984 */ /* 0x000fe20000000800 */
[----:B------:R3:W-:Y:S03]  /*d5e0*/  @P6 LDGSTS.E.BYPASS.LTC128B.128 [R128+0x6800], [R14.64] ;  /* 0x068000000e806fae */ /* 0x0007e6000b901d46 */
[----:B------:R-:W-:Y:S01]  /*d5f0*/  @P2 LEA.HI.X R21, R5, c[0x0][0x174], R84, 0x1, P1 ;  /* 0x00005d0005152a11 */ /* 0x000fe200008f0c54 */
[----:B------:R-:W-:Y:S01]  /*d600*/  @!P6 STS.128 [R128+0x6800], RZ ;  /* 0x006800ff8000e388 */ /* 0x000fe20000000c00 */
[----:B------:R-:W-:-:S03]  /*d610*/  @P5 LEA R6, P1, R7, c[0x0][0x170], 0x1 ;  /* 0x00005c0007065a11 */ /* 0x000fc600078208ff */
[----:B------:R-:W4:Y:S01]  /*d620*/  S2R R3, SR_TID.X ;  /* 0x0000000000037919 */ /* 0x000f220000002100 */
[----:B------:R-:W-:-:S05]  /*d630*/  @P5 LEA.HI.X R7, R7, c[0x0][0x174], R4, 0x1, P1 ;  /* 0x00005d0007075a11 */ /* 0x000fca00008f0c04 */
        /* <DEDUP_REMOVED lines=10> */
[----:B------:R-:W-:Y:S01]  /*d6e0*/  LDSM.16.M88.4 R16, [R125] ;  /* 0x000000007d10783b */ /* 0x000fe20000000200 */
[----:B----4-:R-:W-:-:S03]  /*d6f0*/  IMAD.SHL.U32 R3, R3, 0x2, RZ ;  /* 0x0000000203037824 */ /* 0x010fc600078e00ff */
[----:B--2---:R-:W3:Y:S04]  /*d700*/  LDSM.16.M88.4 R8, [R124+0x3000] ;  /* 0x003000007c08783b */ /* 0x004ee80000000200 */
[----:B------:R-:W5:Y:S04]  /*d710*/  LDSM.16.M88.4 R32, [R124+0x3400] ;  /* 0x003400007c20783b */ /* 0x000f680000000200 */
[----:B------:R-:W2:Y:S04]  /*d720*/  LDSM.16.M88.4 R24, [R124+0x3800] ;  /* 0x003800007c18783b */ /* 0x000ea80000000200 */
[----:B------:R-:W1:Y:S04]  /*d730*/  LDSM.16.M88.4 R92, [R124+0x3c00] ;  /* 0x003c00007c5c783b */ /* 0x000e680000000200 */
[----:B------:R-:W-:Y:S04]  /*d740*/  LDSM.16.M88.4 R84, [R123] ;  /* 0x000000007b54783b */ /* 0x000fe80000000200 */
[----:B------:R-:W4:Y:S04]  /*d750*/  LDSM.16.M88.4 R88, [R121+0x3000] ;  /* 0x003000007958783b */ /* 0x000f280000000200 */
[----:B------:R-:W1:Y:S04]  /*d760*/  LDSM.16.M88.4 R96, [R121+0x3400] ;  /* 0x003400007960783b */ /* 0x000e680000000200 */
[----:B------:R-:W0:Y:S01]  /*d770*/  LDGDEPBAR ;  /* 0x00000000000079af */ /* 0x000e220000000000 */
[C---:B---3--:R-:W-:Y:S08]  /*d780*/  HMMA.16816.F32.BF16 R12, R16.reuse, R8, RZ ;  /* 0x00000008100c723c */ /* 0x048ff000000418ff */
[C---:B------:R-:W-:Y:S08]  /*d790*/  HMMA.16816.F32.BF16 R8, R16.reuse, R10, RZ ;  /* 0x0000000a1008723c */ /* 0x040ff000000418ff */
[C---:B-----5:R-:W-:Y:S08]  /*d7a0*/  HMMA.16816.F32.BF16 R4, R16.reuse, R32, RZ ;  /* 0x000000201004723c */ /* 0x060ff000000418ff */
[C---:B--2---:R-:W-:Y:S08]  /*d7b0*/  HMMA.16816.F32.BF16 R28, R16.reuse, R24, RZ ;  /* 0x00000018101c723c */ /* 0x044ff000000418ff */
[C---:B------:R-:W-:Y:S08]  /*d7c0*/  HMMA.16816.F32.BF16 R32, R16.reuse, R34, RZ ;  /* 0x000000221020723c */ /* 0x040ff000000418ff */
[C---:B------:R-:W-:Y:S08]  /*d7d0*/  HMMA.16816.F32.BF16 R24, R16.reuse, R26, RZ ;  /* 0x0000001a1018723c */ /* 0x040ff000000418ff */
[C---:B-1----:R-:W-:Y:S08]  /*d7e0*/  HMMA.16816.F32.BF16 R20, R16.reuse, R92, RZ ;  /* 0x0000005c1014723c */ /* 0x042ff000000418ff */
[----:B------:R-:W-:Y:S01]  /*d7f0*/  HMMA.16816.F32.BF16 R16, R16, R94, RZ ;  /* 0x0000005e1010723c */ /* 0x000fe200000418ff */
[----:B------:R-:W1:Y:S07]  /*d800*/  LDSM.16.M88.4 R92, [R121+0x3800] ;  /* 0x00380000795c783b */ /* 0x000e6e0000000200 */
[C---:B----4-:R-:W-:Y:S08]  /*d810*/  HMMA.16816.F32.BF16 R12, R84.reuse, R88, R12 ;  /* 0x00000058540c723c */ /* 0x050ff0000004180c */
        /* <DEDUP_REMOVED lines=13> */
[C---:B--2---:R-:W-:Y:S08]  /*d8f0*/  HMMA.16816.F32.BF16 R12, R84.reuse, R88, R12 ;  /* 0x00000058540c723c */ /* 0x044ff0000004180c */
[C---:B------:R-:W-:Y:S01]  /*d900*/  HMMA.16816.F32.BF16 R8, R84.reuse, R90, R8 ;  /* 0x0000005a5408723c */ /* 0x040fe20000041808 */
[----:B------:R-:W1:Y:S07]  /*d910*/  LDSM.16.M88.4 R88, [R124+0x4c00] ;  /* 0x004c00007c58783b */ /* 0x000e6e0000000200 */
[C---:B------:R-:W-:Y:S01]  /*d920*/  HMMA.16816.F32.BF16 R32, R84.reuse, R98, R32 ;  /* 0x000000625420723c */ /* 0x040fe20000041820 */
[----:B------:R-:W-:Y:S07]  /*d930*/  LDSM.16.M88.4 R96, [R121+0x4400] ;  /* 0x004400007960783b */ /* 0x000fee0000000200 */
        /* <DEDUP_REMOVED lines=28> */
[----:B------:R-:W2:Y:S07]  /*db00*/  LDSM.16.M88.4 R92, [R123+0x2000] ;  /* 0x002000007b5c783b */ /* 0x000eae0000000200 */
[C---:B-1----:R-:W-:Y:S08]  /*db10*/  HMMA.16816.F32.BF16 R20, R84.reuse, R88, R20 ;  /* 0x000000585414723c */ /* 0x042ff00000041814 */
[----:B------:R-:W-:Y:S01]  /*db20*/  HMMA.16816.F32.BF16 R16, R84, R90, R16 ;  /* 0x0000005a5410723c */ /* 0x000fe20000041810 */
[----:B------:R-:W1:Y:S04]  /*db30*/  LDSM.16.M88.4 R84, [R121+0x5000] ;  /* 0x005000007954783b */ /* 0x000e680000000200 */
[----:B------:R-:W3:Y:S03]  /*db40*/  LDSM.16.M88.4 R88, [R121+0x5800] ;  /* 0x005800007958783b */ /* 0x000ee60000000200 */
[C---:B--2---:R-:W-:Y:S08]  /*db50*/  HMMA.16816.F32.BF16 R4, R92.reuse, R96, R4 ;  /* 0x000000605c04723c */ /* 0x044ff00000041804 */
[C---:B------:R-:W-:Y:S08]  /*db60*/  HMMA.16816.F32.BF16 R32, R92.reuse, R98, R32 ;  /* 0x000000625c20723c */ /* 0x040ff00000041820 */
[C---:B-1----:R-:W-:Y:S08]  /*db70*/  HMMA.16816.F32.BF16 R12, R92.reuse, R84, R12 ;  /* 0x000000545c0c723c */ /* 0x042ff0000004180c */
[----:B------:R-:W-:Y:S01]  /*db80*/  HMMA.16816.F32.BF16 R8, R92, R86, R8 ;  /* 0x000000565c08723c */ /* 0x000fe20000041808 */
[----:B------:R-:W1:Y:S01]  /*db90*/  LDSM.16.M88.4 R84, [R121+0x5c00] ;  /* 0x005c00007954783b */ /* 0x000e620000000200 */
[----:B------:R-:W-:-:S06]  /*dba0*/  DEPBAR.LE SB0, 0x0 ;  /* 0x000080000000791a */ /* 0x000fcc0000000000 */
[C---:B---3--:R-:W-:Y:S08]  /*dbb0*/  HMMA.16816.F32.BF16 R28, R92.reuse, R88, R28 ;  /* 0x000000585c1c723c */ /* 0x048ff0000004181c */
[C---:B------:R-:W-:Y:S08]  /*dbc0*/  HMMA.16816.F32.BF16 R24, R92.reuse, R90, R24 ;  /* 0x0000005a5c18723c */ /* 0x040ff00000041818 */
[C---:B-1----:R-:W-:Y:S07]  /*dbd0*/  HMMA.16816.F32.BF16 R20, R92.reuse, R84, R20 ;  /* 0x000000545c14723c */ /* 0x042fee0000041814 */
[----:B------:R-:W-:Y:S01]  /*dbe0*/  LOP3.LUT R84, R3, 0x6, RZ, 0xc0, !PT ;  /* 0x0000000603547812 */ /* 0x000fe200078ec0ff */
[----:B------:R-:W-:Y:S04]  /*dbf0*/  HMMA.16816.F32.BF16 R16, R92, R86, R16 ;  /* 0x000000565c10723c */ /* 0x000fe80000041810 */
[----:B------:R-:W-:-:S05]  /*dc00*/  IMAD R3, R139, 0x40, R84 ;  /* 0x000000408b037824 */ /* 0x000fca00078e0254 */
[C---:B------:R-:W-:Y:S02]  /*dc10*/  IADD3 R84, R3.reuse, 0x1, RZ ;  /* 0x0000000103547810 */ /* 0x040fe40007ffe0ff */
[C---:B------:R-:W-:Y:S01]  /*dc20*/  IADD3 R86, R3.reuse, 0x8, RZ ;  /* 0x0000000803567810 */ /* 0x040fe20007ffe0ff */
[----:B------:R-:W-:Y:S01]  /*dc30*/  BAR.SYNC.DEFER_BLOCKING 0x0 ;  /* 0x0000000000007b1d */ /* 0x000fe20000010000 */
[-C--:B------:R-:W-:Y:S02]  /*dc40*/  ISETP.GE.AND P1, PT, R84, R100.reuse, PT ;  /* 0x000000645400720c */ /* 0x080fe40003f26270 */
[----:B------:R-:W-:Y:S02]  /*dc50*/  IADD3 R85, R3, 0x9, RZ ;  /* 0x0000000903557810 */ /* 0x000fe40007ffe0ff */
[C---:B------:R-:W-:Y:S02]  /*dc60*/  ISETP.GE.AND P6, PT, R86.reuse, R100, PT ;  /* 0x000000645600720c */ /* 0x040fe40003fc6270 */
[----:B------:R-:W-:-:S02]  /*dc70*/  ISETP.GE.AND P2, PT, R86, R101, PT ;  /* 0x000000655600720c */ /* 0x000fc40003f46270 */
[----:B------:R-:W-:Y:S02]  /*dc80*/  FSEL R86, R13, -INF , !P1 ;  /* 0xff8000000d567808 */ /* 0x000fe40004800000 */
[----:B------:R-:W-:Y:S02]  /*dc90*/  ISETP.GE.AND P5, PT, R84, R101, PT ;  /* 0x000000655400720c */ /* 0x000fe40003fa6270 */
        /* <DEDUP_REMOVED lines=28> */
[CC--:B------:R-:W-:Y:S02]  /*de60*/  ISETP.GE.AND P6, PT, R5.reuse, R100.reuse, PT ;  /* 0x000000640500720c */ /* 0x0c0fe40003fc6270 */
        /* <DEDUP_REMOVED lines=23> */
[----:B------:R-:W-:Y:S02]  /*dfe0*/  FSEL R114, R27, -INF , !P2 ;  /* 0xff8000001b727808 */ /* 0x000fe40005000000 */
[----:B------:R-:W-:Y:S02]  /*dff0*/  FSEL R12, R12, -INF , !P1 ;  /* 0xff8000000c0c7808 */ /* 0x000fe40004800000 */
[----:B------:R-:W-:Y:S02]  /*e000*/  ISETP.GT.AND P1, PT, R139, R126, PT ;  /* 0x0000007e8b00720c */ /* 0x000fe40003f24270 */
[----:B------:R-:W-:Y:S02]  /*e010*/  ISETP.GE.AND P6, PT, R5, R101, PT ;  /* 0x000000650500720c */ /* 0x000fe40003fc6270 */
        /* <DEDUP_REMOVED lines=13> */
[----:B------:R-:W-:-:S02]  /*e0f0*/  FSEL R14, R14, -INF , !P5 ;  /* 0xff8000000e0e7808 */ /* 0x000fc40006800000 */
[----:B------:R-:W-:Y:S02]  /*e100*/  FSEL R100, R17, -INF , !P6 ;  /* 0xff80000011647808 */ /* 0x000fe40007000000 */
[----:B------:R-:W-:Y:S01]  /*e110*/  FSEL R87, R19, -INF , !P2 ;  /* 0xff80000013577808 */ /* 0x000fe20005000000 */
[----:B------:R-:W-:Y:S05]  /*e120*/  @!P1 BRA `(.L_x_4805) ;  /* 0x0000078000009947 */ /* 0x000fea0003800000 */
[----:B------:R-:W1:Y:S01]  /*e130*/  S2R R7, SR_TID.X ;  /* 0x0000000000077919 */ /* 0x000e620000002100 */
[----:B------:R-:W-:Y:S05]  /*e140*/  @!P3 BRA `(.L_x_4806) ;  /* 0x000003c00000b947 */ /* 0x000fea0003800000 */
[----:B------:R-:W-:Y:S01]  /*e150*/  IABS R5, c[0x0][0x2d0] ;  /* 0x0000b40000057a13 */ /* 0x000fe20000000000 */
[----:B------:R-:W-:-:S03]  /*e160*/  IMAD.SHL.U32 R6, R139, 0x40, RZ ;  /* 0x000000408b067824 */ /* 0x000fc600078e00ff */
[----:B------:R-:W2:Y:S02]  /*e170*/  I2F.RP R11, R5 ;  /* 0x00000005000b7306 */ /* 0x000ea40000209400 */
[----:B------:R-:W-:Y:S02]  /*e180*/  IABS R20, R6 ;  /* 0x0000000600147213 */ /* 0x000fe40000000000 */
[C---:B------:R-:W-:Y:S02]  /*e190*/  IADD3 R9, R6.reuse, -0x40, RZ ;  /* 0xffffffc006097810 */ /* 0x040fe40007ffe0ff */
[----:B------:R-:W-:Y:S02]  /*e1a0*/  LOP3.LUT R6, R6, c[0x0][0x2d0], RZ, 0x3c, !PT ;  /* 0x0000b40006067a12 */ /* 0x000fe400078e3cff */
[----:B--2---:R-:W2:Y:S02]  /*e1b0*/  MUFU.RCP R17, R11 ;  /* 0x0000000b00117308 */ /* 0x004ea40000001000 */
[----:B--2---:R-:W-:-:S06]  /*e1c0*/  IADD3 R17, R17, 0xffffffe, RZ ;  /* 0x0ffffffe11117810 */ /* 0x004fcc0007ffe0ff */
[----:B------:R-:W2:Y:S02]  /*e1d0*/  F2I.FTZ.U32.TRUNC.NTZ R17, R17 ;  /* 0x0000001100117305 */ /* 0x000ea4000021f000 */
[----:B--2---:R-:W-:-:S04]  /*e1e0*/  IMAD.MOV R16, RZ, RZ, -R17 ;  /* 0x000000ffff107224 */ /* 0x004fc800078e0a11 */
[----:B------:R-:W-:Y:S02]  /*e1f0*/  IMAD R3, R16, R5, RZ ;  /* 0x0000000510037224 */ /* 0x000fe400078e02ff */
[----:B------:R-:W-:-:S04]  /*e200*/  IMAD.MOV.U32 R16, RZ, RZ, RZ ;  /* 0x000000ffff107224 */ /* 0x000fc800078e00ff */
[----:B------:R-:W-:Y:S01]  /*e210*/  IMAD.HI.U32 R3, R17, R3, R16 ;  /* 0x0000000311037227 */ /* 0x000fe200078e0010 */
[----:B------:R-:W-:Y:S02]  /*e220*/  IABS R16, R9 ;  /* 0x0000000900107213 */ /* 0x000fe40000000000 */
[----:B------:R-:W-:-:S03]  /*e230*/  LOP3.LUT R9, R9, c[0x0][0x2d0], RZ, 0x3c, !PT ;  /* 0x0000b40009097a12 */ /* 0x000fc600078e3cff */
        /* <DEDUP_REMOVED lines=18> */
[----:B------:R-:W-:Y:S02]  /*e360*/  ISETP.GE.AND P1, PT, R9, RZ, PT ;  /* 0x000000ff0900720c */ /* 0x000fe40003f26270 */
[----:B------:R-:W-:Y:S01]  /*e370*/  @P6 IADD3 R3, R3, 0x1, RZ ;  /* 0x0000000103036810 */ /* 0x000fe20007ffe0ff */
[----:B------:R-:W-:-:S04]  /*e380*/  @!P5 IMAD.MOV R11, RZ, RZ, -R11 ;  /* 0x000000ffff0bd224 */ /* 0x000fc800078e0a0b */
[----:B------:R-:W-:Y:S01]  /*e390*/  IMAD.MOV.U32 R6, RZ, RZ, R3 ;  /* 0x000000ffff067224 */ /* 0x000fe200078e0003 */
        /* <DEDUP_REMOVED lines=19> */
[----:B------:R-:W-:Y:S01]  /*e4d0*/  IMAD R6, R9, c[0x0][0x184], R6 ;  /* 0x0000610009067a24 */ /* 0x000fe200078e0206 */
[----:B------:R-:W-:-:S03]  /*e4e0*/  MOV R3, R16 ;  /* 0x0000001000037202 */ /* 0x000fc60000000f00 */
[----:B------:R-:W-:Y:S01]  /*e4f0*/  IMAD.IADD R6, R17, 0x1, R6 ;  /* 0x0000000111067824 */ /* 0x000fe200078e0206 */
[----:B------:R-:W-:Y:S05]  /*e500*/  BRA `(.L_x_4807) ;  /* 0x0000003000007947 */ /* 0x000fea0003800000 */
.L_x_4806:
[----:B------:R-:W-:-:S05]  /*e510*/  IMAD.MOV.U32 R3, RZ, RZ, c[0x0][0x198] ;  /* 0x00006600ff037624 */ /* 0x000fca00078e00ff */
[----:B------:R-:W-:-:S04]  /*e520*/  LEA R3, -R3, RZ, 0x6 ;  /* 0x000000ff03037211 */ /* 0x000fc800078e31ff */
[----:B------:R-:W-:Y:S02]  /*e530*/  SHF.R.S32.HI R6, RZ, 0x1f, R3 ;  /* 0x0000001fff067819 */ /* 0x000fe40000011403 */
.L_x_4807:
[----:B-1----:R-:W-:Y:S02]  /*e540*/  SHF.R.S32.HI R16, RZ, 0x1f, R7 ;  /* 0x0000001fff107819 */ /* 0x002fe40000011407 */
[C---:B------:R-:W-:Y:S02]  /*e550*/  LEA R18, P2, R3.reuse, R134, 0x1 ;  /* 0x0000008603127211 */ /* 0x040fe400078408ff */
[----:B------:R-:W-:Y:S02]  /*e560*/  LEA.HI R16, R16, R7, RZ, 0x2 ;  /* 0x0000000710107211 */ /* 0x000fe400078f10ff */
[----:B------:R-:W-:Y:S02]  /*e570*/  LEA.HI.X R19, R3, R133, R6, 0x1, P2 ;  /* 0x0000008503137211 */ /* 0x000fe400010f0c06 */
[----:B------:R-:W-:-:S05]  /*e580*/  LOP3.LUT R16, R16, 0xfffffffc, RZ, 0xc0, !PT ;  /* 0xfffffffc10107812 */ /* 0x000fca00078ec0ff */
[----:B------:R-:W-:Y:S01]  /*e590*/  IMAD.IADD R5, R7, 0x1, -R16 ;  /* 0x0000000107057824 */ /* 0x000fe200078e0a10 */
[----:B------:R-:W-:Y:S01]  /*e5a0*/  SEL R7, RZ, 0x3fffc, P0 ;  /* 0x0003fffcff077807 */ /* 0x000fe20000000000 */
[----:B------:R-:W-:Y:S02]  /*e5b0*/  IMAD.MOV.U32 R16, RZ, RZ, c[0x0][0x198] ;  /* 0x00006600ff107624 */ /* 0x000fe400078e00ff */
[----:B------:R-:W-:Y:S01]  /*e5c0*/  IMAD.SHL.U32 R5, R5, 0x8, RZ ;  /* 0x0000000805057824 */ /* 0x000fe200078e00ff */
[----:B------:R-:W-:Y:S02]  /*e5d0*/  LOP3.LUT P6, RZ, R7, 0x4, RZ, 0xc0, !PT ;  /* 0x0000000407ff7812 */ /* 0x000fe400078cc0ff */
[----:B------:R-:W-:Y:S02]  /*e5e0*/  LEA R7, P0, R16, R3, 0x5 ;  /* 0x0000000310077211 */ /* 0x000fe400078028ff */
[----:B------:R-:W-:Y:S01]  /*e5f0*/  ISETP.GE.AND P1, PT, R5, c[0x0][0x220], PT ;  /* 0x0000880005007a0c */ /* 0x000fe20003f26270 */
[----:B------:R-:W-:Y:S01]  /*e600*/  IMAD.MOV.U32 R5, RZ, RZ, c[0x0][0x19c] ;  /* 0x00006700ff057624 */ /* 0x000fe200078e00ff */
[----:B------:R-:W-:-:S04]  /*e610*/  @!P4 LEA R20, P2, R7, R134, 0x1 ;  /* 0x000000860714c211 */ /* 0x000fc800078408ff */
[----:B------:R-:W-:-:S03]  /*e620*/  LEA.HI.X R6, R16, R6, R5, 0x5, P0 ;  /* 0x0000000610067211 */ /* 0x000fc600000f2c05 */
[C---:B------:R-:W-:Y:S01]  /*e630*/  @P6 LEA R22, P0, R7.reuse, R134, 0x1 ;  /* 0x0000008607166211 */ /* 0x040fe200078008ff */
[----:B------:R-:W-:Y:S01]  /*e640*/  IMAD.MOV.U32 R134, RZ, RZ, R18 ;  /* 0x000000ffff867224 */ /* 0x000fe200078e0012 */
[CCC-:B------:R-:W-:Y:S02]  /*e650*/  @!P4 LEA.HI.X R21, R7.reuse, R133.reuse, R6.reuse, 0x1, P2 ;  /* 0x000000850715c211 */ /* 0x1c0fe400010f0c06 */
[C---:B------:R-:W-:Y:S01]  /*e660*/  @!P1 LEA R24, P5, R16.reuse, R18, 0x6 ;  /* 0x0000001210189211 */ /* 0x040fe200078a30ff */
[----:B------:R-:W-:Y:S01]  /*e670*/  @!PT LDS RZ, [RZ] ;  /* 0x00000000fffff984 */ /* 0x000fe20000000800 */
[----:B------:R-:W-:Y:S01]  /*e680*/  @!PT LDS RZ, [RZ] ;  /* 0x00000000fffff984 */ /* 0x000fe20000000800 */
[----:B------:R-:W-:Y:S01]  /*e690*/  @!PT LDS RZ, [RZ] ;  /* 0x00000000fffff984 */ /* 0x000fe20000000800 */
[----:B------:R1:W-:Y:S01]  /*e6a0*/  @!P1 LDGSTS.E.BYPASS.LTC128B.128 [R128+0x3000], [R18.64] ;  /* 0x0300000012809fae */ /* 0x0003e2000b901d46 */
[----:B------:R-:W-:Y:S01]  /*e6b0*/  @P6 LEA.HI.X R23, R7, R133, R6, 0x1, P0 ;  /* 0x0000008507176211 */ /* 0x000fe200000f0c06 */
[----:B------:R-:W-:Y:S01]  /*e6c0*/  IMAD.MOV.U32 R133, RZ, RZ, R19 ;  /* 0x000000ffff857224 */ /* 0x000fe200078e0013 */
[----:B------:R-:W-:Y:S01]  /*e6d0*/  @!P1 LEA.HI.X R25, R16, R19, R5, 0x6, P5 ;  /* 0x0000001310199211 */ /* 0x000fe200028f3405 */
[----:B------:R1:W-:Y:S04]  /*e6e0*/  @P1 STS [R128+0x3000], RZ ;  /* 0x003000ff80001388 */ /* 0x0003e80000000800 */
[----:B------:R1:W-:Y:S04]  /*e6f0*/  @P1 STS [R128+0x3004], RZ ;  /* 0x003004ff80001388 */ /* 0x0003e80000000800 */
        /* <DEDUP_REMOVED lines=27> */
.L_x_4805:
[----:B------:R-:W-:Y:S01]  /*e8b0*/  FMNMX.FTZ R3, R2, R12, !PT ;  /* 0x0000000c02037209 */ /* 0x000fe20007810000 */
[----:B-1----:R-:W-:Y:S01]  /*e8c0*/  LDSM.16.MT88.4 R24, [R122+0x7000] ;  /* 0x007000007a18783b */ /* 0x002fe20000004200 */
        /* <DEDUP_REMOVED lines=51> */
[----:B------:R-:W-:Y:S02]  /*ec00*/  FFMA.FTZ R3, R8, c[0x0][0x23c], -R101 ;  /* 0x00008f0008037a23 */ /* 0x000fe40000010865 */
[----:B------:R-:W-:Y:S02]  /*ec10*/  FFMA.FTZ R6, R10, c[0x0][0x23c], -R93 ;  /* 0x00008f000a067a23 */ /* 0x000fe4000001085d */
[----:B------:R-:W1:Y:S01]  /*ec20*/  LDSM.16.MT88.4 R8, [R122+0x6000] ;  /* 0x006000007a08783b */ /* 0x000e620000004200 */
[----:B------:R-:W-:Y:S01]  /*ec30*/  FMUL.FTZ R95, R95, c[0x0][0x23c] ;  /* 0x00008f005f5f7a20 */ /* 0x000fe20000410000 */
[----:B------:R-:W-:Y:S01]  /*ec40*/  MUFU.EX2 R3, R3 ;  /* 0x0000000300037308 */ /* 0x000fe20000000800 */
[----:B------:R-:W-:Y:S02]  /*ec50*/  FMUL.FTZ R0, R0, c[0x0][0x23c] ;  /* 0x00008f0000007a20 */ /* 0x000fe40000410000 */
[--C-:B------:R-:W-:Y:S02]  /*ec60*/  FFMA.FTZ R94, R12, c[0x0][0x23c], -R101.reuse ;  /* 0x00008f000c5e7a23 */ /* 0x100fe40000010865 */
[----:B------:R-:W-:-:S02]  /*ec70*/  FFMA.FTZ R86, R86, c[0x0][0x23c], -R101 ;  /* 0x00008f0056567a23 */ /* 0x000fc40000010865 */
[----:B------:R-:W-:Y:S01]  /*ec80*/  FFMA.FTZ R88, R88, c[0x0][0x23c], -R101 ;  /* 0x00008f0058587a23 */ /* 0x000fe20000010865 */
        /* <DEDUP_REMOVED lines=9> */
[----:B------:R-:W-:Y:S01]  /*ed20*/  FFMA.FTZ R108, R108, c[0x0][0x23c], -R93 ;  /* 0x00008f006c6c7a23 */ /* 0x000fe2000001085d */
[----:B------:R-:W-:Y:S01]  /*ed30*/  MUFU.EX2 R94, R94 ;  /* 0x0000005e005e7308 */ /* 0x000fe20000000800 */
[-C--:B--2---:R-:W-:Y:S02]  /*ed40*/  FMUL.FTZ R28, R56, R95.reuse ;  /* 0x0000005f381c7220 */ /* 0x084fe40000410000 */
[-C--:B------:R-:W-:Y:S02]  /*ed50*/  FMUL.FTZ R29, R57, R95.reuse ;  /* 0x0000005f391d7220 */ /* 0x080fe40000410000 */
[----:B------:R-:W-:-:S02]  /*ed60*/  FMUL.FTZ R4, R80, R95 ;  /* 0x0000005f50047220 */ /* 0x000fc40000410000 */
[-C--:B------:R-:W-:Y:S01]  /*ed70*/  FMUL.FTZ R5, R81, R95.reuse ;  /* 0x0000005f51057220 */ /* 0x080fe20000410000 */
[----:B------:R-:W2:Y:S01]  /*ed80*/  MUFU.EX2 R86, R86 ;  /* 0x0000005600567308 */ /* 0x000ea20000000800 */
[-C--:B---3--:R-:W-:Y:S02]  /*ed90*/  FMUL.FTZ R30, R58, R0.reuse ;  /* 0x000000003a1e7220 */ /* 0x088fe40000410000 */
[-C--:B------:R-:W-:Y:S02]  /*eda0*/  FMUL.FTZ R31, R59, R0.reuse ;  /* 0x000000003b1f7220 */ /* 0x080fe40000410000 */
[----:B------:R-:W-:Y:S01]  /*edb0*/  LDSM.16.MT88.4 R56, [R122+0x6400] ;  /* 0x006400007a38783b */ /* 0x000fe20000004200 */
[----:B------:R-:W-:Y:S02]  /*edc0*/  FMUL.FTZ R7, R83, R0 ;  /* 0x0000000053077220 */ /* 0x000fe40000410000 */
[----:B------:R-:W-:Y:S01]  /*edd0*/  MUFU.EX2 R88, R88 ;  /* 0x0000005800587308 */ /* 0x000fe20000000800 */
[----:B------:R-:W-:-:S02]  /*ede0*/  FMUL.FTZ R36, R36, R95 ;  /* 0x0000005f24247220 */ /* 0x000fc40000410000 */
[----:B------:R-:W-:Y:S02]  /*edf0*/  FMUL.FTZ R37, R37, R95 ;  /* 0x0000005f25257220 */ /* 0x000fe40000410000 */
[-C--:B------:R-:W-:Y:S02]  /*ee00*/  FMUL.FTZ R38, R38, R0.reuse ;  /* 0x0000000026267220 */ /* 0x080fe40000410000 */
[----:B------:R-:W-:Y:S01]  /*ee10*/  FMUL.FTZ R39, R39, R0 ;  /* 0x0000000027277220 */ /* 0x000fe20000410000 */
[----:B------:R-:W-:Y:S01]  /*ee20*/  MUFU.EX2 R85, R85 ;  /* 0x0000005500557308 */ /* 0x000fe20000000800 */
[----:B--2---:R-:W-:Y:S01]  /*ee30*/  F2FP.BF16.PACK_AB R80, R86, R94 ;  /* 0x0000005e5650723e */ /* 0x004fe200000010ff */
[--C-:B------:R-:W-:Y:S02]  /*ee40*/  FFMA.FTZ R107, R152, c[0x0][0x23c], -R93.reuse ;  /* 0x00008f00986b7a23 */ /* 0x100fe4000001085d */
[--C-:B------:R-:W-:Y:S02]  /*ee50*/  FFMA.FTZ R104, R104, c[0x0][0x23c], -R93.reuse ;  /* 0x00008f0068687a23 */ /* 0x100fe4000001085d */
[----:B------:R-:W-:-:S02]  /*ee60*/  FFMA.FTZ R103, R150, c[0x0][0x23c], -R93 ;  /* 0x00008f0096677a23 */ /* 0x000fc4000001085d */
[----:B------:R-:W2:Y:S01]  /*ee70*/  MUFU.EX2 R92, R92 ;  /* 0x0000005c005c7308 */ /* 0x000ea20000000800 */
[-C--:B------:R-:W-:Y:S02]  /*ee80*/  FMUL.FTZ R20, R48, R95.reuse ;  /* 0x0000005f30147220 */ /* 0x080fe40000410000 */
[-C--:B------:R-:W-:Y:S02]  /*ee90*/  FMUL.FTZ R21, R49, R95.reuse ;  /* 0x0000005f31157220 */ /* 0x080fe40000410000 */
[-C--:B------:R-:W-:Y:S02]  /*eea0*/  FMUL.FTZ R22, R50, R0.reuse ;  /* 0x0000000032167220 */ /* 0x080fe40000410000 */
[----:B------:R-:W-:Y:S01]  /*eeb0*/  FMUL.FTZ R23, R51, R0 ;  /* 0x0000000033177220 */ /* 0x000fe20000410000 */
[----:B------:R3:W-:Y:S01]  /*eec0*/  MUFU.EX2 R2, R6 ;  /* 0x0000000600027308 */ /* 0x0007e20000000800 */
[-C--:B------:R-:W-:Y:S01]  /*eed0*/  FMUL.FTZ R52, R52, R95.reuse ;  /* 0x0000005f34347220 */ /* 0x080fe20000410000 */
[----:B------:R-:W-:Y:S01]  /*eee0*/  LDSM.16.MT88.4 R48, [R120+0x8000] ;  /* 0x008000007830783b */ /* 0x000fe20000004200 */
[----:B------:R-:W-:-:S02]  /*eef0*/  FMUL.FTZ R53, R53, R95 ;  /* 0x0000005f35357220 */ /* 0x000fc40000410000 */
[-C--:B------:R-:W-:Y:S02]  /*ef00*/  FMUL.FTZ R54, R54, R0.reuse ;  /* 0x0000000036367220 */ /* 0x080fe40000410000 */
[-C--:B------:R-:W-:Y:S01]  /*ef10*/  FMUL.FTZ R55, R55, R0.reuse ;  /* 0x0000000037377220 */ /* 0x080fe20000410000 */
[----:B------:R-:W4:Y:S01]  /*ef20*/  MUFU.EX2 R91, R91 ;  /* 0x0000005b005b7308 */ /* 0x000f220000000800 */
[----:B--2---:R-:W-:Y:S01]  /*ef30*/  F2FP.BF16.PACK_AB R81, R92, R85 ;  /* 0x000000555c51723e */ /* 0x004fe200000010ff */
[-C--:B------:R-:W-:Y:S02]  /*ef40*/  FMUL.FTZ R60, R60, R95.reuse ;  /* 0x0000005f3c3c7220 */ /* 0x080fe40000410000 */
[----:B------:R-:W-:Y:S02]  /*ef50*/  FMUL.FTZ R61, R61, R95 ;  /* 0x0000005f3d3d7220 */ /* 0x000fe40000410000 */
[-C--:B------:R-:W-:Y:S02]  /*ef60*/  FMUL.FTZ R62, R62, R0.reuse ;  /* 0x000000003e3e7220 */ /* 0x080fe40000410000 */
[----:B---3--:R-:W-:Y:S01]  /*ef70*/  FMUL.FTZ R6, R82, R0 ;  /* 0x0000000052067220 */ /* 0x008fe20000410000 */
[----:B------:R-:W-:Y:S01]  /*ef80*/  F2FP.BF16.PACK_AB R82, R3, R88 ;  /* 0x000000580352723e */ /* 0x000fe200000010ff */
[----:B------:R-:W-:Y:S01]  /*ef90*/  MUFU.EX2 R110, R110 ;  /* 0x0000006e006e7308 */ /* 0x000fe20000000800 */
[----:B------:R-:W-:-:S02]  /*efa0*/  FMUL.FTZ R63, R63, R0 ;  /* 0x000000003f3f7220 */ /* 0x000fc40000410000 */
[-C--:B------:R-:W-:Y:S02]  /*efb0*/  FMUL.FTZ R12, R40, R95.reuse ;  /* 0x0000005f280c7220 */ /* 0x080fe40000410000 */
[-C--:B------:R-:W-:Y:S01]  /*efc0*/  FMUL.FTZ R13, R41, R95.reuse ;  /* 0x0000005f290d7220 */ /* 0x080fe20000410000 */
[----:B----4-:R-:W-:Y:S01]  /*efd0*/  F2FP.BF16.PACK_AB R83, R91, R2 ;  /* 0x000000025b53723e */ /* 0x010fe200000010ff */
[-C--:B------:R-:W-:Y:S01]  /*efe0*/  FMUL.FTZ R14, R42, R0.reuse ;  /* 0x000000002a0e7220 */ /* 0x080fe20000410000 */
[----:B------:R-:W2:Y:S01]  /*eff0*/  MUFU.EX2 R109, R109 ;  /* 0x0000006d006d7308 */ /* 0x000ea20000000800 */
[----:B------:R-:W-:Y:S02]  /*f000*/  FMUL.FTZ R15, R43, R0 ;  /* 0x000000002b0f7220 */ /* 0x000fe40000410000 */
[-C--:B------:R-:W-:Y:S01]  /*f010*/  FMUL.FTZ R44, R44, R95.reuse ;  /* 0x0000005f2c2c7220 */ /* 0x080fe20000410000 */
[----:B------:R-:W3:Y:S01]  /*f020*/  LDSM.16.MT88.4 R40, [R122+0x8000] ;  /* 0x008000007a28783b */ /* 0x000ee20000004200 */
[----:B-1----:R-:W-:Y:S01]  /*f030*/  HMMA.16816.F32.BF16 R4, R80, R8, R4 ;  /* 0x000000085004723c */ /* 0x002fe20000041804 */
[----:B------:R-:W-:-:S02]  /*f040*/  FMUL.FTZ R45, R45, R95 ;  /* 0x0000005f2d2d7220 */ /* 0x000fc40000410000 */
[----:B------:R-:W-:Y:S01]  /*f050*/  MUFU.EX2 R106, R106 ;  /* 0x0000006a006a7308 */ /* 0x000fe20000000800 */
[-C--:B------:R-:W-:Y:S02]  /*f060*/  FMUL.FTZ R46, R46, R0.reuse ;  /* 0x000000002e2e7220 */ /* 0x080fe40000410000 */
[-C--:B------:R-:W-:Y:S02]  /*f070*/  FMUL.FTZ R47, R47, R0.reuse ;  /* 0x000000002f2f7220 */ /* 0x080fe40000410000 */
[----:B------:R-:W-:Y:S01]  /*f080*/  HMMA.16816.F32.BF16 R8, R80, R10, R36 ;  /* 0x0000000a5008723c */ /* 0x000fe20000041824 */
[-C--:B------:R-:W-:Y:S02]  /*f090*/  FMUL.FTZ R76, R76, R95.reuse ;  /* 0x0000005f4c4c7220 */ /* 0x080fe40000410000 */
[----:B------:R-:W1:Y:S01]  /*f0a0*/  MUFU.EX2 R105, R105 ;  /* 0x0000006900697308 */ /* 0x000e620000000800 */
[----:B------:R-:W-:Y:S02]  /*f0b0*/  FMUL.FTZ R77, R77, R95 ;  /* 0x0000005f4d4d7220 */ /* 0x000fe40000410000 */
[----:B------:R-:W-:-:S02]  /*f0c0*/  FMUL.FTZ R78, R78, R0 ;  /* 0x000000004e4e7220 */ /* 0x000fc40000410000 */
[C---:B------:R-:W-:Y:S01]  /*f0d0*/  HMMA.16816.F32.BF16 R20, R80.reuse, R24, R20 ;  /* 0x000000185014723c */ /* 0x040fe20000041814 */
[-C--:B------:R-:W-:Y:S02]  /*f0e0*/  FMUL.FTZ R36, R64, R95.reuse ;  /* 0x0000005f40247220 */ /* 0x080fe40000410000 */
[----:B------:R-:W-:Y:S01]  /*f0f0*/  MUFU.EX2 R108, R108 ;  /* 0x0000006c006c7308 */ /* 0x000fe20000000800 */
[----:B------:R-:W-:Y:S02]  /*f100*/  FMUL.FTZ R37, R65, R95 ;  /* 0x0000005f41257220 */ /* 0x000fe40000410000 */
[-C--:B------:R-:W-:Y:S02]  /*f110*/  FMUL.FTZ R38, R66, R0.reuse ;  /* 0x0000000042267220 */ /* 0x080fe40000410000 */
[----:B------:R-:W-:Y:S01]  /*f120*/  HMMA.16816.F32.BF16 R28, R80, R32, R28 ;  /* 0x00000020501c723c */ /* 0x000fe2000004181c */
[-C--:B------:R-:W-:Y:S02]  /*f130*/  FMUL.FTZ R39, R67, R0.reuse ;  /* 0x0000000043277220 */ /* 0x080fe40000410000 */
[----:B------:R-:W4:Y:S01]  /*f140*/  MUFU.EX2 R107, R107 ;  /* 0x0000006b006b7308 */ /* 0x000f220000000800 */
[----:B------:R-:W-:-:S02]  /*f150*/  FMUL.FTZ R79, R79, R0 ;  /* 0x000000004f4f7220 */ /* 0x000fc40000410000 */
[-C--:B------:R-:W-:Y:S02]  /*f160*/  FMUL.FTZ R72, R72, R95.reuse ;  /* 0x0000005f48487220 */ /* 0x080fe40000410000 */
[C---:B------:R-:W-:Y:S01]  /*f170*/  HMMA.16816.F32.BF16 R24, R80.reuse, R26, R52 ;  /* 0x0000001a5018723c */ /* 0x040fe20000041834 */
[----:B------:R-:W-:Y:S02]  /*f180*/  FMUL.FTZ R73, R73, R95 ;  /* 0x0000005f49497220 */ /* 0x000fe40000410000 */
[----:B------:R-:W-:Y:S01]  /*f190*/  MUFU.EX2 R104, R104 ;  /* 0x0000006800687308 */ /* 0x000fe20000000800 */
[-C--:B------:R-:W-:Y:S02]  /*f1a0*/  FMUL.FTZ R74, R74, R0.reuse ;  /* 0x000000004a4a7220 */ /* 0x080fe40000410000 */
[----:B------:R-:W-:Y:S01]  /*f1b0*/  FMUL.FTZ R75, R75, R0 ;  /* 0x000000004b4b7220 */ /* 0x000fe20000410000 */
[----:B--2---:R-:W-:Y:S01]  /*f1c0*/  F2FP.BF16.PACK_AB R52, R109, R110 ;  /* 0x0000006e6d34723e */ /* 0x004fe200000010ff */
[----:B------:R-:W-:Y:S01]  /*f1d0*/  HMMA.16816.F32.BF16 R32, R80, R34, R60 ;  /* 0x000000225020723c */ /* 0x000fe2000004183c */
[----:B-1----:R-:W-:Y:S01]  /*f1e0*/  F2FP.BF16.PACK_AB R54, R105, R106 ;  /* 0x0000006a6936723e */ /* 0x002fe200000010ff */
[----:B------:R-:W1:Y:S01]  /*f1f0*/  LDSM.16.MT88.4 R60, [R120+0x6400] ;  /* 0x00640000783c783b */ /* 0x000e620000004200 */
[----:B------:R-:W2:Y:S01]  /*f200*/  MUFU.EX2 R103, R103 ;  /* 0x0000006700677308 */ /* 0x000ea20000000800 */
[----:B----4-:R-:W-:Y:S01]  /*f210*/  F2FP.BF16.PACK_AB R53, R107, R108 ;  /* 0x0000006c6b35723e */ /* 0x010fe200000010ff */
[----:B------:R-:W-:-:S02]  /*f220*/  FFMA.FTZ R113, R118, c[0x0][0x23c], -R101 ;  /* 0x00008f0076717a23 */ /* 0x000fc40000010865 */
[--C-:B------:R-:W-:Y:S01]  /*f230*/  FFMA.FTZ R140, R140, c[0x0][0x23c], -R101.reuse ;  /* 0x00008f008c8c7a23 */ /* 0x100fe20000010865 */
[C---:B------:R-:W-:Y:S01]  /*f240*/  HMMA.16816.F32.BF16 R12, R80.reuse, R16, R12 ;  /* 0x00000010500c723c */ /* 0x040fe2000004180c */
[--C-:B------:R-:W-:Y:S02]  /*f250*/  FFMA.FTZ R111, R146, c[0x0][0x23c], -R101.reuse ;  /* 0x00008f00926f7a23 */ /* 0x100fe40000010865 */
[----:B------:R-:W-:Y:S01]  /*f260*/  FFMA.FTZ R118, R148, c[0x0][0x23c], -R101 ;  /* 0x00008f0094767a23 */ /* 0x000fe20000010865 */
[----:B------:R-:W-:Y:S01]  /*f270*/  MUFU.EX2 R113, R113 ;  /* 0x0000007100717308 */ /* 0x000fe20000000800 */
[--C-:B------:R-:W-:Y:S02]  /*f280*/  FFMA.FTZ R117, R138, c[0x0][0x23c], -R93.reuse ;  /* 0x00008f008a757a23 */ /* 0x100fe4000001085d */
[--C-:B------:R-:W-:Y:S01]  /*f290*/  FFMA.FTZ R116, R116, c[0x0][0x23c], -R93.reuse ;  /* 0x00008f0074747a23 */ /* 0x100fe2000001085d */
[----:B------:R-:W-:Y:S01]  /*f2a0*/  HMMA.16816.F32.BF16 R16, R80, R18, R44 ;  /* 0x000000125010723c */ /* 0x000fe2000004182c */
[--C-:B------:R-:W-:Y:S01]  /*f2b0*/  FFMA.FTZ R112, R112, c[0x0][0x23c], -R93.reuse ;  /* 0x00008f0070707a23 */ /* 0x100fe2000001085d */
[----:B--2---:R-:W-:Y:S01]  /*f2c0*/  F2FP.BF16.PACK_AB R55, R103, R104 ;  /* 0x000000686737723e */ /* 0x004fe200000010ff */
[----:B------:R-:W-:Y:S01]  /*f2d0*/  FFMA.FTZ R115, R114, c[0x0][0x23c], -R93 ;  /* 0x00008f0072737a23 */ /* 0x000fe2000001085d */
[----:B------:R-:W-:Y:S01]  /*f2e0*/  MUFU.EX2 R140, R140 ;  /* 0x0000008c008c7308 */ /* 0x000fe20000000800 */
[----:B------:R-:W-:-:S03]  /*f2f0*/  FFMA.FTZ R114, R99, c[0x0][0x23c], -R101 ;  /* 0x00008f0063727a23 */ /* 0x000fc60000010865 */
[----:B---3--:R-:W-:Y:S01]  /*f300*/  HMMA.16816.F32.BF16 R36, R80, R40, R36 ;  /* 0x000000285024723c */ /* 0x008fe20000041824 */
[-C--:B------:R-:W-:Y:S02]  /*f310*/  FMUL.FTZ R44, R68, R95.reuse ;  /* 0x0000005f442c7220 */ /* 0x080fe40000410000 */
[----:B------:R-:W-:Y:S02]  /*f320*/  FMUL.FTZ R45, R69, R95 ;  /* 0x0000005f452d7220 */ /* 0x000fe40000410000 */
[-C--:B------:R-:W-:Y:S01]  /*f330*/  FMUL.FTZ R46, R70, R0.reuse ;  /* 0x00000000462e7220 */ /* 0x080fe20000410000 */
[----:B------:R-:W-:Y:S01]  /*f340*/  MUFU.EX2 R111, R111 ;  /* 0x0000006f006f7308 */ /* 0x000fe20000000800 */
[----:B------:R-:W-:Y:S01]  /*f350*/  FMUL.FTZ R47, R71, R0 ;  /* 0x00000000472f7220 */ /* 0x000fe20000410000 */
[----:B------:R-:W-:Y:S01]  /*f360*/  HMMA.16816.F32.BF16 R4, R52, R56, R4 ;  /* 0x000000383404723c */ /* 0x000fe20000041804 */
[--C-:B------:R-:W-:Y:S02]  /*f370*/  FFMA.FTZ R97, R97, c[0x0][0x23c], -R101.reuse ;  /* 0x00008f0061617a23 */ /* 0x100fe40000010865 */
[----:B------:R-:W-:-:S02]  /*f380*/  FFMA.FTZ R99, R102, c[0x0][0x23c], -R101 ;  /* 0x00008f0066637a23 */ /* 0x000fc40000010865 */
[----:B------:R-:W-:Y:S01]  /*f390*/  FFMA.FTZ R100, R100, c[0x0][0x23c], -R101 ;  /* 0x00008f0064647a23 */ /* 0x000fe20000010865 */
[----:B------:R-:W-:Y:S01]  /*f3a0*/  MUFU.EX2 R118, R118 ;  /* 0x0000007600767308 */ /* 0x000fe20000000800 */
[--C-:B------:R-:W-:Y:S01]  /*f3b0*/  FFMA.FTZ R101, R98, c[0x0][0x23c], -R93.reuse ;  /* 0x00008f0062657a23 */ /* 0x100fe2000001085d */
[C---:B------:R-:W-:Y:S01]  /*f3c0*/  HMMA.16816.F32.BF16 R8, R52.reuse, R58, R8 ;  /* 0x0000003a3408723c */ /* 0x040fe20000041808 */
[----:B------:R-:W2:Y:S01]  /*f3d0*/  LDSM.16.MT88.4 R56, [R122+0x7400] ;  /* 0x007400007a38783b */ /* 0x000ea20000004200 */
[--C-:B------:R-:W-:Y:S02]  /*f3e0*/  FFMA.FTZ R96, R96, c[0x0][0x23c], -R93.reuse ;  /* 0x00008f0060607a23 */ /* 0x100fe4000001085d */
[--C-:B------:R-:W-:Y:S02]  /*f3f0*/  FFMA.FTZ R98, R84, c[0x0][0x23c], -R93.reuse ;  /* 0x00008f0054627a23 */ /* 0x100fe4000001085d */
[----:B------:R-:W-:Y:S01]  /*f400*/  MUFU.EX2 R117, R117 ;  /* 0x0000007500757308 */ /* 0x000fe20000000800 */
[----:B------:R-:W-:Y:S01]  /*f410*/  FFMA.FTZ R93, R87, c[0x0][0x23c], -R93 ;  /* 0x00008f00575d7a23 */ /* 0x000fe2000001085d */
[----:B-1----:R-:W-:Y:S01]  /*f420*/  HMMA.16816.F32.BF16 R12, R52, R60, R12 ;  /* 0x0000003c340c723c */ /* 0x002fe2000004180c */
[----:B------:R-:W-:-:S04]  /*f430*/  FFMA.FTZ R95, R143, R95, R94 ;  /* 0x0000005f8f5f7223 */ /* 0x000fc8000001005e */
[----:B------:R-:W-:Y:S01]  /*f440*/  FADD.FTZ R95, R86, R95 ;  /* 0x0000005f565f7221 */ /* 0x000fe20000010000 */
[----:B------:R-:W-:Y:S02]  /*f450*/  MUFU.EX2 R116, R116 ;  /* 0x0000007400747308 */ /* 0x000fe40000000800 */
[----:B------:R-:W-:Y:S01]  /*f460*/  HMMA.16816.F32.BF16 R16, R52, R62, R16 ;  /* 0x0000003e3410723c */ /* 0x000fe20000041810 */
[----:B------:R-:W1:Y:S01]  /*f470*/  LDSM.16.MT88.4 R60, [R120+0x7400] ;  /* 0x00740000783c783b */ /* 0x000e620000004200 */
[----:B------:R-:W-:-:S04]  /*f480*/  FADD.FTZ R88, R88, R95 ;  /* 0x0000005f58587221 */ /* 0x000fc80000010000 */
[----:B------:R-:W-:Y:S01]  /*f490*/  MUFU.EX2 R112, R112 ;  /* 0x0000007000707308 */ /* 0x000fe20000000800 */
[----:B------:R-:W-:Y:S01]  /*f4a0*/  FADD.FTZ R3, R3, R88 ;  /* 0x0000005803037221 */ /* 0x000fe20000010000 */
[----:B------:R-:W-:Y:S01]  /*f4b0*/  HMMA.16816.F32.BF16 R40, R80, R42, R76 ;  /* 0x0000002a5028723c */ /* 0x000fe2000004184c */
[----:B------:R-:W-:Y:S02]  /*f4c0*/  LDSM.16.MT88.4 R76, [R122+0x8800] ;  /* 0x008800007a4c783b */ /* 0x000fe40000004200 */
[----:B------:R-:W-:-:S03]  /*f4d0*/  FADD.FTZ R110, R110, R3 ;  /* 0x000000036e6e7221 */ /* 0x000fc60000010000 */
[----:B------:R-:W-:Y:S01]  /*f4e0*/  MUFU.EX2 R115, R115 ;  /* 0x0000007300737308 */ /* 0x000fe20000000800 */
[----:B------:R-:W-:Y:S01]  /*f4f0*/  FADD.FTZ R109, R109, R110 ;  /* 0x0000006e6d6d7221 */ /* 0x000fe20000010000 */
[C---:B------:R-:W-:Y:S06]  /*f500*/  HMMA.16816.F32.BF16 R44, R80.reuse, R48, R44 ;  /* 0x00000030502c723c */ /* 0x040fec000004182c */
[----:B------:R-:W-:Y:S02]  /*f510*/  MUFU.EX2 R97, R97 ;  /* 0x0000006100617308 */ /* 0x000fe40000000800 */
[----:B------:R-:W-:Y:S01]  /*f520*/  HMMA.16816.F32.BF16 R48, R80, R50, R72 ;  /* 0x000000325030723c */ /* 0x000fe20000041848 */
[----:B------:R-:W-:Y:S05]  /*f530*/  LDSM.16.MT88.4 R72, [R120+0x8800] ;  /* 0x008800007848783b */ /* 0x000fea0000004200 */
[----:B------:R-:W3:Y:S02]  /*f540*/  MUFU.EX2 R114, R114 ;  /* 0x0000007200727308 */ /* 0x000ee40000000800 */
[C---:B--2---:R-:W-:Y:S06]  /*f550*/  HMMA.16816.F32.BF16 R20, R52.reuse, R56, R20 ;  /* 0x000000383414723c */ /* 0x044fec0000041814 */
[----:B------:R-:W-:Y:S02]  /*f560*/  MUFU.EX2 R99, R99 ;  /* 0x0000006300637308 */ /* 0x000fe40000000800 */
[C---:B------:R-:W-:Y:S01]  /*f570*/  HMMA.16816.F32.BF16 R24, R52.reuse, R58, R24 ;  /* 0x0000003a3418723c */ /* 0x040fe20000041818 */
[----:B------:R-:W2:Y:S05]  /*f580*/  LDSM.16.MT88.4 R56, [R122+0x8400] ;  /* 0x008400007a38783b */ /* 0x000eaa0000004200 */
[----:B------:R-:W4:Y:S01]  /*f590*/  MUFU.EX2 R100, R100 ;  /* 0x0000006400647308 */ /* 0x000f220000000800 */
[----:B---3--:R-:W-:Y:S01]  /*f5a0*/  F2FP.BF16.PACK_AB R84, R114, R97 ;  /* 0x000000617254723e */ /* 0x008fe200000010ff */
[C---:B-1----:R-:W-:Y:S06]  /*f5b0*/  HMMA.16816.F32.BF16 R28, R52.reuse, R60, R28 ;  /* 0x0000003c341c723c */ /* 0x042fec000004181c */
[----:B------:R-:W-:Y:S02]  /*f5c0*/  MUFU.EX2 R96, R96 ;  /* 0x0000006000607308 */ /* 0x000fe40000000800 */
[----:B------:R-:W-:Y:S01]  /*f5d0*/  HMMA.16816.F32.BF16 R32, R52, R62, R32 ;  /* 0x0000003e3420723c */ /* 0x000fe20000041820 */
[----:B------:R-:W1:Y:S05]  /*f5e0*/  LDSM.16.MT88.4 R60, [R120+0x8400] ;  /* 0x00840000783c783b */ /* 0x000e6a0000004200 */
[----:B------:R-:W-:Y:S01]  /*f5f0*/  MUFU.EX2 R101, R101 ;  /* 0x0000006500657308 */ /* 0x000fe20000000800 */
[----:B----4-:R-:W-:-:S07]  /*f600*/  F2FP.BF16.PACK_AB R86, R100, R99 ;  /* 0x000000636456723e */ /* 0x010fce00000010ff */
[----:B------:R-:W-:Y:S08]  /*f610*/  MUFU.EX2 R98, R98 ;  /* 0x0000006200627308 */ /* 0x000ff00000000800 */
[----:B------:R-:W3:Y:S01]  /*f620*/  MUFU.EX2 R93, R93 ;  /* 0x0000005d005d7308 */ /* 0x000ee20000000800 */
[C---:B--2---:R-:W-:Y:S08]  /*f630*/  HMMA.16816.F32.BF16 R36, R52.reuse, R56, R36 ;  /* 0x000000383424723c */ /* 0x044ff00000041824 */
[----:B------:R-:W-:Y:S01]  /*f640*/  HMMA.16816.F32.BF16 R40, R52, R58, R40 ;  /* 0x0000003a3428723c */ /* 0x000fe20000041828 */
[----:B------:R-:W2:Y:S01]  /*f650*/  LDSM.16.MT88.4 R56, [R122+0x6800] ;  /* 0x006800007a38783b */ /* 0x000ea20000004200 */
[----:B---3--:R-:W-:-:S06]  /*f660*/  F2FP.BF16.PACK_AB R87, R93, R98 ;  /* 0x000000625d57723e */ /* 0x008fcc00000010ff */
[C---:B-1----:R-:W-:Y:S08]  /*f670*/  HMMA.16816.F32.BF16 R44, R52.reuse, R60, R44 ;  /* 0x0000003c342c723c */ /* 0x042ff0000004182c */
[----:B------:R-:W-:Y:S01]  /*f680*/  HMMA.16816.F32.BF16 R48, R52, R62, R48 ;  /* 0x0000003e3430723c */ /* 0x000fe20000041830 */
[----:B------:R-:W1:Y:S06]  /*f690*/  LDSM.16.MT88.4 R60, [R120+0x6800] ;  /* 0x00680000783c783b */ /* 0x000e6c0000004200 */
[----:B------:R-:W-:-:S02]  /*f6a0*/  F2FP.BF16.PACK_AB R52, R140, R113 ;  /* 0x000000718c34723e */ /* 0x000fc400000010ff */
[----:B------:R-:W-:Y:S02]  /*f6b0*/  F2FP.BF16.PACK_AB R53, R116, R117 ;  /* 0x000000757435723e */ /* 0x000fe400000010ff */
[----:B------:R-:W-:Y:S02]  /*f6c0*/  F2FP.BF16.PACK_AB R54, R118, R111 ;  /* 0x0000006f7636723e */ /* 0x000fe400000010ff */
[----:B------:R-:W-:-:S07]  /*f6d0*/  F2FP.BF16.PACK_AB R55, R115, R112 ;  /* 0x000000707337723e */ /* 0x000fce00000010ff */
[C---:B------:R-:W-:Y:S01]  /*f6e0*/  HMMA.16816.F32.BF16 R64, R52.reuse, R76, R36 ;  /* 0x0000004c3440723c */ /* 0x040fe20000041824 */
[----:B------:R-:W-:Y:S07]  /*f6f0*/  LDSM.16.MT88.4 R36, [R122+0x6c00] ;  /* 0x006c00007a24783b */ /* 0x000fee0000004200 */
[C---:B--2---:R-:W-:Y:S08]  /*f700*/  HMMA.16816.F32.BF16 R4, R52.reuse, R56, R4 ;  /* 0x000000383404723c */ /* 0x044ff00000041804 */
[C---:B------:R-:W-:Y:S01]  /*f710*/  HMMA.16816.F32.BF16 R8, R52.reuse, R58, R8 ;  /* 0x0000003a3408723c */ /* 0x040fe20000041808 */
[----:B------:R-:W2:Y:S07]  /*f720*/  LDSM.16.MT88.4 R56, [R122+0x7800] ;  /* 0x007800007a38783b */ /* 0x000eae0000004200 */
[C---:B------:R-:W-:Y:S01]  /*f730*/  HMMA.16816.F32.BF16 R68, R52.reuse, R72, R44 ;  /* 0x000000483444723c */ /* 0x040fe2000004182c */
[----:B------:R-:W-:Y:S07]  /*f740*/  LDSM.16.MT88.4 R44, [R120+0x6c00] ;  /* 0x006c0000782c783b */ /* 0x000fee0000004200 */
[C---:B-1----:R-:W-:Y:S08]  /*f750*/  HMMA.16816.F32.BF16 R12, R52.reuse, R60, R12 ;  /* 0x0000003c340c723c */ /* 0x042ff0000004180c */
[C---:B------:R-:W-:Y:S01]  /*f760*/  HMMA.16816.F32.BF16 R16, R52.reuse, R62, R16 ;  /* 0x0000003e3410723c */ /* 0x040fe20000041810 */
[----:B------:R-:W-:Y:S07]  /*f770*/  LDSM.16.MT88.4 R60, [R120+0x7c00] ;  /* 0x007c0000783c783b */ /* 0x000fee0000004200 */
[C---:B------:R-:W-:Y:S08]  /*f780*/  HMMA.16816.F32.BF16 R76, R52.reuse, R78, R40 ;  /* 0x0000004e344c723c */ /* 0x040ff00000041828 */
[C---:B------:R-:W-:Y:S08]  /*f790*/  HMMA.16816.F32.BF16 R72, R52.reuse, R74, R48 ;  /* 0x0000004a3448723c */ /* 0x040ff00000041830 */
[C---:B--2---:R-:W-:Y:S08]  /*f7a0*/  HMMA.16816.F32.BF16 R20, R52.reuse, R56, R20 ;  /* 0x000000383414723c */ /* 0x044ff00000041814 */
[C---:B------:R-:W-:Y:S01]  /*f7b0*/  HMMA.16816.F32.BF16 R24, R52.reuse, R58, R24 ;  /* 0x0000003a3418723c */ /* 0x040fe20000041818 */
[----:B------:R-:W1:Y:S07]  /*f7c0*/  LDSM.16.MT88.4 R56, [R120+0x7800] ;  /* 0x007800007838783b */ /* 0x000e6e0000004200 */
[C---:B-1----:R-:W-:Y:S07]  /*f7d0*/  HMMA.16816.F32.BF16 R28, R52.reuse, R56, R28 ;  /* 0x00000038341c723c */ /* 0x042fee000004181c */
[----:B------:R-:W-:Y:S01]  /*f7e0*/  FFMA.FTZ R57, R142, R0, R85 ;  /* 0x000000008e397223 */ /* 0x000fe20000010055 */
[----:B------:R-:W-:Y:S01]  /*f7f0*/  F2FP.BF16.PACK_AB R85, R101, R96 ;  /* 0x000000606555723e */ /* 0x000fe200000010ff */
[----:B------:R-:W-:Y:S01]  /*f800*/  HMMA.16816.F32.BF16 R32, R52, R58, R32 ;  /* 0x0000003a3420723c */ /* 0x000fe20000041820 */
[----:B------:R-:W1:Y:S01]  /*f810*/  LDSM.16.MT88.4 R52, [R122+0x7c00] ;  /* 0x007c00007a34783b */ /* 0x000e620000004200 */
[----:B------:R-:W-:-:S04]  /*f820*/  FADD.FTZ R0, R106, R109 ;  /* 0x0000006d6a007221 */ /* 0x000fc80000010000 */
[----:B------:R-:W-:Y:S02]  /*f830*/  FADD.FTZ R0, R105, R0 ;  /* 0x0000000069007221 */ /* 0x000fe40000010000 */
[----:B------:R-:W-:Y:S01]  /*f840*/  HMMA.16816.F32.BF16 R80, R84, R36, R4 ;  /* 0x000000245450723c */ /* 0x000fe20000041804 */
[----:B------:R-:W-:Y:S01]  /*f850*/  LDSM.16.MT88.4 R4, [R120+0x8c00] ;  /* 0x008c00007804783b */ /* 0x000fe20000004200 */
[----:B------:R-:W-:Y:S01]  /*f860*/  FADD.FTZ R113, R113, R0 ;  /* 0x0000000071717221 */ /* 0x000fe20000010000 */
[----:B------:R-:W-:-:S03]  /*f870*/  MOV R0, R89 ;  /* 0x0000005900007202 */ /* 0x000fc60000000f00 */
[----:B------:R-:W-:Y:S02]  /*f880*/  FADD.FTZ R140, R140, R113 ;  /* 0x000000718c8c7221 */ /* 0x000fe40000010000 */
[----:B------:R-:W-:Y:S01]  /*f890*/  HMMA.16816.F32.BF16 R36, R84, R38, R8 ;  /* 0x000000265424723c */ /* 0x000fe20000041808 */
[----:B------:R-:W2:Y:S01]  /*f8a0*/  LDSM.16.MT88.4 R8, [R122+0x8c00] ;  /* 0x008c00007a08783b */ /* 0x000ea20000004200 */
[----:B------:R-:W-:-:S04]  /*f8b0*/  FADD.FTZ R111, R111, R140 ;  /* 0x0000008c6f6f7221 */ /* 0x000fc80000010000 */
[----:B------:R-:W-:Y:S02]  /*f8c0*/  FADD.FTZ R118, R118, R111 ;  /* 0x0000006f76767221 */ /* 0x000fe40000010000 */
[----:B------:R-:W-:Y:S02]  /*f8d0*/  HMMA.16816.F32.BF16 R40, R84, R44, R12 ;  /* 0x0000002c5428723c */ /* 0x000fe4000004180c */
[----:B------:R-:W-:-:S04]  /*f8e0*/  FADD.FTZ R97, R97, R118 ;  /* 0x0000007661617221 */ /* 0x000fc80000010000 */
[----:B------:R-:W-:Y:S02]  /*f8f0*/  FADD.FTZ R114, R114, R97 ;  /* 0x0000006172727221 */ /* 0x000fe40000010000 */
[----:B------:R-:W-:Y:S01]  /*f900*/  FADD.FTZ R13, R92, R57 ;  /* 0x000000395c0d7221 */ /* 0x000fe20000010000 */
[C---:B------:R-:W-:Y:S01]  /*f910*/  HMMA.16816.F32.BF16 R44, R84.reuse, R46, R16 ;  /* 0x0000002e542c723c */ /* 0x040fe20000041810 */
[----:B------:R-:W-:Y:S02]  /*f920*/  FADD.FTZ R99, R99, R114 ;  /* 0x0000007263637221 */ /* 0x000fe40000010000 */
[----:B------:R-:W-:Y:S02]  /*f930*/  FADD.FTZ R2, R2, R13 ;  /* 0x0000000d02027221 */ /* 0x000fe40000010000 */
[----:B------:R-:W-:Y:S02]  /*f940*/  FADD.FTZ R143, R100, R99 ;  /* 0x00000063648f7221 */ /* 0x000fe40000010000 */
        /* <DEDUP_REMOVED lines=22> */
.L_x_4802:
[----:B------:R-:W-:-:S13]  /*fab0*/  ISETP.GT.AND P0, PT, R139, R126, PT ;  /* 0x0000007e8b00720c */ /* 0x000fda0003f04270 */
        /* <DEDUP_REMOVED lines=11> */
.L_x_4812:
        /* <DEDUP_REMOVED lines=66> */
.L_x_4809:
        /* <DEDUP_REMOVED lines=193> */
.L_x_4811:
        /* <DEDUP_REMOVED lines=47> */
.L_x_4810:
        /* <DEDUP_REMOVED lines=55> */
[--C-:B------:R-:W-:Y:S01]  /*11200*/  FFMA.FTZ R98, R5, c[0x0][0x23c], -R102.reuse ;  /* 0x00008f0005627a23 */ /* 0x100fe20000010866 */
[----:B------:R-:W-:Y:S01]  /*11210*/  ISETP.GT.AND P0, PT, R139, R126, PT ;  /* 0x0000007e8b00720c */ /* 0x000fe20003f04270 */
[--C-:B------:R-:W-:Y:S02]  /*11220*/  FFMA.FTZ R96, R8, c[0x0][0x23c], -R102.reuse ;  /* 0x00008f0008607a23 */ /* 0x100fe40000010866 */
[--C-:B------:R-:W-:Y:S01]  /*11230*/  FFMA.FTZ R99, R6, c[0x0][0x23c], -R97.reuse ;  /* 0x00008f0006637a23 */ /* 0x100fe20000010861 */
[----:B------:R-:W-:Y:S01]  /*11240*/  MUFU.EX2 R87, R87 ;  /* 0x0000005700577308 */ /* 0x000fe20000000800 */
[--C-:B------:R-:W-:Y:S02]  /*11250*/  FFMA.FTZ R5, R9, c[0x0][0x23c], -R102.reuse ;  /* 0x00008f0009057a23 */ /* 0x100fe40000010866 */
[--C-:B------:R-:W-:Y:S02]  /*11260*/  FFMA.FTZ R6, R10, c[0x0][0x23c], -R97.reuse ;  /* 0x00008f000a067a23 */ /* 0x100fe40000010861 */
[----:B------:R-:W-:Y:S01]  /*11270*/  FMUL.FTZ R3, R85, c[0x0][0x23c] ;  /* 0x00008f0055037a20 */ /* 0x000fe20000410000 */
[----:B------:R-:W-:Y:S01]  /*11280*/  MOV R85, R2 ;  /* 0x0000000200557202 */ /* 0x000fe20000000f00 */
        /* <DEDUP_REMOVED lines=20> */
[C---:B------:R-:W-:Y:S01]  /*113d0*/  FMUL.FTZ R53, R84.reuse, R53 ;  /* 0x0000003554357220 */ /* 0x040fe20000410000 */
[----:B------:R-:W3:Y:S01]  /*113e0*/  MUFU.EX2 R86, R86 ;  /* 0x0000005600567308 */ /* 0x000ee20000000800 */
[C---:B------:R-:W-:Y:S02]  /*113f0*/  FMUL.FTZ R56, R84.reuse, R56 ;  /* 0x0000003854387220 */ /* 0x040fe40000410000 */
[----:B------:R-:W-:Y:S02]  /*11400*/  FMUL.FTZ R57, R84, R57 ;  /* 0x0000003954397220 */ /* 0x000fe40000410000 */
[C---:B--2---:R-:W-:Y:S02]  /*11410*/  FMUL.FTZ R10, R3.reuse, R82 ;  /* 0x00000052030a7220 */ /* 0x044fe40000410000 */
        /* <DEDUP_REMOVED lines=34> */
[----:B------:R-:W-:Y:S01]  /*11640*/  MUFU.EX2 R101, R101 ;  /* 0x0000006500657308 */ /* 0x000fe20000000800 */
[C---:B------:R-:W-:Y:S02]  /*11650*/  FMUL.FTZ R72, R84.reuse, R72 ;  /* 0x0000004854487220 */ /* 0x040fe40000410000 */
[----:B------:R-:W-:Y:S01]  /*11660*/  FMUL.FTZ R73, R84, R73 ;  /* 0x0000004954497220 */ /* 0x000fe20000410000 */
[----:B---3--:R-:W-:Y:S01]  /*11670*/  F2FP.BF16.PACK_AB R83, R7, R6 ;  /* 0x000000060753723e */ /* 0x008fe200000010ff */
[--C-:B------:R-:W-:Y:S02]  /*11680*/  FFMA.FTZ R104, R20, c[0x0][0x23c], -R102.reuse ;  /* 0x00008f0014687a23 */ /* 0x100fe40000010866 */
[--C-:B------:R-:W-:Y:S02]  /*11690*/  FFMA.FTZ R106, R22, c[0x0][0x23c], -R97.reuse ;  /* 0x00008f00166a7a23 */ /* 0x100fe40000010861 */
[--C-:B------:R-:W-:Y:S02]  /*116a0*/  FFMA.FTZ R103, R23, c[0x0][0x23c], -R97.reuse ;  /* 0x00008f0017677a23 */ /* 0x100fe40000010861 */
[C---:B------:R-:W-:Y:S01]  /*116b0*/  HMMA.16816.F32.BF16 R8, R80.reuse, R88, R8 ;  /* 0x000000585008723c */ /* 0x040fe20000041808 */
[----:B------:R-:W-:Y:S04]  /*116c0*/  MUFU.EX2 R104, R104 ;  /* 0x0000006800687308 */ /* 0x000fe80000000800 */
[--C-:B------:R-:W-:Y:S02]  /*116d0*/  FFMA.FTZ R105, R24, c[0x0][0x23c], -R102.reuse ;  /* 0x00008f0018697a23 */ /* 0x100fe40000010866 */
[--C-:B------:R-:W-:Y:S01]  /*116e0*/  FFMA.FTZ R108, R26, c[0x0][0x23c], -R97.reuse ;  /* 0x00008f001a6c7a23 */ /* 0x100fe20000010861 */
[C---:B------:R-:W-:Y:S01]  /*116f0*/  HMMA.16816.F32.BF16 R36, R80.reuse, R90, R36 ;  /* 0x0000005a5024723c */ /* 0x040fe20000041824 */
[----:B------:R-:W2:Y:S02]  /*11700*/  LDSM.16.MT88.4 R88, [R122+0x7000] ;  /* 0x007000007a58783b */ /* 0x000ea40000004200 */
        /* <DEDUP_REMOVED lines=22> */
[C---:B--2---:R-:W-:Y:S02]  /*11870*/  HMMA.16816.F32.BF16 R48, R80.reuse, R88, R48 ;  /* 0x000000585030723c */ /* 0x044fe40000041830 */
[----:B------:R-:W-:Y:S01]  /*11880*/  MUFU.EX2 R107, R107 ;  /* 0x0000006b006b7308 */ /* 0x000fe20000000800 */
[----:B------:R-:W-:Y:S02]  /*11890*/  FADD.FTZ R6, R6, R99 ;  /* 0x0000006306067221 */ /* 0x000fe40000010000 */
[----:B------:R-:W-:Y:S02]  /*118a0*/  FADD.FTZ R5, R5, R96 ;  /* 0x0000006005057221 */ /* 0x000fe40000010000 */
[----:B------:R-:W-:Y:S01]  /*118b0*/  FADD.FTZ R6, R7, R6 ;  /* 0x0000000607067221 */ /* 0x000fe20000010000 */
[C---:B------:R-:W-:Y:S01]  /*118c0*/  HMMA.16816.F32.BF16 R52, R80.reuse, R90, R52 ;  /* 0x0000005a5034723c */ /* 0x040fe20000041834 */
[----:B------:R-:W2:Y:S03]  /*118d0*/  LDSM.16.MT88.4 R88, [R122+0x8000] ;  /* 0x008000007a58783b */ /* 0x000ea60000004200 */
[----:B------:R-:W-:Y:S04]  /*118e0*/  MUFU.EX2 R109, R109 ;  /* 0x0000006d006d7308 */ /* 0x000fe80000000800 */
[C---:B-1----:R-:W-:Y:S06]  /*118f0*/  HMMA.16816.F32.BF16 R56, R80.reuse, R92, R56 ;  /* 0x0000005c5038723c */ /* 0x042fec0000041838 */
[----:B------:R-:W-:Y:S02]  /*11900*/  MUFU.EX2 R110, R110 ;  /* 0x0000006e006e7308 */ /* 0x000fe40000000800 */
[C---:B------:R-:W-:Y:S01]  /*11910*/  HMMA.16816.F32.BF16 R60, R80.reuse, R94, R60 ;  /* 0x0000005e503c723c */ /* 0x040fe2000004183c */
[----:B------:R-:W1:Y:S07]  /*11920*/  LDSM.16.MT88.4 R92, [R120+0x8000] ;  /* 0x00800000785c783b */ /* 0x000e6e0000004200 */
[----:B------:R-:W-:Y:S10]  /*11930*/  MUFU.EX2 R112, R112 ;  /* 0x0000007000707308 */ /* 0x000ff40000000800 */
[----:B------:R-:W-:Y:S01]  /*11940*/  MUFU.EX2 R111, R111 ;  /* 0x0000006f006f7308 */ /* 0x000fe20000000800 */
[C---:B--2---:R-:W-:Y:S09]  /*11950*/  HMMA.16816.F32.BF16 R64, R80.reuse, R88, R64 ;  /* 0x000000585040723c */ /* 0x044ff20000041840 */
[----:B------:R-:W-:Y:S03]  /*11960*/  MUFU.EX2 R113, R113 ;  /* 0x0000007100717308 */ /* 0x000fe60000000800 */
[--C-:B------:R-:W-:Y:S02]  /*11970*/  FFMA.FTZ R89, R13, c[0x0][0x23c], -R102.reuse ;  /* 0x00008f000d597a23 */ /* 0x100fe40000010866 */
[----:B------:R-:W-:Y:S02]  /*11980*/  FMUL.FTZ R13, R84, R77 ;  /* 0x0000004d540d7220 */ /* 0x000fe40000410000 */
[--C-:B------:R-:W-:Y:S03]  /*11990*/  FFMA.FTZ R88, R15, c[0x0][0x23c], -R97.reuse ;  /* 0x00008f000f587a23 */ /* 0x100fe60000010861 */
[----:B------:R-:W-:Y:S01]  /*119a0*/  MUFU.EX2 R89, R89 ;  /* 0x0000005900597308 */ /* 0x000fe20000000800 */
[----:B------:R-:W-:Y:S01]  /*119b0*/  FMUL.FTZ R15, R3, R79 ;  /* 0x0000004f030f7220 */ /* 0x000fe20000410000 */
[----:B------:R-:W-:Y:S01]  /*119c0*/  MOV R3, R0 ;  /* 0x0000000000037202 */ /* 0x000fe20000000f00 */
[----:B------:R-:W2:Y:S05]  /*119d0*/  LDSM.16.MT88.4 R76, [R122+0x6400] ;  /* 0x006400007a4c783b */ /* 0x000eaa0000004200 */
[C---:B------:R-:W-:Y:S02]  /*119e0*/  HMMA.16816.F32.BF16 R12, R80.reuse, R90, R12 ;  /* 0x0000005a500c723c */ /* 0x040fe4000004180c */
[----:B------:R-:W3:Y:S05]  /*119f0*/  MUFU.EX2 R88, R88 ;  /* 0x0000005800587308 */ /* 0x000eea0000000800 */
[--C-:B------:R-:W-:Y:S01]  /*11a00*/  FFMA.FTZ R91, R17, c[0x0][0x23c], -R102.reuse ;  /* 0x00008f00115b7a23 */ /* 0x100fe20000010866 */
[C---:B-1----:R-:W-:Y:S04]  /*11a10*/  HMMA.16816.F32.BF16 R68, R80.reuse, R92, R68 ;  /* 0x0000005c5044723c */ /* 0x042fe80000041844 */
        /* <DEDUP_REMOVED lines=14> */
[----:B-1----:R-:W-:Y:S01]  /*11b00*/  F2FP.BF16.PACK_AB R16, R89, R100 ;  /* 0x000000645910723e */ /* 0x002fe200000010ff */
[----:B------:R-:W-:Y:S02]  /*11b10*/  FADD.FTZ R100, R100, R5 ;  /* 0x0000000564647221 */ /* 0x000fe40000010000 */
[----:B------:R-:W-:Y:S03]  /*11b20*/  FADD.FTZ R101, R101, R6 ;  /* 0x0000000665657221 */ /* 0x000fe60000010000 */
[----:B------:R-:W-:Y:S01]  /*11b30*/  LDSM.16.MT88.4 R32, [R122+0x7c00] ;  /* 0x007c00007a20783b */ /* 0x000fe20000004200 */
[----:B------:R-:W1:Y:S01]  /*11b40*/  MUFU.EX2 R93, R93 ;  /* 0x0000005d005d7308 */ /* 0x000e620000000800 */
[----:B------:R-:W-:Y:S02]  /*11b50*/  FADD.FTZ R89, R89, R100 ;  /* 0x0000006459597221 */ /* 0x000fe40000010000 */
[----:B------:R-:W-:Y:S01]  /*11b60*/  FADD.FTZ R101, R88, R101 ;  /* 0x0000006558657221 */ /* 0x000fe20000010000 */
[C---:B-----5:R-:W-:Y:S01]  /*11b70*/  F2FP.BF16.PACK_AB R18, R91.reuse, R90 ;  /* 0x0000005a5b12723e */ /* 0x060fe200000010ff */
[----:B------:R-:W-:Y:S04]  /*11b80*/  FADD.FTZ R90, R90, R89 ;  /* 0x000000595a5a7221 */ /* 0x000fe80000010000 */
[----:B------:R-:W-:Y:S01]  /*11b90*/  FADD.FTZ R91, R91, R90 ;  /* 0x0000005a5b5b7221 */ /* 0x000fe20000010000 */
[----:B------:R-:W3:Y:S10]  /*11ba0*/  MUFU.EX2 R95, R95 ;  /* 0x0000005f005f7308 */ /* 0x000ef40000000800 */
[----:B------:R-:W5:Y:S01]  /*11bb0*/  MUFU.EX2 R94, R94 ;  /* 0x0000005e005e7308 */ /* 0x000f620000000800 */
[C---:B-1----:R-:W-:Y:S01]  /*11bc0*/  F2FP.BF16.PACK_AB R19, R93.reuse, R92 ;  /* 0x0000005c5d13723e */ /* 0x042fe200000010ff */
[----:B------:R-:W-:Y:S04]  /*11bd0*/  FADD.FTZ R92, R92, R101 ;  /* 0x000000655c5c7221 */ /* 0x000fe80000010000 */
[----:B------:R-:W-:Y:S04]  /*11be0*/  FADD.FTZ R93, R93, R92 ;  /* 0x0000005c5d5d7221 */ /* 0x000fe80000010000 */
[----:B------:R-:W1:Y:S01]  /*11bf0*/  MUFU.EX2 R102, R102 ;  /* 0x0000006600667308 */ /* 0x000e620000000800 */
[C---:B--2---:R-:W-:Y:S08]  /*11c00*/  HMMA.16816.F32.BF16 R8, R16.reuse, R76, R8 ;  /* 0x0000004c1008723c */ /* 0x044ff00000041808 */
[C---:B------:R-:W-:Y:S01]  /*11c10*/  HMMA.16816.F32.BF16 R36, R16.reuse, R78, R36 ;  /* 0x0000004e1024723c */ /* 0x040fe20000041824 */
[----:B------:R-:W2:Y:S01]  /*11c20*/  LDSM.16.MT88.4 R76, [R122+0x7400] ;  /* 0x007400007a4c783b */ /* 0x000ea20000004200 */
[----:B------:R-:W-:Y:S06]  /*11c30*/  MUFU.EX2 R114, R114 ;  /* 0x0000007200727308 */ /* 0x000fec0000000800 */
[C---:B----4-:R-:W-:Y:S04]  /*11c40*/  HMMA.16816.F32.BF16 R40, R16.reuse, R80, R40 ;  /* 0x000000501028723c */ /* 0x050fe80000041828 */
[----:B------:R-:W4:Y:S04]  /*11c50*/  MUFU.EX2 R97, R97 ;  /* 0x0000006100617308 */ /* 0x000f280000000800 */
        /* <DEDUP_REMOVED lines=10> */
[----:B------:R-:W-:Y:S07]  /*11d00*/  LDSM.16.MT88.4 R76, [R122+0x8c00] ;  /* 0x008c00007a4c783b */ /* 0x000fee0000004200 */
[C---:B-1----:R-:W-:Y:S08]  /*11d10*/  HMMA.16816.F32.BF16 R68, R16.reuse, R80, R68 ;  /* 0x000000501044723c */ /* 0x042ff00000041844 */
[----:B------:R-:W-:Y:S07]  /*11d20*/  HMMA.16816.F32.BF16 R72, R16, R82, R72 ;  /* 0x000000521048723c */ /* 0x000fee0000041848 */
[----:B---3--:R-:W-:Y:S01]  /*11d30*/  F2FP.BF16.PACK_AB R16, R95, R104 ;  /* 0x000000685f10723e */ /* 0x008fe200000010ff */
[----:B------:R-:W-:Y:S01]  /*11d40*/  FADD.FTZ R104, R104, R91 ;  /* 0x0000005b68687221 */ /* 0x000fe20000010000 */
[----:B------:R-:W-:Y:S03]  /*11d50*/  F2FP.BF16.PACK_AB R17, R103, R106 ;  /* 0x0000006a6711723e */ /* 0x000fe600000010ff */
        /* <DEDUP_REMOVED lines=53> */
.L_x_4808:
[----:B------:R-:W1:Y:S01]  /*120b0*/  SHFL.BFLY PT, R4, R143, 0x2, 0x1f ;  /* 0x0c401f008f047f89 */ /* 0x000e6200000e0000 */
[----:B------:R-:W-:Y:S01]  /*120c0*/  MOV R8, 0x3f800000 ;  /* 0x3f80000000087802 */ /* 0x000fe20000000f00 */
[----:B------:R-:W-:Y:S01]  /*120d0*/  BSSY B0, `(.L_x_4813) ;  /* 0x00000bf000007945 */ /* 0x000fe20003800000 */
[----:B------:R-:W-:Y:S01]  /*120e0*/  MOV R7, 0x3f800000 ;  /* 0x3f80000000077802 */ /* 0x000fe20000000f00 */
[----:B------:R-:W2:Y:S01]  /*120f0*/  SHFL.BFLY PT, R5, R142, 0x2, 0x1f ;  /* 0x0c401f008e057f89 */ /* 0x000ea200000e0000 */
[----:B------:R-:W-:-:S03]  /*12100*/  IMAD R136, R136, 0x10, R135 ;  /* 0x0000001088887824 */ /* 0x000fc600078e0287 */
[----:B------:R-:W-:Y:S01]  /*12110*/  BAR.SYNC.DEFER_BLOCKING 0x0 ;  /* 0x0000000000007b1d */ /* 0x000fe20000010000 */
[----:B-1----:R-:W-:-:S05]  /*12120*/  FADD.FTZ R3, R4, R143 ;  /* 0x0000008f04037221 */ /* 0x002fca0000010000 */
[----:B------:R-:W1:Y:S01]  /*12130*/  S2R R4, SR_TID.X ;  /* 0x0000000000047919 */ /* 0x000e620000002100 */
[----:B--2---:R-:W-:-:S03]  /*12140*/  FADD.FTZ R10, R5, R142 ;  /* 0x0000008e050a7221 */ /* 0x004fc60000010000 */
[----:B------:R-:W2:Y:S04]  /*12150*/  SHFL.BFLY PT, R6, R3, 0x1, 0x1f ;  /* 0x0c201f0003067f89 */ /* 0x000ea800000e0000 */
[----:B------:R-:W3:Y:S01]  /*12160*/  SHFL.BFLY PT, R5, R10, 0x1, 0x1f ;  /* 0x0c201f000a057f89 */ /* 0x000ee200000e0000 */
[----:B-1----:R-:W-:-:S04]  /*12170*/  SHF.R.S32.HI R9, RZ, 0x1f, R4 ;  /* 0x0000001fff097819 */ /* 0x002fc80000011404 */
[-C--:B------:R-:W-:Y:S01]  /*12180*/  LEA.HI R11, R9, R4.reuse, RZ, 0x2 ;  /* 0x00000004090b7211 */ /* 0x080fe200078f10ff */
[----:B--2---:R-:W-:Y:S01]  /*12190*/  FADD.FTZ R6, R3, R6 ;  /* 0x0000000603067221 */ /* 0x004fe20000010000 */
[-C--:B------:R-:W-:Y:S02]  /*121a0*/  LEA.HI R3, R9, R4.reuse, RZ, 0x5 ;  /* 0x0000000409037211 */ /* 0x080fe400078f28ff */
[----:B------:R-:W-:Y:S01]  /*121b0*/  LOP3.LUT R15, R11, 0xfffffffc, RZ, 0xc0, !PT ;  /* 0xfffffffc0b0f7812 */ /* 0x000fe200078ec0ff */
[----:B---3--:R-:W-:Y:S01]  /*121c0*/  FADD.FTZ R5, R10, R5 ;  /* 0x000000050a057221 */ /* 0x008fe20000010000 */
[----:B------:R-:W-:Y:S02]  /*121d0*/  SHF.R.S32.HI R11, RZ, 0x2, R11 ;  /* 0x00000002ff0b7819 */ /* 0x000fe4000001140b */
[----:B------:R-:W-:Y:S02]  /*121e0*/  SHF.R.S32.HI R13, RZ, 0x5, R3 ;  /* 0x00000005ff0d7819 */ /* 0x000fe40000011403 */
[----:B------:R-:W-:-:S02]  /*121f0*/  IADD3 R10, -R15, R4, RZ ;  /* 0x000000040f0a7210 */ /* 0x000fc40007ffe1ff */
[----:B------:R-:W-:Y:S02]  /*12200*/  SHF.R.S32.HI R16, RZ, 0x1f, R11 ;  /* 0x0000001fff107819 */ /* 0x000fe4000001140b */
[----:B------:R-:W-:Y:S02]  /*12210*/  LEA R10, R13, R10, 0x8 ;  /* 0x0000000a0d0a7211 */ /* 0x000fe400078e40ff */
[----:B------:R-:W-:Y:S02]  /*12220*/  LEA.HI R13, R9, R4, RZ, 0x3 ;  /* 0x00000004090d7211 */ /* 0x000fe400078f18ff */
[----:B------:R-:W-:Y:S02]  /*12230*/  LEA.HI R16, R16, R11, RZ, 0x3 ;  /* 0x0000000b10107211 */ /* 0x000fe400078f18ff */
[----:B------:R-:W-:Y:S02]  /*12240*/  SHF.R.S32.HI R12, RZ, 0x3, R13 ;  /* 0x00000003ff0c7819 */ /* 0x000fe4000001140d */
[----:B------:R-:W-:-:S02]  /*12250*/  LOP3.LUT R16, R16, 0xfffffff8, RZ, 0xc0, !PT ;  /* 0xfffffff810107812 */ /* 0x000fc400078ec0ff */
[----:B------:R-:W-:Y:S02]  /*12260*/  LEA.HI R14, R9, R4, RZ, 0x6 ;  /* 0x00000004090e7211 */ /* 0x000fe400078f30ff */
[----:B------:R-:W-:Y:S01]  /*12270*/  LEA.HI R15, R13, R12, RZ, 0x1 ;  /* 0x0000000c0d0f7211 */ /* 0x000fe200078f08ff */
[----:B------:R-:W-:Y:S01]  /*12280*/  IMAD.IADD R17, R11, 0x1, -R16 ;  /* 0x000000010b117824 */ /* 0x000fe200078e0a10 */
[----:B------:R-:W-:Y:S02]  /*12290*/  SHF.L.U32 R14, R14, 0x2, RZ ;  /* 0x000000020e0e7819 */ /* 0x000fe400000006ff */
[----:B------:R-:W-:Y:S02]  /*122a0*/  LEA.HI R11, R9, R4, RZ, 0x4 ;  /* 0x00000004090b7211 */ /* 0x000fe400078f20ff */
[----:B------:R-:W-:Y:S02]  /*122b0*/  LOP3.LUT R9, R15, 0xfffffffe, RZ, 0xc0, !PT ;  /* 0xfffffffe0f097812 */ /* 0x000fe400078ec0ff */
[----:B------:R-:W-:-:S02]  /*122c0*/  LOP3.LUT R19, R13, 0xfffffff8, RZ, 0xc0, !PT ;  /* 0xfffffff80d137812 */ /* 0x000fc400078ec0ff */
[----:B------:R-:W-:Y:S02]  /*122d0*/  FSETP.NE.FTZ.AND P3, PT, R6, RZ, PT ;  /* 0x000000ff0600720b */ /* 0x000fe40003f75000 */
[----:B------:R-:W-:Y:S02]  /*122e0*/  LOP3.LUT R15, R14, 0x3fffff00, RZ, 0xc0, !PT ;  /* 0x3fffff000e0f7812 */ /* 0x000fe400078ec0ff */
[----:B------:R-:W-:Y:S02]  /*122f0*/  LEA.HI R13, R17, R17, RZ, 0x1 ;  /* 0x00000011110d7211 */ /* 0x000fe400078f08ff */
[----:B------:R-:W-:Y:S02]  /*12300*/  IADD3 R14, R12, -R9, RZ ;  /* 0x800000090c0e7210 */ /* 0x000fe40007ffe0ff */
[----:B------:R-:W-:Y:S02]  /*12310*/  IADD3 R9, -R19, R4, RZ ;  /* 0x0000000413097210 */ /* 0x000fe40007ffe1ff */
[----:B------:R-:W-:-:S02]  /*12320*/  LOP3.LUT R18, R13, 0x1fffffe, RZ, 0xc0, !PT ;  /* 0x01fffffe0d127812 */ /* 0x000fc400078ec0ff */
[----:B------:R-:W-:Y:S01]  /*12330*/  FSETP.NE.FTZ.AND P2, PT, R5, RZ, PT ;  /* 0x000000ff0500720b */ /* 0x000fe20003f55000 */
[----:B------:R-:W1:Y:S01]  /*12340*/  @P3 MUFU.RCP R8, R6 ;  /* 0x0000000600083308 */ /* 0x000e620000001000 */
[----:B------:R-:W-:Y:S02]  /*12350*/  LEA.HI R16, R9, R9, RZ, 0x1 ;  /* 0x0000000909107211 */ /* 0x000fe400078f08ff */
[----:B------:R-:W-:Y:S02]  /*12360*/  IADD3 R17, R17, -R18, RZ ;  /* 0x8000001211117210 */ /* 0x000fe40007ffe0ff */
[----:B------:R-:W-:Y:S02]  /*12370*/  SHF.R.S32.HI R13, RZ, 0x1, R13 ;  /* 0x00000001ff0d7819 */ /* 0x000fe4000001140d */
[----:B------:R-:W-:Y:S01]  /*12380*/  SHF.R.S32.HI R18, RZ, 0x1, R16 ;  /* 0x00000001ff127819 */ /* 0x000fe20000011410 */
[----:B------:R-:W-:Y:S01]  /*12390*/  @P3 MUFU.LG2 R6, R6 ;  /* 0x0000000600063308 */ /* 0x000fe20000000c00 */
[----:B------:R-:W-:-:S02]  /*123a0*/  LOP3.LUT R16, R16, 0xfffffffe, RZ, 0xc0, !PT ;  /* 0xfffffffe10107812 */ /* 0x000fc400078ec0ff */
[----:B------:R-:W-:Y:S02]  /*123b0*/  LEA R14, R14, R15, 0x5 ;  /* 0x0000000f0e0e7211 */ /* 0x000fe400078e28ff */
[----:B------:R-:W-:Y:S02]  /*123c0*/  SHF.R.S32.HI R11, RZ, 0x4, R11 ;  /* 0x00000004ff0b7819 */ /* 0x000fe4000001140b */
[----:B------:R-:W-:Y:S01]  /*123d0*/  SHF.L.U32 R15, R13, 0x6, RZ ;  /* 0x000000060d0f7819 */ /* 0x000fe200000006ff */
[----:B------:R-:W2:Y:S01]  /*123e0*/  @P2 MUFU.RCP R7, R5 ;  /* 0x0000000500072308 */ /* 0x000ea20000001000 */
[----:B------:R-:W-:Y:S01]  /*123f0*/  LEA R10, R17, R10, 0x4 ;  /* 0x0000000a110a7211 */ /* 0x000fe200078e20ff */
[----:B------:R-:W-:Y:S01]  /*12400*/  IMAD.IADD R17, R9, 0x1, -R16 ;  /* 0x0000000109117824 */ /* 0x000fe200078e0a10 */
[----:B------:R-:W-:Y:S01]  /*12410*/  LOP3.LUT R15, R15, 0xc0, RZ, 0xc0, !PT ;  /* 0x000000c00f0f7812 */ /* 0x000fe200078ec0ff */
[----:B------:R-:W-:Y:S01]  /*12420*/  IMAD.SHL.U32 R11, R11, 0x40, RZ ;  /* 0x000000400b0b7824 */ /* 0x000fe200078e00ff */
[----:B------:R-:W-:Y:S01]  /*12430*/  LOP3.LUT R16, R13, 0x1, RZ, 0xc0, !PT ;  /* 0x000000010d107812 */ /* 0x000fe200078ec0ff */
[C---:B-1----:R-:W-:Y:S01]  /*12440*/  FMUL.FTZ R80, R8.reuse, R80 ;  /* 0x0000005008507220 */ /* 0x042fe20000410000 */
[----:B------:R-:W-:Y:S01]  /*12450*/  LEA.HI R15, R15, R15, RZ, 0x1d ;  /* 0x0000000f0f0f7211 */ /* 0x000fe200078fe8ff */
[----:B------:R-:W-:Y:S01]  /*12460*/  FMUL.FTZ R81, R8, R81 ;  /* 0x0000005108517220 */ /* 0x000fe20000410000 */
[----:B------:R-:W-:Y:S01]  /*12470*/  ISETP.NE.U32.AND P1, PT, R16, 0x1, PT ;  /* 0x000000011000780c */ /* 0x000fe20003f25070 */
[C---:B------:R-:W-:Y:S01]  /*12480*/  FMUL.FTZ R36, R8.reuse, R36 ;  /* 0x0000002408247220 */ /* 0x040fe20000410000 */
[----:B------:R-:W-:Y:S01]  /*12490*/  LOP3.LUT R11, R11, 0xc0, RZ, 0xc0, !PT ;  /* 0x000000c00b0b7812 */ /* 0x000fe200078ec0ff */
[----:B------:R-:W-:Y:S01]  /*124a0*/  FMUL.FTZ R37, R8, R37 ;  /* 0x0000002508257220 */ /* 0x000fe20000410000 */
[----:B------:R-:W-:Y:S01]  /*124b0*/  SHF.L.U32 R18, R18, 0x3, RZ ;  /* 0x0000000312127819 */ /* 0x000fe200000006ff */
[----:B------:R-:W-:Y:S01]  /*124c0*/  FMUL.FTZ R40, R8, R40 ;  /* 0x0000002808287220 */ /* 0x000fe20000410000 */
[----:B------:R-:W-:Y:S01]  /*124d0*/  LEA R10, R10, R15, 0x1 ;  /* 0x0000000f0a0a7211 */ /* 0x000fe200078e08ff */
[C---:B------:R-:W-:Y:S01]  /*124e0*/  FMUL.FTZ R41, R8.reuse, R41 ;  /* 0x0000002908297220 */ /* 0x040fe20000410000 */
[----:B------:R-:W-:Y:S01]  /*124f0*/  LOP3.LUT R18, R11, 0x18, R18, 0xf8, !PT ;  /* 0x000000180b127812 */ /* 0x000fe200078ef812 */
[C---:B------:R-:W-:Y:S01]  /*12500*/  FMUL.FTZ R44, R8.reuse, R44 ;  /* 0x0000002c082c7220 */ /* 0x040fe20000410000 */
[----:B------:R-:W-:Y:S01]  /*12510*/  SHF.R.U32.HI R11, RZ, 0x3, R11 ;  /* 0x00000003ff0b7819 */ /* 0x000fe2000001160b */
[C---:B------:R-:W-:Y:S01]  /*12520*/  FMUL.FTZ R45, R8.reuse, R45 ;  /* 0x0000002d082d7220 */ /* 0x040fe20000410000 */
[----:B------:R-:W-:Y:S01]  /*12530*/  LOP3.LUT P0, RZ, R13, 0x2, RZ, 0xc0, !PT ;  /* 0x000000020dff7812 */ /* 0x000fe2000780c0ff */
[----:B------:R-:W-:Y:S01]  /*12540*/  FMUL.FTZ R48, R8, R48 ;  /* 0x0000003008307220 */ /* 0x000fe20000410000 */
[----:B------:R-:W-:Y:S01]  /*12550*/  SHF.L.U32 R13, R10, 0x2, RZ ;  /* 0x000000020a0d7819 */ /* 0x000fe200000006ff */
[C---:B------:R-:W-:Y:S01]  /*12560*/  FMUL.FTZ R49, R8.reuse, R49 ;  /* 0x0000003108317220 */ /* 0x040fe20000410000 */
[----:B------:R-:W-:Y:S01]  /*12570*/  LEA R14, R17, R14, 0x2 ;  /* 0x0000000e110e7211 */ /* 0x000fe200078e10ff */
[----:B------:R-:W-:Y:S01]  /*12580*/  FMUL.FTZ R52, R8, R52 ;  /* 0x0000003408347220 */ /* 0x000fe20000410000 */
[----:B------:R-:W-:Y:S01]  /*12590*/  LOP3.LUT R11, R18, R11, RZ, 0x3c, !PT ;  /* 0x0000000b120b7212 */ /* 0x000fe200078e3cff */
[C---:B------:R-:W-:Y:S01]  /*125a0*/  FMUL.FTZ R53, R8.reuse, R53 ;  /* 0x0000003508357220 */ /* 0x040fe20000410000 */
[C---:B------:R-:W-:Y:S01]  /*125b0*/  IADD3 R15, R13.reuse, -0x20, RZ ;  /* 0xffffffe00d0f7810 */ /* 0x040fe20007ffe0ff */
[C---:B------:R-:W-:Y:S01]  /*125c0*/  FMUL.FTZ R56, R8.reuse, R56 ;  /* 0x0000003808387220 */ /* 0x040fe20000410000 */
        /* <DEDUP_REMOVED lines=23> */
[----:B------:R-:W-:Y:S01]  /*12740*/  FMUL.FTZ R38, R7, R38 ;  /* 0x0000002607267220 */ /* 0x000fe20000410000 */
        /* <DEDUP_REMOVED lines=25> */
[----:B------:R-:W-:Y:S02]  /*128e0*/  FMUL.FTZ R74, R7, R74 ;  /* 0x0000004a074a7220 */ /* 0x000fe40000410000 */
[----:B------:R-:W-:Y:S01]  /*128f0*/  IMAD.IADD R7, R14, 0x1, R11 ;  /* 0x000000010e077824 */ /* 0x000fe200078e020b */
[----:B------:R-:W-:Y:S01]  /*12900*/  IADD3 R14, R8, R15, RZ ;  /* 0x0000000f080e7210 */ /* 0x000fe20007ffe0ff */
[----:B------:R-:W2:Y:S01]  /*12910*/  S2R R11, SR_CTAID.Z ;  /* 0x00000000000b7919 */ /* 0x000ea20000002700 */
[----:B-1----:R-:W-:-:S03]  /*12920*/  @P2 FMUL.FTZ R5, R5, 0.69314718246459960938 ;  /* 0x3f31721805052820 */ /* 0x002fc60000410000 */
        /* <DEDUP_REMOVED lines=8> */
[----:B------:R-:W1:Y:S04]  /*129b0*/  S2R R8, SR_CTAID.Y ;  /* 0x0000000000087919 */ /* 0x000e680000002600 */
[----:B------:R-:W-:Y:S04]  /*129c0*/  STS.64 [R14+0x2000], R60 ;  /* 0x0020003c0e007388 */ /* 0x000fe80000000a00 */
[----:B------:R-:W-:Y:S04]  /*129d0*/  STS.64 [R14+0x2400], R62 ;  /* 0x0024003e0e007388 */ /* 0x000fe80000000a00 */
[----:B------:R-:W-:Y:S04]  /*129e0*/  STS.64 [R10.X4+0x4000], R64 ;  /* 0x004000400a007388 */ /* 0x000fe80000004a00 */
[----:B------:R3:W-:Y:S04]  /*129f0*/  STS.64 [R10.X4+0x4400], R66 ;  /* 0x004400420a007388 */ /* 0x0007e80000004a00 */
[----:B------:R-:W-:Y:S04]  /*12a00*/  STS.64 [R15+0x4000], R76 ;  /* 0x0040004c0f007388 */ /* 0x000fe80000000a00 */
[----:B------:R-:W-:Y:S01]  /*12a10*/  STS.64 [R15+0x4400], R78 ;  /* 0x0044004e0f007388 */ /* 0x000fe20000000a00 */
[----:B-1----:R-:W-:-:S03]  /*12a20*/  IMAD R8, R8, c[0x0][0x210], R129 ;  /* 0x0000840008087a24 */ /* 0x002fc600078e0281 */
[----:B------:R-:W-:Y:S04]  /*12a30*/  STS.64 [R13+0x4000], R68 ;  /* 0x004000440d007388 */ /* 0x000fe80000000a00 */
[----:B------:R-:W-:Y:S04]  /*12a40*/  STS.64 [R13+0x4400], R70 ;  /* 0x004400460d007388 */ /* 0x000fe80000000a00 */
[----:B------:R-:W-:Y:S04]  /*12a50*/  STS.64 [R14+0x4000], R72 ;  /* 0x004000480e007388 */ /* 0x000fe80000000a00 */
[----:B------:R1:W-:Y:S04]  /*12a60*/  STS.64 [R14+0x4400], R74 ;  /* 0x0044004a0e007388 */ /* 0x0003e80000000a00 */
[----:B---3--:R-:W3:Y:S04]  /*12a70*/  S2R R10, SR_CTAID.X ;  /* 0x00000000000a7919 */ /* 0x008ee80000002500 */
[----:B------:R-:W-:Y:S01]  /*12a80*/  BAR.SYNC.DEFER_BLOCKING 0x0 ;  /* 0x0000000000007b1d */ /* 0x000fe20000010000 */
[----:B-1----:R-:W-:-:S02]  /*12a90*/  IADD3 R14, -R129, RZ, RZ ;  /* 0x000000ff810e7210 */ /* 0x002fc40007ffe1ff */
[----:B---3--:R-:W-:-:S03]  /*12aa0*/  SHF.L.U32 R3, R10, 0x6, RZ ;  /* 0x000000060a037819 */ /* 0x008fc600000006ff */
[----:B--2---:R-:W-:Y:S01]  /*12ab0*/  IMAD R11, R14, c[0x0][0x1c0], R11 ;  /* 0x000070000e0b7a24 */ /* 0x004fe200078e020b */
[----:B------:R-:W-:Y:S01]  /*12ac0*/  SHF.L.U32 R14, R9, 0x2, RZ ;  /* 0x00000002090e7819 */ /* 0x000fe200000006ff */
[----:B------:R-:W-:Y:S01]  /*12ad0*/  @P3 FMUL.FTZ R9, R6, 0.69314718246459960938 ;  /* 0x3f31721806093820 */ /* 0x000fe20000410000 */
[----:B------:R-:W1:Y:S01]  /*12ae0*/  LDS.128 R56, [R7.X4] ;  /* 0x0000000007387984 */ /* 0x000e620000004c00 */
[----:B------:R-:W-:Y:S01]  /*12af0*/  IMAD R8, R8, c[0x0][0x1c0], R11 ;  /* 0x0000700008087a24 */ /* 0x000fe200078e020b */
[----:B------:R-:W-:Y:S01]  /*12b00*/  SHF.R.S32.HI R15, RZ, 0x1f, R14 ;  /* 0x0000001fff0f7819 */ /* 0x000fe2000001140e */
[----:B------:R-:W-:Y:S01]  /*12b10*/  @P3 FFMA.FTZ R4, R2, c[0x0][0x238], R9 ;  /* 0x00008e0002043a23 */ /* 0x000fe20000010009 */
[----:B------:R-:W2:Y:S01]  /*12b20*/  LDS.128 R52, [R7.X4+0x800] ;  /* 0x0008000007347984 */ /* 0x000ea20000004c00 */
[----:B------:R-:W-:-:S03]  /*12b30*/  IMAD R3, R8, c[0x0][0x214], R3 ;  /* 0x0000850008037a24 */ /* 0x000fc600078e0203 */
        /* <DEDUP_REMOVED lines=13> */
[----:B--234-:R-:W-:Y:S01]  /*12c10*/  IMAD R5, R10, -0x40, R127 ;  /* 0xffffffc00a057824 */ /* 0x01cfe200078e027f */
[----:B------:R-:W-:-:S02]  /*12c20*/  IADD3 R6, R136, 0x8, RZ ;  /* 0x0000000888067810 */ /* 0x000fc40007ffe0ff */
        /* <DEDUP_REMOVED lines=9> */
.L_x_4814:
[----:B--234-:R-:W-:Y:S05]  /*12cc0*/  BSYNC B0 ;  /* 0x0000000000007941 */ /* 0x01cfea0003800000 */
.L_x_4813:
[----:B------:R-:W-:Y:S01]  /*12cd0*/  IMAD R127, R10, -0x40, R127 ;  /* 0xffffffc00a7f7824 */ /* 0x000fe200078e027f */
[----:B------:R-:W-:Y:S01]  /*12ce0*/  BSSY B0, `(.L_x_4815) ;  /* 0x0000012000007945 */ /* 0x000fe20003800000 */
[----:B------:R-:W-:Y:S01]  /*12cf0*/  IMAD.WIDE R4, R12, 0x60, R14 ;  /* 0x000000600c047825 */ /* 0x000fe200078e020e */
[----:B------:R-:W-:Y:S02]  /*12d00*/  IADD3 R2, R14, 0x20, RZ ;  /* 0x000000200e027810 */ /* 0x000fe40007ffe0ff */
[----:B------:R-:W-:Y:S01]  /*12d10*/  ISETP.GE.AND P1, PT, R12, R127, PT ;  /* 0x0000007f0c00720c */ /* 0x000fe20003f26270 */
        /* <DEDUP_REMOVED lines=14> */
.L_x_4816:
[----:B------:R-:W-:Y:S05]  /*12e00*/  BSYNC B0 ;  /* 0x0000000000007941 */ /* 0x000fea0003800000 */
.L_x_4815:
        /* <DEDUP_REMOVED lines=10> */
.L_x_4818:
[----:B------:R-:W-:Y:S05]  /*12eb0*/  BSYNC B0 ;  /* 0x0000000000007941 */ /* 0x000fea0003800000 */
.L_x_4817:
        /* <DEDUP_REMOVED lines=10> */
.L_x_4820:
[----:B------:R-:W-:Y:S05]  /*12f60*/  BSYNC B0 ;  /* 0x0000000000007941 */ /* 0x000fea0003800000 */
.L_x_4819:
        /* <DEDUP_REMOVED lines=11> */
.L_x_4821:
        /* <DEDUP_REMOVED lines=14> */
.L_x_6366:


//--------------------- .text._ZN5flash24flash_fwd_splitkv_kernelI23Flash_fwd_kernel_traitsILi96ELi64ELi64ELi4ELb0ELb0EN7cutlass10bfloat16_tE19Flash_kernel_traitsILi96ELi64ELi64ELi4ES3_EELb1ELb0ELb0ELb0ELb0ELb1ELb1ELb1EEEvNS_16Flash_fwd_paramsE --------------------------
	.section	.text._ZN5flash24flash_fwd_splitkv_kernelI23Flash_fwd_kernel_traitsILi96ELi64ELi64ELi4ELb0ELb0EN7cutlass10bfloat16_tE19Flash_kernel_traitsILi96ELi64ELi64ELi4ES3_EELb1ELb0ELb0ELb0ELb0ELb1ELb1ELb1EEEvNS_16Flash_fwd_paramsE,"ax",@progbits
	.sectioninfo	@"SHI_REGISTERS=168"
	.align	128
        .global         _ZN5flash24flash_fwd_splitkv_kernelI23Flash_fwd_kernel_traitsILi96ELi64ELi64ELi4ELb0ELb0EN7cutlass10bfloat16_tE19Flash_kernel_traitsILi96ELi64ELi64ELi4ES3_EELb1ELb0ELb0ELb0ELb0ELb1ELb1ELb1EEEvNS_16Flash_fwd_paramsE
        .type           _ZN5flash24flash_fwd_splitkv_kernelI23Flash_fwd_kernel_traitsILi96ELi64ELi64ELi4ELb0ELb0EN7cutlass10bfloat16_tE19Flash_kernel_traitsILi96ELi64ELi64ELi4ES3_EELb1ELb0ELb0ELb0ELb0ELb1ELb1ELb1EEEvNS_16Flash_fwd_paramsE,@function
        .size           _ZN5flash24flash_fwd_splitkv_kernelI23Flash_fwd_kernel_traitsILi96ELi64ELi64ELi4ELb0ELb0EN7cutlass10bfloat16_tE19Flash_kernel_traitsILi96ELi64ELi64ELi4ES3_EELb1ELb0ELb0ELb0ELb0ELb1ELb1ELb1EEEvNS_16Flash_fwd_paramsE,(.L_x_6367 - _ZN5flash24flash_fwd_splitkv_kernelI23Flash_fwd_kernel_traitsILi96ELi64ELi64ELi4ELb0ELb0EN7cutlass10bfloat16_tE19Flash_kernel_traitsILi96ELi64ELi64ELi4ES3_EELb1ELb0ELb0ELb0ELb0ELb1ELb1ELb1EEEvNS_16Flash_fwd_paramsE)
        .other          _ZN5flash24flash_fwd_splitkv_kernelI23Flash_fwd_kernel_traitsILi96ELi64ELi64ELi4ELb0ELb0EN7cutlass10bfloat16_tE19Flash_kernel_traitsILi96ELi64ELi64ELi4ES3_EELb1ELb0ELb0ELb0ELb0ELb1ELb1ELb1EEEvNS_16Flash_fwd_paramsE,@"STO_CUDA_ENTRY STV_DEFAULT"
_ZN5flash24flash_fwd_splitkv_kernelI23Flash_fwd_kernel_traitsILi96ELi64ELi64ELi4ELb0ELb0EN7cutlass10bfloat16_tE19Flash_kernel_traitsILi96ELi64ELi64ELi4ES3_EELb1ELb0ELb0ELb0ELb0ELb1ELb1ELb1EEEvNS_16Flash_fwd_paramsE:
.text._ZN5flash24flash_fwd_splitkv_kernelI23Flash_fwd_kernel_traitsILi96ELi64ELi64ELi4ELb0ELb0EN7cutlass10bfloat16_tE19Flash_kernel_traitsILi96ELi64ELi64ELi4ES3_EELb1ELb0ELb0ELb0ELb0ELb1ELb1ELb1EEEvNS_16Flash_fwd_paramsE:
        /* <DEDUP_REMOVED lines=53> */
.L_x_4822:
[----:B-1-34-:R-:W-:Y:S02]  /*0350*/  MOV R4, c[0x0][0x218] ;  /* 0x0000860000047a02 */ /* 0x01afe40000000f00 */
.L_x_4823:
        /* <DEDUP_REMOVED lines=87> */
.L_x_4826:
[----:B------:R-:W-:Y:S05]  /*08d0*/  BSYNC B0 ;  /* 0x0000000000007941 */ /* 0x000fea0003800000 */
.L_x_4825:
        /* <DEDUP_REMOVED lines=10> */
.L_x_4828:
[----:B------:R-:W-:Y:S05]  /*0980*/  BSYNC B0 ;  /* 0x0000000000007941 */ /* 0x000fea0003800000 */
.L_x_4827:
        /* <DEDUP_REMOVED lines=10> */
.L_x_4830:
[----:B------:R-:W-:Y:S05]  /*0a30*/  BSYNC B0 ;  /* 0x0000000000007941 */ /* 0x000fea0003800000 */
.L_x_4829:
        /* <DEDUP_REMOVED lines=10> */
.L_x_4832:
[----:B------:R-:W-:Y:S05]  /*0ae0*/  BSYNC B0 ;  /* 0x0000000000007941 */ /* 0x000fea0003800000 */
.L_x_4831:
        /* <DEDUP_REMOVED lines=20> */
.L_x_4824:
        /* <DEDUP_REMOVED lines=93> */
.L_x_4833:
        /* <DEDUP_REMOVED lines=16> */
.L_x_4835:
        /* <DEDUP_REMOVED lines=52> */
.L_x_4834:
        /* <DEDUP_REMOVED lines=205> */
.L_x_4885:
        /* <DEDUP_REMOVED lines=19> */
.L_x_4838:
[----:B------:R-:W-:Y:S05]  /*2440*/  BSYNC B0 ;  /* 0x0000000000007941 */ /* 0x000fea0003800000 */
.L_x_4837:
        /* <DEDUP_REMOVED lines=18> */
.L_x_4840:
[----:B------:R-:W-:Y:S05]  /*2570*/  BSYNC B0 ;  /* 0x0000000000007941 */ /* 0x000fea0003800000 */
.L_x_4839:
        /* <DEDUP_REMOVED lines=65> */
.L_x_4846:
[----:B------:R-:W-:Y:S05]  /*2990*/  BSYNC B0 ;  /* 0x0000000000007941 */ /* 0x000fea0003800000 */
.L_x_4845:
        /* <DEDUP_REMOVED lines=50> */
.L_x_4848:
[----:B------:R-:W-:Y:S05]  /*2cc0*/  BSYNC B0 ;  /* 0x0000000000007941 */ /* 0x000fea0003800000 */
.L_x_4847:
        /* <DEDUP_REMOVED lines=49> */
.L_x_4844:
[----:B------:R-:W-:Y:S05]  /*2fe0*/  BSYNC B1 ;  /* 0x0000000000017941 */ /* 0x000fea0003800000 */
.L_x_4843:
        /* <DEDUP_REMOVED lines=57> */
.L_x_4852:
[----:B------:R-:W-:Y:S05]  /*3380*/  BSYNC B0 ;  /* 0x0000000000007941 */ /* 0x000fea0003800000 */
.L_x_4851:
        /* <DEDUP_REMOVED lines=50> */
.L_x_4854:
[----:B------:R-:W-:Y:S05]  /*36b0*/  BSYNC B0 ;  /* 0x0000000000007941 */ /* 0x000fea0003800000 */
.L_x_4853:
        /* <DEDUP_REMOVED lines=49> */
.L_x_4850:
[----:B------:R-:W-:Y:S05]  /*39d0*/  BSYNC B1 ;  /* 0x0000000000017941 */ /* 0x000fea0003800000 */
.L_x_4849:
        /* <DEDUP_REMOVED lines=8> */
.L_x_4842:
        /* <DEDUP_REMOVED lines=89> */
.L_x_4861:
[----:B------:R-:W-:Y:S05]  /*3ff0*/  BSYNC B0 ;  /* 0x0000000000007941 */ /* 0x000fea0003800000 */
.L_x_4860:
[----:B-----5:R3:W-:Y:S02]  /*4000*/  STG.E.128 [R124.64], R40 ;  /* 0x000000287c007986 */ /* 0x0207e4000c101d06 */
.L_x_4859:
[----:B------:R-:W-:Y:S05]  /*4010*/  BSYNC B1 ;  /* 0x0000000000017941 */ /* 0x000fea0003800000 */
.L_x_4858:
        /* <DEDUP_REMOVED lines=87> */
.L_x_4865:
[----:B------:R-:W-:Y:S05]  /*4590*/  BSYNC B0 ;  /* 0x0000000000007941 */ /* 0x000fea0003800000 */
.L_x_4864:
[----:B-----5:R4:W-:Y:S02]  /*45a0*/  STG.E.128 [R124.64+0x40], R40 ;  /* 0x000040287c007986 */ /* 0x0209e4000c101d06 */
.L_x_4863:
[----:B------:R-:W-:Y:S05]  /*45b0*/  BSYNC B1 ;  /* 0x0000000000017941 */ /* 0x000fea0003800000 */
.L_x_4862:
        /* <DEDUP_REMOVED lines=86> */
.L_x_4867:
[----:B------:R-:W-:Y:S05]  /*4b20*/  BSYNC B0 ;  /* 0x0000000000007941 */ /* 0x000fea0003800000 */
.L_x_4866:
[----:B-----5:R4:W-:Y:S02]  /*4b30*/  STG.E.128 [R124.64+0x80], R40 ;  /* 0x000080287c007986 */ /* 0x0209e4000c101d06 */
.L_x_4857:
[----:B------:R-:W-:Y:S05]  /*4b40*/  BSYNC B2 ;  /* 0x0000000000027941 */ /* 0x000fea0003800000 */
.L_x_4856:
        /* <DEDUP_REMOVED lines=93> */
.L_x_4873:
[----:B------:R-:W-:Y:S05]  /*5120*/  BSYNC B0 ;  /* 0x0000000000007941 */ /* 0x000fea0003800000 */
.L_x_4872:
[----:B-----5:R4:W-:Y:S02]  /*5130*/  STG.E.128 [R132.64], R40 ;  /* 0x0000002884007986 */ /* 0x0209e4000c101d06 */
.L_x_4871:
[----:B------:R-:W-:Y:S05]  /*5140*/  BSYNC B1 ;  /* 0x0000000000017941 */ /* 0x000fea0003800000 */
.L_x_4870:
        /* <DEDUP_REMOVED lines=93> */
.L_x_4877:
[----:B------:R-:W-:Y:S05]  /*5720*/  BSYNC B0 ;  /* 0x0000000000007941 */ /* 0x000fea0003800000 */
.L_x_4876:
[----:B-----5:R4:W-:Y:S02]  /*5730*/  STG.E.128 [R132.64+0x40], R40 ;  /* 0x0000402884007986 */ /* 0x0209e4000c101d06 */
.L_x_4875:
[----:B------:R-:W-:Y:S05]  /*5740*/  BSYNC B1 ;  /* 0x0000000000017941 */ /* 0x000fea0003800000 */
.L_x_4874:
        /* <DEDUP_REMOVED lines=92> */
.L_x_4879:
[----:B------:R-:W-:Y:S05]  /*5d10*/  BSYNC B0 ;  /* 0x0000000000007941 */ /* 0x000fea0003800000 */
.L_x_4878:
[----:B-----5:R4:W-:Y:S02]  /*5d20*/  STG.E.128 [R132.64+0x80], R40 ;  /* 0x0000802884007986 */ /* 0x0209e4000c101d06 */
.L_x_4869:
[----:B------:R-:W-:Y:S05]  /*5d30*/  BSYNC B2 ;  /* 0x0000000000027941 */ /* 0x000fea0003800000 */
.L_x_4868:
        /* <DEDUP_REMOVED lines=8> */
.L_x_4841:
        /* <DEDUP_REMOVED lines=11> */
.L_x_4881:
[----:B------:R-:W-:Y:S05]  /*5e70*/  BSYNC B0 ;  /* 0x0000000000007941 */ /* 0x000fea0003800000 */
.L_x_4880:
        /* <DEDUP_REMOVED lines=12> */
.L_x_4882:
[----:B------:R-:W-:Y:S05]  /*5f40*/  BSYNC B0 ;  /* 0x0000000000007941 */ /* 0x000fea0003800000 */
.L_x_4855:
        /* <DEDUP_REMOVED lines=80> */
.L_x_4883:
        /* <DEDUP_REMOVED lines=8> */
.L_x_4884:
[----:B------:R-:W-:Y:S04]  /*64d0*/  IADD3 R9, R9, -0x1, RZ ;  /* 0xffffffff09097810 */ /* 0x000fe80007ffe0ff */
[----:B------:R-:W-:Y:S11]  /*64e0*/  ISETP.GT.AND P0, PT, R9, R88, PT ;  /* 0x000000580900720c */ /* 0x000ff60003f04270 */
[----:B------:R-:W-:Y:S02]  /*64f0*/  @!UPT UIADD3 URZ, URZ, URZ, URZ ;  /* 0x0000003f3f3ff290 */ /* 0x000fe4000fffe03f */
[----:B------:R-:W-:-:S05]  /*6500*/  @P0 BRA `(.L_x_4885) ;  /* 0xffffbe0000000947 */ /* 0x000fca000383ffff */
.L_x_4836:
        /* <DEDUP_REMOVED lines=91> */
.L_x_4894:
[----:B------:R-:W-:Y:S05]  /*6ac0*/  BSYNC B0 ;  /* 0x0000000000007941 */ /* 0x000fea0003800000 */
.L_x_4893:
[----:B-----5:R3:W-:Y:S04]  /*6ad0*/  STS.64 [R128], R16 ;  /* 0x0000001080007388 */ /* 0x0207e80000000a00 */
[----:B------:R3:W-:Y:S02]  /*6ae0*/  STS.64 [R128+0x8], R18 ;  /* 0x0000081280007388 */ /* 0x0007e40000000a00 */
.L_x_4892:
[----:B------:R-:W-:Y:S05]  /*6af0*/  BSYNC B1 ;  /* 0x0000000000017941 */ /* 0x000fea0003800000 */
.L_x_4891:
        /* <DEDUP_REMOVED lines=46> */
.L_x_4898:
[----:B------:R-:W-:Y:S05]  /*6de0*/  BSYNC B0 ;  /* 0x0000000000007941 */ /* 0x000fea0003800000 */
.L_x_4897:
[----:B-----5:R1:W-:Y:S02]  /*6df0*/  STS.128 [R128+0x1000], R16 ;  /* 0x0010001080007388 */ /* 0x0203e40000000c00 */
.L_x_4896:
[----:B------:R-:W-:Y:S05]  /*6e00*/  BSYNC B1 ;  /* 0x0000000000017941 */ /* 0x000fea0003800000 */
.L_x_4895:
        /* <DEDUP_REMOVED lines=45> */
.L_x_4900:
[----:B------:R-:W-:Y:S05]  /*70e0*/  BSYNC B0 ;  /* 0x0000000000007941 */ /* 0x000fea0003800000 */
.L_x_4899:
[----:B-----5:R3:W-:Y:S02]  /*70f0*/  STS.128 [R128+0x2000], R16 ;  /* 0x0020001080007388 */ /* 0x0207e40000000c00 */
.L_x_4890:
[----:B------:R-:W-:Y:S05]  /*7100*/  BSYNC B2 ;  /* 0x0000000000027941 */ /* 0x000fea0003800000 */
.L_x_4889:
        /* <DEDUP_REMOVED lines=58> */
.L_x_4905:
[----:B------:R-:W-:Y:S05]  /*74b0*/  BSYNC B0 ;  /* 0x0000000000007941 */ /* 0x000fea0003800000 */
.L_x_4904:
[----:B-----5:R3:W-:Y:S02]  /*74c0*/  STS.128 [R128+0x800], R16 ;  /* 0x0008001080007388 */ /* 0x0207e40000000c00 */
.L_x_4903:
[----:B------:R-:W-:Y:S05]  /*74d0*/  BSYNC B1 ;  /* 0x0000000000017941 */ /* 0x000fea0003800000 */
.L_x_4902:
        /* <DEDUP_REMOVED lines=47> */
.L_x_4909:
[----:B------:R-:W-:Y:S05]  /*77d0*/  BSYNC B0 ;  /* 0x0000000000007941 */ /* 0x000fea0003800000 */
.L_x_4908:
[----:B-----5:R1:W-:Y:S02]  /*77e0*/  STS.128 [R128+0x1800], R12 ;  /* 0x0018000c80007388 */ /* 0x0203e40000000c00 */
.L_x_4907:
[----:B------:R-:W-:Y:S05]  /*77f0*/  BSYNC B1 ;  /* 0x0000000000017941 */ /* 0x000fea0003800000 */
.L_x_4906:
        /* <DEDUP_REMOVED lines=44> */
.L_x_4911:
[----:B------:R-:W-:Y:S05]  /*7ac0*/  BSYNC B0 ;  /* 0x0000000000007941 */ /* 0x000fea0003800000 */
.L_x_4910:
[----:B-----5:R1:W-:Y:S01]  /*7ad0*/  STS.128 [R128+0x2800], R28 ;  /* 0x0028001c80007388 */ /* 0x0203e20000000c00 */
[----:B------:R-:W-:Y:S05]  /*7ae0*/  BRA `(.L_x_4901) ;  /* 0x0000275000007947 */ /* 0x000fea0003800000 */
.L_x_4888:
        /* <DEDUP_REMOVED lines=94> */
.L_x_4917:
[----:B------:R-:W-:Y:S05]  /*80d0*/  BSYNC B0 ;  /* 0x0000000000007941 */ /* 0x000fea0003800000 */
.L_x_4916:
[----:B-----5:R3:W-:Y:S04]  /*80e0*/  STS.64 [R128], R24 ;  /* 0x0000001880007388 */ /* 0x0207e80000000a00 */
[----:B------:R3:W-:Y:S02]  /*80f0*/  STS.64 [R128+0x8], R26 ;  /* 0x0000081a80007388 */ /* 0x0007e40000000a00 */
.L_x_4915:
[----:B------:R-:W-:Y:S05]  /*8100*/  BSYNC B1 ;  /* 0x0000000000017941 */ /* 0x000fea0003800000 */
.L_x_4914:
        /* <DEDUP_REMOVED lines=89> */
.L_x_4921:
[----:B------:R-:W-:Y:S05]  /*86a0*/  BSYNC B0 ;  /* 0x0000000000007941 */ /* 0x000fea0003800000 */
.L_x_4920:
[----:B-----5:R1:W-:Y:S02]  /*86b0*/  STS.128 [R128+0x1000], R24 ;  /* 0x0010001880007388 */ /* 0x0203e40000000c00 */
.L_x_4919:
[----:B------:R-:W-:Y:S05]  /*86c0*/  BSYNC B1 ;  /* 0x0000000000017941 */ /* 0x000fea0003800000 */
.L_x_4918:
        /* <DEDUP_REMOVED lines=88> */
.L_x_4923:
[----:B------:R-:W-:Y:S05]  /*8c50*/  BSYNC B0 ;  /* 0x0000000000007941 */ /* 0x000fea0003800000 */
.L_x_4922:
[----:B-----5:R3:W-:Y:S02]  /*8c60*/  STS.128 [R128+0x2000], R24 ;  /* 0x0020001880007388 */ /* 0x0207e40000000c00 */
.L_x_4913:
[----:B------:R-:W-:Y:S05]  /*8c70*/  BSYNC B2 ;  /* 0x0000000000027941 */ /* 0x000fea0003800000 */
.L_x_4912:
        /* <DEDUP_REMOVED lines=96> */
.L_x_4927:
[----:B------:R-:W-:Y:S05]  /*9280*/  BSYNC B0 ;  /* 0x0000000000007941 */ /* 0x000fea0003800000 */
.L_x_4926:
[----:B-----5:R1:W-:Y:S02]  /*9290*/  STS.128 [R128+0x800], R4 ;  /* 0x0008000480007388 */ /* 0x0203e40000000c00 */
.L_x_4925:
[----:B------:R-:W-:Y:S05]  /*92a0*/  BSYNC B1 ;  /* 0x0000000000017941 */ /* 0x000fea0003800000 */
.L_x_4924:
        /* <DEDUP_REMOVED lines=92> */
.L_x_4931:
[----:B------:R-:W-:Y:S05]  /*9870*/  BSYNC B0 ;  /* 0x0000000000007941 */ /* 0x000fea0003800000 */
.L_x_4930:
[----:B-----5:R1:W-:Y:S02]  /*9880*/  STS.128 [R128+0x1800], R4 ;  /* 0x0018000480007388 */ /* 0x0203e40000000c00 */
.L_x_4929:
[----:B------:R-:W-:Y:S05]  /*9890*/  BSYNC B1 ;  /* 0x0000000000017941 */ /* 0x000fea0003800000 */
.L_x_4928:
        /* <DEDUP_REMOVED lines=93> */
.L_x_4933:
[----:B------:R-:W-:Y:S05]  /*9e70*/  BSYNC B0 ;  /* 0x0000000000007941 */ /* 0x000fea0003800000 */
.L_x_4932:
[----:B-----5:R1:W-:Y:S01]  /*9e80*/  STS.128 [R128+0x2800], R4 ;  /* 0x0028000480007388 */ /* 0x0203e20000000c00 */
[----:B------:R-:W-:Y:S05]  /*9e90*/  BRA `(.L_x_4901) ;  /* 0x000003a000007947 */ /* 0x000fea0003800000 */
.L_x_4887:
        /* <DEDUP_REMOVED lines=29> */
.L_x_4935:
[----:B------:R-:W-:Y:S05]  /*a070*/  BSYNC B0 ;  /* 0x0000000000007941 */ /* 0x000fea0003800000 */
.L_x_4934:
        /* <DEDUP_REMOVED lines=28> */
.L_x_4901:
[----:B------:R-:W-:Y:S05]  /*a240*/  BSYNC B3 ;  /* 0x0000000000037941 */ /* 0x000fea0003800000 */
.L_x_4886:
        /* <DEDUP_REMOVED lines=34> */
.L_x_4938:
[----:B------:R4:W-:Y:S02]  /*a470*/  STS.128 [R128+0x5000], RZ ;  /* 0x005000ff80007388 */ /* 0x0009e40000000c00 */
.L_x_4937:
[----:B------:R-:W-:Y:S05]  /*a480*/  BSYNC B0 ;  /* 0x0000000000007941 */ /* 0x000fea0003800000 */
.L_x_4936:
        /* <DEDUP_REMOVED lines=32> */
.L_x_4940:
[----:B------:R-:W-:Y:S05]  /*a690*/  BSYNC B0 ;  /* 0x0000000000007941 */ /* 0x000fea0003800000 */
.L_x_4939:
        /* <DEDUP_REMOVED lines=41> */
.L_x_4943:
[----:B------:R1:W-:Y:S02]  /*a930*/  STS.128 [R128+0x8000], RZ ;  /* 0x008000ff80007388 */ /* 0x0003e40000000c00 */
.L_x_4942:
[----:B------:R-:W-:Y:S05]  /*a940*/  BSYNC B0 ;  /* 0x0000000000007941 */ /* 0x000fea0003800000 */
.L_x_4941:
        /* <DEDUP_REMOVED lines=35> */
.L_x_4946:
[----:B------:R1:W-:Y:S02]  /*ab80*/  STS.128 [R128+0x8800], RZ ;  /* 0x008800ff80007388 */ /* 0x0003e40000000c00 */
.L_x_4945:
[----:B------:R-:W-:Y:S05]  /*ab90*/  BSYNC B0 ;  /* 0x0000000000007941 */ /* 0x000fea0003800000 */
.L_x_4944:
        /* <DEDUP_REMOVED lines=38> */
[----:B------:R-:W-:Y:S02]  /*ae00*/  LDSM.16.M88.4 R80, [R123] ;  /* 0x000000007b50783b */ /* 0x000fe40000000200 */
[----:B------:R-:W-:Y:S02]  /*ae10*/  IMAD.IADD R121, R124, 0x1, R5 ;  /* 0x000000017c797824 */ /* 0x000fe400078e0205 */
[----:B------:R-:W5:Y:S04]  /*ae20*/  LDSM.16.M88.4 R64, [R124+0x3400] ;  /* 0x003400007c40783b */ /* 0x000f680000000200 */
[----:B------:R-:W2:Y:S04]  /*ae30*/  LDSM.16.M88.4 R32, [R121+0x3000] ;  /* 0x003000007920783b */ /* 0x000ea80000000200 */
[----:B------:R-:W-:Y:S04]  /*ae40*/  LDSM.16.M88.4 R8, [R124+0x4000] ;  /* 0x004000007c08783b */ /* 0x000fe80000000200 */
[----:B------:R-:W3:Y:S04]  /*ae50*/  LDSM.16.M88.4 R72, [R125+0x1000] ;  /* 0x001000007d48783b */ /* 0x000ee80000000200 */
[----:B------:R-:W4:Y:S04]  /*ae60*/  LDSM.16.M88.4 R44, [R124+0x3800] ;  /* 0x003800007c2c783b */ /* 0x000f280000000200 */
[----:B---3--:R-:W3:Y:S04]  /*ae70*/  LDSM.16.M88.4 R24, [R124+0x3c00] ;  /* 0x003c00007c18783b */ /* 0x008ee80000000200 */
[----:B------:R-:W3:Y:S04]  /*ae80*/  LDSM.16.M88.4 R20, [R121+0x3400] ;  /* 0x003400007914783b */ /* 0x000ee80000000200 */
[----:B------:R-:W-:Y:S01]  /*ae90*/  LDSM.16.M88.4 R96, [R121+0x4000] ;  /* 0x004000007960783b */ /* 0x000fe20000000200 */
[C---:B-1----:R-:W-:Y:S03]  /*aea0*/  HMMA.16816.F32.BF16 R16, R76.reuse, R12, RZ ;  /* 0x0000000c4c10723c */ /* 0x042fe600000418ff */
[----:B------:R-:W1:Y:S04]  /*aeb0*/  LDSM.16.M88.4 R36, [R123+0x1000] ;  /* 0x001000007b24783b */ /* 0x000e680000000200 */
[----:B------:R-:W1:Y:S01]  /*aec0*/  LDSM.16.M88.4 R4, [R121+0x3800] ;  /* 0x003800007904783b */ /* 0x000e620000000200 */
[C---:B------:R-:W-:Y:S03]  /*aed0*/  HMMA.16816.F32.BF16 R12, R76.reuse, R14, RZ ;  /* 0x0000000e4c0c723c */ /* 0x040fe600000418ff */
[----:B------:R-:W1:Y:S04]  /*aee0*/  LDSM.16.M88.4 R88, [R124+0x4400] ;  /* 0x004400007c58783b */ /* 0x000e680000000200 */
[----:B------:R-:W-:Y:S01]  /*aef0*/  LDSM.16.M88.4 R92, [R121+0x3c00] ;  /* 0x003c0000795c783b */ /* 0x000fe20000000200 */
[----:B--2--5:R-:W-:Y:S03]  /*af00*/  HMMA.16816.F32.BF16 R28, R76, R64, RZ ;  /* 0x000000404c1c723c */ /* 0x024fe600000418ff */
[----:B------:R-:W-:Y:S05]  /*af10*/  LDSM.16.M88.4 R68, [R124+0x4800] ;  /* 0x004800007c44783b */ /* 0x000fea0000000200 */
[C---:B------:R-:W-:Y:S08]  /*af20*/  HMMA.16816.F32.BF16 R16, R80.reuse, R32, R16 ;  /* 0x000000205010723c */ /* 0x040ff00000041810 */
[----:B------:R-:W-:Y:S01]  /*af30*/  HMMA.16816.F32.BF16 R12, R80, R34, R12 ;  /* 0x00000022500c723c */ /* 0x000fe2000004180c */
[----:B------:R-:W-:Y:S07]  /*af40*/  LDSM.16.M88.4 R32, [R121+0x4400] ;  /* 0x004400007920783b */ /* 0x000fee0000000200 */
[----:B------:R-:W-:Y:S08]  /*af50*/  HMMA.16816.F32.BF16 R64, R76, R66, RZ ;  /* 0x000000424c40723c */ /* 0x000ff000000418ff */
[C---:B------:R-:W-:Y:S08]  /*af60*/  HMMA.16816.F32.BF16 R16, R72.reuse, R8, R16 ;  /* 0x000000084810723c */ /* 0x040ff00000041810 */
[----:B------:R-:W-:Y:S01]  /*af70*/  HMMA.16816.F32.BF16 R12, R72, R10, R12 ;  /* 0x0000000a480c723c */ /* 0x000fe2000004180c */
[----:B------:R-:W-:Y:S07]  /*af80*/  LDSM.16.M88.4 R8, [R123+0x2000] ;  /* 0x002000007b08783b */ /* 0x000fee0000000200 */
[C---:B----4-:R-:W-:Y:S08]  /*af90*/  HMMA.16816.F32.BF16 R56, R76.reuse, R44, RZ ;  /* 0x0000002c4c38723c */ /* 0x050ff000000418ff */
[C---:B------:R-:W-:Y:S08]  /*afa0*/  HMMA.16816.F32.BF16 R44, R76.reuse, R46, RZ ;  /* 0x0000002e4c2c723c */ /* 0x040ff000000418ff */
[C---:B---3--:R-:W-:Y:S08]  /*afb0*/  HMMA.16816.F32.BF16 R40, R76.reuse, R24, RZ ;  /* 0x000000184c28723c */ /* 0x048ff000000418ff */
[----:B------:R-:W-:Y:S01]  /*afc0*/  HMMA.16816.F32.BF16 R76, R76, R26, RZ ;  /* 0x0000001a4c4c723c */ /* 0x000fe200000418ff */
[----:B------:R-:W-:Y:S07]  /*afd0*/  LDSM.16.M88.4 R24, [R125+0x2000] ;  /* 0x002000007d18783b */ /* 0x000fee0000000200 */
[C---:B------:R-:W-:Y:S08]  /*afe0*/  HMMA.16816.F32.BF16 R28, R80.reuse, R20, R28 ;  /* 0x00000014501c723c */ /* 0x040ff0000004181c */
[----:B------:R-:W-:Y:S01]  /*aff0*/  HMMA.16816.F32.BF16 R64, R80, R22, R64 ;  /* 0x000000165040723c */ /* 0x000fe20000041840 */
[----:B------:R-:W2:Y:S07]  /*b000*/  LDSM.16.M88.4 R20, [R124+0x5000] ;  /* 0x005000007c14783b */ /* 0x000eae0000000200 */
[C---:B-1----:R-:W-:Y:S08]  /*b010*/  HMMA.16816.F32.BF16 R16, R36.reuse, R96, R16 ;  /* 0x000000602410723c */ /* 0x042ff00000041810 */
[----:B------:R-:W-:Y:S08]  /*b020*/  HMMA.16816.F32.BF16 R12, R36, R98, R12 ;  /* 0x00000062240c723c */ /* 0x000ff0000004180c */
[C---:B------:R-:W-:Y:S08]  /*b030*/  HMMA.16816.F32.BF16 R56, R80.reuse, R4, R56 ;  /* 0x000000045038723c */ /* 0x040ff00000041838 */
[----:B------:R-:W-:Y:S01]  /*b040*/  HMMA.16816.F32.BF16 R44, R80, R6, R44 ;  /* 0x00000006502c723c */ /* 0x000fe2000004182c */
[----:B------:R-:W1:Y:S07]  /*b050*/  LDSM.16.M88.4 R4, [R121+0x5000] ;  /* 0x005000007904783b */ /* 0x000e6e0000000200 */
[----:B------:R-:W-:Y:S08]  /*b060*/  HMMA.16816.F32.BF16 R28, R72, R88, R28 ;  /* 0x00000058481c723c */ /* 0x000ff0000004181c */
[C---:B--2---:R-:W-:Y:S08]  /*b070*/  HMMA.16816.F32.BF16 R16, R24.reuse, R20, R16 ;  /* 0x000000141810723c */ /* 0x044ff00000041810 */
[----:B------:R-:W-:Y:S01]  /*b080*/  HMMA.16816.F32.BF16 R12, R24, R22, R12 ;  /* 0x00000016180c723c */ /* 0x000fe2000004180c */
[----:B------:R-:W2:Y:S07]  /*b090*/  LDSM.16.M88.4 R20, [R121+0x4800] ;  /* 0x004800007914783b */ /* 0x000eae0000000200 */
[C---:B------:R-:W-:Y:S08]  /*b0a0*/  HMMA.16816.F32.BF16 R40, R80.reuse, R92, R40 ;  /* 0x0000005c5028723c */ /* 0x040ff00000041828 */
[----:B------:R-:W-:Y:S01]  /*b0b0*/  HMMA.16816.F32.BF16 R80, R80, R94, R76 ;  /* 0x0000005e5050723c */ /* 0x000fe2000004184c */
[----:B------:R-:W3:Y:S07]  /*b0c0*/  LDSM.16.M88.4 R76, [R124+0x5400] ;  /* 0x005400007c4c783b */ /* 0x000eee0000000200 */
[----:B------:R-:W-:Y:S08]  /*b0d0*/  HMMA.16816.F32.BF16 R64, R72, R90, R64 ;  /* 0x0000005a4840723c */ /* 0x000ff00000041840 */
[----:B-1----:R-:W-:Y:S08]  /*b0e0*/  HMMA.16816.F32.BF16 R16, R8, R4, R16 ;  /* 0x000000040810723c */ /* 0x002ff00000041810 */
[----:B------:R-:W-:Y:S01]  /*b0f0*/  HMMA.16816.F32.BF16 R88, R72, R68, R56 ;  /* 0x000000444858723c */ /* 0x000fe20000041838 */
[----:B------:R-:W-:Y:S07]  /*b100*/  LDSM.16.M88.4 R56, [R121+0x5400] ;  /* 0x005400007938783b */ /* 0x000fee0000000200 */
[----:B------:R-:W-:Y:S01]  /*b110*/  HMMA.16816.F32.BF16 R12, R8, R6, R12 ;  /* 0x00000006080c723c */ /* 0x000fe2000004180c */
[----:B------:R-:W1:Y:S07]  /*b120*/  LDSM.16.M88.4 R4, [R124+0x4c00] ;  /* 0x004c00007c04783b */ /* 0x000e6e0000000200 */
[----:B------:R-:W-:Y:S01]  /*b130*/  HMMA.16816.F32.BF16 R44, R72, R70, R44 ;  /* 0x00000046482c723c */ /* 0x000fe2000004182c */
[----:B------:R-:W-:-:S02]  /*b140*/  FMUL.FTZ R16, R16, c[0x0][0x2ec] ;  /* 0x0000bb0010107a20 */ /* 0x000fc40000410000 */
[----:B------:R-:W-:Y:S02]  /*b150*/  FMUL.FTZ R17, R17, c[0x0][0x2ec] ;  /* 0x0000bb0011117a20 */ /* 0x000fe40000410000 */
[----:B------:R-:W-:Y:S01]  /*b160*/  MUFU.TANH R50, R16 ;  /* 0x0000001000327308 */ /* 0x000fe20000002400 */
[----:B------:R-:W-:Y:S02]  /*b170*/  FMUL.FTZ R53, R18, c[0x0][0x2ec] ;  /* 0x0000bb0012357a20 */ /* 0x000fe40000410000 */
[C---:B------:R-:W-:Y:S05]  /*b180*/  HMMA.16816.F32.BF16 R28, R36.reuse, R32, R28 ;  /* 0x00000020241c723c */ /* 0x040fea000004181c */
[----:B------:R4:W-:Y:S03]  /*b190*/  MUFU.TANH R52, R17 ;  /* 0x0000001100347308 */ /* 0x0009e60000002400 */
[----:B------:R-:W-:Y:S01]  /*b1a0*/  HMMA.16816.F32.BF16 R64, R36, R34, R64 ;  /* 0x000000222440723c */ /* 0x000fe20000041840 */
[----:B------:R-:W-:Y:S01]  /*b1b0*/  LDSM.16.M88.4 R32, [R124+0x5800] ;  /* 0x005800007c20783b */ /* 0x000fe20000000200 */
[----:B------:R-:W-:-:S02]  /*b1c0*/  FMUL.FTZ R12, R12, c[0x0][0x2ec] ;  /* 0x0000bb000c0c7a20 */ /* 0x000fc40000410000 */
[----:B------:R-:W-:Y:S01]  /*b1d0*/  FMUL.FTZ R13, R13, c[0x0][0x2ec] ;  /* 0x0000bb000d0d7a20 */ /* 0x000fe20000410000 */
[----:B------:R-:W-:Y:S01]  /*b1e0*/  MUFU.TANH R53, R53 ;  /* 0x0000003500357308 */ /* 0x000fe20000002400 */
[----:B------:R-:W-:Y:S02]  /*b1f0*/  FMUL.FTZ R14, R14, c[0x0][0x2ec] ;  /* 0x0000bb000e0e7a20 */ /* 0x000fe40000410000 */
[----:B--2---:R-:W-:Y:S01]  /*b200*/  HMMA.16816.F32.BF16 R88, R36, R20, R88 ;  /* 0x000000142458723c */ /* 0x004fe20000041858 */
[----:B------:R-:W-:-:S04]  /*b210*/  FMUL.FTZ R15, R15, c[0x0][0x2ec] ;  /* 0x0000bb000f0f7a20 */ /* 0x000fc80000410000 */
[----:B------:R-:W2:Y:S03]  /*b220*/  MUFU.TANH R61, R12 ;  /* 0x0000000c003d7308 */ /* 0x000ea60000002400 */
[----:B------:R-:W-:Y:S01]  /*b230*/  HMMA.16816.F32.BF16 R44, R36, R22, R44 ;  /* 0x00000016242c723c */ /* 0x000fe2000004182c */
[----:B------:R-:W5:Y:S07]  /*b240*/  LDSM.16.M88.4 R20, [R121+0x4c00] ;  /* 0x004c00007914783b */ /* 0x000f6e0000000200 */
[----:B---3--:R-:W-:Y:S08]  /*b250*/  HMMA.16816.F32.BF16 R28, R24, R76, R28 ;  /* 0x0000004c181c723c */ /* 0x008ff0000004181c */
[----:B-1----:R-:W-:Y:S08]  /*b260*/  HMMA.16816.F32.BF16 R40, R72, R4, R40 ;  /* 0x000000044828723c */ /* 0x002ff00000041828 */
[----:B------:R-:W-:Y:S08]  /*b270*/  HMMA.16816.F32.BF16 R64, R24, R78, R64 ;  /* 0x0000004e1840723c */ /* 0x000ff00000041840 */
[----:B------:R-:W-:Y:S01]  /*b280*/  HMMA.16816.F32.BF16 R80, R72, R6, R80 ;  /* 0x000000064850723c */ /* 0x000fe20000041850 */
[----:B------:R-:W1:Y:S07]  /*b290*/  LDSM.16.M88.4 R4, [R124+0x5c00] ;  /* 0x005c00007c04783b */ /* 0x000e6e0000000200 */
[----:B------:R-:W-:Y:S01]  /*b2a0*/  HMMA.16816.F32.BF16 R28, R8, R56, R28 ;  /* 0x00000038081c723c */ /* 0x000fe2000004181c */
[----:B------:R-:W-:Y:S06]  /*b2b0*/  MUFU.TANH R56, R13 ;  /* 0x0000000d00387308 */ /* 0x000fec0000002400 */
[----:B------:R-:W-:Y:S01]  /*b2c0*/  FMUL.FTZ R57, R19, c[0x0][0x2ec] ;  /* 0x0000bb0013397a20 */ /* 0x000fe20000410000 */
[----:B-----5:R-:W-:Y:S01]  /*b2d0*/  HMMA.16816.F32.BF16 R40, R36, R20, R40 ;  /* 0x000000142428723c */ /* 0x020fe20000041828 */
[----:B----4-:R-:W3:Y:S04]  /*b2e0*/  LDSM.16.M88.4 R16, [R121+0x5800] ;  /* 0x005800007910783b */ /* 0x010ee80000000200 */
[----:B------:R-:W-:Y:S02]  /*b2f0*/  MUFU.TANH R57, R57 ;  /* 0x0000003900397308 */ /* 0x000fe40000002400 */
[----:B------:R-:W-:Y:S01]  /*b300*/  IMAD R20, R54, 0x10, R60 ;  /* 0x0000001036147824 */ /* 0x000fe200078e023c */
[----:B------:R-:W-:Y:S04]  /*b310*/  HMMA.16816.F32.BF16 R64, R8, R58, R64 ;  /* 0x0000003a0840723c */ /* 0x000fe80000041840 */
[----:B------:R-:W-:Y:S01]  /*b320*/  IADD3 R20, R20, 0x1, R135 ;  /* 0x0000000114147810 */ /* 0x000fe20007ffe087 */
[----:B------:R-:W4:Y:S03]  /*b330*/  MUFU.TANH R58, R14 ;  /* 0x0000000e003a7308 */ /* 0x000f260000002400 */
[----:B------:R-:W-:Y:S01]  /*b340*/  HMMA.16816.F32.BF16 R88, R24, R32, R88 ;  /* 0x000000201858723c */ /* 0x000fe20000041858 */
[----:B------:R-:W-:Y:S01]  /*b350*/  IADD3 R20, R55, R20, -R127 ;  /* 0x0000001437147210 */ /* 0x000fe20007ffe87f */
[----:B------:R-:W-:-:S02]  /*b360*/  FMUL.FTZ R28, R28, c[0x0][0x2ec] ;  /* 0x0000bb001c1c7a20 */ /* 0x000fc40000410000 */
[----:B------:R-:W-:Y:S01]  /*b370*/  FMUL.FTZ R29, R29, c[0x0][0x2ec] ;  /* 0x0000bb001d1d7a20 */ /* 0x000fe20000410000 */
[----:B------:R5:W1:Y:S01]  /*b380*/  MUFU.TANH R59, R15 ;  /* 0x0000000f003b7308 */ /* 0x000a620000002400 */
[----:B------:R-:W-:Y:S02]  /*b390*/  IADD3 R20, R20, c[0x0][0x2e8], RZ ;  /* 0x0000ba0014147a10 */ /* 0x000fe40007ffe0ff */
[----:B------:R-:W-:Y:S02]  /*b3a0*/  HMMA.16816.F32.BF16 R80, R36, R22, R80 ;  /* 0x000000162450723c */ /* 0x000fe40000041850 */
[C---:B------:R-:W-:Y:S02]  /*b3b0*/  IADD3 R2, R20.reuse, 0x8, RZ ;  /* 0x0000000814027810 */ /* 0x040fe40007ffe0ff */
[-C--:B------:R-:W-:Y:S01]  /*b3c0*/  IMNMX R100, R20, R55.reuse, PT ;  /* 0x0000003714647217 */ /* 0x080fe20003800200 */
[----:B------:R-:W3:Y:S01]  /*b3d0*/  MUFU.TANH R28, R28 ;  /* 0x0000001c001c7308 */ /* 0x000ee20000002400 */
[----:B------:R-:W-:-:S02]  /*b3e0*/  IMNMX R101, R2, R55, PT ;  /* 0x0000003702657217 */ /* 0x000fc40003800200 */
[C---:B------:R-:W-:Y:S01]  /*b3f0*/  HMMA.16816.F32.BF16 R44, R24.reuse, R34, R44 ;  /* 0x00000022182c723c */ /* 0x040fe2000004182c */
[----:B------:R-:W-:Y:S01]  /*b400*/  IADD3 R2, R0, 0x8, RZ ;  /* 0x0000000800027810 */ /* 0x000fe20007ffe0ff */
[----:B------:R-:W-:Y:S01]  /*b410*/  FMUL.FTZ R32, R64, c[0x0][0x2ec] ;  /* 0x0000bb0040207a20 */ /* 0x000fe20000410000 */
[-C--:B------:R-:W-:Y:S01]  /*b420*/  ISETP.GE.AND P6, PT, R0, R100.reuse, PT ;  /* 0x000000640000720c */ /* 0x080fe20003fc6270 */
[----:B------:R-:W-:Y:S01]  /*b430*/  FMUL.FTZ R33, R65, c[0x0][0x2ec] ;  /* 0x0000bb0041217a20 */ /* 0x000fe20000410000 */
[----:B-----5:R-:W5:Y:S01]  /*b440*/  LDSM.16.M88.4 R12, [R121+0x5c00] ;  /* 0x005c0000790c783b */ /* 0x020f620000000200 */
[----:B------:R-:W-:Y:S01]  /*b450*/  ISETP.GE.AND P5, PT, R2, R100, PT ;  /* 0x000000640200720c */ /* 0x000fe20003fa6270 */
[----:B------:R-:W4:Y:S01]  /*b460*/  MUFU.TANH R29, R29 ;  /* 0x0000001d001d7308 */ /* 0x000f220000002400 */
[----:B-1----:R-:W-:Y:S01]  /*b470*/  HMMA.16816.F32.BF16 R40, R24, R4, R40 ;  /* 0x000000041828723c */ /* 0x002fe20000041828 */
[----:B------:R-:W-:Y:S01]  /*b480*/  FMUL.FTZ R66, R66, c[0x0][0x2ec] ;  /* 0x0000bb0042427a20 */ /* 0x000fe20000410000 */
[----:B--2---:R-:W-:Y:S01]  /*b490*/  FSEL R61, R61, -INF , !P5 ;  /* 0xff8000003d3d7808 */ /* 0x004fe20006800000 */
[----:B------:R-:W-:-:S04]  /*b4a0*/  DEPBAR.LE SB0, 0x0 ;  /* 0x000080000000791a */ /* 0x000fc80000000000 */
[----:B------:R-:W-:Y:S01]  /*b4b0*/  IADD3 R4, R0, 0x1, RZ ;  /* 0x0000000100047810 */ /* 0x000fe20007ffe0ff */
[----:B---3--:R-:W-:Y:S01]  /*b4c0*/  HMMA.16816.F32.BF16 R88, R8, R16, R88 ;  /* 0x000000100858723c */ /* 0x008fe20000041858 */
[----:B------:R-:W1:Y:S01]  /*b4d0*/  MUFU.TANH R32, R32 ;  /* 0x0000002000207308 */ /* 0x000e620000002400 */
[----:B------:R-:W-:Y:S02]  /*b4e0*/  FSEL R5, R50, -INF , !P6 ;  /* 0xff80000032057808 */ /* 0x000fe40007000000 */
[C---:B------:R-:W-:Y:S02]  /*b4f0*/  ISETP.GE.AND P2, PT, R4.reuse, R100, PT ;  /* 0x000000640400720c */ /* 0x040fe40003f46270 */
[-C--:B------:R-:W-:Y:S01]  /*b500*/  ISETP.GE.AND P1, PT, R4, R101.reuse, PT ;  /* 0x000000650400720c */ /* 0x080fe20003f26270 */
[----:B------:R-:W-:Y:S01]  /*b510*/  FMUL.FTZ R16, R30, c[0x0][0x2ec] ;  /* 0x0000bb001e107a20 */ /* 0x000fe20000410000 */
[----:B------:R-:W-:Y:S01]  /*b520*/  HMMA.16816.F32.BF16 R80, R24, R6, R80 ;  /* 0x000000061850723c */ /* 0x000fe20000041850 */
[----:B------:R-:W-:Y:S01]  /*b530*/  IADD3 R4, R0, 0x9, RZ ;  /* 0x0000000900047810 */ /* 0x000fe20007ffe0ff */
[----:B------:R-:W-:Y:S01]  /*b540*/  FMUL.FTZ R17, R31, c[0x0][0x2ec] ;  /* 0x0000bb001f117a20 */ /* 0x000fe20000410000 */
[----:B------:R-:W-:Y:S01]  /*b550*/  FSEL R52, R52, -INF , !P2 ;  /* 0xff80000034347808 */ /* 0x000fe20005000000 */
[----:B------:R-:W2:Y:S01]  /*b560*/  MUFU.TANH R33, R33 ;  /* 0x0000002100217308 */ /* 0x000ea20000002400 */
[----:B------:R-:W-:-:S02]  /*b570*/  ISETP.GE.AND P6, PT, R2, R101, PT ;  /* 0x000000650200720c */ /* 0x000fc40003fc6270 */
[-C--:B------:R-:W-:Y:S01]  /*b580*/  ISETP.GE.AND P2, PT, R4, R100.reuse, PT ;  /* 0x000000640400720c */ /* 0x080fe20003f46270 */
[C---:B------:R-:W-:Y:S01]  /*b590*/  HMMA.16816.F32.BF16 R44, R8.reuse, R18, R44 ;  /* 0x00000012082c723c */ /* 0x040fe2000004182c */
[C---:B------:R-:W-:Y:S02]  /*b5a0*/  ISETP.GE.AND P5, PT, R0.reuse, R101, PT ;  /* 0x000000650000720c */ /* 0x040fe40003fa6270 */
[----:B------:R-:W-:Y:S01]  /*b5b0*/  IADD3 R2, R0, 0x10, RZ ;  /* 0x0000001000027810 */ /* 0x000fe20007ffe0ff */
[----:B------:R-:W3:Y:S01]  /*b5c0*/  MUFU.TANH R16, R16 ;  /* 0x0000001000107308 */ /* 0x000ee20000002400 */
[----:B------:R-:W-:Y:S02]  /*b5d0*/  FSEL R53, R53, -INF , !P5 ;  /* 0xff80000035357808 */ /* 0x000fe40006800000 */
[----:B------:R-:W-:Y:S01]  /*b5e0*/  FMUL.FTZ R19, R67, c[0x0][0x2ec] ;  /* 0x0000bb0043137a20 */ /* 0x000fe20000410000 */
[----:B------:R-:W-:Y:S01]  /*b5f0*/  ISETP.GE.AND P5, PT, R2, R100, PT ;  /* 0x000000640200720c */ /* 0x000fe20003fa6270 */
[----:B------:R-:W-:Y:S01]  /*b600*/  FMUL.FTZ R88, R88, c[0x0][0x2ec] ;  /* 0x0000bb0058587a20 */ /* 0x000fe20000410000 */
[----:B----4-:R-:W-:Y:S01]  /*b610*/  FSEL R58, R58, -INF , !P6 ;  /* 0xff8000003a3a7808 */ /* 0x010fe20007000000 */
[----:B------:R-:W-:Y:S01]  /*b620*/  FMUL.FTZ R89, R89, c[0x0][0x2ec] ;  /* 0x0000bb0059597a20 */ /* 0x000fe20000410000 */
[----:B------:R-:W4:Y:S01]  /*b630*/  MUFU.TANH R17, R17 ;  /* 0x0000001100117308 */ /* 0x000f220000002400 */
[----:B-----5:R-:W-:Y:S01]  /*b640*/  HMMA.16816.F32.BF16 R40, R8, R12, R40 ;  /* 0x0000000c0828723c */ /* 0x020fe20000041828 */
[----:B------:R-:W-:-:S02]  /*b650*/  FMUL.FTZ R91, R91, c[0x0][0x2ec] ;  /* 0x0000bb005b5b7a20 */ /* 0x000fc40000410000 */
[----:B------:R-:W-:-:S04]  /*b660*/  FMUL.FTZ R90, R90, c[0x0][0x2ec] ;  /* 0x0000bb005a5a7a20 */ /* 0x000fc80000410000 */
[----:B------:R-:W-:Y:S01]  /*b670*/  FSEL R13, R56, -INF , !P2 ;  /* 0xff800000380d7808 */ /* 0x000fe20005000000 */
[----:B------:R-:W-:Y:S01]  /*b680*/  HMMA.16816.F32.BF16 R80, R8, R14, R80 ;  /* 0x0000000e0850723c */ /* 0x000fe20000041850 */
[----:B------:R-:W-:Y:S01]  /*b690*/  FSEL R12, R57, -INF , !P1 ;  /* 0xff800000390c7808 */ /* 0x000fe20004800000 */
[----:B------:R-:W5:Y:S01]  /*b6a0*/  MUFU.TANH R18, R66 ;  /* 0x0000004200127308 */ /* 0x000f620000002400 */
[-C--:B------:R-:W-:Y:S01]  /*b6b0*/  ISETP.GE.AND P2, PT, R4, R101.reuse, PT ;  /* 0x000000650400720c */ /* 0x080fe20003f46270 */
[----:B------:R-:W-:Y:S01]  /*b6c0*/  FMUL.FTZ R44, R44, c[0x0][0x2ec] ;  /* 0x0000bb002c2c7a20 */ /* 0x000fe20000410000 */
[----:B------:R-:W-:Y:S01]  /*b6d0*/  ISETP.GE.AND P1, PT, R2, R101, PT ;  /* 0x000000650200720c */ /* 0x000fe20003f26270 */
[----:B------:R-:W-:Y:S01]  /*b6e0*/  FMUL.FTZ R45, R45, c[0x0][0x2ec] ;  /* 0x0000bb002d2d7a20 */ /* 0x000fe20000410000 */
[----:B------:R-:W-:Y:S01]  /*b6f0*/  IADD3 R2, R0, 0x11, RZ ;  /* 0x0000001100027810 */ /* 0x000fe20007ffe0ff */
[----:B------:R-:W-:Y:S01]  /*b700*/  FMUL.FTZ R46, R46, c[0x0][0x2ec] ;  /* 0x0000bb002e2e7a20 */ /* 0x000fe20000410000 */
[----:B------:R-:W-:Y:S01]  /*b710*/  IADD3 R4, R0, 0x18, RZ ;  /* 0x0000001800047810 */ /* 0x000fe20007ffe0ff */
[----:B------:R-:W2:Y:S01]  /*b720*/  MUFU.TANH R19, R19 ;  /* 0x0000001300137308 */ /* 0x000ea20000002400 */
[----:B------:R-:W-:Y:S01]  /*b730*/  FSEL R10, R59, -INF , !P2 ;  /* 0xff8000003b0a7808 */ /* 0x000fe20005000000 */
[----:B------:R-:W-:Y:S01]  /*b740*/  FMUL.FTZ R47, R47, c[0x0][0x2ec] ;  /* 0x0000bb002f2f7a20 */ /* 0x000fe20000410000 */
[----:B------:R-:W-:-:S02]  /*b750*/  FSEL R15, R28, -INF , !P5 ;  /* 0xff8000001c0f7808 */ /* 0x000fc40006800000 */
[CC--:B------:R-:W-:Y:S01]  /*b760*/  ISETP.GE.AND P6, PT, R2.reuse, R100.reuse, PT ;  /* 0x000000640200720c */ /* 0x0c0fe20003fc6270 */
[----:B------:R-:W-:Y:S01]  /*b770*/  FMUL.FTZ R35, R41, c[0x0][0x2ec] ;  /* 0x0000bb0029237a20 */ /* 0x000fe20000410000 */
[-C--:B------:R-:W-:Y:S01]  /*b780*/  ISETP.GE.AND P2, PT, R2, R101.reuse, PT ;  /* 0x000000650200720c */ /* 0x080fe20003f46270 */
[----:B------:R-:W3:Y:S01]  /*b790*/  MUFU.TANH R105, R88 ;  /* 0x0000005800697308 */ /* 0x000ee20000002400 */
[-C--:B------:R-:W-:Y:S01]  /*b7a0*/  ISETP.GE.AND P5, PT, R4, R100.reuse, PT ;  /* 0x000000640400720c */ /* 0x080fe20003fa6270 */
[----:B------:R-:W-:Y:S01]  /*b7b0*/  FMUL.FTZ R40, R40, c[0x0][0x2ec] ;  /* 0x0000bb0028287a20 */ /* 0x000fe20000410000 */
[----:B------:R-:W-:Y:S01]  /*b7c0*/  IADD3 R2, R0, 0x19, RZ ;  /* 0x0000001900027810 */ /* 0x000fe20007ffe0ff */
[----:B------:R-:W-:Y:S01]  /*b7d0*/  FMUL.FTZ R31, R43, c[0x0][0x2ec] ;  /* 0x0000bb002b1f7a20 */ /* 0x000fe20000410000 */
[----:B------:R-:W-:Y:S01]  /*b7e0*/  FSEL R11, R29, -INF , !P6 ;  /* 0xff8000001d0b7808 */ /* 0x000fe20007000000 */
[----:B------:R-:W-:Y:S01]  /*b7f0*/  FMUL.FTZ R34, R80, c[0x0][0x2ec] ;  /* 0x0000bb0050227a20 */ /* 0x000fe20000410000 */
[----:B-1----:R-:W-:Y:S01]  /*b800*/  FSEL R9, R32, -INF , !P5 ;  /* 0xff80000020097808 */ /* 0x002fe20006800000 */
[----:B------:R-:W1:Y:S01]  /*b810*/  MUFU.TANH R103, R89 ;  /* 0x0000005900677308 */ /* 0x000e620000002400 */
[----:B------:R-:W-:Y:S01]  /*b820*/  ISETP.GE.AND P6, PT, R2, R100, PT ;  /* 0x000000640200720c */ /* 0x000fe20003fc6270 */
[----:B------:R-:W-:Y:S01]  /*b830*/  FMUL.FTZ R32, R42, c[0x0][0x2ec] ;  /* 0x0000bb002a207a20 */ /* 0x000fe20000410000 */
[-C--:B------:R-:W-:Y:S01]  /*b840*/  ISETP.GE.AND P5, PT, R4, R101.reuse, PT ;  /* 0x000000650400720c */ /* 0x080fe20003fa6270 */
[----:B------:R-:W-:Y:S01]  /*b850*/  FMUL.FTZ R30, R82, c[0x0][0x2ec] ;  /* 0x0000bb00521e7a20 */ /* 0x000fe20000410000 */
[----:B------:R-:W-:Y:S01]  /*b860*/  IADD3 R4, R0, 0x20, RZ ;  /* 0x0000002000047810 */ /* 0x000fe20007ffe0ff */
[----:B------:R-:W-:Y:S01]  /*b870*/  FMUL.FTZ R29, R83, c[0x0][0x2ec] ;  /* 0x0000bb00531d7a20 */ /* 0x000fe20000410000 */
[----:B--2---:R-:W-:Y:S01]  /*b880*/  FSEL R7, R33, -INF , !P6 ;  /* 0xff80000021077808 */ /* 0x004fe20007000000 */
[----:B------:R-:W2:Y:S01]  /*b890*/  MUFU.TANH R99, R44 ;  /* 0x0000002c00637308 */ /* 0x000ea20000002400 */
[----:B---3--:R-:W-:Y:S01]  /*b8a0*/  FSEL R16, R16, -INF , !P1 ;  /* 0xff80000010107808 */ /* 0x008fe20004800000 */
[----:B------:R-:W-:Y:S01]  /*b8b0*/  FMUL.FTZ R33, R81, c[0x0][0x2ec] ;  /* 0x0000bb0051217a20 */ /* 0x000fe20000410000 */
[----:B------:R-:W-:-:S02]  /*b8c0*/  ISETP.GE.AND P6, PT, R2, R101, PT ;  /* 0x000000650200720c */ /* 0x000fc40003fc6270 */
[----:B------:R-:W-:Y:S02]  /*b8d0*/  ISETP.GE.AND P1, PT, R4, R100, PT ;  /* 0x000000640400720c */ /* 0x000fe40003f26270 */
[C---:B------:R-:W-:Y:S01]  /*b8e0*/  IADD3 R2, R0.reuse, 0x21, RZ ;  /* 0x0000002100027810 */ /* 0x040fe20007ffe0ff */
[----:B------:R-:W3:Y:S01]  /*b8f0*/  MUFU.TANH R97, R45 ;  /* 0x0000002d00617308 */ /* 0x000ee20000002400 */
[----:B------:R-:W-:Y:S02]  /*b900*/  IADD3 R14, R0, 0x28, RZ ;  /* 0x00000028000e7810 */ /* 0x000fe40007ffe0ff */
[----:B----4-:R-:W-:Y:S02]  /*b910*/  FSEL R8, R17, -INF , !P2 ;  /* 0xff80000011087808 */ /* 0x010fe40005000000 */
[----:B------:R-:W-:Y:S02]  /*b920*/  ISETP.GE.AND P2, PT, R4, R101, PT ;  /* 0x000000650400720c */ /* 0x000fe40003f46270 */
[----:B-----5:R-:W-:Y:S01]  /*b930*/  FSEL R6, R18, -INF , !P5 ;  /* 0xff80000012067808 */ /* 0x020fe20006800000 */
[----:B------:R-:W4:Y:S01]  /*b940*/  MUFU.TANH R114, R91 ;  /* 0x0000005b00727308 */ /* 0x000f220000002400 */
[----:B------:R-:W-:-:S02]  /*b950*/  FSEL R4, R19, -INF , !P6 ;  /* 0xff80000013047808 */ /* 0x000fc40007000000 */
[----:B------:R-:W-:Y:S02]  /*b960*/  FSEL R105, R105, -INF , !P1 ;  /* 0xff80000069697808 */ /* 0x000fe40004800000 */
[CC--:B------:R-:W-:Y:S02]  /*b970*/  ISETP.GE.AND P5, PT, R2.reuse, R100.reuse, PT ;  /* 0x000000640200720c */ /* 0x0c0fe40003fa6270 */
[----:B------:R-:W-:Y:S01]  /*b980*/  ISETP.GE.AND P6, PT, R2, R101, PT ;  /* 0x000000650200720c */ /* 0x000fe20003fc6270 */
[----:B------:R-:W5:Y:S01]  /*b990*/  MUFU.TANH R104, R46 ;  /* 0x0000002e00687308 */ /* 0x000f620000002400 */
[----:B------:R-:W-:Y:S02]  /*b9a0*/  ISETP.GE.AND P1, PT, R14, R100, PT ;  /* 0x000000640e00720c */ /* 0x000fe40003f26270 */
[----:B------:R-:W-:Y:S02]  /*b9b0*/  IADD3 R2, R0, 0x29, RZ ;  /* 0x0000002900027810 */ /* 0x000fe40007ffe0ff */
[----:B-1----:R-:W-:-:S02]  /*b9c0*/  FSEL R103, R103, -INF , !P5 ;  /* 0xff80000067677808 */ /* 0x002fc40006800000 */
[----:B--2---:R-:W-:Y:S01]  /*b9d0*/  FSEL R99, R99, -INF , !P1 ;  /* 0xff80000063637808 */ /* 0x004fe20004800000 */
[----:B------:R-:W1:Y:S01]  /*b9e0*/  MUFU.TANH R112, R47 ;  /* 0x0000002f00707308 */ /* 0x000e620000002400 */
[----:B------:R-:W-:Y:S02]  /*b9f0*/  ISETP.GE.AND P5, PT, R2, R100, PT ;  /* 0x000000640200720c */ /* 0x000fe40003fa6270 */
[----:B------:R-:W-:Y:S02]  /*ba00*/  ISETP.GE.AND P1, PT, R14, R101, PT ;  /* 0x000000650e00720c */ /* 0x000fe40003f26270 */
[----:B------:R-:W-:Y:S02]  /*ba10*/  IADD3 R14, R0, 0x30, RZ ;  /* 0x00000030000e7810 */ /* 0x000fe40007ffe0ff */
[----:B---3--:R-:W-:Y:S01]  /*ba20*/  FSEL R97, R97, -INF , !P5 ;  /* 0xff80000061617808 */ /* 0x008fe20006800000 */
[----:B------:R-:W2:Y:S01]  /*ba30*/  MUFU.TANH R32, R32 ;  /* 0x0000002000207308 */ /* 0x000ea20000002400 */
[----:B----4-:R-:W-:-:S02]  /*ba40*/  FSEL R114, R114, -INF , !P6 ;  /* 0xff80000072727808 */ /* 0x010fc40007000000 */
[-C--:B------:R-:W-:Y:S02]  /*ba50*/  ISETP.GE.AND P5, PT, R2, R101.reuse, PT ;  /* 0x000000650200720c */ /* 0x080fe40003fa6270 */
[----:B------:R-:W-:Y:S02]  /*ba60*/  ISETP.GE.AND P6, PT, R14, R101, PT ;  /* 0x000000650e00720c */ /* 0x000fe40003fc6270 */
[----:B------:R-:W-:Y:S01]  /*ba70*/  IADD3 R2, R0, 0x31, RZ ;  /* 0x0000003100027810 */ /* 0x000fe20007ffe0ff */
[----:B------:R-:W3:Y:S01]  /*ba80*/  MUFU.TANH R106, R90 ;  /* 0x0000005a006a7308 */ /* 0x000ee20000002400 */
[----:B-----5:R-:W-:Y:S02]  /*ba90*/  FSEL R104, R104, -INF , !P1 ;  /* 0xff80000068687808 */ /* 0x020fe40004800000 */
[----:B-1----:R-:W-:Y:S02]  /*baa0*/  FSEL R112, R112, -INF , !P5 ;  /* 0xff80000070707808 */ /* 0x002fe40006800000 */
[----:B------:R-:W-:-:S02]  /*bab0*/  ISETP.GE.AND P1, PT, R2, R100, PT ;  /* 0x000000640200720c */ /* 0x000fc40003f26270 */
[----:B------:R-:W-:Y:S01]  /*bac0*/  ISETP.GE.AND P5, PT, R2, R101, PT ;  /* 0x000000650200720c */ /* 0x000fe20003fa6270 */
[----:B------:R-:W1:Y:S01]  /*bad0*/  MUFU.TANH R88, R40 ;  /* 0x0000002800587308 */ /* 0x000e620000002400 */
[----:B--2---:R-:W-:Y:S02]  /*bae0*/  FSEL R32, R32, -INF , !P6 ;  /* 0xff80000020207808 */ /* 0x004fe40007000000 */
[----:B------:R-:W-:Y:S02]  /*baf0*/  ISETP.GT.AND P6, PT, R139, R126, PT ;  /* 0x0000007e8b00720c */ /* 0x000fe40003fc4270 */
[----:B------:R-:W-:Y:S02]  /*bb00*/  IADD3 R2, R0, 0x38, RZ ;  /* 0x0000003800027810 */ /* 0x000fe40007ffe0ff */
[----:B------:R-:W-:Y:S01]  /*bb10*/  SHF.R.S32.HI R17, RZ, 0x1f, R54 ;  /* 0x0000001fff117819 */ /* 0x000fe20000011436 */
[----:B------:R-:W2:Y:S01]  /*bb20*/  MUFU.TANH R35, R35 ;  /* 0x0000002300237308 */ /* 0x000ea20000002400 */
[----:B---3--:R-:W-:-:S02]  /*bb30*/  FSEL R106, R106, -INF , !P2 ;  /* 0xff8000006a6a7808 */ /* 0x008fc40005000000 */
[----:B------:R-:W-:Y:S02]  /*bb40*/  ISETP.GE.AND P2, PT, R14, R100, PT ;  /* 0x000000640e00720c */ /* 0x000fe40003f46270 */
[----:B------:R-:W-:Y:S02]  /*bb50*/  IADD3 R0, R0, 0x39, RZ ;  /* 0x0000003900007810 */ /* 0x000fe40007ffe0ff */
[----:B------:R-:W-:Y:S01]  /*bb60*/  LEA.HI R17, R17, R54, RZ, 0x2 ;  /* 0x0000003611117211 */ /* 0x000fe200078f10ff */
[----:B------:R-:W3:Y:S01]  /*bb70*/  MUFU.TANH R34, R34 ;  /* 0x0000002200227308 */ /* 0x000ee20000002400 */
[----:B-1----:R-:W-:Y:S01]  /*bb80*/  FSEL R88, R88, -INF , !P2 ;  /* 0xff80000058587808 */ /* 0x002fe20005000000 */
[----:B------:R-:W-:Y:S01]  /*bb90*/  BAR.SYNC.DEFER_BLOCKING 0x0 ;  /* 0x0000000000007b1d */ /* 0x000fe20000010000 */
[----:B------:R-:W-:Y:S02]  /*bba0*/  ISETP.GE.AND P2, PT, R2, R100, PT ;  /* 0x000000640200720c */ /* 0x000fe40003f46270 */
[----:B------:R-:W-:-:S03]  /*bbb0*/  LOP3.LUT R17, R17, 0xfffffffc, RZ, 0xc0, !PT ;  /* 0xfffffffc11117812 */ /* 0x000fc600078ec0ff */
[----:B------:R-:W1:Y:S01]  /*bbc0*/  MUFU.TANH R33, R33 ;  /* 0x0000002100217308 */ /* 0x000e620000002400 */
[----:B--2---:R-:W-:Y:S01]  /*bbd0*/  FSEL R35, R35, -INF , !P1 ;  /* 0xff80000023237808 */ /* 0x004fe20004800000 */
[----:B------:R-:W-:Y:S01]  /*bbe0*/  IMAD.IADD R136, R54, 0x1, -R17 ;  /* 0x0000000136887824 */ /* 0x000fe200078e0a11 */
        /* <DEDUP_REMOVED lines=9> */
[----:B---3--:R-:W-:Y:S02]  /*bc80*/  FSEL R30, R30, -INF , !P2 ;  /* 0xff8000001e1e7808 */ /* 0x008fe40005000000 */
[----:B-1----:R-:W-:Y:S01]  /*bc90*/  FSEL R29, R29, -INF , !P1 ;  /* 0xff8000001d1d7808 */ /* 0x002fe20004800000 */
        /* <DEDUP_REMOVED lines=62> */
.L_x_4948:
[----:B------:R-:W-:-:S05]  /*c080*/  IMAD.MOV.U32 R19, RZ, RZ, c[0x0][0x198] ;  /* 0x00006600ff137624 */ /* 0x000fca00078e00ff */
[----:B------:R-:W-:-:S04]  /*c090*/  LEA R19, -R19, RZ, 0x6 ;  /* 0x000000ff13137211 */ /* 0x000fc800078e31ff */
[----:B------:R-:W-:Y:S02]  /*c0a0*/  SHF.R.S32.HI R14, RZ, 0x1f, R19 ;  /* 0x0000001fff0e7819 */ /* 0x000fe40000011413 */
.L_x_4949:
[C---:B------:R-:W-:Y:S02]  /*c0b0*/  LOP3.LUT P5, RZ, R102.reuse, 0x2, RZ, 0xc0, !PT ;  /* 0x0000000266ff7812 */ /* 0x040fe400078ac0ff */
[C---:B------:R-:W-:Y:S02]  /*c0c0*/  LEA R134, P1, R19.reuse, R134, 0x1 ;  /* 0x0000008613867211 */ /* 0x040fe400078208ff */
[C---:B------:R-:W-:Y:S02]  /*c0d0*/  LOP3.LUT P2, RZ, R102.reuse, 0x4, RZ, 0xc0, !PT ;  /* 0x0000000466ff7812 */ /* 0x040fe4000784c0ff */
[----:B------:R-:W-:Y:S02]  /*c0e0*/  LEA.HI.X R133, R19, R133, R14, 0x1, P1 ;  /* 0x0000008513857211 */ /* 0x000fe400008f0c0e */
[----:B------:R-:W-:Y:S02]  /*c0f0*/  P2R R18, PR, RZ, 0x1 ;  /* 0x00000001ff127803 */ /* 0x000fe40000000000 */
[----:B------:R-:W-:-:S03]  /*c100*/  LOP3.LUT P0, RZ, R102, 0x1, RZ, 0xc0, !PT ;  /* 0x0000000166ff7812 */ /* 0x000fc6000780c0ff */
[----:B------:R-:W-:-:S05]  /*c110*/  @P5 IADD3 R17, P1, R19, R110, RZ ;  /* 0x0000006e13115210 */ /* 0x000fca0007f3e0ff */
[----:B------:R-:W-:Y:S01]  /*c120*/  @P5 IMAD.X R0, R14, 0x1, R51, P1 ;  /* 0x000000010e005824 */ /* 0x000fe200008e0633 */
[----:B------:R-:W-:-:S04]  /*c130*/  @P5 LEA R22, P1, R17, c[0x0][0x168], 0x1 ;  /* 0x00005a0011165a11 */ /* 0x000fc800078208ff */
[----:B------:R-:W-:Y:S01]  /*c140*/  @P5 LEA.HI.X R23, R17, c[0x0][0x16c], R0, 0x1, P1 ;  /* 0x00005b0011175a11 */ /* 0x000fe200008f0c00 */
[----:B------:R-:W-:Y:S01]  /*c150*/  IMAD.MOV.U32 R0, RZ, RZ, c[0x0][0x198] ;  /* 0x00006600ff007624 */ /* 0x000fe200078e00ff */
[----:B------:R-:W-:-:S05]  /*c160*/  @P2 IADD3 R17, P1, R19, R110, RZ ;  /* 0x0000006e13112210 */ /* 0x000fca0007f3e0ff */
[----:B------:R-:W-:Y:S01]  /*c170*/  @P2 IMAD.X R2, R14, 0x1, R51, P1 ;  /* 0x000000010e022824 */ /* 0x000fe200008e0633 */
[----:B------:R-:W-:-:S04]  /*c180*/  @P2 LEA R20, P1, R17, c[0x0][0x168], 0x1 ;  /* 0x00005a0011142a11 */ /* 0x000fc800078208ff */
[----:B------:R-:W-:Y:S01]  /*c190*/  @P2 LEA.HI.X R21, R17, c[0x0][0x16c], R2, 0x1, P1 ;  /* 0x00005b0011152a11 */ /* 0x000fe200008f0c02 */
[----:B------:R-:W-:Y:S01]  /*c1a0*/  IMAD.MOV.U32 R17, RZ, RZ, c[0x0][0x19c] ;  /* 0x00006700ff117624 */ /* 0x000fe200078e00ff */
[C---:B------:R-:W-:Y:S01]  /*c1b0*/  LEA R19, P1, R0.reuse, R19, 0x5 ;  /* 0x0000001300137211 */ /* 0x040fe200078228ff */
[----:B------:R-:W-:-:S03]  /*c1c0*/  @P0 IMAD.SHL.U32 R2, R0, 0x20, RZ ;  /* 0x0000002000020824 */ /* 0x000fc600078e00ff */
[C-C-:B------:R-:W-:Y:S02]  /*c1d0*/  LEA.HI.X R14, R0.reuse, R14, R17.reuse, 0x5, P1 ;  /* 0x0000000e000e7211 */ /* 0x140fe400008f2c11 */
[----:B------:R-:W-:Y:S02]  /*c1e0*/  @P0 SHF.L.U64.HI R0, R0, 0x5, R17 ;  /* 0x0000000500000819 */ /* 0x000fe40000010211 */
[----:B------:R-:W-:-:S04]  /*c1f0*/  @P0 LEA R24, P1, R2, R134, 0x1 ;  /* 0x0000008602180211 */ /* 0x000fc800078208ff */
[----:B------:R-:W-:Y:S02]  /*c200*/  @P0 LEA.HI.X R25, R2, R133, R0, 0x1, P1 ;  /* 0x0000008502190211 */ /* 0x000fe400008f0c00 */
[----:B------:R-:W-:Y:S02]  /*c210*/  @P5 IADD3 R17, P1, R19, R110, RZ ;  /* 0x0000006e13115210 */ /* 0x000fe40007f3e0ff */
[----:B------:R-:W-:-:S03]  /*c220*/  ISETP.NE.AND P0, PT, R18, RZ, PT ;  /* 0x000000ff1200720c */ /* 0x000fc60003f05270 */
[----:B------:R-:W-:Y:S01]  /*c230*/  @P5 IMAD.X R0, R14, 0x1, R51, P1 ;  /* 0x000000010e005824 */ /* 0x000fe200008e0633 */
[----:B------:R-:W-:-:S05]  /*c240*/  @P2 IADD3 R19, P1, R19, R110, RZ ;  /* 0x0000006e13132210 */ /* 0x000fca0007f3e0ff */
[----:B------:R-:W-:Y:S01]  /*c250*/  @P2 IMAD.X R14, R14, 0x1, R51, P1 ;  /* 0x000000010e0e2824 */ /* 0x000fe200008e0633 */
        /* <DEDUP_REMOVED lines=40> */
.L_x_4947:
        /* <DEDUP_REMOVED lines=59> */
[--C-:B------:R-:W-:Y:S01]  /*c890*/  FFMA.FTZ R27, R10, c[0x0][0x23c], -R89.reuse ;  /* 0x00008f000a1b7a23 */ /* 0x100fe20000010859 */
[----:B------:R-:W3:Y:S01]  /*c8a0*/  MUFU.EX2 R90, R90 ;  /* 0x0000005a005a7308 */ /* 0x000ee20000000800 */
[--C-:B------:R-:W-:Y:S02]  /*c8b0*/  FFMA.FTZ R24, R11, c[0x0][0x23c], -R96.reuse ;  /* 0x00008f000b187a23 */ /* 0x100fe40000010860 */
[--C-:B------:R-:W-:Y:S02]  /*c8c0*/  FFMA.FTZ R23, R9, c[0x0][0x23c], -R96.reuse ;  /* 0x00008f0009177a23 */ /* 0x100fe40000010860 */
[----:B------:R-:W-:Y:S02]  /*c8d0*/  FFMA.FTZ R21, R8, c[0x0][0x23c], -R89 ;  /* 0x00008f0008157a23 */ /* 0x000fe40000010859 */
[----:B------:R-:W4:Y:S01]  /*c8e0*/  LDSM.16.MT88.4 R8, [R120+0x6400] ;  /* 0x006400007808783b */ /* 0x000f220000004200 */
[----:B------:R-:W-:Y:S01]  /*c8f0*/  MUFU.EX2 R91, R91 ;  /* 0x0000005b005b7308 */ /* 0x000fe20000000800 */
[----:B------:R-:W-:-:S02]  /*c900*/  FFMA.FTZ R25, R15, c[0x0][0x23c], -R96 ;  /* 0x00008f000f197a23 */ /* 0x000fc40000010860 */
[--C-:B------:R-:W-:Y:S01]  /*c910*/  FFMA.FTZ R20, R7, c[0x0][0x23c], -R96.reuse ;  /* 0x00008f0007147a23 */ /* 0x100fe20000010860 */
[----:B------:R-:W5:Y:S01]  /*c920*/  LDSM.16.MT88.4 R12, [R122+0x7400] ;  /* 0x007400007a0c783b */ /* 0x000f620000004200 */
[--C-:B------:R-:W-:Y:S02]  /*c930*/  FFMA.FTZ R28, R16, c[0x0][0x23c], -R89.reuse ;  /* 0x00008f00101c7a23 */ /* 0x100fe40000010859 */
[--C-:B------:R-:W-:Y:S01]  /*c940*/  FFMA.FTZ R22, R6, c[0x0][0x23c], -R89.reuse ;  /* 0x00008f0006167a23 */ /* 0x100fe20000010859 */
[----:B------:R-:W1:Y:S01]  /*c950*/  MUFU.EX2 R26, R26 ;  /* 0x0000001a001a7308 */ /* 0x000e620000000800 */
        /* <DEDUP_REMOVED lines=11> */
[----:B-1----:R-:W-:Y:S01]  /*ca10*/  F2FP.BF16.PACK_AB R50, R26, R91 ;  /* 0x0000005b1a32723e */ /* 0x002fe200000010ff */
        /* <DEDUP_REMOVED lines=8> */
[----:B------:R-:W1:Y:S01]  /*caa0*/  MUFU.EX2 R27, R27 ;  /* 0x0000001b001b7308 */ /* 0x000e620000000800 */
[----:B--2---:R-:W-:Y:S01]  /*cab0*/  F2FP.BF16.PACK_AB R49, R92, R95 ;  /* 0x0000005f5c31723e */ /* 0x004fe200000010ff */
[----:B------:R-:W-:-:S02]  /*cac0*/  FFMA.FTZ R31, R31, c[0x0][0x23c], -R89 ;  /* 0x00008f001f1f7a23 */ /* 0x000fc40000010859 */
[--C-:B------:R-:W-:Y:S02]  /*cad0*/  FFMA.FTZ R30, R30, c[0x0][0x23c], -R89.reuse ;  /* 0x00008f001e1e7a23 */ /* 0x100fe40000010859 */
[----:B------:R-:W-:Y:S02]  /*cae0*/  FFMA.FTZ R29, R29, c[0x0][0x23c], -R89 ;  /* 0x00008f001d1d7a23 */ /* 0x000fe40000010859 */
[----:B------:R-:W-:Y:S01]  /*caf0*/  MUFU.EX2 R25, R25 ;  /* 0x0000001900197308 */ /* 0x000fe20000000800 */
[----:B------:R-:W-:Y:S02]  /*cb00*/  FADD.FTZ R90, R93, R90 ;  /* 0x0000005a5d5a7221 */ /* 0x000fe40000010000 */
[----:B------:R-:W-:Y:S02]  /*cb10*/  FADD.FTZ R95, R95, R92 ;  /* 0x0000005c5f5f7221 */ /* 0x000fe40000010000 */
[----:B------:R-:W-:Y:S01]  /*cb20*/  FADD.FTZ R91, R91, R90 ;  /* 0x0000005a5b5b7221 */ /* 0x000fe20000010000 */
[----:B-1----:R-:W-:-:S02]  /*cb30*/  F2FP.BF16.PACK_AB R51, R27, R94 ;  /* 0x0000005e1b33723e */ /* 0x002fc400000010ff */
[----:B------:R-:W1:Y:S01]  /*cb40*/  MUFU.EX2 R24, R24 ;  /* 0x0000001800187308 */ /* 0x000e620000000800 */
[----:B------:R-:W-:Y:S02]  /*cb50*/  FADD.FTZ R94, R94, R95 ;  /* 0x0000005f5e5e7221 */ /* 0x000fe40000010000 */
[----:B------:R-:W-:Y:S02]  /*cb60*/  FADD.FTZ R26, R26, R91 ;  /* 0x0000005b1a1a7221 */ /* 0x000fe40000010000 */
[----:B------:R-:W-:Y:S01]  /*cb70*/  FADD.FTZ R27, R27, R94 ;  /* 0x0000005e1b1b7221 */ /* 0x000fe20000010000 */
[C---:B------:R-:W-:Y:S02]  /*cb80*/  HMMA.16816.F32.BF16 R72, R48.reuse, R68, RZ ;  /* 0x000000443048723c */ /* 0x040fe400000418ff */
        /* <DEDUP_REMOVED lines=29> */
[C---:B----4-:R-:W-:Y:S02]  /*cd60*/  HMMA.16816.F32.BF16 R72, R4.reuse, R8, R72 ;  /* 0x000000080448723c */ /* 0x050fe40000041848 */
[----:B------:R-:W-:Y:S06]  /*cd70*/  MUFU.EX2 R98, R98 ;  /* 0x0000006200627308 */ /* 0x000fec0000000800 */
[----:B------:R-:W-:Y:S01]  /*cd80*/  HMMA.16816.F32.BF16 R68, R4, R10, R68 ;  /* 0x0000000a0444723c */ /* 0x000fe20000041844 */
[----:B------:R-:W2:Y:S01]  /*cd90*/  LDSM.16.MT88.4 R8, [R120+0x8000] ;  /* 0x008000007808783b */ /* 0x000ea20000004200 */
[----:B------:R-:W-:Y:S06]  /*cda0*/  MUFU.EX2 R106, R106 ;  /* 0x0000006a006a7308 */ /* 0x000fec0000000800 */
[----:B------:R-:W-:Y:S02]  /*cdb0*/  HMMA.16816.F32.BF16 R40, R48, R42, RZ ;  /* 0x0000002a3028723c */ /* 0x000fe400000418ff */
[----:B------:R-:W4:Y:S06]  /*cdc0*/  MUFU.EX2 R99, R99 ;  /* 0x0000006300637308 */ /* 0x000f2c0000000800 */
[C---:B-----5:R-:W-:Y:S02]  /*cdd0*/  HMMA.16816.F32.BF16 R64, R4.reuse, R12, R64 ;  /* 0x0000000c0440723c */ /* 0x060fe40000041840 */
[----:B------:R-:W-:Y:S06]  /*cde0*/  MUFU.EX2 R104, R104 ;  /* 0x0000006800687308 */ /* 0x000fec0000000800 */
[C---:B------:R-:W-:Y:S01]  /*cdf0*/  HMMA.16816.F32.BF16 R60, R4.reuse, R14, R60 ;  /* 0x0000000e043c723c */ /* 0x040fe2000004183c */
[----:B------:R-:W5:Y:S01]  /*ce00*/  LDSM.16.MT88.4 R12, [R122+0x8400] ;  /* 0x008400007a0c783b */ /* 0x000f620000004200 */
[----:B------:R-:W1:Y:S06]  /*ce10*/  MUFU.EX2 R97, R97 ;  /* 0x0000006100617308 */ /* 0x000e6c0000000800 */
[C---:B---3--:R-:W-:Y:S02]  /*ce20*/  HMMA.16816.F32.BF16 R80, R4.reuse, R16, R80 ;  /* 0x000000100450723c */ /* 0x048fe40000041850 */
[----:B------:R-:W-:Y:S06]  /*ce30*/  MUFU.EX2 R88, R88 ;  /* 0x0000005800587308 */ /* 0x000fec0000000800 */
[----:B------:R-:W-:Y:S01]  /*ce40*/  HMMA.16816.F32.BF16 R76, R4, R18, R76 ;  /* 0x00000012044c723c */ /* 0x000fe2000004184c */
[----:B------:R-:W3:Y:S01]  /*ce50*/  LDSM.16.MT88.4 R16, [R120+0x7400] ;  /* 0x007400007810783b */ /* 0x000ee20000004200 */
[----:B------:R-:W1:Y:S06]  /*ce60*/  MUFU.EX2 R35, R35 ;  /* 0x0000002300237308 */ /* 0x000e6c0000000800 */
[C---:B--2---:R-:W-:Y:S02]  /*ce70*/  HMMA.16816.F32.BF16 R44, R48.reuse, R8, RZ ;  /* 0x00000008302c723c */ /* 0x044fe400000418ff */
[----:B------:R-:W-:Y:S06]  /*ce80*/  MUFU.EX2 R34, R34 ;  /* 0x0000002200227308 */ /* 0x000fec0000000800 */
[----:B------:R-:W-:Y:S01]  /*ce90*/  HMMA.16816.F32.BF16 R48, R48, R10, RZ ;  /* 0x0000000a3030723c */ /* 0x000fe200000418ff */
[----:B------:R-:W2:Y:S01]  /*cea0*/  LDSM.16.MT88.4 R8, [R120+0x8400] ;  /* 0x008400007808783b */ /* 0x000ea20000004200 */
[----:B------:R-:W-:Y:S06]  /*ceb0*/  MUFU.EX2 R143, R143 ;  /* 0x0000008f008f7308 */ /* 0x000fec0000000800 */
[C---:B-----5:R-:W-:Y:S02]  /*cec0*/  HMMA.16816.F32.BF16 R36, R4.reuse, R12, R36 ;  /* 0x0000000c0424723c */ /* 0x060fe40000041824 */
[----:B------:R-:W-:Y:S06]  /*ced0*/  MUFU.EX2 R32, R32 ;  /* 0x0000002000207308 */ /* 0x000fec0000000800 */
[C---:B------:R-:W-:Y:S01]  /*cee0*/  HMMA.16816.F32.BF16 R40, R4.reuse, R14, R40 ;  /* 0x0000000e0428723c */ /* 0x040fe20000041828 */
[----:B------:R-:W5:Y:S01]  /*cef0*/  LDSM.16.MT88.4 R12, [R122+0x6800] ;  /* 0x006800007a0c783b */ /* 0x000f620000004200 */
[----:B------:R-:W1:Y:S06]  /*cf00*/  MUFU.EX2 R31, R31 ;  /* 0x0000001f001f7308 */ /* 0x000e6c0000000800 */
[C---:B---3--:R-:W-:Y:S02]  /*cf10*/  HMMA.16816.F32.BF16 R56, R4.reuse, R16, R56 ;  /* 0x000000100438723c */ /* 0x048fe40000041838 */
[----:B------:R-:W-:Y:S06]  /*cf20*/  MUFU.EX2 R30, R30 ;  /* 0x0000001e001e7308 */ /* 0x000fec0000000800 */
[C---:B------:R-:W-:Y:S01]  /*cf30*/  HMMA.16816.F32.BF16 R52, R4.reuse, R18, R52 ;  /* 0x000000120434723c */ /* 0x040fe20000041834 */
[----:B------:R-:W-:Y:S01]  /*cf40*/  LDSM.16.MT88.4 R16, [R122+0x6c00] ;  /* 0x006c00007a10783b */ /* 0x000fe20000004200 */
[----:B------:R-:W3:Y:S06]  /*cf50*/  MUFU.EX2 R29, R29 ;  /* 0x0000001d001d7308 */ /* 0x000eec0000000800 */
[C---:B--2---:R-:W-:Y:S08]  /*cf60*/  HMMA.16816.F32.BF16 R44, R4.reuse, R8, R44 ;  /* 0x00000008042c723c */ /* 0x044ff0000004182c */
[----:B------:R-:W-:Y:S01]  /*cf70*/  HMMA.16816.F32.BF16 R48, R4, R10, R48 ;  /* 0x0000000a0430723c */ /* 0x000fe20000041830 */
[----:B------:R-:W2:Y:S06]  /*cf80*/  LDSM.16.MT88.4 R8, [R120+0x6800] ;  /* 0x006800007808783b */ /* 0x000eac0000004200 */
[----:B-1----:R-:W-:Y:S01]  /*cf90*/  F2FP.BF16.PACK_AB R4, R105, R108 ;  /* 0x0000006c6904723e */ /* 0x002fe200000010ff */
        /* <DEDUP_REMOVED lines=39> */
[----:B------:R-:W-:Y:S01]  /*d210*/  HMMA.16816.F32.BF16 R80, R4, R16, R80 ;  /* 0x000000100450723c */ /* 0x000fe20000041850 */
        /* <DEDUP_REMOVED lines=81> */
.L_x_4951:
[----:B------:R-:W-:-:S05]  /*d730*/  IMAD.MOV.U32 R5, RZ, RZ, c[0x0][0x1a0] ;  /* 0x00006800ff057624 */ /* 0x000fca00078e00ff */
[----:B------:R-:W-:-:S04]  /*d740*/  LEA R5, -R5, RZ, 0x6 ;  /* 0x000000ff05057211 */ /* 0x000fc800078e31ff */
[----:B------:R-:W-:Y:S02]  /*d750*/  SHF.R.S32.HI R3, RZ, 0x1f, R5 ;  /* 0x0000001fff037819 */ /* 0x000fe40000011405 */
.L_x_4952:
        /* <DEDUP_REMOVED lines=49> */
[----:B------:R-:W-:-:S04]  /*da70*/  @P5 LEA R6, P1, R7, c[0x0][0x170], 0x1 ;  /* 0x00005c0007065a11 */ /* 0x000fc800078208ff */
        /* <DEDUP_REMOVED lines=13> */
[----:B------:R-:W5:Y:S04]  /*db50*/  LDSM.16.M88.4 R16, [R124+0x3400] ;  /* 0x003400007c10783b */ /* 0x000f680000000200 */
[----:B--2---:R-:W3:Y:S04]  /*db60*/  LDSM.16.M88.4 R8, [R124+0x3800] ;  /* 0x003800007c08783b */ /* 0x004ee80000000200 */
[----:B------:R-:W4:Y:S04]  /*db70*/  LDSM.16.M88.4 R92, [R124+0x3c00] ;  /* 0x003c00007c5c783b */ /* 0x000f280000000200 */
[----:B------:R-:W-:Y:S04]  /*db80*/  LDSM.16.M88.4 R32, [R123] ;  /* 0x000000007b20783b */ /* 0x000fe80000000200 */
[----:B------:R-:W2:Y:S04]  /*db90*/  LDSM.16.M88.4 R84, [R121+0x3000] ;  /* 0x003000007954783b */ /* 0x000ea80000000200 */
[----:B------:R-:W2:Y:S04]  /*dba0*/  LDSM.16.M88.4 R96, [R121+0x3400] ;  /* 0x003400007960783b */ /* 0x000ea80000000200 */
[----:B------:R-:W0:Y:S01]  /*dbb0*/  LDGDEPBAR ;  /* 0x00000000000079af */ /* 0x000e220000000000 */
[C---:B-1----:R-:W-:Y:S08]  /*dbc0*/  HMMA.16816.F32.BF16 R28, R88.reuse, R24, RZ ;  /* 0x00000018581c723c */ /* 0x042ff000000418ff */
[C---:B------:R-:W-:Y:S08]  /*dbd0*/  HMMA.16816.F32.BF16 R24, R88.reuse, R26, RZ ;  /* 0x0000001a5818723c */ /* 0x040ff000000418ff */
[C---:B-----5:R-:W-:Y:S08]  /*dbe0*/  HMMA.16816.F32.BF16 R20, R88.reuse, R16, RZ ;  /* 0x000000105814723c */ /* 0x060ff000000418ff */
[C---:B---3--:R-:W-:Y:S08]  /*dbf0*/  HMMA.16816.F32.BF16 R12, R88.reuse, R8, RZ ;  /* 0x00000008580c723c */ /* 0x048ff000000418ff */
[C---:B------:R-:W-:Y:S08]  /*dc00*/  HMMA.16816.F32.BF16 R16, R88.reuse, R18, RZ ;  /* 0x000000125810723c */ /* 0x040ff000000418ff */
[C---:B------:R-:W-:Y:S08]  /*dc10*/  HMMA.16816.F32.BF16 R8, R88.reuse, R10, RZ ;  /* 0x0000000a5808723c */ /* 0x040ff000000418ff */
[C---:B----4-:R-:W-:Y:S08]  /*dc20*/  HMMA.16816.F32.BF16 R4, R88.reuse, R92, RZ ;  /* 0x0000005c5804723c */ /* 0x050ff000000418ff */
[----:B------:R-:W-:Y:S01]  /*dc30*/  HMMA.16816.F32.BF16 R88, R88, R94, RZ ;  /* 0x0000005e5858723c */ /* 0x000fe200000418ff */
[----:B------:R-:W1:Y:S07]  /*dc40*/  LDSM.16.M88.4 R92, [R121+0x3800] ;  /* 0x00380000795c783b */ /* 0x000e6e0000000200 */
[C---:B--2---:R-:W-:Y:S08]  /*dc50*/  HMMA.16816.F32.BF16 R28, R32.reuse, R84, R28 ;  /* 0x00000054201c723c */ /* 0x044ff0000004181c */
        /* <DEDUP_REMOVED lines=37> */
[----:B------:R-:W3:Y:S11]  /*deb0*/  LDSM.16.M88.4 R84, [R124+0x5400] ;  /* 0x005400007c54783b */ /* 0x000ef60000000200 */
[C---:B--2---:R-:W-:Y:S08]  /*dec0*/  HMMA.16816.F32.BF16 R4, R92.reuse, R96, R4 ;  /* 0x000000605c04723c */ /* 0x044ff00000041804 */
[C---:B------:R-:W-:Y:S08]  /*ded0*/  HMMA.16816.F32.BF16 R88, R92.reuse, R98, R88 ;  /* 0x000000625c58723c */ /* 0x040ff00000041858 */
[C---:B-1----:R-:W-:Y:S08]  /*dee0*/  HMMA.16816.F32.BF16 R28, R92.reuse, R32, R28 ;  /* 0x000000205c1c723c */ /* 0x042ff0000004181c */
[C---:B------:R-:W-:Y:S01]  /*def0*/  HMMA.16816.F32.BF16 R24, R92.reuse, R34, R24 ;  /* 0x000000225c18723c */ /* 0x040fe20000041818 */
[----:B------:R-:W1:Y:S07]  /*df00*/  LDSM.16.M88.4 R32, [R124+0x5800] ;  /* 0x005800007c20783b */ /* 0x000e6e0000000200 */
[C---:B---3--:R-:W-:Y:S08]  /*df10*/  HMMA.16816.F32.BF16 R20, R92.reuse, R84, R20 ;  /* 0x000000545c14723c */ /* 0x048ff00000041814 */
        /* <DEDUP_REMOVED lines=10> */
[----:B------:R-:W-:Y:S01]  /*dfc0*/  FMUL.FTZ R3, R28, c[0x0][0x2ec] ;  /* 0x0000bb001c037a20 */ /* 0x000fe20000410000 */
[----:B------:R-:W-:Y:S01]  /*dfd0*/  HMMA.16816.F32.BF16 R16, R84, R94, R16 ;  /* 0x0000005e5410723c */ /* 0x000fe20000041810 */
[----:B------:R-:W-:-:S02]  /*dfe0*/  FMUL.FTZ R28, R30, c[0x0][0x2ec] ;  /* 0x0000bb001e1c7a20 */ /* 0x000fc40000410000 */
[----:B------:R-:W-:Y:S02]  /*dff0*/  FMUL.FTZ R92, R31, c[0x0][0x2ec] ;  /* 0x0000bb001f5c7a20 */ /* 0x000fe40000410000 */
[----:B------:R-:W-:Y:S01]  /*e000*/  FMUL.FTZ R29, R29, c[0x0][0x2ec] ;  /* 0x0000bb001d1d7a20 */ /* 0x000fe20000410000 */
[----:B------:R-:W-:Y:S01]  /*e010*/  MUFU.TANH R3, R3 ;  /* 0x0000000300037308 */ /* 0x000fe20000002400 */
[----:B------:R-:W-:Y:S02]  /*e020*/  FMUL.FTZ R24, R24, c[0x0][0x2ec] ;  /* 0x0000bb0018187a20 */ /* 0x000fe40000410000 */
[----:B------:R-:W-:Y:S02]  /*e030*/  FMUL.FTZ R30, R25, c[0x0][0x2ec] ;  /* 0x0000bb00191e7a20 */ /* 0x000fe40000410000 */
[----:B------:R-:W-:-:S03]  /*e040*/  FMUL.FTZ R93, R26, c[0x0][0x2ec] ;  /* 0x0000bb001a5d7a20 */ /* 0x000fc60000410000 */
[----:B------:R2:W-:Y:S01]  /*e050*/  MUFU.TANH R31, R24 ;  /* 0x00000018001f7308 */ /* 0x0005e20000002400 */
[----:B------:R-:W-:Y:S02]  /*e060*/  FMUL.FTZ R110, R20, c[0x0][0x2ec] ;  /* 0x0000bb00146e7a20 */ /* 0x000fe40000410000 */
[----:B------:R-:W3:Y:S01]  /*e070*/  S2R R20, SR_TID.X ;  /* 0x0000000000147919 */ /* 0x000ee20000002100 */
[----:B------:R-:W-:Y:S02]  /*e080*/  FMUL.FTZ R22, R22, c[0x0][0x2ec] ;  /* 0x0000bb0016167a20 */ /* 0x000fe40000410000 */
[----:B------:R-:W-:Y:S02]  /*e090*/  FMUL.FTZ R21, R21, c[0x0][0x2ec] ;  /* 0x0000bb0015157a20 */ /* 0x000fe40000410000 */
        /* <DEDUP_REMOVED lines=8> */
[----:B------:R-:W-:Y:S01]  /*e120*/  HMMA.16816.F32.BF16 R8, R84, R34, R8 ;  /* 0x000000225408723c */ /* 0x000fe20000041808 */
[----:B--2---:R-:W2:Y:S01]  /*e130*/  LDSM.16.M88.4 R24, [R121+0x5c00] ;  /* 0x005c00007918783b */ /* 0x004ea20000000200 */
[----:B------:R-:W-:Y:S01]  /*e140*/  FMUL.FTZ R19, R19, c[0x0][0x2ec] ;  /* 0x0000bb0013137a20 */ /* 0x000fe20000410000 */
[----:B------:R-:W-:-:S04]  /*e150*/  DEPBAR.LE SB0, 0x0 ;  /* 0x000080000000791a */ /* 0x000fc80000000000 */
[----:B------:R-:W4:Y:S08]  /*e160*/  MUFU.TANH R93, R93 ;  /* 0x0000005d005d7308 */ /* 0x000f300000002400 */
[----:B------:R-:W5:Y:S01]  /*e170*/  MUFU.TANH R30, R30 ;  /* 0x0000001e001e7308 */ /* 0x000f620000002400 */
[----:B------:R-:W-:Y:S02]  /*e180*/  FMUL.FTZ R140, R12, c[0x0][0x2ec] ;  /* 0x0000bb000c8c7a20 */ /* 0x000fe40000410000 */
[----:B---3--:R-:W-:-:S02]  /*e190*/  IMAD.SHL.U32 R12, R20, 0x2, RZ ;  /* 0x00000002140c7824 */ /* 0x008fc400078e00ff */
[----:B------:R-:W-:Y:S02]  /*e1a0*/  FMUL.FTZ R138, R13, c[0x0][0x2ec] ;  /* 0x0000bb000d8a7a20 */ /* 0x000fe40000410000 */
[----:B------:R-:W-:Y:S01]  /*e1b0*/  FMUL.FTZ R118, R14, c[0x0][0x2ec] ;  /* 0x0000bb000e767a20 */ /* 0x000fe20000410000 */
[----:B------:R-:W-:Y:S01]  /*e1c0*/  LOP3.LUT R12, R12, 0x6, RZ, 0xc0, !PT ;  /* 0x000000060c0c7812 */ /* 0x000fe200078ec0ff */
[----:B------:R-:W-:Y:S01]  /*e1d0*/  MUFU.TANH R32, R32 ;  /* 0x0000002000207308 */ /* 0x000fe20000002400 */
[----:B------:R-:W-:Y:S02]  /*e1e0*/  FMUL.FTZ R148, R9, c[0x0][0x2ec] ;  /* 0x0000bb0009947a20 */ /* 0x000fe40000410000 */
[----:B------:R-:W-:Y:S02]  /*e1f0*/  FMUL.FTZ R146, R8, c[0x0][0x2ec] ;  /* 0x0000bb0008927a20 */ /* 0x000fe40000410000 */
[----:B------:R-:W-:Y:S02]  /*e200*/  IMAD R13, R139, 0x40, R12 ;  /* 0x000000408b0d7824 */ /* 0x000fe400078e020c */
[----:B------:R-:W-:Y:S01]  /*e210*/  FMUL.FTZ R15, R15, c[0x0][0x2ec] ;  /* 0x0000bb000f0f7a20 */ /* 0x000fe20000410000 */
[----:B------:R-:W-:Y:S01]  /*e220*/  MUFU.TANH R110, R110 ;  /* 0x0000006e006e7308 */ /* 0x000fe20000002400 */
[----:B------:R-:W-:Y:S01]  /*e230*/  FMUL.FTZ R10, R10, c[0x0][0x2ec] ;  /* 0x0000bb000a0a7a20 */ /* 0x000fe20000410000 */
[----:B------:R-:W-:Y:S01]  /*e240*/  IADD3 R12, R13, 0x1, RZ ;  /* 0x000000010d0c7810 */ /* 0x000fe20007ffe0ff */
[----:B------:R-:W-:Y:S01]  /*e250*/  FMUL.FTZ R11, R11, c[0x0][0x2ec] ;  /* 0x0000bb000b0b7a20 */ /* 0x000fe20000410000 */
[----:B------:R-:W-:-:S02]  /*e260*/  IADD3 R9, R13, 0x11, RZ ;  /* 0x000000110d097810 */ /* 0x000fc40007ffe0ff */
[CC--:B------:R-:W-:Y:S02]  /*e270*/  ISETP.GE.AND P1, PT, R12.reuse, R100.reuse, PT ;  /* 0x000000640c00720c */ /* 0x0c0fe40003f26270 */
[-C--:B------:R-:W-:Y:S01]  /*e280*/  ISETP.GE.AND P5, PT, R12, R101.reuse, PT ;  /* 0x000000650c00720c */ /* 0x080fe20003fa6270 */
[C---:B--2---:R-:W-:Y:S01]  /*e290*/  HMMA.16816.F32.BF16 R4, R84.reuse, R24, R4 ;  /* 0x000000185404723c */ /* 0x044fe20000041804 */
[C---:B------:R-:W-:Y:S01]  /*e2a0*/  IADD3 R12, R13.reuse, 0x8, RZ ;  /* 0x000000080d0c7810 */ /* 0x040fe20007ffe0ff */
[----:B------:R-:W2:Y:S01]  /*e2b0*/  MUFU.TANH R108, R22 ;  /* 0x00000016006c7308 */ /* 0x000ea20000002400 */
[----:B-1----:R-:W-:Y:S02]  /*e2c0*/  FSEL R14, R92, -INF , !P5 ;  /* 0xff8000005c0e7808 */ /* 0x002fe40006800000 */
[C---:B------:R-:W-:Y:S02]  /*e2d0*/  ISETP.GE.AND P6, PT, R12.reuse, R100, PT ;  /* 0x000000640c00720c */ /* 0x040fe40003fc6270 */
[----:B------:R-:W-:Y:S01]  /*e2e0*/  ISETP.GE.AND P2, PT, R12, R101, PT ;  /* 0x000000650c00720c */ /* 0x000fe20003f46270 */
[----:B------:R-:W-:Y:S01]  /*e2f0*/  HMMA.16816.F32.BF16 R88, R84, R26, R88 ;  /* 0x0000001a5458723c */ /* 0x000fe20000041858 */
[----:B------:R-:W-:Y:S01]  /*e300*/  IADD3 R12, R13, 0x9, RZ ;  /* 0x000000090d0c7810 */ /* 0x000fe20007ffe0ff */
[----:B------:R1:W-:Y:S01]  /*e310*/  MUFU.TANH R156, R16 ;  /* 0x00000010009c7308 */ /* 0x0003e20000002400 */
[----:B----4-:R-:W-:-:S02]  /*e320*/  FSEL R8, R93, -INF , !P2 ;  /* 0xff8000005d087808 */ /* 0x010fc40005000000 */
[----:B------:R-:W-:-:S05]  /*e330*/  ISETP.GE.AND P5, PT, R12, R101, PT ;  /* 0x000000650c00720c */ /* 0x000fca0003fa6270 */
[----:B------:R-:W3:Y:S06]  /*e340*/  MUFU.TANH R106, R21 ;  /* 0x00000015006a7308 */ /* 0x000eec0000002400 */
[----:B------:R-:W-:Y:S01]  /*e350*/  FMUL.FTZ R99, R5, c[0x0][0x2ec] ;  /* 0x0000bb0005637a20 */ /* 0x000fe20000410000 */
[----:B------:R-:W-:Y:S01]  /*e360*/  IADD3 R5, R13, 0x21, RZ ;  /* 0x000000210d057810 */ /* 0x000fe20007ffe0ff */
[----:B------:R4:W-:Y:S01]  /*e370*/  MUFU.TANH R152, R18 ;  /* 0x0000001200987308 */ /* 0x0009e20000002400 */
[----:B-1----:R-:W-:Y:S01]  /*e380*/  FSEL R16, R29, -INF , !P1 ;  /* 0xff8000001d107808 */ /* 0x002fe20004800000 */
[----:B------:R-:W-:Y:S01]  /*e390*/  FMUL.FTZ R4, R4, c[0x0][0x2ec] ;  /* 0x0000bb0004047a20 */ /* 0x000fe20000410000 */
[-C--:B------:R-:W-:Y:S01]  /*e3a0*/  ISETP.GE.AND P1, PT, R12, R100.reuse, PT ;  /* 0x000000640c00720c */ /* 0x080fe20003f26270 */
[----:B------:R-:W-:Y:S01]  /*e3b0*/  FMUL.FTZ R6, R6, c[0x0][0x2ec] ;  /* 0x0000bb0006067a20 */ /* 0x000fe20000410000 */
[----:B------:R-:W-:Y:S01]  /*e3c0*/  IADD3 R12, R13, 0x10, RZ ;  /* 0x000000100d0c7810 */ /* 0x000fe20007ffe0ff */
[----:B------:R-:W-:Y:S01]  /*e3d0*/  FMUL.FTZ R86, R90, c[0x0][0x2ec] ;  /* 0x0000bb005a567a20 */ /* 0x000fe20000410000 */
[----:B-----5:R-:W-:Y:S01]  /*e3e0*/  FSEL R30, R30, -INF , !P1 ;  /* 0xff8000001e1e7808 */ /* 0x020fe20004800000 */
[----:B------:R-:W-:Y:S01]  /*e3f0*/  MUFU.TANH R154, R17 ;  /* 0x00000011009a7308 */ /* 0x000fe20000002400 */
[----:B------:R-:W-:Y:S01]  /*e400*/  ISETP.GE.AND P2, PT, R12, R101, PT ;  /* 0x000000650c00720c */ /* 0x000fe20003f46270 */
[----:B------:R-:W-:Y:S01]  /*e410*/  FMUL.FTZ R7, R7, c[0x0][0x2ec] ;  /* 0x0000bb0007077a20 */ /* 0x000fe20000410000 */
[-C--:B------:R-:W-:Y:S01]  /*e420*/  ISETP.GE.AND P1, PT, R9, R100.reuse, PT ;  /* 0x000000640900720c */ /* 0x080fe20003f26270 */
[----:B------:R-:W-:Y:S01]  /*e430*/  FMUL.FTZ R88, R88, c[0x0][0x2ec] ;  /* 0x0000bb0058587a20 */ /* 0x000fe20000410000 */
[----:B--2---:R-:W-:Y:S01]  /*e440*/  FSEL R108, R108, -INF , !P2 ;  /* 0xff8000006c6c7808 */ /* 0x004fe20005000000 */
[----:B------:R-:W-:Y:S01]  /*e450*/  FMUL.FTZ R87, R91, c[0x0][0x2ec] ;  /* 0x0000bb005b577a20 */ /* 0x000fe20000410000 */
[----:B---3--:R-:W-:Y:S01]  /*e460*/  FSEL R106, R106, -INF , !P1 ;  /* 0xff8000006a6a7808 */ /* 0x008fe20004800000 */
[----:B------:R-:W1:Y:S01]  /*e470*/  MUFU.TANH R104, R23 ;  /* 0x0000001700687308 */ /* 0x000e620000002400 */
[----:B----4-:R-:W-:Y:S01]  /*e480*/  FSEL R18, R31, -INF , !P6 ;  /* 0xff8000001f127808 */ /* 0x010fe20007000000 */
[----:B------:R-:W-:Y:S01]  /*e490*/  FMUL.FTZ R89, R89, c[0x0][0x2ec] ;  /* 0x0000bb0059597a20 */ /* 0x000fe20000410000 */
[----:B------:R-:W-:-:S02]  /*e4a0*/  ISETP.GE.AND P6, PT, R12, R100, PT ;  /* 0x000000640c00720c */ /* 0x000fc40003fc6270 */
[----:B------:R-:W-:Y:S02]  /*e4b0*/  FSEL R12, R32, -INF , !P5 ;  /* 0xff800000200c7808 */ /* 0x000fe40006800000 */
[-C--:B------:R-:W-:Y:S01]  /*e4c0*/  ISETP.GE.AND P5, PT, R9, R101.reuse, PT ;  /* 0x000000650900720c */ /* 0x080fe20003fa6270 */
[----:B------:R-:W2:Y:S01]  /*e4d0*/  MUFU.TANH R138, R138 ;  /* 0x0000008a008a7308 */ /* 0x000ea20000002400 */
[----:B------:R-:W-:Y:S02]  /*e4e0*/  IADD3 R9, R13, 0x18, RZ ;  /* 0x000000180d097810 */ /* 0x000fe40007ffe0ff */
[----:B------:R-:W-:Y:S02]  /*e4f0*/  FSEL R110, R110, -INF , !P6 ;  /* 0xff8000006e6e7808 */ /* 0x000fe40007000000 */
[C---:B------:R-:W-:Y:S02]  /*e500*/  ISETP.GE.AND P6, PT, R9.reuse, R100, PT ;  /* 0x000000640900720c */ /* 0x040fe40003fc6270 */
[----:B------:R-:W-:Y:S01]  /*e510*/  ISETP.GE.AND P2, PT, R9, R101, PT ;  /* 0x000000650900720c */ /* 0x000fe20003f46270 */
[----:B------:R-:W3:Y:S01]  /*e520*/  MUFU.TANH R150, R19 ;  /* 0x0000001300967308 */ /* 0x000ee20000002400 */
[----:B------:R-:W-:-:S02]  /*e530*/  IADD3 R9, R13, 0x19, RZ ;  /* 0x000000190d097810 */ /* 0x000fc40007ffe0ff */
[----:B-1----:R-:W-:Y:S02]  /*e540*/  FSEL R104, R104, -INF , !P5 ;  /* 0xff80000068687808 */ /* 0x002fe40006800000 */
[CC--:B------:R-:W-:Y:S02]  /*e550*/  ISETP.GE.AND P1, PT, R9.reuse, R100.reuse, PT ;  /* 0x000000640900720c */ /* 0x0c0fe40003f26270 */
[----:B------:R-:W-:Y:S01]  /*e560*/  ISETP.GE.AND P5, PT, R9, R101, PT ;  /* 0x000000650900720c */ /* 0x000fe20003fa6270 */
[----:B------:R-:W-:Y:S01]  /*e570*/  MUFU.TANH R148, R148 ;  /* 0x0000009400947308 */ /* 0x000fe20000002400 */
[----:B------:R-:W-:Y:S02]  /*e580*/  FSEL R154, R154, -INF , !P1 ;  /* 0xff8000009a9a7808 */ /* 0x000fe40004800000 */
[----:B------:R-:W-:Y:S02]  /*e590*/  ISETP.GE.AND P1, PT, R5, R100, PT ;  /* 0x000000640500720c */ /* 0x000fe40003f26270 */
[----:B------:R-:W-:-:S02]  /*e5a0*/  IADD3 R9, R13, 0x20, RZ ;  /* 0x000000200d097810 */ /* 0x000fc40007ffe0ff */
[----:B--2---:R-:W-:Y:S01]  /*e5b0*/  FSEL R138, R138, -INF , !P1 ;  /* 0xff8000008a8a7808 */ /* 0x004fe20004800000 */
[----:B------:R-:W1:Y:S01]  /*e5c0*/  MUFU.TANH R116, R15 ;  /* 0x0000000f00747308 */ /* 0x000e620000002400 */
[----:B---3--:R-:W-:Y:S02]  /*e5d0*/  FSEL R150, R150, -INF , !P5 ;  /* 0xff80000096967808 */ /* 0x008fe40006800000 */
[----:B------:R-:W-:Y:S02]  /*e5e0*/  FSEL R156, R156, -INF , !P6 ;  /* 0xff8000009c9c7808 */ /* 0x000fe40007000000 */
[----:B------:R-:W-:Y:S02]  /*e5f0*/  FSEL R152, R152, -INF , !P2 ;  /* 0xff80000098987808 */ /* 0x000fe40005000000 */
[----:B------:R-:W-:Y:S01]  /*e600*/  ISETP.GE.AND P5, PT, R5, R101, PT ;  /* 0x000000650500720c */ /* 0x000fe20003fa6270 */
[----:B------:R-:W2:Y:S01]  /*e610*/  MUFU.TANH R140, R140 ;  /* 0x0000008c008c7308 */ /* 0x000ea20000002400 */
[----:B------:R-:W-:-:S02]  /*e620*/  ISETP.GE.AND P6, PT, R9, R100, PT ;  /* 0x000000640900720c */ /* 0x000fc40003fc6270 */
[----:B------:R-:W-:Y:S02]  /*e630*/  ISETP.GE.AND P2, PT, R9, R101, PT ;  /* 0x000000650900720c */ /* 0x000fe40003f46270 */
[----:B------:R-:W-:-:S03]  /*e640*/  IADD3 R5, R13, 0x28, RZ ;  /* 0x000000280d057810 */ /* 0x000fc60007ffe0ff */
[----:B------:R-:W3:Y:S01]  /*e650*/  MUFU.TANH R118, R118 ;  /* 0x0000007600767308 */ /* 0x000ee20000002400 */
[----:B-1----:R-:W-:-:S07]  /*e660*/  FSEL R116, R116, -INF , !P5 ;  /* 0xff80000074747808 */ /* 0x002fce0006800000 */
[----:B------:R-:W-:Y:S01]  /*e670*/  MUFU.TANH R99, R99 ;  /* 0x0000006300637308 */ /* 0x000fe20000002400 */
[----:B--2---:R-:W-:Y:S02]  /*e680*/  FSEL R140, R140, -INF , !P6 ;  /* 0xff8000008c8c7808 */ /* 0x004fe40007000000 */
[----:B------:R-:W-:-:S05]  /*e690*/  ISETP.GE.AND P6, PT, R5, R100, PT ;  /* 0x000000640500720c */ /* 0x000fca0003fc6270 */
[----:B------:R1:W-:Y:S01]  /*e6a0*/  MUFU.TANH R102, R4 ;  /* 0x0000000400667308 */ /* 0x0003e20000002400 */
[----:B---3--:R-:W-:Y:S02]  /*e6b0*/  FSEL R118, R118, -INF , !P2 ;  /* 0xff80000076767808 */ /* 0x008fe40005000000 */
[----:B------:R-:W-:Y:S02]  /*e6c0*/  ISETP.GE.AND P2, PT, R5, R101, PT ;  /* 0x000000650500720c */ /* 0x000fe40003f46270 */
[----:B------:R-:W-:-:S03]  /*e6d0*/  IADD3 R5, R13, 0x38, RZ ;  /* 0x000000380d057810 */ /* 0x000fc60007ffe0ff */
[----:B------:R-:W2:Y:S08]  /*e6e0*/  MUFU.TANH R146, R146 ;  /* 0x0000009200927308 */ /* 0x000eb00000002400 */
[----:B------:R-:W3:Y:S01]  /*e6f0*/  MUFU.TANH R112, R10 ;  /* 0x0000000a00707308 */ /* 0x000ee20000002400 */
[----:B-1----:R-:W-:-:S04]  /*e700*/  IADD3 R4, R13, 0x29, RZ ;  /* 0x000000290d047810 */ /* 0x002fc80007ffe0ff */
[CC--:B------:R-:W-:Y:S02]  /*e710*/  ISETP.GE.AND P1, PT, R4.reuse, R100.reuse, PT ;  /* 0x000000640400720c */ /* 0x0c0fe40003f26270 */
[----:B------:R-:W-:Y:S01]  /*e720*/  ISETP.GE.AND P5, PT, R4, R101, PT ;  /* 0x000000650400720c */ /* 0x000fe20003fa6270 */
[----:B------:R1:W4:Y:S01]  /*e730*/  MUFU.TANH R98, R6 ;  /* 0x0000000600627308 */ /* 0x0003220000002400 */
[----:B------:R-:W-:Y:S02]  /*e740*/  FSEL R148, R148, -INF , !P1 ;  /* 0xff80000094947808 */ /* 0x000fe40004800000 */
[----:B------:R-:W-:Y:S02]  /*e750*/  IADD3 R4, R13, 0x30, RZ ;  /* 0x000000300d047810 */ /* 0x000fe40007ffe0ff */
[----:B--2---:R-:W-:Y:S02]  /*e760*/  FSEL R146, R146, -INF , !P6 ;  /* 0xff80000092927808 */ /* 0x004fe40007000000 */
[----:B------:R-:W-:Y:S01]  /*e770*/  ISETP.GE.AND P6, PT, R4, R100, PT ;  /* 0x000000640400720c */ /* 0x000fe20003fc6270 */
[----:B------:R-:W2:Y:S01]  /*e780*/  MUFU.TANH R114, R11 ;  /* 0x0000000b00727308 */ /* 0x000ea20000002400 */
[----:B---3--:R-:W-:-:S02]  /*e790*/  FSEL R112, R112, -INF , !P2 ;  /* 0xff80000070707808 */ /* 0x008fc40005000000 */
[----:B------:R-:W-:Y:S02]  /*e7a0*/  ISETP.GE.AND P2, PT, R4, R101, PT ;  /* 0x000000650400720c */ /* 0x000fe40003f46270 */
[----:B------:R-:W-:Y:S02]  /*e7b0*/  FSEL R102, R102, -INF , !P6 ;  /* 0xff80000066667808 */ /* 0x000fe40007000000 */
[-C--:B------:R-:W-:Y:S01]  /*e7c0*/  ISETP.GE.AND P6, PT, R5, R100.reuse, PT ;  /* 0x000000640500720c */ /* 0x080fe20003fc6270 */
[----:B------:R-:W3:Y:S01]  /*e7d0*/  MUFU.TANH R96, R7 ;  /* 0x0000000700607308 */ /* 0x000ee20000002400 */
[----:B-1----:R-:W-:Y:S02]  /*e7e0*/  IADD3 R6, R13, 0x31, RZ ;  /* 0x000000310d067810 */ /* 0x002fe40007ffe0ff */
[----:B----4-:R-:W-:Y:S02]  /*e7f0*/  FSEL R98, R98, -INF , !P2 ;  /* 0xff80000062627808 */ /* 0x010fe40005000000 */
[----:B------:R-:W-:-:S02]  /*e800*/  ISETP.GE.AND P1, PT, R6, R100, PT ;  /* 0x000000640600720c */ /* 0x000fc40003f26270 */
[-C--:B------:R-:W-:Y:S01]  /*e810*/  ISETP.GE.AND P2, PT, R5, R101.reuse, PT ;  /* 0x000000650500720c */ /* 0x080fe20003f46270 */
[----:B------:R-:W1:Y:S01]  /*e820*/  MUFU.TANH R97, R88 ;  /* 0x0000005800617308 */ /* 0x000e620000002400 */
[----:B------:R-:W-:Y:S02]  /*e830*/  FSEL R99, R99, -INF , !P1 ;  /* 0xff80000063637808 */ /* 0x000fe40004800000 */
[----:B------:R-:W-:Y:S02]  /*e840*/  ISETP.GE.AND P1, PT, R13, R100, PT ;  /* 0x000000640d00720c */ /* 0x000fe40003f26270 */
[----:B--2---:R-:W-:Y:S02]  /*e850*/  FSEL R114, R114, -INF , !P5 ;  /* 0xff80000072727808 */ /* 0x004fe40006800000 */
[----:B------:R-:W-:Y:S01]  /*e860*/  FSEL R3, R3, -INF , !P1 ;  /* 0xff80000003037808 */ /* 0x000fe20004800000 */
[----:B------:R-:W2:Y:S01]  /*e870*/  MUFU.TANH R86, R86 ;  /* 0x0000005600567308 */ /* 0x000ea20000002400 */
[----:B------:R-:W-:Y:S01]  /*e880*/  ISETP.GT.AND P1, PT, R139, R126, PT ;  /* 0x0000007e8b00720c */ /* 0x000fe20003f24270 */
[----:B------:R-:W-:Y:S01]  /*e890*/  BAR.SYNC.DEFER_BLOCKING 0x0 ;  /* 0x0000000000007b1d */ /* 0x000fe20000010000 */
[----:B------:R-:W-:-:S02]  /*e8a0*/  ISETP.GE.AND P5, PT, R6, R101, PT ;  /* 0x000000650600720c */ /* 0x000fc40003fa6270 */
[----:B------:R-:W-:Y:S02]  /*e8b0*/  IADD3 R5, R13, 0x39, RZ ;  /* 0x000000390d057810 */ /* 0x000fe40007ffe0ff */
[----:B---3--:R-:W-:Y:S01]  /*e8c0*/  FSEL R96, R96, -INF , !P5 ;  /* 0xff80000060607808 */ /* 0x008fe20006800000 */
[----:B------:R-:W3:Y:S01]  /*e8d0*/  MUFU.TANH R28, R28 ;  /* 0x0000001c001c7308 */ /* 0x000ee20000002400 */
[----:B-1----:R-:W-:Y:S02]  /*e8e0*/  FSEL R97, R97, -INF , !P6 ;  /* 0xff80000061617808 */ /* 0x002fe40007000000 */
[----:B------:R-:W-:Y:S02]  /*e8f0*/  ISETP.GE.AND P5, PT, R13, R101, PT ;  /* 0x000000650d00720c */ /* 0x000fe40003fa6270 */
[----:B------:R-:W-:-:S03]  /*e900*/  ISETP.GE.AND P6, PT, R5, R100, PT ;  /* 0x000000640500720c */ /* 0x000fc60003fc6270 */
[----:B------:R-:W1:Y:S01]  /*e910*/  MUFU.TANH R4, R89 ;  /* 0x0000005900047308 */ /* 0x000e620000002400 */
[----:B--2---:R-:W-:Y:S02]  /*e920*/  FSEL R86, R86, -INF , !P2 ;  /* 0xff80000056567808 */ /* 0x004fe40005000000 */
[----:B------:R-:W-:-:S05]  /*e930*/  ISETP.GE.AND P2, PT, R5, R101, PT ;  /* 0x000000650500720c */ /* 0x000fca0003f46270 */
[----:B------:R-:W2:Y:S01]  /*e940*/  MUFU.TANH R87, R87 ;  /* 0x0000005700577308 */ /* 0x000ea20000002400 */
[----:B---3--:R-:W-:Y:S02]  /*e950*/  FSEL R28, R28, -INF , !P5 ;  /* 0xff8000001c1c7808 */ /* 0x008fe40006800000 */
[----:B-1----:R-:W-:Y:S02]  /*e960*/  FSEL R100, R4, -INF , !P6 ;  /* 0xff80000004647808 */ /* 0x002fe40007000000 */
[----:B--2---:R-:W-:Y:S01]  /*e970*/  FSEL R87, R87, -INF , !P2 ;  /* 0xff80000057577808 */ /* 0x004fe20005000000 */
        /* <DEDUP_REMOVED lines=10> */
[----:B--2---:R-:W-:-:S02]  /*ea20*/  IADD3 R20, R20, 0xffffffe, RZ ;  /* 0x0ffffffe14147810 */ /* 0x004fc40007ffe0ff */
[----:B------:R-:W-:-:S04]  /*ea30*/  IABS R9, R13 ;  /* 0x0000000d00097213 */ /* 0x000fc80000000000 */
[----:B------:R-:W2:Y:S01]  /*ea40*/  F2I.FTZ.U32.TRUNC.NTZ R21, R20 ;  /* 0x0000001400157305 */ /* 0x000ea2000021f000 */
[----:B------:R-:W-:Y:S01]  /*ea50*/  LOP3.LUT R13, R13, c[0x0][0x2d0], RZ, 0x3c, !PT ;  /* 0x0000b4000d0d7a12 */ /* 0x000fe200078e3cff */
[----:B--2---:R-:W-:Y:S02]  /*ea60*/  IMAD.MOV R4, RZ, RZ, -R21 ;  /* 0x000000ffff047224 */ /* 0x004fe400078e0a15 */
[----:B------:R-:W-:Y:S02]  /*ea70*/  IMAD.MOV.U32 R20, RZ, RZ, RZ ;  /* 0x000000ffff147224 */ /* 0x000fe400078e00ff */
[----:B------:R-:W-:-:S04]  /*ea80*/  IMAD R4, R4, R5, RZ ;  /* 0x0000000504047224 */ /* 0x000fc800078e02ff */
        /* <DEDUP_REMOVED lines=22> */
[----:B------:R-:W-:-:S04]  /*ebf0*/  LOP3.LUT R4, RZ, c[0x0][0x2d0], RZ, 0x33, !PT ;  /* 0x0000b400ff047a12 */ /* 0x000fc800078e33ff */
[----:B------:R-:W-:Y:S02]  /*ec00*/  @!P1 IADD3 R5, -R5, RZ, RZ ;  /* 0x000000ff05059210 */ /* 0x000fe40007ffe1ff */
        /* <DEDUP_REMOVED lines=18> */
[----:B------:R-:W-:-:S04]  /*ed30*/  IMAD R5, R6, c[0x0][0x184], R5 ;  /* 0x0000610006057a24 */ /* 0x000fc800078e0205 */
[----:B------:R-:W-:Y:S01]  /*ed40*/  IMAD.IADD R4, R11, 0x1, R5 ;  /* 0x000000010b047824 */ /* 0x000fe200078e0205 */
[----:B------:R-:W-:Y:S01]  /*ed50*/  MOV R5, R10 ;  /* 0x0000000a00057202 */ /* 0x000fe20000000f00 */
[----:B------:R-:W-:Y:S05]  /*ed60*/  BRA `(.L_x_4955) ;  /* 0x0000003000007947 */ /* 0x000fea0003800000 */
.L_x_4954:
[----:B------:R-:W-:-:S05]  /*ed70*/  IMAD.MOV.U32 R5, RZ, RZ, c[0x0][0x198] ;  /* 0x00006600ff057624 */ /* 0x000fca00078e00ff */
[----:B------:R-:W-:-:S04]  /*ed80*/  LEA R5, -R5, RZ, 0x6 ;  /* 0x000000ff05057211 */ /* 0x000fc800078e31ff */
[----:B------:R-:W-:Y:S02]  /*ed90*/  SHF.R.S32.HI R4, RZ, 0x1f, R5 ;  /* 0x0000001fff047819 */ /* 0x000fe40000011405 */
.L_x_4955:
[----:B-1----:R-:W-:Y:S02]  /*eda0*/  SHF.R.S32.HI R6, RZ, 0x1f, R7 ;  /* 0x0000001fff067819 */ /* 0x002fe40000011407 */
[C---:B------:R-:W-:Y:S02]  /*edb0*/  LEA R10, P2, R5.reuse, R134, 0x1 ;  /* 0x00000086050a7211 */ /* 0x040fe400078408ff */
[----:B------:R-:W-:Y:S02]  /*edc0*/  LEA.HI R6, R6, R7, RZ, 0x2 ;  /* 0x0000000706067211 */ /* 0x000fe400078f10ff */
[----:B------:R-:W-:Y:S02]  /*edd0*/  LEA.HI.X R11, R5, R133, R4, 0x1, P2 ;  /* 0x00000085050b7211 */ /* 0x000fe400010f0c04 */
[----:B------:R-:W-:-:S05]  /*ede0*/  LOP3.LUT R6, R6, 0xfffffffc, RZ, 0xc0, !PT ;  /* 0xfffffffc06067812 */ /* 0x000fca00078ec0ff */
[----:B------:R-:W-:Y:S01]  /*edf0*/  IMAD.IADD R6, R7, 0x1, -R6 ;  /* 0x0000000107067824 */ /* 0x000fe200078e0a06 */
[----:B------:R-:W-:-:S03]  /*ee00*/  SEL R7, RZ, 0x3fffc, P0 ;  /* 0x0003fffcff077807 */ /* 0x000fc60000000000 */
[----:B------:R-:W-:Y:S01]  /*ee10*/  IMAD.SHL.U32 R6, R6, 0x8, RZ ;  /* 0x0000000806067824 */ /* 0x000fe200078e00ff */
[----:B------:R-:W-:Y:S01]  /*ee20*/  LOP3.LUT P6, RZ, R7, 0x4, RZ, 0xc0, !PT ;  /* 0x0000000407ff7812 */ /* 0x000fe200078cc0ff */
[----:B------:R-:W-:-:S03]  /*ee30*/  IMAD.MOV.U32 R7, RZ, RZ, c[0x0][0x19c] ;  /* 0x00006700ff077624 */ /* 0x000fc600078e00ff */
[----:B------:R-:W-:Y:S01]  /*ee40*/  ISETP.GE.AND P1, PT, R6, c[0x0][0x220], PT ;  /* 0x0000880006007a0c */ /* 0x000fe20003f26270 */
[----:B------:R-:W-:-:S05]  /*ee50*/  IMAD.MOV.U32 R6, RZ, RZ, c[0x0][0x198] ;  /* 0x00006600ff067624 */ /* 0x000fca00078e00ff */
[----:B------:R-:W-:-:S04]  /*ee60*/  LEA R9, P0, R6, R5, 0x5 ;  /* 0x0000000506097211 */ /* 0x000fc800078028ff */
[C-C-:B------:R-:W-:Y:S02]  /*ee70*/  LEA.HI.X R4, R6.reuse, R4, R7.reuse, 0x5, P0 ;  /* 0x0000000406047211 */ /* 0x140fe400000f2c07 */
[C---:B------:R-:W-:Y:S01]  /*ee80*/  @!P4 LEA R20, P2, R9.reuse, R134, 0x1 ;  /* 0x000000860914c211 */ /* 0x040fe200078408ff */
[----:B------:R-:W-:Y:S01]  /*ee90*/  @!PT LDS RZ, [RZ] ;  /* 0x00000000fffff984 */ /* 0x000fe20000000800 */
[----:B------:R-:W-:Y:S01]  /*eea0*/  @!PT LDS RZ, [RZ] ;  /* 0x00000000fffff984 */ /* 0x000fe20000000800 */
[----:B------:R-:W-:Y:S01]  /*eeb0*/  @!PT LDS RZ, [RZ] ;  /* 0x00000000fffff984 */ /* 0x000fe20000000800 */
[----:B------:R1:W-:Y:S01]  /*eec0*/  @!P1 LDGSTS.E.BYPASS.LTC128B.128 [R128+0x3000], [R10.64] ;  /* 0x030000000a809fae */ /* 0x0003e2000b901d46 */
[C---:B------:R-:W-:Y:S02]  /*eed0*/  @!P1 LEA R24, P5, R6.reuse, R10, 0x6 ;  /* 0x0000000a06189211 */ /* 0x040fe400078a30ff */
        /* <DEDUP_REMOVED lines=35> */
.L_x_4953:
        /* <DEDUP_REMOVED lines=56> */
[----:B------:R-:W-:Y:S02]  /*f490*/  FFMA.FTZ R3, R30, c[0x0][0x23c], -R101 ;  /* 0x00008f001e037a23 */ /* 0x000fe40000010865 */
[----:B------:R-:W-:Y:S02]  /*f4a0*/  FFMA.FTZ R85, R28, c[0x0][0x23c], -R93 ;  /* 0x00008f001c557a23 */ /* 0x000fe4000001085d */
[----:B------:R-:W-:-:S02]  /*f4b0*/  FFMA.FTZ R84, R16, c[0x0][0x23c], -R101 ;  /* 0x00008f0010547a23 */ /* 0x000fc40000010865 */
[----:B------:R-:W-:Y:S01]  /*f4c0*/  FFMA.FTZ R88, R18, c[0x0][0x23c], -R101 ;  /* 0x00008f0012587a23 */ /* 0x000fe20000010865 */
[----:B------:R-:W2:Y:S01]  /*f4d0*/  MUFU.EX2 R0, R0 ;  /* 0x0000000000007308 */ /* 0x000ea20000000800 */
[--C-:B------:R-:W-:Y:S01]  /*f4e0*/  FFMA.FTZ R92, R14, c[0x0][0x23c], -R93.reuse ;  /* 0x00008f000e5c7a23 */ /* 0x100fe2000001085d */
[----:B------:R-:W-:Y:S01]  /*f4f0*/  LDSM.16.MT88.4 R16, [R120+0x6000] ;  /* 0x006000007810783b */ /* 0x000fe20000004200 */
[--C-:B------:R-:W-:Y:S02]  /*f500*/  FFMA.FTZ R91, R12, c[0x0][0x23c], -R93.reuse ;  /* 0x00008f000c5b7a23 */ /* 0x100fe4000001085d */
[----:B------:R-:W-:Y:S02]  /*f510*/  FFMA.FTZ R6, R8, c[0x0][0x23c], -R93 ;  /* 0x00008f0008067a23 */ /* 0x000fe4000001085d */
[----:B------:R-:W-:Y:S01]  /*f520*/  LDSM.16.MT88.4 R8, [R122+0x6000] ;  /* 0x006000007a08783b */ /* 0x000fe20000004200 */
[-C--:B-1----:R-:W-:Y:S01]  /*f530*/  FMUL.FTZ R28, R56, R95.reuse ;  /* 0x0000005f381c7220 */ /* 0x082fe20000410000 */
[----:B------:R-:W-:Y:S01]  /*f540*/  MUFU.EX2 R94, R94 ;  /* 0x0000005e005e7308 */ /* 0x000fe20000000800 */
[----:B------:R-:W-:-:S02]  /*f550*/  FMUL.FTZ R29, R57, R95 ;  /* 0x0000005f391d7220 */ /* 0x000fc40000410000 */
[-C--:B------:R-:W-:Y:S02]  /*f560*/  FMUL.FTZ R4, R80, R95.reuse ;  /* 0x0000005f50047220 */ /* 0x080fe40000410000 */
[-C--:B------:R-:W-:Y:S02]  /*f570*/  FMUL.FTZ R5, R81, R95.reuse ;  /* 0x0000005f51057220 */ /* 0x080fe40000410000 */
[-C--:B--2---:R-:W-:Y:S01]  /*f580*/  FMUL.FTZ R30, R58, R0.reuse ;  /* 0x000000003a1e7220 */ /* 0x084fe20000410000 */
[----:B------:R-:W1:Y:S01]  /*f590*/  MUFU.EX2 R84, R84 ;  /* 0x0000005400547308 */ /* 0x000e620000000800 */
[-C--:B------:R-:W-:Y:S02]  /*f5a0*/  FMUL.FTZ R31, R59, R0.reuse ;  /* 0x000000003b1f7220 */ /* 0x080fe40000410000 */
[----:B------:R-:W2:Y:S01]  /*f5b0*/  LDSM.16.MT88.4 R56, [R122+0x8000] ;  /* 0x008000007a38783b */ /* 0x000ea20000004200 */
[----:B------:R-:W-:Y:S02]  /*f5c0*/  FMUL.FTZ R7, R83, R0 ;  /* 0x0000000053077220 */ /* 0x000fe40000410000 */
[----:B------:R-:W-:-:S02]  /*f5d0*/  FMUL.FTZ R52, R52, R95 ;  /* 0x0000005f34347220 */ /* 0x000fc40000410000 */
[----:B------:R-:W-:Y:S01]  /*f5e0*/  MUFU.EX2 R88, R88 ;  /* 0x0000005800587308 */ /* 0x000fe20000000800 */
[-C--:B------:R-:W-:Y:S02]  /*f5f0*/  FMUL.FTZ R53, R53, R95.reuse ;  /* 0x0000005f35357220 */ /* 0x080fe40000410000 */
[-C--:B------:R-:W-:Y:S02]  /*f600*/  FMUL.FTZ R54, R54, R0.reuse ;  /* 0x0000000036367220 */ /* 0x080fe40000410000 */
[----:B------:R-:W-:Y:S02]  /*f610*/  FMUL.FTZ R55, R55, R0 ;  /* 0x0000000037377220 */ /* 0x000fe40000410000 */
[-C--:B------:R-:W-:Y:S01]  /*f620*/  FMUL.FTZ R36, R36, R95.reuse ;  /* 0x0000005f24247220 */ /* 0x080fe20000410000 */
[----:B------:R-:W-:Y:S01]  /*f630*/  MUFU.EX2 R3, R3 ;  /* 0x0000000300037308 */ /* 0x000fe20000000800 */
[----:B-1----:R-:W-:Y:S01]  /*f640*/  F2FP.BF16.PACK_AB R80, R84, R94 ;  /* 0x0000005e5450723e */ /* 0x002fe200000010ff */
        /* <DEDUP_REMOVED lines=8> */
[----:B------:R-:W1:Y:S01]  /*f6d0*/  MUFU.EX2 R92, R92 ;  /* 0x0000005c005c7308 */ /* 0x000e620000000800 */
[----:B------:R-:W-:-:S02]  /*f6e0*/  FMUL.FTZ R20, R64, R95 ;  /* 0x0000005f40147220 */ /* 0x000fc40000410000 */
[-C--:B------:R-:W-:Y:S02]  /*f6f0*/  FMUL.FTZ R21, R65, R95.reuse ;  /* 0x0000005f41157220 */ /* 0x080fe40000410000 */
[-C--:B------:R-:W-:Y:S02]  /*f700*/  FMUL.FTZ R22, R66, R0.reuse ;  /* 0x0000000042167220 */ /* 0x080fe40000410000 */
[-C--:B------:R-:W-:Y:S01]  /*f710*/  FMUL.FTZ R23, R67, R0.reuse ;  /* 0x0000000043177220 */ /* 0x080fe20000410000 */
[----:B------:R3:W-:Y:S01]  /*f720*/  MUFU.EX2 R2, R6 ;  /* 0x0000000600027308 */ /* 0x0007e20000000800 */
[-C--:B------:R-:W-:Y:S02]  /*f730*/  FMUL.FTZ R60, R60, R95.reuse ;  /* 0x0000005f3c3c7220 */ /* 0x080fe40000410000 */
[----:B------:R-:W-:Y:S02]  /*f740*/  FMUL.FTZ R61, R61, R95 ;  /* 0x0000005f3d3d7220 */ /* 0x000fe40000410000 */
[----:B------:R-:W-:-:S02]  /*f750*/  FMUL.FTZ R62, R62, R0 ;  /* 0x000000003e3e7220 */ /* 0x000fc40000410000 */
[-C--:B------:R-:W-:Y:S01]  /*f760*/  FMUL.FTZ R63, R63, R0.reuse ;  /* 0x000000003f3f7220 */ /* 0x080fe20000410000 */
[----:B------:R-:W4:Y:S01]  /*f770*/  MUFU.EX2 R91, R91 ;  /* 0x0000005b005b7308 */ /* 0x000f220000000800 */
[----:B-1----:R-:W-:Y:S01]  /*f780*/  F2FP.BF16.PACK_AB R81, R92, R85 ;  /* 0x000000555c51723e */ /* 0x002fe200000010ff */
[-C--:B------:R-:W-:Y:S02]  /*f790*/  FMUL.FTZ R76, R76, R95.reuse ;  /* 0x0000005f4c4c7220 */ /* 0x080fe40000410000 */
[----:B------:R-:W-:Y:S02]  /*f7a0*/  FMUL.FTZ R77, R77, R95 ;  /* 0x0000005f4d4d7220 */ /* 0x000fe40000410000 */
[-C--:B------:R-:W-:Y:S02]  /*f7b0*/  FMUL.FTZ R78, R78, R0.reuse ;  /* 0x000000004e4e7220 */ /* 0x080fe40000410000 */
[----:B---3--:R-:W-:Y:S01]  /*f7c0*/  FMUL.FTZ R6, R82, R0 ;  /* 0x0000000052067220 */ /* 0x008fe20000410000 */
[----:B------:R-:W-:Y:S01]  /*f7d0*/  F2FP.BF16.PACK_AB R82, R3, R88 ;  /* 0x000000580352723e */ /* 0x000fe200000010ff */
[----:B------:R-:W-:-:S02]  /*f7e0*/  FMUL.FTZ R79, R79, R0 ;  /* 0x000000004f4f7220 */ /* 0x000fc40000410000 */
[----:B------:R-:W-:Y:S02]  /*f7f0*/  FFMA.FTZ R109, R106, c[0x0][0x23c], -R101 ;  /* 0x00008f006a6d7a23 */ /* 0x000fe40000010865 */
[----:B------:R-:W-:Y:S01]  /*f800*/  FFMA.FTZ R107, R104, c[0x0][0x23c], -R93 ;  /* 0x00008f00686b7a23 */ /* 0x000fe2000001085d */
[----:B----4-:R-:W-:Y:S01]  /*f810*/  F2FP.BF16.PACK_AB R83, R91, R2 ;  /* 0x000000025b53723e */ /* 0x010fe200000010ff */
[--C-:B------:R-:W-:Y:S02]  /*f820*/  FFMA.FTZ R110, R110, c[0x0][0x23c], -R101.reuse ;  /* 0x00008f006e6e7a23 */ /* 0x100fe40000010865 */
[----:B------:R-:W-:Y:S01]  /*f830*/  MUFU.EX2 R109, R109 ;  /* 0x0000006d006d7308 */ /* 0x000fe20000000800 */
[--C-:B------:R-:W-:Y:S02]  /*f840*/  FFMA.FTZ R106, R156, c[0x0][0x23c], -R101.reuse ;  /* 0x00008f009c6a7a23 */ /* 0x100fe40000010865 */
[----:B------:R-:W-:Y:S01]  /*f850*/  FFMA.FTZ R105, R154, c[0x0][0x23c], -R101 ;  /* 0x00008f009a697a23 */ /* 0x000fe20000010865 */
[----:B------:R-:W-:Y:S01]  /*f860*/  HMMA.16816.F32.BF16 R28, R80, R32, R28 ;  /* 0x00000020501c723c */ /* 0x000fe2000004181c */
[----:B------:R-:W-:-:S02]  /*f870*/  FFMA.FTZ R108, R108, c[0x0][0x23c], -R93 ;  /* 0x00008f006c6c7a23 */ /* 0x000fc4000001085d */
[--C-:B------:R-:W-:Y:S01]  /*f880*/  FFMA.FTZ R104, R152, c[0x0][0x23c], -R93.reuse ;  /* 0x00008f0098687a23 */ /* 0x100fe2000001085d */
[----:B------:R-:W1:Y:S01]  /*f890*/  MUFU.EX2 R110, R110 ;  /* 0x0000006e006e7308 */ /* 0x000e620000000800 */
[----:B------:R-:W-:Y:S02]  /*f8a0*/  FFMA.FTZ R103, R150, c[0x0][0x23c], -R93 ;  /* 0x00008f0096677a23 */ /* 0x000fe4000001085d */
[-C--:B------:R-:W-:Y:S01]  /*f8b0*/  FMUL.FTZ R12, R72, R95.reuse ;  /* 0x0000005f480c7220 */ /* 0x080fe20000410000 */
[----:B------:R-:W-:Y:S01]  /*f8c0*/  HMMA.16816.F32.BF16 R32, R80, R34, R52 ;  /* 0x000000225020723c */ /* 0x000fe20000041834 */
[----:B------:R-:W3:Y:S01]  /*f8d0*/  LDSM.16.MT88.4 R52, [R120+0x8000] ;  /* 0x008000007834783b */ /* 0x000ee20000004200 */
[----:B------:R-:W-:Y:S02]  /*f8e0*/  FMUL.FTZ R13, R73, R95 ;  /* 0x0000005f490d7220 */ /* 0x000fe40000410000 */
[-C--:B------:R-:W-:Y:S01]  /*f8f0*/  FMUL.FTZ R14, R74, R0.reuse ;  /* 0x000000004a0e7220 */ /* 0x080fe20000410000 */
[----:B------:R-:W-:Y:S01]  /*f900*/  MUFU.EX2 R106, R106 ;  /* 0x0000006a006a7308 */ /* 0x000fe20000000800 */
[----:B------:R-:W-:-:S02]  /*f910*/  FMUL.FTZ R15, R75, R0 ;  /* 0x000000004b0f7220 */ /* 0x000fc40000410000 */
[C---:B--2---:R-:W-:Y:S01]  /*f920*/  HMMA.16816.F32.BF16 R36, R80.reuse, R56, R36 ;  /* 0x000000385024723c */ /* 0x044fe20000041824 */
[-C--:B------:R-:W-:Y:S02]  /*f930*/  FMUL.FTZ R68, R68, R95.reuse ;  /* 0x0000005f44447220 */ /* 0x080fe40000410000 */
[----:B------:R-:W-:Y:S02]  /*f940*/  FMUL.FTZ R69, R69, R95 ;  /* 0x0000005f45457220 */ /* 0x000fe40000410000 */
[----:B------:R-:W-:Y:S01]  /*f950*/  MUFU.EX2 R105, R105 ;  /* 0x0000006900697308 */ /* 0x000fe20000000800 */
[-C--:B------:R-:W-:Y:S02]  /*f960*/  FMUL.FTZ R70, R70, R0.reuse ;  /* 0x0000000046467220 */ /* 0x080fe40000410000 */
[----:B------:R-:W-:Y:S01]  /*f970*/  HMMA.16816.F32.BF16 R40, R80, R58, R40 ;  /* 0x0000003a5028723c */ /* 0x000fe20000041828 */
[----:B------:R-:W2:Y:S01]  /*f980*/  LDSM.16.MT88.4 R56, [R122+0x6400] ;  /* 0x006400007a38783b */ /* 0x000ea20000004200 */
[----:B------:R-:W-:-:S02]  /*f990*/  FMUL.FTZ R71, R71, R0 ;  /* 0x0000000047477220 */ /* 0x000fc40000410000 */
[-C--:B------:R-:W-:Y:S01]  /*f9a0*/  FMUL.FTZ R44, R44, R95.reuse ;  /* 0x0000005f2c2c7220 */ /* 0x080fe20000410000 */
[----:B------:R-:W-:Y:S01]  /*f9b0*/  MUFU.EX2 R108, R108 ;  /* 0x0000006c006c7308 */ /* 0x000fe20000000800 */
[-C--:B------:R-:W-:Y:S02]  /*f9c0*/  FMUL.FTZ R45, R45, R95.reuse ;  /* 0x0000005f2d2d7220 */ /* 0x080fe40000410000 */
[----:B------:R-:W-:Y:S01]  /*f9d0*/  HMMA.16816.F32.BF16 R20, R80, R24, R20 ;  /* 0x000000185014723c */ /* 0x000fe20000041814 */
[-C--:B------:R-:W-:Y:S02]  /*f9e0*/  FMUL.FTZ R46, R46, R0.reuse ;  /* 0x000000002e2e7220 */ /* 0x080fe40000410000 */
[----:B------:R-:W-:Y:S02]  /*f9f0*/  FMUL.FTZ R47, R47, R0 ;  /* 0x000000002f2f7220 */ /* 0x000fe40000410000 */
[----:B------:R-:W4:Y:S01]  /*fa00*/  MUFU.EX2 R107, R107 ;  /* 0x0000006b006b7308 */ /* 0x000f220000000800 */
[----:B------:R-:W-:-:S02]  /*fa10*/  FMUL.FTZ R48, R48, R95 ;  /* 0x0000005f30307220 */ /* 0x000fc40000410000 */
[C---:B------:R-:W-:Y:S01]  /*fa20*/  HMMA.16816.F32.BF16 R24, R80.reuse, R26, R60 ;  /* 0x0000001a5018723c */ /* 0x040fe2000004183c */
[----:B------:R-:W5:Y:S01]  /*fa30*/  LDSM.16.MT88.4 R60, [R120+0x6400] ;  /* 0x00640000783c783b */ /* 0x000f620000004200 */
[----:B------:R-:W-:Y:S02]  /*fa40*/  FMUL.FTZ R49, R49, R95 ;  /* 0x0000005f31317220 */ /* 0x000fe40000410000 */
[-C--:B------:R-:W-:Y:S01]  /*fa50*/  FMUL.FTZ R50, R50, R0.reuse ;  /* 0x0000000032327220 */ /* 0x080fe20000410000 */
[----:B------:R-:W-:Y:S01]  /*fa60*/  MUFU.EX2 R104, R104 ;  /* 0x0000006800687308 */ /* 0x000fe20000000800 */
[----:B------:R-:W-:Y:S02]  /*fa70*/  FMUL.FTZ R51, R51, R0 ;  /* 0x0000000033337220 */ /* 0x000fe40000410000 */
[----:B------:R-:W-:Y:S01]  /*fa80*/  HMMA.16816.F32.BF16 R4, R80, R8, R4 ;  /* 0x000000085004723c */ /* 0x000fe20000041804 */
[--C-:B------:R-:W-:Y:S02]  /*fa90*/  FFMA.FTZ R113, R140, c[0x0][0x23c], -R101.reuse ;  /* 0x00008f008c717a23 */ /* 0x100fe40000010865 */
[----:B------:R-:W-:-:S02]  /*faa0*/  FFMA.FTZ R140, R138, c[0x0][0x23c], -R101 ;  /* 0x00008f008a8c7a23 */ /* 0x000fc40000010865 */
[----:B------:R-:W1:Y:S01]  /*fab0*/  MUFU.EX2 R103, R103 ;  /* 0x0000006700677308 */ /* 0x000e620000000800 */
[--C-:B------:R-:W-:Y:S02]  /*fac0*/  FFMA.FTZ R111, R146, c[0x0][0x23c], -R101.reuse ;  /* 0x00008f00926f7a23 */ /* 0x100fe40000010865 */
[C---:B------:R-:W-:Y:S01]  /*fad0*/  HMMA.16816.F32.BF16 R8, R80.reuse, R10, R76 ;  /* 0x0000000a5008723c */ /* 0x040fe2000004184c */
[----:B------:R-:W-:Y:S01]  /*fae0*/  FFMA.FTZ R138, R148, c[0x0][0x23c], -R101 ;  /* 0x00008f00948a7a23 */ /* 0x000fe20000010865 */
[----:B------:R-:W-:Y:S01]  /*faf0*/  LDSM.16.MT88.4 R76, [R122+0x6c00] ;  /* 0x006c00007a4c783b */ /* 0x000fe20000004200 */
        /* <DEDUP_REMOVED lines=8> */
[----:B------:R-:W-:Y:S01]  /*fb80*/  MUFU.EX2 R140, R140 ;  /* 0x0000008c008c7308 */ /* 0x000fe20000000800 */
[--C-:B------:R-:W-:Y:S01]  /*fb90*/  FFMA.FTZ R97, R97, c[0x0][0x23c], -R101.reuse ;  /* 0x00008f0061617a23 */ /* 0x100fe20000010865 */
[C---:B------:R-:W-:Y:S01]  /*fba0*/  HMMA.16816.F32.BF16 R16, R80.reuse, R18, R68 ;  /* 0x000000125010723c */ /* 0x040fe20000041844 */
[----:B------:R-:W-:Y:S01]  /*fbb0*/  LDSM.16.MT88.4 R68, [R120+0x6c00] ;  /* 0x006c00007844783b */ /* 0x000fe20000004200 */
[----:B------:R-:W-:Y:S02]  /*fbc0*/  FFMA.FTZ R100, R100, c[0x0][0x23c], -R101 ;  /* 0x00008f0064647a23 */ /* 0x000fe40000010865 */
[--C-:B------:R-:W-:Y:S02]  /*fbd0*/  FFMA.FTZ R101, R96, c[0x0][0x23c], -R93.reuse ;  /* 0x00008f0060657a23 */ /* 0x100fe4000001085d */
[----:B------:R-:W-:Y:S01]  /*fbe0*/  MUFU.EX2 R111, R111 ;  /* 0x0000006f006f7308 */ /* 0x000fe20000000800 */
[--C-:B------:R-:W-:Y:S01]  /*fbf0*/  FFMA.FTZ R98, R98, c[0x0][0x23c], -R93.reuse ;  /* 0x00008f0062627a23 */ /* 0x100fe2000001085d */
[----:B---3--:R-:W-:Y:S01]  /*fc00*/  HMMA.16816.F32.BF16 R44, R80, R52, R44 ;  /* 0x00000034502c723c */ /* 0x008fe2000004182c */
[----:B------:R-:W-:-:S02]  /*fc10*/  FFMA.FTZ R96, R86, c[0x0][0x23c], -R93 ;  /* 0x00008f0056607a23 */ /* 0x000fc4000001085d */
[----:B------:R-:W-:Y:S02]  /*fc20*/  FFMA.FTZ R93, R87, c[0x0][0x23c], -R93 ;  /* 0x00008f00575d7a23 */ /* 0x000fe4000001085d */
[----:B------:R-:W-:Y:S01]  /*fc30*/  FFMA.FTZ R95, R143, R95, R94 ;  /* 0x0000005f8f5f7223 */ /* 0x000fe2000001005e */
[----:B------:R-:W-:Y:S01]  /*fc40*/  MUFU.EX2 R138, R138 ;  /* 0x0000008a008a7308 */ /* 0x000fe20000000800 */
[----:B-1----:R-:W-:Y:S01]  /*fc50*/  F2FP.BF16.PACK_AB R52, R109, R110 ;  /* 0x0000006e6d34723e */ /* 0x002fe200000010ff */
[----:B------:R-:W-:Y:S01]  /*fc60*/  HMMA.16816.F32.BF16 R48, R80, R54, R48 ;  /* 0x000000365030723c */ /* 0x000fe20000041830 */
[----:B----4-:R-:W-:Y:S01]  /*fc70*/  F2FP.BF16.PACK_AB R53, R107, R108 ;  /* 0x0000006c6b35723e */ /* 0x010fe200000010ff */
[----:B------:R-:W-:-:S04]  /*fc80*/  FADD.FTZ R95, R84, R95 ;  /* 0x0000005f545f7221 */ /* 0x000fc80000010000 */
[----:B------:R-:W-:Y:S01]  /*fc90*/  MUFU.EX2 R117, R117 ;  /* 0x0000007500757308 */ /* 0x000fe20000000800 */
[----:B------:R-:W-:Y:S01]  /*fca0*/  F2FP.BF16.PACK_AB R54, R105, R106 ;  /* 0x0000006a6936723e */ /* 0x000fe200000010ff */
[----:B------:R-:W-:Y:S01]  /*fcb0*/  FADD.FTZ R88, R88, R95 ;  /* 0x0000005f58587221 */ /* 0x000fe20000010000 */
[----:B------:R-:W-:-:S03]  /*fcc0*/  F2FP.BF16.PACK_AB R55, R103, R104 ;  /* 0x000000686737723e */ /* 0x000fc600000010ff */
[----:B------:R-:W-:Y:S02]  /*fcd0*/  FADD.FTZ R3, R3, R88 ;  /* 0x0000005803037221 */ /* 0x000fe40000010000 */
[----:B------:R-:W-:Y:S02]  /*fce0*/  MUFU.EX2 R116, R116 ;  /* 0x0000007400747308 */ /* 0x000fe40000000800 */
[----:B--2---:R-:W-:Y:S01]  /*fcf0*/  HMMA.16816.F32.BF16 R4, R52, R56, R4 ;  /* 0x000000383404723c */ /* 0x004fe20000041804 */
[----:B------:R-:W-:-:S04]  /*fd00*/  FADD.FTZ R110, R110, R3 ;  /* 0x000000036e6e7221 */ /* 0x000fc80000010000 */
[----:B------:R-:W-:Y:S01]  /*fd10*/  FADD.FTZ R109, R109, R110 ;  /* 0x0000006e6d6d7221 */ /* 0x000fe20000010000 */
[----:B------:R-:W-:Y:S02]  /*fd20*/  MUFU.EX2 R112, R112 ;  /* 0x0000007000707308 */ /* 0x000fe40000000800 */
[C---:B------:R-:W-:Y:S01]  /*fd30*/  HMMA.16816.F32.BF16 R8, R52.reuse, R58, R8 ;  /* 0x0000003a3408723c */ /* 0x040fe20000041808 */
[----:B------:R-:W1:Y:S05]  /*fd40*/  LDSM.16.MT88.4 R56, [R122+0x7400] ;  /* 0x007400007a38783b */ /* 0x000e6a0000004200 */
[----:B------:R-:W-:Y:S02]  /*fd50*/  MUFU.EX2 R115, R115 ;  /* 0x0000007300737308 */ /* 0x000fe40000000800 */
[C---:B-----5:R-:W-:Y:S06]  /*fd60*/  HMMA.16816.F32.BF16 R12, R52.reuse, R60, R12 ;  /* 0x0000003c340c723c */ /* 0x060fec000004180c */
[----:B------:R-:W-:Y:S02]  /*fd70*/  MUFU.EX2 R102, R102 ;  /* 0x0000006600667308 */ /* 0x000fe40000000800 */
[C---:B------:R-:W-:Y:S01]  /*fd80*/  HMMA.16816.F32.BF16 R16, R52.reuse, R62, R16 ;  /* 0x0000003e3410723c */ /* 0x040fe20000041810 */
[----:B------:R-:W2:Y:S05]  /*fd90*/  LDSM.16.MT88.4 R60, [R120+0x7400] ;  /* 0x00740000783c783b */ /* 0x000eaa0000004200 */
        /* <DEDUP_REMOVED lines=51> */
[----:B------:R-:W2:Y:S03]  /*100d0*/  LDSM.16.MT88.4 R52, [R120+0x7c00] ;  /* 0x007c00007834783b */ /* 0x000ea60000004200 */
[C---:B------:R-:W-:Y:S01]  /*100e0*/  HMMA.16816.F32.BF16 R80, R84.reuse, R76, R4 ;  /* 0x0000004c5450723c */ /* 0x040fe20000041804 */
[----:B------:R-:W-:Y:S07]  /*100f0*/  LDSM.16.MT88.4 R4, [R120+0x8c00] ;  /* 0x008c00007804783b */ /* 0x000fee0000004200 */
[C---:B------:R-:W-:Y:S01]  /*10100*/  HMMA.16816.F32.BF16 R76, R84.reuse, R78, R8 ;  /* 0x0000004e544c723c */ /* 0x040fe20000041808 */
[----:B------:R-:W3:Y:S07]  /*10110*/  LDSM.16.MT88.4 R8, [R122+0x8c00] ;  /* 0x008c00007a08783b */ /* 0x000eee0000004200 */
        /* <DEDUP_REMOVED lines=15> */
[C---:B------:R-:W-:Y:S03]  /*10210*/  HMMA.16816.F32.BF16 R52, R84.reuse, R54, R32 ;  /* 0x000000365434723c */ /* 0x040fe60000041820 */
        /* <DEDUP_REMOVED lines=13> */
[C---:B------:R-:W-:Y:S08]  /*102f0*/  HMMA.16816.F32.BF16 R44, R84.reuse, R4, R44 ;  /* 0x00000004542c723c */ /* 0x040ff0000004182c */
[----:B------:R-:W-:Y:S08]  /*10300*/  HMMA.16816.F32.BF16 R48, R84, R6, R48 ;  /* 0x000000065430723c */ /* 0x000ff00000041830 */
.L_x_4950:
        /* <DEDUP_REMOVED lines=12> */
.L_x_4960:
        /* <DEDUP_REMOVED lines=66> */
.L_x_4957:
        /* <DEDUP_REMOVED lines=21> */
[----:B------:R-:W-:Y:S01]  /*10940*/  ISETP.GT.AND P0, PT, R139, R126, PT ;  /* 0x0000007e8b00720c */ /* 0x000fe20003f04270 */
        /* <DEDUP_REMOVED lines=234> */
.L_x_4959:
        /* <DEDUP_REMOVED lines=47> */
.L_x_4958:
        /* <DEDUP_REMOVED lines=180> */
[----:B------:R-:W-:Y:S01]  /*12620*/  FADD.FTZ R94, R94, R3 ;  /* 0x000000035e5e7221 */ /* 0x000fe20000010000 */
[----:B------:R-:W-:Y:S01]  /*12630*/  MOV R3, R0 ;  /* 0x0000000000037202 */ /* 0x000fe20000000f00 */
        /* <DEDUP_REMOVED lines=66> */
[C---:B--2---:R-:W-:Y:S03]  /*12a60*/  HMMA.16816.F32.BF16 R4, R52.reuse, R56, R4 ;  /* 0x000000383404723c */ /* 0x044fe60000041804 */
[----:B------:R-:W-:Y:S02]  /*12a70*/  FADD.FTZ R112, R112, R113 ;  /* 0x0000007170707221 */ /* 0x000fe40000010000 */
[----:B------:R-:W-:Y:S02]  /*12a80*/  FADD.FTZ R114, R114, R109 ;  /* 0x0000006d72727221 */ /* 0x000fe40000010000 */
[----:B------:R-:W-:Y:S01]  /*12a90*/  FADD.FTZ R117, R117, R112 ;  /* 0x0000007075757221 */ /* 0x000fe20000010000 */
[C---:B------:R-:W-:Y:S01]  /*12aa0*/  HMMA.16816.F32.BF16 R8, R52.reuse, R58, R8 ;  /* 0x0000003a3408723c */ /* 0x040fe20000041808 */
[----:B------:R-:W2:Y:S03]  /*12ab0*/  LDSM.16.MT88.4 R56, [R122+0x7800] ;  /* 0x007800007a38783b */ /* 0x000ea60000004200 */
[----:B------:R-:W-:Y:S02]  /*12ac0*/  FADD.FTZ R115, R115, R114 ;  /* 0x0000007273737221 */ /* 0x000fe40000010000 */
[----:B------:R-:W-:Y:S02]  /*12ad0*/  FADD.FTZ R117, R116, R117 ;  /* 0x0000007574757221 */ /* 0x000fe40000010000 */
[C---:B-1----:R-:W-:Y:S04]  /*12ae0*/  HMMA.16816.F32.BF16 R12, R52.reuse, R60, R12 ;  /* 0x0000003c340c723c */ /* 0x042fe8000004180c */
[----:B------:R-:W-:Y:S02]  /*12af0*/  FADD.FTZ R118, R118, R115 ;  /* 0x0000007376767221 */ /* 0x000fe40000010000 */
[----:B------:R-:W-:Y:S02]  /*12b00*/  FADD.FTZ R86, R86, R117 ;  /* 0x0000007556567221 */ /* 0x000fe40000010000 */
[C---:B------:R-:W-:Y:S01]  /*12b10*/  HMMA.16816.F32.BF16 R16, R52.reuse, R62, R16 ;  /* 0x0000003e3410723c */ /* 0x040fe20000041810 */
[----:B------:R-:W1:Y:S03]  /*12b20*/  LDSM.16.MT88.4 R60, [R120+0x7800] ;  /* 0x00780000783c783b */ /* 0x000e660000004200 */
[----:B------:R-:W-:Y:S02]  /*12b30*/  FADD.FTZ R143, R105, R118 ;  /* 0x00000076698f7221 */ /* 0x000fe40000010000 */
[----:B------:R-:W-:Y:S02]  /*12b40*/  FADD.FTZ R142, R85, R86 ;  /* 0x00000056558e7221 */ /* 0x000fe40000010000 */
        /* <DEDUP_REMOVED lines=22> */
[C---:B---3--:R-:W-:Y:S08]  /*12cb0*/  HMMA.16816.F32.BF16 R36, R88.reuse, R4, R36 ;  /* 0x000000045824723c */ /* 0x048ff00000041824 */
[C---:B------:R-:W-:Y:S08]  /*12cc0*/  HMMA.16816.F32.BF16 R40, R88.reuse, R6, R40 ;  /* 0x000000065828723c */ /* 0x040ff00000041828 */
[C---:B----4-:R-:W-:Y:S08]  /*12cd0*/  HMMA.16816.F32.BF16 R44, R88.reuse, R8, R44 ;  /* 0x00000008582c723c */ /* 0x050ff0000004182c */
[----:B------:R-:W-:Y:S01]  /*12ce0*/  HMMA.16816.F32.BF16 R48, R88, R10, R48 ;  /* 0x0000000a5830723c */ /* 0x000fe20000041830 */
[----:B------:R-:W-:-:S07]  /*12cf0*/  @P0 BRA `(.L_x_4960) ;  /* 0xffffd6d000000947 */ /* 0x000fce000383ffff */
.L_x_4956:
        /* <DEDUP_REMOVED lines=193> */
.L_x_4962:
[----:B--234-:R-:W-:Y:S05]  /*13910*/  BSYNC B0 ;  /* 0x0000000000007941 */ /* 0x01cfea0003800000 */
.L_x_4961:
        /* <DEDUP_REMOVED lines=19> */
.L_x_4964:
[----:B------:R-:W-:Y:S05]  /*13a50*/  BSYNC B0 ;  /* 0x0000000000007941 */ /* 0x000fea0003800000 */
.L_x_4963:
        /* <DEDUP_REMOVED lines=10> */
.L_x_4966:
[----:B------:R-:W-:Y:S05]  /*13b00*/  BSYNC B0 ;  /* 0x0000000000007941 */ /* 0x000fea0003800000 */
.L_x_4965:
        /* <DEDUP_REMOVED lines=10> */
.L_x_4968:
[----:B------:R-:W-:Y:S05]  /*13bb0*/  BSYNC B0 ;  /* 0x0000000000007941 */ /* 0x000fea0003800000 */
.L_x_4967:
        /* <DEDUP_REMOVED lines=11> */
.L_x_4969:
        /* <DEDUP_REMOVED lines=9> */
.L_x_6367:


//--------------------- .text._ZN5flash24flash_fwd_splitkv_kernelI23Flash_fwd_kernel_traitsILi96ELi64ELi64ELi4ELb0ELb0EN7cutlass10bfloat16_tE19Flash_kernel_traitsILi96ELi64ELi64ELi4ES3_EELb1ELb0ELb0ELb1ELb1ELb0ELb0ELb0EEEvNS_16Flash_fwd_paramsE --------------------------
	.section	.text._ZN5flash24flash_fwd_splitkv_kernelI23Flash_fwd_kernel_traitsILi96ELi64ELi64ELi4ELb0ELb0EN7cutlass10bfloat16_tE19Flash_kernel_traitsILi96ELi64ELi64ELi4ES3_EELb1ELb0ELb0ELb1ELb1ELb0ELb0ELb0EEEvNS_16Flash_fwd_paramsE,"ax",@progbits
	.sectioninfo	@"SHI_REGISTERS=167"
	.align	128
        .global         _ZN5flash24flash_fwd_splitkv_kernelI23Flash_fwd_kernel_traitsILi96ELi64ELi64ELi4ELb0ELb0EN7cutlass10bfloat16_tE19Flash_kernel_traitsILi96ELi64ELi64ELi4ES3_EELb1ELb0ELb0ELb1ELb1ELb0ELb0ELb0EEEvNS_16Flash_fwd_paramsE
        .type           _ZN5flash24flash_fwd_splitkv_kernelI23Flash_fwd_kernel_traitsILi96ELi64ELi64ELi4ELb0ELb0EN7cutlass10bfloat16_tE19Flash_kernel_traitsILi96ELi64ELi64ELi4ES3_EELb1ELb0ELb0ELb1ELb1ELb0ELb0ELb0EEEvNS_16Flash_fwd_paramsE,@function
        .size           _ZN5flash24flash_fwd_splitkv_kernelI23Flash_fwd_kernel_traitsILi96ELi64ELi64ELi4ELb0ELb0EN7cutlass10bfloat16_tE19Flash_kernel_traitsILi96ELi64ELi64ELi4ES3_EELb1ELb0ELb0ELb1ELb1ELb0ELb0ELb0EEEvNS_16Flash_fwd_paramsE,(.L_x_6368 - _ZN5flash24flash_fwd_splitkv_kernelI23Flash_fwd_kernel_traitsILi96ELi64ELi64ELi4ELb0ELb0EN7cutlass10bfloat16_tE19Flash_kernel_traitsILi96ELi64ELi64ELi4ES3_EELb1ELb0ELb0ELb1ELb1ELb0ELb0ELb0EEEvNS_16Flash_fwd_paramsE)
        .other          _ZN5flash24flash_fwd_splitkv_kernelI23Flash_fwd_kernel_traitsILi96ELi64ELi64ELi4ELb0ELb0EN7cutlass10bfloat16_tE19Flash_kernel_traitsILi96ELi64ELi64ELi4ES3_EELb1ELb0ELb0ELb1ELb1ELb0ELb0ELb0EEEvNS_16Flash_fwd_paramsE,@"STO_CUDA_ENTRY STV_DEFAULT"
_ZN5flash24flash_fwd_splitkv_kernelI23Flash_fwd_kernel_traitsILi96ELi64ELi64ELi4ELb0ELb0EN7cutlass10bfloat16_tE19Flash_kernel_traitsILi96ELi64ELi64ELi4ES3_EELb1ELb0ELb0ELb1ELb1ELb0ELb0ELb0EEEvNS_16Flash_fwd_paramsE:
.text._ZN5flash24flash_fwd_splitkv_kernelI23Flash_fwd_kernel_traitsILi96ELi64ELi64ELi4ELb0ELb0EN7cutlass10bfloat16_tE19Flash_kernel_traitsILi96ELi64ELi64ELi4ES3_EELb1ELb0ELb0ELb1ELb1ELb0ELb0ELb0EEEvNS_16Flash_fwd_paramsE:
        /* <DEDUP_REMOVED lines=12> */
[----:B------:R-:W2:Y:S05]  /*00c0*/  @P0 LDG.E R16, [R6.64] ;  /* 0x0000000a06100981 */ /* 0x000eaa000c1e1900 */
        /* <DEDUP_REMOVED lines=39> */
[----:B------:R-:W-:Y:S01]  /*0340*/  IMAD R7, R91, c[0x0][0x1ec], R0 ;  /* 0x00007b005b077a24 */ /* 0x000fe200078e0200 */
[----:B------:R-:W-:Y:S01]  /*0350*/  SHF.R.S32.HI R0, RZ, 0x1f, R11 ;  /* 0x0000001fff007819 */ /* 0x000fe2000001140b */
[C---:B------:R-:W-:Y:S01]  /*0360*/  IMAD.IADD R4, R87.reuse, 0x1, -R4 ;  /* 0x0000000157047824 */ /* 0x040fe200078e0a04 */
[----:B------:R-:W-:Y:S01]  /*0370*/  LOP3.LUT P3, RZ, R87, 0x3, RZ, 0xc0, !PT ;  /* 0x0000000357ff7812 */ /* 0x000fe2000786c0ff */
[----:B------:R-:W-:-:S02]  /*0380*/  IMAD R3, R3, c[0x0][0x1e0], RZ ;  /* 0x0000780003037a24 */ /* 0x000fc400078e02ff */
[----:B------:R-:W-:Y:S02]  /*0390*/  IMAD.SHL.U32 R4, R4, 0x8, RZ ;  /* 0x0000000804047824 */ /* 0x000fe400078e00ff */
[----:B------:R-:W-:Y:S02]  /*03a0*/  IMAD R3, R30, c[0x0][0x1e4], R3 ;  /* 0x000079001e037a24 */ /* 0x000fe400078e0203 */
[----:B------:R-:W-:Y:S01]  /*03b0*/  IMAD R0, R0, c[0x0][0x1f0], RZ ;  /* 0x00007c0000007a24 */ /* 0x000fe200078e02ff */
[----:B------:R-:W-:-:S05]  /*03c0*/  SHF.R.S32.HI R5, RZ, 0x1f, R4 ;  /* 0x0000001fff057819 */ /* 0x000fca0000011404 */
        /* <DEDUP_REMOVED lines=42> */
.L_x_4970:
        /* <DEDUP_REMOVED lines=19> */
.L_x_4971:
[----:B------:R-:W-:Y:S01]  /*07a0*/  IABS R5, c[0x0][0x2d0] ;  /* 0x0000b40000057a13 */ /* 0x000fe20000000000 */
[----:B------:R-:W-:Y:S05]  /*07b0*/  @P6 BRA `(.L_x_4972) ;  /* 0x0000046000006947 */ /* 0x000fea0003800000 */
[----:B------:R-:W2:Y:S01]  /*07c0*/  I2F.RP R4, R5 ;  /* 0x0000000500047306 */ /* 0x000ea20000209400 */
[----:B------:R-:W-:-:S04]  /*07d0*/  LEA R13, R84, 0xffffffc0, 0x6 ;  /* 0xffffffc0540d7811 */ /* 0x000fc800078e30ff */
[----:B-----5:R-:W-:-:S03]  /*07e0*/  IABS R0, R13 ;  /* 0x0000000d00007213 */ /* 0x020fc60000000000 */
[----:B--2---:R-:W2:Y:S02]  /*07f0*/  MUFU.RCP R6, R4 ;  /* 0x0000000400067308 */ /* 0x004ea40000001000 */
[----:B--2---:R-:W-:-:S06]  /*0800*/  IADD3 R6, R6, 0xffffffe, RZ ;  /* 0x0ffffffe06067810 */ /* 0x004fcc0007ffe0ff */
[----:B------:R-:W2:Y:S02]  /*0810*/  F2I.FTZ.U32.TRUNC.NTZ R7, R6 ;  /* 0x0000000600077305 */ /* 0x000ea4000021f000 */
[----:B-12---:R-:W-:Y:S02]  /*0820*/  IMAD.MOV R2, RZ, RZ, -R7 ;  /* 0x000000ffff027224 */ /* 0x006fe400078e0a07 */
        /* <DEDUP_REMOVED lines=51> */
[C---:B------:R-:W-:Y:S02]  /*0b60*/  IMAD R21, R22.reuse, c[0x0][0x18c], R21 ;  /* 0x0000630016157a24 */ /* 0x040fe400078e0215 */
[----:B------:R-:W-:Y:S01]  /*0b70*/  IMAD.IADD R9, R9, 0x1, R3 ;  /* 0x0000000109097824 */ /* 0x000fe200078e0203 */
[----:B------:R-:W-:Y:S01]  /*0b80*/  SHF.R.S32.HI R3, RZ, 0x1f, R6 ;  /* 0x0000001fff037819 */ /* 0x000fe20000011406 */
[----:B------:R-:W-:-:S04]  /*0b90*/  IMAD.WIDE.U32 R22, R22, c[0x0][0x188], RZ ;  /* 0x0000620016167a25 */ /* 0x000fc800078e00ff */
[----:B------:R-:W-:-:S04]  /*0ba0*/  IMAD.WIDE.U32 R24, R13, c[0x0][0x198], R8 ;  /* 0x000066000d187a25 */ /* 0x000fc800078e0008 */
[----:B------:R-:W-:Y:S01]  /*0bb0*/  IMAD.IADD R21, R23, 0x1, R21 ;  /* 0x0000000117157824 */ /* 0x000fe200078e0215 */
[----:B------:R-:W-:Y:S01]  /*0bc0*/  IADD3 R25, R25, R7, RZ ;  /* 0x0000000719197210 */ /* 0x000fe20007ffe0ff */
[----:B------:R-:W-:-:S04]  /*0bd0*/  IMAD R7, R3, c[0x0][0x1b0], RZ ;  /* 0x00006c0003077a24 */ /* 0x000fc800078e02ff */
[C---:B------:R-:W-:Y:S02]  /*0be0*/  IMAD R7, R6.reuse, c[0x0][0x1b4], R7 ;  /* 0x00006d0006077a24 */ /* 0x040fe400078e0207 */
[----:B------:R-:W-:-:S05]  /*0bf0*/  IMAD.WIDE.U32 R24, R6, c[0x0][0x1b0], R24 ;  /* 0x00006c0006187a25 */ /* 0x000fca00078e0018 */
[----:B------:R-:W-:Y:S01]  /*0c00*/  IADD3 R7, R25, R7, RZ ;  /* 0x0000000719077210 */ /* 0x000fe20007ffe0ff */
[----:B------:R-:W-:Y:S05]  /*0c10*/  BRA `(.L_x_4973) ;  /* 0x0000033000007947 */ /* 0x000fea0003800000 */
.L_x_4972:
[----:B------:R-:W-:Y:S01]  /*0c20*/  IABS R4, c[0x0][0x1c8] ;  /* 0x0000720000047a13 */ /* 0x000fe20000000000 */
[----:B------:R-:W-:Y:S01]  /*0c30*/  IMAD.MOV.U32 R6, RZ, RZ, RZ ;  /* 0x000000ffff067224 */ /* 0x000fe200078e00ff */
[----:B------:R-:W-:Y:S02]  /*0c40*/  LEA R13, R84, 0xffffffc0, 0x6 ;  /* 0xffffffc0540d7811 */ /* 0x000fe400078e30ff */
[----:B------:R-:W2:Y:S01]  /*0c50*/  I2F.RP R8, R4 ;  /* 0x0000000400087306 */ /* 0x000ea20000209400 */
[----:B-----5:R-:W-:Y:S02]  /*0c60*/  SHF.R.S32.HI R21, RZ, 0x1f, R0 ;  /* 0x0000001fff157819 */ /* 0x020fe40000011400 */
[----:B------:R-:W-:-:S05]  /*0c70*/  IADD3 R14, P1, R16, R13, RZ ;  /* 0x0000000d100e7210 */ /* 0x000fca0007f3e0ff */
[----:B--2---:R-:W2:Y:S02]  /*0c80*/  MUFU.RCP R7, R8 ;  /* 0x0000000800077308 */ /* 0x004ea40000001000 */
[----:B--2---:R-:W-:-:S06]  /*0c90*/  IADD3 R7, R7, 0xffffffe, RZ ;  /* 0x0ffffffe07077810 */ /* 0x004fcc0007ffe0ff */
[----:B------:R-:W2:Y:S02]  /*0ca0*/  F2I.FTZ.U32.TRUNC.NTZ R7, R7 ;  /* 0x0000000700077305 */ /* 0x000ea4000021f000 */
[----:B-12---:R-:W-:-:S05]  /*0cb0*/  IADD3 R2, RZ, -R7, RZ ;  /* 0x80000007ff027210 */ /* 0x006fca0007ffe0ff */
[----:B------:R-:W-:Y:S01]  /*0cc0*/  IMAD R3, R2, R4, RZ ;  /* 0x0000000402037224 */ /* 0x000fe200078e02ff */
[----:B------:R-:W-:-:S03]  /*0cd0*/  IABS R2, R11 ;  /* 0x0000000b00027213 */ /* 0x000fc60000000000 */
[----:B------:R-:W-:Y:S01]  /*0ce0*/  IMAD.HI.U32 R3, R7, R3, R6 ;  /* 0x0000000307037227 */ /* 0x000fe200078e0006 */
[----:B------:R-:W-:-:S05]  /*0cf0*/  SHF.R.S32.HI R7, RZ, 0x1f, R16 ;  /* 0x0000001fff077819 */ /* 0x000fca0000011410 */
[----:B------:R-:W-:-:S05]  /*0d00*/  IMAD.HI.U32 R6, R3, R2, RZ ;  /* 0x0000000203067227 */ /* 0x000fca00078e00ff */
[----:B------:R-:W-:-:S05]  /*0d10*/  IADD3 R3, -R6, RZ, RZ ;  /* 0x000000ff06037210 */ /* 0x000fca0007ffe1ff */
[----:B------:R-:W-:Y:S01]  /*0d20*/  IMAD R3, R4, R3, R2 ;  /* 0x0000000304037224 */ /* 0x000fe200078e0202 */
[----:B------:R-:W-:-:S04]  /*0d30*/  SHF.R.S32.HI R2, RZ, 0x1f, R13 ;  /* 0x0000001fff027819 */ /* 0x000fc8000001140d */
[----:B------:R-:W-:Y:S02]  /*0d40*/  ISETP.GT.U32.AND P0, PT, R4, R3, PT ;  /* 0x000000030400720c */ /* 0x000fe40003f04070 */
[C---:B------:R-:W-:Y:S01]  /*0d50*/  IADD3.X R9, R7.reuse, R2, RZ, P1, !PT ;  /* 0x0000000207097210 */ /* 0x040fe20000ffe4ff */
[----:B------:R-:W-:-:S04]  /*0d60*/  IMAD R7, R7, c[0x0][0x1a0], RZ ;  /* 0x0000680007077a24 */ /* 0x000fc800078e02ff */
[----:B------:R-:W-:Y:S02]  /*0d70*/  IMAD R9, R9, c[0x0][0x198], RZ ;  /* 0x0000660009097a24 */ /* 0x000fe400078e02ff */
[C---:B------:R-:W-:Y:S02]  /*0d80*/  IMAD R8, R16.reuse, c[0x0][0x1a4], R7 ;  /* 0x0000690010087a24 */ /* 0x040fe400078e0207 */
[----:B------:R-:W-:Y:S02]  /*0d90*/  IMAD.WIDE.U32 R16, R16, c[0x0][0x1a0], RZ ;  /* 0x0000680010107a25 */ /* 0x000fe400078e00ff */
[----:B------:R-:W-:Y:S02]  /*0da0*/  @!P0 IADD3 R6, R6, 0x1, RZ ;  /* 0x0000000106068810 */ /* 0x000fe40007ffe0ff */
[----:B------:R-:W-:Y:S01]  /*0db0*/  @!P0 IMAD.IADD R3, R3, 0x1, -R4 ;  /* 0x0000000103038824 */ /* 0x000fe200078e0a04 */
[----:B------:R-:W-:-:S04]  /*0dc0*/  ISETP.NE.AND P0, PT, RZ, c[0x0][0x1c8], PT ;  /* 0x00007200ff007a0c */ /* 0x000fc80003f05270 */
[----:B------:R-:W-:Y:S02]  /*0dd0*/  ISETP.GE.U32.AND P2, PT, R3, R4, PT ;  /* 0x000000040300720c */ /* 0x000fe40003f46070 */
[----:B------:R-:W-:-:S04]  /*0de0*/  LOP3.LUT R3, R11, c[0x0][0x1c8], RZ, 0x3c, !PT ;  /* 0x000072000b037a12 */ /* 0x000fc800078e3cff */
[----:B------:R-:W-:Y:S01]  /*0df0*/  ISETP.GE.AND P1, PT, R3, RZ, PT ;  /* 0x000000ff0300720c */ /* 0x000fe20003f26270 */
[C---:B------:R-:W-:Y:S02]  /*0e00*/  IMAD R3, R14.reuse, c[0x0][0x19c], R9 ;  /* 0x000067000e037a24 */ /* 0x040fe400078e0209 */
[----:B------:R-:W-:-:S04]  /*0e10*/  IMAD.WIDE.U32 R14, R14, c[0x0][0x198], RZ ;  /* 0x000066000e0e7a25 */ /* 0x000fc800078e00ff */
[----:B------:R-:W-:Y:S01]  /*0e20*/  @P2 IADD3 R6, R6, 0x1, RZ ;  /* 0x0000000106062810 */ /* 0x000fe20007ffe0ff */
[----:B------:R-:W-:Y:S02]  /*0e30*/  IMAD.IADD R15, R15, 0x1, R3 ;  /* 0x000000010f0f7824 */ /* 0x000fe400078e0203 */
[----:B------:R-:W-:Y:S02]  /*0e40*/  IMAD R3, R21, c[0x0][0x180], RZ ;  /* 0x0000600015037a24 */ /* 0x000fe400078e02ff */
[----:B------:R-:W-:Y:S01]  /*0e50*/  IMAD.WIDE.U32 R14, R0, c[0x0][0x180], R14 ;  /* 0x00006000000e7a25 */ /* 0x000fe200078e000e */
[----:B------:R-:W-:Y:S02]  /*0e60*/  @!P1 IADD3 R6, -R6, RZ, RZ ;  /* 0x000000ff06069210 */ /* 0x000fe40007ffe1ff */
[----:B------:R-:W-:Y:S01]  /*0e70*/  @!P0 LOP3.LUT R6, RZ, c[0x0][0x1c8], RZ, 0x33, !PT ;  /* 0x00007200ff068a12 */ /* 0x000fe200078e33ff */
[----:B------:R-:W-:Y:S02]  /*0e80*/  IMAD R4, R0, c[0x0][0x184], R3 ;  /* 0x0000610000047a24 */ /* 0x000fe400078e0203 */
[----:B------:R-:W-:Y:S01]  /*0e90*/  IMAD.IADD R9, R17, 0x1, R8 ;  /* 0x0000000111097824 */ /* 0x000fe200078e0208 */
[----:B------:R-:W-:Y:S01]  /*0ea0*/  SHF.R.S32.HI R3, RZ, 0x1f, R6 ;  /* 0x0000001fff037819 */ /* 0x000fe20000011406 */
[----:B------:R-:W-:Y:S01]  /*0eb0*/  IMAD R21, R21, c[0x0][0x188], RZ ;  /* 0x0000620015157a24 */ /* 0x000fe200078e02ff */
[----:B------:R-:W-:Y:S01]  /*0ec0*/  IADD3 R15, R15, R4, RZ ;  /* 0x000000040f0f7210 */ /* 0x000fe20007ffe0ff */
[----:B------:R-:W-:-:S02]  /*0ed0*/  IMAD.MOV.U32 R8, RZ, RZ, R16 ;  /* 0x000000ffff087224 */ /* 0x000fc400078e0010 */
[----:B------:R-:W-:Y:S02]  /*0ee0*/  IMAD R7, R3, c[0x0][0x1b0], RZ ;  /* 0x00006c0003077a24 */ /* 0x000fe400078e02ff */
[C---:B------:R-:W-:Y:S02]  /*0ef0*/  IMAD R21, R0.reuse, c[0x0][0x18c], R21 ;  /* 0x0000630000157a24 */ /* 0x040fe400078e0215 */
[----:B------:R-:W-:-:S04]  /*0f00*/  IMAD.WIDE.U32 R22, R0, c[0x0][0x188], R8 ;  /* 0x0000620000167a25 */ /* 0x000fc800078e0008 */
[----:B------:R-:W-:Y:S01]  /*0f10*/  IMAD.WIDE.U32 R24, R6, c[0x0][0x1b0], R14 ;  /* 0x00006c0006187a25 */ /* 0x000fe200078e000e */
[----:B------:R-:W-:-:S03]  /*0f20*/  IADD3 R21, R23, R21, RZ ;  /* 0x0000001517157210 */ /* 0x000fc60007ffe0ff */
[----:B------:R-:W-:-:S05]  /*0f30*/  IMAD R7, R6, c[0x0][0x1b4], R7 ;  /* 0x00006d0006077a24 */ /* 0x000fca00078e0207 */
[----:B------:R-:W-:Y:S02]  /*0f40*/  IADD3 R7, R25, R7, RZ ;  /* 0x0000000719077210 */ /* 0x000fe40007ffe0ff */
.L_x_4973:
[----:B------:R-:W-:Y:S01]  /*0f50*/  SHF.R.S32.HI R8, RZ, 0x1f, R87 ;  /* 0x0000001fff087819 */ /* 0x000fe20000011457 */
[----:B------:R-:W-:Y:S01]  /*0f60*/  IMAD R3, R3, c[0x0][0x1b8], RZ ;  /* 0x00006e0003037a24 */ /* 0x000fe200078e02ff */
[----:B------:R-:W-:Y:S01]  /*0f70*/  SHF.R.S32.HI R17, RZ, 0x1f, R30 ;  /* 0x0000001fff117819 */ /* 0x000fe2000001141e */
[----:B------:R-:W-:Y:S01]  /*0f80*/  IMAD.MOV.U32 R123, RZ, RZ, 0x6 ;  /* 0x00000006ff7b7424 */ /* 0x000fe200078e00ff */
[-C--:B------:R-:W-:Y:S01]  /*0f90*/  LEA.HI R27, R8, R87.reuse, RZ, 0x2 ;  /* 0x00000057081b7211 */ /* 0x080fe200078f10ff */
[----:B------:R-:W-:Y:S01]  /*0fa0*/  IMAD R3, R6, c[0x0][0x1bc], R3 ;  /* 0x00006f0006037a24 */ /* 0x000fe200078e0203 */
[CC--:B------:R-:W-:Y:S01]  /*0fb0*/  LEA.HI R4, R8.reuse, R87.reuse, RZ, 0x4 ;  /* 0x0000005708047211 */ /* 0x0c0fe200078f20ff */
[----:B------:R-:W-:Y:S01]  /*0fc0*/  IMAD R17, R17, c[0x0][0x178], RZ ;  /* 0x00005e0011117a24 */ /* 0x000fe200078e02ff */
[----:B------:R-:W-:Y:S02]  /*0fd0*/  LOP3.LUT R126, R27, 0xfffffffc, RZ, 0xc0, !PT ;  /* 0xfffffffc1b7e7812 */ /* 0x000fe400078ec0ff */
[----:B------:R-:W-:Y:S01]  /*0fe0*/  LEA.HI R9, R8, R87, RZ, 0x3 ;  /* 0x0000005708097211 */ /* 0x000fe200078f18ff */
[----:B------:R-:W-:Y:S01]  /*0ff0*/  IMAD R17, R30, c[0x0][0x17c], R17 ;  /* 0x00005f001e117a24 */ /* 0x000fe200078e0211 */
[----:B------:R-:W-:Y:S01]  /*1000*/  SHF.R.S32.HI R23, RZ, 0x4, R4 ;  /* 0x00000004ff177819 */ /* 0x000fe20000011404 */
[----:B------:R-:W-:Y:S01]  /*1010*/  IMAD.IADD R126, R87, 0x1, -R126 ;  /* 0x00000001577e7824 */ /* 0x000fe200078e0a7e */
[----:B------:R-:W-:-:S02]  /*1020*/  SHF.R.S32.HI R15, RZ, 0x3, R9 ;  /* 0x00000003ff0f7819 */ /* 0x000fc40000011409 */
[----:B------:R-:W-:Y:S01]  /*1030*/  LEA.HI R10, R4, R23, RZ, 0x1 ;  /* 0x00000017040a7211 */ /* 0x000fe200078f08ff */
[----:B------:R-:W-:Y:S01]  /*1040*/  IMAD.SHL.U32 R126, R126, 0x8, RZ ;  /* 0x000000087e7e7824 */ /* 0x000fe200078e00ff */
[----:B------:R-:W-:Y:S01]  /*1050*/  LOP3.LUT R16, R9, 0xfffffff8, RZ, 0xc0, !PT ;  /* 0xfffffff809107812 */ /* 0x000fe200078ec0ff */
[----:B------:R-:W-:Y:S01]  /*1060*/  IMAD.SHL.U32 R15, R15, 0x40, RZ ;  /* 0x000000400f0f7824 */ /* 0x000fe200078e00ff */
[----:B------:R-:W-:Y:S02]  /*1070*/  LOP3.LUT R10, R10, 0xfffffffe, RZ, 0xc0, !PT ;  /* 0xfffffffe0a0a7812 */ /* 0x000fe400078ec0ff */
[----:B------:R-:W-:Y:S01]  /*1080*/  IADD3 R22, P0, R126, R22, RZ ;  /* 0x000000167e167210 */ /* 0x000fe20007f1e0ff */
[----:B------:R-:W-:Y:S01]  /*1090*/  IMAD.IADD R16, R87, 0x1, -R16 ;  /* 0x0000000157107824 */ /* 0x000fe200078e0a10 */
[----:B------:R-:W-:Y:S01]  /*10a0*/  SHF.R.S32.HI R127, RZ, 0x1f, R126 ;  /* 0x0000001fff7f7819 */ /* 0x000fe2000001147e */
[----:B------:R-:W-:Y:S01]  /*10b0*/  IMAD.IADD R10, R23, 0x1, -R10 ;  /* 0x00000001170a7824 */ /* 0x000fe200078e0a0a */
[----:B------:R-:W-:-:S02]  /*10c0*/  LOP3.LUT R4, R4, 0xfffffff0, RZ, 0xc0, !PT ;  /* 0xfffffff004047812 */ /* 0x000fc400078ec0ff */
[----:B------:R-:W-:Y:S01]  /*10d0*/  SHF.R.S32.HI R18, RZ, 0x2, R27 ;  /* 0x00000002ff127819 */ /* 0x000fe2000001141b */
[----:B------:R-:W-:Y:S01]  /*10e0*/  IMAD.X R23, R127, 0x1, R21, P0 ;  /* 0x000000017f177824 */ /* 0x000fe200000e0615 */
[----:B------:R-:W-:Y:S01]  /*10f0*/  LOP3.LUT R15, R15, 0xc0, RZ, 0xc0, !PT ;  /* 0x000000c00f0f7812 */ /* 0x000fe200078ec0ff */
[----:B------:R-:W-:Y:S01]  /*1100*/  IMAD.IADD R21, R87, 0x1, -R4 ;  /* 0x0000000157157824 */ /* 0x000fe200078e0a04 */
[----:B------:R-:W-:Y:S01]  /*1110*/  IADD3 R24, P1, R126, R24, RZ ;  /* 0x000000187e187210 */ /* 0x000fe20007f3e0ff */
[----:B------:R-:W-:Y:S01]  /*1120*/  IMAD.WIDE.U32 R30, R30, c[0x0][0x178], R126 ;  /* 0x00005e001e1e7a25 */ /* 0x000fe200078e007e */
[----:B------:R-:W-:Y:S02]  /*1130*/  LOP3.LUT R0, R15, 0x18, R126, 0xf8, !PT ;  /* 0x000000180f007812 */ /* 0x000fe400078ef87e */
[----:B------:R-:W-:Y:S01]  /*1140*/  LEA.HI R27, R27, R18, RZ, 0x1 ;  /* 0x000000121b1b7211 */ /* 0x000fe200078f08ff */
[----:B------:R-:W-:Y:S01]  /*1150*/  IMAD.X R25, R127, 0x1, R7, P1 ;  /* 0x000000017f197824 */ /* 0x000fe200008e0607 */
[----:B------:R-:W-:Y:S01]  /*1160*/  SHF.R.U32.HI R15, RZ, 0x3, R15 ;  /* 0x00000003ff0f7819 */ /* 0x000fe2000001160f */
[----:B------:R-:W-:Y:S01]  /*1170*/  IMAD.IADD R31, R31, 0x1, R17 ;  /* 0x000000011f1f7824 */ /* 0x000fe200078e0211 */
[----:B------:R-:W-:Y:S01]  /*1180*/  LEA.HI R4, R16, R16, RZ, 0x1 ;  /* 0x0000001010047211 */ /* 0x000fe200078f08ff */
[----:B------:R-:W-:Y:S01]  /*1190*/  IMAD.WIDE.U32 R24, R18, c[0x0][0x198], R24 ;  /* 0x0000660012187a25 */ /* 0x000fe200078e0018 */
[----:B------:R-:W-:-:S02]  /*11a0*/  LEA.HI R89, R8, R87, RZ, 0x5 ;  /* 0x0000005708597211 */ /* 0x000fc400078f28ff */
[----:B------:R-:W-:Y:S01]  /*11b0*/  LOP3.LUT R27, R27, 0x7fffffe, RZ, 0xc0, !PT ;  /* 0x07fffffe1b1b7812 */ /* 0x000fe200078ec0ff */
[----:B------:R-:W-:Y:S01]  /*11c0*/  IMAD.WIDE.U32 R30, R11, c[0x0][0x1a8], R30 ;  /* 0x00006a000b1e7a25 */ /* 0x000fe200078e001e */
[----:B------:R-:W-:Y:S02]  /*11d0*/  LOP3.LUT R15, R0, R15, RZ, 0x3c, !PT ;  /* 0x0000000f000f7212 */ /* 0x000fe400078e3cff */
[----:B------:R-:W-:Y:S01]  /*11e0*/  LOP3.LUT R7, R4, 0x3fffffe, RZ, 0xc0, !PT ;  /* 0x03fffffe04077812 */ /* 0x000fe200078ec0ff */
[----:B------:R-:W-:Y:S01]  /*11f0*/  IMAD.IADD R27, R18, 0x1, -R27 ;  /* 0x00000001121b7824 */ /* 0x000fe200078e0a1b */
[----:B------:R-:W-:Y:S01]  /*1200*/  SHF.R.S32.HI R0, RZ, 0x1f, R11 ;  /* 0x0000001fff007819 */ /* 0x000fe2000001140b */
[----:B------:R-:W-:Y:S01]  /*1210*/  IMAD.WIDE.U32 R22, R6, c[0x0][0x1b8], R22 ;  /* 0x00006e0006167a25 */ /* 0x000fe200078e0016 */
[----:B------:R-:W-:Y:S02]  /*1220*/  SHF.R.S32.HI R88, RZ, 0x5, R89 ;  /* 0x00000005ff587819 */ /* 0x000fe40000011459 */
[----:B------:R-:W-:Y:S01]  /*1230*/  SHF.R.S32.HI R19, RZ, 0x1f, R18 ;  /* 0x0000001fff137819 */ /* 0x000fe20000011412 */
[----:B------:R-:W-:Y:S01]  /*1240*/  IMAD.IADD R7, R16, 0x1, -R7 ;  /* 0x0000000110077824 */ /* 0x000fe200078e0a07 */
[----:B------:R-:W-:Y:S01]  /*1250*/  LEA.HI R12, R21, R21, RZ, 0x1 ;  /* 0x00000015150c7211 */ /* 0x000fe200078f08ff */
[----:B------:R-:W-:Y:S01]  /*1260*/  IMAD R16, R0, c[0x0][0x1a8], RZ ;  /* 0x00006a0000107a24 */ /* 0x000fe200078e02ff */
[----:B------:R-:W-:Y:S01]  /*1270*/  IADD3 R0, P0, R18, R13, RZ ;  /* 0x0000000d12007210 */ /* 0x000fe20007f1e0ff */
[----:B------:R-:W-:Y:S01]  /*1280*/  IMAD R14, R88, 0x8, R27 ;  /* 0x00000008580e7824 */ /* 0x000fe200078e021b */
[----:B------:R-:W-:Y:S01]  /*1290*/  LOP3.LUT R86, R12, 0x7fffffe, RZ, 0xc0, !PT ;  /* 0x07fffffe0c567812 */ /* 0x000fe200078ec0ff */
[----:B------:R-:W-:Y:S01]  /*12a0*/  IMAD R16, R11, c[0x0][0x1ac], R16 ;  /* 0x00006b000b107a24 */ /* 0x000fe200078e0210 */
[----:B------:R-:W-:Y:S01]  /*12b0*/  SHF.R.S32.HI R4, RZ, 0x1, R4 ;  /* 0x00000001ff047819 */ /* 0x000fe20000011404 */
[----:B------:R-:W-:Y:S01]  /*12c0*/  IMAD.U32 R14, R14, 0x20, R15 ;  /* 0x000000200e0e7824 */ /* 0x000fe200078e000f */
[----:B------:R-:W-:Y:S01]  /*12d0*/  SHF.R.S32.HI R15, RZ, 0x1f, R12 ;  /* 0x0000001fff0f7819 */ /* 0x000fe2000001140c */
[----:B------:R-:W-:Y:S01]  /*12e0*/  IMAD.X R11, R19, 0x1, R2, P0 ;  /* 0x00000001130b7824 */ /* 0x000fe200000e0602 */
[----:B------:R-:W-:Y:S01]  /*12f0*/  SHF.R.S32.HI R2, RZ, 0x1, R12 ;  /* 0x00000001ff027819 */ /* 0x000fe2000001140c */
[----:B------:R-:W-:Y:S01]  /*1300*/  IMAD.WIDE R28, R29, 0x40, R18 ;  /* 0x000000401d1c7825 */ /* 0x000fe200078e0212 */
[----:B------:R-:W-:-:S02]  /*1310*/  LEA R134, P0, R24, c[0x0][0x168], 0x1 ;  /* 0x00005a0018867a11 */ /* 0x000fc400078008ff */
[----:B------:R-:W-:Y:S01]  /*1320*/  LEA.HI R15, R15, R2, RZ, 0x2 ;  /* 0x000000020f0f7211 */ /* 0x000fe200078f10ff */
[----:B------:R-:W-:Y:S01]  /*1330*/  IMAD R13, R19, c[0x0][0x198], RZ ;  /* 0x00006600130d7a24 */ /* 0x000fe200078e02ff */
[----:B------:R-:W-:Y:S01]  /*1340*/  SHF.R.S32.HI R8, RZ, 0x1f, R21 ;  /* 0x0000001fff087819 */ /* 0x000fe20000011415 */
[----:B------:R-:W-:Y:S01]  /*1350*/  IMAD R17, R29, c[0x0][0x190], RZ ;  /* 0x000064001d117a24 */ /* 0x000fe200078e02ff */
[----:B------:R-:W-:Y:S01]  /*1360*/  LOP3.LUT R15, R15, 0xfffffffc, RZ, 0xc0, !PT ;  /* 0xfffffffc0f0f7812 */ /* 0x000fe200078ec0ff */
[----:B------:R-:W-:Y:S01]  /*1370*/  IMAD.IADD R31, R31, 0x1, R16 ;  /* 0x000000011f1f7824 */ /* 0x000fe200078e0210 */
[----:B------:R-:W-:Y:S01]  /*1380*/  LEA.HI R8, R8, R21, RZ, 0x3 ;  /* 0x0000001508087211 */ /* 0x000fe200078f18ff */
[----:B------:R-:W-:Y:S02]  /*1390*/  IMAD R13, R18, c[0x0][0x19c], R13 ;  /* 0x00006700120d7a24 */ /* 0x000fe400078e020d */
[C---:B------:R-:W-:Y:S02]  /*13a0*/  IMAD R17, R28.reuse, c[0x0][0x194], R17 ;  /* 0x000065001c117a24 */ /* 0x040fe400078e0211 */
[----:B------:R-:W-:-:S04]  /*13b0*/  IMAD.WIDE.U32 R28, R28, c[0x0][0x190], R30 ;  /* 0x000064001c1c7a25 */ /* 0x000fc800078e001e */
[----:B------:R-:W-:Y:S01]  /*13c0*/  IMAD.IADD R13, R25, 0x1, R13 ;  /* 0x00000001190d7824 */ /* 0x000fe200078e020d */
[----:B------:R-:W-:Y:S01]  /*13d0*/  LEA R16, P1, R28, c[0x0][0x160], 0x1 ;  /* 0x000058001c107a11 */ /* 0x000fe200078208ff */
[----:B------:R-:W-:Y:S02]  /*13e0*/  IMAD.IADD R23, R23, 0x1, R3 ;  /* 0x0000000117177824 */ /* 0x000fe400078e0203 */
[----:B------:R-:W-:Y:S01]  /*13f0*/  IMAD.IADD R3, R2, 0x1, -R15 ;  /* 0x0000000102037824 */ /* 0x000fe200078e0a0f */
[----:B------:R-:W-:Y:S01]  /*1400*/  LEA.HI.X R135, R24, c[0x0][0x16c], R13, 0x1, P0 ;  /* 0x00005b0018877a11 */ /* 0x000fe200000f0c0d */
[----:B------:R-:W-:Y:S02]  /*1410*/  IMAD.IADD R17, R29, 0x1, R17 ;  /* 0x000000011d117824 */ /* 0x000fe400078e0211 */
[----:B------:R-:W-:Y:S02]  /*1420*/  IMAD.MOV.U32 R12, RZ, RZ, c[0x0][0x190] ;  /* 0x00006400ff0c7624 */ /* 0x000fe400078e00ff */
[----:B------:R-:W-:Y:S01]  /*1430*/  IMAD.MOV.U32 R2, RZ, RZ, c[0x0][0x198] ;  /* 0x00006600ff027624 */ /* 0x000fe200078e00ff */
[----:B------:R-:W-:Y:S01]  /*1440*/  LEA.HI.X R17, R28, c[0x0][0x164], R17, 0x1, P1 ;  /* 0x000059001c117a11 */ /* 0x000fe200008f0c11 */
[----:B------:R-:W-:Y:S01]  /*1450*/  IMAD.MOV.U32 R13, RZ, RZ, c[0x0][0x194] ;  /* 0x00006500ff0d7624 */ /* 0x000fe200078e00ff */
[----:B------:R-:W-:Y:S01]  /*1460*/  LEA R18, P0, R12, R16, 0x6 ;  /* 0x000000100c127211 */ /* 0x000fe200078030ff */
[C---:B------:R-:W-:Y:S01]  /*1470*/  IMAD.SHL.U32 R6, R2.reuse, 0x40, RZ ;  /* 0x0000004002067824 */ /* 0x040fe200078e00ff */
[----:B------:R-:W-:Y:S01]  /*1480*/  SHF.L.U64.HI R122, R2, R123, c[0x0][0x19c] ;  /* 0x00006700027a7619 */ /* 0x000fe2000001027b */
[----:B------:R-:W-:Y:S01]  /*1490*/  IMAD.SHL.U32 R124, R14, 0x2, RZ ;  /* 0x000000020e7c7824 */ /* 0x000fe200078e00ff */
[----:B------:R-:W-:Y:S01]  /*14a0*/  LEA.HI.X R19, R12, R17, R13, 0x6, P0 ;  /* 0x000000110c137211 */ /* 0x000fe200000f340d */
[----:B------:R-:W-:Y:S01]  /*14b0*/  IMAD R11, R11, c[0x0][0x1a0], RZ ;  /* 0x000068000b0b7a24 */ /* 0x000fe200078e02ff */
[----:B------:R-:W-:Y:S01]  /*14c0*/  IADD3 R14, P0, R6, R134, RZ ;  /* 0x00000086060e7210 */ /* 0x000fe20007f1e0ff */
[----:B------:R-:W-:Y:S01]  /*14d0*/  IMAD.SHL.U32 R12, R4, 0x40, RZ ;  /* 0x00000040040c7824 */ /* 0x000fe200078e00ff */
[----:B------:R-:W-:Y:S01]  /*14e0*/  @!PT LDS RZ, [RZ] ;  /* 0x00000000fffff984 */ /* 0x000fe20000000800 */
[----:B------:R-:W-:Y:S01]  /*14f0*/  @!PT LDS RZ, [RZ] ;  /* 0x00000000fffff984 */ /* 0x000fe20000000800 */
[----:B------:R-:W-:Y:S01]  /*1500*/  @!PT LDS RZ, [RZ] ;  /* 0x00000000fffff984 */ /* 0x000fe20000000800 */
[----:B------:R1:W-:Y:S01]  /*1510*/  LDGSTS.E.BYPASS.LTC128B.128 [R124], [R16.64] ;  /* 0x00000000107c7fae */ /* 0x0003e2000b901d4a */
[----:B------:R-:W-:Y:S01]  /*1520*/  IMAD R13, R0, c[0x0][0x1a4], R11 ;  /* 0x00006900000d7a24 */ /* 0x000fe200078e020b */
[----:B------:R-:W-:Y:S01]  /*1530*/  LOP3.LUT P1, RZ, R3, 0x2, RZ, 0xc0, !PT ;  /* 0x0000000203ff7812 */ /* 0x000fe2000782c0ff */
[----:B------:R-:W-:Y:S01]  /*1540*/  IMAD.X R15, R122, 0x1, R135, P0 ;  /* 0x000000017a0f7824 */ /* 0x000fe200000e0687 */
[----:B------:R1:W-:Y:S01]  /*1550*/  LDGSTS.E.BYPASS.LTC128B.128 [R124+0x1000], [R16.64+0x40] ;  /* 0x01000040107c7fae */ /* 0x0003e2000b901d4a */
[----:B------:R-:W-:-:S02]  /*1560*/  IMAD R11, R10, 0x8, R7 ;  /* 0x000000080a0b7824 */ /* 0x000fc400078e0207 */
[----:B------:R-:W-:Y:S01]  /*1570*/  IMAD.SHL.U32 R7, R3, 0x40, RZ ;  /* 0x0000004003077824 */ /* 0x000fe200078e00ff */
[----:B------:R1:W-:Y:S01]  /*1580*/  LDGSTS.E.BYPASS.LTC128B.128 [R124+0x2000], [R16.64+0x80] ;  /* 0x02000080107c7fae */ /* 0x0003e2000b901d4a */
[----:B------:R-:W-:Y:S02]  /*1590*/  IMAD.SHL.U32 R8, R8, 0x20, RZ ;  /* 0x0000002008087824 */ /* 0x000fe400078e00ff */
[----:B------:R-:W-:Y:S01]  /*15a0*/  IMAD.SHL.U32 R10, R10, 0x8, RZ ;  /* 0x000000080a0a7824 */ /* 0x000fe200078e00ff */
[----:B------:R2:W-:Y:S01]  /*15b0*/  LDGSTS.E.BYPASS.LTC128B.128 [R124+0x800], [R18.64] ;  /* 0x00800000127c7fae */ /* 0x0005e2000b901d4a */
[----:B------:R-:W-:Y:S01]  /*15c0*/  LOP3.LUT R7, R7, 0xc0, RZ, 0xc0, !PT ;  /* 0x000000c007077812 */ /* 0x000fe200078ec0ff */
[----:B------:R-:W-:Y:S01]  /*15d0*/  IMAD.WIDE.U32 R22, R0, c[0x0][0x1a0], R22 ;  /* 0x0000680000167a25 */ /* 0x000fe200078e0016 */
[----:B------:R-:W-:Y:S01]  /*15e0*/  LOP3.LUT R85, R8, 0xffffff00, RZ, 0xc0, !PT ;  /* 0xffffff0008557812 */ /* 0x000fe200078ec0ff */
[----:B------:R2:W-:Y:S01]  /*15f0*/  LDGSTS.E.BYPASS.LTC128B.128 [R124+0x1800], [R18.64+0x40] ;  /* 0x01800040127c7fae */ /* 0x0005e2000b901d4a */
[----:B------:R-:W-:Y:S01]  /*1600*/  LOP3.LUT R10, R7, 0x8, R10, 0xf8, !PT ;  /* 0x00000008070a7812 */ /* 0x000fe200078ef80a */
[----:B------:R-:W-:Y:S01]  /*1610*/  IMAD.IADD R13, R23, 0x1, R13 ;  /* 0x00000001170d7824 */ /* 0x000fe200078e020d */
[----:B------:R-:W-:Y:S01]  /*1620*/  SHF.R.U32.HI R7, RZ, 0x3, R7 ;  /* 0x00000003ff077819 */ /* 0x000fe20000011607 */
[----:B------:R2:W-:Y:S01]  /*1630*/  LDGSTS.E.BYPASS.LTC128B.128 [R124+0x2800], [R18.64+0x80] ;  /* 0x02800080127c7fae */ /* 0x0005e2000b901d4a */
[----:B------:R-:W-:Y:S01]  /*1640*/  IMAD.MOV.U32 R8, RZ, RZ, c[0x0][0x1a0] ;  /* 0x00006800ff087624 */ /* 0x000fe200078e00ff */
[----:B------:R-:W-:Y:S01]  /*1650*/  LEA R130, P0, R22, c[0x0][0x170], 0x1 ;  /* 0x00005c0016827a11 */ /* 0x000fe200078008ff */
[----:B------:R-:W-:Y:S01]  /*1660*/  IMAD.IADD R86, R21, 0x1, -R86 ;  /* 0x0000000115567824 */ /* 0x000fe200078e0a56 */
[----:B------:R3:W-:Y:S01]  /*1670*/  LDGSTS.E.BYPASS.LTC128B.128 [R124+0x3000], [R134.64] ;  /* 0x03000000867c7fae */ /* 0x0007e2000b901d4a */
[----:B------:R-:W-:-:S02]  /*1680*/  LOP3.LUT R7, R10, R7, RZ, 0x3c, !PT ;  /* 0x000000070a077212 */ /* 0x000fc400078e3cff */
[----:B------:R-:W-:Y:S01]  /*1690*/  LEA.HI.X R131, R22, c[0x0][0x174], R13, 0x1, P0 ;  /* 0x00005d0016837a11 */ /* 0x000fe200000f0c0d */
[----:B------:R3:W-:Y:S01]  /*16a0*/  LDGSTS.E.BYPASS.LTC128B.128 [R124+0x4000], [R134.64+0x40] ;  /* 0x04000040867c7fae */ /* 0x0007e2000b901d4a */
[C---:B------:R-:W-:Y:S02]  /*16b0*/  SHF.L.U64.HI R123, R8.reuse, R123, c[0x0][0x1a4] ;  /* 0x00006900087b7619 */ /* 0x040fe4000001027b */
[----:B------:R-:W-:Y:S01]  /*16c0*/  LEA R8, P0, R8, R130, 0x6 ;  /* 0x0000008208087211 */ /* 0x000fe200078030ff */
[----:B------:R3:W-:Y:S01]  /*16d0*/  LDGSTS.E.BYPASS.LTC128B.128 [R124+0x5000], [R134.64+0x80] ;  /* 0x05000080867c7fae */ /* 0x0007e2000b901d4a */
[----:B------:R-:W-:Y:S01]  /*16e0*/  IMAD.MOV.U32 R125, RZ, RZ, R131 ;  /* 0x000000ffff7d7224 */ /* 0x000fe200078e0083 */
[----:B-1----:R-:W-:Y:S02]  /*16f0*/  LOP3.LUT R16, R12, 0xc0, RZ, 0xc0, !PT ;  /* 0x000000c00c107812 */ /* 0x002fe400078ec0ff */
[----:B------:R1:W-:Y:S02]  /*1700*/  LDGSTS.E.BYPASS.LTC128B.128 [R124+0x3800], [R14.64] ;  /* 0x038000000e7c7fae */ /* 0x0003e4000b901d4a */
[----:B------:R-:W-:-:S02]  /*1710*/  LOP3.LUT R12, R16, 0x8, R9, 0xf8, !PT ;  /* 0x00000008100c7812 */ /* 0x000fc400078ef809 */
[----:B------:R1:W-:Y:S01]  /*1720*/  LDGSTS.E.BYPASS.LTC128B.128 [R124+0x4800], [R14.64+0x40] ;  /* 0x048000400e7c7fae */ /* 0x0003e2000b901d4a */
[----:B------:R-:W-:-:S03]  /*1730*/  SHF.R.U32.HI R9, RZ, 0x3, R16 ;  /* 0x00000003ff097819 */ /* 0x000fc60000011610 */
[----:B------:R1:W-:Y:S01]  /*1740*/  LDGSTS.E.BYPASS.LTC128B.128 [R124+0x5800], [R14.64+0x80] ;  /* 0x058000800e7c7fae */ /* 0x0003e2000b901d4a */
[----:B------:R-:W-:Y:S01]  /*1750*/  LOP3.LUT R0, R12, R9, RZ, 0x3c, !PT ;  /* 0x000000090c007212 */ /* 0x000fe200078e3cff */
[----:B------:R-:W-:Y:S02]  /*1760*/  IMAD R9, R88, 0x200, R85 ;  /* 0x0000020058097824 */ /* 0x000fe400078e0255 */
[----:B------:R-:W0:Y:S02]  /*1770*/  LDGDEPBAR ;  /* 0x00000000000079af */ /* 0x000e240000000000 */
[----:B------:R-:W-:Y:S02]  /*1780*/  IMAD R10, R86, 0x20, R9 ;  /* 0x00000020560a7824 */ /* 0x000fe400078e0209 */
[----:B------:R-:W-:Y:S02]  /*1790*/  IMAD.U32 R0, R11, 0x20, R0 ;  /* 0x000000200b007824 */ /* 0x000fe400078e0000 */
[----:B------:R-:W-:-:S02]  /*17a0*/  IMAD.IADD R121, R7, 0x1, R10 ;  /* 0x0000000107797824 */ /* 0x000fc400078e020a */
[----:B------:R-:W-:Y:S01]  /*17b0*/  IMAD.X R9, R123, 0x1, R131, P0 ;  /* 0x000000017b097824 */ /* 0x000fe200000e0683 */
[----:B------:R-:W-:Y:S01]  /*17c0*/  LOP3.LUT P0, RZ, R4, 0x2, RZ, 0xc0, !PT ;  /* 0x0000000204ff7812 */ /* 0x000fe2000780c0ff */
[C---:B------:R-:W-:Y:S01]  /*17d0*/  IMAD.SHL.U32 R92, R0.reuse, 0x2, RZ ;  /* 0x00000002005c7824 */ /* 0x040fe200078e00ff */
[----:B------:R-:W-:Y:S01]  /*17e0*/  LEA R120, R0, 0x3000, 0x1 ;  /* 0x0000300000787811 */ /* 0x000fe200078e08ff */
[----:B------:R-:W-:Y:S01]  /*17f0*/  IMAD.SHL.U32 R121, R121, 0x2, RZ ;  /* 0x0000000279797824 */ /* 0x000fe200078e00ff */
[----:B------:R-:W-:Y:S01]  /*1800*/  LOP3.LUT R0, R89, 0xffffffe0, RZ, 0xc0, !PT ;  /* 0xffffffe059007812 */ /* 0x000fe200078ec0ff */
[----:B------:R-:W-:Y:S01]  /*1810*/  IMAD.MOV.U32 R4, RZ, RZ, 0x20 ;  /* 0x00000020ff047424 */ /* 0x000fe200078e00ff */
[----:B------:R-:W-:Y:S01]  /*1820*/  SHF.R.S32.HI R89, RZ, 0x1f, R89 ;  /* 0x0000001fff597819 */ /* 0x000fe20000011459 */
[----:B------:R-:W-:Y:S02]  /*1830*/  IMAD R86, R86, 0x20, R85 ;  /* 0x0000002056567824 */ /* 0x000fe400078e0255 */
[C---:B------:R-:W-:Y:S01]  /*1840*/  IMAD.IADD R0, R87.reuse, 0x1, -R0 ;  /* 0x0000000157007824 */ /* 0x040fe200078e0a00 */
[C---:B------:R-:W-:Y:S01]  /*1850*/  SEL R3, R4.reuse, 0xffffffe0, !P0 ;  /* 0xffffffe004037807 */ /* 0x040fe20004000000 */
[----:B------:R-:W-:Y:S01]  /*1860*/  IMAD.SHL.U32 R87, R87, 0x2, RZ ;  /* 0x0000000257577824 */ /* 0x000fe200078e00ff */
[----:B------:R-:W-:Y:S01]  /*1870*/  SEL R4, R4, 0xffffffe0, !P1 ;  /* 0xffffffe004047807 */ /* 0x000fe20004800000 */
[----:B------:R-:W-:-:S04]  /*1880*/  DEPBAR.LE SB0, 0x0 ;  /* 0x000080000000791a */ /* 0x000fc80000000000 */
[----:B------:R-:W-:Y:S01]  /*1890*/  BAR.SYNC.DEFER_BLOCKING 0x0 ;  /* 0x0000000000007b1d */ /* 0x000fe20000010000 */
[----:B------:R-:W-:Y:S02]  /*18a0*/  IMAD.IADD R119, R121, 0x1, R4 ;  /* 0x0000000179777824 */ /* 0x000fe400078e0204 */
[----:B------:R-:W-:Y:S01]  /*18b0*/  IMAD.IADD R118, R120, 0x1, R3 ;  /* 0x0000000178767824 */ /* 0x000fe200078e0203 */
[----:B------:R-:W-:-:S04]  /*18c0*/  SHF.R.S32.HI R3, RZ, 0x1f, R0 ;  /* 0x0000001fff037819 */ /* 0x000fc80000011400 */
[----:B------:R-:W-:Y:S01]  /*18d0*/  LEA.HI R132, R3, R0, RZ, 0x2 ;  /* 0x0000000003847211 */ /* 0x000fe200078f10ff */
[----:B------:R-:W-:Y:S02]  /*18e0*/  IMAD R3, R88, 0x10, R91 ;  /* 0x0000001058037824 */ /* 0x000fe400078e025b */
[----:B------:R-:W-:Y:S01]  /*18f0*/  IMAD.SHL.U32 R0, R84, 0x40, RZ ;  /* 0x0000004054007824 */ /* 0x000fe200078e00ff */
[----:B------:R-:W-:-:S04]  /*1900*/  SHF.R.S32.HI R132, RZ, 0x2, R132 ;  /* 0x00000002ff847819 */ /* 0x000fc80000011484 */
[----:B------:R-:W-:-:S04]  /*1910*/  IADD3 R3, R3, 0x1, R132 ;  /* 0x0000000103037810 */ /* 0x000fc80007ffe084 */
[----:B------:R-:W-:Y:S01]  /*1920*/  IADD3 R3, R90, -c[0x0][0x214], R3 ;  /* 0x800085005a037a10 */ /* 0x000fe20007ffe003 */
        /* <DEDUP_REMOVED lines=11> */
[----:B------:R-:W3:Y:S04]  /*19e0*/  LDSM.16.M88.4 R28, [R92+0x3400] ;  /* 0x003400005c1c783b */ /* 0x000ee80000000200 */
[----:B------:R-:W3:Y:S04]  /*19f0*/  LDSM.16.M88.4 R20, [R92+0x3800] ;  /* 0x003800005c14783b */ /* 0x000ee80000000200 */
[----:B------:R-:W-:Y:S04]  /*1a00*/  LDSM.16.M88.4 R76, [R119] ;  /* 0x00000000774c783b */ /* 0x000fe80000000200 */
[----:B-1----:R-:W1:Y:S04]  /*1a10*/  LDSM.16.M88.4 R12, [R118] ;  /* 0x00000000760c783b */ /* 0x002e680000000200 */
[----:B----4-:R-:W4:Y:S04]  /*1a20*/  LDSM.16.M88.4 R8, [R118+0x400] ;  /* 0x000400007608783b */ /* 0x010f280000000200 */
[----:B--2---:R-:W2:Y:S04]  /*1a30*/  LDSM.16.M88.4 R16, [R92+0x3c00] ;  /* 0x003c00005c10783b */ /* 0x004ea80000000200 */
[----:B------:R-:W1:Y:S04]  /*1a40*/  LDSM.16.M88.4 R80, [R118+0x800] ;  /* 0x000800007650783b */ /* 0x000e680000000200 */
[----:B------:R-:W-:Y:S04]  /*1a50*/  LDSM.16.M88.4 R60, [R121+0x1000] ;  /* 0x00100000793c783b */ /* 0x000fe80000000200 */
[----:B------:R-:W1:Y:S01]  /*1a60*/  LDSM.16.M88.4 R56, [R92+0x4000] ;  /* 0x004000005c38783b */ /* 0x000e620000000200 */
[C---:B-----5:R-:W-:Y:S03]  /*1a70*/  HMMA.16816.F32.BF16 R40, R64.reuse, R36, RZ ;  /* 0x000000244028723c */ /* 0x060fe600000418ff */
[----:B------:R-:W5:Y:S04]  /*1a80*/  LDSM.16.M88.4 R52, [R92+0x4400] ;  /* 0x004400005c34783b */ /* 0x000f680000000200 */
[----:B------:R-:W1:Y:S01]  /*1a90*/  LDSM.16.M88.4 R72, [R118+0xc00] ;  /* 0x000c00007648783b */ /* 0x000e620000000200 */
[C---:B---3--:R-:W-:Y:S03]  /*1aa0*/  HMMA.16816.F32.BF16 R32, R64.reuse, R28, RZ ;  /* 0x0000001c4020723c */ /* 0x048fe600000418ff */
[----:B------:R-:W3:Y:S04]  /*1ab0*/  LDSM.16.M88.4 R48, [R92+0x4800] ;  /* 0x004800005c30783b */ /* 0x000ee80000000200 */
[----:B------:R-:W-:Y:S01]  /*1ac0*/  LDSM.16.M88.4 R44, [R92+0x4c00] ;  /* 0x004c00005c2c783b */ /* 0x000fe20000000200 */
[C---:B------:R-:W-:Y:S03]  /*1ad0*/  HMMA.16816.F32.BF16 R36, R64.reuse, R38, RZ ;  /* 0x000000264024723c */ /* 0x040fe600000418ff */
[----:B------:R-:W0:Y:S05]  /*1ae0*/  LDGDEPBAR ;  /* 0x00000000000079af */ /* 0x000e2a0000000000 */
[C---:B------:R-:W-:Y:S08]  /*1af0*/  HMMA.16816.F32.BF16 R28, R64.reuse, R30, RZ ;  /* 0x0000001e401c723c */ /* 0x040ff000000418ff */
[C---:B------:R-:W-:Y:S08]  /*1b00*/  HMMA.16816.F32.BF16 R24, R64.reuse, R20, RZ ;  /* 0x000000144018723c */ /* 0x040ff000000418ff */
[----:B------:R-:W-:Y:S08]  /*1b10*/  HMMA.16816.F32.BF16 R20, R64, R22, RZ ;  /* 0x000000164014723c */ /* 0x000ff000000418ff */
[C---:B-1----:R-:W-:Y:S08]  /*1b20*/  HMMA.16816.F32.BF16 R40, R76.reuse, R12, R40 ;  /* 0x0000000c4c28723c */ /* 0x042ff00000041828 */
[C---:B------:R-:W-:Y:S01]  /*1b30*/  HMMA.16816.F32.BF16 R36, R76.reuse, R14, R36 ;  /* 0x0000000e4c24723c */ /* 0x040fe20000041824 */
[----:B------:R-:W-:Y:S07]  /*1b40*/  LDSM.16.M88.4 R12, [R118+0x1000] ;  /* 0x00100000760c783b */ /* 0x000fee0000000200 */
[C---:B----4-:R-:W-:Y:S08]  /*1b50*/  HMMA.16816.F32.BF16 R32, R76.reuse, R8, R32 ;  /* 0x000000084c20723c */ /* 0x050ff00000041820 */
[----:B------:R-:W-:Y:S01]  /*1b60*/  HMMA.16816.F32.BF16 R28, R76, R10, R28 ;  /* 0x0000000a4c1c723c */ /* 0x000fe2000004181c */
[----:B------:R-:W-:Y:S07]  /*1b70*/  LDSM.16.M88.4 R8, [R118+0x1400] ;  /* 0x001400007608783b */ /* 0x000fee0000000200 */
[C---:B--2---:R-:W-:Y:S08]  /*1b80*/  HMMA.16816.F32.BF16 R68, R64.reuse, R16, RZ ;  /* 0x000000104044723c */ /* 0x044ff000000418ff */
[----:B------:R-:W-:Y:S01]  /*1b90*/  HMMA.16816.F32.BF16 R64, R64, R18, RZ ;  /* 0x000000124040723c */ /* 0x000fe200000418ff */
[----:B------:R-:W1:Y:S07]  /*1ba0*/  LDSM.16.M88.4 R16, [R119+0x1000] ;  /* 0x001000007710783b */ /* 0x000e6e0000000200 */
[C---:B------:R-:W-:Y:S08]  /*1bb0*/  HMMA.16816.F32.BF16 R24, R76.reuse, R80, R24 ;  /* 0x000000504c18723c */ /* 0x040ff00000041818 */
[----:B------:R-:W-:Y:S08]  /*1bc0*/  HMMA.16816.F32.BF16 R20, R76, R82, R20 ;  /* 0x000000524c14723c */ /* 0x000ff00000041814 */
[C---:B------:R-:W-:Y:S08]  /*1bd0*/  HMMA.16816.F32.BF16 R40, R60.reuse, R56, R40 ;  /* 0x000000383c28723c */ /* 0x040ff00000041828 */
[C---:B------:R-:W-:Y:S01]  /*1be0*/  HMMA.16816.F32.BF16 R36, R60.reuse, R58, R36 ;  /* 0x0000003a3c24723c */ /* 0x040fe20000041824 */
[----:B------:R-:W2:Y:S07]  /*1bf0*/  LDSM.16.M88.4 R56, [R118+0x1800] ;  /* 0x001800007638783b */ /* 0x000eae0000000200 */
[C---:B-----5:R-:W-:Y:S08]  /*1c00*/  HMMA.16816.F32.BF16 R32, R60.reuse, R52, R32 ;  /* 0x000000343c20723c */ /* 0x060ff00000041820 */
[----:B------:R-:W-:Y:S01]  /*1c10*/  HMMA.16816.F32.BF16 R28, R60, R54, R28 ;  /* 0x000000363c1c723c */ /* 0x000fe2000004181c */
[----:B------:R-:W-:Y:S07]  /*1c20*/  LDSM.16.M88.4 R52, [R121+0x2000] ;  /* 0x002000007934783b */ /* 0x000fee0000000200 */
[C---:B------:R-:W-:Y:S08]  /*1c30*/  HMMA.16816.F32.BF16 R68, R76.reuse, R72, R68 ;  /* 0x000000484c44723c */ /* 0x040ff00000041844 */
[----:B------:R-:W-:Y:S08]  /*1c40*/  HMMA.16816.F32.BF16 R64, R76, R74, R64 ;  /* 0x0000004a4c40723c */ /* 0x000ff00000041840 */
[C---:B---3--:R-:W-:Y:S08]  /*1c50*/  HMMA.16816.F32.BF16 R24, R60.reuse, R48, R24 ;  /* 0x000000303c18723c */ /* 0x048ff00000041818 */
[----:B------:R-:W-:Y:S01]  /*1c60*/  HMMA.16816.F32.BF16 R20, R60, R50, R20 ;  /* 0x000000323c14723c */ /* 0x000fe20000041814 */
[----:B------:R-:W3:Y:S07]  /*1c70*/  LDSM.16.M88.4 R48, [R118+0x1c00] ;  /* 0x001c00007630783b */ /* 0x000eee0000000200 */
[C---:B-1----:R-:W-:Y:S08]  /*1c80*/  HMMA.16816.F32.BF16 R32, R16.reuse, R8, R32 ;  /* 0x000000081020723c */ /* 0x042ff00000041820 */
[----:B------:R-:W-:Y:S01]  /*1c90*/  HMMA.16816.F32.BF16 R28, R16, R10, R28 ;  /* 0x0000000a101c723c */ /* 0x000fe2000004181c */
[----:B------:R-:W1:Y:S07]  /*1ca0*/  LDSM.16.M88.4 R8, [R92+0x5800] ;  /* 0x005800005c08783b */ /* 0x000e6e0000000200 */
[C---:B------:R-:W-:Y:S08]  /*1cb0*/  HMMA.16816.F32.BF16 R68, R60.reuse, R44, R68 ;  /* 0x0000002c3c44723c */ /* 0x040ff00000041844 */
[----:B------:R-:W-:Y:S01]  /*1cc0*/  HMMA.16816.F32.BF16 R64, R60, R46, R64 ;  /* 0x0000002e3c40723c */ /* 0x000fe20000041840 */
[----:B------:R-:W4:Y:S04]  /*1cd0*/  LDSM.16.M88.4 R44, [R92+0x5000] ;  /* 0x005000005c2c783b */ /* 0x000f280000000200 */
[----:B------:R-:W-:Y:S03]  /*1ce0*/  LDSM.16.M88.4 R60, [R92+0x5c00] ;  /* 0x005c00005c3c783b */ /* 0x000fe60000000200 */
[C---:B------:R-:W-:Y:S08]  /*1cf0*/  HMMA.16816.F32.BF16 R40, R16.reuse, R12, R40 ;  /* 0x0000000c1028723c */ /* 0x040ff00000041828 */
[C---:B------:R-:W-:Y:S01]  /*1d00*/  HMMA.16816.F32.BF16 R36, R16.reuse, R14, R36 ;  /* 0x0000000e1024723c */ /* 0x040fe20000041824 */
[----:B------:R-:W5:Y:S07]  /*1d10*/  LDSM.16.M88.4 R12, [R92+0x5400] ;  /* 0x005400005c0c783b */ /* 0x000f6e0000000200 */
[C---:B--2---:R-:W-:Y:S08]  /*1d20*/  HMMA.16816.F32.BF16 R24, R16.reuse, R56, R24 ;  /* 0x000000381018723c */ /* 0x044ff00000041818 */
[C---:B------:R-:W-:Y:S01]  /*1d30*/  HMMA.16816.F32.BF16 R20, R16.reuse, R58, R20 ;  /* 0x0000003a1014723c */ /* 0x040fe20000041814 */
[----:B------:R-:W-:Y:S07]  /*1d40*/  LDSM.16.M88.4 R56, [R119+0x2000] ;  /* 0x002000007738783b */ /* 0x000fee0000000200 */
[----:B---3--:R-:W-:Y:S01]  /*1d50*/  HMMA.16816.F32.BF16 R72, R16, R48, R68 ;  /* 0x000000301048723c */ /* 0x008fe20000041844 */
[----:B------:R-:W2:Y:S07]  /*1d60*/  LDSM.16.M88.4 R68, [R118+0x2000] ;  /* 0x002000007644783b */ /* 0x000eae0000000200 */
[C---:B-1----:R-:W-:Y:S08]  /*1d70*/  HMMA.16816.F32.BF16 R24, R52.reuse, R8, R24 ;  /* 0x000000083418723c */ /* 0x042ff00000041818 */
[C---:B------:R-:W-:Y:S01]  /*1d80*/  HMMA.16816.F32.BF16 R20, R52.reuse, R10, R20 ;  /* 0x0000000a3414723c */ /* 0x040fe20000041814 */
[----:B------:R-:W1:Y:S07]  /*1d90*/  LDSM.16.M88.4 R8, [R118+0x2400] ;  /* 0x002400007608783b */ /* 0x000e6e0000000200 */
[----:B----4-:R-:W-:Y:S08]  /*1da0*/  HMMA.16816.F32.BF16 R40, R52, R44, R40 ;  /* 0x0000002c3428723c */ /* 0x010ff00000041828 */
[----:B------:R-:W-:Y:S07]  /*1db0*/  HMMA.16816.F32.BF16 R64, R16, R50, R64 ;  /* 0x000000321040723c */ /* 0x000fee0000041840 */
[----:B------:R-:W-:Y:S01]  /*1dc0*/  IADD3 R17, R3, c[0x0][0x2e8], RZ ;  /* 0x0000ba0003117a10 */ /* 0x000fe20007ffe0ff */
[----:B------:R-:W-:Y:S01]  /*1dd0*/  HMMA.16816.F32.BF16 R36, R52, R46, R36 ;  /* 0x0000002e3424723c */ /* 0x000fe20000041824 */
[----:B------:R-:W-:-:S02]  /*1de0*/  LOP3.LUT R3, R0, 0x6, R87, 0xf8, !PT ;  /* 0x0000000600037812 */ /* 0x000fc400078ef857 */
[----:B------:R-:W-:Y:S02]  /*1df0*/  IADD3 R45, R17, 0x8, RZ ;  /* 0x00000008112d7810 */ /* 0x000fe40007ffe0ff */
[----:B------:R-:W-:Y:S02]  /*1e00*/  LEA.HI R16, R89, R88, RZ, 0x2 ;  /* 0x0000005859107211 */ /* 0x000fe400078f10ff */
[----:B------:R-:W-:Y:S01]  /*1e10*/  IADD3 R19, R3, -0x40, RZ ;  /* 0xffffffc003137810 */ /* 0x000fe20007ffe0ff */
[----:B-----5:R-:W-:Y:S01]  /*1e20*/  HMMA.16816.F32.BF16 R32, R52, R12, R32 ;  /* 0x0000000c3420723c */ /* 0x020fe20000041820 */
[-C--:B------:R-:W-:Y:S02]  /*1e30*/  IMNMX R46, R17, R90.reuse, PT ;  /* 0x0000005a112e7217 */ /* 0x080fe40003800200 */
[----:B------:R-:W-:Y:S02]  /*1e40*/  IMNMX R44, R45, R90, PT ;  /* 0x0000005a2d2c7217 */ /* 0x000fe40003800200 */
[----:B------:R-:W-:-:S02]  /*1e50*/  LOP3.LUT R133, R16, 0xfffffffc, RZ, 0xc0, !PT ;  /* 0xfffffffc10857812 */ /* 0x000fc400078ec0ff */
[C---:B------:R-:W-:Y:S01]  /*1e60*/  ISETP.GE.AND P4, PT, R19.reuse, R46, PT ;  /* 0x0000002e1300720c */ /* 0x040fe20003f86270 */
[----:B------:R-:W-:Y:S01]  /*1e70*/  HMMA.16816.F32.BF16 R28, R52, R14, R28 ;  /* 0x0000000e341c723c */ /* 0x000fe2000004181c */
[----:B------:R-:W3:Y:S01]  /*1e80*/  LDSM.16.M88.4 R12, [R118+0x2800] ;  /* 0x00280000760c783b */ /* 0x000ee20000000200 */
[----:B------:R-:W-:Y:S01]  /*1e90*/  ISETP.GE.AND P1, PT, R19, R44, PT ;  /* 0x0000002c1300720c */ /* 0x000fe20003f26270 */
[----:B------:R-:W-:Y:S01]  /*1ea0*/  IMAD.IADD R133, R88, 0x1, -R133 ;  /* 0x0000000158857824 */ /* 0x000fe200078e0a85 */
[C---:B------:R-:W-:Y:S01]  /*1eb0*/  IADD3 R45, R3.reuse, -0x3f, RZ ;  /* 0xffffffc1032d7810 */ /* 0x040fe20007ffe0ff */
[----:B------:R-:W4:Y:S01]  /*1ec0*/  LDSM.16.M88.4 R16, [R118+0x2c00] ;  /* 0x002c00007610783b */ /* 0x000f220000000200 */
[----:B------:R-:W-:Y:S01]  /*1ed0*/  IADD3 R47, R3, -0x38, RZ ;  /* 0xffffffc8032f7810 */ /* 0x000fe20007ffe0ff */
[----:B------:R-:W-:-:S04]  /*1ee0*/  DEPBAR.LE SB0, 0x0 ;  /* 0x000080000000791a */ /* 0x000fc80000000000 */
[C---:B--2---:R-:W-:Y:S01]  /*1ef0*/  HMMA.16816.F32.BF16 R40, R56.reuse, R68, R40 ;  /* 0x000000443828723c */ /* 0x044fe20000041828 */
[C---:B------:R-:W-:Y:S02]  /*1f00*/  ISETP.GE.AND P3, PT, R45.reuse, R46, PT ;  /* 0x0000002e2d00720c */ /* 0x040fe40003f66270 */
[----:B------:R-:W-:Y:S02]  /*1f10*/  ISETP.GE.AND P0, PT, R45, R44, PT ;  /* 0x0000002c2d00720c */ /* 0x000fe40003f06270 */
[----:B------:R-:W-:Y:S02]  /*1f20*/  IADD3 R45, R3, -0x30, RZ ;  /* 0xffffffd0032d7810 */ /* 0x000fe40007ffe0ff */
[C---:B------:R-:W-:Y:S01]  /*1f30*/  ISETP.GE.AND P5, PT, R47.reuse, R46, PT ;  /* 0x0000002e2f00720c */ /* 0x040fe20003fa6270 */
[----:B------:R-:W-:Y:S01]  /*1f40*/  HMMA.16816.F32.BF16 R36, R56, R70, R36 ;  /* 0x000000463824723c */ /* 0x000fe20000041824 */
[----:B------:R-:W-:-:S07]  /*1f50*/  ISETP.GE.AND P2, PT, R47, R44, PT ;  /* 0x0000002c2f00720c */ /* 0x000fce0003f46270 */
[----:B------:R-:W-:Y:S08]  /*1f60*/  HMMA.16816.F32.BF16 R72, R52, R60, R72 ;  /* 0x0000003c3448723c */ /* 0x000ff00000041848 */
[----:B-1----:R-:W-:Y:S01]  /*1f70*/  HMMA.16816.F32.BF16 R32, R56, R8, R32 ;  /* 0x000000083820723c */ /* 0x002fe20000041820 */
[----:B------:R-:W-:Y:S02]  /*1f80*/  FSEL R40, R40, -INF , !P4 ;  /* 0xff80000028287808 */ /* 0x000fe40006000000 */
[----:B------:R-:W-:-:S02]  /*1f90*/  FSEL R42, R42, -INF , !P1 ;  /* 0xff8000002a2a7808 */ /* 0x000fc40004800000 */
[----:B------:R-:W-:Y:S02]  /*1fa0*/  FSEL R41, R41, -INF , !P3 ;  /* 0xff80000029297808 */ /* 0x000fe40005800000 */
[----:B------:R-:W-:Y:S01]  /*1fb0*/  IADD3 R9, R3, -0x37, RZ ;  /* 0xffffffc903097810 */ /* 0x000fe20007ffe0ff */
[C---:B------:R-:W-:Y:S01]  /*1fc0*/  HMMA.16816.F32.BF16 R28, R56.reuse, R10, R28 ;  /* 0x0000000a381c723c */ /* 0x040fe2000004181c */
[-C--:B------:R-:W-:Y:S02]  /*1fd0*/  ISETP.GE.AND P3, PT, R45, R46.reuse, PT ;  /* 0x0000002e2d00720c */ /* 0x080fe40003f66270 */
[C---:B------:R-:W-:Y:S01]  /*1fe0*/  ISETP.GE.AND P4, PT, R9.reuse, R46, PT ;  /* 0x0000002e0900720c */ /* 0x040fe20003f86270 */
[----:B------:R-:W-:Y:S01]  /*1ff0*/  BAR.SYNC.DEFER_BLOCKING 0x0 ;  /* 0x0000000000007b1d */ /* 0x000fe20000010000 */
[----:B------:R-:W-:Y:S02]  /*2000*/  ISETP.GE.AND P1, PT, R9, R44, PT ;  /* 0x0000002c0900720c */ /* 0x000fe40003f26270 */
[----:B------:R-:W-:Y:S01]  /*2010*/  IADD3 R9, R3, -0x2f, RZ ;  /* 0xffffffd103097810 */ /* 0x000fe20007ffe0ff */
[----:B---3--:R-:W-:Y:S01]  /*2020*/  HMMA.16816.F32.BF16 R20, R56, R14, R20 ;  /* 0x0000000e3814723c */ /* 0x008fe20000041814 */
[----:B------:R-:W-:-:S02]  /*2030*/  FSEL R11, R43, -INF , !P0 ;  /* 0xff8000002b0b7808 */ /* 0x000fc40004000000 */
[----:B------:R-:W-:Y:S02]  /*2040*/  ISETP.GE.AND P0, PT, R45, R44, PT ;  /* 0x0000002c2d00720c */ /* 0x000fe40003f06270 */
[----:B------:R-:W-:Y:S02]  /*2050*/  FSEL R36, R36, -INF , !P5 ;  /* 0xff80000024247808 */ /* 0x000fe40006800000 */
[----:B------:R-:W-:Y:S01]  /*2060*/  FSEL R45, R38, -INF , !P2 ;  /* 0xff800000262d7808 */ /* 0x000fe20005000000 */
[----:B------:R-:W-:Y:S01]  /*2070*/  HMMA.16816.F32.BF16 R24, R56, R12, R24 ;  /* 0x0000000c3818723c */ /* 0x000fe20000041818 */
[C---:B------:R-:W-:Y:S02]  /*2080*/  ISETP.GE.AND P5, PT, R9.reuse, R46, PT ;  /* 0x0000002e0900720c */ /* 0x040fe40003fa6270 */
[----:B------:R-:W-:Y:S02]  /*2090*/  ISETP.GE.AND P2, PT, R9, R44, PT ;  /* 0x0000002c0900720c */ /* 0x000fe40003f46270 */
[----:B------:R-:W-:-:S02]  /*20a0*/  IADD3 R9, R3, -0x28, RZ ;  /* 0xffffffd803097810 */ /* 0x000fc40007ffe0ff */
[----:B------:R-:W-:Y:S01]  /*20b0*/  IADD3 R13, R3, -0x27, RZ ;  /* 0xffffffd9030d7810 */ /* 0x000fe20007ffe0ff */
[----:B------:R-:W-:Y:S01]  /*20c0*/  HMMA.16816.F32.BF16 R64, R52, R62, R64 ;  /* 0x0000003e3440723c */ /* 0x000fe20000041840 */
[----:B------:R-:W-:Y:S02]  /*20d0*/  FSEL R38, R37, -INF , !P4 ;  /* 0xff80000025267808 */ /* 0x000fe40006000000 */
[----:B------:R-:W-:Y:S02]  /*20e0*/  FSEL R39, R39, -INF , !P1 ;  /* 0xff80000027277808 */ /* 0x000fe40004800000 */
[C---:B------:R-:W-:Y:S02]  /*20f0*/  ISETP.GE.AND P4, PT, R9.reuse, R46, PT ;  /* 0x0000002e0900720c */ /* 0x040fe40003f86270 */
[----:B------:R-:W-:Y:S01]  /*2100*/  ISETP.GE.AND P1, PT, R9, R44, PT ;  /* 0x0000002c0900720c */ /* 0x000fe20003f26270 */
[----:B----4-:R-:W-:Y:S01]  /*2110*/  HMMA.16816.F32.BF16 R72, R56, R16, R72 ;  /* 0x000000103848723c */ /* 0x010fe20000041848 */
[----:B------:R-:W-:-:S02]  /*2120*/  FSEL R14, R32, -INF , !P3 ;  /* 0xff800000200e7808 */ /* 0x000fc40005800000 */
[----:B------:R-:W-:Y:S02]  /*2130*/  FSEL R9, R34, -INF , !P0 ;  /* 0xff80000022097808 */ /* 0x000fe40004000000 */
[C---:B------:R-:W-:Y:S02]  /*2140*/  ISETP.GE.AND P3, PT, R13.reuse, R46, PT ;  /* 0x0000002e0d00720c */ /* 0x040fe40003f66270 */
[----:B------:R-:W-:Y:S02]  /*2150*/  ISETP.GE.AND P0, PT, R13, R44, PT ;  /* 0x0000002c0d00720c */ /* 0x000fe40003f06270 */
[----:B------:R-:W-:Y:S02]  /*2160*/  IADD3 R13, R3, -0x1f, RZ ;  /* 0xffffffe1030d7810 */ /* 0x000fe40007ffe0ff */
[----:B------:R-:W-:Y:S02]  /*2170*/  FSEL R12, R33, -INF , !P5 ;  /* 0xff800000210c7808 */ /* 0x000fe40006800000 */
[----:B------:R-:W-:-:S02]  /*2180*/  IADD3 R33, R3, -0x18, RZ ;  /* 0xffffffe803217810 */ /* 0x000fc40007ffe0ff */
[----:B------:R-:W-:Y:S01]  /*2190*/  FSEL R10, R28, -INF , !P4 ;  /* 0xff8000001c0a7808 */ /* 0x000fe20006000000 */
[----:B------:R-:W-:Y:S01]  /*21a0*/  HMMA.16816.F32.BF16 R64, R56, R18, R64 ;  /* 0x000000123840723c */ /* 0x000fe20000041840 */
[----:B------:R-:W-:Y:S02]  /*21b0*/  FSEL R17, R30, -INF , !P1 ;  /* 0xff8000001e117808 */ /* 0x000fe40004800000 */
[C---:B------:R-:W-:Y:S02]  /*21c0*/  ISETP.GE.AND P4, PT, R13.reuse, R46, PT ;  /* 0x0000002e0d00720c */ /* 0x040fe40003f86270 */
[----:B------:R-:W-:Y:S02]  /*21d0*/  ISETP.GE.AND P1, PT, R13, R44, PT ;  /* 0x0000002c0d00720c */ /* 0x000fe40003f26270 */
[----:B------:R-:W-:Y:S02]  /*21e0*/  FSEL R13, R31, -INF , !P0 ;  /* 0xff8000001f0d7808 */ /* 0x000fe40004000000 */
[----:B------:R-:W-:-:S02]  /*21f0*/  FSEL R8, R29, -INF , !P3 ;  /* 0xff8000001d087808 */ /* 0x000fc40005800000 */
[-C--:B------:R-:W-:Y:S02]  /*2200*/  ISETP.GE.AND P0, PT, R33, R44.reuse, PT ;  /* 0x0000002c2100720c */ /* 0x080fe40003f06270 */
[----:B------:R-:W-:Y:S02]  /*2210*/  IADD3 R29, R3, -0x17, RZ ;  /* 0xffffffe9031d7810 */ /* 0x000fe40007ffe0ff */
[----:B------:R-:W-:Y:S02]  /*2220*/  FSEL R103, R22, -INF , !P0 ;  /* 0xff80000016677808 */ /* 0x000fe40004000000 */
[----:B------:R-:W-:Y:S02]  /*2230*/  FSEL R104, R25, -INF , !P4 ;  /* 0xff80000019687808 */ /* 0x000fe40006000000 */
[----:B------:R-:W-:Y:S02]  /*2240*/  ISETP.GE.AND P0, PT, R29, R44, PT ;  /* 0x0000002c1d00720c */ /* 0x000fe40003f06270 */
[----:B------:R-:W-:-:S02]  /*2250*/  IADD3 R25, R3, -0xf, RZ ;  /* 0xfffffff103197810 */ /* 0x000fc40007ffe0ff */
[----:B------:R-:W-:Y:S02]  /*2260*/  FSEL R105, R23, -INF , !P0 ;  /* 0xff80000017697808 */ /* 0x000fe40004000000 */
[----:B------:R-:W-:Y:S02]  /*2270*/  ISETP.GE.AND P0, PT, R25, R44, PT ;  /* 0x0000002c1900720c */ /* 0x000fe40003f06270 */
[----:B------:R-:W-:Y:S02]  /*2280*/  IADD3 R37, R3, -0x20, RZ ;  /* 0xffffffe003257810 */ /* 0x000fe40007ffe0ff */
[----:B------:R-:W-:Y:S02]  /*2290*/  FSEL R93, R75, -INF , !P0 ;  /* 0xff8000004b5d7808 */ /* 0x000fe40004000000 */
[----:B------:R-:W-:Y:S02]  /*22a0*/  FSEL R15, R35, -INF , !P2 ;  /* 0xff800000230f7808 */ /* 0x000fe40005000000 */
[----:B------:R-:W-:-:S02]  /*22b0*/  FSEL R95, R27, -INF , !P1 ;  /* 0xff8000001b5f7808 */ /* 0x000fc40004800000 */
[----:B------:R-:W-:Y:S02]  /*22c0*/  ISETP.GE.AND P0, PT, R84, 0x2, PT ;  /* 0x000000025400780c */ /* 0x000fe40003f06270 */
[----:B------:R-:W-:Y:S02]  /*22d0*/  ISETP.GE.AND P2, PT, R37, R44, PT ;  /* 0x0000002c2500720c */ /* 0x000fe40003f46270 */
[----:B------:R-:W-:Y:S02]  /*22e0*/  ISETP.GE.AND P1, PT, R29, R46, PT ;  /* 0x0000002e1d00720c */ /* 0x000fe40003f26270 */
[----:B------:R-:W-:Y:S02]  /*22f0*/  IADD3 R27, R3, -0x10, RZ ;  /* 0xfffffff0031b7810 */ /* 0x000fe40007ffe0ff */
[----:B------:R-:W-:Y:S02]  /*2300*/  FSEL R97, R26, -INF , !P2 ;  /* 0xff8000001a617808 */ /* 0x000fe40005000000 */
[----:B------:R-:W-:-:S02]  /*2310*/  FSEL R90, R21, -INF , !P1 ;  /* 0xff800000155a7808 */ /* 0x000fc40004800000 */
[-C--:B------:R-:W-:Y:S02]  /*2320*/  ISETP.GE.AND P5, PT, R37, R46.reuse, PT ;  /* 0x0000002e2500720c */ /* 0x080fe40003fa6270 */
[-C--:B------:R-:W-:Y:S02]  /*2330*/  ISETP.GE.AND P3, PT, R33, R46.reuse, PT ;  /* 0x0000002e2100720c */ /* 0x080fe40003f66270 */
[----:B------:R-:W-:Y:S02]  /*2340*/  IADD3 R19, R3, -0x8, RZ ;  /* 0xfffffff803137810 */ /* 0x000fe40007ffe0ff */
[C---:B------:R-:W-:Y:S02]  /*2350*/  ISETP.GE.AND P2, PT, R27.reuse, R46, PT ;  /* 0x0000002e1b00720c */ /* 0x040fe40003f46270 */
[----:B------:R-:W-:Y:S02]  /*2360*/  ISETP.GE.AND P1, PT, R27, R44, PT ;  /* 0x0000002c1b00720c */ /* 0x000fe40003f26270 */
[----:B------:R-:W-:-:S02]  /*2370*/  IADD3 R3, R3, -0x7, RZ ;  /* 0xfffffff903037810 */ /* 0x000fc40007ffe0ff */
[----:B------:R-:W-:Y:S02]  /*2380*/  FSEL R102, R24, -INF , !P5 ;  /* 0xff80000018667808 */ /* 0x000fe40006800000 */
[----:B------:R-:W-:Y:S02]  /*2390*/  FSEL R94, R20, -INF , !P3 ;  /* 0xff800000145e7808 */ /* 0x000fe40005800000 */
[----:B------:R-:W-:Y:S02]  /*23a0*/  FSEL R99, R72, -INF , !P2 ;  /* 0xff80000048637808 */ /* 0x000fe40005000000 */
[----:B------:R-:W-:Y:S02]  /*23b0*/  FSEL R91, R74, -INF , !P1 ;  /* 0xff8000004a5b7808 */ /* 0x000fe40004800000 */
[-C--:B------:R-:W-:Y:S02]  /*23c0*/  ISETP.GE.AND P5, PT, R25, R46.reuse, PT ;  /* 0x0000002e1900720c */ /* 0x080fe40003fa6270 */
[----:B------:R-:W-:-:S02]  /*23d0*/  ISETP.GE.AND P4, PT, R19, R46, PT ;  /* 0x0000002e1300720c */ /* 0x000fc40003f86270 */
[----:B------:R-:W-:Y:S02]  /*23e0*/  ISETP.GE.AND P3, PT, R3, R46, PT ;  /* 0x0000002e0300720c */ /* 0x000fe40003f66270 */
[-C--:B------:R-:W-:Y:S02]  /*23f0*/  ISETP.GE.AND P2, PT, R19, R44.reuse, PT ;  /* 0x0000002c1300720c */ /* 0x080fe40003f46270 */
[----:B------:R-:W-:Y:S01]  /*2400*/  ISETP.GE.AND P1, PT, R3, R44, PT ;  /* 0x0000002c0300720c */ /* 0x000fe20003f26270 */
[----:B------:R-:W-:Y:S01]  /*2410*/  IMAD.IADD R3, R7, 0x1, R86 ;  /* 0x0000000107037824 */ /* 0x000fe200078e0256 */
[----:B------:R-:W-:Y:S02]  /*2420*/  FSEL R100, R73, -INF , !P5 ;  /* 0xff80000049647808 */ /* 0x000fe40006800000 */
[----:B------:R-:W-:Y:S02]  /*2430*/  FSEL R98, R64, -INF , !P4 ;  /* 0xff80000040627808 */ /* 0x000fe40006000000 */
[----:B------:R-:W-:-:S02]  /*2440*/  FSEL R96, R65, -INF , !P3 ;  /* 0xff80000041607808 */ /* 0x000fc40005800000 */
[----:B------:R-:W-:Y:S02]  /*2450*/  FSEL R89, R66, -INF , !P2 ;  /* 0xff80000042597808 */ /* 0x000fe40005000000 */
[----:B------:R-:W-:Y:S01]  /*2460*/  FSEL R87, R67, -INF , !P1 ;  /* 0xff80000043577808 */ /* 0x000fe20004800000 */
[----:B------:R-:W-:Y:S05]  /*2470*/  @!P0 BRA `(.L_x_4974) ;  /* 0x000004e000008947 */ /* 0x000fea0003800000 */
[----:B------:R-:W-:Y:S01]  /*2480*/  IMAD.MOV.U32 R19, RZ, RZ, 0x5 ;  /* 0x00000005ff137424 */ /* 0x000fe200078e00ff */
[----:B------:R-:W-:-:S04]  /*2490*/  SHF.L.U32 R7, R2, 0x5, RZ ;  /* 0x0000000502077819 */ /* 0x000fc800000006ff */
[----:B------:R-:W-:Y:S01]  /*24a0*/  SHF.L.U64.HI R2, R2, R19, c[0x0][0x19c] ;  /* 0x0000670002027619 */ /* 0x000fe20000010213 */
[----:B------:R-:W-:Y:S05]  /*24b0*/  @P6 BRA `(.L_x_4975) ;  /* 0x000003a000006947 */ /* 0x000fea0003800000 */
[----:B------:R-:W1:Y:S01]  /*24c0*/  I2F.RP R18, R5 ;  /* 0x0000000500127306 */ /* 0x000e620000209400 */
[C---:B------:R-:W-:Y:S02]  /*24d0*/  IADD3 R6, R0.reuse, -0x40, RZ ;  /* 0xffffffc000067810 */ /* 0x040fe40007ffe0ff */
[----:B------:R-:W-:Y:S02]  /*24e0*/  IADD3 R21, R0, -0x80, RZ ;  /* 0xffffff8000157810 */ /* 0x000fe40007ffe0ff */
[----:B------:R-:W-:Y:S02]  /*24f0*/  IABS R19, R6 ;  /* 0x0000000600137213 */ /* 0x000fe40000000000 */
[----:B------:R-:W-:Y:S02]  /*2500*/  IABS R16, R21 ;  /* 0x0000001500107213 */ /* 0x000fe40000000000 */
[----:B------:R-:W-:-:S02]  /*2510*/  LOP3.LUT R6, R6, c[0x0][0x2d0], RZ, 0x3c, !PT ;  /* 0x0000b40006067a12 */ /* 0x000fc400078e3cff */
        /* <DEDUP_REMOVED lines=44> */
[----:B--2---:R-:W-:-:S04]  /*27e0*/  IMAD.IADD R6, R6, 0x1, -R5 ;  /* 0x0000000106067824 */ /* 0x004fc800078e0a05 */
[----:B------:R-:W-:Y:S01]  /*27f0*/  IMAD.WIDE.U32 R20, R6, c[0x0][0x180], R20 ;  /* 0x0000600006147a25 */ /* 0x000fe200078e0014 */
[----:B------:R-:W-:-:S05]  /*2800*/  SHF.R.S32.HI R5, RZ, 0x1f, R6 ;  /* 0x0000001fff057819 */ /* 0x000fca0000011406 */
[----:B------:R-:W-:-:S04]  /*2810*/  IMAD R5, R5, c[0x0][0x180], RZ ;  /* 0x0000600005057a24 */ /* 0x000fc800078e02ff */
[----:B------:R-:W-:Y:S02]  /*2820*/  IMAD R5, R6, c[0x0][0x184], R5 ;  /* 0x0000610006057a24 */ /* 0x000fe400078e0205 */
[----:B------:R-:W-:-:S03]  /*2830*/  IMAD.MOV.U32 R6, RZ, RZ, R20 ;  /* 0x000000ffff067224 */ /* 0x000fc600078e0014 */
[----:B------:R-:W-:Y:S01]  /*2840*/  IADD3 R5, R21, R5, RZ ;  /* 0x0000000515057210 */ /* 0x000fe20007ffe0ff */
[----:B------:R-:W-:Y:S05]  /*2850*/  BRA `(.L_x_4976) ;  /* 0x0000002000007947 */ /* 0x000fea0003800000 */
.L_x_4975:
[----:B------:R-:W-:-:S04]  /*2860*/  IADD3 R6, -R6, RZ, RZ ;  /* 0x000000ff06067210 */ /* 0x000fc80007ffe1ff */
[----:B------:R-:W-:Y:S02]  /*2870*/  SHF.R.S32.HI R5, RZ, 0x1f, R6 ;  /* 0x0000001fff057819 */ /* 0x000fe40000011406 */
.L_x_4976:
[----:B------:R-:W-:-:S04]  /*2880*/  LEA R134, P1, R6, R134, 0x1 ;  /* 0x0000008606867211 */ /* 0x000fc800078208ff */
[----:B------:R-:W-:Y:S02]  /*2890*/  LEA.HI.X R135, R6, R135, R5, 0x1, P1 ;  /* 0x0000008706877211 */ /* 0x000fe400008f0c05 */
[----:B------:R-:W-:-:S03]  /*28a0*/  LEA R6, P1, R7, R134, 0x1 ;  /* 0x0000008607067211 */ /* 0x000fc600078208ff */
[----:B------:R-:W-:Y:S01]  /*28b0*/  @!PT LDS RZ, [RZ] ;  /* 0x00000000fffff984 */ /* 0x000fe20000000800 */
[----:B------:R-:W-:Y:S01]  /*28c0*/  @!PT LDS RZ, [RZ] ;  /* 0x00000000fffff984 */ /* 0x000fe20000000800 */
[----:B------:R-:W-:Y:S01]  /*28d0*/  @!PT LDS RZ, [RZ] ;  /* 0x00000000fffff984 */ /* 0x000fe20000000800 */
[----:B------:R1:W-:Y:S01]  /*28e0*/  LDGSTS.E.BYPASS.LTC128B.128 [R124+0x3000], [R134.64] ;  /* 0x03000000867c7fae */ /* 0x0003e2000b901d4a */
[----:B------:R-:W-:-:S03]  /*28f0*/  LEA.HI.X R7, R7, R135, R2, 0x1, P1 ;  /* 0x0000008707077211 */ /* 0x000fc600008f0c02 */
[----:B------:R1:W-:Y:S04]  /*2900*/  LDGSTS.E.BYPASS.LTC128B.128 [R124+0x4000], [R134.64+0x40] ;  /* 0x04000040867c7fae */ /* 0x0003e8000b901d4a */
[----:B------:R1:W-:Y:S04]  /*2910*/  LDGSTS.E.BYPASS.LTC128B.128 [R124+0x5000], [R134.64+0x80] ;  /* 0x05000080867c7fae */ /* 0x0003e8000b901d4a */
[----:B------:R1:W-:Y:S04]  /*2920*/  LDGSTS.E.BYPASS.LTC128B.128 [R124+0x3800], [R6.64] ;  /* 0x03800000067c7fae */ /* 0x0003e8000b901d4a */
[----:B------:R1:W-:Y:S04]  /*2930*/  LDGSTS.E.BYPASS.LTC128B.128 [R124+0x4800], [R6.64+0x40] ;  /* 0x04800040067c7fae */ /* 0x0003e8000b901d4a */
[----:B------:R1:W-:Y:S04]  /*2940*/  LDGSTS.E.BYPASS.LTC128B.128 [R124+0x5800], [R6.64+0x80] ;  /* 0x05800080067c7fae */ /* 0x0003e8000b901d4a */
[----:B------:R-:W0:Y:S02]  /*2950*/  LDGDEPBAR ;  /* 0x00000000000079af */ /* 0x000e240000000000 */
.L_x_4974:
        /* <DEDUP_REMOVED lines=70> */
[--C-:B------:R-:W-:Y:S02]  /*2dc0*/  FFMA.FTZ R25, R15, c[0x0][0x23c], -R92.reuse ;  /* 0x00008f000f197a23 */ /* 0x100fe4000001085c */
[--C-:B------:R-:W-:Y:S01]  /*2dd0*/  FFMA.FTZ R26, R17, c[0x0][0x23c], -R92.reuse ;  /* 0x00008f00111a7a23 */ /* 0x100fe2000001085c */
[----:B------:R-:W4:Y:S01]  /*2de0*/  MUFU.EX2 R29, R29 ;  /* 0x0000001d001d7308 */ /* 0x000f220000000800 */
[----:B--2---:R-:W-:Y:S01]  /*2df0*/  F2FP.BF16.PACK_AB R80, R34, R35 ;  /* 0x000000232250723e */ /* 0x004fe200000010ff */
[--C-:B------:R-:W-:Y:S01]  /*2e00*/  FFMA.FTZ R3, R13, c[0x0][0x23c], -R92.reuse ;  /* 0x00008f000d037a23 */ /* 0x100fe2000001085c */
[----:B------:R-:W-:Y:S01]  /*2e10*/  LDSM.16.MT88.4 R16, [R117+0x7400] ;  /* 0x007400007510783b */ /* 0x000fe20000004200 */
[----:B------:R-:W-:Y:S02]  /*2e20*/  FFMA.FTZ R97, R97, c[0x0][0x23c], -R92 ;  /* 0x00008f0061617a23 */ /* 0x000fe4000001085c */
[--C-:B------:R-:W-:Y:S01]  /*2e30*/  FFMA.FTZ R139, R96, c[0x0][0x23c], -R101.reuse ;  /* 0x00008f00608b7a23 */ /* 0x100fe20000010865 */
[----:B------:R-:W2:Y:S01]  /*2e40*/  LDSM.16.MT88.4 R12, [R116+0x7400] ;  /* 0x00740000740c783b */ /* 0x000ea20000004200 */
[----:B------:R-:W-:Y:S01]  /*2e50*/  MUFU.EX2 R86, R86 ;  /* 0x0000005600567308 */ /* 0x000fe20000000800 */
[----:B------:R-:W-:-:S02]  /*2e60*/  FFMA.FTZ R99, R99, c[0x0][0x23c], -R101 ;  /* 0x00008f0063637a23 */ /* 0x000fc40000010865 */
[--C-:B------:R-:W-:Y:S02]  /*2e70*/  FFMA.FTZ R100, R100, c[0x0][0x23c], -R101.reuse ;  /* 0x00008f0064647a23 */ /* 0x100fe40000010865 */
[----:B------:R-:W-:Y:S02]  /*2e80*/  FFMA.FTZ R98, R98, c[0x0][0x23c], -R101 ;  /* 0x00008f0062627a23 */ /* 0x000fe40000010865 */
[--C-:B------:R-:W-:Y:S01]  /*2e90*/  FFMA.FTZ R91, R91, c[0x0][0x23c], -R92.reuse ;  /* 0x00008f005b5b7a23 */ /* 0x100fe2000001085c */
[----:B------:R-:W5:Y:S01]  /*2ea0*/  MUFU.EX2 R85, R85 ;  /* 0x0000005500557308 */ /* 0x000f620000000800 */
[----:B----4-:R-:W-:Y:S01]  /*2eb0*/  F2FP.BF16.PACK_AB R82, R29, R32 ;  /* 0x000000201d52723e */ /* 0x010fe200000010ff */
[--C-:B------:R-:W-:Y:S02]  /*2ec0*/  FFMA.FTZ R96, R93, c[0x0][0x23c], -R92.reuse ;  /* 0x00008f005d607a23 */ /* 0x100fe4000001085c */
[--C-:B------:R-:W-:Y:S02]  /*2ed0*/  FFMA.FTZ R89, R89, c[0x0][0x23c], -R92.reuse ;  /* 0x00008f0059597a23 */ /* 0x100fe4000001085c */
[----:B------:R-:W-:-:S02]  /*2ee0*/  FFMA.FTZ R140, R87, c[0x0][0x23c], -R92 ;  /* 0x00008f00578c7a23 */ /* 0x000fc4000001085c */
[----:B------:R-:W-:Y:S01]  /*2ef0*/  MUFU.EX2 R88, R88 ;  /* 0x0000005800587308 */ /* 0x000fe20000000800 */
[----:B------:R-:W-:-:S04]  /*2f00*/  FADD.FTZ R35, R35, R34 ;  /* 0x0000002223237221 */ /* 0x000fc80000010000 */
[----:B------:R-:W-:-:S03]  /*2f10*/  FADD.FTZ R32, R32, R35 ;  /* 0x0000002320207221 */ /* 0x000fc60000010000 */
[----:B------:R-:W4:Y:S01]  /*2f20*/  MUFU.EX2 R31, R31 ;  /* 0x0000001f001f7308 */ /* 0x000f220000000800 */
[----:B-----5:R-:W-:Y:S01]  /*2f30*/  F2FP.BF16.PACK_AB R81, R85, R86 ;  /* 0x000000565551723e */ /* 0x020fe200000010ff */
[----:B------:R-:W-:Y:S02]  /*2f40*/  FADD.FTZ R85, R86, R85 ;  /* 0x0000005556557221 */ /* 0x000fe40000010000 */
[----:B------:R-:W-:-:S04]  /*2f50*/  FADD.FTZ R32, R29, R32 ;  /* 0x000000201d207221 */ /* 0x000fc80000010000 */
[----:B------:R-:W-:Y:S01]  /*2f60*/  MUFU.EX2 R33, R33 ;  /* 0x0000002100217308 */ /* 0x000fe20000000800 */
[----:B----4-:R-:W-:-:S07]  /*2f70*/  F2FP.BF16.PACK_AB R83, R31, R88 ;  /* 0x000000581f53723e */ /* 0x010fce00000010ff */
[----:B------:R-:W4:Y:S01]  /*2f80*/  MUFU.EX2 R28, R28 ;  /* 0x0000001c001c7308 */ /* 0x000f220000000800 */
[----:B------:R-:W-:-:S04]  /*2f90*/  FADD.FTZ R88, R88, R85 ;  /* 0x0000005558587221 */ /* 0x000fc80000010000 */
[----:B------:R-:W-:Y:S01]  /*2fa0*/  FADD.FTZ R31, R31, R88 ;  /* 0x000000581f1f7221 */ /* 0x000fe20000010000 */
[C---:B-1----:R-:W-:Y:S02]  /*2fb0*/  HMMA.16816.F32.BF16 R36, R80.reuse, R40, RZ ;  /* 0x000000285024723c */ /* 0x042fe400000418ff */
[----:B------:R-:W-:Y:S06]  /*2fc0*/  MUFU.EX2 R27, R27 ;  /* 0x0000001b001b7308 */ /* 0x000fec0000000800 */
[C---:B------:R-:W-:Y:S02]  /*2fd0*/  HMMA.16816.F32.BF16 R40, R80.reuse, R42, RZ ;  /* 0x0000002a5028723c */ /* 0x040fe400000418ff */
[----:B------:R-:W-:Y:S06]  /*2fe0*/  MUFU.EX2 R24, R24 ;  /* 0x0000001800187308 */ /* 0x000fec0000000800 */
[C---:B------:R-:W-:Y:S02]  /*2ff0*/  HMMA.16816.F32.BF16 R44, R80.reuse, R48, RZ ;  /* 0x00000030502c723c */ /* 0x040fe400000418ff */
[----:B------:R-:W-:Y:S06]  /*3000*/  MUFU.EX2 R30, R30 ;  /* 0x0000001e001e7308 */ /* 0x000fec0000000800 */
[C---:B------:R-:W-:Y:S02]  /*3010*/  HMMA.16816.F32.BF16 R52, R80.reuse, R56, RZ ;  /* 0x000000385034723c */ /* 0x040fe400000418ff */
[----:B------:R-:W1:Y:S06]  /*3020*/  MUFU.EX2 R25, R25 ;  /* 0x0000001900197308 */ /* 0x000e6c0000000800 */
        /* <DEDUP_REMOVED lines=13> */
[----:B------:R-:W-:Y:S05]  /*3100*/  MUFU.EX2 R139, R139 ;  /* 0x0000008b008b7308 */ /* 0x000fea0000000800 */
[----:B----4-:R-:W-:Y:S01]  /*3110*/  F2FP.BF16.PACK_AB R4, R28, R33 ;  /* 0x000000211c04723e */ /* 0x010fe200000010ff */
[----:B------:R-:W-:Y:S01]  /*3120*/  HMMA.16816.F32.BF16 R80, R80, R6, RZ ;  /* 0x000000065050723c */ /* 0x000fe200000418ff */
[----:B-1----:R-:W-:Y:S01]  /*3130*/  F2FP.BF16.PACK_AB R5, R25, R30 ;  /* 0x0000001e1905723e */ /* 0x002fe200000010ff */
[----:B------:R-:W-:Y:S01]  /*3140*/  MUFU.EX2 R91, R91 ;  /* 0x0000005b005b7308 */ /* 0x000fe20000000800 */
[----:B------:R-:W-:-:S02]  /*3150*/  FADD.FTZ R33, R33, R32 ;  /* 0x0000002021217221 */ /* 0x000fc40000010000 */
[----:B------:R-:W-:Y:S02]  /*3160*/  FADD.FTZ R30, R30, R31 ;  /* 0x0000001f1e1e7221 */ /* 0x000fe40000010000 */
[----:B------:R-:W-:Y:S01]  /*3170*/  F2FP.BF16.PACK_AB R6, R24, R27 ;  /* 0x0000001b1806723e */ /* 0x000fe200000010ff */
[----:B------:R-:W-:Y:S01]  /*3180*/  FADD.FTZ R28, R28, R33 ;  /* 0x000000211c1c7221 */ /* 0x000fe20000010000 */
[----:B-----5:R-:W-:Y:S01]  /*3190*/  F2FP.BF16.PACK_AB R7, R3, R26 ;  /* 0x0000001a0307723e */ /* 0x020fe200000010ff */
[----:B------:R-:W-:Y:S01]  /*31a0*/  MUFU.EX2 R96, R96 ;  /* 0x0000006000607308 */ /* 0x000fe20000000800 */
[----:B------:R-:W-:Y:S02]  /*31b0*/  FADD.FTZ R25, R25, R30 ;  /* 0x0000001e19197221 */ /* 0x000fe40000010000 */
[----:B------:R-:W-:Y:S02]  /*31c0*/  FADD.FTZ R27, R27, R28 ;  /* 0x0000001c1b1b7221 */ /* 0x000fe40000010000 */
[----:B------:R-:W-:Y:S01]  /*31d0*/  FADD.FTZ R26, R26, R25 ;  /* 0x000000191a1a7221 */ /* 0x000fe20000010000 */
[----:B---3--:R-:W-:Y:S01]  /*31e0*/  HMMA.16816.F32.BF16 R36, R4, R8, R36 ;  /* 0x000000080424723c */ /* 0x008fe20000041824 */
[----:B------:R-:W-:Y:S01]  /*31f0*/  FADD.FTZ R24, R24, R27 ;  /* 0x0000001b18187221 */ /* 0x000fe20000010000 */
[----:B------:R-:W-:Y:S01]  /*3200*/  MUFU.EX2 R89, R89 ;  /* 0x0000005900597308 */ /* 0x000fe20000000800 */
[----:B------:R-:W-:-:S05]  /*3210*/  FADD.FTZ R26, R3, R26 ;  /* 0x0000001a031a7221 */ /* 0x000fca0000010000 */
[C---:B------:R-:W-:Y:S01]  /*3220*/  HMMA.16816.F32.BF16 R40, R4.reuse, R10, R40 ;  /* 0x0000000a0428723c */ /* 0x040fe20000041828 */
[----:B------:R-:W1:Y:S01]  /*3230*/  LDSM.16.MT88.4 R8, [R117+0x8400] ;  /* 0x008400007508783b */ /* 0x000e620000004200 */
[----:B------:R-:W-:Y:S06]  /*3240*/  MUFU.EX2 R140, R140 ;  /* 0x0000008c008c7308 */ /* 0x000fec0000000800 */
[C---:B--2---:R-:W-:Y:S08]  /*3250*/  HMMA.16816.F32.BF16 R60, R4.reuse, R12, R60 ;  /* 0x0000000c043c723c */ /* 0x044ff0000004183c */
[C---:B------:R-:W-:Y:S01]  /*3260*/  HMMA.16816.F32.BF16 R64, R4.reuse, R14, R64 ;  /* 0x0000000e0440723c */ /* 0x040fe20000041840 */
[----:B------:R-:W2:Y:S07]  /*3270*/  LDSM.16.MT88.4 R12, [R116+0x8400] ;  /* 0x00840000740c783b */ /* 0x000eae0000004200 */
[C---:B------:R-:W-:Y:S07]  /*3280*/  HMMA.16816.F32.BF16 R48, R4.reuse, R22, R48 ;  /* 0x000000160430723c */ /* 0x040fee0000041830 */
[--C-:B------:R-:W-:Y:S01]  /*3290*/  FFMA.FTZ R22, R94, c[0x0][0x23c], -R101.reuse ;  /* 0x00008f005e167a23 */ /* 0x100fe20000010865 */
[----:B------:R-:W-:Y:S01]  /*32a0*/  HMMA.16816.F32.BF16 R44, R4, R20, R44 ;  /* 0x00000014042c723c */ /* 0x000fe2000004182c */
[----:B------:R-:W-:-:S02]  /*32b0*/  FFMA.FTZ R23, R90, c[0x0][0x23c], -R101 ;  /* 0x00008f005a177a23 */ /* 0x000fc40000010865 */
[--C-:B------:R-:W-:Y:S02]  /*32c0*/  FFMA.FTZ R94, R95, c[0x0][0x23c], -R92.reuse ;  /* 0x00008f005f5e7a23 */ /* 0x100fe4000001085c */
[--C-:B------:R-:W-:Y:S01]  /*32d0*/  FFMA.FTZ R95, R103, c[0x0][0x23c], -R92.reuse ;  /* 0x00008f00675f7a23 */ /* 0x100fe2000001085c */
[----:B------:R-:W-:Y:S01]  /*32e0*/  MUFU.EX2 R22, R22 ;  /* 0x0000001600167308 */ /* 0x000fe20000000800 */
[--C-:B------:R-:W-:Y:S01]  /*32f0*/  FFMA.FTZ R21, R102, c[0x0][0x23c], -R101.reuse ;  /* 0x00008f0066157a23 */ /* 0x100fe20000010865 */
[----:B------:R-:W-:Y:S01]  /*3300*/  HMMA.16816.F32.BF16 R52, R4, R16, R52 ;  /* 0x000000100434723c */ /* 0x000fe20000041834 */
[----:B------:R-:W-:Y:S02]  /*3310*/  FFMA.FTZ R20, R104, c[0x0][0x23c], -R101 ;  /* 0x00008f0068147a23 */ /* 0x000fe40000010865 */
[----:B------:R-:W-:-:S03]  /*3320*/  FFMA.FTZ R90, R105, c[0x0][0x23c], -R92 ;  /* 0x00008f00695a7a23 */ /* 0x000fc6000001085c */
[----:B------:R-:W-:Y:S02]  /*3330*/  MUFU.EX2 R21, R21 ;  /* 0x0000001500157308 */ /* 0x000fe40000000800 */
[C---:B-1----:R-:W-:Y:S06]  /*3340*/  HMMA.16816.F32.BF16 R68, R4.reuse, R8, R68 ;  /* 0x000000080444723c */ /* 0x042fec0000041844 */
[----:B------:R-:W1:Y:S02]  /*3350*/  MUFU.EX2 R20, R20 ;  /* 0x0000001400147308 */ /* 0x000e640000000800 */
[C---:B------:R-:W-:Y:S01]  /*3360*/  HMMA.16816.F32.BF16 R72, R4.reuse, R10, R72 ;  /* 0x0000000a0448723c */ /* 0x040fe20000041848 */
[----:B------:R-:W3:Y:S05]  /*3370*/  LDSM.16.MT88.4 R8, [R117+0x6800] ;  /* 0x006800007508783b */ /* 0x000eea0000004200 */
[----:B------:R-:W-:Y:S02]  /*3380*/  MUFU.EX2 R23, R23 ;  /* 0x0000001700177308 */ /* 0x000fe40000000800 */
[C---:B------:R-:W-:Y:S01]  /*3390*/  HMMA.16816.F32.BF16 R56, R4.reuse, R18, R56 ;  /* 0x000000120438723c */ /* 0x040fe20000041838 */
[----:B------:R-:W-:Y:S05]  /*33a0*/  LDSM.16.MT88.4 R16, [R117+0x7800] ;  /* 0x007800007510783b */ /* 0x000fea0000004200 */
[----:B------:R-:W4:Y:S02]  /*33b0*/  MUFU.EX2 R94, R94 ;  /* 0x0000005e005e7308 */ /* 0x000f240000000800 */
[C---:B--2---:R-:W-:Y:S06]  /*33c0*/  HMMA.16816.F32.BF16 R76, R4.reuse, R12, R76 ;  /* 0x0000000c044c723c */ /* 0x044fec000004184c */
[----:B------:R-:W-:Y:S02]  /*33d0*/  MUFU.EX2 R95, R95 ;  /* 0x0000005f005f7308 */ /* 0x000fe40000000800 */
[----:B------:R-:W-:Y:S01]  /*33e0*/  HMMA.16816.F32.BF16 R80, R4, R14, R80 ;  /* 0x0000000e0450723c */ /* 0x000fe20000041850 */
[----:B------:R-:W2:Y:S05]  /*33f0*/  LDSM.16.MT88.4 R12, [R116+0x6800] ;  /* 0x00680000740c783b */ /* 0x000eaa0000004200 */
[----:B------:R-:W5:Y:S01]  /*3400*/  MUFU.EX2 R90, R90 ;  /* 0x0000005a005a7308 */ /* 0x000f620000000800 */
[----:B-1----:R-:W-:Y:S01]  /*3410*/  F2FP.BF16.PACK_AB R4, R20, R21 ;  /* 0x000000151404723e */ /* 0x002fe200000010ff */
[----:B------:R-:W-:Y:S01]  /*3420*/  FADD.FTZ R21, R21, R24 ;  /* 0x0000001815157221 */ /* 0x000fe20000010000 */
[----:B----4-:R-:W-:Y:S01]  /*3430*/  F2FP.BF16.PACK_AB R5, R94, R97 ;  /* 0x000000615e05723e */ /* 0x010fe200000010ff */
[----:B------:R-:W-:Y:S01]  /*3440*/  FADD.FTZ R97, R97, R26 ;  /* 0x0000001a61617221 */ /* 0x000fe20000010000 */
[----:B------:R-:W-:Y:S01]  /*3450*/  F2FP.BF16.PACK_AB R6, R23, R22 ;  /* 0x000000161706723e */ /* 0x000fe200000010ff */
[----:B------:R-:W-:-:S02]  /*3460*/  FADD.FTZ R21, R20, R21 ;  /* 0x0000001514157221 */ /* 0x000fc40000010000 */
[----:B------:R-:W-:Y:S02]  /*3470*/  FADD.FTZ R94, R94, R97 ;  /* 0x000000615e5e7221 */ /* 0x000fe40000010000 */
[----:B------:R-:W-:-:S04]  /*3480*/  FADD.FTZ R22, R22, R21 ;  /* 0x0000001516167221 */ /* 0x000fc80000010000 */
[----:B------:R-:W-:Y:S01]  /*3490*/  FADD.FTZ R22, R23, R22 ;  /* 0x0000001617167221 */ /* 0x000fe20000010000 */
[----:B-----5:R-:W-:Y:S01]  /*34a0*/  F2FP.BF16.PACK_AB R7, R90, R95 ;  /* 0x0000005f5a07723e */ /* 0x020fe200000010ff */
[----:B------:R-:W-:-:S04]  /*34b0*/  FADD.FTZ R95, R95, R94 ;  /* 0x0000005e5f5f7221 */ /* 0x000fc80000010000 */
[----:B------:R-:W-:Y:S02]  /*34c0*/  FADD.FTZ R90, R90, R95 ;  /* 0x0000005f5a5a7221 */ /* 0x000fe40000010000 */
        /* <DEDUP_REMOVED lines=39> */
[C---:B---3--:R-:W-:Y:S08]  /*3740*/  HMMA.16816.F32.BF16 R60, R4.reuse, R16, R60 ;  /* 0x00000010043c723c */ /* 0x048ff0000004183c */
[C---:B------:R-:W-:Y:S08]  /*3750*/  HMMA.16816.F32.BF16 R64, R4.reuse, R18, R64 ;  /* 0x000000120440723c */ /* 0x040ff00000041840 */
[C---:B--2---:R-:W-:Y:S08]  /*3760*/  HMMA.16816.F32.BF16 R68, R4.reuse, R12, R68 ;  /* 0x0000000c0444723c */ /* 0x044ff00000041844 */
[C---:B------:R-:W-:Y:S08]  /*3770*/  HMMA.16816.F32.BF16 R72, R4.reuse, R14, R72 ;  /* 0x0000000e0448723c */ /* 0x040ff00000041848 */
[C---:B-1----:R-:W-:Y:S08]  /*3780*/  HMMA.16816.F32.BF16 R76, R4.reuse, R8, R76 ;  /* 0x00000008044c723c */ /* 0x042ff0000004184c */
[----:B------:R-:W-:Y:S01]  /*3790*/  HMMA.16816.F32.BF16 R80, R4, R10, R80 ;  /* 0x0000000a0450723c */ /* 0x000fe20000041850 */
[----:B------:R-:W-:Y:S07]  /*37a0*/  @!P0 BRA `(.L_x_4977) ;  /* 0x000021d000008947 */ /* 0x000fee0003800000 */
[----:B------:R-:W-:Y:S01]  /*37b0*/  ULDC UR7, c[0x0][0x1a0] ;  /* 0x0000680000077ab9 */ /* 0x000fe20000000800 */
[----:B------:R-:W-:Y:S01]  /*37c0*/  IADD3 R138, R84, -0x2, RZ ;  /* 0xfffffffe548a7810 */ /* 0x000fe20007ffe0ff */
[----:B------:R-:W-:Y:S01]  /*37d0*/  USHF.L.U32 UR7, UR7, 0x6, URZ ;  /* 0x0000000607077899 */ /* 0x000fe2000800063f */
[----:B------:R-:W-:Y:S01]  /*37e0*/  IMAD.MOV.U32 R3, RZ, RZ, R0 ;  /* 0x000000ffff037224 */ /* 0x000fe200078e0000 */
[----:B------:R-:W-:Y:S01]  /*37f0*/  ULDC UR6, c[0x0][0x198] ;  /* 0x0000660000067ab9 */ /* 0x000fe20000000800 */
[----:B------:R-:W-:Y:S01]  /*3800*/  IMAD.MOV.U32 R85, RZ, RZ, R2 ;  /* 0x000000ffff557224 */ /* 0x000fe200078e0002 */
[----:B------:R-:W-:-:S02]  /*3810*/  UIADD3 UR8, -UR7, URZ, URZ ;  /* 0x0000003f07087290 */ /* 0x000fc4000fffe13f */
[----:B------:R-:W-:Y:S02]  /*3820*/  USHF.L.U32 UR6, UR6, 0x6, URZ ;  /* 0x0000000606067899 */ /* 0x000fe4000800063f */
[----:B------:R-:W-:Y:S02]  /*3830*/  USHF.R.S32.HI UR9, URZ, 0x1f, UR8 ;  /* 0x0000001f3f097899 */ /* 0x000fe40008011408 */
[----:B------:R-:W-:Y:S01]  /*3840*/  UIADD3 UR5, -UR6, URZ, URZ ;  /* 0x0000003f06057290 */ /* 0x000fe2000fffe13f */
[----:B------:R-:W-:-:S03]  /*3850*/  MOV R137, UR8 ;  /* 0x0000000800897c02 */ /* 0x000fc60008000f00 */
[----:B------:R-:W-:Y:S01]  /*3860*/  MOV R136, UR9 ;  /* 0x0000000900887c02 */ /* 0x000fe20008000f00 */
[----:B------:R-:W-:Y:S02]  /*3870*/  USHF.R.S32.HI UR4, URZ, 0x1f, UR5 ;  /* 0x0000001f3f047899 */ /* 0x000fe40008011405 */
.L_x_4981:
        /* <DEDUP_REMOVED lines=64> */
.L_x_4978:
[C---:B------:R-:W-:Y:S04]  /*3c80*/  LEA R130, P0, R8.reuse, R130, 0x1 ;  /* 0x0000008208827211 */ /* 0x040fe800078008ff */
[----:B------:R-:W-:Y:S02]  /*3c90*/  LEA.HI.X R125, R8, R125, R0, 0x1, P0 ;  /* 0x0000007d087d7211 */ /* 0x000fe400000f0c00 */
[----:B------:R-:W-:Y:S03]  /*3ca0*/  IADD3 R86, P0, R130, UR7, RZ ;  /* 0x0000000782567c10 */ /* 0x000fe6000ff1e0ff */
[--C-:B------:R-:W-:Y:S02]  /*3cb0*/  IMAD.MOV.U32 R131, RZ, RZ, R125.reuse ;  /* 0x000000ffff837224 */ /* 0x100fe400078e007d */
[----:B------:R-:W-:Y:S01]  /*3cc0*/  IMAD.X R87, R123, 0x1, R125, P0 ;  /* 0x000000017b577824 */ /* 0x000fe200000e067d */
[----:B------:R-:W-:Y:S02]  /*3cd0*/  ISETP.GE.AND P0, PT, R138, 0x1, PT ;  /* 0x000000018a00780c */ /* 0x000fe40003f06270 */
        /* <DEDUP_REMOVED lines=15> */
[----:B------:R-:W-:Y:S04]  /*3dd0*/  LDSM.16.M88.4 R108, [R119] ;  /* 0x00000000776c783b */ /* 0x000fe80000000200 */
[----:B------:R-:W1:Y:S01]  /*3de0*/  LDSM.16.M88.4 R112, [R118] ;  /* 0x000000007670783b */ /* 0x000e620000000200 */
        /* <DEDUP_REMOVED lines=14> */
[C---:B--2---:R-:W-:Y:S08]  /*3ed0*/  HMMA.16816.F32.BF16 R12, R108.reuse, R88, R12 ;  /* 0x000000586c0c723c */ /* 0x044ff0000004180c */
[C---:B------:R-:W-:Y:S01]  /*3ee0*/  HMMA.16816.F32.BF16 R16, R108.reuse, R90, R16 ;  /* 0x0000005a6c10723c */ /* 0x040fe20000041810 */
[----:B------:R-:W-:Y:S07]  /*3ef0*/  LDSM.16.M88.4 R88, [R121+0x1000] ;  /* 0x001000007958783b */ /* 0x000fee0000000200 */
[C---:B------:R-:W-:Y:S08]  /*3f00*/  HMMA.16816.F32.BF16 R20, R108.reuse, R92, R20 ;  /* 0x0000005c6c14723c */ /* 0x040ff00000041814 */
        /* <DEDUP_REMOVED lines=46> */
[----:B------:R-:W2:Y:S01]  /*41f0*/  LDSM.16.M88.4 R100, [R118+0x2c00] ;  /* 0x002c00007664783b */ /* 0x000ea20000000200 */
[----:B------:R-:W-:Y:S04]  /*4200*/  DEPBAR.LE SB0, 0x0 ;  /* 0x000080000000791a */ /* 0x000fe80000000000 */
[----:B------:R-:W-:Y:S02]  /*4210*/  BAR.SYNC.DEFER_BLOCKING 0x0 ;  /* 0x0000000000007b1d */ /* 0x000fe40000010000 */
[C---:B-1----:R-:W-:Y:S08]  /*4220*/  HMMA.16816.F32.BF16 R12, R96.reuse, R88, R12 ;  /* 0x00000058600c723c */ /* 0x042ff0000004180c */
[C---:B------:R-:W-:Y:S08]  /*4230*/  HMMA.16816.F32.BF16 R16, R96.reuse, R90, R16 ;  /* 0x0000005a6010723c */ /* 0x040ff00000041810 */
[C---:B---3--:R-:W-:Y:S08]  /*4240*/  HMMA.16816.F32.BF16 R20, R96.reuse, R92, R20 ;  /* 0x0000005c6014723c */ /* 0x048ff00000041814 */
[C---:B------:R-:W-:Y:S08]  /*4250*/  HMMA.16816.F32.BF16 R24, R96.reuse, R94, R24 ;  /* 0x0000005e6018723c */ /* 0x040ff00000041818 */
[C---:B--2---:R-:W-:Y:S08]  /*4260*/  HMMA.16816.F32.BF16 R28, R96.reuse, R100, R28 ;  /* 0x00000064601c723c */ /* 0x044ff0000004181c */
[----:B------:R-:W-:Y:S01]  /*4270*/  HMMA.16816.F32.BF16 R32, R96, R102, R32 ;  /* 0x000000666020723c */ /* 0x000fe20000041820 */
[----:B------:R-:W-:Y:S03]  /*4280*/  @!UPT UIADD3 URZ, URZ, URZ, URZ ;  /* 0x0000003f3f3ff290 */ /* 0x000fe6000fffe03f */
[----:B------:R-:W-:-:S11]  /*4290*/  @!P0 BRA `(.L_x_4979) ;  /* 0x000004c000008947 */ /* 0x000fd60003800000 */
[----:B------:R-:W-:Y:S02]  /*42a0*/  MOV R90, UR5 ;  /* 0x00000005005a7c02 */ /* 0x000fe40008000f00 */
[----:B------:R-:W-:Y:S01]  /*42b0*/  MOV R87, UR4 ;  /* 0x0000000400577c02 */ /* 0x000fe20008000f00 */
[----:B------:R-:W-:-:S06]  /*42c0*/  @P6 BRA `(.L_x_4980) ;  /* 0x000003b000006947 */ /* 0x000fcc0003800000 */
        /* <DEDUP_REMOVED lines=59> */
.L_x_4980:
[C---:B------:R-:W-:Y:S04]  /*4680*/  LEA R134, P0, R90.reuse, R134, 0x1 ;  /* 0x000000865a867211 */ /* 0x040fe800078008ff */
[----:B------:R-:W-:Y:S02]  /*4690*/  LEA.HI.X R135, R90, R135, R87, 0x1, P0 ;  /* 0x000000875a877211 */ /* 0x000fe400000f0c57 */
[----:B------:R-:W-:Y:S03]  /*46a0*/  IADD3 R86, P0, R134, UR6, RZ ;  /* 0x0000000686567c10 */ /* 0x000fe6000ff1e0ff */
[----:B------:R-:W-:Y:S01]  /*46b0*/  @!PT LDS RZ, [RZ] ;  /* 0x00000000fffff984 */ /* 0x000fe20000000800 */
[----:B------:R-:W-:Y:S01]  /*46c0*/  @!PT LDS RZ, [RZ] ;  /* 0x00000000fffff984 */ /* 0x000fe20000000800 */
[----:B------:R-:W-:Y:S01]  /*46d0*/  @!PT LDS RZ, [RZ] ;  /* 0x00000000fffff984 */ /* 0x000fe20000000800 */
[----:B------:R1:W-:Y:S02]  /*46e0*/  LDGSTS.E.BYPASS.LTC128B.128 [R124+0x3000], [R134.64] ;  /* 0x03000000867c7fae */ /* 0x0003e4000b901d4a */
[----:B------:R-:W-:Y:S02]  /*46f0*/  IMAD.X R87, R122, 0x1, R135, P0 ;  /* 0x000000017a577824 */ /* 0x000fe400000e0687 */
[----:B------:R1:W-:Y:S04]  /*4700*/  LDGSTS.E.BYPASS.LTC128B.128 [R124+0x4000], [R134.64+0x40] ;  /* 0x04000040867c7fae */ /* 0x0003e8000b901d4a */
[----:B------:R1:W-:Y:S04]  /*4710*/  LDGSTS.E.BYPASS.LTC128B.128 [R124+0x5000], [R134.64+0x80] ;  /* 0x05000080867c7fae */ /* 0x0003e8000b901d4a */
[----:B------:R1:W-:Y:S04]  /*4720*/  LDGSTS.E.BYPASS.LTC128B.128 [R124+0x3800], [R86.64] ;  /* 0x03800000567c7fae */ /* 0x0003e8000b901d4a */
[----:B------:R1:W-:Y:S04]  /*4730*/  LDGSTS.E.BYPASS.LTC128B.128 [R124+0x4800], [R86.64+0x40] ;  /* 0x04800040567c7fae */ /* 0x0003e8000b901d4a */
[----:B------:R1:W-:Y:S04]  /*4740*/  LDGSTS.E.BYPASS.LTC128B.128 [R124+0x5800], [R86.64+0x80] ;  /* 0x05800080567c7fae */ /* 0x0003e8000b901d4a */
[----:B------:R-:W0:Y:S02]  /*4750*/  LDGDEPBAR ;  /* 0x00000000000079af */ /* 0x000e240000000000 */
.L_x_4979:
        /* <DEDUP_REMOVED lines=35> */
[----:B------:R-:W2:Y:S02]  /*4990*/  SHFL.BFLY PT, R2, R89, 0x2, 0x1f ;  /* 0x0c401f0059027f89 */ /* 0x000ea400000e0000 */
[----:B-12---:R-:W-:Y:S02]  /*49a0*/  FMNMX.FTZ R87, R89, R2, !PT ;  /* 0x0000000259577209 */ /* 0x006fe40007810000 */
        /* <DEDUP_REMOVED lines=8> */
[----:B------:R-:W-:Y:S02]  /*4a30*/  FADD.FTZ R84, -R2, R85 ;  /* 0x0000005502547221 */ /* 0x000fe40000010100 */
[----:B------:R-:W-:Y:S01]  /*4a40*/  FADD.FTZ R85, -R0, R3 ;  /* 0x0000000300557221 */ /* 0x000fe20000010100 */
[----:B------:R-:W-:Y:S01]  /*4a50*/  FSEL R104, R104, RZ, P0 ;  /* 0x000000ff68687208 */ /* 0x000fe20000000000 */
[----:B------:R-:W-:Y:S01]  /*4a60*/  FMUL.FTZ R88, R84, c[0x0][0x23c] ;  /* 0x00008f0054587a20 */ /* 0x000fe20000410000 */
[----:B------:R-:W-:Y:S01]  /*4a70*/  FSETP.NEU.FTZ.AND P0, PT, R0, -INF , PT ;  /* 0xff8000000000780b */ /* 0x000fe20003f1d000 */
[----:B------:R-:W-:Y:S01]  /*4a80*/  FMUL.FTZ R3, R85, c[0x0][0x23c] ;  /* 0x00008f0055037a20 */ /* 0x000fe20000410000 */
[----:B------:R-:W-:Y:S01]  /*4a90*/  MOV R85, R2 ;  /* 0x0000000200557202 */ /* 0x000fe20000000f00 */
[--C-:B------:R-:W-:Y:S01]  /*4aa0*/  FFMA.FTZ R109, R4, c[0x0][0x23c], -R104.reuse ;  /* 0x00008f00046d7a23 */ /* 0x100fe20000010868 */
[----:B------:R-:W-:Y:S01]  /*4ab0*/  FSEL R105, R105, RZ, P0 ;  /* 0x000000ff69697208 */ /* 0x000fe20000000000 */
[--C-:B------:R-:W-:Y:S01]  /*4ac0*/  FFMA.FTZ R114, R5, c[0x0][0x23c], -R104.reuse ;  /* 0x00008f0005727a23 */ /* 0x100fe20000010868 */
[----:B------:R-:W1:Y:S01]  /*4ad0*/  MUFU.EX2 R84, R88 ;  /* 0x0000005800547308 */ /* 0x000e620000000800 */
[--C-:B------:R-:W-:Y:S01]  /*4ae0*/  FFMA.FTZ R90, R8, c[0x0][0x23c], -R104.reuse ;  /* 0x00008f00085a7a23 */ /* 0x100fe20000010868 */
[----:B------:R-:W-:Y:S01]  /*4af0*/  ISETP.GT.AND P0, PT, R138, RZ, PT ;  /* 0x000000ff8a00720c */ /* 0x000fe20003f04270 */
[--C-:B------:R-:W-:Y:S02]  /*4b00*/  FFMA.FTZ R108, R6, c[0x0][0x23c], -R105.reuse ;  /* 0x00008f00066c7a23 */ /* 0x100fe40000010869 */
        /* <DEDUP_REMOVED lines=27> */
[----:B------:R-:W3:Y:S01]  /*4cc0*/  MUFU.EX2 R131, R131 ;  /* 0x0000008300837308 */ /* 0x000ee20000000800 */
[C---:B------:R-:W-:Y:S02]  /*4cd0*/  FMUL.FTZ R61, R84.reuse, R61 ;  /* 0x0000003d543d7220 */ /* 0x040fe40000410000 */
[----:B------:R-:W-:Y:S02]  /*4ce0*/  FMUL.FTZ R64, R84, R64 ;  /* 0x0000004054407220 */ /* 0x000fe40000410000 */
[C---:B-1----:R-:W-:Y:S02]  /*4cf0*/  FMUL.FTZ R38, R3.reuse, R38 ;  /* 0x0000002603267220 */ /* 0x042fe40000410000 */
[C---:B------:R-:W-:Y:S02]  /*4d00*/  FMUL.FTZ R39, R3.reuse, R39 ;  /* 0x0000002703277220 */ /* 0x040fe40000410000 */
[C---:B------:R-:W-:Y:S01]  /*4d10*/  FMUL.FTZ R42, R3.reuse, R42 ;  /* 0x0000002a032a7220 */ /* 0x040fe20000410000 */
[----:B------:R-:W-:Y:S01]  /*4d20*/  MUFU.EX2 R90, R90 ;  /* 0x0000005a005a7308 */ /* 0x000fe20000000800 */
[C---:B------:R-:W-:Y:S02]  /*4d30*/  FMUL.FTZ R43, R3.reuse, R43 ;  /* 0x0000002b032b7220 */ /* 0x040fe40000410000 */
[C---:B------:R-:W-:Y:S01]  /*4d40*/  FMUL.FTZ R46, R3.reuse, R46 ;  /* 0x0000002e032e7220 */ /* 0x040fe20000410000 */
[----:B--2---:R-:W-:Y:S01]  /*4d50*/  F2FP.BF16.PACK_AB R92, R114, R109 ;  /* 0x0000006d725c723e */ /* 0x004fe200000010ff */
[C---:B------:R-:W-:Y:S02]  /*4d60*/  FMUL.FTZ R47, R3.reuse, R47 ;  /* 0x0000002f032f7220 */ /* 0x040fe40000410000 */
[C---:B------:R-:W-:Y:S02]  /*4d70*/  FMUL.FTZ R50, R3.reuse, R50 ;  /* 0x0000003203327220 */ /* 0x040fe40000410000 */
[C---:B------:R-:W-:Y:S01]  /*4d80*/  FMUL.FTZ R51, R3.reuse, R51 ;  /* 0x0000003303337220 */ /* 0x040fe20000410000 */
[----:B------:R-:W1:Y:S01]  /*4d90*/  MUFU.EX2 R113, R113 ;  /* 0x0000007100717308 */ /* 0x000e620000000800 */
        /* <DEDUP_REMOVED lines=27> */
[----:B------:R-:W-:Y:S01]  /*4f50*/  FFMA.FTZ R145, R16, c[0x0][0x23c], -R104 ;  /* 0x00008f0010917a23 */ /* 0x000fe20000010868 */
        /* <DEDUP_REMOVED lines=10> */
[----:B------:R-:W3:Y:S02]  /*5000*/  MUFU.EX2 R144, R144 ;  /* 0x0000009000907308 */ /* 0x000ee40000000800 */
[--C-:B------:R-:W-:Y:S02]  /*5010*/  FFMA.FTZ R160, R31, c[0x0][0x23c], -R105.reuse ;  /* 0x00008f001fa07a23 */ /* 0x100fe40000010869 */
[--C-:B------:R-:W-:Y:S02]  /*5020*/  FFMA.FTZ R163, R34, c[0x0][0x23c], -R105.reuse ;  /* 0x00008f0022a37a23 */ /* 0x100fe40000010869 */
[C---:B------:R-:W-:Y:S04]  /*5030*/  HMMA.16816.F32.BF16 R44, R92.reuse, R100, R44 ;  /* 0x000000645c2c723c */ /* 0x040fe8000004182c */
[----:B------:R-:W-:Y:S01]  /*5040*/  FFMA.FTZ R164, R35, c[0x0][0x23c], -R105 ;  /* 0x00008f0023a47a23 */ /* 0x000fe20000010869 */
[----:B------:R-:W-:Y:S01]  /*5050*/  MUFU.EX2 R145, R145 ;  /* 0x0000009100917308 */ /* 0x000fe20000000800 */
[C---:B------:R-:W-:Y:S02]  /*5060*/  FFMA.FTZ R139, R84.reuse, R139, R109 ;  /* 0x0000008b548b7223 */ /* 0x040fe4000001006d */
[C---:B------:R-:W-:Y:S01]  /*5070*/  HMMA.16816.F32.BF16 R48, R92.reuse, R102, R48 ;  /* 0x000000665c30723c */ /* 0x040fe20000041830 */
[----:B------:R-:W4:Y:S03]  /*5080*/  LDSM.16.MT88.4 R100, [R116+0x7000] ;  /* 0x007000007464783b */ /* 0x000f260000004200 */
[----:B------:R-:W-:Y:S02]  /*5090*/  FFMA.FTZ R140, R3, R140, R108 ;  /* 0x0000008c038c7223 */ /* 0x000fe4000001006c */
[--C-:B------:R-:W-:Y:S01]  /*50a0*/  FFMA.FTZ R146, R17, c[0x0][0x23c], -R104.reuse ;  /* 0x00008f0011927a23 */ /* 0x100fe20000010868 */
[----:B------:R-:W-:Y:S01]  /*50b0*/  MUFU.EX2 R147, R147 ;  /* 0x0000009300937308 */ /* 0x000fe20000000800 */
[C---:B------:R-:W-:Y:S01]  /*50c0*/  FMUL.FTZ R80, R84.reuse, R80 ;  /* 0x0000005054507220 */ /* 0x040fe20000410000 */
[----:B------:R-:W-:Y:S03]  /*50d0*/  LDSM.16.MT88.4 R108, [R117+0x7c00] ;  /* 0x007c0000756c783b */ /* 0x000fe60000004200 */
[----:B------:R-:W-:Y:S02]  /*50e0*/  FMUL.FTZ R81, R84, R81 ;  /* 0x0000005154517220 */ /* 0x000fe40000410000 */
[C---:B------:R-:W-:Y:S02]  /*50f0*/  FMUL.FTZ R82, R3.reuse, R82 ;  /* 0x0000005203527220 */ /* 0x040fe40000410000 */
[----:B------:R-:W-:Y:S01]  /*5100*/  FMUL.FTZ R83, R3, R83 ;  /* 0x0000005303537220 */ /* 0x000fe20000410000 */
[----:B------:R-:W5:Y:S01]  /*5110*/  MUFU.EX2 R146, R146 ;  /* 0x0000009200927308 */ /* 0x000f620000000800 */
[--C-:B------:R-:W-:Y:S01]  /*5120*/  FFMA.FTZ R149, R20, c[0x0][0x23c], -R104.reuse ;  /* 0x00008f0014957a23 */ /* 0x100fe20000010868 */
[----:B------:R-:W-:Y:S01]  /*5130*/  MOV R3, R0 ;  /* 0x0000000000037202 */ /* 0x000fe20000000f00 */
[--C-:B------:R-:W-:Y:S02]  /*5140*/  FFMA.FTZ R152, R21, c[0x0][0x23c], -R104.reuse ;  /* 0x00008f0015987a23 */ /* 0x100fe40000010868 */
[--C-:B------:R-:W-:Y:S02]  /*5150*/  FFMA.FTZ R153, R24, c[0x0][0x23c], -R104.reuse ;  /* 0x00008f0018997a23 */ /* 0x100fe40000010868 */
[--C-:B------:R-:W-:Y:S01]  /*5160*/  FFMA.FTZ R150, R25, c[0x0][0x23c], -R104.reuse ;  /* 0x00008f0019967a23 */ /* 0x100fe20000010868 */
[C---:B--2---:R-:W-:Y:S02]  /*5170*/  HMMA.16816.F32.BF16 R52, R92.reuse, R96, R52 ;  /* 0x000000605c34723c */ /* 0x044fe40000041834 */
[----:B------:R-:W2:Y:S01]  /*5180*/  MUFU.EX2 R148, R148 ;  /* 0x0000009400947308 */ /* 0x000ea20000000800 */
[--C-:B------:R-:W-:Y:S02]  /*5190*/  FFMA.FTZ R158, R28, c[0x0][0x23c], -R104.reuse ;  /* 0x00008f001c9e7a23 */ /* 0x100fe40000010868 */
[--C-:B------:R-:W-:Y:S02]  /*51a0*/  FFMA.FTZ R157, R29, c[0x0][0x23c], -R104.reuse ;  /* 0x00008f001d9d7a23 */ /* 0x100fe40000010868 */
[--C-:B------:R-:W-:Y:S01]  /*51b0*/  FFMA.FTZ R161, R32, c[0x0][0x23c], -R104.reuse ;  /* 0x00008f0020a17a23 */ /* 0x100fe20000010868 */
[C---:B------:R-:W-:Y:S01]  /*51c0*/  HMMA.16816.F32.BF16 R56, R92.reuse, R98, R56 ;  /* 0x000000625c38723c */ /* 0x040fe20000041838 */
[----:B------:R-:W1:Y:S03]  /*51d0*/  LDSM.16.MT88.4 R96, [R117+0x8000] ;  /* 0x008000007560783b */ /* 0x000e660000004200 */
[----:B------:R-:W-:Y:S01]  /*51e0*/  FFMA.FTZ R104, R33, c[0x0][0x23c], -R104 ;  /* 0x00008f0021687a23 */ /* 0x000fe20000010868 */
[----:B------:R-:W-:Y:S01]  /*51f0*/  MUFU.EX2 R149, R149 ;  /* 0x0000009500957308 */ /* 0x000fe20000000800 */
[----:B------:R-:W-:Y:S02]  /*5200*/  FADD.FTZ R139, R114, R139 ;  /* 0x0000008b728b7221 */ /* 0x000fe40000010000 */
[C---:B----4-:R-:W-:Y:S04]  /*5210*/  HMMA.16816.F32.BF16 R60, R92.reuse, R100, R60 ;  /* 0x000000645c3c723c */ /* 0x050fe8000004183c */
[----:B------:R-:W-:Y:S02]  /*5220*/  FADD.FTZ R131, R131, R140 ;  /* 0x0000008c83837221 */ /* 0x000fe40000010000 */
[----:B------:R-:W-:Y:S01]  /*5230*/  FADD.FTZ R90, R90, R139 ;  /* 0x0000008b5a5a7221 */ /* 0x000fe20000010000 */
[----:B------:R4:W-:Y:S01]  /*5240*/  MUFU.EX2 R162, R104 ;  /* 0x0000006800a27308 */ /* 0x0009e20000000800 */
[C---:B------:R-:W-:Y:S01]  /*5250*/  HMMA.16816.F32.BF16 R64, R92.reuse, R102, R64 ;  /* 0x000000665c40723c */ /* 0x040fe20000041840 */
[----:B------:R-:W2:Y:S03]  /*5260*/  LDSM.16.MT88.4 R100, [R116+0x8000] ;  /* 0x008000007464783b */ /* 0x000ea60000004200 */
[----:B------:R-:W-:Y:S05]  /*5270*/  FADD.FTZ R112, R112, R131 ;  /* 0x0000008370707221 */ /* 0x000fea0000010000 */
[----:B------:R-:W2:Y:S10]  /*5280*/  MUFU.EX2 R152, R152 ;  /* 0x0000009800987308 */ /* 0x000eb40000000800 */
[----:B------:R-:W-:Y:S01]  /*5290*/  MUFU.EX2 R151, R151 ;  /* 0x0000009700977308 */ /* 0x000fe20000000800 */
[----:B----4-:R-:W-:Y:S01]  /*52a0*/  LDSM.16.MT88.4 R104, [R117+0x6c00] ;  /* 0x006c00007568783b */ /* 0x010fe20000004200 */
[C---:B-1----:R-:W-:Y:S08]  /*52b0*/  HMMA.16816.F32.BF16 R68, R92.reuse, R96, R68 ;  /* 0x000000605c44723c */ /* 0x042ff00000041844 */
[----:B------:R-:W1:Y:S01]  /*52c0*/  MUFU.EX2 R154, R154 ;  /* 0x0000009a009a7308 */ /* 0x000e620000000800 */
[C---:B------:R-:W-:Y:S01]  /*52d0*/  HMMA.16816.F32.BF16 R72, R92.reuse, R98, R72 ;  /* 0x000000625c48723c */ /* 0x040fe20000041848 */
[----:B------:R-:W4:Y:S08]  /*52e0*/  LDSM.16.MT88.4 R96, [R117+0x6400] ;  /* 0x006400007560783b */ /* 0x000f300000004200 */
[----:B------:R-:W-:Y:S01]  /*52f0*/  MUFU.EX2 R153, R153 ;  /* 0x0000009900997308 */ /* 0x000fe20000000800 */
[C---:B--2---:R-:W-:Y:S08]  /*5300*/  HMMA.16816.F32.BF16 R76, R92.reuse, R100, R76 ;  /* 0x000000645c4c723c */ /* 0x044ff0000004184c */
[----:B------:R-:W-:Y:S01]  /*5310*/  HMMA.16816.F32.BF16 R80, R92, R102, R80 ;  /* 0x000000665c50723c */ /* 0x000fe20000041850 */
[----:B------:R-:W2:Y:S01]  /*5320*/  LDSM.16.MT88.4 R100, [R116+0x6400] ;  /* 0x006400007464783b */ /* 0x000ea20000004200 */
[----:B------:R-:W1:Y:S05]  /*5330*/  MUFU.EX2 R150, R150 ;  /* 0x0000009600967308 */ /* 0x000e6a0000000800 */
[----:B------:R-:W-:Y:S02]  /*5340*/  F2FP.BF16.PACK_AB R92, R142, R141 ;  /* 0x0000008d8e5c723e */ /* 0x000fe400000010ff */
[----:B---3--:R-:W-:Y:S03]  /*5350*/  F2FP.BF16.PACK_AB R93, R144, R143 ;  /* 0x0000008f905d723e */ /* 0x008fe600000010ff */
[----:B-----5:R-:W-:Y:S01]  /*5360*/  F2FP.BF16.PACK_AB R94, R146, R145 ;  /* 0x00000091925e723e */ /* 0x020fe200000010ff */
[----:B------:R-:W-:Y:S01]  /*5370*/  MUFU.EX2 R155, R155 ;  /* 0x0000009b009b7308 */ /* 0x000fe20000000800 */
[----:B------:R-:W-:Y:S09]  /*5380*/  F2FP.BF16.PACK_AB R95, R148, R147 ;  /* 0x00000093945f723e */ /* 0x000ff200000010ff */
[----:B------:R-:W3:Y:S01]  /*5390*/  MUFU.EX2 R156, R156 ;  /* 0x0000009c009c7308 */ /* 0x000ee20000000800 */
[C---:B----4-:R-:W-:Y:S08]  /*53a0*/  HMMA.16816.F32.BF16 R36, R92.reuse, R96, R36 ;  /* 0x000000605c24723c */ /* 0x050ff00000041824 */
[C---:B------:R-:W-:Y:S01]  /*53b0*/  HMMA.16816.F32.BF16 R40, R92.reuse, R98, R40 ;  /* 0x000000625c28723c */ /* 0x040fe20000041828 */
[----:B------:R-:W4:Y:S01]  /*53c0*/  LDSM.16.MT88.4 R96, [R117+0x7400] ;  /* 0x007400007560783b */ /* 0x000f220000004200 */
[----:B------:R-:W-:Y:S06]  /*53d0*/  MUFU.EX2 R158, R158 ;  /* 0x0000009e009e7308 */ /* 0x000fec0000000800 */
[C---:B--2---:R-:W-:Y:S04]  /*53e0*/  HMMA.16816.F32.BF16 R44, R92.reuse, R100, R44 ;  /* 0x000000645c2c723c */ /* 0x044fe8000004182c */
[----:B------:R-:W2:Y:S04]  /*53f0*/  MUFU.EX2 R157, R157 ;  /* 0x0000009d009d7308 */ /* 0x000ea80000000800 */
[C---:B------:R-:W-:Y:S01]  /*5400*/  HMMA.16816.F32.BF16 R48, R92.reuse, R102, R48 ;  /* 0x000000665c30723c */ /* 0x040fe20000041830 */
[----:B------:R-:W5:Y:S05]  /*5410*/  LDSM.16.MT88.4 R100, [R116+0x7400] ;  /* 0x007400007464783b */ /* 0x000f6a0000004200 */
[----:B------:R-:W-:Y:S10]  /*5420*/  MUFU.EX2 R159, R159 ;  /* 0x0000009f009f7308 */ /* 0x000ff40000000800 */
[----:B------:R-:W1:Y:S01]  /*5430*/  MUFU.EX2 R160, R160 ;  /* 0x000000a000a07308 */ /* 0x000e620000000800 */
[C---:B----4-:R-:W-:Y:S09]  /*5440*/  HMMA.16816.F32.BF16 R52, R92.reuse, R96, R52 ;  /* 0x000000605c34723c */ /* 0x050ff20000041834 */
[----:B------:R-:W4:Y:S01]  /*5450*/  MUFU.EX2 R161, R161 ;  /* 0x000000a100a17308 */ /* 0x000f220000000800 */
[C---:B------:R-:W-:Y:S01]  /*5460*/  HMMA.16816.F32.BF16 R56, R92.reuse, R98, R56 ;  /* 0x000000625c38723c */ /* 0x040fe20000041838 */
[----:B------:R-:W1:Y:S08]  /*5470*/  LDSM.16.MT88.4 R96, [R117+0x8400] ;  /* 0x008400007560783b */ /* 0x000e700000004200 */
[----:B------:R-:W-:Y:S01]  /*5480*/  MUFU.EX2 R163, R163 ;  /* 0x000000a300a37308 */ /* 0x000fe20000000800 */
[C---:B-----5:R-:W-:Y:S09]  /*5490*/  HMMA.16816.F32.BF16 R60, R92.reuse, R100, R60 ;  /* 0x000000645c3c723c */ /* 0x060ff2000004183c */
[----:B------:R-:W5:Y:S01]  /*54a0*/  MUFU.EX2 R164, R164 ;  /* 0x000000a400a47308 */ /* 0x000f620000000800 */
        /* <DEDUP_REMOVED lines=11> */
[----:B---3--:R-:W-:Y:S07]  /*5560*/  F2FP.BF16.PACK_AB R95, R156, R155 ;  /* 0x0000009b9c5f723e */ /* 0x008fee00000010ff */
        /* <DEDUP_REMOVED lines=20> */
[----:B----4-:R-:W-:Y:S02]  /*56b0*/  F2FP.BF16.PACK_AB R94, R162, R161 ;  /* 0x000000a1a25e723e */ /* 0x010fe400000010ff */
[----:B-----5:R-:W-:Y:S07]  /*56c0*/  F2FP.BF16.PACK_AB R95, R164, R163 ;  /* 0x000000a3a45f723e */ /* 0x020fee00000010ff */
[C---:B------:R-:W-:Y:S08]  /*56d0*/  HMMA.16816.F32.BF16 R36, R92.reuse, R104, R36 ;  /* 0x000000685c24723c */ /* 0x040ff00000041824 */
[C---:B------:R-:W-:Y:S01]  /*56e0*/  HMMA.16816.F32.BF16 R40, R92.reuse, R106, R40 ;  /* 0x0000006a5c28723c */ /* 0x040fe20000041828 */
[----:B------:R-:W3:Y:S07]  /*56f0*/  LDSM.16.MT88.4 R104, [R117+0x8c00] ;  /* 0x008c00007568783b */ /* 0x000eee0000004200 */
[C---:B-1----:R-:W-:Y:S08]  /*5700*/  HMMA.16816.F32.BF16 R44, R92.reuse, R96, R44 ;  /* 0x000000605c2c723c */ /* 0x042ff0000004182c */
[C---:B------:R-:W-:Y:S01]  /*5710*/  HMMA.16816.F32.BF16 R48, R92.reuse, R98, R48 ;  /* 0x000000625c30723c */ /* 0x040fe20000041830 */
[----:B------:R-:W1:Y:S07]  /*5720*/  LDSM.16.MT88.4 R96, [R116+0x8c00] ;  /* 0x008c00007460783b */ /* 0x000e6e0000004200 */
[C---:B------:R-:W-:Y:S08]  /*5730*/  HMMA.16816.F32.BF16 R52, R92.reuse, R108, R52 ;  /* 0x0000006c5c34723c */ /* 0x040ff00000041834 */
[C---:B------:R-:W-:Y:S08]  /*5740*/  HMMA.16816.F32.BF16 R56, R92.reuse, R110, R56 ;  /* 0x0000006e5c38723c */ /* 0x040ff00000041838 */
[C---:B--2---:R-:W-:Y:S07]  /*5750*/  HMMA.16816.F32.BF16 R60, R92.reuse, R100, R60 ;  /* 0x000000645c3c723c */ /* 0x044fee000004183c */
[----:B------:R-:W-:Y:S01]  /*5760*/  FADD.FTZ R100, R113, R90 ;  /* 0x0000005a71647221 */ /* 0x000fe20000010000 */
[C---:B------:R-:W-:Y:S04]  /*5770*/  HMMA.16816.F32.BF16 R64, R92.reuse, R102, R64 ;  /* 0x000000665c40723c */ /* 0x040fe80000041840 */
[----:B------:R-:W-:Y:S02]  /*5780*/  FADD.FTZ R90, R115, R112 ;  /* 0x00000070735a7221 */ /* 0x000fe40000010000 */
[----:B------:R-:W-:Y:S02]  /*5790*/  FADD.FTZ R141, R141, R100 ;  /* 0x000000648d8d7221 */ /* 0x000fe40000010000 */
[----:B------:R-:W-:Y:S01]  /*57a0*/  FADD.FTZ R143, R143, R90 ;  /* 0x0000005a8f8f7221 */ /* 0x000fe20000010000 */
[C---:B---3--:R-:W-:Y:S03]  /*57b0*/  HMMA.16816.F32.BF16 R68, R92.reuse, R104, R68 ;  /* 0x000000685c44723c */ /* 0x048fe60000041844 */
[----:B------:R-:W-:Y:S01]  /*57c0*/  FADD.FTZ R142, R142, R141 ;  /* 0x0000008d8e8e7221 */ /* 0x000fe20000010000 */
[----:B------:R-:W-:Y:S01]  /*57d0*/  IADD3 R90, R138, -0x1, RZ ;  /* 0xffffffff8a5a7810 */ /* 0x000fe20007ffe0ff */
[----:B------:R-:W-:Y:S02]  /*57e0*/  FADD.FTZ R144, R144, R143 ;  /* 0x0000008f90907221 */ /* 0x000fe40000010000 */
[----:B------:R-:W-:Y:S01]  /*57f0*/  FADD.FTZ R145, R145, R142 ;  /* 0x0000008e91917221 */ /* 0x000fe20000010000 */
[C---:B------:R-:W-:Y:S04]  /*5800*/  HMMA.16816.F32.BF16 R72, R92.reuse, R106, R72 ;  /* 0x0000006a5c48723c */ /* 0x040fe80000041848 */
[----:B------:R-:W-:Y:S01]  /*5810*/  FADD.FTZ R147, R147, R144 ;  /* 0x0000009093937221 */ /* 0x000fe20000010000 */
[----:B------:R-:W-:Y:S01]  /*5820*/  MOV R138, R90 ;  /* 0x0000005a008a7202 */ /* 0x000fe20000000f00 */
        /* <DEDUP_REMOVED lines=21> */
.L_x_4977:
[----:B------:R-:W1:Y:S01]  /*5980*/  SHFL.BFLY PT, R4, R139, 0x2, 0x1f ;  /* 0x0c401f008b047f89 */ /* 0x000e6200000e0000 */
[----:B------:R-:W-:Y:S01]  /*5990*/  MOV R11, 0x3f800000 ;  /* 0x3f800000000b7802 */ /* 0x000fe20000000f00 */
[----:B------:R-:W-:Y:S01]  /*59a0*/  ULDC.U8 UR4, c[0x0][0x328] ;  /* 0x0000ca0000047ab9 */ /* 0x000fe20000000000 */
[----:B------:R-:W-:Y:S01]  /*59b0*/  BSSY B0, `(.L_x_4982) ;  /* 0x00000b9000007945 */ /* 0x000fe20003800000 */
[----:B------:R-:W2:Y:S01]  /*59c0*/  SHFL.BFLY PT, R5, R140, 0x2, 0x1f ;  /* 0x0c401f008c057f89 */ /* 0x000ea200000e0000 */
[----:B------:R-:W-:-:S03]  /*59d0*/  LEA R133, R133, R132, 0x4 ;  /* 0x0000008485857211 */ /* 0x000fc600078e20ff */
[----:B------:R-:W3:Y:S01]  /*59e0*/  S2R R7, SR_TID.X ;  /* 0x0000000000077919 */ /* 0x000ee20000002100 */
[----:B-1----:R-:W-:-:S03]  /*59f0*/  FADD.FTZ R3, R4, R139 ;  /* 0x0000008b04037221 */ /* 0x002fc60000010000 */
[----:B------:R-:W1:Y:S01]  /*5a00*/  S2R R4, SR_TID.X ;  /* 0x0000000000047919 */ /* 0x000e620000002100 */
[----:B--2---:R-:W-:-:S03]  /*5a10*/  FADD.FTZ R12, R5, R140 ;  /* 0x0000008c050c7221 */ /* 0x004fc60000010000 */
[----:B------:R-:W2:Y:S01]  /*5a20*/  SHFL.BFLY PT, R10, R3, 0x1, 0x1f ;  /* 0x0c201f00030a7f89 */ /* 0x000ea200000e0000 */
[----:B---3--:R-:W-:-:S03]  /*5a30*/  SHF.R.S32.HI R6, RZ, 0x1f, R7 ;  /* 0x0000001fff067819 */ /* 0x008fc60000011407 */
[----:B------:R-:W3:Y:S01]  /*5a40*/  SHFL.BFLY PT, R9, R12, 0x1, 0x1f ;  /* 0x0c201f000c097f89 */ /* 0x000ee200000e0000 */
[CC--:B------:R-:W-:Y:S02]  /*5a50*/  LEA.HI R8, R6.reuse, R7.reuse, RZ, 0x2 ;  /* 0x0000000706087211 */ /* 0x0c0fe400078f10ff */
[-C--:B------:R-:W-:Y:S02]  /*5a60*/  LEA.HI R6, R6, R7.reuse, RZ, 0x5 ;  /* 0x0000000706067211 */ /* 0x080fe400078f28ff */
[----:B------:R-:W-:Y:S02]  /*5a70*/  LOP3.LUT R8, R8, 0xfffffffc, RZ, 0xc0, !PT ;  /* 0xfffffffc08087812 */ /* 0x000fe400078ec0ff */
[----:B------:R-:W-:Y:S02]  /*5a80*/  SHF.R.S32.HI R5, RZ, 0x5, R6 ;  /* 0x00000005ff057819 */ /* 0x000fe40000011406 */
[----:B------:R-:W-:Y:S02]  /*5a90*/  IADD3 R8, -R8, R7, RZ ;  /* 0x0000000708087210 */ /* 0x000fe40007ffe1ff */
[----:B------:R-:W-:-:S03]  /*5aa0*/  LOP3.LUT R6, R6, 0xffffffe0, RZ, 0xc0, !PT ;  /* 0xffffffe006067812 */ /* 0x000fc600078ec0ff */
[----:B------:R-:W-:Y:S02]  /*5ab0*/  IMAD R5, R5, 0x100, R8 ;  /* 0x0000010005057824 */ /* 0x000fe400078e0208 */
[----:B------:R-:W-:Y:S01]  /*5ac0*/  IMAD.IADD R7, R7, 0x1, -R6 ;  /* 0x0000000107077824 */ /* 0x000fe200078e0a06 */
[----:B------:R-:W-:Y:S01]  /*5ad0*/  MOV R6, 0x7f800000 ;  /* 0x7f80000000067802 */ /* 0x000fe20000000f00 */
[----:B--2---:R-:W-:Y:S01]  /*5ae0*/  FADD.FTZ R10, R3, R10 ;  /* 0x0000000a030a7221 */ /* 0x004fe20000010000 */
[----:B-1----:R-:W-:Y:S01]  /*5af0*/  SHF.R.S32.HI R3, RZ, 0x1f, R4 ;  /* 0x0000001fff037819 */ /* 0x002fe20000011404 */
[----:B---3--:R-:W-:-:S03]  /*5b00*/  FADD.FTZ R9, R12, R9 ;  /* 0x000000090c097221 */ /* 0x008fc60000010000 */
[----:B------:R-:W-:Y:S02]  /*5b10*/  LEA.HI R3, R3, R4, RZ, 0x2 ;  /* 0x0000000403037211 */ /* 0x000fe400078f10ff */
[----:B------:R-:W-:Y:S02]  /*5b20*/  FSETP.NE.FTZ.AND P3, PT, R10, RZ, PT ;  /* 0x000000ff0a00720b */ /* 0x000fe40003f75000 */
[----:B------:R-:W-:Y:S02]  /*5b30*/  SHF.R.S32.HI R3, RZ, 0x2, R3 ;  /* 0x00000002ff037819 */ /* 0x000fe40000011403 */
[----:B------:R-:W-:Y:S02]  /*5b40*/  FSETP.NE.FTZ.AND P2, PT, R9, RZ, PT ;  /* 0x000000ff0900720b */ /* 0x000fe40003f55000 */
[----:B------:R-:W-:Y:S02]  /*5b50*/  SHF.R.S32.HI R4, RZ, 0x1f, R3 ;  /* 0x0000001fff047819 */ /* 0x000fe40000011403 */
[----:B------:R-:W-:-:S02]  /*5b60*/  MOV R12, 0x3f800000 ;  /* 0x3f800000000c7802 */ /* 0x000fc40000000f00 */
[----:B------:R-:W-:-:S03]  /*5b70*/  LEA.HI R4, R4, R3, RZ, 0x3 ;  /* 0x0000000304047211 */ /* 0x000fc600078f18ff */
[----:B------:R-:W1:Y:S01]  /*5b80*/  @P3 MUFU.RCP R11, R10 ;  /* 0x0000000a000b3308 */ /* 0x000e620000001000 */
[----:B------:R-:W-:-:S04]  /*5b90*/  LOP3.LUT R4, R4, 0xfffffff8, RZ, 0xc0, !PT ;  /* 0xfffffff804047812 */ /* 0x000fc800078ec0ff */
[----:B------:R-:W-:-:S03]  /*5ba0*/  IADD3 R4, R3, -R4, RZ ;  /* 0x8000000403047210 */ /* 0x000fc60007ffe0ff */
[----:B------:R-:W2:Y:S01]  /*5bb0*/  @P2 MUFU.RCP R12, R9 ;  /* 0x00000009000c2308 */ /* 0x000ea20000001000 */
[----:B------:R-:W-:-:S04]  /*5bc0*/  LEA.HI R8, R4, R4, RZ, 0x1 ;  /* 0x0000000404087211 */ /* 0x000fc800078f08ff */
[----:B------:R-:W-:Y:S02]  /*5bd0*/  LOP3.LUT R15, R8, 0x3fffffe, RZ, 0xc0, !PT ;  /* 0x03fffffe080f7812 */ /* 0x000fe400078ec0ff */
[----:B------:R-:W-:Y:S01]  /*5be0*/  SHF.R.S32.HI R13, RZ, 0x1, R8 ;  /* 0x00000001ff0d7819 */ /* 0x000fe20000011408 */
[----:B-1----:R-:W-:Y:S01]  /*5bf0*/  FMUL.FTZ R36, R11, R36 ;  /* 0x000000240b247220 */ /* 0x002fe20000410000 */
[----:B------:R-:W-:Y:S01]  /*5c00*/  @P2 MUFU.LG2 R9, R9 ;  /* 0x0000000900092308 */ /* 0x000fe20000000c00 */
[----:B------:R-:W-:Y:S01]  /*5c10*/  IMAD.IADD R4, R4, 0x1, -R15 ;  /* 0x0000000104047824 */ /* 0x000fe200078e0a0f */
[----:B------:R-:W-:Y:S01]  /*5c20*/  SHF.L.U32 R8, R13, 0x6, RZ ;  /* 0x000000060d087819 */ /* 0x000fe200000006ff */
[----:B------:R-:W-:Y:S01]  /*5c30*/  FMUL.FTZ R37, R11, R37 ;  /* 0x000000250b257220 */ /* 0x000fe20000410000 */
[----:B------:R-:W-:Y:S01]  /*5c40*/  LOP3.LUT P0, RZ, R13, 0x2, RZ, 0xc0, !PT ;  /* 0x000000020dff7812 */ /* 0x000fe2000780c0ff */
[----:B------:R-:W-:Y:S01]  /*5c50*/  FMUL.FTZ R40, R11, R40 ;  /* 0x000000280b287220 */ /* 0x000fe20000410000 */
[----:B------:R-:W-:Y:S01]  /*5c60*/  LOP3.LUT R8, R8, 0xc0, RZ, 0xc0, !PT ;  /* 0x000000c008087812 */ /* 0x000fe200078ec0ff */
[----:B--2---:R-:W-:Y:S01]  /*5c70*/  FMUL.FTZ R39, R12, R39 ;  /* 0x000000270c277220 */ /* 0x004fe20000410000 */
[----:B------:R-:W-:Y:S01]  /*5c80*/  LEA R4, R4, R5, 0x4 ;  /* 0x0000000504047211 */ /* 0x000fe200078e20ff */
[----:B------:R-:W-:Y:S01]  /*5c90*/  FMUL.FTZ R38, R12, R38 ;  /* 0x000000260c267220 */ /* 0x000fe20000410000 */
[----:B------:R-:W-:Y:S01]  /*5ca0*/  LOP3.LUT R5, R13, 0x1, RZ, 0xc0, !PT ;  /* 0x000000010d057812 */ /* 0x000fe200078ec0ff */
[----:B------:R-:W-:Y:S01]  /*5cb0*/  FMUL.FTZ R41, R11, R41 ;  /* 0x000000290b297220 */ /* 0x000fe20000410000 */
[----:B------:R-:W-:Y:S01]  /*5cc0*/  LEA.HI R15, R8, R8, RZ, 0x1d ;  /* 0x00000008080f7211 */ /* 0x000fe200078fe8ff */
[C---:B------:R-:W-:Y:S01]  /*5cd0*/  FMUL.FTZ R43, R12.reuse, R43 ;  /* 0x0000002b0c2b7220 */ /* 0x040fe20000410000 */
[----:B------:R-:W-:Y:S01]  /*5ce0*/  ISETP.NE.U32.AND P1, PT, R5, 0x1, PT ;  /* 0x000000010500780c */ /* 0x000fe20003f25070 */
[----:B------:R-:W-:Y:S01]  /*5cf0*/  FMUL.FTZ R42, R12, R42 ;  /* 0x0000002a0c2a7220 */ /* 0x000fe20000410000 */
[----:B------:R-:W-:Y:S01]  /*5d00*/  LEA R4, R4, R15, 0x1 ;  /* 0x0000000f04047211 */ /* 0x000fe200078e08ff */
[----:B------:R-:W-:Y:S01]  /*5d10*/  FMUL.FTZ R44, R11, R44 ;  /* 0x0000002c0b2c7220 */ /* 0x000fe20000410000 */
[----:B------:R-:W-:Y:S01]  /*5d20*/  F2FP.BF16.PACK_AB R36, R37, R36 ;  /* 0x000000242524723e */ /* 0x000fe200000010ff */
[----:B------:R-:W-:Y:S01]  /*5d30*/  FMUL.FTZ R45, R11, R45 ;  /* 0x0000002d0b2d7220 */ /* 0x000fe20000410000 */
[----:B------:R-:W-:Y:S01]  /*5d40*/  F2FP.BF16.PACK_AB R38, R39, R38 ;  /* 0x000000262726723e */ /* 0x000fe200000010ff */
[----:B------:R-:W-:Y:S01]  /*5d50*/  IMAD.SHL.U32 R5, R4, 0x2, RZ ;  /* 0x0000000204057824 */ /* 0x000fe200078e00ff */
[----:B------:R-:W-:Y:S01]  /*5d60*/  MOV R4, 0x20 ;  /* 0x0000002000047802 */ /* 0x000fe20000000f00 */
[C---:B------:R-:W-:Y:S01]  /*5d70*/  FMUL.FTZ R47, R12.reuse, R47 ;  /* 0x0000002f0c2f7220 */ /* 0x040fe20000410000 */
[----:B------:R-:W-:Y:S01]  /*5d80*/  F2FP.BF16.PACK_AB R40, R41, R40 ;  /* 0x000000282928723e */ /* 0x000fe200000010ff */
[----:B------:R-:W-:Y:S01]  /*5d90*/  FMUL.FTZ R46, R12, R46 ;  /* 0x0000002e0c2e7220 */ /* 0x000fe20000410000 */
[----:B------:R-:W-:Y:S01]  /*5da0*/  IADD3 R13, R5, -0x10, RZ ;  /* 0xfffffff0050d7810 */ /* 0x000fe20007ffe0ff */
[C---:B------:R-:W-:Y:S01]  /*5db0*/  FMUL.FTZ R48, R11.reuse, R48 ;  /* 0x000000300b307220 */ /* 0x040fe20000410000 */
[----:B------:R-:W-:Y:S01]  /*5dc0*/  SEL R4, R4, 0xffffffe0, !P0 ;  /* 0xffffffe004047807 */ /* 0x000fe20004000000 */
[----:B------:R-:W-:Y:S01]  /*5dd0*/  FMUL.FTZ R49, R11, R49 ;  /* 0x000000310b317220 */ /* 0x000fe20000410000 */
[----:B------:R-:W-:Y:S01]  /*5de0*/  @P1 IADD3 R13, R5, 0x10, RZ ;  /* 0x00000010050d1810 */ /* 0x000fe20007ffe0ff */
[C---:B------:R-:W-:Y:S01]  /*5df0*/  FMUL.FTZ R51, R12.reuse, R51 ;  /* 0x000000330c337220 */ /* 0x040fe20000410000 */
[----:B------:R-:W-:Y:S01]  /*5e00*/  F2FP.BF16.PACK_AB R42, R43, R42 ;  /* 0x0000002a2b2a723e */ /* 0x000fe200000010ff */
[C---:B------:R-:W-:Y:S01]  /*5e10*/  FMUL.FTZ R50, R12.reuse, R50 ;  /* 0x000000320c327220 */ /* 0x040fe20000410000 */
[----:B------:R-:W-:Y:S01]  /*5e20*/  F2FP.BF16.PACK_AB R44, R45, R44 ;  /* 0x0000002c2d2c723e */ /* 0x000fe200000010ff */
[----:B------:R-:W-:Y:S01]  /*5e30*/  FMUL.FTZ R52, R11, R52 ;  /* 0x000000340b347220 */ /* 0x000fe20000410000 */
[----:B------:R-:W-:Y:S01]  /*5e40*/  F2FP.BF16.PACK_AB R46, R47, R46 ;  /* 0x0000002e2f2e723e */ /* 0x000fe200000010ff */
[----:B------:R-:W-:Y:S01]  /*5e50*/  FMUL.FTZ R53, R11, R53 ;  /* 0x000000350b357220 */ /* 0x000fe20000410000 */
[----:B------:R-:W-:Y:S01]  /*5e60*/  IADD3 R15, R5, R4, RZ ;  /* 0x00000004050f7210 */ /* 0x000fe20007ffe0ff */
[C---:B------:R-:W-:Y:S01]  /*5e70*/  FMUL.FTZ R55, R12.reuse, R55 ;  /* 0x000000370c377220 */ /* 0x040fe20000410000 */
[----:B------:R-:W-:Y:S01]  /*5e80*/  F2FP.BF16.PACK_AB R48, R49, R48 ;  /* 0x000000303130723e */ /* 0x000fe200000010ff */
[----:B------:R-:W-:Y:S01]  /*5e90*/  FMUL.FTZ R54, R12, R54 ;  /* 0x000000360c367220 */ /* 0x000fe20000410000 */
[----:B------:R-:W-:Y:S01]  /*5ea0*/  F2FP.BF16.PACK_AB R50, R51, R50 ;  /* 0x000000323332723e */ /* 0x000fe200000010ff */
[C---:B------:R-:W-:Y:S01]  /*5eb0*/  FMUL.FTZ R56, R11.reuse, R56 ;  /* 0x000000380b387220 */ /* 0x040fe20000410000 */
[----:B------:R-:W-:Y:S01]  /*5ec0*/  IADD3 R37, R4, R13, RZ ;  /* 0x0000000d04257210 */ /* 0x000fe20007ffe0ff */
[----:B------:R-:W-:Y:S01]  /*5ed0*/  FMUL.FTZ R57, R11, R57 ;  /* 0x000000390b397220 */ /* 0x000fe20000410000 */
[----:B------:R-:W-:Y:S01]  /*5ee0*/  F2FP.BF16.PACK_AB R52, R53, R52 ;  /* 0x000000343534723e */ /* 0x000fe200000010ff */
[C---:B------:R-:W-:Y:S01]  /*5ef0*/  FMUL.FTZ R59, R12.reuse, R59 ;  /* 0x0000003b0c3b7220 */ /* 0x040fe20000410000 */
[----:B------:R-:W-:Y:S01]  /*5f00*/  F2FP.BF16.PACK_AB R54, R55, R54 ;  /* 0x000000363736723e */ /* 0x000fe200000010ff */
        /* <DEDUP_REMOVED lines=45> */
[----:B------:R-:W1:Y:S01]  /*61e0*/  @P3 MUFU.LG2 R10, R10 ;  /* 0x0000000a000a3308 */ /* 0x000e620000000c00 */
[----:B------:R-:W-:Y:S01]  /*61f0*/  FMUL.FTZ R11, R11, R81 ;  /* 0x000000510b0b7220 */ /* 0x000fe20000410000 */
[----:B------:R-:W-:Y:S01]  /*6200*/  F2FP.BF16.PACK_AB R78, R79, R78 ;  /* 0x0000004e4f4e723e */ /* 0x000fe200000010ff */
[----:B------:R-:W-:Y:S01]  /*6210*/  FMUL.FTZ R12, R12, R82 ;  /* 0x000000520c0c7220 */ /* 0x000fe20000410000 */
[----:B------:R-:W-:Y:S01]  /*6220*/  STS [R13+0x1200], R58 ;  /* 0x0012003a0d007388 */ /* 0x000fe20000000800 */
[----:B------:R-:W-:-:S02]  /*6230*/  ISETP.NE.AND P0, PT, RZ, UR4, PT ;  /* 0x00000004ff007c0c */ /* 0x000fc4000bf05270 */
[----:B------:R-:W-:Y:S01]  /*6240*/  F2FP.BF16.PACK_AB R11, R11, R80 ;  /* 0x000000500b0b723e */ /* 0x000fe200000010ff */
[----:B------:R-:W-:Y:S01]  /*6250*/  STS [R15+0x1000], R60 ;  /* 0x0010003c0f007388 */ /* 0x000fe20000000800 */
[----:B------:R-:W-:Y:S02]  /*6260*/  F2FP.BF16.PACK_AB R83, R83, R12 ;  /* 0x0000000c5353723e */ /* 0x000fe400000010ff */
[----:B------:R-:W-:Y:S01]  /*6270*/  LOP3.LUT P1, RZ, R7, 0x3, RZ, 0xc0, !PT ;  /* 0x0000000307ff7812 */ /* 0x000fe2000782c0ff */
[----:B------:R-:W-:Y:S01]  /*6280*/  STS [R15+0x1200], R62 ;  /* 0x0012003e0f007388 */ /* 0x000fe20000000800 */
[----:B------:R-:W-:-:S03]  /*6290*/  MOV R7, 0x7f800000 ;  /* 0x7f80000000077802 */ /* 0x000fc60000000f00 */
        /* <DEDUP_REMOVED lines=10> */
[----:B------:R-:W-:Y:S06]  /*6340*/  BAR.SYNC.DEFER_BLOCKING 0x0 ;  /* 0x0000000000007b1d */ /* 0x000fec0000010000 */
[----:B------:R-:W3:Y:S04]  /*6350*/  S2R R4, SR_CTAID.Z ;  /* 0x0000000000047919 */ /* 0x000ee80000002700 */
[----:B------:R-:W4:Y:S01]  /*6360*/  S2R R8, SR_CTAID.Y ;  /* 0x0000000000087919 */ /* 0x000f220000002600 */
[----:B-1----:R-:W-:-:S02]  /*6370*/  @P3 FMUL.FTZ R11, R10, 0.69314718246459960938 ;  /* 0x3f3172180a0b3820 */ /* 0x002fc40000410000 */
[----:B--2---:R-:W-:Y:S02]  /*6380*/  @P2 FMUL.FTZ R37, R9, 0.69314718246459960938 ;  /* 0x3f31721809252820 */ /* 0x004fe40000410000 */
[----:B------:R-:W-:Y:S01]  /*6390*/  @P3 FFMA.FTZ R6, R2, c[0x0][0x238], R11 ;  /* 0x00008e0002063a23 */ /* 0x000fe2000001000b */
[----:B------:R1:W2:Y:S01]  /*63a0*/  LDS.128 R28, [R124] ;  /* 0x000000007c1c7984 */ /* 0x0002a20000000c00 */
[----:B------:R-:W-:-:S03]  /*63b0*/  @P2 FFMA.FTZ R7, R0, c[0x0][0x238], R37 ;  /* 0x00008e0000072a23 */ /* 0x000fc60000010025 */
[----:B------:R1:W1:Y:S01]  /*63c0*/  LDS.128 R24, [R124+0x800] ;  /* 0x000800007c187984 */ /* 0x0002620000000c00 */
[----:B---3--:R-:W-:-:S03]  /*63d0*/  @P0 IMAD R5, R4, c[0x0][0x234], RZ ;  /* 0x00008d0004050a24 */ /* 0x008fc600078e02ff */
[----:B------:R3:W1:Y:S01]  /*63e0*/  LDS.128 R20, [R124+0x1000] ;  /* 0x001000007c147984 */ /* 0x0006620000000c00 */
[----:B----4-:R-:W-:-:S03]  /*63f0*/  @!P0 IMAD R9, R8, c[0x0][0x1c0], R4 ;  /* 0x0000700008098a24 */ /* 0x010fc600078e0204 */
[----:B------:R3:W4:Y:S01]  /*6400*/  LDS.128 R16, [R124+0x1800] ;  /* 0x001800007c107984 */ /* 0x0007220000000c00 */
[----:B------:R-:W-:Y:S02]  /*6410*/  @P0 IMAD R5, R8, c[0x0][0x214], R5 ;  /* 0x0000850008050a24 */ /* 0x000fe400078e0205 */
[----:B------:R-:W-:Y:S01]  /*6420*/  @!P0 IMAD R5, R9, c[0x0][0x214], RZ ;  /* 0x0000850009058a24 */ /* 0x000fe200078e02ff */
        /* <DEDUP_REMOVED lines=17> */
.L_x_4983:
[----:B------:R-:W-:Y:S05]  /*6540*/  BSYNC B0 ;  /* 0x0000000000007941 */ /* 0x000fea0003800000 */
.L_x_4982:
[----:B------:R-:W5:Y:S01]  /*6550*/  S2R R5, SR_CTAID.X ;  /* 0x0000000000057919 */ /* 0x000f620000002500 */
[----:B------:R-:W-:Y:S02]  /*6560*/  SHF.R.S32.HI R127, RZ, 0x1f, R126 ;  /* 0x0000001fff7f7819 */ /* 0x000fe4000001147e */
[----:B------:R-:W-:Y:S02]  /*6570*/  SHF.R.S32.HI R0, RZ, 0x1f, R8 ;  /* 0x0000001fff007819 */ /* 0x000fe40000011408 */
[----:B-----5:R-:W-:-:S04]  /*6580*/  SHF.L.U32 R5, R5, 0x6, RZ ;  /* 0x0000000605057819 */ /* 0x020fc800000006ff */
[----:B------:R-:W-:Y:S01]  /*6590*/  SHF.R.S32.HI R2, RZ, 0x1f, R5 ;  /* 0x0000001fff027819 */ /* 0x000fe20000011405 */
[----:B---3--:R-:W-:-:S04]  /*65a0*/  IMAD.WIDE.U32 R6, R5, c[0x0][0x1e8], R126 ;  /* 0x00007a0005067a25 */ /* 0x008fc800078e007e */
[----:B------:R-:W-:-:S04]  /*65b0*/  IMAD R2, R2, c[0x0][0x1e8], RZ ;  /* 0x00007a0002027a24 */ /* 0x000fc800078e02ff */
[----:B------:R-:W-:Y:S02]  /*65c0*/  IMAD R2, R5, c[0x0][0x1ec], R2 ;  /* 0x00007b0005027a24 */ /* 0x000fe400078e0202 */
[----:B------:R-:W-:Y:S01]  /*65d0*/  IMAD R5, R0, c[0x0][0x1e0], RZ ;  /* 0x0000780000057a24 */ /* 0x000fe200078e02ff */
[----:B------:R-:W-:Y:S02]  /*65e0*/  SHF.R.S32.HI R0, RZ, 0x1f, R4 ;  /* 0x0000001fff007819 */ /* 0x000fe40000011404 */
[----:B------:R-:W-:Y:S01]  /*65f0*/  IADD3 R7, R2, R7, RZ ;  /* 0x0000000702077210 */ /* 0x000fe20007ffe0ff */
[----:B------:R-:W-:-:S04]  /*6600*/  IMAD R5, R8, c[0x0][0x1e4], R5 ;  /* 0x0000790008057a24 */ /* 0x000fc800078e0205 */
[----:B------:R-:W-:-:S04]  /*6610*/  IMAD.WIDE.U32 R8, R8, c[0x0][0x1e0], R6 ;  /* 0x0000780008087a25 */ /* 0x000fc800078e0006 */
[----:B------:R-:W-:Y:S01]  /*6620*/  IMAD R7, R0, c[0x0][0x1f0], RZ ;  /* 0x00007c0000077a24 */ /* 0x000fe200078e02ff */
[----:B------:R-:W-:Y:S01]  /*6630*/  SHF.R.S32.HI R0, RZ, 0x1f, R3 ;  /* 0x0000001fff007819 */ /* 0x000fe20000011403 */
[----:B------:R-:W-:Y:S02]  /*6640*/  IMAD.IADD R9, R5, 0x1, R9 ;  /* 0x0000000105097824 */ /* 0x000fe400078e0209 */
[C---:B------:R-:W-:Y:S02]  /*6650*/  IMAD R7, R4.reuse, c[0x0][0x1f4], R7 ;  /* 0x00007d0004077a24 */ /* 0x040fe400078e0207 */
[----:B------:R-:W-:-:S04]  /*6660*/  IMAD.WIDE.U32 R4, R4, c[0x0][0x1f0], R8 ;  /* 0x00007c0004047a25 */ /* 0x000fc800078e0008 */
[----:B------:R-:W-:Y:S01]  /*6670*/  IMAD R0, R0, c[0x0][0x1e8], RZ ;  /* 0x00007a0000007a24 */ /* 0x000fe200078e02ff */
[----:B------:R-:W-:-:S03]  /*6680*/  IADD3 R5, R7, R5, RZ ;  /* 0x0000000507057210 */ /* 0x000fc60007ffe0ff */
[C---:B------:R-:W-:Y:S02]  /*6690*/  IMAD R0, R3.reuse, c[0x0][0x1ec], R0 ;  /* 0x00007b0003007a24 */ /* 0x040fe400078e0200 */
[----:B------:R-:W-:Y:S01]  /*66a0*/  IMAD.WIDE.U32 R4, R3, c[0x0][0x1e8], R4 ;  /* 0x00007a0003047a25 */ /* 0x000fe200078e0004 */
[----:B------:R-:W-:-:S03]  /*66b0*/  MOV R3, c[0x0][0x1e8] ;  /* 0x00007a0000037a02 */ /* 0x000fc60000000f00 */
[----:B------:R-:W-:Y:S01]  /*66c0*/  IMAD.IADD R2, R0, 0x1, R5 ;  /* 0x0000000100027824 */ /* 0x000fe200078e0205 */
[C---:B------:R-:W-:Y:S02]  /*66d0*/  LEA R6, P0, R4.reuse, c[0x0][0x1d0], 0x1 ;  /* 0x0000740004067a11 */ /* 0x040fe400078008ff */
[----:B------:R-:W-:Y:S02]  /*66e0*/  MOV R0, c[0x0][0x1ec] ;  /* 0x00007b0000007a02 */ /* 0x000fe40000000f00 */
[----:B------:R-:W-:Y:S02]  /*66f0*/  LEA.HI.X R7, R4, c[0x0][0x1d4], R2, 0x1, P0 ;  /* 0x0000750004077a11 */ /* 0x000fe400000f0c02 */
[----:B------:R-:W-:-:S03]  /*6700*/  LEA R2, P0, R3, R6, 0x6 ;  /* 0x0000000603027211 */ /* 0x000fc600078030ff */
[----:B--2---:R-:W-:Y:S01]  /*6710*/  STG.E.128 [R6.64], R28 ;  /* 0x0000001c06007986 */ /* 0x004fe2000c101d0a */
[----:B------:R-:W-:-:S03]  /*6720*/  LEA.HI.X R3, R3, R7, R0, 0x6, P0 ;  /* 0x0000000703037211 */ /* 0x000fc600000f3400 */
[----:B-1----:R-:W-:Y:S04]  /*6730*/  STG.E.128 [R6.64+0x40], R20 ;  /* 0x0000401406007986 */ /* 0x002fe8000c101d0a */
[----:B------:R-:W-:Y:S04]  /*6740*/  STG.E.128 [R6.64+0x80], R12 ;  /* 0x0000800c06007986 */ /* 0x000fe8000c101d0a */
[----:B------:R-:W-:Y:S04]  /*6750*/  STG.E.128 [R2.64], R24 ;  /* 0x0000001802007986 */ /* 0x000fe8000c101d0a */
[----:B----4-:R-:W-:Y:S04]  /*6760*/  STG.E.128 [R2.64+0x40], R16 ;  /* 0x0000401002007986 */ /* 0x010fe8000c101d0a */
[----:B------:R-:W-:Y:S01]  /*6770*/  STG.E.128 [R2.64+0x80], R32 ;  /* 0x0000802002007986 */ /* 0x000fe2000c101d0a */
[----:B------:R-:W-:Y:S05]  /*6780*/  EXIT ;  /* 0x000000000000794d */ /* 0x000fea0003800000 */
.L_x_4984:
        /* <DEDUP_REMOVED lines=15> */
.L_x_6368:


//--------------------- .text._ZN5flash24flash_fwd_splitkv_kernelI23Flash_fwd_kernel_traitsILi96ELi64ELi64ELi4ELb0ELb0EN7cutlass10bfloat16_tE19Flash_kernel_traitsILi96ELi64ELi64ELi4ES3_EELb1ELb0ELb0ELb1ELb1ELb1ELb0ELb0EEEvNS_16Flash_fwd_paramsE --------------------------
	.section	.text._ZN5flash24flash_fwd_splitkv_kernelI23Flash_fwd_kernel_traitsILi96ELi64ELi64ELi4ELb0ELb0EN7cutlass10bfloat16_tE19Flash_kernel_traitsILi96ELi64ELi64ELi4ES3_EELb1ELb0ELb0ELb1ELb1ELb1ELb0ELb0EEEvNS_16Flash_fwd_paramsE,"ax",@progbits
	.sectioninfo	@"SHI_REGISTERS=168"
	.align	128
        .global         _ZN5flash24flash_fwd_splitkv_kernelI23Flash_fwd_kernel_traitsILi96ELi64ELi64ELi4ELb0ELb0EN7cutlass10bfloat16_tE19Flash_kernel_traitsILi96ELi64ELi64ELi4ES3_EELb1ELb0ELb0ELb1ELb1ELb1ELb0ELb0EEEvNS_16Flash_fwd_paramsE
        .type           _ZN5flash24flash_fwd_splitkv_kernelI23Flash_fwd_kernel_traitsILi96ELi64ELi64ELi4ELb0ELb0EN7cutlass10bfloat16_tE19Flash_kernel_traitsILi96ELi64ELi64ELi4ES3_EELb1ELb0ELb0ELb1ELb1ELb1ELb0ELb0EEEvNS_16Flash_fwd_paramsE,@function
        .size           _ZN5flash24flash_fwd_splitkv_kernelI23Flash_fwd_kernel_traitsILi96ELi64ELi64ELi4ELb0ELb0EN7cutlass10bfloat16_tE19Flash_kernel_traitsILi96ELi64ELi64ELi4ES3_EELb1ELb0ELb0ELb1ELb1ELb1ELb0ELb0EEEvNS_16Flash_fwd_paramsE,(.L_x_6369 - _ZN5flash24flash_fwd_splitkv_kernelI23Flash_fwd_kernel_traitsILi96ELi64ELi64ELi4ELb0ELb0EN7cutlass10bfloat16_tE19Flash_kernel_traitsILi96ELi64ELi64ELi4ES3_EELb1ELb0ELb0ELb1ELb1ELb1ELb0ELb0EEEvNS_16Flash_fwd_paramsE)
        .other          _ZN5flash24flash_fwd_splitkv_kernelI23Flash_fwd_kernel_traitsILi96ELi64ELi64ELi4ELb0ELb0EN7cutlass10bfloat16_tE19Flash_kernel_traitsILi96ELi64ELi64ELi4ES3_EELb1ELb0ELb0ELb1ELb1ELb1ELb0ELb0EEEvNS_16Flash_fwd_paramsE,@"STO_CUDA_ENTRY STV_DEFAULT"
_ZN5flash24flash_fwd_splitkv_kernelI23Flash_fwd_kernel_traitsILi96ELi64ELi64ELi4ELb0ELb0EN7cutlass10bfloat16_tE19Flash_kernel_traitsILi96ELi64ELi64ELi4ES3_EELb1ELb0ELb0ELb1ELb1ELb1ELb0ELb0EEEvNS_16Flash_fwd_paramsE:
.text._ZN5flash24flash_fwd_splitkv_kernelI23Flash_fwd_kernel_traitsILi96ELi64ELi64ELi4ELb0ELb0EN7cutlass10bfloat16_tE19Flash_kernel_traitsILi96ELi64ELi64ELi4ES3_EELb1ELb0ELb0ELb1ELb1ELb1ELb0ELb0EEEvNS_16Flash_fwd_paramsE:
        /* <DEDUP_REMOVED lines=103> */
.L_x_4985:
        /* <DEDUP_REMOVED lines=19> */
.L_x_4986:
        /* <DEDUP_REMOVED lines=64> */
[----:B------:R-:W-:Y:S01]  /*0ba0*/  IMAD.WIDE.U32 R24, R13, c[0x0][0x198], R14 ;  /* 0x000066000d187a25 */ /* 0x000fe200078e000e */
[----:B------:R-:W-:-:S03]  /*0bb0*/  IADD3 R23, R9, R23, RZ ;  /* 0x0000001709177210 */ /* 0x000fc60007ffe0ff */
[----:B------:R-:W-:Y:S01]  /*0bc0*/  IMAD.MOV.U32 R22, RZ, RZ, R8 ;  /* 0x000000ffff167224 */ /* 0x000fe200078e0008 */
[----:B------:R-:W-:Y:S01]  /*0bd0*/  IADD3 R25, R25, R7, RZ ;  /* 0x0000000719197210 */ /* 0x000fe20007ffe0ff */
[----:B------:R-:W-:-:S04]  /*0be0*/  IMAD R7, R3, c[0x0][0x1b0], RZ ;  /* 0x00006c0003077a24 */ /* 0x000fc800078e02ff */
[C---:B------:R-:W-:Y:S02]  /*0bf0*/  IMAD R7, R6.reuse, c[0x0][0x1b4], R7 ;  /* 0x00006d0006077a24 */ /* 0x040fe400078e0207 */
[----:B------:R-:W-:-:S04]  /*0c00*/  IMAD.WIDE.U32 R24, R6, c[0x0][0x1b0], R24 ;  /* 0x00006c0006187a25 */ /* 0x000fc800078e0018 */
[----:B------:R-:W-:Y:S01]  /*0c10*/  IMAD.IADD R7, R25, 0x1, R7 ;  /* 0x0000000119077824 */ /* 0x000fe200078e0207 */
[----:B------:R-:W-:Y:S05]  /*0c20*/  BRA `(.L_x_4988) ;  /* 0x0000034000007947 */ /* 0x000fea0003800000 */
.L_x_4987:
        /* <DEDUP_REMOVED lines=42> */
[----:B------:R-:W-:-:S02]  /*0ed0*/  IADD3 R15, R15, R4, RZ ;  /* 0x000000040f0f7210 */ /* 0x000fc40007ffe0ff */
[----:B------:R-:W-:Y:S01]  /*0ee0*/  MOV R8, R16 ;  /* 0x0000001000087202 */ /* 0x000fe20000000f00 */
[----:B------:R-:W-:Y:S02]  /*0ef0*/  IMAD R7, R3, c[0x0][0x1b0], RZ ;  /* 0x00006c0003077a24 */ /* 0x000fe400078e02ff */
[----:B------:R-:W-:-:S04]  /*0f00*/  IMAD.WIDE.U32 R24, R6, c[0x0][0x1b0], R14 ;  /* 0x00006c0006187a25 */ /* 0x000fc800078e000e */
[----:B------:R-:W-:-:S04]  /*0f10*/  IMAD.WIDE.U32 R8, R0, c[0x0][0x188], R8 ;  /* 0x0000620000087a25 */ /* 0x000fc800078e0008 */
[----:B------:R-:W-:Y:S01]  /*0f20*/  IMAD R7, R6, c[0x0][0x1b4], R7 ;  /* 0x00006d0006077a24 */ /* 0x000fe200078e0207 */
[----:B------:R-:W-:Y:S01]  /*0f30*/  MOV R22, R8 ;  /* 0x0000000800167202 */ /* 0x000fe20000000f00 */
[----:B------:R-:W-:-:S03]  /*0f40*/  IMAD R23, R0, c[0x0][0x18c], R23 ;  /* 0x0000630000177a24 */ /* 0x000fc600078e0217 */
[----:B------:R-:W-:Y:S01]  /*0f50*/  IADD3 R7, R25, R7, RZ ;  /* 0x0000000719077210 */ /* 0x000fe20007ffe0ff */
[----:B------:R-:W-:Y:S02]  /*0f60*/  IMAD.IADD R23, R9, 0x1, R23 ;  /* 0x0000000109177824 */ /* 0x000fe400078e0217 */
.L_x_4988:
[----:B------:R-:W-:Y:S01]  /*0f70*/  SHF.R.S32.HI R101, RZ, 0x1f, R100 ;  /* 0x0000001fff657819 */ /* 0x000fe20000011464 */
[----:B------:R-:W-:Y:S02]  /*0f80*/  IMAD R3, R3, c[0x0][0x1b8], RZ ;  /* 0x00006e0003037a24 */ /* 0x000fe400078e02ff */
[----:B------:R-:W-:Y:S01]  /*0f90*/  IMAD.MOV.U32 R123, RZ, RZ, 0x6 ;  /* 0x00000006ff7b7424 */ /* 0x000fe200078e00ff */
[CC--:B------:R-:W-:Y:S01]  /*0fa0*/  LEA.HI R27, R101.reuse, R100.reuse, RZ, 0x2 ;  /* 0x00000064651b7211 */ /* 0x0c0fe200078f10ff */
[----:B------:R-:W-:Y:S01]  /*0fb0*/  IMAD R3, R6, c[0x0][0x1bc], R3 ;  /* 0x00006f0006037a24 */ /* 0x000fe200078e0203 */
[-C--:B------:R-:W-:Y:S02]  /*0fc0*/  LEA.HI R9, R101, R100.reuse, RZ, 0x3 ;  /* 0x0000006465097211 */ /* 0x080fe400078f18ff */
[----:B------:R-:W-:Y:S02]  /*0fd0*/  LOP3.LUT R17, R27, 0xfffffffc, RZ, 0xc0, !PT ;  /* 0xfffffffc1b117812 */ /* 0x000fe400078ec0ff */
[----:B------:R-:W-:-:S02]  /*0fe0*/  LEA.HI R21, R101, R100, RZ, 0x4 ;  /* 0x0000006465157211 */ /* 0x000fc400078f20ff */
[----:B------:R-:W-:Y:S01]  /*0ff0*/  SHF.R.S32.HI R15, RZ, 0x3, R9 ;  /* 0x00000003ff0f7819 */ /* 0x000fe20000011409 */
[----:B------:R-:W-:Y:S01]  /*1000*/  IMAD.IADD R126, R100, 0x1, -R17 ;  /* 0x00000001647e7824 */ /* 0x000fe200078e0a11 */
[----:B------:R-:W-:Y:S02]  /*1010*/  SHF.R.S32.HI R0, RZ, 0x4, R21 ;  /* 0x00000004ff007819 */ /* 0x000fe40000011415 */
[----:B------:R-:W-:Y:S01]  /*1020*/  SHF.R.S32.HI R18, RZ, 0x2, R27 ;  /* 0x00000002ff127819 */ /* 0x000fe2000001141b */
[----:B------:R-:W-:Y:S01]  /*1030*/  IMAD.SHL.U32 R126, R126, 0x8, RZ ;  /* 0x000000087e7e7824 */ /* 0x000fe200078e00ff */
[----:B------:R-:W-:Y:S01]  /*1040*/  LEA.HI R10, R21, R0, RZ, 0x1 ;  /* 0x00000000150a7211 */ /* 0x000fe200078f08ff */
[----:B------:R-:W-:Y:S01]  /*1050*/  IMAD.SHL.U32 R15, R15, 0x40, RZ ;  /* 0x000000400f0f7824 */ /* 0x000fe200078e00ff */
[----:B------:R-:W-:Y:S02]  /*1060*/  SHF.R.S32.HI R17, RZ, 0x1f, R30 ;  /* 0x0000001fff117819 */ /* 0x000fe4000001141e */
[----:B------:R-:W-:-:S02]  /*1070*/  SHF.R.S32.HI R127, RZ, 0x1f, R126 ;  /* 0x0000001fff7f7819 */ /* 0x000fc4000001147e */
[----:B------:R-:W-:Y:S01]  /*1080*/  IADD3 R24, P1, R126, R24, RZ ;  /* 0x000000187e187210 */ /* 0x000fe20007f3e0ff */
[----:B------:R-:W-:Y:S01]  /*1090*/  IMAD R17, R17, c[0x0][0x178], RZ ;  /* 0x00005e0011117a24 */ /* 0x000fe200078e02ff */
[----:B------:R-:W-:Y:S02]  /*10a0*/  LOP3.LUT R10, R10, 0xfffffffe, RZ, 0xc0, !PT ;  /* 0xfffffffe0a0a7812 */ /* 0x000fe400078ec0ff */
[----:B------:R-:W-:Y:S01]  /*10b0*/  LOP3.LUT R15, R15, 0xc0, RZ, 0xc0, !PT ;  /* 0x000000c00f0f7812 */ /* 0x000fe200078ec0ff */
[----:B------:R-:W-:Y:S01]  /*10c0*/  IMAD.X R25, R127, 0x1, R7, P1 ;  /* 0x000000017f197824 */ /* 0x000fe200008e0607 */
[----:B------:R-:W-:Y:S01]  /*10d0*/  LOP3.LUT R7, R9, 0xfffffff8, RZ, 0xc0, !PT ;  /* 0xfffffff809077812 */ /* 0x000fe200078ec0ff */
[----:B------:R-:W-:Y:S01]  /*10e0*/  IMAD.IADD R10, R0, 0x1, -R10 ;  /* 0x00000001000a7824 */ /* 0x000fe200078e0a0a */
[--C-:B------:R-:W-:Y:S01]  /*10f0*/  LOP3.LUT R0, R15, 0x18, R126.reuse, 0xf8, !PT ;  /* 0x000000180f007812 */ /* 0x100fe200078ef87e */
[----:B------:R-:W-:Y:S01]  /*1100*/  IMAD R17, R30, c[0x0][0x17c], R17 ;  /* 0x00005f001e117a24 */ /* 0x000fe200078e0211 */
[----:B------:R-:W-:Y:S01]  /*1110*/  LEA.HI R27, R27, R18, RZ, 0x1 ;  /* 0x000000121b1b7211 */ /* 0x000fe200078f08ff */
[----:B------:R-:W-:Y:S01]  /*1120*/  IMAD.IADD R16, R100, 0x1, -R7 ;  /* 0x0000000164107824 */ /* 0x000fe200078e0a07 */
[----:B------:R-:W-:Y:S01]  /*1130*/  SHF.R.U32.HI R15, RZ, 0x3, R15 ;  /* 0x00000003ff0f7819 */ /* 0x000fe2000001160f */
[----:B------:R-:W-:Y:S01]  /*1140*/  IMAD.WIDE.U32 R30, R30, c[0x0][0x178], R126 ;  /* 0x00005e001e1e7a25 */ /* 0x000fe200078e007e */
[----:B------:R-:W-:-:S02]  /*1150*/  LOP3.LUT R21, R21, 0xfffffff0, RZ, 0xc0, !PT ;  /* 0xfffffff015157812 */ /* 0x000fc400078ec0ff */
[----:B------:R-:W-:Y:S01]  /*1160*/  LEA.HI R4, R16, R16, RZ, 0x1 ;  /* 0x0000001010047211 */ /* 0x000fe200078f08ff */
[----:B------:R-:W-:Y:S01]  /*1170*/  IMAD.IADD R31, R31, 0x1, R17 ;  /* 0x000000011f1f7824 */ /* 0x000fe200078e0211 */
[----:B------:R-:W-:Y:S01]  /*1180*/  LEA.HI R101, R101, R100, RZ, 0x5 ;  /* 0x0000006465657211 */ /* 0x000fe200078f28ff */
[----:B------:R-:W-:Y:S01]  /*1190*/  IMAD.IADD R21, R100, 0x1, -R21 ;  /* 0x0000000164157824 */ /* 0x000fe200078e0a15 */
[----:B------:R-:W-:Y:S01]  /*11a0*/  LOP3.LUT R27, R27, 0x7fffffe, RZ, 0xc0, !PT ;  /* 0x07fffffe1b1b7812 */ /* 0x000fe200078ec0ff */
[----:B------:R-:W-:Y:S01]  /*11b0*/  IMAD.WIDE.U32 R30, R11, c[0x0][0x1a8], R30 ;  /* 0x00006a000b1e7a25 */ /* 0x000fe200078e001e */
[----:B------:R-:W-:Y:S02]  /*11c0*/  LOP3.LUT R15, R0, R15, RZ, 0x3c, !PT ;  /* 0x0000000f000f7212 */ /* 0x000fe400078e3cff */
[----:B------:R-:W-:Y:S01]  /*11d0*/  LOP3.LUT R7, R4, 0x3fffffe, RZ, 0xc0, !PT ;  /* 0x03fffffe04077812 */ /* 0x000fe200078ec0ff */
[----:B------:R-:W-:Y:S01]  /*11e0*/  IMAD.IADD R27, R18, 0x1, -R27 ;  /* 0x00000001121b7824 */ /* 0x000fe200078e0a1b */
[----:B------:R-:W-:Y:S01]  /*11f0*/  IADD3 R22, P0, R126, R22, RZ ;  /* 0x000000167e167210 */ /* 0x000fe20007f1e0ff */
[----:B------:R-:W-:Y:S01]  /*1200*/  IMAD.WIDE.U32 R24, R18, c[0x0][0x198], R24 ;  /* 0x0000660012187a25 */ /* 0x000fe200078e0018 */
[----:B------:R-:W-:-:S02]  /*1210*/  SHF.R.S32.HI R0, RZ, 0x1f, R11 ;  /* 0x0000001fff007819 */ /* 0x000fc4000001140b */
[----:B------:R-:W-:Y:S01]  /*1220*/  SHF.R.S32.HI R102, RZ, 0x5, R101 ;  /* 0x00000005ff667819 */ /* 0x000fe20000011465 */
[----:B------:R-:W-:Y:S01]  /*1230*/  IMAD.IADD R7, R16, 0x1, -R7 ;  /* 0x0000000110077824 */ /* 0x000fe200078e0a07 */
[----:B------:R-:W-:Y:S01]  /*1240*/  SHF.R.S32.HI R19, RZ, 0x1f, R18 ;  /* 0x0000001fff137819 */ /* 0x000fe20000011412 */
[----:B------:R-:W-:Y:S01]  /*1250*/  IMAD.X R23, R127, 0x1, R23, P0 ;  /* 0x000000017f177824 */ /* 0x000fe200000e0617 */
        /* <DEDUP_REMOVED lines=20> */
[----:B------:R-:W-:Y:S01]  /*13a0*/  IMAD R13, R18, c[0x0][0x19c], R13 ;  /* 0x00006700120d7a24 */ /* 0x000fe200078e020d */
[----:B------:R-:W-:Y:S01]  /*13b0*/  SHF.R.S32.HI R133, RZ, 0x1f, R101 ;  /* 0x0000001fff857819 */ /* 0x000fe20000011465 */
[----:B------:R-:W-:-:S03]  /*13c0*/  IMAD.WIDE.U32 R22, R6, c[0x0][0x1b8], R22 ;  /* 0x00006e0006167a25 */ /* 0x000fc600078e0016 */
[----:B------:R-:W-:Y:S01]  /*13d0*/  LEA.HI R133, R133, R102, RZ, 0x2 ;  /* 0x0000006685857211 */ /* 0x000fe200078f10ff */
[C---:B------:R-:W-:Y:S02]  /*13e0*/  IMAD R17, R28.reuse, c[0x0][0x194], R17 ;  /* 0x000065001c117a24 */ /* 0x040fe400078e0211 */
[----:B------:R-:W-:Y:S01]  /*13f0*/  IMAD.WIDE.U32 R28, R28, c[0x0][0x190], R30 ;  /* 0x000064001c1c7a25 */ /* 0x000fe200078e001e */
[----:B------:R-:W-:-:S03]  /*1400*/  LOP3.LUT R133, R133, 0xfffffffc, RZ, 0xc0, !PT ;  /* 0xfffffffc85857812 */ /* 0x000fc600078ec0ff */
        /* <DEDUP_REMOVED lines=44> */
[----:B------:R-:W-:Y:S01]  /*16d0*/  LOP3.LUT R7, R10, R7, RZ, 0x3c, !PT ;  /* 0x000000070a077212 */ /* 0x000fe200078e3cff */
[----:B------:R-:W-:Y:S01]  /*16e0*/  IMAD.MOV.U32 R3, RZ, RZ, 0x20 ;  /* 0x00000020ff037424 */ /* 0x000fe200078e00ff */
[----:B------:R-:W-:Y:S01]  /*16f0*/  LEA.HI.X R131, R22, c[0x0][0x174], R13, 0x1, P0 ;  /* 0x00005d0016837a11 */ /* 0x000fe200000f0c0d */
[----:B------:R3:W-:Y:S01]  /*1700*/  LDGSTS.E.BYPASS.LTC128B.128 [R124+0x4000], [R134.64+0x40] ;  /* 0x04000040867c7fae */ /* 0x0007e2000b901d4a */
[----:B------:R-:W-:Y:S01]  /*1710*/  SHF.L.U64.HI R123, R8, R123, c[0x0][0x1a4] ;  /* 0x00006900087b7619 */ /* 0x000fe2000001027b */
[----:B------:R-:W-:Y:S01]  /*1720*/  IMAD R103, R102, 0x10, R103 ;  /* 0x0000001066677824 */ /* 0x000fe200078e0267 */
[----:B------:R-:W-:Y:S01]  /*1730*/  LEA R8, P0, R8, R130, 0x6 ;  /* 0x0000008208087211 */ /* 0x000fe200078030ff */
[----:B------:R3:W-:Y:S01]  /*1740*/  LDGSTS.E.BYPASS.LTC128B.128 [R124+0x5000], [R134.64+0x80] ;  /* 0x05000080867c7fae */ /* 0x0007e2000b901d4a */
[----:B------:R-:W-:Y:S01]  /*1750*/  IMAD.IADD R133, R102, 0x1, -R133 ;  /* 0x0000000166857824 */ /* 0x000fe200078e0a85 */
[----:B-1----:R-:W-:-:S02]  /*1760*/  LOP3.LUT R16, R12, 0xc0, RZ, 0xc0, !PT ;  /* 0x000000c00c107812 */ /* 0x002fc400078ec0ff */
[----:B------:R1:W-:Y:S01]  /*1770*/  LDGSTS.E.BYPASS.LTC128B.128 [R124+0x3800], [R14.64] ;  /* 0x038000000e7c7fae */ /* 0x0003e2000b901d4a */
[----:B------:R-:W-:Y:S01]  /*1780*/  IMAD.MOV.U32 R125, RZ, RZ, R131 ;  /* 0x000000ffff7d7224 */ /* 0x000fe200078e0083 */
[----:B------:R-:W-:Y:S02]  /*1790*/  LOP3.LUT R12, R16, 0x8, R9, 0xf8, !PT ;  /* 0x00000008100c7812 */ /* 0x000fe400078ef809 */
        /* <DEDUP_REMOVED lines=11> */
[----:B------:R-:W-:Y:S01]  /*1850*/  IMAD.SHL.U32 R104, R0, 0x2, RZ ;  /* 0x0000000200687824 */ /* 0x000fe200078e00ff */
[----:B------:R-:W-:Y:S01]  /*1860*/  SEL R4, R3, 0xffffffe0, !P1 ;  /* 0xffffffe003047807 */ /* 0x000fe20004800000 */
[----:B------:R-:W-:Y:S01]  /*1870*/  IMAD.SHL.U32 R121, R121, 0x2, RZ ;  /* 0x0000000279797824 */ /* 0x000fe200078e00ff */
[----:B------:R-:W-:Y:S01]  /*1880*/  SEL R3, R3, 0xffffffe0, !P0 ;  /* 0xffffffe003037807 */ /* 0x000fe20004000000 */
[----:B------:R-:W-:Y:S01]  /*1890*/  IMAD R98, R98, 0x20, R97 ;  /* 0x0000002062627824 */ /* 0x000fe200078e0261 */
[----:B------:R-:W-:Y:S01]  /*18a0*/  LEA R120, R0, 0x3000, 0x1 ;  /* 0x0000300000787811 */ /* 0x000fe200078e08ff */
[----:B------:R-:W-:Y:S02]  /*18b0*/  IMAD.IADD R119, R121, 0x1, R4 ;  /* 0x0000000179777824 */ /* 0x000fe400078e0204 */
[----:B------:R-:W-:-:S02]  /*18c0*/  IMAD.IADD R117, R7, 0x1, R98 ;  /* 0x0000000107757824 */ /* 0x000fc400078e0262 */
        /* <DEDUP_REMOVED lines=12> */
[----:B--2---:R-:W-:Y:S04]  /*1990*/  LDSM.16.M88.4 R16, [R121] ;  /* 0x000000007910783b */ /* 0x004fe80000000200 */
[----:B------:R-:W2:Y:S04]  /*19a0*/  LDSM.16.M88.4 R28, [R104+0x3000] ;  /* 0x00300000681c783b */ /* 0x000ea80000000200 */
[----:B------:R-:W-:Y:S04]  /*19b0*/  LDSM.16.M88.4 R80, [R119] ;  /* 0x000000007750783b */ /* 0x000fe80000000200 */
[----:B------:R-:W-:Y:S04]  /*19c0*/  LDSM.16.M88.4 R24, [R118] ;  /* 0x000000007618783b */ /* 0x000fe80000000200 */
[----:B------:R-:W5:Y:S04]  /*19d0*/  LDSM.16.M88.4 R48, [R104+0x3400] ;  /* 0x003400006830783b */ /* 0x000f680000000200 */
[----:B------:R-:W-:Y:S04]  /*19e0*/  LDSM.16.M88.4 R56, [R121+0x1000] ;  /* 0x001000007938783b */ /* 0x000fe80000000200 */
[----:B----4-:R-:W4:Y:S04]  /*19f0*/  LDSM.16.M88.4 R8, [R104+0x4000] ;  /* 0x004000006808783b */ /* 0x010f280000000200 */
[----:B-1----:R-:W1:Y:S04]  /*1a00*/  LDSM.16.M88.4 R12, [R118+0x400] ;  /* 0x00040000760c783b */ /* 0x002e680000000200 */
[----:B------:R-:W1:Y:S04]  /*1a10*/  LDSM.16.M88.4 R64, [R104+0x3800] ;  /* 0x003800006840783b */ /* 0x000e680000000200 */
[----:B------:R-:W-:Y:S04]  /*1a20*/  LDSM.16.M88.4 R44, [R119+0x1000] ;  /* 0x00100000772c783b */ /* 0x000fe80000000200 */
[----:B------:R-:W1:Y:S01]  /*1a30*/  LDSM.16.M88.4 R32, [R118+0x1000] ;  /* 0x001000007620783b */ /* 0x000e620000000200 */
[C---:B--2---:R-:W-:Y:S03]  /*1a40*/  HMMA.16816.F32.BF16 R20, R16.reuse, R28, RZ ;  /* 0x0000001c1014723c */ /* 0x044fe600000418ff */
[----:B------:R-:W2:Y:S04]  /*1a50*/  LDSM.16.M88.4 R92, [R104+0x4400] ;  /* 0x00440000685c783b */ /* 0x000ea80000000200 */
[----:B------:R-:W1:Y:S01]  /*1a60*/  LDSM.16.M88.4 R76, [R118+0x800] ;  /* 0x00080000764c783b */ /* 0x000e620000000200 */
[C---:B------:R-:W-:Y:S03]  /*1a70*/  HMMA.16816.F32.BF16 R28, R16.reuse, R30, RZ ;  /* 0x0000001e101c723c */ /* 0x040fe600000418ff */
[----:B------:R-:W-:Y:S04]  /*1a80*/  LDSM.16.M88.4 R88, [R104+0x5000] ;  /* 0x005000006858783b */ /* 0x000fe80000000200 */
[----:B------:R-:W-:Y:S01]  /*1a90*/  LDSM.16.M88.4 R84, [R104+0x3c00] ;  /* 0x003c00006854783b */ /* 0x000fe20000000200 */
[----:B-----5:R-:W-:Y:S03]  /*1aa0*/  HMMA.16816.F32.BF16 R36, R16, R48, RZ ;  /* 0x000000301024723c */ /* 0x020fe600000418ff */
[----:B------:R-:W-:Y:S04]  /*1ab0*/  LDSM.16.M88.4 R40, [R118+0x1400] ;  /* 0x001400007628783b */ /* 0x000fe80000000200 */
[----:B------:R-:W-:Y:S01]  /*1ac0*/  LDSM.16.M88.4 R52, [R104+0x4800] ;  /* 0x004800006834783b */ /* 0x000fe20000000200 */
[C---:B------:R-:W-:Y:S03]  /*1ad0*/  HMMA.16816.F32.BF16 R20, R80.reuse, R24, R20 ;  /* 0x000000185014723c */ /* 0x040fe60000041814 */
[----:B------:R-:W-:Y:S04]  /*1ae0*/  LDSM.16.M88.4 R72, [R118+0xc00] ;  /* 0x000c00007648783b */ /* 0x000fe80000000200 */
[----:B------:R-:W0:Y:S01]  /*1af0*/  LDGDEPBAR ;  /* 0x00000000000079af */ /* 0x000e220000000000 */
[----:B------:R-:W-:Y:S03]  /*1b00*/  HMMA.16816.F32.BF16 R28, R80, R26, R28 ;  /* 0x0000001a501c723c */ /* 0x000fe6000004181c */
[----:B------:R-:W-:Y:S05]  /*1b10*/  LDSM.16.M88.4 R24, [R118+0x2000] ;  /* 0x002000007618783b */ /* 0x000fea0000000200 */
[----:B------:R-:W-:Y:S08]  /*1b20*/  HMMA.16816.F32.BF16 R48, R16, R50, RZ ;  /* 0x000000321030723c */ /* 0x000ff000000418ff */
[C---:B----4-:R-:W-:Y:S08]  /*1b30*/  HMMA.16816.F32.BF16 R20, R56.reuse, R8, R20 ;  /* 0x000000083814723c */ /* 0x050ff00000041814 */
[----:B------:R-:W-:Y:S01]  /*1b40*/  HMMA.16816.F32.BF16 R28, R56, R10, R28 ;  /* 0x0000000a381c723c */ /* 0x000fe2000004181c */
[----:B------:R-:W-:Y:S07]  /*1b50*/  LDSM.16.M88.4 R8, [R119+0x2000] ;  /* 0x002000007708783b */ /* 0x000fee0000000200 */
[C---:B-1----:R-:W-:Y:S08]  /*1b60*/  HMMA.16816.F32.BF16 R36, R80.reuse, R12, R36 ;  /* 0x0000000c5024723c */ /* 0x042ff00000041824 */
[----:B------:R-:W-:Y:S01]  /*1b70*/  HMMA.16816.F32.BF16 R48, R80, R14, R48 ;  /* 0x0000000e5030723c */ /* 0x000fe20000041830 */
[----:B------:R-:W1:Y:S07]  /*1b80*/  LDSM.16.M88.4 R12, [R121+0x2000] ;  /* 0x00200000790c783b */ /* 0x000e6e0000000200 */
[----:B------:R-:W-:Y:S08]  /*1b90*/  HMMA.16816.F32.BF16 R68, R16, R64, RZ ;  /* 0x000000401044723c */ /* 0x000ff000000418ff */
[----:B------:R-:W-:Y:S08]  /*1ba0*/  HMMA.16816.F32.BF16 R20, R44, R32, R20 ;  /* 0x000000202c14723c */ /* 0x000ff00000041814 */
[----:B------:R-:W-:Y:S08]  /*1bb0*/  HMMA.16816.F32.BF16 R64, R16, R66, RZ ;  /* 0x000000421040723c */ /* 0x000ff000000418ff */
[----:B------:R-:W-:Y:S01]  /*1bc0*/  HMMA.16816.F32.BF16 R28, R44, R34, R28 ;  /* 0x000000222c1c723c */ /* 0x000fe2000004181c */
[----:B------:R-:W4:Y:S07]  /*1bd0*/  LDSM.16.M88.4 R32, [R104+0x5400] ;  /* 0x005400006820783b */ /* 0x000f2e0000000200 */
[----:B--2---:R-:W-:Y:S08]  /*1be0*/  HMMA.16816.F32.BF16 R36, R56, R92, R36 ;  /* 0x0000005c3824723c */ /* 0x004ff00000041824 */
[----:B------:R-:W-:Y:S08]  /*1bf0*/  HMMA.16816.F32.BF16 R68, R80, R76, R68 ;  /* 0x0000004c5044723c */ /* 0x000ff00000041844 */
[----:B-1----:R-:W-:Y:S08]  /*1c00*/  HMMA.16816.F32.BF16 R20, R12, R88, R20 ;  /* 0x000000580c14723c */ /* 0x002ff00000041814 */
[----:B------:R-:W-:Y:S08]  /*1c10*/  HMMA.16816.F32.BF16 R48, R56, R94, R48 ;  /* 0x0000005e3830723c */ /* 0x000ff00000041830 */
[----:B------:R-:W-:Y:S08]  /*1c20*/  HMMA.16816.F32.BF16 R60, R16, R84, RZ ;  /* 0x00000054103c723c */ /* 0x000ff000000418ff */
[----:B------:R-:W-:Y:S01]  /*1c30*/  HMMA.16816.F32.BF16 R64, R80, R78, R64 ;  /* 0x0000004e5040723c */ /* 0x000fe20000041840 */
[----:B------:R-:W1:Y:S07]  /*1c40*/  LDSM.16.M88.4 R76, [R118+0x1800] ;  /* 0x00180000764c783b */ /* 0x000e6e0000000200 */
[----:B------:R-:W-:Y:S08]  /*1c50*/  HMMA.16816.F32.BF16 R28, R12, R90, R28 ;  /* 0x0000005a0c1c723c */ /* 0x000ff0000004181c */
[----:B------:R-:W-:Y:S08]  /*1c60*/  HMMA.16816.F32.BF16 R36, R44, R40, R36 ;  /* 0x000000282c24723c */ /* 0x000ff00000041824 */
[----:B------:R-:W-:Y:S08]  /*1c70*/  HMMA.16816.F32.BF16 R68, R56, R52, R68 ;  /* 0x000000343844723c */ /* 0x000ff00000041844 */
[----:B------:R-:W-:Y:S08]  /*1c80*/  HMMA.16816.F32.BF16 R16, R16, R86, RZ ;  /* 0x000000561010723c */ /* 0x000ff000000418ff */
[----:B------:R-:W-:Y:S08]  /*1c90*/  HMMA.16816.F32.BF16 R20, R8, R24, R20 ;  /* 0x000000180814723c */ /* 0x000ff00000041814 */
[----:B------:R-:W-:Y:S01]  /*1ca0*/  HMMA.16816.F32.BF16 R48, R44, R42, R48 ;  /* 0x0000002a2c30723c */ /* 0x000fe20000041830 */
[----:B------:R-:W2:Y:S07]  /*1cb0*/  LDSM.16.M88.4 R40, [R104+0x4c00] ;  /* 0x004c00006828783b */ /* 0x000eae0000000200 */
[----:B------:R-:W-:Y:S01]  /*1cc0*/  HMMA.16816.F32.BF16 R84, R80, R72, R60 ;  /* 0x000000485054723c */ /* 0x000fe2000004183c */
[----:B------:R-:W5:Y:S07]  /*1cd0*/  LDSM.16.M88.4 R60, [R118+0x2400] ;  /* 0x00240000763c783b */ /* 0x000f6e0000000200 */
[----:B------:R-:W-:Y:S01]  /*1ce0*/  HMMA.16816.F32.BF16 R28, R8, R26, R28 ;  /* 0x0000001a081c723c */ /* 0x000fe2000004181c */
[----:B------:R-:W3:Y:S01]  /*1cf0*/  LDSM.16.M88.4 R24, [R104+0x5800] ;  /* 0x005800006818783b */ /* 0x000ee20000000200 */
[----:B------:R-:W-:-:S02]  /*1d00*/  FMUL.FTZ R0, R20, c[0x0][0x2ec] ;  /* 0x0000bb0014007a20 */ /* 0x000fc40000410000 */
[----:B------:R-:W-:Y:S02]  /*1d10*/  FMUL.FTZ R3, R21, c[0x0][0x2ec] ;  /* 0x0000bb0015037a20 */ /* 0x000fe40000410000 */
[----:B------:R-:W-:Y:S02]  /*1d20*/  FMUL.FTZ R52, R22, c[0x0][0x2ec] ;  /* 0x0000bb0016347a20 */ /* 0x000fe40000410000 */
[----:B----4-:R-:W-:Y:S01]  /*1d30*/  HMMA.16816.F32.BF16 R36, R12, R32, R36 ;  /* 0x000000200c24723c */ /* 0x010fe20000041824 */
[----:B------:R-:W-:Y:S01]  /*1d40*/  FMUL.FTZ R53, R23, c[0x0][0x2ec] ;  /* 0x0000bb0017357a20 */ /* 0x000fe20000410000 */
[----:B------:R-:W4:Y:S01]  /*1d50*/  MUFU.TANH R0, R0 ;  /* 0x0000000000007308 */ /* 0x000f220000002400 */
[----:B------:R-:W3:Y:S05]  /*1d60*/  LDSM.16.M88.4 R20, [R118+0x1c00] ;  /* 0x001c00007614783b */ /* 0x000eea0000000200 */
[----:B-1----:R-:W-:Y:S02]  /*1d70*/  HMMA.16816.F32.BF16 R68, R44, R76, R68 ;  /* 0x0000004c2c44723c */ /* 0x002fe40000041844 */
[----:B------:R-:W1:Y:S06]  /*1d80*/  MUFU.TANH R52, R52 ;  /* 0x0000003400347308 */ /* 0x000e6c0000002400 */
[----:B------:R-:W-:Y:S01]  /*1d90*/  HMMA.16816.F32.BF16 R16, R80, R74, R16 ;  /* 0x0000004a5010723c */ /* 0x000fe20000041810 */
[----:B------:R-:W-:Y:S01]  /*1da0*/  FMUL.FTZ R28, R28, c[0x0][0x2ec] ;  /* 0x0000bb001c1c7a20 */ /* 0x000fe20000410000 */
[----:B------:R-:W1:Y:S01]  /*1db0*/  MUFU.TANH R3, R3 ;  /* 0x0000000300037308 */ /* 0x000e620000002400 */
[----:B------:R-:W-:-:S05]  /*1dc0*/  FMUL.FTZ R29, R29, c[0x0][0x2ec] ;  /* 0x0000bb001d1d7a20 */ /* 0x000fca0000410000 */
[C---:B------:R-:W-:Y:S02]  /*1dd0*/  HMMA.16816.F32.BF16 R64, R56.reuse, R54, R64 ;  /* 0x000000363840723c */ /* 0x040fe40000041840 */
[----:B------:R-:W-:Y:S06]  /*1de0*/  MUFU.TANH R54, R29 ;  /* 0x0000001d00367308 */ /* 0x000fec0000002400 */
[----:B--2---:R-:W-:Y:S02]  /*1df0*/  HMMA.16816.F32.BF16 R84, R56, R40, R84 ;  /* 0x000000283854723c */ /* 0x004fe40000041854 */
[----:B------:R-:W2:Y:S05]  /*1e00*/  MUFU.TANH R53, R53 ;  /* 0x0000003500357308 */ /* 0x000eaa0000002400 */
[----:B------:R-:W-:Y:S01]  /*1e10*/  FMUL.FTZ R40, R30, c[0x0][0x2ec] ;  /* 0x0000bb001e287a20 */ /* 0x000fe20000410000 */
[----:B-----5:R-:W-:Y:S02]  /*1e20*/  HMMA.16816.F32.BF16 R36, R8, R60, R36 ;  /* 0x0000003c0824723c */ /* 0x020fe40000041824 */
[----:B------:R5:W1:Y:S06]  /*1e30*/  MUFU.TANH R60, R28 ;  /* 0x0000001c003c7308 */ /* 0x000a6c0000002400 */
[----:B---3--:R-:W-:Y:S02]  /*1e40*/  HMMA.16816.F32.BF16 R68, R12, R24, R68 ;  /* 0x000000180c44723c */ /* 0x008fe40000041844 */
[----:B------:R-:W3:Y:S05]  /*1e50*/  MUFU.TANH R40, R40 ;  /* 0x0000002800287308 */ /* 0x000eea0000002400 */
[----:B------:R-:W-:Y:S01]  /*1e60*/  FMUL.FTZ R24, R31, c[0x0][0x2ec] ;  /* 0x0000bb001f187a20 */ /* 0x000fe20000410000 */
[----:B------:R-:W-:Y:S01]  /*1e70*/  HMMA.16816.F32.BF16 R16, R56, R42, R16 ;  /* 0x0000002a3810723c */ /* 0x000fe20000041810 */
[----:B-----5:R-:W5:Y:S04]  /*1e80*/  LDSM.16.M88.4 R28, [R104+0x5c00] ;  /* 0x005c0000681c783b */ /* 0x020f680000000200 */
[----:B------:R-:W1:Y:S03]  /*1e90*/  MUFU.TANH R24, R24 ;  /* 0x0000001800187308 */ /* 0x000e660000002400 */
[----:B------:R-:W-:Y:S01]  /*1ea0*/  HMMA.16816.F32.BF16 R64, R44, R78, R64 ;  /* 0x0000004e2c40723c */ /* 0x000fe20000041840 */
[----:B------:R-:W-:-:S02]  /*1eb0*/  FMUL.FTZ R25, R36, c[0x0][0x2ec] ;  /* 0x0000bb0024197a20 */ /* 0x000fc40000410000 */
[----:B------:R-:W-:Y:S02]  /*1ec0*/  FMUL.FTZ R36, R37, c[0x0][0x2ec] ;  /* 0x0000bb0025247a20 */ /* 0x000fe40000410000 */
[----:B------:R-:W-:Y:S02]  /*1ed0*/  FMUL.FTZ R37, R38, c[0x0][0x2ec] ;  /* 0x0000bb0026257a20 */ /* 0x000fe40000410000 */
[----:B------:R-:W-:Y:S01]  /*1ee0*/  FMUL.FTZ R38, R39, c[0x0][0x2ec] ;  /* 0x0000bb0027267a20 */ /* 0x000fe20000410000 */
[----:B------:R-:W-:Y:S01]  /*1ef0*/  HMMA.16816.F32.BF16 R48, R12, R34, R48 ;  /* 0x000000220c30723c */ /* 0x000fe20000041830 */
[----:B------:R-:W1:Y:S01]  /*1f00*/  LDSM.16.M88.4 R32, [R118+0x2800] ;  /* 0x002800007620783b */ /* 0x000e620000000200 */
[----:B------:R-:W1:Y:S06]  /*1f10*/  MUFU.TANH R36, R36 ;  /* 0x0000002400247308 */ /* 0x000e6c0000002400 */
[C---:B------:R-:W-:Y:S02]  /*1f20*/  HMMA.16816.F32.BF16 R84, R44.reuse, R20, R84 ;  /* 0x000000142c54723c */ /* 0x040fe40000041854 */
[----:B------:R-:W1:Y:S05]  /*1f30*/  MUFU.TANH R38, R38 ;  /* 0x0000002600267308 */ /* 0x000e6a0000002400 */
[----:B------:R-:W-:Y:S01]  /*1f40*/  LOP3.LUT R21, R101, 0xffffffe0, RZ, 0xc0, !PT ;  /* 0xffffffe065157812 */ /* 0x000fe200078ec0ff */
[----:B------:R-:W-:Y:S02]  /*1f50*/  HMMA.16816.F32.BF16 R16, R44, R22, R16 ;  /* 0x000000162c10723c */ /* 0x000fe40000041810 */
[----:B------:R-:W1:Y:S02]  /*1f60*/  MUFU.TANH R25, R25 ;  /* 0x0000001900197308 */ /* 0x000e640000002400 */
[----:B------:R-:W-:-:S02]  /*1f70*/  IMAD.IADD R39, R100, 0x1, -R21 ;  /* 0x0000000164277824 */ /* 0x000fc400078e0a15 */
[----:B------:R-:W2:Y:S01]  /*1f80*/  LDSM.16.M88.4 R20, [R118+0x2c00] ;  /* 0x002c00007614783b */ /* 0x000ea20000000200 */
[----:B------:R-:W-:-:S04]  /*1f90*/  DEPBAR.LE SB0, 0x0 ;  /* 0x000080000000791a */ /* 0x000fc80000000000 */
[C---:B------:R-:W-:Y:S01]  /*1fa0*/  HMMA.16816.F32.BF16 R64, R12.reuse, R26, R64 ;  /* 0x0000001a0c40723c */ /* 0x040fe20000041840 */
[----:B------:R-:W-:Y:S01]  /*1fb0*/  SHF.R.S32.HI R42, RZ, 0x1f, R39 ;  /* 0x0000001fff2a7819 */ /* 0x000fe20000011427 */
[----:B------:R-:W1:Y:S03]  /*1fc0*/  MUFU.TANH R37, R37 ;  /* 0x0000002500257308 */ /* 0x000e660000002400 */
[----:B------:R-:W-:Y:S01]  /*1fd0*/  LEA.HI R42, R42, R39, RZ, 0x2 ;  /* 0x000000272a2a7211 */ /* 0x000fe200078f10ff */
[----:B------:R-:W-:Y:S02]  /*1fe0*/  IMAD.SHL.U32 R39, R100, 0x2, RZ ;  /* 0x0000000264277824 */ /* 0x000fe400078e00ff */
[----:B-----5:R-:W-:Y:S01]  /*1ff0*/  HMMA.16816.F32.BF16 R84, R12, R28, R84 ;  /* 0x0000001c0c54723c */ /* 0x020fe20000041854 */
[----:B------:R-:W-:-:S06]  /*2000*/  SHF.R.S32.HI R132, RZ, 0x2, R42 ;  /* 0x00000002ff847819 */ /* 0x000fcc000001142a */
[----:B------:R-:W-:Y:S01]  /*2010*/  IMAD.SHL.U32 R28, R96, 0x40, RZ ;  /* 0x00000040601c7824 */ /* 0x000fe200078e00ff */
[----:B------:R-:W-:Y:S04]  /*2020*/  HMMA.16816.F32.BF16 R48, R8, R62, R48 ;  /* 0x0000003e0830723c */ /* 0x000fe80000041830 */
[----:B------:R-:W-:-:S04]  /*2030*/  LOP3.LUT R39, R28, 0x6, R39, 0xf8, !PT ;  /* 0x000000061c277812 */ /* 0x000fc800078ef827 */
[----:B-1----:R-:W-:Y:S01]  /*2040*/  HMMA.16816.F32.BF16 R64, R8, R34, R64 ;  /* 0x000000220840723c */ /* 0x002fe20000041840 */
[----:B------:R-:W-:-:S06]  /*2050*/  IADD3 R41, R39, -0x40, RZ ;  /* 0xffffffc027297810 */ /* 0x000fcc0007ffe0ff */
[----:B------:R-:W-:Y:S01]  /*2060*/  IADD3 R34, R103, 0x1, R132 ;  /* 0x0000000167227810 */ /* 0x000fe20007ffe084 */
[----:B------:R-:W-:Y:S03]  /*2070*/  HMMA.16816.F32.BF16 R16, R12, R30, R16 ;  /* 0x0000001e0c10723c */ /* 0x000fe60000041810 */
[----:B------:R-:W-:-:S04]  /*2080*/  IADD3 R34, R99, -c[0x0][0x214], R34 ;  /* 0x8000850063227a10 */ /* 0x000fc80007ffe022 */
[----:B------:R-:W-:Y:S01]  /*2090*/  IADD3 R34, R34, c[0x0][0x2e8], RZ ;  /* 0x0000ba0022227a10 */ /* 0x000fe20007ffe0ff */
[C---:B------:R-:W-:Y:S01]  /*20a0*/  HMMA.16816.F32.BF16 R68, R8.reuse, R32, R68 ;  /* 0x000000200844723c */ /* 0x040fe20000041844 */
[----:B------:R-:W-:Y:S01]  /*20b0*/  IADD3 R12, R39, -0x38, RZ ;  /* 0xffffffc8270c7810 */ /* 0x000fe20007ffe0ff */
[----:B------:R-:W-:Y:S01]  /*20c0*/  FMUL.FTZ R27, R50, c[0x0][0x2ec] ;  /* 0x0000bb00321b7a20 */ /* 0x000fe20000410000 */
[C---:B------:R-:W-:Y:S01]  /*20d0*/  IADD3 R42, R34.reuse, 0x8, RZ ;  /* 0x00000008222a7810 */ /* 0x040fe20007ffe0ff */
[----:B------:R-:W-:Y:S01]  /*20e0*/  FMUL.FTZ R49, R49, c[0x0][0x2ec] ;  /* 0x0000bb0031317a20 */ /* 0x000fe20000410000 */
[-C--:B------:R-:W-:Y:S02]  /*20f0*/  IMNMX R34, R34, R99.reuse, PT ;  /* 0x0000006322227217 */ /* 0x080fe40003800200 */
[----:B------:R-:W-:Y:S01]  /*2100*/  IMNMX R29, R42, R99, PT ;  /* 0x000000632a1d7217 */ /* 0x000fe20003800200 */
[C---:B--2---:R-:W-:Y:S01]  /*2110*/  HMMA.16816.F32.BF16 R84, R8.reuse, R20, R84 ;  /* 0x000000140854723c */ /* 0x044fe20000041854 */
[CC--:B------:R-:W-:Y:S01]  /*2120*/  ISETP.GE.AND P0, PT, R41.reuse, R34.reuse, PT ;  /* 0x000000222900720c */ /* 0x0c0fe20003f06270 */
[----:B------:R-:W-:Y:S01]  /*2130*/  FMUL.FTZ R32, R48, c[0x0][0x2ec] ;  /* 0x0000bb0030207a20 */ /* 0x000fe20000410000 */
[-C--:B------:R-:W-:Y:S01]  /*2140*/  ISETP.GE.AND P5, PT, R41, R29.reuse, PT ;  /* 0x0000001d2900720c */ /* 0x080fe20003fa6270 */
[----:B------:R-:W-:Y:S01]  /*2150*/  FMUL.FTZ R33, R51, c[0x0][0x2ec] ;  /* 0x0000bb0033217a20 */ /* 0x000fe20000410000 */
[----:B------:R-:W-:Y:S01]  /*2160*/  IADD3 R41, R39, -0x3f, RZ ;  /* 0xffffffc127297810 */ /* 0x000fe20007ffe0ff */
[----:B------:R-:W-:Y:S01]  /*2170*/  MUFU.TANH R27, R27 ;  /* 0x0000001b001b7308 */ /* 0x000fe20000002400 */
[CC--:B------:R-:W-:Y:S01]  /*2180*/  ISETP.GE.AND P1, PT, R12.reuse, R34.reuse, PT ;  /* 0x000000220c00720c */ /* 0x0c0fe20003f26270 */
[----:B------:R-:W-:Y:S01]  /*2190*/  HMMA.16816.F32.BF16 R16, R8, R22, R16 ;  /* 0x000000160810723c */ /* 0x000fe20000041810 */
[-C--:B------:R-:W-:Y:S01]  /*21a0*/  ISETP.GE.AND P2, PT, R12, R29.reuse, PT ;  /* 0x0000001d0c00720c */ /* 0x080fe20003f46270 */
[----:B------:R-:W-:Y:S01]  /*21b0*/  FMUL.FTZ R65, R65, c[0x0][0x2ec] ;  /* 0x0000bb0041417a20 */ /* 0x000fe20000410000 */
[----:B------:R-:W-:Y:S01]  /*21c0*/  IADD3 R12, R39, -0x37, RZ ;  /* 0xffffffc9270c7810 */ /* 0x000fe20007ffe0ff */
[----:B------:R-:W-:Y:S01]  /*21d0*/  FMUL.FTZ R66, R66, c[0x0][0x2ec] ;  /* 0x0000bb0042427a20 */ /* 0x000fe20000410000 */
[CC--:B------:R-:W-:Y:S01]  /*21e0*/  ISETP.GE.AND P4, PT, R41.reuse, R34.reuse, PT ;  /* 0x000000222900720c */ /* 0x0c0fe20003f86270 */
[----:B------:R-:W1:Y:S01]  /*21f0*/  MUFU.TANH R32, R32 ;  /* 0x0000002000207308 */ /* 0x000e620000002400 */
[-C--:B------:R-:W-:Y:S01]  /*2200*/  ISETP.GE.AND P3, PT, R41, R29.reuse, PT ;  /* 0x0000001d2900720c */ /* 0x080fe20003f66270 */
[----:B------:R-:W-:Y:S01]  /*2210*/  FMUL.FTZ R35, R69, c[0x0][0x2ec] ;  /* 0x0000bb0045237a20 */ /* 0x000fe20000410000 */
[----:B------:R-:W-:Y:S01]  /*2220*/  IADD3 R13, R39, -0x30, RZ ;  /* 0xffffffd0270d7810 */ /* 0x000fe20007ffe0ff */
[----:B------:R-:W-:Y:S01]  /*2230*/  FMUL.FTZ R68, R68, c[0x0][0x2ec] ;  /* 0x0000bb0044447a20 */ /* 0x000fe20000410000 */
[----:B----4-:R-:W-:Y:S01]  /*2240*/  FSEL R0, R0, -INF , !P0 ;  /* 0xff80000000007808 */ /* 0x010fe20004000000 */
[----:B------:R-:W-:Y:S01]  /*2250*/  FMUL.FTZ R70, R70, c[0x0][0x2ec] ;  /* 0x0000bb0046467a20 */ /* 0x000fe20000410000 */
[----:B------:R-:W-:Y:S01]  /*2260*/  FSEL R52, R52, -INF , !P5 ;  /* 0xff80000034347808 */ /* 0x000fe20006800000 */
[----:B------:R-:W2:Y:S01]  /*2270*/  MUFU.TANH R26, R49 ;  /* 0x00000031001a7308 */ /* 0x000ea20000002400 */
[CC--:B------:R-:W-:Y:S01]  /*2280*/  ISETP.GE.AND P0, PT, R12.reuse, R34.reuse, PT ;  /* 0x000000220c00720c */ /* 0x0c0fe20003f06270 */
[----:B------:R-:W-:Y:S01]  /*2290*/  FMUL.FTZ R85, R85, c[0x0][0x2ec] ;  /* 0x0000bb0055557a20 */ /* 0x000fe20000410000 */
[-C--:B------:R-:W-:Y:S01]  /*22a0*/  ISETP.GE.AND P5, PT, R12, R29.reuse, PT ;  /* 0x0000001d0c00720c */ /* 0x080fe20003fa6270 */
        /* <DEDUP_REMOVED lines=8> */
[----:B------:R-:W-:Y:S01]  /*2330*/  FMUL.FTZ R84, R84, c[0x0][0x2ec] ;  /* 0x0000bb0054547a20 */ /* 0x000fe20000410000 */
[C---:B------:R-:W-:Y:S01]  /*2340*/  IADD3 R13, R39.reuse, -0x2f, RZ ;  /* 0xffffffd1270d7810 */ /* 0x040fe20007ffe0ff */
[----:B------:R-:W-:Y:S01]  /*2350*/  FMUL.FTZ R86, R86, c[0x0][0x2ec] ;  /* 0x0000bb0056567a20 */ /* 0x000fe20000410000 */
[----:B------:R-:W-:Y:S01]  /*2360*/  IADD3 R3, R39, -0x28, RZ ;  /* 0xffffffd827037810 */ /* 0x000fe20007ffe0ff */
[----:B------:R-:W5:Y:S01]  /*2370*/  MUFU.TANH R35, R35 ;  /* 0x0000002300237308 */ /* 0x000f620000002400 */
[----:B------:R-:W-:Y:S01]  /*2380*/  FSEL R60, R60, -INF , !P1 ;  /* 0xff8000003c3c7808 */ /* 0x000fe20004800000 */
[----:B------:R-:W-:Y:S01]  /*2390*/  FMUL.FTZ R87, R87, c[0x0][0x2ec] ;  /* 0x0000bb0057577a20 */ /* 0x000fe20000410000 */
[----:B---3--:R-:W-:Y:S01]  /*23a0*/  FSEL R31, R40, -INF , !P2 ;  /* 0xff800000281f7808 */ /* 0x008fe20005000000 */
[----:B------:R-:W-:Y:S01]  /*23b0*/  FMUL.FTZ R17, R17, c[0x0][0x2ec] ;  /* 0x0000bb0011117a20 */ /* 0x000fe20000410000 */
[----:B------:R-:W-:Y:S01]  /*23c0*/  FSEL R54, R54, -INF , !P0 ;  /* 0xff80000036367808 */ /* 0x000fe20004000000 */
[----:B------:R-:W-:Y:S01]  /*23d0*/  FMUL.FTZ R18, R18, c[0x0][0x2ec] ;  /* 0x0000bb0012127a20 */ /* 0x000fe20000410000 */
[----:B------:R-:W-:Y:S01]  /*23e0*/  FSEL R21, R24, -INF , !P5 ;  /* 0xff80000018157808 */ /* 0x000fe20006800000 */
[----:B------:R-:W3:Y:S01]  /*23f0*/  MUFU.TANH R100, R85 ;  /* 0x0000005500647308 */ /* 0x000ee20000002400 */
[----:B------:R-:W-:Y:S01]  /*2400*/  ISETP.GE.AND P1, PT, R13, R34, PT ;  /* 0x000000220d00720c */ /* 0x000fe20003f26270 */
[----:B------:R-:W-:Y:S01]  /*2410*/  FMUL.FTZ R19, R19, c[0x0][0x2ec] ;  /* 0x0000bb0013137a20 */ /* 0x000fe20000410000 */
[----:B------:R-:W-:-:S02]  /*2420*/  ISETP.GE.AND P2, PT, R13, R29, PT ;  /* 0x0000001d0d00720c */ /* 0x000fc40003f46270 */
[CC--:B------:R-:W-:Y:S02]  /*2430*/  ISETP.GE.AND P0, PT, R3.reuse, R34.reuse, PT ;  /* 0x000000220300720c */ /* 0x0c0fe40003f06270 */
[----:B------:R-:W-:Y:S01]  /*2440*/  ISETP.GE.AND P5, PT, R3, R29, PT ;  /* 0x0000001d0300720c */ /* 0x000fe20003fa6270 */
[----:B------:R-:W1:Y:S01]  /*2450*/  MUFU.TANH R104, R68 ;  /* 0x0000004400687308 */ /* 0x000e620000002400 */
[C---:B------:R-:W-:Y:S02]  /*2460*/  IADD3 R3, R39.reuse, -0x20, RZ ;  /* 0xffffffe027037810 */ /* 0x040fe40007ffe0ff */
[----:B------:R-:W-:Y:S02]  /*2470*/  IADD3 R8, R39, -0x27, RZ ;  /* 0xffffffd927087810 */ /* 0x000fe40007ffe0ff */
[----:B------:R-:W-:Y:S02]  /*2480*/  FSEL R36, R36, -INF , !P1 ;  /* 0xff80000024247808 */ /* 0x000fe40004800000 */
[----:B------:R-:W-:Y:S01]  /*2490*/  FSEL R15, R38, -INF , !P2 ;  /* 0xff800000260f7808 */ /* 0x000fe20005000000 */
[----:B------:R-:W1:Y:S01]  /*24a0*/  MUFU.TANH R95, R70 ;  /* 0x00000046005f7308 */ /* 0x000e620000002400 */
[----:B------:R-:W-:-:S02]  /*24b0*/  ISETP.GE.AND P1, PT, R3, R34, PT ;  /* 0x000000220300720c */ /* 0x000fc40003f26270 */
[-C--:B------:R-:W-:Y:S02]  /*24c0*/  ISETP.GE.AND P2, PT, R3, R29.reuse, PT ;  /* 0x0000001d0300720c */ /* 0x080fe40003f46270 */
[----:B------:R-:W-:Y:S02]  /*24d0*/  FSEL R10, R25, -INF , !P4 ;  /* 0xff800000190a7808 */ /* 0x000fe40006000000 */
[----:B------:R-:W-:Y:S01]  /*24e0*/  FSEL R37, R37, -INF , !P3 ;  /* 0xff80000025257808 */ /* 0x000fe20005800000 */
[----:B------:R-:W-:Y:S01]  /*24f0*/  MUFU.TANH R92, R65 ;  /* 0x00000041005c7308 */ /* 0x000fe20000002400 */
[----:B------:R-:W-:Y:S02]  /*2500*/  IADD3 R3, R39, -0x1f, RZ ;  /* 0xffffffe127037810 */ /* 0x000fe40007ffe0ff */
[C---:B------:R-:W-:Y:S02]  /*2510*/  ISETP.GE.AND P4, PT, R8.reuse, R34, PT ;  /* 0x000000220800720c */ /* 0x040fe40003f86270 */
[----:B------:R-:W-:-:S02]  /*2520*/  ISETP.GE.AND P3, PT, R8, R29, PT ;  /* 0x0000001d0800720c */ /* 0x000fc40003f66270 */
[----:B------:R-:W-:Y:S01]  /*2530*/  IADD3 R9, R39, -0x18, RZ ;  /* 0xffffffe827097810 */ /* 0x000fe20007ffe0ff */
[----:B------:R-:W3:Y:S01]  /*2540*/  MUFU.TANH R103, R66 ;  /* 0x0000004200677308 */ /* 0x000ee20000002400 */
[----:B-1----:R-:W-:Y:S02]  /*2550*/  FSEL R8, R32, -INF , !P0 ;  /* 0xff80000020087808 */ /* 0x002fe40004000000 */
[----:B------:R-:W-:Y:S02]  /*2560*/  FSEL R13, R27, -INF , !P5 ;  /* 0xff8000001b0d7808 */ /* 0x000fe40006800000 */
[C---:B------:R-:W-:Y:S02]  /*2570*/  ISETP.GE.AND P0, PT, R3.reuse, R34, PT ;  /* 0x000000220300720c */ /* 0x040fe40003f06270 */
[----:B------:R-:W-:Y:S01]  /*2580*/  ISETP.GE.AND P5, PT, R3, R29, PT ;  /* 0x0000001d0300720c */ /* 0x000fe20003fa6270 */
[----:B------:R-:W1:Y:S01]  /*2590*/  MUFU.TANH R105, R71 ;  /* 0x0000004700697308 */ /* 0x000e620000002400 */
[----:B--2---:R-:W-:-:S02]  /*25a0*/  FSEL R26, R26, -INF , !P4 ;  /* 0xff8000001a1a7808 */ /* 0x004fc40006000000 */
[----:B----4-:R-:W-:Y:S02]  /*25b0*/  FSEL R3, R33, -INF , !P3 ;  /* 0xff80000021037808 */ /* 0x010fe40005800000 */
[----:B------:R-:W-:Y:S02]  /*25c0*/  IADD3 R14, R39, -0xf, RZ ;  /* 0xfffffff1270e7810 */ /* 0x000fe40007ffe0ff */
[CC--:B------:R-:W-:Y:S01]  /*25d0*/  ISETP.GE.AND P4, PT, R9.reuse, R34.reuse, PT ;  /* 0x000000220900720c */ /* 0x0c0fe20003f86270 */
[----:B------:R-:W2:Y:S01]  /*25e0*/  MUFU.TANH R94, R64 ;  /* 0x00000040005e7308 */ /* 0x000ea20000002400 */
[----:B------:R-:W-:Y:S01]  /*25f0*/  ISETP.GE.AND P3, PT, R9, R29, PT ;  /* 0x0000001d0900720c */ /* 0x000fe20003f66270 */
[----:B------:R-:W-:Y:S01]  /*2600*/  FMUL.FTZ R9, R16, c[0x0][0x2ec] ;  /* 0x0000bb0010097a20 */ /* 0x000fe20000410000 */
[----:B-----5:R-:W-:Y:S02]  /*2610*/  FSEL R102, R35, -INF , !P0 ;  /* 0xff80000023667808 */ /* 0x020fe40004000000 */
[----:B------:R-:W-:-:S02]  /*2620*/  ISETP.GE.AND P0, PT, R14, R34, PT ;  /* 0x000000220e00720c */ /* 0x000fc40003f06270 */
[C---:B------:R-:W-:Y:S01]  /*2630*/  IADD3 R22, R39.reuse, -0x17, RZ ;  /* 0xffffffe927167810 */ /* 0x040fe20007ffe0ff */
[----:B------:R-:W4:Y:S01]  /*2640*/  MUFU.TANH R89, R67 ;  /* 0x0000004300597308 */ /* 0x000f220000002400 */
[----:B---3--:R-:W-:Y:S02]  /*2650*/  FSEL R100, R100, -INF , !P0 ;  /* 0xff80000064647808 */ /* 0x008fe40004000000 */
[----:B------:R-:W-:Y:S02]  /*2660*/  FSEL R104, R104, -INF , !P1 ;  /* 0xff80000068687808 */ /* 0x000fe40004800000 */
[----:B------:R-:W-:Y:S02]  /*2670*/  ISETP.GE.AND P0, PT, R96, 0x2, PT ;  /* 0x000000026000780c */ /* 0x000fe40003f06270 */
[----:B------:R-:W-:Y:S01]  /*2680*/  ISETP.GE.AND P1, PT, R22, R34, PT ;  /* 0x000000221600720c */ /* 0x000fe20003f26270 */
[----:B------:R-:W3:Y:S01]  /*2690*/  MUFU.TANH R99, R84 ;  /* 0x0000005400637308 */ /* 0x000ee20000002400 */
[----:B------:R-:W-:-:S02]  /*26a0*/  IADD3 R20, R39, -0x10, RZ ;  /* 0xfffffff027147810 */ /* 0x000fc40007ffe0ff */
[----:B------:R-:W-:Y:S02]  /*26b0*/  FSEL R95, R95, -INF , !P2 ;  /* 0xff8000005f5f7808 */ /* 0x000fe40005000000 */
[----:B------:R-:W-:Y:S02]  /*26c0*/  FSEL R103, R103, -INF , !P3 ;  /* 0xff80000067677808 */ /* 0x000fe40005800000 */
[----:B------:R-:W-:Y:S01]  /*26d0*/  FSEL R92, R92, -INF , !P1 ;  /* 0xff8000005c5c7808 */ /* 0x000fe20004800000 */
[----:B------:R-:W5:Y:S01]  /*26e0*/  MUFU.TANH R91, R86 ;  /* 0x00000056005b7308 */ /* 0x000f620000002400 */
[----:B------:R-:W-:Y:S02]  /*26f0*/  IADD3 R11, R39, -0x8, RZ ;  /* 0xfffffff8270b7810 */ /* 0x000fe40007ffe0ff */
[----:B------:R-:W-:Y:S02]  /*2700*/  ISETP.GE.AND P2, PT, R20, R34, PT ;  /* 0x000000221400720c */ /* 0x000fe40003f46270 */
[----:B------:R-:W-:-:S02]  /*2710*/  ISETP.GE.AND P3, PT, R22, R29, PT ;  /* 0x0000001d1600720c */ /* 0x000fc40003f66270 */
[----:B------:R-:W-:Y:S01]  /*2720*/  ISETP.GE.AND P1, PT, R20, R29, PT ;  /* 0x0000001d1400720c */ /* 0x000fe20003f26270 */
[----:B------:R-:W5:Y:S01]  /*2730*/  MUFU.TANH R93, R87 ;  /* 0x00000057005d7308 */ /* 0x000f620000002400 */
[----:B------:R-:W-:Y:S02]  /*2740*/  IADD3 R39, R39, -0x7, RZ ;  /* 0xfffffff927277810 */ /* 0x000fe40007ffe0ff */
[----:B-1----:R-:W-:Y:S02]  /*2750*/  FSEL R105, R105, -INF , !P5 ;  /* 0xff80000069697808 */ /* 0x002fe40006800000 */
[----:B--2---:R-:W-:Y:S02]  /*2760*/  FSEL R94, R94, -INF , !P4 ;  /* 0xff8000005e5e7808 */ /* 0x004fe40006000000 */
[----:B----4-:R-:W-:Y:S01]  /*2770*/  FSEL R89, R89, -INF , !P3 ;  /* 0xff80000059597808 */ /* 0x010fe20005800000 */
[----:B------:R-:W1:Y:S01]  /*2780*/  MUFU.TANH R9, R9 ;  /* 0x0000000900097308 */ /* 0x000e620000002400 */
[----:B---3--:R-:W-:-:S02]  /*2790*/  FSEL R99, R99, -INF , !P2 ;  /* 0xff80000063637808 */ /* 0x008fc40005000000 */
[----:B-----5:R-:W-:Y:S02]  /*27a0*/  FSEL R91, R91, -INF , !P1 ;  /* 0xff8000005b5b7808 */ /* 0x020fe40004800000 */
[-C--:B------:R-:W-:Y:S02]  /*27b0*/  ISETP.GE.AND P5, PT, R11, R34.reuse, PT ;  /* 0x000000220b00720c */ /* 0x080fe40003fa6270 */
[----:B------:R-:W-:Y:S01]  /*27c0*/  ISETP.GE.AND P4, PT, R39, R34, PT ;  /* 0x000000222700720c */ /* 0x000fe20003f86270 */
[----:B------:R-:W2:Y:S01]  /*27d0*/  MUFU.TANH R97, R17 ;  /* 0x0000001100617308 */ /* 0x000ea20000002400 */
[----:B------:R-:W-:Y:S01]  /*27e0*/  BAR.SYNC.DEFER_BLOCKING 0x0 ;  /* 0x0000000000007b1d */ /* 0x000fe20000010000 */
[-C--:B------:R-:W-:Y:S02]  /*27f0*/  ISETP.GE.AND P3, PT, R14, R29.reuse, PT ;  /* 0x0000001d0e00720c */ /* 0x080fe40003f66270 */
[-C--:B------:R-:W-:Y:S02]  /*2800*/  ISETP.GE.AND P2, PT, R11, R29.reuse, PT ;  /* 0x0000001d0b00720c */ /* 0x080fe40003f46270 */
[----:B------:R-:W-:-:S02]  /*2810*/  ISETP.GE.AND P1, PT, R39, R29, PT ;  /* 0x0000001d2700720c */ /* 0x000fc40003f26270 */
[----:B------:R-:W3:Y:S01]  /*2820*/  MUFU.TANH R88, R18 ;  /* 0x0000001200587308 */ /* 0x000ee20000002400 */
[----:B------:R-:W-:Y:S02]  /*2830*/  FSEL R93, R93, -INF , !P3 ;  /* 0xff8000005d5d7808 */ /* 0x000fe40005800000 */
[----:B-1----:R-:W-:-:S05]  /*2840*/  FSEL R98, R9, -INF , !P5 ;  /* 0xff80000009627808 */ /* 0x002fca0006800000 */
[----:B------:R-:W1:Y:S01]  /*2850*/  MUFU.TANH R87, R19 ;  /* 0x0000001300577308 */ /* 0x000e620000002400 */
[----:B--2---:R-:W-:Y:S02]  /*2860*/  FSEL R97, R97, -INF , !P4 ;  /* 0xff80000061617808 */ /* 0x004fe40006000000 */
[----:B---3--:R-:W-:Y:S02]  /*2870*/  FSEL R88, R88, -INF , !P2 ;  /* 0xff80000058587808 */ /* 0x008fe40005000000 */
[----:B-1----:R-:W-:Y:S01]  /*2880*/  FSEL R87, R87, -INF , !P1 ;  /* 0xff80000057577808 */ /* 0x002fe20004800000 */
        /* <DEDUP_REMOVED lines=59> */
[----:B------:R-:W-:-:S05]  /*2c40*/  IMAD R6, R9, c[0x0][0x184], R6 ;  /* 0x0000610009067a24 */ /* 0x000fca00078e0206 */
[----:B------:R-:W-:Y:S01]  /*2c50*/  IADD3 R5, R17, R6, RZ ;  /* 0x0000000611057210 */ /* 0x000fe20007ffe0ff */
[----:B------:R-:W-:Y:S01]  /*2c60*/  IMAD.MOV.U32 R6, RZ, RZ, R16 ;  /* 0x000000ffff067224 */ /* 0x000fe200078e0010 */
[----:B------:R-:W-:Y:S05]  /*2c70*/  BRA `(.L_x_4991) ;  /* 0x0000002000007947 */ /* 0x000fea0003800000 */
.L_x_4990:
[----:B------:R-:W-:-:S04]  /*2c80*/  IADD3 R6, -R6, RZ, RZ ;  /* 0x000000ff06067210 */ /* 0x000fc80007ffe1ff */
[----:B------:R-:W-:Y:S02]  /*2c90*/  SHF.R.S32.HI R5, RZ, 0x1f, R6 ;  /* 0x0000001fff057819 */ /* 0x000fe40000011406 */
.L_x_4991:
        /* <DEDUP_REMOVED lines=14> */
.L_x_4989:
        /* <DEDUP_REMOVED lines=25> */
[----:B------:R-:W-:-:S02]  /*2f10*/  SHF.L.U32 R117, R117, 0x1, RZ ;  /* 0x0000000175757819 */ /* 0x000fc400000006ff */
[----:B------:R-:W-:Y:S02]  /*2f20*/  FMNMX.FTZ R14, R98, R5, !PT ;  /* 0x00000005620e7209 */ /* 0x000fe40007810000 */
[----:B------:R-:W-:Y:S01]  /*2f30*/  FMNMX.FTZ R5, R93, R2, !PT ;  /* 0x000000025d057209 */ /* 0x000fe20007810000 */
[----:B------:R-:W-:Y:S01]  /*2f40*/  LDSM.16.MT88.4 R76, [R117+0x6000] ;  /* 0x00600000754c783b */ /* 0x000fe20000004200 */
[----:B------:R-:W-:Y:S02]  /*2f50*/  FMNMX.FTZ R14, R97, R14, !PT ;  /* 0x0000000e610e7209 */ /* 0x000fe40007810000 */
[----:B------:R-:W-:Y:S01]  /*2f60*/  FMNMX.FTZ R2, R88, R5, !PT ;  /* 0x0000000558027209 */ /* 0x000fe20007810000 */
[----:B------:R-:W-:Y:S01]  /*2f70*/  LDSM.16.MT88.4 R40, [R117+0x8000] ;  /* 0x008000007528783b */ /* 0x000fe20000004200 */
[----:B------:R-:W-:Y:S02]  /*2f80*/  IADD3 R116, R4, R117, RZ ;  /* 0x0000007504747210 */ /* 0x000fe40007ffe0ff */
[----:B------:R-:W-:Y:S01]  /*2f90*/  FMNMX.FTZ R9, R87, R2, !PT ;  /* 0x0000000257097209 */ /* 0x000fe20007810000 */
[----:B------:R-:W1:Y:S04]  /*2fa0*/  SHFL.BFLY PT, R7, R14, 0x2, 0x1f ;  /* 0x0c401f000e077f89 */ /* 0x000e6800000e0000 */
[----:B------:R-:W2:Y:S04]  /*2fb0*/  SHFL.BFLY PT, R6, R9, 0x2, 0x1f ;  /* 0x0c401f0009067f89 */ /* 0x000ea800000e0000 */
[----:B------:R-:W-:Y:S04]  /*2fc0*/  LDSM.16.MT88.4 R68, [R116+0x6000] ;  /* 0x006000007444783b */ /* 0x000fe80000004200 */
[----:B------:R-:W-:Y:S01]  /*2fd0*/  LDSM.16.MT88.4 R16, [R117+0x7400] ;  /* 0x007400007510783b */ /* 0x000fe20000004200 */
[----:B-1----:R-:W-:-:S02]  /*2fe0*/  FMNMX.FTZ R7, R14, R7, !PT ;  /* 0x000000070e077209 */ /* 0x002fc40007810000 */
[----:B--2---:R-:W-:-:S03]  /*2ff0*/  FMNMX.FTZ R6, R9, R6, !PT ;  /* 0x0000000609067209 */ /* 0x004fc60007810000 */
        /* <DEDUP_REMOVED lines=19> */
[----:B------:R-:W-:Y:S01]  /*3130*/  LDSM.16.MT88.4 R8, [R117+0x6400] ;  /* 0x006400007508783b */ /* 0x000fe20000004200 */
[--C-:B------:R-:W-:Y:S02]  /*3140*/  FFMA.FTZ R24, R26, c[0x0][0x23c], -R101.reuse ;  /* 0x00008f001a187a23 */ /* 0x100fe40000010865 */
[--C-:B------:R-:W-:Y:S01]  /*3150*/  FFMA.FTZ R86, R31, c[0x0][0x23c], -R90.reuse ;  /* 0x00008f001f567a23 */ /* 0x100fe2000001085a */
[----:B------:R-:W2:Y:S01]  /*3160*/  MUFU.EX2 R34, R34 ;  /* 0x0000002200227308 */ /* 0x000ea20000000800 */
[--C-:B------:R-:W-:Y:S02]  /*3170*/  FFMA.FTZ R85, R52, c[0x0][0x23c], -R90.reuse ;  /* 0x00008f0034557a23 */ /* 0x100fe4000001085a */
[--C-:B------:R-:W-:Y:S02]  /*3180*/  FFMA.FTZ R84, R53, c[0x0][0x23c], -R90.reuse ;  /* 0x00008f0035547a23 */ /* 0x100fe4000001085a */
[--C-:B------:R-:W-:Y:S01]  /*3190*/  FFMA.FTZ R31, R21, c[0x0][0x23c], -R90.reuse ;  /* 0x00008f00151f7a23 */ /* 0x100fe2000001085a */
[----:B------:R-:W3:Y:S01]  /*31a0*/  LDSM.16.MT88.4 R52, [R116+0x7000] ;  /* 0x007000007434783b */ /* 0x000ee20000004200 */
[----:B------:R-:W-:Y:S01]  /*31b0*/  FFMA.FTZ R28, R36, c[0x0][0x23c], -R101 ;  /* 0x00008f00241c7a23 */ /* 0x000fe20000010865 */
[----:B------:R-:W-:Y:S01]  /*31c0*/  MUFU.EX2 R32, R32 ;  /* 0x0000002000207308 */ /* 0x000fe20000000800 */
[--C-:B------:R-:W-:Y:S01]  /*31d0*/  FFMA.FTZ R30, R37, c[0x0][0x23c], -R90.reuse ;  /* 0x00008f00251e7a23 */ /* 0x100fe2000001085a */
[----:B------:R-:W-:Y:S01]  /*31e0*/  LDSM.16.MT88.4 R20, [R116+0x6400] ;  /* 0x006400007414783b */ /* 0x000fe20000004200 */
[----:B------:R-:W-:-:S02]  /*31f0*/  FFMA.FTZ R25, R15, c[0x0][0x23c], -R90 ;  /* 0x00008f000f197a23 */ /* 0x000fc4000001085a */
[--C-:B------:R-:W-:Y:S02]  /*3200*/  FFMA.FTZ R26, R13, c[0x0][0x23c], -R90.reuse ;  /* 0x00008f000d1a7a23 */ /* 0x100fe4000001085a */
[--C-:B------:R-:W-:Y:S01]  /*3210*/  FFMA.FTZ R3, R3, c[0x0][0x23c], -R90.reuse ;  /* 0x00008f0003037a23 */ /* 0x100fe2000001085a */
[----:B------:R-:W4:Y:S01]  /*3220*/  MUFU.EX2 R29, R29 ;  /* 0x0000001d001d7308 */ /* 0x000f220000000800 */
[----:B--2---:R-:W-:Y:S01]  /*3230*/  F2FP.BF16.PACK_AB R48, R34, R35 ;  /* 0x000000232230723e */ /* 0x004fe200000010ff */
[----:B------:R-:W2:Y:S01]  /*3240*/  LDSM.16.MT88.4 R12, [R116+0x7400] ;  /* 0x00740000740c783b */ /* 0x000ea20000004200 */
[--C-:B------:R-:W-:Y:S02]  /*3250*/  FFMA.FTZ R95, R95, c[0x0][0x23c], -R90.reuse ;  /* 0x00008f005f5f7a23 */ /* 0x100fe4000001085a */
[----:B------:R-:W-:Y:S02]  /*3260*/  FFMA.FTZ R89, R89, c[0x0][0x23c], -R90 ;  /* 0x00008f0059597a23 */ /* 0x000fe4000001085a */
[--C-:B------:R-:W-:Y:S01]  /*3270*/  FFMA.FTZ R99, R99, c[0x0][0x23c], -R101.reuse ;  /* 0x00008f0063637a23 */ /* 0x100fe20000010865 */
        /* <DEDUP_REMOVED lines=8> */
[----:B------:R-:W-:Y:S02]  /*3300*/  FFMA.FTZ R87, R87, c[0x0][0x23c], -R90 ;  /* 0x00008f0057577a23 */ /* 0x000fe4000001085a */
[----:B------:R-:W-:-:S02]  /*3310*/  FADD.FTZ R35, R35, R34 ;  /* 0x0000002223237221 */ /* 0x000fc40000010000 */
[----:B------:R-:W-:Y:S02]  /*3320*/  MUFU.EX2 R86, R86 ;  /* 0x0000005600567308 */ /* 0x000fe40000000800 */
[----:B------:R-:W-:-:S04]  /*3330*/  FADD.FTZ R32, R32, R35 ;  /* 0x0000002320207221 */ /* 0x000fc80000010000 */
[----:B------:R-:W-:Y:S02]  /*3340*/  FADD.FTZ R32, R29, R32 ;  /* 0x000000201d207221 */ /* 0x000fe40000010000 */
[----:B------:R-:W4:Y:S01]  /*3350*/  MUFU.EX2 R31, R31 ;  /* 0x0000001f001f7308 */ /* 0x000f220000000800 */
[----:B-----5:R-:W-:Y:S01]  /*3360*/  F2FP.BF16.PACK_AB R49, R84, R85 ;  /* 0x000000555431723e */ /* 0x020fe200000010ff */
[----:B------:R-:W-:-:S06]  /*3370*/  FADD.FTZ R85, R85, R84 ;  /* 0x0000005455557221 */ /* 0x000fcc0000010000 */
[----:B------:R-:W-:Y:S01]  /*3380*/  MUFU.EX2 R33, R33 ;  /* 0x0000002100217308 */ /* 0x000fe20000000800 */
[----:B----4-:R-:W-:-:S07]  /*3390*/  F2FP.BF16.PACK_AB R51, R31, R86 ;  /* 0x000000561f33723e */ /* 0x010fce00000010ff */
[----:B------:R-:W4:Y:S01]  /*33a0*/  MUFU.EX2 R28, R28 ;  /* 0x0000001c001c7308 */ /* 0x000f220000000800 */
[----:B------:R-:W-:-:S04]  /*33b0*/  FADD.FTZ R86, R86, R85 ;  /* 0x0000005556567221 */ /* 0x000fc80000010000 */
[----:B------:R-:W-:Y:S01]  /*33c0*/  FADD.FTZ R31, R31, R86 ;  /* 0x000000561f1f7221 */ /* 0x000fe20000010000 */
[C---:B------:R-:W-:Y:S02]  /*33d0*/  HMMA.16816.F32.BF16 R80, R48.reuse, R76, RZ ;  /* 0x0000004c3050723c */ /* 0x040fe400000418ff */
[----:B------:R-:W-:Y:S06]  /*33e0*/  MUFU.EX2 R27, R27 ;  /* 0x0000001b001b7308 */ /* 0x000fec0000000800 */
[C---:B------:R-:W-:Y:S02]  /*33f0*/  HMMA.16816.F32.BF16 R76, R48.reuse, R78, RZ ;  /* 0x0000004e304c723c */ /* 0x040fe400000418ff */
[----:B------:R-:W-:Y:S06]  /*3400*/  MUFU.EX2 R24, R24 ;  /* 0x0000001800187308 */ /* 0x000fec0000000800 */
[C---:B------:R-:W-:Y:S02]  /*3410*/  HMMA.16816.F32.BF16 R72, R48.reuse, R68, RZ ;  /* 0x000000443048723c */ /* 0x040fe400000418ff */
[----:B------:R-:W-:Y:S06]  /*3420*/  MUFU.EX2 R30, R30 ;  /* 0x0000001e001e7308 */ /* 0x000fec0000000800 */
[C---:B-1----:R-:W-:Y:S02]  /*3430*/  HMMA.16816.F32.BF16 R64, R48.reuse, R60, RZ ;  /* 0x0000003c3040723c */ /* 0x042fe400000418ff */
[----:B------:R-:W1:Y:S06]  /*3440*/  MUFU.EX2 R25, R25 ;  /* 0x0000001900197308 */ /* 0x000e6c0000000800 */
[C---:B---3--:R-:W-:Y:S02]  /*3450*/  HMMA.16816.F32.BF16 R56, R48.reuse, R52, RZ ;  /* 0x000000343038723c */ /* 0x048fe400000418ff */
[----:B------:R-:W-:Y:S06]  /*3460*/  MUFU.EX2 R26, R26 ;  /* 0x0000001a001a7308 */ /* 0x000fec0000000800 */
[C---:B------:R-:W-:Y:S02]  /*3470*/  HMMA.16816.F32.BF16 R36, R48.reuse, R40, RZ ;  /* 0x000000283024723c */ /* 0x040fe400000418ff */
[----:B------:R-:W3:Y:S06]  /*3480*/  MUFU.EX2 R3, R3 ;  /* 0x0000000300037308 */ /* 0x000eec0000000800 */
        /* <DEDUP_REMOVED lines=51> */
[----:B------:R-:W4:Y:S05]  /*37c0*/  LDSM.16.MT88.4 R16, [R117+0x7800] ;  /* 0x007800007510783b */ /* 0x000f2a0000004200 */
[----:B------:R-:W5:Y:S02]  /*37d0*/  MUFU.EX2 R94, R94 ;  /* 0x0000005e005e7308 */ /* 0x000f640000000800 */
[C---:B--2---:R-:W-:Y:S06]  /*37e0*/  HMMA.16816.F32.BF16 R44, R4.reuse, R12, R44 ;  /* 0x0000000c042c723c */ /* 0x044fec000004182c */
[----:B------:R-:W2:Y:S02]  /*37f0*/  MUFU.EX2 R92, R92 ;  /* 0x0000005c005c7308 */ /* 0x000ea40000000800 */
[----:B------:R-:W-:Y:S01]  /*3800*/  HMMA.16816.F32.BF16 R48, R4, R14, R48 ;  /* 0x0000000e0430723c */ /* 0x000fe20000041830 */
[----:B------:R-:W4:Y:S05]  /*3810*/  LDSM.16.MT88.4 R12, [R116+0x6800] ;  /* 0x00680000740c783b */ /* 0x000f2a0000004200 */
[----:B------:R-:W4:Y:S01]  /*3820*/  MUFU.EX2 R102, R102 ;  /* 0x0000006600667308 */ /* 0x000f220000000800 */
[----:B-1----:R-:W-:Y:S01]  /*3830*/  F2FP.BF16.PACK_AB R4, R20, R21 ;  /* 0x000000151404723e */ /* 0x002fe200000010ff */
        /* <DEDUP_REMOVED lines=14> */
[C---:B----4-:R-:W-:Y:S08]  /*3920*/  HMMA.16816.F32.BF16 R64, R4.reuse, R16, R64 ;  /* 0x000000100440723c */ /* 0x050ff00000041840 */
[C---:B------:R-:W-:Y:S08]  /*3930*/  HMMA.16816.F32.BF16 R72, R4.reuse, R12, R72 ;  /* 0x0000000c0448723c */ /* 0x040ff00000041848 */
        /* <DEDUP_REMOVED lines=54> */
.L_x_4996:
        /* <DEDUP_REMOVED lines=64> */
.L_x_4993:
[C---:B------:R-:W-:Y:S04]  /*40a0*/  LEA R130, P0, R8.reuse, R130, 0x1 ;  /* 0x0000008208827211 */ /* 0x040fe800078008ff */
[----:B------:R-:W-:Y:S02]  /*40b0*/  LEA.HI.X R125, R8, R125, R0, 0x1, P0 ;  /* 0x0000007d087d7211 */ /* 0x000fe400000f0c00 */
[----:B------:R-:W-:Y:S02]  /*40c0*/  IADD3 R84, P0, R130, UR7, RZ ;  /* 0x0000000782547c10 */ /* 0x000fe4000ff1e0ff */
[-C--:B------:R-:W-:Y:S02]  /*40d0*/  MOV R131, R125.reuse ;  /* 0x0000007d00837202 */ /* 0x080fe40000000f00 */
[----:B------:R-:W-:Y:S02]  /*40e0*/  IADD3.X R85, R123, R125, RZ, P0, !PT ;  /* 0x0000007d7b557210 */ /* 0x000fe400007fe4ff */
[----:B------:R-:W-:Y:S01]  /*40f0*/  ISETP.GE.AND P0, PT, R138, 0x1, PT ;  /* 0x000000018a00780c */ /* 0x000fe20003f06270 */
[----:B------:R-:W-:Y:S01]  /*4100*/  @!PT LDS RZ, [RZ] ;  /* 0x00000000fffff984 */ /* 0x000fe20000000800 */
[----:B------:R-:W-:Y:S01]  /*4110*/  @!PT LDS RZ, [RZ] ;  /* 0x00000000fffff984 */ /* 0x000fe20000000800 */
[----:B------:R-:W-:Y:S01]  /*4120*/  @!PT LDS RZ, [RZ] ;  /* 0x00000000fffff984 */ /* 0x000fe20000000800 */
[----:B------:R1:W-:Y:S08]  /*4130*/  LDGSTS.E.BYPASS.LTC128B.128 [R124+0x6000], [R130.64] ;  /* 0x06000000827c7fae */ /* 0x0003f0000b901d4a */
[----:B------:R1:W-:Y:S08]  /*4140*/  LDGSTS.E.BYPASS.LTC128B.128 [R124+0x7000], [R130.64+0x40] ;  /* 0x07000040827c7fae */ /* 0x0003f0000b901d4a */
[----:B------:R1:W-:Y:S08]  /*4150*/  LDGSTS.E.BYPASS.LTC128B.128 [R124+0x8000], [R130.64+0x80] ;  /* 0x08000080827c7fae */ /* 0x0003f0000b901d4a */
[----:B------:R2:W-:Y:S08]  /*4160*/  LDGSTS.E.BYPASS.LTC128B.128 [R124+0x6800], [R84.64] ;  /* 0x06800000547c7fae */ /* 0x0005f0000b901d4a */
[----:B------:R2:W-:Y:S08]  /*4170*/  LDGSTS.E.BYPASS.LTC128B.128 [R124+0x7800], [R84.64+0x40] ;  /* 0x07800040547c7fae */ /* 0x0005f0000b901d4a */
[----:B------:R2:W-:Y:S08]  /*4180*/  LDGSTS.E.BYPASS.LTC128B.128 [R124+0x8800], [R84.64+0x80] ;  /* 0x08800080547c7fae */ /* 0x0005f0000b901d4a */
[----:B------:R-:W-:Y:S08]  /*4190*/  LDSM.16.M88.4 R88, [R121] ;  /* 0x000000007958783b */ /* 0x000ff00000000200 */
[----:B------:R-:W3:Y:S08]  /*41a0*/  LDSM.16.M88.4 R92, [R120] ;  /* 0x00000000785c783b */ /* 0x000ef00000000200 */
[----:B------:R-:W4:Y:S08]  /*41b0*/  LDSM.16.M88.4 R96, [R120+0x400] ;  /* 0x000400007860783b */ /* 0x000f300000000200 */
[----:B------:R-:W5:Y:S08]  /*41c0*/  LDSM.16.M88.4 R100, [R120+0x800] ;  /* 0x000800007864783b */ /* 0x000f700000000200 */
[----:B------:R-:W0:Y:S08]  /*41d0*/  LDGDEPBAR ;  /* 0x00000000000079af */ /* 0x000e300000000000 */
[----:B------:R-:W1:Y:S01]  /*41e0*/  LDSM.16.M88.4 R104, [R120+0xc00] ;  /* 0x000c00007868783b */ /* 0x000e620000000200 */
[C---:B---3--:R-:W-:Y:S07]  /*41f0*/  HMMA.16816.F32.BF16 R4, R88.reuse, R92, RZ ;  /* 0x0000005c5804723c */ /* 0x048fee00000418ff */
[----:B------:R-:W-:Y:S01]  /*4200*/  LDSM.16.M88.4 R108, [R119] ;  /* 0x00000000776c783b */ /* 0x000fe20000000200 */
[C---:B------:R-:W-:Y:S07]  /*4210*/  HMMA.16816.F32.BF16 R8, R88.reuse, R94, RZ ;  /* 0x0000005e5808723c */ /* 0x040fee00000418ff */
[----:B------:R-:W3:Y:S01]  /*4220*/  LDSM.16.M88.4 R112, [R118] ;  /* 0x000000007670783b */ /* 0x000ee20000000200 */
[C---:B----4-:R-:W-:Y:S07]  /*4230*/  HMMA.16816.F32.BF16 R12, R88.reuse, R96, RZ ;  /* 0x00000060580c723c */ /* 0x050fee00000418ff */
[----:B------:R-:W-:Y:S01]  /*4240*/  LDSM.16.M88.4 R92, [R118+0x800] ;  /* 0x00080000765c783b */ /* 0x000fe20000000200 */
[C---:B------:R-:W-:Y:S07]  /*4250*/  HMMA.16816.F32.BF16 R16, R88.reuse, R98, RZ ;  /* 0x000000625810723c */ /* 0x040fee00000418ff */
[----:B------:R-:W-:Y:S01]  /*4260*/  LDSM.16.M88.4 R96, [R118+0xc00] ;  /* 0x000c00007660783b */ /* 0x000fe20000000200 */
[C---:B-----5:R-:W-:Y:S08]  /*4270*/  HMMA.16816.F32.BF16 R20, R88.reuse, R100, RZ ;  /* 0x000000645814723c */ /* 0x060ff000000418ff */
[C---:B------:R-:W-:Y:S01]  /*4280*/  HMMA.16816.F32.BF16 R24, R88.reuse, R102, RZ ;  /* 0x000000665818723c */ /* 0x040fe200000418ff */
[----:B------:R-:W-:Y:S07]  /*4290*/  LDSM.16.M88.4 R100, [R120+0x1800] ;  /* 0x001800007864783b */ /* 0x000fee0000000200 */
[C---:B-1----:R-:W-:Y:S08]  /*42a0*/  HMMA.16816.F32.BF16 R28, R88.reuse, R104, RZ ;  /* 0x00000068581c723c */ /* 0x042ff000000418ff */
[----:B------:R-:W-:Y:S01]  /*42b0*/  HMMA.16816.F32.BF16 R32, R88, R106, RZ ;  /* 0x0000006a5820723c */ /* 0x000fe200000418ff */
[----:B------:R-:W1:Y:S07]  /*42c0*/  LDSM.16.M88.4 R88, [R118+0x400] ;  /* 0x000400007658783b */ /* 0x000e6e0000000200 */
[C---:B---3--:R-:W-:Y:S08]  /*42d0*/  HMMA.16816.F32.BF16 R4, R108.reuse, R112, R4 ;  /* 0x000000706c04723c */ /* 0x048ff00000041804 */
[C---:B------:R-:W-:Y:S08]  /*42e0*/  HMMA.16816.F32.BF16 R8, R108.reuse, R114, R8 ;  /* 0x000000726c08723c */ /* 0x040ff00000041808 */
[C---:B-1----:R-:W-:Y:S08]  /*42f0*/  HMMA.16816.F32.BF16 R12, R108.reuse, R88, R12 ;  /* 0x000000586c0c723c */ /* 0x042ff0000004180c */
        /* <DEDUP_REMOVED lines=8> */
[C---:B-1----:R-:W-:Y:S08]  /*4380*/  HMMA.16816.F32.BF16 R4, R88.reuse, R92, R4 ;  /* 0x0000005c5804723c */ /* 0x042ff00000041804 */
[C---:B------:R-:W-:Y:S01]  /*4390*/  HMMA.16816.F32.BF16 R8, R88.reuse, R94, R8 ;  /* 0x0000005e5808723c */ /* 0x040fe20000041808 */
[----:B------:R-:W1:Y:S07]  /*43a0*/  LDSM.16.M88.4 R92, [R120+0x1c00] ;  /* 0x001c0000785c783b */ /* 0x000e6e0000000200 */
[C---:B---3--:R-:W-:Y:S08]  /*43b0*/  HMMA.16816.F32.BF16 R12, R88.reuse, R96, R12 ;  /* 0x00000060580c723c */ /* 0x048ff0000004180c */
[C---:B------:R-:W-:Y:S01]  /*43c0*/  HMMA.16816.F32.BF16 R16, R88.reuse, R98, R16 ;  /* 0x000000625810723c */ /* 0x040fe20000041810 */
[----:B------:R-:W-:Y:S07]  /*43d0*/  LDSM.16.M88.4 R96, [R119+0x1000] ;  /* 0x001000007760783b */ /* 0x000fee0000000200 */
[C---:B------:R-:W-:Y:S08]  /*43e0*/  HMMA.16816.F32.BF16 R20, R88.reuse, R100, R20 ;  /* 0x000000645814723c */ /* 0x040ff00000041814 */
[C---:B------:R-:W-:Y:S01]  /*43f0*/  HMMA.16816.F32.BF16 R24, R88.reuse, R102, R24 ;  /* 0x000000665818723c */ /* 0x040fe20000041818 */
[----:B------:R-:W3:Y:S07]  /*4400*/  LDSM.16.M88.4 R100, [R118+0x1000] ;  /* 0x001000007664783b */ /* 0x000eee0000000200 */
[C---:B-1----:R-:W-:Y:S08]  /*4410*/  HMMA.16816.F32.BF16 R28, R88.reuse, R92, R28 ;  /* 0x0000005c581c723c */ /* 0x042ff0000004181c */
[----:B------:R-:W-:Y:S01]  /*4420*/  HMMA.16816.F32.BF16 R32, R88, R94, R32 ;  /* 0x0000005e5820723c */ /* 0x000fe20000041820 */
[----:B------:R-:W1:Y:S08]  /*4430*/  LDSM.16.M88.4 R88, [R118+0x1400] ;  /* 0x001400007658783b */ /* 0x000e700000000200 */
[----:B------:R-:W4:Y:S01]  /*4440*/  LDSM.16.M88.4 R92, [R118+0x1800] ;  /* 0x00180000765c783b */ /* 0x000f220000000200 */
[C---:B---3--:R-:W-:Y:S08]  /*4450*/  HMMA.16816.F32.BF16 R4, R96.reuse, R100, R4 ;  /* 0x000000646004723c */ /* 0x048ff00000041804 */
[C---:B------:R-:W-:Y:S01]  /*4460*/  HMMA.16816.F32.BF16 R8, R96.reuse, R102, R8 ;  /* 0x000000666008723c */ /* 0x040fe20000041808 */
[----:B------:R-:W3:Y:S07]  /*4470*/  LDSM.16.M88.4 R100, [R118+0x1c00] ;  /* 0x001c00007664783b */ /* 0x000eee0000000200 */
[C---:B-1----:R-:W-:Y:S08]  /*4480*/  HMMA.16816.F32.BF16 R12, R96.reuse, R88, R12 ;  /* 0x00000058600c723c */ /* 0x042ff0000004180c */
[C---:B------:R-:W-:Y:S01]  /*4490*/  HMMA.16816.F32.BF16 R16, R96.reuse, R90, R16 ;  /* 0x0000005a6010723c */ /* 0x040fe20000041810 */
[----:B------:R-:W-:Y:S07]  /*44a0*/  LDSM.16.M88.4 R88, [R121+0x2000] ;  /* 0x002000007958783b */ /* 0x000fee0000000200 */
[C---:B----4-:R-:W-:Y:S08]  /*44b0*/  HMMA.16816.F32.BF16 R20, R96.reuse, R92, R20 ;  /* 0x0000005c6014723c */ /* 0x050ff00000041814 */
[C---:B------:R-:W-:Y:S01]  /*44c0*/  HMMA.16816.F32.BF16 R24, R96.reuse, R94, R24 ;  /* 0x0000005e6018723c */ /* 0x040fe20000041818 */
[----:B------:R-:W1:Y:S07]  /*44d0*/  LDSM.16.M88.4 R92, [R120+0x2000] ;  /* 0x00200000785c783b */ /* 0x000e6e0000000200 */
[C---:B---3--:R-:W-:Y:S08]  /*44e0*/  HMMA.16816.F32.BF16 R28, R96.reuse, R100, R28 ;  /* 0x00000064601c723c */ /* 0x048ff0000004181c */
[----:B------:R-:W-:Y:S01]  /*44f0*/  HMMA.16816.F32.BF16 R32, R96, R102, R32 ;  /* 0x000000666020723c */ /* 0x000fe20000041820 */
[----:B------:R-:W3:Y:S08]  /*4500*/  LDSM.16.M88.4 R96, [R120+0x2400] ;  /* 0x002400007860783b */ /* 0x000ef00000000200 */
[----:B------:R-:W4:Y:S01]  /*4510*/  LDSM.16.M88.4 R100, [R120+0x2800] ;  /* 0x002800007864783b */ /* 0x000f220000000200 */
        /* <DEDUP_REMOVED lines=9> */
[C---:B-1----:R-:W-:Y:S08]  /*45b0*/  HMMA.16816.F32.BF16 R28, R88.reuse, R92, R28 ;  /* 0x0000005c581c723c */ /* 0x042ff0000004181c */
[----:B------:R-:W-:Y:S01]  /*45c0*/  HMMA.16816.F32.BF16 R32, R88, R94, R32 ;  /* 0x0000005e5820723c */ /* 0x000fe20000041820 */
[----:B------:R-:W1:Y:S08]  /*45d0*/  LDSM.16.M88.4 R88, [R118+0x2400] ;  /* 0x002400007658783b */ /* 0x000e700000000200 */
[----:B------:R-:W4:Y:S01]  /*45e0*/  LDSM.16.M88.4 R92, [R118+0x2800] ;  /* 0x00280000765c783b */ /* 0x000f220000000200 */
[C---:B---3--:R-:W-:Y:S08]  /*45f0*/  HMMA.16816.F32.BF16 R4, R96.reuse, R100, R4 ;  /* 0x000000646004723c */ /* 0x048ff00000041804 */
[C---:B------:R-:W-:Y:S08]  /*4600*/  HMMA.16816.F32.BF16 R8, R96.reuse, R102, R8 ;  /* 0x000000666008723c */ /* 0x040ff00000041808 */
[C---:B-1----:R-:W-:Y:S08]  /*4610*/  HMMA.16816.F32.BF16 R12, R96.reuse, R88, R12 ;  /* 0x00000058600c723c */ /* 0x042ff0000004180c */
[----:B------:R-:W-:Y:S01]  /*4620*/  FMUL.FTZ R0, R4, c[0x0][0x2ec] ;  /* 0x0000bb0004007a20 */ /* 0x000fe20000410000 */
[C---:B------:R-:W-:Y:S01]  /*4630*/  HMMA.16816.F32.BF16 R16, R96.reuse, R90, R16 ;  /* 0x0000005a6010723c */ /* 0x040fe20000041810 */
[----:B------:R-:W1:Y:S01]  /*4640*/  LDSM.16.M88.4 R88, [R118+0x2c00] ;  /* 0x002c00007658783b */ /* 0x000e620000000200 */
[----:B------:R-:W-:Y:S04]  /*4650*/  DEPBAR.LE SB0, 0x0 ;  /* 0x000080000000791a */ /* 0x000fe80000000000 */
[----:B------:R3:W1:Y:S01]  /*4660*/  MUFU.TANH R105, R0 ;  /* 0x0000000000697308 */ /* 0x0006620000002400 */
[----:B------:R-:W-:Y:S01]  /*4670*/  FMUL.FTZ R164, R5, c[0x0][0x2ec] ;  /* 0x0000bb0005a47a20 */ /* 0x000fe20000410000 */
[C---:B----4-:R-:W-:Y:S01]  /*4680*/  HMMA.16816.F32.BF16 R20, R96.reuse, R92, R20 ;  /* 0x0000005c6014723c */ /* 0x050fe20000041814 */
[----:B------:R-:W-:Y:S04]  /*4690*/  BAR.SYNC.DEFER_BLOCKING 0x0 ;  /* 0x0000000000007b1d */ /* 0x000fe80000010000 */
[----:B------:R-:W-:Y:S02]  /*46a0*/  FMUL.FTZ R162, R6, c[0x0][0x2ec] ;  /* 0x0000bb0006a27a20 */ /* 0x000fe40000410000 */
[----:B------:R-:W-:Y:S01]  /*46b0*/  FMUL.FTZ R160, R7, c[0x0][0x2ec] ;  /* 0x0000bb0007a07a20 */ /* 0x000fe20000410000 */
[----:B------:R-:W4:Y:S01]  /*46c0*/  MUFU.TANH R164, R164 ;  /* 0x000000a400a47308 */ /* 0x000f220000002400 */
        /* <DEDUP_REMOVED lines=33> */
[----:B--2---:R-:W-:Y:S02]  /*48e0*/  FMUL.FTZ R84, R9, c[0x0][0x2ec] ;  /* 0x0000bb0009547a20 */ /* 0x004fe40000410000 */
[----:B------:R-:W-:Y:S02]  /*48f0*/  FMUL.FTZ R2, R10, c[0x0][0x2ec] ;  /* 0x0000bb000a027a20 */ /* 0x000fe40000410000 */
[----:B---3--:R-:W-:Y:S01]  /*4900*/  FMUL.FTZ R0, R11, c[0x0][0x2ec] ;  /* 0x0000bb000b007a20 */ /* 0x008fe20000410000 */
[----:B------:R2:W3:Y:S01]  /*4910*/  MUFU.TANH R115, R84 ;  /* 0x0000005400737308 */ /* 0x0004e20000002400 */
        /* <DEDUP_REMOVED lines=25> */
[----:B---34-:R-:W-:Y:S02]  /*4ab0*/  MOV R8, UR5 ;  /* 0x0000000500087c02 */ /* 0x018fe40008000f00 */
[----:B------:R-:W-:Y:S01]  /*4ac0*/  MOV R5, UR4 ;  /* 0x0000000400057c02 */ /* 0x000fe20008000f00 */
[----:B------:R-:W-:-:S05]  /*4ad0*/  @P6 BRA `(.L_x_4995) ;  /* 0x000003b000006947 */ /* 0x000fca0003800000 */
[----:B--2---:R-:W-:Y:S04]  /*4ae0*/  IABS R0, c[0x0][0x2d0] ;  /* 0x0000b40000007a13 */ /* 0x004fe80000000000 */
        /* <DEDUP_REMOVED lines=58> */
.L_x_4995:
        /* <DEDUP_REMOVED lines=14> */
.L_x_4994:
[----:B---34-:R-:W-:Y:S01]  /*4f70*/  FMNMX.FTZ R7, R105, R87, !PT ;  /* 0x0000005769077209 */ /* 0x018fe20007810000 */
[----:B------:R-:W-:Y:S01]  /*4f80*/  LDSM.16.MT88.4 R12, [R117+0x6000] ;  /* 0x00600000750c783b */ /* 0x000fe20000004200 */
[----:B------:R-:W-:Y:S02]  /*4f90*/  FMNMX.FTZ R5, R162, R3, !PT ;  /* 0x00000003a2057209 */ /* 0x000fe40007810000 */
[----:B------:R-:W-:Y:S02]  /*4fa0*/  FMNMX.FTZ R7, R164, R7, !PT ;  /* 0x00000007a4077209 */ /* 0x000fe40007810000 */
[----:B--2---:R-:W-:Y:S02]  /*4fb0*/  FMNMX.FTZ R0, R160, R5, !PT ;  /* 0x00000005a0007209 */ /* 0x004fe40007810000 */
[----:B-1----:R-:W-:Y:S01]  /*4fc0*/  FMNMX.FTZ R2, R158, R7, !PT ;  /* 0x000000079e027209 */ /* 0x002fe20007810000 */
        /* <DEDUP_REMOVED lines=50> */
[----:B------:R-:W-:Y:S01]  /*52f0*/  FFMA.FTZ R89, R164, c[0x0][0x23c], -R98 ;  /* 0x00008f00a4597a23 */ /* 0x000fe20000010862 */
[----:B------:R-:W-:Y:S01]  /*5300*/  ISETP.GT.AND P0, PT, R138, RZ, PT ;  /* 0x000000ff8a00720c */ /* 0x000fe20003f04270 */
[--C-:B------:R-:W-:Y:S02]  /*5310*/  FFMA.FTZ R91, R162, c[0x0][0x23c], -R96.reuse ;  /* 0x00008f00a25b7a23 */ /* 0x100fe40000010860 */
[----:B------:R-:W-:Y:S02]  /*5320*/  FFMA.FTZ R88, R160, c[0x0][0x23c], -R96 ;  /* 0x00008f00a0587a23 */ /* 0x000fe40000010860 */
[--C-:B------:R-:W-:Y:S02]  /*5330*/  FFMA.FTZ R95, R158, c[0x0][0x23c], -R98.reuse ;  /* 0x00008f009e5f7a23 */ /* 0x100fe40000010862 */
[----:B------:R-:W-:Y:S01]  /*5340*/  FFMA.FTZ R94, R115, c[0x0][0x23c], -R98 ;  /* 0x00008f00735e7a23 */ /* 0x000fe20000010862 */
[----:B------:R-:W2:Y:S01]  /*5350*/  MUFU.EX2 R3, R3 ;  /* 0x0000000300037308 */ /* 0x000ea20000000800 */
[--C-:B------:R-:W-:Y:S02]  /*5360*/  FFMA.FTZ R93, R113, c[0x0][0x23c], -R96.reuse ;  /* 0x00008f00715d7a23 */ /* 0x100fe40000010860 */
[----:B------:R-:W-:Y:S02]  /*5370*/  FFMA.FTZ R92, R107, c[0x0][0x23c], -R96 ;  /* 0x00008f006b5c7a23 */ /* 0x000fe40000010860 */
[--C-:B------:R-:W-:Y:S02]  /*5380*/  FFMA.FTZ R97, R156, c[0x0][0x23c], -R98.reuse ;  /* 0x00008f009c617a23 */ /* 0x100fe40000010862 */
[----:B------:R-:W-:Y:S02]  /*5390*/  FFMA.FTZ R100, R154, c[0x0][0x23c], -R98 ;  /* 0x00008f009a647a23 */ /* 0x000fe40000010862 */
        /* <DEDUP_REMOVED lines=22> */
[----:B------:R-:W3:Y:S01]  /*5500*/  LDSM.16.MT88.4 R68, [R116+0x7000] ;  /* 0x007000007444783b */ /* 0x000ee20000004200 */
[----:B------:R-:W-:Y:S01]  /*5510*/  FMUL.FTZ R26, R3, R62 ;  /* 0x0000003e031a7220 */ /* 0x000fe20000410000 */
        /* <DEDUP_REMOVED lines=9> */
[----:B------:R-:W-:Y:S01]  /*55b0*/  FMUL.FTZ R37, R84, R37 ;  /* 0x0000002554257220 */ /* 0x000fe20000410000 */
[----:B------:R-:W4:Y:S01]  /*55c0*/  LDSM.16.MT88.4 R52, [R116+0x8000] ;  /* 0x008000007434783b */ /* 0x000f220000004200 */
[----:B------:R-:W5:Y:S01]  /*55d0*/  MUFU.EX2 R94, R94 ;  /* 0x0000005e005e7308 */ /* 0x000f620000000800 */
        /* <DEDUP_REMOVED lines=11> */
[C---:B------:R-:W-:Y:S01]  /*5690*/  FMUL.FTZ R44, R84.reuse, R44 ;  /* 0x0000002c542c7220 */ /* 0x040fe20000410000 */
[----:B------:R-:W2:Y:S01]  /*56a0*/  MUFU.EX2 R92, R92 ;  /* 0x0000005c005c7308 */ /* 0x000ea20000000800 */
[----:B------:R-:W-:Y:S02]  /*56b0*/  FMUL.FTZ R45, R84, R45 ;  /* 0x0000002d542d7220 */ /* 0x000fe40000410000 */
        /* <DEDUP_REMOVED lines=8> */
[--C-:B------:R-:W-:Y:S02]  /*5740*/  FFMA.FTZ R105, R153, c[0x0][0x23c], -R98.reuse ;  /* 0x00008f0099697a23 */ /* 0x100fe40000010862 */
[----:B------:R-:W-:Y:S02]  /*5750*/  FFMA.FTZ R108, R149, c[0x0][0x23c], -R98 ;  /* 0x00008f00956c7a23 */ /* 0x000fe40000010862 */
[--C-:B------:R-:W-:Y:S01]  /*5760*/  FFMA.FTZ R109, R151, c[0x0][0x23c], -R96.reuse ;  /* 0x00008f00976d7a23 */ /* 0x100fe20000010860 */
[----:B------:R-:W5:Y:S01]  /*5770*/  MUFU.EX2 R100, R100 ;  /* 0x0000006400647308 */ /* 0x000f620000000800 */
[----:B------:R-:W-:Y:S02]  /*5780*/  FFMA.FTZ R110, R155, c[0x0][0x23c], -R96 ;  /* 0x00008f009b6e7a23 */ /* 0x000fe40000010860 */
[--C-:B------:R-:W-:Y:S01]  /*5790*/  FFMA.FTZ R112, R159, c[0x0][0x23c], -R98.reuse ;  /* 0x00008f009f707a23 */ /* 0x100fe20000010862 */
[----:B--2---:R-:W-:Y:S01]  /*57a0*/  F2FP.BF16.PACK_AB R83, R92, R93 ;  /* 0x0000005d5c53723e */ /* 0x004fe200000010ff */
[----:B------:R-:W-:Y:S02]  /*57b0*/  FFMA.FTZ R107, R161, c[0x0][0x23c], -R98 ;  /* 0x00008f00a16b7a23 */ /* 0x000fe40000010862 */
[--C-:B------:R-:W-:Y:S02]  /*57c0*/  FFMA.FTZ R111, R157, c[0x0][0x23c], -R96.reuse ;  /* 0x00008f009d6f7a23 */ /* 0x100fe40000010860 */
[----:B------:R-:W-:Y:S01]  /*57d0*/  FFMA.FTZ R114, R147, c[0x0][0x23c], -R96 ;  /* 0x00008f0093727a23 */ /* 0x000fe20000010860 */
[----:B------:R-:W-:Y:S01]  /*57e0*/  MUFU.EX2 R105, R105 ;  /* 0x0000006900697308 */ /* 0x000fe20000000800 */
[C---:B------:R-:W-:Y:S05]  /*57f0*/  HMMA.16816.F32.BF16 R4, R80.reuse, R12, R4 ;  /* 0x0000000c5004723c */ /* 0x040fea0000041804 */
[C---:B------:R-:W-:Y:S02]  /*5800*/  FFMA.FTZ R90, R84.reuse, R139, R90 ;  /* 0x0000008b545a7223 */ /* 0x040fe4000001005a */
[C---:B------:R-:W-:Y:S01]  /*5810*/  FMUL.FTZ R12, R84.reuse, R72 ;  /* 0x00000048540c7220 */ /* 0x040fe20000410000 */
[C---:B------:R-:W-:Y:S01]  /*5820*/  HMMA.16816.F32.BF16 R8, R80.reuse, R14, R8 ;  /* 0x0000000e5008723c */ /* 0x040fe20000041808 */
[----:B------:R-:W-:Y:S03]  /*5830*/  MUFU.EX2 R99, R99 ;  /* 0x0000006300637308 */ /* 0x000fe60000000800 */
[----:B------:R-:W-:Y:S02]  /*5840*/  FMUL.FTZ R13, R84, R73 ;  /* 0x00000049540d7220 */ /* 0x000fe40000410000 */
[C---:B------:R-:W-:Y:S02]  /*5850*/  FFMA.FTZ R91, R3.reuse, R140, R91 ;  /* 0x0000008c035b7223 */ /* 0x040fe4000001005b */
[C---:B------:R-:W-:Y:S03]  /*5860*/  FMUL.FTZ R14, R3.reuse, R74 ;  /* 0x0000004a030e7220 */ /* 0x040fe60000410000 */
[----:B------:R-:W2:Y:S01]  /*5870*/  MUFU.EX2 R102, R102 ;  /* 0x0000006600667308 */ /* 0x000ea20000000800 */
[----:B------:R-:W-:Y:S02]  /*5880*/  FMUL.FTZ R15, R3, R75 ;  /* 0x0000004b030f7220 */ /* 0x000fe40000410000 */
[--C-:B------:R-:W-:Y:S02]  /*5890*/  FFMA.FTZ R146, R131, c[0x0][0x23c], -R98.reuse ;  /* 0x00008f0083927a23 */ /* 0x100fe40000010862 */
[----:B------:R-:W-:Y:S02]  /*58a0*/  FFMA.FTZ R113, R145, c[0x0][0x23c], -R98 ;  /* 0x00008f0091717a23 */ /* 0x000fe40000010862 */
[--C-:B------:R-:W-:Y:S01]  /*58b0*/  FFMA.FTZ R115, R144, c[0x0][0x23c], -R96.reuse ;  /* 0x00008f0090737a23 */ /* 0x100fe20000010860 */
[C---:B------:R-:W-:Y:S02]  /*58c0*/  HMMA.16816.F32.BF16 R12, R80.reuse, R20, R12 ;  /* 0x00000014500c723c */ /* 0x040fe4000004180c */
[----:B------:R-:W-:Y:S01]  /*58d0*/  MUFU.EX2 R108, R108 ;  /* 0x0000006c006c7308 */ /* 0x000fe20000000800 */
[----:B------:R-:W-:Y:S02]  /*58e0*/  FFMA.FTZ R144, R141, c[0x0][0x23c], -R96 ;  /* 0x00008f008d907a23 */ /* 0x000fe40000010860 */
[--C-:B------:R-:W-:Y:S02]  /*58f0*/  FFMA.FTZ R131, R142, c[0x0][0x23c], -R98.reuse ;  /* 0x00008f008e837a23 */ /* 0x100fe40000010862 */
        /* <DEDUP_REMOVED lines=8> */
[----:B------:R-:W-:Y:S01]  /*5980*/  MUFU.EX2 R109, R109 ;  /* 0x0000006d006d7308 */ /* 0x000fe20000000800 */
[----:B------:R-:W-:Y:S03]  /*5990*/  FFMA.FTZ R96, R85, c[0x0][0x23c], -R96 ;  /* 0x00008f0055607a23 */ /* 0x000fe60000010860 */
[C---:B------:R-:W-:Y:S06]  /*59a0*/  HMMA.16816.F32.BF16 R20, R80.reuse, R28, R20 ;  /* 0x0000001c5014723c */ /* 0x040fec0000041814 */
[----:B------:R-:W-:Y:S01]  /*59b0*/  MUFU.EX2 R110, R110 ;  /* 0x0000006e006e7308 */ /* 0x000fe20000000800 */
[C---:B------:R-:W-:Y:S01]  /*59c0*/  FMUL.FTZ R28, R84.reuse, R56 ;  /* 0x00000038541c7220 */ /* 0x040fe20000410000 */
[C---:B------:R-:W-:Y:S04]  /*59d0*/  HMMA.16816.F32.BF16 R24, R80.reuse, R30, R24 ;  /* 0x0000001e5018723c */ /* 0x040fe80000041818 */
[----:B------:R-:W-:Y:S02]  /*59e0*/  FMUL.FTZ R29, R84, R57 ;  /* 0x00000039541d7220 */ /* 0x000fe40000410000 */
[----:B------:R-:W-:Y:S02]  /*59f0*/  FADD.FTZ R84, R88, R91 ;  /* 0x0000005b58547221 */ /* 0x000fe40000010000 */
[C---:B------:R-:W-:Y:S01]  /*5a00*/  FMUL.FTZ R30, R3.reuse, R58 ;  /* 0x0000003a031e7220 */ /* 0x040fe20000410000 */
[----:B------:R-:W1:Y:S03]  /*5a10*/  MUFU.EX2 R101, R101 ;  /* 0x0000006500657308 */ /* 0x000e660000000800 */
[----:B------:R-:W-:Y:S01]  /*5a20*/  FMUL.FTZ R31, R3, R59 ;  /* 0x0000003b031f7220 */ /* 0x000fe20000410000 */
[----:B------:R-:W-:Y:S01]  /*5a30*/  IADD3 R3, R138, -0x1, RZ ;  /* 0xffffffff8a037810 */ /* 0x000fe20007ffe0ff */
[----:B------:R-:W2:Y:S01]  /*5a40*/  LDSM.16.MT88.4 R56, [R117+0x6400] ;  /* 0x006400007538783b */ /* 0x000ea20000004200 */
[----:B------:R-:W-:Y:S02]  /*5a50*/  FADD.FTZ R93, R93, R84 ;  /* 0x000000545d5d7221 */ /* 0x000fe40000010000 */
[----:B------:R-:W-:Y:S02]  /*5a60*/  MOV R138, R3 ;  /* 0x00000003008a7202 */ /* 0x000fe40000000f00 */
[C---:B---3--:R-:W-:Y:S01]  /*5a70*/  HMMA.16816.F32.BF16 R28, R80.reuse, R68, R28 ;  /* 0x00000044501c723c */ /* 0x048fe2000004181c */
[----:B------:R-:W-:Y:S02]  /*5a80*/  MUFU.EX2 R112, R112 ;  /* 0x0000007000707308 */ /* 0x000fe40000000800 */
[----:B------:R-:W-:Y:S01]  /*5a90*/  FADD.FTZ R92, R92, R93 ;  /* 0x0000005d5c5c7221 */ /* 0x000fe20000010000 */
[----:B------:R-:W-:Y:S04]  /*5aa0*/  MOV R3, R0 ;  /* 0x0000000000037202 */ /* 0x000fe80000000f00 */
[C---:B------:R-:W-:Y:S01]  /*5ab0*/  HMMA.16816.F32.BF16 R32, R80.reuse, R70, R32 ;  /* 0x000000465020723c */ /* 0x040fe20000041820 */
[----:B------:R-:W-:Y:S02]  /*5ac0*/  LDSM.16.MT88.4 R68, [R116+0x6c00] ;  /* 0x006c00007444783b */ /* 0x000fe40000004200 */
[----:B------:R-:W-:Y:S05]  /*5ad0*/  MUFU.EX2 R107, R107 ;  /* 0x0000006b006b7308 */ /* 0x000fea0000000800 */
[C---:B-1----:R-:W-:Y:S05]  /*5ae0*/  HMMA.16816.F32.BF16 R36, R80.reuse, R60, R36 ;  /* 0x0000003c5024723c */ /* 0x042fea0000041824 */
[----:B------:R-:W-:Y:S03]  /*5af0*/  MUFU.EX2 R103, R103 ;  /* 0x0000006700677308 */ /* 0x000fe60000000800 */
[C---:B------:R-:W-:Y:S01]  /*5b00*/  HMMA.16816.F32.BF16 R40, R80.reuse, R62, R40 ;  /* 0x0000003e5028723c */ /* 0x040fe20000041828 */
[----:B------:R-:W1:Y:S06]  /*5b10*/  LDSM.16.MT88.4 R60, [R116+0x6400] ;  /* 0x00640000743c783b */ /* 0x000e6c0000004200 */
[----:B------:R-:W3:Y:S01]  /*5b20*/  MUFU.EX2 R106, R106 ;  /* 0x0000006a006a7308 */ /* 0x000ee20000000800 */
[C---:B----4-:R-:W-:Y:S07]  /*5b30*/  HMMA.16816.F32.BF16 R44, R80.reuse, R52, R44 ;  /* 0x00000034502c723c */ /* 0x050fee000004182c */
[----:B-----5:R-:W-:Y:S01]  /*5b40*/  F2FP.BF16.PACK_AB R52, R100, R97 ;  /* 0x000000616434723e */ /* 0x020fe200000010ff */
[----:B------:R-:W-:Y:S01]  /*5b50*/  HMMA.16816.F32.BF16 R48, R80, R54, R48 ;  /* 0x000000365030723c */ /* 0x000fe20000041830 */
[----:B------:R-:W-:Y:S03]  /*5b60*/  MUFU.EX2 R111, R111 ;  /* 0x0000006f006f7308 */ /* 0x000fe60000000800 */
[C---:B--2---:R-:W-:Y:S01]  /*5b70*/  F2FP.BF16.PACK_AB R53, R102.reuse, R99 ;  /* 0x000000636635723e */ /* 0x044fe200000010ff */
[----:B------:R-:W-:Y:S02]  /*5b80*/  FADD.FTZ R99, R99, R92 ;  /* 0x0000005c63637221 */ /* 0x000fe40000010000 */
[----:B------:R-:W-:Y:S02]  /*5b90*/  F2FP.BF16.PACK_AB R54, R101, R104 ;  /* 0x000000686536723e */ /* 0x000fe400000010ff */
[----:B------:R-:W-:Y:S02]  /*5ba0*/  FADD.FTZ R102, R102, R99 ;  /* 0x0000006366667221 */ /* 0x000fe40000010000 */
[----:B------:R-:W-:Y:S01]  /*5bb0*/  MUFU.EX2 R114, R114 ;  /* 0x0000007200727308 */ /* 0x000fe20000000800 */
[C---:B---3--:R-:W-:Y:S01]  /*5bc0*/  F2FP.BF16.PACK_AB R55, R106.reuse, R103 ;  /* 0x000000676a37723e */ /* 0x048fe200000010ff */
[----:B------:R-:W-:Y:S04]  /*5bd0*/  FADD.FTZ R103, R103, R102 ;  /* 0x0000006667677221 */ /* 0x000fe80000010000 */
[----:B------:R-:W-:Y:S04]  /*5be0*/  FADD.FTZ R106, R106, R103 ;  /* 0x000000676a6a7221 */ /* 0x000fe80000010000 */
[----:B------:R-:W-:Y:S01]  /*5bf0*/  MUFU.EX2 R146, R146 ;  /* 0x0000009200927308 */ /* 0x000fe20000000800 */
[C---:B------:R-:W-:Y:S08]  /*5c00*/  HMMA.16816.F32.BF16 R4, R52.reuse, R56, R4 ;  /* 0x000000383404723c */ /* 0x040ff00000041804 */
[C---:B------:R-:W-:Y:S01]  /*5c10*/  HMMA.16816.F32.BF16 R8, R52.reuse, R58, R8 ;  /* 0x0000003a3408723c */ /* 0x040fe20000041808 */
[----:B------:R-:W2:Y:S01]  /*5c20*/  LDSM.16.MT88.4 R56, [R117+0x7400] ;  /* 0x007400007538783b */ /* 0x000ea20000004200 */
[----:B------:R-:W3:Y:S06]  /*5c30*/  MUFU.EX2 R113, R113 ;  /* 0x0000007100717308 */ /* 0x000eec0000000800 */
[C---:B-1----:R-:W-:Y:S04]  /*5c40*/  HMMA.16816.F32.BF16 R12, R52.reuse, R60, R12 ;  /* 0x0000003c340c723c */ /* 0x042fe8000004180c */
[----:B------:R-:W-:Y:S04]  /*5c50*/  MUFU.EX2 R115, R115 ;  /* 0x0000007300737308 */ /* 0x000fe80000000800 */
[C---:B------:R-:W-:Y:S01]  /*5c60*/  HMMA.16816.F32.BF16 R16, R52.reuse, R62, R16 ;  /* 0x0000003e3410723c */ /* 0x040fe20000041810 */
[----:B------:R-:W1:Y:S05]  /*5c70*/  LDSM.16.MT88.4 R60, [R116+0x7400] ;  /* 0x00740000743c783b */ /* 0x000e6a0000004200 */
[----:B------:R-:W4:Y:S01]  /*5c80*/  MUFU.EX2 R144, R144 ;  /* 0x0000009000907308 */ /* 0x000f220000000800 */
[----:B---3--:R-:W-:Y:S09]  /*5c90*/  F2FP.BF16.PACK_AB R88, R113, R146 ;  /* 0x000000927158723e */ /* 0x008ff200000010ff */
[----:B------:R-:W-:Y:S01]  /*5ca0*/  MUFU.EX2 R131, R131 ;  /* 0x0000008300837308 */ /* 0x000fe20000000800 */
[C---:B--2---:R-:W-:Y:S09]  /*5cb0*/  HMMA.16816.F32.BF16 R20, R52.reuse, R56, R20 ;  /* 0x000000383414723c */ /* 0x044ff20000041814 */
[----:B------:R-:W2:Y:S01]  /*5cc0*/  MUFU.EX2 R98, R98 ;  /* 0x0000006200627308 */ /* 0x000ea20000000800 */
[C---:B------:R-:W-:Y:S01]  /*5cd0*/  HMMA.16816.F32.BF16 R24, R52.reuse, R58, R24 ;  /* 0x0000003a3418723c */ /* 0x040fe20000041818 */
[----:B------:R-:W3:Y:S08]  /*5ce0*/  LDSM.16.MT88.4 R56, [R117+0x8400] ;  /* 0x008400007538783b */ /* 0x000ef00000004200 */
[----:B------:R5:W-:Y:S01]  /*5cf0*/  MUFU.EX2 R85, R86 ;  /* 0x0000005600557308 */ /* 0x000be20000000800 */
[C---:B-1----:R-:W-:Y:S09]  /*5d00*/  HMMA.16816.F32.BF16 R28, R52.reuse, R60, R28 ;  /* 0x0000003c341c723c */ /* 0x042ff2000004181c */
[----:B------:R-:W1:Y:S01]  /*5d10*/  MUFU.EX2 R96, R96 ;  /* 0x0000006000607308 */ /* 0x000e620000000800 */
[C---:B------:R-:W-:Y:S01]  /*5d20*/  HMMA.16816.F32.BF16 R32, R52.reuse, R62, R32 ;  /* 0x0000003e3420723c */ /* 0x040fe20000041820 */
[----:B------:R-:W3:Y:S02]  /*5d30*/  LDSM.16.MT88.4 R60, [R116+0x8400] ;  /* 0x00840000743c783b */ /* 0x000ee40000004200 */
[----:B-----5:R-:W-:Y:S01]  /*5d40*/  FADD.FTZ R86, R89, R90 ;  /* 0x0000005a59567221 */ /* 0x020fe20000010000 */
[----:B----4-:R-:W-:Y:S02]  /*5d50*/  F2FP.BF16.PACK_AB R89, R144, R115 ;  /* 0x000000739059723e */ /* 0x010fe400000010ff */
[----:B--2---:R-:W-:Y:S01]  /*5d60*/  F2FP.BF16.PACK_AB R90, R98, R131 ;  /* 0x00000083625a723e */ /* 0x004fe200000010ff */
[----:B------:R-:W-:Y:S05]  /*5d70*/  FADD.FTZ R95, R95, R86 ;  /* 0x000000565f5f7221 */ /* 0x000fea0000010000 */
[----:B------:R-:W-:Y:S01]  /*5d80*/  FADD.FTZ R94, R94, R95 ;  /* 0x0000005f5e5e7221 */ /* 0x000fe20000010000 */
[----:B-1----:R-:W-:Y:S03]  /*5d90*/  F2FP.BF16.PACK_AB R91, R96, R85 ;  /* 0x00000055605b723e */ /* 0x002fe600000010ff */
[----:B------:R-:W-:Y:S01]  /*5da0*/  FADD.FTZ R97, R97, R94 ;  /* 0x0000005e61617221 */ /* 0x000fe20000010000 */
[C---:B---3--:R-:W-:Y:S03]  /*5db0*/  HMMA.16816.F32.BF16 R36, R52.reuse, R56, R36 ;  /* 0x000000383424723c */ /* 0x048fe60000041824 */
[----:B------:R-:W-:Y:S04]  /*5dc0*/  FADD.FTZ R97, R100, R97 ;  /* 0x0000006164617221 */ /* 0x000fe80000010000 */
[----:B------:R-:W-:Y:S01]  /*5dd0*/  FADD.FTZ R104, R104, R97 ;  /* 0x0000006168687221 */ /* 0x000fe20000010000 */
[C---:B------:R-:W-:Y:S01]  /*5de0*/  HMMA.16816.F32.BF16 R40, R52.reuse, R58, R40 ;  /* 0x0000003a3428723c */ /* 0x040fe20000041828 */
[----:B------:R-:W1:Y:S03]  /*5df0*/  LDSM.16.MT88.4 R56, [R117+0x6800] ;  /* 0x006800007538783b */ /* 0x000e660000004200 */
[----:B------:R-:W-:Y:S04]  /*5e00*/  FADD.FTZ R104, R101, R104 ;  /* 0x0000006865687221 */ /* 0x000fe80000010000 */
[C---:B------:R-:W-:Y:S08]  /*5e10*/  HMMA.16816.F32.BF16 R44, R52.reuse, R60, R44 ;  /* 0x0000003c342c723c */ /* 0x040ff0000004182c */
        /* <DEDUP_REMOVED lines=21> */
[C---:B--2---:R-:W-:Y:S04]  /*5f70*/  HMMA.16816.F32.BF16 R12, R52.reuse, R60, R12 ;  /* 0x0000003c340c723c */ /* 0x044fe8000004180c */
[----:B------:R-:W-:Y:S02]  /*5f80*/  FADD.FTZ R131, R131, R146 ;  /* 0x0000009283837221 */ /* 0x000fe40000010000 */
[----:B------:R-:W-:Y:S02]  /*5f90*/  FADD.FTZ R85, R85, R144 ;  /* 0x0000009055557221 */ /* 0x000fe40000010000 */
[C---:B------:R-:W-:Y:S01]  /*5fa0*/  HMMA.16816.F32.BF16 R16, R52.reuse, R62, R16 ;  /* 0x0000003e3410723c */ /* 0x040fe20000041810 */
[----:B------:R-:W2:Y:S03]  /*5fb0*/  LDSM.16.MT88.4 R60, [R116+0x7800] ;  /* 0x00780000743c783b */ /* 0x000ea60000004200 */
[----:B------:R-:W-:Y:S02]  /*5fc0*/  FADD.FTZ R139, R98, R131 ;  /* 0x00000083628b7221 */ /* 0x000fe40000010000 */
[----:B------:R-:W-:Y:S02]  /*5fd0*/  FADD.FTZ R140, R96, R85 ;  /* 0x00000055608c7221 */ /* 0x000fe40000010000 */
        /* <DEDUP_REMOVED lines=11> */
[----:B------:R-:W2:Y:S07]  /*6090*/  LDSM.16.MT88.4 R52, [R116+0x7c00] ;  /* 0x007c00007434783b */ /* 0x000eae0000004200 */
[C---:B------:R-:W-:Y:S01]  /*60a0*/  HMMA.16816.F32.BF16 R80, R88.reuse, R76, R4 ;  /* 0x0000004c5850723c */ /* 0x040fe20000041804 */
[----:B------:R-:W3:Y:S07]  /*60b0*/  LDSM.16.MT88.4 R4, [R117+0x8c00] ;  /* 0x008c00007504783b */ /* 0x000eee0000004200 */
[C---:B------:R-:W-:Y:S01]  /*60c0*/  HMMA.16816.F32.BF16 R76, R88.reuse, R78, R8 ;  /* 0x0000004e584c723c */ /* 0x040fe20000041808 */
[----:B------:R-:W4:Y:S07]  /*60d0*/  LDSM.16.MT88.4 R8, [R116+0x8c00] ;  /* 0x008c00007408783b */ /* 0x000f2e0000004200 */
[C---:B------:R-:W-:Y:S08]  /*60e0*/  HMMA.16816.F32.BF16 R72, R88.reuse, R68, R12 ;  /* 0x000000445848723c */ /* 0x040ff0000004180c */
        /* <DEDUP_REMOVED lines=10> */
.L_x_4992:
        /* <DEDUP_REMOVED lines=63> */
[----:B------:R-:W-:Y:S01]  /*6580*/  FMUL.FTZ R36, R11, R36 ;  /* 0x000000240b247220 */ /* 0x000fe20000410000 */
[----:B------:R-:W-:Y:S01]  /*6590*/  F2FP.BF16.PACK_AB R76, R77, R76 ;  /* 0x0000004c4d4c723e */ /* 0x000fe200000010ff */
        /* <DEDUP_REMOVED lines=123> */
.L_x_4998:
[----:B------:R-:W-:Y:S05]  /*6d50*/  BSYNC B0 ;  /* 0x0000000000007941 */ /* 0x000fea0003800000 */
.L_x_4997:
        /* <DEDUP_REMOVED lines=36> */
.L_x_4999:
        /* <DEDUP_REMOVED lines=14> */
.L_x_6369:


//--------------------- .text._ZN5flash24flash_fwd_splitkv_kernelI23Flash_fwd_kernel_traitsILi96ELi64ELi64ELi4ELb0ELb0EN7cutlass10bfloat16_tE19Flash_kernel_traitsILi96ELi64ELi64ELi4ES3_EELb1ELb0ELb0ELb1ELb1ELb0ELb1ELb0EEEvNS_16Flash_fwd_paramsE --------------------------
	.section	.text._ZN5flash24flash_fwd_splitkv_kernelI23Flash_fwd_kernel_traitsILi96ELi64ELi64ELi4ELb0ELb0EN7cutlass10bfloat16_tE19Flash_kernel_traitsILi96ELi64ELi64ELi4ES3_EELb1ELb0ELb0ELb1ELb1ELb0ELb1ELb0EEEvNS_16Flash_fwd_paramsE,"ax",@progbits
	.sectioninfo	@"SHI_REGISTERS=168"
	.align	128
        .global         _ZN5flash24flash_fwd_splitkv_kernelI23Flash_fwd_kernel_traitsILi96ELi64ELi64ELi4ELb0ELb0EN7cutlass10bfloat16_tE19Flash_kernel_traitsILi96ELi64ELi64ELi4ES3_EELb1ELb0ELb0ELb1ELb1ELb0ELb1ELb0EEEvNS_16Flash_fwd_paramsE
        .type           _ZN5flash24flash_fwd_splitkv_kernelI23Flash_fwd_kernel_traitsILi96ELi64ELi64ELi4ELb0ELb0EN7cutlass10bfloat16_tE19Flash_kernel_traitsILi96ELi64ELi64ELi4ES3_EELb1ELb0ELb0ELb1ELb1ELb0ELb1ELb0EEEvNS_16Flash_fwd_paramsE,@function
        .size           _ZN5flash24flash_fwd_splitkv_kernelI23Flash_fwd_kernel_traitsILi96ELi64ELi64ELi4ELb0ELb0EN7cutlass10bfloat16_tE19Flash_kernel_traitsILi96ELi64ELi64ELi4ES3_EELb1ELb0ELb0ELb1ELb1ELb0ELb1ELb0EEEvNS_16Flash_fwd_paramsE,(.L_x_6370 - _ZN5flash24flash_fwd_splitkv_kernelI23Flash_fwd_kernel_traitsILi96ELi64ELi64ELi4ELb0ELb0EN7cutlass10bfloat16_tE19Flash_kernel_traitsILi96ELi64ELi64ELi4ES3_EELb1ELb0ELb0ELb1ELb1ELb0ELb1ELb0EEEvNS_16Flash_fwd_paramsE)
        .other          _ZN5flash24flash_fwd_splitkv_kernelI23Flash_fwd_kernel_traitsILi96ELi64ELi64ELi4ELb0ELb0EN7cutlass10bfloat16_tE19Flash_kernel_traitsILi96ELi64ELi64ELi4ES3_EELb1ELb0ELb0ELb1ELb1ELb0ELb1ELb0EEEvNS_16Flash_fwd_paramsE,@"STO_CUDA_ENTRY STV_DEFAULT"
_ZN5flash24flash_fwd_splitkv_kernelI23Flash_fwd_kernel_traitsILi96ELi64ELi64ELi4ELb0ELb0EN7cutlass10bfloat16_tE19Flash_kernel_traitsILi96ELi64ELi64ELi4ES3_EELb1ELb0ELb0ELb1ELb1ELb0ELb1ELb0EEEvNS_16Flash_fwd_paramsE:
.text._ZN5flash24flash_fwd_splitkv_kernelI23Flash_fwd_kernel_traitsILi96ELi64ELi64ELi4ELb0ELb0EN7cutlass10bfloat16_tE19Flash_kernel_traitsILi96ELi64ELi64ELi4ES3_EELb1ELb0ELb0ELb1ELb1ELb0ELb1ELb0EEEvNS_16Flash_fwd_paramsE:
        /* <DEDUP_REMOVED lines=72> */
[----:B------:R-:W2:Y:S01]  /*0480*/  S2R R0, SR_CTAID.Y ;  /* 0x0000000000007919 */ /* 0x000ea20000002600 */
[----:B------:R-:W-:-:S04]  /*0490*/  IADD3 R3, R82, 0x7f, RZ ;  /* 0x0000007f52037810 */ /* 0x000fc80007ffe0ff */
[----:B------:R-:W-:Y:S02]  /*04a0*/  IADD3 R2, R78, -c[0x0][0x214], R3 ;  /* 0x800085004e027a10 */ /* 0x000fe40007ffe003 */
[----:B------:R-:W-:Y:S02]  /*04b0*/  SHF.R.S32.HI R3, RZ, 0x1f, R4 ;  /* 0x0000001fff037819 */ /* 0x000fe40000011404 */
[----:B------:R-:W-:Y:S02]  /*04c0*/  IADD3 R2, R2, c[0x0][0x2e8], RZ ;  /* 0x0000ba0002027a10 */ /* 0x000fe40007ffe0ff */
[----:B------:R-:W-:Y:S02]  /*04d0*/  @P2 IADD3 R5, R5, 0x1, RZ ;  /* 0x0000000105052810 */ /* 0x000fe40007ffe0ff */
[----:B------:R-:W-:Y:S02]  /*04e0*/  SHF.R.S32.HI R85, RZ, 0x1f, R2 ;  /* 0x0000001fff557819 */ /* 0x000fe40000011402 */
[----:B------:R-:W-:Y:S01]  /*04f0*/  LEA.HI R3, R3, R4, RZ, 0x6 ;  /* 0x0000000403037211 */ /* 0x000fe200078f30ff */
[----:B------:R-:W-:Y:S01]  /*0500*/  @!P0 IMAD.MOV R5, RZ, RZ, -R5 ;  /* 0x000000ffff058224 */ /* 0x000fe200078e0a05 */
[----:B------:R-:W-:-:S02]  /*0510*/  @!P1 LOP3.LUT R5, RZ, c[0x0][0x10], RZ, 0x33, !PT ;  /* 0x00000400ff059a12 */ /* 0x000fc400078e33ff */
[----:B------:R-:W-:Y:S02]  /*0520*/  LEA.HI R85, R85, R2, RZ, 0x6 ;  /* 0x0000000255557211 */ /* 0x000fe400078f30ff */
[----:B------:R-:W-:Y:S02]  /*0530*/  SHF.R.S32.HI R3, RZ, 0x6, R3 ;  /* 0x00000006ff037819 */ /* 0x000fe40000011403 */
[----:B------:R-:W-:Y:S01]  /*0540*/  SHF.R.S32.HI R85, RZ, 0x6, R85 ;  /* 0x00000006ff557819 */ /* 0x000fe20000011455 */
        /* <DEDUP_REMOVED lines=10> */
[----:B------:R-:W-:Y:S01]  /*05f0*/  IMAD R5, R5, c[0x0][0x1c0], R8 ;  /* 0x0000700005057a24 */ /* 0x000fe200078e0208 */
[----:B------:R-:W-:Y:S02]  /*0600*/  IADD3 R7, -R82, c[0x0][0x214], RZ ;  /* 0x0000850052077a10 */ /* 0x000fe40007ffe1ff */
[----:B------:R-:W-:Y:S01]  /*0610*/  LOP3.LUT R4, R2, 0x3ffffff8, RZ, 0xc0, !PT ;  /* 0x3ffffff802047812 */ /* 0x000fe200078ec0ff */
[----:B------:R-:W-:Y:S01]  /*0620*/  IMAD R5, R5, c[0x0][0x214], R82 ;  /* 0x0000850005057a24 */ /* 0x000fe200078e0252 */
[----:B------:R-:W-:-:S03]  /*0630*/  SHF.R.S32.HI R0, RZ, 0x3, R2 ;  /* 0x00000003ff007819 */ /* 0x000fc60000011402 */
[----:B------:R-:W-:Y:S01]  /*0640*/  IMAD.IADD R4, R79, 0x1, -R4 ;  /* 0x000000014f047824 */ /* 0x000fe200078e0a04 */
[----:B------:R-:W-:Y:S01]  /*0650*/  IADD3 R6, R0, 0x10, RZ ;  /* 0x0000001000067810 */ /* 0x000fe20007ffe0ff */
[C---:B------:R-:W-:Y:S01]  /*0660*/  IMAD R2, R5.reuse, c[0x0][0x22c], RZ ;  /* 0x00008b0005027a24 */ /* 0x040fe200078e02ff */
[----:B------:R-:W-:Y:S01]  /*0670*/  SHF.R.S32.HI R9, RZ, 0x1f, R5 ;  /* 0x0000001fff097819 */ /* 0x000fe20000011405 */
[----:B------:R-:W-:Y:S01]  /*0680*/  IMAD.SHL.U32 R10, R4, 0x4, RZ ;  /* 0x00000004040a7824 */ /* 0x000fe200078e00ff */
[----:B------:R-:W-:Y:S02]  /*0690*/  IADD3 R4, R0, 0x20, RZ ;  /* 0x0000002000047810 */ /* 0x000fe40007ffe0ff */
[----:B------:R-:W-:Y:S02]  /*06a0*/  IADD3 R5, P0, R5, R0, RZ ;  /* 0x0000000005057210 */ /* 0x000fe40007f1e0ff */
[----:B------:R-:W-:Y:S02]  /*06b0*/  SHF.R.S32.HI R11, RZ, 0x1f, R10 ;  /* 0x0000001fff0b7819 */ /* 0x000fe4000001140a */
[----:B------:R-:W-:-:S02]  /*06c0*/  ISETP.GE.OR P3, PT, R6, R7, P5 ;  /* 0x000000070600720c */ /* 0x000fc40002f66670 */
[-C--:B------:R-:W-:Y:S01]  /*06d0*/  ISETP.GE.OR P2, PT, R4, R7.reuse, P5 ;  /* 0x000000070400720c */ /* 0x080fe20002f46670 */
[C---:B------:R-:W-:Y:S01]  /*06e0*/  IMAD.WIDE R10, R0.reuse, 0x60, R10 ;  /* 0x00000060000a7825 */ /* 0x040fe200078e020a */
[C---:B------:R-:W-:Y:S02]  /*06f0*/  ISETP.GE.OR P4, PT, R0.reuse, R7, P5 ;  /* 0x000000070000720c */ /* 0x040fe40002f86670 */
[C---:B------:R-:W-:Y:S02]  /*0700*/  LEA.HI.X.SX32 R4, R0.reuse, R9, 0x1, P0 ;  /* 0x0000000900047211 */ /* 0x040fe400000f0eff */
[----:B------:R-:W-:Y:S02]  /*0710*/  IADD3 R0, R0, 0x30, RZ ;  /* 0x0000003000007810 */ /* 0x000fe40007ffe0ff */
[----:B------:R-:W-:Y:S02]  /*0720*/  IADD3 R3, P1, R2, R10, RZ ;  /* 0x0000000a02037210 */ /* 0x000fe40007f3e0ff */
[----:B------:R-:W-:-:S02]  /*0730*/  ISETP.GE.OR P5, PT, R0, R7, P5 ;  /* 0x000000070000720c */ /* 0x000fc40002fa6670 */
[----:B------:R-:W-:Y:S02]  /*0740*/  LEA.HI.X.SX32 R2, R2, R11, 0x1, P1 ;  /* 0x0000000b02027211 */ /* 0x000fe400008f0eff */
[----:B------:R-:W-:Y:S01]  /*0750*/  LEA R10, P1, R3, c[0x0][0x1d8], 0x2 ;  /* 0x00007600030a7a11 */ /* 0x000fe200078210ff */
[----:B------:R-:W-:Y:S01]  /*0760*/  @!P4 IMAD.MOV.U32 R13, RZ, RZ, -0x800000 ;  /* 0xff800000ff0dc424 */ /* 0x000fe200078e00ff */
[----:B------:R-:W-:Y:S02]  /*0770*/  LEA R8, P0, R5, c[0x0][0x208], 0x2 ;  /* 0x0000820005087a11 */ /* 0x000fe400078010ff */
        /* <DEDUP_REMOVED lines=23> */
.L_x_5000:
        /* <DEDUP_REMOVED lines=19> */
.L_x_5001:
[----:B------:R-:W-:Y:S01]  /*0a20*/  IABS R5, c[0x0][0x2d0] ;  /* 0x0000b40000057a13 */ /* 0x000fe20000000000 */
[----:B------:R-:W-:Y:S05]  /*0a30*/  @P6 BRA `(.L_x_5002) ;  /* 0x0000048000006947 */ /* 0x000fea0003800000 */
[----:B------:R-:W2:Y:S01]  /*0a40*/  I2F.RP R9, R5 ;  /* 0x0000000500097306 */ /* 0x000ea20000209400 */
[----:B------:R-:W-:-:S07]  /*0a50*/  LEA R0, R85, 0xffffffc0, 0x6 ;  /* 0xffffffc055007811 */ /* 0x000fce00078e30ff */
[----:B--2---:R-:W2:Y:S02]  /*0a60*/  MUFU.RCP R6, R9 ;  /* 0x0000000900067308 */ /* 0x004ea40000001000 */
[----:B--2---:R-:W-:-:S06]  /*0a70*/  IADD3 R6, R6, 0xffffffe, RZ ;  /* 0x0ffffffe06067810 */ /* 0x004fcc0007ffe0ff */
[----:B------:R-:W2:Y:S02]  /*0a80*/  F2I.FTZ.U32.TRUNC.NTZ R7, R6 ;  /* 0x0000000600077305 */ /* 0x000ea4000021f000 */
[----:B-12---:R-:W-:Y:S02]  /*0a90*/  IMAD.MOV R2, RZ, RZ, -R7 ;  /* 0x000000ffff027224 */ /* 0x006fe400078e0a07 */
[----:B------:R-:W-:Y:S02]  /*0aa0*/  IMAD.MOV.U32 R6, RZ, RZ, RZ ;  /* 0x000000ffff067224 */ /* 0x000fe400078e00ff */
[----:B------:R-:W-:Y:S01]  /*0ab0*/  IMAD R3, R2, R5, RZ ;  /* 0x0000000502037224 */ /* 0x000fe200078e02ff */
[----:B------:R-:W-:-:S03]  /*0ac0*/  IABS R2, R0 ;  /* 0x0000000000027213 */ /* 0x000fc60000000000 */
[----:B-----5:R-:W-:Y:S01]  /*0ad0*/  IMAD.HI.U32 R4, R7, R3, R6 ;  /* 0x0000000307047227 */ /* 0x020fe200078e0006 */
        /* <DEDUP_REMOVED lines=11> */
[----:B------:R-:W-:-:S05]  /*0b90*/  @P2 IADD3 R4, R4, 0x1, RZ ;  /* 0x0000000104042810 */ /* 0x000fca0007ffe0ff */
[----:B------:R-:W-:-:S05]  /*0ba0*/  IMAD.MOV.U32 R3, RZ, RZ, R4 ;  /* 0x000000ffff037224 */ /* 0x000fca00078e0004 */
[----:B------:R-:W-:Y:S02]  /*0bb0*/  @!P0 IADD3 R3, -R3, RZ, RZ ;  /* 0x000000ff03038210 */ /* 0x000fe40007ffe1ff */
[----:B------:R-:W-:-:S05]  /*0bc0*/  @!P1 LOP3.LUT R3, RZ, c[0x0][0x2d0], RZ, 0x33, !PT ;  /* 0x0000b400ff039a12 */ /* 0x000fca00078e33ff */
[----:B------:R-:W-:-:S06]  /*0bd0*/  IMAD.WIDE R18, R3, 0x4, R126 ;  /* 0x0000000403127825 */ /* 0x000fcc00078e027e */
[----:B------:R-:W2:Y:S01]  /*0be0*/  LDG.E R18, [R18.64] ;  /* 0x0000000a12127981 */ /* 0x000ea2000c1e1900 */
[----:B------:R-:W-:Y:S01]  /*0bf0*/  IABS R2, c[0x0][0x1c8] ;  /* 0x0000720000027a13 */ /* 0x000fe20000000000 */
[----:B------:R-:W-:-:S03]  /*0c00*/  IMAD.MOV R3, RZ, RZ, -R3 ;  /* 0x000000ffff037224 */ /* 0x000fc600078e0a03 */
[----:B------:R-:W1:Y:S01]  /*0c10*/  I2F.RP R7, R2 ;  /* 0x0000000200077306 */ /* 0x000e620000209400 */
[----:B------:R-:W-:-:S07]  /*0c20*/  IMAD R0, R3, c[0x0][0x2d0], R0 ;  /* 0x0000b40003007a24 */ /* 0x000fce00078e0200 */
[----:B-1----:R-:W1:Y:S02]  /*0c30*/  MUFU.RCP R10, R7 ;  /* 0x00000007000a7308 */ /* 0x002e640000001000 */
[----:B-1----:R-:W-:-:S06]  /*0c40*/  IADD3 R10, R10, 0xffffffe, RZ ;  /* 0x0ffffffe0a0a7810 */ /* 0x002fcc0007ffe0ff */
[----:B------:R-:W1:Y:S02]  /*0c50*/  F2I.FTZ.U32.TRUNC.NTZ R11, R10 ;  /* 0x0000000a000b7305 */ /* 0x000e64000021f000 */
[----:B-1----:R-:W-:Y:S01]  /*0c60*/  IMAD.MOV R4, RZ, RZ, -R11 ;  /* 0x000000ffff047224 */ /* 0x002fe200078e0a0b */
[----:B------:R-:W-:-:S03]  /*0c70*/  MOV R10, RZ ;  /* 0x000000ff000a7202 */ /* 0x000fc60000000f00 */
[----:B------:R-:W-:Y:S01]  /*0c80*/  IMAD R6, R4, R2, RZ ;  /* 0x0000000204067224 */ /* 0x000fe200078e02ff */
[----:B------:R-:W-:-:S03]  /*0c90*/  IABS R4, R8 ;  /* 0x0000000800047213 */ /* 0x000fc60000000000 */
[----:B------:R-:W-:-:S06]  /*0ca0*/  IMAD.HI.U32 R11, R11, R6, R10 ;  /* 0x000000060b0b7227 */ /* 0x000fcc00078e000a */
        /* <DEDUP_REMOVED lines=33> */
.L_x_5002:
[----:B------:R-:W-:Y:S01]  /*0ec0*/  IABS R10, c[0x0][0x1c8] ;  /* 0x00007200000a7a13 */ /* 0x000fe20000000000 */
[----:B------:R-:W-:Y:S01]  /*0ed0*/  IMAD.MOV.U32 R6, RZ, RZ, RZ ;  /* 0x000000ffff067224 */ /* 0x000fe200078e00ff */
[----:B-----5:R-:W-:Y:S02]  /*0ee0*/  SHF.R.S32.HI R17, RZ, 0x1f, R4 ;  /* 0x0000001fff117819 */ /* 0x020fe40000011404 */
[----:B-1----:R-:W1:Y:S08]  /*0ef0*/  I2F.RP R3, R10 ;  /* 0x0000000a00037306 */ /* 0x002e700000209400 */
        /* <DEDUP_REMOVED lines=8> */
[----:B------:R-:W-:-:S04]  /*0f80*/  SHF.R.S32.HI R7, RZ, 0x1f, R15 ;  /* 0x0000001fff077819 */ /* 0x000fc8000001140f */
[----:B------:R-:W-:-:S05]  /*0f90*/  IADD3 R3, -R6, RZ, RZ ;  /* 0x000000ff06037210 */ /* 0x000fca0007ffe1ff */
[----:B------:R-:W-:Y:S01]  /*0fa0*/  IMAD R3, R10, R3, R0 ;  /* 0x000000030a037224 */ /* 0x000fe200078e0200 */
[----:B------:R-:W-:-:S04]  /*0fb0*/  LEA R0, R85, 0xffffffc0, 0x6 ;  /* 0xffffffc055007811 */ /* 0x000fc800078e30ff */
[----:B------:R-:W-:Y:S02]  /*0fc0*/  ISETP.GT.U32.AND P0, PT, R10, R3, PT ;  /* 0x000000030a00720c */ /* 0x000fe40003f04070 */
[----:B------:R-:W-:Y:S02]  /*0fd0*/  SHF.R.S32.HI R2, RZ, 0x1f, R0 ;  /* 0x0000001fff027819 */ /* 0x000fe40000011400 */
[----:B------:R-:W-:-:S04]  /*0fe0*/  IADD3 R12, P1, R15, R0, RZ ;  /* 0x000000000f0c7210 */ /* 0x000fc80007f3e0ff */
[----:B------:R-:W-:-:S05]  /*0ff0*/  IADD3.X R9, R7, R2, RZ, P1, !PT ;  /* 0x0000000207097210 */ /* 0x000fca0000ffe4ff */
[----:B------:R-:W-:Y:S01]  /*1000*/  @!P0 IMAD.IADD R3, R3, 0x1, -R10 ;  /* 0x0000000103038824 */ /* 0x000fe200078e0a0a */
[----:B------:R-:W-:Y:S01]  /*1010*/  @!P0 IADD3 R6, R6, 0x1, RZ ;  /* 0x0000000106068810 */ /* 0x000fe20007ffe0ff */
[----:B------:R-:W-:Y:S01]  /*1020*/  IMAD R9, R9, c[0x0][0x198], RZ ;  /* 0x0000660009097a24 */ /* 0x000fe200078e02ff */
[----:B------:R-:W-:Y:S02]  /*1030*/  ISETP.NE.AND P0, PT, RZ, c[0x0][0x1c8], PT ;  /* 0x00007200ff007a0c */ /* 0x000fe40003f05270 */
[----:B------:R-:W-:Y:S01]  /*1040*/  ISETP.GE.U32.AND P2, PT, R3, R10, PT ;  /* 0x0000000a0300720c */ /* 0x000fe20003f46070 */
[----:B------:R-:W-:Y:S01]  /*1050*/  IMAD R10, R7, c[0x0][0x1a0], RZ ;  /* 0x00006800070a7a24 */ /* 0x000fe200078e02ff */
[----:B------:R-:W-:Y:S01]  /*1060*/  LOP3.LUT R3, R8, c[0x0][0x1c8], RZ, 0x3c, !PT ;  /* 0x0000720008037a12 */ /* 0x000fe200078e3cff */
[----:B------:R-:W-:Y:S02]  /*1070*/  IMAD R7, R17, c[0x0][0x180], RZ ;  /* 0x0000600011077a24 */ /* 0x000fe400078e02ff */
[----:B------:R-:W-:Y:S01]  /*1080*/  IMAD R10, R15, c[0x0][0x1a4], R10 ;  /* 0x000069000f0a7a24 */ /* 0x000fe200078e020a */
[----:B------:R-:W-:Y:S01]  /*1090*/  ISETP.GE.AND P1, PT, R3, RZ, PT ;  /* 0x000000ff0300720c */ /* 0x000fe20003f26270 */
[----:B------:R-:W-:-:S02]  /*10a0*/  IMAD R3, R12, c[0x0][0x19c], R9 ;  /* 0x000067000c037a24 */ /* 0x000fc400078e0209 */
[----:B------:R-:W-:-:S04]  /*10b0*/  IMAD.WIDE.U32 R12, R12, c[0x0][0x198], RZ ;  /* 0x000066000c0c7a25 */ /* 0x000fc800078e00ff */
[----:B------:R-:W-:Y:S01]  /*10c0*/  @P2 IADD3 R6, R6, 0x1, RZ ;  /* 0x0000000106062810 */ /* 0x000fe20007ffe0ff */
[----:B------:R-:W-:Y:S02]  /*10d0*/  IMAD.IADD R13, R13, 0x1, R3 ;  /* 0x000000010d0d7824 */ /* 0x000fe400078e0203 */
[C---:B------:R-:W-:Y:S02]  /*10e0*/  IMAD R7, R4.reuse, c[0x0][0x184], R7 ;  /* 0x0000610004077a24 */ /* 0x040fe400078e0207 */
[----:B------:R-:W-:Y:S01]  /*10f0*/  IMAD.WIDE.U32 R12, R4, c[0x0][0x180], R12 ;  /* 0x00006000040c7a25 */ /* 0x000fe200078e000c */
[----:B------:R-:W-:Y:S02]  /*1100*/  @!P1 IADD3 R6, -R6, RZ, RZ ;  /* 0x000000ff06069210 */ /* 0x000fe40007ffe1ff */
[----:B------:R-:W-:Y:S01]  /*1110*/  @!P0 LOP3.LUT R6, RZ, c[0x0][0x1c8], RZ, 0x33, !PT ;  /* 0x00007200ff068a12 */ /* 0x000fe200078e33ff */
[----:B------:R-:W-:Y:S01]  /*1120*/  IMAD.WIDE.U32 R14, R15, c[0x0][0x1a0], RZ ;  /* 0x000068000f0e7a25 */ /* 0x000fe200078e00ff */
[----:B------:R-:W-:-:S02]  /*1130*/  IADD3 R13, R13, R7, RZ ;  /* 0x000000070d0d7210 */ /* 0x000fc40007ffe0ff */
[----:B------:R-:W-:Y:S01]  /*1140*/  SHF.R.S32.HI R3, RZ, 0x1f, R6 ;  /* 0x0000001fff037819 */ /* 0x000fe20000011406 */
[----:B------:R-:W-:Y:S02]  /*1150*/  IMAD.IADD R11, R15, 0x1, R10 ;  /* 0x000000010f0b7824 */ /* 0x000fe400078e020a */
[----:B------:R-:W-:Y:S02]  /*1160*/  IMAD R17, R17, c[0x0][0x188], RZ ;  /* 0x0000620011117a24 */ /* 0x000fe400078e02ff */
[----:B------:R-:W-:Y:S02]  /*1170*/  IMAD.MOV.U32 R10, RZ, RZ, R14 ;  /* 0x000000ffff0a7224 */ /* 0x000fe400078e000e */
[----:B------:R-:W-:Y:S02]  /*1180*/  IMAD R7, R3, c[0x0][0x1b0], RZ ;  /* 0x00006c0003077a24 */ /* 0x000fe400078e02ff */
[C---:B------:R-:W-:Y:S02]  /*1190*/  IMAD R17, R4.reuse, c[0x0][0x18c], R17 ;  /* 0x0000630004117a24 */ /* 0x040fe400078e0211 */
[----:B------:R-:W-:-:S04]  /*11a0*/  IMAD.WIDE.U32 R18, R4, c[0x0][0x188], R10 ;  /* 0x0000620004127a25 */ /* 0x000fc800078e000a */
[----:B------:R-:W-:Y:S01]  /*11b0*/  IMAD.WIDE.U32 R22, R6, c[0x0][0x1b0], R12 ;  /* 0x00006c0006167a25 */ /* 0x000fe200078e000c */
[----:B------:R-:W-:-:S03]  /*11c0*/  IADD3 R17, R19, R17, RZ ;  /* 0x0000001113117210 */ /* 0x000fc60007ffe0ff */
[----:B------:R-:W-:-:S05]  /*11d0*/  IMAD R7, R6, c[0x0][0x1b4], R7 ;  /* 0x00006d0006077a24 */ /* 0x000fca00078e0207 */
[----:B------:R-:W-:Y:S02]  /*11e0*/  IADD3 R4, R23, R7, RZ ;  /* 0x0000000717047210 */ /* 0x000fe40007ffe0ff */
.L_x_5003:
[----:B------:R-:W-:Y:S01]  /*11f0*/  SHF.R.S32.HI R80, RZ, 0x1f, R79 ;  /* 0x0000001fff507819 */ /* 0x000fe2000001144f */
[----:B------:R-:W-:Y:S01]  /*1200*/  IMAD R3, R3, c[0x0][0x1b8], RZ ;  /* 0x00006e0003037a24 */ /* 0x000fe200078e02ff */
[----:B------:R-:W-:Y:S02]  /*1210*/  SHF.R.S32.HI R16, RZ, 0x1f, R125 ;  /* 0x0000001fff107819 */ /* 0x000fe4000001147d */
[-C--:B------:R-:W-:Y:S01]  /*1220*/  LEA.HI R19, R80, R79.reuse, RZ, 0x2 ;  /* 0x0000004f50137211 */ /* 0x080fe200078f10ff */
[----:B------:R-:W-:Y:S01]  /*1230*/  IMAD R3, R6, c[0x0][0x1bc], R3 ;  /* 0x00006f0006037a24 */ /* 0x000fe200078e0203 */
[----:B------:R-:W-:Y:S01]  /*1240*/  LEA.HI R26, R80, R79, RZ, 0x3 ;  /* 0x0000004f501a7211 */ /* 0x000fe200078f18ff */
[----:B------:R-:W-:Y:S01]  /*1250*/  IMAD R16, R16, c[0x0][0x178], RZ ;  /* 0x00005e0010107a24 */ /* 0x000fe200078e02ff */
[----:B------:R-:W-:Y:S02]  /*1260*/  LOP3.LUT R28, R19, 0xfffffffc, RZ, 0xc0, !PT ;  /* 0xfffffffc131c7812 */ /* 0x000fe400078ec0ff */
[----:B------:R-:W-:Y:S01]  /*1270*/  SHF.R.S32.HI R123, RZ, 0x3, R26 ;  /* 0x00000003ff7b7819 */ /* 0x000fe2000001141a */
[----:B------:R-:W-:Y:S01]  /*1280*/  IMAD R16, R125, c[0x0][0x17c], R16 ;  /* 0x00005f007d107a24 */ /* 0x000fe200078e0210 */
[----:B------:R-:W-:Y:S01]  /*1290*/  SHF.R.S32.HI R14, RZ, 0x2, R19 ;  /* 0x00000002ff0e7819 */ /* 0x000fe20000011413 */
[----:B------:R-:W-:Y:S01]  /*12a0*/  IMAD.IADD R28, R79, 0x1, -R28 ;  /* 0x000000014f1c7824 */ /* 0x000fe200078e0a1c */
[C---:B------:R-:W-:Y:S01]  /*12b0*/  LEA.HI R10, R26.reuse, R123, RZ, 0x1 ;  /* 0x0000007b1a0a7211 */ /* 0x040fe200078f08ff */
[----:B------:R-:W-:Y:S01]  /*12c0*/  IMAD.SHL.U32 R13, R123, 0x40, RZ ;  /* 0x000000407b0d7824 */ /* 0x000fe200078e00ff */
[----:B------:R-:W-:Y:S01]  /*12d0*/  LOP3.LUT R26, R26, 0xfffffff8, RZ, 0xc0, !PT ;  /* 0xfffffff81a1a7812 */ /* 0x000fe200078ec0ff */
[----:B------:R-:W-:Y:S01]  /*12e0*/  IMAD.SHL.U32 R28, R28, 0x8, RZ ;  /* 0x000000081c1c7824 */ /* 0x000fe200078e00ff */
[----:B------:R-:W-:-:S02]  /*12f0*/  LEA.HI R20, R80, R79, RZ, 0x4 ;  /* 0x0000004f50147211 */ /* 0x000fc400078f20ff */
[----:B------:R-:W-:Y:S02]  /*1300*/  LOP3.LUT R13, R13, 0xc0, RZ, 0xc0, !PT ;  /* 0x000000c00d0d7812 */ /* 0x000fe400078ec0ff */
[----:B------:R-:W-:Y:S02]  /*1310*/  LEA.HI R19, R19, R14, RZ, 0x1 ;  /* 0x0000000e13137211 */ /* 0x000fe400078f08ff */
[----:B------:R-:W-:Y:S02]  /*1320*/  LOP3.LUT R7, R13, 0x18, R28, 0xf8, !PT ;  /* 0x000000180d077812 */ /* 0x000fe400078ef81c */
[----:B------:R-:W-:Y:S01]  /*1330*/  SHF.R.U32.HI R12, RZ, 0x3, R13 ;  /* 0x00000003ff0c7819 */ /* 0x000fe2000001160d */
[----:B------:R-:W-:Y:S01]  /*1340*/  IMAD.IADD R13, R79, 0x1, -R26 ;  /* 0x000000014f0d7824 */ /* 0x000fe200078e0a1a */
[----:B------:R-:W-:Y:S02]  /*1350*/  SHF.R.S32.HI R11, RZ, 0x4, R20 ;  /* 0x00000004ff0b7819 */ /* 0x000fe40000011414 */
[----:B------:R-:W-:-:S02]  /*1360*/  LOP3.LUT R10, R10, 0xfffffffe, RZ, 0xc0, !PT ;  /* 0xfffffffe0a0a7812 */ /* 0x000fc400078ec0ff */
[----:B------:R-:W-:Y:S02]  /*1370*/  LOP3.LUT R19, R19, 0x7fffffe, RZ, 0xc0, !PT ;  /* 0x07fffffe13137812 */ /* 0x000fe400078ec0ff */
[----:B------:R-:W-:Y:S01]  /*1380*/  IADD3 R18, P0, R28, R18, RZ ;  /* 0x000000121c127210 */ /* 0x000fe20007f1e0ff */
[----:B------:R-:W-:Y:S01]  /*1390*/  IMAD.IADD R123, R123, 0x1, -R10 ;  /* 0x000000017b7b7824 */ /* 0x000fe200078e0a0a */
[----:B------:R-:W-:Y:S01]  /*13a0*/  SHF.R.S32.HI R29, RZ, 0x1f, R28 ;  /* 0x0000001fff1d7819 */ /* 0x000fe2000001141c */
[----:B------:R-:W-:Y:S01]  /*13b0*/  IMAD.IADD R26, R14, 0x1, -R19 ;  /* 0x000000010e1a7824 */ /* 0x000fe200078e0a13 */
[----:B------:R-:W-:Y:S02]  /*13c0*/  IADD3 R22, P1, R28, R22, RZ ;  /* 0x000000161c167210 */ /* 0x000fe40007f3e0ff */
[----:B------:R-:W-:Y:S01]  /*13d0*/  LEA.HI R124, R13, R13, RZ, 0x1 ;  /* 0x0000000d0d7c7211 */ /* 0x000fe200078f08ff */
[C---:B------:R-:W-:Y:S01]  /*13e0*/  IMAD.X R19, R29.reuse, 0x1, R17, P0 ;  /* 0x000000011d137824 */ /* 0x040fe200000e0611 */
[C---:B------:R-:W-:Y:S01]  /*13f0*/  LEA.HI R9, R20.reuse, R11, RZ, 0x1 ;  /* 0x0000000b14097211 */ /* 0x040fe200078f08ff */
[----:B------:R-:W-:Y:S01]  /*1400*/  IMAD.X R23, R29, 0x1, R4, P1 ;  /* 0x000000011d177824 */ /* 0x000fe200008e0604 */
[----:B------:R-:W-:Y:S01]  /*1410*/  LOP3.LUT R20, R20, 0xfffffff0, RZ, 0xc0, !PT ;  /* 0xfffffff014147812 */ /* 0x000fe200078ec0ff */
[----:B------:R-:W-:Y:S01]  /*1420*/  IMAD.WIDE.U32 R28, R125, c[0x0][0x178], R28 ;  /* 0x00005e007d1c7a25 */ /* 0x000fe200078e001c */
[----:B------:R-:W-:-:S02]  /*1430*/  LOP3.LUT R122, R124, 0xfffffffe, RZ, 0xc0, !PT ;  /* 0xfffffffe7c7a7812 */ /* 0x000fc400078ec0ff */
[----:B------:R-:W-:Y:S01]  /*1440*/  SHF.R.S32.HI R10, RZ, 0x1f, R8 ;  /* 0x0000001fff0a7819 */ /* 0x000fe20000011408 */
[----:B------:R-:W-:Y:S01]  /*1450*/  IMAD.IADD R20, R79, 0x1, -R20 ;  /* 0x000000014f147824 */ /* 0x000fe200078e0a14 */
[----:B------:R-:W-:Y:S01]  /*1460*/  SHF.R.S32.HI R15, RZ, 0x1f, R14 ;  /* 0x0000001fff0f7819 */ /* 0x000fe2000001140e */
[----:B------:R-:W-:Y:S01]  /*1470*/  IMAD.IADD R122, R13, 0x1, -R122 ;  /* 0x000000010d7a7824 */ /* 0x000fe200078e0a7a */
[----:B------:R-:W-:Y:S01]  /*1480*/  IADD3 R0, P0, R14, R0, RZ ;  /* 0x000000000e007210 */ /* 0x000fe20007f1e0ff */
[----:B------:R-:W-:Y:S01]  /*1490*/  IMAD.IADD R29, R29, 0x1, R16 ;  /* 0x000000011d1d7824 */ /* 0x000fe200078e0210 */
[----:B------:R-:W-:Y:S01]  /*14a0*/  LOP3.LUT R12, R7, R12, RZ, 0x3c, !PT ;  /* 0x0000000c070c7212 */ /* 0x000fe200078e3cff */
[----:B------:R-:W-:Y:S01]  /*14b0*/  IMAD R13, R10, c[0x0][0x1a8], RZ ;  /* 0x00006a000a0d7a24 */ /* 0x000fe200078e02ff */
[----:B------:R-:W-:Y:S01]  /*14c0*/  LEA.HI R7, R20, R20, RZ, 0x1 ;  /* 0x0000001414077211 */ /* 0x000fe200078f08ff */
[----:B------:R-:W-:Y:S01]  /*14d0*/  IMAD.WIDE.U32 R28, R8, c[0x0][0x1a8], R28 ;  /* 0x00006a00081c7a25 */ /* 0x000fe200078e001c */
[----:B------:R-:W-:-:S02]  /*14e0*/  LOP3.LUT R9, R9, 0xfffffffe, RZ, 0xc0, !PT ;  /* 0xfffffffe09097812 */ /* 0x000fc400078ec0ff */
[----:B------:R-:W-:Y:S01]  /*14f0*/  LOP3.LUT R77, R7, 0x7fffffe, RZ, 0xc0, !PT ;  /* 0x07fffffe074d7812 */ /* 0x000fe200078ec0ff */
[----:B------:R-:W-:Y:S01]  /*1500*/  IMAD R13, R8, c[0x0][0x1ac], R13 ;  /* 0x00006b00080d7a24 */ /* 0x000fe200078e020d */
[----:B------:R-:W-:Y:S01]  /*1510*/  LEA.HI R80, R80, R79, RZ, 0x5 ;  /* 0x0000004f50507211 */ /* 0x000fe200078f28ff */
[----:B------:R-:W-:Y:S01]  /*1520*/  IMAD.X R8, R15, 0x1, R2, P0 ;  /* 0x000000010f087824 */ /* 0x000fe200000e0602 */
[----:B------:R-:W-:Y:S01]  /*1530*/  SHF.R.S32.HI R2, RZ, 0x1, R7 ;  /* 0x00000001ff027819 */ /* 0x000fe20000011407 */
[----:B------:R-:W-:Y:S01]  /*1540*/  IMAD.WIDE R24, R25, 0x40, R14 ;  /* 0x0000004019187825 */ /* 0x000fe200078e020e */
[----:B------:R-:W-:Y:S02]  /*1550*/  SHF.R.S32.HI R7, RZ, 0x1f, R7 ;  /* 0x0000001fff077819 */ /* 0x000fe40000011407 */
[----:B------:R-:W-:Y:S01]  /*1560*/  SHF.R.S32.HI R81, RZ, 0x5, R80 ;  /* 0x00000005ff517819 */ /* 0x000fe20000011450 */
[----:B------:R-:W-:Y:S01]  /*1570*/  IMAD.IADD R29, R29, 0x1, R13 ;  /* 0x000000011d1d7824 */ /* 0x000fe200078e020d */
[----:B------:R-:W-:Y:S01]  /*1580*/  LEA.HI R7, R7, R2, RZ, 0x2 ;  /* 0x0000000207077211 */ /* 0x000fe200078f10ff */
[----:B------:R-:W-:Y:S01]  /*1590*/  IMAD R15, R15, c[0x0][0x198], RZ ;  /* 0x000066000f0f7a24 */ /* 0x000fe200078e02ff */
[----:B------:R-:W-:Y:S01]  /*15a0*/  SHF.R.S32.HI R124, RZ, 0x1, R124 ;  /* 0x00000001ff7c7819 */ /* 0x000fe2000001147c */
[----:B------:R-:W-:Y:S01]  /*15b0*/  IMAD R13, R25, c[0x0][0x190], RZ ;  /* 0x00006400190d7a24 */ /* 0x000fe200078e02ff */
[----:B------:R-:W-:Y:S01]  /*15c0*/  LOP3.LUT R7, R7, 0xfffffffc, RZ, 0xc0, !PT ;  /* 0xfffffffc07077812 */ /* 0x000fe200078ec0ff */
[----:B------:R-:W-:Y:S01]  /*15d0*/  IMAD.IADD R9, R11, 0x1, -R9 ;  /* 0x000000010b097824 */ /* 0x000fe200078e0a09 */
[----:B------:R-:W-:Y:S01]  /*15e0*/  SHF.R.S32.HI R11, RZ, 0x1f, R20 ;  /* 0x0000001fff0b7819 */ /* 0x000fe20000011414 */
[----:B------:R-:W-:-:S03]  /*15f0*/  IMAD.WIDE.U32 R18, R6, c[0x0][0x1b8], R18 ;  /* 0x00006e0006127a25 */ /* 0x000fc600078e0012 */
[----:B------:R-:W-:Y:S01]  /*1600*/  LEA.HI R4, R11, R20, RZ, 0x3 ;  /* 0x000000140b047211 */ /* 0x000fe200078f18ff */
[C---:B------:R-:W-:Y:S02]  /*1610*/  IMAD R15, R14.reuse, c[0x0][0x19c], R15 ;  /* 0x000067000e0f7a24 */ /* 0x040fe400078e020f */
[----:B------:R-:W-:-:S04]  /*1620*/  IMAD.WIDE.U32 R22, R14, c[0x0][0x198], R22 ;  /* 0x000066000e167a25 */ /* 0x000fc800078e0016 */
[----:B------:R-:W-:Y:S01]  /*1630*/  IMAD R13, R24, c[0x0][0x194], R13 ;  /* 0x00006500180d7a24 */ /* 0x000fe200078e020d */
[----:B------:R-:W-:Y:S01]  /*1640*/  LEA R128, P0, R22, c[0x0][0x168], 0x1 ;  /* 0x00005a0016807a11 */ /* 0x000fe200078008ff */
[----:B------:R-:W-:-:S04]  /*1650*/  IMAD.WIDE.U32 R24, R24, c[0x0][0x190], R28 ;  /* 0x0000640018187a25 */ /* 0x000fc800078e001c */
[----:B------:R-:W-:Y:S01]  /*1660*/  IMAD R11, R81, 0x8, R26 ;  /* 0x00000008510b7824 */ /* 0x000fe200078e021a */
[----:B------:R-:W-:Y:S01]  /*1670*/  LEA R14, P1, R24, c[0x0][0x160], 0x1 ;  /* 0x00005800180e7a11 */ /* 0x000fe200078208ff */
[----:B------:R-:W-:Y:S02]  /*1680*/  IMAD.IADD R19, R19, 0x1, R3 ;  /* 0x0000000113137824 */ /* 0x000fe400078e0203 */
[----:B------:R-:W-:Y:S02]  /*1690*/  IMAD.IADD R15, R23, 0x1, R15 ;  /* 0x00000001170f7824 */ /* 0x000fe400078e020f */
[----:B------:R-:W-:Y:S02]  /*16a0*/  IMAD.IADD R3, R2, 0x1, -R7 ;  /* 0x0000000102037824 */ /* 0x000fe400078e0a07 */
[----:B------:R-:W-:Y:S01]  /*16b0*/  IMAD.IADD R13, R25, 0x1, R13 ;  /* 0x00000001190d7824 */ /* 0x000fe200078e020d */
[----:B------:R-:W-:Y:S01]  /*16c0*/  LEA.HI.X R129, R22, c[0x0][0x16c], R15, 0x1, P0 ;  /* 0x00005b0016817a11 */ /* 0x000fe200000f0c0f */
[----:B------:R-:W-:-:S02]  /*16d0*/  IMAD.MOV.U32 R7, RZ, RZ, c[0x0][0x190] ;  /* 0x00006400ff077624 */ /* 0x000fc400078e00ff */
[----:B------:R-:W-:Y:S01]  /*16e0*/  IMAD.MOV.U32 R2, RZ, RZ, c[0x0][0x198] ;  /* 0x00006600ff027624 */ /* 0x000fe200078e00ff */
[----:B------:R-:W-:Y:S01]  /*16f0*/  LEA.HI.X R15, R24, c[0x0][0x164], R13, 0x1, P1 ;  /* 0x00005900180f7a11 */ /* 0x000fe200008f0c0d */
[----:B------:R-:W-:Y:S01]  /*1700*/  IMAD.U32 R11, R11, 0x20, R12 ;  /* 0x000000200b0b7824 */ /* 0x000fe200078e000c */
[----:B------:R-:W-:Y:S01]  /*1710*/  LOP3.LUT P1, RZ, R3, 0x2, RZ, 0xc0, !PT ;  /* 0x0000000203ff7812 */ /* 0x000fe2000782c0ff */
[----:B------:R-:W-:Y:S01]  /*1720*/  IMAD.IADD R77, R20, 0x1, -R77 ;  /* 0x00000001144d7824 */ /* 0x000fe200078e0a4d */
[C---:B------:R-:W-:Y:S01]  /*1730*/  LEA R20, P0, R7.reuse, R14, 0x6 ;  /* 0x0000000e07147211 */ /* 0x040fe200078030ff */
[----:B------:R-:W-:Y:S02]  /*1740*/  IMAD.MOV.U32 R10, RZ, RZ, c[0x0][0x194] ;  /* 0x00006500ff0a7624 */ /* 0x000fe400078e00ff */
[----:B------:R-:W-:Y:S02]  /*1750*/  IMAD.MOV.U32 R13, RZ, RZ, 0x6 ;  /* 0x00000006ff0d7424 */ /* 0x000fe400078e00ff */
[C---:B------:R-:W-:Y:S01]  /*1760*/  IMAD.SHL.U32 R6, R2.reuse, 0x40, RZ ;  /* 0x0000004002067824 */ /* 0x040fe200078e00ff */
[----:B------:R-:W-:Y:S01]  /*1770*/  LEA.HI.X R21, R7, R15, R10, 0x6, P0 ;  /* 0x0000000f07157211 */ /* 0x000fe200000f340a */
[----:B------:R-:W-:Y:S01]  /*1780*/  IMAD.SHL.U32 R121, R11, 0x2, RZ ;  /* 0x000000020b797824 */ /* 0x000fe200078e00ff */
[----:B------:R-:W-:Y:S01]  /*1790*/  SHF.L.U64.HI R119, R2, R13, c[0x0][0x19c] ;  /* 0x0000670002777619 */ /* 0x000fe2000001020d */
[----:B------:R-:W-:Y:S01]  /*17a0*/  IMAD R7, R8, c[0x0][0x1a0], RZ ;  /* 0x0000680008077a24 */ /* 0x000fe200078e02ff */
[----:B------:R-:W-:Y:S01]  /*17b0*/  IADD3 R16, P0, R6, R128, RZ ;  /* 0x0000008006107210 */ /* 0x000fe20007f1e0ff */
[----:B------:R-:W-:Y:S01]  /*17c0*/  IMAD.SHL.U32 R8, R124, 0x40, RZ ;  /* 0x000000407c087824 */ /* 0x000fe200078e00ff */
[----:B------:R-:W-:Y:S01]  /*17d0*/  @!PT LDS RZ, [RZ] ;  /* 0x00000000fffff984 */ /* 0x000fe20000000800 */
[----:B------:R-:W-:Y:S01]  /*17e0*/  @!PT LDS RZ, [RZ] ;  /* 0x00000000fffff984 */ /* 0x000fe20000000800 */
[----:B------:R-:W-:Y:S01]  /*17f0*/  @!PT LDS RZ, [RZ] ;  /* 0x00000000fffff984 */ /* 0x000fe20000000800 */
[----:B------:R1:W-:Y:S01]  /*1800*/  LDGSTS.E.BYPASS.LTC128B.128 [R121], [R14.64] ;  /* 0x000000000e797fae */ /* 0x0003e2000b901d4a */
[----:B------:R-:W-:-:S02]  /*1810*/  IMAD.SHL.U32 R11, R3, 0x40, RZ ;  /* 0x00000040030b7824 */ /* 0x000fc400078e00ff */
[----:B------:R-:W-:Y:S01]  /*1820*/  IMAD.X R17, R119, 0x1, R129, P0 ;  /* 0x0000000177117824 */ /* 0x000fe200000e0681 */
[----:B------:R1:W-:Y:S01]  /*1830*/  LDGSTS.E.BYPASS.LTC128B.128 [R121+0x1000], [R14.64+0x40] ;  /* 0x010000400e797fae */ /* 0x0003e2000b901d4a */
[----:B------:R-:W-:Y:S01]  /*1840*/  LOP3.LUT R8, R8, 0xc0, RZ, 0xc0, !PT ;  /* 0x000000c008087812 */ /* 0x000fe200078ec0ff */
[----:B------:R-:W-:Y:S01]  /*1850*/  IMAD.SHL.U32 R76, R4, 0x20, RZ ;  /* 0x00000020044c7824 */ /* 0x000fe200078e00ff */
[----:B------:R-:W-:Y:S01]  /*1860*/  LOP3.LUT R11, R11, 0xc0, RZ, 0xc0, !PT ;  /* 0x000000c00b0b7812 */ /* 0x000fe200078ec0ff */
[----:B------:R1:W-:Y:S01]  /*1870*/  LDGSTS.E.BYPASS.LTC128B.128 [R121+0x2000], [R14.64+0x80] ;  /* 0x020000800e797fae */ /* 0x0003e2000b901d4a */
[----:B------:R-:W-:Y:S02]  /*1880*/  IMAD.SHL.U32 R4, R9, 0x8, RZ ;  /* 0x0000000809047824 */ /* 0x000fe400078e00ff */
[C---:B------:R-:W-:Y:S01]  /*1890*/  IMAD R7, R0.reuse, c[0x0][0x1a4], R7 ;  /* 0x0000690000077a24 */ /* 0x040fe200078e0207 */
[----:B------:R2:W-:Y:S01]  /*18a0*/  LDGSTS.E.BYPASS.LTC128B.128 [R121+0x800], [R20.64] ;  /* 0x0080000014797fae */ /* 0x0005e2000b901d4a */
[----:B------:R-:W-:Y:S01]  /*18b0*/  IMAD.WIDE.U32 R18, R0, c[0x0][0x1a0], R18 ;  /* 0x0000680000127a25 */ /* 0x000fe200078e0012 */
[----:B------:R-:W-:-:S02]  /*18c0*/  LOP3.LUT R76, R76, 0xffffff00, RZ, 0xc0, !PT ;  /* 0xffffff004c4c7812 */ /* 0x000fc400078ec0ff */
[----:B------:R2:W-:Y:S01]  /*18d0*/  LDGSTS.E.BYPASS.LTC128B.128 [R121+0x1800], [R20.64+0x40] ;  /* 0x0180004014797fae */ /* 0x0005e2000b901d4a */
[----:B------:R-:W-:Y:S01]  /*18e0*/  IMAD R9, R9, 0x8, R122 ;  /* 0x0000000809097824 */ /* 0x000fe200078e027a */
[----:B------:R-:W-:Y:S02]  /*18f0*/  LEA R130, P0, R18, c[0x0][0x170], 0x1 ;  /* 0x00005c0012827a11 */ /* 0x000fe400078008ff */
[----:B------:R2:W-:Y:S04]  /*1900*/  LDGSTS.E.BYPASS.LTC128B.128 [R121+0x2800], [R20.64+0x80] ;  /* 0x0280008014797fae */ /* 0x0005e8000b901d4a */
[----:B------:R3:W-:Y:S04]  /*1910*/  LDGSTS.E.BYPASS.LTC128B.128 [R121+0x3000], [R128.64] ;  /* 0x0300000080797fae */ /* 0x0007e8000b901d4a */
[----:B------:R3:W-:Y:S04]  /*1920*/  LDGSTS.E.BYPASS.LTC128B.128 [R121+0x4000], [R128.64+0x40] ;  /* 0x0400004080797fae */ /* 0x0007e8000b901d4a */
[----:B------:R3:W-:Y:S01]  /*1930*/  LDGSTS.E.BYPASS.LTC128B.128 [R121+0x5000], [R128.64+0x80] ;  /* 0x0500008080797fae */ /* 0x0007e2000b901d4a */
[----:B-1----:R-:W-:-:S03]  /*1940*/  IMAD.SHL.U32 R15, R123, 0x8, RZ ;  /* 0x000000087b0f7824 */ /* 0x002fc600078e00ff */
[----:B------:R1:W-:Y:S04]  /*1950*/  LDGSTS.E.BYPASS.LTC128B.128 [R121+0x3800], [R16.64] ;  /* 0x0380000010797fae */ /* 0x0003e8000b901d4a */
[----:B------:R1:W-:Y:S01]  /*1960*/  LDGSTS.E.BYPASS.LTC128B.128 [R121+0x4800], [R16.64+0x40] ;  /* 0x0480004010797fae */ /* 0x0003e2000b901d4a */
[----:B------:R-:W-:Y:S02]  /*1970*/  LOP3.LUT R15, R8, 0x8, R15, 0xf8, !PT ;  /* 0x00000008080f7812 */ /* 0x000fe400078ef80f */
[----:B------:R-:W-:Y:S01]  /*1980*/  SHF.R.U32.HI R8, RZ, 0x3, R8 ;  /* 0x00000003ff087819 */ /* 0x000fe20000011608 */
[----:B------:R1:W-:Y:S03]  /*1990*/  LDGSTS.E.BYPASS.LTC128B.128 [R121+0x5800], [R16.64+0x80] ;  /* 0x0580008010797fae */ /* 0x0003e6000b901d4a */
[----:B------:R-:W-:Y:S01]  /*19a0*/  LOP3.LUT R0, R15, R8, RZ, 0x3c, !PT ;  /* 0x000000080f007212 */ /* 0x000fe200078e3cff */
[----:B------:R-:W0:Y:S01]  /*19b0*/  LDGDEPBAR ;  /* 0x00000000000079af */ /* 0x000e220000000000 */
[----:B------:R-:W-:Y:S01]  /*19c0*/  LOP3.LUT R8, R11, 0x8, R4, 0xf8, !PT ;  /* 0x000000080b087812 */ /* 0x000fe200078ef804 */
[----:B------:R-:W-:Y:S01]  /*19d0*/  IMAD.MOV.U32 R4, RZ, RZ, c[0x0][0x1a0] ;  /* 0x00006800ff047624 */ /* 0x000fe200078e00ff */
[----:B------:R-:W-:Y:S01]  /*19e0*/  SHF.R.U32.HI R15, RZ, 0x3, R11 ;  /* 0x00000003ff0f7819 */ /* 0x000fe2000001160b */
[----:B------:R-:W-:-:S02]  /*19f0*/  IMAD.IADD R11, R19, 0x1, R7 ;  /* 0x00000001130b7824 */ /* 0x000fc400078e0207 */
[----:B------:R-:W-:Y:S01]  /*1a00*/  IMAD.U32 R0, R9, 0x20, R0 ;  /* 0x0000002009007824 */ /* 0x000fe200078e0000 */
[----:B------:R-:W-:Y:S01]  /*1a10*/  LOP3.LUT R7, R8, R15, RZ, 0x3c, !PT ;  /* 0x0000000f08077212 */ /* 0x000fe200078e3cff */
[----:B------:R-:W-:Y:S01]  /*1a20*/  IMAD R8, R81, 0x200, R76 ;  /* 0x0000020051087824 */ /* 0x000fe200078e024c */
[----:B------:R-:W-:Y:S01]  /*1a30*/  LEA.HI.X R131, R18, c[0x0][0x174], R11, 0x1, P0 ;  /* 0x00005d0012837a11 */ /* 0x000fe200000f0c0b */
[----:B------:R-:W-:Y:S01]  /*1a40*/  IMAD.SHL.U32 R83, R0, 0x2, RZ ;  /* 0x0000000200537824 */ /* 0x000fe200078e00ff */
[C---:B------:R-:W-:Y:S01]  /*1a50*/  SHF.L.U64.HI R120, R4.reuse, R13, c[0x0][0x1a4] ;  /* 0x0000690004787619 */ /* 0x040fe2000001020d */
[----:B------:R-:W-:Y:S01]  /*1a60*/  IMAD R8, R77, 0x20, R8 ;  /* 0x000000204d087824 */ /* 0x000fe200078e0208 */
[----:B------:R-:W-:Y:S01]  /*1a70*/  LEA R10, P0, R4, R130, 0x6 ;  /* 0x00000082040a7211 */ /* 0x000fe200078030ff */
[----:B------:R-:W-:Y:S01]  /*1a80*/  IMAD.MOV.U32 R4, RZ, RZ, 0x20 ;  /* 0x00000020ff047424 */ /* 0x000fe200078e00ff */
[----:B------:R-:W-:Y:S01]  /*1a90*/  LEA R116, R0, 0x3000, 0x1 ;  /* 0x0000300000747811 */ /* 0x000fe200078e08ff */
[----:B------:R-:W-:Y:S01]  /*1aa0*/  IMAD.IADD R117, R7, 0x1, R8 ;  /* 0x0000000107757824 */ /* 0x000fe200078e0208 */
[----:B------:R-:W-:Y:S01]  /*1ab0*/  LOP3.LUT R0, R80, 0xffffffe0, RZ, 0xc0, !PT ;  /* 0xffffffe050007812 */ /* 0x000fe200078ec0ff */
[----:B------:R-:W-:Y:S01]  /*1ac0*/  IMAD.X R11, R120, 0x1, R131, P0 ;  /* 0x00000001780b7824 */ /* 0x000fe200000e0683 */
[----:B------:R-:W-:Y:S01]  /*1ad0*/  LOP3.LUT P0, RZ, R124, 0x2, RZ, 0xc0, !PT ;  /* 0x000000027cff7812 */ /* 0x000fe2000780c0ff */
[----:B------:R-:W-:-:S03]  /*1ae0*/  IMAD.SHL.U32 R117, R117, 0x2, RZ ;  /* 0x0000000275757824 */ /* 0x000fc600078e00ff */
[----:B------:R-:W-:Y:S01]  /*1af0*/  SEL R3, R4, 0xffffffe0, !P0 ;  /* 0xffffffe004037807 */ /* 0x000fe20004000000 */
[----:B------:R-:W-:-:S04]  /*1b00*/  DEPBAR.LE SB0, 0x0 ;  /* 0x000080000000791a */ /* 0x000fc80000000000 */
[----:B------:R-:W-:Y:S01]  /*1b10*/  BAR.SYNC.DEFER_BLOCKING 0x0 ;  /* 0x0000000000007b1d */ /* 0x000fe20000010000 */
[----:B------:R-:W-:Y:S01]  /*1b20*/  SEL R4, R4, 0xffffffe0, !P1 ;  /* 0xffffffe004047807 */ /* 0x000fe20004800000 */
[----:B------:R-:W-:Y:S02]  /*1b30*/  IMAD.IADD R114, R116, 0x1, R3 ;  /* 0x0000000174727824 */ /* 0x000fe400078e0203 */
[----:B------:R-:W-:Y:S02]  /*1b40*/  IMAD.IADD R3, R79, 0x1, -R0 ;  /* 0x000000014f037824 */ /* 0x000fe400078e0a00 */
[----:B------:R-:W-:Y:S02]  /*1b50*/  IMAD.IADD R115, R117, 0x1, R4 ;  /* 0x0000000175737824 */ /* 0x000fe400078e0204 */
[----:B------:R-:W-:Y:S01]  /*1b60*/  IMAD.SHL.U32 R79, R79, 0x2, RZ ;  /* 0x000000024f4f7824 */ /* 0x000fe200078e00ff */
[----:B------:R-:W-:-:S04]  /*1b70*/  SHF.R.S32.HI R0, RZ, 0x1f, R3 ;  /* 0x0000001fff007819 */ /* 0x000fc80000011403 */
[----:B------:R-:W-:Y:S01]  /*1b80*/  LEA.HI R0, R0, R3, RZ, 0x2 ;  /* 0x0000000300007211 */ /* 0x000fe200078f10ff */
[----:B------:R-:W-:-:S03]  /*1b90*/  IMAD R3, R81, 0x10, R82 ;  /* 0x0000001051037824 */ /* 0x000fc600078e0252 */
[----:B------:R-:W-:Y:S01]  /*1ba0*/  SHF.R.S32.HI R132, RZ, 0x2, R0 ;  /* 0x00000002ff847819 */ /* 0x000fe20000011400 */
        /* <DEDUP_REMOVED lines=13> */
[----:B------:R-:W3:Y:S04]  /*1c80*/  LDSM.16.M88.4 R56, [R83+0x3c00] ;  /* 0x003c00005338783b */ /* 0x000ee80000000200 */
[----:B------:R-:W-:Y:S04]  /*1c90*/  LDSM.16.M88.4 R52, [R114] ;  /* 0x000000007234783b */ /* 0x000fe80000000200 */
[----:B----4-:R-:W4:Y:S04]  /*1ca0*/  LDSM.16.M88.4 R8, [R115] ;  /* 0x000000007308783b */ /* 0x010f280000000200 */
[----:B------:R-:W4:Y:S04]  /*1cb0*/  LDSM.16.M88.4 R48, [R114+0x400] ;  /* 0x000400007230783b */ /* 0x000f280000000200 */
[----:B--2---:R-:W2:Y:S04]  /*1cc0*/  LDSM.16.M88.4 R20, [R114+0x800] ;  /* 0x000800007214783b */ /* 0x004ea80000000200 */
[----:B-1----:R-:W1:Y:S04]  /*1cd0*/  LDSM.16.M88.4 R16, [R114+0xc00] ;  /* 0x000c00007210783b */ /* 0x002e680000000200 */
[----:B------:R-:W-:Y:S01]  /*1ce0*/  LDSM.16.M88.4 R12, [R117+0x1000] ;  /* 0x00100000750c783b */ /* 0x000fe20000000200 */
[C---:B-----5:R-:W-:Y:S03]  /*1cf0*/  HMMA.16816.F32.BF16 R44, R60.reuse, R40, RZ ;  /* 0x000000283c2c723c */ /* 0x060fe600000418ff */
[----:B------:R-:W5:Y:S04]  /*1d00*/  LDSM.16.M88.4 R68, [R83+0x4000] ;  /* 0x004000005344783b */ /* 0x000f680000000200 */
[----:B------:R-:W-:Y:S01]  /*1d10*/  LDSM.16.M88.4 R72, [R115+0x1000] ;  /* 0x001000007348783b */ /* 0x000fe20000000200 */
[C---:B---3--:R-:W-:Y:S03]  /*1d20*/  HMMA.16816.F32.BF16 R36, R60.reuse, R32, RZ ;  /* 0x000000203c24723c */ /* 0x048fe600000418ff */
[----:B------:R-:W0:Y:S05]  /*1d30*/  LDGDEPBAR ;  /* 0x00000000000079af */ /* 0x000e2a0000000000 */
[C---:B------:R-:W-:Y:S08]  /*1d40*/  HMMA.16816.F32.BF16 R40, R60.reuse, R42, RZ ;  /* 0x0000002a3c28723c */ /* 0x040ff000000418ff */
[C---:B------:R-:W-:Y:S08]  /*1d50*/  HMMA.16816.F32.BF16 R32, R60.reuse, R34, RZ ;  /* 0x000000223c20723c */ /* 0x040ff000000418ff */
[C---:B------:R-:W-:Y:S08]  /*1d60*/  HMMA.16816.F32.BF16 R28, R60.reuse, R24, RZ ;  /* 0x000000183c1c723c */ /* 0x040ff000000418ff */
[C---:B------:R-:W-:Y:S08]  /*1d70*/  HMMA.16816.F32.BF16 R24, R60.reuse, R26, RZ ;  /* 0x0000001a3c18723c */ /* 0x040ff000000418ff */
[C---:B------:R-:W-:Y:S08]  /*1d80*/  HMMA.16816.F32.BF16 R64, R60.reuse, R56, RZ ;  /* 0x000000383c40723c */ /* 0x040ff000000418ff */
[----:B------:R-:W-:Y:S01]  /*1d90*/  HMMA.16816.F32.BF16 R60, R60, R58, RZ ;  /* 0x0000003a3c3c723c */ /* 0x000fe200000418ff */
[----:B------:R-:W3:Y:S07]  /*1da0*/  LDSM.16.M88.4 R56, [R83+0x4400] ;  /* 0x004400005338783b */ /* 0x000eee0000000200 */
[C---:B----4-:R-:W-:Y:S08]  /*1db0*/  HMMA.16816.F32.BF16 R44, R8.reuse, R52, R44 ;  /* 0x00000034082c723c */ /* 0x050ff0000004182c */
[C---:B------:R-:W-:Y:S01]  /*1dc0*/  HMMA.16816.F32.BF16 R40, R8.reuse, R54, R40 ;  /* 0x000000360828723c */ /* 0x040fe20000041828 */
[----:B------:R-:W4:Y:S07]  /*1dd0*/  LDSM.16.M88.4 R52, [R83+0x4800] ;  /* 0x004800005334783b */ /* 0x000f2e0000000200 */
[C---:B------:R-:W-:Y:S08]  /*1de0*/  HMMA.16816.F32.BF16 R36, R8.reuse, R48, R36 ;  /* 0x000000300824723c */ /* 0x040ff00000041824 */
[C---:B------:R-:W-:Y:S01]  /*1df0*/  HMMA.16816.F32.BF16 R32, R8.reuse, R50, R32 ;  /* 0x000000320820723c */ /* 0x040fe20000041820 */
[----:B------:R-:W3:Y:S07]  /*1e00*/  LDSM.16.M88.4 R48, [R83+0x4c00] ;  /* 0x004c00005330783b */ /* 0x000eee0000000200 */
[C---:B--2---:R-:W-:Y:S08]  /*1e10*/  HMMA.16816.F32.BF16 R28, R8.reuse, R20, R28 ;  /* 0x00000014081c723c */ /* 0x044ff0000004181c */
[C---:B------:R-:W-:Y:S01]  /*1e20*/  HMMA.16816.F32.BF16 R24, R8.reuse, R22, R24 ;  /* 0x000000160818723c */ /* 0x040fe20000041818 */
[----:B------:R-:W2:Y:S07]  /*1e30*/  LDSM.16.M88.4 R20, [R114+0x1000] ;  /* 0x001000007214783b */ /* 0x000eae0000000200 */
[C---:B-1----:R-:W-:Y:S08]  /*1e40*/  HMMA.16816.F32.BF16 R64, R8.reuse, R16, R64 ;  /* 0x000000100840723c */ /* 0x042ff00000041840 */
[----:B------:R-:W-:Y:S01]  /*1e50*/  HMMA.16816.F32.BF16 R60, R8, R18, R60 ;  /* 0x00000012083c723c */ /* 0x000fe2000004183c */
[----:B------:R-:W1:Y:S04]  /*1e60*/  LDSM.16.M88.4 R8, [R114+0x1800] ;  /* 0x001800007208783b */ /* 0x000e680000000200 */
[----:B------:R-:W1:Y:S03]  /*1e70*/  LDSM.16.M88.4 R16, [R114+0x1400] ;  /* 0x001400007210783b */ /* 0x000e660000000200 */
[C---:B-----5:R-:W-:Y:S08]  /*1e80*/  HMMA.16816.F32.BF16 R44, R12.reuse, R68, R44 ;  /* 0x000000440c2c723c */ /* 0x060ff0000004182c */
        /* <DEDUP_REMOVED lines=9> */
[----:B------:R-:W-:Y:S01]  /*1f20*/  HMMA.16816.F32.BF16 R60, R12, R50, R60 ;  /* 0x000000320c3c723c */ /* 0x000fe2000004183c */
[----:B------:R-:W3:Y:S04]  /*1f30*/  LDSM.16.M88.4 R12, [R117+0x2000] ;  /* 0x00200000750c783b */ /* 0x000ee80000000200 */
        /* <DEDUP_REMOVED lines=10> */
[C---:B---3--:R-:W-:Y:S07]  /*1fe0*/  HMMA.16816.F32.BF16 R44, R12.reuse, R56, R44 ;  /* 0x000000380c2c723c */ /* 0x048fee000004182c */
[----:B------:R-:W-:Y:S01]  /*1ff0*/  IMAD R56, R77, 0x20, R76 ;  /* 0x000000204d387824 */ /* 0x000fe200078e024c */
[----:B------:R-:W-:Y:S08]  /*2000*/  HMMA.16816.F32.BF16 R40, R12, R58, R40 ;  /* 0x0000003a0c28723c */ /* 0x000ff00000041828 */
[C---:B------:R-:W-:Y:S08]  /*2010*/  HMMA.16816.F32.BF16 R64, R72.reuse, R68, R64 ;  /* 0x000000444840723c */ /* 0x040ff00000041840 */
[----:B------:R-:W-:Y:S08]  /*2020*/  HMMA.16816.F32.BF16 R60, R72, R70, R60 ;  /* 0x00000046483c723c */ /* 0x000ff0000004183c */
[C---:B------:R-:W-:Y:S08]  /*2030*/  HMMA.16816.F32.BF16 R36, R12.reuse, R52, R36 ;  /* 0x000000340c24723c */ /* 0x040ff00000041824 */
[----:B------:R-:W-:Y:S01]  /*2040*/  HMMA.16816.F32.BF16 R32, R12, R54, R32 ;  /* 0x000000360c20723c */ /* 0x000fe20000041820 */
[----:B------:R-:W3:Y:S07]  /*2050*/  LDSM.16.M88.4 R52, [R114+0x2400] ;  /* 0x002400007234783b */ /* 0x000eee0000000200 */
[C---:B-1----:R-:W-:Y:S08]  /*2060*/  HMMA.16816.F32.BF16 R44, R8.reuse, R20, R44 ;  /* 0x00000014082c723c */ /* 0x042ff0000004182c */
[----:B------:R-:W-:Y:S01]  /*2070*/  HMMA.16816.F32.BF16 R40, R8, R22, R40 ;  /* 0x000000160828723c */ /* 0x000fe20000041828 */
[----:B------:R-:W1:Y:S07]  /*2080*/  LDSM.16.M88.4 R20, [R114+0x2800] ;  /* 0x002800007214783b */ /* 0x000e6e0000000200 */
[C---:B------:R-:W-:Y:S07]  /*2090*/  HMMA.16816.F32.BF16 R28, R12.reuse, R48, R28 ;  /* 0x000000300c1c723c */ /* 0x040fee000004181c */
[----:B------:R-:W-:Y:S01]  /*20a0*/  IADD3 R49, R3, 0x1, R132 ;  /* 0x0000000103317810 */ /* 0x000fe20007ffe084 */
[----:B------:R-:W-:Y:S01]  /*20b0*/  HMMA.16816.F32.BF16 R24, R12, R50, R24 ;  /* 0x000000320c18723c */ /* 0x000fe20000041818 */
[----:B------:R-:W-:-:S02]  /*20c0*/  IADD3 R3, R85, -0x1, RZ ;  /* 0xffffffff55037810 */ /* 0x000fc40007ffe0ff */
[----:B------:R-:W-:Y:S02]  /*20d0*/  IADD3 R49, R78, -c[0x0][0x214], R49 ;  /* 0x800085004e317a10 */ /* 0x000fe40007ffe031 */
[C---:B------:R-:W-:Y:S01]  /*20e0*/  ISETP.GT.AND P0, PT, R3.reuse, R118, PT ;  /* 0x000000760300720c */ /* 0x040fe20003f04270 */
[----:B------:R-:W-:Y:S01]  /*20f0*/  IMAD.SHL.U32 R0, R3, 0x40, RZ ;  /* 0x0000004003007824 */ /* 0x000fe200078e00ff */
[----:B------:R-:W-:Y:S01]  /*2100*/  IADD3 R49, R49, c[0x0][0x2e8], RZ ;  /* 0x0000ba0031317a10 */ /* 0x000fe20007ffe0ff */
[----:B--2---:R-:W-:Y:S03]  /*2110*/  HMMA.16816.F32.BF16 R64, R12, R16, R64 ;  /* 0x000000100c40723c */ /* 0x004fe60000041840 */
[----:B------:R-:W-:-:S04]  /*2120*/  LOP3.LUT R3, R0, 0x6, R79, 0xf8, !PT ;  /* 0x0000000600037812 */ /* 0x000fc800078ef84f */
[----:B------:R-:W-:Y:S01]  /*2130*/  IADD3 R17, R49, 0x8, RZ ;  /* 0x0000000831117810 */ /* 0x000fe20007ffe0ff */
[----:B------:R-:W-:Y:S01]  /*2140*/  HMMA.16816.F32.BF16 R60, R12, R18, R60 ;  /* 0x000000120c3c723c */ /* 0x000fe2000004183c */
[----:B------:R-:W2:Y:S01]  /*2150*/  LDSM.16.M88.4 R12, [R114+0x2c00] ;  /* 0x002c0000720c783b */ /* 0x000ea20000000200 */
[----:B------:R-:W-:Y:S01]  /*2160*/  LOP3.LUT R51, R3, 0x1, RZ, 0xfc, !PT ;  /* 0x0000000103337812 */ /* 0x000fe200078efcff */
[----:B------:R-:W-:-:S04]  /*2170*/  DEPBAR.LE SB0, 0x0 ;  /* 0x000080000000791a */ /* 0x000fc80000000000 */
[----:B------:R-:W-:Y:S01]  /*2180*/  LOP3.LUT R19, R3, 0x11, RZ, 0xfc, !PT ;  /* 0x0000001103137812 */ /* 0x000fe200078efcff */
[----:B---3--:R-:W-:Y:S01]  /*2190*/  HMMA.16816.F32.BF16 R36, R8, R52, R36 ;  /* 0x000000340824723c */ /* 0x008fe20000041824 */
[----:B------:R-:W-:-:S04]  /*21a0*/  SHF.R.S32.HI R16, RZ, 0x1f, R80 ;  /* 0x0000001fff107819 */ /* 0x000fc80000011450 */
[----:B------:R-:W-:Y:S02]  /*21b0*/  LEA.HI R16, R16, R81, RZ, 0x2 ;  /* 0x0000005110107211 */ /* 0x000fe400078f10ff */
[-C--:B------:R-:W-:Y:S01]  /*21c0*/  IMNMX R52, R49, R78.reuse, PT ;  /* 0x0000004e31347217 */ /* 0x080fe20003800200 */
[C---:B------:R-:W-:Y:S01]  /*21d0*/  HMMA.16816.F32.BF16 R32, R8.reuse, R54, R32 ;  /* 0x000000360820723c */ /* 0x040fe20000041820 */
[----:B------:R-:W-:Y:S02]  /*21e0*/  IMNMX R78, R17, R78, PT ;  /* 0x0000004e114e7217 */ /* 0x000fe40003800200 */
[----:B------:R-:W-:Y:S02]  /*21f0*/  ISETP.GE.AND P3, PT, R51, R52, PT ;  /* 0x000000343300720c */ /* 0x000fe40003f66270 */
[C---:B------:R-:W-:Y:S02]  /*2200*/  LOP3.LUT R49, R3.reuse, 0x8, RZ, 0xfc, !PT ;  /* 0x0000000803317812 */ /* 0x040fe400078efcff */
[----:B------:R-:W-:Y:S01]  /*2210*/  LOP3.LUT R17, R3, 0x9, RZ, 0xfc, !PT ;  /* 0x0000000903117812 */ /* 0x000fe200078efcff */
[----:B-1----:R-:W-:Y:S01]  /*2220*/  HMMA.16816.F32.BF16 R28, R8, R20, R28 ;  /* 0x00000014081c723c */ /* 0x002fe2000004181c */
[----:B------:R-:W-:-:S02]  /*2230*/  ISETP.GE.AND P5, PT, R51, R78, PT ;  /* 0x0000004e3300720c */ /* 0x000fc40003fa6270 */
[----:B------:R-:W-:Y:S02]  /*2240*/  FSEL R45, R45, -INF , !P3 ;  /* 0xff8000002d2d7808 */ /* 0x000fe40005800000 */
[C---:B------:R-:W-:Y:S02]  /*2250*/  ISETP.GE.AND P1, PT, R49.reuse, R52, PT ;  /* 0x000000343100720c */ /* 0x040fe40003f26270 */
[----:B------:R-:W-:Y:S01]  /*2260*/  ISETP.GE.AND P4, PT, R49, R78, PT ;  /* 0x0000004e3100720c */ /* 0x000fe20003f86270 */
[----:B------:R-:W-:Y:S01]  /*2270*/  HMMA.16816.F32.BF16 R24, R8, R22, R24 ;  /* 0x000000160818723c */ /* 0x000fe20000041818 */
[----:B------:R-:W-:Y:S01]  /*2280*/  BAR.SYNC.DEFER_BLOCKING 0x0 ;  /* 0x0000000000007b1d */ /* 0x000fe20000010000 */
[C---:B------:R-:W-:Y:S02]  /*2290*/  ISETP.GE.AND P2, PT, R17.reuse, R52, PT ;  /* 0x000000341100720c */ /* 0x040fe40003f46270 */
[----:B------:R-:W-:Y:S02]  /*22a0*/  ISETP.GE.AND P3, PT, R17, R78, PT ;  /* 0x0000004e1100720c */ /* 0x000fe40003f66270 */
[----:B------:R-:W-:-:S02]  /*22b0*/  LOP3.LUT R17, R3, 0x10, RZ, 0xfc, !PT ;  /* 0x0000001003117812 */ /* 0x000fc400078efcff */
[----:B------:R-:W-:Y:S01]  /*22c0*/  FSEL R50, R47, -INF , !P5 ;  /* 0xff8000002f327808 */ /* 0x000fe20006800000 */
[C---:B--2---:R-:W-:Y:S01]  /*22d0*/  HMMA.16816.F32.BF16 R64, R8.reuse, R12, R64 ;  /* 0x0000000c0840723c */ /* 0x044fe20000041840 */
        /* <DEDUP_REMOVED lines=19> */
[C---:B------:R-:W-:Y:S02]  /*2410*/  LOP3.LUT R37, R3.reuse, 0x21, RZ, 0xfc, !PT ;  /* 0x0000002103257812 */ /* 0x040fe400078efcff */
[----:B------:R-:W-:Y:S02]  /*2420*/  LOP3.LUT R19, R3, 0x28, RZ, 0xfc, !PT ;  /* 0x0000002803137812 */ /* 0x000fe400078efcff */
[----:B------:R-:W-:Y:S02]  /*2430*/  LOP3.LUT R16, R16, 0xfffffffc, RZ, 0xc0, !PT ;  /* 0xfffffffc10107812 */ /* 0x000fe400078ec0ff */
[----:B------:R-:W-:Y:S02]  /*2440*/  FSEL R68, R39, -INF , !P2 ;  /* 0xff80000027447808 */ /* 0x000fe40005000000 */
[----:B------:R-:W-:Y:S01]  /*2450*/  FSEL R69, R32, -INF , !P3 ;  /* 0xff80000020457808 */ /* 0x000fe20005800000 */
[----:B------:R-:W-:Y:S01]  /*2460*/  IMAD.IADD R133, R81, 0x1, -R16 ;  /* 0x0000000151857824 */ /* 0x000fe200078e0a10 */
[----:B------:R-:W-:-:S02]  /*2470*/  FSEL R23, R33, -INF , !P1 ;  /* 0xff80000021177808 */ /* 0x000fc40004800000 */
[----:B------:R-:W-:Y:S02]  /*2480*/  FSEL R22, R35, -INF , !P4 ;  /* 0xff80000023167808 */ /* 0x000fe40006000000 */
[C---:B------:R-:W-:Y:S02]  /*2490*/  ISETP.GE.AND P2, PT, R17.reuse, R52, PT ;  /* 0x000000341100720c */ /* 0x040fe40003f46270 */
[-C--:B------:R-:W-:Y:S02]  /*24a0*/  ISETP.GE.AND P3, PT, R17, R78.reuse, PT ;  /* 0x0000004e1100720c */ /* 0x080fe40003f66270 */
[----:B------:R-:W-:Y:S02]  /*24b0*/  ISETP.GE.AND P1, PT, R37, R78, PT ;  /* 0x0000004e2500720c */ /* 0x000fe40003f26270 */
[----:B------:R-:W-:Y:S02]  /*24c0*/  ISETP.GE.AND P4, PT, R19, R52, PT ;  /* 0x000000341300720c */ /* 0x000fe40003f86270 */
[----:B------:R-:W-:-:S02]  /*24d0*/  LOP3.LUT R33, R3, 0x29, RZ, 0xfc, !PT ;  /* 0x0000002903217812 */ /* 0x000fc400078efcff */
[----:B------:R-:W-:Y:S02]  /*24e0*/  LOP3.LUT R13, R3, 0x30, RZ, 0xfc, !PT ;  /* 0x00000030030d7812 */ /* 0x000fe400078efcff */
[----:B------:R-:W-:Y:S02]  /*24f0*/  FSEL R76, R34, -INF , !P5 ;  /* 0xff800000224c7808 */ /* 0x000fe40006800000 */
[----:B------:R-:W-:Y:S02]  /*2500*/  FSEL R17, R28, -INF , !P2 ;  /* 0xff8000001c117808 */ /* 0x000fe40005000000 */
[----:B------:R-:W-:Y:S02]  /*2510*/  FSEL R16, R30, -INF , !P3 ;  /* 0xff8000001e107808 */ /* 0x000fe40005800000 */
[----:B------:R-:W-:Y:S02]  /*2520*/  FSEL R18, R31, -INF , !P1 ;  /* 0xff8000001f127808 */ /* 0x000fe40004800000 */
[----:B------:R-:W-:-:S02]  /*2530*/  FSEL R93, R24, -INF , !P4 ;  /* 0xff800000185d7808 */ /* 0x000fc40006000000 */
[----:B------:R-:W-:Y:S02]  /*2540*/  ISETP.GE.AND P5, PT, R37, R52, PT ;  /* 0x000000342500720c */ /* 0x000fe40003fa6270 */
[----:B------:R-:W-:Y:S02]  /*2550*/  ISETP.GE.AND P2, PT, R19, R78, PT ;  /* 0x0000004e1300720c */ /* 0x000fe40003f46270 */
[-C--:B------:R-:W-:Y:S02]  /*2560*/  ISETP.GE.AND P3, PT, R33, R52.reuse, PT ;  /* 0x000000342100720c */ /* 0x080fe40003f66270 */
[C---:B------:R-:W-:Y:S02]  /*2570*/  ISETP.GE.AND P1, PT, R13.reuse, R52, PT ;  /* 0x000000340d00720c */ /* 0x040fe40003f26270 */
        /* <DEDUP_REMOVED lines=90> */
.L_x_5005:
[----:B------:R-:W-:-:S04]  /*2b20*/  IADD3 R6, -R6, RZ, RZ ;  /* 0x000000ff06067210 */ /* 0x000fc80007ffe1ff */
[----:B------:R-:W-:Y:S02]  /*2b30*/  SHF.R.S32.HI R5, RZ, 0x1f, R6 ;  /* 0x0000001fff057819 */ /* 0x000fe40000011406 */
.L_x_5006:
        /* <DEDUP_REMOVED lines=14> */
.L_x_5004:
        /* <DEDUP_REMOVED lines=73> */
[----:B------:R-:W4:Y:S01]  /*30b0*/  MUFU.EX2 R24, R24 ;  /* 0x0000001800187308 */ /* 0x000f220000000800 */
[----:B---3--:R-:W-:Y:S01]  /*30c0*/  F2FP.BF16.PACK_AB R80, R33, R34 ;  /* 0x000000222150723e */ /* 0x008fe200000010ff */
[--C-:B------:R-:W-:Y:S02]  /*30d0*/  FFMA.FTZ R88, R99, c[0x0][0x23c], -R96.reuse ;  /* 0x00008f0063587a23 */ /* 0x100fe40000010860 */
[--C-:B------:R-:W-:Y:S02]  /*30e0*/  FFMA.FTZ R97, R17, c[0x0][0x23c], -R96.reuse ;  /* 0x00008f0011617a23 */ /* 0x100fe40000010860 */
[----:B------:R-:W-:-:S02]  /*30f0*/  FFMA.FTZ R92, R19, c[0x0][0x23c], -R96 ;  /* 0x00008f00135c7a23 */ /* 0x000fc40000010860 */
[----:B------:R-:W-:Y:S01]  /*3100*/  MUFU.EX2 R30, R30 ;  /* 0x0000001e001e7308 */ /* 0x000fe20000000800 */
[--C-:B------:R-:W-:Y:S02]  /*3110*/  FFMA.FTZ R93, R93, c[0x0][0x23c], -R96.reuse ;  /* 0x00008f005d5d7a23 */ /* 0x100fe40000010860 */
[--C-:B------:R-:W-:Y:S02]  /*3120*/  FFMA.FTZ R98, R16, c[0x0][0x23c], -R87.reuse ;  /* 0x00008f0010627a23 */ /* 0x100fe40000010857 */
[--C-:B------:R-:W-:Y:S02]  /*3130*/  FFMA.FTZ R101, R18, c[0x0][0x23c], -R87.reuse ;  /* 0x00008f0012657a23 */ /* 0x100fe40000010857 */
[--C-:B------:R-:W-:Y:S01]  /*3140*/  FFMA.FTZ R100, R100, c[0x0][0x23c], -R87.reuse ;  /* 0x00008f0064647a23 */ /* 0x100fe20000010857 */
[----:B------:R-:W3:Y:S01]  /*3150*/  MUFU.EX2 R31, R31 ;  /* 0x0000001f001f7308 */ /* 0x000ee20000000800 */
[----:B----4-:R-:W-:Y:S01]  /*3160*/  F2FP.BF16.PACK_AB R82, R24, R29 ;  /* 0x0000001d1852723e */ /* 0x010fe200000010ff */
[----:B------:R-:W-:Y:S01]  /*3170*/  FFMA.FTZ R99, R102, c[0x0][0x23c], -R87 ;  /* 0x00008f0066637a23 */ /* 0x000fe20000010857 */
[----:B------:R-:W-:Y:S01]  /*3180*/  LDSM.16.MT88.4 R16, [R112+0x6800] ;  /* 0x006800007010783b */ /* 0x000fe20000004200 */
[----:B------:R-:W-:-:S02]  /*3190*/  FFMA.FTZ R102, R89, c[0x0][0x23c], -R96 ;  /* 0x00008f0059667a23 */ /* 0x000fc40000010860 */
        /* <DEDUP_REMOVED lines=9> */
[----:B------:R-:W-:Y:S02]  /*3230*/  FFMA.FTZ R35, R35, c[0x0][0x23c], -R87 ;  /* 0x00008f0023237a23 */ /* 0x000fe40000010857 */
[----:B------:R-:W-:Y:S02]  /*3240*/  FADD.FTZ R34, R34, R33 ;  /* 0x0000002122227221 */ /* 0x000fe40000010000 */
[----:B------:R-:W-:Y:S01]  /*3250*/  MUFU.EX2 R28, R28 ;  /* 0x0000001c001c7308 */ /* 0x000fe20000000800 */
[----:B------:R-:W-:Y:S02]  /*3260*/  FADD.FTZ R31, R30, R31 ;  /* 0x0000001f1e1f7221 */ /* 0x000fe40000010000 */
[----:B------:R-:W-:-:S04]  /*3270*/  FADD.FTZ R29, R29, R34 ;  /* 0x000000221d1d7221 */ /* 0x000fc80000010000 */
[----:B------:R-:W-:Y:S01]  /*3280*/  FADD.FTZ R29, R24, R29 ;  /* 0x0000001d181d7221 */ /* 0x000fe20000010000 */
[----:B----4-:R-:W-:Y:S01]  /*3290*/  F2FP.BF16.PACK_AB R83, R27, R32 ;  /* 0x000000201b53723e */ /* 0x010fe200000010ff */
[----:B------:R-:W3:Y:S01]  /*32a0*/  MUFU.EX2 R21, R21 ;  /* 0x0000001500157308 */ /* 0x000ee20000000800 */
[----:B------:R-:W-:-:S04]  /*32b0*/  FADD.FTZ R32, R32, R31 ;  /* 0x0000001f20207221 */ /* 0x000fc80000010000 */
[----:B------:R-:W-:Y:S01]  /*32c0*/  FADD.FTZ R27, R27, R32 ;  /* 0x000000201b1b7221 */ /* 0x000fe20000010000 */
[C---:B-1----:R-:W-:Y:S02]  /*32d0*/  HMMA.16816.F32.BF16 R44, R80.reuse, R48, RZ ;  /* 0x00000030502c723c */ /* 0x042fe400000418ff */
[----:B------:R-:W-:Y:S06]  /*32e0*/  MUFU.EX2 R20, R20 ;  /* 0x0000001400147308 */ /* 0x000fec0000000800 */
[C---:B------:R-:W-:Y:S02]  /*32f0*/  HMMA.16816.F32.BF16 R48, R80.reuse, R50, RZ ;  /* 0x000000325030723c */ /* 0x040fe400000418ff */
[----:B------:R-:W-:Y:S06]  /*3300*/  MUFU.EX2 R3, R3 ;  /* 0x0000000300037308 */ /* 0x000fec0000000800 */
[C---:B--2---:R-:W-:Y:S02]  /*3310*/  HMMA.16816.F32.BF16 R36, R80.reuse, R40, RZ ;  /* 0x000000285024723c */ /* 0x044fe400000418ff */
[----:B------:R-:W-:Y:S06]  /*3320*/  MUFU.EX2 R26, R26 ;  /* 0x0000001a001a7308 */ /* 0x000fec0000000800 */
[C---:B------:R-:W-:Y:S02]  /*3330*/  HMMA.16816.F32.BF16 R52, R80.reuse, R56, RZ ;  /* 0x000000385034723c */ /* 0x040fe400000418ff */
[----:B------:R-:W1:Y:S06]  /*3340*/  MUFU.EX2 R23, R23 ;  /* 0x0000001700177308 */ /* 0x000e6c0000000800 */
[C---:B------:R-:W-:Y:S02]  /*3350*/  HMMA.16816.F32.BF16 R60, R80.reuse, R64, RZ ;  /* 0x00000040503c723c */ /* 0x040fe400000418ff */
[----:B------:R-:W-:Y:S06]  /*3360*/  MUFU.EX2 R25, R25 ;  /* 0x0000001900197308 */ /* 0x000fec0000000800 */
[C---:B------:R-:W-:Y:S02]  /*3370*/  HMMA.16816.F32.BF16 R68, R80.reuse, R72, RZ ;  /* 0x000000485044723c */ /* 0x040fe400000418ff */
[----:B------:R-:W2:Y:S06]  /*3380*/  MUFU.EX2 R22, R22 ;  /* 0x0000001600167308 */ /* 0x000eac0000000800 */
[C---:B------:R-:W-:Y:S02]  /*3390*/  HMMA.16816.F32.BF16 R40, R80.reuse, R42, RZ ;  /* 0x0000002a5028723c */ /* 0x040fe400000418ff */
[----:B------:R-:W-:Y:S06]  /*33a0*/  MUFU.EX2 R97, R97 ;  /* 0x0000006100617308 */ /* 0x000fec0000000800 */
        /* <DEDUP_REMOVED lines=63> */
[C---:B--2---:R-:W-:Y:S08]  /*37a0*/  HMMA.16816.F32.BF16 R36, R4.reuse, R8, R36 ;  /* 0x000000080424723c */ /* 0x044ff00000041824 */
[C---:B------:R-:W-:Y:S01]  /*37b0*/  HMMA.16816.F32.BF16 R40, R4.reuse, R10, R40 ;  /* 0x0000000a0428723c */ /* 0x040fe20000041828 */
[----:B------:R-:W2:Y:S07]  /*37c0*/  LDSM.16.MT88.4 R8, [R112+0x7800] ;  /* 0x007800007008783b */ /* 0x000eae0000004200 */
        /* <DEDUP_REMOVED lines=55> */
.L_x_5011:
        /* <DEDUP_REMOVED lines=64> */
.L_x_5008:
[C---:B------:R-:W-:Y:S04]  /*3f40*/  LEA R130, P0, R8.reuse, R130, 0x1 ;  /* 0x0000008208827211 */ /* 0x040fe800078008ff */
[----:B------:R-:W-:Y:S02]  /*3f50*/  LEA.HI.X R131, R8, R131, R0, 0x1, P0 ;  /* 0x0000008308837211 */ /* 0x000fe400000f0c00 */
[----:B------:R-:W-:Y:S03]  /*3f60*/  IADD3 R86, P0, R130, UR7, RZ ;  /* 0x0000000782567c10 */ /* 0x000fe6000ff1e0ff */
[----:B------:R-:W-:Y:S01]  /*3f70*/  @!PT LDS RZ, [RZ] ;  /* 0x00000000fffff984 */ /* 0x000fe20000000800 */
[----:B------:R-:W-:Y:S01]  /*3f80*/  @!PT LDS RZ, [RZ] ;  /* 0x00000000fffff984 */ /* 0x000fe20000000800 */
[----:B------:R-:W-:Y:S01]  /*3f90*/  @!PT LDS RZ, [RZ] ;  /* 0x00000000fffff984 */ /* 0x000fe20000000800 */
[----:B------:R1:W-:Y:S02]  /*3fa0*/  LDGSTS.E.BYPASS.LTC128B.128 [R121+0x6000], [R130.64] ;  /* 0x0600000082797fae */ /* 0x0003e4000b901d4a */
[----:B------:R-:W-:Y:S01]  /*3fb0*/  IMAD.X R87, R120, 0x1, R131, P0 ;  /* 0x0000000178577824 */ /* 0x000fe200000e0683 */
[----:B------:R-:W-:Y:S01]  /*3fc0*/  ISETP.GT.AND P0, PT, R137, R118, PT ;  /* 0x000000768900720c */ /* 0x000fe20003f04270 */
        /* <DEDUP_REMOVED lines=16> */
[----:B------:R-:W2:Y:S07]  /*40d0*/  LDSM.16.M88.4 R96, [R114] ;  /* 0x000000007260783b */ /* 0x000eae0000000200 */
        /* <DEDUP_REMOVED lines=133> */
.L_x_5010:
        /* <DEDUP_REMOVED lines=14> */
.L_x_5009:
        /* <DEDUP_REMOVED lines=66> */
[----:B------:R-:W-:Y:S02]  /*4e30*/  FFMA.FTZ R144, R18, c[0x0][0x23c], -R106 ;  /* 0x00008f0012907a23 */ /* 0x000fe4000001086a */
[----:B-1----:R-:W-:Y:S02]  /*4e40*/  FFMA.FTZ R88, R8, c[0x0][0x23c], -R104 ;  /* 0x00008f0008587a23 */ /* 0x002fe40000010868 */
        /* <DEDUP_REMOVED lines=12> */
[----:B---3--:R-:W-:Y:S01]  /*4f10*/  F2FP.BF16.PACK_AB R92, R110, R107 ;  /* 0x0000006b6e5c723e */ /* 0x008fe200000010ff */
[C---:B------:R-:W-:Y:S02]  /*4f20*/  FMUL.FTZ R56, R84.reuse, R56 ;  /* 0x0000003854387220 */ /* 0x040fe40000410000 */
        /* <DEDUP_REMOVED lines=15> */
[----:B------:R-:W-:Y:S02]  /*5020*/  FMUL.FTZ R81, R84, R81 ;  /* 0x0000005154517220 */ /* 0x000fe40000410000 */
[--C-:B------:R-:W-:Y:S02]  /*5030*/  FFMA.FTZ R147, R19, c[0x0][0x23c], -R106.reuse ;  /* 0x00008f0013937a23 */ /* 0x100fe4000001086a */
        /* <DEDUP_REMOVED lines=26> */
[----:B-1----:R-:W-:Y:S01]  /*51e0*/  F2FP.BF16.PACK_AB R95, R139, R90 ;  /* 0x0000005a8b5f723e */ /* 0x002fe200000010ff */
        /* <DEDUP_REMOVED lines=8> */
[----:B------:R-:W1:Y:S01]  /*5270*/  LDSM.16.MT88.4 R96, [R112+0x6000] ;  /* 0x006000007060783b */ /* 0x000e620000004200 */
[----:B------:R-:W-:Y:S02]  /*5280*/  MUFU.EX2 R147, R147 ;  /* 0x0000009300937308 */ /* 0x000fe40000000800 */
[--C-:B------:R-:W-:Y:S02]  /*5290*/  FFMA.FTZ R154, R31, c[0x0][0x23c], -R106.reuse ;  /* 0x00008f001f9a7a23 */ /* 0x100fe4000001086a */
[--C-:B------:R-:W-:Y:S02]  /*52a0*/  FFMA.FTZ R163, R34, c[0x0][0x23c], -R106.reuse ;  /* 0x00008f0022a37a23 */ /* 0x100fe4000001086a */
[----:B------:R-:W-:Y:S04]  /*52b0*/  FFMA.FTZ R160, R35, c[0x0][0x23c], -R106 ;  /* 0x00008f0023a07a23 */ /* 0x000fe8000001086a */
[----:B------:R-:W-:Y:S01]  /*52c0*/  FFMA.FTZ R109, R84, R109, R107 ;  /* 0x0000006d546d7223 */ /* 0x000fe2000001006b */
[----:B------:R-:W-:Y:S01]  /*52d0*/  MUFU.EX2 R149, R149 ;  /* 0x0000009500957308 */ /* 0x000fe20000000800 */
[C---:B------:R-:W-:Y:S02]  /*52e0*/  FFMA.FTZ R165, R3.reuse, R108, R105 ;  /* 0x0000006c03a57223 */ /* 0x040fe40000010069 */
[----:B------:R-:W-:Y:S02]  /*52f0*/  FADD.FTZ R109, R110, R109 ;  /* 0x0000006d6e6d7221 */ /* 0x000fe40000010000 */
[C---:B------:R-:W-:Y:S02]  /*5300*/  FMUL.FTZ R78, R3.reuse, R78 ;  /* 0x0000004e034e7220 */ /* 0x040fe40000410000 */
[----:B------:R-:W-:Y:S02]  /*5310*/  FADD.FTZ R88, R88, R109 ;  /* 0x0000006d58587221 */ /* 0x000fe40000010000 */
[----:B------:R-:W-:Y:S01]  /*5320*/  FMUL.FTZ R79, R3, R79 ;  /* 0x0000004f034f7220 */ /* 0x000fe20000410000 */
[----:B------:R-:W-:Y:S01]  /*5330*/  MUFU.EX2 R150, R150 ;  /* 0x0000009600967308 */ /* 0x000fe20000000800 */
[----:B------:R-:W-:Y:S02]  /*5340*/  FADD.FTZ R88, R111, R88 ;  /* 0x000000586f587221 */ /* 0x000fe40000010000 */
[----:B------:R-:W-:Y:S01]  /*5350*/  LDSM.16.MT88.4 R108, [R112+0x7c00] ;  /* 0x007c0000706c783b */ /* 0x000fe20000004200 */
[C---:B------:R-:W-:Y:S02]  /*5360*/  FMUL.FTZ R82, R3.reuse, R82 ;  /* 0x0000005203527220 */ /* 0x040fe40000410000 */
[----:B------:R-:W-:Y:S01]  /*5370*/  FMUL.FTZ R83, R3, R83 ;  /* 0x0000005303537220 */ /* 0x000fe20000410000 */
[----:B------:R-:W-:Y:S01]  /*5380*/  MOV R3, R0 ;  /* 0x0000000000037202 */ /* 0x000fe20000000f00 */
[--C-:B------:R-:W-:Y:S02]  /*5390*/  FFMA.FTZ R143, R12, c[0x0][0x23c], -R104.reuse ;  /* 0x00008f000c8f7a23 */ /* 0x100fe40000010868 */
[--C-:B------:R-:W-:Y:S01]  /*53a0*/  FFMA.FTZ R138, R13, c[0x0][0x23c], -R104.reuse ;  /* 0x00008f000d8a7a23 */ /* 0x100fe20000010868 */
[----:B------:R-:W-:Y:S01]  /*53b0*/  MUFU.EX2 R152, R152 ;  /* 0x0000009800987308 */ /* 0x000fe20000000800 */
[--C-:B------:R-:W-:Y:S02]  /*53c0*/  FFMA.FTZ R142, R16, c[0x0][0x23c], -R104.reuse ;  /* 0x00008f00108e7a23 */ /* 0x100fe40000010868 */
[--C-:B------:R-:W-:Y:S02]  /*53d0*/  FFMA.FTZ R145, R17, c[0x0][0x23c], -R104.reuse ;  /* 0x00008f0011917a23 */ /* 0x100fe40000010868 */
[--C-:B------:R-:W-:Y:S01]  /*53e0*/  FFMA.FTZ R153, R20, c[0x0][0x23c], -R104.reuse ;  /* 0x00008f0014997a23 */ /* 0x100fe20000010868 */
[C---:B-1----:R-:W-:Y:S03]  /*53f0*/  HMMA.16816.F32.BF16 R44, R92.reuse, R96, R44 ;  /* 0x000000605c2c723c */ /* 0x042fe6000004182c */
[--C-:B------:R-:W-:Y:S01]  /*5400*/  FFMA.FTZ R148, R21, c[0x0][0x23c], -R104.reuse ;  /* 0x00008f0015947a23 */ /* 0x100fe20000010868 */
[----:B------:R-:W-:Y:S01]  /*5410*/  MUFU.EX2 R143, R143 ;  /* 0x0000008f008f7308 */ /* 0x000fe20000000800 */
[--C-:B------:R-:W-:Y:S02]  /*5420*/  FFMA.FTZ R151, R24, c[0x0][0x23c], -R104.reuse ;  /* 0x00008f0018977a23 */ /* 0x100fe40000010868 */
[--C-:B------:R-:W-:Y:S01]  /*5430*/  FFMA.FTZ R146, R25, c[0x0][0x23c], -R104.reuse ;  /* 0x00008f0019927a23 */ /* 0x100fe20000010868 */
[C---:B------:R-:W-:Y:S01]  /*5440*/  HMMA.16816.F32.BF16 R48, R92.reuse, R98, R48 ;  /* 0x000000625c30723c */ /* 0x040fe20000041830 */
[----:B------:R-:W1:Y:S03]  /*5450*/  LDSM.16.MT88.4 R96, [R113+0x7000] ;  /* 0x007000007160783b */ /* 0x000e660000004200 */
[--C-:B------:R-:W-:Y:S02]  /*5460*/  FFMA.FTZ R161, R28, c[0x0][0x23c], -R104.reuse ;  /* 0x00008f001ca17a23 */ /* 0x100fe40000010868 */
[--C-:B------:R-:W-:Y:S01]  /*5470*/  FFMA.FTZ R158, R29, c[0x0][0x23c], -R104.reuse ;  /* 0x00008f001d9e7a23 */ /* 0x100fe20000010868 */
[----:B------:R-:W2:Y:S01]  /*5480*/  MUFU.EX2 R138, R138 ;  /* 0x0000008a008a7308 */ /* 0x000ea20000000800 */
[--C-:B------:R-:W-:Y:S04]  /*5490*/  FFMA.FTZ R159, R32, c[0x0][0x23c], -R104.reuse ;  /* 0x00008f00209f7a23 */ /* 0x100fe80000010868 */
[----:B------:R-:W-:Y:S02]  /*54a0*/  FFMA.FTZ R104, R33, c[0x0][0x23c], -R104 ;  /* 0x00008f0021687a23 */ /* 0x000fe40000010868 */
[----:B------:R-:W-:Y:S03]  /*54b0*/  FADD.FTZ R165, R136, R165 ;  /* 0x000000a588a57221 */ /* 0x000fe60000010000 */
[----:B------:R3:W-:Y:S01]  /*54c0*/  MUFU.EX2 R156, R104 ;  /* 0x00000068009c7308 */ /* 0x0007e20000000800 */
[----:B------:R-:W-:Y:S04]  /*54d0*/  FADD.FTZ R90, R90, R165 ;  /* 0x000000a55a5a7221 */ /* 0x000fe80000010000 */
[----:B------:R-:W-:Y:S05]  /*54e0*/  FADD.FTZ R139, R139, R90 ;  /* 0x0000005a8b8b7221 */ /* 0x000fea0000010000 */
[----:B------:R-:W-:Y:S10]  /*54f0*/  MUFU.EX2 R142, R142 ;  /* 0x0000008e008e7308 */ /* 0x000ff40000000800 */
[----:B------:R-:W4:Y:S01]  /*5500*/  MUFU.EX2 R145, R145 ;  /* 0x0000009100917308 */ /* 0x000f220000000800 */
[C---:B-1----:R-:W-:Y:S01]  /*5510*/  HMMA.16816.F32.BF16 R52, R92.reuse, R96, R52 ;  /* 0x000000605c34723c */ /* 0x042fe20000041834 */
[----:B---3--:R-:W-:Y:S08]  /*5520*/  LDSM.16.MT88.4 R104, [R113+0x6c00] ;  /* 0x006c00007168783b */ /* 0x008ff00000004200 */
[----:B------:R-:W-:Y:S01]  /*5530*/  MUFU.EX2 R153, R153 ;  /* 0x0000009900997308 */ /* 0x000fe20000000800 */
[C---:B------:R-:W-:Y:S01]  /*5540*/  HMMA.16816.F32.BF16 R56, R92.reuse, R98, R56 ;  /* 0x000000625c38723c */ /* 0x040fe20000041838 */
[----:B------:R-:W1:Y:S08]  /*5550*/  LDSM.16.MT88.4 R96, [R112+0x7000] ;  /* 0x007000007060783b */ /* 0x000e700000004200 */
[----:B------:R-:W3:Y:S10]  /*5560*/  MUFU.EX2 R148, R148 ;  /* 0x0000009400947308 */ /* 0x000ef40000000800 */
[----:B------:R-:W-:Y:S10]  /*5570*/  MUFU.EX2 R151, R151 ;  /* 0x0000009700977308 */ /* 0x000ff40000000800 */
[----:B------:R-:W5:Y:S10]  /*5580*/  MUFU.EX2 R146, R146 ;  /* 0x0000009200927308 */ /* 0x000f740000000800 */
[----:B------:R-:W2:Y:S01]  /*5590*/  MUFU.EX2 R155, R155 ;  /* 0x0000009b009b7308 */ /* 0x000ea20000000800 */
[C---:B-1----:R-:W-:Y:S09]  /*55a0*/  HMMA.16816.F32.BF16 R60, R92.reuse, R96, R60 ;  /* 0x000000605c3c723c */ /* 0x042ff2000004183c */
[----:B------:R-:W-:Y:S01]  /*55b0*/  MUFU.EX2 R161, R161 ;  /* 0x000000a100a17308 */ /* 0x000fe20000000800 */
[C---:B------:R-:W-:Y:S01]  /*55c0*/  HMMA.16816.F32.BF16 R64, R92.reuse, R98, R64 ;  /* 0x000000625c40723c */ /* 0x040fe20000041840 */
[----:B------:R-:W1:Y:S08]  /*55d0*/  LDSM.16.MT88.4 R96, [R113+0x8000] ;  /* 0x008000007160783b */ /* 0x000e700000004200 */
[----:B------:R-:W1:Y:S10]  /*55e0*/  MUFU.EX2 R158, R158 ;  /* 0x0000009e009e7308 */ /* 0x000e740000000800 */
[----:B------:R-:W-:Y:S10]  /*55f0*/  MUFU.EX2 R157, R157 ;  /* 0x0000009d009d7308 */ /* 0x000ff40000000800 */
[----:B------:R-:W2:Y:S10]  /*5600*/  MUFU.EX2 R154, R154 ;  /* 0x0000009a009a7308 */ /* 0x000eb40000000800 */
[----:B------:R-:W2:Y:S01]  /*5610*/  MUFU.EX2 R159, R159 ;  /* 0x0000009f009f7308 */ /* 0x000ea20000000800 */
[C---:B-1----:R-:W-:Y:S08]  /*5620*/  HMMA.16816.F32.BF16 R68, R92.reuse, R96, R68 ;  /* 0x000000605c44723c */ /* 0x042ff00000041844 */
[C---:B------:R-:W-:Y:S01]  /*5630*/  HMMA.16816.F32.BF16 R72, R92.reuse, R98, R72 ;  /* 0x000000625c48723c */ /* 0x040fe20000041848 */
[----:B------:R-:W1:Y:S01]  /*5640*/  LDSM.16.MT88.4 R96, [R112+0x8000] ;  /* 0x008000007060783b */ /* 0x000e620000004200 */
[----:B------:R-:W-:Y:S10]  /*5650*/  MUFU.EX2 R163, R163 ;  /* 0x000000a300a37308 */ /* 0x000ff40000000800 */
[----:B------:R-:W1:Y:S02]  /*5660*/  MUFU.EX2 R160, R160 ;  /* 0x000000a000a07308 */ /* 0x000e640000000800 */
[C---:B-1----:R-:W-:Y:S08]  /*5670*/  HMMA.16816.F32.BF16 R76, R92.reuse, R96, R76 ;  /* 0x000000605c4c723c */ /* 0x042ff0000004184c */
[----:B------:R-:W-:Y:S01]  /*5680*/  HMMA.16816.F32.BF16 R80, R92, R98, R80 ;  /* 0x000000625c50723c */ /* 0x000fe20000041850 */
[----:B------:R-:W1:Y:S06]  /*5690*/  LDSM.16.MT88.4 R96, [R113+0x6400] ;  /* 0x006400007160783b */ /* 0x000e6c0000004200 */
[----:B--2---:R-:W-:Y:S01]  /*56a0*/  F2FP.BF16.PACK_AB R92, R138, R143 ;  /* 0x0000008f8a5c723e */ /* 0x004fe200000010ff */
        /* <DEDUP_REMOVED lines=29> */
[----:B---3--:R-:W-:Y:S01]  /*5880*/  F2FP.BF16.PACK_AB R92, R148, R153 ;  /* 0x00000099945c723e */ /* 0x008fe200000010ff */
[----:B------:R-:W-:Y:S01]  /*5890*/  FADD.FTZ R153, R153, R142 ;  /* 0x0000008e99997221 */ /* 0x000fe20000010000 */
[----:B------:R-:W-:Y:S03]  /*58a0*/  F2FP.BF16.PACK_AB R93, R150, R149 ;  /* 0x00000095965d723e */ /* 0x000fe600000010ff */
[----:B-----5:R-:W-:Y:S01]  /*58b0*/  F2FP.BF16.PACK_AB R94, R146, R151 ;  /* 0x00000097925e723e */ /* 0x020fe200000010ff */
[----:B------:R-:W-:Y:S01]  /*58c0*/  FADD.FTZ R148, R148, R153 ;  /* 0x0000009994947221 */ /* 0x000fe20000010000 */
[----:B------:R-:W-:Y:S03]  /*58d0*/  F2FP.BF16.PACK_AB R95, R155, R152 ;  /* 0x000000989b5f723e */ /* 0x000fe600000010ff */
[----:B------:R-:W-:Y:S04]  /*58e0*/  FADD.FTZ R151, R151, R148 ;  /* 0x0000009497977221 */ /* 0x000fe80000010000 */
        /* <DEDUP_REMOVED lines=24> */
[----:B------:R-:W-:Y:S07]  /*5a70*/  F2FP.BF16.PACK_AB R95, R160, R163 ;  /* 0x000000a3a05f723e */ /* 0x000fee00000010ff */
        /* <DEDUP_REMOVED lines=8> */
[C---:B------:R-:W-:Y:S04]  /*5b00*/  HMMA.16816.F32.BF16 R56, R92.reuse, R102, R56 ;  /* 0x000000665c38723c */ /* 0x040fe80000041838 */
[----:B------:R-:W-:Y:S04]  /*5b10*/  FADD.FTZ R101, R150, R101 ;  /* 0x0000006596657221 */ /* 0x000fe80000010000 */
[C---:B------:R-:W-:Y:S04]  /*5b20*/  HMMA.16816.F32.BF16 R60, R92.reuse, R108, R60 ;  /* 0x0000006c5c3c723c */ /* 0x040fe8000004183c */
[----:B------:R-:W-:Y:S03]  /*5b30*/  FADD.FTZ R88, R152, R101 ;  /* 0x0000006598587221 */ /* 0x000fe60000010000 */
[----:B------:R-:W-:Y:S01]  /*5b40*/  FADD.FTZ R109, R159, R158 ;  /* 0x0000009e9f6d7221 */ /* 0x000fe20000010000 */
[C---:B------:R-:W-:Y:S04]  /*5b50*/  HMMA.16816.F32.BF16 R64, R92.reuse, R110, R64 ;  /* 0x0000006e5c40723c */ /* 0x040fe80000041840 */
[----:B------:R-:W-:Y:S02]  /*5b60*/  FADD.FTZ R88, R155, R88 ;  /* 0x000000589b587221 */ /* 0x000fe40000010000 */
[----:B------:R-:W-:Y:S02]  /*5b70*/  FADD.FTZ R109, R156, R109 ;  /* 0x0000006d9c6d7221 */ /* 0x000fe40000010000 */
[C---:B---3--:R-:W-:Y:S04]  /*5b80*/  HMMA.16816.F32.BF16 R68, R92.reuse, R104, R68 ;  /* 0x000000685c44723c */ /* 0x048fe80000041844 */
[----:B------:R-:W-:Y:S01]  /*5b90*/  FADD.FTZ R157, R157, R88 ;  /* 0x000000589d9d7221 */ /* 0x000fe20000010000 */
[----:B------:R-:W-:Y:S03]  /*5ba0*/  IADD3 R88, R137, -0x1, RZ ;  /* 0xffffffff89587810 */ /* 0x000fe60007ffe0ff */
[C---:B------:R-:W-:Y:S04]  /*5bb0*/  HMMA.16816.F32.BF16 R72, R92.reuse, R106, R72 ;  /* 0x0000006a5c48723c */ /* 0x040fe80000041848 */
[----:B------:R-:W-:Y:S01]  /*5bc0*/  FADD.FTZ R154, R154, R157 ;  /* 0x0000009d9a9a7221 */ /* 0x000fe20000010000 */
[----:B------:R-:W-:Y:S03]  /*5bd0*/  MOV R137, R88 ;  /* 0x0000005800897202 */ /* 0x000fe60000000f00 */
[C---:B-1----:R-:W-:Y:S04]  /*5be0*/  HMMA.16816.F32.BF16 R76, R92.reuse, R96, R76 ;  /* 0x000000605c4c723c */ /* 0x042fe8000004184c */
[----:B------:R-:W-:Y:S04]  /*5bf0*/  FADD.FTZ R163, R163, R154 ;  /* 0x0000009aa3a37221 */ /* 0x000fe80000010000 */
[----:B------:R-:W-:Y:S04]  /*5c00*/  HMMA.16816.F32.BF16 R80, R92, R98, R80 ;  /* 0x000000625c50723c */ /* 0x000fe80000041850 */
[----:B------:R-:W-:Y:S04]  /*5c10*/  FADD.FTZ R108, R160, R163 ;  /* 0x000000a3a06c7221 */ /* 0x000fe80000010000 */
[----:B------:R-:W-:-:S05]  /*5c20*/  @P0 BRA `(.L_x_5011) ;  /* 0xffffdf1000000947 */ /* 0x000fca000383ffff */
.L_x_5007:
[----:B------:R-:W1:Y:S01]  /*5c30*/  SHFL.BFLY PT, R8, R109, 0x2, 0x1f ;  /* 0x0c401f006d087f89 */ /* 0x000e6200000e0000 */
[----:B------:R-:W-:Y:S01]  /*5c40*/  MOV R9, 0x3f800000 ;  /* 0x3f80000000097802 */ /* 0x000fe20000000f00 */
[----:B------:R-:W-:Y:S01]  /*5c50*/  BSSY B0, `(.L_x_5012) ;  /* 0x00000b3000007945 */ /* 0x000fe20003800000 */
[----:B------:R-:W-:Y:S01]  /*5c60*/  SHF.L.U32 R124, R124, 0x3, RZ ;  /* 0x000000037c7c7819 */ /* 0x000fe200000006ff */
[----:B------:R-:W2:Y:S01]  /*5c70*/  S2R R5, SR_TID.X ;  /* 0x0000000000057919 */ /* 0x000ea20000002100 */
[----:B------:R-:W-:-:S03]  /*5c80*/  LEA R133, R133, R132, 0x4 ;  /* 0x0000008485857211 */ /* 0x000fc600078e20ff */
[----:B------:R-:W3:Y:S04]  /*5c90*/  SHFL.BFLY PT, R3, R108, 0x2, 0x1f ;  /* 0x0c401f006c037f89 */ /* 0x000ee800000e0000 */
[----:B------:R-:W-:Y:S01]  /*5ca0*/  BAR.SYNC.DEFER_BLOCKING 0x0 ;  /* 0x0000000000007b1d */ /* 0x000fe20000010000 */
        /* <DEDUP_REMOVED lines=9> */
[----:B------:R-:W-:-:S02]  /*5d40*/  LOP3.LUT R12, R12, 0x3fffff00, RZ, 0xc0, !PT ;  /* 0x3fffff000c0c7812 */ /* 0x000fc400078ec0ff */
[----:B------:R-:W-:Y:S02]  /*5d50*/  SHF.R.S32.HI R11, RZ, 0x2, R11 ;  /* 0x00000002ff0b7819 */ /* 0x000fe4000001140b */
[----:B------:R-:W-:Y:S02]  /*5d60*/  LEA R123, R123, R12, 0x5 ;  /* 0x0000000c7b7b7211 */ /* 0x000fe400078e28ff */
[----:B------:R-:W-:Y:S02]  /*5d70*/  SHF.R.S32.HI R12, RZ, 0x1f, R11 ;  /* 0x0000001fff0c7819 */ /* 0x000fe4000001140b */
[----:B------:R-:W-:Y:S02]  /*5d80*/  IADD3 R10, -R10, R5, RZ ;  /* 0x000000050a0a7210 */ /* 0x000fe40007ffe1ff */
[----:B------:R-:W-:Y:S01]  /*5d90*/  LEA.HI R12, R12, R11, RZ, 0x3 ;  /* 0x0000000b0c0c7211 */ /* 0x000fe200078f18ff */
[----:B-1----:R-:W-:Y:S01]  /*5da0*/  FADD.FTZ R7, R8, R7 ;  /* 0x0000000708077221 */ /* 0x002fe20000010000 */
[----:B------:R-:W-:-:S02]  /*5db0*/  MOV R8, 0x3f800000 ;  /* 0x3f80000000087802 */ /* 0x000fc40000000f00 */
[----:B------:R-:W-:Y:S02]  /*5dc0*/  LOP3.LUT R12, R12, 0xfffffff8, RZ, 0xc0, !PT ;  /* 0xfffffff80c0c7812 */ /* 0x000fe400078ec0ff */
[----:B------:R-:W-:Y:S02]  /*5dd0*/  FSETP.NE.FTZ.AND P3, PT, R7, RZ, PT ;  /* 0x000000ff0700720b */ /* 0x000fe40003f75000 */
[----:B------:R-:W-:Y:S01]  /*5de0*/  IADD3 R11, R11, -R12, RZ ;  /* 0x8000000c0b0b7210 */ /* 0x000fe20007ffe0ff */
[----:B--2---:R-:W-:Y:S01]  /*5df0*/  FADD.FTZ R6, R3, R6 ;  /* 0x0000000603067221 */ /* 0x004fe20000010000 */
[----:B------:R-:W-:Y:S02]  /*5e00*/  LEA.HI R3, R4, R5, RZ, 0x5 ;  /* 0x0000000504037211 */ /* 0x000fe400078f28ff */
[----:B------:R-:W-:Y:S02]  /*5e10*/  LEA.HI R12, R11, R11, RZ, 0x1 ;  /* 0x0000000b0b0c7211 */ /* 0x000fe400078f08ff */
[----:B------:R-:W-:-:S02]  /*5e20*/  SHF.R.S32.HI R13, RZ, 0x5, R3 ;  /* 0x00000005ff0d7819 */ /* 0x000fc40000011403 */
[----:B------:R-:W-:Y:S02]  /*5e30*/  LOP3.LUT R14, R12, 0x1fffffe, RZ, 0xc0, !PT ;  /* 0x01fffffe0c0e7812 */ /* 0x000fe400078ec0ff */
        /* <DEDUP_REMOVED lines=41> */
[C---:B------:R-:W-:Y:S01]  /*60d0*/  FMUL.FTZ R64, R9.reuse, R64 ;  /* 0x0000004009407220 */ /* 0x040fe20000410000 */
[----:B------:R-:W1:Y:S01]  /*60e0*/  @P2 MUFU.LG2 R6, R6 ;  /* 0x0000000600062308 */ /* 0x000e620000000c00 */
        /* <DEDUP_REMOVED lines=8> */
[----:B------:R-:W-:Y:S01]  /*6170*/  FMUL.FTZ R81, R9, R81 ;  /* 0x0000005109517220 */ /* 0x000fe20000410000 */
[----:B------:R-:W-:Y:S01]  /*6180*/  MOV R9, 0x40 ;  /* 0x0000004000097802 */ /* 0x000fe20000000f00 */
[C---:B--2---:R-:W-:Y:S02]  /*6190*/  FMUL.FTZ R39, R8.reuse, R39 ;  /* 0x0000002708277220 */ /* 0x044fe40000410000 */
[C---:B------:R-:W-:Y:S01]  /*61a0*/  FMUL.FTZ R38, R8.reuse, R38 ;  /* 0x0000002608267220 */ /* 0x040fe20000410000 */
[----:B------:R-:W-:Y:S01]  /*61b0*/  SEL R9, R9, 0xffffffc0, !P0 ;  /* 0xffffffc009097807 */ /* 0x000fe20004000000 */
[C---:B------:R-:W-:Y:S02]  /*61c0*/  FMUL.FTZ R43, R8.reuse, R43 ;  /* 0x0000002b082b7220 */ /* 0x040fe40000410000 */
[C---:B------:R-:W-:Y:S01]  /*61d0*/  FMUL.FTZ R42, R8.reuse, R42 ;  /* 0x0000002a082a7220 */ /* 0x040fe20000410000 */
[----:B------:R-:W-:Y:S01]  /*61e0*/  IADD3 R11, R11, R9, RZ ;  /* 0x000000090b0b7210 */ /* 0x000fe20007ffe0ff */
[C---:B------:R-:W-:Y:S01]  /*61f0*/  FMUL.FTZ R47, R8.reuse, R47 ;  /* 0x0000002f082f7220 */ /* 0x040fe20000410000 */
[----:B------:R-:W-:Y:S01]  /*6200*/  STS.64 [R10.X4+0x400], R38 ;  /* 0x000400260a007388 */ /* 0x000fe20000004a00 */
        /* <DEDUP_REMOVED lines=22> */
[----:B------:R-:W-:Y:S01]  /*6370*/  FMUL.FTZ R82, R8, R82 ;  /* 0x0000005208527220 */ /* 0x000fe20000410000 */
[----:B------:R-:W-:Y:S01]  /*6380*/  IADD3 R8, R122, R13, RZ ;  /* 0x0000000d7a087210 */ /* 0x000fe20007ffe0ff */
[----:B------:R-:W-:Y:S01]  /*6390*/  @P3 FMUL.FTZ R7, R7, 0.69314718246459960938 ;  /* 0x3f31721807073820 */ /* 0x000fe20000410000 */
[----:B------:R-:W-:-:S02]  /*63a0*/  IADD3 R13, R9, R12, RZ ;  /* 0x0000000c090d7210 */ /* 0x000fc40007ffe0ff */
[----:B------:R-:W2:Y:S04]  /*63b0*/  S2R R9, SR_CTAID.Z ;  /* 0x0000000000097919 */ /* 0x000ea80000002700 */
[----:B------:R-:W-:Y:S04]  /*63c0*/  STS.64 [R13], R48 ;  /* 0x000000300d007388 */ /* 0x000fe80000000a00 */
[----:B------:R-:W-:Y:S04]  /*63d0*/  STS.64 [R13+0x400], R50 ;  /* 0x000400320d007388 */ /* 0x000fe80000000a00 */
[----:B------:R-:W-:Y:S04]  /*63e0*/  STS.64 [R10.X4+0x2000], R52 ;  /* 0x002000340a007388 */ /* 0x000fe80000004a00 */
[----:B------:R-:W-:Y:S04]  /*63f0*/  STS.64 [R10.X4+0x2400], R54 ;  /* 0x002400360a007388 */ /* 0x000fe80000004a00 */
[----:B------:R-:W-:Y:S04]  /*6400*/  STS.64 [R12+0x2000], R56 ;  /* 0x002000380c007388 */ /* 0x000fe80000000a00 */
[----:B------:R-:W-:Y:S04]  /*6410*/  STS.64 [R12+0x2400], R58 ;  /* 0x0024003a0c007388 */ /* 0x000fe80000000a00 */
[----:B------:R1:W-:Y:S04]  /*6420*/  STS.64 [R11+0x2000], R60 ;  /* 0x0020003c0b007388 */ /* 0x0003e80000000a00 */
[----:B------:R3:W-:Y:S04]  /*6430*/  STS.64 [R11+0x2400], R62 ;  /* 0x0024003e0b007388 */ /* 0x0007e80000000a00 */
[----:B------:R4:W-:Y:S04]  /*6440*/  STS.64 [R13+0x2000], R64 ;  /* 0x002000400d007388 */ /* 0x0009e80000000a00 */
[----:B------:R-:W-:Y:S04]  /*6450*/  STS.64 [R13+0x2400], R66 ;  /* 0x002400420d007388 */ /* 0x000fe80000000a00 */
[----:B------:R-:W-:Y:S04]  /*6460*/  STS.64 [R10.X4+0x4000], R68 ;  /* 0x004000440a007388 */ /* 0x000fe80000004a00 */
[----:B------:R5:W-:Y:S04]  /*6470*/  STS.64 [R10.X4+0x4400], R70 ;  /* 0x004400460a007388 */ /* 0x000be80000004a00 */
[----:B------:R-:W-:Y:S01]  /*6480*/  STS.64 [R12+0x4000], R72 ;  /* 0x004000480c007388 */ /* 0x000fe20000000a00 */
[----:B-1----:R-:W-:-:S03]  /*6490*/  @P2 FMUL.FTZ R61, R6, 0.69314718246459960938 ;  /* 0x3f317218063d2820 */ /* 0x002fc60000410000 */
[----:B------:R-:W-:Y:S01]  /*64a0*/  STS.64 [R12+0x4400], R74 ;  /* 0x0044004a0c007388 */ /* 0x000fe20000000a00 */
[----:B---3--:R-:W-:-:S03]  /*64b0*/  IADD3 R62, -R125, RZ, RZ ;  /* 0x000000ff7d3e7210 */ /* 0x008fc60007ffe1ff */
[----:B------:R-:W-:Y:S01]  /*64c0*/  STS.64 [R11+0x4000], R76 ;  /* 0x0040004c0b007388 */ /* 0x000fe20000000a00 */
[----:B----4-:R-:W-:-:S03]  /*64d0*/  LOP3.LUT R64, R3, 0xffffffe0, RZ, 0xc0, !PT ;  /* 0xffffffe003407812 */ /* 0x010fc600078ec0ff */
[----:B------:R1:W-:Y:S01]  /*64e0*/  STS.64 [R11+0x4400], R78 ;  /* 0x0044004e0b007388 */ /* 0x0003e20000000a00 */
[----:B--2---:R-:W-:Y:S01]  /*64f0*/  IMAD R9, R62, c[0x0][0x1c0], R9 ;  /* 0x000070003e097a24 */ /* 0x004fe200078e0209 */
[----:B------:R-:W-:Y:S01]  /*6500*/  MOV R3, 0xff800000 ;  /* 0xff80000000037802 */ /* 0x000fe20000000f00 */
[----:B------:R-:W-:Y:S01]  /*6510*/  @P3 FFMA.FTZ R3, R2, c[0x0][0x238], R7 ;  /* 0x00008e0002033a23 */ /* 0x000fe20000010007 */
[----:B------:R-:W2:Y:S01]  /*6520*/  S2R R60, SR_CTAID.Y ;  /* 0x00000000003c7919 */ /* 0x000ea20000002600 */
[----:B------:R-:W-:-:S03]  /*6530*/  IADD3 R64, -R64, R5, RZ ;  /* 0x0000000540407210 */ /* 0x000fc60007ffe1ff */
[----:B------:R-:W-:Y:S01]  /*6540*/  STS.64 [R13+0x4000], R80 ;  /* 0x004000500d007388 */ /* 0x000fe20000000a00 */
[----:B------:R-:W-:-:S03]  /*6550*/  LOP3.LUT P0, RZ, R64, 0x3, RZ, 0xc0, !PT ;  /* 0x0000000340ff7812 */ /* 0x000fc6000780c0ff */
[----:B------:R-:W-:Y:S04]  /*6560*/  STS.64 [R13+0x4400], R82 ;  /* 0x004400520d007388 */ /* 0x000fe80000000a00 */
[----:B------:R-:W-:Y:S06]  /*6570*/  BAR.SYNC.DEFER_BLOCKING 0x0 ;  /* 0x0000000000007b1d */ /* 0x000fec0000010000 */
[----:B-----5:R-:W3:Y:S01]  /*6580*/  S2R R10, SR_CTAID.X ;  /* 0x00000000000a7919 */ /* 0x020ee20000002500 */
[----:B-1----:R-:W-:Y:S01]  /*6590*/  MOV R11, 0xff800000 ;  /* 0xff800000000b7802 */ /* 0x002fe20000000f00 */
[----:B--2---:R-:W-:-:S02]  /*65a0*/  IMAD R60, R60, c[0x0][0x210], R125 ;  /* 0x000084003c3c7a24 */ /* 0x004fc400078e027d */
[----:B------:R-:W-:Y:S02]  /*65b0*/  @P2 FFMA.FTZ R11, R0, c[0x0][0x238], R61 ;  /* 0x00008e00000b2a23 */ /* 0x000fe4000001003d */
[----:B------:R-:W-:Y:S01]  /*65c0*/  IMAD R9, R60, c[0x0][0x1c0], R9 ;  /* 0x000070003c097a24 */ /* 0x000fe200078e0209 */
[----:B------:R-:W1:Y:S04]  /*65d0*/  LDS.128 R52, [R8.X4] ;  /* 0x0000000008347984 */ /* 0x000e680000004c00 */
[----:B------:R-:W2:Y:S04]  /*65e0*/  LDS.128 R48, [R8.X4+0x800] ;  /* 0x0008000008307984 */ /* 0x000ea80000004c00 */
        /* <DEDUP_REMOVED lines=10> */
[----:B---3--:R-:W-:-:S05]  /*6690*/  SHF.L.U32 R8, R10, 0x6, RZ ;  /* 0x000000060a087819 */ /* 0x008fca00000006ff */
[----:B------:R-:W-:Y:S01]  /*66a0*/  IMAD R8, R9, c[0x0][0x214], R8 ;  /* 0x0000850009087a24 */ /* 0x000fe200078e0208 */
[----:B------:R-:W-:Y:S05]  /*66b0*/  @P0 BRA `(.L_x_5013) ;  /* 0x000000c000000947 */ /* 0x000fea0003800000 */
[----:B--2-4-:R-:W-:Y:S01]  /*66c0*/  IMAD.MOV.U32 R7, RZ, RZ, -0x40 ;  /* 0xffffffc0ff077424 */ /* 0x014fe200078e00ff */
        /* <DEDUP_REMOVED lines=11> */
.L_x_5013:
[----:B--2-4-:R-:W-:Y:S05]  /*6780*/  BSYNC B0 ;  /* 0x0000000000007941 */ /* 0x014fea0003800000 */
.L_x_5012:
[----:B------:R-:W-:Y:S01]  /*6790*/  LEA.HI R4, R4, R5, RZ, 0x3 ;  /* 0x0000000504047211 */ /* 0x000fe200078f18ff */
[----:B------:R-:W-:-:S03]  /*67a0*/  IMAD R8, R8, c[0x0][0x22c], RZ ;  /* 0x00008b0008087a24 */ /* 0x000fc600078e02ff */
[----:B------:R-:W-:Y:S02]  /*67b0*/  LOP3.LUT R0, R4, 0xfffffff8, RZ, 0xc0, !PT ;  /* 0xfffffff804007812 */ /* 0x000fe400078ec0ff */
[----:B------:R-:W-:-:S03]  /*67c0*/  SHF.R.S32.HI R4, RZ, 0x3, R4 ;  /* 0x00000003ff047819 */ /* 0x000fc60000011404 */
[----:B------:R-:W-:-:S04]  /*67d0*/  IMAD.IADD R0, R5, 0x1, -R0 ;  /* 0x0000000105007824 */ /* 0x000fc800078e0a00 */
[----:B------:R-:W-:-:S05]  /*67e0*/  IMAD.SHL.U32 R2, R0, 0x4, RZ ;  /* 0x0000000400027824 */ /* 0x000fca00078e00ff */
[----:B------:R-:W-:-:S05]  /*67f0*/  SHF.R.S32.HI R3, RZ, 0x1f, R2 ;  /* 0x0000001fff037819 */ /* 0x000fca0000011402 */
[----:B------:R-:W-:-:S05]  /*6800*/  IMAD.WIDE R4, R4, 0x60, R2 ;  /* 0x0000006004047825 */ /* 0x000fca00078e0202 */
[----:B------:R-:W-:-:S04]  /*6810*/  IADD3 R0, P0, R8, R4, RZ ;  /* 0x0000000408007210 */ /* 0x000fc80007f1e0ff */
[----:B------:R-:W-:Y:S02]  /*6820*/  LEA.HI.X.SX32 R3, R8, R5, 0x1, P0 ;  /* 0x0000000508037211 */ /* 0x000fe400000f0eff */
[----:B------:R-:W-:-:S04]  /*6830*/  LEA R2, P0, R0, c[0x0][0x1d8], 0x2 ;  /* 0x0000760000027a11 */ /* 0x000fc800078010ff */
[----:B------:R-:W-:-:S05]  /*6840*/  LEA.HI.X R3, R0, c[0x0][0x1dc], R3, 0x2, P0 ;  /* 0x0000770000037a11 */ /* 0x000fca00000f1403 */
[----:B-1----:R-:W-:Y:S04]  /*6850*/  STG.E.128 [R2.64], R52 ;  /* 0x0000003402007986 */ /* 0x002fe8000c101d0a */
        /* <DEDUP_REMOVED lines=12> */
.L_x_5014:
        /* <DEDUP_REMOVED lines=14> */
.L_x_6370:


//--------------------- .text._ZN5flash24flash_fwd_splitkv_kernelI23Flash_fwd_kernel_traitsILi96ELi64ELi64ELi4ELb0ELb0EN7cutlass10bfloat16_tE19Flash_kernel_traitsILi96ELi64ELi64ELi4ES3_EELb1ELb0ELb0ELb1ELb1ELb1ELb1ELb0EEEvNS_16Flash_fwd_paramsE --------------------------
	.section	.text._ZN5flash24flash_fwd_splitkv_kernelI23Flash_fwd_kernel_traitsILi96ELi64ELi64ELi4ELb0ELb0EN7cutlass10bfloat16_tE19Flash_kernel_traitsILi96ELi64ELi64ELi4ES3_EELb1ELb0ELb0ELb1ELb1ELb1ELb1ELb0EEEvNS_16Flash_fwd_paramsE,"ax",@progbits
	.sectioninfo	@"SHI_REGISTERS=167"
	.align	128
        .global         _ZN5flash24flash_fwd_splitkv_kernelI23Flash_fwd_kernel_traitsILi96ELi64ELi64ELi4ELb0ELb0EN7cutlass10bfloat16_tE19Flash_kernel_traitsILi96ELi64ELi64ELi4ES3_EELb1ELb0ELb0ELb1ELb1ELb1ELb1ELb0EEEvNS_16Flash_fwd_paramsE
        .type           _ZN5flash24flash_fwd_splitkv_kernelI23Flash_fwd_kernel_traitsILi96ELi64ELi64ELi4ELb0ELb0EN7cutlass10bfloat16_tE19Flash_kernel_traitsILi96ELi64ELi64ELi4ES3_EELb1ELb0ELb0ELb1ELb1ELb1ELb1ELb0EEEvNS_16Flash_fwd_paramsE,@function
        .size           _ZN5flash24flash_fwd_splitkv_kernelI23Flash_fwd_kernel_traitsILi96ELi64ELi64ELi4ELb0ELb0EN7cutlass10bfloat16_tE19Flash_kernel_traitsILi96ELi64ELi64ELi4ES3_EELb1ELb0ELb0ELb1ELb1ELb1ELb1ELb0EEEvNS_16Flash_fwd_paramsE,(.L_x_6371 - _ZN5flash24flash_fwd_splitkv_kernelI23Flash_fwd_kernel_traitsILi96ELi64ELi64ELi4ELb0ELb0EN7cutlass10bfloat16_tE19Flash_kernel_traitsILi96ELi64ELi64ELi4ES3_EELb1ELb0ELb0ELb1ELb1ELb1ELb1ELb0EEEvNS_16Flash_fwd_paramsE)
        .other          _ZN5flash24flash_fwd_splitkv_kernelI23Flash_fwd_kernel_traitsILi96ELi64ELi64ELi4ELb0ELb0EN7cutlass10bfloat16_tE19Flash_kernel_traitsILi96ELi64ELi64ELi4ES3_EELb1ELb0ELb0ELb1ELb1ELb1ELb1ELb0EEEvNS_16Flash_fwd_paramsE,@"STO_CUDA_ENTRY STV_DEFAULT"
_ZN5flash24flash_fwd_splitkv_kernelI23Flash_fwd_kernel_traitsILi96ELi64ELi64ELi4ELb0ELb0EN7cutlass10bfloat16_tE19Flash_kernel_traitsILi96ELi64ELi64ELi4ES3_EELb1ELb0ELb0ELb1ELb1ELb1ELb1ELb0EEEvNS_16Flash_fwd_paramsE:
.text._ZN5flash24flash_fwd_splitkv_kernelI23Flash_fwd_kernel_traitsILi96ELi64ELi64ELi4ELb0ELb0EN7cutlass10bfloat16_tE19Flash_kernel_traitsILi96ELi64ELi64ELi4ES3_EELb1ELb0ELb0ELb1ELb1ELb1ELb1ELb0EEEvNS_16Flash_fwd_paramsE:
        /* <DEDUP_REMOVED lines=14> */
[----:B-1----:R-:W-:-:S04]  /*00e0*/  IMAD.MOV R0, RZ, RZ, -R3 ;  /* 0x000000ffff007224 */ /* 0x002fc800078e0a03 */
[----:B------:R-:W-:-:S04]  /*00f0*/  IMAD R7, R0, c[0x0][0x1c0], RZ ;  /* 0x0000700000077a24 */ /* 0x000fc800078e02ff */
[----:B------:R-:W-:-:S04]  /*0100*/  IMAD.HI.U32 R2, R3, R7, R2 ;  /* 0x0000000703027227 */ /* 0x000fc800078e0002 */
[----:B------:R-:W-:Y:S02]  /*0110*/  @P1 IMAD.MOV.U32 R7, RZ, RZ, 0x4 ;  /* 0x00000004ff071424 */ /* 0x000fe400078e00ff */
[----:B--2---:R-:W-:-:S04]  /*0120*/  IMAD.HI.U32 R120, R2, R5, RZ ;  /* 0x0000000502787227 */ /* 0x004fc800078e00ff */
[----:B------:R-:W-:Y:S02]  /*0130*/  IMAD.MOV R0, RZ, RZ, -R120 ;  /* 0x000000ffff007224 */ /* 0x000fe400078e0a78 */
[----:B------:R-:W-:Y:S02]  /*0140*/  @P0 IMAD.MOV.U32 R3, RZ, RZ, 0x4 ;  /* 0x00000004ff030424 */ /* 0x000fe400078e00ff */
        /* <DEDUP_REMOVED lines=35> */
[----:B------:R-:W-:-:S02]  /*0380*/  LOP3.LUT R4, R4, c[0x0][0x10], RZ, 0x3c, !PT ;  /* 0x0000040004047a12 */ /* 0x000fc400078e3cff */
[----:B------:R-:W-:Y:S02]  /*0390*/  IMAD.MOV.U32 R5, RZ, RZ, R0 ;  /* 0x000000ffff057224 */ /* 0x000fe400078e0000 */
[----:B------:R-:W-:Y:S02]  /*03a0*/  ISETP.GE.AND P0, PT, R4, RZ, PT ;  /* 0x000000ff0400720c */ /* 0x000fe40003f06270 */
[----:B------:R-:W-:Y:S01]  /*03b0*/  IADD3 R4, R99, 0x7f, RZ ;  /* 0x0000007f63047810 */ /* 0x000fe20007ffe0ff */
[----:B--2---:R-:W-:Y:S02]  /*03c0*/  IMAD.MOV R2, RZ, RZ, -R7 ;  /* 0x000000ffff027224 */ /* 0x004fe400078e0a07 */
[----:B------:R-:W-:Y:S02]  /*03d0*/  IMAD.MOV.U32 R6, RZ, RZ, RZ ;  /* 0x000000ffff067224 */ /* 0x000fe400078e00ff */
[----:B------:R-:W-:-:S04]  /*03e0*/  IMAD R2, R2, R3, RZ ;  /* 0x0000000302027224 */ /* 0x000fc800078e02ff */
[----:B------:R-:W-:Y:S01]  /*03f0*/  IMAD.HI.U32 R2, R7, R2, R6 ;  /* 0x0000000207027227 */ /* 0x000fe200078e0006 */
[----:B------:R-:W-:-:S04]  /*0400*/  IADD3 R7, R95, -c[0x0][0x214], R4 ;  /* 0x800085005f077a10 */ /* 0x000fc80007ffe004 */
[----:B------:R-:W-:Y:S01]  /*0410*/  IADD3 R7, R7, c[0x0][0x2e8], RZ ;  /* 0x0000ba0007077a10 */ /* 0x000fe20007ffe0ff */
[----:B------:R-:W-:-:S03]  /*0420*/  IMAD.HI.U32 R0, R2, R5, RZ ;  /* 0x0000000502007227 */ /* 0x000fc600078e00ff */
[----:B------:R-:W-:Y:S01]  /*0430*/  SHF.R.S32.HI R88, RZ, 0x1f, R7 ;  /* 0x0000001fff587819 */ /* 0x000fe20000011407 */
[----:B------:R-:W-:-:S03]  /*0440*/  IMAD.MOV R2, RZ, RZ, -R0 ;  /* 0x000000ffff027224 */ /* 0x000fc600078e0a00 */
[----:B------:R-:W-:Y:S01]  /*0450*/  LEA.HI R88, R88, R7, RZ, 0x6 ;  /* 0x0000000758587211 */ /* 0x000fe200078f30ff */
[----:B------:R-:W-:-:S03]  /*0460*/  IMAD R2, R3, R2, R5 ;  /* 0x0000000203027224 */ /* 0x000fc600078e0205 */
[----:B------:R-:W-:Y:S02]  /*0470*/  SHF.R.S32.HI R88, RZ, 0x6, R88 ;  /* 0x00000006ff587819 */ /* 0x000fe40000011458 */
[----:B------:R-:W-:-:S13]  /*0480*/  ISETP.GT.U32.AND P1, PT, R3, R2, PT ;  /* 0x000000020300720c */ /* 0x000fda0003f24070 */
[----:B------:R-:W-:Y:S01]  /*0490*/  @!P1 IMAD.IADD R2, R2, 0x1, -R3 ;  /* 0x0000000102029824 */ /* 0x000fe200078e0a03 */
[----:B------:R-:W-:Y:S02]  /*04a0*/  @!P1 IADD3 R0, R0, 0x1, RZ ;  /* 0x0000000100009810 */ /* 0x000fe40007ffe0ff */
[----:B------:R-:W-:Y:S02]  /*04b0*/  ISETP.NE.AND P1, PT, RZ, c[0x0][0x10], PT ;  /* 0x00000400ff007a0c */ /* 0x000fe40003f25270 */
[----:B------:R-:W-:Y:S02]  /*04c0*/  ISETP.GE.U32.AND P2, PT, R2, R3, PT ;  /* 0x000000030200720c */ /* 0x000fe40003f46070 */
[----:B------:R-:W2:Y:S01]  /*04d0*/  S2R R3, SR_CTAID.Y ;  /* 0x0000000000037919 */ /* 0x000ea20000002600 */
[----:B------:R-:W-:-:S04]  /*04e0*/  IADD3 R2, R95, 0x3f, RZ ;  /* 0x0000003f5f027810 */ /* 0x000fc80007ffe0ff */
[----:B------:R-:W-:-:S04]  /*04f0*/  SHF.R.S32.HI R5, RZ, 0x1f, R2 ;  /* 0x0000001fff057819 */ /* 0x000fc80000011402 */
[----:B------:R-:W-:Y:S02]  /*0500*/  LEA.HI R5, R5, R2, RZ, 0x6 ;  /* 0x0000000205057211 */ /* 0x000fe400078f30ff */
[----:B------:R-:W-:Y:S02]  /*0510*/  @P2 IADD3 R0, R0, 0x1, RZ ;  /* 0x0000000100002810 */ /* 0x000fe40007ffe0ff */
[----:B------:R-:W-:-:S03]  /*0520*/  SHF.R.S32.HI R5, RZ, 0x6, R5 ;  /* 0x00000006ff057819 */ /* 0x000fc60000011405 */
        /* <DEDUP_REMOVED lines=13> */
[----:B------:R-:W-:Y:S02]  /*0600*/  LOP3.LUT R5, R0, 0x3ffffff8, RZ, 0xc0, !PT ;  /* 0x3ffffff800057812 */ /* 0x000fe400078ec0ff */
[----:B------:R-:W-:-:S03]  /*0610*/  SHF.R.S32.HI R0, RZ, 0x3, R0 ;  /* 0x00000003ff007819 */ /* 0x000fc60000011400 */
[----:B------:R-:W-:Y:S01]  /*0620*/  IMAD.IADD R5, R98, 0x1, -R5 ;  /* 0x0000000162057824 */ /* 0x000fe200078e0a05 */
[C---:B------:R-:W-:Y:S02]  /*0630*/  IADD3 R6, R0.reuse, 0x10, RZ ;  /* 0x0000001000067810 */ /* 0x040fe40007ffe0ff */
[----:B------:R-:W-:Y:S01]  /*0640*/  IADD3 R4, R0, 0x20, RZ ;  /* 0x0000002000047810 */ /* 0x000fe20007ffe0ff */
[----:B------:R-:W-:Y:S02]  /*0650*/  IMAD.SHL.U32 R8, R5, 0x4, RZ ;  /* 0x0000000405087824 */ /* 0x000fe400078e00ff */
[----:B------:R-:W-:Y:S01]  /*0660*/  IMAD R5, R2, c[0x0][0x214], R99 ;  /* 0x0000850002057a24 */ /* 0x000fe200078e0263 */
[----:B------:R-:W-:Y:S02]  /*0670*/  IADD3 R99, -R99, c[0x0][0x214], RZ ;  /* 0x0000850063637a10 */ /* 0x000fe40007ffe1ff */
[----:B------:R-:W-:Y:S01]  /*0680*/  SHF.R.S32.HI R9, RZ, 0x1f, R8 ;  /* 0x0000001fff097819 */ /* 0x000fe20000011408 */
[----:B------:R-:W-:Y:S01]  /*0690*/  IMAD R2, R5, c[0x0][0x22c], RZ ;  /* 0x00008b0005027a24 */ /* 0x000fe200078e02ff */
[----:B------:R-:W-:-:S02]  /*06a0*/  SHF.R.S32.HI R7, RZ, 0x1f, R5 ;  /* 0x0000001fff077819 */ /* 0x000fc40000011405 */
[----:B------:R-:W-:Y:S01]  /*06b0*/  IADD3 R5, P0, R5, R0, RZ ;  /* 0x0000000005057210 */ /* 0x000fe20007f1e0ff */
[----:B------:R-:W-:Y:S01]  /*06c0*/  IMAD.WIDE R8, R0, 0x60, R8 ;  /* 0x0000006000087825 */ /* 0x000fe200078e0208 */
[-C--:B------:R-:W-:Y:S02]  /*06d0*/  ISETP.GE.OR P3, PT, R6, R99.reuse, P5 ;  /* 0x000000630600720c */ /* 0x080fe40002f66670 */
[-C--:B------:R-:W-:Y:S02]  /*06e0*/  ISETP.GE.OR P2, PT, R4, R99.reuse, P5 ;  /* 0x000000630400720c */ /* 0x080fe40002f46670 */
[C---:B------:R-:W-:Y:S02]  /*06f0*/  ISETP.GE.OR P4, PT, R0.reuse, R99, P5 ;  /* 0x000000630000720c */ /* 0x040fe40002f86670 */
[C---:B------:R-:W-:Y:S02]  /*0700*/  LEA.HI.X.SX32 R4, R0.reuse, R7, 0x1, P0 ;  /* 0x0000000700047211 */ /* 0x040fe400000f0eff */
[----:B------:R-:W-:-:S02]  /*0710*/  IADD3 R0, R0, 0x30, RZ ;  /* 0x0000003000007810 */ /* 0x000fc40007ffe0ff */
[----:B------:R-:W-:Y:S02]  /*0720*/  IADD3 R3, P1, R2, R8, RZ ;  /* 0x0000000802037210 */ /* 0x000fe40007f3e0ff */
[----:B------:R-:W-:Y:S02]  /*0730*/  ISETP.GE.OR P5, PT, R0, R99, P5 ;  /* 0x000000630000720c */ /* 0x000fe40002fa6670 */
[----:B------:R-:W-:Y:S02]  /*0740*/  LEA.HI.X.SX32 R2, R2, R9, 0x1, P1 ;  /* 0x0000000902027211 */ /* 0x000fe400008f0eff */
[----:B------:R-:W-:Y:S01]  /*0750*/  LEA R8, P1, R3, c[0x0][0x1d8], 0x2 ;  /* 0x0000760003087a11 */ /* 0x000fe200078210ff */
[----:B------:R-:W-:Y:S01]  /*0760*/  @!P4 IMAD.MOV.U32 R11, RZ, RZ, -0x800000 ;  /* 0xff800000ff0bc424 */ /* 0x000fe200078e00ff */
[----:B------:R-:W-:Y:S02]  /*0770*/  LEA R6, P0, R5, c[0x0][0x208], 0x2 ;  /* 0x0000820005067a11 */ /* 0x000fe400078010ff */
[----:B------:R-:W-:Y:S01]  /*0780*/  LEA.HI.X R9, R3, c[0x0][0x1dc], R2, 0x2, P1 ;  /* 0x0000770003097a11 */ /* 0x000fe200008f1402 */
[----:B------:R-:W-:Y:S01]  /*0790*/  @!P2 IMAD.MOV.U32 R3, RZ, RZ, -0x800000 ;  /* 0xff800000ff03a424 */ /* 0x000fe200078e00ff */
[----:B------:R-:W-:Y:S01]  /*07a0*/  LEA.HI.X R7, R5, c[0x0][0x20c], R4, 0x2, P0 ;  /* 0x0000830005077a11 */ /* 0x000fe200000f1404 */
[----:B------:R-:W-:-:S02]  /*07b0*/  @!P3 IMAD.MOV.U32 R5, RZ, RZ, -0x800000 ;  /* 0xff800000ff05b424 */ /* 0x000fc400078e00ff */
        /* <DEDUP_REMOVED lines=19> */
.L_x_5015:
        /* <DEDUP_REMOVED lines=19> */
.L_x_5016:
[----:B------:R-:W-:Y:S01]  /*0a20*/  IABS R90, c[0x0][0x2d0] ;  /* 0x0000b400005a7a13 */ /* 0x000fe20000000000 */
[----:B------:R-:W-:Y:S05]  /*0a30*/  @P6 BRA `(.L_x_5017) ;  /* 0x0000047000006947 */ /* 0x000fea0003800000 */
[----:B-1----:R-:W1:Y:S01]  /*0a40*/  I2F.RP R4, R90 ;  /* 0x0000005a00047306 */ /* 0x002e620000209400 */
[----:B------:R-:W-:-:S04]  /*0a50*/  LEA R3, R88, 0xffffffc0, 0x6 ;  /* 0xffffffc058037811 */ /* 0x000fc800078e30ff */
[----:B------:R-:W-:-:S03]  /*0a60*/  IABS R0, R3 ;  /* 0x0000000300007213 */ /* 0x000fc60000000000 */
[----:B-1----:R-:W1:Y:S02]  /*0a70*/  MUFU.RCP R6, R4 ;  /* 0x0000000400067308 */ /* 0x002e640000001000 */
[----:B-1----:R-:W-:-:S06]  /*0a80*/  IADD3 R6, R6, 0xffffffe, RZ ;  /* 0x0ffffffe06067810 */ /* 0x002fcc0007ffe0ff */
[----:B------:R-:W1:Y:S02]  /*0a90*/  F2I.FTZ.U32.TRUNC.NTZ R7, R6 ;  /* 0x0000000600077305 */ /* 0x000e64000021f000 */
[----:B-1----:R-:W-:Y:S02]  /*0aa0*/  IMAD.MOV R5, RZ, RZ, -R7 ;  /* 0x000000ffff057224 */ /* 0x002fe400078e0a07 */
[----:B------:R-:W-:Y:S02]  /*0ab0*/  IMAD.MOV.U32 R6, RZ, RZ, RZ ;  /* 0x000000ffff067224 */ /* 0x000fe400078e00ff */
[----:B-----5:R-:W-:-:S04]  /*0ac0*/  IMAD R2, R5, R90, RZ ;  /* 0x0000005a05027224 */ /* 0x020fc800078e02ff */
        /* <DEDUP_REMOVED lines=51> */
[----:B------:R-:W-:Y:S02]  /*0e00*/  IMAD.IADD R11, R11, 0x1, R4 ;  /* 0x000000010b0b7824 */ /* 0x000fe400078e0204 */
        /* <DEDUP_REMOVED lines=10> */
.L_x_5017:
[----:B-1----:R-:W-:Y:S01]  /*0eb0*/  IABS R5, c[0x0][0x1c8] ;  /* 0x0000720000057a13 */ /* 0x002fe20000000000 */
[----:B------:R-:W-:Y:S01]  /*0ec0*/  IMAD.MOV.U32 R6, RZ, RZ, RZ ;  /* 0x000000ffff067224 */ /* 0x000fe200078e00ff */
[----:B-----5:R-:W-:Y:S02]  /*0ed0*/  SHF.R.S32.HI R17, RZ, 0x1f, R2 ;  /* 0x0000001fff117819 */ /* 0x020fe40000011402 */
[----:B------:R-:W1:Y:S08]  /*0ee0*/  I2F.RP R4, R5 ;  /* 0x0000000500047306 */ /* 0x000e700000209400 */
[----:B-1----:R-:W1:Y:S02]  /*0ef0*/  MUFU.RCP R7, R4 ;  /* 0x0000000400077308 */ /* 0x002e640000001000 */
[----:B-1----:R-:W-:-:S06]  /*0f00*/  IADD3 R7, R7, 0xffffffe, RZ ;  /* 0x0ffffffe07077810 */ /* 0x002fcc0007ffe0ff */
[----:B------:R-:W1:Y:S02]  /*0f10*/  F2I.FTZ.U32.TRUNC.NTZ R7, R7 ;  /* 0x0000000700077305 */ /* 0x000e64000021f000 */
[----:B-1----:R-:W-:-:S05]  /*0f20*/  IADD3 R0, RZ, -R7, RZ ;  /* 0x80000007ff007210 */ /* 0x002fca0007ffe0ff */
[----:B------:R-:W-:Y:S01]  /*0f30*/  IMAD R3, R0, R5, RZ ;  /* 0x0000000500037224 */ /* 0x000fe200078e02ff */
[----:B------:R-:W-:-:S03]  /*0f40*/  IABS R0, R8 ;  /* 0x0000000800007213 */ /* 0x000fc60000000000 */
[----:B------:R-:W-:Y:S01]  /*0f50*/  IMAD.HI.U32 R3, R7, R3, R6 ;  /* 0x0000000307037227 */ /* 0x000fe200078e0006 */
[----:B------:R-:W-:-:S05]  /*0f60*/  SHF.R.S32.HI R7, RZ, 0x1f, R14 ;  /* 0x0000001fff077819 */ /* 0x000fca000001140e */
[----:B------:R-:W-:Y:S01]  /*0f70*/  IMAD.HI.U32 R6, R3, R0, RZ ;  /* 0x0000000003067227 */ /* 0x000fe200078e00ff */
[----:B------:R-:W-:-:S04]  /*0f80*/  LEA R3, R88, 0xffffffc0, 0x6 ;  /* 0xffffffc058037811 */ /* 0x000fc800078e30ff */
[----:B------:R-:W-:Y:S02]  /*0f90*/  IADD3 R4, -R6, RZ, RZ ;  /* 0x000000ff06047210 */ /* 0x000fe40007ffe1ff */
[----:B------:R-:W-:-:S03]  /*0fa0*/  IADD3 R12, P1, R14, R3, RZ ;  /* 0x000000030e0c7210 */ /* 0x000fc60007f3e0ff */
[----:B------:R-:W-:Y:S01]  /*0fb0*/  IMAD R4, R5, R4, R0 ;  /* 0x0000000405047224 */ /* 0x000fe200078e0200 */
[----:B------:R-:W-:-:S04]  /*0fc0*/  SHF.R.S32.HI R0, RZ, 0x1f, R3 ;  /* 0x0000001fff007819 */ /* 0x000fc80000011403 */
[----:B------:R-:W-:-:S13]  /*0fd0*/  ISETP.GT.U32.AND P0, PT, R5, R4, PT ;  /* 0x000000040500720c */ /* 0x000fda0003f04070 */
[----:B------:R-:W-:Y:S01]  /*0fe0*/  @!P0 IMAD.IADD R4, R4, 0x1, -R5 ;  /* 0x0000000104048824 */ /* 0x000fe200078e0a05 */
[----:B------:R-:W-:Y:S02]  /*0ff0*/  @!P0 IADD3 R6, R6, 0x1, RZ ;  /* 0x0000000106068810 */ /* 0x000fe40007ffe0ff */
[----:B------:R-:W-:Y:S02]  /*1000*/  ISETP.NE.AND P0, PT, RZ, c[0x0][0x1c8], PT ;  /* 0x00007200ff007a0c */ /* 0x000fe40003f05270 */
[----:B------:R-:W-:Y:S02]  /*1010*/  ISETP.GE.U32.AND P2, PT, R4, R5, PT ;  /* 0x000000050400720c */ /* 0x000fe40003f46070 */
[----:B------:R-:W-:Y:S02]  /*1020*/  LOP3.LUT R4, R8, c[0x0][0x1c8], RZ, 0x3c, !PT ;  /* 0x0000720008047a12 */ /* 0x000fe400078e3cff */
[C---:B------:R-:W-:Y:S01]  /*1030*/  IADD3.X R5, R7.reuse, R0, RZ, P1, !PT ;  /* 0x0000000007057210 */ /* 0x040fe20000ffe4ff */
[----:B------:R-:W-:Y:S01]  /*1040*/  IMAD R7, R7, c[0x0][0x1a0], RZ ;  /* 0x0000680007077a24 */ /* 0x000fe200078e02ff */
[----:B------:R-:W-:-:S03]  /*1050*/  ISETP.GE.AND P1, PT, R4, RZ, PT ;  /* 0x000000ff0400720c */ /* 0x000fc60003f26270 */
[----:B------:R-:W-:Y:S02]  /*1060*/  IMAD R5, R5, c[0x0][0x198], RZ ;  /* 0x0000660005057a24 */ /* 0x000fe400078e02ff */
[----:B------:R-:W-:Y:S02]  /*1070*/  IMAD R10, R14, c[0x0][0x1a4], R7 ;  /* 0x000069000e0a7a24 */ /* 0x000fe400078e0207 */
[----:B------:R-:W-:Y:S01]  /*1080*/  IMAD R5, R12, c[0x0][0x19c], R5 ;  /* 0x000067000c057a24 */ /* 0x000fe200078e0205 */
[----:B------:R-:W-:Y:S01]  /*1090*/  @P2 IADD3 R6, R6, 0x1, RZ ;  /* 0x0000000106062810 */ /* 0x000fe20007ffe0ff */
[----:B------:R-:W-:-:S04]  /*10a0*/  IMAD.WIDE.U32 R12, R12, c[0x0][0x198], RZ ;  /* 0x000066000c0c7a25 */ /* 0x000fc800078e00ff */
[----:B------:R-:W-:Y:S01]  /*10b0*/  IMAD.IADD R13, R13, 0x1, R5 ;  /* 0x000000010d0d7824 */ /* 0x000fe200078e0205 */
[----:B------:R-:W-:Y:S01]  /*10c0*/  @!P1 IADD3 R6, -R6, RZ, RZ ;  /* 0x000000ff06069210 */ /* 0x000fe20007ffe1ff */
[----:B------:R-:W-:Y:S01]  /*10d0*/  IMAD R5, R17, c[0x0][0x180], RZ ;  /* 0x0000600011057a24 */ /* 0x000fe200078e02ff */
[----:B------:R-:W-:Y:S01]  /*10e0*/  @!P0 LOP3.LUT R6, RZ, c[0x0][0x1c8], RZ, 0x33, !PT ;  /* 0x00007200ff068a12 */ /* 0x000fe200078e33ff */
[----:B------:R-:W-:-:S04]  /*10f0*/  IMAD.WIDE.U32 R14, R14, c[0x0][0x1a0], RZ ;  /* 0x000068000e0e7a25 */ /* 0x000fc800078e00ff */
[C---:B------:R-:W-:Y:S01]  /*1100*/  IMAD R4, R2.reuse, c[0x0][0x184], R5 ;  /* 0x0000610002047a24 */ /* 0x040fe200078e0205 */
[----:B------:R-:W-:Y:S01]  /*1110*/  SHF.R.S32.HI R5, RZ, 0x1f, R6 ;  /* 0x0000001fff057819 */ /* 0x000fe20000011406 */
[----:B------:R-:W-:-:S04]  /*1120*/  IMAD.WIDE.U32 R12, R2, c[0x0][0x180], R12 ;  /* 0x00006000020c7a25 */ /* 0x000fc800078e000c */
[----:B------:R-:W-:Y:S01]  /*1130*/  IMAD.IADD R11, R15, 0x1, R10 ;  /* 0x000000010f0b7824 */ /* 0x000fe200078e020a */
[----:B------:R-:W-:Y:S01]  /*1140*/  MOV R10, R14 ;  /* 0x0000000e000a7202 */ /* 0x000fe20000000f00 */
[----:B------:R-:W-:Y:S01]  /*1150*/  IMAD R7, R5, c[0x0][0x1b0], RZ ;  /* 0x00006c0005077a24 */ /* 0x000fe200078e02ff */
[----:B------:R-:W-:Y:S01]  /*1160*/  IADD3 R13, R13, R4, RZ ;  /* 0x000000040d0d7210 */ /* 0x000fe20007ffe0ff */
        /* <DEDUP_REMOVED lines=8> */
.L_x_5018:
[----:B------:R-:W-:Y:S01]  /*11f0*/  SHF.R.S32.HI R97, RZ, 0x1f, R98 ;  /* 0x0000001fff617819 */ /* 0x000fe20000011462 */
[----:B------:R-:W-:Y:S01]  /*1200*/  IMAD.MOV.U32 R89, RZ, RZ, c[0x0][0x198] ;  /* 0x00006600ff597624 */ /* 0x000fe200078e00ff */
[----:B------:R-:W-:Y:S02]  /*1210*/  SHF.R.S32.HI R15, RZ, 0x1f, R120 ;  /* 0x0000001fff0f7819 */ /* 0x000fe40000011478 */
[-C--:B------:R-:W-:Y:S01]  /*1220*/  LEA.HI R25, R97, R98.reuse, RZ, 0x2 ;  /* 0x0000006261197211 */ /* 0x080fe200078f10ff */
[----:B------:R-:W-:Y:S01]  /*1230*/  IMAD.SHL.U32 R91, R89, 0x40, RZ ;  /* 0x00000040595b7824 */ /* 0x000fe200078e00ff */
[-C--:B------:R-:W-:Y:S01]  /*1240*/  LEA.HI R7, R97, R98.reuse, RZ, 0x3 ;  /* 0x0000006261077211 */ /* 0x080fe200078f18ff */
[----:B------:R-:W-:Y:S01]  /*1250*/  IMAD R15, R15, c[0x0][0x178], RZ ;  /* 0x00005e000f0f7a24 */ /* 0x000fe200078e02ff */
[----:B------:R-:W-:Y:S02]  /*1260*/  LOP3.LUT R9, R25, 0xfffffffc, RZ, 0xc0, !PT ;  /* 0xfffffffc19097812 */ /* 0x000fe400078ec0ff */
        /* <DEDUP_REMOVED lines=8> */
[----:B------:R-:W-:-:S02]  /*12f0*/  SHF.R.S32.HI R14, RZ, 0x4, R19 ;  /* 0x00000004ff0e7819 */ /* 0x000fc40000011413 */
[----:B------:R-:W-:Y:S02]  /*1300*/  LEA.HI R9, R7, R118, RZ, 0x1 ;  /* 0x0000007607097211 */ /* 0x000fe400078f08ff */
[----:B------:R-:W-:Y:S02]  /*1310*/  LOP3.LUT R11, R11, 0xc0, RZ, 0xc0, !PT ;  /* 0x000000c00b0b7812 */ /* 0x000fe400078ec0ff */
[----:B------:R-:W-:Y:S02]  /*1320*/  LEA.HI R97, R97, R98, RZ, 0x5 ;  /* 0x0000006261617211 */ /* 0x000fe400078f28ff */
[----:B------:R-:W-:Y:S02]  /*1330*/  LOP3.LUT R25, R25, 0x7fffffe, RZ, 0xc0, !PT ;  /* 0x07fffffe19197812 */ /* 0x000fe400078ec0ff */
[----:B------:R-:W-:Y:S02]  /*1340*/  LEA.HI R2, R19, R14, RZ, 0x1 ;  /* 0x0000000e13027211 */ /* 0x000fe400078f08ff */
[----:B------:R-:W-:Y:S01]  /*1350*/  LOP3.LUT R9, R9, 0xfffffffe, RZ, 0xc0, !PT ;  /* 0xfffffffe09097812 */ /* 0x000fe200078ec0ff */
[----:B------:R-:W-:Y:S01]  /*1360*/  IMAD.IADD R25, R12, 0x1, -R25 ;  /* 0x000000010c197824 */ /* 0x000fe200078e0a19 */
[----:B------:R-:W-:-:S02]  /*1370*/  LOP3.LUT R19, R19, 0xfffffff0, RZ, 0xc0, !PT ;  /* 0xfffffff013137812 */ /* 0x000fc400078ec0ff */
[--C-:B------:R-:W-:Y:S01]  /*1380*/  LOP3.LUT R4, R11, 0x18, R26.reuse, 0xf8, !PT ;  /* 0x000000180b047812 */ /* 0x100fe200078ef81a */
[----:B------:R-:W-:Y:S01]  /*1390*/  IMAD.IADD R118, R118, 0x1, -R9 ;  /* 0x0000000176767824 */ /* 0x000fe200078e0a09 */
[----:B------:R-:W-:Y:S01]  /*13a0*/  IADD3 R16, P0, R26, R16, RZ ;  /* 0x000000101a107210 */ /* 0x000fe20007f1e0ff */
[----:B------:R-:W-:Y:S01]  /*13b0*/  IMAD.IADD R19, R98, 0x1, -R19 ;  /* 0x0000000162137824 */ /* 0x000fe200078e0a13 */
[----:B------:R-:W-:Y:S02]  /*13c0*/  SHF.R.S32.HI R27, RZ, 0x1f, R26 ;  /* 0x0000001fff1b7819 */ /* 0x000fe4000001141a */
[----:B------:R-:W-:Y:S02]  /*13d0*/  IADD3 R20, P1, R26, R20, RZ ;  /* 0x000000141a147210 */ /* 0x000fe40007f3e0ff */
[----:B------:R-:W-:Y:S01]  /*13e0*/  SHF.R.U32.HI R11, RZ, 0x3, R11 ;  /* 0x00000003ff0b7819 */ /* 0x000fe2000001160b */
[C---:B------:R-:W-:Y:S01]  /*13f0*/  IMAD.X R17, R27.reuse, 0x1, R17, P0 ;  /* 0x000000011b117824 */ /* 0x040fe200000e0611 */
[----:B------:R-:W-:Y:S01]  /*1400*/  SHF.R.S32.HI R96, RZ, 0x5, R97 ;  /* 0x00000005ff607819 */ /* 0x000fe20000011461 */
[----:B------:R-:W-:Y:S01]  /*1410*/  IMAD.X R21, R27, 0x1, R10, P1 ;  /* 0x000000011b157824 */ /* 0x000fe200008e060a */
[----:B------:R-:W-:Y:S01]  /*1420*/  LOP3.LUT R2, R2, 0xfffffffe, RZ, 0xc0, !PT ;  /* 0xfffffffe02027812 */ /* 0x000fe200078ec0ff */
[----:B------:R-:W-:Y:S01]  /*1430*/  IMAD.WIDE.U32 R26, R120, c[0x0][0x178], R26 ;  /* 0x00005e00781a7a25 */ /* 0x000fe200078e001a */
[----:B------:R-:W-:-:S02]  /*1440*/  LOP3.LUT R7, R7, 0xfffffff8, RZ, 0xc0, !PT ;  /* 0xfffffff807077812 */ /* 0x000fc400078ec0ff */
[----:B------:R-:W-:Y:S01]  /*1450*/  LOP3.LUT R11, R4, R11, RZ, 0x3c, !PT ;  /* 0x0000000b040b7212 */ /* 0x000fe200078e3cff */
[----:B------:R-:W-:Y:S01]  /*1460*/  IMAD R10, R96, 0x8, R25 ;  /* 0x00000008600a7824 */ /* 0x000fe200078e0219 */
[----:B------:R-:W-:Y:S01]  /*1470*/  SHF.R.S32.HI R9, RZ, 0x1f, R8 ;  /* 0x0000001fff097819 */ /* 0x000fe20000011408 */
[----:B------:R-:W-:Y:S01]  /*1480*/  IMAD.IADD R2, R14, 0x1, -R2 ;  /* 0x000000010e027824 */ /* 0x000fe200078e0a02 */
[----:B------:R-:W-:Y:S01]  /*1490*/  SHF.R.S32.HI R13, RZ, 0x1f, R12 ;  /* 0x0000001fff0d7819 */ /* 0x000fe2000001140c */
[----:B------:R-:W-:Y:S01]  /*14a0*/  IMAD.IADD R14, R98, 0x1, -R7 ;  /* 0x00000001620e7824 */ /* 0x000fe200078e0a07 */
[----:B------:R-:W-:Y:S01]  /*14b0*/  IADD3 R3, P0, R12, R3, RZ ;  /* 0x000000030c037210 */ /* 0x000fe20007f1e0ff */
[----:B------:R-:W-:Y:S01]  /*14c0*/  IMAD.IADD R27, R27, 0x1, R15 ;  /* 0x000000011b1b7824 */ /* 0x000fe200078e020f */
[----:B------:R-:W-:Y:S01]  /*14d0*/  LEA.HI R7, R19, R19, RZ, 0x1 ;  /* 0x0000001313077211 */ /* 0x000fe200078f08ff */
[----:B------:R-:W-:Y:S01]  /*14e0*/  IMAD.U32 R10, R10, 0x20, R11 ;  /* 0x000000200a0a7824 */ /* 0x000fe200078e000b */
[----:B------:R-:W-:Y:S01]  /*14f0*/  LEA.HI R119, R14, R14, RZ, 0x1 ;  /* 0x0000000e0e777211 */ /* 0x000fe200078f08ff */
[----:B------:R-:W-:Y:S01]  /*1500*/  IMAD R9, R9, c[0x0][0x1a8], RZ ;  /* 0x00006a0009097a24 */ /* 0x000fe200078e02ff */
[----:B------:R-:W-:Y:S01]  /*1510*/  LOP3.LUT R94, R7, 0x7fffffe, RZ, 0xc0, !PT ;  /* 0x07fffffe075e7812 */ /* 0x000fe200078ec0ff */
[----:B------:R-:W-:Y:S01]  /*1520*/  IMAD R11, R5, c[0x0][0x1b8], RZ ;  /* 0x00006e00050b7a24 */ /* 0x000fe200078e02ff */
[----:B------:R-:W-:Y:S01]  /*1530*/  LOP3.LUT R117, R119, 0xfffffffe, RZ, 0xc0, !PT ;  /* 0xfffffffe77757812 */ /* 0x000fe200078ec0ff */
[----:B------:R-:W-:Y:S01]  /*1540*/  IMAD.X R5, R13, 0x1, R0, P0 ;  /* 0x000000010d057824 */ /* 0x000fe200000e0600 */
[----:B------:R-:W-:Y:S01]  /*1550*/  SHF.R.S32.HI R0, RZ, 0x1, R7 ;  /* 0x00000001ff007819 */ /* 0x000fe20000011407 */
[C---:B------:R-:W-:Y:S01]  /*1560*/  IMAD R9, R8.reuse, c[0x0][0x1ac], R9 ;  /* 0x00006b0008097a24 */ /* 0x040fe200078e0209 */
[----:B------:R-:W-:Y:S01]  /*1570*/  SHF.R.S32.HI R7, RZ, 0x1f, R7 ;  /* 0x0000001fff077819 */ /* 0x000fe20000011407 */
[----:B------:R-:W-:Y:S01]  /*1580*/  IMAD.WIDE.U32 R26, R8, c[0x0][0x1a8], R26 ;  /* 0x00006a00081a7a25 */ /* 0x000fe200078e001a */
[----:B------:R-:W-:-:S02]  /*1590*/  SHF.R.S32.HI R119, RZ, 0x1, R119 ;  /* 0x00000001ff777819 */ /* 0x000fc40000011477 */
[----:B------:R-:W-:Y:S01]  /*15a0*/  LEA.HI R7, R7, R0, RZ, 0x2 ;  /* 0x0000000007077211 */ /* 0x000fe200078f10ff */
[----:B------:R-:W-:Y:S01]  /*15b0*/  IMAD.WIDE R22, R23, 0x40, R12 ;  /* 0x0000004017167825 */ /* 0x000fe200078e020c */
[----:B------:R-:W-:Y:S02]  /*15c0*/  SHF.R.S32.HI R4, RZ, 0x1f, R19 ;  /* 0x0000001fff047819 */ /* 0x000fe40000011413 */
[----:B------:R-:W-:Y:S01]  /*15d0*/  LOP3.LUT R7, R7, 0xfffffffc, RZ, 0xc0, !PT ;  /* 0xfffffffc07077812 */ /* 0x000fe200078ec0ff */
[----:B------:R-:W-:Y:S01]  /*15e0*/  IMAD.IADD R27, R27, 0x1, R9 ;  /* 0x000000011b1b7824 */ /* 0x000fe200078e0209 */
[----:B------:R-:W-:Y:S01]  /*15f0*/  LEA.HI R4, R4, R19, RZ, 0x3 ;  /* 0x0000001304047211 */ /* 0x000fe200078f18ff */
[----:B------:R-:W-:Y:S01]  /*1600*/  IMAD R13, R13, c[0x0][0x198], RZ ;  /* 0x000066000d0d7a24 */ /* 0x000fe200078e02ff */
[----:B------:R-:W-:Y:S01]  /*1610*/  SHF.R.S32.HI R129, RZ, 0x1f, R97 ;  /* 0x0000001fff817819 */ /* 0x000fe20000011461 */
[----:B------:R-:W-:Y:S02]  /*1620*/  IMAD R9, R23, c[0x0][0x190], RZ ;  /* 0x0000640017097a24 */ /* 0x000fe400078e02ff */
[C---:B------:R-:W-:Y:S01]  /*1630*/  IMAD R13, R12.reuse, c[0x0][0x19c], R13 ;  /* 0x000067000c0d7a24 */ /* 0x040fe200078e020d */
[----:B------:R-:W-:Y:S01]  /*1640*/  LEA.HI R129, R129, R96, RZ, 0x2 ;  /* 0x0000006081817211 */ /* 0x000fe200078f10ff */
[----:B------:R-:W-:-:S03]  /*1650*/  IMAD.WIDE.U32 R20, R12, c[0x0][0x198], R20 ;  /* 0x000066000c147a25 */ /* 0x000fc600078e0014 */
[----:B------:R-:W-:Y:S01]  /*1660*/  LOP3.LUT R129, R129, 0xfffffffc, RZ, 0xc0, !PT ;  /* 0xfffffffc81817812 */ /* 0x000fe200078ec0ff */
[----:B------:R-:W-:Y:S01]  /*1670*/  IMAD R9, R22, c[0x0][0x194], R9 ;  /* 0x0000650016097a24 */ /* 0x000fe200078e0209 */
[----:B------:R-:W-:Y:S01]  /*1680*/  LEA R124, P0, R20, c[0x0][0x168], 0x1 ;  /* 0x00005a00147c7a11 */ /* 0x000fe200078008ff */
[----:B------:R-:W-:-:S04]  /*1690*/  IMAD.WIDE.U32 R22, R22, c[0x0][0x190], R26 ;  /* 0x0000640016167a25 */ /* 0x000fc800078e001a */
[----:B------:R-:W-:Y:S01]  /*16a0*/  IMAD R11, R6, c[0x0][0x1bc], R11 ;  /* 0x00006f00060b7a24 */ /* 0x000fe200078e020b */
[----:B------:R-:W-:Y:S01]  /*16b0*/  LEA R8, P1, R22, c[0x0][0x160], 0x1 ;  /* 0x0000580016087a11 */ /* 0x000fe200078208ff */
[----:B------:R-:W-:-:S04]  /*16c0*/  IMAD.WIDE.U32 R16, R6, c[0x0][0x1b8], R16 ;  /* 0x00006e0006107a25 */ /* 0x000fc800078e0010 */
[----:B------:R-:W-:Y:S02]  /*16d0*/  IMAD.IADD R13, R21, 0x1, R13 ;  /* 0x00000001150d7824 */ /* 0x000fe400078e020d */
[----:B------:R-:W-:Y:S02]  /*16e0*/  IMAD.IADD R0, R0, 0x1, -R7 ;  /* 0x0000000100007824 */ /* 0x000fe400078e0a07 */
[----:B------:R-:W-:Y:S01]  /*16f0*/  IMAD.IADD R9, R23, 0x1, R9 ;  /* 0x0000000117097824 */ /* 0x000fe200078e0209 */
[----:B------:R-:W-:Y:S01]  /*1700*/  LEA.HI.X R125, R20, c[0x0][0x16c], R13, 0x1, P0 ;  /* 0x00005b00147d7a11 */ /* 0x000fe200000f0c0d */
[----:B------:R-:W-:Y:S02]  /*1710*/  IMAD.MOV.U32 R7, RZ, RZ, c[0x0][0x190] ;  /* 0x00006400ff077624 */ /* 0x000fe400078e00ff */
[----:B------:R-:W-:Y:S01]  /*1720*/  IMAD.IADD R17, R17, 0x1, R11 ;  /* 0x0000000111117824 */ /* 0x000fe200078e020b */
[----:B------:R-:W-:Y:S01]  /*1730*/  LEA.HI.X R9, R22, c[0x0][0x164], R9, 0x1, P1 ;  /* 0x0000590016097a11 */ /* 0x000fe200008f0c09 */
[----:B------:R-:W-:Y:S01]  /*1740*/  IMAD.IADD R117, R14, 0x1, -R117 ;  /* 0x000000010e757824 */ /* 0x000fe200078e0a75 */
[----:B------:R-:W-:Y:S01]  /*1750*/  LEA R14, P0, R7, R8, 0x6 ;  /* 0x00000008070e7211 */ /* 0x000fe200078030ff */
[----:B------:R-:W-:Y:S01]  /*1760*/  IMAD.MOV.U32 R11, RZ, RZ, c[0x0][0x194] ;  /* 0x00006500ff0b7624 */ /* 0x000fe200078e00ff */
[----:B------:R-:W-:Y:S01]  /*1770*/  LOP3.LUT P1, RZ, R0, 0x2, RZ, 0xc0, !PT ;  /* 0x0000000200ff7812 */ /* 0x000fe2000782c0ff */
[----:B------:R-:W-:-:S02]  /*1780*/  IMAD.MOV.U32 R6, RZ, RZ, 0x6 ;  /* 0x00000006ff067424 */ /* 0x000fc400078e00ff */
[----:B------:R-:W-:Y:S01]  /*1790*/  IMAD.SHL.U32 R116, R10, 0x2, RZ ;  /* 0x000000020a747824 */ /* 0x000fe200078e00ff */
[----:B------:R-:W-:Y:S01]  /*17a0*/  LEA.HI.X R15, R7, R9, R11, 0x6, P0 ;  /* 0x00000009070f7211 */ /* 0x000fe200000f340b */
[----:B------:R-:W-:Y:S01]  /*17b0*/  IMAD.SHL.U32 R7, R119, 0x40, RZ ;  /* 0x0000004077077824 */ /* 0x000fe200078e00ff */
[----:B------:R-:W-:Y:S01]  /*17c0*/  SHF.L.U64.HI R114, R89, R6, c[0x0][0x19c] ;  /* 0x0000670059727619 */ /* 0x000fe20000010206 */
[----:B------:R-:W-:Y:S01]  /*17d0*/  IMAD.SHL.U32 R93, R4, 0x20, RZ ;  /* 0x00000020045d7824 */ /* 0x000fe200078e00ff */
[----:B------:R-:W-:Y:S01]  /*17e0*/  IADD3 R12, P0, R91, R124, RZ ;  /* 0x0000007c5b0c7210 */ /* 0x000fe20007f1e0ff */
[----:B------:R-:W-:Y:S01]  /*17f0*/  @!PT LDS RZ, [RZ] ;  /* 0x00000000fffff984 */ /* 0x000fe20000000800 */
[----:B------:R-:W-:Y:S01]  /*1800*/  @!PT LDS RZ, [RZ] ;  /* 0x00000000fffff984 */ /* 0x000fe20000000800 */
[----:B------:R-:W-:Y:S01]  /*1810*/  @!PT LDS RZ, [RZ] ;  /* 0x00000000fffff984 */ /* 0x000fe20000000800 */
[----:B------:R1:W-:Y:S01]  /*1820*/  LDGSTS.E.BYPASS.LTC128B.128 [R116], [R8.64] ;  /* 0x0000000008747fae */ /* 0x0003e2000b901d4a */
[----:B------:R-:W-:Y:S02]  /*1830*/  IMAD.SHL.U32 R4, R2, 0x8, RZ ;  /* 0x0000000802047824 */ /* 0x000fe400078e00ff */
[----:B------:R-:W-:Y:S01]  /*1840*/  IMAD R10, R5, c[0x0][0x1a0], RZ ;  /* 0x00006800050a7a24 */ /* 0x000fe200078e02ff */
[----:B------:R1:W-:Y:S01]  /*1850*/  LDGSTS.E.BYPASS.LTC128B.128 [R116+0x1000], [R8.64+0x40] ;  /* 0x0100004008747fae */ /* 0x0003e2000b901d4a */
[----:B------:R-:W-:Y:S01]  /*1860*/  IMAD.X R13, R114, 0x1, R125, P0 ;  /* 0x00000001720d7824 */ /* 0x000fe200000e067d */
[----:B------:R-:W-:Y:S01]  /*1870*/  LOP3.LUT R93, R93, 0xffffff00, RZ, 0xc0, !PT ;  /* 0xffffff005d5d7812 */ /* 0x000fe200078ec0ff */
[C---:B------:R-:W-:Y:S01]  /*1880*/  IMAD R5, R3.reuse, c[0x0][0x1a4], R10 ;  /* 0x0000690003057a24 */ /* 0x040fe200078e020a */
[----:B------:R1:W-:Y:S01]  /*1890*/  LDGSTS.E.BYPASS.LTC128B.128 [R116+0x2000], [R8.64+0x80] ;  /* 0x0200008008747fae */ /* 0x0003e2000b901d4a */
[----:B------:R-:W-:-:S03]  /*18a0*/  IMAD.WIDE.U32 R16, R3, c[0x0][0x1a0], R16 ;  /* 0x0000680003107a25 */ /* 0x000fc600078e0010 */
[----:B------:R2:W-:Y:S01]  /*18b0*/  LDGSTS.E.BYPASS.LTC128B.128 [R116+0x800], [R14.64] ;  /* 0x008000000e747fae */ /* 0x0005e2000b901d4a */
[----:B------:R-:W-:Y:S01]  /*18c0*/  IMAD.IADD R94, R19, 0x1, -R94 ;  /* 0x00000001135e7824 */ /* 0x000fe200078e0a5e */
[----:B------:R-:W-:Y:S01]  /*18d0*/  LEA R126, P0, R16, c[0x0][0x170], 0x1 ;  /* 0x00005c00107e7a11 */ /* 0x000fe200078008ff */
[----:B------:R-:W-:Y:S01]  /*18e0*/  IMAD R2, R2, 0x8, R117 ;  /* 0x0000000802027824 */ /* 0x000fe200078e0275 */
[----:B------:R2:W-:Y:S01]  /*18f0*/  LDGSTS.E.BYPASS.LTC128B.128 [R116+0x1800], [R14.64+0x40] ;  /* 0x018000400e747fae */ /* 0x0005e2000b901d4a */
[C---:B------:R-:W-:Y:S02]  /*1900*/  IMAD R99, R96.reuse, 0x10, R99 ;  /* 0x0000001060637824 */ /* 0x040fe400078e0263 */
[----:B------:R-:W-:Y:S01]  /*1910*/  IMAD.IADD R129, R96, 0x1, -R129 ;  /* 0x0000000160817824 */ /* 0x000fe200078e0a81 */
[----:B------:R2:W-:Y:S04]  /*1920*/  LDGSTS.E.BYPASS.LTC128B.128 [R116+0x2800], [R14.64+0x80] ;  /* 0x028000800e747fae */ /* 0x0005e8000b901d4a */
[----:B------:R3:W-:Y:S04]  /*1930*/  LDGSTS.E.BYPASS.LTC128B.128 [R116+0x3000], [R124.64] ;  /* 0x030000007c747fae */ /* 0x0007e8000b901d4a */
[----:B------:R3:W-:Y:S04]  /*1940*/  LDGSTS.E.BYPASS.LTC128B.128 [R116+0x4000], [R124.64+0x40] ;  /* 0x040000407c747fae */ /* 0x0007e8000b901d4a */
[----:B------:R3:W-:Y:S01]  /*1950*/  LDGSTS.E.BYPASS.LTC128B.128 [R116+0x5000], [R124.64+0x80] ;  /* 0x050000807c747fae */ /* 0x0007e2000b901d4a */
[----:B-1----:R-:W-:-:S03]  /*1960*/  LOP3.LUT R8, R7, 0xc0, RZ, 0xc0, !PT ;  /* 0x000000c007087812 */ /* 0x002fc600078ec0ff */
[----:B------:R2:W-:Y:S01]  /*1970*/  LDGSTS.E.BYPASS.LTC128B.128 [R116+0x3800], [R12.64] ;  /* 0x038000000c747fae */ /* 0x0005e2000b901d4a */
[----:B------:R-:W-:Y:S02]  /*1980*/  IMAD.SHL.U32 R7, R0, 0x40, RZ ;  /* 0x0000004000077824 */ /* 0x000fe400078e00ff */
[----:B------:R-:W-:Y:S01]  /*1990*/  IMAD.SHL.U32 R9, R118, 0x8, RZ ;  /* 0x0000000876097824 */ /* 0x000fe200078e00ff */
[----:B------:R2:W-:Y:S02]  /*19a0*/  LDGSTS.E.BYPASS.LTC128B.128 [R116+0x4800], [R12.64+0x40] ;  /* 0x048000400c747fae */ /* 0x0005e4000b901d4a */
[----:B------:R-:W-:Y:S02]  /*19b0*/  LOP3.LUT R7, R7, 0xc0, RZ, 0xc0, !PT ;  /* 0x000000c007077812 */ /* 0x000fe400078ec0ff */
[----:B------:R2:W-:Y:S01]  /*19c0*/  LDGSTS.E.BYPASS.LTC128B.128 [R116+0x5800], [R12.64+0x80] ;  /* 0x058000800c747fae */ /* 0x0005e2000b901d4a */
[----:B------:R-:W-:Y:S02]  /*19d0*/  LOP3.LUT R9, R8, 0x8, R9, 0xf8, !PT ;  /* 0x0000000808097812 */ /* 0x000fe400078ef809 */
[----:B------:R-:W-:Y:S01]  /*19e0*/  SHF.R.U32.HI R8, RZ, 0x3, R8 ;  /* 0x00000003ff087819 */ /* 0x000fe20000011608 */
[----:B------:R-:W0:Y:S01]  /*19f0*/  LDGDEPBAR ;  /* 0x00000000000079af */ /* 0x000e220000000000 */
[----:B------:R-:W-:-:S02]  /*1a00*/  LOP3.LUT R4, R7, 0x8, R4, 0xf8, !PT ;  /* 0x0000000807047812 */ /* 0x000fc400078ef804 */
[----:B------:R-:W-:Y:S02]  /*1a10*/  SHF.R.U32.HI R7, RZ, 0x3, R7 ;  /* 0x00000003ff077819 */ /* 0x000fe40000011607 */
[----:B------:R-:W-:Y:S01]  /*1a20*/  LOP3.LUT R3, R9, R8, RZ, 0x3c, !PT ;  /* 0x0000000809037212 */ /* 0x000fe200078e3cff */
[----:B------:R-:W-:Y:S01]  /*1a30*/  IMAD.IADD R9, R17, 0x1, R5 ;  /* 0x0000000111097824 */ /* 0x000fe200078e0205 */
[----:B------:R-:W-:Y:S01]  /*1a40*/  LOP3.LUT R92, R4, R7, RZ, 0x3c, !PT ;  /* 0x00000007045c7212 */ /* 0x000fe200078e3cff */
[----:B------:R-:W-:Y:S02]  /*1a50*/  IMAD.MOV.U32 R5, RZ, RZ, c[0x0][0x1a0] ;  /* 0x00006800ff057624 */ /* 0x000fe400078e00ff */
[----:B------:R-:W-:Y:S01]  /*1a60*/  IMAD R7, R96, 0x200, R93 ;  /* 0x0000020060077824 */ /* 0x000fe200078e025d */
[----:B------:R-:W-:Y:S01]  /*1a70*/  LEA.HI.X R127, R16, c[0x0][0x174], R9, 0x1, P0 ;  /* 0x00005d00107f7a11 */ /* 0x000fe200000f0c09 */
[----:B------:R-:W-:Y:S01]  /*1a80*/  IMAD.U32 R2, R2, 0x20, R3 ;  /* 0x0000002002027824 */ /* 0x000fe200078e0003 */
[C---:B------:R-:W-:Y:S01]  /*1a90*/  SHF.L.U64.HI R115, R5.reuse, R6, c[0x0][0x1a4] ;  /* 0x0000690005737619 */ /* 0x040fe20000010206 */
[----:B------:R-:W-:Y:S01]  /*1aa0*/  IMAD R7, R94, 0x20, R7 ;  /* 0x000000205e077824 */ /* 0x000fe200078e0207 */
[----:B------:R-:W-:Y:S01]  /*1ab0*/  LEA R4, P0, R5, R126, 0x6 ;  /* 0x0000007e05047211 */ /* 0x000fe200078030ff */
[C---:B------:R-:W-:Y:S01]  /*1ac0*/  IMAD.SHL.U32 R100, R2.reuse, 0x2, RZ ;  /* 0x0000000202647824 */ /* 0x040fe200078e00ff */
[----:B------:R-:W-:Y:S01]  /*1ad0*/  LEA R111, R2, 0x3000, 0x1 ;  /* 0x00003000026f7811 */ /* 0x000fe200078e08ff */
[----:B------:R-:W-:-:S02]  /*1ae0*/  IMAD.IADD R112, R92, 0x1, R7 ;  /* 0x000000015c707824 */ /* 0x000fc400078e0207 */
[----:B------:R-:W-:Y:S01]  /*1af0*/  IMAD.X R5, R115, 0x1, R127, P0 ;  /* 0x0000000173057824 */ /* 0x000fe200000e067f */
[----:B------:R-:W-:Y:S01]  /*1b00*/  LOP3.LUT P0, RZ, R119, 0x2, RZ, 0xc0, !PT ;  /* 0x0000000277ff7812 */ /* 0x000fe2000780c0ff */
[----:B------:R-:W-:Y:S01]  /*1b10*/  IMAD.SHL.U32 R112, R112, 0x2, RZ ;  /* 0x0000000270707824 */ /* 0x000fe200078e00ff */
[----:B------:R-:W-:-:S04]  /*1b20*/  DEPBAR.LE SB0, 0x0 ;  /* 0x000080000000791a */ /* 0x000fc80000000000 */
[----:B------:R-:W-:Y:S01]  /*1b30*/  BAR.SYNC.DEFER_BLOCKING 0x0 ;  /* 0x0000000000007b1d */ /* 0x000fe20000010000 */
[----:B------:R-:W-:Y:S02]  /*1b40*/  IMAD.MOV.U32 R3, RZ, RZ, 0x20 ;  /* 0x00000020ff037424 */ /* 0x000fe400078e00ff */
[----:B------:R-:W-:-:S03]  /*1b50*/  IMAD.MOV.U32 R121, RZ, RZ, R127 ;  /* 0x000000ffff797224 */ /* 0x000fc600078e007f */
[C---:B------:R-:W-:Y:S02]  /*1b60*/  SEL R0, R3.reuse, 0xffffffe0, !P0 ;  /* 0xffffffe003007807 */ /* 0x040fe40004000000 */
[----:B------:R-:W-:-:S03]  /*1b70*/  SEL R3, R3, 0xffffffe0, !P1 ;  /* 0xffffffe003037807 */ /* 0x000fc60004800000 */
[----:B------:R-:W-:Y:S02]  /*1b80*/  IMAD.IADD R109, R111, 0x1, R0 ;  /* 0x000000016f6d7824 */ /* 0x000fe400078e0200 */
[----:B------:R-:W-:Y:S01]  /*1b90*/  IMAD.IADD R110, R112, 0x1, R3 ;  /* 0x00000001706e7824 */ /* 0x000fe200078e0203 */
        /* <DEDUP_REMOVED lines=11> */
[----:B------:R-:W-:Y:S04]  /*1c50*/  LDSM.16.M88.4 R76, [R110] ;  /* 0x000000006e4c783b */ /* 0x000fe80000000200 */
[----:B------:R-:W4:Y:S04]  /*1c60*/  LDSM.16.M88.4 R40, [R100+0x3400] ;  /* 0x003400006428783b */ /* 0x000f280000000200 */
[----:B------:R-:W-:Y:S04]  /*1c70*/  LDSM.16.M88.4 R48, [R112+0x1000] ;  /* 0x001000007030783b */ /* 0x000fe80000000200 */
[----:B------:R-:W-:Y:S04]  /*1c80*/  LDSM.16.M88.4 R8, [R100+0x4000] ;  /* 0x004000006408783b */ /* 0x000fe80000000200 */
[----:B-1----:R-:W1:Y:S04]  /*1c90*/  LDSM.16.M88.4 R4, [R109] ;  /* 0x000000006d04783b */ /* 0x002e680000000200 */
[----:B------:R-:W5:Y:S04]  /*1ca0*/  LDSM.16.M88.4 R16, [R109+0x400] ;  /* 0x000400006d10783b */ /* 0x000f680000000200 */
[----:B------:R-:W3:Y:S04]  /*1cb0*/  LDSM.16.M88.4 R60, [R100+0x3800] ;  /* 0x00380000643c783b */ /* 0x000ee80000000200 */
[----:B------:R-:W-:Y:S04]  /*1cc0*/  LDSM.16.M88.4 R36, [R110+0x1000] ;  /* 0x001000006e24783b */ /* 0x000fe80000000200 */
[----:B------:R-:W-:Y:S01]  /*1cd0*/  LDSM.16.M88.4 R84, [R100+0x4400] ;  /* 0x004400006454783b */ /* 0x000fe20000000200 */
[C---:B--2---:R-:W-:Y:S03]  /*1ce0*/  HMMA.16816.F32.BF16 R12, R52.reuse, R20, RZ ;  /* 0x00000014340c723c */ /* 0x044fe600000418ff */
[----:B------:R-:W-:Y:S04]  /*1cf0*/  LDSM.16.M88.4 R72, [R109+0x800] ;  /* 0x000800006d48783b */ /* 0x000fe80000000200 */
[----:B------:R-:W-:Y:S01]  /*1d00*/  LDSM.16.M88.4 R80, [R100+0x5000] ;  /* 0x005000006450783b */ /* 0x000fe20000000200 */
[C---:B------:R-:W-:Y:S03]  /*1d10*/  HMMA.16816.F32.BF16 R20, R52.reuse, R22, RZ ;  /* 0x000000163414723c */ /* 0x040fe600000418ff */
[----:B------:R-:W-:Y:S04]  /*1d20*/  LDSM.16.M88.4 R24, [R100+0x3c00] ;  /* 0x003c00006418783b */ /* 0x000fe80000000200 */
[----:B------:R-:W-:Y:S01]  /*1d30*/  LDSM.16.M88.4 R32, [R109+0x1400] ;  /* 0x001400006d20783b */ /* 0x000fe20000000200 */
[----:B----4-:R-:W-:Y:S03]  /*1d40*/  HMMA.16816.F32.BF16 R28, R52, R40, RZ ;  /* 0x00000028341c723c */ /* 0x010fe600000418ff */
[----:B------:R-:W-:Y:S04]  /*1d50*/  LDSM.16.M88.4 R44, [R100+0x4800] ;  /* 0x00480000642c783b */ /* 0x000fe80000000200 */
[----:B------:R-:W-:Y:S01]  /*1d60*/  LDSM.16.M88.4 R68, [R109+0xc00] ;  /* 0x000c00006d44783b */ /* 0x000fe20000000200 */
[C---:B-1----:R-:W-:Y:S03]  /*1d70*/  HMMA.16816.F32.BF16 R12, R76.reuse, R4, R12 ;  /* 0x000000044c0c723c */ /* 0x042fe6000004180c */
[----:B------:R-:W0:Y:S05]  /*1d80*/  LDGDEPBAR ;  /* 0x00000000000079af */ /* 0x000e2a0000000000 */
[----:B------:R-:W-:Y:S01]  /*1d90*/  HMMA.16816.F32.BF16 R20, R76, R6, R20 ;  /* 0x000000064c14723c */ /* 0x000fe20000041814 */
[----:B------:R-:W1:Y:S07]  /*1da0*/  LDSM.16.M88.4 R4, [R109+0x1000] ;  /* 0x001000006d04783b */ /* 0x000e6e0000000200 */
[----:B------:R-:W-:Y:S08]  /*1db0*/  HMMA.16816.F32.BF16 R40, R52, R42, RZ ;  /* 0x0000002a3428723c */ /* 0x000ff000000418ff */
[C---:B------:R-:W-:Y:S08]  /*1dc0*/  HMMA.16816.F32.BF16 R12, R48.reuse, R8, R12 ;  /* 0x00000008300c723c */ /* 0x040ff0000004180c */
[----:B------:R-:W-:Y:S01]  /*1dd0*/  HMMA.16816.F32.BF16 R20, R48, R10, R20 ;  /* 0x0000000a3014723c */ /* 0x000fe20000041814 */
[----:B------:R-:W2:Y:S07]  /*1de0*/  LDSM.16.M88.4 R8, [R112+0x2000] ;  /* 0x002000007008783b */ /* 0x000eae0000000200 */
[----:B-----5:R-:W-:Y:S08]  /*1df0*/  HMMA.16816.F32.BF16 R28, R76, R16, R28 ;  /* 0x000000104c1c723c */ /* 0x020ff0000004181c */
[----:B---3--:R-:W-:Y:S08]  /*1e00*/  HMMA.16816.F32.BF16 R64, R52, R60, RZ ;  /* 0x0000003c3440723c */ /* 0x008ff000000418ff */
[----:B-1----:R-:W-:Y:S08]  /*1e10*/  HMMA.16816.F32.BF16 R12, R36, R4, R12 ;  /* 0x00000004240c723c */ /* 0x002ff0000004180c */
[----:B------:R-:W-:Y:S01]  /*1e20*/  HMMA.16816.F32.BF16 R40, R76, R18, R40 ;  /* 0x000000124c28723c */ /* 0x000fe20000041828 */
[----:B------:R-:W-:Y:S07]  /*1e30*/  LDSM.16.M88.4 R16, [R109+0x2000] ;  /* 0x002000006d10783b */ /* 0x000fee0000000200 */
[----:B------:R-:W-:Y:S01]  /*1e40*/  HMMA.16816.F32.BF16 R20, R36, R6, R20 ;  /* 0x000000062414723c */ /* 0x000fe20000041814 */
[----:B------:R-:W1:Y:S07]  /*1e50*/  LDSM.16.M88.4 R4, [R110+0x2000] ;  /* 0x002000006e04783b */ /* 0x000e6e0000000200 */
[----:B------:R-:W-:Y:S08]  /*1e60*/  HMMA.16816.F32.BF16 R60, R52, R62, RZ ;  /* 0x0000003e343c723c */ /* 0x000ff000000418ff */
[----:B------:R-:W-:Y:S08]  /*1e70*/  HMMA.16816.F32.BF16 R28, R48, R84, R28 ;  /* 0x00000054301c723c */ /* 0x000ff0000004181c */
[----:B------:R-:W-:Y:S08]  /*1e80*/  HMMA.16816.F32.BF16 R64, R76, R72, R64 ;  /* 0x000000484c40723c */ /* 0x000ff00000041840 */
[----:B--2---:R-:W-:Y:S08]  /*1e90*/  HMMA.16816.F32.BF16 R12, R8, R80, R12 ;  /* 0x00000050080c723c */ /* 0x004ff0000004180c */
[----:B------:R-:W-:Y:S08]  /*1ea0*/  HMMA.16816.F32.BF16 R40, R48, R86, R40 ;  /* 0x000000563028723c */ /* 0x000ff00000041828 */
[C---:B------:R-:W-:Y:S08]  /*1eb0*/  HMMA.16816.F32.BF16 R56, R52.reuse, R24, RZ ;  /* 0x000000183438723c */ /* 0x040ff000000418ff */
[----:B------:R-:W-:Y:S01]  /*1ec0*/  HMMA.16816.F32.BF16 R52, R52, R26, RZ ;  /* 0x0000001a3434723c */ /* 0x000fe200000418ff */
[----:B------:R-:W2:Y:S07]  /*1ed0*/  LDSM.16.M88.4 R24, [R100+0x5400] ;  /* 0x005400006418783b */ /* 0x000eae0000000200 */
[----:B------:R-:W-:Y:S01]  /*1ee0*/  HMMA.16816.F32.BF16 R60, R76, R74, R60 ;  /* 0x0000004a4c3c723c */ /* 0x000fe2000004183c */
[----:B------:R-:W3:Y:S07]  /*1ef0*/  LDSM.16.M88.4 R72, [R109+0x1800] ;  /* 0x001800006d48783b */ /* 0x000eee0000000200 */
[----:B------:R-:W-:Y:S08]  /*1f00*/  HMMA.16816.F32.BF16 R20, R8, R82, R20 ;  /* 0x000000520814723c */ /* 0x000ff00000041814 */
[----:B------:R-:W-:Y:S08]  /*1f10*/  HMMA.16816.F32.BF16 R28, R36, R32, R28 ;  /* 0x00000020241c723c */ /* 0x000ff0000004181c */
[----:B------:R-:W-:Y:S08]  /*1f20*/  HMMA.16816.F32.BF16 R64, R48, R44, R64 ;  /* 0x0000002c3040723c */ /* 0x000ff00000041840 */
[----:B-1----:R-:W-:Y:S08]  /*1f30*/  HMMA.16816.F32.BF16 R12, R4, R16, R12 ;  /* 0x00000010040c723c */ /* 0x002ff0000004180c */
[----:B------:R-:W-:Y:S01]  /*1f40*/  HMMA.16816.F32.BF16 R40, R36, R34, R40 ;  /* 0x000000222428723c */ /* 0x000fe20000041828 */
[----:B------:R-:W1:Y:S07]  /*1f50*/  LDSM.16.M88.4 R32, [R100+0x4c00] ;  /* 0x004c00006420783b */ /* 0x000e6e0000000200 */
[----:B------:R-:W-:Y:S01]  /*1f60*/  HMMA.16816.F32.BF16 R80, R76, R68, R56 ;  /* 0x000000444c50723c */ /* 0x000fe20000041838 */
[----:B------:R-:W4:Y:S07]  /*1f70*/  LDSM.16.M88.4 R56, [R109+0x2400] ;  /* 0x002400006d38783b */ /* 0x000f2e0000000200 */
[----:B------:R-:W-:Y:S01]  /*1f80*/  HMMA.16816.F32.BF16 R20, R4, R18, R20 ;  /* 0x000000120414723c */ /* 0x000fe20000041814 */
[----:B------:R-:W5:Y:S01]  /*1f90*/  LDSM.16.M88.4 R16, [R100+0x5800] ;  /* 0x005800006410783b */ /* 0x000f620000000200 */
[----:B------:R-:W-:-:S02]  /*1fa0*/  FMUL.FTZ R0, R12, c[0x0][0x2ec] ;  /* 0x0000bb000c007a20 */ /* 0x000fc40000410000 */
[----:B------:R-:W-:Y:S02]  /*1fb0*/  FMUL.FTZ R44, R13, c[0x0][0x2ec] ;  /* 0x0000bb000d2c7a20 */ /* 0x000fe40000410000 */
[----:B------:R-:W-:Y:S02]  /*1fc0*/  FMUL.FTZ R2, R14, c[0x0][0x2ec] ;  /* 0x0000bb000e027a20 */ /* 0x000fe40000410000 */
[----:B------:R-:W-:Y:S01]  /*1fd0*/  HMMA.16816.F32.BF16 R52, R76, R70, R52 ;  /* 0x000000464c34723c */ /* 0x000fe20000041834 */
[----:B------:R-:W-:Y:S01]  /*1fe0*/  FMUL.FTZ R45, R15, c[0x0][0x2ec] ;  /* 0x0000bb000f2d7a20 */ /* 0x000fe20000410000 */
[----:B------:R-:W1:Y:S01]  /*1ff0*/  MUFU.TANH R44, R44 ;  /* 0x0000002c002c7308 */ /* 0x000e620000002400 */
[----:B------:R-:W4:Y:S05]  /*2000*/  LDSM.16.M88.4 R12, [R109+0x1c00] ;  /* 0x001c00006d0c783b */ /* 0x000f2a0000000200 */
[----:B--2---:R-:W-:Y:S02]  /*2010*/  HMMA.16816.F32.BF16 R28, R8, R24, R28 ;  /* 0x00000018081c723c */ /* 0x004fe4000004181c */
[----:B------:R-:W-:Y:S06]  /*2020*/  MUFU.TANH R45, R45 ;  /* 0x0000002d002d7308 */ /* 0x000fec0000002400 */
[----:B---3--:R-:W-:Y:S01]  /*2030*/  HMMA.16816.F32.BF16 R64, R36, R72, R64 ;  /* 0x000000482440723c */ /* 0x008fe20000041840 */
[----:B------:R-:W-:Y:S01]  /*2040*/  FMUL.FTZ R20, R20, c[0x0][0x2ec] ;  /* 0x0000bb0014147a20 */ /* 0x000fe20000410000 */
[----:B------:R-:W-:Y:S01]  /*2050*/  MUFU.TANH R0, R0 ;  /* 0x0000000000007308 */ /* 0x000fe20000002400 */
[----:B------:R-:W-:-:S05]  /*2060*/  FMUL.FTZ R21, R21, c[0x0][0x2ec] ;  /* 0x0000bb0015157a20 */ /* 0x000fca0000410000 */
[----:B------:R-:W-:Y:S02]  /*2070*/  HMMA.16816.F32.BF16 R60, R48, R46, R60 ;  /* 0x0000002e303c723c */ /* 0x000fe4000004183c */
[----:B------:R-:W2:Y:S06]  /*2080*/  MUFU.TANH R46, R21 ;  /* 0x00000015002e7308 */ /* 0x000eac0000002400 */
[----:B------:R-:W-:Y:S01]  /*2090*/  HMMA.16816.F32.BF16 R40, R8, R26, R40 ;  /* 0x0000001a0828723c */ /* 0x000fe20000041828 */
[----:B------:R-:W3:Y:S01]  /*20a0*/  LDSM.16.M88.4 R24, [R109+0x2800] ;  /* 0x002800006d18783b */ /* 0x000ee20000000200 */
[----:B------:R-:W-:Y:S06]  /*20b0*/  MUFU.TANH R2, R2 ;  /* 0x0000000200027308 */ /* 0x000fec0000002400 */
[C---:B-1----:R-:W-:Y:S07]  /*20c0*/  HMMA.16816.F32.BF16 R80, R48.reuse, R32, R80 ;  /* 0x000000203050723c */ /* 0x042fee0000041850 */
[----:B------:R-:W-:Y:S01]  /*20d0*/  FMUL.FTZ R32, R22, c[0x0][0x2ec] ;  /* 0x0000bb0016207a20 */ /* 0x000fe20000410000 */
[----:B------:R-:W-:Y:S01]  /*20e0*/  HMMA.16816.F32.BF16 R52, R48, R34, R52 ;  /* 0x000000223034723c */ /* 0x000fe20000041834 */
[----:B------:R-:W-:-:S04]  /*20f0*/  IMAD R33, R94, 0x20, R93 ;  /* 0x000000205e217824 */ /* 0x000fc800078e025d */
[----:B------:R-:W-:Y:S01]  /*2100*/  MUFU.TANH R32, R32 ;  /* 0x0000002000207308 */ /* 0x000fe20000002400 */
[----:B------:R-:W-:Y:S02]  /*2110*/  IMAD.IADD R108, R92, 0x1, R33 ;  /* 0x000000015c6c7824 */ /* 0x000fe400078e0221 */
[----:B----4-:R-:W-:Y:S05]  /*2120*/  HMMA.16816.F32.BF16 R28, R4, R56, R28 ;  /* 0x00000038041c723c */ /* 0x010fea000004181c */
[----:B------:R1:W4:Y:S03]  /*2130*/  MUFU.TANH R56, R20 ;  /* 0x0000001400387308 */ /* 0x0003260000002400 */
[----:B-----5:R-:W-:Y:S07]  /*2140*/  HMMA.16816.F32.BF16 R64, R8, R16, R64 ;  /* 0x000000100840723c */ /* 0x020fee0000041840 */
[----:B------:R-:W-:Y:S01]  /*2150*/  FMUL.FTZ R16, R23, c[0x0][0x2ec] ;  /* 0x0000bb0017107a20 */ /* 0x000fe20000410000 */
[C---:B------:R-:W-:Y:S01]  /*2160*/  HMMA.16816.F32.BF16 R60, R36.reuse, R74, R60 ;  /* 0x0000004a243c723c */ /* 0x040fe2000004183c */
[----:B-1----:R-:W1:Y:S04]  /*2170*/  LDSM.16.M88.4 R20, [R100+0x5c00] ;  /* 0x005c00006414783b */ /* 0x002e680000000200 */
[----:B------:R-:W5:Y:S03]  /*2180*/  MUFU.TANH R16, R16 ;  /* 0x0000001000107308 */ /* 0x000f660000002400 */
[----:B------:R-:W-:Y:S01]  /*2190*/  HMMA.16816.F32.BF16 R80, R36, R12, R80 ;  /* 0x0000000c2450723c */ /* 0x000fe20000041850 */
[----:B------:R-:W-:-:S02]  /*21a0*/  FMUL.FTZ R17, R28, c[0x0][0x2ec] ;  /* 0x0000bb001c117a20 */ /* 0x000fc40000410000 */
[----:B------:R-:W-:Y:S02]  /*21b0*/  FMUL.FTZ R28, R29, c[0x0][0x2ec] ;  /* 0x0000bb001d1c7a20 */ /* 0x000fe40000410000 */
[----:B------:R-:W-:Y:S02]  /*21c0*/  FMUL.FTZ R29, R30, c[0x0][0x2ec] ;  /* 0x0000bb001e1d7a20 */ /* 0x000fe40000410000 */
[----:B------:R-:W-:Y:S01]  /*21d0*/  FMUL.FTZ R30, R31, c[0x0][0x2ec] ;  /* 0x0000bb001f1e7a20 */ /* 0x000fe20000410000 */
[----:B------:R-:W-:Y:S01]  /*21e0*/  HMMA.16816.F32.BF16 R52, R36, R14, R52 ;  /* 0x0000000e2434723c */ /* 0x000fe20000041834 */
[----:B------:R-:W2:Y:S01]  /*21f0*/  LDSM.16.M88.4 R12, [R109+0x2c00] ;  /* 0x002c00006d0c783b */ /* 0x000ea20000000200 */
[----:B------:R-:W-:Y:S01]  /*2200*/  MUFU.TANH R17, R17 ;  /* 0x0000001100117308 */ /* 0x000fe20000002400 */
[----:B------:R-:W-:-:S05]  /*2210*/  DEPBAR.LE SB0, 0x0 ;  /* 0x000080000000791a */ /* 0x000fca0000000000 */
[----:B------:R-:W-:Y:S02]  /*2220*/  HMMA.16816.F32.BF16 R60, R8, R18, R60 ;  /* 0x00000012083c723c */ /* 0x000fe4000004183c */
[----:B------:R-:W1:Y:S06]  /*2230*/  MUFU.TANH R30, R30 ;  /* 0x0000001e001e7308 */ /* 0x000e6c0000002400 */
[C---:B---3--:R-:W-:Y:S02]  /*2240*/  HMMA.16816.F32.BF16 R64, R4.reuse, R24, R64 ;  /* 0x000000180440723c */ /* 0x048fe40000041840 */
[----:B------:R-:W3:Y:S05]  /*2250*/  MUFU.TANH R29, R29 ;  /* 0x0000001d001d7308 */ /* 0x000eea0000002400 */
[----:B------:R-:W-:Y:S01]  /*2260*/  LOP3.LUT R25, R97, 0xffffffe0, RZ, 0xc0, !PT ;  /* 0xffffffe061197812 */ /* 0x000fe200078ec0ff */
[----:B------:R-:W-:Y:S02]  /*2270*/  HMMA.16816.F32.BF16 R40, R4, R58, R40 ;  /* 0x0000003a0428723c */ /* 0x000fe40000041828 */
[----:B------:R-:W2:Y:S02]  /*2280*/  MUFU.TANH R28, R28 ;  /* 0x0000001c001c7308 */ /* 0x000ea40000002400 */
[----:B------:R-:W-:-:S02]  /*2290*/  IMAD.IADD R25, R98, 0x1, -R25 ;  /* 0x0000000162197824 */ /* 0x000fc400078e0a19 */
[----:B------:R-:W-:Y:S02]  /*22a0*/  IMAD.SHL.U32 R98, R98, 0x2, RZ ;  /* 0x0000000262627824 */ /* 0x000fe400078e00ff */
[----:B-1----:R-:W-:Y:S01]  /*22b0*/  HMMA.16816.F32.BF16 R80, R8, R20, R80 ;  /* 0x000000140850723c */ /* 0x002fe20000041850 */
[----:B------:R-:W-:-:S04]  /*22c0*/  SHF.R.S32.HI R128, RZ, 0x1f, R25 ;  /* 0x0000001fff807819 */ /* 0x000fc80000011419 */
[----:B------:R-:W-:Y:S02]  /*22d0*/  LEA.HI R128, R128, R25, RZ, 0x2 ;  /* 0x0000001980807211 */ /* 0x000fe400078f10ff */
[----:B------:R-:W-:Y:S01]  /*22e0*/  IADD3 R20, R88, -0x1, RZ ;  /* 0xffffffff58147810 */ /* 0x000fe20007ffe0ff */
[----:B------:R-:W-:Y:S01]  /*22f0*/  HMMA.16816.F32.BF16 R52, R8, R22, R52 ;  /* 0x000000160834723c */ /* 0x000fe20000041834 */
[----:B------:R-:W-:Y:S01]  /*2300*/  SHF.R.S32.HI R128, RZ, 0x2, R128 ;  /* 0x00000002ff807819 */ /* 0x000fe20000011480 */
[----:B------:R-:W-:Y:S01]  /*2310*/  FMUL.FTZ R35, R64, c[0x0][0x2ec] ;  /* 0x0000bb0040237a20 */ /* 0x000fe20000410000 */
[C---:B------:R-:W-:Y:S01]  /*2320*/  ISETP.GT.AND P0, PT, R20.reuse, R113, PT ;  /* 0x000000711400720c */ /* 0x040fe20003f04270 */
[----:B------:R-:W-:Y:S01]  /*2330*/  IMAD.SHL.U32 R21, R20, 0x40, RZ ;  /* 0x0000004014157824 */ /* 0x000fe200078e00ff */
[----:B------:R-:W-:Y:S01]  /*2340*/  IADD3 R34, R99, 0x1, R128 ;  /* 0x0000000163227810 */ /* 0x000fe20007ffe080 */
[----:B------:R-:W-:Y:S02]  /*2350*/  FMUL.FTZ R36, R66, c[0x0][0x2ec] ;  /* 0x0000bb0042247a20 */ /* 0x000fe40000410000 */
[C---:B------:R-:W-:Y:S01]  /*2360*/  HMMA.16816.F32.BF16 R60, R4.reuse, R26, R60 ;  /* 0x0000001a043c723c */ /* 0x040fe2000004183c */
[----:B------:R-:W-:Y:S01]  /*2370*/  IADD3 R34, R95, -c[0x0][0x214], R34 ;  /* 0x800085005f227a10 */ /* 0x000fe20007ffe022 */
[----:B------:R-:W-:Y:S01]  /*2380*/  FMUL.FTZ R24, R40, c[0x0][0x2ec] ;  /* 0x0000bb0028187a20 */ /* 0x000fe20000410000 */
[----:B------:R-:W-:Y:S01]  /*2390*/  LOP3.LUT R25, R21, 0x6, R98, 0xf8, !PT ;  /* 0x0000000615197812 */ /* 0x000fe200078ef862 */
[----:B------:R-:W-:Y:S01]  /*23a0*/  FMUL.FTZ R18, R41, c[0x0][0x2ec] ;  /* 0x0000bb0029127a20 */ /* 0x000fe20000410000 */
[----:B------:R-:W-:Y:S01]  /*23b0*/  IADD3 R34, R34, c[0x0][0x2e8], RZ ;  /* 0x0000ba0022227a10 */ /* 0x000fe20007ffe0ff */
[----:B------:R-:W-:Y:S01]  /*23c0*/  FMUL.FTZ R19, R42, c[0x0][0x2ec] ;  /* 0x0000bb002a137a20 */ /* 0x000fe20000410000 */
[----:B------:R-:W-:Y:S01]  /*23d0*/  LOP3.LUT R27, R25, 0x1, RZ, 0xfc, !PT ;  /* 0x00000001191b7812 */ /* 0x000fe200078efcff */
[C---:B--2---:R-:W-:Y:S01]  /*23e0*/  HMMA.16816.F32.BF16 R80, R4.reuse, R12, R80 ;  /* 0x0000000c0450723c */ /* 0x044fe20000041850 */
[C---:B------:R-:W-:Y:S01]  /*23f0*/  IADD3 R26, R34.reuse, 0x8, RZ ;  /* 0x00000008221a7810 */ /* 0x040fe20007ffe0ff */
[----:B------:R-:W-:Y:S01]  /*2400*/  FMUL.FTZ R31, R43, c[0x0][0x2ec] ;  /* 0x0000bb002b1f7a20 */ /* 0x000fe20000410000 */
[-C--:B------:R-:W-:Y:S01]  /*2410*/  IMNMX R34, R34, R95.reuse, PT ;  /* 0x0000005f22227217 */ /* 0x080fe20003800200 */
[----:B------:R-:W1:Y:S01]  /*2420*/  MUFU.TANH R24, R24 ;  /* 0x0000001800187308 */ /* 0x000e620000002400 */
[----:B------:R-:W-:Y:S01]  /*2430*/  IMNMX R26, R26, R95, PT ;  /* 0x0000005f1a1a7217 */ /* 0x000fe20003800200 */
[----:B------:R-:W-:Y:S01]  /*2440*/  FMUL.FTZ R38, R67, c[0x0][0x2ec] ;  /* 0x0000bb0043267a20 */ /* 0x000fe20000410000 */
[----:B------:R-:W-:Y:S01]  /*2450*/  LOP3.LUT R13, R25, 0x9, RZ, 0xfc, !PT ;  /* 0x00000009190d7812 */ /* 0x000fe200078efcff */
[----:B------:R-:W-:Y:S01]  /*2460*/  HMMA.16816.F32.BF16 R52, R4, R14, R52 ;  /* 0x0000000e0434723c */ /* 0x000fe20000041834 */
[----:B------:R-:W-:Y:S01]  /*2470*/  ISETP.GE.AND P3, PT, R27, R34, PT ;  /* 0x000000221b00720c */ /* 0x000fe20003f66270 */
[----:B------:R-:W-:Y:S01]  /*2480*/  FMUL.FTZ R65, R65, c[0x0][0x2ec] ;  /* 0x0000bb0041417a20 */ /* 0x000fe20000410000 */
[----:B------:R-:W-:Y:S01]  /*2490*/  ISETP.GE.AND P1, PT, R27, R26, PT ;  /* 0x0000001a1b00720c */ /* 0x000fe20003f26270 */
[----:B------:R-:W2:Y:S01]  /*24a0*/  MUFU.TANH R35, R35 ;  /* 0x0000002300237308 */ /* 0x000ea20000002400 */
[----:B------:R-:W-:-:S02]  /*24b0*/  LOP3.LUT R27, R25, 0x8, RZ, 0xfc, !PT ;  /* 0x00000008191b7812 */ /* 0x000fc400078efcff */
[-C--:B------:R-:W-:Y:S01]  /*24c0*/  ISETP.GE.AND P2, PT, R13, R34.reuse, PT ;  /* 0x000000220d00720c */ /* 0x080fe20003f46270 */
[----:B------:R-:W-:Y:S01]  /*24d0*/  FMUL.FTZ R40, R60, c[0x0][0x2ec] ;  /* 0x0000bb003c287a20 */ /* 0x000fe20000410000 */
[----:B------:R-:W-:Y:S01]  /*24e0*/  FSEL R44, R44, -INF , !P3 ;  /* 0xff8000002c2c7808 */ /* 0x000fe20005800000 */
[----:B------:R-:W-:Y:S01]  /*24f0*/  FMUL.FTZ R39, R61, c[0x0][0x2ec] ;  /* 0x0000bb003d277a20 */ /* 0x000fe20000410000 */
[----:B------:R-:W-:Y:S01]  /*2500*/  LOP3.LUT R9, R25, 0x11, RZ, 0xfc, !PT ;  /* 0x0000001119097812 */ /* 0x000fe200078efcff */
[----:B------:R-:W-:Y:S01]  /*2510*/  MUFU.TANH R18, R18 ;  /* 0x0000001200127308 */ /* 0x000fe20000002400 */
[C---:B------:R-:W-:Y:S01]  /*2520*/  ISETP.GE.AND P5, PT, R27.reuse, R34, PT ;  /* 0x000000221b00720c */ /* 0x040fe20003fa6270 */
[----:B------:R-:W-:Y:S01]  /*2530*/  FMUL.FTZ R62, R62, c[0x0][0x2ec] ;  /* 0x0000bb003e3e7a20 */ /* 0x000fe20000410000 */
[-C--:B------:R-:W-:Y:S01]  /*2540*/  ISETP.GE.AND P4, PT, R27, R26.reuse, PT ;  /* 0x0000001a1b00720c */ /* 0x080fe20003f86270 */
[----:B------:R-:W-:Y:S01]  /*2550*/  FMUL.FTZ R63, R63, c[0x0][0x2ec] ;  /* 0x0000bb003f3f7a20 */ /* 0x000fe20000410000 */
[-C--:B------:R-:W-:Y:S01]  /*2560*/  ISETP.GE.AND P3, PT, R13, R26.reuse, PT ;  /* 0x0000001a0d00720c */ /* 0x080fe20003f66270 */
[----:B------:R-:W-:Y:S01]  /*2570*/  FMUL.FTZ R82, R82, c[0x0][0x2ec] ;  /* 0x0000bb0052527a20 */ /* 0x000fe20000410000 */
[C---:B------:R-:W-:Y:S01]  /*2580*/  LOP3.LUT R13, R25.reuse, 0x10, RZ, 0xfc, !PT ;  /* 0x00000010190d7812 */ /* 0x040fe200078efcff */
[----:B------:R-:W1:Y:S01]  /*2590*/  MUFU.TANH R19, R19 ;  /* 0x0000001300137308 */ /* 0x000e620000002400 */
[----:B------:R-:W-:Y:S01]  /*25a0*/  FSEL R46, R46, -INF , !P2 ;  /* 0xff8000002e2e7808 */ /* 0x000fe20005000000 */
[----:B------:R-:W-:Y:S01]  /*25b0*/  FMUL.FTZ R80, R80, c[0x0][0x2ec] ;  /* 0x0000bb0050507a20 */ /* 0x000fe20000410000 */
[----:B------:R-:W-:Y:S01]  /*25c0*/  LOP3.LUT R11, R25, 0x18, RZ, 0xfc, !PT ;  /* 0x00000018190b7812 */ /* 0x000fe200078efcff */
[----:B------:R-:W-:Y:S01]  /*25d0*/  FMUL.FTZ R81, R81, c[0x0][0x2ec] ;  /* 0x0000bb0051517a20 */ /* 0x000fe20000410000 */
[----:B------:R-:W-:Y:S01]  /*25e0*/  ISETP.GE.AND P2, PT, R9, R26, PT ;  /* 0x0000001a0900720c */ /* 0x000fe20003f46270 */
[----:B------:R-:W-:Y:S01]  /*25f0*/  FMUL.FTZ R83, R83, c[0x0][0x2ec] ;  /* 0x0000bb0053537a20 */ /* 0x000fe20000410000 */
[----:B------:R-:W-:Y:S01]  /*2600*/  FSEL R45, R45, -INF , !P1 ;  /* 0xff8000002d2d7808 */ /* 0x000fe20004800000 */
[----:B------:R-:W1:Y:S01]  /*2610*/  MUFU.TANH R31, R31 ;  /* 0x0000001f001f7308 */ /* 0x000e620000002400 */
[----:B----4-:R-:W-:Y:S01]  /*2620*/  FSEL R56, R56, -INF , !P5 ;  /* 0xff80000038387808 */ /* 0x010fe20006800000 */
[----:B------:R-:W-:Y:S01]  /*2630*/  FMUL.FTZ R52, R52, c[0x0][0x2ec] ;  /* 0x0000bb0034347a20 */ /* 0x000fe20000410000 */
[----:B------:R-:W-:Y:S01]  /*2640*/  FSEL R37, R32, -INF , !P4 ;  /* 0xff80000020257808 */ /* 0x000fe20006000000 */
[----:B------:R-:W-:Y:S01]  /*2650*/  FMUL.FTZ R4, R53, c[0x0][0x2ec] ;  /* 0x0000bb0035047a20 */ /* 0x000fe20000410000 */
[----:B------:R-:W-:Y:S01]  /*2660*/  LOP3.LUT R7, R25, 0x20, RZ, 0xfc, !PT ;  /* 0x0000002019077812 */ /* 0x000fe200078efcff */
[----:B------:R-:W-:Y:S01]  /*2670*/  FMUL.FTZ R54, R54, c[0x0][0x2ec] ;  /* 0x0000bb0036367a20 */ /* 0x000fe20000410000 */
[C---:B------:R-:W-:Y:S01]  /*2680*/  ISETP.GE.AND P1, PT, R13.reuse, R34, PT ;  /* 0x000000220d00720c */ /* 0x040fe20003f26270 */
[----:B------:R-:W-:Y:S01]  /*2690*/  MUFU.TANH R100, R65 ;  /* 0x0000004100647308 */ /* 0x000fe20000002400 */
[----:B------:R-:W-:-:S02]  /*26a0*/  ISETP.GE.AND P5, PT, R13, R26, PT ;  /* 0x0000001a0d00720c */ /* 0x000fc40003fa6270 */
[-C--:B------:R-:W-:Y:S02]  /*26b0*/  ISETP.GE.AND P4, PT, R9, R34.reuse, PT ;  /* 0x000000220900720c */ /* 0x080fe40003f86270 */
[----:B-----5:R-:W-:Y:S02]  /*26c0*/  FSEL R27, R16, -INF , !P3 ;  /* 0xff800000101b7808 */ /* 0x020fe40005800000 */
[----:B------:R-:W-:Y:S01]  /*26d0*/  LOP3.LUT R9, R25, 0x19, RZ, 0xfc, !PT ;  /* 0x0000001919097812 */ /* 0x000fe200078efcff */
[----:B------:R-:W4:Y:S01]  /*26e0*/  MUFU.TANH R36, R36 ;  /* 0x0000002400247308 */ /* 0x000f220000002400 */
[-C--:B------:R-:W-:Y:S02]  /*26f0*/  ISETP.GE.AND P3, PT, R11, R34.reuse, PT ;  /* 0x000000220b00720c */ /* 0x080fe40003f66270 */
[----:B------:R-:W-:Y:S02]  /*2700*/  FSEL R23, R30, -INF , !P2 ;  /* 0xff8000001e177808 */ /* 0x000fe40005000000 */
[----:B------:R-:W-:-:S02]  /*2710*/  ISETP.GE.AND P2, PT, R7, R34, PT ;  /* 0x000000220700720c */ /* 0x000fc40003f46270 */
[----:B------:R-:W-:Y:S01]  /*2720*/  FSEL R20, R17, -INF , !P1 ;  /* 0xff80000011147808 */ /* 0x000fe20004800000 */
[----:B------:R-:W5:Y:S01]  /*2730*/  MUFU.TANH R38, R38 ;  /* 0x0000002600267308 */ /* 0x000f620000002400 */
[----:B---3--:R-:W-:Y:S02]  /*2740*/  FSEL R13, R29, -INF , !P5 ;  /* 0xff8000001d0d7808 */ /* 0x008fe40006800000 */
[----:B------:R-:W-:Y:S02]  /*2750*/  ISETP.GE.AND P1, PT, R11, R26, PT ;  /* 0x0000001a0b00720c */ /* 0x000fe40003f26270 */
[----:B------:R-:W-:Y:S02]  /*2760*/  ISETP.GE.AND P5, PT, R9, R34, PT ;  /* 0x000000220900720c */ /* 0x000fe40003fa6270 */
[----:B------:R-:W-:Y:S01]  /*2770*/  FSEL R8, R28, -INF , !P4 ;  /* 0xff8000001c087808 */ /* 0x000fe20006000000 */
[----:B------:R-:W3:Y:S01]  /*2780*/  MUFU.TANH R40, R40 ;  /* 0x0000002800287308 */ /* 0x000ee20000002400 */
[----:B-1----:R-:W-:-:S02]  /*2790*/  FSEL R12, R24, -INF , !P3 ;  /* 0xff800000180c7808 */ /* 0x002fc40005800000 */
[-C--:B------:R-:W-:Y:S02]  /*27a0*/  ISETP.GE.AND P4, PT, R9, R26.reuse, PT ;  /* 0x0000001a0900720c */ /* 0x080fe40003f86270 */
[----:B------:R-:W-:Y:S02]  /*27b0*/  LOP3.LUT R5, R25, 0x21, RZ, 0xfc, !PT ;  /* 0x0000002119057812 */ /* 0x000fe400078efcff */
[----:B------:R-:W-:Y:S01]  /*27c0*/  ISETP.GE.AND P3, PT, R7, R26, PT ;  /* 0x0000001a0700720c */ /* 0x000fe20003f66270 */
[----:B------:R-:W-:Y:S01]  /*27d0*/  MUFU.TANH R39, R39 ;  /* 0x0000002700277308 */ /* 0x000fe20000002400 */
[----:B------:R-:W-:Y:S02]  /*27e0*/  LOP3.LUT R7, R25, 0x28, RZ, 0xfc, !PT ;  /* 0x0000002819077812 */ /* 0x000fe400078efcff */
[----:B--2---:R-:W-:Y:S01]  /*27f0*/  FSEL R98, R35, -INF , !P2 ;  /* 0xff80000023627808 */ /* 0x004fe20005000000 */
[----:B------:R-:W-:Y:S01]  /*2800*/  FMUL.FTZ R35, R55, c[0x0][0x2ec] ;  /* 0x0000bb0037237a20 */ /* 0x000fe20000410000 */
[----:B------:R-:W-:-:S02]  /*2810*/  FSEL R11, R19, -INF , !P1 ;  /* 0xff800000130b7808 */ /* 0x000fc40004800000 */
[----:B------:R-:W-:Y:S01]  /*2820*/  FSEL R10, R18, -INF , !P5 ;  /* 0xff800000120a7808 */ /* 0x000fe20006800000 */
[----:B------:R-:W1:Y:S01]  /*2830*/  MUFU.TANH R101, R62 ;  /* 0x0000003e00657308 */ /* 0x000e620000002400 */
[C---:B------:R-:W-:Y:S02]  /*2840*/  ISETP.GE.AND P1, PT, R5.reuse, R34, PT ;  /* 0x000000220500720c */ /* 0x040fe40003f26270 */
[----:B------:R-:W-:Y:S02]  /*2850*/  ISETP.GE.AND P5, PT, R5, R26, PT ;  /* 0x0000001a0500720c */ /* 0x000fe40003fa6270 */
[----:B------:R-:W-:Y:S02]  /*2860*/  FSEL R9, R31, -INF , !P4 ;  /* 0xff8000001f097808 */ /* 0x000fe40006000000 */
[----:B------:R-:W-:Y:S01]  /*2870*/  LOP3.LUT R5, R25, 0x29, RZ, 0xfc, !PT ;  /* 0x0000002919057812 */ /* 0x000fe200078efcff */
[----:B------:R-:W2:Y:S01]  /*2880*/  MUFU.TANH R103, R63 ;  /* 0x0000003f00677308 */ /* 0x000ea20000002400 */
[----:B------:R-:W-:-:S02]  /*2890*/  ISETP.GE.AND P4, PT, R7, R34, PT ;  /* 0x000000220700720c */ /* 0x000fc40003f86270 */
[----:B------:R-:W-:Y:S02]  /*28a0*/  ISETP.GE.AND P2, PT, R7, R26, PT ;  /* 0x0000001a0700720c */ /* 0x000fe40003f46270 */
[----:B------:R-:W-:Y:S02]  /*28b0*/  LOP3.LUT R7, R25, 0x30, RZ, 0xfc, !PT ;  /* 0x0000003019077812 */ /* 0x000fe400078efcff */
[----:B----4-:R-:W-:Y:S01]  /*28c0*/  FSEL R19, R36, -INF , !P3 ;  /* 0xff80000024137808 */ /* 0x010fe20005800000 */
[----:B------:R-:W4:Y:S01]  /*28d0*/  MUFU.TANH R93, R82 ;  /* 0x00000052005d7308 */ /* 0x000f220000002400 */
[----:B------:R-:W-:Y:S02]  /*28e0*/  FSEL R100, R100, -INF , !P1 ;  /* 0xff80000064647808 */ /* 0x000fe40004800000 */
[C---:B------:R-:W-:Y:S02]  /*28f0*/  ISETP.GE.AND P3, PT, R5.reuse, R34, PT ;  /* 0x000000220500720c */ /* 0x040fe40003f66270 */
[----:B------:R-:W-:-:S02]  /*2900*/  ISETP.GE.AND P1, PT, R5, R26, PT ;  /* 0x0000001a0500720c */ /* 0x000fc40003f26270 */
[----:B-----5:R-:W-:Y:S01]  /*2910*/  FSEL R17, R38, -INF , !P5 ;  /* 0xff80000026117808 */ /* 0x020fe20006800000 */
[----:B------:R-:W5:Y:S01]  /*2920*/  MUFU.TANH R96, R80 ;  /* 0x0000005000607308 */ /* 0x000f620000002400 */
[----:B---3--:R-:W-:Y:S02]  /*2930*/  FSEL R18, R40, -INF , !P4 ;  /* 0xff80000028127808 */ /* 0x008fe40006000000 */
[----:B------:R-:W-:Y:S02]  /*2940*/  LOP3.LUT R5, R25, 0x31, RZ, 0xfc, !PT ;  /* 0x0000003119057812 */ /* 0x000fe400078efcff */
[C---:B------:R-:W-:Y:S02]  /*2950*/  ISETP.GE.AND P5, PT, R7.reuse, R34, PT ;  /* 0x000000220700720c */ /* 0x040fe40003fa6270 */
[----:B------:R-:W-:Y:S01]  /*2960*/  ISETP.GE.AND P4, PT, R7, R26, PT ;  /* 0x0000001a0700720c */ /* 0x000fe20003f86270 */
[----:B------:R-:W3:Y:S01]  /*2970*/  MUFU.TANH R95, R81 ;  /* 0x00000051005f7308 */ /* 0x000ee20000002400 */
[----:B------:R-:W-:-:S02]  /*2980*/  LOP3.LUT R7, R25, 0x38, RZ, 0xfc, !PT ;  /* 0x0000003819077812 */ /* 0x000fc400078efcff */
[----:B-1----:R-:W-:Y:S02]  /*2990*/  FSEL R101, R101, -INF , !P2 ;  /* 0xff80000065657808 */ /* 0x002fe40005000000 */
[----:B------:R-:W-:Y:S02]  /*29a0*/  FSEL R16, R39, -INF , !P3 ;  /* 0xff80000027107808 */ /* 0x000fe40005800000 */
[C---:B------:R-:W-:Y:S01]  /*29b0*/  ISETP.GE.AND P2, PT, R5.reuse, R34, PT ;  /* 0x000000220500720c */ /* 0x040fe20003f46270 */
[----:B------:R-:W1:Y:S01]  /*29c0*/  MUFU.TANH R85, R83 ;  /* 0x0000005300557308 */ /* 0x000e620000002400 */
[----:B------:R-:W-:Y:S02]  /*29d0*/  ISETP.GE.AND P3, PT, R5, R26, PT ;  /* 0x0000001a0500720c */ /* 0x000fe40003f66270 */
[----:B--2---:R-:W-:Y:S02]  /*29e0*/  FSEL R103, R103, -INF , !P1 ;  /* 0xff80000067677808 */ /* 0x004fe40004800000 */
[----:B------:R-:W-:-:S02]  /*29f0*/  LOP3.LUT R5, R25, 0x39, RZ, 0xfc, !PT ;  /* 0x0000003919057812 */ /* 0x000fc400078efcff */
[-C--:B------:R-:W-:Y:S01]  /*2a00*/  ISETP.GE.AND P1, PT, R7, R34.reuse, PT ;  /* 0x000000220700720c */ /* 0x080fe20003f26270 */
[----:B------:R-:W2:Y:S01]  /*2a10*/  MUFU.TANH R94, R52 ;  /* 0x00000034005e7308 */ /* 0x000ea20000002400 */
[----:B----4-:R-:W-:Y:S02]  /*2a20*/  FSEL R93, R93, -INF , !P4 ;  /* 0xff8000005d5d7808 */ /* 0x010fe40006000000 */
[----:B-----5:R-:W-:Y:S02]  /*2a30*/  FSEL R96, R96, -INF , !P5 ;  /* 0xff80000060607808 */ /* 0x020fe40006800000 */
[-C--:B------:R-:W-:Y:S02]  /*2a40*/  ISETP.GE.AND P4, PT, R5, R34.reuse, PT ;  /* 0x000000220500720c */ /* 0x080fe40003f86270 */
[----:B---3--:R-:W-:Y:S01]  /*2a50*/  FSEL R95, R95, -INF , !P2 ;  /* 0xff8000005f5f7808 */ /* 0x008fe20005000000 */
[----:B------:R-:W3:Y:S01]  /*2a60*/  MUFU.TANH R4, R4 ;  /* 0x0000000400047308 */ /* 0x000ee20000002400 */
[----:B-1----:R-:W-:Y:S01]  /*2a70*/  FSEL R85, R85, -INF , !P3 ;  /* 0xff80000055557808 */ /* 0x002fe20005800000 */
[----:B------:R-:W-:Y:S01]  /*2a80*/  BAR.SYNC.DEFER_BLOCKING 0x0 ;  /* 0x0000000000007b1d */ /* 0x000fe20000010000 */
[----:B------:R-:W-:-:S02]  /*2a90*/  ISETP.GE.AND P5, PT, R25, R34, PT ;  /* 0x000000221900720c */ /* 0x000fc40003fa6270 */
[-C--:B------:R-:W-:Y:S02]  /*2aa0*/  ISETP.GE.AND P2, PT, R7, R26.reuse, PT ;  /* 0x0000001a0700720c */ /* 0x080fe40003f46270 */
[-C--:B------:R-:W-:Y:S01]  /*2ab0*/  ISETP.GE.AND P3, PT, R25, R26.reuse, PT ;  /* 0x0000001a1900720c */ /* 0x080fe20003f66270 */
[----:B------:R-:W1:Y:S01]  /*2ac0*/  MUFU.TANH R84, R54 ;  /* 0x0000003600547308 */ /* 0x000e620000002400 */
[----:B--2---:R-:W-:Y:S02]  /*2ad0*/  FSEL R94, R94, -INF , !P1 ;  /* 0xff8000005e5e7808 */ /* 0x004fe40004800000 */
[----:B------:R-:W-:Y:S02]  /*2ae0*/  ISETP.GE.AND P1, PT, R5, R26, PT ;  /* 0x0000001a0500720c */ /* 0x000fe40003f26270 */
[----:B------:R-:W-:-:S03]  /*2af0*/  FSEL R0, R0, -INF , !P5 ;  /* 0xff80000000007808 */ /* 0x000fc60006800000 */
[----:B------:R-:W2:Y:S01]  /*2b00*/  MUFU.TANH R35, R35 ;  /* 0x0000002300237308 */ /* 0x000ea20000002400 */
[----:B---3--:R-:W-:Y:S02]  /*2b10*/  FSEL R92, R4, -INF , !P4 ;  /* 0xff800000045c7808 */ /* 0x008fe40006000000 */
[----:B------:R-:W-:Y:S02]  /*2b20*/  FSEL R4, R2, -INF , !P3 ;  /* 0xff80000002047808 */ /* 0x000fe40005800000 */
[----:B-1----:R-:W-:Y:S02]  /*2b30*/  FSEL R84, R84, -INF , !P2 ;  /* 0xff80000054547808 */ /* 0x002fe40005000000 */
[----:B--2---:R-:W-:Y:S01]  /*2b40*/  FSEL R35, R35, -INF , !P1 ;  /* 0xff80000023237808 */ /* 0x004fe20004800000 */
        /* <DEDUP_REMOVED lines=62> */
.L_x_5020:
[----:B------:R-:W-:-:S04]  /*2f30*/  IADD3 R91, -R91, RZ, RZ ;  /* 0x000000ff5b5b7210 */ /* 0x000fc80007ffe1ff */
[----:B------:R-:W-:Y:S02]  /*2f40*/  SHF.R.S32.HI R5, RZ, 0x1f, R91 ;  /* 0x0000001fff057819 */ /* 0x000fe4000001145b */
.L_x_5021:
        /* <DEDUP_REMOVED lines=14> */
.L_x_5019:
        /* <DEDUP_REMOVED lines=22> */
[----:B-1----:R-:W-:Y:S02]  /*3190*/  FMNMX.FTZ R6, R96, R5, !PT ;  /* 0x0000000560067209 */ /* 0x002fe40007810000 */
[----:B------:R-:W-:Y:S02]  /*31a0*/  FMNMX.FTZ R2, R93, R2, !PT ;  /* 0x000000025d027209 */ /* 0x000fe40007810000 */
[----:B------:R-:W-:Y:S02]  /*31b0*/  FMNMX.FTZ R5, R95, R6, !PT ;  /* 0x000000065f057209 */ /* 0x000fe40007810000 */
[----:B------:R-:W-:-:S02]  /*31c0*/  SHF.L.U32 R108, R108, 0x1, RZ ;  /* 0x000000016c6c7819 */ /* 0x000fc400000006ff */
[----:B------:R-:W-:Y:S02]  /*31d0*/  FMNMX.FTZ R5, R94, R5, !PT ;  /* 0x000000055e057209 */ /* 0x000fe40007810000 */
[----:B------:R-:W-:Y:S01]  /*31e0*/  IADD3 R87, R3, R108, RZ ;  /* 0x0000006c03577210 */ /* 0x000fe20007ffe0ff */
[----:B------:R-:W-:Y:S01]  /*31f0*/  LDSM.16.MT88.4 R76, [R108+0x6000] ;  /* 0x006000006c4c783b */ /* 0x000fe20000004200 */
[----:B------:R-:W-:Y:S02]  /*3200*/  FMNMX.FTZ R14, R92, R5, !PT ;  /* 0x000000055c0e7209 */ /* 0x000fe40007810000 */
[----:B------:R-:W-:Y:S01]  /*3210*/  FMNMX.FTZ R5, R85, R2, !PT ;  /* 0x0000000255057209 */ /* 0x000fe20007810000 */
[----:B------:R-:W-:Y:S03]  /*3220*/  LDSM.16.MT88.4 R68, [R87+0x6000] ;  /* 0x006000005744783b */ /* 0x000fe60000004200 */
[----:B------:R-:W-:Y:S01]  /*3230*/  FMNMX.FTZ R2, R84, R5, !PT ;  /* 0x0000000554027209 */ /* 0x000fe20007810000 */
[----:B------:R-:W1:Y:S03]  /*3240*/  SHFL.BFLY PT, R7, R14, 0x2, 0x1f ;  /* 0x0c401f000e077f89 */ /* 0x000e6600000e0000 */
[----:B------:R-:W-:Y:S01]  /*3250*/  FMNMX.FTZ R15, R35, R2, !PT ;  /* 0x00000002230f7209 */ /* 0x000fe20007810000 */
[----:B------:R-:W-:Y:S04]  /*3260*/  LDSM.16.MT88.4 R60, [R108+0x7000] ;  /* 0x007000006c3c783b */ /* 0x000fe80000004200 */
[----:B------:R-:W2:Y:S04]  /*3270*/  SHFL.BFLY PT, R6, R15, 0x2, 0x1f ;  /* 0x0c401f000f067f89 */ /* 0x000ea800000e0000 */
[----:B------:R-:W-:Y:S04]  /*3280*/  LDSM.16.MT88.4 R52, [R87+0x7000] ;  /* 0x007000005734783b */ /* 0x000fe80000004200 */
[----:B------:R-:W-:Y:S01]  /*3290*/  LDSM.16.MT88.4 R40, [R108+0x8000] ;  /* 0x008000006c28783b */ /* 0x000fe20000004200 */
        /* <DEDUP_REMOVED lines=19> */
[----:B------:R-:W-:Y:S01]  /*33d0*/  FFMA.FTZ R28, R20, c[0x0][0x23c], -R97 ;  /* 0x00008f00141c7a23 */ /* 0x000fe20000010861 */
[----:B------:R-:W1:Y:S01]  /*33e0*/  MUFU.EX2 R33, R33 ;  /* 0x0000002100217308 */ /* 0x000e620000000800 */
[--C-:B------:R-:W-:Y:S02]  /*33f0*/  FFMA.FTZ R30, R4, c[0x0][0x23c], -R86.reuse ;  /* 0x00008f00041e7a23 */ /* 0x100fe40000010856 */
[--C-:B------:R-:W-:Y:S01]  /*3400*/  FFMA.FTZ R31, R45, c[0x0][0x23c], -R86.reuse ;  /* 0x00008f002d1f7a23 */ /* 0x100fe20000010856 */
[----:B------:R-:W2:Y:S01]  /*3410*/  LDSM.16.MT88.4 R4, [R87+0x8000] ;  /* 0x008000005704783b */ /* 0x000ea20000004200 */
[--C-:B------:R-:W-:Y:S02]  /*3420*/  FFMA.FTZ R32, R37, c[0x0][0x23c], -R86.reuse ;  /* 0x00008f0025207a23 */ /* 0x100fe40000010856 */
[--C-:B------:R-:W-:Y:S01]  /*3430*/  FFMA.FTZ R27, R27, c[0x0][0x23c], -R86.reuse ;  /* 0x00008f001b1b7a23 */ /* 0x100fe20000010856 */
[----:B------:R-:W-:Y:S01]  /*3440*/  MUFU.EX2 R29, R29 ;  /* 0x0000001d001d7308 */ /* 0x000fe20000000800 */
[----:B------:R-:W-:-:S02]  /*3450*/  FFMA.FTZ R25, R11, c[0x0][0x23c], -R86 ;  /* 0x00008f000b197a23 */ /* 0x000fc40000010856 */
[--C-:B------:R-:W-:Y:S02]  /*3460*/  FFMA.FTZ R22, R9, c[0x0][0x23c], -R86.reuse ;  /* 0x00008f0009167a23 */ /* 0x100fe40000010856 */
[----:B------:R-:W3:Y:S01]  /*3470*/  LDSM.16.MT88.4 R8, [R87+0x6400] ;  /* 0x006400005708783b */ /* 0x000ee20000004200 */
[--C-:B------:R-:W-:Y:S02]  /*3480*/  FFMA.FTZ R20, R12, c[0x0][0x23c], -R97.reuse ;  /* 0x00008f000c147a23 */ /* 0x100fe40000010861 */
[----:B------:R-:W4:Y:S01]  /*3490*/  MUFU.EX2 R24, R24 ;  /* 0x0000001800187308 */ /* 0x000f220000000800 */
[----:B-1----:R-:W-:Y:S01]  /*34a0*/  F2FP.BF16.PACK_AB R48, R33, R34 ;  /* 0x000000222130723e */ /* 0x002fe200000010ff */
[--C-:B------:R-:W-:Y:S02]  /*34b0*/  FFMA.FTZ R26, R13, c[0x0][0x23c], -R86.reuse ;  /* 0x00008f000d1a7a23 */ /* 0x100fe40000010856 */
[----:B------:R-:W-:Y:S01]  /*34c0*/  FFMA.FTZ R23, R23, c[0x0][0x23c], -R86 ;  /* 0x00008f0017177a23 */ /* 0x000fe20000010856 */
[----:B------:R-:W1:Y:S01]  /*34d0*/  LDSM.16.MT88.4 R12, [R108+0x6400] ;  /* 0x006400006c0c783b */ /* 0x000e620000004200 */
[----:B------:R-:W-:-:S02]  /*34e0*/  FFMA.FTZ R91, R100, c[0x0][0x23c], -R97 ;  /* 0x00008f00645b7a23 */ /* 0x000fc40000010861 */
[----:B------:R-:W-:Y:S01]  /*34f0*/  MUFU.EX2 R30, R30 ;  /* 0x0000001e001e7308 */ /* 0x000fe20000000800 */
[--C-:B------:R-:W-:Y:S02]  /*3500*/  FFMA.FTZ R98, R98, c[0x0][0x23c], -R97.reuse ;  /* 0x00008f0062627a23 */ /* 0x100fe40000010861 */
[--C-:B------:R-:W-:Y:S02]  /*3510*/  FFMA.FTZ R90, R18, c[0x0][0x23c], -R97.reuse ;  /* 0x00008f00125a7a23 */ /* 0x100fe40000010861 */
[----:B------:R-:W-:Y:S02]  /*3520*/  FFMA.FTZ R89, R16, c[0x0][0x23c], -R97 ;  /* 0x00008f0010597a23 */ /* 0x000fe40000010861 */
[--C-:B------:R-:W-:Y:S01]  /*3530*/  FFMA.FTZ R99, R19, c[0x0][0x23c], -R86.reuse ;  /* 0x00008f0013637a23 */ /* 0x100fe20000010856 */
[----:B------:R-:W5:Y:S01]  /*3540*/  MUFU.EX2 R31, R31 ;  /* 0x0000001f001f7308 */ /* 0x000f620000000800 */
[----:B----4-:R-:W-:Y:S01]  /*3550*/  F2FP.BF16.PACK_AB R50, R24, R29 ;  /* 0x0000001d1832723e */ /* 0x010fe200000010ff */
[----:B------:R-:W-:-:S02]  /*3560*/  FFMA.FTZ R102, R17, c[0x0][0x23c], -R86 ;  /* 0x00008f0011667a23 */ /* 0x000fc40000010856 */
[--C-:B------:R-:W-:Y:S01]  /*3570*/  FFMA.FTZ R101, R101, c[0x0][0x23c], -R86.reuse ;  /* 0x00008f0065657a23 */ /* 0x100fe20000010856 */
[----:B------:R-:W-:Y:S01]  /*3580*/  LDSM.16.MT88.4 R16, [R87+0x6800] ;  /* 0x006800005710783b */ /* 0x000fe20000004200 */
[--C-:B------:R-:W-:Y:S02]  /*3590*/  FFMA.FTZ R100, R103, c[0x0][0x23c], -R86.reuse ;  /* 0x00008f0067647a23 */ /* 0x100fe40000010856 */
[----:B------:R-:W-:Y:S01]  /*35a0*/  MUFU.EX2 R32, R32 ;  /* 0x0000002000207308 */ /* 0x000fe20000000800 */
[--C-:B------:R-:W-:Y:S02]  /*35b0*/  FFMA.FTZ R96, R96, c[0x0][0x23c], -R97.reuse ;  /* 0x00008f0060607a23 */ /* 0x100fe40000010861 */
[--C-:B------:R-:W-:Y:S02]  /*35c0*/  FFMA.FTZ R95, R95, c[0x0][0x23c], -R97.reuse ;  /* 0x00008f005f5f7a23 */ /* 0x100fe40000010861 */
[--C-:B------:R-:W-:Y:S02]  /*35d0*/  FFMA.FTZ R94, R94, c[0x0][0x23c], -R97.reuse ;  /* 0x00008f005e5e7a23 */ /* 0x100fe40000010861 */
[----:B------:R-:W-:Y:S01]  /*35e0*/  FFMA.FTZ R97, R92, c[0x0][0x23c], -R97 ;  /* 0x00008f005c617a23 */ /* 0x000fe20000010861 */
[----:B------:R-:W4:Y:S01]  /*35f0*/  MUFU.EX2 R27, R27 ;  /* 0x0000001b001b7308 */ /* 0x000f220000000800 */
[----:B-----5:R-:W-:Y:S01]  /*3600*/  F2FP.BF16.PACK_AB R49, R31, R30 ;  /* 0x0000001e1f31723e */ /* 0x020fe200000010ff */
[----:B------:R-:W-:-:S02]  /*3610*/  FFMA.FTZ R92, R93, c[0x0][0x23c], -R86 ;  /* 0x00008f005d5c7a23 */ /* 0x000fc40000010856 */
[--C-:B------:R-:W-:Y:S02]  /*3620*/  FFMA.FTZ R85, R85, c[0x0][0x23c], -R86.reuse ;  /* 0x00008f0055557a23 */ /* 0x100fe40000010856 */
[--C-:B------:R-:W-:Y:S02]  /*3630*/  FFMA.FTZ R84, R84, c[0x0][0x23c], -R86.reuse ;  /* 0x00008f0054547a23 */ /* 0x100fe40000010856 */
[----:B------:R-:W-:Y:S01]  /*3640*/  MUFU.EX2 R28, R28 ;  /* 0x0000001c001c7308 */ /* 0x000fe20000000800 */
[----:B------:R-:W-:Y:S02]  /*3650*/  FFMA.FTZ R35, R35, c[0x0][0x23c], -R86 ;  /* 0x00008f0023237a23 */ /* 0x000fe40000010856 */
[----:B------:R-:W-:Y:S02]  /*3660*/  FADD.FTZ R34, R34, R33 ;  /* 0x0000002122227221 */ /* 0x000fe40000010000 */
[----:B------:R-:W-:Y:S02]  /*3670*/  FADD.FTZ R31, R30, R31 ;  /* 0x0000001f1e1f7221 */ /* 0x000fe40000010000 */
[----:B------:R-:W-:Y:S01]  /*3680*/  FADD.FTZ R29, R29, R34 ;  /* 0x000000221d1d7221 */ /* 0x000fe20000010000 */
[----:B----4-:R-:W-:Y:S01]  /*3690*/  F2FP.BF16.PACK_AB R51, R27, R32 ;  /* 0x000000201b33723e */ /* 0x010fe200000010ff */
[----:B------:R-:W4:Y:S01]  /*36a0*/  MUFU.EX2 R21, R21 ;  /* 0x0000001500157308 */ /* 0x000f220000000800 */
[----:B------:R-:W-:-:S02]  /*36b0*/  FADD.FTZ R32, R32, R31 ;  /* 0x0000001f20207221 */ /* 0x000fc40000010000 */
[----:B------:R-:W-:Y:S02]  /*36c0*/  FADD.FTZ R29, R24, R29 ;  /* 0x0000001d181d7221 */ /* 0x000fe40000010000 */
[----:B------:R-:W-:Y:S01]  /*36d0*/  FADD.FTZ R27, R27, R32 ;  /* 0x000000201b1b7221 */ /* 0x000fe20000010000 */
[C---:B------:R-:W-:Y:S02]  /*36e0*/  HMMA.16816.F32.BF16 R72, R48.reuse, R68, RZ ;  /* 0x000000443048723c */ /* 0x040fe400000418ff */
[----:B------:R-:W-:Y:S06]  /*36f0*/  MUFU.EX2 R20, R20 ;  /* 0x0000001400147308 */ /* 0x000fec0000000800 */
[C---:B------:R-:W-:Y:S02]  /*3700*/  HMMA.16816.F32.BF16 R68, R48.reuse, R70, RZ ;  /* 0x000000463044723c */ /* 0x040fe400000418ff */
[----:B------:R-:W-:Y:S06]  /*3710*/  MUFU.EX2 R3, R3 ;  /* 0x0000000300037308 */ /* 0x000fec0000000800 */
[C---:B------:R-:W-:Y:S02]  /*3720*/  HMMA.16816.F32.BF16 R80, R48.reuse, R76, RZ ;  /* 0x0000004c3050723c */ /* 0x040fe400000418ff */
[----:B------:R-:W-:Y:S06]  /*3730*/  MUFU.EX2 R26, R26 ;  /* 0x0000001a001a7308 */ /* 0x000fec0000000800 */
[C---:B------:R-:W-:Y:S02]  /*3740*/  HMMA.16816.F32.BF16 R64, R48.reuse, R60, RZ ;  /* 0x0000003c3040723c */ /* 0x040fe400000418ff */
[----:B------:R-:W5:Y:S06]  /*3750*/  MUFU.EX2 R23, R23 ;  /* 0x0000001700177308 */ /* 0x000f6c0000000800 */
        /* <DEDUP_REMOVED lines=8> */
[C---:B------:R-:W-:Y:S02]  /*37e0*/  HMMA.16816.F32.BF16 R52, R48.reuse, R54, RZ ;  /* 0x000000363034723c */ /* 0x040fe400000418ff */
[----:B------:R-:W-:Y:S06]  /*37f0*/  MUFU.EX2 R90, R90 ;  /* 0x0000005a005a7308 */ /* 0x000fec0000000800 */
[C---:B------:R-:W-:Y:S02]  /*3800*/  HMMA.16816.F32.BF16 R40, R48.reuse, R42, RZ ;  /* 0x0000002a3028723c */ /* 0x040fe400000418ff */
[----:B------:R-:W-:Y:S06]  /*3810*/  MUFU.EX2 R89, R89 ;  /* 0x0000005900597308 */ /* 0x000fec0000000800 */
[C---:B--2---:R-:W-:Y:S02]  /*3820*/  HMMA.16816.F32.BF16 R44, R48.reuse, R4, RZ ;  /* 0x00000004302c723c */ /* 0x044fe400000418ff */
[----:B------:R-:W-:Y:S05]  /*3830*/  MUFU.EX2 R99, R99 ;  /* 0x0000006300637308 */ /* 0x000fea0000000800 */
[----:B----4-:R-:W-:Y:S01]  /*3840*/  F2FP.BF16.PACK_AB R4, R21, R28 ;  /* 0x0000001c1504723e */ /* 0x010fe200000010ff */
        /* <DEDUP_REMOVED lines=12> */
[----:B---3--:R-:W-:Y:S01]  /*3910*/  HMMA.16816.F32.BF16 R72, R4, R8, R72 ;  /* 0x000000080448723c */ /* 0x008fe20000041848 */
        /* <DEDUP_REMOVED lines=10> */
[----:B------:R-:W-:Y:S08]  /*39c0*/  MUFU.EX2 R94, R94 ;  /* 0x0000005e005e7308 */ /* 0x000ff00000000800 */
[----:B------:R-:W-:Y:S08]  /*39d0*/  MUFU.EX2 R97, R97 ;  /* 0x0000006100617308 */ /* 0x000ff00000000800 */
[----:B------:R-:W-:Y:S01]  /*39e0*/  MUFU.EX2 R92, R92 ;  /* 0x0000005c005c7308 */ /* 0x000fe20000000800 */
[C---:B---3--:R-:W-:Y:S07]  /*39f0*/  HMMA.16816.F32.BF16 R56, R4.reuse, R8, R56 ;  /* 0x000000080438723c */ /* 0x048fee0000041838 */
[----:B------:R-:W3:Y:S01]  /*3a00*/  MUFU.EX2 R85, R85 ;  /* 0x0000005500557308 */ /* 0x000ee20000000800 */
[C---:B------:R-:W-:Y:S01]  /*3a10*/  HMMA.16816.F32.BF16 R52, R4.reuse, R10, R52 ;  /* 0x0000000a0434723c */ /* 0x040fe20000041834 */
[----:B------:R-:W1:Y:S06]  /*3a20*/  LDSM.16.MT88.4 R8, [R87+0x8400] ;  /* 0x008400005708783b */ /* 0x000e6c0000004200 */
[----:B------:R-:W-:Y:S01]  /*3a30*/  MUFU.EX2 R84, R84 ;  /* 0x0000005400547308 */ /* 0x000fe20000000800 */
[C---:B-----5:R-:W-:Y:S07]  /*3a40*/  HMMA.16816.F32.BF16 R64, R4.reuse, R12, R64 ;  /* 0x0000000c0440723c */ /* 0x060fee0000041840 */
        /* <DEDUP_REMOVED lines=41> */
[----:B---3--:R-:W-:Y:S01]  /*3ce0*/  F2FP.BF16.PACK_AB R5, R85, R92 ;  /* 0x0000005c5505723e */ /* 0x008fe200000010ff */
[----:B------:R-:W-:Y:S01]  /*3cf0*/  FADD.FTZ R92, R92, R101 ;  /* 0x000000655c5c7221 */ /* 0x000fe20000010000 */
[----:B------:R-:W-:Y:S01]  /*3d00*/  F2FP.BF16.PACK_AB R6, R97, R94 ;  /* 0x0000005e6106723e */ /* 0x000fe200000010ff */
[----:B------:R-:W-:Y:S01]  /*3d10*/  FADD.FTZ R95, R95, R96 ;  /* 0x000000605f5f7221 */ /* 0x000fe20000010000 */
[----:B-----5:R-:W-:Y:S01]  /*3d20*/  F2FP.BF16.PACK_AB R7, R35, R84 ;  /* 0x000000542307723e */ /* 0x020fe200000010ff */
        /* <DEDUP_REMOVED lines=34> */
.L_x_5026:
        /* <DEDUP_REMOVED lines=64> */
.L_x_5023:
[C---:B------:R-:W-:Y:S04]  /*4350*/  LEA R126, P0, R8.reuse, R126, 0x1 ;  /* 0x0000007e087e7211 */ /* 0x040fe800078008ff */
[----:B------:R-:W-:Y:S02]  /*4360*/  LEA.HI.X R121, R8, R121, R0, 0x1, P0 ;  /* 0x0000007908797211 */ /* 0x000fe400000f0c00 */
[----:B------:R-:W-:Y:S02]  /*4370*/  IADD3 R138, P0, R126, UR7, RZ ;  /* 0x000000077e8a7c10 */ /* 0x000fe4000ff1e0ff */
[-C--:B------:R-:W-:Y:S02]  /*4380*/  MOV R127, R121.reuse ;  /* 0x00000079007f7202 */ /* 0x080fe40000000f00 */
[----:B------:R-:W-:Y:S02]  /*4390*/  IADD3.X R139, R115, R121, RZ, P0, !PT ;  /* 0x00000079738b7210 */ /* 0x000fe400007fe4ff */
[----:B------:R-:W-:Y:S01]  /*43a0*/  ISETP.GT.AND P0, PT, R132, R113, PT ;  /* 0x000000718400720c */ /* 0x000fe20003f04270 */
        /* <DEDUP_REMOVED lines=15> */
[C---:B---3--:R-:W-:Y:S08]  /*44a0*/  HMMA.16816.F32.BF16 R4, R88.reuse, R92, RZ ;  /* 0x0000005c5804723c */ /* 0x048ff000000418ff */
[C---:B------:R-:W-:Y:S01]  /*44b0*/  HMMA.16816.F32.BF16 R8, R88.reuse, R94, RZ ;  /* 0x0000005e5808723c */ /* 0x040fe200000418ff */
[----:B------:R-:W-:Y:S07]  /*44c0*/  LDSM.16.M88.4 R92, [R110] ;  /* 0x000000006e5c783b */ /* 0x000fee0000000200 */
[C---:B----4-:R-:W-:Y:S08]  /*44d0*/  HMMA.16816.F32.BF16 R12, R88.reuse, R96, RZ ;  /* 0x00000060580c723c */ /* 0x050ff000000418ff */
[C---:B------:R-:W-:Y:S01]  /*44e0*/  HMMA.16816.F32.BF16 R16, R88.reuse, R98, RZ ;  /* 0x000000625810723c */ /* 0x040fe200000418ff */
[----:B------:R-:W3:Y:S07]  /*44f0*/  LDSM.16.M88.4 R96, [R109] ;  /* 0x000000006d60783b */ /* 0x000eee0000000200 */
[C---:B-----5:R-:W-:Y:S08]  /*4500*/  HMMA.16816.F32.BF16 R20, R88.reuse, R100, RZ ;  /* 0x000000645814723c */ /* 0x060ff000000418ff */
[C---:B------:R-:W-:Y:S08]  /*4510*/  HMMA.16816.F32.BF16 R24, R88.reuse, R102, RZ ;  /* 0x000000665818723c */ /* 0x040ff000000418ff */
[C---:B-1----:R-:W-:Y:S08]  /*4520*/  HMMA.16816.F32.BF16 R28, R88.reuse, R104, RZ ;  /* 0x00000068581c723c */ /* 0x042ff000000418ff */
[----:B------:R-:W-:Y:S01]  /*4530*/  HMMA.16816.F32.BF16 R32, R88, R106, RZ ;  /* 0x0000006a5820723c */ /* 0x000fe200000418ff */
[----:B------:R-:W1:Y:S07]  /*4540*/  LDSM.16.M88.4 R88, [R109+0x400] ;  /* 0x000400006d58783b */ /* 0x000e6e0000000200 */
[C---:B---3--:R-:W-:Y:S08]  /*4550*/  HMMA.16816.F32.BF16 R4, R92.reuse, R96, R4 ;  /* 0x000000605c04723c */ /* 0x048ff00000041804 */
[C---:B------:R-:W-:Y:S01]  /*4560*/  HMMA.16816.F32.BF16 R8, R92.reuse, R98, R8 ;  /* 0x000000625c08723c */ /* 0x040fe20000041808 */
[----:B------:R-:W3:Y:S07]  /*4570*/  LDSM.16.M88.4 R96, [R109+0x800] ;  /* 0x000800006d60783b */ /* 0x000eee0000000200 */
        /* <DEDUP_REMOVED lines=8> */
[----:B------:R-:W1:Y:S08]  /*4600*/  LDSM.16.M88.4 R88, [R111+0x1000] ;  /* 0x001000006f58783b */ /* 0x000e700000000200 */
[----:B------:R-:W3:Y:S01]  /*4610*/  LDSM.16.M88.4 R92, [R111+0x1400] ;  /* 0x001400006f5c783b */ /* 0x000ee20000000200 */
[C---:B-1----:R-:W-:Y:S08]  /*4620*/  HMMA.16816.F32.BF16 R4, R96.reuse, R88, R4 ;  /* 0x000000586004723c */ /* 0x042ff00000041804 */
[C---:B------:R-:W-:Y:S01]  /*4630*/  HMMA.16816.F32.BF16 R8, R96.reuse, R90, R8 ;  /* 0x0000005a6008723c */ /* 0x040fe20000041808 */
[----:B------:R-:W1:Y:S07]  /*4640*/  LDSM.16.M88.4 R88, [R111+0x1800] ;  /* 0x001800006f58783b */ /* 0x000e6e0000000200 */
[C---:B---3--:R-:W-:Y:S08]  /*4650*/  HMMA.16816.F32.BF16 R12, R96.reuse, R92, R12 ;  /* 0x0000005c600c723c */ /* 0x048ff0000004180c */
[C---:B------:R-:W-:Y:S01]  /*4660*/  HMMA.16816.F32.BF16 R16, R96.reuse, R94, R16 ;  /* 0x0000005e6010723c */ /* 0x040fe20000041810 */
[----:B------:R-:W3:Y:S07]  /*4670*/  LDSM.16.M88.4 R92, [R111+0x1c00] ;  /* 0x001c00006f5c783b */ /* 0x000eee0000000200 */
[C---:B-1----:R-:W-:Y:S08]  /*4680*/  HMMA.16816.F32.BF16 R20, R96.reuse, R88, R20 ;  /* 0x000000586014723c */ /* 0x042ff00000041814 */
[C---:B------:R-:W-:Y:S01]  /*4690*/  HMMA.16816.F32.BF16 R24, R96.reuse, R90, R24 ;  /* 0x0000005a6018723c */ /* 0x040fe20000041818 */
[----:B------:R-:W-:Y:S07]  /*46a0*/  LDSM.16.M88.4 R88, [R110+0x1000] ;  /* 0x001000006e58783b */ /* 0x000fee0000000200 */
[C---:B---3--:R-:W-:Y:S08]  /*46b0*/  HMMA.16816.F32.BF16 R28, R96.reuse, R92, R28 ;  /* 0x0000005c601c723c */ /* 0x048ff0000004181c */
        /* <DEDUP_REMOVED lines=34> */
[----:B------:R-:W3:Y:S01]  /*48e0*/  LDSM.16.M88.4 R96, [R109+0x2c00] ;  /* 0x002c00006d60783b */ /* 0x000ee20000000200 */
[----:B------:R-:W-:Y:S04]  /*48f0*/  DEPBAR.LE SB0, 0x0 ;  /* 0x000080000000791a */ /* 0x000fe80000000000 */
[----:B------:R-:W-:Y:S02]  /*4900*/  FMUL.FTZ R160, R4, c[0x0][0x2ec] ;  /* 0x0000bb0004a07a20 */ /* 0x000fe40000410000 */
[----:B------:R-:W-:Y:S04]  /*4910*/  FMUL.FTZ R159, R5, c[0x0][0x2ec] ;  /* 0x0000bb00059f7a20 */ /* 0x000fe80000410000 */
[----:B------:R-:W4:Y:S01]  /*4920*/  MUFU.TANH R160, R160 ;  /* 0x000000a000a07308 */ /* 0x000f220000002400 */
[----:B------:R-:W-:Y:S01]  /*4930*/  BAR.SYNC.DEFER_BLOCKING 0x0 ;  /* 0x0000000000007b1d */ /* 0x000fe20000010000 */
[----:B------:R-:W-:Y:S02]  /*4940*/  FMUL.FTZ R158, R6, c[0x0][0x2ec] ;  /* 0x0000bb00069e7a20 */ /* 0x000fe40000410000 */
[----:B------:R-:W-:Y:S02]  /*4950*/  FMUL.FTZ R156, R7, c[0x0][0x2ec] ;  /* 0x0000bb00079c7a20 */ /* 0x000fe40000410000 */
[----:B------:R-:W-:Y:S02]  /*4960*/  FMUL.FTZ R157, R8, c[0x0][0x2ec] ;  /* 0x0000bb00089d7a20 */ /* 0x000fe40000410000 */
[----:B------:R-:W-:Y:S02]  /*4970*/  FMUL.FTZ R161, R9, c[0x0][0x2ec] ;  /* 0x0000bb0009a17a20 */ /* 0x000fe40000410000 */
[----:B------:R-:W2:Y:S01]  /*4980*/  MUFU.TANH R159, R159 ;  /* 0x0000009f009f7308 */ /* 0x000ea20000002400 */
[----:B------:R-:W-:Y:S01]  /*4990*/  FMUL.FTZ R164, R10, c[0x0][0x2ec] ;  /* 0x0000bb000aa47a20 */ /* 0x000fe20000410000 */
[C---:B-1----:R-:W-:Y:S05]  /*49a0*/  HMMA.16816.F32.BF16 R20, R88.reuse, R92, R20 ;  /* 0x0000005c5814723c */ /* 0x042fea0000041814 */
[----:B------:R-:W-:Y:S03]  /*49b0*/  FMUL.FTZ R162, R11, c[0x0][0x2ec] ;  /* 0x0000bb000ba27a20 */ /* 0x000fe60000410000 */
[----:B------:R-:W1:Y:S01]  /*49c0*/  MUFU.TANH R158, R158 ;  /* 0x0000009e009e7308 */ /* 0x000e620000002400 */
[C---:B------:R-:W-:Y:S03]  /*49d0*/  HMMA.16816.F32.BF16 R24, R88.reuse, R94, R24 ;  /* 0x0000005e5818723c */ /* 0x040fe60000041818 */
[----:B------:R-:W-:Y:S02]  /*49e0*/  FMUL.FTZ R153, R12, c[0x0][0x2ec] ;  /* 0x0000bb000c997a20 */ /* 0x000fe40000410000 */
[----:B------:R-:W-:Y:S03]  /*49f0*/  FMUL.FTZ R151, R13, c[0x0][0x2ec] ;  /* 0x0000bb000d977a20 */ /* 0x000fe60000410000 */
[C---:B---3--:R-:W-:Y:S01]  /*4a00*/  HMMA.16816.F32.BF16 R28, R88.reuse, R96, R28 ;  /* 0x00000060581c723c */ /* 0x048fe2000004181c */
[----:B------:R-:W3:Y:S03]  /*4a10*/  MUFU.TANH R156, R156 ;  /* 0x0000009c009c7308 */ /* 0x000ee60000002400 */
        /* <DEDUP_REMOVED lines=10> */
[----:B------:R-:W-:Y:S02]  /*4ac0*/  FMUL.FTZ R137, R21, c[0x0][0x2ec] ;  /* 0x0000bb0015897a20 */ /* 0x000fe40000410000 */
[----:B--2---:R-:W-:Y:S02]  /*4ad0*/  FMUL.FTZ R138, R22, c[0x0][0x2ec] ;  /* 0x0000bb00168a7a20 */ /* 0x004fe40000410000 */
[----:B------:R-:W-:Y:S02]  /*4ae0*/  FMUL.FTZ R139, R23, c[0x0][0x2ec] ;  /* 0x0000bb00178b7a20 */ /* 0x000fe40000410000 */
[----:B------:R-:W-:Y:S01]  /*4af0*/  FMUL.FTZ R143, R24, c[0x0][0x2ec] ;  /* 0x0000bb00188f7a20 */ /* 0x000fe20000410000 */
[----:B------:R-:W2:Y:S01]  /*4b00*/  MUFU.TANH R164, R164 ;  /* 0x000000a400a47308 */ /* 0x000ea20000002400 */
        /* <DEDUP_REMOVED lines=99> */
.L_x_5025:
        /* <DEDUP_REMOVED lines=14> */
.L_x_5024:
        /* <DEDUP_REMOVED lines=34> */
[----:B------:R-:W-:Y:S08]  /*5440*/  SHFL.BFLY PT, R13, R6, 0x2, 0x1f ;  /* 0x0c401f00060d7f89 */ /* 0x000ff000000e0000 */
        /* <DEDUP_REMOVED lines=40> */
[----:B------:R-:W-:Y:S02]  /*56d0*/  FMUL.FTZ R16, R85, R68 ;  /* 0x0000004455107220 */ /* 0x000fe40000410000 */
[C---:B--2---:R-:W-:Y:S02]  /*56e0*/  FMUL.FTZ R6, R3.reuse, R82 ;  /* 0x0000005203067220 */ /* 0x044fe40000410000 */
[C---:B------:R-:W-:Y:S02]  /*56f0*/  FMUL.FTZ R7, R3.reuse, R83 ;  /* 0x0000005303077220 */ /* 0x040fe40000410000 */
[C---:B------:R-:W-:Y:S01]  /*5700*/  FMUL.FTZ R10, R3.reuse, R78 ;  /* 0x0000004e030a7220 */ /* 0x040fe20000410000 */
[----:B------:R-:W-:Y:S01]  /*5710*/  MUFU.EX2 R95, R95 ;  /* 0x0000005f005f7308 */ /* 0x000fe20000000800 */
[----:B------:R-:W-:Y:S02]  /*5720*/  FMUL.FTZ R11, R3, R79 ;  /* 0x0000004f030b7220 */ /* 0x000fe40000410000 */
[----:B------:R-:W-:Y:S01]  /*5730*/  FMUL.FTZ R17, R85, R69 ;  /* 0x0000004555117220 */ /* 0x000fe20000410000 */
[----:B------:R-:W-:Y:S01]  /*5740*/  LDSM.16.MT88.4 R76, [R108+0x6c00] ;  /* 0x006c00006c4c783b */ /* 0x000fe20000004200 */
[C---:B------:R-:W-:Y:S02]  /*5750*/  FMUL.FTZ R18, R3.reuse, R70 ;  /* 0x0000004603127220 */ /* 0x040fe40000410000 */
[----:B------:R-:W-:Y:S02]  /*5760*/  FMUL.FTZ R19, R3, R71 ;  /* 0x0000004703137220 */ /* 0x000fe40000410000 */
[C---:B------:R-:W-:Y:S01]  /*5770*/  FMUL.FTZ R24, R85.reuse, R60 ;  /* 0x0000003c55187220 */ /* 0x040fe20000410000 */
[----:B------:R-:W2:Y:S01]  /*5780*/  MUFU.EX2 R92, R92 ;  /* 0x0000005c005c7308 */ /* 0x000ea20000000800 */
[----:B------:R-:W-:Y:S01]  /*5790*/  FMUL.FTZ R25, R85, R61 ;  /* 0x0000003d55197220 */ /* 0x000fe20000410000 */
[----:B------:R-:W-:Y:S01]  /*57a0*/  LDSM.16.MT88.4 R68, [R87+0x6c00] ;  /* 0x006c00005744783b */ /* 0x000fe20000004200 */
[----:B------:R-:W-:Y:S01]  /*57b0*/  FMUL.FTZ R26, R3, R62 ;  /* 0x0000003e031a7220 */ /* 0x000fe20000410000 */
[----:B-1----:R-:W-:Y:S01]  /*57c0*/  F2FP.BF16.PACK_AB R80, R93, R102 ;  /* 0x000000665d50723e */ /* 0x002fe200000010ff */
[----:B------:R-:W-:Y:S02]  /*57d0*/  FMUL.FTZ R27, R3, R63 ;  /* 0x0000003f031b7220 */ /* 0x000fe40000410000 */
[C---:B------:R-:W-:Y:S02]  /*57e0*/  FMUL.FTZ R32, R85.reuse, R52 ;  /* 0x0000003455207220 */ /* 0x040fe40000410000 */
[----:B------:R-:W-:Y:S01]  /*57f0*/  FMUL.FTZ R33, R85, R53 ;  /* 0x0000003555217220 */ /* 0x000fe20000410000 */
[----:B------:R-:W-:Y:S01]  /*5800*/  MUFU.EX2 R91, R91 ;  /* 0x0000005b005b7308 */ /* 0x000fe20000000800 */
[----:B------:R-:W1:Y:S01]  /*5810*/  LDSM.16.MT88.4 R60, [R87+0x7000] ;  /* 0x00700000573c783b */ /* 0x000e620000004200 */
[C---:B------:R-:W-:Y:S02]  /*5820*/  FMUL.FTZ R34, R3.reuse, R54 ;  /* 0x0000003603227220 */ /* 0x040fe40000410000 */
[----:B------:R-:W-:Y:S02]  /*5830*/  FMUL.FTZ R35, R3, R55 ;  /* 0x0000003703237220 */ /* 0x000fe40000410000 */
[C---:B------:R-:W-:Y:S02]  /*5840*/  FMUL.FTZ R36, R85.reuse, R36 ;  /* 0x0000002455247220 */ /* 0x040fe40000410000 */
[----:B------:R-:W-:Y:S01]  /*5850*/  FMUL.FTZ R37, R85, R37 ;  /* 0x0000002555257220 */ /* 0x000fe20000410000 */
[----:B------:R-:W3:Y:S01]  /*5860*/  LDSM.16.MT88.4 R52, [R108+0x8000] ;  /* 0x008000006c34783b */ /* 0x000ee20000004200 */
[----:B------:R-:W4:Y:S01]  /*5870*/  MUFU.EX2 R90, R90 ;  /* 0x0000005a005a7308 */ /* 0x000f220000000800 */
        /* <DEDUP_REMOVED lines=15> */
[----:B----4-:R-:W-:Y:S01]  /*5970*/  F2FP.BF16.PACK_AB R82, R90, R91 ;  /* 0x0000005b5a52723e */ /* 0x010fe200000010ff */
[----:B------:R-:W-:Y:S02]  /*5980*/  FMUL.FTZ R47, R3, R47 ;  /* 0x0000002f032f7220 */ /* 0x000fe40000410000 */
        /* <DEDUP_REMOVED lines=8> */
[----:B------:R-:W4:Y:S01]  /*5a10*/  MUFU.EX2 R96, R96 ;  /* 0x0000006000607308 */ /* 0x000f220000000800 */
        /* <DEDUP_REMOVED lines=13> */
[----:B------:R-:W-:Y:S02]  /*5af0*/  FFMA.FTZ R144, R144, c[0x0][0x23c], -R105 ;  /* 0x00008f0090907a23 */ /* 0x000fe40000010869 */
[C---:B------:R-:W-:Y:S03]  /*5b00*/  FMUL.FTZ R14, R3.reuse, R74 ;  /* 0x0000004a030e7220 */ /* 0x040fe60000410000 */
[----:B------:R-:W2:Y:S01]  /*5b10*/  MUFU.EX2 R94, R94 ;  /* 0x0000005e005e7308 */ /* 0x000ea20000000800 */
[C---:B------:R-:W-:Y:S02]  /*5b20*/  FMUL.FTZ R15, R3.reuse, R75 ;  /* 0x0000004b030f7220 */ /* 0x040fe40000410000 */
[----:B------:R-:W-:Y:S02]  /*5b30*/  FFMA.FTZ R95, R3, R134, R95 ;  /* 0x00000086035f7223 */ /* 0x000fe4000001005f */
[----:B------:R-:W-:Y:S02]  /*5b40*/  FFMA.FTZ R102, R85, R136, R102 ;  /* 0x0000008855667223 */ /* 0x000fe40000010066 */
        /* <DEDUP_REMOVED lines=9> */
[----:B------:R-:W-:Y:S02]  /*5be0*/  FADD.FTZ R91, R91, R102 ;  /* 0x000000665b5b7221 */ /* 0x000fe40000010000 */
[C---:B------:R-:W-:Y:S04]  /*5bf0*/  FMUL.FTZ R22, R3.reuse, R66 ;  /* 0x0000004203167220 */ /* 0x040fe80000410000 */
[----:B------:R-:W-:Y:S02]  /*5c00*/  FMUL.FTZ R23, R3, R67 ;  /* 0x0000004303177220 */ /* 0x000fe40000410000 */
[----:B------:R-:W-:Y:S01]  /*5c10*/  FADD.FTZ R102, R90, R91 ;  /* 0x0000005b5a667221 */ /* 0x000fe20000010000 */
[----:B------:R-:W-:Y:S01]  /*5c20*/  MUFU.EX2 R127, R127 ;  /* 0x0000007f007f7308 */ /* 0x000fe20000000800 */
[----:B------:R-:W-:Y:S02]  /*5c30*/  FADD.FTZ R92, R88, R89 ;  /* 0x00000059585c7221 */ /* 0x000fe40000010000 */
[--C-:B------:R-:W-:Y:S01]  /*5c40*/  FFMA.FTZ R66, R133, c[0x0][0x23c], -R104.reuse ;  /* 0x00008f0085427a23 */ /* 0x100fe20000010868 */
[C---:B------:R-:W-:Y:S03]  /*5c50*/  HMMA.16816.F32.BF16 R20, R80.reuse, R28, R20 ;  /* 0x0000001c5014723c */ /* 0x040fe60000041814 */
[--C-:B------:R-:W-:Y:S02]  /*5c60*/  FFMA.FTZ R65, R141, c[0x0][0x23c], -R104.reuse ;  /* 0x00008f008d417a23 */ /* 0x100fe40000010868 */
[----:B------:R-:W-:Y:S01]  /*5c70*/  FFMA.FTZ R104, R147, c[0x0][0x23c], -R104 ;  /* 0x00008f0093687a23 */ /* 0x000fe20000010868 */
[----:B------:R-:W-:Y:S01]  /*5c80*/  MUFU.EX2 R138, R138 ;  /* 0x0000008a008a7308 */ /* 0x000fe20000000800 */
[C---:B------:R-:W-:Y:S01]  /*5c90*/  FMUL.FTZ R28, R85.reuse, R56 ;  /* 0x00000038551c7220 */ /* 0x040fe20000410000 */
[C---:B------:R-:W-:Y:S04]  /*5ca0*/  HMMA.16816.F32.BF16 R24, R80.reuse, R30, R24 ;  /* 0x0000001e5018723c */ /* 0x040fe80000041818 */
[----:B------:R-:W-:Y:S01]  /*5cb0*/  FMUL.FTZ R29, R85, R57 ;  /* 0x00000039551d7220 */ /* 0x000fe20000410000 */
[----:B------:R-:W-:Y:S01]  /*5cc0*/  MOV R85, R2 ;  /* 0x0000000200557202 */ /* 0x000fe20000000f00 */
[--C-:B------:R-:W-:Y:S02]  /*5cd0*/  FFMA.FTZ R133, R142, c[0x0][0x23c], -R105.reuse ;  /* 0x00008f008e857a23 */ /* 0x100fe40000010869 */
[C---:B------:R-:W-:Y:S01]  /*5ce0*/  FMUL.FTZ R30, R3.reuse, R58 ;  /* 0x0000003a031e7220 */ /* 0x040fe20000410000 */
[----:B------:R-:W5:Y:S03]  /*5cf0*/  MUFU.EX2 R101, R101 ;  /* 0x0000006500657308 */ /* 0x000f660000000800 */
[----:B------:R-:W-:Y:S01]  /*5d00*/  FMUL.FTZ R31, R3, R59 ;  /* 0x0000003b031f7220 */ /* 0x000fe20000410000 */
[----:B------:R-:W-:Y:S01]  /*5d10*/  IADD3 R3, R132, -0x1, RZ ;  /* 0xffffffff84037810 */ /* 0x000fe20007ffe0ff */
[----:B------:R-:W-:Y:S01]  /*5d20*/  LDSM.16.MT88.4 R56, [R108+0x6400] ;  /* 0x006400006c38783b */ /* 0x000fe20000004200 */
[--C-:B------:R-:W-:Y:S02]  /*5d30*/  FFMA.FTZ R64, R86, c[0x0][0x23c], -R105.reuse ;  /* 0x00008f0056407a23 */ /* 0x100fe40000010869 */
[----:B------:R-:W-:Y:S01]  /*5d40*/  FFMA.FTZ R105, R84, c[0x0][0x23c], -R105 ;  /* 0x00008f0054697a23 */ /* 0x000fe20000010869 */
[----:B------:R-:W-:Y:S01]  /*5d50*/  MOV R132, R3 ;  /* 0x0000000300847202 */ /* 0x000fe20000000f00 */
[C---:B-1----:R-:W-:Y:S01]  /*5d60*/  HMMA.16816.F32.BF16 R28, R80.reuse, R60, R28 ;  /* 0x0000003c501c723c */ /* 0x042fe2000004181c */
[----:B------:R-:W-:Y:S02]  /*5d70*/  MUFU.EX2 R137, R137 ;  /* 0x0000008900897308 */ /* 0x000fe40000000800 */
[----:B------:R-:W-:Y:S05]  /*5d80*/  MOV R3, R0 ;  /* 0x0000000000037202 */ /* 0x000fea0000000f00 */
[C---:B------:R-:W-:Y:S01]  /*5d90*/  HMMA.16816.F32.BF16 R32, R80.reuse, R62, R32 ;  /* 0x0000003e5020723c */ /* 0x040fe20000041820 */
[----:B------:R-:W-:Y:S02]  /*5da0*/  LDSM.16.MT88.4 R60, [R87+0x6800] ;  /* 0x00680000573c783b */ /* 0x000fe40000004200 */
[----:B------:R-:W-:Y:S05]  /*5db0*/  MUFU.EX2 R106, R106 ;  /* 0x0000006a006a7308 */ /* 0x000fea0000000800 */
[C---:B---3--:R-:W-:Y:S05]  /*5dc0*/  HMMA.16816.F32.BF16 R36, R80.reuse, R52, R36 ;  /* 0x000000345024723c */ /* 0x048fea0000041824 */
[----:B------:R-:W-:Y:S03]  /*5dd0*/  MUFU.EX2 R139, R139 ;  /* 0x0000008b008b7308 */ /* 0x000fe60000000800 */
[C---:B------:R-:W-:Y:S01]  /*5de0*/  HMMA.16816.F32.BF16 R40, R80.reuse, R54, R40 ;  /* 0x000000365028723c */ /* 0x040fe20000041828 */
[----:B------:R-:W1:Y:S06]  /*5df0*/  LDSM.16.MT88.4 R52, [R87+0x8000] ;  /* 0x008000005734783b */ /* 0x000e6c0000004200 */
[----:B------:R-:W-:Y:S10]  /*5e00*/  MUFU.EX2 R103, R103 ;  /* 0x0000006700677308 */ /* 0x000ff40000000800 */
[----:B------:R-:W3:Y:S10]  /*5e10*/  MUFU.EX2 R100, R100 ;  /* 0x0000006400647308 */ /* 0x000ef40000000800 */
[----:B------:R-:W-:Y:S10]  /*5e20*/  MUFU.EX2 R140, R140 ;  /* 0x0000008c008c7308 */ /* 0x000ff40000000800 */
[----:B------:R-:W-:Y:S01]  /*5e30*/  MUFU.EX2 R141, R66 ;  /* 0x00000042008d7308 */ /* 0x000fe20000000800 */
[C---:B-1----:R-:W-:Y:S09]  /*5e40*/  HMMA.16816.F32.BF16 R44, R80.reuse, R52, R44 ;  /* 0x00000034502c723c */ /* 0x042ff2000004182c */
[----:B------:R-:W1:Y:S03]  /*5e50*/  MUFU.EX2 R86, R65 ;  /* 0x0000004100567308 */ /* 0x000e660000000800 */
[----:B----4-:R-:W-:Y:S01]  /*5e60*/  F2FP.BF16.PACK_AB R52, R96, R99 ;  /* 0x000000636034723e */ /* 0x010fe200000010ff */
[----:B------:R-:W-:Y:S03]  /*5e70*/  HMMA.16816.F32.BF16 R48, R80, R54, R48 ;  /* 0x000000365030723c */ /* 0x000fe60000041830 */
[----:B--2---:R-:W-:Y:S01]  /*5e80*/  F2FP.BF16.PACK_AB R53, R94, R97 ;  /* 0x000000615e35723e */ /* 0x004fe200000010ff */
[----:B------:R-:W-:Y:S03]  /*5e90*/  FADD.FTZ R99, R99, R102 ;  /* 0x0000006663637221 */ /* 0x000fe60000010000 */
[----:B-----5:R-:W-:Y:S01]  /*5ea0*/  F2FP.BF16.PACK_AB R54, R101, R98 ;  /* 0x000000626536723e */ /* 0x020fe200000010ff */
[----:B------:R-:W-:Y:S01]  /*5eb0*/  MUFU.EX2 R133, R133 ;  /* 0x0000008500857308 */ /* 0x000fe20000000800 */
[----:B---3--:R-:W-:Y:S03]  /*5ec0*/  F2FP.BF16.PACK_AB R55, R100, R103 ;  /* 0x000000676437723e */ /* 0x008fe600000010ff */
[----:B------:R-:W-:Y:S02]  /*5ed0*/  FADD.FTZ R97, R97, R92 ;  /* 0x0000005c61617221 */ /* 0x000fe40000010000 */
[----:B------:R-:W-:Y:S02]  /*5ee0*/  FADD.FTZ R99, R96, R99 ;  /* 0x0000006360637221 */ /* 0x000fe40000010000 */
[C---:B------:R-:W-:Y:S02]  /*5ef0*/  HMMA.16816.F32.BF16 R4, R52.reuse, R56, R4 ;  /* 0x000000383404723c */ /* 0x040fe40000041804 */
[----:B------:R-:W2:Y:S03]  /*5f00*/  MUFU.EX2 R84, R144 ;  /* 0x0000009000547308 */ /* 0x000ea60000000800 */
[----:B------:R-:W-:Y:S01]  /*5f10*/  FADD.FTZ R94, R94, R97 ;  /* 0x000000615e5e7221 */ /* 0x000fe20000010000 */
[----:B-1----:R-:W-:Y:S01]  /*5f20*/  F2FP.BF16.PACK_AB R88, R86, R141 ;  /* 0x0000008d5658723e */ /* 0x002fe200000010ff */
[----:B------:R-:W-:Y:S01]  /*5f30*/  FADD.FTZ R98, R98, R99 ;  /* 0x0000006362627221 */ /* 0x000fe20000010000 */
[C---:B------:R-:W-:Y:S01]  /*5f40*/  HMMA.16816.F32.BF16 R8, R52.reuse, R58, R8 ;  /* 0x0000003a3408723c */ /* 0x040fe20000041808 */
[----:B------:R-:W1:Y:S03]  /*5f50*/  LDSM.16.MT88.4 R56, [R87+0x6400] ;  /* 0x006400005738783b */ /* 0x000e660000004200 */
[----:B------:R-:W-:Y:S01]  /*5f60*/  MUFU.EX2 R135, R135 ;  /* 0x0000008700877308 */ /* 0x000fe20000000800 */
[----:B------:R-:W-:Y:S02]  /*5f70*/  FADD.FTZ R103, R103, R94 ;  /* 0x0000005e67677221 */ /* 0x000fe40000010000 */
[----:B------:R-:W-:Y:S02]  /*5f80*/  FADD.FTZ R101, R101, R98 ;  /* 0x0000006265657221 */ /* 0x000fe40000010000 */
[----:B------:R-:W-:Y:S05]  /*5f90*/  FADD.FTZ R100, R100, R103 ;  /* 0x0000006764647221 */ /* 0x000fea0000010000 */
        /* <DEDUP_REMOVED lines=74> */
.L_x_5022:
[----:B------:R-:W1:Y:S01]  /*6440*/  SHFL.BFLY PT, R5, R136, 0x2, 0x1f ;  /* 0x0c401f0088057f89 */ /* 0x000e6200000e0000 */
[----:B------:R-:W-:Y:S01]  /*6450*/  MOV R9, 0x3f800000 ;  /* 0x3f80000000097802 */ /* 0x000fe20000000f00 */
[----:B------:R-:W-:Y:S01]  /*6460*/  BSSY B0, `(.L_x_5027) ;  /* 0x00000b3000007945 */ /* 0x000fe20003800000 */
[----:B------:R-:W-:Y:S01]  /*6470*/  SHF.L.U32 R119, R119, 0x3, RZ ;  /* 0x0000000377777819 */ /* 0x000fe200000006ff */
[----:B------:R-:W2:Y:S01]  /*6480*/  SHFL.BFLY PT, R3, R134, 0x2, 0x1f ;  /* 0x0c401f0086037f89 */ /* 0x000ea200000e0000 */
[----:B------:R-:W-:-:S03]  /*6490*/  LEA R129, R129, R128, 0x4 ;  /* 0x0000008081817211 */ /* 0x000fc600078e20ff */
        /* <DEDUP_REMOVED lines=9> */
[----:B------:R-:W-:Y:S02]  /*6530*/  MOV R8, 0x3f800000 ;  /* 0x3f80000000087802 */ /* 0x000fe40000000f00 */
[----:B------:R-:W-:Y:S01]  /*6540*/  LOP3.LUT R10, R11, 0xfffffffc, RZ, 0xc0, !PT ;  /* 0xfffffffc0b0a7812 */ /* 0x000fe200078ec0ff */
[----:B---3--:R-:W-:Y:S01]  /*6550*/  FADD.FTZ R6, R3, R6 ;  /* 0x0000000603067221 */ /* 0x008fe20000010000 */
[----:B------:R-:W-:Y:S02]  /*6560*/  SHF.R.S32.HI R11, RZ, 0x2, R11 ;  /* 0x00000002ff0b7819 */ /* 0x000fe4000001140b */
[----:B------:R-:W-:Y:S02]  /*6570*/  LEA.HI R3, R4, R5, RZ, 0x5 ;  /* 0x0000000504037211 */ /* 0x000fe400078f28ff */
[----:B------:R-:W-:-:S02]  /*6580*/  SHF.R.S32.HI R12, RZ, 0x1f, R11 ;  /* 0x0000001fff0c7819 */ /* 0x000fc4000001140b */
[----:B------:R-:W-:Y:S02]  /*6590*/  FSETP.NE.FTZ.AND P3, PT, R7, RZ, PT ;  /* 0x000000ff0700720b */ /* 0x000fe40003f75000 */
[----:B------:R-:W-:Y:S02]  /*65a0*/  LEA.HI R12, R12, R11, RZ, 0x3 ;  /* 0x0000000b0c0c7211 */ /* 0x000fe400078f18ff */
[----:B------:R-:W-:Y:S02]  /*65b0*/  SHF.R.S32.HI R13, RZ, 0x5, R3 ;  /* 0x00000005ff0d7819 */ /* 0x000fe40000011403 */
[----:B------:R-:W-:Y:S02]  /*65c0*/  LOP3.LUT R12, R12, 0xfffffff8, RZ, 0xc0, !PT ;  /* 0xfffffff80c0c7812 */ /* 0x000fe400078ec0ff */
[----:B------:R-:W-:Y:S02]  /*65d0*/  IADD3 R10, -R10, R5, RZ ;  /* 0x000000050a0a7210 */ /* 0x000fe40007ffe1ff */
[----:B------:R-:W-:-:S02]  /*65e0*/  IADD3 R11, R11, -R12, RZ ;  /* 0x8000000c0b0b7210 */ /* 0x000fc40007ffe0ff */
[----:B------:R-:W-:Y:S01]  /*65f0*/  LEA R10, R13, R10, 0x8 ;  /* 0x0000000a0d0a7211 */ /* 0x000fe200078e40ff */
[----:B------:R-:W1:Y:S01]  /*6600*/  @P3 MUFU.RCP R9, R7 ;  /* 0x0000000700093308 */ /* 0x000e620000001000 */
[----:B------:R-:W-:Y:S02]  /*6610*/  LEA.HI R12, R11, R11, RZ, 0x1 ;  /* 0x0000000b0b0c7211 */ /* 0x000fe400078f08ff */
[----:B------:R-:W-:Y:S02]  /*6620*/  LEA.HI R13, R4, R5, RZ, 0x4 ;  /* 0x00000005040d7211 */ /* 0x000fe400078f20ff */
[----:B------:R-:W-:Y:S02]  /*6630*/  LOP3.LUT R14, R12, 0x1fffffe, RZ, 0xc0, !PT ;  /* 0x01fffffe0c0e7812 */ /* 0x000fe400078ec0ff */
[----:B------:R-:W-:Y:S01]  /*6640*/  FSETP.NE.FTZ.AND P2, PT, R6, RZ, PT ;  /* 0x000000ff0600720b */ /* 0x000fe20003f55000 */
[----:B------:R-:W-:Y:S01]  /*6650*/  @P3 MUFU.LG2 R7, R7 ;  /* 0x0000000700073308 */ /* 0x000fe20000000c00 */
[----:B------:R-:W-:-:S02]  /*6660*/  SHF.R.S32.HI R13, RZ, 0x4, R13 ;  /* 0x00000004ff0d7819 */ /* 0x000fc4000001140d */
[----:B------:R-:W-:Y:S02]  /*6670*/  IADD3 R11, R11, -R14, RZ ;  /* 0x8000000e0b0b7210 */ /* 0x000fe40007ffe0ff */
[----:B------:R-:W-:Y:S02]  /*6680*/  SHF.R.S32.HI R12, RZ, 0x1, R12 ;  /* 0x00000001ff0c7819 */ /* 0x000fe4000001140c */
[----:B------:R-:W-:Y:S01]  /*6690*/  SHF.L.U32 R13, R13, 0x6, RZ ;  /* 0x000000060d0d7819 */ /* 0x000fe200000006ff */
[----:B-1----:R-:W-:Y:S01]  /*66a0*/  FMUL.FTZ R80, R9, R80 ;  /* 0x0000005009507220 */ /* 0x002fe20000410000 */
[----:B------:R-:W-:Y:S01]  /*66b0*/  LEA R10, R11, R10, 0x4 ;  /* 0x0000000a0b0a7211 */ /* 0x000fe200078e20ff */
[----:B------:R-:W-:Y:S01]  /*66c0*/  FMUL.FTZ R81, R9, R81 ;  /* 0x0000005109517220 */ /* 0x000fe20000410000 */
[----:B------:R-:W-:Y:S01]  /*66d0*/  SHF.L.U32 R11, R12, 0x6, RZ ;  /* 0x000000060c0b7819 */ /* 0x000fe200000006ff */
[----:B------:R-:W1:Y:S01]  /*66e0*/  @P2 MUFU.RCP R8, R6 ;  /* 0x0000000600082308 */ /* 0x000e620000001000 */
[----:B------:R-:W-:Y:S01]  /*66f0*/  LOP3.LUT R14, R13, 0xc0, RZ, 0xc0, !PT ;  /* 0x000000c00d0e7812 */ /* 0x000fe200078ec0ff */
[C---:B------:R-:W-:Y:S01]  /*6700*/  FMUL.FTZ R76, R9.reuse, R76 ;  /* 0x0000004c094c7220 */ /* 0x040fe20000410000 */
[----:B------:R-:W-:Y:S01]  /*6710*/  LEA.HI R15, R4, R5, RZ, 0x6 ;  /* 0x00000005040f7211 */ /* 0x000fe200078f30ff */
[----:B------:R-:W-:Y:S01]  /*6720*/  FMUL.FTZ R77, R9, R77 ;  /* 0x0000004d094d7220 */ /* 0x000fe20000410000 */
[----:B------:R-:W-:Y:S01]  /*6730*/  LOP3.LUT R11, R11, 0xc0, RZ, 0xc0, !PT ;  /* 0x000000c00b0b7812 */ /* 0x000fe200078ec0ff */
[C---:B------:R-:W-:Y:S01]  /*6740*/  FMUL.FTZ R72, R9.reuse, R72 ;  /* 0x0000004809487220 */ /* 0x040fe20000410000 */
[----:B------:R-:W-:Y:S01]  /*6750*/  LOP3.LUT R13, R12, 0x1, RZ, 0xc0, !PT ;  /* 0x000000010c0d7812 */ /* 0x000fe200078ec0ff */
[----:B------:R-:W-:Y:S01]  /*6760*/  FMUL.FTZ R73, R9, R73 ;  /* 0x0000004909497220 */ /* 0x000fe20000410000 */
[----:B------:R-:W-:Y:S01]  /*6770*/  SHF.L.U32 R15, R15, 0x2, RZ ;  /* 0x000000020f0f7819 */ /* 0x000fe200000006ff */
[----:B------:R-:W-:Y:S01]  /*6780*/  FMUL.FTZ R68, R9, R68 ;  /* 0x0000004409447220 */ /* 0x000fe20000410000 */
[----:B------:R-:W-:Y:S01]  /*6790*/  LEA.HI R11, R11, R11, RZ, 0x1d ;  /* 0x0000000b0b0b7211 */ /* 0x000fe200078fe8ff */
[----:B------:R-:W-:Y:S01]  /*67a0*/  FMUL.FTZ R69, R9, R69 ;  /* 0x0000004509457220 */ /* 0x000fe20000410000 */
[----:B------:R-:W-:Y:S01]  /*67b0*/  ISETP.NE.U32.AND P1, PT, R13, 0x1, PT ;  /* 0x000000010d00780c */ /* 0x000fe20003f25070 */
[----:B------:R-:W-:Y:S01]  /*67c0*/  FMUL.FTZ R64, R9, R64 ;  /* 0x0000004009407220 */ /* 0x000fe20000410000 */
[----:B------:R-:W-:Y:S01]  /*67d0*/  LOP3.LUT R15, R15, 0x3fffff00, RZ, 0xc0, !PT ;  /* 0x3fffff000f0f7812 */ /* 0x000fe200078ec0ff */
[C---:B------:R-:W-:Y:S01]  /*67e0*/  FMUL.FTZ R65, R9.reuse, R65 ;  /* 0x0000004109417220 */ /* 0x040fe20000410000 */
[----:B------:R-:W-:Y:S01]  /*67f0*/  LEA R10, R10, R11, 0x1 ;  /* 0x0000000b0a0a7211 */ /* 0x000fe200078e08ff */
[C---:B------:R-:W-:Y:S01]  /*6800*/  FMUL.FTZ R60, R9.reuse, R60 ;  /* 0x0000003c093c7220 */ /* 0x040fe20000410000 */
        /* <DEDUP_REMOVED lines=9> */
[----:B------:R-:W-:Y:S01]  /*68a0*/  FMUL.FTZ R53, R9, R53 ;  /* 0x0000003509357220 */ /* 0x000fe20000410000 */
[----:B------:R-:W-:Y:S01]  /*68b0*/  LEA R117, R117, R118, 0x2 ;  /* 0x0000007675757211 */ /* 0x000fe200078e10ff */
[----:B------:R-:W-:Y:S01]  /*68c0*/  FMUL.FTZ R36, R9, R36 ;  /* 0x0000002409247220 */ /* 0x000fe20000410000 */
        /* <DEDUP_REMOVED lines=8> */
[----:B------:R-:W2:Y:S01]  /*6950*/  @P2 MUFU.LG2 R6, R6 ;  /* 0x0000000600062308 */ /* 0x000ea20000000c00 */
[----:B------:R-:W-:-:S02]  /*6960*/  FMUL.FTZ R45, R9, R45 ;  /* 0x0000002d092d7220 */ /* 0x000fc40000410000 */
[C---:B------:R-:W-:Y:S02]  /*6970*/  FMUL.FTZ R48, R9.reuse, R48 ;  /* 0x0000003009307220 */ /* 0x040fe40000410000 */
[----:B------:R-:W-:Y:S01]  /*6980*/  FMUL.FTZ R49, R9, R49 ;  /* 0x0000003109317220 */ /* 0x000fe20000410000 */
[----:B------:R-:W-:Y:S01]  /*6990*/  MOV R9, 0x40 ;  /* 0x0000004000097802 */ /* 0x000fe20000000f00 */
[C---:B-1----:R-:W-:Y:S02]  /*69a0*/  FMUL.FTZ R83, R8.reuse, R83 ;  /* 0x0000005308537220 */ /* 0x042fe40000410000 */
        /* <DEDUP_REMOVED lines=21> */
[----:B------:R-:W1:Y:S01]  /*6b00*/  S2R R11, SR_CTAID.Z ;  /* 0x00000000000b7919 */ /* 0x000e620000002700 */
        /* <DEDUP_REMOVED lines=12> */
[----:B------:R-:W3:Y:S04]  /*6bd0*/  S2R R9, SR_CTAID.Y ;  /* 0x0000000000097919 */ /* 0x000ee80000002600 */
        /* <DEDUP_REMOVED lines=16> */
[----:B------:R5:W-:Y:S04]  /*6ce0*/  STS.64 [R14+0x4000], R48 ;  /* 0x004000300e007388 */ /* 0x000be80000000a00 */
[----:B------:R1:W-:Y:S04]  /*6cf0*/  STS.64 [R14+0x4400], R50 ;  /* 0x004400320e007388 */ /* 0x0003e80000000a00 */
[----:B------:R-:W-:Y:S06]  /*6d00*/  BAR.SYNC.DEFER_BLOCKING 0x0 ;  /* 0x0000000000007b1d */ /* 0x000fec0000010000 */
[----:B----4-:R-:W4:Y:S01]  /*6d10*/  S2R R10, SR_CTAID.X ;  /* 0x00000000000a7919 */ /* 0x010f220000002500 */
[----:B-----5:R-:W-:Y:S01]  /*6d20*/  IADD3 R48, -R120, RZ, RZ ;  /* 0x000000ff78307210 */ /* 0x020fe20007ffe1ff */
[----:B---3--:R-:W-:Y:S01]  /*6d30*/  IMAD R120, R9, c[0x0][0x210], R120 ;  /* 0x0000840009787a24 */ /* 0x008fe200078e0278 */
[----:B------:R-:W-:Y:S01]  /*6d40*/  MOV R9, 0xff800000 ;  /* 0xff80000000097802 */ /* 0x000fe20000000f00 */
[----:B--2---:R-:W-:Y:S01]  /*6d50*/  @P2 FMUL.FTZ R49, R6, 0.69314718246459960938 ;  /* 0x3f31721806312820 */ /* 0x004fe20000410000 */
[----:B-1----:R-:W-:Y:S01]  /*6d60*/  LOP3.LUT R50, R3, 0xffffffe0, RZ, 0xc0, !PT ;  /* 0xffffffe003327812 */ /* 0x002fe200078ec0ff */
[----:B------:R-:W-:Y:S01]  /*6d70*/  IMAD R11, R48, c[0x0][0x1c0], R11 ;  /* 0x00007000300b7a24 */ /* 0x000fe200078e020b */
[----:B------:R-:W1:Y:S01]  /*6d80*/  LDS.128 R60, [R8.X4] ;  /* 0x00000000083c7984 */ /* 0x000e620000004c00 */
[----:B------:R-:W-:Y:S01]  /*6d90*/  MOV R3, 0xff800000 ;  /* 0xff80000000037802 */ /* 0x000fe20000000f00 */
[----:B------:R-:W-:Y:S01]  /*6da0*/  @P3 FFMA.FTZ R3, R2, c[0x0][0x238], R7 ;  /* 0x00008e0002033a23 */ /* 0x000fe20000010007 */
[----:B------:R-:W-:Y:S01]  /*6db0*/  IADD3 R50, -R50, R5, RZ ;  /* 0x0000000532327210 */ /* 0x000fe20007ffe1ff */
[----:B------:R-:W2:Y:S01]  /*6dc0*/  LDS.128 R56, [R8.X4+0x800] ;  /* 0x0008000008387984 */ /* 0x000ea20000004c00 */
[----:B------:R-:W-:-:S02]  /*6dd0*/  IMAD R11, R120, c[0x0][0x1c0], R11 ;  /* 0x00007000780b7a24 */ /* 0x000fc400078e020b */
[----:B------:R-:W-:Y:S01]  /*6de0*/  LOP3.LUT P0, RZ, R50, 0x3, RZ, 0xc0, !PT ;  /* 0x0000000332ff7812 */ /* 0x000fe2000780c0ff */
[----:B------:R-:W3:Y:S01]  /*6df0*/  LDS.128 R52, [R8.X4+0x1000] ;  /* 0x0010000008347984 */ /* 0x000ee20000004c00 */
[----:B------:R-:W-:-:S03]  /*6e00*/  @P2 FFMA.FTZ R9, R0, c[0x0][0x238], R49 ;  /* 0x00008e0000092a23 */ /* 0x000fc60000010031 */
        /* <DEDUP_REMOVED lines=12> */
[----:B--23--:R-:W-:Y:S01]  /*6ed0*/  IMAD.MOV.U32 R7, RZ, RZ, -0x40 ;  /* 0xffffffc0ff077424 */ /* 0x00cfe200078e00ff */
        /* <DEDUP_REMOVED lines=11> */
.L_x_5028:
[----:B--23--:R-:W-:Y:S05]  /*6f90*/  BSYNC B0 ;  /* 0x0000000000007941 */ /* 0x00cfea0003800000 */
.L_x_5027:
        /* <DEDUP_REMOVED lines=25> */
.L_x_5029:
        /* <DEDUP_REMOVED lines=13> */
.L_x_6371:


//--------------------- .text._ZN5flash24flash_fwd_splitkv_kernelI23Flash_fwd_kernel_traitsILi96ELi64ELi64ELi4ELb0ELb0EN7cutlass10bfloat16_tE19Flash_kernel_traitsILi96ELi64ELi64ELi4ES3_EELb1ELb0ELb0ELb0ELb1ELb0ELb0ELb0EEEvNS_16Flash_fwd_paramsE --------------------------
	.section	.text._ZN5flash24flash_fwd_splitkv_kernelI23Flash_fwd_kernel_traitsILi96ELi64ELi64ELi4ELb0ELb0EN7cutlass10bfloat16_tE19Flash_kernel_traitsILi96ELi64ELi64ELi4ES3_EELb1ELb0ELb0ELb0ELb1ELb0ELb0ELb0EEEvNS_16Flash_fwd_paramsE,"ax",@progbits
	.sectioninfo	@"SHI_REGISTERS=168"
	.align	128
        .global         _ZN5flash24flash_fwd_splitkv_kernelI23Flash_fwd_kernel_traitsILi96ELi64ELi64ELi4ELb0ELb0EN7cutlass10bfloat16_tE19Flash_kernel_traitsILi96ELi64ELi64ELi4ES3_EELb1ELb0ELb0ELb0ELb1ELb0ELb0ELb0EEEvNS_16Flash_fwd_paramsE
        .type           _ZN5flash24flash_fwd_splitkv_kernelI23Flash_fwd_kernel_traitsILi96ELi64ELi64ELi4ELb0ELb0EN7cutlass10bfloat16_tE19Flash_kernel_traitsILi96ELi64ELi64ELi4ES3_EELb1ELb0ELb0ELb0ELb1ELb0ELb0ELb0EEEvNS_16Flash_fwd_paramsE,@function
        .size           _ZN5flash24flash_fwd_splitkv_kernelI23Flash_fwd_kernel_traitsILi96ELi64ELi64ELi4ELb0ELb0EN7cutlass10bfloat16_tE19Flash_kernel_traitsILi96ELi64ELi64ELi4ES3_EELb1ELb0ELb0ELb0ELb1ELb0ELb0ELb0EEEvNS_16Flash_fwd_paramsE,(.L_x_6372 - _ZN5flash24flash_fwd_splitkv_kernelI23Flash_fwd_kernel_traitsILi96ELi64ELi64ELi4ELb0ELb0EN7cutlass10bfloat16_tE19Flash_kernel_traitsILi96ELi64ELi64ELi4ES3_EELb1ELb0ELb0ELb0ELb1ELb0ELb0ELb0EEEvNS_16Flash_fwd_paramsE)
        .other          _ZN5flash24flash_fwd_splitkv_kernelI23Flash_fwd_kernel_traitsILi96ELi64ELi64ELi4ELb0ELb0EN7cutlass10bfloat16_tE19Flash_kernel_traitsILi96ELi64ELi64ELi4ES3_EELb1ELb0ELb0ELb0ELb1ELb0ELb0ELb0EEEvNS_16Flash_fwd_paramsE,@"STO_CUDA_ENTRY STV_DEFAULT"
_ZN5flash24flash_fwd_splitkv_kernelI23Flash_fwd_kernel_traitsILi96ELi64ELi64ELi4ELb0ELb0EN7cutlass10bfloat16_tE19Flash_kernel_traitsILi96ELi64ELi64ELi4ES3_EELb1ELb0ELb0ELb0ELb1ELb0ELb0ELb0EEEvNS_16Flash_fwd_paramsE:
.text._ZN5flash24flash_fwd_splitkv_kernelI23Flash_fwd_kernel_traitsILi96ELi64ELi64ELi4ELb0ELb0EN7cutlass10bfloat16_tE19Flash_kernel_traitsILi96ELi64ELi64ELi4ES3_EELb1ELb0ELb0ELb0ELb1ELb0ELb0ELb0EEEvNS_16Flash_fwd_paramsE:
        /* <DEDUP_REMOVED lines=24> */
[----:B------:R-:W4:Y:S04]  /*0180*/  S2R R20, SR_CTAID.Z ;  /* 0x0000000000147919 */ /* 0x000f280000002700 */
[----:B------:R-:W1:Y:S01]  /*0190*/  S2R R88, SR_TID.X ;  /* 0x0000000000587919 */ /* 0x000e620000002100 */
[----:B------:R-:W-:Y:S01]  /*01a0*/  ISETP.NE.AND.EX P0, PT, RZ, c[0x0][0x24c], PT, P0 ;  /* 0x00009300ff007a0c */ /* 0x000fe20003f05300 */
[----:B--2---:R-:W-:-:S02]  /*01b0*/  @P2 IMAD.IADD R126, R126, 0x1, -R123 ;  /* 0x000000017e7e2824 */ /* 0x004fc400078e0a7b */
[----:B------:R-:W-:-:S10]  /*01c0*/  @!P2 IMAD.MOV.U32 R126, RZ, RZ, c[0x0][0x214] ;  /* 0x00008500ff7ea624 */ /* 0x000fd400078e00ff */
[----:B------:R-:W-:Y:S05]  /*01d0*/  @!P0 BRA `(.L_x_5030) ;  /* 0x0000004000008947 */ /* 0x000fea0003800000 */
[----:B-1-34-:R-:W2:Y:S02]  /*01e0*/  @P3 LDG.E R7, [R8.64+0x4] ;  /* 0x0000040808073981 */ /* 0x01aea4000c1e1900 */
[----:B--2--5:R-:W-:-:S06]  /*01f0*/  @P3 IADD3 R4, R7, -R10, RZ ;  /* 0x8000000a07043210 */ /* 0x024fcc0007ffe0ff */
[----:B------:R1:W5:Y:S01]  /*0200*/  @!P3 LDG.E R4, [R8.64] ;  /* 0x000000080804b981 */ /* 0x000362000c1e1900 */
[----:B------:R-:W-:Y:S05]  /*0210*/  BRA `(.L_x_5031) ;  /* 0x0000001000007947 */ /* 0x000fea0003800000 */
.L_x_5030:
[----:B-1-34-:R-:W-:Y:S02]  /*0220*/  MOV R4, c[0x0][0x218] ;  /* 0x0000860000047a02 */ /* 0x01afe40000000f00 */
.L_x_5031:
        /* <DEDUP_REMOVED lines=15> */
[----:B-1----:R-:W-:Y:S02]  /*0320*/  IADD3 R9, R81, 0x3f, RZ ;  /* 0x0000003f51097810 */ /* 0x002fe40007ffe0ff */
        /* <DEDUP_REMOVED lines=40> */
[----:B------:R-:W-:Y:S02]  /*05b0*/  IMAD R0, R3, c[0x0][0x1c0], R20 ;  /* 0x0000700003007a24 */ /* 0x000fe400078e0214 */
[C---:B------:R-:W-:Y:S01]  /*05c0*/  IMAD R7, R20.reuse, c[0x0][0x1f4], R7 ;  /* 0x00007d0014077a24 */ /* 0x040fe200078e0207 */
[----:B------:R-:W-:Y:S01]  /*05d0*/  ISETP.GE.AND P0, PT, R5, R126, PT ;  /* 0x0000007e0500720c */ /* 0x000fe20003f06270 */
[----:B------:R-:W-:-:S04]  /*05e0*/  IMAD.WIDE.U32 R8, R20, c[0x0][0x1f0], R8 ;  /* 0x00007c0014087a25 */ /* 0x000fc800078e0008 */
[----:B------:R-:W-:Y:S01]  /*05f0*/  IMAD R91, R0, c[0x0][0x214], R91 ;  /* 0x00008500005b7a24 */ /* 0x000fe200078e025b */
[----:B------:R-:W-:Y:S02]  /*0600*/  SHF.R.S32.HI R0, RZ, 0x1f, R5 ;  /* 0x0000001fff007819 */ /* 0x000fe40000011405 */
        /* <DEDUP_REMOVED lines=12> */
.L_x_5034:
[----:B------:R-:W-:Y:S05]  /*06d0*/  BSYNC B0 ;  /* 0x0000000000007941 */ /* 0x000fea0003800000 */
.L_x_5033:
        /* <DEDUP_REMOVED lines=16> */
.L_x_5036:
[----:B------:R-:W-:Y:S05]  /*07e0*/  BSYNC B0 ;  /* 0x0000000000007941 */ /* 0x000fea0003800000 */
.L_x_5035:
        /* <DEDUP_REMOVED lines=13> */
.L_x_5032:
        /* <DEDUP_REMOVED lines=92> */
.L_x_5037:
        /* <DEDUP_REMOVED lines=17> */
.L_x_5039:
        /* <DEDUP_REMOVED lines=16> */
[----:B------:R-:W-:Y:S01]  /*1090*/  IMAD.HI.U32 R4, R13, R2, RZ ;  /* 0x000000020d047227 */ /* 0x000fe200078e00ff */
[----:B------:R-:W-:-:S03]  /*10a0*/  SHF.R.S32.HI R13, RZ, 0x1f, R15 ;  /* 0x0000001fff0d7819 */ /* 0x000fc6000001140f */
[----:B------:R-:W-:-:S04]  /*10b0*/  IMAD.MOV R9, RZ, RZ, -R4 ;  /* 0x000000ffff097224 */ /* 0x000fc800078e0a04 */
[----:B------:R-:W-:Y:S01]  /*10c0*/  IMAD R9, R8, R9, R2 ;  /* 0x0000000908097224 */ /* 0x000fe200078e0202 */
[----:B------:R-:W-:-:S04]  /*10d0*/  LOP3.LUT R2, R20, c[0x0][0x1c8], RZ, 0x3c, !PT ;  /* 0x0000720014027a12 */ /* 0x000fc800078e3cff */
[----:B------:R-:W-:Y:S02]  /*10e0*/  ISETP.GT.U32.AND P0, PT, R8, R9, PT ;  /* 0x000000090800720c */ /* 0x000fe40003f04070 */
[----:B------:R-:W-:Y:S01]  /*10f0*/  ISETP.GE.AND P1, PT, R2, RZ, PT ;  /* 0x000000ff0200720c */ /* 0x000fe20003f26270 */
[----:B------:R-:W-:-:S10]  /*1100*/  IMAD R2, R13, c[0x0][0x198], RZ ;  /* 0x000066000d027a24 */ /* 0x000fd400078e02ff */
[-C--:B------:R-:W-:Y:S02]  /*1110*/  @!P0 IADD3 R9, R9, -R8.reuse, RZ ;  /* 0x8000000809098210 */ /* 0x080fe40007ffe0ff */
[----:B------:R-:W-:Y:S02]  /*1120*/  @!P0 IADD3 R4, R4, 0x1, RZ ;  /* 0x0000000104048810 */ /* 0x000fe40007ffe0ff */
[----:B------:R-:W-:Y:S01]  /*1130*/  ISETP.GE.U32.AND P2, PT, R9, R8, PT ;  /* 0x000000080900720c */ /* 0x000fe20003f46070 */
[----:B------:R-:W-:Y:S01]  /*1140*/  IMAD R9, R15, c[0x0][0x19c], R2 ;  /* 0x000067000f097a24 */ /* 0x000fe200078e0202 */
[----:B------:R-:W-:-:S03]  /*1150*/  ISETP.NE.AND P0, PT, RZ, c[0x0][0x1c8], PT ;  /* 0x00007200ff007a0c */ /* 0x000fc60003f05270 */
[----:B------:R-:W-:-:S08]  /*1160*/  IMAD.IADD R83, R7, 0x1, R9 ;  /* 0x0000000107537824 */ /* 0x000fd000078e0209 */
[----:B------:R-:W-:-:S05]  /*1170*/  @P2 IADD3 R4, R4, 0x1, RZ ;  /* 0x0000000104042810 */ /* 0x000fca0007ffe0ff */
[----:B------:R-:W-:Y:S01]  /*1180*/  @!P1 IMAD.MOV R4, RZ, RZ, -R4 ;  /* 0x000000ffff049224 */ /* 0x000fe200078e0a04 */
        /* <DEDUP_REMOVED lines=17> */
.L_x_5038:
[----:B------:R-:W-:Y:S01]  /*12a0*/  ISETP.NE.AND P0, PT, R123, -0x1, PT ;  /* 0xffffffff7b00780c */ /* 0x000fe20003f05270 */
[----:B------:R-:W-:Y:S01]  /*12b0*/  IMAD.IADD R122, R126, 0x1, -R91 ;  /* 0x000000017e7a7824 */ /* 0x000fe200078e0a5b */
[----:B------:R-:W-:Y:S01]  /*12c0*/  SHF.R.S32.HI R93, RZ, 0x1f, R88 ;  /* 0x0000001fff5d7819 */ /* 0x000fe20000011458 */
[----:B------:R-:W-:Y:S01]  /*12d0*/  IMAD R25, R25, c[0x0][0x1b8], RZ ;  /* 0x00006e0019197a24 */ /* 0x000fe200078e02ff */
[----:B------:R-:W-:Y:S01]  /*12e0*/  IADD3 R124, R100, -0x1, RZ ;  /* 0xffffffff647c7810 */ /* 0x000fe20007ffe0ff */
[----:B------:R-:W-:Y:S01]  /*12f0*/  ULDC.64 UR4, c[0x0][0x198] ;  /* 0x0000660000047ab9 */ /* 0x000fe20000000a00 */
[CC--:B------:R-:W-:Y:S01]  /*1300*/  LEA.HI R9, R93.reuse, R88.reuse, RZ, 0x3 ;  /* 0x000000585d097211 */ /* 0x0c0fe200078f18ff */
[----:B------:R-:W-:Y:S01]  /*1310*/  USHF.L.U32 UR7, UR4, 0x5, URZ ;  /* 0x0000000504077899 */ /* 0x000fe2000800063f */
[----:B------:R-:W-:Y:S01]  /*1320*/  LEA.HI R8, R93, R88, RZ, 0x4 ;  /* 0x000000585d087211 */ /* 0x000fe200078f20ff */
[----:B------:R-:W-:Y:S01]  /*1330*/  UMOV UR6, 0x5 ;  /* 0x0000000500067882 */ /* 0x000fe20000000000 */
[----:B------:R-:W-:Y:S01]  /*1340*/  SHF.R.S32.HI R17, RZ, 0x3, R9 ;  /* 0x00000003ff117819 */ /* 0x000fe20000011409 */
[----:B------:R-:W-:Y:S01]  /*1350*/  USHF.L.U64.HI UR5, UR4, UR6, UR5 ;  /* 0x0000000604057299 */ /* 0x000fe20008010205 */
[----:B------:R-:W-:Y:S01]  /*1360*/  SHF.R.S32.HI R14, RZ, 0x4, R8 ;  /* 0x00000004ff0e7819 */ /* 0x000fe20000011408 */
[----:B------:R-:W-:Y:S01]  /*1370*/  @!P0 IMAD.WIDE.U32 R6, R3, c[0x0][0x178], RZ ;  /* 0x00005e0003068a25 */ /* 0x000fe200078e00ff */
[----:B-----5:R-:W-:-:S02]  /*1380*/  @!P0 SHF.R.S32.HI R0, RZ, 0x1f, R3 ;  /* 0x0000001fff008819 */ /* 0x020fc40000011403 */
[----:B------:R-:W-:Y:S01]  /*1390*/  LEA.HI R11, R8, R14, RZ, 0x1 ;  /* 0x0000000e080b7211 */ /* 0x000fe200078f08ff */
[----:B------:R-:W-:Y:S01]  /*13a0*/  @P0 IMAD.WIDE.U32 R30, R123, c[0x0][0x190], RZ ;  /* 0x000064007b1e0a25 */ /* 0x000fe200078e00ff */
[----:B------:R-:W-:Y:S02]  /*13b0*/  SHF.R.S32.HI R23, RZ, 0x1f, R20 ;  /* 0x0000001fff177819 */ /* 0x000fe40000011414 */
[----:B------:R-:W-:Y:S01]  /*13c0*/  LOP3.LUT R11, R11, 0xfffffffe, RZ, 0xc0, !PT ;  /* 0xfffffffe0b0b7812 */ /* 0x000fe200078ec0ff */
[----:B------:R-:W-:Y:S02]  /*13d0*/  @!P0 IMAD R0, R0, c[0x0][0x178], RZ ;  /* 0x00005e0000008a24 */ /* 0x000fe400078e02ff */
[----:B------:R-:W-:Y:S02]  /*13e0*/  @!P0 IMAD.MOV.U32 R30, RZ, RZ, R6 ;  /* 0x000000ffff1e8224 */ /* 0x000fe400078e0006 */
[----:B------:R-:W-:Y:S01]  /*13f0*/  @!P0 IMAD R0, R3, c[0x0][0x17c], R0 ;  /* 0x00005f0003008a24 */ /* 0x000fe200078e0200 */
[-C--:B------:R-:W-:Y:S01]  /*1400*/  LEA.HI R3, R93, R88.reuse, RZ, 0x2 ;  /* 0x000000585d037211 */ /* 0x080fe200078f10ff */
[----:B------:R-:W-:Y:S01]  /*1410*/  IMAD.SHL.U32 R27, R17, 0x40, RZ ;  /* 0x00000040111b7824 */ /* 0x000fe200078e00ff */
[----:B------:R-:W-:Y:S01]  /*1420*/  LEA.HI R93, R93, R88, RZ, 0x5 ;  /* 0x000000585d5d7211 */ /* 0x000fe200078f28ff */
[----:B------:R-:W-:Y:S01]  /*1430*/  @P0 IMAD R12, R123, c[0x0][0x194], R31 ;  /* 0x000065007b0c0a24 */ /* 0x000fe200078e021f */
[----:B------:R-:W-:Y:S01]  /*1440*/  LOP3.LUT R19, R3, 0xfffffffc, RZ, 0xc0, !PT ;  /* 0xfffffffc03137812 */ /* 0x000fe200078ec0ff */
[----:B------:R-:W-:Y:S01]  /*1450*/  @!P0 IMAD.IADD R12, R7, 0x1, R0 ;  /* 0x00000001070c8824 */ /* 0x000fe200078e0200 */
[----:B------:R-:W-:Y:S01]  /*1460*/  LOP3.LUT R27, R27, 0xc0, RZ, 0xc0, !PT ;  /* 0x000000c01b1b7812 */ /* 0x000fe200078ec0ff */
[----:B------:R-:W-:Y:S01]  /*1470*/  IMAD.IADD R11, R14, 0x1, -R11 ;  /* 0x000000010e0b7824 */ /* 0x000fe200078e0a0b */
[----:B------:R-:W-:Y:S01]  /*1480*/  SHF.R.S32.HI R6, RZ, 0x2, R3 ;  /* 0x00000002ff067819 */ /* 0x000fe20000011403 */
[----:B------:R-:W-:Y:S01]  /*1490*/  IMAD.IADD R128, R88, 0x1, -R19 ;  /* 0x0000000158807824 */ /* 0x000fe200078e0a13 */
[----:B------:R-:W-:Y:S01]  /*14a0*/  SHF.R.U32.HI R14, RZ, 0x3, R27 ;  /* 0x00000003ff0e7819 */ /* 0x000fe2000001161b */
[----:B------:R-:W-:Y:S01]  /*14b0*/  IMAD.SHL.U32 R0, R124, 0x40, RZ ;  /* 0x000000407c007824 */ /* 0x000fe200078e00ff */
[----:B------:R-:W-:Y:S01]  /*14c0*/  IADD3 R16, R6, 0x20, RZ ;  /* 0x0000002006107810 */ /* 0x000fe20007ffe0ff */
[----:B------:R-:W-:Y:S01]  /*14d0*/  IMAD.SHL.U32 R128, R128, 0x8, RZ ;  /* 0x0000000880807824 */ /* 0x000fe200078e00ff */
[----:B------:R-:W-:Y:S01]  /*14e0*/  LEA.HI R125, R3, R6, RZ, 0x1 ;  /* 0x00000006037d7211 */ /* 0x000fe200078f08ff */
[----:B------:R-:W-:Y:S01]  /*14f0*/  IMAD.IADD R5, R81, 0x1, -R0 ;  /* 0x0000000151057824 */ /* 0x000fe200078e0a00 */
[----:B------:R-:W-:Y:S01]  /*1500*/  ISETP.GE.AND P5, PT, R16, R122, PT ;  /* 0x0000007a1000720c */ /* 0x000fe20003fa6270 */
[----:B------:R-:W-:Y:S01]  /*1510*/  IMAD R23, R23, c[0x0][0x1a8], RZ ;  /* 0x00006a0017177a24 */ /* 0x000fe200078e02ff */
[C---:B------:R-:W-:Y:S01]  /*1520*/  IADD3 R26, P1, R128.reuse, R26, RZ ;  /* 0x0000001a801a7210 */ /* 0x040fe20007f3e0ff */
[----:B------:R-:W-:Y:S01]  /*1530*/  IMAD.SHL.U32 R17, R17, 0x8, RZ ;  /* 0x0000000811117824 */ /* 0x000fe200078e00ff */
[----:B------:R-:W-:Y:S01]  /*1540*/  IADD3 R82, P4, R128, R82, RZ ;  /* 0x0000005280527210 */ /* 0x000fe20007f9e0ff */
[----:B------:R-:W-:Y:S01]  /*1550*/  IMAD R23, R20, c[0x0][0x1ac], R23 ;  /* 0x00006b0014177a24 */ /* 0x000fe200078e0217 */
[----:B------:R-:W-:-:S02]  /*1560*/  SHF.R.S32.HI R19, RZ, 0x1f, R128 ;  /* 0x0000001fff137819 */ /* 0x000fc40000011480 */
[----:B------:R-:W-:Y:S02]  /*1570*/  IADD3 R30, P0, R128, R30, RZ ;  /* 0x0000001e801e7210 */ /* 0x000fe40007f1e0ff */
[----:B------:R-:W-:Y:S01]  /*1580*/  LOP3.LUT R21, R27, 0x18, R128, 0xf8, !PT ;  /* 0x000000181b157812 */ /* 0x000fe200078ef880 */
[C---:B------:R-:W-:Y:S01]  /*1590*/  IMAD.X R27, R19.reuse, 0x1, R10, P1 ;  /* 0x00000001131b7824 */ /* 0x040fe200008e060a */
[----:B------:R-:W-:Y:S01]  /*15a0*/  ISETP.GE.AND P3, PT, R16, R5, PT ;  /* 0x000000051000720c */ /* 0x000fe20003f66270 */
[----:B------:R-:W-:Y:S01]  /*15b0*/  IMAD.X R83, R19, 0x1, R2, P4 ;  /* 0x0000000113537824 */ /* 0x000fe200020e0602 */
[----:B------:R-:W-:Y:S01]  /*15c0*/  LOP3.LUT R2, R21, R14, RZ, 0x3c, !PT ;  /* 0x0000000e15027212 */ /* 0x000fe200078e3cff */
[----:B------:R-:W-:Y:S01]  /*15d0*/  IMAD.X R31, R19, 0x1, R12, P0 ;  /* 0x00000001131f7824 */ /* 0x000fe200000e060c */
[----:B------:R-:W-:Y:S01]  /*15e0*/  LOP3.LUT R19, R9, 0xfffffff8, RZ, 0xc0, !PT ;  /* 0xfffffff809137812 */ /* 0x000fe200078ec0ff */
[----:B------:R-:W-:Y:S01]  /*15f0*/  IMAD.WIDE.U32 R26, R4, c[0x0][0x1b8], R26 ;  /* 0x00006e00041a7a25 */ /* 0x000fe200078e001a */
[----:B------:R-:W-:-:S02]  /*1600*/  LOP3.LUT R21, R8, 0xfffffff0, RZ, 0xc0, !PT ;  /* 0xfffffff008157812 */ /* 0x000fc400078ec0ff */
[----:B------:R-:W-:Y:S01]  /*1610*/  ISETP.GE.AND P2, PT, R16, R5, PT ;  /* 0x000000051000720c */ /* 0x000fe20003f46270 */
[----:B------:R-:W-:Y:S01]  /*1620*/  IMAD.IADD R19, R88, 0x1, -R19 ;  /* 0x0000000158137824 */ /* 0x000fe200078e0a13 */
[----:B------:R-:W-:Y:S01]  /*1630*/  ISETP.GE.AND P0, PT, R6, R122, PT ;  /* 0x0000007a0600720c */ /* 0x000fe20003f06270 */
[----:B------:R-:W-:Y:S01]  /*1640*/  IMAD.IADD R21, R88, 0x1, -R21 ;  /* 0x0000000158157824 */ /* 0x000fe200078e0a15 */
[----:B------:R-:W-:Y:S01]  /*1650*/  SHF.R.S32.HI R7, RZ, 0x1f, R6 ;  /* 0x0000001fff077819 */ /* 0x000fe20000011406 */
[----:B------:R-:W-:Y:S01]  /*1660*/  IMAD.WIDE.U32 R82, R6, c[0x0][0x198], R82 ;  /* 0x0000660006527a25 */ /* 0x000fe200078e0052 */
[----:B------:R-:W-:Y:S02]  /*1670*/  LEA.HI R3, R19, R19, RZ, 0x1 ;  /* 0x0000001313037211 */ /* 0x000fe400078f08ff */
[----:B------:R-:W-:Y:S01]  /*1680*/  LEA.HI R16, R21, R21, RZ, 0x1 ;  /* 0x0000001515107211 */ /* 0x000fe200078f08ff */
[----:B------:R-:W-:Y:S01]  /*1690*/  IMAD.WIDE R28, R29, 0x40, R6 ;  /* 0x000000401d1c7825 */ /* 0x000fe200078e0206 */
[----:B------:R-:W-:-:S02]  /*16a0*/  LOP3.LUT R8, R3, 0x3fffffe, RZ, 0xc0, !PT ;  /* 0x03fffffe03087812 */ /* 0x000fc400078ec0ff */
[----:B------:R-:W-:Y:S02]  /*16b0*/  LOP3.LUT R90, R16, 0x7fffffe, RZ, 0xc0, !PT ;  /* 0x07fffffe105a7812 */ /* 0x000fe400078ec0ff */
[----:B------:R-:W-:Y:S01]  /*16c0*/  SHF.R.S32.HI R10, RZ, 0x1f, R21 ;  /* 0x0000001fff0a7819 */ /* 0x000fe20000011415 */
[----:B------:R-:W-:Y:S01]  /*16d0*/  IMAD.IADD R8, R19, 0x1, -R8 ;  /* 0x0000000113087824 */ /* 0x000fe200078e0a08 */
[----:B------:R-:W-:Y:S01]  /*16e0*/  LOP3.LUT R125, R125, 0x7fffffe, RZ, 0xc0, !PT ;  /* 0x07fffffe7d7d7812 */ /* 0x000fe200078ec0ff */
[----:B------:R-:W-:Y:S01]  /*16f0*/  IMAD.IADD R90, R21, 0x1, -R90 ;  /* 0x00000001155a7824 */ /* 0x000fe200078e0a5a */
[--C-:B------:R-:W-:Y:S02]  /*1700*/  SHF.R.S32.HI R19, RZ, 0x1, R16.reuse ;  /* 0x00000001ff137819 */ /* 0x100fe40000011410 */
[----:B------:R-:W-:Y:S01]  /*1710*/  SHF.R.S32.HI R16, RZ, 0x1f, R16 ;  /* 0x0000001fff107819 */ /* 0x000fe20000011410 */
[----:B------:R-:W-:Y:S01]  /*1720*/  IMAD.IADD R125, R6, 0x1, -R125 ;  /* 0x00000001067d7824 */ /* 0x000fe200078e0a7d */
[----:B------:R-:W-:Y:S01]  /*1730*/  LEA.HI R9, R10, R21, RZ, 0x3 ;  /* 0x000000150a097211 */ /* 0x000fe200078f18ff */
[----:B------:R-:W-:Y:S01]  /*1740*/  IMAD.WIDE.U32 R20, R20, c[0x0][0x1a8], R30 ;  /* 0x00006a0014147a25 */ /* 0x000fe200078e001e */
[----:B------:R-:W-:-:S02]  /*1750*/  SHF.R.S32.HI R92, RZ, 0x5, R93 ;  /* 0x00000005ff5c7819 */ /* 0x000fc4000001145d */
[----:B------:R-:W-:Y:S01]  /*1760*/  SHF.R.S32.HI R3, RZ, 0x1, R3 ;  /* 0x00000001ff037819 */ /* 0x000fe20000011403 */
[----:B------:R-:W-:Y:S01]  /*1770*/  @!P0 IMAD R10, R29, c[0x0][0x190], RZ ;  /* 0x000064001d0a8a24 */ /* 0x000fe200078e02ff */
[----:B------:R-:W-:Y:S01]  /*1780*/  LEA.HI R16, R16, R19, RZ, 0x2 ;  /* 0x0000001310107211 */ /* 0x000fe200078f10ff */
[----:B------:R-:W-:Y:S01]  /*1790*/  IMAD.IADD R21, R21, 0x1, R23 ;  /* 0x0000000115157824 */ /* 0x000fe200078e0217 */
[----:B------:R-:W-:Y:S01]  /*17a0*/  @!P5 IADD3 R14, P1, R28, 0x20, RZ ;  /* 0x000000201c0ed810 */ /* 0x000fe20007f3e0ff */
[----:B------:R-:W-:Y:S01]  /*17b0*/  IMAD R125, R92, 0x8, R125 ;  /* 0x000000085c7d7824 */ /* 0x000fe200078e027d */
[----:B------:R-:W-:Y:S01]  /*17c0*/  LOP3.LUT R16, R16, 0xfffffffc, RZ, 0xc0, !PT ;  /* 0xfffffffc10107812 */ /* 0x000fe200078ec0ff */
[----:B------:R-:W-:Y:S01]  /*17d0*/  IMAD.SHL.U32 R120, R3, 0x40, RZ ;  /* 0x0000004003787824 */ /* 0x000fe200078e00ff */
[----:B------:R-:W-:Y:S01]  /*17e0*/  ISETP.GE.AND P4, PT, R6, R5, PT ;  /* 0x000000050600720c */ /* 0x000fe20003f86270 */
[C---:B------:R-:W-:Y:S01]  /*17f0*/  @!P0 IMAD R10, R28.reuse, c[0x0][0x194], R10 ;  /* 0x000065001c0a8a24 */ /* 0x040fe200078e020a */
[----:B------:R-:W-:Y:S01]  /*1800*/  LOP3.LUT R93, R93, 0xffffffe0, RZ, 0xc0, !PT ;  /* 0xffffffe05d5d7812 */ /* 0x000fe200078ec0ff */
[----:B------:R-:W-:Y:S01]  /*1810*/  @!P0 IMAD.WIDE.U32 R22, R28, c[0x0][0x190], R20 ;  /* 0x000064001c168a25 */ /* 0x000fe200078e0014 */
[----:B------:R-:W-:-:S03]  /*1820*/  LOP3.LUT R120, R120, 0xc0, RZ, 0xc0, !PT ;  /* 0x000000c078787812 */ /* 0x000fc600078ec0ff */
[----:B------:R-:W-:Y:S01]  /*1830*/  IMAD.U32 R125, R125, 0x20, R2 ;  /* 0x000000207d7d7824 */ /* 0x000fe200078e0002 */
[----:B------:R-:W-:Y:S01]  /*1840*/  LOP3.LUT R17, R120, 0x8, R17, 0xf8, !PT ;  /* 0x0000000878117812 */ /* 0x000fe200078ef811 */
[----:B------:R-:W-:Y:S01]  /*1850*/  IMAD R2, R4, c[0x0][0x1bc], R25 ;  /* 0x00006f0004027a24 */ /* 0x000fe200078e0219 */
[----:B------:R-:W-:Y:S01]  /*1860*/  SHF.R.U32.HI R120, RZ, 0x3, R120 ;  /* 0x00000003ff787819 */ /* 0x000fe20000011678 */
[----:B------:R-:W-:Y:S02]  /*1870*/  IMAD.IADD R4, R19, 0x1, -R16 ;  /* 0x0000000113047824 */ /* 0x000fe400078e0a10 */
[----:B------:R-:W-:Y:S01]  /*1880*/  @!P5 IMAD.X R12, RZ, RZ, R29, P1 ;  /* 0x000000ffff0cd224 */ /* 0x000fe200008e061d */
[----:B------:R-:W-:Y:S01]  /*1890*/  @!P0 LEA R18, P1, R22, c[0x0][0x160], 0x1 ;  /* 0x0000580016128a11 */ /* 0x000fe200078208ff */
[----:B------:R-:W-:Y:S01]  /*18a0*/  @!P0 IMAD.IADD R19, R23, 0x1, R10 ;  /* 0x0000000117138824 */ /* 0x000fe200078e020a */
[----:B------:R-:W-:Y:S01]  /*18b0*/  LOP3.LUT R120, R17, R120, RZ, 0x3c, !PT ;  /* 0x0000007811787212 */ /* 0x000fe200078e3cff */
[----:B------:R-:W-:-:S02]  /*18c0*/  @!P5 IMAD R17, R12, c[0x0][0x190], RZ ;  /* 0x000064000c11da24 */ /* 0x000fc400078e02ff */
[----:B------:R-:W-:Y:S01]  /*18d0*/  @!P5 IMAD.WIDE.U32 R20, R14, c[0x0][0x190], R20 ;  /* 0x000064000e14da25 */ /* 0x000fe200078e0014 */
[----:B------:R-:W-:Y:S02]  /*18e0*/  @!P0 LEA.HI.X R19, R22, c[0x0][0x164], R19, 0x1, P1 ;  /* 0x0000590016138a11 */ /* 0x000fe400008f0c13 */
[----:B------:R-:W-:Y:S01]  /*18f0*/  IADD3 R15, P1, R6, R15, RZ ;  /* 0x0000000f060f7210 */ /* 0x000fe20007f3e0ff */
[----:B------:R-:W-:Y:S02]  /*1900*/  @!P5 IMAD R17, R14, c[0x0][0x194], R17 ;  /* 0x000065000e11da24 */ /* 0x000fe400078e0211 */
[----:B------:R-:W-:Y:S02]  /*1910*/  IMAD.SHL.U32 R125, R125, 0x2, RZ ;  /* 0x000000027d7d7824 */ /* 0x000fe400078e00ff */
[C---:B------:R-:W-:Y:S01]  /*1920*/  IMAD.X R13, R7.reuse, 0x1, R13, P1 ;  /* 0x00000001070d7824 */ /* 0x040fe200008e060d */
[----:B------:R-:W-:Y:S01]  /*1930*/  @!P5 LEA R16, P1, R20, c[0x0][0x160], 0x1 ;  /* 0x000058001410da11 */ /* 0x000fe200078208ff */
[----:B------:R-:W-:Y:S01]  /*1940*/  IMAD R7, R7, c[0x0][0x198], RZ ;  /* 0x0000660007077a24 */ /* 0x000fe200078e02ff */
[----:B------:R-:W-:Y:S01]  /*1950*/  @!PT LDS RZ, [RZ] ;  /* 0x00000000fffff984 */ /* 0x000fe20000000800 */
[----:B------:R-:W-:Y:S01]  /*1960*/  @!PT LDS RZ, [RZ] ;  /* 0x00000000fffff984 */ /* 0x000fe20000000800 */
[----:B------:R-:W-:Y:S01]  /*1970*/  @!PT LDS RZ, [RZ] ;  /* 0x00000000fffff984 */ /* 0x000fe20000000800 */
[----:B------:R1:W-:Y:S01]  /*1980*/  @!P0 LDGSTS.E.BYPASS.LTC128B.128 [R125], [R18.64] ;  /* 0x00000000127d8fae */ /* 0x0003e2000b901d48 */
[----:B------:R-:W-:-:S02]  /*1990*/  @!P5 IMAD.IADD R17, R21, 0x1, R17 ;  /* 0x000000011511d824 */ /* 0x000fc400078e0211 */
[----:B------:R-:W-:Y:S01]  /*19a0*/  IMAD R7, R6, c[0x0][0x19c], R7 ;  /* 0x0000670006077a24 */ /* 0x000fe200078e0207 */
[----:B------:R1:W-:Y:S01]  /*19b0*/  @!P0 LDGSTS.E.BYPASS.LTC128B.128 [R125+0x1000], [R18.64+0x40] ;  /* 0x01000040127d8fae */ /* 0x0003e2000b901d48 */
[----:B------:R-:W-:Y:S01]  /*19c0*/  IMAD.IADD R27, R27, 0x1, R2 ;  /* 0x000000011b1b7824 */ /* 0x000fe200078e0202 */
[----:B------:R-:W-:Y:S01]  /*19d0*/  @!P5 LEA.HI.X R17, R20, c[0x0][0x164], R17, 0x1, P1 ;  /* 0x000059001411da11 */ /* 0x000fe200008f0c11 */
[----:B------:R-:W-:Y:S01]  /*19e0*/  IMAD.IADD R2, R83, 0x1, R7 ;  /* 0x0000000153027824 */ /* 0x000fe200078e0207 */
[----:B------:R1:W-:Y:S01]  /*19f0*/  @!P0 LDGSTS.E.BYPASS.LTC128B.128 [R125+0x2000], [R18.64+0x80] ;  /* 0x02000080127d8fae */ /* 0x0003e2000b901d48 */
[----:B------:R-:W-:Y:S01]  /*1a00*/  @!P3 IADD3 R7, P0, R82, UR7, RZ ;  /* 0x000000075207bc10 */ /* 0x000fe2000ff1e0ff */
[----:B------:R-:W-:Y:S02]  /*1a10*/  IMAD R12, R13, c[0x0][0x1a0], RZ ;  /* 0x000068000d0c7a24 */ /* 0x000fe400078e02ff */
[----:B------:R-:W-:Y:S01]  /*1a20*/  IMAD.WIDE.U32 R86, R15, c[0x0][0x1a0], R26 ;  /* 0x000068000f567a25 */ /* 0x000fe200078e001a */
[----:B------:R-:W-:Y:S01]  /*1a30*/  @!P3 IADD3.X R10, R2, UR5, RZ, P0, !PT ;  /* 0x00000005020abc10 */ /* 0x000fe200087fe4ff */
[----:B------:R2:W-:Y:S01]  /*1a40*/  @!P5 LDGSTS.E.BYPASS.LTC128B.128 [R125+0x800], [R16.64] ;  /* 0x00800000107ddfae */ /* 0x0005e2000b901d48 */
[----:B------:R-:W-:Y:S01]  /*1a50*/  @!P3 LEA R14, P0, R7, c[0x0][0x168], 0x1 ;  /* 0x00005a00070eba11 */ /* 0x000fe200078008ff */
[----:B------:R-:W-:-:S02]  /*1a60*/  IMAD R13, R15, c[0x0][0x1a4], R12 ;  /* 0x000069000f0d7a24 */ /* 0x000fc400078e020c */
[----:B------:R2:W-:Y:S01]  /*1a70*/  @!P5 LDGSTS.E.BYPASS.LTC128B.128 [R125+0x1800], [R16.64+0x40] ;  /* 0x01800040107ddfae */ /* 0x0005e2000b901d48 */
[----:B------:R-:W-:Y:S01]  /*1a80*/  @!P3 LEA.HI.X R15, R7, c[0x0][0x16c], R10, 0x1, P0 ;  /* 0x00005b00070fba11 */ /* 0x000fe200000f0c0a */
[----:B------:R-:W-:Y:S01]  /*1a90*/  IMAD.SHL.U32 R80, R4, 0x40, RZ ;  /* 0x0000004004507824 */ /* 0x000fe200078e00ff */
[----:B------:R-:W-:Y:S01]  /*1aa0*/  LEA R132, P0, R86, c[0x0][0x170], 0x1 ;  /* 0x00005c0056847a11 */ /* 0x000fe200078008ff */
[----:B------:R2:W-:Y:S01]  /*1ab0*/  @!P5 LDGSTS.E.BYPASS.LTC128B.128 [R125+0x2800], [R16.64+0x80] ;  /* 0x02800080107ddfae */ /* 0x0005e2000b901d48 */
[----:B------:R-:W-:Y:S02]  /*1ac0*/  IMAD.SHL.U32 R89, R9, 0x20, RZ ;  /* 0x0000002009597824 */ /* 0x000fe400078e00ff */
[C---:B------:R-:W-:Y:S01]  /*1ad0*/  IMAD R9, R11.reuse, 0x8, R8 ;  /* 0x000000080b097824 */ /* 0x040fe200078e0208 */
[----:B------:R-:W-:Y:S01]  /*1ae0*/  LOP3.LUT R80, R80, 0xc0, RZ, 0xc0, !PT ;  /* 0x000000c050507812 */ /* 0x000fe200078ec0ff */
[----:B------:R-:W-:Y:S01]  /*1af0*/  IMAD.SHL.U32 R11, R11, 0x8, RZ ;  /* 0x000000080b0b7824 */ /* 0x000fe200078e00ff */
[----:B------:R-:W-:Y:S01]  /*1b00*/  LOP3.LUT R89, R89, 0xffffff00, RZ, 0xc0, !PT ;  /* 0xffffff0059597812 */ /* 0x000fe200078ec0ff */
[----:B------:R-:W-:-:S02]  /*1b10*/  IMAD.MOV.U32 R7, RZ, RZ, 0x40 ;  /* 0x00000040ff077424 */ /* 0x000fc400078e00ff */
[----:B------:R-:W-:Y:S01]  /*1b20*/  IMAD.IADD R84, R87, 0x1, R13 ;  /* 0x0000000157547824 */ /* 0x000fe200078e020d */
[----:B------:R-:W-:Y:S01]  /*1b30*/  LOP3.LUT R13, R80, 0x8, R11, 0xf8, !PT ;  /* 0x00000008500d7812 */ /* 0x000fe200078ef80b */
[----:B------:R-:W-:Y:S01]  /*1b40*/  IMAD.WIDE.U32 R10, R7, c[0x0][0x1a0], RZ ;  /* 0x00006800070a7a25 */ /* 0x000fe200078e00ff */
[----:B------:R-:W-:Y:S02]  /*1b50*/  SHF.R.U32.HI R80, RZ, 0x3, R80 ;  /* 0x00000003ff507819 */ /* 0x000fe40000011650 */
[----:B-1----:R-:W-:Y:S01]  /*1b60*/  @!P4 LEA R18, P1, R82, c[0x0][0x168], 0x1 ;  /* 0x00005a005212ca11 */ /* 0x002fe200078208ff */
[----:B------:R-:W-:Y:S01]  /*1b70*/  IMAD R121, R92, 0x200, R89 ;  /* 0x000002005c797824 */ /* 0x000fe200078e0259 */
[----:B------:R-:W-:Y:S01]  /*1b80*/  LOP3.LUT R80, R13, R80, RZ, 0x3c, !PT ;  /* 0x000000500d507212 */ /* 0x000fe200078e3cff */
[----:B------:R-:W-:Y:S01]  /*1b90*/  IMAD R7, R7, c[0x0][0x1a4], RZ ;  /* 0x0000690007077a24 */ /* 0x000fe200078e02ff */
[----:B------:R-:W-:Y:S01]  /*1ba0*/  @!P4 LEA.HI.X R19, R82, c[0x0][0x16c], R2, 0x1, P1 ;  /* 0x00005b005213ca11 */ /* 0x000fe200008f0c02 */
[----:B------:R-:W-:Y:S01]  /*1bb0*/  IMAD R121, R90, 0x20, R121 ;  /* 0x000000205a797824 */ /* 0x000fe200078e0279 */
[----:B------:R-:W-:Y:S01]  /*1bc0*/  ISETP.GE.AND P1, PT, R6, R5, PT ;  /* 0x000000050600720c */ /* 0x000fe20003f26270 */
[----:B------:R-:W-:Y:S01]  /*1bd0*/  IMAD.U32 R120, R9, 0x20, R120 ;  /* 0x0000002009787824 */ /* 0x000fe200078e0078 */
[----:B------:R-:W-:Y:S01]  /*1be0*/  LEA.HI.X R133, R86, c[0x0][0x174], R84, 0x1, P0 ;  /* 0x00005d0056857a11 */ /* 0x000fe200000f0c54 */
[----:B------:R2:W-:Y:S01]  /*1bf0*/  @!P4 LDGSTS.E.BYPASS.LTC128B.128 [R125+0x3000], [R18.64] ;  /* 0x03000000127dcfae */ /* 0x0005e2000b901d48 */
[----:B------:R-:W-:Y:S01]  /*1c00*/  @!P2 IADD3 R8, P0, R132, R10, RZ ;  /* 0x0000000a8408a210 */ /* 0x000fe20007f1e0ff */
[----:B------:R-:W-:-:S02]  /*1c10*/  IMAD.IADD R121, R80, 0x1, R121 ;  /* 0x0000000150797824 */ /* 0x000fc400078e0279 */
[----:B------:R2:W-:Y:S01]  /*1c20*/  @!P4 LDGSTS.E.BYPASS.LTC128B.128 [R125+0x4000], [R18.64+0x40] ;  /* 0x04000040127dcfae */ /* 0x0005e2000b901d48 */
[----:B------:R-:W-:Y:S01]  /*1c30*/  @!P2 IADD3.X R9, R133, R11, R7, P0, !PT ;  /* 0x0000000b8509a210 */ /* 0x000fe200007fe407 */
[----:B------:R-:W-:Y:S01]  /*1c40*/  IMAD.SHL.U32 R120, R120, 0x2, RZ ;  /* 0x0000000278787824 */ /* 0x000fe200078e00ff */
[----:B------:R-:W-:Y:S01]  /*1c50*/  LOP3.LUT P0, RZ, R3, 0x2, RZ, 0xc0, !PT ;  /* 0x0000000203ff7812 */ /* 0x000fe2000780c0ff */
[----:B------:R2:W-:Y:S01]  /*1c60*/  @!P4 LDGSTS.E.BYPASS.LTC128B.128 [R125+0x5000], [R18.64+0x80] ;  /* 0x05000080127dcfae */ /* 0x0005e2000b901d48 */
[----:B------:R-:W-:Y:S02]  /*1c70*/  IMAD.SHL.U32 R121, R121, 0x2, RZ ;  /* 0x0000000279797824 */ /* 0x000fe400078e00ff */
[----:B------:R-:W-:Y:S01]  /*1c80*/  IMAD.MOV.U32 R3, RZ, RZ, 0x10 ;  /* 0x00000010ff037424 */ /* 0x000fe200078e00ff */
[----:B------:R1:W-:Y:S01]  /*1c90*/  @!P3 LDGSTS.E.BYPASS.LTC128B.128 [R125+0x3800], [R14.64] ;  /* 0x038000000e7dbfae */ /* 0x0003e2000b901d48 */
[----:B------:R-:W-:Y:S02]  /*1ca0*/  IMAD.MOV.U32 R5, RZ, RZ, 0x20 ;  /* 0x00000020ff057424 */ /* 0x000fe400078e00ff */
[----:B------:R-:W-:Y:S01]  /*1cb0*/  IMAD R89, R90, 0x20, R89 ;  /* 0x000000205a597824 */ /* 0x000fe200078e0259 */
[----:B------:R1:W-:Y:S02]  /*1cc0*/  @!P3 LDGSTS.E.BYPASS.LTC128B.128 [R125+0x4800], [R14.64+0x40] ;  /* 0x048000400e7dbfae */ /* 0x0003e4000b901d48 */
[----:B------:R-:W-:-:S02]  /*1cd0*/  SEL R5, R5, 0xffffffe0, !P0 ;  /* 0xffffffe005057807 */ /* 0x000fc40004000000 */
[----:B------:R1:W-:Y:S03]  /*1ce0*/  @!P3 LDGSTS.E.BYPASS.LTC128B.128 [R125+0x5800], [R14.64+0x80] ;  /* 0x058000800e7dbfae */ /* 0x0003e6000b901d48 */
[----:B------:R-:W-:Y:S01]  /*1cf0*/  IMAD.IADD R117, R120, 0x1, R5 ;  /* 0x0000000178757824 */ /* 0x000fe200078e0205 */
[----:B------:R-:W0:Y:S01]  /*1d00*/  LDGDEPBAR ;  /* 0x00000000000079af */ /* 0x000e220000000000 */
[----:B------:R-:W-:-:S04]  /*1d10*/  DEPBAR.LE SB0, 0x0 ;  /* 0x000080000000791a */ /* 0x000fc80000000000 */
[----:B------:R-:W-:Y:S06]  /*1d20*/  BAR.SYNC.DEFER_BLOCKING 0x0 ;  /* 0x0000000000007b1d */ /* 0x000fec0000010000 */
        /* <DEDUP_REMOVED lines=12> */
[----:B------:R-:W-:Y:S01]  /*1df0*/  @P2 STS.128 [R125+0x6800], RZ ;  /* 0x006800ff7d002388 */ /* 0x000fe20000000c00 */
[----:B------:R-:W-:-:S03]  /*1e00*/  SEL R3, R3, 0xfffffff0, !P1 ;  /* 0xfffffff003037807 */ /* 0x000fc60004800000 */
[----:B------:R-:W-:Y:S02]  /*1e10*/  @P2 STS.128 [R125+0x7800], RZ ;  /* 0x007800ff7d002388 */ /* 0x000fe40000000c00 */
[----:B------:R-:W-:Y:S02]  /*1e20*/  IMAD R119, R3, 0x2, R121 ;  /* 0x0000000203777824 */ /* 0x000fe400078e0279 */
        /* <DEDUP_REMOVED lines=8> */
[----:B-1----:R-:W2:Y:S04]  /*1eb0*/  LDSM.16.M88.4 R12, [R120+0x3000] ;  /* 0x00300000780c783b */ /* 0x002ea80000000200 */
[----:B------:R-:W1:Y:S04]  /*1ec0*/  LDSM.16.M88.4 R56, [R120+0x3400] ;  /* 0x003400007838783b */ /* 0x000e680000000200 */
[----:B------:R-:W1:Y:S04]  /*1ed0*/  LDSM.16.M88.4 R48, [R120+0x3800] ;  /* 0x003800007830783b */ /* 0x000e680000000200 */
[----:B------:R-:W-:Y:S04]  /*1ee0*/  LDSM.16.M88.4 R76, [R119] ;  /* 0x00000000774c783b */ /* 0x000fe80000000200 */
[----:B------:R-:W-:Y:S04]  /*1ef0*/  LDSM.16.M88.4 R4, [R117+0x3000] ;  /* 0x003000007504783b */ /* 0x000fe80000000200 */
[----:B----4-:R-:W4:Y:S04]  /*1f00*/  LDSM.16.M88.4 R8, [R120+0x3c00] ;  /* 0x003c00007808783b */ /* 0x010f280000000200 */
[----:B------:R-:W3:Y:S04]  /*1f10*/  LDSM.16.M88.4 R64, [R117+0x3c00] ;  /* 0x003c00007540783b */ /* 0x000ee80000000200 */
[----:B------:R-:W3:Y:S04]  /*1f20*/  LDSM.16.M88.4 R72, [R117+0x3400] ;  /* 0x003400007548783b */ /* 0x000ee80000000200 */
[----:B------:R-:W3:Y:S04]  /*1f30*/  LDSM.16.M88.4 R68, [R117+0x3800] ;  /* 0x003800007544783b */ /* 0x000ee80000000200 */
[----:B------:R-:W-:Y:S01]  /*1f40*/  LDSM.16.M88.4 R36, [R121+0x1000] ;  /* 0x001000007924783b */ /* 0x000fe20000000200 */
[C---:B--2---:R-:W-:Y:S03]  /*1f50*/  HMMA.16816.F32.BF16 R16, R40.reuse, R12, RZ ;  /* 0x0000000c2810723c */ /* 0x044fe600000418ff */
[----:B------:R-:W2:Y:S04]  /*1f60*/  LDSM.16.M88.4 R32, [R120+0x4000] ;  /* 0x004000007820783b */ /* 0x000ea80000000200 */
[----:B------:R-:W2:Y:S01]  /*1f70*/  LDSM.16.M88.4 R20, [R120+0x4c00] ;  /* 0x004c00007814783b */ /* 0x000ea20000000200 */
[C---:B------:R-:W-:Y:S03]  /*1f80*/  HMMA.16816.F32.BF16 R12, R40.reuse, R14, RZ ;  /* 0x0000000e280c723c */ /* 0x040fe600000418ff */
[----:B------:R-:W2:Y:S04]  /*1f90*/  LDSM.16.M88.4 R28, [R120+0x4400] ;  /* 0x00440000781c783b */ /* 0x000ea80000000200 */
[----:B------:R-:W2:Y:S01]  /*1fa0*/  LDSM.16.M88.4 R24, [R120+0x4800] ;  /* 0x004800007818783b */ /* 0x000ea20000000200 */
[C---:B-1----:R-:W-:Y:S03]  /*1fb0*/  HMMA.16816.F32.BF16 R60, R40.reuse, R56, RZ ;  /* 0x00000038283c723c */ /* 0x042fe600000418ff */
[----:B------:R-:W0:Y:S05]  /*1fc0*/  LDGDEPBAR ;  /* 0x00000000000079af */ /* 0x000e2a0000000000 */
[C---:B------:R-:W-:Y:S08]  /*1fd0*/  HMMA.16816.F32.BF16 R52, R40.reuse, R48, RZ ;  /* 0x000000302834723c */ /* 0x040ff000000418ff */
[C---:B------:R-:W-:Y:S08]  /*1fe0*/  HMMA.16816.F32.BF16 R56, R40.reuse, R58, RZ ;  /* 0x0000003a2838723c */ /* 0x040ff000000418ff */
[C---:B------:R-:W-:Y:S08]  /*1ff0*/  HMMA.16816.F32.BF16 R48, R40.reuse, R50, RZ ;  /* 0x000000322830723c */ /* 0x040ff000000418ff */
[C---:B----4-:R-:W-:Y:S08]  /*2000*/  HMMA.16816.F32.BF16 R44, R40.reuse, R8, RZ ;  /* 0x00000008282c723c */ /* 0x050ff000000418ff */
[----:B------:R-:W-:Y:S01]  /*2010*/  HMMA.16816.F32.BF16 R40, R40, R10, RZ ;  /* 0x0000000a2828723c */ /* 0x000fe200000418ff */
[----:B------:R-:W-:Y:S07]  /*2020*/  LDSM.16.M88.4 R8, [R119+0x1000] ;  /* 0x001000007708783b */ /* 0x000fee0000000200 */
[C---:B------:R-:W-:Y:S08]  /*2030*/  HMMA.16816.F32.BF16 R16, R76.reuse, R4, R16 ;  /* 0x000000044c10723c */ /* 0x040ff00000041810 */
[C---:B------:R-:W-:Y:S01]  /*2040*/  HMMA.16816.F32.BF16 R12, R76.reuse, R6, R12 ;  /* 0x000000064c0c723c */ /* 0x040fe2000004180c */
[----:B------:R-:W1:Y:S07]  /*2050*/  LDSM.16.M88.4 R4, [R117+0x4000] ;  /* 0x004000007504783b */ /* 0x000e6e0000000200 */
[C---:B---3--:R-:W-:Y:S08]  /*2060*/  HMMA.16816.F32.BF16 R44, R76.reuse, R64, R44 ;  /* 0x000000404c2c723c */ /* 0x048ff0000004182c */
[C---:B------:R-:W-:Y:S01]  /*2070*/  HMMA.16816.F32.BF16 R64, R76.reuse, R66, R40 ;  /* 0x000000424c40723c */ /* 0x040fe20000041828 */
[----:B------:R-:W3:Y:S07]  /*2080*/  LDSM.16.M88.4 R40, [R117+0x4400] ;  /* 0x004400007528783b */ /* 0x000eee0000000200 */
[C---:B------:R-:W-:Y:S08]  /*2090*/  HMMA.16816.F32.BF16 R60, R76.reuse, R72, R60 ;  /* 0x000000484c3c723c */ /* 0x040ff0000004183c */
[C---:B------:R-:W-:Y:S08]  /*20a0*/  HMMA.16816.F32.BF16 R56, R76.reuse, R74, R56 ;  /* 0x0000004a4c38723c */ /* 0x040ff00000041838 */
[C---:B------:R-:W-:Y:S08]  /*20b0*/  HMMA.16816.F32.BF16 R52, R76.reuse, R68, R52 ;  /* 0x000000444c34723c */ /* 0x040ff00000041834 */
[----:B------:R-:W-:Y:S08]  /*20c0*/  HMMA.16816.F32.BF16 R48, R76, R70, R48 ;  /* 0x000000464c30723c */ /* 0x000ff00000041830 */
[C---:B--2---:R-:W-:Y:S08]  /*20d0*/  HMMA.16816.F32.BF16 R16, R36.reuse, R32, R16 ;  /* 0x000000202410723c */ /* 0x044ff00000041810 */
[C---:B------:R-:W-:Y:S01]  /*20e0*/  HMMA.16816.F32.BF16 R12, R36.reuse, R34, R12 ;  /* 0x00000022240c723c */ /* 0x040fe2000004180c */
[----:B------:R-:W-:Y:S07]  /*20f0*/  LDSM.16.M88.4 R32, [R117+0x4800] ;  /* 0x004800007520783b */ /* 0x000fee0000000200 */
[C---:B------:R-:W-:Y:S08]  /*2100*/  HMMA.16816.F32.BF16 R44, R36.reuse, R20, R44 ;  /* 0x00000014242c723c */ /* 0x040ff0000004182c */
        /* <DEDUP_REMOVED lines=12> */
[C---:B---3--:R-:W-:Y:S08]  /*21d0*/  HMMA.16816.F32.BF16 R60, R8.reuse, R40, R60 ;  /* 0x00000028083c723c */ /* 0x048ff0000004183c */
[C---:B------:R-:W-:Y:S01]  /*21e0*/  HMMA.16816.F32.BF16 R56, R8.reuse, R42, R56 ;  /* 0x0000002a0838723c */ /* 0x040fe20000041838 */
[----:B------:R-:W3:Y:S07]  /*21f0*/  LDSM.16.M88.4 R40, [R120+0x5c00] ;  /* 0x005c00007828783b */ /* 0x000eee0000000200 */
[C---:B--2---:R-:W-:Y:S07]  /*2200*/  HMMA.16816.F32.BF16 R44, R8.reuse, R20, R44 ;  /* 0x00000014082c723c */ /* 0x044fee000004182c */
[----:B------:R-:W-:Y:S01]  /*2210*/  IMAD.IADD R20, R88, 0x1, -R93 ;  /* 0x0000000158147824 */ /* 0x000fe200078e0a5d */
[----:B------:R-:W-:Y:S04]  /*2220*/  HMMA.16816.F32.BF16 R52, R8, R32, R52 ;  /* 0x000000200834723c */ /* 0x000fe80000041834 */
[----:B------:R-:W-:-:S04]  /*2230*/  SHF.R.S32.HI R127, RZ, 0x1f, R20 ;  /* 0x0000001fff7f7819 */ /* 0x000fc80000011414 */
[----:B------:R-:W-:Y:S01]  /*2240*/  HMMA.16816.F32.BF16 R68, R8, R34, R48 ;  /* 0x000000220844723c */ /* 0x000fe20000041830 */
[----:B------:R-:W-:Y:S01]  /*2250*/  LDSM.16.M88.4 R32, [R119+0x2000] ;  /* 0x002000007720783b */ /* 0x000fe20000000200 */
[----:B------:R-:W-:-:S03]  /*2260*/  LEA.HI R127, R127, R20, RZ, 0x2 ;  /* 0x000000147f7f7211 */ /* 0x000fc600078f10ff */
[----:B------:R-:W2:Y:S01]  /*2270*/  LDSM.16.M88.4 R48, [R117+0x5000] ;  /* 0x005000007530783b */ /* 0x000ea20000000200 */
[----:B------:R-:W-:Y:S02]  /*2280*/  SHF.R.S32.HI R127, RZ, 0x2, R127 ;  /* 0x00000002ff7f7819 */ /* 0x000fe4000001147f */
[----:B------:R-:W-:Y:S01]  /*2290*/  HMMA.16816.F32.BF16 R64, R8, R22, R64 ;  /* 0x000000160840723c */ /* 0x000fe20000041840 */
[----:B------:R-:W4:Y:S04]  /*22a0*/  LDSM.16.M88.4 R8, [R117+0x5400] ;  /* 0x005400007508783b */ /* 0x000f280000000200 */
[----:B------:R-:W2:Y:S03]  /*22b0*/  LDSM.16.M88.4 R20, [R117+0x5800] ;  /* 0x005800007514783b */ /* 0x000ea60000000200 */
[C---:B-1----:R-:W-:Y:S07]  /*22c0*/  HMMA.16816.F32.BF16 R60, R4.reuse, R24, R60 ;  /* 0x00000018043c723c */ /* 0x042fee000004183c */
[----:B------:R-:W-:Y:S01]  /*22d0*/  IMAD R24, R92, 0x10, R91 ;  /* 0x000000105c187824 */ /* 0x000fe200078e025b */
[----:B------:R-:W-:Y:S01]  /*22e0*/  HMMA.16816.F32.BF16 R16, R4, R28, R16 ;  /* 0x0000001c0410723c */ /* 0x000fe20000041810 */
[----:B------:R-:W-:-:S03]  /*22f0*/  IMAD.SHL.U32 R25, R88, 0x2, RZ ;  /* 0x0000000258197824 */ /* 0x000fc600078e00ff */
[----:B------:R-:W-:Y:S02]  /*2300*/  IADD3 R24, R24, 0x1, R127 ;  /* 0x0000000118187810 */ /* 0x000fe40007ffe07f */
[----:B------:R-:W-:Y:S02]  /*2310*/  LOP3.LUT R25, R25, 0x6, RZ, 0xc0, !PT ;  /* 0x0000000619197812 */ /* 0x000fe400078ec0ff */
[----:B------:R-:W-:Y:S01]  /*2320*/  IADD3 R24, R81, R24, -R126 ;  /* 0x0000001851187210 */ /* 0x000fe20007ffe87e */
[----:B------:R-:W-:Y:S03]  /*2330*/  HMMA.16816.F32.BF16 R12, R4, R30, R12 ;  /* 0x0000001e040c723c */ /* 0x000fe6000004180c */
[----:B------:R-:W-:Y:S01]  /*2340*/  IADD3 R102, R24, c[0x0][0x2e8], RZ ;  /* 0x0000ba0018667a10 */ /* 0x000fe20007ffe0ff */
[----:B------:R-:W-:-:S04]  /*2350*/  IMAD.IADD R24, R0, 0x1, R25 ;  /* 0x0000000100187824 */ /* 0x000fc800078e0219 */
[----:B------:R-:W-:Y:S01]  /*2360*/  HMMA.16816.F32.BF16 R56, R4, R26, R56 ;  /* 0x0000001a0438723c */ /* 0x000fe20000041838 */
[----:B------:R-:W-:-:S07]  /*2370*/  IADD3 R25, R24, 0x1, RZ ;  /* 0x0000000118197810 */ /* 0x000fce0007ffe0ff */
[C---:B------:R-:W-:Y:S08]  /*2380*/  HMMA.16816.F32.BF16 R52, R4.reuse, R36, R52 ;  /* 0x000000240434723c */ /* 0x040ff00000041834 */
[C---:B------:R-:W-:Y:S08]  /*2390*/  HMMA.16816.F32.BF16 R68, R4.reuse, R38, R68 ;  /* 0x000000260444723c */ /* 0x040ff00000041844 */
[C---:B---3--:R-:W-:Y:S08]  /*23a0*/  HMMA.16816.F32.BF16 R44, R4.reuse, R40, R44 ;  /* 0x00000028042c723c */ /* 0x048ff0000004182c */
[----:B------:R-:W-:Y:S07]  /*23b0*/  HMMA.16816.F32.BF16 R64, R4, R42, R64 ;  /* 0x0000002a0440723c */ /* 0x000fee0000041840 */
[C---:B------:R-:W-:Y:S01]  /*23c0*/  IADD3 R4, R102.reuse, 0x8, RZ ;  /* 0x0000000866047810 */ /* 0x040fe20007ffe0ff */
[----:B--2---:R-:W-:Y:S01]  /*23d0*/  HMMA.16816.F32.BF16 R16, R32, R48, R16 ;  /* 0x000000302010723c */ /* 0x004fe20000041810 */
[----:B------:R-:W-:-:S02]  /*23e0*/  IMNMX R102, R102, R81, PT ;  /* 0x0000005166667217 */ /* 0x000fc40003800200 */
[----:B------:R-:W-:Y:S02]  /*23f0*/  IMNMX R101, R4, R81, PT ;  /* 0x0000005104657217 */ /* 0x000fe40003800200 */
[----:B------:R-:W1:Y:S01]  /*2400*/  LDSM.16.M88.4 R4, [R117+0x5c00] ;  /* 0x005c00007504783b */ /* 0x000e620000000200 */
[----:B------:R-:W-:Y:S01]  /*2410*/  ISETP.GE.AND P0, PT, R25, R102, PT ;  /* 0x000000661900720c */ /* 0x000fe20003f06270 */
[----:B------:R-:W-:-:S04]  /*2420*/  DEPBAR.LE SB0, 0x0 ;  /* 0x000080000000791a */ /* 0x000fc80000000000 */
[----:B------:R-:W-:Y:S01]  /*2430*/  HMMA.16816.F32.BF16 R12, R32, R50, R12 ;  /* 0x00000032200c723c */ /* 0x000fe2000004180c */
[----:B------:R-:W-:-:S07]  /*2440*/  ISETP.GE.AND P4, PT, R25, R101, PT ;  /* 0x000000651900720c */ /* 0x000fce0003f86270 */
[C---:B----4-:R-:W-:Y:S05]  /*2450*/  HMMA.16816.F32.BF16 R60, R32.reuse, R8, R60 ;  /* 0x00000008203c723c */ /* 0x050fea000004183c */
[----:B------:R-:W-:Y:S02]  /*2460*/  FSEL R17, R17, -INF , !P0 ;  /* 0xff80000011117808 */ /* 0x000fe40004000000 */
[C---:B------:R-:W-:Y:S01]  /*2470*/  IADD3 R9, R24.reuse, 0x8, RZ ;  /* 0x0000000818097810 */ /* 0x040fe20007ffe0ff */
[----:B------:R-:W-:Y:S01]  /*2480*/  HMMA.16816.F32.BF16 R56, R32, R10, R56 ;  /* 0x0000000a2038723c */ /* 0x000fe20000041838 */
[----:B------:R-:W-:Y:S02]  /*2490*/  IADD3 R8, R24, 0x9, RZ ;  /* 0x0000000918087810 */ /* 0x000fe40007ffe0ff */
[----:B------:R-:W-:-:S02]  /*24a0*/  ISETP.GE.AND P1, PT, R9, R102, PT ;  /* 0x000000660900720c */ /* 0x000fc40003f26270 */
[CC--:B------:R-:W-:Y:S02]  /*24b0*/  ISETP.GE.AND P5, PT, R8.reuse, R102.reuse, PT ;  /* 0x000000660800720c */ /* 0x0c0fe40003fa6270 */
[-C--:B------:R-:W-:Y:S01]  /*24c0*/  ISETP.GE.AND P2, PT, R8, R101.reuse, PT ;  /* 0x000000650800720c */ /* 0x080fe20003f46270 */
[C---:B------:R-:W-:Y:S01]  /*24d0*/  HMMA.16816.F32.BF16 R52, R32.reuse, R20, R52 ;  /* 0x000000142034723c */ /* 0x040fe20000041834 */
[----:B------:R-:W-:Y:S02]  /*24e0*/  IADD3 R8, R24, 0x10, RZ ;  /* 0x0000001018087810 */ /* 0x000fe40007ffe0ff */
[-C--:B------:R-:W-:Y:S02]  /*24f0*/  ISETP.GE.AND P3, PT, R9, R101.reuse, PT ;  /* 0x000000650900720c */ /* 0x080fe40003f66270 */
[----:B------:R-:W-:Y:S02]  /*2500*/  FSEL R9, R12, -INF , !P1 ;  /* 0xff8000000c097808 */ /* 0x000fe40004800000 */
[C---:B------:R-:W-:Y:S01]  /*2510*/  ISETP.GE.AND P0, PT, R8.reuse, R102, PT ;  /* 0x000000660800720c */ /* 0x040fe20003f06270 */
[----:B------:R-:W-:Y:S01]  /*2520*/  HMMA.16816.F32.BF16 R68, R32, R22, R68 ;  /* 0x000000162044723c */ /* 0x000fe20000041844 */
[----:B------:R-:W-:-:S02]  /*2530*/  ISETP.GE.AND P1, PT, R8, R101, PT ;  /* 0x000000650800720c */ /* 0x000fc40003f26270 */
[C---:B------:R-:W-:Y:S02]  /*2540*/  IADD3 R8, R24.reuse, 0x18, RZ ;  /* 0x0000001818087810 */ /* 0x040fe40007ffe0ff */
[C---:B------:R-:W-:Y:S02]  /*2550*/  IADD3 R10, R24.reuse, 0x11, RZ ;  /* 0x00000011180a7810 */ /* 0x040fe40007ffe0ff */
[----:B------:R-:W-:Y:S01]  /*2560*/  IADD3 R12, R24, 0x19, RZ ;  /* 0x00000019180c7810 */ /* 0x000fe20007ffe0ff */
[----:B-1----:R-:W-:Y:S01]  /*2570*/  HMMA.16816.F32.BF16 R44, R32, R4, R44 ;  /* 0x00000004202c723c */ /* 0x002fe2000004182c */
[----:B------:R-:W-:Y:S02]  /*2580*/  FSEL R11, R60, -INF , !P0 ;  /* 0xff8000003c0b7808 */ /* 0x000fe40004000000 */
[----:B------:R-:W-:Y:S02]  /*2590*/  ISETP.GE.AND P0, PT, R8, R101, PT ;  /* 0x000000650800720c */ /* 0x000fe40003f06270 */
[----:B------:R-:W-:-:S02]  /*25a0*/  IADD3 R20, R24, 0x21, RZ ;  /* 0x0000002118147810 */ /* 0x000fc40007ffe0ff */
[----:B------:R-:W-:Y:S01]  /*25b0*/  FSEL R14, R14, -INF , !P3 ;  /* 0xff8000000e0e7808 */ /* 0x000fe20005800000 */
[----:B------:R-:W-:Y:S01]  /*25c0*/  HMMA.16816.F32.BF16 R64, R32, R6, R64 ;  /* 0x000000062040723c */ /* 0x000fe20000041840 */
[----:B------:R-:W-:Y:S01]  /*25d0*/  FSEL R62, R62, -INF , !P1 ;  /* 0xff8000003e3e7808 */ /* 0x000fe20004800000 */
[----:B------:R-:W-:Y:S01]  /*25e0*/  BAR.SYNC.DEFER_BLOCKING 0x0 ;  /* 0x0000000000007b1d */ /* 0x000fe20000010000 */
[-C--:B------:R-:W-:Y:S02]  /*25f0*/  ISETP.GE.AND P3, PT, R10, R102.reuse, PT ;  /* 0x000000660a00720c */ /* 0x080fe40003f66270 */
[----:B------:R-:W-:Y:S02]  /*2600*/  FSEL R13, R13, -INF , !P5 ;  /* 0xff8000000d0d7808 */ /* 0x000fe40006800000 */
[----:B------:R-:W-:Y:S02]  /*2610*/  ISETP.GE.AND P1, PT, R12, R102, PT ;  /* 0x000000660c00720c */ /* 0x000fe40003f26270 */
[----:B------:R-:W-:-:S02]  /*2620*/  ISETP.GE.AND P5, PT, R10, R101, PT ;  /* 0x000000650a00720c */ /* 0x000fc40003fa6270 */
[----:B------:R-:W-:Y:S02]  /*2630*/  FSEL R58, R58, -INF , !P0 ;  /* 0xff8000003a3a7808 */ /* 0x000fe40004000000 */
[----:B------:R-:W-:Y:S02]  /*2640*/  FSEL R10, R15, -INF , !P2 ;  /* 0xff8000000f0a7808 */ /* 0x000fe40005000000 */
[-C--:B------:R-:W-:Y:S02]  /*2650*/  ISETP.GE.AND P0, PT, R20, R102.reuse, PT ;  /* 0x000000661400720c */ /* 0x080fe40003f06270 */
[----:B------:R-:W-:Y:S02]  /*2660*/  ISETP.GE.AND P2, PT, R8, R102, PT ;  /* 0x000000660800720c */ /* 0x000fe40003f46270 */
[----:B------:R-:W-:Y:S02]  /*2670*/  IADD3 R5, R24, 0x29, RZ ;  /* 0x0000002918057810 */ /* 0x000fe40007ffe0ff */
[----:B------:R-:W-:-:S02]  /*2680*/  FSEL R61, R61, -INF , !P3 ;  /* 0xff8000003d3d7808 */ /* 0x000fc40005800000 */
[----:B------:R-:W-:Y:S02]  /*2690*/  IADD3 R8, R24, 0x20, RZ ;  /* 0x0000002018087810 */ /* 0x000fe40007ffe0ff */
[----:B------:R-:W-:Y:S02]  /*26a0*/  FSEL R57, R57, -INF , !P1 ;  /* 0xff80000039397808 */ /* 0x000fe40004800000 */
[-C--:B------:R-:W-:Y:S02]  /*26b0*/  ISETP.GE.AND P3, PT, R12, R101.reuse, PT ;  /* 0x000000650c00720c */ /* 0x080fe40003f66270 */
        /* <DEDUP_REMOVED lines=9> */
[----:B------:R-:W-:Y:S02]  /*2750*/  ISETP.GE.AND P3, PT, R20, R102, PT ;  /* 0x000000661400720c */ /* 0x000fe40003f66270 */
[----:B------:R-:W-:Y:S02]  /*2760*/  IADD3 R4, R24, 0x30, RZ ;  /* 0x0000003018047810 */ /* 0x000fe40007ffe0ff */
[----:B------:R-:W-:Y:S02]  /*2770*/  FSEL R108, R71, -INF , !P0 ;  /* 0xff800000476c7808 */ /* 0x000fe40004000000 */
[----:B------:R-:W-:Y:S02]  /*2780*/  ISETP.GT.AND P0, PT, R100, 0x1, PT ;  /* 0x000000016400780c */ /* 0x000fe40003f04270 */
[----:B------:R-:W-:Y:S02]  /*2790*/  FSEL R93, R52, -INF , !P5 ;  /* 0xff800000345d7808 */ /* 0x000fe40006800000 */
[----:B------:R-:W-:-:S02]  /*27a0*/  FSEL R94, R54, -INF , !P2 ;  /* 0xff800000365e7808 */ /* 0x000fc40005000000 */
[----:B------:R-:W-:Y:S02]  /*27b0*/  FSEL R106, R55, -INF , !P1 ;  /* 0xff800000376a7808 */ /* 0x000fe40004800000 */
[----:B------:R-:W-:Y:S02]  /*27c0*/  FSEL R96, R68, -INF , !P3 ;  /* 0xff80000044607808 */ /* 0x000fe40005800000 */
[-C--:B------:R-:W-:Y:S02]  /*27d0*/  ISETP.GE.AND P5, PT, R20, R101.reuse, PT ;  /* 0x000000651400720c */ /* 0x080fe40003fa6270 */
[-C--:B------:R-:W-:Y:S01]  /*27e0*/  ISETP.GE.AND P2, PT, R5, R102.reuse, PT ;  /* 0x000000660500720c */ /* 0x080fe20003f46270 */
[----:B------:R-:W-:Y:S01]  /*27f0*/  @!P0 IMAD.MOV.U32 R104, RZ, RZ, R82 ;  /* 0x000000ffff688224 */ /* 0x000fe200078e0052 */
[C---:B------:R-:W-:Y:S01]  /*2800*/  ISETP.GE.AND P1, PT, R4.reuse, R102, PT ;  /* 0x000000660400720c */ /* 0x040fe20003f26270 */
[----:B------:R-:W-:Y:S01]  /*2810*/  @!P0 IMAD.MOV.U32 R103, RZ, RZ, R2 ;  /* 0x000000ffff678224 */ /* 0x000fe200078e0002 */
        /* <DEDUP_REMOVED lines=8> */
[C---:B------:R-:W-:Y:S02]  /*28a0*/  IADD3 R4, R24.reuse, 0x38, RZ ;  /* 0x0000003818047810 */ /* 0x040fe40007ffe0ff */
[C---:B------:R-:W-:Y:S02]  /*28b0*/  ISETP.GE.AND P1, PT, R24.reuse, R102, PT ;  /* 0x000000661800720c */ /* 0x040fe40003f26270 */
[C---:B------:R-:W-:Y:S02]  /*28c0*/  ISETP.GE.AND P3, PT, R24.reuse, R101, PT ;  /* 0x000000651800720c */ /* 0x040fe40003f66270 */
[----:B------:R-:W-:Y:S02]  /*28d0*/  IADD3 R24, R24, 0x39, RZ ;  /* 0x0000003918187810 */ /* 0x000fe40007ffe0ff */
[----:B------:R-:W-:-:S02]  /*28e0*/  FSEL R6, R19, -INF , !P4 ;  /* 0xff80000013067808 */ /* 0x000fc40006000000 */
[----:B------:R-:W-:Y:S02]  /*28f0*/  FSEL R16, R16, -INF , !P1 ;  /* 0xff80000010107808 */ /* 0x000fe40004800000 */
[----:B------:R-:W-:Y:S02]  /*2900*/  FSEL R18, R18, -INF , !P3 ;  /* 0xff80000012127808 */ /* 0x000fe40005800000 */
[----:B------:R-:W-:Y:S02]  /*2910*/  FSEL R107, R45, -INF , !P5 ;  /* 0xff8000002d6b7808 */ /* 0x000fe40006800000 */
[----:B------:R-:W-:Y:S02]  /*2920*/  FSEL R31, R47, -INF , !P2 ;  /* 0xff8000002f1f7808 */ /* 0x000fe40005000000 */
[C---:B------:R-:W-:Y:S02]  /*2930*/  ISETP.GE.AND P4, PT, R4.reuse, R102, PT ;  /* 0x000000660400720c */ /* 0x040fe40003f86270 */
[----:B------:R-:W-:Y:S01]  /*2940*/  ISETP.GE.AND P1, PT, R4, R101, PT ;  /* 0x000000650400720c */ /* 0x000fe20003f26270 */
[----:B------:R-:W-:Y:S01]  /*2950*/  IMAD.IADD R4, R80, 0x1, R89 ;  /* 0x0000000150047824 */ /* 0x000fe200078e0259 */
[----:B------:R-:W-:-:S02]  /*2960*/  @!P0 LEA R136, P2, R82, c[0x0][0x168], 0x1 ;  /* 0x00005a0052888a11 */ /* 0x000fc400078408ff */
[C---:B------:R-:W-:Y:S02]  /*2970*/  ISETP.GE.AND P5, PT, R24.reuse, R102, PT ;  /* 0x000000661800720c */ /* 0x040fe40003fa6270 */
[----:B------:R-:W-:Y:S02]  /*2980*/  ISETP.GE.AND P3, PT, R24, R101, PT ;  /* 0x000000651800720c */ /* 0x000fe40003f66270 */
[----:B------:R-:W-:Y:S02]  /*2990*/  @!P0 LEA.HI.X R137, R82, c[0x0][0x16c], R2, 0x1, P2 ;  /* 0x00005b0052898a11 */ /* 0x000fe400010f0c02 */
        /* <DEDUP_REMOVED lines=48> */
[----:B------:R-:W-:-:S04]  /*2ca0*/  IMAD.MOV.U32 R7, RZ, RZ, 0x40 ;  /* 0x00000040ff077424 */ /* 0x000fc800078e00ff */
[----:B------:R-:W-:-:S04]  /*2cb0*/  IMAD R7, R0, c[0x0][0x2d0], -R7 ;  /* 0x0000b40000077a24 */ /* 0x000fc800078e0a07 */
        /* <DEDUP_REMOVED lines=13> */
.L_x_5041:
[----:B------:R-:W-:-:S04]  /*2d90*/  ULEA UR4, -UR4, URZ, 0x6 ;  /* 0x0000003f04047291 */ /* 0x000fc8000f8e313f */
[----:B------:R-:W-:Y:S02]  /*2da0*/  USHF.R.S32.HI UR6, URZ, 0x1f, UR4 ;  /* 0x0000001f3f067899 */ /* 0x000fe40008011404 */
[----:B------:R-:W-:-:S04]  /*2db0*/  MOV R7, UR4 ;  /* 0x0000000400077c02 */ /* 0x000fc80008000f00 */
[----:B------:R-:W-:Y:S02]  /*2dc0*/  MOV R5, UR6 ;  /* 0x0000000600057c02 */ /* 0x000fe40008000f00 */
.L_x_5042:
[----:B------:R-:W-:Y:S02]  /*2dd0*/  IADD3 R104, P2, R7, R82, RZ ;  /* 0x0000005207687210 */ /* 0x000fe40007f5e0ff */
[----:B------:R-:W-:-:S03]  /*2de0*/  IADD3 R0, P1, P0, R82, UR7, R7 ;  /* 0x0000000752007c10 */ /* 0x000fc6000f83e007 */
[----:B------:R-:W-:Y:S01]  /*2df0*/  IMAD.X R103, R5, 0x1, R2, P2 ;  /* 0x0000000105677824 */ /* 0x000fe200010e0602 */
[----:B------:R-:W-:Y:S02]  /*2e00*/  IADD3.X R5, R2, UR5, R5, P1, P0 ;  /* 0x0000000502057c10 */ /* 0x000fe40008fe0405 */
[----:B------:R-:W-:Y:S02]  /*2e10*/  LEA R136, P1, R104, c[0x0][0x168], 0x1 ;  /* 0x00005a0068887a11 */ /* 0x000fe400078208ff */
[----:B------:R-:W-:Y:S02]  /*2e20*/  LEA R20, P0, R0, c[0x0][0x168], 0x1 ;  /* 0x00005a0000147a11 */ /* 0x000fe400078008ff */
[----:B------:R-:W-:Y:S02]  /*2e30*/  LEA.HI.X R137, R104, c[0x0][0x16c], R103, 0x1, P1 ;  /* 0x00005b0068897a11 */ /* 0x000fe400008f0c67 */
[----:B------:R-:W-:-:S03]  /*2e40*/  LEA.HI.X R21, R0, c[0x0][0x16c], R5, 0x1, P0 ;  /* 0x00005b0000157a11 */ /* 0x000fc600000f0c05 */
        /* <DEDUP_REMOVED lines=9> */
[----:B------:R-:W0:Y:S02]  /*2ee0*/  LDGDEPBAR ;  /* 0x00000000000079af */ /* 0x000e240000000000 */
.L_x_5040:
        /* <DEDUP_REMOVED lines=25> */
[----:B-1----:R-:W-:Y:S02]  /*3080*/  FMNMX.FTZ R20, R110, R7, !PT ;  /* 0x000000076e147209 */ /* 0x002fe40007810000 */
        /* <DEDUP_REMOVED lines=29> */
[----:B------:R-:W2:Y:S01]  /*3260*/  MUFU.EX2 R89, R89 ;  /* 0x0000005900597308 */ /* 0x000ea20000000800 */
[--C-:B------:R-:W-:Y:S02]  /*3270*/  FFMA.FTZ R98, R93, c[0x0][0x23c], -R112.reuse ;  /* 0x00008f005d627a23 */ /* 0x100fe40000010870 */
[--C-:B------:R-:W-:Y:S02]  /*3280*/  FFMA.FTZ R97, R95, c[0x0][0x23c], -R112.reuse ;  /* 0x00008f005f617a23 */ /* 0x100fe40000010870 */
[----:B------:R-:W-:Y:S01]  /*3290*/  FFMA.FTZ R93, R99, c[0x0][0x23c], -R112 ;  /* 0x00008f00635d7a23 */ /* 0x000fe20000010870 */
[----:B-1----:R-:W-:-:S02]  /*32a0*/  FMNMX.FTZ R0, R5, R0, !PT ;  /* 0x0000000005007209 */ /* 0x002fc40007810000 */
[----:B------:R-:W-:Y:S01]  /*32b0*/  MUFU.EX2 R88, R88 ;  /* 0x0000005800587308 */ /* 0x000fe20000000800 */
[--C-:B------:R-:W-:Y:S01]  /*32c0*/  FFMA.FTZ R96, R96, c[0x0][0x23c], -R112.reuse ;  /* 0x00008f0060607a23 */ /* 0x100fe20000010870 */
[C---:B------:R-:W-:Y:S01]  /*32d0*/  FSETP.NEU.FTZ.AND P0, PT, R0.reuse, -INF , PT ;  /* 0xff8000000000780b */ /* 0x040fe20003f1d000 */
[----:B------:R-:W-:Y:S02]  /*32e0*/  FMUL.FTZ R35, R0, c[0x0][0x23c] ;  /* 0x00008f0000237a20 */ /* 0x000fe40000410000 */
        /* <DEDUP_REMOVED lines=10> */
[--C-:B------:R-:W-:Y:S01]  /*3390*/  FFMA.FTZ R29, R14, c[0x0][0x23c], -R35.reuse ;  /* 0x00008f000e1d7a23 */ /* 0x100fe20000010823 */
[----:B------:R-:W-:Y:S01]  /*33a0*/  LDSM.16.MT88.4 R16, [R118+0x7400] ;  /* 0x007400007610783b */ /* 0x000fe20000004200 */
[----:B------:R-:W-:-:S02]  /*33b0*/  FFMA.FTZ R28, R10, c[0x0][0x23c], -R35 ;  /* 0x00008f000a1c7a23 */ /* 0x000fc40000010823 */
[--C-:B------:R-:W-:Y:S02]  /*33c0*/  FFMA.FTZ R3, R8, c[0x0][0x23c], -R35.reuse ;  /* 0x00008f0008037a23 */ /* 0x100fe40000010823 */
[----:B------:R-:W-:Y:S01]  /*33d0*/  LDSM.16.MT88.4 R8, [R116+0x6400] ;  /* 0x006400007408783b */ /* 0x000fe20000004200 */
[----:B------:R-:W-:Y:S01]  /*33e0*/  MUFU.EX2 R34, R34 ;  /* 0x0000002200227308 */ /* 0x000fe20000000800 */
[----:B-1----:R-:W-:Y:S01]  /*33f0*/  F2FP.BF16.PACK_AB R82, R27, R88 ;  /* 0x000000581b52723e */ /* 0x002fe200000010ff */
[--C-:B------:R-:W-:Y:S02]  /*3400*/  FFMA.FTZ R26, R62, c[0x0][0x23c], -R35.reuse ;  /* 0x00008f003e1a7a23 */ /* 0x100fe40000010823 */
[--C-:B------:R-:W-:Y:S02]  /*3410*/  FFMA.FTZ R23, R12, c[0x0][0x23c], -R35.reuse ;  /* 0x00008f000c177a23 */ /* 0x100fe40000010823 */
[--C-:B------:R-:W-:Y:S01]  /*3420*/  FFMA.FTZ R24, R58, c[0x0][0x23c], -R35.reuse ;  /* 0x00008f003a187a23 */ /* 0x100fe20000010823 */
[----:B------:R-:W-:Y:S01]  /*3430*/  LDSM.16.MT88.4 R12, [R118+0x6400] ;  /* 0x00640000760c783b */ /* 0x000fe20000004200 */
[----:B------:R-:W1:Y:S01]  /*3440*/  MUFU.EX2 R91, R91 ;  /* 0x0000005b005b7308 */ /* 0x000e620000000800 */
[----:B------:R-:W-:-:S02]  /*3450*/  FFMA.FTZ R99, R94, c[0x0][0x23c], -R35 ;  /* 0x00008f005e637a23 */ /* 0x000fc40000010823 */
[----:B------:R-:W2:Y:S01]  /*3460*/  LDSM.16.MT88.4 R56, [R118+0x7000] ;  /* 0x007000007638783b */ /* 0x000ea20000004200 */
[--C-:B------:R-:W-:Y:S02]  /*3470*/  FFMA.FTZ R95, R92, c[0x0][0x23c], -R35.reuse ;  /* 0x00008f005c5f7a23 */ /* 0x100fe40000010823 */
[--C-:B------:R-:W-:Y:S02]  /*3480*/  FFMA.FTZ R94, R106, c[0x0][0x23c], -R35.reuse ;  /* 0x00008f006a5e7a23 */ /* 0x100fe40000010823 */
[----:B------:R-:W-:Y:S01]  /*3490*/  MUFU.EX2 R29, R29 ;  /* 0x0000001d001d7308 */ /* 0x000fe20000000800 */
[--C-:B------:R-:W-:Y:S02]  /*34a0*/  FFMA.FTZ R92, R108, c[0x0][0x23c], -R35.reuse ;  /* 0x00008f006c5c7a23 */ /* 0x100fe40000010823 */
[--C-:B------:R-:W-:Y:S02]  /*34b0*/  FFMA.FTZ R30, R30, c[0x0][0x23c], -R35.reuse ;  /* 0x00008f001e1e7a23 */ /* 0x100fe40000010823 */
[----:B------:R-:W-:-:S02]  /*34c0*/  FFMA.FTZ R31, R31, c[0x0][0x23c], -R35 ;  /* 0x00008f001f1f7a23 */ /* 0x000fc40000010823 */
[--C-:B------:R-:W-:Y:S01]  /*34d0*/  FFMA.FTZ R33, R33, c[0x0][0x23c], -R35.reuse ;  /* 0x00008f0021217a23 */ /* 0x100fe20000010823 */
[----:B------:R-:W3:Y:S01]  /*34e0*/  MUFU.EX2 R28, R28 ;  /* 0x0000001c001c7308 */ /* 0x000ee20000000800 */
[----:B-1----:R-:W-:Y:S01]  /*34f0*/  F2FP.BF16.PACK_AB R81, R91, R34 ;  /* 0x000000225b51723e */ /* 0x002fe200000010ff */
[----:B------:R-:W-:Y:S02]  /*3500*/  FFMA.FTZ R138, R32, c[0x0][0x23c], -R35 ;  /* 0x00008f00208a7a23 */ /* 0x000fe40000010823 */
[----:B------:R-:W-:Y:S02]  /*3510*/  FFMA.FTZ R107, R107, c[0x0][0x23c], -R112 ;  /* 0x00008f006b6b7a23 */ /* 0x000fe40000010870 */
[----:B------:R-:W-:Y:S02]  /*3520*/  FADD.FTZ R89, R90, R89 ;  /* 0x000000595a597221 */ /* 0x000fe40000010000 */
[----:B------:R-:W1:Y:S01]  /*3530*/  MUFU.EX2 R22, R22 ;  /* 0x0000001600167308 */ /* 0x000e620000000800 */
[----:B------:R-:W-:-:S02]  /*3540*/  FADD.FTZ R34, R34, R91 ;  /* 0x0000005b22227221 */ /* 0x000fc40000010000 */
[----:B------:R-:W-:-:S04]  /*3550*/  FADD.FTZ R88, R88, R89 ;  /* 0x0000005958587221 */ /* 0x000fc80000010000 */
[----:B------:R-:W-:Y:S01]  /*3560*/  FADD.FTZ R88, R27, R88 ;  /* 0x000000581b587221 */ /* 0x000fe20000010000 */
[----:B---3--:R-:W-:Y:S01]  /*3570*/  F2FP.BF16.PACK_AB R83, R28, R29 ;  /* 0x0000001d1c53723e */ /* 0x008fe200000010ff */
[----:B------:R-:W-:Y:S01]  /*3580*/  MUFU.EX2 R21, R21 ;  /* 0x0000001500157308 */ /* 0x000fe20000000800 */
[----:B------:R-:W-:-:S04]  /*3590*/  FADD.FTZ R29, R29, R34 ;  /* 0x000000221d1d7221 */ /* 0x000fc80000010000 */
[----:B------:R-:W-:Y:S01]  /*35a0*/  FADD.FTZ R27, R28, R29 ;  /* 0x0000001d1c1b7221 */ /* 0x000fe20000010000 */
[----:B------:R-:W-:Y:S01]  /*35b0*/  HMMA.16816.F32.BF16 R44, R80, R48, RZ ;  /* 0x00000030502c723c */ /* 0x000fe200000418ff */
        /* <DEDUP_REMOVED lines=8> */
[----:B-1----:R-:W-:Y:S01]  /*3640*/  F2FP.BF16.PACK_AB R6, R20, R21 ;  /* 0x000000151406723e */ /* 0x002fe200000010ff */
[----:B------:R-:W-:-:S04]  /*3650*/  FADD.FTZ R21, R21, R22 ;  /* 0x0000001615157221 */ /* 0x000fc80000010000 */
[C---:B------:R-:W-:Y:S01]  /*3660*/  HMMA.16816.F32.BF16 R64, R80.reuse, R66, RZ ;  /* 0x000000425040723c */ /* 0x040fe200000418ff */
[----:B------:R-:W-:Y:S01]  /*3670*/  FADD.FTZ R21, R20, R21 ;  /* 0x0000001514157221 */ /* 0x000fe20000010000 */
[----:B------:R-:W-:Y:S06]  /*3680*/  MUFU.EX2 R24, R24 ;  /* 0x0000001800187308 */ /* 0x000fec0000000800 */
[----:B------:R-:W-:Y:S02]  /*3690*/  HMMA.16816.F32.BF16 R36, R80, R40, RZ ;  /* 0x000000285024723c */ /* 0x000fe400000418ff */
[----:B------:R-:W1:Y:S01]  /*36a0*/  MUFU.EX2 R3, R3 ;  /* 0x0000000300037308 */ /* 0x000e620000000800 */
[----:B---3--:R-:W-:Y:S01]  /*36b0*/  F2FP.BF16.PACK_AB R5, R23, R26 ;  /* 0x0000001a1705723e */ /* 0x008fe200000010ff */
[----:B------:R-:W-:-:S04]  /*36c0*/  FADD.FTZ R26, R26, R27 ;  /* 0x0000001b1a1a7221 */ /* 0x000fc80000010000 */
[C---:B--2---:R-:W-:Y:S01]  /*36d0*/  HMMA.16816.F32.BF16 R52, R80.reuse, R56, RZ ;  /* 0x000000385034723c */ /* 0x044fe200000418ff */
[----:B------:R-:W-:Y:S01]  /*36e0*/  FADD.FTZ R23, R23, R26 ;  /* 0x0000001a17177221 */ /* 0x000fe20000010000 */
[----:B------:R-:W-:Y:S06]  /*36f0*/  MUFU.EX2 R98, R98 ;  /* 0x0000006200627308 */ /* 0x000fec0000000800 */
[----:B------:R-:W-:Y:S01]  /*3700*/  HMMA.16816.F32.BF16 R68, R80, R72, RZ ;  /* 0x000000485044723c */ /* 0x000fe200000418ff */
[----:B-1----:R-:W-:Y:S01]  /*3710*/  F2FP.BF16.PACK_AB R7, R3, R24 ;  /* 0x000000180307723e */ /* 0x002fe200000010ff */
        /* <DEDUP_REMOVED lines=21> */
[C---:B--2---:R-:W-:Y:S02]  /*3870*/  HMMA.16816.F32.BF16 R60, R4.reuse, R8, R60 ;  /* 0x00000008043c723c */ /* 0x044fe4000004183c */
[----:B------:R-:W-:Y:S06]  /*3880*/  MUFU.EX2 R109, R109 ;  /* 0x0000006d006d7308 */ /* 0x000fec0000000800 */
[C---:B------:R-:W-:Y:S01]  /*3890*/  HMMA.16816.F32.BF16 R64, R4.reuse, R10, R64 ;  /* 0x0000000a0440723c */ /* 0x040fe20000041840 */
[----:B------:R-:W2:Y:S01]  /*38a0*/  LDSM.16.MT88.4 R8, [R116+0x8000] ;  /* 0x008000007408783b */ /* 0x000ea20000004200 */
        /* <DEDUP_REMOVED lines=9> */
[----:B------:R-:W1:Y:S01]  /*3940*/  MUFU.EX2 R138, R138 ;  /* 0x0000008a008a7308 */ /* 0x000e620000000800 */
[C---:B--2---:R-:W-:Y:S08]  /*3950*/  HMMA.16816.F32.BF16 R76, R80.reuse, R8, RZ ;  /* 0x00000008504c723c */ /* 0x044ff000000418ff */
[----:B------:R-:W-:Y:S01]  /*3960*/  HMMA.16816.F32.BF16 R80, R80, R10, RZ ;  /* 0x0000000a5050723c */ /* 0x000fe200000418ff */
[----:B------:R-:W2:Y:S11]  /*3970*/  LDSM.16.MT88.4 R8, [R116+0x8400] ;  /* 0x008400007408783b */ /* 0x000eb60000004200 */
[----:B------:R-:W-:Y:S04]  /*3980*/  @!UPT UIADD3 URZ, URZ, URZ, URZ ;  /* 0x0000003f3f3ff290 */ /* 0x000fe8000fffe03f */
[C---:B--2---:R-:W-:Y:S08]  /*3990*/  HMMA.16816.F32.BF16 R76, R4.reuse, R8, R76 ;  /* 0x00000008044c723c */ /* 0x044ff0000004184c */
[----:B------:R-:W-:Y:S01]  /*39a0*/  HMMA.16816.F32.BF16 R80, R4, R10, R80 ;  /* 0x0000000a0450723c */ /* 0x000fe20000041850 */
[----:B------:R-:W2:Y:S06]  /*39b0*/  LDSM.16.MT88.4 R8, [R118+0x6800] ;  /* 0x006800007608783b */ /* 0x000eac0000004200 */
[----:B-1----:R-:W-:Y:S01]  /*39c0*/  F2FP.BF16.PACK_AB R4, R97, R98 ;  /* 0x000000626104723e */ /* 0x002fe200000010ff */
[----:B------:R-:W-:Y:S01]  /*39d0*/  FADD.FTZ R98, R98, R21 ;  /* 0x0000001562627221 */ /* 0x000fe20000010000 */
[----:B---3--:R-:W-:Y:S01]  /*39e0*/  F2FP.BF16.PACK_AB R5, R94, R99 ;  /* 0x000000635e05723e */ /* 0x008fe200000010ff */
[----:B------:R-:W-:Y:S01]  /*39f0*/  FADD.FTZ R99, R99, R24 ;  /* 0x0000001863637221 */ /* 0x000fe20000010000 */
[----:B------:R-:W-:Y:S01]  /*3a00*/  F2FP.BF16.PACK_AB R6, R93, R96 ;  /* 0x000000605d06723e */ /* 0x000fe200000010ff */
[----:B------:R-:W-:Y:S01]  /*3a10*/  FADD.FTZ R97, R97, R98 ;  /* 0x0000006261617221 */ /* 0x000fe20000010000 */
[----:B----4-:R-:W-:Y:S01]  /*3a20*/  F2FP.BF16.PACK_AB R7, R92, R95 ;  /* 0x0000005f5c07723e */ /* 0x010fe200000010ff */
[----:B------:R-:W-:-:S02]  /*3a30*/  FADD.FTZ R94, R94, R99 ;  /* 0x000000635e5e7221 */ /* 0x000fc40000010000 */
[----:B------:R-:W-:Y:S02]  /*3a40*/  FADD.FTZ R96, R96, R97 ;  /* 0x0000006160607221 */ /* 0x000fe40000010000 */
[----:B------:R-:W-:Y:S02]  /*3a50*/  FADD.FTZ R95, R95, R94 ;  /* 0x0000005e5f5f7221 */ /* 0x000fe40000010000 */
[----:B------:R-:W-:Y:S02]  /*3a60*/  FADD.FTZ R96, R93, R96 ;  /* 0x000000605d607221 */ /* 0x000fe40000010000 */
        /* <DEDUP_REMOVED lines=21> */
[C---:B-----5:R-:W-:Y:S01]  /*3bc0*/  F2FP.BF16.PACK_AB R5, R31.reuse, R30 ;  /* 0x0000001e1f05723e */ /* 0x060fe200000010ff */
        /* <DEDUP_REMOVED lines=72> */
[----:B------:R-:W-:-:S04]  /*4050*/  IMAD.MOV.U32 R6, RZ, RZ, 0x40 ;  /* 0x00000040ff067424 */ /* 0x000fc800078e00ff */
[----:B------:R-:W-:-:S04]  /*4060*/  IMAD R6, R3, c[0x0][0x2d0], -R6 ;  /* 0x0000b40003067a24 */ /* 0x000fc800078e0a06 */
        /* <DEDUP_REMOVED lines=12> */
.L_x_5044:
[----:B------:R-:W-:-:S05]  /*4130*/  IMAD.MOV.U32 R6, RZ, RZ, c[0x0][0x1a0] ;  /* 0x00006800ff067624 */ /* 0x000fca00078e00ff */
[----:B------:R-:W-:-:S04]  /*4140*/  LEA R6, -R6, RZ, 0x6 ;  /* 0x000000ff06067211 */ /* 0x000fc800078e31ff */
[----:B------:R-:W-:Y:S02]  /*4150*/  SHF.R.S32.HI R5, RZ, 0x1f, R6 ;  /* 0x0000001fff057819 */ /* 0x000fe40000011406 */
.L_x_5045:
[----:B------:R-:W-:Y:S01]  /*4160*/  IMAD.MOV.U32 R3, RZ, RZ, c[0x0][0x1a0] ;  /* 0x00006800ff037624 */ /* 0x000fe200078e00ff */
[C---:B------:R-:W-:Y:S01]  /*4170*/  LEA R132, P3, R6.reuse, R132, 0x1 ;  /* 0x0000008406847211 */ /* 0x040fe200078608ff */
[----:B------:R-:W-:Y:S01]  /*4180*/  IMAD.MOV.U32 R4, RZ, RZ, c[0x0][0x1a4] ;  /* 0x00006900ff047624 */ /* 0x000fe200078e00ff */
[C---:B------:R-:W-:Y:S02]  /*4190*/  IADD3 R8, P2, R6.reuse, R86, RZ ;  /* 0x0000005606087210 */ /* 0x040fe40007f5e0ff */
[----:B------:R-:W-:Y:S02]  /*41a0*/  LEA R7, P1, R3, R6, 0x5 ;  /* 0x0000000603077211 */ /* 0x000fe400078228ff */
[----:B------:R-:W-:Y:S02]  /*41b0*/  LEA.HI.X R133, R6, R133, R5, 0x1, P3 ;  /* 0x0000008506857211 */ /* 0x000fe400018f0c05 */
[----:B------:R-:W-:Y:S02]  /*41c0*/  IADD3 R86, P0, R7, R86, RZ ;  /* 0x0000005607567210 */ /* 0x000fe40007f1e0ff */
[----:B------:R-:W-:Y:S01]  /*41d0*/  LEA.HI.X R7, R3, R5, R4, 0x5, P1 ;  /* 0x0000000503077211 */ /* 0x000fe200008f2c04 */
[--C-:B------:R-:W-:Y:S01]  /*41e0*/  IMAD.X R5, R5, 0x1, R84.reuse, P2 ;  /* 0x0000000105057824 */ /* 0x100fe200010e0654 */
[----:B------:R-:W-:Y:S01]  /*41f0*/  LEA R10, P1, R8, c[0x0][0x170], 0x1 ;  /* 0x00005c00080a7a11 */ /* 0x000fe200078208ff */
[----:B------:R-:W-:Y:S01]  /*4200*/  @!PT LDS RZ, [RZ] ;  /* 0x00000000fffff984 */ /* 0x000fe20000000800 */
[----:B------:R-:W-:Y:S01]  /*4210*/  @!PT LDS RZ, [RZ] ;  /* 0x00000000fffff984 */ /* 0x000fe20000000800 */
[----:B------:R-:W-:Y:S01]  /*4220*/  @!PT LDS RZ, [RZ] ;  /* 0x00000000fffff984 */ /* 0x000fe20000000800 */
[----:B------:R1:W-:Y:S01]  /*4230*/  LDGSTS.E.BYPASS.LTC128B.128 [R125+0x6000], [R132.64] ;  /* 0x06000000847d7fae */ /* 0x0003e2000b901d48 */
[----:B------:R-:W-:Y:S01]  /*4240*/  LEA R16, P2, R3, R132, 0x6 ;  /* 0x0000008403107211 */ /* 0x000fe200078430ff */
[----:B------:R-:W-:Y:S01]  /*4250*/  IMAD.X R7, R7, 0x1, R84, P0 ;  /* 0x0000000107077824 */ /* 0x000fe200000e0654 */
[----:B------:R-:W-:-:S02]  /*4260*/  LEA R18, P0, R86, c[0x0][0x170], 0x1 ;  /* 0x00005c0056127a11 */ /* 0x000fc400078008ff */
[----:B------:R-:W-:Y:S02]  /*4270*/  LEA.HI.X R11, R8, c[0x0][0x174], R5, 0x1, P1 ;  /* 0x00005d00080b7a11 */ /* 0x000fe400008f0c05 */
[----:B------:R-:W-:Y:S02]  /*4280*/  LEA.HI.X R17, R3, R133, R4, 0x6, P2 ;  /* 0x0000008503117211 */ /* 0x000fe400010f3404 */
[----:B------:R-:W-:Y:S01]  /*4290*/  LEA.HI.X R19, R86, c[0x0][0x174], R7, 0x1, P0 ;  /* 0x00005d0056137a11 */ /* 0x000fe200000f0c07 */
[----:B------:R2:W-:Y:S01]  /*42a0*/  LDGSTS.E.BYPASS.LTC128B.128 [R125+0x7000], [R10.64+0x40] ;  /* 0x070000400a7d7fae */ /* 0x0005e2000b901d48 */
[----:B------:R-:W-:-:S03]  /*42b0*/  ISETP.GE.AND P0, PT, R100, 0x3, PT ;  /* 0x000000036400780c */ /* 0x000fc60003f06270 */
[----:B------:R2:W-:Y:S04]  /*42c0*/  LDGSTS.E.BYPASS.LTC128B.128 [R125+0x8000], [R10.64+0x80] ;  /* 0x080000800a7d7fae */ /* 0x0005e8000b901d48 */
[----:B------:R3:W-:Y:S04]  /*42d0*/  LDGSTS.E.BYPASS.LTC128B.128 [R125+0x6800], [R16.64] ;  /* 0x06800000107d7fae */ /* 0x0007e8000b901d48 */
[----:B------:R3:W-:Y:S04]  /*42e0*/  LDGSTS.E.BYPASS.LTC128B.128 [R125+0x7800], [R18.64+0x40] ;  /* 0x07800040127d7fae */ /* 0x0007e8000b901d48 */
[----:B------:R3:W-:Y:S04]  /*42f0*/  LDGSTS.E.BYPASS.LTC128B.128 [R125+0x8800], [R18.64+0x80] ;  /* 0x08800080127d7fae */ /* 0x0007e8000b901d48 */
[----:B------:R-:W-:Y:S04]  /*4300*/  LDSM.16.M88.4 R4, [R121] ;  /* 0x000000007904783b */ /* 0x000fe80000000200 */
[----:B------:R-:W4:Y:S04]  /*4310*/  LDSM.16.M88.4 R20, [R120+0x3400] ;  /* 0x003400007814783b */ /* 0x000f280000000200 */
[----:B------:R-:W5:Y:S04]  /*4320*/  LDSM.16.M88.4 R28, [R120+0x3000] ;  /* 0x00300000781c783b */ /* 0x000f680000000200 */
[----:B------:R-:W3:Y:S04]  /*4330*/  LDSM.16.M88.4 R12, [R120+0x3800] ;  /* 0x00380000780c783b */ /* 0x000ee80000000200 */
[----:B------:R-:W2:Y:S04]  /*4340*/  LDSM.16.M88.4 R92, [R120+0x3c00] ;  /* 0x003c0000785c783b */ /* 0x000ea80000000200 */
[----:B------:R-:W-:Y:S04]  /*4350*/  LDSM.16.M88.4 R84, [R119] ;  /* 0x000000007754783b */ /* 0x000fe80000000200 */
[----:B------:R-:W1:Y:S04]  /*4360*/  LDSM.16.M88.4 R88, [R117+0x3400] ;  /* 0x003400007558783b */ /* 0x000e680000000200 */
[----:B------:R-:W1:Y:S04]  /*4370*/  LDSM.16.M88.4 R96, [R117+0x3000] ;  /* 0x003000007560783b */ /* 0x000e680000000200 */
[----:B------:R-:W2:Y:S04]  /*4380*/  S2R R3, SR_TID.X ;  /* 0x0000000000037919 */ /* 0x000ea80000002100 */
[----:B------:R-:W0:Y:S01]  /*4390*/  LDGDEPBAR ;  /* 0x00000000000079af */ /* 0x000e220000000000 */
[C---:B----4-:R-:W-:Y:S08]  /*43a0*/  HMMA.16816.F32.BF16 R24, R4.reuse, R20, RZ ;  /* 0x000000140418723c */ /* 0x050ff000000418ff */
[----:B------:R-:W-:Y:S01]  /*43b0*/  HMMA.16816.F32.BF16 R20, R4, R22, RZ ;  /* 0x000000160414723c */ /* 0x000fe200000418ff */
[----:B--2---:R-:W-:-:S07]  /*43c0*/  IMAD.SHL.U32 R3, R3, 0x2, RZ ;  /* 0x0000000203037824 */ /* 0x004fce00078e00ff */
[----:B-----5:R-:W-:Y:S01]  /*43d0*/  HMMA.16816.F32.BF16 R32, R4, R28, RZ ;  /* 0x0000001c0420723c */ /* 0x020fe200000418ff */
[----:B------:R-:W-:-:S05]  /*43e0*/  LOP3.LUT R3, R3, 0x6, RZ, 0xc0, !PT ;  /* 0x0000000603037812 */ /* 0x000fca00078ec0ff */
[----:B------:R-:W-:Y:S02]  /*43f0*/  IMAD R3, R124, 0x40, R3 ;  /* 0x000000407c037824 */ /* 0x000fe400078e0203 */
[C---:B---3--:R-:W-:Y:S08]  /*4400*/  HMMA.16816.F32.BF16 R16, R4.reuse, R12, RZ ;  /* 0x0000000c0410723c */ /* 0x048ff000000418ff */
[C---:B------:R-:W-:Y:S08]  /*4410*/  HMMA.16816.F32.BF16 R28, R4.reuse, R30, RZ ;  /* 0x0000001e041c723c */ /* 0x040ff000000418ff */
        /* <DEDUP_REMOVED lines=8> */
[C---:B------:R-:W-:Y:S08]  /*44a0*/  HMMA.16816.F32.BF16 R28, R84.reuse, R98, R28 ;  /* 0x00000062541c723c */ /* 0x040ff0000004181c */
[C---:B--2---:R-:W-:Y:S08]  /*44b0*/  HMMA.16816.F32.BF16 R16, R84.reuse, R92, R16 ;  /* 0x0000005c5410723c */ /* 0x044ff00000041810 */
        /* <DEDUP_REMOVED lines=59> */
[C---:B------:R-:W-:Y:S01]  /*4870*/  IADD3 R84, R3.reuse, 0x9, RZ ;  /* 0x0000000903547810 */ /* 0x040fe20007ffe0ff */
[C---:B--2---:R-:W-:Y:S01]  /*4880*/  HMMA.16816.F32.BF16 R16, R92.reuse, R88, R16 ;  /* 0x000000585c10723c */ /* 0x044fe20000041810 */
[----:B------:R-:W-:Y:S02]  /*4890*/  IADD3 R87, R3, 0x10, RZ ;  /* 0x0000001003577810 */ /* 0x000fe40007ffe0ff */
[----:B------:R-:W-:Y:S02]  /*48a0*/  FSEL R86, R33, -INF , !P4 ;  /* 0xff80000021567808 */ /* 0x000fe40006000000 */
[-C--:B------:R-:W-:Y:S02]  /*48b0*/  ISETP.GE.AND P3, PT, R85, R102.reuse, PT ;  /* 0x000000665500720c */ /* 0x080fe40003f66270 */
[C---:B------:R-:W-:Y:S01]  /*48c0*/  ISETP.GE.AND P2, PT, R84.reuse, R102, PT ;  /* 0x000000665400720c */ /* 0x040fe20003f46270 */
[----:B------:R-:W-:Y:S01]  /*48d0*/  HMMA.16816.F32.BF16 R12, R92, R90, R12 ;  /* 0x0000005a5c0c723c */ /* 0x000fe2000004180c */
[----:B------:R-:W-:-:S02]  /*48e0*/  ISETP.GE.AND P4, PT, R84, R101, PT ;  /* 0x000000655400720c */ /* 0x000fc40003f86270 */
[-C--:B------:R-:W-:Y:S02]  /*48f0*/  ISETP.GE.AND P5, PT, R85, R101.reuse, PT ;  /* 0x000000655500720c */ /* 0x080fe40003fa6270 */
[----:B------:R-:W-:Y:S02]  /*4900*/  FSEL R84, R35, -INF , !P1 ;  /* 0xff80000023547808 */ /* 0x000fe40004800000 */
[----:B------:R-:W-:Y:S02]  /*4910*/  IADD3 R85, R3, 0x11, RZ ;  /* 0x0000001103557810 */ /* 0x000fe40007ffe0ff */
[C---:B------:R-:W-:Y:S02]  /*4920*/  ISETP.GE.AND P1, PT, R87.reuse, R102, PT ;  /* 0x000000665700720c */ /* 0x040fe40003f26270 */
        /* <DEDUP_REMOVED lines=9> */
[----:B------:R-:W-:Y:S02]  /*49c0*/  IADD3 R24, R3, 0x20, RZ ;  /* 0x0000002003187810 */ /* 0x000fe40007ffe0ff */
[----:B------:R-:W-:Y:S02]  /*49d0*/  FSEL R28, R31, -INF , !P4 ;  /* 0xff8000001f1c7808 */ /* 0x000fe40006000000 */
[----:B------:R-:W-:Y:S02]  /*49e0*/  FSEL R148, R26, -INF , !P3 ;  /* 0xff8000001a947808 */ /* 0x000fe40005800000 */
[C---:B------:R-:W-:Y:S02]  /*49f0*/  ISETP.GE.AND P4, PT, R33.reuse, R102, PT ;  /* 0x000000662100720c */ /* 0x040fe40003f86270 */
[----:B------:R-:W-:-:S02]  /*4a00*/  ISETP.GE.AND P1, PT, R33, R101, PT ;  /* 0x000000652100720c */ /* 0x000fc40003f26270 */
[-C--:B------:R-:W-:Y:S02]  /*4a10*/  ISETP.GE.AND P3, PT, R29, R102.reuse, PT ;  /* 0x000000661d00720c */ /* 0x080fe40003f66270 */
[----:B------:R-:W-:Y:S02]  /*4a20*/  FSEL R158, R25, -INF , !P5 ;  /* 0xff800000199e7808 */ /* 0x000fe40006800000 */
[----:B------:R-:W-:Y:S02]  /*4a30*/  FSEL R140, R27, -INF , !P2 ;  /* 0xff8000001b8c7808 */ /* 0x000fe40005000000 */
[----:B------:R-:W-:Y:S02]  /*4a40*/  IADD3 R25, R3, 0x21, RZ ;  /* 0x0000002103197810 */ /* 0x000fe40007ffe0ff */
[----:B------:R-:W-:Y:S02]  /*4a50*/  ISETP.GE.AND P2, PT, R24, R102, PT ;  /* 0x000000661800720c */ /* 0x000fe40003f46270 */
[----:B------:R-:W-:-:S02]  /*4a60*/  FSEL R160, R20, -INF , !P4 ;  /* 0xff80000014a07808 */ /* 0x000fc40006000000 */
        /* <DEDUP_REMOVED lines=18> */
[----:B------:R-:W-:Y:S02]  /*4b90*/  ISETP.GE.AND P3, PT, R16, R102, PT ;  /* 0x000000661000720c */ /* 0x000fe40003f66270 */
[----:B------:R-:W-:Y:S02]  /*4ba0*/  IADD3 R17, R3, 0x31, RZ ;  /* 0x0000003103117810 */ /* 0x000fe40007ffe0ff */
[----:B------:R-:W-:Y:S02]  /*4bb0*/  FSEL R150, R12, -INF , !P5 ;  /* 0xff8000000c967808 */ /* 0x000fe40006800000 */
[----:B------:R-:W-:Y:S02]  /*4bc0*/  FSEL R112, R14, -INF , !P2 ;  /* 0xff8000000e707808 */ /* 0x000fe40005000000 */
[----:B------:R-:W-:Y:S02]  /*4bd0*/  FSEL R144, R13, -INF , !P4 ;  /* 0xff8000000d907808 */ /* 0x000fe40006000000 */
[----:B------:R-:W-:-:S02]  /*4be0*/  FSEL R114, R15, -INF , !P1 ;  /* 0xff8000000f727808 */ /* 0x000fc40004800000 */
[----:B------:R-:W-:Y:S02]  /*4bf0*/  FSEL R105, R8, -INF , !P3 ;  /* 0xff80000008697808 */ /* 0x000fe40005800000 */
[-C--:B------:R-:W-:Y:S02]  /*4c00*/  ISETP.GE.AND P5, PT, R16, R101.reuse, PT ;  /* 0x000000651000720c */ /* 0x080fe40003fa6270 */
[CC--:B------:R-:W-:Y:S02]  /*4c10*/  ISETP.GE.AND P2, PT, R17.reuse, R102.reuse, PT ;  /* 0x000000661100720c */ /* 0x0c0fe40003f46270 */
[----:B------:R-:W-:Y:S02]  /*4c20*/  ISETP.GE.AND P4, PT, R17, R101, PT ;  /* 0x000000651100720c */ /* 0x000fe40003f86270 */
[C---:B------:R-:W-:Y:S02]  /*4c30*/  ISETP.GE.AND P1, PT, R3.reuse, R102, PT ;  /* 0x000000660300720c */ /* 0x040fe40003f26270 */
[----:B------:R-:W-:-:S02]  /*4c40*/  IADD3 R12, R3, 0x38, RZ ;  /* 0x00000038030c7810 */ /* 0x000fc40007ffe0ff */
[C---:B------:R-:W-:Y:S02]  /*4c50*/  ISETP.GE.AND P3, PT, R3.reuse, R101, PT ;  /* 0x000000650300720c */ /* 0x040fe40003f66270 */
        /* <DEDUP_REMOVED lines=15> */
[----:B------:R-:W-:Y:S01]  /*4d50*/  MOV R4, c[0x0][0x198] ;  /* 0x0000660000047a02 */ /* 0x000fe20000000f00 */
        /* <DEDUP_REMOVED lines=11> */
[----:B-1----:R-:W1:Y:S01]  /*4e10*/  MUFU.RCP R12, R6 ;  /* 0x00000006000c7308 */ /* 0x002e620000001000 */
[----:B------:R-:W-:Y:S02]  /*4e20*/  LOP3.LUT R5, RZ, c[0x0][0x2d0], RZ, 0x33, !PT ;  /* 0x0000b400ff057a12 */ /* 0x000fe400078e33ff */
[----:B-1----:R-:W-:-:S05]  /*4e30*/  IADD3 R12, R12, 0xffffffe, RZ ;  /* 0x0ffffffe0c0c7810 */ /* 0x002fca0007ffe0ff */
        /* <DEDUP_REMOVED lines=31> */
[----:B------:R-:W-:-:S04]  /*5030*/  IMAD.MOV.U32 R6, RZ, RZ, 0x40 ;  /* 0x00000040ff067424 */ /* 0x000fc800078e00ff */
[----:B------:R-:W-:-:S05]  /*5040*/  IMAD R6, R3, c[0x0][0x2d0], -R6 ;  /* 0x0000b40003067a24 */ /* 0x000fca00078e0a06 */
        /* <DEDUP_REMOVED lines=13> */
.L_x_5047:
[----:B------:R-:W-:-:S04]  /*5120*/  LEA R5, -R4, RZ, 0x6 ;  /* 0x000000ff04057211 */ /* 0x000fc800078e31ff */
[----:B------:R-:W-:Y:S02]  /*5130*/  SHF.R.S32.HI R6, RZ, 0x1f, R5 ;  /* 0x0000001fff067819 */ /* 0x000fe40000011405 */
.L_x_5048:
[----:B------:R-:W-:Y:S01]  /*5140*/  IMAD.MOV.U32 R3, RZ, RZ, c[0x0][0x19c] ;  /* 0x00006700ff037624 */ /* 0x000fe200078e00ff */
[-C--:B------:R-:W-:Y:S02]  /*5150*/  LEA R7, P1, R4, R5.reuse, 0x5 ;  /* 0x0000000504077211 */ /* 0x080fe400078228ff */
[C---:B------:R-:W-:Y:S02]  /*5160*/  IADD3 R5, P2, R104.reuse, R5, RZ ;  /* 0x0000000568057210 */ /* 0x040fe40007f5e0ff */
[----:B------:R-:W-:Y:S02]  /*5170*/  IADD3 R7, P0, R104, R7, RZ ;  /* 0x0000000768077210 */ /* 0x000fe40007f1e0ff */
[----:B------:R-:W-:Y:S01]  /*5180*/  LEA.HI.X R4, R4, R6, R3, 0x5, P1 ;  /* 0x0000000604047211 */ /* 0x000fe200008f2c03 */
[----:B------:R-:W-:Y:S01]  /*5190*/  IMAD.X R6, R103, 0x1, R6, P2 ;  /* 0x0000000167067824 */ /* 0x000fe200010e0606 */
[----:B------:R-:W-:-:S03]  /*51a0*/  LEA R136, P1, R5, c[0x0][0x168], 0x1 ;  /* 0x00005a0005887a11 */ /* 0x000fc600078208ff */
[----:B------:R-:W-:Y:S01]  /*51b0*/  IMAD.X R4, R103, 0x1, R4, P0 ;  /* 0x0000000167047824 */ /* 0x000fe200000e0604 */
        /* <DEDUP_REMOVED lines=13> */
.L_x_5046:
[----:B------:R-:W-:Y:S01]  /*5290*/  FMNMX.FTZ R5, R2, R32, !PT ;  /* 0x0000002002057209 */ /* 0x000fe20007810000 */
[----:B------:R-:W-:Y:S01]  /*52a0*/  LDSM.16.MT88.4 R24, [R118+0x7000] ;  /* 0x007000007618783b */ /* 0x000fe20000004200 */
[----:B------:R-:W-:-:S02]  /*52b0*/  FMNMX.FTZ R3, R0, R34, !PT ;  /* 0x0000002200037209 */ /* 0x000fc40007810000 */
[----:B------:R-:W-:Y:S01]  /*52c0*/  FMNMX.FTZ R5, R86, R5, !PT ;  /* 0x0000000556057209 */ /* 0x000fe20007810000 */
[----:B-1----:R-:W-:Y:S01]  /*52d0*/  LDSM.16.MT88.4 R8, [R118+0x6000] ;  /* 0x006000007608783b */ /* 0x002fe20000004200 */
        /* <DEDUP_REMOVED lines=54> */
[--C-:B------:R-:W-:Y:S01]  /*5640*/  FFMA.FTZ R3, R84, c[0x0][0x23c], -R101.reuse ;  /* 0x00008f0054037a23 */ /* 0x100fe20000010865 */
[----:B------:R-:W1:Y:S01]  /*5650*/  LDSM.16.MT88.4 R32, [R116+0x7000] ;  /* 0x007000007420783b */ /* 0x000e620000004200 */
[----:B------:R-:W-:Y:S01]  /*5660*/  FMUL.FTZ R99, R4, c[0x0][0x23c] ;  /* 0x00008f0004637a20 */ /* 0x000fe20000410000 */
[----:B------:R-:W-:Y:S01]  /*5670*/  MUFU.EX2 R97, R97 ;  /* 0x0000006100617308 */ /* 0x000fe20000000800 */
[--C-:B------:R-:W-:Y:S02]  /*5680*/  FFMA.FTZ R93, R28, c[0x0][0x23c], -R101.reuse ;  /* 0x00008f001c5d7a23 */ /* 0x100fe40000010865 */
[----:B------:R-:W-:Y:S02]  /*5690*/  FFMA.FTZ R30, R30, c[0x0][0x23c], -R101 ;  /* 0x00008f001e1e7a23 */ /* 0x000fe40000010865 */
[----:B------:R-:W-:Y:S02]  /*56a0*/  FMUL.FTZ R12, R12, c[0x0][0x23c] ;  /* 0x00008f000c0c7a20 */ /* 0x000fe40000410000 */
[----:B------:R-:W-:Y:S01]  /*56b0*/  FFMA.FTZ R109, R108, c[0x0][0x23c], -R103 ;  /* 0x00008f006c6d7a23 */ /* 0x000fe20000010867 */
[----:B------:R-:W2:Y:S01]  /*56c0*/  MUFU.EX2 R92, R92 ;  /* 0x0000005c005c7308 */ /* 0x000ea20000000800 */
[----:B------:R-:W-:-:S02]  /*56d0*/  FFMA.FTZ R115, R140, c[0x0][0x23c], -R101 ;  /* 0x00008f008c737a23 */ /* 0x000fc40000010865 */
[--C-:B------:R-:W-:Y:S02]  /*56e0*/  FFMA.FTZ R108, R158, c[0x0][0x23c], -R103.reuse ;  /* 0x00008f009e6c7a23 */ /* 0x100fe40000010867 */
[--C-:B------:R-:W-:Y:S02]  /*56f0*/  FFMA.FTZ R104, R160, c[0x0][0x23c], -R103.reuse ;  /* 0x00008f00a0687a23 */ /* 0x100fe40000010867 */
[----:B------:R-:W-:Y:S01]  /*5700*/  FFMA.FTZ R111, R156, c[0x0][0x23c], -R103 ;  /* 0x00008f009c6f7a23 */ /* 0x000fe20000010867 */
[----:B------:R-:W3:Y:S01]  /*5710*/  MUFU.EX2 R88, R88 ;  /* 0x0000005800587308 */ /* 0x000ee20000000800 */
[--C-:B------:R-:W-:Y:S02]  /*5720*/  FFMA.FTZ R148, R148, c[0x0][0x23c], -R101.reuse ;  /* 0x00008f0094947a23 */ /* 0x100fe40000010865 */
[--C-:B------:R-:W-:Y:S02]  /*5730*/  FFMA.FTZ R140, R152, c[0x0][0x23c], -R101.reuse ;  /* 0x00008f00988c7a23 */ /* 0x100fe40000010865 */
[----:B------:R-:W-:-:S02]  /*5740*/  FFMA.FTZ R113, R154, c[0x0][0x23c], -R101 ;  /* 0x00008f009a717a23 */ /* 0x000fc40000010865 */
[----:B------:R-:W-:Y:S01]  /*5750*/  FFMA.FTZ R141, R142, c[0x0][0x23c], -R103 ;  /* 0x00008f008e8d7a23 */ /* 0x000fe20000010867 */
[----:B------:R-:W-:Y:S01]  /*5760*/  MUFU.EX2 R96, R96 ;  /* 0x0000006000607308 */ /* 0x000fe20000000800 */
[----:B--2---:R-:W-:Y:S01]  /*5770*/  F2FP.BF16.PACK_AB R84, R92, R97 ;  /* 0x000000615c54723e */ /* 0x004fe200000010ff */
[----:B------:R-:W-:Y:S02]  /*5780*/  FFMA.FTZ R145, R110, c[0x0][0x23c], -R101 ;  /* 0x00008f006e917a23 */ /* 0x000fe40000010865 */
[--C-:B------:R-:W-:Y:S02]  /*5790*/  FFMA.FTZ R142, R146, c[0x0][0x23c], -R103.reuse ;  /* 0x00008f00928e7a23 */ /* 0x100fe40000010867 */
[--C-:B------:R-:W-:Y:S02]  /*57a0*/  FFMA.FTZ R135, R150, c[0x0][0x23c], -R103.reuse ;  /* 0x00008f0096877a23 */ /* 0x100fe40000010867 */
[----:B------:R-:W2:Y:S01]  /*57b0*/  MUFU.EX2 R3, R3 ;  /* 0x0000000300037308 */ /* 0x000ea20000000800 */
[----:B---3--:R-:W-:Y:S01]  /*57c0*/  F2FP.BF16.PACK_AB R86, R88, R89 ;  /* 0x000000595856723e */ /* 0x008fe200000010ff */
[----:B------:R-:W-:-:S02]  /*57d0*/  FFMA.FTZ R144, R144, c[0x0][0x23c], -R103 ;  /* 0x00008f0090907a23 */ /* 0x000fc40000010867 */
[--C-:B------:R-:W-:Y:S02]  /*57e0*/  FFMA.FTZ R134, R134, c[0x0][0x23c], -R101.reuse ;  /* 0x00008f0086867a23 */ /* 0x100fe40000010865 */
[--C-:B------:R-:W-:Y:S02]  /*57f0*/  FFMA.FTZ R110, R112, c[0x0][0x23c], -R101.reuse ;  /* 0x00008f00706e7a23 */ /* 0x100fe40000010865 */
[----:B------:R-:W-:Y:S01]  /*5800*/  MUFU.EX2 R2, R30 ;  /* 0x0000001e00027308 */ /* 0x000fe20000000800 */
[----:B------:R-:W-:Y:S02]  /*5810*/  FFMA.FTZ R143, R114, c[0x0][0x23c], -R101 ;  /* 0x00008f00728f7a23 */ /* 0x000fe40000010865 */
[--C-:B------:R-:W-:Y:S02]  /*5820*/  FFMA.FTZ R105, R105, c[0x0][0x23c], -R103.reuse ;  /* 0x00008f0069697a23 */ /* 0x100fe40000010867 */
[--C-:B------:R-:W-:Y:S02]  /*5830*/  FFMA.FTZ R106, R106, c[0x0][0x23c], -R103.reuse ;  /* 0x00008f006a6a7a23 */ /* 0x100fe40000010867 */
[--C-:B------:R-:W-:Y:S01]  /*5840*/  FFMA.FTZ R107, R107, c[0x0][0x23c], -R103.reuse ;  /* 0x00008f006b6b7a23 */ /* 0x100fe20000010867 */
[----:B------:R-:W3:Y:S01]  /*5850*/  MUFU.EX2 R0, R12 ;  /* 0x0000000c00007308 */ /* 0x000ee20000000800 */
[----:B--2---:R-:W-:Y:S01]  /*5860*/  F2FP.BF16.PACK_AB R85, R3, R96 ;  /* 0x000000600355723e */ /* 0x004fe200000010ff */
[----:B------:R-:W-:-:S02]  /*5870*/  FFMA.FTZ R102, R102, c[0x0][0x23c], -R103 ;  /* 0x00008f0066667a23 */ /* 0x000fc40000010867 */
[--C-:B------:R-:W-:Y:S02]  /*5880*/  FFMA.FTZ R103, R94, c[0x0][0x23c], -R101.reuse ;  /* 0x00008f005e677a23 */ /* 0x100fe40000010865 */
[--C-:B------:R-:W-:Y:S02]  /*5890*/  FFMA.FTZ R94, R95, c[0x0][0x23c], -R101.reuse ;  /* 0x00008f005f5e7a23 */ /* 0x100fe40000010865 */
[----:B------:R-:W2:Y:S01]  /*58a0*/  MUFU.EX2 R99, R99 ;  /* 0x0000006300637308 */ /* 0x000ea20000000800 */
[--C-:B------:R-:W-:Y:S02]  /*58b0*/  FFMA.FTZ R100, R100, c[0x0][0x23c], -R101.reuse ;  /* 0x00008f0064647a23 */ /* 0x100fe40000010865 */
[----:B------:R-:W-:-:S05]  /*58c0*/  FFMA.FTZ R95, R98, c[0x0][0x23c], -R101 ;  /* 0x00008f00625f7a23 */ /* 0x000fca0000010865 */
[----:B------:R-:W4:Y:S01]  /*58d0*/  MUFU.EX2 R93, R93 ;  /* 0x0000005d005d7308 */ /* 0x000f220000000800 */
[-C--:B---3--:R-:W-:Y:S02]  /*58e0*/  FMUL.FTZ R20, R52, R0.reuse ;  /* 0x0000000034147220 */ /* 0x088fe40000410000 */
[-C--:B------:R-:W-:Y:S02]  /*58f0*/  FMUL.FTZ R21, R53, R0.reuse ;  /* 0x0000000035157220 */ /* 0x080fe40000410000 */
[-C--:B------:R-:W-:Y:S02]  /*5900*/  FMUL.FTZ R56, R56, R0.reuse ;  /* 0x0000000038387220 */ /* 0x080fe40000410000 */
[----:B------:R-:W-:Y:S01]  /*5910*/  FMUL.FTZ R57, R57, R0 ;  /* 0x0000000039397220 */ /* 0x000fe20000410000 */
[----:B------:R-:W-:Y:S01]  /*5920*/  MUFU.EX2 R109, R109 ;  /* 0x0000006d006d7308 */ /* 0x000fe20000000800 */
[-C--:B--2---:R-:W-:Y:S02]  /*5930*/  FMUL.FTZ R22, R54, R99.reuse ;  /* 0x0000006336167220 */ /* 0x084fe40000410000 */
[----:B------:R-:W-:-:S02]  /*5940*/  FMUL.FTZ R23, R55, R99 ;  /* 0x0000006337177220 */ /* 0x000fc40000410000 */
[-C--:B------:R-:W-:Y:S02]  /*5950*/  FMUL.FTZ R58, R58, R99.reuse ;  /* 0x000000633a3a7220 */ /* 0x080fe40000410000 */
[-C--:B------:R-:W-:Y:S01]  /*5960*/  FMUL.FTZ R59, R59, R99.reuse ;  /* 0x000000633b3b7220 */ /* 0x080fe20000410000 */
[----:B----4-:R-:W-:Y:S01]  /*5970*/  F2FP.BF16.PACK_AB R87, R93, R2 ;  /* 0x000000025d57723e */ /* 0x010fe200000010ff */
[-C--:B------:R-:W-:Y:S01]  /*5980*/  FMUL.FTZ R4, R36, R0.reuse ;  /* 0x0000000024047220 */ /* 0x080fe20000410000 */
[----:B------:R-:W2:Y:S01]  /*5990*/  MUFU.EX2 R108, R108 ;  /* 0x0000006c006c7308 */ /* 0x000ea20000000800 */
        /* <DEDUP_REMOVED lines=9> */
[----:B------:R-:W3:Y:S01]  /*5a30*/  LDSM.16.MT88.4 R56, [R118+0x6400] ;  /* 0x006400007638783b */ /* 0x000ee20000004200 */
[----:B------:R-:W-:Y:S01]  /*5a40*/  FMUL.FTZ R43, R43, R99 ;  /* 0x000000632b2b7220 */ /* 0x000fe20000410000 */
[----:B--2---:R-:W-:Y:S01]  /*5a50*/  F2FP.BF16.PACK_AB R52, R108, R109 ;  /* 0x0000006d6c34723e */ /* 0x004fe200000010ff */
[----:B------:R-:W2:Y:S01]  /*5a60*/  MUFU.EX2 R111, R111 ;  /* 0x0000006f006f7308 */ /* 0x000ea20000000800 */
        /* <DEDUP_REMOVED lines=8> */
[C---:B------:R-:W-:Y:S01]  /*5af0*/  HMMA.16816.F32.BF16 R8, R84.reuse, R10, R40 ;  /* 0x0000000a5408723c */ /* 0x040fe20000041828 */
[-C--:B------:R-:W-:Y:S01]  /*5b00*/  FMUL.FTZ R30, R62, R99.reuse ;  /* 0x000000633e1e7220 */ /* 0x080fe20000410000 */
[----:B------:R-:W4:Y:S01]  /*5b10*/  LDSM.16.MT88.4 R40, [R118+0x8000] ;  /* 0x008000007628783b */ /* 0x000f220000004200 */
[-C--:B------:R-:W-:Y:S01]  /*5b20*/  FMUL.FTZ R31, R63, R99.reuse ;  /* 0x000000633f1f7220 */ /* 0x080fe20000410000 */
[----:B------:R-:W5:Y:S01]  /*5b30*/  MUFU.EX2 R115, R115 ;  /* 0x0000007300737308 */ /* 0x000f620000000800 */
[----:B--2---:R-:W-:Y:S01]  /*5b40*/  F2FP.BF16.PACK_AB R54, R111, R104 ;  /* 0x000000686f36723e */ /* 0x004fe200000010ff */
[-C--:B------:R-:W-:Y:S01]  /*5b50*/  FMUL.FTZ R48, R48, R0.reuse ;  /* 0x0000000030307220 */ /* 0x080fe20000410000 */
[----:B------:R-:W-:Y:S01]  /*5b60*/  LDSM.16.MT88.4 R60, [R116+0x7400] ;  /* 0x00740000743c783b */ /* 0x000fe20000004200 */
[----:B------:R-:W-:Y:S01]  /*5b70*/  FMUL.FTZ R49, R49, R0 ;  /* 0x0000000031317220 */ /* 0x000fe20000410000 */
[----:B------:R-:W-:Y:S01]  /*5b80*/  HMMA.16816.F32.BF16 R12, R84, R16, R12 ;  /* 0x00000010540c723c */ /* 0x000fe2000004180c */
[----:B------:R-:W-:-:S02]  /*5b90*/  FMUL.FTZ R50, R50, R99 ;  /* 0x0000006332327220 */ /* 0x000fc40000410000 */
[----:B------:R-:W-:Y:S01]  /*5ba0*/  MUFU.EX2 R140, R140 ;  /* 0x0000008c008c7308 */ /* 0x000fe20000000800 */
[-C--:B------:R-:W-:Y:S02]  /*5bb0*/  FMUL.FTZ R51, R51, R99.reuse ;  /* 0x0000006333337220 */ /* 0x080fe40000410000 */
[-C--:B------:R-:W-:Y:S02]  /*5bc0*/  FMUL.FTZ R64, R64, R0.reuse ;  /* 0x0000000040407220 */ /* 0x080fe40000410000 */
[----:B------:R-:W-:Y:S01]  /*5bd0*/  FMUL.FTZ R65, R65, R0 ;  /* 0x0000000041417220 */ /* 0x000fe20000410000 */
[----:B-1----:R-:W-:Y:S01]  /*5be0*/  HMMA.16816.F32.BF16 R28, R84, R32, R28 ;  /* 0x00000020541c723c */ /* 0x002fe2000004181c */
[-C--:B------:R-:W-:Y:S01]  /*5bf0*/  FMUL.FTZ R66, R66, R99.reuse ;  /* 0x0000006342427220 */ /* 0x080fe20000410000 */
[----:B------:R-:W1:Y:S01]  /*5c00*/  MUFU.EX2 R113, R113 ;  /* 0x0000007100717308 */ /* 0x000e620000000800 */
[----:B-----5:R-:W-:Y:S01]  /*5c10*/  F2FP.BF16.PACK_AB R53, R115, R148 ;  /* 0x000000947335723e */ /* 0x020fe200000010ff */
[----:B------:R-:W-:-:S02]  /*5c20*/  FMUL.FTZ R67, R67, R99 ;  /* 0x0000006343437220 */ /* 0x000fc40000410000 */
[-C--:B------:R-:W-:Y:S02]  /*5c30*/  FMUL.FTZ R44, R76, R0.reuse ;  /* 0x000000004c2c7220 */ /* 0x080fe40000410000 */
[C---:B------:R-:W-:Y:S01]  /*5c40*/  HMMA.16816.F32.BF16 R16, R84.reuse, R18, R48 ;  /* 0x000000125410723c */ /* 0x040fe20000041830 */
[----:B------:R-:W2:Y:S01]  /*5c50*/  LDSM.16.MT88.4 R48, [R116+0x8000] ;  /* 0x008000007430783b */ /* 0x000ea20000004200 */
[----:B------:R-:W-:Y:S01]  /*5c60*/  FMUL.FTZ R45, R77, R0 ;  /* 0x000000004d2d7220 */ /* 0x000fe20000410000 */
[----:B------:R-:W-:Y:S01]  /*5c70*/  MUFU.EX2 R141, R141 ;  /* 0x0000008d008d7308 */ /* 0x000fe20000000800 */
[-C--:B------:R-:W-:Y:S02]  /*5c80*/  FMUL.FTZ R46, R78, R99.reuse ;  /* 0x000000634e2e7220 */ /* 0x080fe40000410000 */
[----:B------:R-:W-:Y:S02]  /*5c90*/  FMUL.FTZ R47, R79, R99 ;  /* 0x000000634f2f7220 */ /* 0x000fe40000410000 */
[----:B------:R-:W-:Y:S01]  /*5ca0*/  HMMA.16816.F32.BF16 R32, R84, R34, R64 ;  /* 0x000000225420723c */ /* 0x000fe20000041840 */
[----:B------:R-:W5:Y:S01]  /*5cb0*/  LDSM.16.MT88.4 R64, [R116+0x6400] ;  /* 0x006400007440783b */ /* 0x000f620000004200 */
[----:B-1----:R-:W-:Y:S01]  /*5cc0*/  F2FP.BF16.PACK_AB R55, R113, R140 ;  /* 0x0000008c7137723e */ /* 0x002fe200000010ff */
[-C--:B------:R-:W-:Y:S01]  /*5cd0*/  FMUL.FTZ R80, R80, R0.reuse ;  /* 0x0000000050507220 */ /* 0x080fe20000410000 */
[----:B------:R-:W-:Y:S01]  /*5ce0*/  MUFU.EX2 R142, R142 ;  /* 0x0000008e008e7308 */ /* 0x000fe20000000800 */
[----:B------:R-:W-:-:S02]  /*5cf0*/  FMUL.FTZ R81, R81, R0 ;  /* 0x0000000051517220 */ /* 0x000fc40000410000 */
[-C--:B------:R-:W-:Y:S02]  /*5d00*/  FMUL.FTZ R82, R82, R99.reuse ;  /* 0x0000006352527220 */ /* 0x080fe40000410000 */
[C---:B---3--:R-:W-:Y:S01]  /*5d10*/  HMMA.16816.F32.BF16 R4, R52.reuse, R56, R4 ;  /* 0x000000383404723c */ /* 0x048fe20000041804 */
[-C--:B------:R-:W-:Y:S02]  /*5d20*/  FMUL.FTZ R83, R83, R99.reuse ;  /* 0x0000006353537220 */ /* 0x080fe40000410000 */
[-C--:B------:R-:W-:Y:S01]  /*5d30*/  FMUL.FTZ R36, R68, R0.reuse ;  /* 0x0000000044247220 */ /* 0x080fe20000410000 */
[----:B------:R-:W-:Y:S01]  /*5d40*/  MUFU.EX2 R135, R135 ;  /* 0x0000008700877308 */ /* 0x000fe20000000800 */
[----:B------:R-:W-:Y:S02]  /*5d50*/  FMUL.FTZ R37, R69, R0 ;  /* 0x0000000045257220 */ /* 0x000fe40000410000 */
[-C--:B------:R-:W-:Y:S01]  /*5d60*/  FMUL.FTZ R38, R70, R99.reuse ;  /* 0x0000006346267220 */ /* 0x080fe20000410000 */
[----:B------:R-:W-:Y:S01]  /*5d70*/  HMMA.16816.F32.BF16 R8, R52, R58, R8 ;  /* 0x0000003a3408723c */ /* 0x000fe20000041808 */
[----:B------:R-:W1:Y:S01]  /*5d80*/  LDSM.16.MT88.4 R56, [R118+0x7400] ;  /* 0x007400007638783b */ /* 0x000e620000004200 */
[----:B------:R-:W-:-:S02]  /*5d90*/  FMUL.FTZ R39, R71, R99 ;  /* 0x0000006347277220 */ /* 0x000fc40000410000 */
[-C--:B------:R-:W-:Y:S01]  /*5da0*/  FMUL.FTZ R72, R72, R0.reuse ;  /* 0x0000000048487220 */ /* 0x080fe20000410000 */
[----:B------:R-:W-:Y:S01]  /*5db0*/  MUFU.EX2 R144, R144 ;  /* 0x0000009000907308 */ /* 0x000fe20000000800 */
[-C--:B------:R-:W-:Y:S02]  /*5dc0*/  FMUL.FTZ R73, R73, R0.reuse ;  /* 0x0000000049497220 */ /* 0x080fe40000410000 */
[-C--:B------:R-:W-:Y:S01]  /*5dd0*/  FMUL.FTZ R74, R74, R99.reuse ;  /* 0x000000634a4a7220 */ /* 0x080fe20000410000 */
[----:B----4-:R-:W-:Y:S01]  /*5de0*/  HMMA.16816.F32.BF16 R36, R84, R40, R36 ;  /* 0x000000285424723c */ /* 0x010fe20000041824 */
[-C--:B------:R-:W-:Y:S02]  /*5df0*/  FMUL.FTZ R75, R75, R99.reuse ;  /* 0x000000634b4b7220 */ /* 0x080fe40000410000 */
[----:B------:R-:W-:Y:S01]  /*5e00*/  FFMA.FTZ R97, R139, R0, R97 ;  /* 0x000000008b617223 */ /* 0x000fe20000010061 */
[----:B------:R-:W-:Y:S01]  /*5e10*/  MUFU.EX2 R134, R134 ;  /* 0x0000008600867308 */ /* 0x000fe20000000800 */
[----:B------:R-:W-:-:S02]  /*5e20*/  FFMA.FTZ R96, R138, R99, R96 ;  /* 0x000000638a607223 */ /* 0x000fc40000010060 */
[----:B------:R-:W-:Y:S01]  /*5e30*/  FADD.FTZ R92, R92, R97 ;  /* 0x000000615c5c7221 */ /* 0x000fe20000010000 */
[----:B--2---:R-:W-:Y:S01]  /*5e40*/  HMMA.16816.F32.BF16 R44, R84, R48, R44 ;  /* 0x00000030542c723c */ /* 0x004fe2000004182c */
[----:B------:R-:W-:Y:S02]  /*5e50*/  FADD.FTZ R3, R3, R96 ;  /* 0x0000006003037221 */ /* 0x000fe40000010000 */
[----:B------:R-:W-:Y:S01]  /*5e60*/  FADD.FTZ R89, R89, R92 ;  /* 0x0000005c59597221 */ /* 0x000fe20000010000 */
[----:B------:R-:W-:Y:S01]  /*5e70*/  MUFU.EX2 R145, R145 ;  /* 0x0000009100917308 */ /* 0x000fe20000000800 */
[----:B------:R-:W-:Y:S02]  /*5e80*/  FADD.FTZ R2, R2, R3 ;  /* 0x0000000302027221 */ /* 0x000fe40000010000 */
[----:B------:R-:W-:Y:S01]  /*5e90*/  FADD.FTZ R88, R88, R89 ;  /* 0x0000005958587221 */ /* 0x000fe20000010000 */
[----:B-----5:R-:W-:Y:S01]  /*5ea0*/  HMMA.16816.F32.BF16 R12, R52, R64, R12 ;  /* 0x00000040340c723c */ /* 0x020fe2000004180c */
[----:B------:R-:W-:Y:S01]  /*5eb0*/  FADD.FTZ R93, R93, R2 ;  /* 0x000000025d5d7221 */ /* 0x000fe20000010000 */
[----:B------:R-:W-:Y:S01]  /*5ec0*/  MOV R2, R91 ;  /* 0x0000005b00027202 */ /* 0x000fe20000000f00 */
[----:B------:R-:W-:Y:S01]  /*5ed0*/  FADD.FTZ R3, R109, R88 ;  /* 0x000000586d037221 */ /* 0x000fe20000010000 */
[----:B------:R-:W-:Y:S01]  /*5ee0*/  MUFU.EX2 R110, R110 ;  /* 0x0000006e006e7308 */ /* 0x000fe20000000800 */
[----:B------:R-:W-:-:S02]  /*5ef0*/  FADD.FTZ R148, R148, R93 ;  /* 0x0000005d94947221 */ /* 0x000fc40000010000 */
[----:B------:R-:W-:Y:S01]  /*5f00*/  FADD.FTZ R3, R108, R3 ;  /* 0x000000036c037221 */ /* 0x000fe20000010000 */
[C---:B------:R-:W-:Y:S01]  /*5f10*/  HMMA.16816.F32.BF16 R16, R52.reuse, R66, R16 ;  /* 0x000000423410723c */ /* 0x040fe20000041810 */
[----:B------:R-:W2:Y:S01]  /*5f20*/  LDSM.16.MT88.4 R64, [R118+0x8400] ;  /* 0x008400007640783b */ /* 0x000ea20000004200 */
[----:B------:R-:W-:Y:S02]  /*5f30*/  FADD.FTZ R115, R115, R148 ;  /* 0x0000009473737221 */ /* 0x000fe40000010000 */
[----:B------:R-:W-:Y:S01]  /*5f40*/  MUFU.EX2 R143, R143 ;  /* 0x0000008f008f7308 */ /* 0x000fe20000000800 */
[----:B------:R-:W-:Y:S02]  /*5f50*/  FADD.FTZ R0, R104, R3 ;  /* 0x0000000368007221 */ /* 0x000fe40000010000 */
[----:B------:R-:W-:Y:S01]  /*5f60*/  FADD.FTZ R140, R140, R115 ;  /* 0x000000738c8c7221 */ /* 0x000fe20000010000 */
[----:B-1----:R-:W-:Y:S01]  /*5f70*/  HMMA.16816.F32.BF16 R20, R52, R56, R20 ;  /* 0x000000383414723c */ /* 0x002fe20000041814 */
[----:B------:R-:W-:-:S02]  /*5f80*/  FADD.FTZ R0, R111, R0 ;  /* 0x000000006f007221 */ /* 0x000fc40000010000 */
[----:B------:R-:W-:Y:S01]  /*5f90*/  FADD.FTZ R113, R113, R140 ;  /* 0x0000008c71717221 */ /* 0x000fe20000010000 */
[----:B------:R-:W-:Y:S04]  /*5fa0*/  MUFU.EX2 R105, R105 ;  /* 0x0000006900697308 */ /* 0x000fe80000000800 */
[----:B------:R-:W-:Y:S01]  /*5fb0*/  HMMA.16816.F32.BF16 R24, R52, R58, R24 ;  /* 0x0000003a3418723c */ /* 0x000fe20000041818 */
[----:B------:R-:W1:Y:S03]  /*5fc0*/  LDSM.16.MT88.4 R56, [R116+0x8400] ;  /* 0x008400007438783b */ /* 0x000e660000004200 */
[----:B------:R-:W3:Y:S04]  /*5fd0*/  MUFU.EX2 R106, R106 ;  /* 0x0000006a006a7308 */ /* 0x000ee80000000800 */
[C---:B------:R-:W-:Y:S01]  /*5fe0*/  HMMA.16816.F32.BF16 R48, R84.reuse, R50, R80 ;  /* 0x000000325430723c */ /* 0x040fe20000041850 */
[----:B------:R-:W-:Y:S03]  /*5ff0*/  LDSM.16.MT88.4 R80, [R116+0x8800] ;  /* 0x008800007450783b */ /* 0x000fe60000004200 */
[----:B------:R-:W-:Y:S04]  /*6000*/  MUFU.EX2 R107, R107 ;  /* 0x0000006b006b7308 */ /* 0x000fe80000000800 */
[----:B------:R-:W-:Y:S01]  /*6010*/  HMMA.16816.F32.BF16 R40, R84, R42, R72 ;  /* 0x0000002a5428723c */ /* 0x000fe20000041848 */
[----:B------:R-:W4:Y:S03]  /*6020*/  LDSM.16.MT88.4 R72, [R118+0x8800] ;  /* 0x008800007648783b */ /* 0x000f260000004200 */
[----:B------:R-:W5:Y:S03]  /*6030*/  MUFU.EX2 R102, R102 ;  /* 0x0000006600667308 */ /* 0x000f660000000800 */
[----:B---3--:R-:W-:Y:S01]  /*6040*/  F2FP.BF16.PACK_AB R84, R106, R105 ;  /* 0x000000696a54723e */ /* 0x008fe200000010ff */
[C---:B------:R-:W-:Y:S04]  /*6050*/  HMMA.16816.F32.BF16 R28, R52.reuse, R60, R28 ;  /* 0x0000003c341c723c */ /* 0x040fe8000004181c */
[----:B------:R-:W-:Y:S04]  /*6060*/  MUFU.EX2 R100, R100 ;  /* 0x0000006400647308 */ /* 0x000fe80000000800 */
[----:B--2---:R-:W-:Y:S04]  /*6070*/  HMMA.16816.F32.BF16 R36, R52, R64, R36 ;  /* 0x000000403424723c */ /* 0x004fe80000041824 */
[----:B------:R-:W2:Y:S01]  /*6080*/  MUFU.EX2 R103, R103 ;  /* 0x0000006700677308 */ /* 0x000ea20000000800 */
[----:B-----5:R-:W-:-:S03]  /*6090*/  F2FP.BF16.PACK_AB R86, R102, R107 ;  /* 0x0000006b6656723e */ /* 0x020fc600000010ff */
[C---:B------:R-:W-:Y:S01]  /*60a0*/  HMMA.16816.F32.BF16 R40, R52.reuse, R66, R40 ;  /* 0x000000423428723c */ /* 0x040fe20000041828 */
[----:B------:R-:W-:Y:S03]  /*60b0*/  LDSM.16.MT88.4 R64, [R116+0x6800] ;  /* 0x006800007440783b */ /* 0x000fe60000004200 */
[----:B------:R-:W-:Y:S04]  /*60c0*/  MUFU.EX2 R94, R94 ;  /* 0x0000005e005e7308 */ /* 0x000fe80000000800 */
[----:B-1----:R-:W-:Y:S04]  /*60d0*/  HMMA.16816.F32.BF16 R44, R52, R56, R44 ;  /* 0x00000038342c723c */ /* 0x002fe8000004182c */
[----:B------:R-:W1:Y:S01]  /*60e0*/  MUFU.EX2 R95, R95 ;  /* 0x0000005f005f7308 */ /* 0x000e620000000800 */
[----:B--2---:R-:W-:-:S03]  /*60f0*/  F2FP.BF16.PACK_AB R85, R103, R100 ;  /* 0x000000646755723e */ /* 0x004fc600000010ff */
[C---:B------:R-:W-:Y:S01]  /*6100*/  HMMA.16816.F32.BF16 R48, R52.reuse, R58, R48 ;  /* 0x0000003a3430723c */ /* 0x040fe20000041830 */
[----:B------:R-:W2:Y:S07]  /*6110*/  LDSM.16.MT88.4 R56, [R118+0x6800] ;  /* 0x006800007638783b */ /* 0x000eae0000004200 */
        /* <DEDUP_REMOVED lines=12> */
[----:B------:R-:W-:Y:S02]  /*61e0*/  FADD.FTZ R135, R135, R142 ;  /* 0x0000008e87877221 */ /* 0x000fe40000010000 */
[----:B------:R-:W-:-:S02]  /*61f0*/  FADD.FTZ R110, R110, R145 ;  /* 0x000000916e6e7221 */ /* 0x000fc40000010000 */
[C---:B----4-:R-:W-:Y:S01]  /*6200*/  HMMA.16816.F32.BF16 R68, R52.reuse, R72, R36 ;  /* 0x000000483444723c */ /* 0x050fe20000041824 */
        /* <DEDUP_REMOVED lines=9> */
[----:B--2---:R-:W-:Y:S01]  /*62a0*/  HMMA.16816.F32.BF16 R4, R52, R56, R4 ;  /* 0x000000383404723c */ /* 0x004fe20000041804 */
[----:B------:R-:W-:Y:S02]  /*62b0*/  FADD.FTZ R94, R94, R103 ;  /* 0x000000675e5e7221 */ /* 0x000fe40000010000 */
[----:B------:R-:W-:Y:S02]  /*62c0*/  FADD.FTZ R139, R102, R107 ;  /* 0x0000006b668b7221 */ /* 0x000fe40000010000 */
[----:B------:R-:W-:-:S03]  /*62d0*/  FADD.FTZ R138, R95, R94 ;  /* 0x0000005e5f8a7221 */ /* 0x000fc60000010000 */
[C---:B------:R-:W-:Y:S01]  /*62e0*/  HMMA.16816.F32.BF16 R8, R52.reuse, R58, R8 ;  /* 0x0000003a3408723c */ /* 0x040fe20000041808 */
[----:B------:R-:W2:Y:S07]  /*62f0*/  LDSM.16.MT88.4 R56, [R116+0x7800] ;  /* 0x007800007438783b */ /* 0x000eae0000004200 */
[C---:B------:R-:W-:Y:S08]  /*6300*/  HMMA.16816.F32.BF16 R76, R52.reuse, R80, R44 ;  /* 0x00000050344c723c */ /* 0x040ff0000004182c */
[C---:B------:R-:W-:Y:S08]  /*6310*/  HMMA.16816.F32.BF16 R12, R52.reuse, R64, R12 ;  /* 0x00000040340c723c */ /* 0x040ff0000004180c */
[C---:B------:R-:W-:Y:S01]  /*6320*/  HMMA.16816.F32.BF16 R16, R52.reuse, R66, R16 ;  /* 0x000000423410723c */ /* 0x040fe20000041810 */
[----:B------:R-:W-:Y:S07]  /*6330*/  LDSM.16.MT88.4 R64, [R116+0x7c00] ;  /* 0x007c00007440783b */ /* 0x000fee0000004200 */
[----:B------:R-:W-:Y:S01]  /*6340*/  HMMA.16816.F32.BF16 R80, R52, R82, R48 ;  /* 0x000000523450723c */ /* 0x000fe20000041830 */
[----:B------:R-:W3:Y:S07]  /*6350*/  LDSM.16.MT88.4 R48, [R116+0x6c00] ;  /* 0x006c00007430783b */ /* 0x000eee0000004200 */
[----:B-1----:R-:W-:Y:S01]  /*6360*/  HMMA.16816.F32.BF16 R36, R84, R40, R4 ;  /* 0x000000285424723c */ /* 0x002fe20000041804 */
[----:B------:R-:W-:Y:S07]  /*6370*/  LDSM.16.MT88.4 R4, [R116+0x8c00] ;  /* 0x008c00007404783b */ /* 0x000fee0000004200 */
[C---:B--2---:R-:W-:Y:S08]  /*6380*/  HMMA.16816.F32.BF16 R28, R52.reuse, R56, R28 ;  /* 0x00000038341c723c */ /* 0x044ff0000004181c */
[----:B------:R-:W-:Y:S01]  /*6390*/  HMMA.16816.F32.BF16 R32, R52, R58, R32 ;  /* 0x0000003a3420723c */ /* 0x000fe20000041820 */
[----:B------:R-:W1:Y:S07]  /*63a0*/  LDSM.16.MT88.4 R56, [R118+0x7c00] ;  /* 0x007c00007638783b */ /* 0x000e6e0000004200 */
[----:B------:R-:W-:Y:S01]  /*63b0*/  HMMA.16816.F32.BF16 R40, R84, R42, R8 ;  /* 0x0000002a5428723c */ /* 0x000fe20000041808 */
[----:B------:R-:W2:Y:S07]  /*63c0*/  LDSM.16.MT88.4 R8, [R118+0x8c00] ;  /* 0x008c00007608783b */ /* 0x000eae0000004200 */
[C---:B------:R-:W-:Y:S08]  /*63d0*/  HMMA.16816.F32.BF16 R20, R52.reuse, R60, R20 ;  /* 0x0000003c3414723c */ /* 0x040ff00000041814 */
[----:B------:R-:W-:Y:S08]  /*63e0*/  HMMA.16816.F32.BF16 R24, R52, R62, R24 ;  /* 0x0000003e3418723c */ /* 0x000ff00000041818 */
[C---:B---3--:R-:W-:Y:S08]  /*63f0*/  HMMA.16816.F32.BF16 R44, R84.reuse, R48, R12 ;  /* 0x00000030542c723c */ /* 0x048ff0000004180c */
[C---:B------:R-:W-:Y:S08]  /*6400*/  HMMA.16816.F32.BF16 R60, R84.reuse, R64, R28 ;  /* 0x00000040543c723c */ /* 0x040ff0000004181c */
[C---:B-1----:R-:W-:Y:S08]  /*6410*/  HMMA.16816.F32.BF16 R52, R84.reuse, R56, R20 ;  /* 0x000000385434723c */ /* 0x042ff00000041814 */
[C---:B------:R-:W-:Y:S08]  /*6420*/  HMMA.16816.F32.BF16 R48, R84.reuse, R50, R16 ;  /* 0x000000325430723c */ /* 0x040ff00000041810 */
[C---:B------:R-:W-:Y:S08]  /*6430*/  HMMA.16816.F32.BF16 R56, R84.reuse, R58, R24 ;  /* 0x0000003a5438723c */ /* 0x040ff00000041818 */
[C---:B------:R-:W-:Y:S08]  /*6440*/  HMMA.16816.F32.BF16 R64, R84.reuse, R66, R32 ;  /* 0x000000425440723c */ /* 0x040ff00000041820 */
[C---:B--2---:R-:W-:Y:S08]  /*6450*/  HMMA.16816.F32.BF16 R68, R84.reuse, R8, R68 ;  /* 0x000000085444723c */ /* 0x044ff00000041844 */
[C---:B------:R-:W-:Y:S08]  /*6460*/  HMMA.16816.F32.BF16 R72, R84.reuse, R10, R72 ;  /* 0x0000000a5448723c */ /* 0x040ff00000041848 */
[C---:B------:R-:W-:Y:S08]  /*6470*/  HMMA.16816.F32.BF16 R76, R84.reuse, R4, R76 ;  /* 0x00000004544c723c */ /* 0x040ff0000004184c */
[----:B------:R-:W-:Y:S08]  /*6480*/  HMMA.16816.F32.BF16 R80, R84, R6, R80 ;  /* 0x000000065450723c */ /* 0x000ff00000041850 */
.L_x_5043:
[----:B------:R-:W-:-:S13]  /*6490*/  ISETP.GE.AND P0, PT, R124, 0x1, PT ;  /* 0x000000017c00780c */ /* 0x000fda0003f06270 */
[----:B------:R-:W-:Y:S05]  /*64a0*/  @!P0 BRA `(.L_x_5049) ;  /* 0x0000222000008947 */ /* 0x000fea0003800000 */
[----:B------:R-:W-:Y:S01]  /*64b0*/  ULDC.64 UR4, c[0x0][0x1a0] ;  /* 0x0000680000047ab9 */ /* 0x000fe20000000a00 */
[----:B------:R-:W-:Y:S01]  /*64c0*/  IMAD.MOV.U32 R3, RZ, RZ, R0 ;  /* 0x000000ffff037224 */ /* 0x000fe200078e0000 */
[----:B------:R-:W-:Y:S01]  /*64d0*/  ULEA UR7, -UR4, URZ, 0x6 ;  /* 0x0000003f04077291 */ /* 0x000fe2000f8e313f */
[----:B------:R-:W-:Y:S01]  /*64e0*/  IMAD.MOV.U32 R85, RZ, RZ, R2 ;  /* 0x000000ffff557224 */ /* 0x000fe200078e0002 */
[----:B------:R-:W-:Y:S02]  /*64f0*/  UMOV UR10, 0x5 ;  /* 0x00000005000a7882 */ /* 0x000fe40000000000 */
[----:B------:R-:W-:Y:S02]  /*6500*/  USHF.L.U64.HI UR5, UR4, UR10, UR5 ;  /* 0x0000000a04057299 */ /* 0x000fe40008010205 */
[----:B------:R-:W-:Y:S01]  /*6510*/  USHF.R.S32.HI UR10, URZ, 0x1f, UR7 ;  /* 0x0000001f3f0a7899 */ /* 0x000fe20008011407 */
[----:B------:R-:W-:Y:S01]  /*6520*/  MOV R135, UR7 ;  /* 0x0000000700877c02 */ /* 0x000fe20008000f00 */
[----:B------:R-:W-:-:S02]  /*6530*/  ULDC UR6, c[0x0][0x198] ;  /* 0x0000660000067ab9 */ /* 0x000fc40000000800 */
[----:B------:R-:W-:Y:S02]  /*6540*/  USHF.L.U32 UR11, UR4, 0x5, URZ ;  /* 0x00000005040b7899 */ /* 0x000fe4000800063f */
[----:B------:R-:W-:Y:S01]  /*6550*/  ULEA UR6, -UR6, URZ, 0x6 ;  /* 0x0000003f06067291 */ /* 0x000fe2000f8e313f */
[----:B------:R-:W-:Y:S01]  /*6560*/  MOV R134, UR10 ;  /* 0x0000000a00867c02 */ /* 0x000fe20008000f00 */
[----:B------:R-:W-:Y:S02]  /*6570*/  USHF.L.U64.HI UR5, UR11, 0x1, UR5 ;  /* 0x000000010b057899 */ /* 0x000fe40008010205 */
[----:B------:R-:W-:Y:S02]  /*6580*/  USHF.R.S32.HI UR4, URZ, 0x1f, UR6 ;  /* 0x0000001f3f047899 */ /* 0x000fe40008011406 */
[----:B------:R-:W-:Y:S02]  /*6590*/  USHF.L.U32 UR11, UR11, 0x1, URZ ;  /* 0x000000010b0b7899 */ /* 0x000fe4000800063f */
.L_x_5053:
        /* <DEDUP_REMOVED lines=64> */
.L_x_5050:
        /* <DEDUP_REMOVED lines=20> */
[----:B------:R-:W-:Y:S04]  /*6ae0*/  LDSM.16.M88.4 R108, [R119] ;  /* 0x00000000776c783b */ /* 0x000fe80000000200 */
        /* <DEDUP_REMOVED lines=137> */
[----:B------:R-:W-:Y:S02]  /*7380*/  IMAD R87, R2, c[0x0][0x184], R87 ;  /* 0x0000610002577a24 */ /* 0x000fe400078e0257 */
[----:B------:R-:W-:Y:S02]  /*7390*/  IMAD.MOV.U32 R2, RZ, RZ, R90 ;  /* 0x000000ffff027224 */ /* 0x000fe400078e005a */
[----:B------:R-:W-:Y:S03]  /*73a0*/  IMAD.IADD R89, R91, 0x1, R87 ;  /* 0x000000015b597824 */ /* 0x000fe600078e0257 */
.L_x_5052:
[C---:B------:R-:W-:Y:S01]  /*73b0*/  LEA R136, P0, R2.reuse, R136, 0x1 ;  /* 0x0000008802887211 */ /* 0x040fe200078008ff */
[----:B------:R-:W-:Y:S02]  /*73c0*/  IMAD.MOV.U32 R87, RZ, RZ, c[0x0][0x198] ;  /* 0x00006600ff577624 */ /* 0x000fe400078e00ff */
[----:B------:R-:W-:Y:S01]  /*73d0*/  IMAD.MOV.U32 R0, RZ, RZ, c[0x0][0x19c] ;  /* 0x00006700ff007624 */ /* 0x000fe200078e00ff */
[----:B------:R-:W-:Y:S02]  /*73e0*/  LEA.HI.X R137, R2, R137, R89, 0x1, P0 ;  /* 0x0000008902897211 */ /* 0x000fe400000f0c59 */
[C---:B------:R-:W-:Y:S03]  /*73f0*/  LEA R88, P0, R87.reuse, R136, 0x6 ;  /* 0x0000008857587211 */ /* 0x040fe600078030ff */
[----:B------:R-:W-:Y:S01]  /*7400*/  @!PT LDS RZ, [RZ] ;  /* 0x00000000fffff984 */ /* 0x000fe20000000800 */
[----:B------:R-:W-:Y:S01]  /*7410*/  @!PT LDS RZ, [RZ] ;  /* 0x00000000fffff984 */ /* 0x000fe20000000800 */
[----:B------:R-:W-:Y:S01]  /*7420*/  @!PT LDS RZ, [RZ] ;  /* 0x00000000fffff984 */ /* 0x000fe20000000800 */
[----:B------:R1:W-:Y:S01]  /*7430*/  LDGSTS.E.BYPASS.LTC128B.128 [R125+0x3000], [R136.64] ;  /* 0x03000000887d7fae */ /* 0x0003e2000b901d48 */
[----:B------:R-:W-:Y:S03]  /*7440*/  LEA.HI.X R89, R87, R137, R0, 0x6, P0 ;  /* 0x0000008957597211 */ /* 0x000fe600000f3400 */
[----:B------:R1:W-:Y:S04]  /*7450*/  LDGSTS.E.BYPASS.LTC128B.128 [R125+0x4000], [R136.64+0x40] ;  /* 0x04000040887d7fae */ /* 0x0003e8000b901d48 */
[----:B------:R1:W-:Y:S04]  /*7460*/  LDGSTS.E.BYPASS.LTC128B.128 [R125+0x5000], [R136.64+0x80] ;  /* 0x05000080887d7fae */ /* 0x0003e8000b901d48 */
[----:B------:R1:W-:Y:S04]  /*7470*/  LDGSTS.E.BYPASS.LTC128B.128 [R125+0x3800], [R88.64] ;  /* 0x03800000587d7fae */ /* 0x0003e8000b901d48 */
[----:B------:R1:W-:Y:S04]  /*7480*/  LDGSTS.E.BYPASS.LTC128B.128 [R125+0x4800], [R88.64+0x40] ;  /* 0x04800040587d7fae */ /* 0x0003e8000b901d48 */
[----:B------:R1:W-:Y:S04]  /*7490*/  LDGSTS.E.BYPASS.LTC128B.128 [R125+0x5800], [R88.64+0x80] ;  /* 0x05800080587d7fae */ /* 0x0003e8000b901d48 */
[----:B------:R-:W0:Y:S02]  /*74a0*/  LDGDEPBAR ;  /* 0x00000000000079af */ /* 0x000e240000000000 */
.L_x_5051:
        /* <DEDUP_REMOVED lines=34> */
[----:B-1----:R-:W-:Y:S07]  /*76d0*/  FMNMX.FTZ R89, R35, R2, !PT ;  /* 0x0000000223597209 */ /* 0x002fee0007810000 */
        /* <DEDUP_REMOVED lines=255> */
.L_x_5049:
        /* <DEDUP_REMOVED lines=198> */
.L_x_5055:
[----:B------:R-:W-:Y:S05]  /*9330*/  BSYNC B0 ;  /* 0x0000000000007941 */ /* 0x000fea0003800000 */
.L_x_5054:
[----:B------:R-:W5:Y:S01]  /*9340*/  S2R R7, SR_CTAID.X ;  /* 0x0000000000077919 */ /* 0x000f620000002500 */
[----:B------:R-:W-:Y:S01]  /*9350*/  SHF.R.S32.HI R129, RZ, 0x1f, R128 ;  /* 0x0000001fff817819 */ /* 0x000fe20000011480 */
[----:B------:R-:W-:Y:S01]  /*9360*/  BSSY B0, `(.L_x_5056) ;  /* 0x000001e000007945 */ /* 0x000fe20003800000 */
[----:B---3--:R-:W-:Y:S01]  /*9370*/  SHF.R.S32.HI R4, RZ, 0x1f, R10 ;  /* 0x0000001fff047819 */ /* 0x008fe2000001140a */
[----:B------:R-:W3:Y:S01]  /*9380*/  S2R R3, SR_TID.X ;  /* 0x0000000000037919 */ /* 0x000ee20000002100 */
[----:B-----5:R-:W-:Y:S01]  /*9390*/  IMAD.SHL.U32 R5, R7, 0x40, RZ ;  /* 0x0000004007057824 */ /* 0x020fe200078e00ff */
[----:B---3--:R-:W-:-:S03]  /*93a0*/  SHF.R.S32.HI R0, RZ, 0x1f, R3 ;  /* 0x0000001fff007819 */ /* 0x008fc60000011403 */
[C---:B------:R-:W-:Y:S01]  /*93b0*/  IMAD.WIDE.U32 R128, R5.reuse, c[0x0][0x1e8], R128 ;  /* 0x00007a0005807a25 */ /* 0x040fe200078e0080 */
[----:B------:R-:W-:Y:S02]  /*93c0*/  SHF.R.S32.HI R2, RZ, 0x1f, R5 ;  /* 0x0000001fff027819 */ /* 0x000fe40000011405 */
[----:B------:R-:W-:Y:S01]  /*93d0*/  LEA.HI R0, R0, R3, RZ, 0x2 ;  /* 0x0000000300007211 */ /* 0x000fe200078f10ff */
[----:B------:R-:W-:Y:S01]  /*93e0*/  IMAD R3, R4, c[0x0][0x1f0], RZ ;  /* 0x00007c0004037a24 */ /* 0x000fe200078e02ff */
[----:B------:R-:W-:Y:S01]  /*93f0*/  IADD3 R38, P0, R38, R128, RZ ;  /* 0x0000008026267210 */ /* 0x000fe20007f1e0ff */
[----:B------:R-:W-:Y:S02]  /*9400*/  IMAD R2, R2, c[0x0][0x1e8], RZ ;  /* 0x00007a0002027a24 */ /* 0x000fe400078e02ff */
[----:B------:R-:W-:Y:S02]  /*9410*/  IMAD R3, R10, c[0x0][0x1f4], R3 ;  /* 0x00007d000a037a24 */ /* 0x000fe400078e0203 */
[----:B------:R-:W-:Y:S01]  /*9420*/  IMAD R2, R5, c[0x0][0x1ec], R2 ;  /* 0x00007b0005027a24 */ /* 0x000fe200078e0202 */
[----:B------:R-:W-:-:S04]  /*9430*/  SHF.R.S32.HI R5, RZ, 0x2, R0 ;  /* 0x00000002ff057819 */ /* 0x000fc80000011400 */
[----:B------:R-:W-:Y:S02]  /*9440*/  IADD3.X R39, R37, R2, R129, P0, !PT ;  /* 0x0000000225277210 */ /* 0x000fe400007fe481 */
[----:B------:R-:W-:Y:S02]  /*9450*/  ISETP.GE.AND P0, PT, R5, R122, PT ;  /* 0x0000007a0500720c */ /* 0x000fe40003f06270 */
[----:B------:R-:W-:Y:S01]  /*9460*/  SHF.R.S32.HI R5, RZ, 0x1f, R5 ;  /* 0x0000001fff057819 */ /* 0x000fe20000011405 */
        /* <DEDUP_REMOVED lines=13> */
.L_x_5057:
[----:B------:R-:W-:Y:S05]  /*9540*/  BSYNC B0 ;  /* 0x0000000000007941 */ /* 0x000fea0003800000 */
.L_x_5056:
        /* <DEDUP_REMOVED lines=17> */
.L_x_5058:
        /* <DEDUP_REMOVED lines=10> */
.L_x_6372:


//--------------------- .text._ZN5flash24flash_fwd_splitkv_kernelI23Flash_fwd_kernel_traitsILi96ELi64ELi64ELi4ELb0ELb0EN7cutlass10bfloat16_tE19Flash_kernel_traitsILi96ELi64ELi64ELi4ES3_EELb1ELb0ELb0ELb0ELb1ELb1ELb0ELb0EEEvNS_16Flash_fwd_paramsE --------------------------
	.section	.text._ZN5flash24flash_fwd_splitkv_kernelI23Flash_fwd_kernel_traitsILi96ELi64ELi64ELi4ELb0ELb0EN7cutlass10bfloat16_tE19Flash_kernel_traitsILi96ELi64ELi64ELi4ES3_EELb1ELb0ELb0ELb0ELb1ELb1ELb0ELb0EEEvNS_16Flash_fwd_paramsE,"ax",@progbits
	.sectioninfo	@"SHI_REGISTERS=168"
	.align	128
        .global         _ZN5flash24flash_fwd_splitkv_kernelI23Flash_fwd_kernel_traitsILi96ELi64ELi64ELi4ELb0ELb0EN7cutlass10bfloat16_tE19Flash_kernel_traitsILi96ELi64ELi64ELi4ES3_EELb1ELb0ELb0ELb0ELb1ELb1ELb0ELb0EEEvNS_16Flash_fwd_paramsE
        .type           _ZN5flash24flash_fwd_splitkv_kernelI23Flash_fwd_kernel_traitsILi96ELi64ELi64ELi4ELb0ELb0EN7cutlass10bfloat16_tE19Flash_kernel_traitsILi96ELi64ELi64ELi4ES3_EELb1ELb0ELb0ELb0ELb1ELb1ELb0ELb0EEEvNS_16Flash_fwd_paramsE,@function
        .size           _ZN5flash24flash_fwd_splitkv_kernelI23Flash_fwd_kernel_traitsILi96ELi64ELi64ELi4ELb0ELb0EN7cutlass10bfloat16_tE19Flash_kernel_traitsILi96ELi64ELi64ELi4ES3_EELb1ELb0ELb0ELb0ELb1ELb1ELb0ELb0EEEvNS_16Flash_fwd_paramsE,(.L_x_6373 - _ZN5flash24flash_fwd_splitkv_kernelI23Flash_fwd_kernel_traitsILi96ELi64ELi64ELi4ELb0ELb0EN7cutlass10bfloat16_tE19Flash_kernel_traitsILi96ELi64ELi64ELi4ES3_EELb1ELb0ELb0ELb0ELb1ELb1ELb0ELb0EEEvNS_16Flash_fwd_paramsE)
        .other          _ZN5flash24flash_fwd_splitkv_kernelI23Flash_fwd_kernel_traitsILi96ELi64ELi64ELi4ELb0ELb0EN7cutlass10bfloat16_tE19Flash_kernel_traitsILi96ELi64ELi64ELi4ES3_EELb1ELb0ELb0ELb0ELb1ELb1ELb0ELb0EEEvNS_16Flash_fwd_paramsE,@"STO_CUDA_ENTRY STV_DEFAULT"
_ZN5flash24flash_fwd_splitkv_kernelI23Flash_fwd_kernel_traitsILi96ELi64ELi64ELi4ELb0ELb0EN7cutlass10bfloat16_tE19Flash_kernel_traitsILi96ELi64ELi64ELi4ES3_EELb1ELb0ELb0ELb0ELb1ELb1ELb0ELb0EEEvNS_16Flash_fwd_paramsE:
.text._ZN5flash24flash_fwd_splitkv_kernelI23Flash_fwd_kernel_traitsILi96ELi64ELi64ELi4ELb0ELb0EN7cutlass10bfloat16_tE19Flash_kernel_traitsILi96ELi64ELi64ELi4ES3_EELb1ELb0ELb0ELb0ELb1ELb1ELb0ELb0EEEvNS_16Flash_fwd_paramsE:
        /* <DEDUP_REMOVED lines=34> */
.L_x_5059:
[----:B-1-34-:R-:W-:Y:S02]  /*0220*/  MOV R4, c[0x0][0x218] ;  /* 0x0000860000047a02 */ /* 0x01afe40000000f00 */
.L_x_5060:
        /* <DEDUP_REMOVED lines=74> */
.L_x_5063:
[----:B------:R-:W-:Y:S05]  /*06d0*/  BSYNC B0 ;  /* 0x0000000000007941 */ /* 0x000fea0003800000 */
.L_x_5062:
        /* <DEDUP_REMOVED lines=16> */
.L_x_5065:
[----:B------:R-:W-:Y:S05]  /*07e0*/  BSYNC B0 ;  /* 0x0000000000007941 */ /* 0x000fea0003800000 */
.L_x_5064:
        /* <DEDUP_REMOVED lines=13> */
.L_x_5061:
        /* <DEDUP_REMOVED lines=92> */
.L_x_5066:
        /* <DEDUP_REMOVED lines=17> */
.L_x_5068:
        /* <DEDUP_REMOVED lines=49> */
.L_x_5067:
        /* <DEDUP_REMOVED lines=161> */
[----:B------:R-:W-:Y:S01]  /*1cb0*/  IMAD.IADD R101, R96, 0x1, -R101 ;  /* 0x0000000160657824 */ /* 0x000fe200078e0a65 */
[----:B------:R1:W-:Y:S01]  /*1cc0*/  @!P3 LDGSTS.E.BYPASS.LTC128B.128 [R125+0x4800], [R14.64+0x40] ;  /* 0x048000400e7dbfae */ /* 0x0003e2000b901d48 */
[----:B------:R-:W-:Y:S01]  /*1cd0*/  IMAD R102, R102, 0x10, R99 ;  /* 0x0000001066667824 */ /* 0x000fe200078e0263 */
        /* <DEDUP_REMOVED lines=30> */
[----:B--2---:R-:W2:Y:S04]  /*1ec0*/  LDSM.16.M88.4 R16, [R120+0x3000] ;  /* 0x003000007810783b */ /* 0x004ea80000000200 */
[----:B------:R-:W-:Y:S04]  /*1ed0*/  LDSM.16.M88.4 R72, [R119] ;  /* 0x000000007748783b */ /* 0x000fe80000000200 */
[----:B------:R-:W3:Y:S04]  /*1ee0*/  LDSM.16.M88.4 R36, [R120+0x3400] ;  /* 0x003400007824783b */ /* 0x000ee80000000200 */
[----:B------:R-:W-:Y:S04]  /*1ef0*/  LDSM.16.M88.4 R44, [R121+0x1000] ;  /* 0x00100000792c783b */ /* 0x000fe80000000200 */
[----:B------:R-:W-:Y:S04]  /*1f00*/  LDSM.16.M88.4 R4, [R120+0x4000] ;  /* 0x004000007804783b */ /* 0x000fe80000000200 */
[----:B----4-:R-:W4:Y:S04]  /*1f10*/  LDSM.16.M88.4 R8, [R117+0x3000] ;  /* 0x003000007508783b */ /* 0x010f280000000200 */
[----:B------:R-:W4:Y:S04]  /*1f20*/  LDSM.16.M88.4 R32, [R117+0x3400] ;  /* 0x003400007520783b */ /* 0x000f280000000200 */
[----:B-1----:R-:W-:Y:S04]  /*1f30*/  LDSM.16.M88.4 R12, [R119+0x1000] ;  /* 0x00100000770c783b */ /* 0x002fe80000000200 */
[----:B------:R-:W1:Y:S04]  /*1f40*/  LDSM.16.M88.4 R52, [R117+0x4000] ;  /* 0x004000007534783b */ /* 0x000e680000000200 */
[----:B------:R-:W1:Y:S01]  /*1f50*/  LDSM.16.M88.4 R84, [R120+0x4400] ;  /* 0x004400007854783b */ /* 0x000e620000000200 */
[C---:B--2---:R-:W-:Y:S03]  /*1f60*/  HMMA.16816.F32.BF16 R20, R48.reuse, R16, RZ ;  /* 0x000000103014723c */ /* 0x044fe600000418ff */
[----:B------:R-:W2:Y:S04]  /*1f70*/  LDSM.16.M88.4 R56, [R120+0x3800] ;  /* 0x003800007838783b */ /* 0x000ea80000000200 */
[----:B------:R-:W-:Y:S01]  /*1f80*/  LDSM.16.M88.4 R80, [R120+0x5000] ;  /* 0x005000007850783b */ /* 0x000fe20000000200 */
[C---:B------:R-:W-:Y:S03]  /*1f90*/  HMMA.16816.F32.BF16 R16, R48.reuse, R18, RZ ;  /* 0x000000123010723c */ /* 0x040fe600000418ff */
[----:B------:R-:W-:Y:S04]  /*1fa0*/  LDSM.16.M88.4 R40, [R120+0x3c00] ;  /* 0x003c00007828783b */ /* 0x000fe80000000200 */
[----:B------:R-:W-:Y:S01]  /*1fb0*/  LDSM.16.M88.4 R76, [R117+0x4400] ;  /* 0x00440000754c783b */ /* 0x000fe20000000200 */
[----:B---3--:R-:W-:Y:S03]  /*1fc0*/  HMMA.16816.F32.BF16 R28, R48, R36, RZ ;  /* 0x00000024301c723c */ /* 0x008fe600000418ff */
[----:B------:R-:W-:Y:S04]  /*1fd0*/  LDSM.16.M88.4 R68, [R117+0x3800] ;  /* 0x003800007544783b */ /* 0x000fe80000000200 */
[----:B------:R-:W-:Y:S01]  /*1fe0*/  LDSM.16.M88.4 R24, [R117+0x5000] ;  /* 0x005000007518783b */ /* 0x000fe20000000200 */
[C---:B----4-:R-:W-:Y:S03]  /*1ff0*/  HMMA.16816.F32.BF16 R20, R72.reuse, R8, R20 ;  /* 0x000000084814723c */ /* 0x050fe60000041814 */
[----:B------:R-:W-:Y:S04]  /*2000*/  LDSM.16.M88.4 R64, [R117+0x3c00] ;  /* 0x003c00007540783b */ /* 0x000fe80000000200 */
[----:B------:R-:W0:Y:S01]  /*2010*/  LDGDEPBAR ;  /* 0x00000000000079af */ /* 0x000e220000000000 */
[----:B------:R-:W-:Y:S03]  /*2020*/  HMMA.16816.F32.BF16 R16, R72, R10, R16 ;  /* 0x0000000a4810723c */ /* 0x000fe60000041810 */
[----:B------:R-:W3:Y:S05]  /*2030*/  LDSM.16.M88.4 R8, [R121+0x2000] ;  /* 0x002000007908783b */ /* 0x000eea0000000200 */
[----:B------:R-:W-:Y:S08]  /*2040*/  HMMA.16816.F32.BF16 R36, R48, R38, RZ ;  /* 0x000000263024723c */ /* 0x000ff000000418ff */
[C---:B------:R-:W-:Y:S08]  /*2050*/  HMMA.16816.F32.BF16 R20, R44.reuse, R4, R20 ;  /* 0x000000042c14723c */ /* 0x040ff00000041814 */
[----:B------:R-:W-:Y:S01]  /*2060*/  HMMA.16816.F32.BF16 R16, R44, R6, R16 ;  /* 0x000000062c10723c */ /* 0x000fe20000041810 */
[----:B------:R-:W4:Y:S07]  /*2070*/  LDSM.16.M88.4 R4, [R119+0x2000] ;  /* 0x002000007704783b */ /* 0x000f2e0000000200 */
[C---:B------:R-:W-:Y:S08]  /*2080*/  HMMA.16816.F32.BF16 R28, R72.reuse, R32, R28 ;  /* 0x00000020481c723c */ /* 0x040ff0000004181c */
[----:B------:R-:W-:Y:S01]  /*2090*/  HMMA.16816.F32.BF16 R36, R72, R34, R36 ;  /* 0x000000224824723c */ /* 0x000fe20000041824 */
[----:B------:R-:W3:Y:S07]  /*20a0*/  LDSM.16.M88.4 R32, [R120+0x5400] ;  /* 0x005400007820783b */ /* 0x000eee0000000200 */
[C---:B-1----:R-:W-:Y:S08]  /*20b0*/  HMMA.16816.F32.BF16 R20, R12.reuse, R52, R20 ;  /* 0x000000340c14723c */ /* 0x042ff00000041814 */
[----:B------:R-:W-:Y:S08]  /*20c0*/  HMMA.16816.F32.BF16 R16, R12, R54, R16 ;  /* 0x000000360c10723c */ /* 0x000ff00000041810 */
[----:B------:R-:W-:Y:S08]  /*20d0*/  HMMA.16816.F32.BF16 R28, R44, R84, R28 ;  /* 0x000000542c1c723c */ /* 0x000ff0000004181c */
[C---:B--2---:R-:W-:Y:S08]  /*20e0*/  HMMA.16816.F32.BF16 R60, R48.reuse, R56, RZ ;  /* 0x00000038303c723c */ /* 0x044ff000000418ff */
[----:B------:R-:W-:Y:S08]  /*20f0*/  HMMA.16816.F32.BF16 R56, R48, R58, RZ ;  /* 0x0000003a3038723c */ /* 0x000ff000000418ff */
[----:B------:R-:W-:Y:S01]  /*2100*/  HMMA.16816.F32.BF16 R84, R44, R86, R36 ;  /* 0x000000562c54723c */ /* 0x000fe20000041824 */
[----:B------:R-:W-:Y:S07]  /*2110*/  LDSM.16.M88.4 R36, [R117+0x5400] ;  /* 0x005400007524783b */ /* 0x000fee0000000200 */
[----:B---3--:R-:W-:Y:S08]  /*2120*/  HMMA.16816.F32.BF16 R20, R8, R80, R20 ;  /* 0x000000500814723c */ /* 0x008ff00000041814 */
[C---:B------:R-:W-:Y:S08]  /*2130*/  HMMA.16816.F32.BF16 R52, R48.reuse, R40, RZ ;  /* 0x000000283034723c */ /* 0x040ff000000418ff */
[----:B------:R-:W-:Y:S01]  /*2140*/  HMMA.16816.F32.BF16 R48, R48, R42, RZ ;  /* 0x0000002a3030723c */ /* 0x000fe200000418ff */
[----:B------:R-:W1:Y:S07]  /*2150*/  LDSM.16.M88.4 R40, [R120+0x4800] ;  /* 0x004800007828783b */ /* 0x000e6e0000000200 */
[----:B------:R-:W-:Y:S08]  /*2160*/  HMMA.16816.F32.BF16 R16, R8, R82, R16 ;  /* 0x000000520810723c */ /* 0x000ff00000041810 */
[----:B------:R-:W-:Y:S08]  /*2170*/  HMMA.16816.F32.BF16 R28, R12, R76, R28 ;  /* 0x0000004c0c1c723c */ /* 0x000ff0000004181c */
[C---:B------:R-:W-:Y:S08]  /*2180*/  HMMA.16816.F32.BF16 R60, R72.reuse, R68, R60 ;  /* 0x00000044483c723c */ /* 0x040ff0000004183c */
[----:B------:R-:W-:Y:S08]  /*2190*/  HMMA.16816.F32.BF16 R56, R72, R70, R56 ;  /* 0x000000464838723c */ /* 0x000ff00000041838 */
[----:B------:R-:W-:Y:S08]  /*21a0*/  HMMA.16816.F32.BF16 R84, R12, R78, R84 ;  /* 0x0000004e0c54723c */ /* 0x000ff00000041854 */
[C---:B----4-:R-:W-:Y:S08]  /*21b0*/  HMMA.16816.F32.BF16 R20, R4.reuse, R24, R20 ;  /* 0x000000180414723c */ /* 0x050ff00000041814 */
[----:B------:R-:W-:Y:S01]  /*21c0*/  HMMA.16816.F32.BF16 R16, R4, R26, R16 ;  /* 0x0000001a0410723c */ /* 0x000fe20000041810 */
[----:B------:R-:W2:Y:S07]  /*21d0*/  LDSM.16.M88.4 R24, [R117+0x4800] ;  /* 0x004800007518783b */ /* 0x000eae0000000200 */
[----:B------:R-:W-:Y:S08]  /*21e0*/  HMMA.16816.F32.BF16 R28, R8, R32, R28 ;  /* 0x00000020081c723c */ /* 0x000ff0000004181c */
[----:B-1----:R-:W-:Y:S01]  /*21f0*/  HMMA.16816.F32.BF16 R60, R44, R40, R60 ;  /* 0x000000282c3c723c */ /* 0x002fe2000004183c */
[----:B------:R-:W-:-:S06]  /*2200*/  FMUL.FTZ R20, R20, c[0x0][0x2ec] ;  /* 0x0000bb0014147a20 */ /* 0x000fcc0000410000 */
[----:B------:R-:W-:Y:S01]  /*2210*/  FMUL.FTZ R40, R22, c[0x0][0x2ec] ;  /* 0x0000bb0016287a20 */ /* 0x000fe20000410000 */
[----:B------:R-:W-:Y:S01]  /*2220*/  HMMA.16816.F32.BF16 R56, R44, R42, R56 ;  /* 0x0000002a2c38723c */ /* 0x000fe20000041838 */
[----:B------:R-:W-:Y:S02]  /*2230*/  FMUL.FTZ R41, R23, c[0x0][0x2ec] ;  /* 0x0000bb0017297a20 */ /* 0x000fe40000410000 */
[----:B------:R-:W-:Y:S02]  /*2240*/  FMUL.FTZ R16, R16, c[0x0][0x2ec] ;  /* 0x0000bb0010107a20 */ /* 0x000fe40000410000 */
[----:B------:R-:W-:Y:S02]  /*2250*/  MUFU.TANH R40, R40 ;  /* 0x0000002800287308 */ /* 0x000fe40000002400 */
[----:B------:R-:W-:Y:S01]  /*2260*/  FMUL.FTZ R42, R18, c[0x0][0x2ec] ;  /* 0x0000bb00122a7a20 */ /* 0x000fe20000410000 */
[----:B------:R-:W-:Y:S01]  /*2270*/  HMMA.16816.F32.BF16 R84, R8, R34, R84 ;  /* 0x000000220854723c */ /* 0x000fe20000041854 */
[----:B------:R-:W1:Y:S01]  /*2280*/  LDSM.16.M88.4 R32, [R120+0x4c00] ;  /* 0x004c00007820783b */ /* 0x000e620000000200 */
[----:B------:R-:W-:-:S03]  /*2290*/  FMUL.FTZ R43, R19, c[0x0][0x2ec] ;  /* 0x0000bb00132b7a20 */ /* 0x000fc60000410000 */
[----:B------:R-:W-:Y:S03]  /*22a0*/  MUFU.TANH R42, R42 ;  /* 0x0000002a002a7308 */ /* 0x000fe60000002400 */
[----:B------:R-:W-:Y:S05]  /*22b0*/  HMMA.16816.F32.BF16 R52, R72, R64, R52 ;  /* 0x000000404834723c */ /* 0x000fea0000041834 */
[----:B------:R3:W-:Y:S02]  /*22c0*/  MUFU.TANH R64, R20 ;  /* 0x0000001400407308 */ /* 0x0007e40000002400 */
[----:B------:R-:W-:Y:S01]  /*22d0*/  FMUL.FTZ R65, R21, c[0x0][0x2ec] ;  /* 0x0000bb0015417a20 */ /* 0x000fe20000410000 */
[C---:B--2---:R-:W-:Y:S05]  /*22e0*/  HMMA.16816.F32.BF16 R60, R12.reuse, R24, R60 ;  /* 0x000000180c3c723c */ /* 0x044fea000004183c */
[----:B------:R-:W-:Y:S03]  /*22f0*/  MUFU.TANH R65, R65 ;  /* 0x0000004100417308 */ /* 0x000fe60000002400 */
[----:B------:R-:W-:Y:S01]  /*2300*/  HMMA.16816.F32.BF16 R56, R12, R26, R56 ;  /* 0x0000001a0c38723c */ /* 0x000fe20000041838 */
[----:B------:R-:W-:Y:S04]  /*2310*/  LDSM.16.M88.4 R24, [R117+0x4c00] ;  /* 0x004c00007518783b */ /* 0x000fe80000000200 */
[----:B---3--:R-:W2:Y:S01]  /*2320*/  LDSM.16.M88.4 R20, [R120+0x5800] ;  /* 0x005800007814783b */ /* 0x008ea20000000200 */
[----:B------:R-:W-:Y:S02]  /*2330*/  MUFU.TANH R41, R41 ;  /* 0x0000002900297308 */ /* 0x000fe40000002400 */
[----:B------:R-:W-:Y:S06]  /*2340*/  HMMA.16816.F32.BF16 R48, R72, R66, R48 ;  /* 0x000000424830723c */ /* 0x000fec0000041830 */
[----:B------:R-:W-:Y:S02]  /*2350*/  MUFU.TANH R43, R43 ;  /* 0x0000002b002b7308 */ /* 0x000fe40000002400 */
[----:B------:R-:W-:Y:S06]  /*2360*/  HMMA.16816.F32.BF16 R28, R4, R36, R28 ;  /* 0x00000024041c723c */ /* 0x000fec000004181c */
[----:B------:R3:W4:Y:S01]  /*2370*/  MUFU.TANH R36, R16 ;  /* 0x0000001000247308 */ /* 0x0007220000002400 */
[----:B------:R-:W-:Y:S01]  /*2380*/  FMUL.FTZ R37, R17, c[0x0][0x2ec] ;  /* 0x0000bb0011257a20 */ /* 0x000fe20000410000 */
[C---:B-1----:R-:W-:Y:S06]  /*2390*/  HMMA.16816.F32.BF16 R52, R44.reuse, R32, R52 ;  /* 0x000000202c34723c */ /* 0x042fec0000041834 */
[----:B------:R-:W1:Y:S02]  /*23a0*/  MUFU.TANH R37, R37 ;  /* 0x0000002500257308 */ /* 0x000e640000002400 */
[----:B------:R-:W-:Y:S01]  /*23b0*/  HMMA.16816.F32.BF16 R48, R44, R34, R48 ;  /* 0x000000222c30723c */ /* 0x000fe20000041830 */
[----:B---3--:R-:W3:Y:S06]  /*23c0*/  LDSM.16.M88.4 R16, [R117+0x5800] ;  /* 0x005800007510783b */ /* 0x008eec0000000200 */
[----:B------:R-:W-:Y:S01]  /*23d0*/  SHF.R.S32.HI R34, RZ, 0x1f, R101 ;  /* 0x0000001fff227819 */ /* 0x000fe20000011465 */
[----:B------:R-:W-:Y:S01]  /*23e0*/  FMUL.FTZ R28, R28, c[0x0][0x2ec] ;  /* 0x0000bb001c1c7a20 */ /* 0x000fe20000410000 */
[----:B------:R-:W-:Y:S01]  /*23f0*/  HMMA.16816.F32.BF16 R84, R4, R38, R84 ;  /* 0x000000260454723c */ /* 0x000fe20000041854 */
[----:B------:R-:W-:Y:S01]  /*2400*/  FMUL.FTZ R29, R29, c[0x0][0x2ec] ;  /* 0x0000bb001d1d7a20 */ /* 0x000fe20000410000 */
[----:B------:R-:W-:Y:S01]  /*2410*/  LEA.HI R34, R34, R101, RZ, 0x2 ;  /* 0x0000006522227211 */ /* 0x000fe200078f10ff */
[----:B------:R-:W-:Y:S01]  /*2420*/  FMUL.FTZ R30, R30, c[0x0][0x2ec] ;  /* 0x0000bb001e1e7a20 */ /* 0x000fe20000410000 */
[----:B------:R-:W1:Y:S01]  /*2430*/  MUFU.TANH R38, R28 ;  /* 0x0000001c00267308 */ /* 0x000e620000002400 */
[----:B------:R-:W-:Y:S01]  /*2440*/  FMUL.FTZ R31, R31, c[0x0][0x2ec] ;  /* 0x0000bb001f1f7a20 */ /* 0x000fe20000410000 */
[----:B------:R-:W-:-:S02]  /*2450*/  SHF.R.S32.HI R127, RZ, 0x2, R34 ;  /* 0x00000002ff7f7819 */ /* 0x000fc40000011422 */
[C---:B--2---:R-:W-:Y:S02]  /*2460*/  HMMA.16816.F32.BF16 R60, R8.reuse, R20, R60 ;  /* 0x00000014083c723c */ /* 0x044fe4000004183c */
[----:B------:R-:W-:Y:S02]  /*2470*/  IADD3 R102, R102, 0x1, R127 ;  /* 0x0000000166667810 */ /* 0x000fe40007ffe07f */
[----:B------:R-:W-:Y:S02]  /*2480*/  MUFU.TANH R39, R29 ;  /* 0x0000001d00277308 */ /* 0x000fe40000002400 */
[----:B------:R-:W-:Y:S02]  /*2490*/  IADD3 R102, R93, R102, -R126 ;  /* 0x000000665d667210 */ /* 0x000fe40007ffe87e */
[----:B------:R-:W-:Y:S01]  /*24a0*/  HMMA.16816.F32.BF16 R56, R8, R22, R56 ;  /* 0x000000160838723c */ /* 0x000fe20000041838 */
[----:B------:R-:W2:Y:S01]  /*24b0*/  LDSM.16.M88.4 R20, [R120+0x5c00] ;  /* 0x005c00007814783b */ /* 0x000ea20000000200 */
[----:B------:R-:W-:-:S02]  /*24c0*/  IADD3 R102, R102, c[0x0][0x2e8], RZ ;  /* 0x0000ba0066667a10 */ /* 0x000fc40007ffe0ff */
[----:B------:R-:W1:Y:S04]  /*24d0*/  MUFU.TANH R66, R30 ;  /* 0x0000001e00427308 */ /* 0x000e680000002400 */
[----:B------:R-:W-:Y:S01]  /*24e0*/  HMMA.16816.F32.BF16 R52, R12, R24, R52 ;  /* 0x000000180c34723c */ /* 0x000fe20000041834 */
[----:B------:R-:W-:-:S03]  /*24f0*/  FMUL.FTZ R33, R84, c[0x0][0x2ec] ;  /* 0x0000bb0054217a20 */ /* 0x000fc60000410000 */
[----:B------:R1:W1:Y:S03]  /*2500*/  MUFU.TANH R32, R31 ;  /* 0x0000001f00207308 */ /* 0x0002660000002400 */
[----:B------:R-:W-:Y:S01]  /*2510*/  FMUL.FTZ R24, R87, c[0x0][0x2ec] ;  /* 0x0000bb0057187a20 */ /* 0x000fe20000410000 */
[----:B------:R-:W-:Y:S04]  /*2520*/  HMMA.16816.F32.BF16 R48, R12, R26, R48 ;  /* 0x0000001a0c30723c */ /* 0x000fe80000041830 */
[----:B------:R-:W2:Y:S03]  /*2530*/  MUFU.TANH R33, R33 ;  /* 0x0000002100217308 */ /* 0x000ea60000002400 */
[C---:B------:R-:W-:Y:S01]  /*2540*/  IADD3 R14, R102.reuse, 0x8, RZ ;  /* 0x00000008660e7810 */ /* 0x040fe20007ffe0ff */
[----:B---3--:R-:W-:Y:S01]  /*2550*/  HMMA.16816.F32.BF16 R60, R4, R16, R60 ;  /* 0x00000010043c723c */ /* 0x008fe2000004183c */
[----:B------:R-:W-:-:S02]  /*2560*/  IMNMX R102, R102, R93, PT ;  /* 0x0000005d66667217 */ /* 0x000fc40003800200 */
[----:B------:R-:W-:Y:S01]  /*2570*/  IMNMX R101, R14, R93, PT ;  /* 0x0000005d0e657217 */ /* 0x000fe20003800200 */
[----:B-1----:R-:W1:Y:S01]  /*2580*/  LDSM.16.M88.4 R28, [R117+0x5c00] ;  /* 0x005c0000751c783b */ /* 0x002e620000000200 */
[----:B------:R-:W-:Y:S01]  /*2590*/  MUFU.TANH R24, R24 ;  /* 0x0000001800187308 */ /* 0x000fe20000002400 */
[----:B------:R-:W-:-:S04]  /*25a0*/  DEPBAR.LE SB0, 0x0 ;  /* 0x000080000000791a */ /* 0x000fc80000000000 */
[----:B------:R-:W-:Y:S01]  /*25b0*/  HMMA.16816.F32.BF16 R56, R4, R18, R56 ;  /* 0x000000120438723c */ /* 0x000fe20000041838 */
[----:B------:R-:W-:Y:S02]  /*25c0*/  FMUL.FTZ R17, R86, c[0x0][0x2ec] ;  /* 0x0000bb0056117a20 */ /* 0x000fe40000410000 */
[----:B------:R-:W-:-:S04]  /*25d0*/  FMUL.FTZ R16, R85, c[0x0][0x2ec] ;  /* 0x0000bb0055107a20 */ /* 0x000fc80000410000 */
[----:B------:R-:W3:Y:S01]  /*25e0*/  MUFU.TANH R17, R17 ;  /* 0x0000001100117308 */ /* 0x000ee20000002400 */
[----:B--2---:R-:W-:Y:S01]  /*25f0*/  HMMA.16816.F32.BF16 R52, R8, R20, R52 ;  /* 0x000000140834723c */ /* 0x004fe20000041834 */
[----:B------:R-:W-:-:S04]  /*2600*/  IMAD R19, R98, 0x20, R97 ;  /* 0x0000002062137824 */ /* 0x000fc800078e0261 */
[----:B------:R-:W-:Y:S02]  /*2610*/  IMAD.IADD R118, R92, 0x1, R19 ;  /* 0x000000015c767824 */ /* 0x000fe400078e0213 */
[----:B------:R-:W-:Y:S01]  /*2620*/  IMAD.SHL.U32 R21, R96, 0x2, RZ ;  /* 0x0000000260157824 */ /* 0x000fe200078e00ff */
[----:B------:R-:W-:Y:S01]  /*2630*/  HMMA.16816.F32.BF16 R48, R8, R22, R48 ;  /* 0x000000160830723c */ /* 0x000fe20000041830 */
[----:B------:R-:W2:Y:S01]  /*2640*/  MUFU.TANH R16, R16 ;  /* 0x0000001000107308 */ /* 0x000ea20000002400 */
[----:B------:R-:W-:Y:S02]  /*2650*/  FMUL.FTZ R61, R61, c[0x0][0x2ec] ;  /* 0x0000bb003d3d7a20 */ /* 0x000fe40000410000 */
[----:B------:R-:W-:Y:S01]  /*2660*/  LOP3.LUT R21, R21, 0x6, RZ, 0xc0, !PT ;  /* 0x0000000615157812 */ /* 0x000fe200078ec0ff */
[----:B------:R-:W-:Y:S02]  /*2670*/  FMUL.FTZ R60, R60, c[0x0][0x2ec] ;  /* 0x0000bb003c3c7a20 */ /* 0x000fe40000410000 */
[----:B------:R-:W-:-:S02]  /*2680*/  FMUL.FTZ R62, R62, c[0x0][0x2ec] ;  /* 0x0000bb003e3e7a20 */ /* 0x000fc40000410000 */
[----:B------:R-:W-:Y:S01]  /*2690*/  IMAD.IADD R18, R0, 0x1, R21 ;  /* 0x0000000100127824 */ /* 0x000fe200078e0215 */
[----:B------:R-:W2:Y:S01]  /*26a0*/  MUFU.TANH R20, R61 ;  /* 0x0000003d00147308 */ /* 0x000ea20000002400 */
[----:B------:R-:W-:Y:S02]  /*26b0*/  FMUL.FTZ R63, R63, c[0x0][0x2ec] ;  /* 0x0000bb003f3f7a20 */ /* 0x000fe40000410000 */
[----:B------:R-:W-:Y:S01]  /*26c0*/  FMUL.FTZ R56, R56, c[0x0][0x2ec] ;  /* 0x0000bb0038387a20 */ /* 0x000fe20000410000 */
[C---:B------:R-:W-:Y:S01]  /*26d0*/  IADD3 R12, R18.reuse, 0x1, RZ ;  /* 0x00000001120c7810 */ /* 0x040fe20007ffe0ff */
[----:B------:R-:W-:Y:S01]  /*26e0*/  FMUL.FTZ R57, R57, c[0x0][0x2ec] ;  /* 0x0000bb0039397a20 */ /* 0x000fe20000410000 */
[----:B------:R-:W-:Y:S01]  /*26f0*/  IADD3 R13, R18, 0x8, RZ ;  /* 0x00000008120d7810 */ /* 0x000fe20007ffe0ff */
[----:B------:R-:W-:Y:S01]  /*2700*/  FMUL.FTZ R58, R58, c[0x0][0x2ec] ;  /* 0x0000bb003a3a7a20 */ /* 0x000fe20000410000 */
[----:B-1----:R-:W-:Y:S01]  /*2710*/  HMMA.16816.F32.BF16 R52, R4, R28, R52 ;  /* 0x0000001c0434723c */ /* 0x002fe20000041834 */
[C---:B------:R-:W-:Y:S01]  /*2720*/  ISETP.GE.AND P3, PT, R12.reuse, R102, PT ;  /* 0x000000660c00720c */ /* 0x040fe20003f66270 */
[----:B------:R-:W1:Y:S01]  /*2730*/  MUFU.TANH R111, R60 ;  /* 0x0000003c006f7308 */ /* 0x000e620000002400 */
[----:B------:R-:W-:Y:S01]  /*2740*/  ISETP.GE.AND P0, PT, R12, R101, PT ;  /* 0x000000650c00720c */ /* 0x000fe20003f06270 */
[----:B------:R-:W-:Y:S01]  /*2750*/  FMUL.FTZ R59, R59, c[0x0][0x2ec] ;  /* 0x0000bb003b3b7a20 */ /* 0x000fe20000410000 */
[----:B------:R-:W-:-:S02]  /*2760*/  IADD3 R12, R18, 0x9, RZ ;  /* 0x00000009120c7810 */ /* 0x000fc40007ffe0ff */
[CC--:B------:R-:W-:Y:S01]  /*2770*/  ISETP.GE.AND P4, PT, R13.reuse, R102.reuse, PT ;  /* 0x000000660d00720c */ /* 0x0c0fe20003f86270 */
[----:B------:R-:W-:Y:S01]  /*2780*/  HMMA.16816.F32.BF16 R48, R4, R30, R48 ;  /* 0x0000001e0430723c */ /* 0x000fe20000041830 */
[-C--:B------:R-:W-:Y:S01]  /*2790*/  ISETP.GE.AND P2, PT, R13, R101.reuse, PT ;  /* 0x000000650d00720c */ /* 0x080fe20003f46270 */
[----:B------:R-:W1:Y:S01]  /*27a0*/  MUFU.TANH R134, R62 ;  /* 0x0000003e00867308 */ /* 0x000e620000002400 */
[----:B------:R-:W-:Y:S02]  /*27b0*/  IADD3 R10, R18, 0x11, RZ ;  /* 0x00000011120a7810 */ /* 0x000fe40007ffe0ff */
[C---:B------:R-:W-:Y:S02]  /*27c0*/  ISETP.GE.AND P1, PT, R12.reuse, R102, PT ;  /* 0x000000660c00720c */ /* 0x040fe40003f26270 */
[----:B------:R-:W-:Y:S02]  /*27d0*/  ISETP.GE.AND P5, PT, R12, R101, PT ;  /* 0x000000650c00720c */ /* 0x000fe40003fa6270 */
[C---:B------:R-:W-:Y:S01]  /*27e0*/  IADD3 R13, R18.reuse, 0x10, RZ ;  /* 0x00000010120d7810 */ /* 0x040fe20007ffe0ff */
[----:B------:R-:W-:Y:S01]  /*27f0*/  MUFU.TANH R114, R63 ;  /* 0x0000003f00727308 */ /* 0x000fe20000002400 */
[----:B------:R-:W-:-:S02]  /*2800*/  IADD3 R8, R18, 0x18, RZ ;  /* 0x0000001812087810 */ /* 0x000fc40007ffe0ff */
[----:B----4-:R-:W-:Y:S02]  /*2810*/  FSEL R9, R36, -INF , !P4 ;  /* 0xff80000024097808 */ /* 0x010fe40006000000 */
[----:B------:R-:W-:Y:S01]  /*2820*/  FSEL R42, R42, -INF , !P2 ;  /* 0xff8000002a2a7808 */ /* 0x000fe20005000000 */
[----:B------:R-:W-:Y:S01]  /*2830*/  FMUL.FTZ R52, R52, c[0x0][0x2ec] ;  /* 0x0000bb0034347a20 */ /* 0x000fe20000410000 */
[CC--:B------:R-:W-:Y:S01]  /*2840*/  ISETP.GE.AND P4, PT, R10.reuse, R102.reuse, PT ;  /* 0x000000660a00720c */ /* 0x0c0fe20003f86270 */
[----:B------:R-:W-:Y:S01]  /*2850*/  MUFU.TANH R99, R56 ;  /* 0x0000003800637308 */ /* 0x000fe20000002400 */
[-C--:B------:R-:W-:Y:S01]  /*2860*/  ISETP.GE.AND P2, PT, R10, R101.reuse, PT ;  /* 0x000000650a00720c */ /* 0x080fe20003f46270 */
[----:B------:R-:W-:Y:S01]  /*2870*/  FMUL.FTZ R53, R53, c[0x0][0x2ec] ;  /* 0x0000bb0035357a20 */ /* 0x000fe20000410000 */
[----:B------:R-:W-:Y:S01]  /*2880*/  FSEL R65, R65, -INF , !P3 ;  /* 0xff80000041417808 */ /* 0x000fe20005800000 */
[----:B------:R-:W-:Y:S01]  /*2890*/  FMUL.FTZ R31, R55, c[0x0][0x2ec] ;  /* 0x0000bb00371f7a20 */ /* 0x000fe20000410000 */
[----:B------:R-:W-:Y:S01]  /*28a0*/  FSEL R12, R41, -INF , !P0 ;  /* 0xff800000290c7808 */ /* 0x000fe20004000000 */
[----:B------:R-:W-:Y:S01]  /*28b0*/  FMUL.FTZ R30, R50, c[0x0][0x2ec] ;  /* 0x0000bb00321e7a20 */ /* 0x000fe20000410000 */
[----:B------:R-:W-:Y:S01]  /*28c0*/  FSEL R37, R37, -INF , !P1 ;  /* 0xff80000025257808 */ /* 0x000fe20004800000 */
[----:B------:R-:W4:Y:S01]  /*28d0*/  MUFU.TANH R107, R52 ;  /* 0x00000034006b7308 */ /* 0x000f220000002400 */
[----:B------:R-:W-:Y:S01]  /*28e0*/  FSEL R10, R43, -INF , !P5 ;  /* 0xff8000002b0a7808 */ /* 0x000fe20006800000 */
[----:B------:R-:W-:Y:S01]  /*28f0*/  FMUL.FTZ R48, R48, c[0x0][0x2ec] ;  /* 0x0000bb0030307a20 */ /* 0x000fe20000410000 */
[----:B------:R-:W-:Y:S01]  /*2900*/  ISETP.GE.AND P3, PT, R13, R102, PT ;  /* 0x000000660d00720c */ /* 0x000fe20003f66270 */
[----:B------:R-:W-:Y:S01]  /*2910*/  FMUL.FTZ R49, R49, c[0x0][0x2ec] ;  /* 0x0000bb0031317a20 */ /* 0x000fe20000410000 */
[----:B------:R-:W-:-:S02]  /*2920*/  ISETP.GE.AND P0, PT, R13, R101, PT ;  /* 0x000000650d00720c */ /* 0x000fc40003f06270 */
[C---:B------:R-:W-:Y:S01]  /*2930*/  ISETP.GE.AND P1, PT, R8.reuse, R102, PT ;  /* 0x000000660800720c */ /* 0x040fe20003f26270 */
[----:B------:R-:W-:Y:S01]  /*2940*/  MUFU.TANH R93, R57 ;  /* 0x00000039005d7308 */ /* 0x000fe20000002400 */
[----:B------:R-:W-:Y:S02]  /*2950*/  ISETP.GE.AND P5, PT, R8, R101, PT ;  /* 0x000000650800720c */ /* 0x000fe40003fa6270 */
[C---:B------:R-:W-:Y:S02]  /*2960*/  IADD3 R8, R18.reuse, 0x19, RZ ;  /* 0x0000001912087810 */ /* 0x040fe40007ffe0ff */
[----:B------:R-:W-:Y:S02]  /*2970*/  IADD3 R13, R18, 0x20, RZ ;  /* 0x00000020120d7810 */ /* 0x000fe40007ffe0ff */
[----:B------:R-:W-:Y:S01]  /*2980*/  FSEL R11, R38, -INF , !P3 ;  /* 0xff800000260b7808 */ /* 0x000fe20005800000 */
[----:B------:R-:W1:Y:S01]  /*2990*/  MUFU.TANH R110, R58 ;  /* 0x0000003a006e7308 */ /* 0x000e620000002400 */
[----:B------:R-:W-:-:S02]  /*29a0*/  FSEL R66, R66, -INF , !P0 ;  /* 0xff80000042427808 */ /* 0x000fc40004000000 */
[CC--:B------:R-:W-:Y:S02]  /*29b0*/  ISETP.GE.AND P3, PT, R8.reuse, R102.reuse, PT ;  /* 0x000000660800720c */ /* 0x0c0fe40003f66270 */
[----:B------:R-:W-:Y:S02]  /*29c0*/  ISETP.GE.AND P0, PT, R8, R101, PT ;  /* 0x000000650800720c */ /* 0x000fe40003f06270 */
[----:B------:R-:W-:Y:S01]  /*29d0*/  FSEL R39, R39, -INF , !P4 ;  /* 0xff80000027277808 */ /* 0x000fe20006000000 */
[----:B------:R-:W1:Y:S01]  /*29e0*/  MUFU.TANH R108, R59 ;  /* 0x0000003b006c7308 */ /* 0x000e620000002400 */
[----:B------:R-:W-:Y:S01]  /*29f0*/  FSEL R8, R32, -INF , !P2 ;  /* 0xff80000020087808 */ /* 0x000fe20005000000 */
[----:B------:R-:W-:Y:S01]  /*2a00*/  FMUL.FTZ R32, R54, c[0x0][0x2ec] ;  /* 0x0000bb0036207a20 */ /* 0x000fe20000410000 */
[----:B------:R-:W-:Y:S02]  /*2a10*/  IADD3 R4, R18, 0x21, RZ ;  /* 0x0000002112047810 */ /* 0x000fe40007ffe0ff */
[----:B------:R-:W-:-:S02]  /*2a20*/  ISETP.GE.AND P4, PT, R13, R102, PT ;  /* 0x000000660d00720c */ /* 0x000fc40003f86270 */
[-C--:B------:R-:W-:Y:S01]  /*2a30*/  ISETP.GE.AND P2, PT, R13, R101.reuse, PT ;  /* 0x000000650d00720c */ /* 0x080fe20003f46270 */
[----:B------:R-:W-:Y:S01]  /*2a40*/  MUFU.TANH R106, R53 ;  /* 0x00000035006a7308 */ /* 0x000fe20000002400 */
[----:B------:R-:W-:Y:S02]  /*2a50*/  IADD3 R13, R18, 0x28, RZ ;  /* 0x00000028120d7810 */ /* 0x000fe40007ffe0ff */
[----:B------:R-:W-:Y:S01]  /*2a60*/  FSEL R5, R33, -INF , !P1 ;  /* 0xff80000021057808 */ /* 0x000fe20004800000 */
[----:B------:R-:W-:Y:S01]  /*2a70*/  FMUL.FTZ R33, R51, c[0x0][0x2ec] ;  /* 0x0000bb0033217a20 */ /* 0x000fe20000410000 */
[----:B---3--:R-:W-:Y:S02]  /*2a80*/  FSEL R6, R17, -INF , !P5 ;  /* 0xff80000011067808 */ /* 0x008fe40006800000 */
[C---:B------:R-:W-:Y:S01]  /*2a90*/  ISETP.GE.AND P1, PT, R4.reuse, R102, PT ;  /* 0x000000660400720c */ /* 0x040fe20003f26270 */
[----:B------:R-:W3:Y:S01]  /*2aa0*/  MUFU.TANH R32, R32 ;  /* 0x0000002000207308 */ /* 0x000ee20000002400 */
[----:B------:R-:W-:-:S02]  /*2ab0*/  ISETP.GE.AND P5, PT, R4, R101, PT ;  /* 0x000000650400720c */ /* 0x000fc40003fa6270 */
[----:B--2---:R-:W-:Y:S02]  /*2ac0*/  FSEL R7, R16, -INF , !P3 ;  /* 0xff80000010077808 */ /* 0x004fe40005800000 */
[----:B------:R-:W-:Y:S02]  /*2ad0*/  FSEL R4, R24, -INF , !P0 ;  /* 0xff80000018047808 */ /* 0x000fe40004000000 */
[C---:B------:R-:W-:Y:S01]  /*2ae0*/  ISETP.GE.AND P3, PT, R13.reuse, R102, PT ;  /* 0x000000660d00720c */ /* 0x040fe20003f66270 */
[----:B------:R-:W2:Y:S01]  /*2af0*/  MUFU.TANH R31, R31 ;  /* 0x0000001f001f7308 */ /* 0x000ea20000002400 */
[----:B------:R-:W-:Y:S02]  /*2b00*/  ISETP.GE.AND P0, PT, R13, R101, PT ;  /* 0x000000650d00720c */ /* 0x000fe40003f06270 */
[C---:B------:R-:W-:Y:S02]  /*2b10*/  IADD3 R13, R18.reuse, 0x30, RZ ;  /* 0x00000030120d7810 */ /* 0x040fe40007ffe0ff */
[----:B------:R-:W-:-:S02]  /*2b20*/  IADD3 R14, R18, 0x29, RZ ;  /* 0x00000029120e7810 */ /* 0x000fc40007ffe0ff */
[----:B------:R-:W-:Y:S01]  /*2b30*/  FSEL R97, R20, -INF , !P1 ;  /* 0xff80000014617808 */ /* 0x000fe20004800000 */
[----:B------:R-:W2:Y:S01]  /*2b40*/  MUFU.TANH R105, R48 ;  /* 0x0000003000697308 */ /* 0x000ea20000002400 */
[-C--:B------:R-:W-:Y:S02]  /*2b50*/  ISETP.GE.AND P1, PT, R13, R102.reuse, PT ;  /* 0x000000660d00720c */ /* 0x080fe40003f26270 */
[----:B-1----:R-:W-:Y:S02]  /*2b60*/  FSEL R111, R111, -INF , !P4 ;  /* 0xff8000006f6f7808 */ /* 0x002fe40006000000 */
[----:B------:R-:W-:Y:S02]  /*2b70*/  FSEL R134, R134, -INF , !P2 ;  /* 0xff80000086867808 */ /* 0x000fe40005000000 */
[C---:B------:R-:W-:Y:S01]  /*2b80*/  ISETP.GE.AND P4, PT, R14.reuse, R102, PT ;  /* 0x000000660e00720c */ /* 0x040fe20003f86270 */
[----:B------:R-:W1:Y:S01]  /*2b90*/  MUFU.TANH R30, R30 ;  /* 0x0000001e001e7308 */ /* 0x000e620000002400 */
[----:B------:R-:W-:-:S02]  /*2ba0*/  ISETP.GE.AND P2, PT, R14, R101, PT ;  /* 0x000000650e00720c */ /* 0x000fc40003f46270 */
[----:B------:R-:W-:Y:S02]  /*2bb0*/  IADD3 R14, R18, 0x31, RZ ;  /* 0x00000031120e7810 */ /* 0x000fe40007ffe0ff */
[----:B----4-:R-:W-:Y:S02]  /*2bc0*/  FSEL R107, R107, -INF , !P1 ;  /* 0xff8000006b6b7808 */ /* 0x010fe40004800000 */
[----:B------:R-:W-:Y:S01]  /*2bd0*/  ISETP.GT.AND P1, PT, R100, 0x1, PT ;  /* 0x000000016400780c */ /* 0x000fe20003f24270 */
[----:B------:R-:W4:Y:S01]  /*2be0*/  MUFU.TANH R109, R49 ;  /* 0x00000031006d7308 */ /* 0x000f220000002400 */
[----:B------:R-:W-:Y:S02]  /*2bf0*/  FSEL R114, R114, -INF , !P5 ;  /* 0xff80000072727808 */ /* 0x000fe40006800000 */
[----:B------:R-:W-:Y:S02]  /*2c00*/  FSEL R99, R99, -INF , !P3 ;  /* 0xff80000063637808 */ /* 0x000fe40005800000 */
[----:B------:R-:W-:-:S02]  /*2c10*/  ISETP.GE.AND P5, PT, R13, R101, PT ;  /* 0x000000650d00720c */ /* 0x000fc40003fa6270 */
[----:B------:R-:W-:Y:S01]  /*2c20*/  ISETP.GE.AND P3, PT, R14, R102, PT ;  /* 0x000000660e00720c */ /* 0x000fe20003f66270 */
[----:B------:R-:W1:Y:S01]  /*2c30*/  MUFU.TANH R33, R33 ;  /* 0x0000002100217308 */ /* 0x000e620000002400 */
[----:B------:R-:W-:Y:S02]  /*2c40*/  IADD3 R13, R18, 0x38, RZ ;  /* 0x00000038120d7810 */ /* 0x000fe40007ffe0ff */
[----:B------:R-:W-:Y:S01]  /*2c50*/  FSEL R110, R110, -INF , !P0 ;  /* 0xff8000006e6e7808 */ /* 0x000fe20004000000 */
[----:B------:R-:W-:Y:S01]  /*2c60*/  @!P1 IMAD.MOV.U32 R104, RZ, RZ, R94 ;  /* 0x000000ffff689224 */ /* 0x000fe200078e005e */
[----:B------:R-:W-:Y:S01]  /*2c70*/  FSEL R93, R93, -INF , !P4 ;  /* 0xff8000005d5d7808 */ /* 0x000fe20006000000 */
[----:B------:R-:W-:Y:S01]  /*2c80*/  @!P1 IMAD.MOV.U32 R103, RZ, RZ, R2 ;  /* 0x000000ffff679224 */ /* 0x000fe200078e0002 */
[----:B------:R-:W-:Y:S02]  /*2c90*/  FSEL R108, R108, -INF , !P2 ;  /* 0xff8000006c6c7808 */ /* 0x000fe40005000000 */
[----:B---3--:R-:W-:-:S02]  /*2ca0*/  FSEL R32, R32, -INF , !P5 ;  /* 0xff80000020207808 */ /* 0x008fc40006800000 */
[----:B------:R-:W-:Y:S01]  /*2cb0*/  FSEL R106, R106, -INF , !P3 ;  /* 0xff8000006a6a7808 */ /* 0x000fe20005800000 */
[----:B------:R-:W-:Y:S01]  /*2cc0*/  BAR.SYNC.DEFER_BLOCKING 0x0 ;  /* 0x0000000000007b1d */ /* 0x000fe20000010000 */
[-C--:B------:R-:W-:Y:S02]  /*2cd0*/  ISETP.GE.AND P0, PT, R14, R101.reuse, PT ;  /* 0x000000650e00720c */ /* 0x080fe40003f06270 */
[CC--:B------:R-:W-:Y:S02]  /*2ce0*/  ISETP.GE.AND P4, PT, R13.reuse, R102.reuse, PT ;  /* 0x000000660d00720c */ /* 0x0c0fe40003f86270 */
[-C--:B------:R-:W-:Y:S02]  /*2cf0*/  ISETP.GE.AND P2, PT, R13, R101.reuse, PT ;  /* 0x000000650d00720c */ /* 0x080fe40003f46270 */
[C---:B------:R-:W-:Y:S02]  /*2d00*/  ISETP.GE.AND P5, PT, R18.reuse, R102, PT ;  /* 0x000000661200720c */ /* 0x040fe40003fa6270 */
[----:B------:R-:W-:-:S02]  /*2d10*/  ISETP.GE.AND P3, PT, R18, R101, PT ;  /* 0x000000651200720c */ /* 0x000fc40003f66270 */
[----:B------:R-:W-:Y:S02]  /*2d20*/  IADD3 R18, R18, 0x39, RZ ;  /* 0x0000003912127810 */ /* 0x000fe40007ffe0ff */
[----:B--2---:R-:W-:Y:S02]  /*2d30*/  FSEL R31, R31, -INF , !P0 ;  /* 0xff8000001f1f7808 */ /* 0x004fe40004000000 */
[----:B------:R-:W-:Y:S02]  /*2d40*/  FSEL R105, R105, -INF , !P4 ;  /* 0xff80000069697808 */ /* 0x000fe40006000000 */
[----:B-1----:R-:W-:Y:S02]  /*2d50*/  FSEL R30, R30, -INF , !P2 ;  /* 0xff8000001e1e7808 */ /* 0x002fe40005000000 */
[----:B------:R-:W-:Y:S02]  /*2d60*/  @!P1 LEA R136, P0, R94, c[0x0][0x168], 0x1 ;  /* 0x00005a005e889a11 */ /* 0x000fe400078008ff */
[----:B------:R-:W-:-:S02]  /*2d70*/  ISETP.GE.AND P4, PT, R18, R102, PT ;  /* 0x000000661200720c */ /* 0x000fc40003f86270 */
[----:B------:R-:W-:Y:S02]  /*2d80*/  ISETP.GE.AND P2, PT, R18, R101, PT ;  /* 0x000000651200720c */ /* 0x000fe40003f46270 */
[----:B------:R-:W-:Y:S02]  /*2d90*/  @!P1 LEA.HI.X R137, R94, c[0x0][0x16c], R2, 0x1, P0 ;  /* 0x00005b005e899a11 */ /* 0x000fe400000f0c02 */
[----:B------:R-:W-:Y:S02]  /*2da0*/  FSEL R64, R64, -INF , !P5 ;  /* 0xff80000040407808 */ /* 0x000fe40006800000 */
[----:B------:R-:W-:Y:S02]  /*2db0*/  FSEL R40, R40, -INF , !P3 ;  /* 0xff80000028287808 */ /* 0x000fe40005800000 */
[----:B----4-:R-:W-:Y:S02]  /*2dc0*/  FSEL R109, R109, -INF , !P4 ;  /* 0xff8000006d6d7808 */ /* 0x010fe40006000000 */
        /* <DEDUP_REMOVED lines=10> */
[----:B------:R-:W-:-:S02]  /*2e70*/  ISETP.GE.AND P0, PT, R18, RZ, PT ;  /* 0x000000ff1200720c */ /* 0x000fc40003f06270 */
        /* <DEDUP_REMOVED lines=49> */
.L_x_5070:
[----:B------:R-:W-:-:S04]  /*3190*/  ULEA UR4, -UR4, URZ, 0x6 ;  /* 0x0000003f04047291 */ /* 0x000fc8000f8e313f */
[----:B------:R-:W-:Y:S02]  /*31a0*/  USHF.R.S32.HI UR6, URZ, 0x1f, UR4 ;  /* 0x0000001f3f067899 */ /* 0x000fe40008011404 */
[----:B------:R-:W-:-:S04]  /*31b0*/  MOV R15, UR4 ;  /* 0x00000004000f7c02 */ /* 0x000fc80008000f00 */
[----:B------:R-:W-:Y:S02]  /*31c0*/  MOV R13, UR6 ;  /* 0x00000006000d7c02 */ /* 0x000fe40008000f00 */
.L_x_5071:
        /* <DEDUP_REMOVED lines=18> */
.L_x_5069:
        /* <DEDUP_REMOVED lines=53> */
[----:B------:R-:W-:Y:S01]  /*3640*/  ISETP.GE.AND P0, PT, R100, 0x2, PT ;  /* 0x000000026400780c */ /* 0x000fe20003f06270 */
[--C-:B------:R-:W-:Y:S02]  /*3650*/  FFMA.FTZ R84, R9, c[0x0][0x23c], -R112.reuse ;  /* 0x00008f0009547a23 */ /* 0x100fe40000010870 */
[----:B------:R-:W-:Y:S01]  /*3660*/  FFMA.FTZ R27, R37, c[0x0][0x23c], -R112 ;  /* 0x00008f00251b7a23 */ /* 0x000fe20000010870 */
[----:B------:R-:W-:Y:S01]  /*3670*/  MUFU.EX2 R86, R86 ;  /* 0x0000005600567308 */ /* 0x000fe20000000800 */
[--C-:B------:R-:W-:Y:S02]  /*3680*/  FFMA.FTZ R34, R40, c[0x0][0x23c], -R35.reuse ;  /* 0x00008f0028227a23 */ /* 0x100fe40000010823 */
[----:B------:R-:W-:-:S02]  /*3690*/  FFMA.FTZ R87, R12, c[0x0][0x23c], -R35 ;  /* 0x00008f000c577a23 */ /* 0x000fc40000010823 */
[--C-:B------:R-:W-:Y:S01]  /*36a0*/  FFMA.FTZ R29, R42, c[0x0][0x23c], -R35.reuse ;  /* 0x00008f002a1d7a23 */ /* 0x100fe20000010823 */
[----:B------:R-:W-:Y:S01]  /*36b0*/  LDSM.16.MT88.4 R12, [R118+0x6400] ;  /* 0x00640000760c783b */ /* 0x000fe20000004200 */
[--C-:B------:R-:W-:Y:S01]  /*36c0*/  FFMA.FTZ R28, R10, c[0x0][0x23c], -R35.reuse ;  /* 0x00008f000a1c7a23 */ /* 0x100fe20000010823 */
[----:B------:R-:W1:Y:S01]  /*36d0*/  MUFU.EX2 R85, R85 ;  /* 0x0000005500557308 */ /* 0x000e620000000800 */
[--C-:B------:R-:W-:Y:S01]  /*36e0*/  FFMA.FTZ R25, R11, c[0x0][0x23c], -R112.reuse ;  /* 0x00008f000b197a23 */ /* 0x100fe20000010870 */
[----:B------:R-:W2:Y:S01]  /*36f0*/  LDSM.16.MT88.4 R40, [R118+0x8000] ;  /* 0x008000007628783b */ /* 0x000ea20000004200 */
[----:B------:R-:W-:Y:S02]  /*3700*/  FFMA.FTZ R23, R8, c[0x0][0x23c], -R35 ;  /* 0x00008f0008177a23 */ /* 0x000fe40000010823 */
[--C-:B------:R-:W-:Y:S01]  /*3710*/  FFMA.FTZ R22, R39, c[0x0][0x23c], -R112.reuse ;  /* 0x00008f0027167a23 */ /* 0x100fe20000010870 */
[----:B------:R-:W3:Y:S01]  /*3720*/  LDSM.16.MT88.4 R8, [R116+0x6400] ;  /* 0x006400007408783b */ /* 0x000ee20000004200 */
[--C-:B------:R-:W-:Y:S01]  /*3730*/  FFMA.FTZ R21, R5, c[0x0][0x23c], -R112.reuse ;  /* 0x00008f0005157a23 */ /* 0x100fe20000010870 */
[----:B------:R-:W-:Y:S01]  /*3740*/  MUFU.EX2 R84, R84 ;  /* 0x0000005400547308 */ /* 0x000fe20000000800 */
[----:B------:R-:W-:-:S02]  /*3750*/  FFMA.FTZ R20, R7, c[0x0][0x23c], -R112 ;  /* 0x00008f0007147a23 */ /* 0x000fc40000010870 */
[--C-:B------:R-:W-:Y:S02]  /*3760*/  FFMA.FTZ R26, R66, c[0x0][0x23c], -R35.reuse ;  /* 0x00008f00421a7a23 */ /* 0x100fe40000010823 */
[--C-:B------:R-:W-:Y:S02]  /*3770*/  FFMA.FTZ R24, R6, c[0x0][0x23c], -R35.reuse ;  /* 0x00008f0006187a23 */ /* 0x100fe40000010823 */
[----:B------:R-:W-:Y:S01]  /*3780*/  FFMA.FTZ R3, R4, c[0x0][0x23c], -R35 ;  /* 0x00008f0004037a23 */ /* 0x000fe20000010823 */
[----:B------:R-:W4:Y:S01]  /*3790*/  MUFU.EX2 R27, R27 ;  /* 0x0000001b001b7308 */ /* 0x000f220000000800 */
[----:B-1----:R-:W-:Y:S01]  /*37a0*/  F2FP.BF16.PACK_AB R48, R85, R86 ;  /* 0x000000565530723e */ /* 0x002fe200000010ff */
        /* <DEDUP_REMOVED lines=9> */
[----:B----4-:R-:W-:Y:S01]  /*3840*/  F2FP.BF16.PACK_AB R50, R27, R84 ;  /* 0x000000541b32723e */ /* 0x010fe200000010ff */
        /* <DEDUP_REMOVED lines=18> */
[----:B------:R-:W1:Y:S01]  /*3970*/  MUFU.EX2 R22, R22 ;  /* 0x0000001600167308 */ /* 0x000e620000000800 */
[----:B------:R-:W-:-:S04]  /*3980*/  FADD.FTZ R29, R29, R34 ;  /* 0x000000221d1d7221 */ /* 0x000fc80000010000 */
[----:B------:R-:W-:Y:S01]  /*3990*/  FADD.FTZ R27, R28, R29 ;  /* 0x0000001d1c1b7221 */ /* 0x000fe20000010000 */
[C---:B------:R-:W-:Y:S02]  /*39a0*/  HMMA.16816.F32.BF16 R72, R48.reuse, R68, RZ ;  /* 0x000000443048723c */ /* 0x040fe400000418ff */
[----:B------:R-:W-:Y:S06]  /*39b0*/  MUFU.EX2 R21, R21 ;  /* 0x0000001500157308 */ /* 0x000fec0000000800 */
[----:B------:R-:W-:Y:S02]  /*39c0*/  HMMA.16816.F32.BF16 R68, R48, R70, RZ ;  /* 0x000000463044723c */ /* 0x000fe400000418ff */
[----:B------:R-:W4:Y:S01]  /*39d0*/  MUFU.EX2 R20, R20 ;  /* 0x0000001400147308 */ /* 0x000f220000000800 */
[----:B-1----:R-:W-:Y:S01]  /*39e0*/  F2FP.BF16.PACK_AB R4, R22, R25 ;  /* 0x000000191604723e */ /* 0x002fe200000010ff */
[----:B------:R-:W-:-:S04]  /*39f0*/  FADD.FTZ R25, R25, R84 ;  /* 0x0000005419197221 */ /* 0x000fc80000010000 */
[C---:B------:R-:W-:Y:S01]  /*3a00*/  HMMA.16816.F32.BF16 R56, R48.reuse, R52, RZ ;  /* 0x000000343038723c */ /* 0x040fe200000418ff */
[----:B------:R-:W-:Y:S01]  /*3a10*/  FADD.FTZ R22, R22, R25 ;  /* 0x0000001916167221 */ /* 0x000fe20000010000 */
[----:B------:R-:W-:Y:S06]  /*3a20*/  MUFU.EX2 R26, R26 ;  /* 0x0000001a001a7308 */ /* 0x000fec0000000800 */
[----:B------:R-:W-:Y:S02]  /*3a30*/  HMMA.16816.F32.BF16 R52, R48, R54, RZ ;  /* 0x000000363034723c */ /* 0x000fe400000418ff */
[----:B------:R-:W1:Y:S01]  /*3a40*/  MUFU.EX2 R23, R23 ;  /* 0x0000001700177308 */ /* 0x000e620000000800 */
[----:B----4-:R-:W-:Y:S01]  /*3a50*/  F2FP.BF16.PACK_AB R6, R20, R21 ;  /* 0x000000151406723e */ /* 0x010fe200000010ff */
[----:B------:R-:W-:-:S04]  /*3a60*/  FADD.FTZ R21, R21, R22 ;  /* 0x0000001615157221 */ /* 0x000fc80000010000 */
[C---:B------:R-:W-:Y:S01]  /*3a70*/  HMMA.16816.F32.BF16 R80, R48.reuse, R76, RZ ;  /* 0x0000004c3050723c */ /* 0x040fe200000418ff */
[----:B------:R-:W-:Y:S01]  /*3a80*/  FADD.FTZ R21, R20, R21 ;  /* 0x0000001514157221 */ /* 0x000fe20000010000 */
[----:B------:R-:W-:Y:S06]  /*3a90*/  MUFU.EX2 R24, R24 ;  /* 0x0000001800187308 */ /* 0x000fec0000000800 */
[----:B------:R-:W-:Y:S02]  /*3aa0*/  HMMA.16816.F32.BF16 R64, R48, R60, RZ ;  /* 0x0000003c3040723c */ /* 0x000fe400000418ff */
[----:B------:R-:W4:Y:S01]  /*3ab0*/  MUFU.EX2 R3, R3 ;  /* 0x0000000300037308 */ /* 0x000f220000000800 */
[----:B-1----:R-:W-:Y:S01]  /*3ac0*/  F2FP.BF16.PACK_AB R5, R23, R26 ;  /* 0x0000001a1705723e */ /* 0x002fe200000010ff */
[----:B------:R-:W-:-:S04]  /*3ad0*/  FADD.FTZ R26, R26, R27 ;  /* 0x0000001b1a1a7221 */ /* 0x000fc80000010000 */
[C---:B--2---:R-:W-:Y:S01]  /*3ae0*/  HMMA.16816.F32.BF16 R36, R48.reuse, R40, RZ ;  /* 0x000000283024723c */ /* 0x044fe200000418ff */
[----:B------:R-:W-:Y:S01]  /*3af0*/  FADD.FTZ R23, R23, R26 ;  /* 0x0000001a17177221 */ /* 0x000fe20000010000 */
[----:B------:R-:W-:Y:S06]  /*3b00*/  MUFU.EX2 R98, R98 ;  /* 0x0000006200627308 */ /* 0x000fec0000000800 */
[----:B------:R-:W-:Y:S01]  /*3b10*/  HMMA.16816.F32.BF16 R76, R48, R78, RZ ;  /* 0x0000004e304c723c */ /* 0x000fe200000418ff */
[----:B----4-:R-:W-:Y:S01]  /*3b20*/  F2FP.BF16.PACK_AB R7, R3, R24 ;  /* 0x000000180307723e */ /* 0x010fe200000010ff */
[----:B------:R-:W1:Y:S01]  /*3b30*/  MUFU.EX2 R97, R97 ;  /* 0x0000006100617308 */ /* 0x000e620000000800 */
[----:B------:R-:W-:-:S05]  /*3b40*/  FADD.FTZ R24, R24, R23 ;  /* 0x0000001718187221 */ /* 0x000fca0000010000 */
[----:B------:R-:W-:Y:S01]  /*3b50*/  HMMA.16816.F32.BF16 R60, R48, R62, RZ ;  /* 0x0000003e303c723c */ /* 0x000fe200000418ff */
[----:B------:R-:W-:Y:S01]  /*3b60*/  FADD.FTZ R24, R3, R24 ;  /* 0x0000001803187221 */ /* 0x000fe20000010000 */
[----:B------:R-:W-:Y:S06]  /*3b70*/  MUFU.EX2 R96, R96 ;  /* 0x0000006000607308 */ /* 0x000fec0000000800 */
[C---:B---3--:R-:W-:Y:S02]  /*3b80*/  HMMA.16816.F32.BF16 R72, R4.reuse, R8, R72 ;  /* 0x000000080448723c */ /* 0x048fe40000041848 */
        /* <DEDUP_REMOVED lines=9> */
[----:B------:R-:W4:Y:S01]  /*3c20*/  LDSM.16.MT88.4 R12, [R118+0x8400] ;  /* 0x00840000760c783b */ /* 0x000f220000004200 */
[----:B------:R-:W5:Y:S06]  /*3c30*/  MUFU.EX2 R92, R92 ;  /* 0x0000005c005c7308 */ /* 0x000f6c0000000800 */
[C---:B------:R-:W-:Y:S02]  /*3c40*/  HMMA.16816.F32.BF16 R64, R4.reuse, R16, R64 ;  /* 0x000000100440723c */ /* 0x040fe40000041840 */
[----:B------:R-:W-:Y:S06]  /*3c50*/  MUFU.EX2 R107, R107 ;  /* 0x0000006b006b7308 */ /* 0x000fec0000000800 */
[C---:B------:R-:W-:Y:S01]  /*3c60*/  HMMA.16816.F32.BF16 R60, R4.reuse, R18, R60 ;  /* 0x00000012043c723c */ /* 0x040fe2000004183c */
[----:B------:R-:W-:Y:S01]  /*3c70*/  LDSM.16.MT88.4 R16, [R118+0x6c00] ;  /* 0x006c00007610783b */ /* 0x000fe20000004200 */
[----:B------:R-:W1:Y:S06]  /*3c80*/  MUFU.EX2 R106, R106 ;  /* 0x0000006a006a7308 */ /* 0x000e6c0000000800 */
[C---:B--2---:R-:W-:Y:S02]  /*3c90*/  HMMA.16816.F32.BF16 R56, R4.reuse, R8, R56 ;  /* 0x000000080438723c */ /* 0x044fe40000041838 */
[----:B------:R-:W-:Y:S06]  /*3ca0*/  MUFU.EX2 R105, R105 ;  /* 0x0000006900697308 */ /* 0x000fec0000000800 */
[C---:B------:R-:W-:Y:S01]  /*3cb0*/  HMMA.16816.F32.BF16 R52, R4.reuse, R10, R52 ;  /* 0x0000000a0434723c */ /* 0x040fe20000041834 */
[----:B------:R-:W2:Y:S01]  /*3cc0*/  LDSM.16.MT88.4 R8, [R116+0x8000] ;  /* 0x008000007408783b */ /* 0x000ea20000004200 */
[----:B------:R-:W-:Y:S06]  /*3cd0*/  MUFU.EX2 R108, R109 ;  /* 0x0000006d006c7308 */ /* 0x000fec0000000800 */
[C---:B----4-:R-:W-:Y:S02]  /*3ce0*/  HMMA.16816.F32.BF16 R36, R4.reuse, R12, R36 ;  /* 0x0000000c0424723c */ /* 0x050fe40000041824 */
[----:B------:R-:W-:Y:S06]  /*3cf0*/  MUFU.EX2 R32, R32 ;  /* 0x0000002000207308 */ /* 0x000fec0000000800 */
[----:B------:R-:W-:Y:S01]  /*3d00*/  HMMA.16816.F32.BF16 R40, R4, R14, R40 ;  /* 0x0000000e0428723c */ /* 0x000fe20000041828 */
[----:B------:R-:W-:Y:S01]  /*3d10*/  LDSM.16.MT88.4 R12, [R116+0x6c00] ;  /* 0x006c0000740c783b */ /* 0x000fe20000004200 */
[----:B------:R-:W4:Y:S08]  /*3d20*/  MUFU.EX2 R31, R31 ;  /* 0x0000001f001f7308 */ /* 0x000f300000000800 */
        /* <DEDUP_REMOVED lines=128> */
.L_x_5073:
[----:B------:R-:W-:-:S05]  /*4530*/  IMAD.MOV.U32 R6, RZ, RZ, c[0x0][0x1a0] ;  /* 0x00006800ff067624 */ /* 0x000fca00078e00ff */
[----:B------:R-:W-:-:S04]  /*4540*/  LEA R6, -R6, RZ, 0x6 ;  /* 0x000000ff06067211 */ /* 0x000fc800078e31ff */
[----:B------:R-:W-:Y:S02]  /*4550*/  SHF.R.S32.HI R5, RZ, 0x1f, R6 ;  /* 0x0000001fff057819 */ /* 0x000fe40000011406 */
.L_x_5074:
        /* <DEDUP_REMOVED lines=34> */
[----:B------:R-:W0:Y:S01]  /*4780*/  LDGDEPBAR ;  /* 0x00000000000079af */ /* 0x000e220000000000 */
[C---:B----4-:R-:W-:Y:S08]  /*4790*/  HMMA.16816.F32.BF16 R24, R4.reuse, R20, RZ ;  /* 0x000000140418723c */ /* 0x050ff000000418ff */
[C---:B------:R-:W-:Y:S08]  /*47a0*/  HMMA.16816.F32.BF16 R20, R4.reuse, R22, RZ ;  /* 0x000000160414723c */ /* 0x040ff000000418ff */
[C---:B-----5:R-:W-:Y:S08]  /*47b0*/  HMMA.16816.F32.BF16 R32, R4.reuse, R28, RZ ;  /* 0x0000001c0420723c */ /* 0x060ff000000418ff */
[C---:B---3--:R-:W-:Y:S08]  /*47c0*/  HMMA.16816.F32.BF16 R16, R4.reuse, R12, RZ ;  /* 0x0000000c0410723c */ /* 0x048ff000000418ff */
        /* <DEDUP_REMOVED lines=76> */
[----:B-1----:R-:W-:Y:S01]  /*4c90*/  HMMA.16816.F32.BF16 R16, R92, R88, R16 ;  /* 0x000000585c10723c */ /* 0x002fe20000041810 */
[----:B------:R-:W-:Y:S02]  /*4ca0*/  FMUL.FTZ R20, R20, c[0x0][0x2ec] ;  /* 0x0000bb0014147a20 */ /* 0x000fe40000410000 */
[----:B------:R-:W-:Y:S02]  /*4cb0*/  FMUL.FTZ R27, R27, c[0x0][0x2ec] ;  /* 0x0000bb001b1b7a20 */ /* 0x000fe40000410000 */
[----:B------:R-:W-:-:S02]  /*4cc0*/  FMUL.FTZ R25, R25, c[0x0][0x2ec] ;  /* 0x0000bb0019197a20 */ /* 0x000fc40000410000 */
[----:B------:R-:W1:Y:S01]  /*4cd0*/  MUFU.TANH R35, R35 ;  /* 0x0000002300237308 */ /* 0x000e620000002400 */
[C---:B------:R-:W-:Y:S01]  /*4ce0*/  HMMA.16816.F32.BF16 R12, R92.reuse, R90, R12 ;  /* 0x0000005a5c0c723c */ /* 0x040fe2000004180c */
[----:B------:R-:W-:Y:S02]  /*4cf0*/  FMUL.FTZ R21, R21, c[0x0][0x2ec] ;  /* 0x0000bb0015157a20 */ /* 0x000fe40000410000 */
[----:B------:R-:W-:Y:S02]  /*4d00*/  FMUL.FTZ R22, R22, c[0x0][0x2ec] ;  /* 0x0000bb0016167a20 */ /* 0x000fe40000410000 */
[----:B------:R-:W-:Y:S01]  /*4d10*/  FMUL.FTZ R23, R23, c[0x0][0x2ec] ;  /* 0x0000bb0017177a20 */ /* 0x000fe20000410000 */
[----:B----4-:R-:W4:Y:S02]  /*4d20*/  S2R R24, SR_TID.X ;  /* 0x0000000000187919 */ /* 0x010f240000002100 */
[C---:B--2---:R-:W-:Y:S01]  /*4d30*/  HMMA.16816.F32.BF16 R8, R92.reuse, R84, R8 ;  /* 0x000000545c08723c */ /* 0x044fe20000041808 */
[----:B------:R-:W-:Y:S07]  /*4d40*/  MUFU.TANH R34, R34 ;  /* 0x0000002200227308 */ /* 0x000fee0000002400 */
[----:B------:R-:W-:Y:S01]  /*4d50*/  FMUL.FTZ R150, R17, c[0x0][0x2ec] ;  /* 0x0000bb0011967a20 */ /* 0x000fe20000410000 */
[----:B------:R-:W-:Y:S01]  /*4d60*/  MUFU.TANH R28, R28 ;  /* 0x0000001c001c7308 */ /* 0x000fe20000002400 */
[----:B------:R-:W-:Y:S01]  /*4d70*/  FMUL.FTZ R16, R16, c[0x0][0x2ec] ;  /* 0x0000bb0010107a20 */ /* 0x000fe20000410000 */
[----:B------:R-:W-:Y:S01]  /*4d80*/  HMMA.16816.F32.BF16 R4, R92, R86, R4 ;  /* 0x000000565c04723c */ /* 0x000fe20000041804 */
[----:B------:R-:W-:-:S02]  /*4d90*/  FMUL.FTZ R18, R18, c[0x0][0x2ec] ;  /* 0x0000bb0012127a20 */ /* 0x000fc40000410000 */
[----:B------:R-:W-:Y:S02]  /*4da0*/  FMUL.FTZ R19, R19, c[0x0][0x2ec] ;  /* 0x0000bb0013137a20 */ /* 0x000fe40000410000 */
[----:B------:R-:W-:Y:S01]  /*4db0*/  FMUL.FTZ R152, R12, c[0x0][0x2ec] ;  /* 0x0000bb000c987a20 */ /* 0x000fe20000410000 */
[----:B------:R-:W2:Y:S01]  /*4dc0*/  MUFU.TANH R30, R30 ;  /* 0x0000001e001e7308 */ /* 0x000ea20000002400 */
[----:B------:R-:W-:Y:S02]  /*4dd0*/  FMUL.FTZ R13, R13, c[0x0][0x2ec] ;  /* 0x0000bb000d0d7a20 */ /* 0x000fe40000410000 */
[----:B------:R-:W-:Y:S02]  /*4de0*/  FMUL.FTZ R114, R14, c[0x0][0x2ec] ;  /* 0x0000bb000e727a20 */ /* 0x000fe40000410000 */
[----:B------:R-:W-:Y:S02]  /*4df0*/  FMUL.FTZ R15, R15, c[0x0][0x2ec] ;  /* 0x0000bb000f0f7a20 */ /* 0x000fe40000410000 */
[----:B----4-:R-:W-:Y:S01]  /*4e00*/  IMAD.SHL.U32 R17, R24, 0x2, RZ ;  /* 0x0000000218117824 */ /* 0x010fe200078e00ff */
[----:B------:R-:W-:Y:S01]  /*4e10*/  MUFU.TANH R29, R29 ;  /* 0x0000001d001d7308 */ /* 0x000fe20000002400 */
[----:B------:R-:W-:-:S02]  /*4e20*/  FMUL.FTZ R106, R8, c[0x0][0x2ec] ;  /* 0x0000bb00086a7a20 */ /* 0x000fc40000410000 */
[----:B------:R-:W-:Y:S01]  /*4e30*/  FMUL.FTZ R105, R9, c[0x0][0x2ec] ;  /* 0x0000bb0009697a20 */ /* 0x000fe20000410000 */
[----:B------:R-:W-:Y:S01]  /*4e40*/  LOP3.LUT R17, R17, 0x6, RZ, 0xc0, !PT ;  /* 0x0000000611117812 */ /* 0x000fe200078ec0ff */
[----:B------:R-:W-:Y:S02]  /*4e50*/  FMUL.FTZ R100, R10, c[0x0][0x2ec] ;  /* 0x0000bb000a647a20 */ /* 0x000fe40000410000 */
[----:B------:R-:W-:Y:S01]  /*4e60*/  FMUL.FTZ R11, R11, c[0x0][0x2ec] ;  /* 0x0000bb000b0b7a20 */ /* 0x000fe20000410000 */
[----:B------:R4:W-:Y:S01]  /*4e70*/  MUFU.TANH R148, R16 ;  /* 0x0000001000947308 */ /* 0x0009e20000002400 */
[----:B------:R-:W-:Y:S02]  /*4e80*/  IMAD R17, R124, 0x40, R17 ;  /* 0x000000407c117824 */ /* 0x000fe400078e0211 */
[----:B------:R-:W-:Y:S02]  /*4e90*/  FMUL.FTZ R108, R4, c[0x0][0x2ec] ;  /* 0x0000bb00046c7a20 */ /* 0x000fe40000410000 */
[----:B------:R-:W-:Y:S01]  /*4ea0*/  FMUL.FTZ R4, R5, c[0x0][0x2ec] ;  /* 0x0000bb0005047a20 */ /* 0x000fe20000410000 */
[C---:B------:R-:W-:Y:S01]  /*4eb0*/  IADD3 R12, R17.reuse, 0x1, RZ ;  /* 0x00000001110c7810 */ /* 0x040fe20007ffe0ff */
[----:B------:R-:W-:Y:S01]  /*4ec0*/  FMUL.FTZ R6, R6, c[0x0][0x2ec] ;  /* 0x0000bb0006067a20 */ /* 0x000fe20000410000 */
[----:B------:R3:W-:Y:S01]  /*4ed0*/  MUFU.TANH R160, R20 ;  /* 0x0000001400a07308 */ /* 0x0007e20000002400 */
[----:B------:R-:W-:Y:S01]  /*4ee0*/  IADD3 R9, R17, 0x20, RZ ;  /* 0x0000002011097810 */ /* 0x000fe20007ffe0ff */
[----:B------:R-:W-:Y:S01]  /*4ef0*/  FMUL.FTZ R7, R7, c[0x0][0x2ec] ;  /* 0x0000bb0007077a20 */ /* 0x000fe20000410000 */
[----:B------:R-:W-:-:S02]  /*4f00*/  ISETP.GE.AND P4, PT, R12, R102, PT ;  /* 0x000000660c00720c */ /* 0x000fc40003f86270 */
[-C--:B------:R-:W-:Y:S02]  /*4f10*/  ISETP.GE.AND P5, PT, R12, R101.reuse, PT ;  /* 0x000000650c00720c */ /* 0x080fe40003fa6270 */
[C---:B------:R-:W-:Y:S01]  /*4f20*/  IADD3 R12, R17.reuse, 0x9, RZ ;  /* 0x00000009110c7810 */ /* 0x040fe20007ffe0ff */
[----:B------:R-:W5:Y:S01]  /*4f30*/  MUFU.TANH R140, R26 ;  /* 0x0000001a008c7308 */ /* 0x000f620000002400 */
[----:B----4-:R-:W-:Y:S02]  /*4f40*/  IADD3 R16, R17, 0x8, RZ ;  /* 0x0000000811107810 */ /* 0x010fe40007ffe0ff */
[-C--:B------:R-:W-:Y:S02]  /*4f50*/  ISETP.GE.AND P2, PT, R12, R102.reuse, PT ;  /* 0x000000660c00720c */ /* 0x080fe40003f46270 */
[C---:B------:R-:W-:Y:S02]  /*4f60*/  ISETP.GE.AND P3, PT, R16.reuse, R102, PT ;  /* 0x000000661000720c */ /* 0x040fe40003f66270 */
[----:B------:R-:W-:Y:S01]  /*4f70*/  ISETP.GE.AND P1, PT, R16, R101, PT ;  /* 0x000000651000720c */ /* 0x000fe20003f26270 */
[----:B------:R-:W4:Y:S01]  /*4f80*/  MUFU.TANH R112, R27 ;  /* 0x0000001b00707308 */ /* 0x000f220000002400 */
[----:B---3--:R-:W-:-:S02]  /*4f90*/  FSEL R20, R33, -INF , !P4 ;  /* 0xff80000021147808 */ /* 0x008fc40006000000 */
[----:B------:R-:W-:Y:S02]  /*4fa0*/  ISETP.GE.AND P4, PT, R12, R101, PT ;  /* 0x000000650c00720c */ /* 0x000fe40003f86270 */
[----:B------:R-:W-:Y:S02]  /*4fb0*/  IADD3 R12, R17, 0x10, RZ ;  /* 0x00000010110c7810 */ /* 0x000fe40007ffe0ff */
[----:B-1----:R-:W-:Y:S01]  /*4fc0*/  FSEL R16, R35, -INF , !P5 ;  /* 0xff80000023107808 */ /* 0x002fe20006800000 */
[----:B------:R1:W-:Y:S01]  /*4fd0*/  MUFU.TANH R144, R18 ;  /* 0x0000001200907308 */ /* 0x0003e20000002400 */
[----:B------:R-:W-:Y:S02]  /*4fe0*/  ISETP.GE.AND P5, PT, R12, R102, PT ;  /* 0x000000660c00720c */ /* 0x000fe40003fa6270 */
[----:B--2---:R-:W-:Y:S02]  /*4ff0*/  FSEL R14, R30, -INF , !P1 ;  /* 0xff8000001e0e7808 */ /* 0x004fe40004800000 */
[----:B------:R-:W-:-:S02]  /*5000*/  FSEL R8, R28, -INF , !P2 ;  /* 0xff8000001c087808 */ /* 0x000fc40005000000 */
[----:B------:R-:W-:Y:S01]  /*5010*/  FSEL R110, R110, -INF , !P5 ;  /* 0xff8000006e6e7808 */ /* 0x000fe20006800000 */
[----:B------:R-:W2:Y:S01]  /*5020*/  MUFU.TANH R162, R25 ;  /* 0x0000001900a27308 */ /* 0x000ea20000002400 */
[C---:B------:R-:W-:Y:S02]  /*5030*/  IADD3 R10, R17.reuse, 0x28, RZ ;  /* 0x00000028110a7810 */ /* 0x040fe40007ffe0ff */
[----:B------:R-:W-:Y:S02]  /*5040*/  IADD3 R5, R17, 0x31, RZ ;  /* 0x0000003111057810 */ /* 0x000fe40007ffe0ff */
[----:B-1----:R-:W-:-:S03]  /*5050*/  FSEL R18, R34, -INF , !P3 ;  /* 0xff80000022127808 */ /* 0x002fc60005800000 */
[----:B------:R-:W-:Y:S01]  /*5060*/  MUFU.TANH R158, R21 ;  /* 0x00000015009e7308 */ /* 0x000fe20000002400 */
[-C--:B------:R-:W-:Y:S02]  /*5070*/  ISETP.GE.AND P3, PT, R12, R101.reuse, PT ;  /* 0x000000650c00720c */ /* 0x080fe40003f66270 */
[----:B------:R-:W-:Y:S02]  /*5080*/  IADD3 R12, R17, 0x11, RZ ;  /* 0x00000011110c7810 */ /* 0x000fe40007ffe0ff */
[----:B-----5:R-:W-:Y:S02]  /*5090*/  FSEL R140, R140, -INF , !P3 ;  /* 0xff8000008c8c7808 */ /* 0x020fe40005800000 */
[C---:B------:R-:W-:Y:S01]  /*50a0*/  ISETP.GE.AND P1, PT, R12.reuse, R102, PT ;  /* 0x000000660c00720c */ /* 0x040fe20003f26270 */
[----:B------:R-:W1:Y:S01]  /*50b0*/  MUFU.TANH R156, R22 ;  /* 0x00000016009c7308 */ /* 0x000e620000002400 */
[----:B------:R-:W-:Y:S02]  /*50c0*/  ISETP.GE.AND P2, PT, R12, R101, PT ;  /* 0x000000650c00720c */ /* 0x000fe40003f46270 */
[----:B------:R-:W-:-:S02]  /*50d0*/  FSEL R12, R29, -INF , !P4 ;  /* 0xff8000001d0c7808 */ /* 0x000fc40006000000 */
[----:B----4-:R-:W-:Y:S02]  /*50e0*/  FSEL R112, R112, -INF , !P2 ;  /* 0xff80000070707808 */ /* 0x010fe40005000000 */
[----:B------:R-:W-:Y:S01]  /*50f0*/  ISETP.GE.AND P2, PT, R9, R102, PT ;  /* 0x000000660900720c */ /* 0x000fe20003f46270 */
[----:B------:R3:W-:Y:S01]  /*5100*/  MUFU.TANH R146, R13 ;  /* 0x0000000d00927308 */ /* 0x0007e20000002400 */
[----:B--2---:R-:W-:Y:S02]  /*5110*/  FSEL R162, R162, -INF , !P1 ;  /* 0xff800000a2a27808 */ /* 0x004fe40004800000 */
[----:B------:R-:W-:Y:S02]  /*5120*/  FSEL R148, R148, -INF , !P2 ;  /* 0xff80000094947808 */ /* 0x000fe40005000000 */
[----:B------:R-:W-:-:S03]  /*5130*/  ISETP.GE.AND P2, PT, R10, R101, PT ;  /* 0x000000650a00720c */ /* 0x000fc60003f46270 */
[----:B------:R-:W2:Y:S01]  /*5140*/  MUFU.TANH R154, R23 ;  /* 0x00000017009a7308 */ /* 0x000ea20000002400 */
[----:B---3--:R-:W-:-:S07]  /*5150*/  IADD3 R13, R17, 0x18, RZ ;  /* 0x00000018110d7810 */ /* 0x008fce0007ffe0ff */
[----:B------:R-:W3:Y:S01]  /*5160*/  MUFU.TANH R150, R150 ;  /* 0x0000009600967308 */ /* 0x000ee20000002400 */
[C---:B------:R-:W-:Y:S02]  /*5170*/  ISETP.GE.AND P4, PT, R13.reuse, R102, PT ;  /* 0x000000660d00720c */ /* 0x040fe40003f86270 */
[----:B------:R-:W-:Y:S02]  /*5180*/  ISETP.GE.AND P5, PT, R13, R101, PT ;  /* 0x000000650d00720c */ /* 0x000fe40003fa6270 */
[----:B------:R-:W-:-:S03]  /*5190*/  IADD3 R13, R17, 0x19, RZ ;  /* 0x00000019110d7810 */ /* 0x000fc60007ffe0ff */
[----:B------:R-:W4:Y:S01]  /*51a0*/  MUFU.TANH R134, R19 ;  /* 0x0000001300867308 */ /* 0x000f220000002400 */
[----:B------:R-:W-:Y:S02]  /*51b0*/  FSEL R160, R160, -INF , !P4 ;  /* 0xff800000a0a07808 */ /* 0x000fe40006000000 */
[----:B------:R-:W-:Y:S02]  /*51c0*/  ISETP.GE.AND P3, PT, R13, R102, PT ;  /* 0x000000660d00720c */ /* 0x000fe40003f66270 */
[----:B------:R-:W-:Y:S02]  /*51d0*/  ISETP.GE.AND P4, PT, R9, R101, PT ;  /* 0x000000650900720c */ /* 0x000fe40003f86270 */
[----:B------:R-:W-:Y:S01]  /*51e0*/  IADD3 R9, R17, 0x21, RZ ;  /* 0x0000002111097810 */ /* 0x000fe20007ffe0ff */
[----:B------:R-:W5:Y:S01]  /*51f0*/  MUFU.TANH R152, R152 ;  /* 0x0000009800987308 */ /* 0x000f620000002400 */
[----:B-1----:R-:W-:Y:S02]  /*5200*/  FSEL R156, R156, -INF , !P5 ;  /* 0xff8000009c9c7808 */ /* 0x002fe40006800000 */
[----:B------:R-:W-:-:S02]  /*5210*/  FSEL R158, R158, -INF , !P3 ;  /* 0xff8000009e9e7808 */ /* 0x000fc40005800000 */
[-C--:B------:R-:W-:Y:S02]  /*5220*/  ISETP.GE.AND P1, PT, R13, R101.reuse, PT ;  /* 0x000000650d00720c */ /* 0x080fe40003f26270 */
[C---:B------:R-:W-:Y:S01]  /*5230*/  ISETP.GE.AND P5, PT, R9.reuse, R102, PT ;  /* 0x000000660900720c */ /* 0x040fe20003fa6270 */
[----:B------:R-:W1:Y:S01]  /*5240*/  MUFU.TANH R114, R114 ;  /* 0x0000007200727308 */ /* 0x000e620000002400 */
[----:B------:R-:W-:Y:S02]  /*5250*/  ISETP.GE.AND P3, PT, R9, R101, PT ;  /* 0x000000650900720c */ /* 0x000fe40003f66270 */
[----:B------:R-:W-:Y:S02]  /*5260*/  IADD3 R9, R17, 0x29, RZ ;  /* 0x0000002911097810 */ /* 0x000fe40007ffe0ff */
[----:B--2---:R-:W-:Y:S02]  /*5270*/  FSEL R154, R154, -INF , !P1 ;  /* 0xff8000009a9a7808 */ /* 0x004fe40004800000 */
[----:B------:R-:W-:Y:S01]  /*5280*/  FSEL R144, R144, -INF , !P4 ;  /* 0xff80000090907808 */ /* 0x000fe20006000000 */
[----:B------:R-:W2:Y:S01]  /*5290*/  MUFU.TANH R142, R15 ;  /* 0x0000000f008e7308 */ /* 0x000ea20000002400 */
[----:B---3--:R-:W-:-:S02]  /*52a0*/  FSEL R150, R150, -INF , !P5 ;  /* 0xff80000096967808 */ /* 0x008fc40006800000 */
[-C--:B------:R-:W-:Y:S02]  /*52b0*/  ISETP.GE.AND P1, PT, R10, R102.reuse, PT ;  /* 0x000000660a00720c */ /* 0x080fe40003f26270 */
[C---:B------:R-:W-:Y:S02]  /*52c0*/  ISETP.GE.AND P4, PT, R9.reuse, R102, PT ;  /* 0x000000660900720c */ /* 0x040fe40003f86270 */
[----:B------:R-:W-:Y:S01]  /*52d0*/  ISETP.GE.AND P5, PT, R9, R101, PT ;  /* 0x000000650900720c */ /* 0x000fe20003fa6270 */
[----:B------:R-:W3:Y:S01]  /*52e0*/  MUFU.TANH R106, R106 ;  /* 0x0000006a006a7308 */ /* 0x000ee20000002400 */
[----:B------:R-:W-:Y:S02]  /*52f0*/  IADD3 R9, R17, 0x30, RZ ;  /* 0x0000003011097810 */ /* 0x000fe40007ffe0ff */
[----:B----4-:R-:W-:Y:S02]  /*5300*/  FSEL R134, R134, -INF , !P3 ;  /* 0xff80000086867808 */ /* 0x010fe40005800000 */
[----:B-----5:R-:W-:-:S02]  /*5310*/  FSEL R152, R152, -INF , !P1 ;  /* 0xff80000098987808 */ /* 0x020fc40004800000 */
[----:B-1----:R-:W-:Y:S01]  /*5320*/  FSEL R114, R114, -INF , !P2 ;  /* 0xff80000072727808 */ /* 0x002fe20005000000 */
[----:B------:R-:W1:Y:S01]  /*5330*/  MUFU.TANH R100, R100 ;  /* 0x0000006400647308 */ /* 0x000e620000002400 */
[----:B------:R-:W-:Y:S02]  /*5340*/  FSEL R146, R146, -INF , !P4 ;  /* 0xff80000092927808 */ /* 0x000fe40006000000 */
[CC--:B------:R-:W-:Y:S02]  /*5350*/  ISETP.GE.AND P3, PT, R9.reuse, R102.reuse, PT ;  /* 0x000000660900720c */ /* 0x0c0fe40003f66270 */
[-C--:B------:R-:W-:Y:S02]  /*5360*/  ISETP.GE.AND P1, PT, R9, R101.reuse, PT ;  /* 0x000000650900720c */ /* 0x080fe40003f26270 */
[C---:B------:R-:W-:Y:S01]  /*5370*/  ISETP.GE.AND P2, PT, R5.reuse, R102, PT ;  /* 0x000000660500720c */ /* 0x040fe20003f46270 */
[----:B------:R-:W4:Y:S01]  /*5380*/  MUFU.TANH R105, R105 ;  /* 0x0000006900697308 */ /* 0x000f220000002400 */
[----:B------:R-:W-:-:S02]  /*5390*/  ISETP.GE.AND P4, PT, R5, R101, PT ;  /* 0x000000650500720c */ /* 0x000fc40003f86270 */
[C---:B------:R-:W-:Y:S02]  /*53a0*/  IADD3 R5, R17.reuse, 0x38, RZ ;  /* 0x0000003811057810 */ /* 0x040fe40007ffe0ff */
[----:B--2---:R-:W-:Y:S02]  /*53b0*/  FSEL R142, R142, -INF , !P5 ;  /* 0xff8000008e8e7808 */ /* 0x004fe40006800000 */
[----:B---3--:R-:W-:Y:S01]  /*53c0*/  FSEL R106, R106, -INF , !P3 ;  /* 0xff8000006a6a7808 */ /* 0x008fe20005800000 */
[----:B------:R-:W2:Y:S01]  /*53d0*/  MUFU.TANH R94, R11 ;  /* 0x0000000b005e7308 */ /* 0x000ea20000002400 */
[----:B-1----:R-:W-:Y:S02]  /*53e0*/  FSEL R100, R100, -INF , !P1 ;  /* 0xff80000064647808 */ /* 0x002fe40004800000 */
[C---:B------:R-:W-:Y:S02]  /*53f0*/  ISETP.GE.AND P5, PT, R17.reuse, R102, PT ;  /* 0x000000661100720c */ /* 0x040fe40003fa6270 */
[----:B------:R-:W-:-:S02]  /*5400*/  ISETP.GE.AND P3, PT, R17, R101, PT ;  /* 0x000000651100720c */ /* 0x000fc40003f66270 */
[-C--:B------:R-:W-:Y:S01]  /*5410*/  ISETP.GE.AND P1, PT, R5, R102.reuse, PT ;  /* 0x000000660500720c */ /* 0x080fe20003f26270 */
[----:B------:R-:W1:Y:S01]  /*5420*/  MUFU.TANH R108, R108 ;  /* 0x0000006c006c7308 */ /* 0x000e620000002400 */
[----:B------:R-:W-:Y:S02]  /*5430*/  IADD3 R17, R17, 0x39, RZ ;  /* 0x0000003911117810 */ /* 0x000fe40007ffe0ff */
[----:B----4-:R-:W-:Y:S02]  /*5440*/  FSEL R105, R105, -INF , !P2 ;  /* 0xff80000069697808 */ /* 0x010fe40005000000 */
[----:B------:R-:W-:Y:S02]  /*5450*/  ISETP.GE.AND P2, PT, R5, R101, PT ;  /* 0x000000650500720c */ /* 0x000fe40003f46270 */
[----:B------:R-:W-:Y:S01]  /*5460*/  FSEL R3, R3, -INF , !P5 ;  /* 0xff80000003037808 */ /* 0x000fe20006800000 */
[----:B------:R-:W3:Y:S01]  /*5470*/  MUFU.TANH R32, R32 ;  /* 0x0000002000207308 */ /* 0x000ee20000002400 */
[----:B--2---:R-:W-:Y:S01]  /*5480*/  FSEL R94, R94, -INF , !P4 ;  /* 0xff8000005e5e7808 */ /* 0x004fe20006000000 */
[----:B------:R-:W-:Y:S01]  /*5490*/  BAR.SYNC.DEFER_BLOCKING 0x0 ;  /* 0x0000000000007b1d */ /* 0x000fe20000010000 */
[----:B------:R-:W-:-:S05]  /*54a0*/  ISETP.GE.AND P4, PT, R17, R102, PT ;  /* 0x000000661100720c */ /* 0x000fca0003f86270 */
[----:B------:R-:W2:Y:S01]  /*54b0*/  MUFU.TANH R4, R4 ;  /* 0x0000000400047308 */ /* 0x000ea20000002400 */
[----:B-1----:R-:W-:Y:S02]  /*54c0*/  FSEL R108, R108, -INF , !P1 ;  /* 0xff8000006c6c7808 */ /* 0x002fe40004800000 */
[----:B------:R-:W-:-:S05]  /*54d0*/  ISETP.GE.AND P1, PT, R17, R101, PT ;  /* 0x000000651100720c */ /* 0x000fca0003f26270 */
[----:B------:R-:W1:Y:S01]  /*54e0*/  MUFU.TANH R98, R6 ;  /* 0x0000000600627308 */ /* 0x000e620000002400 */
[----:B---3--:R-:W-:-:S07]  /*54f0*/  FSEL R32, R32, -INF , !P3 ;  /* 0xff80000020207808 */ /* 0x008fce0005800000 */
[----:B------:R-:W3:Y:S01]  /*5500*/  MUFU.TANH R97, R7 ;  /* 0x0000000700617308 */ /* 0x000ee20000002400 */
[----:B--2---:R-:W-:Y:S02]  /*5510*/  FSEL R102, R4, -INF , !P4 ;  /* 0xff80000004667808 */ /* 0x004fe40006000000 */
[----:B-1----:R-:W-:Y:S02]  /*5520*/  FSEL R98, R98, -INF , !P2 ;  /* 0xff80000062627808 */ /* 0x002fe40005000000 */
[----:B---3--:R-:W-:Y:S01]  /*5530*/  FSEL R97, R97, -INF , !P1 ;  /* 0xff80000061617808 */ /* 0x008fe20004800000 */
        /* <DEDUP_REMOVED lines=61> */
.L_x_5076:
[----:B------:R-:W-:-:S04]  /*5910*/  LEA R10, -R5, RZ, 0x6 ;  /* 0x000000ff050a7211 */ /* 0x000fc800078e31ff */
[----:B------:R-:W-:Y:S02]  /*5920*/  SHF.R.S32.HI R6, RZ, 0x1f, R10 ;  /* 0x0000001fff067819 */ /* 0x000fe4000001140a */
.L_x_5077:
[----:B------:R-:W-:Y:S01]  /*5930*/  IMAD.MOV.U32 R4, RZ, RZ, c[0x0][0x19c] ;  /* 0x00006700ff047624 */ /* 0x000fe200078e00ff */
[CC--:B------:R-:W-:Y:S02]  /*5940*/  LEA R7, P1, R5.reuse, R10.reuse, 0x5 ;  /* 0x0000000a05077211 */ /* 0x0c0fe400078228ff */
[C---:B------:R-:W-:Y:S02]  /*5950*/  IADD3 R10, P2, R104.reuse, R10, RZ ;  /* 0x0000000a680a7210 */ /* 0x040fe40007f5e0ff */
[----:B------:R-:W-:Y:S02]  /*5960*/  IADD3 R7, P0, R104, R7, RZ ;  /* 0x0000000768077210 */ /* 0x000fe40007f1e0ff */
[----:B------:R-:W-:Y:S01]  /*5970*/  LEA.HI.X R4, R5, R6, R4, 0x5, P1 ;  /* 0x0000000605047211 */ /* 0x000fe200008f2c04 */
[----:B------:R-:W-:Y:S01]  /*5980*/  IMAD.X R5, R103, 0x1, R6, P2 ;  /* 0x0000000167057824 */ /* 0x000fe200010e0606 */
[----:B------:R-:W-:-:S03]  /*5990*/  LEA R136, P1, R10, c[0x0][0x168], 0x1 ;  /* 0x00005a000a887a11 */ /* 0x000fc600078208ff */
[----:B------:R-:W-:Y:S01]  /*59a0*/  IMAD.X R4, R103, 0x1, R4, P0 ;  /* 0x0000000167047824 */ /* 0x000fe200000e0604 */
[C---:B------:R-:W-:Y:S02]  /*59b0*/  LEA R6, P0, R7.reuse, c[0x0][0x168], 0x1 ;  /* 0x00005a0007067a11 */ /* 0x040fe400078008ff */
        /* <DEDUP_REMOVED lines=12> */
.L_x_5075:
[----:B------:R-:W-:Y:S01]  /*5a80*/  FMNMX.FTZ R5, R0, R32, !PT ;  /* 0x0000002000057209 */ /* 0x000fe20007810000 */
[----:B------:R-:W-:Y:S01]  /*5a90*/  LDSM.16.MT88.4 R24, [R118+0x7000] ;  /* 0x007000007618783b */ /* 0x000fe20000004200 */
        /* <DEDUP_REMOVED lines=44> */
[C---:B------:R-:W-:Y:S01]  /*5d60*/  FSETP.NEU.FTZ.AND P1, PT, R91.reuse, -INF , PT ;  /* 0xff8000005b00780b */ /* 0x040fe20003f3d000 */
[----:B------:R-:W-:Y:S02]  /*5d70*/  FADD.FTZ R0, R0, -R5 ;  /* 0x8000000500007221 */ /* 0x000fe40000010000 */
[----:B------:R-:W-:Y:S01]  /*5d80*/  FFMA.FTZ R95, R32, c[0x0][0x23c], -R101 ;  /* 0x00008f00205f7a23 */ /* 0x000fe20000010865 */
[----:B------:R-:W-:Y:S01]  /*5d90*/  FSEL R99, R91, RZ, P1 ;  /* 0x000000ff5b637208 */ /* 0x000fe20000800000 */
[----:B------:R-:W1:Y:S01]  /*5da0*/  LDSM.16.MT88.4 R32, [R116+0x7000] ;  /* 0x007000007420783b */ /* 0x000e620000004200 */
[----:B------:R-:W-:Y:S01]  /*5db0*/  FSEL R103, R103, RZ, P1 ;  /* 0x000000ff67677208 */ /* 0x000fe20000800000 */
[----:B------:R-:W-:-:S02]  /*5dc0*/  FMUL.FTZ R0, R0, c[0x0][0x23c] ;  /* 0x00008f0000007a20 */ /* 0x000fc40000410000 */
[----:B------:R-:W-:Y:S01]  /*5dd0*/  FADD.FTZ R99, R2, -R99 ;  /* 0x8000006302637221 */ /* 0x000fe20000010000 */
[----:B------:R-:W-:Y:S01]  /*5de0*/  MUFU.EX2 R95, R95 ;  /* 0x0000005f005f7308 */ /* 0x000fe20000000800 */
[--C-:B------:R-:W-:Y:S02]  /*5df0*/  FFMA.FTZ R96, R3, c[0x0][0x23c], -R103.reuse ;  /* 0x00008f0003607a23 */ /* 0x100fe40000010867 */
[--C-:B------:R-:W-:Y:S02]  /*5e00*/  FFMA.FTZ R92, R20, c[0x0][0x23c], -R103.reuse ;  /* 0x00008f00145c7a23 */ /* 0x100fe40000010867 */
[--C-:B------:R-:W-:Y:S02]  /*5e10*/  FFMA.FTZ R89, R18, c[0x0][0x23c], -R103.reuse ;  /* 0x00008f0012597a23 */ /* 0x100fe40000010867 */
[----:B------:R-:W-:Y:S01]  /*5e20*/  FFMA.FTZ R88, R8, c[0x0][0x23c], -R103 ;  /* 0x00008f0008587a23 */ /* 0x000fe20000010867 */
[----:B------:R-:W-:Y:S01]  /*5e30*/  MUFU.EX2 R96, R96 ;  /* 0x0000006000607308 */ /* 0x000fe20000000800 */
[----:B------:R-:W-:Y:S01]  /*5e40*/  FFMA.FTZ R3, R16, c[0x0][0x23c], -R101 ;  /* 0x00008f0010037a23 */ /* 0x000fe20000010865 */
[----:B------:R-:W2:Y:S01]  /*5e50*/  LDSM.16.MT88.4 R8, [R118+0x6000] ;  /* 0x006000007608783b */ /* 0x000ea20000004200 */
[----:B------:R-:W-:-:S02]  /*5e60*/  FMUL.FTZ R99, R99, c[0x0][0x23c] ;  /* 0x00008f0063637a20 */ /* 0x000fc40000410000 */
[--C-:B------:R-:W-:Y:S01]  /*5e70*/  FFMA.FTZ R93, R12, c[0x0][0x23c], -R101.reuse ;  /* 0x00008f000c5d7a23 */ /* 0x100fe20000010865 */
[----:B------:R-:W-:Y:S01]  /*5e80*/  LDSM.16.MT88.4 R16, [R116+0x6000] ;  /* 0x006000007410783b */ /* 0x000fe20000004200 */
[--C-:B------:R-:W-:Y:S01]  /*5e90*/  FFMA.FTZ R14, R14, c[0x0][0x23c], -R101.reuse ;  /* 0x00008f000e0e7a23 */ /* 0x100fe20000010865 */
[----:B------:R-:W3:Y:S01]  /*5ea0*/  MUFU.EX2 R92, R92 ;  /* 0x0000005c005c7308 */ /* 0x000ee20000000800 */
[----:B------:R-:W-:Y:S02]  /*5eb0*/  FFMA.FTZ R113, R112, c[0x0][0x23c], -R101 ;  /* 0x00008f0070717a23 */ /* 0x000fe40000010865 */
        /* <DEDUP_REMOVED lines=13> */
[----:B------:R-:W3:Y:S01]  /*5f90*/  MUFU.EX2 R3, R3 ;  /* 0x0000000300037308 */ /* 0x000ee20000000800 */
[----:B------:R-:W-:Y:S02]  /*5fa0*/  FFMA.FTZ R146, R146, c[0x0][0x23c], -R103 ;  /* 0x00008f0092927a23 */ /* 0x000fe40000010867 */
[--C-:B------:R-:W-:Y:S02]  /*5fb0*/  FFMA.FTZ R143, R144, c[0x0][0x23c], -R101.reuse ;  /* 0x00008f00908f7a23 */ /* 0x100fe40000010865 */
[--C-:B------:R-:W-:Y:S02]  /*5fc0*/  FFMA.FTZ R134, R134, c[0x0][0x23c], -R101.reuse ;  /* 0x00008f0086867a23 */ /* 0x100fe40000010865 */
[--C-:B------:R-:W-:Y:S01]  /*5fd0*/  FFMA.FTZ R114, R114, c[0x0][0x23c], -R101.reuse ;  /* 0x00008f0072727a23 */ /* 0x100fe20000010865 */
[----:B------:R-:W-:Y:S01]  /*5fe0*/  MUFU.EX2 R2, R14 ;  /* 0x0000000e00027308 */ /* 0x000fe20000000800 */
[----:B----4-:R-:W-:Y:S01]  /*5ff0*/  F2FP.BF16.PACK_AB R86, R88, R89 ;  /* 0x000000595856723e */ /* 0x010fe200000010ff */
[----:B------:R-:W-:-:S02]  /*6000*/  FFMA.FTZ R141, R142, c[0x0][0x23c], -R101 ;  /* 0x00008f008e8d7a23 */ /* 0x000fc40000010865 */
[--C-:B------:R-:W-:Y:S02]  /*6010*/  FFMA.FTZ R106, R106, c[0x0][0x23c], -R103.reuse ;  /* 0x00008f006a6a7a23 */ /* 0x100fe40000010867 */
[--C-:B------:R-:W-:Y:S02]  /*6020*/  FFMA.FTZ R105, R105, c[0x0][0x23c], -R103.reuse ;  /* 0x00008f0069697a23 */ /* 0x100fe40000010867 */
[----:B------:R-:W4:Y:S01]  /*6030*/  MUFU.EX2 R99, R99 ;  /* 0x0000006300637308 */ /* 0x000f220000000800 */
[----:B---3--:R-:W-:Y:S01]  /*6040*/  F2FP.BF16.PACK_AB R85, R3, R95 ;  /* 0x0000005f0355723e */ /* 0x008fe200000010ff */
[----:B------:R-:W-:Y:S02]  /*6050*/  FFMA.FTZ R108, R108, c[0x0][0x23c], -R103 ;  /* 0x00008f006c6c7a23 */ /* 0x000fe40000010867 */
[----:B------:R-:W-:Y:S02]  /*6060*/  FFMA.FTZ R145, R94, c[0x0][0x23c], -R101 ;  /* 0x00008f005e917a23 */ /* 0x000fe40000010865 */
[----:B------:R-:W-:-:S02]  /*6070*/  FFMA.FTZ R103, R102, c[0x0][0x23c], -R103 ;  /* 0x00008f0066677a23 */ /* 0x000fc40000010867 */
[----:B------:R-:W3:Y:S01]  /*6080*/  MUFU.EX2 R0, R0 ;  /* 0x0000000000007308 */ /* 0x000ee20000000800 */
[--C-:B------:R-:W-:Y:S02]  /*6090*/  FFMA.FTZ R100, R100, c[0x0][0x23c], -R101.reuse ;  /* 0x00008f0064647a23 */ /* 0x100fe40000010865 */
[--C-:B------:R-:W-:Y:S02]  /*60a0*/  FFMA.FTZ R94, R98, c[0x0][0x23c], -R101.reuse ;  /* 0x00008f00625e7a23 */ /* 0x100fe40000010865 */
[----:B------:R-:W-:-:S03]  /*60b0*/  FFMA.FTZ R97, R97, c[0x0][0x23c], -R101 ;  /* 0x00008f0061617a23 */ /* 0x000fc60000010865 */
[----:B------:R-:W5:Y:S01]  /*60c0*/  MUFU.EX2 R93, R93 ;  /* 0x0000005d005d7308 */ /* 0x000f620000000800 */
[-C--:B----4-:R-:W-:Y:S02]  /*60d0*/  FMUL.FTZ R28, R56, R99.reuse ;  /* 0x00000063381c7220 */ /* 0x090fe40000410000 */
[-C--:B------:R-:W-:Y:S02]  /*60e0*/  FMUL.FTZ R29, R57, R99.reuse ;  /* 0x00000063391d7220 */ /* 0x080fe40000410000 */
[-C--:B------:R-:W-:Y:S02]  /*60f0*/  FMUL.FTZ R52, R52, R99.reuse ;  /* 0x0000006334347220 */ /* 0x080fe40000410000 */
[----:B------:R-:W-:Y:S01]  /*6100*/  FMUL.FTZ R53, R53, R99 ;  /* 0x0000006335357220 */ /* 0x000fe20000410000 */
[----:B------:R-:W-:Y:S01]  /*6110*/  MUFU.EX2 R110, R110 ;  /* 0x0000006e006e7308 */ /* 0x000fe20000000800 */
[-C--:B---3--:R-:W-:Y:S02]  /*6120*/  FMUL.FTZ R30, R58, R0.reuse ;  /* 0x000000003a1e7220 */ /* 0x088fe40000410000 */
[----:B------:R-:W-:-:S02]  /*6130*/  FMUL.FTZ R31, R59, R0 ;  /* 0x000000003b1f7220 */ /* 0x000fc40000410000 */
[-C--:B------:R-:W-:Y:S01]  /*6140*/  FMUL.FTZ R54, R54, R0.reuse ;  /* 0x0000000036367220 */ /* 0x080fe20000410000 */
[----:B------:R-:W-:Y:S01]  /*6150*/  LDSM.16.MT88.4 R56, [R118+0x6400] ;  /* 0x006400007638783b */ /* 0x000fe20000004200 */
[----:B------:R-:W-:Y:S01]  /*6160*/  FMUL.FTZ R55, R55, R0 ;  /* 0x0000000037377220 */ /* 0x000fe20000410000 */
[----:B-----5:R-:W-:Y:S01]  /*6170*/  F2FP.BF16.PACK_AB R87, R93, R2 ;  /* 0x000000025d57723e */ /* 0x020fe200000010ff */
[-C--:B------:R-:W-:Y:S01]  /*6180*/  FMUL.FTZ R4, R80, R99.reuse ;  /* 0x0000006350047220 */ /* 0x080fe20000410000 */
[----:B------:R-:W3:Y:S01]  /*6190*/  MUFU.EX2 R107, R107 ;  /* 0x0000006b006b7308 */ /* 0x000ee20000000800 */
[----:B------:R-:W-:Y:S02]  /*61a0*/  FMUL.FTZ R5, R81, R99 ;  /* 0x0000006351057220 */ /* 0x000fe40000410000 */
[-C--:B------:R-:W-:Y:S02]  /*61b0*/  FMUL.FTZ R6, R82, R0.reuse ;  /* 0x0000000052067220 */ /* 0x080fe40000410000 */
[----:B-1----:R-:W-:Y:S01]  /*61c0*/  HMMA.16816.F32.BF16 R28, R84, R32, R28 ;  /* 0x00000020541c723c */ /* 0x002fe2000004181c */
[----:B------:R-:W-:-:S02]  /*61d0*/  FMUL.FTZ R7, R83, R0 ;  /* 0x0000000053077220 */ /* 0x000fc40000410000 */
[-C--:B------:R-:W-:Y:S01]  /*61e0*/  FMUL.FTZ R76, R76, R99.reuse ;  /* 0x000000634c4c7220 */ /* 0x080fe20000410000 */
[----:B------:R-:W-:Y:S01]  /*61f0*/  MUFU.EX2 R104, R104 ;  /* 0x0000006800687308 */ /* 0x000fe20000000800 */
[-C--:B------:R-:W-:Y:S02]  /*6200*/  FMUL.FTZ R77, R77, R99.reuse ;  /* 0x000000634d4d7220 */ /* 0x080fe40000410000 */
[-C--:B------:R-:W-:Y:S01]  /*6210*/  FMUL.FTZ R78, R78, R0.reuse ;  /* 0x000000004e4e7220 */ /* 0x080fe20000410000 */
[----:B------:R-:W-:Y:S01]  /*6220*/  HMMA.16816.F32.BF16 R32, R84, R34, R52 ;  /* 0x000000225420723c */ /* 0x000fe20000041834 */
[----:B------:R-:W1:Y:S01]  /*6230*/  LDSM.16.MT88.4 R52, [R116+0x8000] ;  /* 0x008000007434783b */ /* 0x000e620000004200 */
[----:B------:R-:W-:Y:S02]  /*6240*/  FMUL.FTZ R79, R79, R0 ;  /* 0x000000004f4f7220 */ /* 0x000fe40000410000 */
[----:B------:R-:W-:Y:S01]  /*6250*/  MUFU.EX2 R109, R109 ;  /* 0x0000006d006d7308 */ /* 0x000fe20000000800 */
[----:B------:R-:W-:-:S02]  /*6260*/  FMUL.FTZ R44, R44, R99 ;  /* 0x000000632c2c7220 */ /* 0x000fc40000410000 */
[-C--:B------:R-:W-:Y:S01]  /*6270*/  FMUL.FTZ R45, R45, R99.reuse ;  /* 0x000000632d2d7220 */ /* 0x080fe20000410000 */
[C---:B--2---:R-:W-:Y:S01]  /*6280*/  HMMA.16816.F32.BF16 R4, R84.reuse, R8, R4 ;  /* 0x000000085404723c */ /* 0x044fe20000041804 */
[-C--:B------:R-:W-:Y:S02]  /*6290*/  FMUL.FTZ R46, R46, R0.reuse ;  /* 0x000000002e2e7220 */ /* 0x080fe40000410000 */
        /* <DEDUP_REMOVED lines=8> */
[----:B------:R-:W2:Y:S01]  /*6320*/  MUFU.EX2 R113, R113 ;  /* 0x0000007100717308 */ /* 0x000ea20000000800 */
[----:B------:R-:W-:-:S02]  /*6330*/  FMUL.FTZ R20, R64, R99 ;  /* 0x0000006340147220 */ /* 0x000fc40000410000 */
[-C--:B------:R-:W-:Y:S02]  /*6340*/  FMUL.FTZ R21, R65, R99.reuse ;  /* 0x0000006341157220 */ /* 0x080fe40000410000 */
[-C--:B------:R-:W-:Y:S02]  /*6350*/  FMUL.FTZ R22, R66, R0.reuse ;  /* 0x0000000042167220 */ /* 0x080fe40000410000 */
[-C--:B------:R-:W-:Y:S01]  /*6360*/  FMUL.FTZ R23, R67, R0.reuse ;  /* 0x0000000043177220 */ /* 0x080fe20000410000 */
[----:B------:R-:W-:Y:S01]  /*6370*/  MUFU.EX2 R112, R112 ;  /* 0x0000007000707308 */ /* 0x000fe20000000800 */
[-C--:B------:R-:W-:Y:S01]  /*6380*/  FMUL.FTZ R60, R60, R99.reuse ;  /* 0x000000633c3c7220 */ /* 0x080fe20000410000 */
[----:B------:R-:W-:Y:S01]  /*6390*/  LDSM.16.MT88.4 R64, [R116+0x6400] ;  /* 0x006400007440783b */ /* 0x000fe20000004200 */
[-C--:B------:R-:W-:Y:S02]  /*63a0*/  FMUL.FTZ R61, R61, R99.reuse ;  /* 0x000000633d3d7220 */ /* 0x080fe40000410000 */
[-C--:B------:R-:W-:Y:S01]  /*63b0*/  FMUL.FTZ R62, R62, R0.reuse ;  /* 0x000000003e3e7220 */ /* 0x080fe20000410000 */
[----:B------:R-:W-:Y:S01]  /*63c0*/  HMMA.16816.F32.BF16 R20, R84, R24, R20 ;  /* 0x000000185414723c */ /* 0x000fe20000041814 */
[----:B------:R-:W-:Y:S01]  /*63d0*/  FMUL.FTZ R63, R63, R0 ;  /* 0x000000003f3f7220 */ /* 0x000fe20000410000 */
[----:B------:R-:W4:Y:S01]  /*63e0*/  MUFU.EX2 R111, R111 ;  /* 0x0000006f006f7308 */ /* 0x000f220000000800 */
[----:B------:R-:W-:-:S02]  /*63f0*/  FMUL.FTZ R12, R72, R99 ;  /* 0x00000063480c7220 */ /* 0x000fc40000410000 */
[-C--:B------:R-:W-:Y:S02]  /*6400*/  FMUL.FTZ R13, R73, R99.reuse ;  /* 0x00000063490d7220 */ /* 0x080fe40000410000 */
[-C--:B------:R-:W-:Y:S01]  /*6410*/  FMUL.FTZ R14, R74, R0.reuse ;  /* 0x000000004a0e7220 */ /* 0x080fe20000410000 */
[C---:B-1----:R-:W-:Y:S01]  /*6420*/  HMMA.16816.F32.BF16 R44, R84.reuse, R52, R44 ;  /* 0x00000034542c723c */ /* 0x042fe2000004182c */
[----:B------:R-:W-:Y:S01]  /*6430*/  FMUL.FTZ R15, R75, R0 ;  /* 0x000000004b0f7220 */ /* 0x000fe20000410000 */
[----:B------:R-:W-:Y:S01]  /*6440*/  MUFU.EX2 R135, R135 ;  /* 0x0000008700877308 */ /* 0x000fe20000000800 */
[-C--:B------:R-:W-:Y:S02]  /*6450*/  FMUL.FTZ R68, R68, R99.reuse ;  /* 0x0000006344447220 */ /* 0x080fe40000410000 */
[----:B------:R-:W-:Y:S02]  /*6460*/  FMUL.FTZ R69, R69, R99 ;  /* 0x0000006345457220 */ /* 0x000fe40000410000 */
[----:B---3--:R-:W-:Y:S01]  /*6470*/  F2FP.BF16.PACK_AB R52, R107, R110 ;  /* 0x0000006e6b34723e */ /* 0x008fe200000010ff */
[----:B------:R-:W-:Y:S01]  /*6480*/  HMMA.16816.F32.BF16 R48, R84, R54, R48 ;  /* 0x000000365430723c */ /* 0x000fe20000041830 */
[----:B--2---:R-:W-:Y:S01]  /*6490*/  F2FP.BF16.PACK_AB R53, R113, R140 ;  /* 0x0000008c7135723e */ /* 0x004fe200000010ff */
[-C--:B------:R-:W-:Y:S01]  /*64a0*/  FMUL.FTZ R70, R70, R0.reuse ;  /* 0x0000000046467220 */ /* 0x080fe20000410000 */
[----:B------:R-:W-:Y:S01]  /*64b0*/  MUFU.EX2 R148, R148 ;  /* 0x0000009400947308 */ /* 0x000fe20000000800 */
[----:B------:R-:W-:-:S02]  /*64c0*/  FMUL.FTZ R71, R71, R0 ;  /* 0x0000000047477220 */ /* 0x000fc40000410000 */
[-C--:B------:R-:W-:Y:S01]  /*64d0*/  FMUL.FTZ R36, R36, R99.reuse ;  /* 0x0000006324247220 */ /* 0x080fe20000410000 */
[----:B------:R-:W-:Y:S01]  /*64e0*/  F2FP.BF16.PACK_AB R54, R109, R104 ;  /* 0x000000686d36723e */ /* 0x000fe200000010ff */
[----:B------:R-:W-:Y:S01]  /*64f0*/  HMMA.16816.F32.BF16 R24, R84, R26, R60 ;  /* 0x0000001a5418723c */ /* 0x000fe2000004183c */
[----:B----4-:R-:W-:Y:S01]  /*6500*/  F2FP.BF16.PACK_AB R55, R111, R112 ;  /* 0x000000706f37723e */ /* 0x010fe200000010ff */
[----:B------:R-:W1:Y:S01]  /*6510*/  LDSM.16.MT88.4 R60, [R118+0x8000] ;  /* 0x00800000763c783b */ /* 0x000e620000004200 */
[-C--:B------:R-:W-:Y:S01]  /*6520*/  FMUL.FTZ R37, R37, R99.reuse ;  /* 0x0000006325257220 */ /* 0x080fe20000410000 */
[----:B------:R-:W-:Y:S01]  /*6530*/  MUFU.EX2 R115, R115 ;  /* 0x0000007300737308 */ /* 0x000fe20000000800 */
        /* <DEDUP_REMOVED lines=9> */
[----:B------:R-:W2:Y:S01]  /*65d0*/  LDSM.16.MT88.4 R56, [R118+0x7400] ;  /* 0x007400007638783b */ /* 0x000ea20000004200 */
[----:B------:R-:W-:Y:S02]  /*65e0*/  FFMA.FTZ R99, R139, R99, R96 ;  /* 0x000000638b637223 */ /* 0x000fe40000010060 */
[----:B------:R-:W3:Y:S01]  /*65f0*/  MUFU.EX2 R143, R143 ;  /* 0x0000008f008f7308 */ /* 0x000ee20000000800 */
[----:B------:R-:W-:-:S02]  /*6600*/  FFMA.FTZ R0, R138, R0, R95 ;  /* 0x000000008a007223 */ /* 0x000fc4000001005f */
[----:B------:R-:W-:Y:S01]  /*6610*/  FADD.FTZ R92, R92, R99 ;  /* 0x000000635c5c7221 */ /* 0x000fe20000010000 */
[C---:B------:R-:W-:Y:S01]  /*6620*/  HMMA.16816.F32.BF16 R12, R84.reuse, R16, R12 ;  /* 0x00000010540c723c */ /* 0x040fe2000004180c */
[----:B------:R-:W-:Y:S02]  /*6630*/  FADD.FTZ R3, R3, R0 ;  /* 0x0000000003037221 */ /* 0x000fe40000010000 */
[----:B------:R-:W-:Y:S01]  /*6640*/  FADD.FTZ R89, R89, R92 ;  /* 0x0000005c59597221 */ /* 0x000fe20000010000 */
[----:B------:R-:W4:Y:S01]  /*6650*/  MUFU.EX2 R134, R134 ;  /* 0x0000008600867308 */ /* 0x000f220000000800 */
[----:B------:R-:W-:Y:S02]  /*6660*/  FADD.FTZ R2, R2, R3 ;  /* 0x0000000302027221 */ /* 0x000fe40000010000 */
[----:B------:R-:W-:Y:S01]  /*6670*/  FADD.FTZ R3, R88, R89 ;  /* 0x0000005958037221 */ /* 0x000fe20000010000 */
[----:B------:R-:W-:Y:S01]  /*6680*/  HMMA.16816.F32.BF16 R16, R84, R18, R68 ;  /* 0x000000125410723c */ /* 0x000fe20000041844 */
[----:B------:R-:W-:Y:S01]  /*6690*/  LDSM.16.MT88.4 R68, [R116+0x6c00] ;  /* 0x006c00007444783b */ /* 0x000fe20000004200 */
[----:B------:R-:W-:-:S02]  /*66a0*/  FADD.FTZ R93, R93, R2 ;  /* 0x000000025d5d7221 */ /* 0x000fc40000010000 */
[----:B------:R-:W-:Y:S01]  /*66b0*/  MUFU.EX2 R114, R114 ;  /* 0x0000007200727308 */ /* 0x000fe20000000800 */
[----:B------:R-:W-:Y:S02]  /*66c0*/  FADD.FTZ R110, R110, R3 ;  /* 0x000000036e6e7221 */ /* 0x000fe40000010000 */
[----:B------:R-:W-:Y:S02]  /*66d0*/  FADD.FTZ R140, R140, R93 ;  /* 0x0000005d8c8c7221 */ /* 0x000fe40000010000 */
[----:B------:R-:W-:Y:S01]  /*66e0*/  FADD.FTZ R107, R107, R110 ;  /* 0x0000006e6b6b7221 */ /* 0x000fe20000010000 */
[----:B-1----:R-:W-:Y:S01]  /*66f0*/  HMMA.16816.F32.BF16 R36, R84, R60, R36 ;  /* 0x0000003c5424723c */ /* 0x002fe20000041824 */
[----:B------:R-:W-:Y:S01]  /*6700*/  FADD.FTZ R113, R113, R140 ;  /* 0x0000008c71717221 */ /* 0x000fe20000010000 */
[----:B------:R-:W-:Y:S01]  /*6710*/  MUFU.EX2 R141, R141 ;  /* 0x0000008d008d7308 */ /* 0x000fe20000000800 */
[----:B------:R-:W-:Y:S02]  /*6720*/  FADD.FTZ R0, R104, R107 ;  /* 0x0000006b68007221 */ /* 0x000fe40000010000 */
[----:B------:R-:W-:-:S02]  /*6730*/  FADD.FTZ R2, R112, R113 ;  /* 0x0000007170027221 */ /* 0x000fc40000010000 */
[----:B------:R-:W-:Y:S01]  /*6740*/  FADD.FTZ R0, R109, R0 ;  /* 0x000000006d007221 */ /* 0x000fe20000010000 */
[----:B------:R-:W-:Y:S01]  /*6750*/  HMMA.16816.F32.BF16 R40, R84, R62, R40 ;  /* 0x0000003e5428723c */ /* 0x000fe20000041828 */
[----:B------:R-:W1:Y:S01]  /*6760*/  LDSM.16.MT88.4 R60, [R116+0x7400] ;  /* 0x00740000743c783b */ /* 0x000e620000004200 */
[----:B------:R-:W-:Y:S01]  /*6770*/  MUFU.EX2 R106, R106 ;  /* 0x0000006a006a7308 */ /* 0x000fe20000000800 */
[----:B------:R-:W-:-:S04]  /*6780*/  FADD.FTZ R2, R111, R2 ;  /* 0x000000026f027221 */ /* 0x000fc80000010000 */
[----:B---3--:R-:W-:Y:S01]  /*6790*/  FADD.FTZ R3, R143, R2 ;  /* 0x000000028f037221 */ /* 0x008fe20000010000 */
[----:B--2---:R-:W-:Y:S01]  /*67a0*/  HMMA.16816.F32.BF16 R20, R52, R56, R20 ;  /* 0x000000383414723c */ /* 0x004fe20000041814 */
[----:B------:R-:W-:Y:S01]  /*67b0*/  MOV R2, R91 ;  /* 0x0000005b00027202 */ /* 0x000fe20000000f00 */
[----:B------:R-:W2:Y:S01]  /*67c0*/  MUFU.EX2 R105, R105 ;  /* 0x0000006900697308 */ /* 0x000ea20000000800 */
[----:B----4-:R-:W-:-:S05]  /*67d0*/  FADD.FTZ R3, R134, R3 ;  /* 0x0000000386037221 */ /* 0x010fca0000010000 */
[C---:B------:R-:W-:Y:S01]  /*67e0*/  HMMA.16816.F32.BF16 R24, R52.reuse, R58, R24 ;  /* 0x0000003a3418723c */ /* 0x040fe20000041818 */
[----:B------:R-:W3:Y:S01]  /*67f0*/  LDSM.16.MT88.4 R56, [R116+0x8400] ;  /* 0x008400007438783b */ /* 0x000ee20000004200 */
[----:B------:R-:W-:Y:S06]  /*6800*/  MUFU.EX2 R108, R108 ;  /* 0x0000006c006c7308 */ /* 0x000fec0000000800 */
[----:B------:R-:W-:Y:S02]  /*6810*/  HMMA.16816.F32.BF16 R12, R52, R64, R12 ;  /* 0x00000040340c723c */ /* 0x000fe4000004180c */
[----:B------:R-:W4:Y:S01]  /*6820*/  MUFU.EX2 R103, R103 ;  /* 0x0000006700677308 */ /* 0x000f220000000800 */
[----:B--2---:R-:W-:-:S05]  /*6830*/  F2FP.BF16.PACK_AB R84, R105, R106 ;  /* 0x0000006a6954723e */ /* 0x004fca00000010ff */
[C---:B------:R-:W-:Y:S01]  /*6840*/  HMMA.16816.F32.BF16 R16, R52.reuse, R66, R16 ;  /* 0x000000423410723c */ /* 0x040fe20000041810 */
[----:B------:R-:W2:Y:S01]  /*6850*/  LDSM.16.MT88.4 R64, [R118+0x8400] ;  /* 0x008400007640783b */ /* 0x000ea20000004200 */
[----:B------:R-:W-:Y:S06]  /*6860*/  MUFU.EX2 R100, R100 ;  /* 0x0000006400647308 */ /* 0x000fec0000000800 */
[----:B-1----:R-:W-:Y:S02]  /*6870*/  HMMA.16816.F32.BF16 R28, R52, R60, R28 ;  /* 0x0000003c341c723c */ /* 0x002fe4000004181c */
[----:B------:R-:W1:Y:S01]  /*6880*/  MUFU.EX2 R145, R145 ;  /* 0x0000009100917308 */ /* 0x000e620000000800 */
[----:B----4-:R-:W-:-:S05]  /*6890*/  F2FP.BF16.PACK_AB R86, R103, R108 ;  /* 0x0000006c6756723e */ /* 0x010fca00000010ff */
[C---:B------:R-:W-:Y:S01]  /*68a0*/  HMMA.16816.F32.BF16 R32, R52.reuse, R62, R32 ;  /* 0x0000003e3420723c */ /* 0x040fe20000041820 */
[----:B------:R-:W4:Y:S01]  /*68b0*/  LDSM.16.MT88.4 R60, [R116+0x7800] ;  /* 0x00780000743c783b */ /* 0x000f220000004200 */
[----:B------:R-:W-:Y:S06]  /*68c0*/  MUFU.EX2 R94, R94 ;  /* 0x0000005e005e7308 */ /* 0x000fec0000000800 */
[C---:B---3--:R-:W-:Y:S01]  /*68d0*/  HMMA.16816.F32.BF16 R44, R52.reuse, R56, R44 ;  /* 0x00000038342c723c */ /* 0x048fe2000004182c */
[----:B-1----:R-:W-:Y:S01]  /*68e0*/  F2FP.BF16.PACK_AB R85, R145, R100 ;  /* 0x000000649155723e */ /* 0x002fe200000010ff */
[----:B------:R-:W1:Y:S06]  /*68f0*/  MUFU.EX2 R97, R97 ;  /* 0x0000006100617308 */ /* 0x000e6c0000000800 */
[C---:B------:R-:W-:Y:S01]  /*6900*/  HMMA.16816.F32.BF16 R48, R52.reuse, R58, R48 ;  /* 0x0000003a3430723c */ /* 0x040fe20000041830 */
[----:B------:R-:W3:Y:S07]  /*6910*/  LDSM.16.MT88.4 R56, [R118+0x6800] ;  /* 0x006800007638783b */ /* 0x000eee0000004200 */
[----:B--2---:R-:W-:Y:S01]  /*6920*/  HMMA.16816.F32.BF16 R36, R52, R64, R36 ;  /* 0x000000403424723c */ /* 0x004fe20000041824 */
[----:B-1----:R-:W-:-:S07]  /*6930*/  F2FP.BF16.PACK_AB R87, R97, R94 ;  /* 0x0000005e6157723e */ /* 0x002fce00000010ff */
[----:B------:R-:W-:Y:S01]  /*6940*/  HMMA.16816.F32.BF16 R40, R52, R66, R40 ;  /* 0x000000423428723c */ /* 0x000fe20000041828 */
[----:B------:R-:W1:Y:S06]  /*6950*/  LDSM.16.MT88.4 R64, [R116+0x6800] ;  /* 0x006800007440783b */ /* 0x000e6c0000004200 */
[----:B------:R-:W-:Y:S01]  /*6960*/  F2FP.BF16.PACK_AB R52, R148, R135 ;  /* 0x000000879434723e */ /* 0x000fe200000010ff */
[----:B------:R-:W-:Y:S01]  /*6970*/  FADD.FTZ R135, R135, R0 ;  /* 0x0000000087877221 */ /* 0x000fe20000010000 */
[----:B------:R-:W-:Y:S02]  /*6980*/  F2FP.BF16.PACK_AB R53, R134, R143 ;  /* 0x0000008f8635723e */ /* 0x000fe400000010ff */
[----:B------:R-:W-:Y:S01]  /*6990*/  F2FP.BF16.PACK_AB R54, R146, R115 ;  /* 0x000000739236723e */ /* 0x000fe200000010ff */
[----:B------:R-:W-:Y:S01]  /*69a0*/  FADD.FTZ R148, R148, R135 ;  /* 0x0000008794947221 */ /* 0x000fe20000010000 */
[----:B------:R-:W-:Y:S01]  /*69b0*/  F2FP.BF16.PACK_AB R55, R141, R114 ;  /* 0x000000728d37723e */ /* 0x000fe200000010ff */
[----:B------:R-:W-:Y:S01]  /*69c0*/  FADD.FTZ R114, R114, R3 ;  /* 0x0000000372727221 */ /* 0x000fe20000010000 */
[----:B------:R-:W-:Y:S01]  /*69d0*/  MOV R0, R90 ;  /* 0x0000005a00007202 */ /* 0x000fe20000000f00 */
[----:B------:R-:W-:-:S02]  /*69e0*/  FADD.FTZ R115, R115, R148 ;  /* 0x0000009473737221 */ /* 0x000fc40000010000 */
[----:B------:R-:W-:Y:S02]  /*69f0*/  FADD.FTZ R141, R141, R114 ;  /* 0x000000728d8d7221 */ /* 0x000fe40000010000 */
[C---:B----4-:R-:W-:Y:S01]  /*6a00*/  HMMA.16816.F32.BF16 R28, R52.reuse, R60, R28 ;  /* 0x0000003c341c723c */ /* 0x050fe2000004181c */
        /* <DEDUP_REMOVED lines=10> */
[----:B------:R-:W2:Y:S01]  /*6ab0*/  LDSM.16.MT88.4 R56, [R118+0x7800] ;  /* 0x007800007638783b */ /* 0x000ea20000004200 */
[----:B------:R-:W-:-:S06]  /*6ac0*/  FADD.FTZ R139, R103, R108 ;  /* 0x0000006c678b7221 */ /* 0x000fcc0000010000 */
[C---:B-1----:R-:W-:Y:S08]  /*6ad0*/  HMMA.16816.F32.BF16 R12, R52.reuse, R64, R12 ;  /* 0x00000040340c723c */ /* 0x042ff0000004180c */
[C---:B------:R-:W-:Y:S01]  /*6ae0*/  HMMA.16816.F32.BF16 R16, R52.reuse, R66, R16 ;  /* 0x000000423410723c */ /* 0x040fe20000041810 */
[----:B------:R-:W1:Y:S07]  /*6af0*/  LDSM.16.MT88.4 R64, [R118+0x8800] ;  /* 0x008800007640783b */ /* 0x000e6e0000004200 */
[----:B------:R-:W-:Y:S01]  /*6b00*/  HMMA.16816.F32.BF16 R32, R52, R62, R32 ;  /* 0x0000003e3420723c */ /* 0x000fe20000041820 */
[----:B------:R-:W3:Y:S07]  /*6b10*/  LDSM.16.MT88.4 R60, [R118+0x7c00] ;  /* 0x007c0000763c783b */ /* 0x000eee0000004200 */
[C---:B------:R-:W-:Y:S01]  /*6b20*/  HMMA.16816.F32.BF16 R80, R84.reuse, R76, R4 ;  /* 0x0000004c5450723c */ /* 0x040fe20000041804 */
[----:B------:R-:W-:Y:S07]  /*6b30*/  LDSM.16.MT88.4 R4, [R116+0x8c00] ;  /* 0x008c00007404783b */ /* 0x000fee0000004200 */
[----:B------:R-:W-:Y:S01]  /*6b40*/  HMMA.16816.F32.BF16 R76, R84, R78, R8 ;  /* 0x0000004e544c723c */ /* 0x000fe20000041808 */
[----:B------:R-:W-:Y:S07]  /*6b50*/  LDSM.16.MT88.4 R8, [R118+0x8c00] ;  /* 0x008c00007608783b */ /* 0x000fee0000004200 */
[C---:B--2---:R-:W-:Y:S08]  /*6b60*/  HMMA.16816.F32.BF16 R20, R52.reuse, R56, R20 ;  /* 0x000000383414723c */ /* 0x044ff00000041814 */
[C---:B------:R-:W-:Y:S01]  /*6b70*/  HMMA.16816.F32.BF16 R24, R52.reuse, R58, R24 ;  /* 0x0000003a3418723c */ /* 0x040fe20000041818 */
[----:B------:R-:W2:Y:S07]  /*6b80*/  LDSM.16.MT88.4 R56, [R116+0x8800] ;  /* 0x008800007438783b */ /* 0x000eae0000004200 */
[C---:B-1----:R-:W-:Y:S08]  /*6b90*/  HMMA.16816.F32.BF16 R36, R52.reuse, R64, R36 ;  /* 0x000000403424723c */ /* 0x042ff00000041824 */
[----:B------:R-:W-:Y:S08]  /*6ba0*/  HMMA.16816.F32.BF16 R40, R52, R66, R40 ;  /* 0x000000423428723c */ /* 0x000ff00000041828 */
[C---:B------:R-:W-:Y:S08]  /*6bb0*/  HMMA.16816.F32.BF16 R72, R84.reuse, R68, R12 ;  /* 0x000000445448723c */ /* 0x040ff0000004180c */
[C---:B---3--:R-:W-:Y:S08]  /*6bc0*/  HMMA.16816.F32.BF16 R64, R84.reuse, R60, R20 ;  /* 0x0000003c5440723c */ /* 0x048ff00000041814 */
[----:B------:R-:W-:Y:S08]  /*6bd0*/  HMMA.16816.F32.BF16 R68, R84, R70, R16 ;  /* 0x000000465444723c */ /* 0x000ff00000041810 */
[C---:B--2---:R-:W-:Y:S08]  /*6be0*/  HMMA.16816.F32.BF16 R44, R52.reuse, R56, R44 ;  /* 0x00000038342c723c */ /* 0x044ff0000004182c */
[----:B------:R-:W-:Y:S01]  /*6bf0*/  HMMA.16816.F32.BF16 R48, R52, R58, R48 ;  /* 0x0000003a3430723c */ /* 0x000fe20000041830 */
[----:B------:R-:W1:Y:S07]  /*6c00*/  LDSM.16.MT88.4 R52, [R116+0x7c00] ;  /* 0x007c00007434783b */ /* 0x000e6e0000004200 */
[C---:B------:R-:W-:Y:S08]  /*6c10*/  HMMA.16816.F32.BF16 R60, R84.reuse, R62, R24 ;  /* 0x0000003e543c723c */ /* 0x040ff00000041818 */
[C---:B------:R-:W-:Y:S08]  /*6c20*/  HMMA.16816.F32.BF16 R36, R84.reuse, R8, R36 ;  /* 0x000000085424723c */ /* 0x040ff00000041824 */
[C---:B------:R-:W-:Y:S08]  /*6c30*/  HMMA.16816.F32.BF16 R40, R84.reuse, R10, R40 ;  /* 0x0000000a5428723c */ /* 0x040ff00000041828 */
[C---:B------:R-:W-:Y:S08]  /*6c40*/  HMMA.16816.F32.BF16 R44, R84.reuse, R4, R44 ;  /* 0x00000004542c723c */ /* 0x040ff0000004182c */
[C---:B------:R-:W-:Y:S08]  /*6c50*/  HMMA.16816.F32.BF16 R48, R84.reuse, R6, R48 ;  /* 0x000000065430723c */ /* 0x040ff00000041830 */
[C---:B-1----:R-:W-:Y:S08]  /*6c60*/  HMMA.16816.F32.BF16 R56, R84.reuse, R52, R28 ;  /* 0x000000345438723c */ /* 0x042ff0000004181c */
[----:B------:R-:W-:Y:S08]  /*6c70*/  HMMA.16816.F32.BF16 R52, R84, R54, R32 ;  /* 0x000000365434723c */ /* 0x000ff00000041820 */
.L_x_5072:
        /* <DEDUP_REMOVED lines=17> */
.L_x_5082:
        /* <DEDUP_REMOVED lines=64> */
.L_x_5079:
        /* <DEDUP_REMOVED lines=8> */
[----:B------:R-:W-:Y:S05]  /*7210*/  ISETP.GE.AND P0, PT, R124, 0x2, PT ;  /* 0x000000027c00780c */ /* 0x000fea0003f06270 */
[----:B------:R1:W-:Y:S08]  /*7220*/  LDGSTS.E.BYPASS.LTC128B.128 [R125+0x7000], [R132.64+0x40] ;  /* 0x07000040847d7fae */ /* 0x0003f0000b901d48 */
[----:B------:R1:W-:Y:S08]  /*7230*/  LDGSTS.E.BYPASS.LTC128B.128 [R125+0x8000], [R132.64+0x80] ;  /* 0x08000080847d7fae */ /* 0x0003f0000b901d48 */
[----:B------:R2:W-:Y:S08]  /*7240*/  LDGSTS.E.BYPASS.LTC128B.128 [R125+0x6800], [R84.64] ;  /* 0x06800000547d7fae */ /* 0x0005f0000b901d48 */
[----:B------:R2:W-:Y:S08]  /*7250*/  LDGSTS.E.BYPASS.LTC128B.128 [R125+0x7800], [R84.64+0x40] ;  /* 0x07800040547d7fae */ /* 0x0005f0000b901d48 */
[----:B------:R2:W-:Y:S08]  /*7260*/  LDGSTS.E.BYPASS.LTC128B.128 [R125+0x8800], [R84.64+0x80] ;  /* 0x08800080547d7fae */ /* 0x0005f0000b901d48 */
[----:B------:R-:W-:Y:S08]  /*7270*/  LDSM.16.M88.4 R88, [R121] ;  /* 0x000000007958783b */ /* 0x000ff00000000200 */
[----:B------:R-:W3:Y:S08]  /*7280*/  LDSM.16.M88.4 R92, [R120+0x3000] ;  /* 0x00300000785c783b */ /* 0x000ef00000000200 */
[----:B------:R-:W4:Y:S08]  /*7290*/  LDSM.16.M88.4 R96, [R120+0x3400] ;  /* 0x003400007860783b */ /* 0x000f300000000200 */
[----:B------:R-:W5:Y:S08]  /*72a0*/  LDSM.16.M88.4 R100, [R120+0x3800] ;  /* 0x003800007864783b */ /* 0x000f700000000200 */
[----:B------:R-:W0:Y:S08]  /*72b0*/  LDGDEPBAR ;  /* 0x00000000000079af */ /* 0x000e300000000000 */
[----:B------:R-:W1:Y:S01]  /*72c0*/  LDSM.16.M88.4 R104, [R120+0x3c00] ;  /* 0x003c00007868783b */ /* 0x000e620000000200 */
[C---:B---3--:R-:W-:Y:S07]  /*72d0*/  HMMA.16816.F32.BF16 R4, R88.reuse, R92, RZ ;  /* 0x0000005c5804723c */ /* 0x048fee00000418ff */
[----:B------:R-:W-:Y:S01]  /*72e0*/  LDSM.16.M88.4 R108, [R119] ;  /* 0x00000000776c783b */ /* 0x000fe20000000200 */
[C---:B------:R-:W-:Y:S07]  /*72f0*/  HMMA.16816.F32.BF16 R8, R88.reuse, R94, RZ ;  /* 0x0000005e5808723c */ /* 0x040fee00000418ff */
[----:B------:R-:W3:Y:S01]  /*7300*/  LDSM.16.M88.4 R112, [R117+0x3000] ;  /* 0x003000007570783b */ /* 0x000ee20000000200 */
        /* <DEDUP_REMOVED lines=200> */
.L_x_5081:
        /* <DEDUP_REMOVED lines=16> */
.L_x_5080:
[----:B--234-:R-:W-:Y:S01]  /*8090*/  FMNMX.FTZ R0, R106, R87, !PT ;  /* 0x000000576a007209 */ /* 0x01cfe20007810000 */
[----:B------:R-:W-:Y:S01]  /*80a0*/  LDSM.16.MT88.4 R12, [R118+0x6000] ;  /* 0x00600000760c783b */ /* 0x000fe20000004200 */
[----:B------:R-:W-:Y:S02]  /*80b0*/  FMNMX.FTZ R2, R164, R3, !PT ;  /* 0x00000003a4027209 */ /* 0x000fe40007810000 */
[----:B------:R-:W-:Y:S02]  /*80c0*/  FMNMX.FTZ R5, R165, R0, !PT ;  /* 0x00000000a5057209 */ /* 0x000fe40007810000 */
[----:B------:R-:W-:Y:S02]  /*80d0*/  FMNMX.FTZ R2, R163, R2, !PT ;  /* 0x00000002a3027209 */ /* 0x000fe40007810000 */
        /* <DEDUP_REMOVED lines=123> */
[----:B------:R-:W5:Y:S01]  /*8890*/  MUFU.EX2 R99, R99 ;  /* 0x0000006300637308 */ /* 0x000f620000000800 */
[--C-:B------:R-:W-:Y:S02]  /*88a0*/  FFMA.FTZ R111, R151, c[0x0][0x23c], -R96.reuse ;  /* 0x00008f00976f7a23 */ /* 0x100fe40000010860 */
        /* <DEDUP_REMOVED lines=41> */
[----:B------:R-:W-:Y:S02]  /*8b40*/  FMUL.FTZ R31, R3, R59 ;  /* 0x0000003b031f7220 */ /* 0x000fe40000410000 */
[----:B------:R-:W2:Y:S01]  /*8b50*/  LDSM.16.MT88.4 R56, [R118+0x6400] ;  /* 0x006400007638783b */ /* 0x000ea20000004200 */
[----:B------:R-:W-:Y:S04]  /*8b60*/  FADD.FTZ R3, R93, R84 ;  /* 0x000000545d037221 */ /* 0x000fe80000010000 */
[C---:B---3--:R-:W-:Y:S01]  /*8b70*/  HMMA.16816.F32.BF16 R28, R80.reuse, R68, R28 ;  /* 0x00000044501c723c */ /* 0x048fe2000004181c */
[----:B------:R-:W-:Y:S02]  /*8b80*/  MUFU.EX2 R110, R110 ;  /* 0x0000006e006e7308 */ /* 0x000fe40000000800 */
[----:B------:R-:W-:Y:S05]  /*8b90*/  FADD.FTZ R3, R92, R3 ;  /* 0x000000035c037221 */ /* 0x000fea0000010000 */
        /* <DEDUP_REMOVED lines=13> */
[----:B------:R-:W-:Y:S01]  /*8c70*/  FADD.FTZ R100, R100, R3 ;  /* 0x0000000364647221 */ /* 0x000fe20000010000 */
[----:B------:R-:W-:Y:S02]  /*8c80*/  IADD3 R3, R124, -0x1, RZ ;  /* 0xffffffff7c037810 */ /* 0x000fe40007ffe0ff */
[----:B------:R-:W-:Y:S01]  /*8c90*/  F2FP.BF16.PACK_AB R54, R102, R103 ;  /* 0x000000676636723e */ /* 0x000fe200000010ff */
[----:B------:R-:W-:Y:S02]  /*8ca0*/  FADD.FTZ R101, R101, R100 ;  /* 0x0000006465657221 */ /* 0x000fe40000010000 */
[----:B------:R-:W-:Y:S01]  /*8cb0*/  MUFU.EX2 R113, R113 ;  /* 0x0000007100717308 */ /* 0x000fe20000000800 */
[----:B------:R-:W-:Y:S02]  /*8cc0*/  MOV R124, R3 ;  /* 0x00000003007c7202 */ /* 0x000fe40000000f00 */
[----:B------:R-:W-:Y:S02]  /*8cd0*/  MOV R3, R0 ;  /* 0x0000000000037202 */ /* 0x000fe40000000f00 */
[C---:B---3--:R-:W-:Y:S01]  /*8ce0*/  F2FP.BF16.PACK_AB R55, R105.reuse, R104 ;  /* 0x000000686937723e */ /* 0x048fe200000010ff */
[----:B------:R-:W-:Y:S04]  /*8cf0*/  FADD.FTZ R104, R104, R101 ;  /* 0x0000006568687221 */ /* 0x000fe80000010000 */
[----:B------:R-:W-:Y:S01]  /*8d00*/  MUFU.EX2 R115, R115 ;  /* 0x0000007300737308 */ /* 0x000fe20000000800 */
[----:B------:R-:W-:Y:S01]  /*8d10*/  FADD.FTZ R105, R105, R104 ;  /* 0x0000006869697221 */ /* 0x000fe20000010000 */
        /* <DEDUP_REMOVED lines=89> */
.L_x_5078:
        /* <DEDUP_REMOVED lines=198> */
.L_x_5084:
[----:B------:R-:W-:Y:S05]  /*9f10*/  BSYNC B0 ;  /* 0x0000000000007941 */ /* 0x000fea0003800000 */
.L_x_5083:
        /* <DEDUP_REMOVED lines=32> */
.L_x_5086:
[----:B------:R-:W-:Y:S05]  /*a120*/  BSYNC B0 ;  /* 0x0000000000007941 */ /* 0x000fea0003800000 */
.L_x_5085:
        /* <DEDUP_REMOVED lines=13> */
[----:B--2---:R-:W-:Y:S04]  /*a200*/  STG.E.128 [R4.64], R24 ;  /* 0x0000001804007986 */ /* 0x004fe8000c101d08 */
[----:B-1----:R-:W-:Y:S04]  /*a210*/  STG.E.128 [R4.64+0x40], R16 ;  /* 0x0000401004007986 */ /* 0x002fe8000c101d08 */
[----:B------:R-:W-:Y:S01]  /*a220*/  STG.E.128 [R4.64+0x80], R32 ;  /* 0x0000802004007986 */ /* 0x000fe2000c101d08 */
[----:B------:R-:W-:Y:S05]  /*a230*/  EXIT ;  /* 0x000000000000794d */ /* 0x000fea0003800000 */
.L_x_5087:
        /* <DEDUP_REMOVED lines=12> */
.L_x_6373:


//--------------------- .text._ZN5flash24flash_fwd_splitkv_kernelI23Flash_fwd_kernel_traitsILi96ELi64ELi64ELi4ELb0ELb0EN7cutlass10bfloat16_tE19Flash_kernel_traitsILi96ELi64ELi64ELi4ES3_EELb1ELb0ELb1ELb0ELb0ELb0ELb0ELb0EEEvNS_16Flash_fwd_paramsE --------------------------
	.section	.text._ZN5flash24flash_fwd_splitkv_kernelI23Flash_fwd_kernel_traitsILi96ELi64ELi64ELi4ELb0ELb0EN7cutlass10bfloat16_tE19Flash_kernel_traitsILi96ELi64ELi64ELi4ES3_EELb1ELb0ELb1ELb0ELb0ELb0ELb0ELb0EEEvNS_16Flash_fwd_paramsE,"ax",@progbits
	.sectioninfo	@"SHI_REGISTERS=161"
	.align	128
        .global         _ZN5flash24flash_fwd_splitkv_kernelI23Flash_fwd_kernel_traitsILi96ELi64ELi64ELi4ELb0ELb0EN7cutlass10bfloat16_tE19Flash_kernel_traitsILi96ELi64ELi64ELi4ES3_EELb1ELb0ELb1ELb0ELb0ELb0ELb0ELb0EEEvNS_16Flash_fwd_paramsE
        .type           _ZN5flash24flash_fwd_splitkv_kernelI23Flash_fwd_kernel_traitsILi96ELi64ELi64ELi4ELb0ELb0EN7cutlass10bfloat16_tE19Flash_kernel_traitsILi96ELi64ELi64ELi4ES3_EELb1ELb0ELb1ELb0ELb0ELb0ELb0ELb0EEEvNS_16Flash_fwd_paramsE,@function
        .size           _ZN5flash24flash_fwd_splitkv_kernelI23Flash_fwd_kernel_traitsILi96ELi64ELi64ELi4ELb0ELb0EN7cutlass10bfloat16_tE19Flash_kernel_traitsILi96ELi64ELi64ELi4ES3_EELb1ELb0ELb1ELb0ELb0ELb0ELb0ELb0EEEvNS_16Flash_fwd_paramsE,(.L_x_6374 - _ZN5flash24flash_fwd_splitkv_kernelI23Flash_fwd_kernel_traitsILi96ELi64ELi64ELi4ELb0ELb0EN7cutlass10bfloat16_tE19Flash_kernel_traitsILi96ELi64ELi64ELi4ES3_EELb1ELb0ELb1ELb0ELb0ELb0ELb0ELb0EEEvNS_16Flash_fwd_paramsE)
        .other          _ZN5flash24flash_fwd_splitkv_kernelI23Flash_fwd_kernel_traitsILi96ELi64ELi64ELi4ELb0ELb0EN7cutlass10bfloat16_tE19Flash_kernel_traitsILi96ELi64ELi64ELi4ES3_EELb1ELb0ELb1ELb0ELb0ELb0ELb0ELb0EEEvNS_16Flash_fwd_paramsE,@"STO_CUDA_ENTRY STV_DEFAULT"
_ZN5flash24flash_fwd_splitkv_kernelI23Flash_fwd_kernel_traitsILi96ELi64ELi64ELi4ELb0ELb0EN7cutlass10bfloat16_tE19Flash_kernel_traitsILi96ELi64ELi64ELi4ES3_EELb1ELb0ELb1ELb0ELb0ELb0ELb0ELb0EEEvNS_16Flash_fwd_paramsE:
.text._ZN5flash24flash_fwd_splitkv_kernelI23Flash_fwd_kernel_traitsILi96ELi64ELi64ELi4ELb0ELb0EN7cutlass10bfloat16_tE19Flash_kernel_traitsILi96ELi64ELi64ELi4ES3_EELb1ELb0ELb1ELb0ELb0ELb0ELb0ELb0EEEvNS_16Flash_fwd_paramsE:
        /* <DEDUP_REMOVED lines=33> */
.L_x_5088:
[----:B-1-34-:R-:W-:Y:S02]  /*0210*/  MOV R2, c[0x0][0x218] ;  /* 0x0000860000027a02 */ /* 0x01afe40000000f00 */
.L_x_5089:
        /* <DEDUP_REMOVED lines=54> */
[----:B------:R-:W-:Y:S01]  /*0580*/  IADD3 R10, R8, 0x20, RZ ;  /* 0x00000020080a7810 */ /* 0x000fe20007ffe0ff */
[----:B------:R-:W-:-:S03]  /*0590*/  IMAD R5, R5, c[0x0][0x1f0], RZ ;  /* 0x00007c0005057a24 */ /* 0x000fc600078e02ff */
[----:B------:R-:W-:Y:S01]  /*05a0*/  IADD3.X R7, R4, R13, R3, P0, !PT ;  /* 0x0000000d04077210 */ /* 0x000fe200007fe403 */
[----:B------:R-:W-:Y:S01]  /*05b0*/  IMAD R5, R24, c[0x0][0x1f4], R5 ;  /* 0x00007d0018057a24 */ /* 0x000fe200078e0205 */
[----:B------:R-:W-:Y:S01]  /*05c0*/  SHF.R.S32.HI R3, RZ, 0x2, R2 ;  /* 0x00000002ff037819 */ /* 0x000fe20000011402 */
[----:B------:R-:W-:Y:S01]  /*05d0*/  IMAD R2, R15, c[0x0][0x1c0], R24 ;  /* 0x000070000f027a24 */ /* 0x000fe200078e0218 */
[----:B------:R-:W-:Y:S01]  /*05e0*/  IADD3 R4, R8, 0x40, RZ ;  /* 0x0000004008047810 */ /* 0x000fe20007ffe0ff */
[----:B------:R-:W-:Y:S01]  /*05f0*/  IMAD.WIDE.U32 R6, R24, c[0x0][0x1f0], R6 ;  /* 0x00007c0018067a25 */ /* 0x000fe200078e0006 */
[----:B------:R-:W-:-:S03]  /*0600*/  ISETP.GE.AND P0, PT, R3, R122, PT ;  /* 0x0000007a0300720c */ /* 0x000fc60003f06270 */
[----:B------:R-:W-:Y:S01]  /*0610*/  IMAD R19, R2, c[0x0][0x214], R19 ;  /* 0x0000850002137a24 */ /* 0x000fe200078e0213 */
[----:B------:R-:W-:Y:S01]  /*0620*/  SHF.R.S32.HI R2, RZ, 0x1f, R3 ;  /* 0x0000001fff027819 */ /* 0x000fe20000011403 */
[----:B------:R-:W-:-:S08]  /*0630*/  IMAD.IADD R13, R7, 0x1, R5 ;  /* 0x00000001070d7824 */ /* 0x000fd000078e0205 */
        /* <DEDUP_REMOVED lines=14> */
.L_x_5092:
[----:B------:R-:W-:Y:S05]  /*0720*/  BSYNC B0 ;  /* 0x0000000000007941 */ /* 0x000fea0003800000 */
.L_x_5091:
        /* <DEDUP_REMOVED lines=19> */
.L_x_5094:
[----:B------:R-:W-:Y:S05]  /*0860*/  BSYNC B0 ;  /* 0x0000000000007941 */ /* 0x000fea0003800000 */
.L_x_5093:
        /* <DEDUP_REMOVED lines=13> */
.L_x_5090:
        /* <DEDUP_REMOVED lines=72> */
[----:B------:R-:W-:-:S06]  /*0dc0*/  IMAD R6, R3, c[0x0][0x198], RZ ;  /* 0x0000660003067a24 */ /* 0x000fcc00078e02ff */
        /* <DEDUP_REMOVED lines=19> */
.L_x_5095:
        /* <DEDUP_REMOVED lines=16> */
.L_x_5097:
        /* <DEDUP_REMOVED lines=16> */
[----:B------:R-:W-:Y:S01]  /*1100*/  IMAD R3, R6, R3, R9 ;  /* 0x0000000306037224 */ /* 0x000fe200078e0209 */
[----:B------:R-:W-:-:S04]  /*1110*/  LEA R9, R92, 0xffffffc0, 0x6 ;  /* 0xffffffc05c097811 */ /* 0x000fc800078e30ff */
[----:B------:R-:W-:Y:S01]  /*1120*/  ISETP.GT.U32.AND P0, PT, R6, R3, PT ;  /* 0x000000030600720c */ /* 0x000fe20003f04070 */
[----:B------:R-:W-:-:S12]  /*1130*/  IMAD.WIDE.U32 R10, R9, c[0x0][0x198], R10 ;  /* 0x00006600090a7a25 */ /* 0x000fd800078e000a */
        /* <DEDUP_REMOVED lines=29> */
.L_x_5096:
[----:B------:R-:W-:Y:S01]  /*1310*/  ISETP.NE.AND P0, PT, R123, -0x1, PT ;  /* 0xffffffff7b00780c */ /* 0x000fe20003f05270 */
[----:B------:R-:W-:Y:S01]  /*1320*/  IMAD R13, R13, c[0x0][0x1b8], RZ ;  /* 0x00006e000d0d7a24 */ /* 0x000fe200078e02ff */
[----:B------:R-:W-:Y:S01]  /*1330*/  SHF.R.S32.HI R21, RZ, 0x1f, R0 ;  /* 0x0000001fff157819 */ /* 0x000fe20000011400 */
[----:B------:R-:W-:Y:S03]  /*1340*/  BSSY B0, `(.L_x_5098) ;  /* 0x000006c000007945 */ /* 0x000fe60003800000 */
[CC--:B------:R-:W-:Y:S02]  /*1350*/  LEA.HI R5, R21.reuse, R0.reuse, RZ, 0x2 ;  /* 0x0000000015057211 */ /* 0x0c0fe400078f10ff */
[----:B------:R-:W-:Y:S02]  /*1360*/  LEA.HI R14, R21, R0, RZ, 0x4 ;  /* 0x00000000150e7211 */ /* 0x000fe400078f20ff */
[----:B------:R-:W-:-:S03]  /*1370*/  SHF.R.S32.HI R22, RZ, 0x2, R5 ;  /* 0x00000002ff167819 */ /* 0x000fc60000011405 */
[C---:B------:R-:W-:Y:S01]  /*1380*/  @P0 IMAD.WIDE.U32 R10, R123.reuse, c[0x0][0x190], RZ ;  /* 0x000064007b0a0a25 */ /* 0x040fe200078e00ff */
[----:B-----5:R-:W-:Y:S02]  /*1390*/  @!P0 SHF.R.S32.HI R2, RZ, 0x1f, R15 ;  /* 0x0000001fff028819 */ /* 0x020fe4000001140f */
[----:B------:R-:W-:Y:S01]  /*13a0*/  SHF.R.S32.HI R23, RZ, 0x1f, R22 ;  /* 0x0000001fff177819 */ /* 0x000fe20000011416 */
[----:B------:R-:W-:Y:S01]  /*13b0*/  @P0 IMAD R25, R123, c[0x0][0x194], R11 ;  /* 0x000065007b190a24 */ /* 0x000fe200078e020b */
[----:B------:R-:W-:Y:S01]  /*13c0*/  LOP3.LUT R11, R5, 0xfffffffc, RZ, 0xc0, !PT ;  /* 0xfffffffc050b7812 */ /* 0x000fe200078ec0ff */
[----:B------:R-:W-:Y:S02]  /*13d0*/  @!P0 IMAD R2, R2, c[0x0][0x178], RZ ;  /* 0x00005e0002028a24 */ /* 0x000fe400078e02ff */
[----:B------:R-:W-:-:S04]  /*13e0*/  @!P0 IMAD.WIDE.U32 R34, R15, c[0x0][0x178], RZ ;  /* 0x00005e000f228a25 */ /* 0x000fc800078e00ff */
[----:B------:R-:W-:Y:S01]  /*13f0*/  IMAD.IADD R124, R0, 0x1, -R11 ;  /* 0x00000001007c7824 */ /* 0x000fe200078e0a0b */
[CC--:B------:R-:W-:Y:S01]  /*1400*/  LEA.HI R11, R21.reuse, R0.reuse, RZ, 0x3 ;  /* 0x00000000150b7211 */ /* 0x0c0fe200078f18ff */
[----:B------:R-:W-:Y:S01]  /*1410*/  @P0 IMAD.MOV.U32 R26, RZ, RZ, R10 ;  /* 0x000000ffff1a0224 */ /* 0x000fe200078e000a */
[----:B------:R-:W-:Y:S01]  /*1420*/  LEA.HI R21, R21, R0, RZ, 0x5 ;  /* 0x0000000015157211 */ /* 0x000fe200078f28ff */
[----:B------:R-:W-:Y:S01]  /*1430*/  IMAD.SHL.U32 R124, R124, 0x8, RZ ;  /* 0x000000087c7c7824 */ /* 0x000fe200078e00ff */
[----:B------:R-:W-:Y:S01]  /*1440*/  SHF.R.S32.HI R18, RZ, 0x3, R11 ;  /* 0x00000003ff127819 */ /* 0x000fe2000001140b */
[----:B------:R-:W-:Y:S02]  /*1450*/  @!P0 IMAD R2, R15, c[0x0][0x17c], R2 ;  /* 0x00005f000f028a24 */ /* 0x000fe400078e0202 */
[----:B------:R-:W-:Y:S01]  /*1460*/  @!P0 IMAD.MOV.U32 R26, RZ, RZ, R34 ;  /* 0x000000ffff1a8224 */ /* 0x000fe200078e0022 */
[----:B------:R-:W-:Y:S01]  /*1470*/  SHF.R.S32.HI R6, RZ, 0x1f, R124 ;  /* 0x0000001fff067819 */ /* 0x000fe2000001147c */
[----:B------:R-:W-:Y:S01]  /*1480*/  @!P0 IMAD.IADD R25, R35, 0x1, R2 ;  /* 0x0000000123198824 */ /* 0x000fe200078e0202 */
[C---:B------:R-:W-:Y:S01]  /*1490*/  IADD3 R32, P2, R124.reuse, R32, RZ ;  /* 0x000000207c207210 */ /* 0x040fe20007f5e0ff */
[----:B------:R-:W-:Y:S01]  /*14a0*/  IMAD.WIDE R30, R31, 0x40, R22 ;  /* 0x000000401f1e7825 */ /* 0x000fe200078e0216 */
[----:B------:R-:W-:-:S02]  /*14b0*/  IADD3 R28, P1, R124, R28, RZ ;  /* 0x0000001c7c1c7210 */ /* 0x000fc40007f3e0ff */
[----:B------:R-:W-:Y:S01]  /*14c0*/  SHF.L.U32 R2, R18, 0x6, RZ ;  /* 0x0000000612027819 */ /* 0x000fe200000006ff */
[----:B------:R-:W-:Y:S01]  /*14d0*/  IMAD.X R33, R6, 0x1, R17, P2 ;  /* 0x0000000106217824 */ /* 0x000fe200010e0611 */
[----:B------:R-:W-:Y:S01]  /*14e0*/  IADD3 R26, P0, R124, R26, RZ ;  /* 0x0000001a7c1a7210 */ /* 0x000fe20007f1e0ff */
[----:B------:R-:W-:Y:S01]  /*14f0*/  IMAD.X R29, R6, 0x1, R27, P1 ;  /* 0x00000001061d7824 */ /* 0x000fe200008e061b */
[----:B------:R-:W-:Y:S01]  /*1500*/  LOP3.LUT R17, R14, 0xfffffff0, RZ, 0xc0, !PT ;  /* 0xfffffff00e117812 */ /* 0x000fe200078ec0ff */
[----:B------:R-:W-:Y:S01]  /*1510*/  IMAD.WIDE.U32 R94, R22, c[0x0][0x198], R32 ;  /* 0x00006600165e7a25 */ /* 0x000fe200078e0020 */
[----:B------:R-:W-:Y:S02]  /*1520*/  LOP3.LUT R35, R2, 0xc0, RZ, 0xc0, !PT ;  /* 0x000000c002237812 */ /* 0x000fe400078ec0ff */
[----:B------:R-:W-:Y:S01]  /*1530*/  IADD3 R115, R124, 0x20, RZ ;  /* 0x000000207c737810 */ /* 0x000fe20007ffe0ff */
[----:B------:R-:W-:Y:S01]  /*1540*/  IMAD.X R27, R6, 0x1, R25, P0 ;  /* 0x00000001061b7824 */ /* 0x000fe200000e0619 */
[----:B------:R-:W-:Y:S01]  /*1550*/  LEA.HI R25, R5, R22, RZ, 0x1 ;  /* 0x0000001605197211 */ /* 0x000fe200078f08ff */
[----:B------:R-:W-:Y:S01]  /*1560*/  IMAD.IADD R12, R0, 0x1, -R17 ;  /* 0x00000001000c7824 */ /* 0x000fe200078e0a11 */
[----:B------:R-:W-:Y:S01]  /*1570*/  LOP3.LUT R5, R35, 0x18, R124, 0xf8, !PT ;  /* 0x0000001823057812 */ /* 0x000fe200078ef87c */
[----:B------:R-:W-:Y:S01]  /*1580*/  IMAD.WIDE.U32 R28, R4, c[0x0][0x1b8], R28 ;  /* 0x00006e00041c7a25 */ /* 0x000fe200078e001c */
[----:B------:R-:W-:-:S02]  /*1590*/  SHF.R.U32.HI R2, RZ, 0x3, R35 ;  /* 0x00000003ff027819 */ /* 0x000fc40000011623 */
[----:B------:R-:W-:Y:S01]  /*15a0*/  LOP3.LUT R25, R25, 0x7fffffe, RZ, 0xc0, !PT ;  /* 0x07fffffe19197812 */ /* 0x000fe200078ec0ff */
[----:B------:R-:W-:Y:S01]  /*15b0*/  IMAD.WIDE.U32 R26, R24, c[0x0][0x1a8], R26 ;  /* 0x00006a00181a7a25 */ /* 0x000fe200078e001a */
[----:B------:R-:W-:Y:S02]  /*15c0*/  LOP3.LUT R2, R5, R2, RZ, 0x3c, !PT ;  /* 0x0000000205027212 */ /* 0x000fe400078e3cff */
[----:B------:R-:W-:Y:S02]  /*15d0*/  LEA.HI R5, R12, R12, RZ, 0x1 ;  /* 0x0000000c0c057211 */ /* 0x000fe400078f08ff */
[----:B------:R-:W-:Y:S02]  /*15e0*/  SHF.R.S32.HI R17, RZ, 0x5, R21 ;  /* 0x00000005ff117819 */ /* 0x000fe40000011415 */
[C---:B------:R-:W-:Y:S02]  /*15f0*/  IADD3 R6, R22.reuse, -R25, RZ ;  /* 0x8000001916067210 */ /* 0x040fe40007ffe0ff */
[----:B------:R-:W-:-:S02]  /*1600*/  IADD3 R86, P0, R22, R9, RZ ;  /* 0x0000000916567210 */ /* 0x000fc40007f1e0ff */
[--C-:B------:R-:W-:Y:S01]  /*1610*/  SHF.R.S32.HI R16, RZ, 0x1, R5.reuse ;  /* 0x00000001ff107819 */ /* 0x100fe20000011405 */
[----:B------:R-:W-:Y:S01]  /*1620*/  IMAD R121, R17, 0x8, R6 ;  /* 0x0000000811797824 */ /* 0x000fe200078e0206 */
[----:B------:R-:W-:Y:S01]  /*1630*/  SHF.R.S32.HI R9, RZ, 0x1f, R5 ;  /* 0x0000001fff097819 */ /* 0x000fe20000011405 */
[----:B------:R-:W-:Y:S01]  /*1640*/  IMAD.X R3, R23, 0x1, R3, P0 ;  /* 0x0000000117037824 */ /* 0x000fe200000e0603 */
[----:B------:R-:W-:Y:S01]  /*1650*/  SHF.R.S32.HI R25, RZ, 0x1f, R24 ;  /* 0x0000001fff197819 */ /* 0x000fe20000011418 */
[----:B------:R-:W-:Y:S01]  /*1660*/  IMAD.U32 R121, R121, 0x20, R2 ;  /* 0x0000002079797824 */ /* 0x000fe200078e0002 */
[----:B------:R-:W-:Y:S01]  /*1670*/  LEA.HI R6, R9, R16, RZ, 0x2 ;  /* 0x0000001009067211 */ /* 0x000fe200078f10ff */
[----:B------:R-:W-:Y:S01]  /*1680*/  IMAD R9, R23, c[0x0][0x198], RZ ;  /* 0x0000660017097a24 */ /* 0x000fe200078e02ff */
[----:B------:R-:W-:Y:S01]  /*1690*/  LOP3.LUT R21, R21, 0xffffffe0, RZ, 0xc0, !PT ;  /* 0xffffffe015157812 */ /* 0x000fe200078ec0ff */
[----:B------:R-:W-:Y:S01]  /*16a0*/  IMAD R2, R4, c[0x0][0x1bc], R13 ;  /* 0x00006f0004027a24 */ /* 0x000fe200078e020d */
[----:B------:R-:W-:Y:S01]  /*16b0*/  LOP3.LUT R13, R6, 0xfffffffc, RZ, 0xc0, !PT ;  /* 0xfffffffc060d7812 */ /* 0x000fe200078ec0ff */
[----:B------:R-:W-:Y:S01]  /*16c0*/  IMAD R9, R22, c[0x0][0x19c], R9 ;  /* 0x0000670016097a24 */ /* 0x000fe200078e0209 */
[----:B------:R-:W-:Y:S01]  /*16d0*/  IADD3 R114, R124, 0x40, RZ ;  /* 0x000000407c727810 */ /* 0x000fe20007ffe0ff */
[----:B------:R-:W-:Y:S01]  /*16e0*/  IMAD R3, R3, c[0x0][0x1a0], RZ ;  /* 0x0000680003037a24 */ /* 0x000fe200078e02ff */
[----:B------:R-:W-:Y:S01]  /*16f0*/  IADD3 R29, R29, R2, RZ ;  /* 0x000000021d1d7210 */ /* 0x000fe20007ffe0ff */
[----:B------:R-:W-:Y:S01]  /*1700*/  IMAD.IADD R95, R95, 0x1, R9 ;  /* 0x000000015f5f7824 */ /* 0x000fe200078e0209 */
[----:B------:R-:W-:Y:S01]  /*1710*/  SHF.L.U32 R121, R121, 0x1, RZ ;  /* 0x0000000179797819 */ /* 0x000fe200000006ff */
[----:B------:R-:W-:-:S02]  /*1720*/  IMAD.IADD R9, R122, 0x1, -R19 ;  /* 0x000000017a097824 */ /* 0x000fc400078e0a13 */
[----:B------:R-:W-:Y:S02]  /*1730*/  IMAD.IADD R16, R16, 0x1, -R13 ;  /* 0x0000000110107824 */ /* 0x000fe400078e0a0d */
[----:B------:R-:W-:Y:S01]  /*1740*/  IMAD R13, R86, c[0x0][0x1a4], R3 ;  /* 0x00006900560d7a24 */ /* 0x000fe200078e0203 */
[----:B------:R-:W-:Y:S01]  /*1750*/  ISETP.GE.AND P0, PT, R22, R9, PT ;  /* 0x000000091600720c */ /* 0x000fe20003f06270 */
[----:B------:R-:W-:Y:S01]  /*1760*/  IMAD.WIDE.U32 R86, R86, c[0x0][0x1a0], R28 ;  /* 0x0000680056567a25 */ /* 0x000fe200078e001c */
[----:B------:R-:W-:-:S03]  /*1770*/  LOP3.LUT P1, RZ, R16, 0x2, RZ, 0xc0, !PT ;  /* 0x0000000210ff7812 */ /* 0x000fc6000782c0ff */
[----:B------:R-:W-:Y:S02]  /*1780*/  IMAD R29, R25, c[0x0][0x1a8], RZ ;  /* 0x00006a00191d7a24 */ /* 0x000fe400078e02ff */
[----:B------:R-:W-:Y:S02]  /*1790*/  IMAD.MOV.U32 R3, RZ, RZ, 0x10 ;  /* 0x00000010ff037424 */ /* 0x000fe400078e00ff */
[----:B------:R-:W-:Y:S02]  /*17a0*/  IMAD R29, R24, c[0x0][0x1ac], R29 ;  /* 0x00006b00181d7a24 */ /* 0x000fe400078e021d */
        /* <DEDUP_REMOVED lines=37> */
.L_x_5099:
[----:B------:R-:W-:Y:S05]  /*1a00*/  BSYNC B0 ;  /* 0x0000000000007941 */ /* 0x000fea0003800000 */
.L_x_5098:
        /* <DEDUP_REMOVED lines=36> */
.L_x_5101:
[----:B------:R-:W-:Y:S05]  /*1c50*/  BSYNC B0 ;  /* 0x0000000000007941 */ /* 0x000fea0003800000 */
.L_x_5100:
        /* <DEDUP_REMOVED lines=33> */
.L_x_5103:
[----:B------:R-:W-:Y:S05]  /*1e70*/  BSYNC B0 ;  /* 0x0000000000007941 */ /* 0x000fea0003800000 */
.L_x_5102:
        /* <DEDUP_REMOVED lines=34> */
.L_x_5105:
[----:B------:R-:W-:Y:S05]  /*20a0*/  BSYNC B0 ;  /* 0x0000000000007941 */ /* 0x000fea0003800000 */
.L_x_5104:
        /* <DEDUP_REMOVED lines=9> */
[----:B------:R-:W-:Y:S01]  /*2140*/  LOP3.LUT R11, R11, 0xfffffff8, RZ, 0xc0, !PT ;  /* 0xfffffff80b0b7812 */ /* 0x000fe200078ec0ff */
[----:B------:R-:W-:Y:S01]  /*2150*/  IMAD.SHL.U32 R16, R16, 0x40, RZ ;  /* 0x0000004010107824 */ /* 0x000fe200078e00ff */
[----:B------:R-:W-:-:S04]  /*2160*/  DEPBAR.LE SB0, 0x0 ;  /* 0x000080000000791a */ /* 0x000fc80000000000 */
[----:B------:R-:W-:Y:S01]  /*2170*/  LOP3.LUT R13, R5, 0x7fffffe, RZ, 0xc0, !PT ;  /* 0x07fffffe050d7812 */ /* 0x000fe200078ec0ff */
[----:B------:R-:W-:Y:S01]  /*2180*/  IMAD.IADD R11, R0, 0x1, -R11 ;  /* 0x00000001000b7824 */ /* 0x000fe200078e0a0b */
[----:B------:R-:W-:Y:S01]  /*2190*/  SHF.R.S32.HI R15, RZ, 0x4, R14 ;  /* 0x00000004ff0f7819 */ /* 0x000fe2000001140e */
[----:B------:R-:W-:Y:S01]  /*21a0*/  IMAD.SHL.U32 R18, R18, 0x8, RZ ;  /* 0x0000000812127824 */ /* 0x000fe200078e00ff */
[----:B------:R-:W-:Y:S01]  /*21b0*/  SHF.R.S32.HI R5, RZ, 0x1f, R12 ;  /* 0x0000001fff057819 */ /* 0x000fe2000001140c */
[----:B------:R-:W-:Y:S01]  /*21c0*/  IMAD.IADD R13, R12, 0x1, -R13 ;  /* 0x000000010c0d7824 */ /* 0x000fe200078e0a0d */
[----:B------:R-:W-:Y:S01]  /*21d0*/  ISETP.GE.AND P1, PT, R22, R9, PT ;  /* 0x000000091600720c */ /* 0x000fe20003f26270 */
[----:B------:R-:W-:Y:S01]  /*21e0*/  BAR.SYNC.DEFER_BLOCKING 0x0 ;  /* 0x0000000000007b1d */ /* 0x000fe20000010000 */
[----:B------:R-:W-:Y:S01]  /*21f0*/  LEA.HI R14, R14, R15, RZ, 0x1 ;  /* 0x0000000f0e0e7211 */ /* 0x000fe200078f08ff */
[----:B------:R-:W-:Y:S01]  /*2200*/  IMAD R19, R17, 0x10, R19 ;  /* 0x0000001011137824 */ /* 0x000fe200078e0213 */
[----:B------:R-:W-:Y:S01]  /*2210*/  LEA.HI R12, R5, R12, RZ, 0x3 ;  /* 0x0000000c050c7211 */ /* 0x000fe200078f18ff */
[----:B------:R-:W-:Y:S01]  /*2220*/  IMAD.SHL.U32 R119, R0, 0x2, RZ ;  /* 0x0000000200777824 */ /* 0x000fe200078e00ff */
[----:B------:R-:W-:Y:S01]  /*2230*/  LEA.HI R5, R11, R11, RZ, 0x1 ;  /* 0x0000000b0b057211 */ /* 0x000fe200078f08ff */
[----:B------:R-:W-:Y:S01]  /*2240*/  BSSY B0, `(.L_x_5106) ;  /* 0x0000048000007945 */ /* 0x000fe20003800000 */
[----:B------:R-:W-:Y:S01]  /*2250*/  LOP3.LUT R14, R14, 0xfffffffe, RZ, 0xc0, !PT ;  /* 0xfffffffe0e0e7812 */ /* 0x000fe200078ec0ff */
[----:B------:R-:W-:Y:S01]  /*2260*/  IMAD.SHL.U32 R12, R12, 0x20, RZ ;  /* 0x000000200c0c7824 */ /* 0x000fe200078e00ff */
[----:B------:R-:W-:-:S02]  /*2270*/  LOP3.LUT R20, R5, 0x7fffffe, RZ, 0xc0, !PT ;  /* 0x07fffffe05147812 */ /* 0x000fc400078ec0ff */
[----:B------:R-:W-:Y:S01]  /*2280*/  SHF.R.S32.HI R5, RZ, 0x1, R5 ;  /* 0x00000001ff057819 */ /* 0x000fe20000011405 */
[----:B------:R-:W-:Y:S01]  /*2290*/  IMAD.IADD R14, R15, 0x1, -R14 ;  /* 0x000000010f0e7824 */ /* 0x000fe200078e0a0e */
[----:B------:R-:W-:Y:S01]  /*22a0*/  SHF.R.S32.HI R118, RZ, 0x1f, R21 ;  /* 0x0000001fff767819 */ /* 0x000fe20000011415 */
[----:B------:R-:W-:Y:S01]  /*22b0*/  IMAD.IADD R11, R11, 0x1, -R20 ;  /* 0x000000010b0b7824 */ /* 0x000fe200078e0a14 */
[----:B------:R-:W-:Y:S01]  /*22c0*/  LOP3.LUT R12, R12, 0xffffff00, RZ, 0xc0, !PT ;  /* 0xffffff000c0c7812 */ /* 0x000fe200078ec0ff */
[----:B------:R-:W-:Y:S01]  /*22d0*/  IMAD.SHL.U32 R15, R14, 0x8, RZ ;  /* 0x000000080e0f7824 */ /* 0x000fe200078e00ff */
[C---:B------:R-:W-:Y:S01]  /*22e0*/  LOP3.LUT P2, RZ, R5.reuse, 0x2, RZ, 0xc0, !PT ;  /* 0x0000000205ff7812 */ /* 0x040fe2000784c0ff */
[----:B------:R-:W-:Y:S01]  /*22f0*/  IMAD.SHL.U32 R5, R5, 0x40, RZ ;  /* 0x0000004005057824 */ /* 0x000fe200078e00ff */
[----:B------:R-:W-:Y:S01]  /*2300*/  LOP3.LUT R16, R16, 0xc0, RZ, 0xc0, !PT ;  /* 0x000000c010107812 */ /* 0x000fe200078ec0ff */
[----:B------:R-:W-:Y:S01]  /*2310*/  IMAD R112, R14, 0x8, R11 ;  /* 0x000000080e707824 */ /* 0x000fe200078e020b */
[----:B------:R-:W-:Y:S01]  /*2320*/  LEA.HI R118, R118, R21, RZ, 0x2 ;  /* 0x0000001576767211 */ /* 0x000fe200078f10ff */
[----:B------:R-:W2:Y:S01]  /*2330*/  MUFU.RCP R11, c[0x0][0x238] ;  /* 0x00008e00000b7b08 */ /* 0x000ea20000001000 */
[--C-:B------:R-:W-:Y:S01]  /*2340*/  IMAD R20, R17, 0x200, R12.reuse ;  /* 0x0000020011147824 */ /* 0x100fe200078e020c */
[----:B------:R3:W-:Y:S01]  /*2350*/  @P1 STS [R121+0x6000], RZ ;  /* 0x006000ff79001388 */ /* 0x0007e20000000800 */
[----:B------:R-:W-:Y:S01]  /*2360*/  LOP3.LUT R15, R16, 0x8, R15, 0xf8, !PT ;  /* 0x00000008100f7812 */ /* 0x000fe200078ef80f */
[----:B------:R-:W-:Y:S01]  /*2370*/  IMAD R12, R13, 0x20, R12 ;  /* 0x000000200d0c7824 */ /* 0x000fe200078e020c */
[----:B------:R-:W-:Y:S01]  /*2380*/  SHF.R.U32.HI R16, RZ, 0x3, R16 ;  /* 0x00000003ff107819 */ /* 0x000fe20000011610 */
[----:B------:R3:W-:Y:S01]  /*2390*/  @P1 STS [R121+0x6004], RZ ;  /* 0x006004ff79001388 */ /* 0x0007e20000000800 */
[----:B------:R-:W-:Y:S01]  /*23a0*/  LOP3.LUT R5, R5, 0xc0, RZ, 0xc0, !PT ;  /* 0x000000c005057812 */ /* 0x000fe200078ec0ff */
[----:B------:R-:W-:Y:S01]  /*23b0*/  IMAD R20, R13, 0x20, R20 ;  /* 0x000000200d147824 */ /* 0x000fe200078e0214 */
[----:B------:R-:W-:Y:S01]  /*23c0*/  SHF.R.S32.HI R118, RZ, 0x2, R118 ;  /* 0x00000002ff767819 */ /* 0x000fe20000011476 */
[----:B------:R3:W-:Y:S01]  /*23d0*/  @P1 STS.64 [R121+0x6008], RZ ;  /* 0x006008ff79001388 */ /* 0x0007e20000000a00 */
[----:B------:R-:W-:-:S02]  /*23e0*/  LOP3.LUT R15, R15, R16, RZ, 0x3c, !PT ;  /* 0x000000100f0f7212 */ /* 0x000fc400078e3cff */
[----:B------:R-:W-:Y:S01]  /*23f0*/  LOP3.LUT R13, R5, 0x8, R18, 0xf8, !PT ;  /* 0x00000008050d7812 */ /* 0x000fe200078ef812 */
[----:B------:R3:W-:Y:S01]  /*2400*/  @P1 STS.128 [R121+0x7000], RZ ;  /* 0x007000ff79001388 */ /* 0x0007e20000000c00 */
[----:B------:R-:W-:Y:S01]  /*2410*/  SHF.R.U32.HI R14, RZ, 0x3, R5 ;  /* 0x00000003ff0e7819 */ /* 0x000fe20000011605 */
[----:B------:R-:W-:Y:S01]  /*2420*/  IMAD.IADD R113, R15, 0x1, R20 ;  /* 0x000000010f717824 */ /* 0x000fe200078e0214 */
[----:B------:R-:W-:Y:S01]  /*2430*/  IADD3 R19, R19, 0x1, R118 ;  /* 0x0000000113137810 */ /* 0x000fe20007ffe076 */
[----:B------:R3:W-:Y:S01]  /*2440*/  @P1 STS.128 [R121+0x8000], RZ ;  /* 0x008000ff79001388 */ /* 0x0007e20000000c00 */
[----:B------:R-:W-:Y:S01]  /*2450*/  LOP3.LUT R13, R13, R14, RZ, 0x3c, !PT ;  /* 0x0000000e0d0d7212 */ /* 0x000fe200078e3cff */
[----:B------:R-:W-:Y:S01]  /*2460*/  IMAD.IADD R5, R15, 0x1, R12 ;  /* 0x000000010f057824 */ /* 0x000fe200078e020c */
[----:B------:R-:W-:Y:S01]  /*2470*/  LEA R138, P0, R86, c[0x0][0x170], 0x1 ;  /* 0x00005c00568a7a11 */ /* 0x000fe200078008ff */
[----:B------:R-:W-:Y:S01]  /*2480*/  IMAD.SHL.U32 R113, R113, 0x2, RZ ;  /* 0x0000000271717824 */ /* 0x000fe200078e00ff */
[----:B------:R-:W-:Y:S01]  /*2490*/  IADD3 R88, R7, R19, -R122 ;  /* 0x0000001307587210 */ /* 0x000fe20007ffe87a */
[----:B------:R-:W-:Y:S01]  /*24a0*/  IMAD.U32 R112, R112, 0x20, R13 ;  /* 0x0000002070707824 */ /* 0x000fe200078e000d */
[----:B------:R-:W-:-:S02]  /*24b0*/  LEA.HI.X R139, R86, c[0x0][0x174], R84, 0x1, P0 ;  /* 0x00005d00568b7a11 */ /* 0x000fc400000f0c54 */
[----:B------:R-:W-:Y:S02]  /*24c0*/  LOP3.LUT R119, R119, 0x6, RZ, 0xc0, !PT ;  /* 0x0000000677777812 */ /* 0x000fe400078ec0ff */
[----:B------:R-:W-:Y:S02]  /*24d0*/  SEL R3, R3, 0xfffffff0, !P2 ;  /* 0xfffffff003037807 */ /* 0x000fe40005000000 */
[----:B------:R-:W-:Y:S01]  /*24e0*/  IADD3 R88, R88, c[0x0][0x2e8], RZ ;  /* 0x0000ba0058587a10 */ /* 0x000fe20007ffe0ff */
[----:B--2---:R-:W-:Y:S01]  /*24f0*/  FMUL.FTZ R0, R10, R11 ;  /* 0x0000000b0a007220 */ /* 0x004fe20000410000 */
[----:B------:R-:W-:Y:S05]  /*2500*/  @P1 BRA `(.L_x_5107) ;  /* 0x000001b000001947 */ /* 0x000fea0003800000 */
[----:B---3--:R-:W-:Y:S02]  /*2510*/  ISETP.GE.AND P2, PT, R124, c[0x0][0x220], PT ;  /* 0x000088007c007a0c */ /* 0x008fe40003f46270 */
        /* <DEDUP_REMOVED lines=20> */
[----:B--2---:R-:W-:Y:S02]  /*2660*/  MOV R10, R138 ;  /* 0x0000008a000a7202 */ /* 0x004fe40000000f00 */
[----:B------:R-:W-:-:S05]  /*2670*/  MOV R11, R139 ;  /* 0x0000008b000b7202 */ /* 0x000fca0000000f00 */
[----:B------:R-:W-:Y:S01]  /*2680*/  @!PT LDS RZ, [RZ] ;  /* 0x00000000fffff984 */ /* 0x000fe20000000800 */
[----:B------:R-:W-:Y:S01]  /*2690*/  @!PT LDS RZ, [RZ] ;  /* 0x00000000fffff984 */ /* 0x000fe20000000800 */
[----:B------:R-:W-:Y:S01]  /*26a0*/  @!PT LDS RZ, [RZ] ;  /* 0x00000000fffff984 */ /* 0x000fe20000000800 */
[----:B------:R2:W-:Y:S02]  /*26b0*/  LDGSTS.E.BYPASS.LTC128B.128 [R121+0x8000], [R10.64+0x80] ;  /* 0x080000800a797fae */ /* 0x0005e4000b901d48 */
.L_x_5107:
[----:B---3--:R-:W-:Y:S05]  /*26c0*/  BSYNC B0 ;  /* 0x0000000000007941 */ /* 0x008fea0003800000 */
.L_x_5106:
        /* <DEDUP_REMOVED lines=34> */
.L_x_5109:
[----:B------:R-:W-:Y:S05]  /*28f0*/  BSYNC B0 ;  /* 0x0000000000007941 */ /* 0x000fea0003800000 */
.L_x_5108:
[----:B------:R-:W-:Y:S01]  /*2900*/  IMAD.SHL.U32 R112, R112, 0x2, RZ ;  /* 0x0000000270707824 */ /* 0x000fe200078e00ff */
[----:B------:R-:W-:Y:S01]  /*2910*/  LDSM.16.M88.4 R68, [R113] ;  /* 0x000000007144783b */ /* 0x000fe20000000200 */
[----:B------:R-:W-:Y:S01]  /*2920*/  IMAD R111, R4, 0x2, R113 ;  /* 0x00000002046f7824 */ /* 0x000fe200078e0271 */
[----:B------:R-:W-:Y:S01]  /*2930*/  IADD3 R96, R88, 0x8, RZ ;  /* 0x0000000858607810 */ /* 0x000fe20007ffe0ff */
[----:B------:R-:W-:Y:S01]  /*2940*/  IMAD R109, R3, 0x2, R112 ;  /* 0x00000002036d7824 */ /* 0x000fe200078e0270 */
[----:B------:R-:W4:Y:S01]  /*2950*/  LDSM.16.M88.4 R16, [R112+0x3000] ;  /* 0x003000007010783b */ /* 0x000f220000000200 */
[----:B------:R-:W-:Y:S01]  /*2960*/  IMAD.IADD R3, R2, 0x1, R119 ;  /* 0x0000000102037824 */ /* 0x000fe200078e0277 */
[-C--:B------:R-:W-:Y:S02]  /*2970*/  IMNMX R97, R88, R7.reuse, PT ;  /* 0x0000000758617217 */ /* 0x080fe40003800200 */
[----:B------:R-:W-:Y:S01]  /*2980*/  LDSM.16.M88.4 R28, [R111] ;  /* 0x000000006f1c783b */ /* 0x000fe20000000200 */
[----:B------:R-:W-:-:S03]  /*2990*/  IMNMX R96, R96, R7, PT ;  /* 0x0000000760607217 */ /* 0x000fc60003800200 */
[----:B--2---:R-:W-:Y:S04]  /*29a0*/  LDSM.16.M88.4 R12, [R109+0x3000] ;  /* 0x003000006d0c783b */ /* 0x004fe80000000200 */
[----:B------:R-:W2:Y:S04]  /*29b0*/  LDSM.16.M88.4 R44, [R112+0x3400] ;  /* 0x00340000702c783b */ /* 0x000ea80000000200 */
[----:B-1----:R-:W1:Y:S04]  /*29c0*/  LDSM.16.M88.4 R36, [R112+0x3800] ;  /* 0x003800007024783b */ /* 0x002e680000000200 */
[----:B------:R-:W5:Y:S04]  /*29d0*/  LDSM.16.M88.4 R8, [R112+0x3c00] ;  /* 0x003c00007008783b */ /* 0x000f680000000200 */
[----:B------:R-:W-:Y:S04]  /*29e0*/  LDSM.16.M88.4 R80, [R113+0x1000] ;  /* 0x001000007150783b */ /* 0x000fe80000000200 */
[----:B------:R-:W3:Y:S04]  /*29f0*/  LDSM.16.M88.4 R52, [R112+0x4000] ;  /* 0x004000007034783b */ /* 0x000ee80000000200 */
        /* <DEDUP_REMOVED lines=8> */
[----:B--2---:R-:W-:Y:S03]  /*2a80*/  HMMA.16816.F32.BF16 R48, R68, R44, RZ ;  /* 0x0000002c4430723c */ /* 0x004fe600000418ff */
[----:B------:R-:W0:Y:S05]  /*2a90*/  LDGDEPBAR ;  /* 0x00000000000079af */ /* 0x000e2a0000000000 */
[C---:B------:R-:W-:Y:S08]  /*2aa0*/  HMMA.16816.F32.BF16 R20, R28.reuse, R12, R20 ;  /* 0x0000000c1c14723c */ /* 0x040ff00000041814 */
[----:B------:R-:W-:Y:S01]  /*2ab0*/  HMMA.16816.F32.BF16 R16, R28, R14, R16 ;  /* 0x0000000e1c10723c */ /* 0x000fe20000041810 */
[----:B------:R-:W-:Y:S07]  /*2ac0*/  LDSM.16.M88.4 R12, [R112+0x4800] ;  /* 0x00480000700c783b */ /* 0x000fee0000000200 */
[C---:B-1----:R-:W-:Y:S08]  /*2ad0*/  HMMA.16816.F32.BF16 R40, R68.reuse, R36, RZ ;  /* 0x000000244428723c */ /* 0x042ff000000418ff */
[C---:B------:R-:W-:Y:S08]  /*2ae0*/  HMMA.16816.F32.BF16 R44, R68.reuse, R46, RZ ;  /* 0x0000002e442c723c */ /* 0x040ff000000418ff */
[C---:B------:R-:W-:Y:S08]  /*2af0*/  HMMA.16816.F32.BF16 R36, R68.reuse, R38, RZ ;  /* 0x000000264424723c */ /* 0x040ff000000418ff */
[C---:B-----5:R-:W-:Y:S08]  /*2b00*/  HMMA.16816.F32.BF16 R72, R68.reuse, R8, RZ ;  /* 0x000000084448723c */ /* 0x060ff000000418ff */
        /* <DEDUP_REMOVED lines=12> */
[----:B------:R-:W-:Y:S01]  /*2bd0*/  HMMA.16816.F32.BF16 R68, R28, R34, R68 ;  /* 0x000000221c44723c */ /* 0x000fe20000041844 */
[----:B------:R-:W-:Y:S04]  /*2be0*/  LDSM.16.M88.4 R32, [R113+0x2000] ;  /* 0x002000007120783b */ /* 0x000fe80000000200 */
[----:B------:R-:W2:Y:S03]  /*2bf0*/  LDSM.16.M88.4 R28, [R112+0x5000] ;  /* 0x00500000701c783b */ /* 0x000ea60000000200 */
[C---:B-1----:R-:W-:Y:S08]  /*2c00*/  HMMA.16816.F32.BF16 R20, R64.reuse, R8, R20 ;  /* 0x000000084014723c */ /* 0x042ff00000041814 */
[----:B------:R-:W-:Y:S01]  /*2c10*/  HMMA.16816.F32.BF16 R16, R64, R10, R16 ;  /* 0x0000000a4010723c */ /* 0x000fe20000041810 */
[----:B------:R-:W-:Y:S07]  /*2c20*/  LDSM.16.M88.4 R8, [R109+0x5000] ;  /* 0x005000006d08783b */ /* 0x000fee0000000200 */
[C---:B------:R-:W-:Y:S08]  /*2c30*/  HMMA.16816.F32.BF16 R48, R80.reuse, R24, R48 ;  /* 0x000000185030723c */ /* 0x040ff00000041830 */
[C---:B------:R-:W-:Y:S01]  /*2c40*/  HMMA.16816.F32.BF16 R44, R80.reuse, R26, R44 ;  /* 0x0000001a502c723c */ /* 0x040fe2000004182c */
[----:B------:R-:W-:Y:S07]  /*2c50*/  LDSM.16.M88.4 R24, [R112+0x5400] ;  /* 0x005400007018783b */ /* 0x000fee0000000200 */
[C---:B------:R-:W-:Y:S08]  /*2c60*/  HMMA.16816.F32.BF16 R40, R80.reuse, R12, R40 ;  /* 0x0000000c5028723c */ /* 0x040ff00000041828 */
[----:B------:R-:W-:Y:S01]  /*2c70*/  HMMA.16816.F32.BF16 R36, R80, R14, R36 ;  /* 0x0000000e5024723c */ /* 0x000fe20000041824 */
[----:B------:R-:W1:Y:S07]  /*2c80*/  LDSM.16.M88.4 R12, [R111+0x2000] ;  /* 0x002000006f0c783b */ /* 0x000e6e0000000200 */
[C---:B--2---:R-:W-:Y:S08]  /*2c90*/  HMMA.16816.F32.BF16 R20, R32.reuse, R28, R20 ;  /* 0x0000001c2014723c */ /* 0x044ff00000041814 */
[----:B------:R-:W-:Y:S01]  /*2ca0*/  HMMA.16816.F32.BF16 R28, R32, R30, R16 ;  /* 0x0000001e201c723c */ /* 0x000fe20000041810 */
[----:B------:R-:W2:Y:S07]  /*2cb0*/  LDSM.16.M88.4 R16, [R112+0x5800] ;  /* 0x005800007010783b */ /* 0x000eae0000000200 */
[C---:B------:R-:W-:Y:S08]  /*2cc0*/  HMMA.16816.F32.BF16 R48, R64.reuse, R60, R48 ;  /* 0x0000003c4030723c */ /* 0x040ff00000041830 */
[----:B------:R-:W-:Y:S08]  /*2cd0*/  HMMA.16816.F32.BF16 R44, R64, R62, R44 ;  /* 0x0000003e402c723c */ /* 0x000ff0000004182c */
[C---:B------:R-:W-:Y:S08]  /*2ce0*/  HMMA.16816.F32.BF16 R72, R80.reuse, R76, R72 ;  /* 0x0000004c5048723c */ /* 0x040ff00000041848 */
[----:B------:R-:W-:Y:S08]  /*2cf0*/  HMMA.16816.F32.BF16 R68, R80, R78, R68 ;  /* 0x0000004e5044723c */ /* 0x000ff00000041844 */
[C---:B------:R-:W-:Y:S08]  /*2d00*/  HMMA.16816.F32.BF16 R40, R64.reuse, R56, R40 ;  /* 0x000000384028723c */ /* 0x040ff00000041828 */
[----:B------:R-:W-:Y:S01]  /*2d10*/  HMMA.16816.F32.BF16 R56, R64, R58, R36 ;  /* 0x0000003a4038723c */ /* 0x000fe20000041824 */
[----:B------:R-:W3:Y:S07]  /*2d20*/  LDSM.16.M88.4 R36, [R109+0x5400] ;  /* 0x005400006d24783b */ /* 0x000eee0000000200 */
[----:B-1----:R-:W-:Y:S08]  /*2d30*/  HMMA.16816.F32.BF16 R20, R12, R8, R20 ;  /* 0x000000080c14723c */ /* 0x002ff00000041814 */
[C---:B------:R-:W-:Y:S07]  /*2d40*/  HMMA.16816.F32.BF16 R48, R32.reuse, R24, R48 ;  /* 0x000000182030723c */ /* 0x040fee0000041830 */
[----:B------:R-:W-:Y:S01]  /*2d50*/  IADD3 R24, R3, 0x1, RZ ;  /* 0x0000000103187810 */ /* 0x000fe20007ffe0ff */
[----:B------:R-:W-:Y:S03]  /*2d60*/  HMMA.16816.F32.BF16 R44, R32, R26, R44 ;  /* 0x0000001a202c723c */ /* 0x000fe6000004182c */
[----:B------:R-:W-:-:S02]  /*2d70*/  ISETP.GE.AND P3, PT, R24, R97, PT ;  /* 0x000000611800720c */ /* 0x000fc40003f66270 */
[----:B------:R-:W-:-:S03]  /*2d80*/  ISETP.GE.AND P0, PT, R24, R96, PT ;  /* 0x000000601800720c */ /* 0x000fc60003f06270 */
[----:B------:R-:W-:Y:S01]  /*2d90*/  HMMA.16816.F32.BF16 R28, R12, R10, R28 ;  /* 0x0000000a0c1c723c */ /* 0x000fe2000004181c */
[----:B------:R-:W1:Y:S07]  /*2da0*/  LDSM.16.M88.4 R8, [R112+0x5c00] ;  /* 0x005c00007008783b */ /* 0x000e6e0000000200 */
[C---:B------:R-:W-:Y:S01]  /*2db0*/  HMMA.16816.F32.BF16 R72, R64.reuse, R52, R72 ;  /* 0x000000344048723c */ /* 0x040fe20000041848 */
[----:B------:R4:W5:Y:S07]  /*2dc0*/  I2F R52, R24 ;  /* 0x0000001800347306 */ /* 0x00096e0000201400 */
[----:B------:R-:W-:Y:S07]  /*2dd0*/  HMMA.16816.F32.BF16 R68, R64, R54, R68 ;  /* 0x000000364044723c */ /* 0x000fee0000041844 */
[C---:B------:R-:W-:Y:S01]  /*2de0*/  IADD3 R55, R3.reuse, 0x9, RZ ;  /* 0x0000000903377810 */ /* 0x040fe20007ffe0ff */
[----:B--2---:R-:W-:Y:S01]  /*2df0*/  HMMA.16816.F32.BF16 R40, R32, R16, R40 ;  /* 0x000000102028723c */ /* 0x004fe20000041828 */
[----:B----4-:R-:W2:Y:S01]  /*2e00*/  LDSM.16.M88.4 R24, [R109+0x5800] ;  /* 0x005800006d18783b */ /* 0x010ea20000000200 */
[CC--:B-----5:R-:W-:Y:S01]  /*2e10*/  FFMA.FTZ R7, R0.reuse, R52.reuse, R21 ;  /* 0x0000003400077223 */ /* 0x0e0fe20000010015 */
[----:B------:R-:W4:Y:S01]  /*2e20*/  I2F R16, R55 ;  /* 0x0000003700107306 */ /* 0x000f220000201400 */
[----:B------:R-:W-:Y:S01]  /*2e30*/  FFMA.FTZ R23, R0, R52, R23 ;  /* 0x0000003400177223 */ /* 0x000fe20000010017 */
[----:B------:R-:W-:-:S02]  /*2e40*/  IADD3 R54, R3, 0x8, RZ ;  /* 0x0000000803367810 */ /* 0x000fc40007ffe0ff */
[----:B------:R-:W-:Y:S01]  /*2e50*/  IADD3 R17, R3, 0x10, RZ ;  /* 0x0000001003117810 */ /* 0x000fe20007ffe0ff */
[C---:B---3--:R-:W-:Y:S01]  /*2e60*/  HMMA.16816.F32.BF16 R48, R12.reuse, R36, R48 ;  /* 0x000000240c30723c */ /* 0x048fe20000041830 */
[----:B------:R-:W-:Y:S02]  /*2e70*/  FSEL R7, R7, -INF , !P3 ;  /* 0xff80000007077808 */ /* 0x000fe40005800000 */
[-C--:B------:R-:W-:Y:S01]  /*2e80*/  ISETP.GE.AND P3, PT, R17, R97.reuse, PT ;  /* 0x000000611100720c */ /* 0x080fe20003f66270 */
[----:B------:R3:W-:Y:S01]  /*2e90*/  I2F R37, R17 ;  /* 0x0000001100257306 */ /* 0x0007e20000201400 */
[----:B------:R-:W-:Y:S02]  /*2ea0*/  ISETP.GE.AND P5, PT, R54, R97, PT ;  /* 0x000000613600720c */ /* 0x000fe40003fa6270 */
[----:B------:R-:W-:Y:S01]  /*2eb0*/  FSEL R36, R23, -INF , !P0 ;  /* 0xff80000017247808 */ /* 0x000fe20004000000 */
[----:B------:R-:W-:Y:S01]  /*2ec0*/  HMMA.16816.F32.BF16 R44, R12, R38, R44 ;  /* 0x000000260c2c723c */ /* 0x000fe2000004182c */
[----:B------:R-:W-:Y:S01]  /*2ed0*/  ISETP.GE.AND P0, PT, R17, R96, PT ;  /* 0x000000601100720c */ /* 0x000fe20003f06270 */
[----:B----4-:R-:W-:-:S02]  /*2ee0*/  FFMA.FTZ R23, R0, R16, R29 ;  /* 0x0000001000177223 */ /* 0x010fc4000001001d */
[----:B------:R4:W5:Y:S01]  /*2ef0*/  I2F R53, R54 ;  /* 0x0000003600357306 */ /* 0x0009620000201400 */
[----:B------:R-:W-:Y:S02]  /*2f00*/  ISETP.GE.AND P1, PT, R54, R96, PT ;  /* 0x000000603600720c */ /* 0x000fe40003f26270 */
[----:B------:R-:W-:Y:S01]  /*2f10*/  FFMA.FTZ R38, R0, R16, R31 ;  /* 0x0000001000267223 */ /* 0x000fe2000001001f */
[----:B------:R-:W-:Y:S01]  /*2f20*/  HMMA.16816.F32.BF16 R56, R32, R18, R56 ;  /* 0x000000122038723c */ /* 0x000fe20000041838 */
[C---:B------:R-:W-:Y:S02]  /*2f30*/  IADD3 R29, R3.reuse, 0x18, RZ ;  /* 0x00000018031d7810 */ /* 0x040fe40007ffe0ff */
[----:B------:R-:W-:Y:S01]  /*2f40*/  IADD3 R39, R3, 0x19, RZ ;  /* 0x0000001903277810 */ /* 0x000fe20007ffe0ff */
[----:B---3--:R-:W3:Y:S01]  /*2f50*/  LDSM.16.M88.4 R16, [R109+0x5c00] ;  /* 0x005c00006d10783b */ /* 0x008ee20000000200 */
[----:B------:R-:W2:Y:S01]  /*2f60*/  I2F R31, R29 ;  /* 0x0000001d001f7306 */ /* 0x000ea20000201400 */
[----:B------:R-:W-:Y:S01]  /*2f70*/  ISETP.GE.AND P4, PT, R55, R97, PT ;  /* 0x000000613700720c */ /* 0x000fe20003f86270 */
[----:B------:R-:W-:-:S04]  /*2f80*/  DEPBAR.LE SB0, 0x0 ;  /* 0x000080000000791a */ /* 0x000fc80000000000 */
[----:B-1----:R-:W-:Y:S01]  /*2f90*/  HMMA.16816.F32.BF16 R72, R32, R8, R72 ;  /* 0x000000082048723c */ /* 0x002fe20000041848 */
[----:B----4-:R-:W-:Y:S01]  /*2fa0*/  IADD3 R54, R3, 0x11, RZ ;  /* 0x0000001103367810 */ /* 0x010fe20007ffe0ff */
[CC--:B-----5:R-:W-:Y:S01]  /*2fb0*/  FFMA.FTZ R21, R0.reuse, R53.reuse, R28 ;  /* 0x0000003500157223 */ /* 0x0e0fe2000001001c */
[----:B------:R-:W-:Y:S01]  /*2fc0*/  ISETP.GE.AND P2, PT, R55, R96, PT ;  /* 0x000000603700720c */ /* 0x000fe20003f46270 */
[C---:B------:R-:W-:Y:S01]  /*2fd0*/  FFMA.FTZ R30, R0.reuse, R53, R30 ;  /* 0x00000035001e7223 */ /* 0x040fe2000001001e */
[----:B------:R-:W1:Y:S01]  /*2fe0*/  I2F R28, R54 ;  /* 0x00000036001c7306 */ /* 0x000e620000201400 */
[-C--:B------:R-:W-:Y:S01]  /*2ff0*/  FFMA.FTZ R48, R0, R37.reuse, R48 ;  /* 0x0000002500307223 */ /* 0x080fe20000010030 */
[----:B------:R-:W-:Y:S01]  /*3000*/  FSEL R23, R23, -INF , !P4 ;  /* 0xff80000017177808 */ /* 0x000fe20006000000 */
[----:B--2---:R-:W-:Y:S01]  /*3010*/  HMMA.16816.F32.BF16 R40, R12, R24, R40 ;  /* 0x000000180c28723c */ /* 0x004fe20000041828 */
[----:B------:R-:W-:Y:S01]  /*3020*/  FSEL R52, R30, -INF , !P1 ;  /* 0xff8000001e347808 */ /* 0x000fe20004800000 */
[----:B------:R-:W-:Y:S01]  /*3030*/  FFMA.FTZ R8, R0, R37, R50 ;  /* 0x0000002500087223 */ /* 0x000fe20000010032 */
[----:B------:R-:W-:Y:S01]  /*3040*/  FSEL R9, R48, -INF , !P3 ;  /* 0xff80000030097808 */ /* 0x000fe20005800000 */
[CC--:B------:R-:W-:Y:S01]  /*3050*/  FFMA.FTZ R37, R0.reuse, R31.reuse, R44 ;  /* 0x0000001f00257223 */ /* 0x0c0fe2000001002c */
[----:B------:R-:W2:Y:S01]  /*3060*/  I2F R30, R39 ;  /* 0x00000027001e7306 */ /* 0x000ea20000201400 */
[----:B------:R-:W-:Y:S01]  /*3070*/  IADD3 R48, R3, 0x20, RZ ;  /* 0x0000002003307810 */ /* 0x000fe20007ffe0ff */
[----:B------:R-:W-:Y:S01]  /*3080*/  FFMA.FTZ R44, R0, R31, R46 ;  /* 0x0000001f002c7223 */ /* 0x000fe2000001002e */
[----:B------:R-:W-:Y:S01]  /*3090*/  HMMA.16816.F32.BF16 R68, R32, R10, R68 ;  /* 0x0000000a2044723c */ /* 0x000fe20000041844 */
[----:B------:R-:W-:-:S02]  /*30a0*/  FSEL R38, R38, -INF , !P2 ;  /* 0xff80000026267808 */ /* 0x000fc40005000000 */
[C---:B------:R-:W-:Y:S02]  /*30b0*/  ISETP.GE.AND P4, PT, R29.reuse, R97, PT ;  /* 0x000000611d00720c */ /* 0x040fe40003f86270 */
[----:B------:R-:W4:Y:S01]  /*30c0*/  I2F R25, R48 ;  /* 0x0000003000197306 */ /* 0x000f220000201400 */
[----:B------:R-:W-:Y:S01]  /*30d0*/  ISETP.GE.AND P2, PT, R29, R96, PT ;  /* 0x000000601d00720c */ /* 0x000fe20003f46270 */
[CC--:B-1----:R-:W-:Y:S01]  /*30e0*/  FFMA.FTZ R29, R0.reuse, R28.reuse, R49 ;  /* 0x0000001c001d7223 */ /* 0x0c2fe20000010031 */
[C---:B------:R-:W-:Y:S01]  /*30f0*/  HMMA.16816.F32.BF16 R56, R12.reuse, R26, R56 ;  /* 0x0000001a0c38723c */ /* 0x040fe20000041838 */
[C---:B------:R-:W-:Y:S01]  /*3100*/  FFMA.FTZ R51, R0.reuse, R28, R51 ;  /* 0x0000001c00337223 */ /* 0x040fe20000010033 */
[----:B------:R-:W-:Y:S02]  /*3110*/  IADD3 R28, R3, 0x21, RZ ;  /* 0x00000021031c7810 */ /* 0x000fe40007ffe0ff */
[----:B------:R-:W-:Y:S01]  /*3120*/  FSEL R37, R37, -INF , !P4 ;  /* 0xff80000025257808 */ /* 0x000fe20006000000 */
[CC--:B--2---:R-:W-:Y:S01]  /*3130*/  FFMA.FTZ R45, R0.reuse, R30.reuse, R45 ;  /* 0x0000001e002d7223 */ /* 0x0c4fe2000001002d */
[----:B------:R1:W2:Y:S01]  /*3140*/  I2F R26, R28 ;  /* 0x0000001c001a7306 */ /* 0x0002a20000201400 */
[----:B------:R-:W-:Y:S01]  /*3150*/  IADD3 R27, R3, 0x28, RZ ;  /* 0x00000028031b7810 */ /* 0x000fe20007ffe0ff */
[----:B------:R-:W-:Y:S01]  /*3160*/  FFMA.FTZ R47, R0, R30, R47 ;  /* 0x0000001e002f7223 */ /* 0x000fe2000001002f */
[----:B---3--:R-:W-:Y:S01]  /*3170*/  HMMA.16816.F32.BF16 R72, R12, R16, R72 ;  /* 0x000000100c48723c */ /* 0x008fe20000041848 */
[----:B------:R-:W-:-:S02]  /*3180*/  FSEL R44, R44, -INF , !P2 ;  /* 0xff8000002c2c7808 */ /* 0x000fc40005000000 */
[----:B------:R-:W-:Y:S01]  /*3190*/  IADD3 R30, R3, 0x30, RZ ;  /* 0x00000030031e7810 */ /* 0x000fe20007ffe0ff */
[----:B----4-:R-:W-:Y:S01]  /*31a0*/  FFMA.FTZ R35, R0, R25, R40 ;  /* 0x0000001900237223 */ /* 0x010fe20000010028 */
[----:B------:R-:W3:Y:S01]  /*31b0*/  I2F R31, R27 ;  /* 0x0000001b001f7306 */ /* 0x000ee20000201400 */
[----:B------:R-:W-:Y:S01]  /*31c0*/  ISETP.GE.AND P4, PT, R28, R97, PT ;  /* 0x000000611c00720c */ /* 0x000fe20003f86270 */
[----:B------:R-:W-:Y:S01]  /*31d0*/  FFMA.FTZ R34, R0, R25, R42 ;  /* 0x0000001900227223 */ /* 0x000fe2000001002a */
[----:B------:R-:W-:Y:S01]  /*31e0*/  ISETP.GE.AND P2, PT, R28, R96, PT ;  /* 0x000000601c00720c */ /* 0x000fe20003f46270 */
[----:B------:R-:W-:Y:S01]  /*31f0*/  HMMA.16816.F32.BF16 R68, R12, R18, R68 ;  /* 0x000000120c44723c */ /* 0x000fe20000041844 */
[----:B------:R-:W-:Y:S02]  /*3200*/  FSEL R8, R8, -INF , !P0 ;  /* 0xff80000008087808 */ /* 0x000fe40004000000 */
[----:B------:R-:W-:Y:S01]  /*3210*/  ISETP.GE.AND P3, PT, R39, R97, PT ;  /* 0x000000612700720c */ /* 0x000fe20003f66270 */
[----:B------:R-:W4:Y:S01]  /*3220*/  I2F R25, R30 ;  /* 0x0000001e00197306 */ /* 0x000f220000201400 */
[C---:B-1----:R-:W-:Y:S01]  /*3230*/  IADD3 R28, R3.reuse, 0x29, RZ ;  /* 0x00000029031c7810 */ /* 0x042fe20007ffe0ff */
[CC--:B--2---:R-:W-:Y:S01]  /*3240*/  FFMA.FTZ R41, R0.reuse, R26.reuse, R41 ;  /* 0x0000001a00297223 */ /* 0x0c4fe20000010029 */
[----:B------:R-:W-:Y:S01]  /*3250*/  IADD3 R12, R3, 0x38, RZ ;  /* 0x00000038030c7810 */ /* 0x000fe20007ffe0ff */
[----:B------:R-:W-:Y:S01]  /*3260*/  FFMA.FTZ R43, R0, R26, R43 ;  /* 0x0000001a002b7223 */ /* 0x000fe2000001002b */
[----:B------:R-:W-:-:S02]  /*3270*/  ISETP.GE.AND P0, PT, R39, R96, PT ;  /* 0x000000602700720c */ /* 0x000fc40003f06270 */
[----:B------:R-:W-:Y:S01]  /*3280*/  FSEL R21, R21, -INF , !P5 ;  /* 0xff80000015157808 */ /* 0x000fe20006800000 */
[----:B------:R-:W1:Y:S01]  /*3290*/  I2F R16, R28 ;  /* 0x0000001c00107306 */ /* 0x000e620000201400 */
[----:B------:R-:W-:Y:S01]  /*32a0*/  ISETP.GE.AND P5, PT, R54, R97, PT ;  /* 0x000000613600720c */ /* 0x000fe20003fa6270 */
[CC--:B---3--:R-:W-:Y:S01]  /*32b0*/  FFMA.FTZ R56, R0.reuse, R31.reuse, R56 ;  /* 0x0000001f00387223 */ /* 0x0c8fe20000010038 */
[----:B------:R-:W-:Y:S01]  /*32c0*/  FSEL R11, R45, -INF , !P3 ;  /* 0xff8000002d0b7808 */ /* 0x000fe20005800000 */
[C---:B------:R-:W-:Y:S01]  /*32d0*/  FFMA.FTZ R32, R0.reuse, R31, R58 ;  /* 0x0000001f00207223 */ /* 0x040fe2000001003a */
[----:B------:R-:W-:Y:S02]  /*32e0*/  FSEL R10, R47, -INF , !P0 ;  /* 0xff8000002f0a7808 */ /* 0x000fe40004000000 */
[C---:B------:R-:W-:Y:S01]  /*32f0*/  ISETP.GE.AND P3, PT, R27.reuse, R97, PT ;  /* 0x000000611b00720c */ /* 0x040fe20003f66270 */
[----:B------:R-:W2:Y:S01]  /*3300*/  I2F R15, R12 ;  /* 0x0000000c000f7306 */ /* 0x000ea20000201400 */
[----:B------:R-:W-:Y:S01]  /*3310*/  ISETP.GE.AND P0, PT, R27, R96, PT ;  /* 0x000000601b00720c */ /* 0x000fe20003f06270 */
[----:B----4-:R-:W-:Y:S01]  /*3320*/  FFMA.FTZ R72, R0, R25, R72 ;  /* 0x0000001900487223 */ /* 0x010fe20000010048 */
[----:B------:R-:W-:-:S02]  /*3330*/  IADD3 R26, R3, 0x31, RZ ;  /* 0x00000031031a7810 */ /* 0x000fc40007ffe0ff */
[----:B------:R-:W-:Y:S02]  /*3340*/  FSEL R29, R29, -INF , !P5 ;  /* 0xff8000001d1d7808 */ /* 0x000fe40006800000 */
[-C--:B------:R-:W-:Y:S01]  /*3350*/  ISETP.GE.AND P5, PT, R48, R97.reuse, PT ;  /* 0x000000613000720c */ /* 0x080fe20003fa6270 */
[----:B------:R3:W4:Y:S01]  /*3360*/  I2F R17, R26 ;  /* 0x0000001a00117306 */ /* 0x0007220000201400 */
[----:B------:R-:W-:Y:S01]  /*3370*/  FSEL R88, R56, -INF , !P3 ;  /* 0xff80000038587808 */ /* 0x000fe20005800000 */
[-C--:B-1----:R-:W-:Y:S01]  /*3380*/  FFMA.FTZ R57, R0, R16.reuse, R57 ;  /* 0x0000001000397223 */ /* 0x082fe20000010039 */
[----:B------:R-:W-:Y:S01]  /*3390*/  FSEL R32, R32, -INF , !P0 ;  /* 0xff80000020207808 */ /* 0x000fe20004000000 */
[----:B------:R-:W-:Y:S01]  /*33a0*/  FFMA.FTZ R59, R0, R16, R59 ;  /* 0x00000010003b7223 */ /* 0x000fe2000001003b */
[C---:B------:R-:W-:Y:S02]  /*33b0*/  ISETP.GE.AND P3, PT, R26.reuse, R97, PT ;  /* 0x000000611a00720c */ /* 0x040fe40003f66270 */
[----:B------:R-:W-:Y:S01]  /*33c0*/  ISETP.GE.AND P0, PT, R26, R96, PT ;  /* 0x000000601a00720c */ /* 0x000fe20003f06270 */
[----:B------:R-:W1:Y:S01]  /*33d0*/  I2F R13, R3 ;  /* 0x00000003000d7306 */ /* 0x000e620000201400 */
[----:B------:R-:W-:Y:S01]  /*33e0*/  FSEL R89, R41, -INF , !P4 ;  /* 0xff80000029597808 */ /* 0x000fe20006000000 */
[----:B--2---:R-:W-:Y:S01]  /*33f0*/  FFMA.FTZ R68, R0, R15, R68 ;  /* 0x0000000f00447223 */ /* 0x004fe20000010044 */
[----:B------:R-:W-:-:S02]  /*3400*/  FSEL R98, R43, -INF , !P2 ;  /* 0xff8000002b627808 */ /* 0x000fc40005000000 */
[C---:B------:R-:W-:Y:S02]  /*3410*/  ISETP.GE.AND P4, PT, R30.reuse, R97, PT ;  /* 0x000000611e00720c */ /* 0x040fe40003f86270 */
[----:B------:R-:W-:Y:S01]  /*3420*/  ISETP.GE.AND P2, PT, R30, R96, PT ;  /* 0x000000601e00720c */ /* 0x000fe20003f46270 */
[C---:B---3--:R-:W-:Y:S01]  /*3430*/  FFMA.FTZ R26, R0.reuse, R25, R74 ;  /* 0x00000019001a7223 */ /* 0x048fe2000001004a */
[----:B------:R-:W-:Y:S01]  /*3440*/  FSEL R35, R35, -INF , !P5 ;  /* 0xff80000023237808 */ /* 0x000fe20006800000 */
[----:B----4-:R-:W-:Y:S01]  /*3450*/  FFMA.FTZ R73, R0, R17, R73 ;  /* 0x0000001100497223 */ /* 0x010fe20000010049 */
[----:B------:R-:W-:Y:S01]  /*3460*/  ISETP.GE.AND P5, PT, R28, R97, PT ;  /* 0x000000611c00720c */ /* 0x000fe20003fa6270 */
[----:B------:R-:W-:Y:S01]  /*3470*/  FFMA.FTZ R25, R0, R17, R75 ;  /* 0x0000001100197223 */ /* 0x000fe2000001004b */
[C---:B------:R-:W-:Y:S02]  /*3480*/  IADD3 R14, R3.reuse, 0x39, RZ ;  /* 0x00000039030e7810 */ /* 0x040fe40007ffe0ff */
[----:B------:R-:W-:Y:S01]  /*3490*/  FSEL R100, R72, -INF , !P4 ;  /* 0xff80000048647808 */ /* 0x000fe20006000000 */
[----:B-1----:R-:W-:Y:S01]  /*34a0*/  FFMA.FTZ R20, R0, R13, R20 ;  /* 0x0000000d00147223 */ /* 0x002fe20000010014 */
[----:B------:R-:W-:Y:S01]  /*34b0*/  FSEL R26, R26, -INF , !P2 ;  /* 0xff8000001a1a7808 */ /* 0x000fe20005000000 */
[----:B------:R-:W-:Y:S01]  /*34c0*/  BAR.SYNC.DEFER_BLOCKING 0x0 ;  /* 0x0000000000007b1d */ /* 0x000fe20000010000 */
[----:B------:R-:W-:-:S02]  /*34d0*/  ISETP.GE.AND P4, PT, R3, R97, PT ;  /* 0x000000610300720c */ /* 0x000fc40003f86270 */
[-C--:B------:R-:W-:Y:S02]  /*34e0*/  ISETP.GE.AND P2, PT, R3, R96.reuse, PT ;  /* 0x000000600300720c */ /* 0x080fe40003f46270 */
[-C--:B------:R-:W-:Y:S01]  /*34f0*/  ISETP.GE.AND P1, PT, R54, R96.reuse, PT ;  /* 0x000000603600720c */ /* 0x080fe20003f26270 */
[----:B------:R-:W1:Y:S01]  /*3500*/  I2F R3, R14 ;  /* 0x0000000e00037306 */ /* 0x000e620000201400 */
[----:B------:R-:W-:Y:S02]  /*3510*/  FSEL R91, R57, -INF , !P5 ;  /* 0xff800000395b7808 */ /* 0x000fe40006800000 */
[----:B------:R-:W-:Y:S02]  /*3520*/  ISETP.GE.AND P5, PT, R12, R97, PT ;  /* 0x000000610c00720c */ /* 0x000fe40003fa6270 */
[----:B------:R-:W-:Y:S02]  /*3530*/  FSEL R24, R51, -INF , !P1 ;  /* 0xff80000033187808 */ /* 0x000fe40004800000 */
[----:B------:R-:W-:-:S02]  /*3540*/  ISETP.GE.AND P1, PT, R48, R96, PT ;  /* 0x000000603000720c */ /* 0x000fc40003f26270 */
[----:B------:R-:W-:Y:S02]  /*3550*/  FSEL R103, R68, -INF , !P5 ;  /* 0xff80000044677808 */ /* 0x000fe40006800000 */
[----:B------:R-:W-:Y:S02]  /*3560*/  ISETP.GE.AND P5, PT, R92, 0x2, PT ;  /* 0x000000025c00780c */ /* 0x000fe40003fa6270 */
[----:B------:R-:W-:Y:S02]  /*3570*/  FSEL R34, R34, -INF , !P1 ;  /* 0xff80000022227808 */ /* 0x000fe40004800000 */
[-C--:B------:R-:W-:Y:S01]  /*3580*/  ISETP.GE.AND P1, PT, R28, R96.reuse, PT ;  /* 0x000000601c00720c */ /* 0x080fe20003f26270 */
[C---:B------:R-:W-:Y:S01]  /*3590*/  FFMA.FTZ R28, R0.reuse, R15, R70 ;  /* 0x0000000f001c7223 */ /* 0x040fe20000010046 */
[----:B------:R-:W-:Y:S01]  /*35a0*/  FSEL R101, R73, -INF , !P3 ;  /* 0xff80000049657808 */ /* 0x000fe20005800000 */
[CC--:B-1----:R-:W-:Y:S01]  /*35b0*/  FFMA.FTZ R69, R0.reuse, R3.reuse, R69 ;  /* 0x0000000300457223 */ /* 0x0c2fe20000010045 */
[----:B------:R-:W-:Y:S01]  /*35c0*/  FSEL R102, R59, -INF , !P1 ;  /* 0xff8000003b667808 */ /* 0x000fe20004800000 */
[----:B------:R-:W-:Y:S01]  /*35d0*/  FFMA.FTZ R27, R0, R3, R71 ;  /* 0x00000003001b7223 */ /* 0x000fe20000010047 */
[----:B------:R-:W-:Y:S01]  /*35e0*/  ISETP.GE.AND P1, PT, R12, R96, PT ;  /* 0x000000600c00720c */ /* 0x000fe20003f26270 */
[----:B------:R-:W-:Y:S01]  /*35f0*/  FFMA.FTZ R12, R0, R13, R22 ;  /* 0x0000000d000c7223 */ /* 0x000fe20000010016 */
[----:B------:R-:W-:-:S02]  /*3600*/  FSEL R25, R25, -INF , !P0 ;  /* 0xff80000019197808 */ /* 0x000fc40004000000 */
        /* <DEDUP_REMOVED lines=66> */
.L_x_5111:
[----:B------:R-:W-:-:S04]  /*3a30*/  LEA R2, -R6, RZ, 0x6 ;  /* 0x000000ff06027211 */ /* 0x000fc800078e31ff */
[----:B------:R-:W-:Y:S02]  /*3a40*/  SHF.R.S32.HI R6, RZ, 0x1f, R2 ;  /* 0x0000001fff067819 */ /* 0x000fe40000011402 */
.L_x_5112:
[----:B------:R-:W-:Y:S01]  /*3a50*/  ISETP.GE.AND P4, PT, R124, c[0x0][0x220], PT ;  /* 0x000088007c007a0c */ /* 0x000fe20003f86270 */
[----:B------:R-:W-:Y:S01]  /*3a60*/  BSSY B0, `(.L_x_5113) ;  /* 0x000003a000007945 */ /* 0x000fe20003800000 */
[----:B------:R-:W-:Y:S02]  /*3a70*/  ISETP.GE.AND P3, PT, R115, c[0x0][0x220], PT ;  /* 0x0000880073007a0c */ /* 0x000fe40003f66270 */
[----:B------:R-:W-:Y:S02]  /*3a80*/  IADD3 R16, P1, R2, R94, RZ ;  /* 0x0000005e02107210 */ /* 0x000fe40007f3e0ff */
[----:B------:R-:W-:-:S03]  /*3a90*/  IADD3 R3, P0, R117, R2, RZ ;  /* 0x0000000275037210 */ /* 0x000fc60007f1e0ff */
[----:B------:R-:W-:Y:S02]  /*3aa0*/  IMAD.X R13, R6, 0x1, R95, P1 ;  /* 0x00000001060d7824 */ /* 0x000fe400008e065f */
[----:B------:R-:W-:Y:S02]  /*3ab0*/  IMAD.X R6, R116, 0x1, R6, P0 ;  /* 0x0000000174067824 */ /* 0x000fe400000e0606 */
[C---:B------:R-:W-:Y:S01]  /*3ac0*/  @!P4 LEA R40, P1, R16.reuse, c[0x0][0x168], 0x1 ;  /* 0x00005a001028ca11 */ /* 0x040fe200078208ff */
[----:B------:R1:W-:Y:S01]  /*3ad0*/  @P4 STS [R121+0x3000], RZ ;  /* 0x003000ff79004388 */ /* 0x0003e20000000800 */
[CC--:B------:R-:W-:Y:S02]  /*3ae0*/  @!P4 IADD3 R18, P0, R3.reuse, R94.reuse, RZ ;  /* 0x0000005e0312c210 */ /* 0x0c0fe40007f1e0ff */
        /* <DEDUP_REMOVED lines=12> */
[----:B------:R-:W-:Y:S01]  /*3bb0*/  @!P3 LEA R42, P2, R16, c[0x0][0x168], 0x1 ;  /* 0x00005a00102aba11 */ /* 0x000fe200078408ff */
[----:B------:R-:W-:Y:S01]  /*3bc0*/  @!P3 IMAD.X R15, R6, 0x1, R95, P0 ;  /* 0x00000001060fb824 */ /* 0x000fe200000e065f */
[----:B------:R-:W-:Y:S01]  /*3bd0*/  @!P3 LEA R18, P0, R2, c[0x0][0x168], 0x1 ;  /* 0x00005a000212ba11 */ /* 0x000fe200078008ff */
[----:B------:R1:W-:Y:S01]  /*3be0*/  @P3 STS.128 [R121+0x4000], RZ ;  /* 0x004000ff79003388 */ /* 0x0003e20000000c00 */
[----:B------:R-:W-:Y:S02]  /*3bf0*/  @!P3 LEA.HI.X R43, R16, c[0x0][0x16c], R13, 0x1, P2 ;  /* 0x00005b00102bba11 */ /* 0x000fe400010f0c0d */
        /* <DEDUP_REMOVED lines=32> */
.L_x_5114:
[----:B------:R-:W-:Y:S05]  /*3e00*/  BSYNC B0 ;  /* 0x0000000000007941 */ /* 0x000fea0003800000 */
.L_x_5113:
[----:B------:R-:W0:Y:S01]  /*3e10*/  LDGDEPBAR ;  /* 0x00000000000079af */ /* 0x000e220000000000 */
[----:B------:R-:W-:Y:S02]  /*3e20*/  MOV R94, R16 ;  /* 0x00000010005e7202 */ /* 0x000fe40000000f00 */
[----:B------:R-:W-:Y:S02]  /*3e30*/  MOV R95, R13 ;  /* 0x0000000d005f7202 */ /* 0x000fe40000000f00 */
.L_x_5110:
[----:B--2---:R-:W-:Y:S02]  /*3e40*/  FMNMX.FTZ R2, R14, R7, !PT ;  /* 0x000000070e027209 */ /* 0x004fe40007810000 */
        /* <DEDUP_REMOVED lines=10> */
[----:B------:R-:W-:-:S03]  /*3ef0*/  FMNMX.FTZ R2, R37, R2, !PT ;  /* 0x0000000225027209 */ /* 0x000fc60007810000 */
[----:B------:R-:W-:Y:S01]  /*3f00*/  LDSM.16.MT88.4 R56, [R110+0x7000] ;  /* 0x007000006e38783b */ /* 0x000fe20000004200 */
        /* <DEDUP_REMOVED lines=28> */
[----:B-1----:R-:W-:-:S03]  /*40d0*/  FMNMX.FTZ R3, R16, R3, !PT ;  /* 0x0000000310037209 */ /* 0x002fc60007810000 */
[----:B------:R-:W-:Y:S01]  /*40e0*/  LDSM.16.MT88.4 R16, [R110+0x6400] ;  /* 0x006400006e10783b */ /* 0x000fe20000004200 */
        /* <DEDUP_REMOVED lines=17> */
[----:B------:R-:W-:Y:S01]  /*4200*/  FFMA.FTZ R99, R35, c[0x0][0x23c], -R106 ;  /* 0x00008f0023637a23 */ /* 0x000fe2000001086a */
[----:B-1----:R-:W-:-:S02]  /*4210*/  FMNMX.FTZ R2, R13, R2, !PT ;  /* 0x000000020d027209 */ /* 0x002fc40007810000 */
[----:B------:R-:W1:Y:S01]  /*4220*/  MUFU.EX2 R133, R133 ;  /* 0x0000008500857308 */ /* 0x000e620000000800 */
[--C-:B------:R-:W-:Y:S01]  /*4230*/  FFMA.FTZ R88, R91, c[0x0][0x23c], -R106.reuse ;  /* 0x00008f005b587a23 */ /* 0x100fe2000001086a */
[C---:B------:R-:W-:Y:S01]  /*4240*/  FSETP.NEU.FTZ.AND P0, PT, R2.reuse, -INF , PT ;  /* 0xff8000000200780b */ /* 0x040fe20003f1d000 */
[----:B------:R-:W-:Y:S02]  /*4250*/  FMUL.FTZ R29, R2, c[0x0][0x23c] ;  /* 0x00008f00021d7a20 */ /* 0x000fe40000410000 */
[----:B------:R-:W-:-:S03]  /*4260*/  FFMA.FTZ R100, R100, c[0x0][0x23c], -R106 ;  /* 0x00008f0064647a23 */ /* 0x000fc6000001086a */
[----:B------:R-:W-:Y:S01]  /*4270*/  MUFU.EX2 R132, R132 ;  /* 0x0000008400847308 */ /* 0x000fe20000000800 */
[----:B------:R-:W-:Y:S01]  /*4280*/  FSEL R29, R29, RZ, P0 ;  /* 0x000000ff1d1d7208 */ /* 0x000fe20000000000 */
[--C-:B------:R-:W-:Y:S02]  /*4290*/  FFMA.FTZ R101, R101, c[0x0][0x23c], -R106.reuse ;  /* 0x00008f0065657a23 */ /* 0x100fe4000001086a */
[----:B------:R-:W-:Y:S02]  /*42a0*/  FFMA.FTZ R103, R103, c[0x0][0x23c], -R106 ;  /* 0x00008f0067677a23 */ /* 0x000fe4000001086a */
[--C-:B------:R-:W-:Y:S02]  /*42b0*/  FFMA.FTZ R131, R12, c[0x0][0x23c], -R29.reuse ;  /* 0x00008f000c837a23 */ /* 0x100fe4000001081d */
[--C-:B------:R-:W-:Y:S01]  /*42c0*/  FFMA.FTZ R134, R36, c[0x0][0x23c], -R29.reuse ;  /* 0x00008f0024867a23 */ /* 0x100fe2000001081d */
[----:B------:R-:W2:Y:S01]  /*42d0*/  MUFU.EX2 R105, R105 ;  /* 0x0000006900697308 */ /* 0x000ea20000000800 */
[--C-:B------:R-:W-:Y:S01]  /*42e0*/  FFMA.FTZ R130, R52, c[0x0][0x23c], -R29.reuse ;  /* 0x00008f0034827a23 */ /* 0x100fe2000001081d */
[----:B-1----:R-:W-:Y:S01]  /*42f0*/  F2FP.BF16.PACK_AB R80, R133, R136 ;  /* 0x000000888550723e */ /* 0x002fe200000010ff */
[--C-:B------:R-:W-:Y:S01]  /*4300*/  FFMA.FTZ R107, R38, c[0x0][0x23c], -R29.reuse ;  /* 0x00008f00266b7a23 */ /* 0x100fe2000001081d */
[----:B------:R-:W-:Y:S01]  /*4310*/  LDSM.16.MT88.4 R12, [R110+0x7400] ;  /* 0x007400006e0c783b */ /* 0x000fe20000004200 */
[----:B------:R-:W-:-:S02]  /*4320*/  FFMA.FTZ R33, R8, c[0x0][0x23c], -R29 ;  /* 0x00008f0008217a23 */ /* 0x000fc4000001081d */
[--C-:B------:R-:W-:Y:S01]  /*4330*/  FFMA.FTZ R20, R10, c[0x0][0x23c], -R29.reuse ;  /* 0x00008f000a147a23 */ /* 0x100fe2000001081d */
[----:B------:R-:W-:Y:S01]  /*4340*/  MUFU.EX2 R131, R131 ;  /* 0x0000008300837308 */ /* 0x000fe20000000800 */
[----:B------:R-:W1:Y:S01]  /*4350*/  LDSM.16.MT88.4 R8, [R108+0x6400] ;  /* 0x006400006c08783b */ /* 0x000e620000004200 */
[--C-:B------:R-:W-:Y:S02]  /*4360*/  FFMA.FTZ R24, R24, c[0x0][0x23c], -R29.reuse ;  /* 0x00008f0018187a23 */ /* 0x100fe4000001081d */
[--C-:B------:R-:W-:Y:S02]  /*4370*/  FFMA.FTZ R23, R44, c[0x0][0x23c], -R29.reuse ;  /* 0x00008f002c177a23 */ /* 0x100fe4000001081d */
[--C-:B------:R-:W-:Y:S02]  /*4380*/  FFMA.FTZ R91, R34, c[0x0][0x23c], -R29.reuse ;  /* 0x00008f00225b7a23 */ /* 0x100fe4000001081d */
[----:B------:R-:W3:Y:S01]  /*4390*/  MUFU.EX2 R134, R134 ;  /* 0x0000008600867308 */ /* 0x000ee20000000800 */
[----:B--2---:R-:W-:Y:S01]  /*43a0*/  F2FP.BF16.PACK_AB R82, R105, R132 ;  /* 0x000000846952723e */ /* 0x004fe200000010ff */
[----:B------:R-:W-:-:S02]  /*43b0*/  FFMA.FTZ R35, R32, c[0x0][0x23c], -R29 ;  /* 0x00008f0020237a23 */ /* 0x000fc4000001081d */
[--C-:B------:R-:W-:Y:S02]  /*43c0*/  FFMA.FTZ R34, R98, c[0x0][0x23c], -R29.reuse ;  /* 0x00008f0062227a23 */ /* 0x100fe4000001081d */
[----:B------:R-:W-:Y:S02]  /*43d0*/  FFMA.FTZ R32, R102, c[0x0][0x23c], -R29 ;  /* 0x00008f0066207a23 */ /* 0x000fe4000001081d */
[----:B------:R-:W-:Y:S01]  /*43e0*/  MUFU.EX2 R130, R130 ;  /* 0x0000008200827308 */ /* 0x000fe20000000800 */
[----:B------:R-:W-:Y:S02]  /*43f0*/  FADD.FTZ R133, R136, R133 ;  /* 0x0000008588857221 */ /* 0x000fe40000010000 */
[----:B------:R-:W-:Y:S02]  /*4400*/  FFMA.FTZ R104, R104, c[0x0][0x23c], -R106 ;  /* 0x00008f0068687a23 */ /* 0x000fe4000001086a */
[--C-:B------:R-:W-:Y:S02]  /*4410*/  FFMA.FTZ R26, R26, c[0x0][0x23c], -R29.reuse ;  /* 0x00008f001a1a7a23 */ /* 0x100fe4000001081d */
[----:B------:R-:W-:Y:S01]  /*4420*/  FFMA.FTZ R25, R25, c[0x0][0x23c], -R29 ;  /* 0x00008f0019197a23 */ /* 0x000fe2000001081d */
[----:B------:R-:W2:Y:S01]  /*4430*/  MUFU.EX2 R107, R107 ;  /* 0x0000006b006b7308 */ /* 0x000ea20000000800 */
[----:B---3--:R-:W-:Y:S01]  /*4440*/  F2FP.BF16.PACK_AB R81, R134, R131 ;  /* 0x000000838651723e */ /* 0x008fe200000010ff */
[----:B------:R-:W-:-:S02]  /*4450*/  FADD.FTZ R131, R131, R134 ;  /* 0x0000008683837221 */ /* 0x000fc40000010000 */
[--C-:B------:R-:W-:Y:S02]  /*4460*/  FFMA.FTZ R136, R27, c[0x0][0x23c], -R29.reuse ;  /* 0x00008f001b887a23 */ /* 0x100fe4000001081d */
[----:B------:R-:W-:Y:S02]  /*4470*/  FFMA.FTZ R28, R28, c[0x0][0x23c], -R29 ;  /* 0x00008f001c1c7a23 */ /* 0x000fe4000001081d */
[----:B------:R-:W3:Y:S01]  /*4480*/  MUFU.EX2 R31, R31 ;  /* 0x0000001f001f7308 */ /* 0x000ee20000000800 */
[----:B--2---:R-:W-:-:S07]  /*4490*/  F2FP.BF16.PACK_AB R83, R107, R130 ;  /* 0x000000826b53723e */ /* 0x004fce00000010ff */
[----:B------:R-:W-:Y:S01]  /*44a0*/  MUFU.EX2 R22, R22 ;  /* 0x0000001600167308 */ /* 0x000fe20000000800 */
[----:B------:R-:W-:Y:S01]  /*44b0*/  HMMA.16816.F32.BF16 R44, R80, R48, RZ ;  /* 0x00000030502c723c */ /* 0x000fe200000418ff */
[----:B---3--:R-:W-:-:S06]  /*44c0*/  F2FP.BF16.PACK_AB R4, R30, R31 ;  /* 0x0000001f1e04723e */ /* 0x008fcc00000010ff */
[----:B------:R-:W2:Y:S01]  /*44d0*/  MUFU.EX2 R21, R21 ;  /* 0x0000001500157308 */ /* 0x000ea20000000800 */
[C---:B------:R-:W-:Y:S07]  /*44e0*/  HMMA.16816.F32.BF16 R48, R80.reuse, R50, RZ ;  /* 0x000000325030723c */ /* 0x040fee00000418ff */
[----:B------:R-:W-:Y:S01]  /*44f0*/  MUFU.EX2 R33, R33 ;  /* 0x0000002100217308 */ /* 0x000fe20000000800 */
[C---:B------:R-:W-:Y:S07]  /*4500*/  HMMA.16816.F32.BF16 R60, R80.reuse, R64, RZ ;  /* 0x00000040503c723c */ /* 0x040fee00000418ff */
[----:B------:R-:W3:Y:S01]  /*4510*/  MUFU.EX2 R24, R24 ;  /* 0x0000001800187308 */ /* 0x000ee20000000800 */
[----:B--2---:R-:W-:Y:S01]  /*4520*/  F2FP.BF16.PACK_AB R6, R21, R22 ;  /* 0x000000161506723e */ /* 0x004fe200000010ff */
[C---:B------:R-:W-:Y:S06]  /*4530*/  HMMA.16816.F32.BF16 R64, R80.reuse, R66, RZ ;  /* 0x000000425040723c */ /* 0x040fec00000418ff */
[----:B------:R-:W-:Y:S02]  /*4540*/  MUFU.EX2 R23, R23 ;  /* 0x0000001700177308 */ /* 0x000fe40000000800 */
[C---:B------:R-:W-:Y:S06]  /*4550*/  HMMA.16816.F32.BF16 R68, R80.reuse, R72, RZ ;  /* 0x000000485044723c */ /* 0x040fec00000418ff */
[----:B------:R-:W2:Y:S01]  /*4560*/  MUFU.EX2 R20, R20 ;  /* 0x0000001400147308 */ /* 0x000ea20000000800 */
[----:B---3--:R-:W-:Y:S01]  /*4570*/  F2FP.BF16.PACK_AB R5, R24, R33 ;  /* 0x000000211805723e */ /* 0x008fe200000010ff */
[C---:B------:R-:W-:Y:S06]  /*4580*/  HMMA.16816.F32.BF16 R72, R80.reuse, R74, RZ ;  /* 0x0000004a5048723c */ /* 0x040fec00000418ff */
[----:B------:R-:W-:Y:S02]  /*4590*/  MUFU.EX2 R99, R99 ;  /* 0x0000006300637308 */ /* 0x000fe40000000800 */
[----:B------:R-:W-:Y:S01]  /*45a0*/  HMMA.16816.F32.BF16 R36, R80, R40, RZ ;  /* 0x000000285024723c */ /* 0x000fe200000418ff */
[----:B--2---:R-:W-:-:S05]  /*45b0*/  F2FP.BF16.PACK_AB R7, R20, R23 ;  /* 0x000000171407723e */ /* 0x004fca00000010ff */
[----:B------:R-:W2:Y:S02]  /*45c0*/  MUFU.EX2 R90, R90 ;  /* 0x0000005a005a7308 */ /* 0x000ea40000000800 */
[----:B------:R-:W-:Y:S06]  /*45d0*/  HMMA.16816.F32.BF16 R52, R80, R56, RZ ;  /* 0x000000385034723c */ /* 0x000fec00000418ff */
[----:B------:R-:W-:Y:S02]  /*45e0*/  MUFU.EX2 R89, R89 ;  /* 0x0000005900597308 */ /* 0x000fe40000000800 */
[C---:B-1----:R-:W-:Y:S06]  /*45f0*/  HMMA.16816.F32.BF16 R44, R4.reuse, R8, R44 ;  /* 0x00000008042c723c */ /* 0x042fec000004182c */
[----:B------:R-:W-:Y:S02]  /*4600*/  MUFU.EX2 R88, R88 ;  /* 0x0000005800587308 */ /* 0x000fe40000000800 */
[----:B------:R-:W-:Y:S01]  /*4610*/  HMMA.16816.F32.BF16 R48, R4, R10, R48 ;  /* 0x0000000a0430723c */ /* 0x000fe20000041830 */
[----:B------:R-:W1:Y:S05]  /*4620*/  LDSM.16.MT88.4 R8, [R108+0x7400] ;  /* 0x007400006c08783b */ /* 0x000e6a0000004200 */
[----:B------:R-:W-:Y:S02]  /*4630*/  MUFU.EX2 R91, R91 ;  /* 0x0000005b005b7308 */ /* 0x000fe40000000800 */
[C---:B------:R-:W-:Y:S06]  /*4640*/  HMMA.16816.F32.BF16 R40, R80.reuse, R42, RZ ;  /* 0x0000002a5028723c */ /* 0x040fec00000418ff */
[----:B------:R-:W3:Y:S02]  /*4650*/  MUFU.EX2 R34, R34 ;  /* 0x0000002200227308 */ /* 0x000ee40000000800 */
[----:B------:R-:W-:Y:S06]  /*4660*/  HMMA.16816.F32.BF16 R56, R80, R58, RZ ;  /* 0x0000003a5038723c */ /* 0x000fec00000418ff */
[----:B------:R-:W-:Y:S02]  /*4670*/  MUFU.EX2 R35, R35 ;  /* 0x0000002300237308 */ /* 0x000fe40000000800 */
[C---:B------:R-:W-:Y:S06]  /*4680*/  HMMA.16816.F32.BF16 R36, R4.reuse, R16, R36 ;  /* 0x000000100424723c */ /* 0x040fec0000041824 */
[----:B------:R-:W4:Y:S02]  /*4690*/  MUFU.EX2 R32, R32 ;  /* 0x0000002000207308 */ /* 0x000f240000000800 */
[C---:B------:R-:W-:Y:S01]  /*46a0*/  HMMA.16816.F32.BF16 R40, R4.reuse, R18, R40 ;  /* 0x000000120428723c */ /* 0x040fe20000041828 */
[----:B------:R-:W-:Y:S05]  /*46b0*/  LDSM.16.MT88.4 R16, [R110+0x6c00] ;  /* 0x006c00006e10783b */ /* 0x000fea0000004200 */
[----:B------:R-:W-:Y:S02]  /*46c0*/  MUFU.EX2 R100, R100 ;  /* 0x0000006400647308 */ /* 0x000fe40000000800 */
[C---:B------:R-:W-:Y:S06]  /*46d0*/  HMMA.16816.F32.BF16 R52, R4.reuse, R12, R52 ;  /* 0x0000000c0434723c */ /* 0x040fec0000041834 */
[----:B------:R-:W5:Y:S01]  /*46e0*/  MUFU.EX2 R101, R101 ;  /* 0x0000006500657308 */ /* 0x000f620000000800 */
[----:B------:R-:W-:Y:S01]  /*46f0*/  FADD.FTZ R12, R132, R133 ;  /* 0x00000085840c7221 */ /* 0x000fe20000010000 */
[----:B-1----:R-:W-:Y:S01]  /*4700*/  HMMA.16816.F32.BF16 R60, R4, R8, R60 ;  /* 0x00000008043c723c */ /* 0x002fe2000004183c */
[----:B------:R-:W-:-:S02]  /*4710*/  LEA R132, P0, R94, c[0x0][0x168], 0x1 ;  /* 0x00005a005e847a11 */ /* 0x000fc400078008ff */
[----:B------:R-:W-:-:S03]  /*4720*/  FADD.FTZ R12, R105, R12 ;  /* 0x0000000c690c7221 */ /* 0x000fc60000010000 */
[----:B------:R-:W-:Y:S01]  /*4730*/  MUFU.EX2 R103, R103 ;  /* 0x0000006700677308 */ /* 0x000fe20000000800 */
[----:B------:R-:W-:Y:S01]  /*4740*/  LEA.HI.X R133, R94, c[0x0][0x16c], R95, 0x1, P0 ;  /* 0x00005b005e857a11 */ /* 0x000fe200000f0c5f */
[C---:B------:R-:W-:Y:S01]  /*4750*/  HMMA.16816.F32.BF16 R64, R4.reuse, R10, R64 ;  /* 0x0000000a0440723c */ /* 0x040fe20000041840 */
[----:B------:R-:W1:Y:S05]  /*4760*/  LDSM.16.MT88.4 R8, [R110+0x8400] ;  /* 0x008400006e08783b */ /* 0x000e6a0000004200 */
[----:B------:R-:W1:Y:S02]  /*4770*/  MUFU.EX2 R104, R104 ;  /* 0x0000006800687308 */ /* 0x000e640000000800 */
[----:B------:R-:W-:Y:S06]  /*4780*/  HMMA.16816.F32.BF16 R56, R4, R14, R56 ;  /* 0x0000000e0438723c */ /* 0x000fec0000041838 */
[----:B------:R-:W-:Y:S01]  /*4790*/  MUFU.EX2 R26, R26 ;  /* 0x0000001a001a7308 */ /* 0x000fe20000000800 */
[----:B------:R-:W-:-:S04]  /*47a0*/  FADD.FTZ R14, R130, R131 ;  /* 0x00000083820e7221 */ /* 0x000fc80000010000 */
[----:B------:R-:W-:-:S03]  /*47b0*/  FADD.FTZ R14, R107, R14 ;  /* 0x0000000e6b0e7221 */ /* 0x000fc60000010000 */
[----:B------:R-:W-:Y:S01]  /*47c0*/  MUFU.EX2 R25, R25 ;  /* 0x0000001900197308 */ /* 0x000fe20000000800 */
[----:B------:R-:W-:-:S04]  /*47d0*/  FADD.FTZ R33, R33, R14 ;  /* 0x0000000e21217221 */ /* 0x000fc80000010000 */
[----:B------:R-:W-:-:S03]  /*47e0*/  FADD.FTZ R24, R24, R33 ;  /* 0x0000002118187221 */ /* 0x000fc60000010000 */
[----:B------:R-:W-:Y:S01]  /*47f0*/  MUFU.EX2 R27, R28 ;  /* 0x0000001c001b7308 */ /* 0x000fe20000000800 */
[----:B------:R-:W-:-:S04]  /*4800*/  FADD.FTZ R23, R23, R24 ;  /* 0x0000001817177221 */ /* 0x000fc80000010000 */
[----:B------:R-:W-:-:S03]  /*4810*/  FADD.FTZ R20, R20, R23 ;  /* 0x0000001714147221 */ /* 0x000fc60000010000 */
        /* <DEDUP_REMOVED lines=38> */
[----:B-----5:R-:W-:Y:S01]  /*4a80*/  F2FP.BF16.PACK_AB R4, R101, R100 ;  /* 0x000000646504723e */ /* 0x020fe200000010ff */
[----:B------:R-:W2:Y:S01]  /*4a90*/  LDSM.16.MT88.4 R12, [R108+0x6c00] ;  /* 0x006c00006c0c783b */ /* 0x000ea20000004200 */
[----:B------:R-:W-:Y:S01]  /*4aa0*/  F2FP.BF16.PACK_AB R6, R104, R103 ;  /* 0x000000676806723e */ /* 0x000fe200000010ff */
[----:B------:R-:W-:Y:S01]  /*4ab0*/  FADD.FTZ R5, R30, R5 ;  /* 0x000000051e057221 */ /* 0x000fe20000010000 */
[----:B------:R-:W-:-:S03]  /*4ac0*/  F2FP.BF16.PACK_AB R7, R136, R27 ;  /* 0x0000001b8807723e */ /* 0x000fc600000010ff */
[----:B------:R-:W-:Y:S01]  /*4ad0*/  FADD.FTZ R22, R22, R5 ;  /* 0x0000000516167221 */ /* 0x000fe20000010000 */
[----:B------:R-:W-:Y:S01]  /*4ae0*/  F2FP.BF16.PACK_AB R5, R25, R26 ;  /* 0x0000001a1905723e */ /* 0x000fe200000010ff */
[----:B------:R-:W-:Y:S02]  /*4af0*/  FADD.FTZ R26, R26, R35 ;  /* 0x000000231a1a7221 */ /* 0x000fe40000010000 */
[----:B------:R-:W-:Y:S02]  /*4b00*/  FADD.FTZ R22, R21, R22 ;  /* 0x0000001615167221 */ /* 0x000fe40000010000 */
[----:B------:R-:W-:Y:S02]  /*4b10*/  FADD.FTZ R26, R25, R26 ;  /* 0x0000001a191a7221 */ /* 0x000fe40000010000 */
[----:B------:R-:W-:Y:S01]  /*4b20*/  HMMA.16816.F32.BF16 R36, R4, R16, R36 ;  /* 0x000000100424723c */ /* 0x000fe20000041824 */
[----:B------:R-:W-:Y:S02]  /*4b30*/  FADD.FTZ R99, R99, R22 ;  /* 0x0000001663637221 */ /* 0x000fe40000010000 */
[----:B------:R-:W-:-:S02]  /*4b40*/  FADD.FTZ R27, R27, R26 ;  /* 0x0000001a1b1b7221 */ /* 0x000fc40000010000 */
[----:B------:R-:W-:Y:S02]  /*4b50*/  FADD.FTZ R90, R90, R99 ;  /* 0x000000635a5a7221 */ /* 0x000fe40000010000 */
[----:B------:R-:W-:Y:S01]  /*4b60*/  FADD.FTZ R136, R136, R27 ;  /* 0x0000001b88887221 */ /* 0x000fe20000010000 */
        /* <DEDUP_REMOVED lines=82> */
.L_x_5116:
[----:B------:R-:W-:-:S04]  /*5090*/  LEA R6, -R85, RZ, 0x6 ;  /* 0x000000ff55067211 */ /* 0x000fc800078e31ff */
[----:B------:R-:W-:Y:S02]  /*50a0*/  SHF.R.S32.HI R5, RZ, 0x1f, R6 ;  /* 0x0000001fff057819 */ /* 0x000fe40000011406 */
.L_x_5117:
        /* <DEDUP_REMOVED lines=8> */
[----:B------:R-:W-:Y:S01]  /*5130*/  IMAD.X R9, R126, 0x1, R5, P1 ;  /* 0x000000017e097824 */ /* 0x000fe200008e0605 */
[CC--:B------:R-:W-:Y:S01]  /*5140*/  @!P3 IADD3 R4, P5, R6.reuse, R86.reuse, RZ ;  /* 0x000000560604b210 */ /* 0x0c0fe20007fbe0ff */
[----:B------:R-:W-:Y:S01]  /*5150*/  @P4 STS [R121+0x6000], RZ ;  /* 0x006000ff79004388 */ /* 0x000fe20000000800 */
[----:B------:R-:W-:Y:S02]  /*5160*/  @!P4 LEA.HI.X R13, R85, R139, R8, 0x6, P0 ;  /* 0x0000008b550dc211 */ /* 0x000fe400000f3408 */
[-C--:B------:R-:W-:Y:S01]  /*5170*/  @!P2 IADD3 R6, P0, R6, R86.reuse, RZ ;  /* 0x000000560606a210 */ /* 0x080fe20007f1e0ff */
[--C-:B------:R-:W-:Y:S01]  /*5180*/  @!P3 IMAD.X R11, R5, 0x1, R84.reuse, P5 ;  /* 0x00000001050bb824 */ /* 0x100fe200028e0654 */
[-C--:B------:R-:W-:Y:S01]  /*5190*/  @!P3 IADD3 R8, P1, R7, R86.reuse, RZ ;  /* 0x000000560708b210 */ /* 0x080fe20007f3e0ff */
[----:B------:R-:W-:Y:S01]  /*51a0*/  @P4 STS [R121+0x6004], RZ ;  /* 0x006004ff79004388 */ /* 0x000fe20000000800 */
        /* <DEDUP_REMOVED lines=44> */
[----:B------:R-:W1:Y:S04]  /*5470*/  LDSM.16.M88.4 R28, [R112+0x3000] ;  /* 0x00300000701c783b */ /* 0x000e680000000200 */
[----:B------:R-:W-:Y:S04]  /*5480*/  LDSM.16.M88.4 R84, [R111] ;  /* 0x000000006f54783b */ /* 0x000fe80000000200 */
[----:B------:R-:W1:Y:S04]  /*5490*/  LDSM.16.M88.4 R88, [R109+0x3400] ;  /* 0x003400006d58783b */ /* 0x000e680000000200 */
[----:B--2---:R-:W2:Y:S04]  /*54a0*/  LDSM.16.M88.4 R16, [R109+0x3000] ;  /* 0x003000006d10783b */ /* 0x004ea80000000200 */
[----:B---3--:R-:W3:Y:S04]  /*54b0*/  LDSM.16.M88.4 R8, [R112+0x3800] ;  /* 0x003800007008783b */ /* 0x008ee80000000200 */
[----:B----4-:R-:W4:Y:S04]  /*54c0*/  LDSM.16.M88.4 R12, [R109+0x3800] ;  /* 0x003800006d0c783b */ /* 0x010f280000000200 */
[----:B------:R-:W0:Y:S01]  /*54d0*/  LDGDEPBAR ;  /* 0x00000000000079af */ /* 0x000e220000000000 */
[C---:B-----5:R-:W-:Y:S08]  /*54e0*/  HMMA.16816.F32.BF16 R24, R4.reuse, R20, RZ ;  /* 0x000000140418723c */ /* 0x060ff000000418ff */
[C---:B------:R-:W-:Y:S08]  /*54f0*/  HMMA.16816.F32.BF16 R20, R4.reuse, R22, RZ ;  /* 0x000000160414723c */ /* 0x040ff000000418ff */
[C---:B-1----:R-:W-:Y:S08]  /*5500*/  HMMA.16816.F32.BF16 R32, R4.reuse, R28, RZ ;  /* 0x0000001c0420723c */ /* 0x042ff000000418ff */
[----:B------:R-:W-:Y:S08]  /*5510*/  HMMA.16816.F32.BF16 R28, R4, R30, RZ ;  /* 0x0000001e041c723c */ /* 0x000ff000000418ff */
[C---:B------:R-:W-:Y:S08]  /*5520*/  HMMA.16816.F32.BF16 R24, R84.reuse, R88, R24 ;  /* 0x000000585418723c */ /* 0x040ff00000041818 */
[C---:B------:R-:W-:Y:S01]  /*5530*/  HMMA.16816.F32.BF16 R20, R84.reuse, R90, R20 ;  /* 0x0000005a5414723c */ /* 0x040fe20000041814 */
[----:B------:R-:W1:Y:S07]  /*5540*/  LDSM.16.M88.4 R88, [R112+0x3c00] ;  /* 0x003c00007058783b */ /* 0x000e6e0000000200 */
[C---:B--2---:R-:W-:Y:S08]  /*5550*/  HMMA.16816.F32.BF16 R32, R84.reuse, R16, R32 ;  /* 0x000000105420723c */ /* 0x044ff00000041820 */
[----:B------:R-:W-:Y:S08]  /*5560*/  HMMA.16816.F32.BF16 R28, R84, R18, R28 ;  /* 0x00000012541c723c */ /* 0x000ff0000004181c */
[C---:B---3--:R-:W-:Y:S08]  /*5570*/  HMMA.16816.F32.BF16 R16, R4.reuse, R8, RZ ;  /* 0x000000080410723c */ /* 0x048ff000000418ff */
[----:B------:R-:W-:Y:S11]  /*5580*/  HMMA.16816.F32.BF16 R8, R4, R10, RZ ;  /* 0x0000000a0408723c */ /* 0x000ff600000418ff */
[----:B------:R-:W-:Y:S05]  /*5590*/  @!UPT UIADD3 URZ, URZ, URZ, URZ ;  /* 0x0000003f3f3ff290 */ /* 0x000fea000fffe03f */
[C---:B----4-:R-:W-:Y:S08]  /*55a0*/  HMMA.16816.F32.BF16 R16, R84.reuse, R12, R16 ;  /* 0x0000000c5410723c */ /* 0x050ff00000041810 */
[----:B------:R-:W-:Y:S08]  /*55b0*/  HMMA.16816.F32.BF16 R12, R84, R14, R8 ;  /* 0x0000000e540c723c */ /* 0x000ff00000041808 */
[C---:B-1----:R-:W-:Y:S08]  /*55c0*/  HMMA.16816.F32.BF16 R8, R4.reuse, R88, RZ ;  /* 0x000000580408723c */ /* 0x042ff000000418ff */
[----:B------:R-:W-:Y:S01]  /*55d0*/  HMMA.16816.F32.BF16 R4, R4, R90, RZ ;  /* 0x0000005a0404723c */ /* 0x000fe200000418ff */
[----:B------:R-:W1:Y:S11]  /*55e0*/  LDSM.16.M88.4 R88, [R109+0x3c00] ;  /* 0x003c00006d58783b */ /* 0x000e760000000200 */
[----:B------:R-:W-:Y:S04]  /*55f0*/  @!UPT UIADD3 URZ, URZ, URZ, URZ ;  /* 0x0000003f3f3ff290 */ /* 0x000fe8000fffe03f */
        /* <DEDUP_REMOVED lines=54> */
[----:B------:R-:W-:Y:S01]  /*5960*/  IMAD R84, R120, 0x40, R119 ;  /* 0x0000004078547824 */ /* 0x000fe200078e0277 */
[----:B------:R-:W-:Y:S07]  /*5970*/  HMMA.16816.F32.BF16 R4, R88, R86, R4 ;  /* 0x000000565804723c */ /* 0x000fee0000041804 */
[----:B------:R-:W-:-:S02]  /*5980*/  IADD3 R90, R84, 0x1, RZ ;  /* 0x00000001545a7810 */ /* 0x000fc40007ffe0ff */
[----:B------:R-:W-:Y:S02]  /*5990*/  IADD3 R89, R84, 0x8, RZ ;  /* 0x0000000854597810 */ /* 0x000fe40007ffe0ff */
[----:B------:R-:W1:Y:S01]  /*59a0*/  I2F R86, R90 ;  /* 0x0000005a00567306 */ /* 0x000e620000201400 */
[----:B------:R-:W-:Y:S01]  /*59b0*/  BAR.SYNC.DEFER_BLOCKING 0x0 ;  /* 0x0000000000007b1d */ /* 0x000fe20000010000 */
[-C--:B------:R-:W-:Y:S02]  /*59c0*/  ISETP.GE.AND P0, PT, R90, R97.reuse, PT ;  /* 0x000000615a00720c */ /* 0x080fe40003f06270 */
[----:B------:R-:W-:Y:S02]  /*59d0*/  IADD3 R88, R84, 0x9, RZ ;  /* 0x0000000954587810 */ /* 0x000fe40007ffe0ff */
[----:B------:R-:W-:Y:S02]  /*59e0*/  ISETP.GE.AND P5, PT, R90, R96, PT ;  /* 0x000000605a00720c */ /* 0x000fe40003fa6270 */
[----:B------:R-:W2:Y:S01]  /*59f0*/  I2F R87, R89 ;  /* 0x0000005900577306 */ /* 0x000ea20000201400 */
[----:B------:R-:W-:Y:S01]  /*5a00*/  ISETP.GE.AND P1, PT, R89, R97, PT ;  /* 0x000000615900720c */ /* 0x000fe20003f26270 */
[----:B-1----:R-:W-:-:S05]  /*5a10*/  FFMA.FTZ R33, R0, R86, R33 ;  /* 0x0000005600217223 */ /* 0x002fca0000010021 */
[----:B------:R-:W-:Y:S01]  /*5a20*/  FSEL R85, R33, -INF , !P0 ;  /* 0xff80000021557808 */ /* 0x000fe20004000000 */
[C---:B------:R-:W-:Y:S01]  /*5a30*/  FFMA.FTZ R33, R0.reuse, R86, R35 ;  /* 0x0000005600217223 */ /* 0x040fe20000010023 */
[----:B------:R-:W-:Y:S01]  /*5a40*/  ISETP.GE.AND P0, PT, R89, R96, PT ;  /* 0x000000605900720c */ /* 0x000fe20003f06270 */
[CC--:B--2---:R-:W-:Y:S01]  /*5a50*/  FFMA.FTZ R86, R0.reuse, R87.reuse, R28 ;  /* 0x0000005700567223 */ /* 0x0c4fe2000001001c */
[----:B------:R-:W1:Y:S01]  /*5a60*/  I2F R35, R88 ;  /* 0x0000005800237306 */ /* 0x000e620000201400 */
[----:B------:R-:W-:Y:S01]  /*5a70*/  FFMA.FTZ R30, R0, R87, R30 ;  /* 0x00000057001e7223 */ /* 0x000fe2000001001e */
[----:B------:R-:W-:Y:S02]  /*5a80*/  FSEL R28, R33, -INF , !P5 ;  /* 0xff800000211c7808 */ /* 0x000fe40006800000 */
[----:B------:R-:W-:Y:S02]  /*5a90*/  FSEL R33, R86, -INF , !P1 ;  /* 0xff80000056217808 */ /* 0x000fe40004800000 */
[----:B------:R-:W-:-:S02]  /*5aa0*/  IADD3 R86, R84, 0x10, RZ ;  /* 0x0000001054567810 */ /* 0x000fc40007ffe0ff */
[CC--:B------:R-:W-:Y:S02]  /*5ab0*/  ISETP.GE.AND P5, PT, R88.reuse, R97.reuse, PT ;  /* 0x000000615800720c */ /* 0x0c0fe40003fa6270 */
[----:B------:R2:W3:Y:S01]  /*5ac0*/  I2F R87, R86 ;  /* 0x0000005600577306 */ /* 0x0004e20000201400 */
[----:B------:R-:W-:Y:S02]  /*5ad0*/  ISETP.GE.AND P1, PT, R88, R96, PT ;  /* 0x000000605800720c */ /* 0x000fe40003f26270 */
[----:B------:R-:W-:Y:S02]  /*5ae0*/  FSEL R30, R30, -INF , !P0 ;  /* 0xff8000001e1e7808 */ /* 0x000fe40004000000 */
[----:B------:R-:W-:Y:S01]  /*5af0*/  ISETP.GE.AND P0, PT, R86, R97, PT ;  /* 0x000000615600720c */ /* 0x000fe20003f06270 */
[-C--:B-1----:R-:W-:Y:S01]  /*5b00*/  FFMA.FTZ R29, R0, R35.reuse, R29 ;  /* 0x00000023001d7223 */ /* 0x082fe2000001001d */
[----:B------:R-:W-:Y:S01]  /*5b10*/  IADD3 R88, R84, 0x11, RZ ;  /* 0x0000001154587810 */ /* 0x000fe20007ffe0ff */
[----:B------:R-:W-:-:S03]  /*5b20*/  FFMA.FTZ R31, R0, R35, R31 ;  /* 0x00000023001f7223 */ /* 0x000fc6000001001f */
[----:B------:R-:W-:Y:S01]  /*5b30*/  FSEL R29, R29, -INF , !P5 ;  /* 0xff8000001d1d7808 */ /* 0x000fe20006800000 */
[----:B------:R-:W1:Y:S01]  /*5b40*/  I2F R35, R88 ;  /* 0x0000005800237306 */ /* 0x000e620000201400 */
[----:B------:R-:W-:Y:S02]  /*5b50*/  ISETP.GE.AND P5, PT, R86, R96, PT ;  /* 0x000000605600720c */ /* 0x000fe40003fa6270 */
[----:B--2---:R-:W-:Y:S01]  /*5b60*/  IADD3 R86, R84, 0x18, RZ ;  /* 0x0000001854567810 */ /* 0x004fe20007ffe0ff */
[CC--:B---3--:R-:W-:Y:S01]  /*5b70*/  FFMA.FTZ R135, R0.reuse, R87.reuse, R24 ;  /* 0x0000005700877223 */ /* 0x0c8fe20000010018 */
[----:B------:R-:W-:Y:S01]  /*5b80*/  FSEL R24, R31, -INF , !P1 ;  /* 0xff8000001f187808 */ /* 0x000fe20004800000 */
[----:B------:R-:W-:Y:S02]  /*5b90*/  FFMA.FTZ R26, R0, R87, R26 ;  /* 0x00000057001a7223 */ /* 0x000fe4000001001a */
[----:B------:R-:W2:Y:S01]  /*5ba0*/  I2F R31, R86 ;  /* 0x00000056001f7306 */ /* 0x000ea20000201400 */
[----:B------:R-:W-:-:S02]  /*5bb0*/  ISETP.GE.AND P1, PT, R88, R97, PT ;  /* 0x000000615800720c */ /* 0x000fc40003f26270 */
[----:B------:R-:W-:Y:S02]  /*5bc0*/  FSEL R135, R135, -INF , !P0 ;  /* 0xff80000087877808 */ /* 0x000fe40004000000 */
[----:B------:R-:W-:Y:S02]  /*5bd0*/  ISETP.GE.AND P0, PT, R88, R96, PT ;  /* 0x000000605800720c */ /* 0x000fe40003f06270 */
[----:B------:R-:W-:Y:S01]  /*5be0*/  FSEL R140, R26, -INF , !P5 ;  /* 0xff8000001a8c7808 */ /* 0x000fe20006800000 */
[----:B-1----:R-:W-:Y:S01]  /*5bf0*/  FFMA.FTZ R25, R0, R35, R25 ;  /* 0x0000002300197223 */ /* 0x002fe20000010019 */
[----:B------:R-:W-:Y:S01]  /*5c00*/  ISETP.GE.AND P5, PT, R86, R97, PT ;  /* 0x000000615600720c */ /* 0x000fe20003fa6270 */
[----:B------:R-:W-:Y:S01]  /*5c10*/  FFMA.FTZ R27, R0, R35, R27 ;  /* 0x00000023001b7223 */ /* 0x000fe2000001001b */
[----:B------:R-:W-:Y:S02]  /*5c20*/  IADD3 R35, R84, 0x19, RZ ;  /* 0x0000001954237810 */ /* 0x000fe40007ffe0ff */
[----:B------:R-:W-:-:S02]  /*5c30*/  FSEL R141, R25, -INF , !P1 ;  /* 0xff800000198d7808 */ /* 0x000fc40004800000 */
[----:B------:R-:W-:Y:S01]  /*5c40*/  ISETP.GE.AND P1, PT, R86, R96, PT ;  /* 0x000000605600720c */ /* 0x000fe20003f26270 */
[CC--:B--2---:R-:W-:Y:S01]  /*5c50*/  FFMA.FTZ R22, R0.reuse, R31.reuse, R22 ;  /* 0x0000001f00167223 */ /* 0x0c4fe20000010016 */
[----:B------:R-:W1:Y:S01]  /*5c60*/  I2F R26, R35 ;  /* 0x00000023001a7306 */ /* 0x000e620000201400 */
[----:B------:R-:W-:Y:S01]  /*5c70*/  FFMA.FTZ R20, R0, R31, R20 ;  /* 0x0000001f00147223 */ /* 0x000fe20000010014 */
[----:B------:R-:W-:Y:S02]  /*5c80*/  FSEL R150, R27, -INF , !P0 ;  /* 0xff8000001b967808 */ /* 0x000fe40004000000 */
[----:B------:R-:W-:Y:S02]  /*5c90*/  FSEL R146, R22, -INF , !P1 ;  /* 0xff80000016927808 */ /* 0x000fe40004800000 */
[C---:B------:R-:W-:Y:S02]  /*5ca0*/  IADD3 R27, R84.reuse, 0x20, RZ ;  /* 0x00000020541b7810 */ /* 0x040fe40007ffe0ff */
[----:B------:R-:W-:-:S02]  /*5cb0*/  IADD3 R22, R84, 0x21, RZ ;  /* 0x0000002154167810 */ /* 0x000fc40007ffe0ff */
[----:B------:R-:W-:Y:S01]  /*5cc0*/  FSEL R145, R20, -INF , !P5 ;  /* 0xff80000014917808 */ /* 0x000fe20006800000 */
[----:B------:R-:W2:Y:S01]  /*5cd0*/  I2F R25, R27 ;  /* 0x0000001b00197306 */ /* 0x000ea20000201400 */
[CC--:B------:R-:W-:Y:S02]  /*5ce0*/  ISETP.GE.AND P0, PT, R35.reuse, R97.reuse, PT ;  /* 0x000000612300720c */ /* 0x0c0fe40003f06270 */
[----:B------:R-:W-:Y:S01]  /*5cf0*/  ISETP.GE.AND P5, PT, R35, R96, PT ;  /* 0x000000602300720c */ /* 0x000fe20003fa6270 */
[CC--:B-1----:R-:W-:Y:S01]  /*5d00*/  FFMA.FTZ R21, R0.reuse, R26.reuse, R21 ;  /* 0x0000001a00157223 */ /* 0x0c2fe20000010015 */
[----:B------:R-:W-:Y:S01]  /*5d10*/  ISETP.GE.AND P1, PT, R27, R97, PT ;  /* 0x000000611b00720c */ /* 0x000fe20003f26270 */
[----:B------:R-:W-:Y:S02]  /*5d20*/  FFMA.FTZ R23, R0, R26, R23 ;  /* 0x0000001a00177223 */ /* 0x000fe40000010017 */
[----:B------:R-:W1:Y:S01]  /*5d30*/  I2F R20, R22 ;  /* 0x0000001600147306 */ /* 0x000e620000201400 */
[----:B------:R-:W-:-:S02]  /*5d40*/  FSEL R147, R21, -INF , !P0 ;  /* 0xff80000015937808 */ /* 0x000fc40004000000 */
[----:B------:R-:W-:Y:S02]  /*5d50*/  FSEL R148, R23, -INF , !P5 ;  /* 0xff80000017947808 */ /* 0x000fe40006800000 */
[----:B------:R-:W-:Y:S01]  /*5d60*/  ISETP.GE.AND P0, PT, R27, R96, PT ;  /* 0x000000601b00720c */ /* 0x000fe20003f06270 */
[----:B--2---:R-:W-:Y:S01]  /*5d70*/  FFMA.FTZ R102, R0, R25, R18 ;  /* 0x0000001900667223 */ /* 0x004fe20000010012 */
[----:B------:R-:W-:Y:S01]  /*5d80*/  ISETP.GE.AND P5, PT, R22, R97, PT ;  /* 0x000000611600720c */ /* 0x000fe20003fa6270 */
[----:B------:R-:W-:Y:S01]  /*5d90*/  FFMA.FTZ R16, R0, R25, R16 ;  /* 0x0000001900107223 */ /* 0x000fe20000010010 */
[----:B------:R-:W-:Y:S02]  /*5da0*/  IADD3 R18, R84, 0x28, RZ ;  /* 0x0000002854127810 */ /* 0x000fe40007ffe0ff */
[----:B------:R-:W-:Y:S02]  /*5db0*/  FSEL R102, R102, -INF , !P0 ;  /* 0xff80000066667808 */ /* 0x000fe40004000000 */
[----:B------:R2:W3:Y:S01]  /*5dc0*/  I2F R21, R18 ;  /* 0x0000001200157306 */ /* 0x0004e20000201400 */
[-C--:B-1----:R-:W-:Y:S01]  /*5dd0*/  FFMA.FTZ R17, R0, R20.reuse, R17 ;  /* 0x0000001400117223 */ /* 0x082fe20000010011 */
[----:B------:R-:W-:Y:S01]  /*5de0*/  ISETP.GE.AND P0, PT, R18, R97, PT ;  /* 0x000000611200720c */ /* 0x000fe20003f06270 */
[----:B------:R-:W-:Y:S01]  /*5df0*/  FFMA.FTZ R106, R0, R20, R19 ;  /* 0x00000014006a7223 */ /* 0x000fe20000010013 */
[----:B------:R-:W-:-:S02]  /*5e00*/  IADD3 R19, R84, 0x29, RZ ;  /* 0x0000002954137810 */ /* 0x000fc40007ffe0ff */
[----:B------:R-:W-:Y:S02]  /*5e10*/  FSEL R104, R17, -INF , !P5 ;  /* 0xff80000011687808 */ /* 0x000fe40006800000 */
[-C--:B------:R-:W-:Y:S02]  /*5e20*/  ISETP.GE.AND P5, PT, R18, R96.reuse, PT ;  /* 0x000000601200720c */ /* 0x080fe40003fa6270 */
[----:B------:R-:W-:Y:S02]  /*5e30*/  FSEL R101, R16, -INF , !P1 ;  /* 0xff80000010657808 */ /* 0x000fe40004800000 */
[----:B------:R-:W1:Y:S01]  /*5e40*/  I2F R16, R19 ;  /* 0x0000001300107306 */ /* 0x000e620000201400 */
[----:B------:R-:W-:Y:S02]  /*5e50*/  ISETP.GE.AND P1, PT, R22, R96, PT ;  /* 0x000000601600720c */ /* 0x000fe40003f26270 */
[----:B--2---:R-:W-:Y:S01]  /*5e60*/  IADD3 R18, R84, 0x30, RZ ;  /* 0x0000003054127810 */ /* 0x004fe20007ffe0ff */
[-C--:B---3--:R-:W-:Y:S01]  /*5e70*/  FFMA.FTZ R14, R0, R21.reuse, R14 ;  /* 0x00000015000e7223 */ /* 0x088fe2000001000e */
[----:B------:R-:W-:Y:S01]  /*5e80*/  FSEL R106, R106, -INF , !P1 ;  /* 0xff8000006a6a7808 */ /* 0x000fe20004800000 */
[----:B------:R-:W-:-:S02]  /*5e90*/  FFMA.FTZ R12, R0, R21, R12 ;  /* 0x00000015000c7223 */ /* 0x000fc4000001000c */
[----:B------:R-:W2:Y:S01]  /*5ea0*/  I2F R17, R18 ;  /* 0x0000001200117306 */ /* 0x000ea20000201400 */
[CC--:B------:R-:W-:Y:S02]  /*5eb0*/  ISETP.GE.AND P1, PT, R19.reuse, R97.reuse, PT ;  /* 0x000000611300720c */ /* 0x0c0fe40003f26270 */
[----:B------:R-:W-:Y:S02]  /*5ec0*/  FSEL R130, R14, -INF , !P5 ;  /* 0xff8000000e827808 */ /* 0x000fe40006800000 */
[----:B------:R-:W-:Y:S02]  /*5ed0*/  ISETP.GE.AND P5, PT, R18, R97, PT ;  /* 0x000000611200720c */ /* 0x000fe40003fa6270 */
[----:B------:R-:W-:Y:S01]  /*5ee0*/  IADD3 R14, R84, 0x31, RZ ;  /* 0x00000031540e7810 */ /* 0x000fe20007ffe0ff */
[-C--:B-1----:R-:W-:Y:S01]  /*5ef0*/  FFMA.FTZ R13, R0, R16.reuse, R13 ;  /* 0x00000010000d7223 */ /* 0x082fe2000001000d */
[----:B------:R-:W-:Y:S01]  /*5f00*/  FSEL R105, R12, -INF , !P0 ;  /* 0xff8000000c697808 */ /* 0x000fe20004000000 */
[----:B------:R-:W-:Y:S01]  /*5f10*/  FFMA.FTZ R15, R0, R16, R15 ;  /* 0x00000010000f7223 */ /* 0x000fe2000001000f */
[----:B------:R-:W1:Y:S01]  /*5f20*/  I2F R12, R14 ;  /* 0x0000000e000c7306 */ /* 0x000e620000201400 */
[----:B------:R-:W-:-:S02]  /*5f30*/  ISETP.GE.AND P0, PT, R19, R96, PT ;  /* 0x000000601300720c */ /* 0x000fc40003f06270 */
[----:B------:R-:W-:Y:S01]  /*5f40*/  FSEL R131, R13, -INF , !P1 ;  /* 0xff8000000d837808 */ /* 0x000fe20004800000 */
[CC--:B--2---:R-:W-:Y:S01]  /*5f50*/  FFMA.FTZ R8, R0.reuse, R17.reuse, R8 ;  /* 0x0000001100087223 */ /* 0x0c4fe20000010008 */
[----:B------:R-:W-:Y:S01]  /*5f60*/  FSEL R100, R15, -INF , !P0 ;  /* 0xff8000000f647808 */ /* 0x000fe20004000000 */
[----:B------:R-:W-:Y:S01]  /*5f70*/  FFMA.FTZ R10, R0, R17, R10 ;  /* 0x00000011000a7223 */ /* 0x000fe2000001000a */
[----:B------:R-:W-:Y:S02]  /*5f80*/  ISETP.GE.AND P1, PT, R18, R96, PT ;  /* 0x000000601200720c */ /* 0x000fe40003f26270 */
[----:B------:R-:W-:Y:S02]  /*5f90*/  FSEL R99, R8, -INF , !P5 ;  /* 0xff80000008637808 */ /* 0x000fe40006800000 */
[----:B------:R-:W-:Y:S02]  /*5fa0*/  IADD3 R8, R84, 0x38, RZ ;  /* 0x0000003854087810 */ /* 0x000fe40007ffe0ff */
[----:B------:R-:W-:-:S02]  /*5fb0*/  ISETP.GE.AND P0, PT, R14, R97, PT ;  /* 0x000000610e00720c */ /* 0x000fc40003f06270 */
[----:B------:R-:W2:Y:S01]  /*5fc0*/  I2F R13, R8 ;  /* 0x00000008000d7306 */ /* 0x000ea20000201400 */
[-C--:B-1----:R-:W-:Y:S01]  /*5fd0*/  FFMA.FTZ R9, R0, R12.reuse, R9 ;  /* 0x0000000c00097223 */ /* 0x082fe20000010009 */
[----:B------:R-:W-:Y:S01]  /*5fe0*/  FSEL R91, R10, -INF , !P1 ;  /* 0xff8000000a5b7808 */ /* 0x000fe20004800000 */
[----:B------:R-:W-:Y:S01]  /*5ff0*/  FFMA.FTZ R11, R0, R12, R11 ;  /* 0x0000000c000b7223 */ /* 0x000fe2000001000b */
[C---:B------:R-:W-:Y:S02]  /*6000*/  ISETP.GE.AND P1, PT, R8.reuse, R97, PT ;  /* 0x000000610800720c */ /* 0x040fe40003f26270 */
[----:B------:R-:W-:Y:S02]  /*6010*/  FSEL R103, R9, -INF , !P0 ;  /* 0xff80000009677808 */ /* 0x000fe40004000000 */
[-C--:B------:R-:W-:Y:S01]  /*6020*/  ISETP.GE.AND P0, PT, R8, R96.reuse, PT ;  /* 0x000000600800720c */ /* 0x080fe20003f06270 */
[----:B------:R-:W1:Y:S01]  /*6030*/  I2F R9, R84 ;  /* 0x0000005400097306 */ /* 0x000e620000201400 */
[----:B------:R-:W-:-:S04]  /*6040*/  ISETP.GE.AND P5, PT, R14, R96, PT ;  /* 0x000000600e00720c */ /* 0x000fc80003fa6270 */
[----:B------:R-:W-:Y:S01]  /*6050*/  FSEL R98, R11, -INF , !P5 ;  /* 0xff8000000b627808 */ /* 0x000fe20006800000 */
[-C--:B--2---:R-:W-:Y:S01]  /*6060*/  FFMA.FTZ R4, R0, R13.reuse, R4 ;  /* 0x0000000d00047223 */ /* 0x084fe20000010004 */
[----:B------:R-:W-:Y:S01]  /*6070*/  IADD3 R8, R84, 0x39, RZ ;  /* 0x0000003954087810 */ /* 0x000fe20007ffe0ff */
[----:B------:R-:W-:Y:S01]  /*6080*/  FFMA.FTZ R6, R0, R13, R6 ;  /* 0x0000000d00067223 */ /* 0x000fe20000010006 */
[-C--:B------:R-:W-:Y:S02]  /*6090*/  ISETP.GE.AND P5, PT, R84, R97.reuse, PT ;  /* 0x000000615400720c */ /* 0x080fe40003fa6270 */
[----:B------:R-:W-:Y:S02]  /*60a0*/  FSEL R107, R4, -INF , !P1 ;  /* 0xff800000046b7808 */ /* 0x000fe40004800000 */
[----:B------:R-:W2:Y:S01]  /*60b0*/  I2F R4, R8 ;  /* 0x0000000800047306 */ /* 0x000ea20000201400 */
[----:B------:R-:W-:Y:S01]  /*60c0*/  ISETP.GE.AND P1, PT, R8, R97, PT ;  /* 0x000000610800720c */ /* 0x000fe20003f26270 */
[-C--:B-1----:R-:W-:Y:S01]  /*60d0*/  FFMA.FTZ R34, R0, R9.reuse, R34 ;  /* 0x0000000900227223 */ /* 0x082fe20000010022 */
[----:B------:R-:W-:Y:S01]  /*60e0*/  FSEL R90, R6, -INF , !P0 ;  /* 0xff800000065a7808 */ /* 0x000fe20004000000 */
[----:B------:R-:W-:Y:S01]  /*60f0*/  FFMA.FTZ R6, R0, R9, R32 ;  /* 0x0000000900067223 */ /* 0x000fe20000010020 */
[----:B------:R-:W-:-:S04]  /*6100*/  ISETP.GE.AND P0, PT, R84, R96, PT ;  /* 0x000000605400720c */ /* 0x000fc80003f06270 */
[----:B------:R-:W-:Y:S02]  /*6110*/  FSEL R6, R6, -INF , !P5 ;  /* 0xff80000006067808 */ /* 0x000fe40006800000 */
[----:B------:R-:W-:Y:S01]  /*6120*/  ISETP.GE.AND P5, PT, R8, R96, PT ;  /* 0x000000600800720c */ /* 0x000fe20003fa6270 */
[CC--:B--2---:R-:W-:Y:S02]  /*6130*/  FFMA.FTZ R5, R0.reuse, R4.reuse, R5 ;  /* 0x0000000400057223 */ /* 0x0c4fe40000010005 */
[----:B------:R-:W-:Y:S01]  /*6140*/  FFMA.FTZ R7, R0, R4, R7 ;  /* 0x0000000400077223 */ /* 0x000fe20000010007 */
[----:B------:R-:W-:Y:S02]  /*6150*/  FSEL R4, R34, -INF , !P0 ;  /* 0xff80000022047808 */ /* 0x000fe40004000000 */
[----:B------:R-:W-:Y:S02]  /*6160*/  FSEL R134, R5, -INF , !P1 ;  /* 0xff80000005867808 */ /* 0x000fe40004800000 */
[----:B------:R-:W-:-:S02]  /*6170*/  ISETP.GE.AND P1, PT, R92, 0x3, PT ;  /* 0x000000035c00780c */ /* 0x000fc40003f26270 */
[C---:B------:R-:W-:Y:S02]  /*6180*/  LEA R132, P0, R94.reuse, c[0x0][0x168], 0x1 ;  /* 0x00005a005e847a11 */ /* 0x040fe400078008ff */
[----:B------:R-:W-:Y:S02]  /*6190*/  FSEL R92, R7, -INF , !P5 ;  /* 0xff800000075c7808 */ /* 0x000fe40006800000 */
[----:B------:R-:W-:-:S07]  /*61a0*/  LEA.HI.X R133, R94, c[0x0][0x16c], R95, 0x1, P0 ;  /* 0x00005b005e857a11 */ /* 0x000fce00000f0c5f */
[----:B------:R-:W-:Y:S05]  /*61b0*/  @!P1 BRA `(.L_x_5118) ;  /* 0x000007a000009947 */ /* 0x000fea0003800000 */
[----:B------:R-:W-:Y:S05]  /*61c0*/  @!P6 BRA `(.L_x_5119) ;  /* 0x000003a00000e947 */ /* 0x000fea0003800000 */
[----:B------:R-:W1:Y:S01]  /*61d0*/  I2F.RP R11, R93 ;  /* 0x0000005d000b7306 */ /* 0x000e620000209400 */
[----:B------:R-:W-:Y:S02]  /*61e0*/  IMAD.MOV.U32 R8, RZ, RZ, RZ ;  /* 0x000000ffff087224 */ /* 0x000fe400078e00ff */
[----:B------:R-:W-:-:S05]  /*61f0*/  IMAD.SHL.U32 R7, R120, 0x40, RZ ;  /* 0x0000004078077824 */ /* 0x000fca00078e00ff */
[----:B------:R-:W-:Y:S01]  /*6200*/  IABS R12, R7 ;  /* 0x00000007000c7213 */ /* 0x000fe20000000000 */
        /* <DEDUP_REMOVED lines=54> */
.L_x_5119:
[----:B------:R-:W-:-:S05]  /*6570*/  IMAD.MOV.U32 R7, RZ, RZ, c[0x0][0x198] ;  /* 0x00006600ff077624 */ /* 0x000fca00078e00ff */
[----:B------:R-:W-:-:S04]  /*6580*/  LEA R7, -R7, RZ, 0x6 ;  /* 0x000000ff07077211 */ /* 0x000fc800078e31ff */
[----:B------:R-:W-:Y:S02]  /*6590*/  SHF.R.S32.HI R8, RZ, 0x1f, R7 ;  /* 0x0000001fff087819 */ /* 0x000fe40000011407 */
.L_x_5120:
[C---:B------:R-:W-:Y:S01]  /*65a0*/  LEA R132, P0, R7.reuse, R132, 0x1 ;  /* 0x0000008407847211 */ /* 0x040fe200078008ff */
[----:B------:R1:W-:Y:S01]  /*65b0*/  @P4 STS [R121+0x3000], RZ ;  /* 0x003000ff79004388 */ /* 0x0003e20000000800 */
[----:B------:R-:W-:Y:S02]  /*65c0*/  BSSY B0, `(.L_x_5121) ;  /* 0x0000038000007945 */ /* 0x000fe40003800000 */
[----:B------:R-:W-:Y:S01]  /*65d0*/  LEA.HI.X R133, R7, R133, R8, 0x1, P0 ;  /* 0x0000008507857211 */ /* 0x000fe200000f0c08 */
[----:B------:R1:W-:Y:S01]  /*65e0*/  @P4 STS [R121+0x3004], RZ ;  /* 0x003004ff79004388 */ /* 0x0003e20000000800 */
[----:B------:R-:W-:-:S03]  /*65f0*/  @!P3 IADD3 R10, P0, R94, R7, RZ ;  /* 0x000000075e0ab210 */ /* 0x000fc60007f1e0ff */
[----:B------:R1:W-:Y:S02]  /*6600*/  @P4 STS.64 [R121+0x3008], RZ ;  /* 0x003008ff79004388 */ /* 0x0003e40000000a00 */
[--C-:B------:R-:W-:Y:S01]  /*6610*/  @!P3 IMAD.X R5, R95, 0x1, R8.reuse, P0 ;  /* 0x000000015f05b824 */ /* 0x100fe200000e0608 */
        /* <DEDUP_REMOVED lines=14> */
[----:B------:R-:W-:Y:S01]  /*6700*/  @!P2 LEA R16, P0, R10, c[0x0][0x168], 0x1 ;  /* 0x00005a000a10aa11 */ /* 0x000fe200078008ff */
[----:B------:R-:W-:Y:S01]  /*6710*/  IMAD.X R8, R116, 0x1, R8, P1 ;  /* 0x0000000174087824 */ /* 0x000fe200008e0608 */
[----:B------:R1:W-:Y:S02]  /*6720*/  @P2 STS.128 [R121+0x5000], RZ ;  /* 0x005000ff79002388 */ /* 0x0003e40000000c00 */
[----:B------:R-:W-:Y:S01]  /*6730*/  @!P2 LEA.HI.X R17, R10, c[0x0][0x16c], R5, 0x1, P0 ;  /* 0x00005b000a11aa11 */ /* 0x000fe200000f0c05 */
[----:B------:R-:W-:-:S02]  /*6740*/  IMAD.MOV.U32 R5, RZ, RZ, c[0x0][0x198] ;  /* 0x00006600ff057624 */ /* 0x000fc400078e00ff */
[----:B------:R-:W-:Y:S02]  /*6750*/  @!P4 IMAD.MOV.U32 R10, RZ, RZ, c[0x0][0x19c] ;  /* 0x00006700ff0ac624 */ /* 0x000fe400078e00ff */
[----:B------:R-:W-:Y:S01]  /*6760*/  @!PT LDS RZ, [RZ] ;  /* 0x00000000fffff984 */ /* 0x000fe20000000800 */
[----:B------:R-:W-:Y:S01]  /*6770*/  @!PT LDS RZ, [RZ] ;  /* 0x00000000fffff984 */ /* 0x000fe20000000800 */
[----:B------:R-:W-:Y:S01]  /*6780*/  @!PT LDS RZ, [RZ] ;  /* 0x00000000fffff984 */ /* 0x000fe20000000800 */
[----:B------:R1:W-:Y:S01]  /*6790*/  @!P2 LDGSTS.E.BYPASS.LTC128B.128 [R121+0x5000], [R16.64+0x80] ;  /* 0x050000801079afae */ /* 0x0003e2000b901d48 */
[----:B------:R-:W-:-:S03]  /*67a0*/  @!P4 LEA R12, P0, R5, R132, 0x6 ;  /* 0x00000084050cc211 */ /* 0x000fc600078030ff */
[----:B------:R1:W-:Y:S01]  /*67b0*/  @P4 STS.128 [R121+0x3800], RZ ;  /* 0x003800ff79004388 */ /* 0x0003e20000000c00 */
        /* <DEDUP_REMOVED lines=24> */
.L_x_5122:
[----:B------:R-:W-:Y:S05]  /*6940*/  BSYNC B0 ;  /* 0x0000000000007941 */ /* 0x000fea0003800000 */
.L_x_5121:
[----:B------:R-:W0:Y:S02]  /*6950*/  LDGDEPBAR ;  /* 0x00000000000079af */ /* 0x000e240000000000 */
.L_x_5118:
        /* <DEDUP_REMOVED lines=52> */
[--C-:B------:R-:W-:Y:S02]  /*6ca0*/  FFMA.FTZ R149, R6, c[0x0][0x23c], -R144.reuse ;  /* 0x00008f0006957a23 */ /* 0x100fe40000010890 */
[--C-:B------:R-:W-:Y:S02]  /*6cb0*/  FFMA.FTZ R96, R85, c[0x0][0x23c], -R144.reuse ;  /* 0x00008f0055607a23 */ /* 0x100fe40000010890 */
[--C-:B------:R-:W-:Y:S02]  /*6cc0*/  FFMA.FTZ R97, R33, c[0x0][0x23c], -R144.reuse ;  /* 0x00008f0021617a23 */ /* 0x100fe40000010890 */
[----:B------:R-:W-:Y:S01]  /*6cd0*/  FFMA.FTZ R94, R29, c[0x0][0x23c], -R144 ;  /* 0x00008f001d5e7a23 */ /* 0x000fe20000010890 */
[----:B------:R-:W-:Y:S01]  /*6ce0*/  MUFU.EX2 R149, R149 ;  /* 0x0000009500957308 */ /* 0x000fe20000000800 */
[--C-:B------:R-:W-:Y:S01]  /*6cf0*/  FFMA.FTZ R142, R4, c[0x0][0x23c], -R95.reuse ;  /* 0x00008f00048e7a23 */ /* 0x100fe2000001085f */
[----:B------:R-:W-:Y:S01]  /*6d00*/  LDSM.16.MT88.4 R32, [R108+0x7000] ;  /* 0x007000006c20783b */ /* 0x000fe20000004200 */
[----:B------:R-:W-:-:S02]  /*6d10*/  FFMA.FTZ R93, R28, c[0x0][0x23c], -R95 ;  /* 0x00008f001c5d7a23 */ /* 0x000fc4000001085f */
[----:B------:R-:W-:Y:S02]  /*6d20*/  FMUL.FTZ R152, R152, c[0x0][0x23c] ;  /* 0x00008f0098987a20 */ /* 0x000fe40000410000 */
[----:B------:R-:W-:Y:S01]  /*6d30*/  FMUL.FTZ R143, R143, c[0x0][0x23c] ;  /* 0x00008f008f8f7a20 */ /* 0x000fe20000410000 */
[----:B------:R-:W2:Y:S01]  /*6d40*/  MUFU.EX2 R96, R96 ;  /* 0x0000006000607308 */ /* 0x000ea20000000800 */
[--C-:B------:R-:W-:Y:S02]  /*6d50*/  FFMA.FTZ R2, R24, c[0x0][0x23c], -R95.reuse ;  /* 0x00008f0018027a23 */ /* 0x100fe4000001085f */
[--C-:B------:R-:W-:Y:S01]  /*6d60*/  FFMA.FTZ R30, R30, c[0x0][0x23c], -R95.reuse ;  /* 0x00008f001e1e7a23 */ /* 0x100fe2000001085f */
[----:B------:R-:W3:Y:S01]  /*6d70*/  LDSM.16.MT88.4 R24, [R110+0x7000] ;  /* 0x007000006e18783b */ /* 0x000ee20000004200 */
[----:B------:R-:W-:Y:S02]  /*6d80*/  FFMA.FTZ R141, R141, c[0x0][0x23c], -R144 ;  /* 0x00008f008d8d7a23 */ /* 0x000fe40000010890 */
        /* <DEDUP_REMOVED lines=8> */
[----:B------:R-:W-:-:S06]  /*6e10*/  FFMA.FTZ R92, R92, c[0x0][0x23c], -R95 ;  /* 0x00008f005c5c7a23 */ /* 0x000fcc000001085f */
[----:B------:R-:W-:Y:S08]  /*6e20*/  MUFU.EX2 R142, R142 ;  /* 0x0000008e008e7308 */ /* 0x000ff00000000800 */
[----:B------:R-:W2:Y:S01]  /*6e30*/  MUFU.EX2 R93, R93 ;  /* 0x0000005d005d7308 */ /* 0x000ea20000000800 */
[----:B----4-:R-:W-:-:S07]  /*6e40*/  F2FP.BF16.PACK_AB R86, R94, R97 ;  /* 0x000000615e56723e */ /* 0x010fce00000010ff */
[----:B------:R-:W-:Y:S08]  /*6e50*/  MUFU.EX2 R3, R30 ;  /* 0x0000001e00037308 */ /* 0x000ff00000000800 */
[----:B------:R-:W4:Y:S01]  /*6e60*/  MUFU.EX2 R152, R152 ;  /* 0x0000009800987308 */ /* 0x000f220000000800 */
[----:B--2---:R-:W-:-:S07]  /*6e70*/  F2FP.BF16.PACK_AB R85, R93, R142 ;  /* 0x0000008e5d55723e */ /* 0x004fce00000010ff */
[----:B------:R-:W2:Y:S08]  /*6e80*/  MUFU.EX2 R143, R143 ;  /* 0x0000008f008f7308 */ /* 0x000eb00000000800 */
[----:B------:R-:W5:Y:S01]  /*6e90*/  MUFU.EX2 R2, R2 ;  /* 0x0000000200027308 */ /* 0x000f620000000800 */
[-C--:B----4-:R-:W-:Y:S02]  /*6ea0*/  FMUL.FTZ R4, R36, R152.reuse ;  /* 0x0000009824047220 */ /* 0x090fe40000410000 */
[----:B------:R-:W-:-:S02]  /*6eb0*/  FMUL.FTZ R5, R37, R152 ;  /* 0x0000009825057220 */ /* 0x000fc40000410000 */
[-C--:B------:R-:W-:Y:S02]  /*6ec0*/  FMUL.FTZ R12, R44, R152.reuse ;  /* 0x000000982c0c7220 */ /* 0x080fe40000410000 */
[-C--:B------:R-:W-:Y:S01]  /*6ed0*/  FMUL.FTZ R13, R45, R152.reuse ;  /* 0x000000982d0d7220 */ /* 0x080fe20000410000 */
[----:B------:R-:W-:Y:S01]  /*6ee0*/  MUFU.EX2 R141, R141 ;  /* 0x0000008d008d7308 */ /* 0x000fe20000000800 */
[-C--:B--2---:R-:W-:Y:S02]  /*6ef0*/  FMUL.FTZ R6, R38, R143.reuse ;  /* 0x0000008f26067220 */ /* 0x084fe40000410000 */
[-C--:B------:R-:W-:Y:S02]  /*6f00*/  FMUL.FTZ R7, R39, R143.reuse ;  /* 0x0000008f27077220 */ /* 0x080fe40000410000 */
[-C--:B------:R-:W-:Y:S02]  /*6f10*/  FMUL.FTZ R14, R46, R143.reuse ;  /* 0x0000008f2e0e7220 */ /* 0x080fe40000410000 */
[----:B------:R-:W-:Y:S01]  /*6f20*/  FMUL.FTZ R15, R47, R143 ;  /* 0x0000008f2f0f7220 */ /* 0x000fe20000410000 */
[----:B-----5:R-:W-:Y:S01]  /*6f30*/  F2FP.BF16.PACK_AB R87, R2, R3 ;  /* 0x000000030257723e */ /* 0x020fe200000010ff */
[-C--:B------:R-:W-:Y:S01]  /*6f40*/  FMUL.FTZ R40, R40, R152.reuse ;  /* 0x0000009828287220 */ /* 0x080fe20000410000 */
        /* <DEDUP_REMOVED lines=11> */
[-C--:B------:R-:W-:Y:S01]  /*7000*/  FMUL.FTZ R20, R52, R152.reuse ;  /* 0x0000009834147220 */ /* 0x080fe20000410000 */
[----:B------:R-:W-:Y:S01]  /*7010*/  MUFU.EX2 R91, R91 ;  /* 0x0000005b005b7308 */ /* 0x000fe20000000800 */
[----:B------:R-:W-:-:S02]  /*7020*/  FMUL.FTZ R21, R53, R152 ;  /* 0x0000009835157220 */ /* 0x000fc40000410000 */
[-C--:B------:R-:W-:Y:S02]  /*7030*/  FMUL.FTZ R22, R54, R143.reuse ;  /* 0x0000008f36167220 */ /* 0x080fe40000410000 */
[-C--:B------:R-:W-:Y:S01]  /*7040*/  FMUL.FTZ R23, R55, R143.reuse ;  /* 0x0000008f37177220 */ /* 0x080fe20000410000 */
[C---:B------:R-:W-:Y:S01]  /*7050*/  HMMA.16816.F32.BF16 R8, R84.reuse, R10, R40 ;  /* 0x0000000a5408723c */ /* 0x040fe20000041828 */
[----:B------:R-:W1:Y:S01]  /*7060*/  LDSM.16.MT88.4 R40, [R110+0x8000] ;  /* 0x008000006e28783b */ /* 0x000e620000004200 */
[-C--:B------:R-:W-:Y:S01]  /*7070*/  FMUL.FTZ R56, R56, R152.reuse ;  /* 0x0000009838387220 */ /* 0x080fe20000410000 */
[----:B------:R-:W-:Y:S01]  /*7080*/  MUFU.EX2 R98, R98 ;  /* 0x0000006200627308 */ /* 0x000fe20000000800 */
[-C--:B------:R-:W-:Y:S02]  /*7090*/  FMUL.FTZ R57, R57, R152.reuse ;  /* 0x0000009839397220 */ /* 0x080fe40000410000 */
[-C--:B------:R-:W-:Y:S02]  /*70a0*/  FMUL.FTZ R58, R58, R143.reuse ;  /* 0x0000008f3a3a7220 */ /* 0x080fe40000410000 */
[----:B------:R-:W-:Y:S01]  /*70b0*/  HMMA.16816.F32.BF16 R16, R84, R18, R48 ;  /* 0x000000125410723c */ /* 0x000fe20000041830 */
[----:B------:R-:W2:Y:S01]  /*70c0*/  LDSM.16.MT88.4 R48, [R108+0x8000] ;  /* 0x008000006c30783b */ /* 0x000ea20000004200 */
[----:B------:R-:W-:Y:S01]  /*70d0*/  FMUL.FTZ R59, R59, R143 ;  /* 0x0000008f3b3b7220 */ /* 0x000fe20000410000 */
[----:B------:R-:W-:Y:S01]  /*70e0*/  MUFU.EX2 R90, R90 ;  /* 0x0000005a005a7308 */ /* 0x000fe20000000800 */
[----:B------:R-:W-:-:S02]  /*70f0*/  FMUL.FTZ R28, R60, R152 ;  /* 0x000000983c1c7220 */ /* 0x000fc40000410000 */
[-C--:B------:R-:W-:Y:S02]  /*7100*/  FMUL.FTZ R29, R61, R152.reuse ;  /* 0x000000983d1d7220 */ /* 0x080fe40000410000 */
[C---:B---3--:R-:W-:Y:S01]  /*7110*/  HMMA.16816.F32.BF16 R20, R84.reuse, R24, R20 ;  /* 0x000000185414723c */ /* 0x048fe20000041814 */
[-C--:B------:R-:W-:Y:S02]  /*7120*/  FMUL.FTZ R30, R62, R143.reuse ;  /* 0x0000008f3e1e7220 */ /* 0x080fe40000410000 */
[-C--:B------:R-:W-:Y:S02]  /*7130*/  FMUL.FTZ R31, R63, R143.reuse ;  /* 0x0000008f3f1f7220 */ /* 0x080fe40000410000 */
[-C--:B------:R-:W-:Y:S01]  /*7140*/  FMUL.FTZ R64, R64, R152.reuse ;  /* 0x0000009840407220 */ /* 0x080fe20000410000 */
[----:B------:R-:W-:Y:S01]  /*7150*/  LDSM.16.MT88.4 R60, [R110+0x6800] ;  /* 0x006800006e3c783b */ /* 0x000fe20000004200 */
[----:B------:R-:W-:Y:S01]  /*7160*/  FMUL.FTZ R65, R65, R152 ;  /* 0x0000009841417220 */ /* 0x000fe20000410000 */
[----:B------:R-:W-:Y:S01]  /*7170*/  HMMA.16816.F32.BF16 R24, R84, R26, R56 ;  /* 0x0000001a5418723c */ /* 0x000fe20000041838 */
[-C--:B------:R-:W-:Y:S01]  /*7180*/  FMUL.FTZ R66, R66, R143.reuse ;  /* 0x0000008f42427220 */ /* 0x080fe20000410000 */
[----:B------:R-:W3:Y:S01]  /*7190*/  LDSM.16.MT88.4 R56, [R110+0x6400] ;  /* 0x006400006e38783b */ /* 0x000ee20000004200 */
[----:B------:R-:W-:-:S02]  /*71a0*/  FMUL.FTZ R67, R67, R143 ;  /* 0x0000008f43437220 */ /* 0x000fc40000410000 */
[-C--:B------:R-:W-:Y:S02]  /*71b0*/  FMUL.FTZ R36, R68, R152.reuse ;  /* 0x0000009844247220 */ /* 0x080fe40000410000 */
[-C--:B------:R-:W-:Y:S01]  /*71c0*/  FMUL.FTZ R37, R69, R152.reuse ;  /* 0x0000009845257220 */ /* 0x080fe20000410000 */
[C---:B------:R-:W-:Y:S01]  /*71d0*/  HMMA.16816.F32.BF16 R28, R84.reuse, R32, R28 ;  /* 0x00000020541c723c */ /* 0x040fe2000004181c */
[-C--:B------:R-:W-:Y:S02]  /*71e0*/  FMUL.FTZ R38, R70, R143.reuse ;  /* 0x0000008f46267220 */ /* 0x080fe40000410000 */
[-C--:B------:R-:W-:Y:S02]  /*71f0*/  FMUL.FTZ R39, R71, R143.reuse ;  /* 0x0000008f47277220 */ /* 0x080fe40000410000 */
[-C--:B------:R-:W-:Y:S02]  /*7200*/  FMUL.FTZ R44, R76, R152.reuse ;  /* 0x000000984c2c7220 */ /* 0x080fe40000410000 */
[----:B------:R-:W-:Y:S01]  /*7210*/  FMUL.FTZ R45, R77, R152 ;  /* 0x000000984d2d7220 */ /* 0x000fe20000410000 */
[----:B------:R-:W-:Y:S01]  /*7220*/  HMMA.16816.F32.BF16 R32, R84, R34, R64 ;  /* 0x000000225420723c */ /* 0x000fe20000041840 */
[----:B------:R-:W-:-:S02]  /*7230*/  FMUL.FTZ R46, R78, R143 ;  /* 0x0000008f4e2e7220 */ /* 0x000fc40000410000 */
[-C--:B------:R-:W-:Y:S02]  /*7240*/  FMUL.FTZ R47, R79, R143.reuse ;  /* 0x0000008f4f2f7220 */ /* 0x080fe40000410000 */
[-C--:B------:R-:W-:Y:S02]  /*7250*/  FMUL.FTZ R72, R72, R152.reuse ;  /* 0x0000009848487220 */ /* 0x080fe40000410000 */
[-C--:B------:R-:W-:Y:S01]  /*7260*/  FMUL.FTZ R73, R73, R152.reuse ;  /* 0x0000009849497220 */ /* 0x080fe20000410000 */
[----:B-1----:R-:W-:Y:S01]  /*7270*/  HMMA.16816.F32.BF16 R36, R84, R40, R36 ;  /* 0x000000285424723c */ /* 0x002fe20000041824 */
[-C--:B------:R-:W-:Y:S02]  /*7280*/  FMUL.FTZ R74, R74, R143.reuse ;  /* 0x0000008f4a4a7220 */ /* 0x080fe40000410000 */
[----:B------:R-:W-:Y:S02]  /*7290*/  FMUL.FTZ R75, R75, R143 ;  /* 0x0000008f4b4b7220 */ /* 0x000fe40000410000 */
[----:B------:R-:W-:-:S02]  /*72a0*/  FMUL.FTZ R80, R80, R152 ;  /* 0x0000009850507220 */ /* 0x000fc40000410000 */
[----:B------:R-:W-:Y:S01]  /*72b0*/  FMUL.FTZ R81, R81, R152 ;  /* 0x0000009851517220 */ /* 0x000fe20000410000 */
[C---:B--2---:R-:W-:Y:S01]  /*72c0*/  HMMA.16816.F32.BF16 R44, R84.reuse, R48, R44 ;  /* 0x00000030542c723c */ /* 0x044fe2000004182c */
[-C--:B------:R-:W-:Y:S02]  /*72d0*/  FMUL.FTZ R82, R82, R143.reuse ;  /* 0x0000008f52527220 */ /* 0x080fe40000410000 */
[----:B------:R-:W-:Y:S02]  /*72e0*/  FMUL.FTZ R83, R83, R143 ;  /* 0x0000008f53537220 */ /* 0x000fe40000410000 */
[--C-:B------:R-:W-:Y:S02]  /*72f0*/  FFMA.FTZ R64, R135, c[0x0][0x23c], -R144.reuse ;  /* 0x00008f0087407a23 */ /* 0x100fe40000010890 */
[----:B------:R-:W-:Y:S01]  /*7300*/  FFMA.FTZ R135, R150, c[0x0][0x23c], -R95 ;  /* 0x00008f0096877a23 */ /* 0x000fe2000001085f */
[----:B------:R-:W-:Y:S01]  /*7310*/  HMMA.16816.F32.BF16 R40, R84, R42, R72 ;  /* 0x0000002a5428723c */ /* 0x000fe20000041848 */
[----:B------:R-:W-:Y:S01]  /*7320*/  LDSM.16.MT88.4 R72, [R110+0x8800] ;  /* 0x008800006e48783b */ /* 0x000fe20000004200 */
[--C-:B------:R-:W-:Y:S01]  /*7330*/  FFMA.FTZ R65, R99, c[0x0][0x23c], -R144.reuse ;  /* 0x00008f0063417a23 */ /* 0x100fe20000010890 */
[----:B------:R-:W1:Y:S01]  /*7340*/  MUFU.EX2 R64, R64 ;  /* 0x0000004000407308 */ /* 0x000e620000000800 */
[----:B------:R-:W-:-:S02]  /*7350*/  FFMA.FTZ R99, R107, c[0x0][0x23c], -R144 ;  /* 0x00008f006b637a23 */ /* 0x000fc40000010890 */
[----:B------:R-:W-:Y:S02]  /*7360*/  FFMA.FTZ R136, R136, R143, R142 ;  /* 0x0000008f88887223 */ /* 0x000fe4000001008e */
[----:B------:R-:W-:Y:S01]  /*7370*/  HMMA.16816.F32.BF16 R48, R84, R50, R80 ;  /* 0x000000325430723c */ /* 0x000fe20000041850 */
[----:B------:R-:W2:Y:S01]  /*7380*/  LDSM.16.MT88.4 R80, [R108+0x8400] ;  /* 0x008400006c50783b */ /* 0x000ea20000004200 */
[----:B------:R-:W-:Y:S01]  /*7390*/  FFMA.FTZ R137, R137, R152, R149 ;  /* 0x0000009889897223 */ /* 0x000fe20000010095 */
[----:B------:R-:W4:Y:S01]  /*73a0*/  MUFU.EX2 R135, R135 ;  /* 0x0000008700877308 */ /* 0x000f220000000800 */
[----:B------:R-:W-:Y:S02]  /*73b0*/  FADD.FTZ R136, R93, R136 ;  /* 0x000000885d887221 */ /* 0x000fe40000010000 */
[----:B------:R-:W-:Y:S02]  /*73c0*/  FADD.FTZ R96, R96, R137 ;  /* 0x0000008960607221 */ /* 0x000fe40000010000 */
[----:B------:R-:W-:-:S02]  /*73d0*/  FFMA.FTZ R87, R145, c[0x0][0x23c], -R144 ;  /* 0x00008f0091577a23 */ /* 0x000fc40000010890 */
[--C-:B------:R-:W-:Y:S01]  /*73e0*/  FFMA.FTZ R86, R147, c[0x0][0x23c], -R144.reuse ;  /* 0x00008f0093567a23 */ /* 0x100fe20000010890 */
[----:B-1----:R-:W-:Y:S01]  /*73f0*/  F2FP.BF16.PACK_AB R52, R141, R64 ;  /* 0x000000408d34723e */ /* 0x002fe200000010ff */
[--C-:B------:R-:W-:Y:S01]  /*7400*/  FFMA.FTZ R85, R146, c[0x0][0x23c], -R95.reuse ;  /* 0x00008f0092557a23 */ /* 0x100fe2000001085f */
[----:B------:R-:W-:Y:S01]  /*7410*/  MUFU.EX2 R99, R99 ;  /* 0x0000006300637308 */ /* 0x000fe20000000800 */
[----:B------:R-:W-:Y:S02]  /*7420*/  FFMA.FTZ R84, R148, c[0x0][0x23c], -R95 ;  /* 0x00008f0094547a23 */ /* 0x000fe4000001085f */
[--C-:B------:R-:W-:Y:S02]  /*7430*/  FFMA.FTZ R146, R104, c[0x0][0x23c], -R144.reuse ;  /* 0x00008f0068927a23 */ /* 0x100fe40000010890 */
[--C-:B------:R-:W-:Y:S01]  /*7440*/  FFMA.FTZ R145, R101, c[0x0][0x23c], -R144.reuse ;  /* 0x00008f0065917a23 */ /* 0x100fe20000010890 */
[----:B----4-:R-:W-:Y:S01]  /*7450*/  F2FP.BF16.PACK_AB R53, R135, R140 ;  /* 0x0000008c8735723e */ /* 0x010fe200000010ff */
[--C-:B------:R-:W-:Y:S01]  /*7460*/  FFMA.FTZ R104, R131, c[0x0][0x23c], -R144.reuse ;  /* 0x00008f0083687a23 */ /* 0x100fe20000010890 */
[----:B------:R-:W-:Y:S01]  /*7470*/  MUFU.EX2 R87, R87 ;  /* 0x0000005700577308 */ /* 0x000fe20000000800 */
[----:B------:R-:W-:-:S02]  /*7480*/  FFMA.FTZ R101, R105, c[0x0][0x23c], -R144 ;  /* 0x00008f0069657a23 */ /* 0x000fc40000010890 */
[--C-:B------:R-:W-:Y:S02]  /*7490*/  FFMA.FTZ R131, R102, c[0x0][0x23c], -R95.reuse ;  /* 0x00008f0066837a23 */ /* 0x100fe4000001085f */
[--C-:B------:R-:W-:Y:S02]  /*74a0*/  FFMA.FTZ R102, R130, c[0x0][0x23c], -R95.reuse ;  /* 0x00008f0082667a23 */ /* 0x100fe4000001085f */
[----:B------:R-:W-:Y:S01]  /*74b0*/  FFMA.FTZ R105, R100, c[0x0][0x23c], -R95 ;  /* 0x00008f0064697a23 */ /* 0x000fe2000001085f */
[----:B------:R-:W1:Y:S01]  /*74c0*/  MUFU.EX2 R86, R86 ;  /* 0x0000005600567308 */ /* 0x000e620000000800 */
[--C-:B------:R-:W-:Y:S02]  /*74d0*/  FFMA.FTZ R100, R103, c[0x0][0x23c], -R144.reuse ;  /* 0x00008f0067647a23 */ /* 0x100fe40000010890 */
[----:B------:R-:W-:Y:S02]  /*74e0*/  FFMA.FTZ R130, R134, c[0x0][0x23c], -R144 ;  /* 0x00008f0086827a23 */ /* 0x000fe40000010890 */
[----:B------:R-:W-:-:S03]  /*74f0*/  FADD.FTZ R3, R3, R136 ;  /* 0x0000008803037221 */ /* 0x000fc60000010000 */
[----:B------:R-:W-:Y:S01]  /*7500*/  MUFU.EX2 R85, R85 ;  /* 0x0000005500557308 */ /* 0x000fe20000000800 */
[----:B------:R-:W-:-:S07]  /*7510*/  FADD.FTZ R3, R2, R3 ;  /* 0x0000000302037221 */ /* 0x000fce0000010000 */
[----:B------:R-:W4:Y:S01]  /*7520*/  MUFU.EX2 R84, R84 ;  /* 0x0000005400547308 */ /* 0x000f220000000800 */
[----:B-1----:R-:W-:-:S07]  /*7530*/  F2FP.BF16.PACK_AB R54, R86, R87 ;  /* 0x000000575636723e */ /* 0x002fce00000010ff */
[----:B------:R-:W-:Y:S01]  /*7540*/  MUFU.EX2 R145, R145 ;  /* 0x0000009100917308 */ /* 0x000fe20000000800 */
[----:B----4-:R-:W-:-:S07]  /*7550*/  F2FP.BF16.PACK_AB R55, R84, R85 ;  /* 0x000000555437723e */ /* 0x010fce00000010ff */
[----:B------:R-:W1:Y:S01]  /*7560*/  MUFU.EX2 R146, R146 ;  /* 0x0000009200927308 */ /* 0x000e620000000800 */
[C---:B---3--:R-:W-:Y:S07]  /*7570*/  HMMA.16816.F32.BF16 R4, R52.reuse, R56, R4 ;  /* 0x000000383404723c */ /* 0x048fee0000041804 */
[----:B------:R-:W-:Y:S01]  /*7580*/  MUFU.EX2 R101, R101 ;  /* 0x0000006500657308 */ /* 0x000fe20000000800 */
[C---:B------:R-:W-:Y:S01]  /*7590*/  HMMA.16816.F32.BF16 R8, R52.reuse, R58, R8 ;  /* 0x0000003a3408723c */ /* 0x040fe20000041808 */
[----:B------:R-:W3:Y:S06]  /*75a0*/  LDSM.16.MT88.4 R56, [R108+0x6400] ;  /* 0x006400006c38783b */ /* 0x000eec0000004200 */
[----:B------:R-:W-:Y:S01]  /*75b0*/  MUFU.EX2 R104, R104 ;  /* 0x0000006800687308 */ /* 0x000fe20000000800 */
[C---:B--2---:R-:W-:Y:S07]  /*75c0*/  HMMA.16816.F32.BF16 R44, R52.reuse, R80, R44 ;  /* 0x00000050342c723c */ /* 0x044fee000004182c */
[----:B------:R-:W2:Y:S01]  /*75d0*/  MUFU.EX2 R131, R131 ;  /* 0x0000008300837308 */ /* 0x000ea20000000800 */
[C---:B------:R-:W-:Y:S07]  /*75e0*/  HMMA.16816.F32.BF16 R80, R52.reuse, R82, R48 ;  /* 0x000000523450723c */ /* 0x040fee0000041830 */
[----:B------:R-:W-:Y:S08]  /*75f0*/  MUFU.EX2 R102, R102 ;  /* 0x0000006600667308 */ /* 0x000ff00000000800 */
[----:B------:R-:W4:Y:S08]  /*7600*/  MUFU.EX2 R105, R105 ;  /* 0x0000006900697308 */ /* 0x000f300000000800 */
[----:B------:R-:W-:Y:S01]  /*7610*/  MUFU.EX2 R103, R65 ;  /* 0x0000004100677308 */ /* 0x000fe20000000800 */
[C---:B---3--:R-:W-:Y:S07]  /*7620*/  HMMA.16816.F32.BF16 R12, R52.reuse, R56, R12 ;  /* 0x00000038340c723c */ /* 0x048fee000004180c */
[----:B------:R-:W3:Y:S01]  /*7630*/  MUFU.EX2 R100, R100 ;  /* 0x0000006400647308 */ /* 0x000ee20000000800 */
[C---:B------:R-:W-:Y:S01]  /*7640*/  HMMA.16816.F32.BF16 R16, R52.reuse, R58, R16 ;  /* 0x0000003a3410723c */ /* 0x040fe20000041810 */
[----:B------:R-:W5:Y:S06]  /*7650*/  LDSM.16.MT88.4 R56, [R110+0x7400] ;  /* 0x007400006e38783b */ /* 0x000f6c0000004200 */
[----:B------:R-:W1:Y:S08]  /*7660*/  MUFU.EX2 R130, R130 ;  /* 0x0000008200827308 */ /* 0x000e700000000800 */
[----:B------:R-:W1:Y:S01]  /*7670*/  MUFU.EX2 R93, R92 ;  /* 0x0000005c005d7308 */ /* 0x000e620000000800 */
        /* <DEDUP_REMOVED lines=9> */
[----:B-1----:R-:W-:-:S02]  /*7710*/  F2FP.BF16.PACK_AB R52, R146, R145 ;  /* 0x000000919234723e */ /* 0x002fc400000010ff */
[----:B--2---:R-:W-:Y:S02]  /*7720*/  F2FP.BF16.PACK_AB R53, R106, R131 ;  /* 0x000000836a35723e */ /* 0x004fe400000010ff */
[----:B------:R-:W-:Y:S02]  /*7730*/  F2FP.BF16.PACK_AB R54, R104, R101 ;  /* 0x000000656836723e */ /* 0x000fe400000010ff */
[----:B----4-:R-:W-:-:S07]  /*7740*/  F2FP.BF16.PACK_AB R55, R105, R102 ;  /* 0x000000666937723e */ /* 0x010fce00000010ff */
[C---:B------:R-:W-:Y:S01]  /*7750*/  HMMA.16816.F32.BF16 R48, R52.reuse, R60, R4 ;  /* 0x0000003c3430723c */ /* 0x040fe20000041804 */
[----:B------:R-:W1:Y:S07]  /*7760*/  LDSM.16.MT88.4 R4, [R108+0x7800] ;  /* 0x007800006c04783b */ /* 0x000e6e0000004200 */
[C---:B------:R-:W-:Y:S08]  /*7770*/  HMMA.16816.F32.BF16 R68, R52.reuse, R72, R36 ;  /* 0x000000483444723c */ /* 0x040ff00000041824 */
[C---:B------:R-:W-:Y:S01]  /*7780*/  HMMA.16816.F32.BF16 R72, R52.reuse, R74, R40 ;  /* 0x0000004a3448723c */ /* 0x040fe20000041828 */
[----:B------:R-:W-:Y:S07]  /*7790*/  LDSM.16.MT88.4 R40, [R110+0x6c00] ;  /* 0x006c00006e28783b */ /* 0x000fee0000004200 */
[C---:B-----5:R-:W-:Y:S08]  /*77a0*/  HMMA.16816.F32.BF16 R12, R52.reuse, R56, R12 ;  /* 0x00000038340c723c */ /* 0x060ff0000004180c */
[C---:B------:R-:W-:Y:S01]  /*77b0*/  HMMA.16816.F32.BF16 R16, R52.reuse, R58, R16 ;  /* 0x0000003a3410723c */ /* 0x040fe20000041810 */
[----:B------:R-:W2:Y:S07]  /*77c0*/  LDSM.16.MT88.4 R56, [R110+0x7800] ;  /* 0x007800006e38783b */ /* 0x000eae0000004200 */
[C---:B------:R-:W-:Y:S08]  /*77d0*/  HMMA.16816.F32.BF16 R8, R52.reuse, R62, R8 ;  /* 0x0000003e3408723c */ /* 0x040ff00000041808 */
[C---:B-1----:R-:W-:Y:S08]  /*77e0*/  HMMA.16816.F32.BF16 R28, R52.reuse, R4, R28 ;  /* 0x00000004341c723c */ /* 0x042ff0000004181c */
[C---:B------:R-:W-:Y:S01]  /*77f0*/  HMMA.16816.F32.BF16 R32, R52.reuse, R6, R32 ;  /* 0x000000063420723c */ /* 0x040fe20000041820 */
[----:B------:R-:W1:Y:S07]  /*7800*/  LDSM.16.MT88.4 R4, [R108+0x8800] ;  /* 0x008800006c04783b */ /* 0x000e6e0000004200 */
[C---:B--2---:R-:W-:Y:S08]  /*7810*/  HMMA.16816.F32.BF16 R20, R52.reuse, R56, R20 ;  /* 0x000000383414723c */ /* 0x044ff00000041814 */
[C---:B------:R-:W-:Y:S01]  /*7820*/  HMMA.16816.F32.BF16 R24, R52.reuse, R58, R24 ;  /* 0x0000003a3418723c */ /* 0x040fe20000041818 */
[----:B------:R-:W-:Y:S07]  /*7830*/  LDSM.16.MT88.4 R56, [R110+0x7c00] ;  /* 0x007c00006e38783b */ /* 0x000fee0000004200 */
[C---:B-1----:R-:W-:Y:S07]  /*7840*/  HMMA.16816.F32.BF16 R76, R52.reuse, R4, R44 ;  /* 0x00000004344c723c */ /* 0x042fee000004182c */
[----:B------:R-:W-:Y:S01]  /*7850*/  FADD.FTZ R5, R97, R96 ;  /* 0x0000006061057221 */ /* 0x000fe20000010000 */
[----:B------:R-:W-:Y:S01]  /*7860*/  HMMA.16816.F32.BF16 R80, R52, R6, R80 ;  /* 0x000000063450723c */ /* 0x000fe20000041850 */
[----:B------:R-:W1:Y:S01]  /*7870*/  LDSM.16.MT88.4 R52, [R108+0x6c00] ;  /* 0x006c00006c34783b */ /* 0x000e620000004200 */
[----:B---3--:R-:W-:Y:S01]  /*7880*/  F2FP.BF16.PACK_AB R4, R100, R103 ;  /* 0x000000676404723e */ /* 0x008fe200000010ff */
[----:B------:R-:W-:-:S04]  /*7890*/  FADD.FTZ R5, R94, R5 ;  /* 0x000000055e057221 */ /* 0x000fc80000010000 */
[----:B------:R-:W-:Y:S01]  /*78a0*/  FADD.FTZ R2, R64, R5 ;  /* 0x0000000540027221 */ /* 0x000fe20000010000 */
[----:B------:R-:W-:Y:S01]  /*78b0*/  F2FP.BF16.PACK_AB R5, R98, R91 ;  /* 0x0000005b6205723e */ /* 0x000fe200000010ff */
[----:B------:R-:W2:Y:S01]  /*78c0*/  LDSM.16.MT88.4 R64, [R108+0x7c00] ;  /* 0x007c00006c40783b */ /* 0x000ea20000004200 */
[----:B------:R-:W-:Y:S01]  /*78d0*/  F2FP.BF16.PACK_AB R6, R130, R99 ;  /* 0x000000638206723e */ /* 0x000fe200000010ff */
[----:B------:R-:W-:Y:S01]  /*78e0*/  FADD.FTZ R2, R141, R2 ;  /* 0x000000028d027221 */ /* 0x000fe20000010000 */
[----:B------:R-:W-:-:S03]  /*78f0*/  F2FP.BF16.PACK_AB R7, R93, R90 ;  /* 0x0000005a5d07723e */ /* 0x000fc600000010ff */
[----:B------:R-:W-:-:S04]  /*7900*/  FADD.FTZ R87, R87, R2 ;  /* 0x0000000257577221 */ /* 0x000fc80000010000 */
[----:B------:R-:W-:Y:S01]  /*7910*/  HMMA.16816.F32.BF16 R36, R4, R40, R48 ;  /* 0x000000280424723c */ /* 0x000fe20000041830 */
[----:B------:R-:W-:-:S04]  /*7920*/  FADD.FTZ R86, R86, R87 ;  /* 0x0000005756567221 */ /* 0x000fc80000010000 */
[----:B------:R-:W-:-:S03]  /*7930*/  FADD.FTZ R145, R145, R86 ;  /* 0x0000005691917221 */ /* 0x000fc60000010000 */
[----:B------:R-:W-:Y:S01]  /*7940*/  HMMA.16816.F32.BF16 R40, R4, R42, R8 ;  /* 0x0000002a0428723c */ /* 0x000fe20000041808 */
[----:B------:R-:W-:Y:S01]  /*7950*/  LDSM.16.MT88.4 R8, [R108+0x8c00] ;  /* 0x008c00006c08783b */ /* 0x000fe20000004200 */
[----:B------:R-:W-:-:S04]  /*7960*/  FADD.FTZ R146, R146, R145 ;  /* 0x0000009192927221 */ /* 0x000fc80000010000 */
[----:B------:R-:W-:-:S04]  /*7970*/  FADD.FTZ R101, R101, R146 ;  /* 0x0000009265657221 */ /* 0x000fc80000010000 */
[----:B------:R-:W-:Y:S01]  /*7980*/  FADD.FTZ R104, R104, R101 ;  /* 0x0000006568687221 */ /* 0x000fe20000010000 */
[----:B-1----:R-:W-:Y:S01]  /*7990*/  HMMA.16816.F32.BF16 R44, R4, R52, R12 ;  /* 0x00000034042c723c */ /* 0x002fe2000004180c */
[----:B------:R-:W1:Y:S02]  /*79a0*/  LDSM.16.MT88.4 R12, [R110+0x8c00] ;  /* 0x008c00006e0c783b */ /* 0x000e640000004200 */
[----:B------:R-:W-:-:S04]  /*79b0*/  FADD.FTZ R103, R103, R104 ;  /* 0x0000006867677221 */ /* 0x000fc80000010000 */
[----:B------:R-:W-:Y:S01]  /*79c0*/  FADD.FTZ R100, R100, R103 ;  /* 0x0000006764647221 */ /* 0x000fe20000010000 */
[----:B------:R-:W-:Y:S03]  /*79d0*/  HMMA.16816.F32.BF16 R48, R4, R54, R16 ;  /* 0x000000360430723c */ /* 0x000fe60000041810 */
[----:B------:R-:W-:-:S04]  /*79e0*/  FADD.FTZ R99, R99, R100 ;  /* 0x0000006463637221 */ /* 0x000fc80000010000 */
[----:B------:R-:W-:Y:S02]  /*79f0*/  FADD.FTZ R137, R130, R99 ;  /* 0x0000006382897221 */ /* 0x000fe40000010000 */
        /* <DEDUP_REMOVED lines=14> */
[----:B-1----:R-:W-:Y:S01]  /*7ae0*/  HMMA.16816.F32.BF16 R68, R4, R12, R68 ;  /* 0x0000000c0444723c */ /* 0x002fe20000041844 */
[----:B------:R-:W-:Y:S02]  /*7af0*/  MOV R2, R88 ;  /* 0x0000005800027202 */ /* 0x000fe40000000f00 */
[----:B------:R-:W-:-:S04]  /*7b00*/  FADD.FTZ R91, R98, R91 ;  /* 0x0000005b625b7221 */ /* 0x000fc80000010000 */
[----:B------:R-:W-:Y:S01]  /*7b10*/  FADD.FTZ R90, R90, R91 ;  /* 0x0000005b5a5a7221 */ /* 0x000fe20000010000 */
[----:B------:R-:W-:Y:S03]  /*7b20*/  HMMA.16816.F32.BF16 R72, R4, R14, R72 ;  /* 0x0000000e0448723c */ /* 0x000fe60000041848 */
[----:B------:R-:W-:-:S05]  /*7b30*/  FADD.FTZ R136, R93, R90 ;  /* 0x0000005a5d887221 */ /* 0x000fca0000010000 */
[C---:B------:R-:W-:Y:S08]  /*7b40*/  HMMA.16816.F32.BF16 R76, R4.reuse, R8, R76 ;  /* 0x00000008044c723c */ /* 0x040ff0000004184c */
[----:B------:R-:W-:Y:S08]  /*7b50*/  HMMA.16816.F32.BF16 R80, R4, R10, R80 ;  /* 0x0000000a0450723c */ /* 0x000ff00000041850 */
.L_x_5115:
        /* <DEDUP_REMOVED lines=12> */
.L_x_5127:
        /* <DEDUP_REMOVED lines=64> */
.L_x_5124:
        /* <DEDUP_REMOVED lines=58> */
[C---:B------:R-:W-:Y:S08]  /*83c0*/  HMMA.16816.F32.BF16 R16, R88.reuse, R98, RZ ;  /* 0x000000625810723c */ /* 0x040ff000000418ff */
[C---:B----4-:R-:W-:Y:S08]  /*83d0*/  HMMA.16816.F32.BF16 R20, R88.reuse, R100, RZ ;  /* 0x000000645814723c */ /* 0x050ff000000418ff */
[C---:B------:R-:W-:Y:S08]  /*83e0*/  HMMA.16816.F32.BF16 R24, R88.reuse, R102, RZ ;  /* 0x000000665818723c */ /* 0x040ff000000418ff */
[C---:B-----5:R-:W-:Y:S08]  /*83f0*/  HMMA.16816.F32.BF16 R28, R88.reuse, R104, RZ ;  /* 0x00000068581c723c */ /* 0x060ff000000418ff */
[----:B------:R-:W-:Y:S01]  /*8400*/  HMMA.16816.F32.BF16 R32, R88, R106, RZ ;  /* 0x0000006a5820723c */ /* 0x000fe200000418ff */
[----:B------:R-:W2:Y:S07]  /*8410*/  LDSM.16.M88.4 R88, [R109+0x3000] ;  /* 0x003000006d58783b */ /* 0x000eae0000000200 */
[C---:B--2---:R-:W-:Y:S08]  /*8420*/  HMMA.16816.F32.BF16 R4, R92.reuse, R88, R4 ;  /* 0x000000585c04723c */ /* 0x044ff00000041804 */
[C---:B------:R-:W-:Y:S01]  /*8430*/  HMMA.16816.F32.BF16 R8, R92.reuse, R90, R8 ;  /* 0x0000005a5c08723c */ /* 0x040fe20000041808 */
        /* <DEDUP_REMOVED lines=8> */
[----:B------:R-:W-:Y:S01]  /*84c0*/  HMMA.16816.F32.BF16 R32, R92, R90, R32 ;  /* 0x0000005a5c20723c */ /* 0x000fe20000041820 */
[----:B------:R-:W-:Y:S04]  /*84d0*/  LDSM.16.M88.4 R88, [R113+0x1000] ;  /* 0x001000007158783b */ /* 0x000fe80000000200 */
[----:B------:R-:W2:Y:S03]  /*84e0*/  LDSM.16.M88.4 R92, [R112+0x4000] ;  /* 0x00400000705c783b */ /* 0x000ea60000000200 */
        /* <DEDUP_REMOVED lines=47> */
[----:B------:R-:W2:Y:S01]  /*87e0*/  LDSM.16.M88.4 R92, [R109+0x5c00] ;  /* 0x005c00006d5c783b */ /* 0x000ea20000000200 */
[----:B------:R-:W-:Y:S04]  /*87f0*/  DEPBAR.LE SB0, 0x0 ;  /* 0x000080000000791a */ /* 0x000fe80000000000 */
[----:B------:R-:W-:Y:S02]  /*8800*/  BAR.SYNC.DEFER_BLOCKING 0x0 ;  /* 0x0000000000007b1d */ /* 0x000fe40000010000 */
[C---:B--2---:R-:W-:Y:S08]  /*8810*/  HMMA.16816.F32.BF16 R28, R88.reuse, R92, R28 ;  /* 0x0000005c581c723c */ /* 0x044ff0000004181c */
        /* <DEDUP_REMOVED lines=66> */
.L_x_5126:
[----:B------:R1:W-:Y:S01]  /*8c40*/  @P3 STS [R121+0x3000], RZ ;  /* 0x003000ff79003388 */ /* 0x0003e20000000800 */
[C---:B------:R-:W-:Y:S01]  /*8c50*/  LEA R88, P0, R86.reuse, R132, 0x1 ;  /* 0x0000008456587211 */ /* 0x040fe200078008ff */
[----:B------:R-:W-:Y:S02]  /*8c60*/  @!P3 IMAD.MOV.U32 R3, RZ, RZ, c[0x0][0x198] ;  /* 0x00006600ff03b624 */ /* 0x000fe400078e00ff */
[----:B------:R1:W-:Y:S01]  /*8c70*/  @P3 STS [R121+0x3004], RZ ;  /* 0x003004ff79003388 */ /* 0x0003e20000000800 */
[--C-:B------:R-:W-:Y:S01]  /*8c80*/  LEA.HI.X R89, R86, R133, R87.reuse, 0x1, P0 ;  /* 0x0000008556597211 */ /* 0x100fe200000f0c57 */
[----:B------:R-:W-:Y:S01]  /*8c90*/  @!P3 IMAD.MOV.U32 R2, RZ, RZ, c[0x0][0x19c] ;  /* 0x00006700ff02b624 */ /* 0x000fe200078e00ff */
[----:B------:R-:W-:Y:S01]  /*8ca0*/  @!P3 LEA R90, P0, R3, R88, 0x6 ;  /* 0x00000058035ab211 */ /* 0x000fe200078030ff */
[----:B------:R1:W-:Y:S01]  /*8cb0*/  @P3 STS.64 [R121+0x3008], RZ ;  /* 0x003008ff79003388 */ /* 0x0003e20000000a00 */
[----:B------:R-:W-:Y:S02]  /*8cc0*/  IADD3 R86, P4, R117, R86, RZ ;  /* 0x0000005675567210 */ /* 0x000fe40007f9e0ff */
[----:B------:R-:W-:Y:S01]  /*8cd0*/  @!P3 LEA.HI.X R91, R3, R89, R2, 0x6, P0 ;  /* 0x00000059035bb211 */ /* 0x000fe200000f3402 */
[----:B------:R-:W-:Y:S01]  /*8ce0*/  @!PT LDS RZ, [RZ] ;  /* 0x00000000fffff984 */ /* 0x000fe20000000800 */
[----:B------:R-:W-:Y:S01]  /*8cf0*/  @!PT LDS RZ, [RZ] ;  /* 0x00000000fffff984 */ /* 0x000fe20000000800 */
[----:B------:R-:W-:Y:S01]  /*8d00*/  @!PT LDS RZ, [RZ] ;  /* 0x00000000fffff984 */ /* 0x000fe20000000800 */
[----:B------:R1:W-:Y:S01]  /*8d10*/  @!P3 LDGSTS.E.BYPASS.LTC128B.128 [R121+0x3000], [R88.64] ;  /* 0x030000005879bfae */ /* 0x0003e2000b901d48 */
[-C--:B------:R-:W-:Y:S01]  /*8d20*/  @!P1 LEA R92, P0, R86, R132.reuse, 0x1 ;  /* 0x00000084565c9211 */ /* 0x080fe200078008ff */
[----:B------:R-:W-:Y:S01]  /*8d30*/  IMAD.X R87, R116, 0x1, R87, P4 ;  /* 0x0000000174577824 */ /* 0x000fe200020e0657 */
[C---:B------:R-:W-:Y:S01]  /*8d40*/  @!P2 LEA R2, P4, R86.reuse, R132, 0x1 ;  /* 0x000000845602a211 */ /* 0x040fe200078808ff */
[----:B------:R1:W-:Y:S01]  /*8d50*/  @P2 STS.128 [R121+0x4000], RZ ;  /* 0x004000ff79002388 */ /* 0x0003e20000000c00 */
[----:B------:R-:W-:Y:S02]  /*8d60*/  IMAD.MOV.U32 R132, RZ, RZ, R88 ;  /* 0x000000ffff847224 */ /* 0x000fe400078e0058 */
[CCC-:B------:R-:W-:Y:S01]  /*8d70*/  @!P2 LEA.HI.X R3, R86.reuse, R133.reuse, R87.reuse, 0x1, P4 ;  /* 0x000000855603a211 */ /* 0x1c0fe200020f0c57 */
[----:B------:R-:W-:Y:S01]  /*8d80*/  @!PT LDS RZ, [RZ] ;  /* 0x00000000fffff984 */ /* 0x000fe20000000800 */
[----:B------:R-:W-:Y:S01]  /*8d90*/  @!PT LDS RZ, [RZ] ;  /* 0x00000000fffff984 */ /* 0x000fe20000000800 */
[----:B------:R-:W-:Y:S01]  /*8da0*/  @!PT LDS RZ, [RZ] ;  /* 0x00000000fffff984 */ /* 0x000fe20000000800 */
[----:B------:R1:W-:Y:S01]  /*8db0*/  @!P2 LDGSTS.E.BYPASS.LTC128B.128 [R121+0x4000], [R88.64+0x40] ;  /* 0x040000405879afae */ /* 0x0003e2000b901d48 */
[----:B------:R-:W-:Y:S01]  /*8dc0*/  @!P1 LEA.HI.X R93, R86, R133, R87, 0x1, P0 ;  /* 0x00000085565d9211 */ /* 0x000fe200000f0c57 */
[----:B------:R-:W-:Y:S02]  /*8dd0*/  IMAD.MOV.U32 R133, RZ, RZ, R89 ;  /* 0x000000ffff857224 */ /* 0x000fe400078e0059 */
        /* <DEDUP_REMOVED lines=21> */
.L_x_5125:
        /* <DEDUP_REMOVED lines=10> */
[----:B------:R-:W-:Y:S07]  /*8fd0*/  IADD3 R90, R2, 0x19, RZ ;  /* 0x00000019025a7810 */ /* 0x000fee0007ffe0ff */
        /* <DEDUP_REMOVED lines=15> */
[----:B------:R-:W1:Y:S01]  /*90d0*/  I2F R91, R91 ;  /* 0x0000005b005b7306 */ /* 0x000e620000201400 */
[C---:B------:R-:W-:Y:S02]  /*90e0*/  FFMA.FTZ R13, R0.reuse, R87, R13 ;  /* 0x00000057000d7223 */ /* 0x040fe4000001000d */
[CC--:B------:R-:W-:Y:S02]  /*90f0*/  FFMA.FTZ R18, R0.reuse, R93.reuse, R18 ;  /* 0x0000005d00127223 */ /* 0x0c0fe40000010012 */
[C---:B------:R-:W-:Y:S01]  /*9100*/  FFMA.FTZ R16, R0.reuse, R93, R16 ;  /* 0x0000005d00107223 */ /* 0x040fe20000010010 */
[----:B------:R-:W-:Y:S01]  /*9110*/  FMNMX.FTZ R93, R7, R92, !PT ;  /* 0x0000005c075d7209 */ /* 0x000fe20007810000 */
[-C--:B------:R-:W-:Y:S01]  /*9120*/  FFMA.FTZ R8, R0, R89.reuse, R8 ;  /* 0x0000005900087223 */ /* 0x080fe20000010008 */
[----:B------:R-:W-:Y:S01]  /*9130*/  FMNMX.FTZ R92, R4, R84, !PT ;  /* 0x00000054045c7209 */ /* 0x000fe20007810000 */
[C---:B------:R-:W-:Y:S01]  /*9140*/  FFMA.FTZ R10, R0.reuse, R89, R10 ;  /* 0x00000059000a7223 */ /* 0x040fe2000001000a */
[----:B------:R-:W2:Y:S01]  /*9150*/  I2F R88, R88 ;  /* 0x0000005800587306 */ /* 0x000ea20000201400 */
[----:B------:R-:W-:Y:S01]  /*9160*/  FFMA.FTZ R14, R0, R95, R14 ;  /* 0x0000005f000e7223 */ /* 0x000fe2000001000e */
[----:B------:R-:W-:Y:S01]  /*9170*/  IADD3 R95, R2, 0x38, RZ ;  /* 0x00000038025f7810 */ /* 0x000fe20007ffe0ff */
[-C--:B------:R-:W-:Y:S01]  /*9180*/  FFMA.FTZ R11, R0, R86.reuse, R11 ;  /* 0x00000056000b7223 */ /* 0x080fe2000001000b */
[----:B------:R-:W-:Y:S01]  /*9190*/  IADD3 R89, R2, 0x28, RZ ;  /* 0x0000002802597810 */ /* 0x000fe20007ffe0ff */
[----:B------:R-:W-:Y:S01]  /*91a0*/  FFMA.FTZ R9, R0, R86, R9 ;  /* 0x0000005600097223 */ /* 0x000fe20000010009 */
[----:B------:R-:W-:Y:S01]  /*91b0*/  FMNMX.FTZ R94, R10, R93, !PT ;  /* 0x0000005d0a5e7209 */ /* 0x000fe20007810000 */
[----:B------:R-:W-:Y:S01]  /*91c0*/  FFMA.FTZ R15, R0, R87, R15 ;  /* 0x00000057000f7223 */ /* 0x000fe2000001000f */
[----:B------:R-:W-:Y:S01]  /*91d0*/  IADD3 R86, R2, 0x29, RZ ;  /* 0x0000002902567810 */ /* 0x000fe20007ffe0ff */
[----:B------:R-:W-:Y:S01]  /*91e0*/  FFMA.FTZ R17, R0, R90, R17 ;  /* 0x0000005a00117223 */ /* 0x000fe20000010011 */
[----:B------:R-:W3:Y:S01]  /*91f0*/  I2F R89, R89 ;  /* 0x0000005900597306 */ /* 0x000ee20000201400 */
[----:B------:R-:W-:Y:S02]  /*9200*/  FMNMX.FTZ R93, R11, R94, !PT ;  /* 0x0000005e0b5d7209 */ /* 0x000fe40007810000 */
[----:B------:R-:W-:Y:S01]  /*9210*/  IADD3 R87, R2, 0x30, RZ ;  /* 0x0000003002577810 */ /* 0x000fe20007ffe0ff */
[-C--:B-1----:R-:W-:Y:S01]  /*9220*/  FFMA.FTZ R22, R0, R91.reuse, R22 ;  /* 0x0000005b00167223 */ /* 0x082fe20000010016 */
[----:B------:R-:W-:Y:S01]  /*9230*/  IADD3 R94, R2, 0x39, RZ ;  /* 0x00000039025e7810 */ /* 0x000fe20007ffe0ff */
[----:B------:R-:W-:Y:S01]  /*9240*/  FFMA.FTZ R20, R0, R91, R20 ;  /* 0x0000005b00147223 */ /* 0x000fe20000010014 */
[----:B------:R-:W-:Y:S02]  /*9250*/  FMNMX.FTZ R91, R5, R92, !PT ;  /* 0x0000005c055b7209 */ /* 0x000fe40007810000 */
[----:B------:R-:W-:Y:S01]  /*9260*/  FMNMX.FTZ R92, R14, R93, !PT ;  /* 0x0000005d0e5c7209 */ /* 0x000fe20007810000 */
[----:B------:R-:W1:Y:S01]  /*9270*/  I2F R86, R86 ;  /* 0x0000005600567306 */ /* 0x000e620000201400 */
[----:B------:R-:W-:Y:S02]  /*9280*/  IADD3 R90, R2, 0x31, RZ ;  /* 0x00000031025a7810 */ /* 0x000fe40007ffe0ff */
[----:B------:R-:W-:Y:S01]  /*9290*/  FMNMX.FTZ R93, R15, R92, !PT ;  /* 0x0000005c0f5d7209 */ /* 0x000fe20007810000 */
[CC--:B--2---:R-:W-:Y:S02]  /*92a0*/  FFMA.FTZ R23, R0.reuse, R88.reuse, R23 ;  /* 0x0000005800177223 */ /* 0x0c4fe40000010017 */
[----:B------:R-:W-:Y:S01]  /*92b0*/  FFMA.FTZ R21, R0, R88, R21 ;  /* 0x0000005800157223 */ /* 0x000fe20000010015 */
[----:B------:R-:W-:Y:S03]  /*92c0*/  FMNMX.FTZ R88, R8, R91, !PT ;  /* 0x0000005b08587209 */ /* 0x000fe60007810000 */
[----:B------:R-:W2:Y:S01]  /*92d0*/  I2F R91, R95 ;  /* 0x0000005f005b7306 */ /* 0x000ea20000201400 */
[----:B------:R-:W-:Y:S02]  /*92e0*/  FMNMX.FTZ R97, R9, R88, !PT ;  /* 0x0000005809617209 */ /* 0x000fe40007810000 */
[----:B------:R-:W-:Y:S01]  /*92f0*/  FMNMX.FTZ R88, R18, R93, !PT ;  /* 0x0000005d12587209 */ /* 0x000fe20007810000 */
[----:B---3--:R-:W-:Y:S01]  /*9300*/  FFMA.FTZ R26, R0, R89, R26 ;  /* 0x00000059001a7223 */ /* 0x008fe2000001001a */
[----:B------:R-:W-:Y:S01]  /*9310*/  FMNMX.FTZ R92, R12, R97, !PT ;  /* 0x000000610c5c7209 */ /* 0x000fe20007810000 */
[----:B------:R-:W-:Y:S01]  /*9320*/  FFMA.FTZ R24, R0, R89, R24 ;  /* 0x0000005900187223 */ /* 0x000fe20000010018 */
[----:B------:R-:W-:Y:S02]  /*9330*/  FMNMX.FTZ R93, R19, R88, !PT ;  /* 0x00000058135d7209 */ /* 0x000fe40007810000 */
[----:B------:R-:W-:Y:S01]  /*9340*/  FMNMX.FTZ R97, R13, R92, !PT ;  /* 0x0000005c0d617209 */ /* 0x000fe20007810000 */
[----:B------:R-:W3:Y:S01]  /*9350*/  I2F R87, R87 ;  /* 0x0000005700577306 */ /* 0x000ee20000201400 */
[----:B------:R-:W-:Y:S02]  /*9360*/  FMNMX.FTZ R2, R22, R93, !PT ;  /* 0x0000005d16027209 */ /* 0x000fe40007810000 */
[----:B------:R-:W-:Y:S01]  /*9370*/  FMNMX.FTZ R88, R16, R97, !PT ;  /* 0x0000006110587209 */ /* 0x000fe20007810000 */
[C---:B-1----:R-:W-:Y:S01]  /*9380*/  FFMA.FTZ R27, R0.reuse, R86, R27 ;  /* 0x00000056001b7223 */ /* 0x042fe2000001001b */
[----:B------:R-:W-:Y:S01]  /*9390*/  FMNMX.FTZ R93, R23, R2, !PT ;  /* 0x00000002175d7209 */ /* 0x000fe20007810000 */
[----:B------:R-:W-:Y:S03]  /*93a0*/  FFMA.FTZ R25, R0, R86, R25 ;  /* 0x0000005600197223 */ /* 0x000fe60000010019 */
[----:B------:R-:W-:Y:S01]  /*93b0*/  FMNMX.FTZ R2, R26, R93, !PT ;  /* 0x0000005d1a027209 */ /* 0x000fe20007810000 */
[----:B------:R-:W1:Y:S03]  /*93c0*/  I2F R90, R90 ;  /* 0x0000005a005a7306 */ /* 0x000e660000201400 */
[----:B------:R-:W-:Y:S01]  /*93d0*/  FMNMX.FTZ R93, R27, R2, !PT ;  /* 0x000000021b5d7209 */ /* 0x000fe20007810000 */
[CC--:B--2---:R-:W-:Y:S01]  /*93e0*/  FFMA.FTZ R34, R0.reuse, R91.reuse, R34 ;  /* 0x0000005b00227223 */ /* 0x0c4fe20000010022 */
[----:B------:R-:W-:Y:S01]  /*93f0*/  FMNMX.FTZ R95, R17, R88, !PT ;  /* 0x00000058115f7209 */ /* 0x000fe20007810000 */
[----:B------:R-:W-:Y:S03]  /*9400*/  FFMA.FTZ R32, R0, R91, R32 ;  /* 0x0000005b00207223 */ /* 0x000fe60000010020 */
[----:B------:R-:W-:Y:S01]  /*9410*/  FMNMX.FTZ R88, R20, R95, !PT ;  /* 0x0000005f14587209 */ /* 0x000fe20007810000 */
[----:B------:R-:W2:Y:S03]  /*9420*/  I2F R3, R94 ;  /* 0x0000005e00037306 */ /* 0x000ea60000201400 */
[----:B------:R-:W-:Y:S01]  /*9430*/  FMNMX.FTZ R89, R21, R88, !PT ;  /* 0x0000005815597209 */ /* 0x000fe20007810000 */
[CC--:B---3--:R-:W-:Y:S02]  /*9440*/  FFMA.FTZ R30, R0.reuse, R87.reuse, R30 ;  /* 0x00000057001e7223 */ /* 0x0c8fe4000001001e */
[----:B------:R-:W-:Y:S01]  /*9450*/  FFMA.FTZ R28, R0, R87, R28 ;  /* 0x00000057001c7223 */ /* 0x000fe2000001001c */
[----:B------:R-:W-:Y:S02]  /*9460*/  FMNMX.FTZ R2, R24, R89, !PT ;  /* 0x0000005918027209 */ /* 0x000fe40007810000 */
[----:B------:R-:W-:Y:S02]  /*9470*/  FMNMX.FTZ R86, R30, R93, !PT ;  /* 0x0000005d1e567209 */ /* 0x000fe40007810000 */
[----:B------:R-:W-:Y:S01]  /*9480*/  FMNMX.FTZ R89, R25, R2, !PT ;  /* 0x0000000219597209 */ /* 0x000fe20007810000 */
[CC--:B-1----:R-:W-:Y:S02]  /*9490*/  FFMA.FTZ R31, R0.reuse, R90.reuse, R31 ;  /* 0x0000005a001f7223 */ /* 0x0c2fe4000001001f */
[----:B------:R-:W-:Y:S03]  /*94a0*/  FFMA.FTZ R29, R0, R90, R29 ;  /* 0x0000005a001d7223 */ /* 0x000fe6000001001d */
[----:B------:R-:W-:Y:S02]  /*94b0*/  FMNMX.FTZ R87, R31, R86, !PT ;  /* 0x000000561f577209 */ /* 0x000fe40007810000 */
[----:B------:R-:W-:Y:S02]  /*94c0*/  FMNMX.FTZ R86, R28, R89, !PT ;  /* 0x000000591c567209 */ /* 0x000fe40007810000 */
[----:B------:R-:W-:Y:S01]  /*94d0*/  FMNMX.FTZ R2, R34, R87, !PT ;  /* 0x0000005722027209 */ /* 0x000fe20007810000 */
[CC--:B--2---:R-:W-:Y:S01]  /*94e0*/  FFMA.FTZ R35, R0.reuse, R3.reuse, R35 ;  /* 0x0000000300237223 */ /* 0x0c4fe20000010023 */
[----:B------:R-:W-:Y:S01]  /*94f0*/  FMNMX.FTZ R95, R29, R86, !PT ;  /* 0x000000561d5f7209 */ /* 0x000fe20007810000 */
[----:B------:R-:W-:Y:S03]  /*9500*/  FFMA.FTZ R33, R0, R3, R33 ;  /* 0x0000000300217223 */ /* 0x000fe60000010021 */
        /* <DEDUP_REMOVED lines=8> */
[----:B------:R-:W2:Y:S08]  /*9590*/  SHFL.BFLY PT, R88, R91, 0x1, 0x1f ;  /* 0x0c201f005b587f89 */ /* 0x000eb000000e0000 */
[----:B------:R-:W3:Y:S01]  /*95a0*/  LDSM.16.MT88.4 R92, [R110+0x6000] ;  /* 0x006000006e5c783b */ /* 0x000ee20000004200 */
        /* <DEDUP_REMOVED lines=12> */
[--C-:B------:R-:W-:Y:S01]  /*9670*/  FFMA.FTZ R98, R7, c[0x0][0x23c], -R102.reuse ;  /* 0x00008f0007627a23 */ /* 0x100fe20000010866 */
[----:B------:R-:W1:Y:S01]  /*9680*/  MUFU.EX2 R85, R85 ;  /* 0x0000005500557308 */ /* 0x000e620000000800 */
[----:B------:R-:W-:Y:S01]  /*9690*/  FFMA.FTZ R87, R10, c[0x0][0x23c], -R102 ;  /* 0x00008f000a577a23 */ /* 0x000fe20000010866 */
[----:B------:R-:W-:Y:S01]  /*96a0*/  ISETP.GT.AND P0, PT, R120, 0x1, PT ;  /* 0x000000017800780c */ /* 0x000fe20003f04270 */
[--C-:B------:R-:W-:Y:S01]  /*96b0*/  FFMA.FTZ R140, R4, c[0x0][0x23c], -R100.reuse ;  /* 0x00008f00048c7a23 */ /* 0x100fe20000010864 */
[----:B------:R-:W-:Y:S01]  /*96c0*/  MOV R120, R104 ;  /* 0x0000006800787202 */ /* 0x000fe20000000f00 */
[--C-:B------:R-:W-:Y:S02]  /*96d0*/  FFMA.FTZ R99, R5, c[0x0][0x23c], -R100.reuse ;  /* 0x00008f0005637a23 */ /* 0x100fe40000010864 */
[--C-:B------:R-:W-:Y:S02]  /*96e0*/  FFMA.FTZ R97, R8, c[0x0][0x23c], -R100.reuse ;  /* 0x00008f0008617a23 */ /* 0x100fe40000010864 */
[----:B------:R-:W-:Y:S01]  /*96f0*/  FFMA.FTZ R96, R9, c[0x0][0x23c], -R100 ;  /* 0x00008f0009607a23 */ /* 0x000fe20000010864 */
[----:B------:R-:W-:Y:S01]  /*9700*/  MUFU.EX2 R101, R101 ;  /* 0x0000006500657308 */ /* 0x000fe20000000800 */
[----:B------:R-:W-:Y:S02]  /*9710*/  FMUL.FTZ R84, R86, c[0x0][0x23c] ;  /* 0x00008f0056547a20 */ /* 0x000fe40000410000 */
        /* <DEDUP_REMOVED lines=37> */
[--C-:B------:R-:W-:Y:S02]  /*9970*/  FFMA.FTZ R144, R13, c[0x0][0x23c], -R100.reuse ;  /* 0x00008f000d907a23 */ /* 0x100fe40000010864 */
[--C-:B------:R-:W-:Y:S02]  /*9980*/  FFMA.FTZ R138, R16, c[0x0][0x23c], -R100.reuse ;  /* 0x00008f00108a7a23 */ /* 0x100fe40000010864 */
[----:B------:R-:W-:Y:S02]  /*9990*/  FFMA.FTZ R107, R17, c[0x0][0x23c], -R100 ;  /* 0x00008f00116b7a23 */ /* 0x000fe40000010864 */
[----:B------:R-:W-:Y:S01]  /*99a0*/  FFMA.FTZ R101, R85, R136, R101 ;  /* 0x0000008855657223 */ /* 0x000fe20000010065 */
[----:B------:R-:W4:Y:S01]  /*99b0*/  MUFU.EX2 R97, R97 ;  /* 0x0000006100617308 */ /* 0x000f220000000800 */
[--C-:B------:R-:W-:Y:S01]  /*99c0*/  FFMA.FTZ R148, R22, c[0x0][0x23c], -R102.reuse ;  /* 0x00008f0016947a23 */ /* 0x100fe20000010866 */
[----:B------:R-:W-:Y:S01]  /*99d0*/  MOV R85, R2 ;  /* 0x0000000200557202 */ /* 0x000fe20000000f00 */
[----:B------:R-:W-:Y:S01]  /*99e0*/  FADD.FTZ R98, R98, R101 ;  /* 0x0000006562627221 */ /* 0x000fe20000010000 */
[----:B--2---:R-:W-:Y:S01]  /*99f0*/  F2FP.BF16.PACK_AB R91, R86, R87 ;  /* 0x00000057565b723e */ /* 0x004fe200000010ff */
[----:B------:R-:W-:Y:S02]  /*9a00*/  FFMA.FTZ R143, R23, c[0x0][0x23c], -R102 ;  /* 0x00008f00178f7a23 */ /* 0x000fe40000010866 */
[----:B------:R-:W-:Y:S02]  /*9a10*/  FADD.FTZ R87, R87, R98 ;  /* 0x0000006257577221 */ /* 0x000fe40000010000 */
[--C-:B------:R-:W-:Y:S01]  /*9a20*/  FFMA.FTZ R146, R26, c[0x0][0x23c], -R102.reuse ;  /* 0x00008f001a927a23 */ /* 0x100fe20000010866 */
[----:B------:R-:W2:Y:S01]  /*9a30*/  MUFU.EX2 R84, R84 ;  /* 0x0000005400547308 */ /* 0x000ea20000000800 */
[----:B------:R-:W-:Y:S02]  /*9a40*/  FFMA.FTZ R141, R27, c[0x0][0x23c], -R102 ;  /* 0x00008f001b8d7a23 */ /* 0x000fe40000010866 */
[--C-:B------:R-:W-:Y:S01]  /*9a50*/  FFMA.FTZ R150, R20, c[0x0][0x23c], -R100.reuse ;  /* 0x00008f0014967a23 */ /* 0x100fe20000010864 */
[----:B-1----:R-:W-:Y:S01]  /*9a60*/  F2FP.BF16.PACK_AB R88, R99, R140 ;  /* 0x0000008c6358723e */ /* 0x002fe200000010ff */
[--C-:B------:R-:W-:Y:S02]  /*9a70*/  FFMA.FTZ R145, R21, c[0x0][0x23c], -R100.reuse ;  /* 0x00008f0015917a23 */ /* 0x100fe40000010864 */
[--C-:B------:R-:W-:Y:S02]  /*9a80*/  FFMA.FTZ R152, R24, c[0x0][0x23c], -R100.reuse ;  /* 0x00008f0018987a23 */ /* 0x100fe40000010864 */
[----:B------:R-:W-:Y:S01]  /*9a90*/  FFMA.FTZ R147, R25, c[0x0][0x23c], -R100 ;  /* 0x00008f0019937a23 */ /* 0x000fe20000010864 */
[----:B------:R-:W-:Y:S01]  /*9aa0*/  MUFU.EX2 R103, R103 ;  /* 0x0000006700677308 */ /* 0x000fe20000000800 */
[--C-:B------:R-:W-:Y:S02]  /*9ab0*/  FFMA.FTZ R153, R30, c[0x0][0x23c], -R102.reuse ;  /* 0x00008f001e997a23 */ /* 0x100fe40000010866 */
[--C-:B------:R-:W-:Y:S01]  /*9ac0*/  FFMA.FTZ R31, R31, c[0x0][0x23c], -R102.reuse ;  /* 0x00008f001f1f7a23 */ /* 0x100fe20000010866 */
[----:B----4-:R-:W-:Y:S01]  /*9ad0*/  F2FP.BF16.PACK_AB R90, R96, R97 ;  /* 0x00000061605a723e */ /* 0x010fe200000010ff */
[--C-:B------:R-:W-:Y:S02]  /*9ae0*/  FFMA.FTZ R151, R34, c[0x0][0x23c], -R102.reuse ;  /* 0x00008f0022977a23 */ /* 0x100fe40000010866 */
[----:B------:R-:W-:Y:S02]  /*9af0*/  FFMA.FTZ R102, R35, c[0x0][0x23c], -R102 ;  /* 0x00008f0023667a23 */ /* 0x000fe40000010866 */
[--C-:B------:R-:W-:Y:S01]  /*9b00*/  FFMA.FTZ R154, R28, c[0x0][0x23c], -R100.reuse ;  /* 0x00008f001c9a7a23 */ /* 0x100fe20000010864 */
[----:B------:R-:W-:Y:S01]  /*9b10*/  MUFU.EX2 R142, R142 ;  /* 0x0000008e008e7308 */ /* 0x000fe20000000800 */
[----:B------:R-:W-:Y:S02]  /*9b20*/  FFMA.FTZ R156, R32, c[0x0][0x23c], -R100 ;  /* 0x00008f00209c7a23 */ /* 0x000fe40000010864 */
[----:B------:R-:W-:Y:S02]  /*9b30*/  FADD.FTZ R87, R86, R87 ;  /* 0x0000005756577221 */ /* 0x000fe40000010000 */
[C---:B--2---:R-:W-:Y:S02]  /*9b40*/  FMUL.FTZ R36, R84.reuse, R36 ;  /* 0x0000002454247220 */ /* 0x044fe40000410000 */
[C---:B------:R-:W-:Y:S02]  /*9b50*/  FMUL.FTZ R37, R84.reuse, R37 ;  /* 0x0000002554257220 */ /* 0x040fe40000410000 */
[C---:B------:R-:W-:Y:S01]  /*9b60*/  FMUL.FTZ R40, R84.reuse, R40 ;  /* 0x0000002854287220 */ /* 0x040fe20000410000 */
[----:B------:R-:W-:Y:S01]  /*9b70*/  MUFU.EX2 R136, R102 ;  /* 0x0000006600887308 */ /* 0x000fe20000000800 */
[C---:B------:R-:W-:Y:S02]  /*9b80*/  FMUL.FTZ R41, R84.reuse, R41 ;  /* 0x0000002954297220 */ /* 0x040fe40000410000 */
[C---:B------:R-:W-:Y:S01]  /*9b90*/  FMUL.FTZ R44, R84.reuse, R44 ;  /* 0x0000002c542c7220 */ /* 0x040fe20000410000 */
[C---:B---3--:R-:W-:Y:S05]  /*9ba0*/  HMMA.16816.F32.BF16 R36, R88.reuse, R92, R36 ;  /* 0x0000005c5824723c */ /* 0x048fea0000041824 */
[C---:B------:R-:W-:Y:S01]  /*9bb0*/  FMUL.FTZ R45, R84.reuse, R45 ;  /* 0x0000002d542d7220 */ /* 0x040fe20000410000 */
[----:B------:R-:W-:Y:S01]  /*9bc0*/  MUFU.EX2 R106, R106 ;  /* 0x0000006a006a7308 */ /* 0x000fe20000000800 */
[C---:B------:R-:W-:Y:S01]  /*9bd0*/  FMUL.FTZ R48, R84.reuse, R48 ;  /* 0x0000003054307220 */ /* 0x040fe20000410000 */
[C---:B------:R-:W-:Y:S01]  /*9be0*/  HMMA.16816.F32.BF16 R40, R88.reuse, R94, R40 ;  /* 0x0000005e5828723c */ /* 0x040fe20000041828 */
[----:B------:R-:W1:Y:S03]  /*9bf0*/  LDSM.16.MT88.4 R92, [R108+0x6000] ;  /* 0x006000006c5c783b */ /* 0x000e660000004200 */
[C---:B------:R-:W-:Y:S02]  /*9c00*/  FMUL.FTZ R49, R84.reuse, R49 ;  /* 0x0000003154317220 */ /* 0x040fe40000410000 */
[C---:B------:R-:W-:Y:S02]  /*9c10*/  FMUL.FTZ R52, R84.reuse, R52 ;  /* 0x0000003454347220 */ /* 0x040fe40000410000 */
[C---:B------:R-:W-:Y:S01]  /*9c20*/  FMUL.FTZ R53, R84.reuse, R53 ;  /* 0x0000003554357220 */ /* 0x040fe20000410000 */
[----:B------:R-:W-:Y:S03]  /*9c30*/  MUFU.EX2 R105, R105 ;  /* 0x0000006900697308 */ /* 0x000fe60000000800 */
        /* <DEDUP_REMOVED lines=17> */
[----:B------:R-:W-:Y:S01]  /*9d50*/  FFMA.FTZ R140, R84, R137, R140 ;  /* 0x00000089548c7223 */ /* 0x000fe2000001008c */
[C---:B-1----:R-:W-:Y:S03]  /*9d60*/  HMMA.16816.F32.BF16 R44, R88.reuse, R92, R44 ;  /* 0x0000005c582c723c */ /* 0x042fe6000004182c */
[----:B------:R-:W-:Y:S01]  /*9d70*/  FADD.FTZ R158, R99, R140 ;  /* 0x0000008c639e7221 */ /* 0x000fe20000010000 */
[----:B------:R-:W-:Y:S01]  /*9d80*/  MOV R84, R3 ;  /* 0x0000000300547202 */ /* 0x000fe20000000f00 */
[--C-:B------:R-:W-:Y:S02]  /*9d90*/  FFMA.FTZ R137, R29, c[0x0][0x23c], -R100.reuse ;  /* 0x00008f001d897a23 */ /* 0x100fe40000010864 */
[----:B------:R-:W-:Y:S01]  /*9da0*/  FFMA.FTZ R100, R33, c[0x0][0x23c], -R100 ;  /* 0x00008f0021647a23 */ /* 0x000fe20000010864 */
[C---:B------:R-:W-:Y:S01]  /*9db0*/  HMMA.16816.F32.BF16 R48, R88.reuse, R94, R48 ;  /* 0x0000005e5830723c */ /* 0x040fe20000041830 */
[----:B------:R-:W1:Y:S01]  /*9dc0*/  LDSM.16.MT88.4 R92, [R110+0x7000] ;  /* 0x007000006e5c783b */ /* 0x000e620000004200 */
[----:B------:R-:W-:Y:S02]  /*9dd0*/  MUFU.EX2 R107, R107 ;  /* 0x0000006b006b7308 */ /* 0x000fe40000000800 */
[----:B------:R-:W-:Y:S04]  /*9de0*/  FADD.FTZ R97, R97, R158 ;  /* 0x0000009e61617221 */ /* 0x000fe80000010000 */
[----:B------:R-:W-:Y:S02]  /*9df0*/  FADD.FTZ R86, R96, R97 ;  /* 0x0000006160567221 */ /* 0x000fe40000010000 */
[----:B------:R-:W-:Y:S02]  /*9e00*/  LDSM.16.MT88.4 R96, [R108+0x6c00] ;  /* 0x006c00006c60783b */ /* 0x000fe40000004200 */
[----:B------:R-:W-:Y:S10]  /*9e10*/  MUFU.EX2 R149, R100 ;  /* 0x0000006400957308 */ /* 0x000ff40000000800 */
[----:B------:R-:W-:Y:S10]  /*9e20*/  MUFU.EX2 R148, R148 ;  /* 0x0000009400947308 */ /* 0x000ff40000000800 */
[----:B------:R-:W2:Y:S01]  /*9e30*/  MUFU.EX2 R143, R143 ;  /* 0x0000008f008f7308 */ /* 0x000ea20000000800 */
[C---:B-1----:R-:W-:Y:S09]  /*9e40*/  HMMA.16816.F32.BF16 R52, R88.reuse, R92, R52 ;  /* 0x0000005c5834723c */ /* 0x042ff20000041834 */
[----:B------:R-:W-:Y:S01]  /*9e50*/  MUFU.EX2 R146, R146 ;  /* 0x0000009200927308 */ /* 0x000fe20000000800 */
[C---:B------:R-:W-:Y:S01]  /*9e60*/  HMMA.16816.F32.BF16 R56, R88.reuse, R94, R56 ;  /* 0x0000005e5838723c */ /* 0x040fe20000041838 */
[----:B------:R-:W1:Y:S08]  /*9e70*/  LDSM.16.MT88.4 R92, [R108+0x7000] ;  /* 0x007000006c5c783b */ /* 0x000e700000004200 */
[----:B------:R-:W3:Y:S03]  /*9e80*/  MUFU.EX2 R141, R141 ;  /* 0x0000008d008d7308 */ /* 0x000ee60000000800 */
[----:B--2---:R-:W-:Y:S07]  /*9e90*/  F2FP.BF16.PACK_AB R33, R143, R148 ;  /* 0x000000948f21723e */ /* 0x004fee00000010ff */
[----:B------:R-:W-:Y:S10]  /*9ea0*/  MUFU.EX2 R150, R150 ;  /* 0x0000009600967308 */ /* 0x000ff40000000800 */
[----:B------:R-:W2:Y:S01]  /*9eb0*/  MUFU.EX2 R145, R145 ;  /* 0x0000009100917308 */ /* 0x000ea20000000800 */
[----:B---3--:R-:W-:Y:S09]  /*9ec0*/  F2FP.BF16.PACK_AB R35, R141, R146 ;  /* 0x000000928d23723e */ /* 0x008ff200000010ff */
[----:B------:R-:W-:Y:S01]  /*9ed0*/  MUFU.EX2 R152, R152 ;  /* 0x0000009800987308 */ /* 0x000fe20000000800 */
[C---:B-1----:R-:W-:Y:S09]  /*9ee0*/  HMMA.16816.F32.BF16 R60, R88.reuse, R92, R60 ;  /* 0x0000005c583c723c */ /* 0x042ff2000004183c */
[----:B------:R-:W1:Y:S03]  /*9ef0*/  MUFU.EX2 R147, R147 ;  /* 0x0000009300937308 */ /* 0x000e660000000800 */
[----:B--2---:R-:W-:Y:S01]  /*9f00*/  F2FP.BF16.PACK_AB R32, R145, R150 ;  /* 0x000000969120723e */ /* 0x004fe200000010ff */
[C---:B------:R-:W-:Y:S01]  /*9f10*/  HMMA.16816.F32.BF16 R64, R88.reuse, R94, R64 ;  /* 0x0000005e5840723c */ /* 0x040fe20000041840 */
[----:B------:R-:W2:Y:S05]  /*9f20*/  LDSM.16.MT88.4 R92, [R110+0x8000] ;  /* 0x008000006e5c783b */ /* 0x000eaa0000004200 */
[----:B------:R-:W-:Y:S10]  /*9f30*/  MUFU.EX2 R140, R153 ;  /* 0x00000099008c7308 */ /* 0x000ff40000000800 */
[----:B------:R-:W3:Y:S01]  /*9f40*/  MUFU.EX2 R31, R31 ;  /* 0x0000001f001f7308 */ /* 0x000ee20000000800 */
[----:B-1----:R-:W-:Y:S09]  /*9f50*/  F2FP.BF16.PACK_AB R34, R147, R152 ;  /* 0x000000989322723e */ /* 0x002ff200000010ff */
[----:B------:R-:W1:Y:S10]  /*9f60*/  MUFU.EX2 R29, R151 ;  /* 0x00000097001d7308 */ /* 0x000e740000000800 */
[----:B------:R-:W-:Y:S01]  /*9f70*/  MUFU.EX2 R154, R154 ;  /* 0x0000009a009a7308 */ /* 0x000fe20000000800 */
[C---:B--2---:R-:W-:Y:S09]  /*9f80*/  HMMA.16816.F32.BF16 R68, R88.reuse, R92, R68 ;  /* 0x0000005c5844723c */ /* 0x044ff20000041844 */
[----:B------:R-:W2:Y:S01]  /*9f90*/  MUFU.EX2 R137, R137 ;  /* 0x0000008900897308 */ /* 0x000ea20000000800 */
[C---:B------:R-:W-:Y:S01]  /*9fa0*/  HMMA.16816.F32.BF16 R72, R88.reuse, R94, R72 ;  /* 0x0000005e5848723c */ /* 0x040fe20000041848 */
[----:B------:R-:W4:Y:S08]  /*9fb0*/  LDSM.16.MT88.4 R92, [R108+0x8000] ;  /* 0x008000006c5c783b */ /* 0x000f300000004200 */
[----:B------:R-:W5:Y:S01]  /*9fc0*/  MUFU.EX2 R156, R156 ;  /* 0x0000009c009c7308 */ /* 0x000f620000000800 */
        /* <DEDUP_REMOVED lines=9> */
[----:B------:R-:W-:Y:S01]  /*a060*/  LDSM.16.MT88.4 R100, [R108+0x7c00] ;  /* 0x007c00006c64783b */ /* 0x000fe20000004200 */
[----:B------:R-:W-:Y:S02]  /*a070*/  FADD.FTZ R139, R139, R86 ;  /* 0x000000568b8b7221 */ /* 0x000fe40000010000 */
[----:B------:R-:W-:Y:S02]  /*a080*/  FADD.FTZ R106, R106, R87 ;  /* 0x000000576a6a7221 */ /* 0x000fe40000010000 */
[----:B------:R-:W-:Y:S02]  /*a090*/  FADD.FTZ R139, R144, R139 ;  /* 0x0000008b908b7221 */ /* 0x000fe40000010000 */
[----:B------:R-:W-:Y:S02]  /*a0a0*/  FADD.FTZ R105, R105, R106 ;  /* 0x0000006a69697221 */ /* 0x000fe40000010000 */
[----:B------:R-:W-:Y:S01]  /*a0b0*/  FADD.FTZ R138, R138, R139 ;  /* 0x0000008b8a8a7221 */ /* 0x000fe20000010000 */
[----:B------:R-:W-:Y:S01]  /*a0c0*/  MOV R139, R135 ;  /* 0x00000087008b7202 */ /* 0x000fe20000000f00 */
        /* <DEDUP_REMOVED lines=9> */
[C---:B----4-:R-:W-:Y:S03]  /*a160*/  HMMA.16816.F32.BF16 R36, R88.reuse, R92, R36 ;  /* 0x0000005c5824723c */ /* 0x050fe60000041824 */
[----:B------:R-:W-:Y:S05]  /*a170*/  FADD.FTZ R147, R147, R152 ;  /* 0x0000009893937221 */ /* 0x000fea0000010000 */
        /* <DEDUP_REMOVED lines=16> */
[----:B------:R-:W4:Y:S08]  /*a280*/  LDSM.16.MT88.4 R88, [R110+0x6800] ;  /* 0x006800006e58783b */ /* 0x000f300000004200 */
[----:B------:R-:W1:Y:S01]  /*a290*/  LDSM.16.MT88.4 R92, [R108+0x6800] ;  /* 0x006800006c5c783b */ /* 0x000e620000004200 */
[C---:B----4-:R-:W-:Y:S08]  /*a2a0*/  HMMA.16816.F32.BF16 R36, R32.reuse, R88, R36 ;  /* 0x000000582024723c */ /* 0x050ff00000041824 */
[C---:B------:R-:W-:Y:S01]  /*a2b0*/  HMMA.16816.F32.BF16 R40, R32.reuse, R90, R40 ;  /* 0x0000005a2028723c */ /* 0x040fe20000041828 */
[----:B------:R-:W4:Y:S07]  /*a2c0*/  LDSM.16.MT88.4 R88, [R110+0x7800] ;  /* 0x007800006e58783b */ /* 0x000f2e0000004200 */
[C---:B-1----:R-:W-:Y:S08]  /*a2d0*/  HMMA.16816.F32.BF16 R44, R32.reuse, R92, R44 ;  /* 0x0000005c202c723c */ /* 0x042ff0000004182c */
[C---:B------:R-:W-:Y:S01]  /*a2e0*/  HMMA.16816.F32.BF16 R48, R32.reuse, R94, R48 ;  /* 0x0000005e2030723c */ /* 0x040fe20000041830 */
[----:B------:R-:W1:Y:S07]  /*a2f0*/  LDSM.16.MT88.4 R92, [R108+0x7800] ;  /* 0x007800006c5c783b */ /* 0x000e6e0000004200 */
        /* <DEDUP_REMOVED lines=10> */
[----:B------:R-:W-:Y:S01]  /*a3a0*/  HMMA.16816.F32.BF16 R80, R32, R94, R80 ;  /* 0x0000005e2050723c */ /* 0x000fe20000041850 */
[----:B------:R-:W1:Y:S06]  /*a3b0*/  LDSM.16.MT88.4 R92, [R110+0x7c00] ;  /* 0x007c00006e5c783b */ /* 0x000e6c0000004200 */
[----:B---3--:R-:W-:Y:S01]  /*a3c0*/  F2FP.BF16.PACK_AB R33, R31, R140 ;  /* 0x0000008c1f21723e */ /* 0x008fe200000010ff */
[----:B------:R-:W-:Y:S01]  /*a3d0*/  FADD.FTZ R140, R140, R141 ;  /* 0x0000008d8c8c7221 */ /* 0x000fe20000010000 */
[----:B------:R-:W-:Y:S03]  /*a3e0*/  F2FP.BF16.PACK_AB R35, R136, R29 ;  /* 0x0000001d8823723e */ /* 0x000fe600000010ff */
[----:B--2---:R-:W-:Y:S01]  /*a3f0*/  F2FP.BF16.PACK_AB R32, R137, R154 ;  /* 0x0000009a8920723e */ /* 0x004fe200000010ff */
[----:B------:R-:W-:Y:S01]  /*a400*/  FADD.FTZ R154, R154, R147 ;  /* 0x000000939a9a7221 */ /* 0x000fe20000010000 */
[----:B-----5:R-:W-:Y:S01]  /*a410*/  F2FP.BF16.PACK_AB R34, R149, R156 ;  /* 0x0000009c9522723e */ /* 0x020fe200000010ff */
        /* <DEDUP_REMOVED lines=8> */
[----:B------:R-:W2:Y:S07]  /*a4a0*/  LDSM.16.MT88.4 R88, [R110+0x8c00] ;  /* 0x008c00006e58783b */ /* 0x000eae0000004200 */
[C---:B------:R-:W-:Y:S08]  /*a4b0*/  HMMA.16816.F32.BF16 R44, R32.reuse, R96, R44 ;  /* 0x00000060202c723c */ /* 0x040ff0000004182c */
[C---:B------:R-:W-:Y:S01]  /*a4c0*/  HMMA.16816.F32.BF16 R48, R32.reuse, R98, R48 ;  /* 0x000000622030723c */ /* 0x040fe20000041830 */
[----:B------:R-:W3:Y:S07]  /*a4d0*/  LDSM.16.MT88.4 R96, [R108+0x8c00] ;  /* 0x008c00006c60783b */ /* 0x000eee0000004200 */
        /* <DEDUP_REMOVED lines=9> */
.L_x_5123:
        /* <DEDUP_REMOVED lines=160> */
.L_x_5128:
[----:B------:R-:W1:Y:S04]  /*af70*/  S2R R3, SR_CTAID.Z ;  /* 0x0000000000037919 */ /* 0x000e680000002700 */
[----:B------:R-:W1:Y:S02]  /*af80*/  S2R R2, SR_CTAID.Y ;  /* 0x0000000000027919 */ /* 0x000e640000002600 */
[----:B-1----:R-:W-:-:S04]  /*af90*/  IMAD R4, R2, c[0x0][0x1c0], R3 ;  /* 0x0000700002047a24 */ /* 0x002fc800078e0203 */
[----:B------:R-:W-:Y:S02]  /*afa0*/  IMAD R4, R4, c[0x0][0x214], RZ ;  /* 0x0000850004047a24 */ /* 0x000fe400078e02ff */
.L_x_5129:
        /* <DEDUP_REMOVED lines=39> */
.L_x_5131:
[----:B------:R-:W-:Y:S05]  /*b220*/  BSYNC B0 ;  /* 0x0000000000007941 */ /* 0x000fea0003800000 */
.L_x_5130:
[----:B------:R-:W5:Y:S01]  /*b230*/  S2R R7, SR_CTAID.X ;  /* 0x0000000000077919 */ /* 0x000f620000002500 */
[----:B------:R-:W-:Y:S01]  /*b240*/  SHF.R.S32.HI R125, RZ, 0x1f, R124 ;  /* 0x0000001fff7d7819 */ /* 0x000fe2000001147c */
[----:B------:R-:W-:Y:S02]  /*b250*/  BSSY B0, `(.L_x_5132) ;  /* 0x0000022000007945 */ /* 0x000fe40003800000 */
[----:B------:R-:W4:Y:S02]  /*b260*/  S2R R2, SR_TID.X ;  /* 0x0000000000027919 */ /* 0x000f240000002100 */
[----:B----45:R-:W-:-:S04]  /*b270*/  IMAD.SHL.U32 R5, R7, 0x40, RZ ;  /* 0x0000004007057824 */ /* 0x030fc800078e00ff */
[----:B------:R-:W-:Y:S01]  /*b280*/  IMAD.WIDE.U32 R10, R5, c[0x0][0x1e8], R124 ;  /* 0x00007a00050a7a25 */ /* 0x000fe200078e007c */
[----:B------:R-:W-:Y:S02]  /*b290*/  SHF.R.S32.HI R4, RZ, 0x1f, R5 ;  /* 0x0000001fff047819 */ /* 0x000fe40000011405 */
[----:B------:R-:W-:Y:S02]  /*b2a0*/  SHF.R.S32.HI R9, RZ, 0x1f, R2 ;  /* 0x0000001fff097819 */ /* 0x000fe40000011402 */
[----:B------:R-:W-:Y:S01]  /*b2b0*/  IADD3 R10, P0, R0, R10, RZ ;  /* 0x0000000a000a7210 */ /* 0x000fe20007f1e0ff */
[----:B------:R-:W-:Y:S01]  /*b2c0*/  IMAD R4, R4, c[0x0][0x1e8], RZ ;  /* 0x00007a0004047a24 */ /* 0x000fe200078e02ff */
[----:B------:R-:W-:Y:S02]  /*b2d0*/  SHF.R.S32.HI R0, RZ, 0x1f, R3 ;  /* 0x0000001fff007819 */ /* 0x000fe40000011403 */
[----:B------:R-:W-:Y:S01]  /*b2e0*/  LEA.HI R9, R9, R2, RZ, 0x2 ;  /* 0x0000000209097211 */ /* 0x000fe200078f10ff */
[----:B------:R-:W-:-:S02]  /*b2f0*/  IMAD R4, R5, c[0x0][0x1ec], R4 ;  /* 0x00007b0005047a24 */ /* 0x000fc400078e0204 */
[----:B------:R-:W-:Y:S01]  /*b300*/  IMAD.IADD R5, R122, 0x1, -R5 ;  /* 0x000000017a057824 */ /* 0x000fe200078e0a05 */
[----:B------:R-:W-:Y:S01]  /*b310*/  SHF.R.S32.HI R2, RZ, 0x2, R9 ;  /* 0x00000002ff027819 */ /* 0x000fe20000011409 */
[----:B------:R-:W-:Y:S01]  /*b320*/  IMAD R0, R0, c[0x0][0x1f0], RZ ;  /* 0x00007c0000007a24 */ /* 0x000fe200078e02ff */
[----:B------:R-:W-:Y:S02]  /*b330*/  IADD3.X R11, R123, R11, R4, P0, !PT ;  /* 0x0000000b7b0b7210 */ /* 0x000fe400007fe404 */
[----:B------:R-:W-:Y:S01]  /*b340*/  ISETP.GE.AND P0, PT, R8, R5, PT ;  /* 0x000000050800720c */ /* 0x000fe20003f06270 */
[C---:B------:R-:W-:Y:S01]  /*b350*/  IMAD R0, R3.reuse, c[0x0][0x1f4], R0 ;  /* 0x00007d0003007a24 */ /* 0x040fe200078e0200 */
[----:B------:R-:W-:Y:S01]  /*b360*/  SHF.R.S32.HI R2, RZ, 0x1f, R2 ;  /* 0x0000001fff027819 */ /* 0x000fe20000011402 */
[----:B------:R-:W-:-:S04]  /*b370*/  IMAD.WIDE.U32 R10, R3, c[0x0][0x1f0], R10 ;  /* 0x00007c00030a7a25 */ /* 0x000fc800078e000a */
[----:B------:R-:W-:-:S06]  /*b380*/  IMAD.IADD R5, R0, 0x1, R11 ;  /* 0x0000000100057824 */ /* 0x000fcc00078e020b */
        /* <DEDUP_REMOVED lines=14> */
.L_x_5133:
[----:B------:R-:W-:Y:S05]  /*b470*/  BSYNC B0 ;  /* 0x0000000000007941 */ /* 0x000fea0003800000 */
.L_x_5132:
        /* <DEDUP_REMOVED lines=21> */
.L_x_5134:
        /* <DEDUP_REMOVED lines=11> */
.L_x_6374:


//--------------------- .text._ZN5flash24flash_fwd_splitkv_kernelI23Flash_fwd_kernel_traitsILi96ELi64ELi64ELi4ELb0ELb0EN7cutlass10bfloat16_tE19Flash_kernel_traitsILi96ELi64ELi64ELi4ES3_EELb1ELb0ELb1ELb0ELb0ELb1ELb0ELb0EEEvNS_16Flash_fwd_paramsE --------------------------
	.section	.text._ZN5flash24flash_fwd_splitkv_kernelI23Flash_fwd_kernel_traitsILi96ELi64ELi64ELi4ELb0ELb0EN7cutlass10bfloat16_tE19Flash_kernel_traitsILi96ELi64ELi64ELi4ES3_EELb1ELb0ELb1ELb0ELb0ELb1ELb0ELb0EEEvNS_16Flash_fwd_paramsE,"ax",@progbits
	.sectioninfo	@"SHI_REGISTERS=162"
	.align	128
        .global         _ZN5flash24flash_fwd_splitkv_kernelI23Flash_fwd_kernel_traitsILi96ELi64ELi64ELi4ELb0ELb0EN7cutlass10bfloat16_tE19Flash_kernel_traitsILi96ELi64ELi64ELi4ES3_EELb1ELb0ELb1ELb0ELb0ELb1ELb0ELb0EEEvNS_16Flash_fwd_paramsE
        .type           _ZN5flash24flash_fwd_splitkv_kernelI23Flash_fwd_kernel_traitsILi96ELi64ELi64ELi4ELb0ELb0EN7cutlass10bfloat16_tE19Flash_kernel_traitsILi96ELi64ELi64ELi4ES3_EELb1ELb0ELb1ELb0ELb0ELb1ELb0ELb0EEEvNS_16Flash_fwd_paramsE,@function
        .size           _ZN5flash24flash_fwd_splitkv_kernelI23Flash_fwd_kernel_traitsILi96ELi64ELi64ELi4ELb0ELb0EN7cutlass10bfloat16_tE19Flash_kernel_traitsILi96ELi64ELi64ELi4ES3_EELb1ELb0ELb1ELb0ELb0ELb1ELb0ELb0EEEvNS_16Flash_fwd_paramsE,(.L_x_6375 - _ZN5flash24flash_fwd_splitkv_kernelI23Flash_fwd_kernel_traitsILi96ELi64ELi64ELi4ELb0ELb0EN7cutlass10bfloat16_tE19Flash_kernel_traitsILi96ELi64ELi64ELi4ES3_EELb1ELb0ELb1ELb0ELb0ELb1ELb0ELb0EEEvNS_16Flash_fwd_paramsE)
        .other          _ZN5flash24flash_fwd_splitkv_kernelI23Flash_fwd_kernel_traitsILi96ELi64ELi64ELi4ELb0ELb0EN7cutlass10bfloat16_tE19Flash_kernel_traitsILi96ELi64ELi64ELi4ES3_EELb1ELb0ELb1ELb0ELb0ELb1ELb0ELb0EEEvNS_16Flash_fwd_paramsE,@"STO_CUDA_ENTRY STV_DEFAULT"
_ZN5flash24flash_fwd_splitkv_kernelI23Flash_fwd_kernel_traitsILi96ELi64ELi64ELi4ELb0ELb0EN7cutlass10bfloat16_tE19Flash_kernel_traitsILi96ELi64ELi64ELi4ES3_EELb1ELb0ELb1ELb0ELb0ELb1ELb0ELb0EEEvNS_16Flash_fwd_paramsE:
.text._ZN5flash24flash_fwd_splitkv_kernelI23Flash_fwd_kernel_traitsILi96ELi64ELi64ELi4ELb0ELb0EN7cutlass10bfloat16_tE19Flash_kernel_traitsILi96ELi64ELi64ELi4ES3_EELb1ELb0ELb1ELb0ELb0ELb1ELb0ELb0EEEvNS_16Flash_fwd_paramsE:
        /* <DEDUP_REMOVED lines=33> */
.L_x_5135:
[----:B-1-34-:R-:W-:Y:S02]  /*0210*/  MOV R2, c[0x0][0x218] ;  /* 0x0000860000027a02 */ /* 0x01afe40000000f00 */
.L_x_5136:
        /* <DEDUP_REMOVED lines=80> */
.L_x_5139:
[----:B------:R-:W-:Y:S05]  /*0720*/  BSYNC B0 ;  /* 0x0000000000007941 */ /* 0x000fea0003800000 */
.L_x_5138:
        /* <DEDUP_REMOVED lines=19> */
.L_x_5141:
[----:B------:R-:W-:Y:S05]  /*0860*/  BSYNC B0 ;  /* 0x0000000000007941 */ /* 0x000fea0003800000 */
.L_x_5140:
        /* <DEDUP_REMOVED lines=13> */
.L_x_5137:
        /* <DEDUP_REMOVED lines=92> */
.L_x_5142:
        /* <DEDUP_REMOVED lines=16> */
.L_x_5144:
        /* <DEDUP_REMOVED lines=49> */
.L_x_5143:
        /* <DEDUP_REMOVED lines=111> */
.L_x_5146:
[----:B------:R-:W-:Y:S05]  /*1a00*/  BSYNC B0 ;  /* 0x0000000000007941 */ /* 0x000fea0003800000 */
.L_x_5145:
        /* <DEDUP_REMOVED lines=36> */
.L_x_5148:
[----:B------:R-:W-:Y:S05]  /*1c50*/  BSYNC B0 ;  /* 0x0000000000007941 */ /* 0x000fea0003800000 */
.L_x_5147:
        /* <DEDUP_REMOVED lines=33> */
.L_x_5150:
[----:B------:R-:W-:Y:S05]  /*1e70*/  BSYNC B0 ;  /* 0x0000000000007941 */ /* 0x000fea0003800000 */
.L_x_5149:
        /* <DEDUP_REMOVED lines=34> */
.L_x_5152:
[----:B------:R-:W-:Y:S05]  /*20a0*/  BSYNC B0 ;  /* 0x0000000000007941 */ /* 0x000fea0003800000 */
.L_x_5151:
        /* <DEDUP_REMOVED lines=97> */
.L_x_5154:
[----:B---3--:R-:W-:Y:S05]  /*26c0*/  BSYNC B0 ;  /* 0x0000000000007941 */ /* 0x008fea0003800000 */
.L_x_5153:
        /* <DEDUP_REMOVED lines=34> */
.L_x_5156:
[----:B------:R-:W-:Y:S05]  /*28f0*/  BSYNC B0 ;  /* 0x0000000000007941 */ /* 0x000fea0003800000 */
.L_x_5155:
[----:B------:R-:W-:Y:S01]  /*2900*/  IMAD.SHL.U32 R112, R112, 0x2, RZ ;  /* 0x0000000270707824 */ /* 0x000fe200078e00ff */
[----:B------:R-:W-:Y:S01]  /*2910*/  LDSM.16.M88.4 R52, [R113] ;  /* 0x000000007134783b */ /* 0x000fe20000000200 */
[----:B------:R-:W-:Y:S01]  /*2920*/  IMAD R111, R4, 0x2, R113 ;  /* 0x00000002046f7824 */ /* 0x000fe200078e0271 */
[----:B------:R-:W-:Y:S01]  /*2930*/  IMNMX R97, R96, R7, PT ;  /* 0x0000000760617217 */ /* 0x000fe20003800200 */
[----:B------:R-:W-:Y:S01]  /*2940*/  IMAD R109, R3, 0x2, R112 ;  /* 0x00000002036d7824 */ /* 0x000fe200078e0270 */
[----:B------:R-:W4:Y:S04]  /*2950*/  LDSM.16.M88.4 R20, [R112+0x3000] ;  /* 0x003000007014783b */ /* 0x000f280000000200 */
[----:B------:R-:W-:Y:S04]  /*2960*/  LDSM.16.M88.4 R76, [R111] ;  /* 0x000000006f4c783b */ /* 0x000fe80000000200 */
[----:B------:R-:W-:Y:S04]  /*2970*/  LDSM.16.M88.4 R24, [R109+0x3000] ;  /* 0x003000006d18783b */ /* 0x000fe80000000200 */
[----:B------:R-:W-:Y:S04]  /*2980*/  LDSM.16.M88.4 R48, [R113+0x1000] ;  /* 0x001000007130783b */ /* 0x000fe80000000200 */
[----:B------:R-:W-:Y:S04]  /*2990*/  LDSM.16.M88.4 R16, [R112+0x4000] ;  /* 0x004000007010783b */ /* 0x000fe80000000200 */
[----:B-1----:R-:W1:Y:S04]  /*29a0*/  LDSM.16.M88.4 R36, [R112+0x3400] ;  /* 0x003400007024783b */ /* 0x002e680000000200 */
[----:B------:R-:W-:Y:S04]  /*29b0*/  LDSM.16.M88.4 R32, [R111+0x1000] ;  /* 0x001000006f20783b */ /* 0x000fe80000000200 */
[----:B------:R-:W-:Y:S04]  /*29c0*/  LDSM.16.M88.4 R84, [R109+0x4000] ;  /* 0x004000006d54783b */ /* 0x000fe80000000200 */
[----:B------:R-:W5:Y:S04]  /*29d0*/  LDSM.16.M88.4 R28, [R109+0x3400] ;  /* 0x003400006d1c783b */ /* 0x000f680000000200 */
[----:B------:R-:W2:Y:S02]  /*29e0*/  LDSM.16.M88.4 R60, [R112+0x3800] ;  /* 0x00380000703c783b */ /* 0x000ea40000000200 */
[C---:B--2-4-:R-:W-:Y:S02]  /*29f0*/  HMMA.16816.F32.BF16 R8, R52.reuse, R20, RZ ;  /* 0x000000143408723c */ /* 0x054fe400000418ff */
[----:B------:R-:W2:Y:S04]  /*2a00*/  LDSM.16.M88.4 R12, [R112+0x3c00] ;  /* 0x003c0000700c783b */ /* 0x000ea80000000200 */
[----:B------:R-:W-:Y:S02]  /*2a10*/  LDSM.16.M88.4 R80, [R112+0x5000] ;  /* 0x005000007050783b */ /* 0x000fe40000000200 */
[C---:B------:R-:W-:Y:S02]  /*2a20*/  HMMA.16816.F32.BF16 R20, R52.reuse, R22, RZ ;  /* 0x000000163414723c */ /* 0x040fe400000418ff */
[----:B------:R-:W-:Y:S04]  /*2a30*/  LDSM.16.M88.4 R44, [R112+0x4400] ;  /* 0x00440000702c783b */ /* 0x000fe80000000200 */
[----:B------:R-:W-:Y:S04]  /*2a40*/  LDSM.16.M88.4 R72, [R109+0x3800] ;  /* 0x003800006d48783b */ /* 0x000fe80000000200 */
[----:B------:R-:W-:Y:S01]  /*2a50*/  LDSM.16.M88.4 R68, [R109+0x3c00] ;  /* 0x003c00006d44783b */ /* 0x000fe20000000200 */
[----:B-1----:R-:W-:Y:S03]  /*2a60*/  HMMA.16816.F32.BF16 R40, R52, R36, RZ ;  /* 0x000000243428723c */ /* 0x002fe600000418ff */
[----:B------:R-:W0:Y:S05]  /*2a70*/  LDGDEPBAR ;  /* 0x00000000000079af */ /* 0x000e2a0000000000 */
[C---:B------:R-:W-:Y:S08]  /*2a80*/  HMMA.16816.F32.BF16 R8, R76.reuse, R24, R8 ;  /* 0x000000184c08723c */ /* 0x040ff00000041808 */
[----:B------:R-:W-:Y:S01]  /*2a90*/  HMMA.16816.F32.BF16 R20, R76, R26, R20 ;  /* 0x0000001a4c14723c */ /* 0x000fe20000041814 */
[----:B------:R-:W1:Y:S07]  /*2aa0*/  LDSM.16.M88.4 R24, [R113+0x2000] ;  /* 0x002000007118783b */ /* 0x000e6e0000000200 */
[----:B------:R-:W-:Y:S08]  /*2ab0*/  HMMA.16816.F32.BF16 R36, R52, R38, RZ ;  /* 0x000000263424723c */ /* 0x000ff000000418ff */
[C---:B------:R-:W-:Y:S08]  /*2ac0*/  HMMA.16816.F32.BF16 R8, R48.reuse, R16, R8 ;  /* 0x000000103008723c */ /* 0x040ff00000041808 */
[----:B------:R-:W-:Y:S01]  /*2ad0*/  HMMA.16816.F32.BF16 R20, R48, R18, R20 ;  /* 0x000000123014723c */ /* 0x000fe20000041814 */
[----:B------:R-:W-:Y:S07]  /*2ae0*/  LDSM.16.M88.4 R16, [R111+0x2000] ;  /* 0x002000006f10783b */ /* 0x000fee0000000200 */
[----:B-----5:R-:W-:Y:S08]  /*2af0*/  HMMA.16816.F32.BF16 R40, R76, R28, R40 ;  /* 0x0000001c4c28723c */ /* 0x020ff00000041828 */
[----:B------:R-:W-:Y:S08]  /*2b00*/  HMMA.16816.F32.BF16 R8, R32, R84, R8 ;  /* 0x000000542008723c */ /* 0x000ff00000041808 */
[C---:B------:R-:W-:Y:S08]  /*2b10*/  HMMA.16816.F32.BF16 R64, R52.reuse, R60, RZ ;  /* 0x0000003c3440723c */ /* 0x040ff000000418ff */
[C---:B------:R-:W-:Y:S08]  /*2b20*/  HMMA.16816.F32.BF16 R60, R52.reuse, R62, RZ ;  /* 0x0000003e343c723c */ /* 0x040ff000000418ff */
[----:B--2---:R-:W-:Y:S08]  /*2b30*/  HMMA.16816.F32.BF16 R56, R52, R12, RZ ;  /* 0x0000000c3438723c */ /* 0x004ff000000418ff */
[----:B------:R-:W-:Y:S08]  /*2b40*/  HMMA.16816.F32.BF16 R20, R32, R86, R20 ;  /* 0x000000562014723c */ /* 0x000ff00000041814 */
[----:B------:R-:W-:Y:S01]  /*2b50*/  HMMA.16816.F32.BF16 R52, R52, R14, RZ ;  /* 0x0000000e3434723c */ /* 0x000fe200000418ff */
[----:B------:R-:W2:Y:S07]  /*2b60*/  LDSM.16.M88.4 R12, [R109+0x5000] ;  /* 0x005000006d0c783b */ /* 0x000eae0000000200 */
[----:B------:R-:W-:Y:S01]  /*2b70*/  HMMA.16816.F32.BF16 R36, R76, R30, R36 ;  /* 0x0000001e4c24723c */ /* 0x000fe20000041824 */
[----:B------:R-:W4:Y:S07]  /*2b80*/  LDSM.16.M88.4 R28, [R109+0x4400] ;  /* 0x004400006d1c783b */ /* 0x000f2e0000000200 */
[----:B-1----:R-:W-:Y:S08]  /*2b90*/  HMMA.16816.F32.BF16 R8, R24, R80, R8 ;  /* 0x000000501808723c */ /* 0x002ff00000041808 */
[----:B------:R-:W-:Y:S08]  /*2ba0*/  HMMA.16816.F32.BF16 R40, R48, R44, R40 ;  /* 0x0000002c3028723c */ /* 0x000ff00000041828 */
[----:B------:R-:W-:Y:S01]  /*2bb0*/  HMMA.16816.F32.BF16 R20, R24, R82, R20 ;  /* 0x000000521814723c */ /* 0x000fe20000041814 */
[----:B------:R-:W-:Y:S07]  /*2bc0*/  LDSM.16.M88.4 R80, [R112+0x4800] ;  /* 0x004800007050783b */ /* 0x000fee0000000200 */
[C---:B------:R-:W-:Y:S08]  /*2bd0*/  HMMA.16816.F32.BF16 R64, R76.reuse, R72, R64 ;  /* 0x000000484c40723c */ /* 0x040ff00000041840 */
[----:B------:R-:W-:Y:S01]  /*2be0*/  HMMA.16816.F32.BF16 R60, R76, R74, R60 ;  /* 0x0000004a4c3c723c */ /* 0x000fe2000004183c */
[----:B------:R-:W1:Y:S07]  /*2bf0*/  LDSM.16.M88.4 R72, [R112+0x5400] ;  /* 0x005400007048783b */ /* 0x000e6e0000000200 */
[----:B--2---:R-:W-:Y:S08]  /*2c00*/  HMMA.16816.F32.BF16 R8, R16, R12, R8 ;  /* 0x0000000c1008723c */ /* 0x004ff00000041808 */
[----:B----4-:R-:W-:Y:S08]  /*2c10*/  HMMA.16816.F32.BF16 R40, R32, R28, R40 ;  /* 0x0000001c2028723c */ /* 0x010ff00000041828 */
[----:B------:R-:W-:Y:S01]  /*2c20*/  HMMA.16816.F32.BF16 R20, R16, R14, R20 ;  /* 0x0000000e1014723c */ /* 0x000fe20000041814 */
[----:B------:R-:W2:Y:S07]  /*2c30*/  LDSM.16.M88.4 R12, [R112+0x4c00] ;  /* 0x004c0000700c783b */ /* 0x000eae0000000200 */
[----:B------:R-:W-:Y:S01]  /*2c40*/  HMMA.16816.F32.BF16 R56, R76, R68, R56 ;  /* 0x000000444c38723c */ /* 0x000fe20000041838 */
[----:B------:R-:W-:-:S02]  /*2c50*/  FMUL.FTZ R8, R8, c[0x0][0x2ec] ;  /* 0x0000bb0008087a20 */ /* 0x000fc40000410000 */
[----:B------:R-:W-:Y:S02]  /*2c60*/  FMUL.FTZ R9, R9, c[0x0][0x2ec] ;  /* 0x0000bb0009097a20 */ /* 0x000fe40000410000 */
[----:B------:R-:W-:Y:S02]  /*2c70*/  FMUL.FTZ R98, R11, c[0x0][0x2ec] ;  /* 0x0000bb000b627a20 */ /* 0x000fe40000410000 */
[----:B------:R-:W-:Y:S01]  /*2c80*/  IMAD.IADD R68, R2, 0x1, R119 ;  /* 0x0000000102447824 */ /* 0x000fe200078e0277 */
[----:B------:R-:W-:Y:S01]  /*2c90*/  HMMA.16816.F32.BF16 R52, R76, R70, R52 ;  /* 0x000000464c34723c */ /* 0x000fe20000041834 */
[----:B------:R-:W-:Y:S03]  /*2ca0*/  MUFU.TANH R70, R8 ;  /* 0x0000000800467308 */ /* 0x000fe60000002400 */
[C---:B------:R-:W-:Y:S02]  /*2cb0*/  IADD3 R87, R68.reuse, 0x8, RZ ;  /* 0x0000000844577810 */ /* 0x040fe40007ffe0ff */
[----:B------:R-:W-:-:S02]  /*2cc0*/  IADD3 R86, R68, 0x9, RZ ;  /* 0x0000000944567810 */ /* 0x000fc40007ffe0ff */
[----:B------:R-:W-:Y:S01]  /*2cd0*/  HMMA.16816.F32.BF16 R44, R48, R46, R36 ;  /* 0x0000002e302c723c */ /* 0x000fe20000041824 */
[----:B------:R4:W-:Y:S01]  /*2ce0*/  MUFU.TANH R76, R9 ;  /* 0x00000009004c7308 */ /* 0x0009e20000002400 */
[----:B------:R-:W5:Y:S01]  /*2cf0*/  LDSM.16.M88.4 R36, [R109+0x5400] ;  /* 0x005400006d24783b */ /* 0x000f620000000200 */
[----:B------:R-:W-:Y:S01]  /*2d00*/  FMUL.FTZ R20, R20, c[0x0][0x2ec] ;  /* 0x0000bb0014147a20 */ /* 0x000fe20000410000 */
[C---:B------:R-:W-:Y:S01]  /*2d10*/  IADD3 R79, R68.reuse, 0x11, RZ ;  /* 0x00000011444f7810 */ /* 0x040fe20007ffe0ff */
[----:B------:R-:W-:Y:S01]  /*2d20*/  FMUL.FTZ R21, R21, c[0x0][0x2ec] ;  /* 0x0000bb0015157a20 */ /* 0x000fe20000410000 */
[----:B------:R-:W-:Y:S01]  /*2d30*/  IADD3 R84, R68, 0x1, RZ ;  /* 0x0000000144547810 */ /* 0x000fe20007ffe0ff */
[----:B------:R-:W-:Y:S01]  /*2d40*/  FMUL.FTZ R22, R22, c[0x0][0x2ec] ;  /* 0x0000bb0016167a20 */ /* 0x000fe20000410000 */
[----:B-1----:R-:W-:Y:S01]  /*2d50*/  HMMA.16816.F32.BF16 R40, R24, R72, R40 ;  /* 0x000000481828723c */ /* 0x002fe20000041828 */
[----:B------:R-:W-:Y:S01]  /*2d60*/  I2F R85, R87 ;  /* 0x0000005700557306 */ /* 0x000fe20000201400 */
[----:B------:R-:W-:-:S02]  /*2d70*/  IADD3 R78, R68, 0x10, RZ ;  /* 0x00000010444e7810 */ /* 0x000fc40007ffe0ff */
[-C--:B------:R-:W-:Y:S02]  /*2d80*/  ISETP.GE.AND P5, PT, R87, R97.reuse, PT ;  /* 0x000000615700720c */ /* 0x080fe40003fa6270 */
[-C--:B------:R-:W-:Y:S01]  /*2d90*/  ISETP.GE.AND P4, PT, R86, R97.reuse, PT ;  /* 0x000000615600720c */ /* 0x080fe20003f86270 */
[----:B------:R-:W-:Y:S01]  /*2da0*/  FMUL.FTZ R72, R10, c[0x0][0x2ec] ;  /* 0x0000bb000a487a20 */ /* 0x000fe20000410000 */
[----:B------:R-:W-:Y:S01]  /*2db0*/  HMMA.16816.F32.BF16 R64, R48, R80, R64 ;  /* 0x000000503040723c */ /* 0x000fe20000041840 */
[----:B----4-:R-:W1:Y:S01]  /*2dc0*/  LDSM.16.M88.4 R8, [R109+0x4800] ;  /* 0x004800006d08783b */ /* 0x010e620000000200 */
[----:B------:R-:W-:Y:S01]  /*2dd0*/  I2F R73, R79 ;  /* 0x0000004f00497306 */ /* 0x000fe20000201400 */
[----:B------:R-:W-:-:S04]  /*2de0*/  ISETP.GE.AND P3, PT, R84, R97, PT ;  /* 0x000000615400720c */ /* 0x000fc80003f66270 */
[C---:B------:R-:W-:Y:S01]  /*2df0*/  IADD3 R80, R68.reuse, 0x18, RZ ;  /* 0x0000001844507810 */ /* 0x040fe20007ffe0ff */
[C---:B------:R-:W-:Y:S02]  /*2e00*/  HMMA.16816.F32.BF16 R60, R48.reuse, R82, R60 ;  /* 0x00000052303c723c */ /* 0x040fe4000004183c */
[----:B------:R-:W-:Y:S06]  /*2e10*/  MUFU.TANH R82, R20 ;  /* 0x0000001400527308 */ /* 0x000fec0000002400 */
[C---:B--2---:R-:W-:Y:S02]  /*2e20*/  HMMA.16816.F32.BF16 R56, R48.reuse, R12, R56 ;  /* 0x0000000c3038723c */ /* 0x044fe40000041838 */
[----:B------:R-:W-:Y:S06]  /*2e30*/  MUFU.TANH R83, R22 ;  /* 0x0000001600537308 */ /* 0x000fec0000002400 */
[----:B------:R-:W-:Y:S01]  /*2e40*/  HMMA.16816.F32.BF16 R52, R48, R14, R52 ;  /* 0x0000000e3034723c */ /* 0x000fe20000041834 */
[----:B------:R-:W2:Y:S01]  /*2e50*/  LDSM.16.M88.4 R12, [R109+0x4c00] ;  /* 0x004c00006d0c783b */ /* 0x000ea20000000200 */
[----:B------:R-:W-:Y:S05]  /*2e60*/  I2F R71, R86 ;  /* 0x0000005600477306 */ /* 0x000fea0000201400 */
[----:B------:R-:W-:Y:S01]  /*2e70*/  IADD3 R50, R68, 0x29, RZ ;  /* 0x0000002944327810 */ /* 0x000fe20007ffe0ff */
[----:B------:R-:W-:Y:S01]  /*2e80*/  HMMA.16816.F32.BF16 R44, R32, R30, R44 ;  /* 0x0000001e202c723c */ /* 0x000fe2000004182c */
[----:B------:R-:W4:Y:S01]  /*2e90*/  LDSM.16.M88.4 R28, [R112+0x5800] ;  /* 0x00580000701c783b */ /* 0x000f220000000200 */
[----:B------:R-:W-:Y:S06]  /*2ea0*/  I2F R69, R84 ;  /* 0x0000005400457306 */ /* 0x000fec0000201400 */
[----:B-----5:R-:W-:Y:S02]  /*2eb0*/  HMMA.16816.F32.BF16 R40, R16, R36, R40 ;  /* 0x000000241028723c */ /* 0x020fe40000041828 */
[----:B------:R-:W5:Y:S06]  /*2ec0*/  MUFU.TANH R36, R21 ;  /* 0x0000001500247308 */ /* 0x000f6c0000002400 */
[C---:B-1----:R-:W-:Y:S02]  /*2ed0*/  HMMA.16816.F32.BF16 R64, R32.reuse, R8, R64 ;  /* 0x000000082040723c */ /* 0x042fe40000041840 */
[----:B------:R-:W-:Y:S06]  /*2ee0*/  MUFU.TANH R98, R98 ;  /* 0x0000006200627308 */ /* 0x000fec0000002400 */
[----:B------:R-:W-:Y:S01]  /*2ef0*/  HMMA.16816.F32.BF16 R60, R32, R10, R60 ;  /* 0x0000000a203c723c */ /* 0x000fe2000004183c */
[----:B------:R-:W1:Y:S01]  /*2f00*/  LDSM.16.M88.4 R8, [R112+0x5c00] ;  /* 0x005c00007008783b */ /* 0x000e620000000200 */
[----:B------:R-:W-:Y:S01]  /*2f10*/  I2F R51, R50 ;  /* 0x0000003200337306 */ /* 0x000fe20000201400 */
[----:B-----5:R-:W-:-:S05]  /*2f20*/  FFMA.FTZ R36, R0, R71, R36 ;  /* 0x0000004700247223 */ /* 0x020fca0000010024 */
[----:B------:R-:W-:Y:S01]  /*2f30*/  HMMA.16816.F32.BF16 R44, R24, R74, R44 ;  /* 0x0000004a182c723c */ /* 0x000fe2000004182c */
[----:B------:R-:W-:Y:S01]  /*2f40*/  FMUL.FTZ R41, R41, c[0x0][0x2ec] ;  /* 0x0000bb0029297a20 */ /* 0x000fe20000410000 */
[----:B------:R-:W-:Y:S01]  /*2f50*/  I2F R77, R78 ;  /* 0x0000004e004d7306 */ /* 0x000fe20000201400 */
[----:B------:R-:W-:Y:S02]  /*2f60*/  FMUL.FTZ R40, R40, c[0x0][0x2ec] ;  /* 0x0000bb0028287a20 */ /* 0x000fe40000410000 */
[----:B------:R-:W-:Y:S02]  /*2f70*/  FMUL.FTZ R43, R43, c[0x0][0x2ec] ;  /* 0x0000bb002b2b7a20 */ /* 0x000fe40000410000 */
[----:B------:R-:W-:Y:S01]  /*2f80*/  FMUL.FTZ R75, R23, c[0x0][0x2ec] ;  /* 0x0000bb00174b7a20 */ /* 0x000fe20000410000 */
[----:B--2---:R-:W-:Y:S01]  /*2f90*/  HMMA.16816.F32.BF16 R52, R32, R14, R52 ;  /* 0x0000000e2034723c */ /* 0x004fe20000041834 */
[----:B------:R-:W2:Y:S01]  /*2fa0*/  LDSM.16.M88.4 R20, [R109+0x5800] ;  /* 0x005800006d14783b */ /* 0x000ea20000000200 */
[----:B------:R-:W5:Y:S01]  /*2fb0*/  MUFU.TANH R41, R41 ;  /* 0x0000002900297308 */ /* 0x000f620000002400 */
[----:B------:R-:W-:-:S05]  /*2fc0*/  IADD3 R74, R68, 0x19, RZ ;  /* 0x00000019444a7810 */ /* 0x000fca0007ffe0ff */
[----:B----4-:R-:W-:Y:S02]  /*2fd0*/  HMMA.16816.F32.BF16 R64, R24, R28, R64 ;  /* 0x0000001c1840723c */ /* 0x010fe40000041840 */
[----:B------:R-:W-:Y:S05]  /*2fe0*/  MUFU.TANH R48, R75 ;  /* 0x0000004b00307308 */ /* 0x000fea0000002400 */
[----:B------:R-:W-:Y:S01]  /*2ff0*/  IADD3 R28, R68, 0x21, RZ ;  /* 0x00000021441c7810 */ /* 0x000fe20007ffe0ff */
[----:B------:R-:W-:Y:S01]  /*3000*/  HMMA.16816.F32.BF16 R56, R32, R12, R56 ;  /* 0x0000000c2038723c */ /* 0x000fe20000041838 */
[----:B------:R-:W4:Y:S01]  /*3010*/  LDSM.16.M88.4 R12, [R109+0x5c00] ;  /* 0x005c00006d0c783b */ /* 0x000f220000000200 */
[----:B------:R-:W3:Y:S01]  /*3020*/  MUFU.TANH R40, R40 ;  /* 0x0000002800287308 */ /* 0x000ee20000002400 */
[----:B-----5:R-:W-:Y:S01]  /*3030*/  FFMA.FTZ R41, R0, R73, R41 ;  /* 0x0000004900297223 */ /* 0x020fe20000010029 */
[----:B------:R-:W-:-:S04]  /*3040*/  DEPBAR.LE SB0, 0x0 ;  /* 0x000080000000791a */ /* 0x000fc80000000000 */
[C---:B------:R-:W-:Y:S01]  /*3050*/  HMMA.16816.F32.BF16 R60, R24.reuse, R30, R60 ;  /* 0x0000001e183c723c */ /* 0x040fe2000004183c */
[----:B------:R-:W-:Y:S01]  /*3060*/  IADD3 R35, R68, 0x39, RZ ;  /* 0x0000003944237810 */ /* 0x000fe20007ffe0ff */
[----:B------:R-:W-:Y:S06]  /*3070*/  MUFU.TANH R43, R43 ;  /* 0x0000002b002b7308 */ /* 0x000fec0000002400 */
[----:B-1----:R-:W-:Y:S02]  /*3080*/  HMMA.16816.F32.BF16 R52, R24, R10, R52 ;  /* 0x0000000a1834723c */ /* 0x002fe40000041834 */
[----:B------:R-:W-:Y:S01]  /*3090*/  I2F R81, R80 ;  /* 0x0000005000517306 */ /* 0x000fe20000201400 */
[----:B---3--:R-:W-:-:S04]  /*30a0*/  FFMA.FTZ R40, R0, R77, R40 ;  /* 0x0000004d00287223 */ /* 0x008fc80000010028 */
[----:B------:R-:W-:Y:S01]  /*30b0*/  FFMA.FTZ R10, R0, R71, R48 ;  /* 0x00000047000a7223 */ /* 0x000fe20000010030 */
[----:B------:R-:W-:Y:S01]  /*30c0*/  HMMA.16816.F32.BF16 R44, R16, R38, R44 ;  /* 0x00000026102c723c */ /* 0x000fe2000004182c */
[----:B------:R-:W-:Y:S01]  /*30d0*/  FSEL R48, R36, -INF , !P4 ;  /* 0xff80000024307808 */ /* 0x000fe20006000000 */
[----:B------:R-:W-:Y:S01]  /*30e0*/  I2F R37, R74 ;  /* 0x0000004a00257306 */ /* 0x000fe20000201400 */
[----:B------:R-:W-:-:S04]  /*30f0*/  ISETP.GE.AND P4, PT, R80, R97, PT ;  /* 0x000000615000720c */ /* 0x000fc80003f86270 */
[----:B------:R-:W-:Y:S01]  /*3100*/  FMUL.FTZ R38, R42, c[0x0][0x2ec] ;  /* 0x0000bb002a267a20 */ /* 0x000fe20000410000 */
[C---:B--2---:R-:W-:Y:S01]  /*3110*/  HMMA.16816.F32.BF16 R64, R16.reuse, R20, R64 ;  /* 0x000000141040723c */ /* 0x044fe20000041840 */
[C---:B------:R-:W-:Y:S01]  /*3120*/  IADD3 R42, R68.reuse, 0x20, RZ ;  /* 0x00000020442a7810 */ /* 0x040fe20007ffe0ff */
[----:B------:R-:W-:Y:S05]  /*3130*/  I2F R29, R28 ;  /* 0x0000001c001d7306 */ /* 0x000fea0000201400 */
[C---:B------:R-:W-:Y:S01]  /*3140*/  IADD3 R20, R68.reuse, 0x30, RZ ;  /* 0x0000003044147810 */ /* 0x040fe20007ffe0ff */
[----:B------:R-:W-:Y:S02]  /*3150*/  HMMA.16816.F32.BF16 R60, R16, R22, R60 ;  /* 0x00000016103c723c */ /* 0x000fe4000004183c */
[----:B------:R-:W-:Y:S05]  /*3160*/  I2F R39, R42 ;  /* 0x0000002a00277306 */ /* 0x000fea0000201400 */
[----:B------:R-:W-:Y:S01]  /*3170*/  IADD3 R22, R68, 0x31, RZ ;  /* 0x0000003144167810 */ /* 0x000fe20007ffe0ff */
[----:B------:R-:W-:Y:S01]  /*3180*/  HMMA.16816.F32.BF16 R56, R24, R8, R56 ;  /* 0x000000081838723c */ /* 0x000fe20000041838 */
[----:B------:R-:W-:Y:S01]  /*3190*/  FMUL.FTZ R75, R44, c[0x0][0x2ec] ;  /* 0x0000bb002c4b7a20 */ /* 0x000fe20000410000 */
[----:B------:R-:W-:Y:S01]  /*31a0*/  IADD3 R44, R68, 0x28, RZ ;  /* 0x00000028442c7810 */ /* 0x000fe20007ffe0ff */
[----:B------:R-:W-:Y:S01]  /*31b0*/  FMUL.FTZ R32, R45, c[0x0][0x2ec] ;  /* 0x0000bb002d207a20 */ /* 0x000fe20000410000 */
[----:B------:R-:W-:Y:S01]  /*31c0*/  MUFU.TANH R38, R38 ;  /* 0x0000002600267308 */ /* 0x000fe20000002400 */
[----:B------:R-:W-:Y:S01]  /*31d0*/  FMUL.FTZ R33, R46, c[0x0][0x2ec] ;  /* 0x0000bb002e217a20 */ /* 0x000fe20000410000 */
[----:B------:R-:W-:Y:S01]  /*31e0*/  IADD3 R45, R68, 0x38, RZ ;  /* 0x00000038442d7810 */ /* 0x000fe20007ffe0ff */
[----:B------:R-:W-:Y:S01]  /*31f0*/  FMUL.FTZ R30, R47, c[0x0][0x2ec] ;  /* 0x0000bb002f1e7a20 */ /* 0x000fe20000410000 */
[----:B----4-:R-:W-:Y:S01]  /*3200*/  HMMA.16816.F32.BF16 R52, R16, R14, R52 ;  /* 0x0000000e1034723c */ /* 0x010fe20000041834 */
[----:B------:R-:W-:Y:S01]  /*3210*/  FMUL.FTZ R31, R65, c[0x0][0x2ec] ;  /* 0x0000bb00411f7a20 */ /* 0x000fe20000410000 */
[----:B------:R-:W-:Y:S01]  /*3220*/  IADD3 R8, R96, 0x8, RZ ;  /* 0x0000000860087810 */ /* 0x000fe20007ffe0ff */
[----:B------:R-:W-:Y:S01]  /*3230*/  FMUL.FTZ R34, R64, c[0x0][0x2ec] ;  /* 0x0000bb0040227a20 */ /* 0x000fe20000410000 */
[----:B------:R-:W-:Y:S01]  /*3240*/  I2F R49, R44 ;  /* 0x0000002c00317306 */ /* 0x000fe20000201400 */
[----:B------:R-:W-:Y:S01]  /*3250*/  FMUL.FTZ R47, R66, c[0x0][0x2ec] ;  /* 0x0000bb00422f7a20 */ /* 0x000fe20000410000 */
[----:B------:R-:W-:Y:S01]  /*3260*/  IMNMX R96, R8, R7, PT ;  /* 0x0000000708607217 */ /* 0x000fe20003800200 */
[----:B------:R-:W-:-:S02]  /*3270*/  FMUL.FTZ R64, R67, c[0x0][0x2ec] ;  /* 0x0000bb0043407a20 */ /* 0x000fc40000410000 */
[----:B------:R-:W-:Y:S01]  /*3280*/  FMUL.FTZ R65, R60, c[0x0][0x2ec] ;  /* 0x0000bb003c417a20 */ /* 0x000fe20000410000 */
[-C--:B------:R-:W-:Y:S01]  /*3290*/  ISETP.GE.AND P0, PT, R84, R96.reuse, PT ;  /* 0x000000605400720c */ /* 0x080fe20003f06270 */
[----:B------:R-:W-:Y:S01]  /*32a0*/  FMUL.FTZ R61, R61, c[0x0][0x2ec] ;  /* 0x0000bb003d3d7a20 */ /* 0x000fe20000410000 */
[----:B------:R-:W1:Y:S01]  /*32b0*/  MUFU.TANH R34, R34 ;  /* 0x0000002200227308 */ /* 0x000e620000002400 */
[----:B------:R-:W-:Y:S01]  /*32c0*/  FFMA.FTZ R60, R0, R85, R82 ;  /* 0x00000055003c7223 */ /* 0x000fe20000010052 */
[-C--:B------:R-:W-:Y:S01]  /*32d0*/  ISETP.GE.AND P1, PT, R87, R96.reuse, PT ;  /* 0x000000605700720c */ /* 0x080fe20003f26270 */
[----:B------:R-:W-:Y:S01]  /*32e0*/  FMUL.FTZ R25, R62, c[0x0][0x2ec] ;  /* 0x0000bb003e197a20 */ /* 0x000fe20000410000 */
[----:B------:R-:W-:Y:S01]  /*32f0*/  HMMA.16816.F32.BF16 R56, R16, R12, R56 ;  /* 0x0000000c1038723c */ /* 0x000fe20000041838 */
[----:B------:R-:W-:Y:S01]  /*3300*/  FMUL.FTZ R26, R63, c[0x0][0x2ec] ;  /* 0x0000bb003f1a7a20 */ /* 0x000fe20000410000 */
[----:B------:R-:W-:Y:S01]  /*3310*/  FSEL R60, R60, -INF , !P5 ;  /* 0xff8000003c3c7808 */ /* 0x000fe20006800000 */
[C---:B------:R-:W-:Y:S01]  /*3320*/  FFMA.FTZ R46, R0.reuse, R69, R76 ;  /* 0x00000045002e7223 */ /* 0x040fe2000001004c */
[----:B------:R-:W2:Y:S01]  /*3330*/  MUFU.TANH R13, R65 ;  /* 0x00000041000d7308 */ /* 0x000ea20000002400 */
[----:B------:R-:W-:Y:S01]  /*3340*/  ISETP.GE.AND P5, PT, R79, R97, PT ;  /* 0x000000614f00720c */ /* 0x000fe20003fa6270 */
[----:B------:R-:W-:Y:S01]  /*3350*/  FFMA.FTZ R8, R0, R69, R98 ;  /* 0x0000004500087223 */ /* 0x000fe20000010062 */
[-C--:B------:R-:W-:Y:S01]  /*3360*/  ISETP.GE.AND P2, PT, R86, R96.reuse, PT ;  /* 0x000000605600720c */ /* 0x080fe20003f46270 */
[----:B------:R-:W-:Y:S01]  /*3370*/  FMUL.FTZ R52, R52, c[0x0][0x2ec] ;  /* 0x0000bb0034347a20 */ /* 0x000fe20000410000 */
[----:B------:R-:W-:Y:S01]  /*3380*/  FSEL R62, R41, -INF , !P5 ;  /* 0xff800000293e7808 */ /* 0x000fe20006800000 */
[----:B------:R-:W-:Y:S01]  /*3390*/  FMUL.FTZ R54, R54, c[0x0][0x2ec] ;  /* 0x0000bb0036367a20 */ /* 0x000fe20000410000 */
[----:B------:R-:W-:Y:S01]  /*33a0*/  ISETP.GE.AND P5, PT, R42, R97, PT ;  /* 0x000000612a00720c */ /* 0x000fe20003fa6270 */
[----:B------:R-:W3:Y:S01]  /*33b0*/  MUFU.TANH R11, R61 ;  /* 0x0000003d000b7308 */ /* 0x000ee20000002400 */
[----:B-1----:R-:W-:Y:S01]  /*33c0*/  FFMA.FTZ R34, R0, R39, R34 ;  /* 0x0000002700227223 */ /* 0x002fe20000010022 */
[----:B------:R-:W-:Y:S01]  /*33d0*/  FSEL R46, R46, -INF , !P3 ;  /* 0xff8000002e2e7808 */ /* 0x000fe20005800000 */
[----:B------:R-:W-:Y:S01]  /*33e0*/  FFMA.FTZ R12, R0, R85, R83 ;  /* 0x00000055000c7223 */ /* 0x000fe20000010053 */
[----:B------:R-:W-:Y:S01]  /*33f0*/  FSEL R8, R8, -INF , !P0 ;  /* 0xff80000008087808 */ /* 0x000fe20004000000 */
[----:B------:R-:W-:Y:S01]  /*3400*/  FMUL.FTZ R55, R55, c[0x0][0x2ec] ;  /* 0x0000bb0037377a20 */ /* 0x000fe20000410000 */
[----:B------:R-:W-:Y:S01]  /*3410*/  FSEL R134, R34, -INF , !P5 ;  /* 0xff80000022867808 */ /* 0x000fe20006800000 */
[C---:B------:R-:W-:Y:S01]  /*3420*/  FFMA.FTZ R36, R0.reuse, R77, R38 ;  /* 0x0000004d00247223 */ /* 0x040fe20000010026 */
[----:B------:R-:W-:Y:S01]  /*3430*/  I2F R7, R45 ;  /* 0x0000002d00077306 */ /* 0x000fe20000201400 */
[----:B--2---:R-:W-:Y:S01]  /*3440*/  FFMA.FTZ R132, R0, R49, R13 ;  /* 0x0000003100847223 */ /* 0x004fe2000001000d */
[-C--:B------:R-:W-:Y:S01]  /*3450*/  ISETP.GE.AND P5, PT, R50, R97.reuse, PT ;  /* 0x000000613200720c */ /* 0x080fe20003fa6270 */
[----:B------:R-:W-:Y:S01]  /*3460*/  FMUL.FTZ R53, R53, c[0x0][0x2ec] ;  /* 0x0000bb0035357a20 */ /* 0x000fe20000410000 */
[----:B------:R-:W-:Y:S01]  /*3470*/  ISETP.GE.AND P3, PT, R78, R97, PT ;  /* 0x000000614e00720c */ /* 0x000fe20003f66270 */
[----:B------:R-:W-:Y:S01]  /*3480*/  FMUL.FTZ R56, R56, c[0x0][0x2ec] ;  /* 0x0000bb0038387a20 */ /* 0x000fe20000410000 */
[-C--:B------:R-:W-:Y:S01]  /*3490*/  ISETP.GE.AND P0, PT, R78, R96.reuse, PT ;  /* 0x000000604e00720c */ /* 0x080fe20003f06270 */
[----:B------:R-:W-:Y:S01]  /*34a0*/  FMUL.FTZ R15, R57, c[0x0][0x2ec] ;  /* 0x0000bb00390f7a20 */ /* 0x000fe20000410000 */
[----:B------:R-:W1:Y:S01]  /*34b0*/  MUFU.TANH R13, R52 ;  /* 0x00000034000d7308 */ /* 0x000e620000002400 */
[----:B------:R-:W-:Y:S01]  /*34c0*/  FMUL.FTZ R17, R58, c[0x0][0x2ec] ;  /* 0x0000bb003a117a20 */ /* 0x000fe20000410000 */
[----:B------:R-:W-:Y:S01]  /*34d0*/  FSEL R12, R12, -INF , !P1 ;  /* 0xff8000000c0c7808 */ /* 0x000fe20004800000 */
[----:B------:R-:W-:Y:S01]  /*34e0*/  FMUL.FTZ R19, R59, c[0x0][0x2ec] ;  /* 0x0000bb003b137a20 */ /* 0x000fe20000410000 */
[----:B------:R-:W-:Y:S01]  /*34f0*/  ISETP.GE.AND P1, PT, R79, R96, PT ;  /* 0x000000604f00720c */ /* 0x000fe20003f26270 */
[----:B---3--:R-:W-:Y:S01]  /*3500*/  FFMA.FTZ R84, R0, R51, R11 ;  /* 0x0000003300547223 */ /* 0x008fe2000001000b */
[----:B------:R-:W-:Y:S01]  /*3510*/  FSEL R10, R10, -INF , !P2 ;  /* 0xff8000000a0a7808 */ /* 0x000fe20005000000 */
[----:B------:R-:W-:Y:S01]  /*3520*/  FFMA.FTZ R24, R0, R73, R43 ;  /* 0x0000004900187223 */ /* 0x000fe2000001002b */
[----:B------:R-:W2:Y:S01]  /*3530*/  MUFU.TANH R75, R75 ;  /* 0x0000004b004b7308 */ /* 0x000ea20000002400 */
[----:B------:R-:W-:-:S02]  /*3540*/  FSEL R40, R40, -INF , !P3 ;  /* 0xff80000028287808 */ /* 0x000fc40005800000 */
[----:B------:R-:W-:Y:S02]  /*3550*/  FSEL R84, R84, -INF , !P5 ;  /* 0xff80000054547808 */ /* 0x000fe40006800000 */
[----:B------:R-:W-:Y:S02]  /*3560*/  FSEL R36, R36, -INF , !P0 ;  /* 0xff80000024247808 */ /* 0x000fe40004000000 */
[----:B------:R-:W-:Y:S01]  /*3570*/  ISETP.GE.AND P5, PT, R45, R97, PT ;  /* 0x000000612d00720c */ /* 0x000fe20003fa6270 */
[----:B------:R-:W3:Y:S01]  /*3580*/  MUFU.TANH R32, R32 ;  /* 0x0000002000207308 */ /* 0x000ee20000002400 */
[----:B-1----:R-:W-:Y:S01]  /*3590*/  FFMA.FTZ R13, R0, R7, R13 ;  /* 0x00000007000d7223 */ /* 0x002fe2000001000d */
[-C--:B------:R-:W-:Y:S02]  /*35a0*/  ISETP.GE.AND P2, PT, R80, R96.reuse, PT ;  /* 0x000000605000720c */ /* 0x080fe40003f46270 */
[C---:B------:R-:W-:Y:S02]  /*35b0*/  ISETP.GE.AND P3, PT, R74.reuse, R97, PT ;  /* 0x000000614a00720c */ /* 0x040fe40003f66270 */
[----:B------:R-:W-:-:S02]  /*35c0*/  ISETP.GE.AND P0, PT, R74, R96, PT ;  /* 0x000000604a00720c */ /* 0x000fc40003f06270 */
[----:B------:R-:W1:Y:S01]  /*35d0*/  MUFU.TANH R33, R33 ;  /* 0x0000002100217308 */ /* 0x000e620000002400 */
[----:B--2---:R-:W-:Y:S01]  /*35e0*/  FFMA.FTZ R75, R0, R81, R75 ;  /* 0x00000051004b7223 */ /* 0x004fe2000001004b */
[----:B------:R-:W-:Y:S02]  /*35f0*/  FSEL R24, R24, -INF , !P1 ;  /* 0xff80000018187808 */ /* 0x000fe40004800000 */
[----:B------:R-:W-:Y:S02]  /*3600*/  ISETP.GE.AND P1, PT, R42, R96, PT ;  /* 0x000000602a00720c */ /* 0x000fe40003f26270 */
[----:B------:R-:W-:Y:S02]  /*3610*/  FSEL R103, R13, -INF , !P5 ;  /* 0xff8000000d677808 */ /* 0x000fe40006800000 */
[----:B------:R-:W2:Y:S01]  /*3620*/  MUFU.TANH R30, R30 ;  /* 0x0000001e001e7308 */ /* 0x000ea20000002400 */
[----:B---3--:R-:W-:Y:S01]  /*3630*/  FFMA.FTZ R18, R0, R37, R32 ;  /* 0x0000002500127223 */ /* 0x008fe20000010020 */
[----:B------:R-:W-:-:S02]  /*3640*/  FSEL R16, R75, -INF , !P4 ;  /* 0xff8000004b107808 */ /* 0x000fc40006000000 */
[----:B------:R-:W-:Y:S02]  /*3650*/  ISETP.GE.AND P5, PT, R92, 0x2, PT ;  /* 0x000000025c00780c */ /* 0x000fe40003fa6270 */
[----:B------:R-:W-:Y:S02]  /*3660*/  FSEL R18, R18, -INF , !P3 ;  /* 0xff80000012127808 */ /* 0x000fe40005800000 */
[----:B------:R-:W3:Y:S01]  /*3670*/  MUFU.TANH R47, R47 ;  /* 0x0000002f002f7308 */ /* 0x000ee20000002400 */
[----:B-1----:R-:W-:Y:S01]  /*3680*/  FFMA.FTZ R33, R0, R81, R33 ;  /* 0x0000005100217223 */ /* 0x002fe20000010021 */
[-C--:B------:R-:W-:Y:S02]  /*3690*/  ISETP.GE.AND P4, PT, R28, R97.reuse, PT ;  /* 0x000000611c00720c */ /* 0x080fe40003f86270 */
[----:B------:R-:W-:Y:S02]  /*36a0*/  ISETP.GE.AND P3, PT, R44, R97, PT ;  /* 0x000000612c00720c */ /* 0x000fe40003f66270 */
[----:B------:R-:W-:-:S02]  /*36b0*/  FSEL R38, R33, -INF , !P2 ;  /* 0xff80000021267808 */ /* 0x000fc40005000000 */
[----:B------:R-:W1:Y:S01]  /*36c0*/  MUFU.TANH R31, R31 ;  /* 0x0000001f001f7308 */ /* 0x000e620000002400 */
[----:B--2---:R-:W-:Y:S01]  /*36d0*/  FFMA.FTZ R14, R0, R37, R30 ;  /* 0x00000025000e7223 */ /* 0x004fe2000001001e */
[-C--:B------:R-:W-:Y:S02]  /*36e0*/  ISETP.GE.AND P2, PT, R28, R96.reuse, PT ;  /* 0x000000601c00720c */ /* 0x080fe40003f46270 */
[----:B------:R-:W-:Y:S02]  /*36f0*/  FSEL R132, R132, -INF , !P3 ;  /* 0xff80000084847808 */ /* 0x000fe40005800000 */
[----:B------:R-:W-:Y:S02]  /*3700*/  FSEL R14, R14, -INF , !P0 ;  /* 0xff8000000e0e7808 */ /* 0x000fe40004000000 */
[----:B------:R-:W2:Y:S01]  /*3710*/  MUFU.TANH R64, R64 ;  /* 0x0000004000407308 */ /* 0x000ea20000002400 */
[----:B---3--:R-:W-:Y:S01]  /*3720*/  FFMA.FTZ R47, R0, R39, R47 ;  /* 0x00000027002f7223 */ /* 0x008fe2000001002f */
[----:B------:R-:W-:-:S02]  /*3730*/  ISETP.GE.AND P0, PT, R44, R96, PT ;  /* 0x000000602c00720c */ /* 0x000fc40003f06270 */
[----:B------:R-:W-:Y:S02]  /*3740*/  ISETP.GE.AND P3, PT, R22, R97, PT ;  /* 0x000000611600720c */ /* 0x000fe40003f66270 */
[----:B------:R-:W-:Y:S02]  /*3750*/  FSEL R130, R47, -INF , !P1 ;  /* 0xff8000002f827808 */ /* 0x000fe40004800000 */
[----:B------:R-:W3:Y:S01]  /*3760*/  MUFU.TANH R25, R25 ;  /* 0x0000001900197308 */ /* 0x000ee20000002400 */
[----:B-1----:R-:W-:Y:S01]  /*3770*/  FFMA.FTZ R31, R0, R29, R31 ;  /* 0x0000001d001f7223 */ /* 0x002fe2000001001f */
[----:B------:R-:W-:-:S04]  /*3780*/  ISETP.GE.AND P1, PT, R50, R96, PT ;  /* 0x000000603200720c */ /* 0x000fc80003f26270 */
[----:B------:R-:W-:Y:S02]  /*3790*/  FSEL R86, R31, -INF , !P4 ;  /* 0xff8000001f567808 */ /* 0x000fe40006000000 */
[----:B------:R-:W1:Y:S01]  /*37a0*/  MUFU.TANH R26, R26 ;  /* 0x0000001a001a7308 */ /* 0x000e620000002400 */
[----:B--2---:R-:W-:Y:S01]  /*37b0*/  FFMA.FTZ R34, R0, R29, R64 ;  /* 0x0000001d00227223 */ /* 0x004fe20000010040 */
[----:B------:R-:W-:-:S04]  /*37c0*/  ISETP.GE.AND P4, PT, R20, R97, PT ;  /* 0x000000611400720c */ /* 0x000fc80003f86270 */
[----:B------:R-:W-:Y:S02]  /*37d0*/  FSEL R34, R34, -INF , !P2 ;  /* 0xff80000022227808 */ /* 0x000fe40005000000 */
[----:B------:R-:W-:Y:S01]  /*37e0*/  I2F R21, R20 ;  /* 0x0000001400157306 */ /* 0x000fe20000201400 */
[----:B---3--:R-:W-:Y:S01]  /*37f0*/  FFMA.FTZ R25, R0, R49, R25 ;  /* 0x0000003100197223 */ /* 0x008fe20000010019 */
[----:B------:R-:W-:-:S04]  /*3800*/  ISETP.GE.AND P2, PT, R20, R96, PT ;  /* 0x000000601400720c */ /* 0x000fc80003f46270 */
[----:B------:R-:W-:Y:S02]  /*3810*/  FSEL R102, R25, -INF , !P0 ;  /* 0xff80000019667808 */ /* 0x000fe40004000000 */
[----:B------:R-:W-:Y:S01]  /*3820*/  I2F R23, R22 ;  /* 0x0000001600177306 */ /* 0x000fe20000201400 */
[----:B-1----:R-:W-:Y:S01]  /*3830*/  FFMA.FTZ R26, R0, R51, R26 ;  /* 0x00000033001a7223 */ /* 0x002fe2000001001a */
        /* <DEDUP_REMOVED lines=20> */
[----:B------:R-:W1:Y:S01]  /*3980*/  MUFU.TANH R72, R72 ;  /* 0x0000004800487308 */ /* 0x000e620000002400 */
[----:B--2---:R-:W-:Y:S01]  /*3990*/  FFMA.FTZ R26, R0, R7, R54 ;  /* 0x00000007001a7223 */ /* 0x004fe20000010036 */
[----:B------:R-:W-:Y:S01]  /*39a0*/  BAR.SYNC.DEFER_BLOCKING 0x0 ;  /* 0x0000000000007b1d */ /* 0x000fe20000010000 */
[----:B------:R-:W-:-:S03]  /*39b0*/  ISETP.GE.AND P0, PT, R35, R96, PT ;  /* 0x000000602300720c */ /* 0x000fc60003f06270 */
[----:B------:R-:W-:Y:S02]  /*39c0*/  FSEL R26, R26, -INF , !P1 ;  /* 0xff8000001a1a7808 */ /* 0x000fe40004800000 */
[----:B------:R-:W-:Y:S01]  /*39d0*/  I2F R9, R35 ;  /* 0x0000002300097306 */ /* 0x000fe20000201400 */
[----:B---3--:R-:W-:-:S07]  /*39e0*/  FFMA.FTZ R70, R0, R3, R70 ;  /* 0x0000000300467223 */ /* 0x008fce0000010046 */
[----:B------:R-:W2:Y:S01]  /*39f0*/  MUFU.TANH R11, R53 ;  /* 0x00000035000b7308 */ /* 0x000ea20000002400 */
[----:B-1----:R-:W-:-:S05]  /*3a00*/  FFMA.FTZ R7, R0, R3, R72 ;  /* 0x0000000300077223 */ /* 0x002fca0000010048 */
[----:B------:R-:W-:Y:S02]  /*3a10*/  FSEL R7, R7, -INF , !P2 ;  /* 0xff80000007077808 */ /* 0x000fe40005000000 */
[----:B------:R-:W1:Y:S01]  /*3a20*/  MUFU.TANH R55, R55 ;  /* 0x0000003700377308 */ /* 0x000e620000002400 */
[----:B--2---:R-:W-:Y:S01]  /*3a30*/  FFMA.FTZ R101, R0, R9, R11 ;  /* 0x0000000900657223 */ /* 0x004fe2000001000b */
[----:B------:R-:W-:-:S04]  /*3a40*/  FSEL R11, R70, -INF , !P4 ;  /* 0xff800000460b7808 */ /* 0x000fc80006000000 */
[----:B------:R-:W-:Y:S01]  /*3a50*/  FSEL R101, R101, -INF , !P3 ;  /* 0xff80000065657808 */ /* 0x000fe20005800000 */
[----:B-1----:R-:W-:-:S05]  /*3a60*/  FFMA.FTZ R25, R0, R9, R55 ;  /* 0x0000000900197223 */ /* 0x002fca0000010037 */
        /* <DEDUP_REMOVED lines=60> */
.L_x_5158:
[----:B------:R-:W-:-:S04]  /*3e30*/  LEA R2, -R6, RZ, 0x6 ;  /* 0x000000ff06027211 */ /* 0x000fc800078e31ff */
[----:B------:R-:W-:Y:S02]  /*3e40*/  SHF.R.S32.HI R6, RZ, 0x1f, R2 ;  /* 0x0000001fff067819 */ /* 0x000fe40000011402 */
.L_x_5159:
        /* <DEDUP_REMOVED lines=59> */
.L_x_5161:
[----:B------:R-:W-:Y:S05]  /*4200*/  BSYNC B0 ;  /* 0x0000000000007941 */ /* 0x000fea0003800000 */
.L_x_5160:
[----:B------:R-:W0:Y:S01]  /*4210*/  LDGDEPBAR ;  /* 0x00000000000079af */ /* 0x000e220000000000 */
[----:B------:R-:W-:Y:S02]  /*4220*/  MOV R94, R20 ;  /* 0x00000014005e7202 */ /* 0x000fe40000000f00 */
[----:B------:R-:W-:Y:S02]  /*4230*/  MOV R95, R9 ;  /* 0x00000009005f7202 */ /* 0x000fe40000000f00 */
.L_x_5157:
        /* <DEDUP_REMOVED lines=31> */
[----:B------:R-:W-:Y:S03]  /*4430*/  LDSM.16.MT88.4 R52, [R108+0x7000] ;  /* 0x007000006c34783b */ /* 0x000fe60000004200 */
[----:B------:R-:W-:Y:S01]  /*4440*/  FMNMX.FTZ R9, R27, R2, !PT ;  /* 0x000000021b097209 */ /* 0x000fe20007810000 */
[----:B------:R-:W2:Y:S03]  /*4450*/  SHFL.BFLY PT, R20, R13, 0x2, 0x1f ;  /* 0x0c401f000d147f89 */ /* 0x000ea600000e0000 */
[----:B------:R-:W-:-:S04]  /*4460*/  FMNMX.FTZ R6, R26, R9, !PT ;  /* 0x000000091a067209 */ /* 0x000fc80007810000 */
[----:B------:R-:W-:-:S05]  /*4470*/  FMNMX.FTZ R6, R25, R6, !PT ;  /* 0x0000000619067209 */ /* 0x000fca0007810000 */
[----:B------:R-:W3:Y:S01]  /*4480*/  SHFL.BFLY PT, R9, R6, 0x2, 0x1f ;  /* 0x0c401f0006097f89 */ /* 0x000ee200000e0000 */
[----:B--2---:R-:W-:-:S05]  /*4490*/  FMNMX.FTZ R20, R13, R20, !PT ;  /* 0x000000140d147209 */ /* 0x004fca0007810000 */
[----:B------:R-:W2:Y:S01]  /*44a0*/  SHFL.BFLY PT, R3, R20, 0x1, 0x1f ;  /* 0x0c201f0014037f89 */ /* 0x000ea200000e0000 */
[----:B---3--:R-:W-:-:S05]  /*44b0*/  FMNMX.FTZ R9, R6, R9, !PT ;  /* 0x0000000906097209 */ /* 0x008fca0007810000 */
[----:B------:R-:W3:Y:S01]  /*44c0*/  SHFL.BFLY PT, R2, R9, 0x1, 0x1f ;  /* 0x0c201f0009027f89 */ /* 0x000ee200000e0000 */
[----:B--2---:R-:W-:-:S04]  /*44d0*/  FMNMX.FTZ R3, R20, R3, !PT ;  /* 0x0000000314037209 */ /* 0x004fc80007810000 */
[C---:B------:R-:W-:Y:S01]  /*44e0*/  FSETP.NEU.FTZ.AND P0, PT, R3.reuse, -INF , PT ;  /* 0xff8000000300780b */ /* 0x040fe20003f1d000 */
[----:B------:R-:W-:-:S05]  /*44f0*/  FMUL.FTZ R105, R3, c[0x0][0x23c] ;  /* 0x00008f0003697a20 */ /* 0x000fca0000410000 */
[----:B------:R-:W-:Y:S02]  /*4500*/  FSEL R105, R105, RZ, P0 ;  /* 0x000000ff69697208 */ /* 0x000fe40000000000 */
[----:B---3--:R-:W-:-:S03]  /*4510*/  FMNMX.FTZ R2, R9, R2, !PT ;  /* 0x0000000209027209 */ /* 0x008fc60007810000 */
        /* <DEDUP_REMOVED lines=8> */
[----:B-1----:R-:W-:-:S02]  /*45a0*/  FFMA.FTZ R31, R40, c[0x0][0x23c], -R105 ;  /* 0x00008f00281f7a23 */ /* 0x002fc40000010869 */
[--C-:B------:R-:W-:Y:S01]  /*45b0*/  FFMA.FTZ R35, R7, c[0x0][0x23c], -R29.reuse ;  /* 0x00008f0007237a23 */ /* 0x100fe2000001081d */
[----:B------:R-:W1:Y:S01]  /*45c0*/  LDSM.16.MT88.4 R40, [R110+0x8000] ;  /* 0x008000006e28783b */ /* 0x000e620000004200 */
[--C-:B------:R-:W-:Y:S02]  /*45d0*/  FFMA.FTZ R136, R8, c[0x0][0x23c], -R29.reuse ;  /* 0x00008f0008887a23 */ /* 0x100fe4000001081d */
[--C-:B------:R-:W-:Y:S01]  /*45e0*/  FFMA.FTZ R107, R12, c[0x0][0x23c], -R29.reuse ;  /* 0x00008f000c6b7a23 */ /* 0x100fe2000001081d */
[----:B------:R-:W2:Y:S01]  /*45f0*/  MUFU.EX2 R87, R87 ;  /* 0x0000005700577308 */ /* 0x000ea20000000800 */
[----:B------:R-:W-:Y:S02]  /*4600*/  FFMA.FTZ R106, R10, c[0x0][0x23c], -R29 ;  /* 0x00008f000a6a7a23 */ /* 0x000fe4000001081d */
[----:B------:R-:W-:Y:S01]  /*4610*/  LDSM.16.MT88.4 R8, [R108+0x6400] ;  /* 0x006400006c08783b */ /* 0x000fe20000004200 */
[--C-:B------:R-:W-:Y:S02]  /*4620*/  FFMA.FTZ R30, R62, c[0x0][0x23c], -R105.reuse ;  /* 0x00008f003e1e7a23 */ /* 0x100fe40000010869 */
[--C-:B------:R-:W-:Y:S01]  /*4630*/  FFMA.FTZ R22, R16, c[0x0][0x23c], -R105.reuse ;  /* 0x00008f0010167a23 */ /* 0x100fe20000010869 */
[----:B------:R-:W3:Y:S01]  /*4640*/  LDSM.16.MT88.4 R60, [R110+0x7000] ;  /* 0x007000006e3c783b */ /* 0x000ee20000004200 */
[----:B------:R-:W-:Y:S01]  /*4650*/  MUFU.EX2 R131, R131 ;  /* 0x0000008300837308 */ /* 0x000fe20000000800 */
[----:B------:R-:W-:-:S02]  /*4660*/  FFMA.FTZ R21, R18, c[0x0][0x23c], -R105 ;  /* 0x00008f0012157a23 */ /* 0x000fc40000010869 */
[--C-:B------:R-:W-:Y:S01]  /*4670*/  FFMA.FTZ R33, R36, c[0x0][0x23c], -R29.reuse ;  /* 0x00008f0024217a23 */ /* 0x100fe2000001081d */
[----:B------:R-:W4:Y:S01]  /*4680*/  LDSM.16.MT88.4 R16, [R110+0x6400] ;  /* 0x006400006e10783b */ /* 0x000f220000004200 */
[--C-:B------:R-:W-:Y:S02]  /*4690*/  FFMA.FTZ R24, R24, c[0x0][0x23c], -R29.reuse ;  /* 0x00008f0018187a23 */ /* 0x100fe4000001081d */
[--C-:B------:R-:W-:Y:S01]  /*46a0*/  FFMA.FTZ R23, R38, c[0x0][0x23c], -R29.reuse ;  /* 0x00008f0026177a23 */ /* 0x100fe2000001081d */
[----:B------:R-:W5:Y:S01]  /*46b0*/  MUFU.EX2 R104, R104 ;  /* 0x0000006800687308 */ /* 0x000f620000000800 */
[----:B--2---:R-:W-:Y:S01]  /*46c0*/  F2FP.BF16.PACK_AB R48, R87, R140 ;  /* 0x0000008c5730723e */ /* 0x004fe200000010ff */
[----:B------:R-:W-:Y:S02]  /*46d0*/  FFMA.FTZ R20, R14, c[0x0][0x23c], -R29 ;  /* 0x00008f000e147a23 */ /* 0x000fe4000001081d */
[----:B------:R-:W2:Y:S01]  /*46e0*/  LDSM.16.MT88.4 R12, [R110+0x7400] ;  /* 0x007400006e0c783b */ /* 0x000ea20000004200 */
[----:B------:R-:W-:-:S02]  /*46f0*/  FFMA.FTZ R99, R134, c[0x0][0x23c], -R105 ;  /* 0x00008f0086637a23 */ /* 0x000fc40000010869 */
[--C-:B------:R-:W-:Y:S01]  /*4700*/  FFMA.FTZ R86, R86, c[0x0][0x23c], -R105.reuse ;  /* 0x00008f0056567a23 */ /* 0x100fe20000010869 */
[----:B------:R-:W-:Y:S01]  /*4710*/  MUFU.EX2 R35, R35 ;  /* 0x0000002300237308 */ /* 0x000fe20000000800 */
[--C-:B------:R-:W-:Y:S01]  /*4720*/  FFMA.FTZ R85, R132, c[0x0][0x23c], -R105.reuse ;  /* 0x00008f0084557a23 */ /* 0x100fe20000010869 */
[----:B------:R-:W-:Y:S01]  /*4730*/  LEA R132, P0, R94, c[0x0][0x168], 0x1 ;  /* 0x00005a005e847a11 */ /* 0x000fe200078008ff */
[----:B------:R-:W-:Y:S02]  /*4740*/  FFMA.FTZ R84, R84, c[0x0][0x23c], -R105 ;  /* 0x00008f0054547a23 */ /* 0x000fe40000010869 */
[----:B------:R-:W-:Y:S01]  /*4750*/  FFMA.FTZ R34, R34, c[0x0][0x23c], -R29 ;  /* 0x00008f0022227a23 */ /* 0x000fe2000001081d */
[----:B------:R-:W-:Y:S01]  /*4760*/  LEA.HI.X R133, R94, c[0x0][0x16c], R95, 0x1, P0 ;  /* 0x00005b005e857a11 */ /* 0x000fe200000f0c5f */
[--C-:B------:R-:W-:Y:S01]  /*4770*/  FFMA.FTZ R32, R32, c[0x0][0x23c], -R29.reuse ;  /* 0x00008f0020207a23 */ /* 0x100fe2000001081d */
[----:B------:R-:W1:Y:S01]  /*4780*/  MUFU.EX2 R136, R136 ;  /* 0x0000008800887308 */ /* 0x000e620000000800 */
[----:B-----5:R-:W-:Y:S01]  /*4790*/  F2FP.BF16.PACK_AB R50, R104, R131 ;  /* 0x000000836832723e */ /* 0x020fe200000010ff */
[----:B------:R-:W-:-:S02]  /*47a0*/  FFMA.FTZ R130, R130, c[0x0][0x23c], -R29 ;  /* 0x00008f0082827a23 */ /* 0x000fc4000001081d */
[----:B------:R-:W-:Y:S02]  /*47b0*/  FADD.FTZ R140, R140, R87 ;  /* 0x000000578c8c7221 */ /* 0x000fe40000010000 */
[--C-:B------:R-:W-:Y:S02]  /*47c0*/  FFMA.FTZ R98, R98, c[0x0][0x23c], -R105.reuse ;  /* 0x00008f0062627a23 */ /* 0x100fe40000010869 */
[----:B------:R-:W-:Y:S01]  /*47d0*/  MUFU.EX2 R107, R107 ;  /* 0x0000006b006b7308 */ /* 0x000fe20000000800 */
[----:B------:R-:W-:Y:S02]  /*47e0*/  FFMA.FTZ R101, R101, c[0x0][0x23c], -R105 ;  /* 0x00008f0065657a23 */ /* 0x000fe40000010869 */
[--C-:B------:R-:W-:Y:S02]  /*47f0*/  FFMA.FTZ R28, R28, c[0x0][0x23c], -R29.reuse ;  /* 0x00008f001c1c7a23 */ /* 0x100fe4000001081d */
[----:B------:R-:W-:Y:S02]  /*4800*/  FFMA.FTZ R27, R27, c[0x0][0x23c], -R29 ;  /* 0x00008f001b1b7a23 */ /* 0x000fe4000001081d */
[----:B------:R-:W-:Y:S01]  /*4810*/  FFMA.FTZ R100, R100, c[0x0][0x23c], -R105 ;  /* 0x00008f0064647a23 */ /* 0x000fe20000010869 */
[----:B------:R-:W5:Y:S01]  /*4820*/  MUFU.EX2 R106, R106 ;  /* 0x0000006a006a7308 */ /* 0x000f620000000800 */
[----:B-1----:R-:W-:Y:S01]  /*4830*/  F2FP.BF16.PACK_AB R49, R136, R35 ;  /* 0x000000238831723e */ /* 0x002fe200000010ff */
[----:B------:R-:W-:-:S02]  /*4840*/  FADD.FTZ R136, R35, R136 ;  /* 0x0000008823887221 */ /* 0x000fc40000010000 */
[----:B------:R-:W-:Y:S02]  /*4850*/  FFMA.FTZ R35, R102, c[0x0][0x23c], -R29 ;  /* 0x00008f0066237a23 */ /* 0x000fe4000001081d */
[----:B------:R-:W-:Y:S02]  /*4860*/  FFMA.FTZ R103, R103, c[0x0][0x23c], -R105 ;  /* 0x00008f0067677a23 */ /* 0x000fe40000010869 */
[----:B------:R-:W-:Y:S01]  /*4870*/  MUFU.EX2 R31, R31 ;  /* 0x0000001f001f7308 */ /* 0x000fe20000000800 */
[----:B------:R-:W-:Y:S02]  /*4880*/  FFMA.FTZ R26, R26, c[0x0][0x23c], -R29 ;  /* 0x00008f001a1a7a23 */ /* 0x000fe4000001081d */
[----:B------:R-:W-:-:S04]  /*4890*/  FADD.FTZ R131, R131, R140 ;  /* 0x0000008c83837221 */ /* 0x000fc80000010000 */
[----:B------:R-:W-:Y:S01]  /*48a0*/  FADD.FTZ R104, R104, R131 ;  /* 0x0000008368687221 */ /* 0x000fe20000010000 */
[C---:B-----5:R-:W-:Y:S01]  /*48b0*/  F2FP.BF16.PACK_AB R51, R106.reuse, R107 ;  /* 0x0000006b6a33723e */ /* 0x060fe200000010ff */
[----:B------:R-:W1:Y:S01]  /*48c0*/  MUFU.EX2 R30, R30 ;  /* 0x0000001e001e7308 */ /* 0x000e620000000800 */
[----:B------:R-:W-:Y:S02]  /*48d0*/  FADD.FTZ R107, R107, R136 ;  /* 0x000000886b6b7221 */ /* 0x000fe40000010000 */
[----:B------:R-:W-:Y:S02]  /*48e0*/  FFMA.FTZ R136, R25, c[0x0][0x23c], -R29 ;  /* 0x00008f0019887a23 */ /* 0x000fe4000001081d */
[----:B------:R-:W-:Y:S01]  /*48f0*/  FADD.FTZ R106, R106, R107 ;  /* 0x0000006b6a6a7221 */ /* 0x000fe20000010000 */
[C---:B------:R-:W-:Y:S02]  /*4900*/  HMMA.16816.F32.BF16 R72, R48.reuse, R68, RZ ;  /* 0x000000443048723c */ /* 0x040fe400000418ff */
[----:B------:R-:W-:Y:S06]  /*4910*/  MUFU.EX2 R22, R22 ;  /* 0x0000001600167308 */ /* 0x000fec0000000800 */
[----:B------:R-:W-:Y:S02]  /*4920*/  HMMA.16816.F32.BF16 R68, R48, R70, RZ ;  /* 0x000000463044723c */ /* 0x000fe400000418ff */
[----:B------:R-:W5:Y:S01]  /*4930*/  MUFU.EX2 R21, R21 ;  /* 0x0000001500157308 */ /* 0x000f620000000800 */
[----:B-1----:R-:W-:-:S05]  /*4940*/  F2FP.BF16.PACK_AB R4, R30, R31 ;  /* 0x0000001f1e04723e */ /* 0x002fca00000010ff */
[C---:B------:R-:W-:Y:S02]  /*4950*/  HMMA.16816.F32.BF16 R56, R48.reuse, R52, RZ ;  /* 0x000000343038723c */ /* 0x040fe400000418ff */
[----:B------:R-:W-:Y:S06]  /*4960*/  MUFU.EX2 R33, R33 ;  /* 0x0000002100217308 */ /* 0x000fec0000000800 */
[----:B------:R-:W-:Y:S02]  /*4970*/  HMMA.16816.F32.BF16 R52, R48, R54, RZ ;  /* 0x000000363034723c */ /* 0x000fe400000418ff */
[----:B------:R-:W1:Y:S01]  /*4980*/  MUFU.EX2 R24, R24 ;  /* 0x0000001800187308 */ /* 0x000e620000000800 */
[----:B-----5:R-:W-:-:S05]  /*4990*/  F2FP.BF16.PACK_AB R6, R21, R22 ;  /* 0x000000161506723e */ /* 0x020fca00000010ff */
        /* <DEDUP_REMOVED lines=9> */
[----:B---3--:R-:W-:Y:S01]  /*4a30*/  HMMA.16816.F32.BF16 R64, R48, R60, RZ ;  /* 0x0000003c3040723c */ /* 0x008fe200000418ff */
[----:B-----5:R-:W-:Y:S01]  /*4a40*/  F2FP.BF16.PACK_AB R7, R20, R23 ;  /* 0x000000171407723e */ /* 0x020fe200000010ff */
        /* <DEDUP_REMOVED lines=8> */
[----:B------:R-:W3:Y:S01]  /*4ad0*/  LDSM.16.MT88.4 R8, [R108+0x7400] ;  /* 0x007400006c08783b */ /* 0x000ee20000004200 */
[----:B------:R-:W-:Y:S06]  /*4ae0*/  MUFU.EX2 R87, R130 ;  /* 0x0000008200577308 */ /* 0x000fec0000000800 */
[----:B------:R-:W-:Y:S02]  /*4af0*/  HMMA.16816.F32.BF16 R60, R48, R62, RZ ;  /* 0x0000003e303c723c */ /* 0x000fe400000418ff */
        /* <DEDUP_REMOVED lines=9> */
[----:B------:R-:W-:Y:S01]  /*4b90*/  LDSM.16.MT88.4 R12, [R108+0x6c00] ;  /* 0x006c00006c0c783b */ /* 0x000fe20000004200 */
[----:B------:R-:W2:Y:S06]  /*4ba0*/  MUFU.EX2 R105, R100 ;  /* 0x0000006400697308 */ /* 0x000eac0000000800 */
[C---:B---3--:R-:W-:Y:S02]  /*4bb0*/  HMMA.16816.F32.BF16 R56, R4.reuse, R8, R56 ;  /* 0x000000080438723c */ /* 0x048fe40000041838 */
[----:B------:R-:W-:Y:S06]  /*4bc0*/  MUFU.EX2 R102, R103 ;  /* 0x0000006700667308 */ /* 0x000fec0000000800 */
[C---:B------:R-:W-:Y:S01]  /*4bd0*/  HMMA.16816.F32.BF16 R52, R4.reuse, R10, R52 ;  /* 0x0000000a0434723c */ /* 0x040fe20000041834 */
[----:B------:R-:W3:Y:S01]  /*4be0*/  LDSM.16.MT88.4 R8, [R110+0x8400] ;  /* 0x008400006e08783b */ /* 0x000ee20000004200 */
[----:B------:R-:W1:Y:S08]  /*4bf0*/  MUFU.EX2 R101, R101 ;  /* 0x0000006500657308 */ /* 0x000e700000000800 */
[----:B------:R-:W-:Y:S08]  /*4c00*/  MUFU.EX2 R28, R28 ;  /* 0x0000001c001c7308 */ /* 0x000ff00000000800 */
[----:B------:R-:W-:Y:S08]  /*4c10*/  MUFU.EX2 R27, R27 ;  /* 0x0000001b001b7308 */ /* 0x000ff00000000800 */
[----:B------:R-:W-:Y:S08]  /*4c20*/  MUFU.EX2 R25, R26 ;  /* 0x0000001a00197308 */ /* 0x000ff00000000800 */
[----:B------:R-:W1:Y:S01]  /*4c30*/  MUFU.EX2 R136, R136 ;  /* 0x0000008800887308 */ /* 0x000e620000000800 */
[C---:B---3--:R-:W-:Y:S08]  /*4c40*/  HMMA.16816.F32.BF16 R36, R4.reuse, R8, R36 ;  /* 0x000000080424723c */ /* 0x048ff00000041824 */
[----:B------:R-:W-:Y:S01]  /*4c50*/  HMMA.16816.F32.BF16 R40, R4, R10, R40 ;  /* 0x0000000a0428723c */ /* 0x000fe20000041828 */
[----:B------:R-:W3:Y:S07]  /*4c60*/  LDSM.16.MT88.4 R8, [R108+0x8000] ;  /* 0x008000006c08783b */ /* 0x000eee0000004200 */
[C---:B---3--:R-:W-:Y:S08]  /*4c70*/  HMMA.16816.F32.BF16 R44, R48.reuse, R8, RZ ;  /* 0x00000008302c723c */ /* 0x048ff000000418ff */
[----:B------:R-:W-:Y:S01]  /*4c80*/  HMMA.16816.F32.BF16 R48, R48, R10, RZ ;  /* 0x0000000a3030723c */ /* 0x000fe200000418ff */
[----:B------:R-:W3:Y:S11]  /*4c90*/  LDSM.16.MT88.4 R8, [R108+0x8400] ;  /* 0x008400006c08783b */ /* 0x000ef60000004200 */
[----:B------:R-:W-:Y:S04]  /*4ca0*/  @!UPT UIADD3 URZ, URZ, URZ, URZ ;  /* 0x0000003f3f3ff290 */ /* 0x000fe8000fffe03f */
[C---:B---3--:R-:W-:Y:S08]  /*4cb0*/  HMMA.16816.F32.BF16 R44, R4.reuse, R8, R44 ;  /* 0x00000008042c723c */ /* 0x048ff0000004182c */
[----:B------:R-:W-:Y:S01]  /*4cc0*/  HMMA.16816.F32.BF16 R48, R4, R10, R48 ;  /* 0x0000000a0430723c */ /* 0x000fe20000041830 */
[----:B------:R-:W3:Y:S06]  /*4cd0*/  LDSM.16.MT88.4 R8, [R110+0x6800] ;  /* 0x006800006e08783b */ /* 0x000eec0000004200 */
[----:B-1----:R-:W-:-:S02]  /*4ce0*/  F2FP.BF16.PACK_AB R4, R86, R99 ;  /* 0x000000635604723e */ /* 0x002fc400000010ff */
[----:B-----5:R-:W-:Y:S01]  /*4cf0*/  F2FP.BF16.PACK_AB R5, R34, R87 ;  /* 0x000000572205723e */ /* 0x020fe200000010ff */
[----:B------:R-:W-:Y:S01]  /*4d00*/  FADD.FTZ R87, R87, R20 ;  /* 0x0000001457577221 */ /* 0x000fe20000010000 */
[----:B------:R-:W-:Y:S02]  /*4d10*/  F2FP.BF16.PACK_AB R6, R84, R85 ;  /* 0x000000555406723e */ /* 0x000fe400000010ff */
[----:B----4-:R-:W-:Y:S01]  /*4d20*/  F2FP.BF16.PACK_AB R7, R32, R35 ;  /* 0x000000232007723e */ /* 0x010fe200000010ff */
[----:B------:R-:W-:-:S04]  /*4d30*/  FADD.FTZ R34, R34, R87 ;  /* 0x0000005722227221 */ /* 0x000fc80000010000 */
[----:B------:R-:W-:-:S04]  /*4d40*/  FADD.FTZ R35, R35, R34 ;  /* 0x0000002223237221 */ /* 0x000fc80000010000 */
[----:B------:R-:W-:Y:S01]  /*4d50*/  FADD.FTZ R35, R32, R35 ;  /* 0x0000002320237221 */ /* 0x000fe20000010000 */
        /* <DEDUP_REMOVED lines=19> */
[----:B--2---:R-:W-:-:S02]  /*4e90*/  F2FP.BF16.PACK_AB R4, R105, R98 ;  /* 0x000000626904723e */ /* 0x004fc400000010ff */
        /* <DEDUP_REMOVED lines=95> */
.L_x_5163:
[----:B------:R-:W-:-:S04]  /*5490*/  LEA R6, -R89, RZ, 0x6 ;  /* 0x000000ff59067211 */ /* 0x000fc800078e31ff */
[----:B------:R-:W-:Y:S02]  /*54a0*/  SHF.R.S32.HI R5, RZ, 0x1f, R6 ;  /* 0x0000001fff057819 */ /* 0x000fe40000011406 */
.L_x_5164:
        /* <DEDUP_REMOVED lines=132> */
[----:B------:R-:W-:Y:S02]  /*5cf0*/  FMUL.FTZ R33, R33, c[0x0][0x2ec] ;  /* 0x0000bb0021217a20 */ /* 0x000fe40000410000 */
[----:B------:R-:W-:Y:S02]  /*5d00*/  FMUL.FTZ R133, R35, c[0x0][0x2ec] ;  /* 0x0000bb0023857a20 */ /* 0x000fe40000410000 */
[----:B------:R-:W-:Y:S02]  /*5d10*/  FMUL.FTZ R32, R32, c[0x0][0x2ec] ;  /* 0x0000bb0020207a20 */ /* 0x000fe40000410000 */
[----:B------:R-:W-:Y:S02]  /*5d20*/  FMUL.FTZ R34, R34, c[0x0][0x2ec] ;  /* 0x0000bb0022227a20 */ /* 0x000fe40000410000 */
[----:B------:R-:W-:Y:S01]  /*5d30*/  FMUL.FTZ R29, R29, c[0x0][0x2ec] ;  /* 0x0000bb001d1d7a20 */ /* 0x000fe20000410000 */
[----:B------:R-:W-:Y:S01]  /*5d40*/  MUFU.TANH R133, R133 ;  /* 0x0000008500857308 */ /* 0x000fe20000002400 */
[----:B------:R-:W-:-:S02]  /*5d50*/  FMUL.FTZ R35, R31, c[0x0][0x2ec] ;  /* 0x0000bb001f237a20 */ /* 0x000fc40000410000 */
[----:B------:R-:W-:Y:S02]  /*5d60*/  FMUL.FTZ R28, R28, c[0x0][0x2ec] ;  /* 0x0000bb001c1c7a20 */ /* 0x000fe40000410000 */
[----:B------:R-:W-:-:S03]  /*5d70*/  FMUL.FTZ R30, R30, c[0x0][0x2ec] ;  /* 0x0000bb001e1e7a20 */ /* 0x000fc60000410000 */
[----:B------:R-:W-:Y:S01]  /*5d80*/  MUFU.TANH R131, R28 ;  /* 0x0000001c00837308 */ /* 0x000fe20000002400 */
[C---:B-1----:R-:W-:Y:S07]  /*5d90*/  HMMA.16816.F32.BF16 R24, R88.reuse, R84, R24 ;  /* 0x000000545818723c */ /* 0x042fee0000041818 */
[----:B------:R1:W-:Y:S01]  /*5da0*/  MUFU.TANH R107, R30 ;  /* 0x0000001e006b7308 */ /* 0x0003e20000002400 */
[----:B------:R-:W-:Y:S01]  /*5db0*/  HMMA.16816.F32.BF16 R20, R88, R86, R20 ;  /* 0x000000565814723c */ /* 0x000fe20000041814 */
[----:B------:R-:W2:Y:S06]  /*5dc0*/  LDSM.16.M88.4 R84, [R109+0x5800] ;  /* 0x005800006d54783b */ /* 0x000eac0000000200 */
[----:B------:R-:W-:Y:S09]  /*5dd0*/  MUFU.TANH R35, R35 ;  /* 0x0000002300237308 */ /* 0x000ff20000002400 */
[----:B------:R-:W-:-:S02]  /*5de0*/  FMUL.FTZ R24, R24, c[0x0][0x2ec] ;  /* 0x0000bb0018187a20 */ /* 0x000fc40000410000 */
[----:B------:R-:W-:Y:S02]  /*5df0*/  FMUL.FTZ R31, R27, c[0x0][0x2ec] ;  /* 0x0000bb001b1f7a20 */ /* 0x000fe40000410000 */
[----:B------:R3:W-:Y:S01]  /*5e00*/  MUFU.TANH R105, R24 ;  /* 0x0000001800697308 */ /* 0x0007e20000002400 */
[----:B------:R-:W-:Y:S02]  /*5e10*/  FMUL.FTZ R25, R25, c[0x0][0x2ec] ;  /* 0x0000bb0019197a20 */ /* 0x000fe40000410000 */
[----:B------:R-:W-:Y:S02]  /*5e20*/  FMUL.FTZ R26, R26, c[0x0][0x2ec] ;  /* 0x0000bb001a1a7a20 */ /* 0x000fe40000410000 */
[----:B------:R-:W-:Y:S02]  /*5e30*/  FMUL.FTZ R101, R20, c[0x0][0x2ec] ;  /* 0x0000bb0014657a20 */ /* 0x000fe40000410000 */
[----:B------:R-:W-:Y:S01]  /*5e40*/  IMAD R20, R120, 0x40, R119 ;  /* 0x0000004078147824 */ /* 0x000fe200078e0277 */
[----:B------:R4:W-:Y:S01]  /*5e50*/  MUFU.TANH R103, R26 ;  /* 0x0000001a00677308 */ /* 0x0009e20000002400 */
[----:B------:R-:W-:-:S02]  /*5e60*/  FMUL.FTZ R99, R22, c[0x0][0x2ec] ;  /* 0x0000bb0016637a20 */ /* 0x000fc40000410000 */
[----:B------:R-:W-:Y:S01]  /*5e70*/  FMUL.FTZ R21, R21, c[0x0][0x2ec] ;  /* 0x0000bb0015157a20 */ /* 0x000fe20000410000 */
[C---:B-1----:R-:W-:Y:S01]  /*5e80*/  IADD3 R30, R20.reuse, 0x10, RZ ;  /* 0x00000010141e7810 */ /* 0x042fe20007ffe0ff */
[----:B------:R-:W-:Y:S01]  /*5e90*/  FMUL.FTZ R27, R23, c[0x0][0x2ec] ;  /* 0x0000bb00171b7a20 */ /* 0x000fe20000410000 */
[C---:B------:R-:W-:Y:S02]  /*5ea0*/  IADD3 R23, R20.reuse, 0x8, RZ ;  /* 0x0000000814177810 */ /* 0x040fe40007ffe0ff */
[----:B---3--:R-:W-:Y:S01]  /*5eb0*/  IADD3 R24, R20, 0x1, RZ ;  /* 0x0000000114187810 */ /* 0x008fe20007ffe0ff */
[----:B------:R-:W-:Y:S01]  /*5ec0*/  MUFU.TANH R31, R31 ;  /* 0x0000001f001f7308 */ /* 0x000fe20000002400 */
[-C--:B------:R-:W-:Y:S02]  /*5ed0*/  ISETP.GE.AND P0, PT, R23, R97.reuse, PT ;  /* 0x000000611700720c */ /* 0x080fe40003f06270 */
[C---:B------:R-:W-:Y:S01]  /*5ee0*/  ISETP.GE.AND P1, PT, R24.reuse, R97, PT ;  /* 0x000000611800720c */ /* 0x040fe20003f26270 */
[----:B--2---:R-:W-:Y:S01]  /*5ef0*/  HMMA.16816.F32.BF16 R16, R88, R84, R16 ;  /* 0x000000545810723c */ /* 0x004fe20000041810 */
[----:B------:R-:W-:-:S03]  /*5f00*/  ISETP.GE.AND P5, PT, R24, R96, PT ;  /* 0x000000601800720c */ /* 0x000fc60003fa6270 */
[----:B------:R-:W1:Y:S04]  /*5f10*/  I2F R22, R24 ;  /* 0x0000001800167306 */ /* 0x000e680000201400 */
[----:B------:R-:W-:Y:S01]  /*5f20*/  HMMA.16816.F32.BF16 R12, R88, R86, R12 ;  /* 0x00000056580c723c */ /* 0x000fe2000004180c */
[----:B------:R-:W2:Y:S01]  /*5f30*/  LDSM.16.M88.4 R84, [R109+0x5c00] ;  /* 0x005c00006d54783b */ /* 0x000ea20000000200 */
[----:B------:R-:W-:-:S04]  /*5f40*/  DEPBAR.LE SB0, 0x0 ;  /* 0x000080000000791a */ /* 0x000fc80000000000 */
[----:B------:R-:W-:Y:S08]  /*5f50*/  MUFU.TANH R101, R101 ;  /* 0x0000006500657308 */ /* 0x000ff00000002400 */
[----:B------:R-:W-:Y:S02]  /*5f60*/  MUFU.TANH R99, R99 ;  /* 0x0000006300637308 */ /* 0x000fe40000002400 */
[----:B------:R-:W-:-:S02]  /*5f70*/  FMUL.FTZ R17, R17, c[0x0][0x2ec] ;  /* 0x0000bb0011117a20 */ /* 0x000fc40000410000 */
[----:B----4-:R-:W-:Y:S02]  /*5f80*/  FMUL.FTZ R26, R19, c[0x0][0x2ec] ;  /* 0x0000bb00131a7a20 */ /* 0x010fe40000410000 */
[----:B------:R-:W-:Y:S02]  /*5f90*/  FMUL.FTZ R28, R18, c[0x0][0x2ec] ;  /* 0x0000bb00121c7a20 */ /* 0x000fe40000410000 */
[----:B-1----:R-:W-:Y:S01]  /*5fa0*/  FFMA.FTZ R18, R0, R22, R133 ;  /* 0x0000001600127223 */ /* 0x002fe20000010085 */
[----:B------:R-:W-:Y:S01]  /*5fb0*/  MUFU.TANH R27, R27 ;  /* 0x0000001b001b7308 */ /* 0x000fe20000002400 */
[----:B------:R-:W-:Y:S02]  /*5fc0*/  FMUL.FTZ R12, R12, c[0x0][0x2ec] ;  /* 0x0000bb000c0c7a20 */ /* 0x000fe40000410000 */
[----:B------:R-:W-:Y:S01]  /*5fd0*/  FMUL.FTZ R13, R13, c[0x0][0x2ec] ;  /* 0x0000bb000d0d7a20 */ /* 0x000fe20000410000 */
[----:B------:R-:W-:Y:S01]  /*5fe0*/  FSEL R18, R18, -INF , !P5 ;  /* 0xff80000012127808 */ /* 0x000fe20006800000 */
[----:B------:R-:W-:-:S03]  /*5ff0*/  FMUL.FTZ R15, R15, c[0x0][0x2ec] ;  /* 0x0000bb000f0f7a20 */ /* 0x000fc60000410000 */
[----:B------:R-:W-:Y:S08]  /*6000*/  MUFU.TANH R133, R12 ;  /* 0x0000000c00857308 */ /* 0x000ff00000002400 */
[----:B------:R-:W-:Y:S01]  /*6010*/  MUFU.TANH R13, R13 ;  /* 0x0000000d000d7308 */ /* 0x000fe20000002400 */
[C---:B--2---:R-:W-:Y:S07]  /*6020*/  HMMA.16816.F32.BF16 R8, R88.reuse, R84, R8 ;  /* 0x000000545808723c */ /* 0x044fee0000041808 */
[----:B------:R-:W-:Y:S01]  /*6030*/  MUFU.TANH R15, R15 ;  /* 0x0000000f000f7308 */ /* 0x000fe20000002400 */
[----:B------:R-:W-:Y:S07]  /*6040*/  HMMA.16816.F32.BF16 R4, R88, R86, R4 ;  /* 0x000000565804723c */ /* 0x000fee0000041804 */
[----:B------:R-:W1:Y:S01]  /*6050*/  MUFU.TANH R89, R33 ;  /* 0x0000002100597308 */ /* 0x000e620000002400 */
[----:B------:R-:W-:-:S07]  /*6060*/  FMUL.FTZ R91, R16, c[0x0][0x2ec] ;  /* 0x0000bb00105b7a20 */ /* 0x000fce0000410000 */
[----:B------:R-:W-:Y:S01]  /*6070*/  MUFU.TANH R87, R29 ;  /* 0x0000001d00577308 */ /* 0x000fe20000002400 */
[----:B------:R-:W-:-:S07]  /*6080*/  FMUL.FTZ R9, R9, c[0x0][0x2ec] ;  /* 0x0000bb0009097a20 */ /* 0x000fce0000410000 */
[----:B------:R1:W-:Y:S01]  /*6090*/  MUFU.TANH R29, R21 ;  /* 0x00000015001d7308 */ /* 0x0003e20000002400 */
[----:B------:R-:W-:-:S07]  /*60a0*/  FMUL.FTZ R4, R4, c[0x0][0x2ec] ;  /* 0x0000bb0004047a20 */ /* 0x000fce0000410000 */
[----:B------:R-:W-:Y:S01]  /*60b0*/  MUFU.TANH R33, R25 ;  /* 0x0000001900217308 */ /* 0x000fe20000002400 */
[----:B-1----:R-:W-:-:S07]  /*60c0*/  FFMA.FTZ R21, R0, R22, R89 ;  /* 0x0000001600157223 */ /* 0x002fce0000010059 */
[----:B------:R-:W1:Y:S01]  /*60d0*/  I2F R16, R23 ;  /* 0x0000001700107306 */ /* 0x000e620000201400 */
[----:B------:R-:W-:Y:S01]  /*60e0*/  FSEL R21, R21, -INF , !P1 ;  /* 0xff80000015157808 */ /* 0x000fe20004800000 */
[----:B------:R-:W-:Y:S01]  /*60f0*/  BAR.SYNC.DEFER_BLOCKING 0x0 ;  /* 0x0000000000007b1d */ /* 0x000fe20000010000 */
[----:B------:R-:W-:-:S05]  /*6100*/  ISETP.GE.AND P1, PT, R23, R96, PT ;  /* 0x000000601700720c */ /* 0x000fca0003f26270 */
[----:B------:R2:W-:Y:S01]  /*6110*/  MUFU.TANH R25, R17 ;  /* 0x0000001100197308 */ /* 0x0005e20000002400 */
[CC--:B-1----:R-:W-:Y:S02]  /*6120*/  FFMA.FTZ R19, R0.reuse, R16.reuse, R131 ;  /* 0x0000001000137223 */ /* 0x0c2fe40000010083 */
[----:B------:R-:W-:-:S05]  /*6130*/  FFMA.FTZ R16, R0, R16, R107 ;  /* 0x0000001000107223 */ /* 0x000fca000001006b */
[----:B------:R-:W-:Y:S01]  /*6140*/  MUFU.TANH R23, R26 ;  /* 0x0000001a00177308 */ /* 0x000fe20000002400 */
[----:B------:R-:W-:Y:S02]  /*6150*/  FSEL R19, R19, -INF , !P0 ;  /* 0xff80000013137808 */ /* 0x000fe40004000000 */
[----:B------:R-:W-:Y:S02]  /*6160*/  FSEL R16, R16, -INF , !P1 ;  /* 0xff80000010107808 */ /* 0x000fe40004800000 */
[----:B------:R-:W-:Y:S02]  /*6170*/  ISETP.GE.AND P1, PT, R30, R97, PT ;  /* 0x000000611e00720c */ /* 0x000fe40003f26270 */
[----:B--2---:R-:W-:Y:S01]  /*6180*/  IADD3 R17, R20, 0x9, RZ ;  /* 0x0000000914117810 */ /* 0x004fe20007ffe0ff */
[----:B------:R-:W1:Y:S03]  /*6190*/  I2F R26, R30 ;  /* 0x0000001e001a7306 */ /* 0x000e660000201400 */
[----:B------:R-:W-:-:S02]  /*61a0*/  ISETP.GE.AND P0, PT, R17, R96, PT ;  /* 0x000000601100720c */ /* 0x000fc40003f06270 */
[----:B------:R-:W-:-:S03]  /*61b0*/  ISETP.GE.AND P5, PT, R17, R97, PT ;  /* 0x000000611100720c */ /* 0x000fc60003fa6270 */
[----:B------:R-:W2:Y:S01]  /*61c0*/  I2F R24, R17 ;  /* 0x0000001100187306 */ /* 0x000ea20000201400 */
[----:B-1----:R-:W-:-:S07]  /*61d0*/  FFMA.FTZ R105, R0, R26, R105 ;  /* 0x0000001a00697223 */ /* 0x002fce0000010069 */
[----:B------:R1:W-:Y:S01]  /*61e0*/  MUFU.TANH R89, R28 ;  /* 0x0000001c00597308 */ /* 0x0003e20000002400 */
[----:B------:R-:W-:Y:S01]  /*61f0*/  FFMA.FTZ R103, R0, R26, R103 ;  /* 0x0000001a00677223 */ /* 0x000fe20000010067 */
[----:B------:R-:W-:Y:S02]  /*6200*/  IADD3 R26, R20, 0x19, RZ ;  /* 0x00000019141a7810 */ /* 0x000fe40007ffe0ff */
[----:B------:R-:W-:Y:S01]  /*6210*/  FSEL R147, R105, -INF , !P1 ;  /* 0xff80000069937808 */ /* 0x000fe20004800000 */
[----:B--2---:R-:W-:-:S03]  /*6220*/  FFMA.FTZ R12, R0, R24, R35 ;  /* 0x00000018000c7223 */ /* 0x004fc60000010023 */
[----:B------:R-:W-:Y:S01]  /*6230*/  MUFU.TANH R91, R91 ;  /* 0x0000005b005b7308 */ /* 0x000fe20000002400 */
[----:B------:R-:W-:Y:S02]  /*6240*/  FFMA.FTZ R17, R0, R24, R87 ;  /* 0x0000001800117223 */ /* 0x000fe40000010057 */
[----:B------:R-:W-:Y:S01]  /*6250*/  FMUL.FTZ R35, R14, c[0x0][0x2ec] ;  /* 0x0000bb000e237a20 */ /* 0x000fe20000410000 */
[----:B------:R-:W-:Y:S02]  /*6260*/  FSEL R12, R12, -INF , !P0 ;  /* 0xff8000000c0c7808 */ /* 0x000fe40004000000 */
[----:B------:R-:W-:Y:S02]  /*6270*/  FSEL R17, R17, -INF , !P5 ;  /* 0xff80000011117808 */ /* 0x000fe40006800000 */
[----:B-1----:R-:W-:Y:S01]  /*6280*/  IADD3 R28, R20, 0x11, RZ ;  /* 0x00000011141c7810 */ /* 0x002fe20007ffe0ff */
[----:B------:R-:W1:Y:S01]  /*6290*/  I2F R14, R26 ;  /* 0x0000001a000e7306 */ /* 0x000e620000201400 */
[----:B------:R-:W-:-:S02]  /*62a0*/  ISETP.GE.AND P5, PT, R30, R96, PT ;  /* 0x000000601e00720c */ /* 0x000fc40003fa6270 */
[C---:B------:R-:W-:Y:S02]  /*62b0*/  ISETP.GE.AND P0, PT, R28.reuse, R97, PT ;  /* 0x000000611c00720c */ /* 0x040fe40003f06270 */
[----:B------:R-:W-:Y:S02]  /*62c0*/  ISETP.GE.AND P1, PT, R28, R96, PT ;  /* 0x000000601c00720c */ /* 0x000fe40003f26270 */
[----:B------:R-:W-:Y:S01]  /*62d0*/  FSEL R134, R103, -INF , !P5 ;  /* 0xff80000067867808 */ /* 0x000fe20006800000 */
[----:B------:R2:W3:Y:S01]  /*62e0*/  I2F R22, R28 ;  /* 0x0000001c00167306 */ /* 0x0004e20000201400 */
[----:B-1----:R-:W-:-:S07]  /*62f0*/  FFMA.FTZ R29, R0, R14, R29 ;  /* 0x0000000e001d7223 */ /* 0x002fce000001001d */
[----:B------:R-:W-:Y:S01]  /*6300*/  MUFU.TANH R35, R35 ;  /* 0x0000002300237308 */ /* 0x000fe20000002400 */
[----:B------:R-:W-:Y:S01]  /*6310*/  FFMA.FTZ R27, R0, R14, R27 ;  /* 0x0000000e001b7223 */ /* 0x000fe2000001001b */
[----:B--2---:R-:W-:Y:S01]  /*6320*/  IADD3 R28, R20, 0x18, RZ ;  /* 0x00000018141c7810 */ /* 0x004fe20007ffe0ff */
[----:B---3--:R-:W-:-:S05]  /*6330*/  FFMA.FTZ R31, R0, R22, R31 ;  /* 0x00000016001f7223 */ /* 0x008fca000001001f */
[----:B------:R-:W-:Y:S01]  /*6340*/  MUFU.TANH R9, R9 ;  /* 0x0000000900097308 */ /* 0x000fe20000002400 */
[----:B------:R-:W-:Y:S01]  /*6350*/  FFMA.FTZ R33, R0, R22, R33 ;  /* 0x0000001600217223 */ /* 0x000fe20000010021 */
[-C--:B------:R-:W-:Y:S02]  /*6360*/  ISETP.GE.AND P5, PT, R28, R97.reuse, PT ;  /* 0x000000611c00720c */ /* 0x080fe40003fa6270 */
[----:B------:R-:W-:Y:S02]  /*6370*/  FSEL R150, R31, -INF , !P1 ;  /* 0xff8000001f967808 */ /* 0x000fe40004800000 */
[----:B------:R-:W-:Y:S02]  /*6380*/  ISETP.GE.AND P1, PT, R26, R97, PT ;  /* 0x000000611a00720c */ /* 0x000fe40003f26270 */
[----:B------:R-:W1:Y:S01]  /*6390*/  I2F R24, R28 ;  /* 0x0000001c00187306 */ /* 0x000e620000201400 */
[----:B------:R-:W-:Y:S02]  /*63a0*/  FSEL R135, R33, -INF , !P0 ;  /* 0xff80000021877808 */ /* 0x000fe40004000000 */
[----:B------:R-:W-:-:S02]  /*63b0*/  ISETP.GE.AND P0, PT, R28, R96, PT ;  /* 0x000000601c00720c */ /* 0x000fc40003f06270 */
[----:B------:R-:W-:-:S03]  /*63c0*/  FSEL R131, R29, -INF , !P1 ;  /* 0xff8000001d837808 */ /* 0x000fc60004800000 */
[----:B------:R-:W-:Y:S01]  /*63d0*/  MUFU.TANH R85, R32 ;  /* 0x0000002000557308 */ /* 0x000fe20000002400 */
[-C--:B-1----:R-:W-:Y:S02]  /*63e0*/  FFMA.FTZ R101, R0, R24.reuse, R101 ;  /* 0x0000001800657223 */ /* 0x082fe40000010065 */
[----:B------:R-:W-:Y:S02]  /*63f0*/  FMUL.FTZ R28, R8, c[0x0][0x2ec] ;  /* 0x0000bb00081c7a20 */ /* 0x000fe40000410000 */
[----:B------:R-:W-:Y:S01]  /*6400*/  FFMA.FTZ R99, R0, R24, R99 ;  /* 0x0000001800637223 */ /* 0x000fe20000010063 */
[----:B------:R-:W-:Y:S02]  /*6410*/  FSEL R145, R101, -INF , !P5 ;  /* 0xff80000065917808 */ /* 0x000fe40006800000 */
[----:B------:R1:W-:Y:S01]  /*6420*/  MUFU.TANH R31, R28 ;  /* 0x0000001c001f7308 */ /* 0x0003e20000002400 */
[----:B------:R-:W-:Y:S02]  /*6430*/  ISETP.GE.AND P5, PT, R26, R96, PT ;  /* 0x000000601a00720c */ /* 0x000fe40003fa6270 */
[----:B------:R-:W-:-:S02]  /*6440*/  IADD3 R26, R20, 0x20, RZ ;  /* 0x00000020141a7810 */ /* 0x000fc40007ffe0ff */
[----:B------:R-:W-:Y:S02]  /*6450*/  IADD3 R24, R20, 0x21, RZ ;  /* 0x0000002114187810 */ /* 0x000fe40007ffe0ff */
[----:B------:R-:W-:Y:S01]  /*6460*/  FSEL R146, R99, -INF , !P0 ;  /* 0xff80000063927808 */ /* 0x000fe20004000000 */
[----:B------:R-:W2:Y:S01]  /*6470*/  I2F R22, R26 ;  /* 0x0000001a00167306 */ /* 0x000ea20000201400 */
[CC--:B------:R-:W-:Y:S02]  /*6480*/  ISETP.GE.AND P0, PT, R26.reuse, R97.reuse, PT ;  /* 0x000000611a00720c */ /* 0x0c0fe40003f06270 */
[----:B------:R-:W-:Y:S02]  /*6490*/  ISETP.GE.AND P1, PT, R26, R96, PT ;  /* 0x000000601a00720c */ /* 0x000fe40003f26270 */
[----:B------:R-:W-:Y:S02]  /*64a0*/  FSEL R148, R27, -INF , !P5 ;  /* 0xff8000001b947808 */ /* 0x000fe40006800000 */
[----:B------:R-:W-:Y:S01]  /*64b0*/  ISETP.GE.AND P5, PT, R24, R97, PT ;  /* 0x000000611800720c */ /* 0x000fe20003fa6270 */
[----:B------:R-:W3:Y:S01]  /*64c0*/  I2F R8, R24 ;  /* 0x0000001800087306 */ /* 0x000ee20000201400 */
[----:B-1----:R-:W-:-:S07]  /*64d0*/  IADD3 R28, R20, 0x28, RZ ;  /* 0x00000028141c7810 */ /* 0x002fce0007ffe0ff */
[----:B------:R-:W1:Y:S01]  /*64e0*/  I2F R14, R28 ;  /* 0x0000001c000e7306 */ /* 0x000e620000201400 */
[CC--:B--2---:R-:W-:Y:S02]  /*64f0*/  FFMA.FTZ R91, R0.reuse, R22.reuse, R91 ;  /* 0x00000016005b7223 */ /* 0x0c4fe4000001005b */
[----:B------:R-:W-:Y:S01]  /*6500*/  FFMA.FTZ R89, R0, R22, R89 ;  /* 0x0000001600597223 */ /* 0x000fe20000010059 */
[----:B------:R-:W-:Y:S01]  /*6510*/  IADD3 R22, R20, 0x29, RZ ;  /* 0x0000002914167810 */ /* 0x000fe20007ffe0ff */
[----:B------:R-:W-:Y:S01]  /*6520*/  FMUL.FTZ R26, R10, c[0x0][0x2ec] ;  /* 0x0000bb000a1a7a20 */ /* 0x000fe20000410000 */
[----:B------:R-:W-:Y:S02]  /*6530*/  FSEL R106, R91, -INF , !P0 ;  /* 0xff8000005b6a7808 */ /* 0x000fe40004000000 */
[----:B------:R-:W2:Y:S01]  /*6540*/  I2F R10, R22 ;  /* 0x00000016000a7306 */ /* 0x000ea20000201400 */
[----:B------:R-:W-:Y:S01]  /*6550*/  FSEL R104, R89, -INF , !P1 ;  /* 0xff80000059687808 */ /* 0x000fe20004800000 */
[----:B---3--:R-:W-:Y:S01]  /*6560*/  FFMA.FTZ R130, R0, R8, R23 ;  /* 0x0000000800827223 */ /* 0x008fe20000010017 */
[----:B------:R-:W-:Y:S01]  /*6570*/  ISETP.GE.AND P0, PT, R24, R96, PT ;  /* 0x000000601800720c */ /* 0x000fe20003f06270 */
[----:B------:R-:W-:Y:S01]  /*6580*/  FFMA.FTZ R25, R0, R8, R25 ;  /* 0x0000000800197223 */ /* 0x000fe20000010019 */
[-C--:B------:R-:W-:Y:S01]  /*6590*/  ISETP.GE.AND P1, PT, R28, R97.reuse, PT ;  /* 0x000000611c00720c */ /* 0x080fe20003f26270 */
[----:B------:R-:W-:Y:S01]  /*65a0*/  FMUL.FTZ R24, R11, c[0x0][0x2ec] ;  /* 0x0000bb000b187a20 */ /* 0x000fe20000410000 */
[----:B------:R-:W-:Y:S01]  /*65b0*/  FSEL R130, R130, -INF , !P0 ;  /* 0xff80000082827808 */ /* 0x000fe20004000000 */
[-C--:B-1----:R-:W-:Y:S01]  /*65c0*/  FFMA.FTZ R107, R0, R14.reuse, R133 ;  /* 0x0000000e006b7223 */ /* 0x082fe20000010085 */
[----:B------:R-:W-:Y:S01]  /*65d0*/  ISETP.GE.AND P0, PT, R22, R97, PT ;  /* 0x000000611600720c */ /* 0x000fe20003f06270 */
[----:B------:R-:W-:Y:S01]  /*65e0*/  FFMA.FTZ R35, R0, R14, R35 ;  /* 0x0000000e00237223 */ /* 0x000fe20000010023 */
[----:B------:R-:W-:Y:S01]  /*65f0*/  IADD3 R14, R20, 0x31, RZ ;  /* 0x00000031140e7810 */ /* 0x000fe20007ffe0ff */
[----:B------:R-:W-:Y:S01]  /*6600*/  MUFU.TANH R27, R26 ;  /* 0x0000001a001b7308 */ /* 0x000fe20000002400 */
[----:B------:R-:W-:-:S02]  /*6610*/  FSEL R107, R107, -INF , !P1 ;  /* 0xff8000006b6b7808 */ /* 0x000fc40004800000 */
[----:B------:R-:W-:Y:S01]  /*6620*/  ISETP.GE.AND P1, PT, R22, R96, PT ;  /* 0x000000601600720c */ /* 0x000fe20003f26270 */
[-C--:B--2---:R-:W-:Y:S01]  /*6630*/  FFMA.FTZ R13, R0, R10.reuse, R13 ;  /* 0x0000000a000d7223 */ /* 0x084fe2000001000d */
[----:B------:R-:W-:Y:S01]  /*6640*/  IADD3 R22, R20, 0x30, RZ ;  /* 0x0000003014167810 */ /* 0x000fe20007ffe0ff */
[----:B------:R-:W-:Y:S01]  /*6650*/  FFMA.FTZ R15, R0, R10, R15 ;  /* 0x0000000a000f7223 */ /* 0x000fe2000001000f */
[----:B------:R-:W-:Y:S01]  /*6660*/  FSEL R105, R25, -INF , !P5 ;  /* 0xff80000019697808 */ /* 0x000fe20006800000 */
[----:B------:R-:W1:Y:S01]  /*6670*/  I2F R10, R14 ;  /* 0x0000000e000a7306 */ /* 0x000e620000201400 */
[----:B------:R-:W-:Y:S01]  /*6680*/  FMUL.FTZ R25, R6, c[0x0][0x2ec] ;  /* 0x0000bb0006197a20 */ /* 0x000fe20000410000 */
[----:B------:R-:W-:Y:S02]  /*6690*/  FSEL R141, R13, -INF , !P0 ;  /* 0xff8000000d8d7808 */ /* 0x000fe40004000000 */
[----:B------:R-:W-:Y:S02]  /*66a0*/  FSEL R98, R15, -INF , !P1 ;  /* 0xff8000000f627808 */ /* 0x000fe40004800000 */
[----:B------:R-:W-:-:S02]  /*66b0*/  ISETP.GE.AND P0, PT, R22, R96, PT ;  /* 0x000000601600720c */ /* 0x000fc40003f06270 */
[----:B------:R-:W2:Y:S01]  /*66c0*/  I2F R8, R22 ;  /* 0x0000001600087306 */ /* 0x000ea20000201400 */
[----:B------:R-:W-:Y:S02]  /*66d0*/  ISETP.GE.AND P1, PT, R14, R97, PT ;  /* 0x000000610e00720c */ /* 0x000fe40003f26270 */
[----:B------:R-:W-:-:S04]  /*66e0*/  ISETP.GE.AND P5, PT, R28, R96, PT ;  /* 0x000000601c00720c */ /* 0x000fc80003fa6270 */
[----:B------:R-:W-:Y:S01]  /*66f0*/  FSEL R140, R35, -INF , !P5 ;  /* 0xff800000238c7808 */ /* 0x000fe20006800000 */
[----:B-1----:R-:W-:Y:S01]  /*6700*/  FFMA.FTZ R9, R0, R10, R9 ;  /* 0x0000000a00097223 */ /* 0x002fe20000010009 */
[----:B------:R1:W-:Y:S01]  /*6710*/  MUFU.TANH R11, R4 ;  /* 0x00000004000b7308 */ /* 0x0003e20000002400 */
[----:B------:R-:W-:-:S03]  /*6720*/  ISETP.GE.AND P5, PT, R22, R97, PT ;  /* 0x000000611600720c */ /* 0x000fc60003fa6270 */
[----:B------:R-:W-:Y:S01]  /*6730*/  FSEL R100, R9, -INF , !P1 ;  /* 0xff80000009647808 */ /* 0x000fe20004800000 */
[----:B------:R-:W-:Y:S02]  /*6740*/  FMUL.FTZ R9, R5, c[0x0][0x2ec] ;  /* 0x0000bb0005097a20 */ /* 0x000fe40000410000 */
[CC--:B--2---:R-:W-:Y:S01]  /*6750*/  FFMA.FTZ R27, R0.reuse, R8.reuse, R27 ;  /* 0x00000008001b7223 */ /* 0x0c4fe2000001001b */
[----:B------:R-:W-:Y:S01]  /*6760*/  MUFU.TANH R25, R25 ;  /* 0x0000001900197308 */ /* 0x000fe20000002400 */
[----:B------:R-:W-:Y:S02]  /*6770*/  FFMA.FTZ R31, R0, R8, R31 ;  /* 0x00000008001f7223 */ /* 0x000fe4000001001f */
[----:B------:R-:W-:Y:S01]  /*6780*/  FMUL.FTZ R5, R7, c[0x0][0x2ec] ;  /* 0x0000bb0007057a20 */ /* 0x000fe20000410000 */
[----:B------:R-:W-:Y:S02]  /*6790*/  FSEL R89, R27, -INF , !P0 ;  /* 0xff8000001b597808 */ /* 0x000fe40004000000 */
[----:B------:R-:W-:-:S02]  /*67a0*/  FSEL R101, R31, -INF , !P5 ;  /* 0xff8000001f657808 */ /* 0x000fc40006800000 */
[----:B-1----:R-:W-:Y:S01]  /*67b0*/  IADD3 R4, R20, 0x38, RZ ;  /* 0x0000003814047810 */ /* 0x002fe20007ffe0ff */
[----:B------:R-:W-:Y:S01]  /*67c0*/  MUFU.TANH R103, R9 ;  /* 0x0000000900677308 */ /* 0x000fe20000002400 */
[-C--:B------:R-:W-:Y:S02]  /*67d0*/  ISETP.GE.AND P5, PT, R14, R96.reuse, PT ;  /* 0x000000600e00720c */ /* 0x080fe40003fa6270 */
[C---:B------:R-:W-:Y:S02]  /*67e0*/  ISETP.GE.AND P0, PT, R4.reuse, R97, PT ;  /* 0x000000610400720c */ /* 0x040fe40003f06270 */
[----:B------:R-:W-:-:S03]  /*67f0*/  ISETP.GE.AND P1, PT, R4, R96, PT ;  /* 0x000000600400720c */ /* 0x000fc60003f26270 */
[----:B------:R1:W2:Y:S08]  /*6800*/  I2F R6, R4 ;  /* 0x0000000400067306 */ /* 0x0002b00000201400 */
[----:B------:R-:W3:Y:S01]  /*6810*/  MUFU.TANH R23, R24 ;  /* 0x0000001800177308 */ /* 0x000ee20000002400 */
[----:B-1----:R-:W-:-:S07]  /*6820*/  IADD3 R4, R20, 0x39, RZ ;  /* 0x0000003914047810 */ /* 0x002fce0007ffe0ff */
[----:B------:R-:W1:Y:S01]  /*6830*/  I2F R13, R20 ;  /* 0x00000014000d7306 */ /* 0x000e620000201400 */
[CC--:B--2---:R-:W-:Y:S02]  /*6840*/  FFMA.FTZ R25, R0.reuse, R6.reuse, R25 ;  /* 0x0000000600197223 */ /* 0x0c4fe40000010019 */
[----:B------:R-:W-:-:S03]  /*6850*/  FFMA.FTZ R11, R0, R6, R11 ;  /* 0x00000006000b7223 */ /* 0x000fc6000001000b */
[----:B------:R-:W-:Y:S01]  /*6860*/  FSEL R86, R25, -INF , !P1 ;  /* 0xff80000019567808 */ /* 0x000fe20004800000 */
[----:B---3--:R-:W-:Y:S01]  /*6870*/  FFMA.FTZ R23, R0, R10, R23 ;  /* 0x0000000a00177223 */ /* 0x008fe20000010017 */
[----:B------:R-:W2:Y:S01]  /*6880*/  I2F R87, R4 ;  /* 0x0000000400577306 */ /* 0x000ea20000201400 */
[-C--:B------:R-:W-:Y:S02]  /*6890*/  ISETP.GE.AND P1, PT, R4, R97.reuse, PT ;  /* 0x000000610400720c */ /* 0x080fe40003f26270 */
[----:B------:R-:W-:Y:S02]  /*68a0*/  FSEL R99, R11, -INF , !P0 ;  /* 0xff8000000b637808 */ /* 0x000fe40004000000 */
[----:B------:R-:W-:Y:S02]  /*68b0*/  FSEL R88, R23, -INF , !P5 ;  /* 0xff80000017587808 */ /* 0x000fe40006800000 */
[----:B------:R-:W-:Y:S01]  /*68c0*/  ISETP.GE.AND P5, PT, R20, R97, PT ;  /* 0x000000611400720c */ /* 0x000fe20003fa6270 */
        /* <DEDUP_REMOVED lines=8> */
[----:B------:R-:W-:Y:S01]  /*6950*/  ISETP.GE.AND P1, PT, R92, 0x3, PT ;  /* 0x000000035c00780c */ /* 0x000fe20003f26270 */
[----:B---3--:R-:W-:-:S05]  /*6960*/  FFMA.FTZ R8, R0, R13, R8 ;  /* 0x0000000d00087223 */ /* 0x008fca0000010008 */
[----:B------:R-:W-:Y:S01]  /*6970*/  FSEL R4, R8, -INF , !P0 ;  /* 0xff80000008047808 */ /* 0x000fe20004000000 */
[----:B-1----:R-:W-:Y:S01]  /*6980*/  FFMA.FTZ R87, R0, R87, R5 ;  /* 0x0000005700577223 */ /* 0x002fe20000010005 */
[----:B------:R-:W-:-:S04]  /*6990*/  LEA R132, P0, R94, c[0x0][0x168], 0x1 ;  /* 0x00005a005e847a11 */ /* 0x000fc800078008ff */
[----:B------:R-:W-:Y:S02]  /*69a0*/  LEA.HI.X R133, R94, c[0x0][0x16c], R95, 0x1, P0 ;  /* 0x00005b005e857a11 */ /* 0x000fe400000f0c5f */
[----:B------:R-:W-:Y:S01]  /*69b0*/  FSEL R87, R87, -INF , !P5 ;  /* 0xff80000057577808 */ /* 0x000fe20006800000 */
        /* <DEDUP_REMOVED lines=30> */
[----:B------:R-:W-:-:S02]  /*6ba0*/  ISETP.GE.AND P1, PT, R9, RZ, PT ;  /* 0x000000ff0900720c */ /* 0x000fc40003f26270 */
[----:B------:R-:W-:-:S05]  /*6bb0*/  LOP3.LUT R8, RZ, c[0x0][0x2d0], RZ, 0x33, !PT ;  /* 0x0000b400ff087a12 */ /* 0x000fca00078e33ff */
[----:B------:R-:W-:Y:S02]  /*6bc0*/  @P5 IADD3 R11, R11, 0x1, RZ ;  /* 0x000000010b0b5810 */ /* 0x000fe40007ffe0ff */
[----:B------:R-:W-:Y:S02]  /*6bd0*/  ISETP.GE.AND P5, PT, R7, RZ, PT ;  /* 0x000000ff0700720c */ /* 0x000fe40003fa6270 */
[----:B------:R-:W-:Y:S02]  /*6be0*/  @P0 IADD3 R13, R13, 0x1, RZ ;  /* 0x000000010d0d0810 */ /* 0x000fe40007ffe0ff */
[----:B------:R-:W-:-:S03]  /*6bf0*/  ISETP.NE.AND P0, PT, RZ, c[0x0][0x2d0], PT ;  /* 0x0000b400ff007a0c */ /* 0x000fc60003f05270 */
[----:B------:R-:W-:-:S06]  /*6c00*/  @!P1 IMAD.MOV R13, RZ, RZ, -R13 ;  /* 0x000000ffff0d9224 */ /* 0x000fcc00078e0a0d */
        /* <DEDUP_REMOVED lines=23> */
.L_x_5166:
[----:B------:R-:W-:-:S05]  /*6d80*/  IMAD.MOV.U32 R7, RZ, RZ, c[0x0][0x198] ;  /* 0x00006600ff077624 */ /* 0x000fca00078e00ff */
[----:B------:R-:W-:-:S04]  /*6d90*/  LEA R7, -R7, RZ, 0x6 ;  /* 0x000000ff07077211 */ /* 0x000fc800078e31ff */
[----:B------:R-:W-:Y:S02]  /*6da0*/  SHF.R.S32.HI R8, RZ, 0x1f, R7 ;  /* 0x0000001fff087819 */ /* 0x000fe40000011407 */
.L_x_5167:
        /* <DEDUP_REMOVED lines=58> */
.L_x_5169:
[----:B------:R-:W-:Y:S05]  /*7150*/  BSYNC B0 ;  /* 0x0000000000007941 */ /* 0x000fea0003800000 */
.L_x_5168:
[----:B------:R-:W0:Y:S02]  /*7160*/  LDGDEPBAR ;  /* 0x00000000000079af */ /* 0x000e240000000000 */
.L_x_5165:
[----:B------:R-:W-:Y:S01]  /*7170*/  FMNMX.FTZ R8, R3, R6, !PT ;  /* 0x0000000603087209 */ /* 0x000fe20007810000 */
[----:B------:R-:W-:Y:S01]  /*7180*/  LDSM.16.MT88.4 R32, [R108+0x7000] ;  /* 0x007000006c20783b */ /* 0x000fe20000004200 */
[----:B------:R-:W-:Y:S02]  /*7190*/  FMNMX.FTZ R5, R2, R4, !PT ;  /* 0x0000000402057209 */ /* 0x000fe40007810000 */
[----:B------:R-:W-:Y:S01]  /*71a0*/  FMNMX.FTZ R8, R21, R8, !PT ;  /* 0x0000000815087209 */ /* 0x000fe20007810000 */
[----:B-1----:R-:W-:Y:S01]  /*71b0*/  LDSM.16.MT88.4 R24, [R110+0x7000] ;  /* 0x007000006e18783b */ /* 0x002fe20000004200 */
        /* <DEDUP_REMOVED lines=51> */
[--C-:B------:R-:W-:Y:S01]  /*74f0*/  FFMA.FTZ R94, R21, c[0x0][0x23c], -R142.reuse ;  /* 0x00008f00155e7a23 */ /* 0x100fe2000001088e */
[----:B------:R-:W2:Y:S01]  /*7500*/  MUFU.EX2 R152, R152 ;  /* 0x0000009800987308 */ /* 0x000ea20000000800 */
[--C-:B------:R-:W-:Y:S02]  /*7510*/  FFMA.FTZ R93, R19, c[0x0][0x23c], -R142.reuse ;  /* 0x00008f00135d7a23 */ /* 0x100fe4000001088e */
[----:B------:R-:W-:-:S02]  /*7520*/  FFMA.FTZ R92, R17, c[0x0][0x23c], -R142 ;  /* 0x00008f00115c7a23 */ /* 0x000fc4000001088e */
[--C-:B------:R-:W-:Y:S02]  /*7530*/  FFMA.FTZ R143, R4, c[0x0][0x23c], -R91.reuse ;  /* 0x00008f00048f7a23 */ /* 0x100fe4000001085b */
[--C-:B------:R-:W-:Y:S01]  /*7540*/  FFMA.FTZ R90, R18, c[0x0][0x23c], -R91.reuse ;  /* 0x00008f00125a7a23 */ /* 0x100fe2000001085b */
[----:B------:R-:W3:Y:S01]  /*7550*/  MUFU.EX2 R144, R144 ;  /* 0x0000009000907308 */ /* 0x000ee20000000800 */
[--C-:B------:R-:W-:Y:S02]  /*7560*/  FFMA.FTZ R2, R12, c[0x0][0x23c], -R91.reuse ;  /* 0x00008f000c027a23 */ /* 0x100fe4000001085b */
[----:B------:R-:W-:Y:S02]  /*7570*/  FFMA.FTZ R16, R16, c[0x0][0x23c], -R91 ;  /* 0x00008f0010107a23 */ /* 0x000fe4000001085b */
[--C-:B------:R-:W-:Y:S02]  /*7580*/  FFMA.FTZ R97, R131, c[0x0][0x23c], -R142.reuse ;  /* 0x00008f0083617a23 */ /* 0x100fe4000001088e */
[----:B------:R-:W-:Y:S01]  /*7590*/  FFMA.FTZ R135, R135, c[0x0][0x23c], -R142 ;  /* 0x00008f0087877a23 */ /* 0x000fe2000001088e */
[----:B------:R-:W-:Y:S01]  /*75a0*/  MUFU.EX2 R149, R149 ;  /* 0x0000009500957308 */ /* 0x000fe20000000800 */
[----:B--2---:R-:W-:-:S02]  /*75b0*/  FMUL.FTZ R4, R80, R152 ;  /* 0x0000009850047220 */ /* 0x004fc40000410000 */
[-C--:B------:R-:W-:Y:S02]  /*75c0*/  FMUL.FTZ R5, R81, R152.reuse ;  /* 0x0000009851057220 */ /* 0x080fe40000410000 */
[-C--:B------:R-:W-:Y:S02]  /*75d0*/  FMUL.FTZ R28, R56, R152.reuse ;  /* 0x00000098381c7220 */ /* 0x080fe40000410000 */
[----:B------:R-:W-:Y:S01]  /*75e0*/  FMUL.FTZ R29, R57, R152 ;  /* 0x00000098391d7220 */ /* 0x000fe20000410000 */
[----:B------:R-:W2:Y:S01]  /*75f0*/  MUFU.EX2 R94, R94 ;  /* 0x0000005e005e7308 */ /* 0x000ea20000000800 */
[-C--:B---3--:R-:W-:Y:S02]  /*7600*/  FMUL.FTZ R6, R82, R144.reuse ;  /* 0x0000009052067220 */ /* 0x088fe40000410000 */
        /* <DEDUP_REMOVED lines=9> */
[----:B------:R-:W3:Y:S01]  /*76a0*/  MUFU.EX2 R92, R92 ;  /* 0x0000005c005c7308 */ /* 0x000ee20000000800 */
[----:B--2---:R-:W-:Y:S01]  /*76b0*/  F2FP.BF16.PACK_AB R80, R94, R149 ;  /* 0x000000955e50723e */ /* 0x004fe200000010ff */
[----:B------:R-:W-:-:S02]  /*76c0*/  FMUL.FTZ R36, R36, R152 ;  /* 0x0000009824247220 */ /* 0x000fc40000410000 */
[----:B------:R-:W-:Y:S02]  /*76d0*/  FMUL.FTZ R37, R37, R152 ;  /* 0x0000009825257220 */ /* 0x000fe40000410000 */
[-C--:B------:R-:W-:Y:S02]  /*76e0*/  FMUL.FTZ R38, R38, R144.reuse ;  /* 0x0000009026267220 */ /* 0x080fe40000410000 */
[----:B------:R-:W-:Y:S01]  /*76f0*/  MUFU.EX2 R143, R143 ;  /* 0x0000008f008f7308 */ /* 0x000fe20000000800 */
[----:B------:R-:W-:Y:S02]  /*7700*/  FMUL.FTZ R39, R39, R144 ;  /* 0x0000009027277220 */ /* 0x000fe40000410000 */
[-C--:B------:R-:W-:Y:S02]  /*7710*/  FMUL.FTZ R40, R40, R152.reuse ;  /* 0x0000009828287220 */ /* 0x080fe40000410000 */
[----:B------:R-:W-:Y:S02]  /*7720*/  FMUL.FTZ R41, R41, R152 ;  /* 0x0000009829297220 */ /* 0x000fe40000410000 */
[-C--:B------:R-:W-:Y:S01]  /*7730*/  FMUL.FTZ R42, R42, R144.reuse ;  /* 0x000000902a2a7220 */ /* 0x080fe20000410000 */
[----:B------:R-:W2:Y:S01]  /*7740*/  MUFU.EX2 R90, R90 ;  /* 0x0000005a005a7308 */ /* 0x000ea20000000800 */
[----:B---3--:R-:W-:Y:S01]  /*7750*/  F2FP.BF16.PACK_AB R82, R92, R93 ;  /* 0x0000005d5c52723e */ /* 0x008fe200000010ff */
[----:B------:R-:W-:-:S02]  /*7760*/  FMUL.FTZ R43, R43, R144 ;  /* 0x000000902b2b7220 */ /* 0x000fc40000410000 */
[-C--:B------:R-:W-:Y:S02]  /*7770*/  FMUL.FTZ R76, R76, R152.reuse ;  /* 0x000000984c4c7220 */ /* 0x080fe40000410000 */
[----:B------:R-:W-:Y:S02]  /*7780*/  FMUL.FTZ R77, R77, R152 ;  /* 0x000000984d4d7220 */ /* 0x000fe40000410000 */
[----:B------:R3:W-:Y:S01]  /*7790*/  MUFU.EX2 R3, R16 ;  /* 0x0000001000037308 */ /* 0x0007e20000000800 */
[-C--:B------:R-:W-:Y:S02]  /*77a0*/  FMUL.FTZ R78, R78, R144.reuse ;  /* 0x000000904e4e7220 */ /* 0x080fe40000410000 */
[----:B------:R-:W-:Y:S02]  /*77b0*/  FMUL.FTZ R79, R79, R144 ;  /* 0x000000904f4f7220 */ /* 0x000fe40000410000 */
[----:B------:R-:W-:Y:S02]  /*77c0*/  FMUL.FTZ R20, R64, R152 ;  /* 0x0000009840147220 */ /* 0x000fe40000410000 */
[--C-:B------:R-:W-:Y:S01]  /*77d0*/  FFMA.FTZ R64, R147, c[0x0][0x23c], -R142.reuse ;  /* 0x00008f0093407a23 */ /* 0x100fe2000001088e */
[----:B------:R-:W4:Y:S01]  /*77e0*/  MUFU.EX2 R2, R2 ;  /* 0x0000000200027308 */ /* 0x000f220000000800 */
[----:B--2---:R-:W-:Y:S01]  /*77f0*/  F2FP.BF16.PACK_AB R81, R90, R143 ;  /* 0x0000008f5a51723e */ /* 0x004fe200000010ff */
[----:B------:R-:W-:-:S02]  /*7800*/  FFMA.FTZ R102, R145, c[0x0][0x23c], -R142 ;  /* 0x00008f0091667a23 */ /* 0x000fc4000001088e */
[--C-:B------:R-:W-:Y:S02]  /*7810*/  FFMA.FTZ R134, R134, c[0x0][0x23c], -R91.reuse ;  /* 0x00008f0086867a23 */ /* 0x100fe4000001085b */
[--C-:B------:R-:W-:Y:S02]  /*7820*/  FFMA.FTZ R131, R150, c[0x0][0x23c], -R91.reuse ;  /* 0x00008f0096837a23 */ /* 0x100fe4000001085b */
[--C-:B------:R-:W-:Y:S01]  /*7830*/  FFMA.FTZ R96, R146, c[0x0][0x23c], -R91.reuse ;  /* 0x00008f0092607a23 */ /* 0x100fe2000001085b */
[----:B---3--:R-:W2:Y:S01]  /*7840*/  LDSM.16.MT88.4 R16, [R108+0x6000] ;  /* 0x006000006c10783b */ /* 0x008ea20000004200 */
[----:B------:R-:W-:Y:S01]  /*7850*/  FFMA.FTZ R95, R148, c[0x0][0x23c], -R91 ;  /* 0x00008f00945f7a23 */ /* 0x000fe2000001085b */
[----:B------:R-:W-:Y:S01]  /*7860*/  MUFU.EX2 R64, R64 ;  /* 0x0000004000407308 */ /* 0x000fe20000000800 */
[-C--:B------:R-:W-:Y:S02]  /*7870*/  FMUL.FTZ R44, R44, R152.reuse ;  /* 0x000000982c2c7220 */ /* 0x080fe40000410000 */
[----:B------:R-:W-:Y:S01]  /*7880*/  FMUL.FTZ R45, R45, R152 ;  /* 0x000000982d2d7220 */ /* 0x000fe20000410000 */
[----:B----4-:R-:W-:Y:S01]  /*7890*/  F2FP.BF16.PACK_AB R83, R2, R3 ;  /* 0x000000030253723e */ /* 0x010fe200000010ff */
[----:B------:R-:W-:-:S03]  /*78a0*/  FMUL.FTZ R46, R46, R144 ;  /* 0x000000902e2e7220 */ /* 0x000fc60000410000 */
[----:B------:R-:W3:Y:S01]  /*78b0*/  MUFU.EX2 R135, R135 ;  /* 0x0000008700877308 */ /* 0x000ee20000000800 */
[----:B------:R-:W-:Y:S02]  /*78c0*/  FMUL.FTZ R47, R47, R144 ;  /* 0x000000902f2f7220 */ /* 0x000fe40000410000 */
[-C--:B------:R-:W-:Y:S01]  /*78d0*/  FMUL.FTZ R48, R48, R152.reuse ;  /* 0x0000009830307220 */ /* 0x080fe20000410000 */
[C---:B------:R-:W-:Y:S01]  /*78e0*/  HMMA.16816.F32.BF16 R28, R80.reuse, R32, R28 ;  /* 0x00000020501c723c */ /* 0x040fe2000004181c */
[----:B------:R-:W-:Y:S02]  /*78f0*/  FMUL.FTZ R49, R49, R152 ;  /* 0x0000009831317220 */ /* 0x000fe40000410000 */
[-C--:B------:R-:W-:Y:S01]  /*7900*/  FMUL.FTZ R50, R50, R144.reuse ;  /* 0x0000009032327220 */ /* 0x080fe20000410000 */
[----:B------:R-:W-:Y:S01]  /*7910*/  MUFU.EX2 R102, R102 ;  /* 0x0000006600667308 */ /* 0x000fe20000000800 */
[----:B------:R-:W-:Y:S02]  /*7920*/  FMUL.FTZ R51, R51, R144 ;  /* 0x0000009033337220 */ /* 0x000fe40000410000 */
[-C--:B------:R-:W-:Y:S01]  /*7930*/  FMUL.FTZ R12, R72, R152.reuse ;  /* 0x00000098480c7220 */ /* 0x080fe20000410000 */
[----:B------:R-:W-:Y:S01]  /*7940*/  HMMA.16816.F32.BF16 R32, R80, R34, R52 ;  /* 0x000000225020723c */ /* 0x000fe20000041834 */
[----:B------:R-:W4:Y:S01]  /*7950*/  LDSM.16.MT88.4 R52, [R110+0x8000] ;  /* 0x008000006e34783b */ /* 0x000f220000004200 */
[----:B------:R-:W-:-:S02]  /*7960*/  FMUL.FTZ R13, R73, R152 ;  /* 0x00000098490d7220 */ /* 0x000fc40000410000 */
[----:B------:R-:W-:Y:S01]  /*7970*/  MUFU.EX2 R97, R97 ;  /* 0x0000006100617308 */ /* 0x000fe20000000800 */
[-C--:B------:R-:W-:Y:S02]  /*7980*/  FMUL.FTZ R14, R74, R144.reuse ;  /* 0x000000904a0e7220 */ /* 0x080fe40000410000 */
        /* <DEDUP_REMOVED lines=8> */
[----:B------:R-:W-:Y:S01]  /*7a10*/  FMUL.FTZ R21, R65, R152 ;  /* 0x0000009841157220 */ /* 0x000fe20000410000 */
[----:B------:R-:W-:Y:S01]  /*7a20*/  LDSM.16.MT88.4 R76, [R110+0x6c00] ;  /* 0x006c00006e4c783b */ /* 0x000fe20000004200 */
[-C--:B------:R-:W-:Y:S01]  /*7a30*/  FMUL.FTZ R22, R66, R144.reuse ;  /* 0x0000009042167220 */ /* 0x080fe20000410000 */
[----:B------:R-:W1:Y:S01]  /*7a40*/  MUFU.EX2 R131, R131 ;  /* 0x0000008300837308 */ /* 0x000e620000000800 */
[----:B------:R-:W-:-:S02]  /*7a50*/  FMUL.FTZ R23, R67, R144 ;  /* 0x0000009043177220 */ /* 0x000fc40000410000 */
[-C--:B------:R-:W-:Y:S01]  /*7a60*/  FMUL.FTZ R60, R60, R152.reuse ;  /* 0x000000983c3c7220 */ /* 0x080fe20000410000 */
[C---:B--2---:R-:W-:Y:S01]  /*7a70*/  HMMA.16816.F32.BF16 R12, R80.reuse, R16, R12 ;  /* 0x00000010500c723c */ /* 0x044fe2000004180c */
[----:B------:R-:W-:Y:S02]  /*7a80*/  FMUL.FTZ R61, R61, R152 ;  /* 0x000000983d3d7220 */ /* 0x000fe40000410000 */
[-C--:B------:R-:W-:Y:S01]  /*7a90*/  FMUL.FTZ R62, R62, R144.reuse ;  /* 0x000000903e3e7220 */ /* 0x080fe20000410000 */
[----:B------:R-:W-:Y:S01]  /*7aa0*/  MUFU.EX2 R96, R96 ;  /* 0x0000006000607308 */ /* 0x000fe20000000800 */
[----:B------:R-:W-:Y:S02]  /*7ab0*/  FMUL.FTZ R63, R63, R144 ;  /* 0x000000903f3f7220 */ /* 0x000fe40000410000 */
[--C-:B------:R-:W-:Y:S01]  /*7ac0*/  FFMA.FTZ R145, R106, c[0x0][0x23c], -R142.reuse ;  /* 0x00008f006a917a23 */ /* 0x100fe2000001088e */
[----:B------:R-:W-:Y:S01]  /*7ad0*/  HMMA.16816.F32.BF16 R16, R80, R18, R68 ;  /* 0x000000125010723c */ /* 0x000fe20000041844 */
[--C-:B------:R-:W-:Y:S01]  /*7ae0*/  FFMA.FTZ R146, R105, c[0x0][0x23c], -R142.reuse ;  /* 0x00008f0069927a23 */ /* 0x100fe2000001088e */
[----:B------:R-:W-:Y:S01]  /*7af0*/  LDSM.16.MT88.4 R68, [R108+0x6c00] ;  /* 0x006c00006c44783b */ /* 0x000fe20000004200 */
[--C-:B------:R-:W-:Y:S01]  /*7b00*/  FFMA.FTZ R106, R141, c[0x0][0x23c], -R142.reuse ;  /* 0x00008f008d6a7a23 */ /* 0x100fe2000001088e */
[----:B------:R-:W2:Y:S01]  /*7b10*/  MUFU.EX2 R95, R95 ;  /* 0x0000005f005f7308 */ /* 0x000ea20000000800 */
[----:B------:R-:W-:-:S02]  /*7b20*/  FFMA.FTZ R105, R107, c[0x0][0x23c], -R142 ;  /* 0x00008f006b697a23 */ /* 0x000fc4000001088e */
[--C-:B------:R-:W-:Y:S01]  /*7b30*/  FFMA.FTZ R141, R104, c[0x0][0x23c], -R91.reuse ;  /* 0x00008f00688d7a23 */ /* 0x100fe2000001085b */
[C---:B------:R-:W-:Y:S01]  /*7b40*/  HMMA.16816.F32.BF16 R20, R80.reuse, R24, R20 ;  /* 0x000000185014723c */ /* 0x040fe20000041814 */
[--C-:B------:R-:W-:Y:S02]  /*7b50*/  FFMA.FTZ R130, R130, c[0x0][0x23c], -R91.reuse ;  /* 0x00008f0082827a23 */ /* 0x100fe4000001085b */
[--C-:B------:R-:W-:Y:S01]  /*7b60*/  FFMA.FTZ R104, R140, c[0x0][0x23c], -R91.reuse ;  /* 0x00008f008c687a23 */ /* 0x100fe2000001085b */
[----:B------:R-:W-:Y:S01]  /*7b70*/  MUFU.EX2 R145, R145 ;  /* 0x0000009100917308 */ /* 0x000fe20000000800 */
[----:B------:R-:W-:Y:S02]  /*7b80*/  FFMA.FTZ R107, R98, c[0x0][0x23c], -R91 ;  /* 0x00008f00626b7a23 */ /* 0x000fe4000001085b */
[--C-:B------:R-:W-:Y:S01]  /*7b90*/  FFMA.FTZ R66, R101, c[0x0][0x23c], -R142.reuse ;  /* 0x00008f0065427a23 */ /* 0x100fe2000001088e */
[----:B----4-:R-:W-:Y:S01]  /*7ba0*/  HMMA.16816.F32.BF16 R36, R80, R52, R36 ;  /* 0x000000345024723c */ /* 0x010fe20000041824 */
[----:B------:R-:W-:-:S02]  /*7bb0*/  FFMA.FTZ R98, R99, c[0x0][0x23c], -R142 ;  /* 0x00008f0063627a23 */ /* 0x000fc4000001088e */
[----:B------:R-:W-:Y:S01]  /*7bc0*/  FFMA.FTZ R101, R103, c[0x0][0x23c], -R142 ;  /* 0x00008f0067657a23 */ /* 0x000fe2000001088e */
[----:B------:R-:W4:Y:S01]  /*7bd0*/  MUFU.EX2 R146, R146 ;  /* 0x0000009200927308 */ /* 0x000f220000000800 */
[--C-:B------:R-:W-:Y:S02]  /*7be0*/  FFMA.FTZ R89, R89, c[0x0][0x23c], -R91.reuse ;  /* 0x00008f0059597a23 */ /* 0x100fe4000001085b */
[--C-:B------:R-:W-:Y:S01]  /*7bf0*/  FFMA.FTZ R88, R88, c[0x0][0x23c], -R91.reuse ;  /* 0x00008f0058587a23 */ /* 0x100fe2000001085b */
[----:B------:R-:W-:Y:S01]  /*7c00*/  HMMA.16816.F32.BF16 R40, R80, R54, R40 ;  /* 0x000000365028723c */ /* 0x000fe20000041828 */
[----:B------:R-:W5:Y:S01]  /*7c10*/  LDSM.16.MT88.4 R52, [R108+0x8000] ;  /* 0x008000006c34783b */ /* 0x000f620000004200 */
[--C-:B------:R-:W-:Y:S02]  /*7c20*/  FFMA.FTZ R86, R86, c[0x0][0x23c], -R91.reuse ;  /* 0x00008f0056567a23 */ /* 0x100fe4000001085b */
[----:B------:R-:W-:Y:S01]  /*7c30*/  MUFU.EX2 R105, R105 ;  /* 0x0000006900697308 */ /* 0x000fe20000000800 */
[----:B------:R-:W-:-:S02]  /*7c40*/  FFMA.FTZ R87, R87, c[0x0][0x23c], -R91 ;  /* 0x00008f0057577a23 */ /* 0x000fc4000001085b */
[----:B------:R-:W-:Y:S01]  /*7c50*/  FFMA.FTZ R65, R100, c[0x0][0x23c], -R142 ;  /* 0x00008f0064417a23 */ /* 0x000fe2000001088e */
[----:B------:R-:W-:Y:S01]  /*7c60*/  HMMA.16816.F32.BF16 R24, R80, R26, R60 ;  /* 0x0000001a5018723c */ /* 0x000fe2000004183c */
[----:B------:R-:W-:Y:S01]  /*7c70*/  LDSM.16.MT88.4 R60, [R110+0x6800] ;  /* 0x006800006e3c783b */ /* 0x000fe20000004200 */
[----:B------:R-:W-:Y:S02]  /*7c80*/  FFMA.FTZ R137, R137, R152, R149 ;  /* 0x0000009889897223 */ /* 0x000fe40000010095 */
[----:B------:R-:W-:Y:S01]  /*7c90*/  MUFU.EX2 R106, R106 ;  /* 0x0000006a006a7308 */ /* 0x000fe20000000800 */
[----:B------:R-:W-:Y:S02]  /*7ca0*/  FFMA.FTZ R143, R136, R144, R143 ;  /* 0x00000090888f7223 */ /* 0x000fe4000001008f */
[----:B------:R-:W-:Y:S02]  /*7cb0*/  FADD.FTZ R94, R94, R137 ;  /* 0x000000895e5e7221 */ /* 0x000fe40000010000 */
[----:B------:R-:W-:-:S03]  /*7cc0*/  FADD.FTZ R90, R90, R143 ;  /* 0x0000008f5a5a7221 */ /* 0x000fc60000010000 */
[----:B------:R-:W-:Y:S01]  /*7cd0*/  MUFU.EX2 R141, R141 ;  /* 0x0000008d008d7308 */ /* 0x000fe20000000800 */
[----:B------:R-:W-:-:S04]  /*7ce0*/  FADD.FTZ R3, R3, R90 ;  /* 0x0000005a03037221 */ /* 0x000fc80000010000 */
[----:B------:R-:W-:-:S03]  /*7cf0*/  FADD.FTZ R3, R2, R3 ;  /* 0x0000000302037221 */ /* 0x000fc60000010000 */
[----:B------:R-:W1:Y:S08]  /*7d00*/  MUFU.EX2 R130, R130 ;  /* 0x0000008200827308 */ /* 0x000e700000000800 */
[----:B------:R-:W-:Y:S01]  /*7d10*/  MUFU.EX2 R104, R104 ;  /* 0x0000006800687308 */ /* 0x000fe20000000800 */
[C---:B-----5:R-:W-:Y:S07]  /*7d20*/  HMMA.16816.F32.BF16 R44, R80.reuse, R52, R44 ;  /* 0x00000034502c723c */ /* 0x060fee000004182c */
[----:B------:R-:W5:Y:S01]  /*7d30*/  MUFU.EX2 R107, R107 ;  /* 0x0000006b006b7308 */ /* 0x000f620000000800 */
[----:B---3--:R-:W-:Y:S01]  /*7d40*/  F2FP.BF16.PACK_AB R52, R135, R64 ;  /* 0x000000408734723e */ /* 0x008fe200000010ff */
[----:B------:R-:W-:Y:S01]  /*7d50*/  HMMA.16816.F32.BF16 R48, R80, R54, R48 ;  /* 0x000000365030723c */ /* 0x000fe20000041830 */
[----:B-1----:R-:W-:Y:S01]  /*7d60*/  F2FP.BF16.PACK_AB R53, R131, R134 ;  /* 0x000000868335723e */ /* 0x002fe200000010ff */
[----:B------:R-:W-:-:S04]  /*7d70*/  FADD.FTZ R134, R134, R3 ;  /* 0x0000000386867221 */ /* 0x000fc80000010000 */
[----:B------:R-:W-:Y:S01]  /*7d80*/  MUFU.EX2 R100, R66 ;  /* 0x0000004200647308 */ /* 0x000fe20000000800 */
[----:B------:R-:W-:Y:S01]  /*7d90*/  FADD.FTZ R131, R131, R134 ;  /* 0x0000008683837221 */ /* 0x000fe20000010000 */
[----:B------:R-:W-:Y:S02]  /*7da0*/  F2FP.BF16.PACK_AB R54, R97, R102 ;  /* 0x000000666136723e */ /* 0x000fe400000010ff */
[----:B--2---:R-:W-:-:S04]  /*7db0*/  F2FP.BF16.PACK_AB R55, R95, R96 ;  /* 0x000000605f37723e */ /* 0x004fc800000010ff */
[----:B------:R-:W1:Y:S03]  /*7dc0*/  MUFU.EX2 R99, R65 ;  /* 0x0000004100637308 */ /* 0x000e660000000800 */
[C---:B------:R-:W-:Y:S05]  /*7dd0*/  HMMA.16816.F32.BF16 R4, R52.reuse, R56, R4 ;  /* 0x000000383404723c */ /* 0x040fea0000041804 */
[----:B------:R-:W-:Y:S03]  /*7de0*/  MUFU.EX2 R98, R98 ;  /* 0x0000006200627308 */ /* 0x000fe60000000800 */
[C---:B------:R-:W-:Y:S01]  /*7df0*/  HMMA.16816.F32.BF16 R8, R52.reuse, R58, R8 ;  /* 0x0000003a3408723c */ /* 0x040fe20000041808 */
[----:B------:R-:W2:Y:S04]  /*7e00*/  LDSM.16.MT88.4 R56, [R108+0x6400] ;  /* 0x006400006c38783b */ /* 0x000ea80000004200 */
[----:B------:R-:W-:Y:S08]  /*7e10*/  MUFU.EX2 R101, R101 ;  /* 0x0000006500657308 */ /* 0x000ff00000000800 */
[----:B------:R-:W-:Y:S08]  /*7e20*/  MUFU.EX2 R89, R89 ;  /* 0x0000005900597308 */ /* 0x000ff00000000800 */
[----:B------:R-:W3:Y:S08]  /*7e30*/  MUFU.EX2 R88, R88 ;  /* 0x0000005800587308 */ /* 0x000ef00000000800 */
[----:B------:R-:W-:Y:S08]  /*7e40*/  MUFU.EX2 R86, R86 ;  /* 0x0000005600567308 */ /* 0x000ff00000000800 */
[----:B------:R-:W1:Y:S01]  /*7e50*/  MUFU.EX2 R87, R87 ;  /* 0x0000005700577308 */ /* 0x000e620000000800 */
        /* <DEDUP_REMOVED lines=18> */
[----:B-----5:R-:W-:-:S07]  /*7f80*/  F2FP.BF16.PACK_AB R55, R107, R104 ;  /* 0x000000686b37723e */ /* 0x020fce00000010ff */
[C---:B------:R-:W-:Y:S01]  /*7f90*/  HMMA.16816.F32.BF16 R80, R52.reuse, R60, R4 ;  /* 0x0000003c3450723c */ /* 0x040fe20000041804 */
[----:B------:R-:W4:Y:S07]  /*7fa0*/  LDSM.16.MT88.4 R4, [R108+0x7800] ;  /* 0x007800006c04783b */ /* 0x000f2e0000004200 */
        /* <DEDUP_REMOVED lines=8> */
[C---:B--2---:R-:W-:Y:S08]  /*8030*/  HMMA.16816.F32.BF16 R20, R52.reuse, R56, R20 ;  /* 0x000000383414723c */ /* 0x044ff00000041814 */
[C---:B------:R-:W-:Y:S01]  /*8040*/  HMMA.16816.F32.BF16 R24, R52.reuse, R58, R24 ;  /* 0x0000003a3418723c */ /* 0x040fe20000041818 */
[----:B------:R-:W2:Y:S07]  /*8050*/  LDSM.16.MT88.4 R56, [R110+0x8800] ;  /* 0x008800006e38783b */ /* 0x000eae0000004200 */
[C---:B----4-:R-:W-:Y:S07]  /*8060*/  HMMA.16816.F32.BF16 R44, R52.reuse, R4, R44 ;  /* 0x00000004342c723c */ /* 0x050fee000004182c */
[----:B------:R-:W-:Y:S01]  /*8070*/  FADD.FTZ R5, R93, R94 ;  /* 0x0000005e5d057221 */ /* 0x000fe20000010000 */
[----:B------:R-:W-:Y:S01]  /*8080*/  HMMA.16816.F32.BF16 R48, R52, R6, R48 ;  /* 0x000000063430723c */ /* 0x000fe20000041830 */
[----:B-1----:R-:W-:-:S02]  /*8090*/  F2FP.BF16.PACK_AB R4, R99, R100 ;  /* 0x000000646304723e */ /* 0x002fc400000010ff */
[----:B------:R-:W-:-:S04]  /*80a0*/  FADD.FTZ R5, R92, R5 ;  /* 0x000000055c057221 */ /* 0x000fc80000010000 */
[----:B------:R-:W-:Y:S01]  /*80b0*/  FADD.FTZ R2, R64, R5 ;  /* 0x0000000540027221 */ /* 0x000fe20000010000 */
[----:B---3--:R-:W-:Y:S02]  /*80c0*/  F2FP.BF16.PACK_AB R5, R88, R89 ;  /* 0x000000595805723e */ /* 0x008fe400000010ff */
[----:B------:R-:W-:Y:S01]  /*80d0*/  F2FP.BF16.PACK_AB R6, R101, R98 ;  /* 0x000000626506723e */ /* 0x000fe200000010ff */
[----:B------:R-:W-:Y:S01]  /*80e0*/  FADD.FTZ R135, R135, R2 ;  /* 0x0000000287877221 */ /* 0x000fe20000010000 */
[----:B------:R-:W-:-:S03]  /*80f0*/  F2FP.BF16.PACK_AB R7, R87, R86 ;  /* 0x000000565707723e */ /* 0x000fc600000010ff */
[----:B------:R-:W-:-:S04]  /*8100*/  FADD.FTZ R2, R102, R135 ;  /* 0x0000008766027221 */ /* 0x000fc80000010000 */
        /* <DEDUP_REMOVED lines=8> */
[----:B------:R-:W2:Y:S07]  /*8190*/  LDSM.16.MT88.4 R52, [R108+0x7c00] ;  /* 0x007c00006c34783b */ /* 0x000eae0000004200 */
[C---:B------:R-:W-:Y:S08]  /*81a0*/  HMMA.16816.F32.BF16 R80, R4.reuse, R76, R80 ;  /* 0x0000004c0450723c */ /* 0x040ff00000041850 */
[C---:B------:R-:W-:Y:S01]  /*81b0*/  HMMA.16816.F32.BF16 R76, R4.reuse, R78, R8 ;  /* 0x0000004e044c723c */ /* 0x040fe20000041808 */
[----:B------:R-:W3:Y:S07]  /*81c0*/  LDSM.16.MT88.4 R8, [R108+0x8c00] ;  /* 0x008c00006c08783b */ /* 0x000eee0000004200 */
        /* <DEDUP_REMOVED lines=15> */
[----:B------:R-:W-:Y:S01]  /*82c0*/  HMMA.16816.F32.BF16 R52, R4, R54, R32 ;  /* 0x000000360434723c */ /* 0x000fe20000041820 */
[----:B------:R-:W-:Y:S01]  /*82d0*/  FADD.FTZ R99, R99, R100 ;  /* 0x0000006463637221 */ /* 0x000fe20000010000 */
[----:B------:R-:W-:Y:S01]  /*82e0*/  MOV R2, R84 ;  /* 0x0000005400027202 */ /* 0x000fe20000000f00 */
[----:B------:R-:W-:-:S02]  /*82f0*/  FADD.FTZ R89, R88, R89 ;  /* 0x0000005958597221 */ /* 0x000fc40000010000 */
[----:B------:R-:W-:Y:S02]  /*8300*/  FADD.FTZ R98, R98, R99 ;  /* 0x0000006362627221 */ /* 0x000fe40000010000 */
[----:B------:R-:W-:Y:S01]  /*8310*/  FADD.FTZ R86, R86, R89 ;  /* 0x0000005956567221 */ /* 0x000fe20000010000 */
[----:B------:R-:W-:Y:S01]  /*8320*/  HMMA.16816.F32.BF16 R40, R4, R14, R40 ;  /* 0x0000000e0428723c */ /* 0x000fe20000041828 */
[----:B------:R-:W-:Y:S02]  /*8330*/  FADD.FTZ R137, R101, R98 ;  /* 0x0000006265897221 */ /* 0x000fe40000010000 */
[----:B------:R-:W-:-:S05]  /*8340*/  FADD.FTZ R136, R87, R86 ;  /* 0x0000005657887221 */ /* 0x000fca0000010000 */
[C---:B---3--:R-:W-:Y:S08]  /*8350*/  HMMA.16816.F32.BF16 R44, R4.reuse, R8, R44 ;  /* 0x00000008042c723c */ /* 0x048ff0000004182c */
[----:B------:R-:W-:Y:S08]  /*8360*/  HMMA.16816.F32.BF16 R48, R4, R10, R48 ;  /* 0x0000000a0430723c */ /* 0x000ff00000041830 */
.L_x_5162:
        /* <DEDUP_REMOVED lines=12> */
.L_x_5174:
        /* <DEDUP_REMOVED lines=64> */
.L_x_5171:
[----:B------:R-:W-:Y:S02]  /*8830*/  ISETP.GE.AND P3, PT, R124, c[0x0][0x220], PT ;  /* 0x000088007c007a0c */ /* 0x000fe40003f66270 */
[C---:B------:R-:W-:Y:S02]  /*8840*/  LEA R134, P4, R86.reuse, R138, 0x1 ;  /* 0x0000008a56867211 */ /* 0x040fe400078808ff */
        /* <DEDUP_REMOVED lines=56> */
[C---:B------:R-:W-:Y:S08]  /*8bd0*/  HMMA.16816.F32.BF16 R16, R88.reuse, R98, RZ ;  /* 0x000000625810723c */ /* 0x040ff000000418ff */
[C---:B------:R-:W-:Y:S08]  /*8be0*/  HMMA.16816.F32.BF16 R20, R88.reuse, R100, RZ ;  /* 0x000000645814723c */ /* 0x040ff000000418ff */
[C---:B------:R-:W-:Y:S08]  /*8bf0*/  HMMA.16816.F32.BF16 R24, R88.reuse, R102, RZ ;  /* 0x000000665818723c */ /* 0x040ff000000418ff */
[C---:B--2---:R-:W-:Y:S08]  /*8c00*/  HMMA.16816.F32.BF16 R28, R88.reuse, R104, RZ ;  /* 0x00000068581c723c */ /* 0x044ff000000418ff */
[----:B------:R-:W-:Y:S01]  /*8c10*/  HMMA.16816.F32.BF16 R32, R88, R106, RZ ;  /* 0x0000006a5820723c */ /* 0x000fe200000418ff */
        /* <DEDUP_REMOVED lines=12> */
[----:B------:R-:W-:Y:S06]  /*8ce0*/  LDSM.16.M88.4 R88, [R113+0x1000] ;  /* 0x001000007158783b */ /* 0x000fec0000000200 */
[----:B------:R-:W1:Y:S02]  /*8cf0*/  LDSM.16.M88.4 R92, [R112+0x4000] ;  /* 0x00400000705c783b */ /* 0x000e640000000200 */
        /* <DEDUP_REMOVED lines=41> */
[----:B------:R-:W1:Y:S11]  /*8f90*/  LDSM.16.M88.4 R92, [R109+0x5400] ;  /* 0x005400006d5c783b */ /* 0x000e760000000200 */
[----:B------:R-:W-:Y:S04]  /*8fa0*/  @!UPT UIADD3 URZ, URZ, URZ, URZ ;  /* 0x0000003f3f3ff290 */ /* 0x000fe8000fffe03f */
[----:B------:R-:W-:Y:S02]  /*8fb0*/  FMUL.FTZ R3, R4, c[0x0][0x2ec] ;  /* 0x0000bb0004037a20 */ /* 0x000fe40000410000 */
[----:B---3--:R-:W-:Y:S02]  /*8fc0*/  FMUL.FTZ R141, R5, c[0x0][0x2ec] ;  /* 0x0000bb00058d7a20 */ /* 0x008fe40000410000 */
[----:B------:R-:W-:Y:S02]  /*8fd0*/  FMUL.FTZ R143, R6, c[0x0][0x2ec] ;  /* 0x0000bb00068f7a20 */ /* 0x000fe40000410000 */
[----:B------:R-:W2:Y:S01]  /*8fe0*/  MUFU.TANH R3, R3 ;  /* 0x0000000300037308 */ /* 0x000ea20000002400 */
[----:B------:R-:W-:Y:S02]  /*8ff0*/  FMUL.FTZ R145, R7, c[0x0][0x2ec] ;  /* 0x0000bb0007917a20 */ /* 0x000fe40000410000 */
[----:B------:R-:W-:Y:S02]  /*9000*/  FMUL.FTZ R151, R8, c[0x0][0x2ec] ;  /* 0x0000bb0008977a20 */ /* 0x000fe40000410000 */
[----:B------:R-:W-:Y:S02]  /*9010*/  FMUL.FTZ R153, R9, c[0x0][0x2ec] ;  /* 0x0000bb0009997a20 */ /* 0x000fe40000410000 */
[----:B------:R-:W-:Y:S02]  /*9020*/  FMUL.FTZ R155, R10, c[0x0][0x2ec] ;  /* 0x0000bb000a9b7a20 */ /* 0x000fe40000410000 */
[----:B------:R-:W-:Y:S01]  /*9030*/  FMUL.FTZ R157, R11, c[0x0][0x2ec] ;  /* 0x0000bb000b9d7a20 */ /* 0x000fe20000410000 */
[----:B------:R-:W3:Y:S01]  /*9040*/  MUFU.TANH R141, R141 ;  /* 0x0000008d008d7308 */ /* 0x000ee20000002400 */
[C---:B-1----:R-:W-:Y:S09]  /*9050*/  HMMA.16816.F32.BF16 R12, R88.reuse, R92, R12 ;  /* 0x0000005c580c723c */ /* 0x042ff2000004180c */
[----:B------:R-:W1:Y:S01]  /*9060*/  MUFU.TANH R143, R143 ;  /* 0x0000008f008f7308 */ /* 0x000e620000002400 */
[C---:B------:R-:W-:Y:S01]  /*9070*/  HMMA.16816.F32.BF16 R16, R88.reuse, R94, R16 ;  /* 0x0000005e5810723c */ /* 0x040fe20000041810 */
[----:B------:R-:W5:Y:S08]  /*9080*/  LDSM.16.M88.4 R92, [R109+0x5800] ;  /* 0x005800006d5c783b */ /* 0x000f700000000200 */
[----:B------:R-:W1:Y:S10]  /*9090*/  MUFU.TANH R145, R145 ;  /* 0x0000009100917308 */ /* 0x000e740000002400 */
[----:B------:R-:W1:Y:S01]  /*90a0*/  MUFU.TANH R151, R151 ;  /* 0x0000009700977308 */ /* 0x000e620000002400 */
[----:B------:R-:W-:Y:S02]  /*90b0*/  FMUL.FTZ R152, R12, c[0x0][0x2ec] ;  /* 0x0000bb000c987a20 */ /* 0x000fe40000410000 */
[----:B------:R-:W-:Y:S02]  /*90c0*/  FMUL.FTZ R150, R13, c[0x0][0x2ec] ;  /* 0x0000bb000d967a20 */ /* 0x000fe40000410000 */
[----:B------:R-:W-:Y:S02]  /*90d0*/  FMUL.FTZ R149, R14, c[0x0][0x2ec] ;  /* 0x0000bb000e957a20 */ /* 0x000fe40000410000 */
[----:B------:R-:W-:Y:S03]  /*90e0*/  FMUL.FTZ R147, R15, c[0x0][0x2ec] ;  /* 0x0000bb000f937a20 */ /* 0x000fe60000410000 */
[----:B------:R-:W1:Y:S01]  /*90f0*/  MUFU.TANH R153, R153 ;  /* 0x0000009900997308 */ /* 0x000e620000002400 */
[----:B------:R-:W-:Y:S02]  /*9100*/  FMUL.FTZ R86, R18, c[0x0][0x2ec] ;  /* 0x0000bb0012567a20 */ /* 0x000fe40000410000 */
[----:B------:R-:W-:Y:S02]  /*9110*/  FMUL.FTZ R2, R17, c[0x0][0x2ec] ;  /* 0x0000bb0011027a20 */ /* 0x000fe40000410000 */
[----:B------:R-:W-:Y:S02]  /*9120*/  FMUL.FTZ R148, R16, c[0x0][0x2ec] ;  /* 0x0000bb0010947a20 */ /* 0x000fe40000410000 */
[----:B------:R-:W-:Y:S03]  /*9130*/  FMUL.FTZ R159, R19, c[0x0][0x2ec] ;  /* 0x0000bb00139f7a20 */ /* 0x000fe60000410000 */
[----:B------:R-:W1:Y:S01]  /*9140*/  MUFU.TANH R103, R86 ;  /* 0x0000005600677308 */ /* 0x000e620000002400 */
[C---:B-----5:R-:W-:Y:S09]  /*9150*/  HMMA.16816.F32.BF16 R20, R88.reuse, R92, R20 ;  /* 0x0000005c5814723c */ /* 0x060ff20000041814 */
[----:B------:R5:W1:Y:S01]  /*9160*/  MUFU.TANH R102, R2 ;  /* 0x0000000200667308 */ /* 0x000a620000002400 */
[C---:B------:R-:W-:Y:S01]  /*9170*/  HMMA.16816.F32.BF16 R24, R88.reuse, R94, R24 ;  /* 0x0000005e5818723c */ /* 0x040fe20000041818 */
[----:B------:R-:W1:Y:S01]  /*9180*/  LDSM.16.M88.4 R92, [R109+0x5c00] ;  /* 0x005c00006d5c783b */ /* 0x000e620000000200 */
[----:B------:R-:W-:Y:S07]  /*9190*/  DEPBAR.LE SB0, 0x0 ;  /* 0x000080000000791a */ /* 0x000fee0000000000 */
[----:B------:R-:W1:Y:S01]  /*91a0*/  MUFU.TANH R155, R155 ;  /* 0x0000009b009b7308 */ /* 0x000e620000002400 */
[----:B------:R-:W-:Y:S09]  /*91b0*/  BAR.SYNC.DEFER_BLOCKING 0x0 ;  /* 0x0000000000007b1d */ /* 0x000ff20000010000 */
[----:B------:R-:W1:Y:S01]  /*91c0*/  MUFU.TANH R157, R157 ;  /* 0x0000009d009d7308 */ /* 0x000e620000002400 */
[----:B------:R-:W-:Y:S02]  /*91d0*/  FMUL.FTZ R140, R20, c[0x0][0x2ec] ;  /* 0x0000bb00148c7a20 */ /* 0x000fe40000410000 */
[----:B-----5:R-:W-:Y:S02]  /*91e0*/  FMUL.FTZ R2, R23, c[0x0][0x2ec] ;  /* 0x0000bb0017027a20 */ /* 0x020fe40000410000 */
[----:B----4-:R-:W-:Y:S02]  /*91f0*/  FMUL.FTZ R138, R21, c[0x0][0x2ec] ;  /* 0x0000bb00158a7a20 */ /* 0x010fe40000410000 */
[----:B------:R-:W-:Y:S02]  /*9200*/  FMUL.FTZ R139, R22, c[0x0][0x2ec] ;  /* 0x0000bb00168b7a20 */ /* 0x000fe40000410000 */
[----:B------:R-:W-:Y:S01]  /*9210*/  FMUL.FTZ R87, R27, c[0x0][0x2ec] ;  /* 0x0000bb001b577a20 */ /* 0x000fe20000410000 */
[----:B------:R-:W4:Y:S01]  /*9220*/  MUFU.TANH R107, R2 ;  /* 0x00000002006b7308 */ /* 0x000f220000002400 */
[----:B------:R-:W-:Y:S02]  /*9230*/  FMUL.FTZ R146, R24, c[0x0][0x2ec] ;  /* 0x0000bb0018927a20 */ /* 0x000fe40000410000 */
[----:B------:R-:W-:Y:S02]  /*9240*/  FMUL.FTZ R144, R25, c[0x0][0x2ec] ;  /* 0x0000bb0019907a20 */ /* 0x000fe40000410000 */
[----:B------:R-:W-:Y:S05]  /*9250*/  FMUL.FTZ R142, R26, c[0x0][0x2ec] ;  /* 0x0000bb001a8e7a20 */ /* 0x000fea0000410000 */
[----:B------:R-:W2:Y:S01]  /*9260*/  MUFU.TANH R104, R87 ;  /* 0x0000005700687308 */ /* 0x000ea20000002400 */
[C---:B-1----:R-:W-:Y:S09]  /*9270*/  HMMA.16816.F32.BF16 R28, R88.reuse, R92, R28 ;  /* 0x0000005c581c723c */ /* 0x042ff2000004181c */
[----:B------:R1:W1:Y:S01]  /*9280*/  MUFU.TANH R106, R146 ;  /* 0x00000092006a7308 */ /* 0x0002620000002400 */
[----:B------:R-:W-:Y:S09]  /*9290*/  HMMA.16816.F32.BF16 R32, R88, R94, R32 ;  /* 0x0000005e5820723c */ /* 0x000ff20000041820 */
[----:B------:R5:W2:Y:S05]  /*92a0*/  MUFU.TANH R101, R144 ;  /* 0x0000009000657308 */ /* 0x000aaa0000002400 */
[----:B------:R-:W-:Y:S05]  /*92b0*/  FMUL.FTZ R86, R28, c[0x0][0x2ec] ;  /* 0x0000bb001c567a20 */ /* 0x000fea0000410000 */
[----:B------:R2:W2:Y:S01]  /*92c0*/  MUFU.TANH R105, R142 ;  /* 0x0000008e00697308 */ /* 0x0004a20000002400 */
[----:B------:R-:W-:Y:S02]  /*92d0*/  FMUL.FTZ R154, R29, c[0x0][0x2ec] ;  /* 0x0000bb001d9a7a20 */ /* 0x000fe40000410000 */
[----:B-1----:R-:W-:Y:S02]  /*92e0*/  FMUL.FTZ R146, R30, c[0x0][0x2ec] ;  /* 0x0000bb001e927a20 */ /* 0x002fe40000410000 */
[----:B------:R-:W-:Y:S02]  /*92f0*/  FMUL.FTZ R87, R34, c[0x0][0x2ec] ;  /* 0x0000bb0022577a20 */ /* 0x000fe40000410000 */
[----:B------:R-:W-:Y:S03]  /*9300*/  FMUL.FTZ R2, R33, c[0x0][0x2ec] ;  /* 0x0000bb0021027a20 */ /* 0x000fe60000410000 */
[----:B------:R1:W1:Y:S01]  /*9310*/  MUFU.TANH R96, R86 ;  /* 0x0000005600607308 */ /* 0x0002620000002400 */
[----:B-----5:R-:W-:Y:S09]  /*9320*/  FMUL.FTZ R144, R31, c[0x0][0x2ec] ;  /* 0x0000bb001f907a20 */ /* 0x020ff20000410000 */
[----:B------:R-:W3:Y:S01]  /*9330*/  MUFU.TANH R152, R152 ;  /* 0x0000009800987308 */ /* 0x000ee20000002400 */
[----:B--2---:R-:W-:Y:S09]  /*9340*/  FMUL.FTZ R142, R32, c[0x0][0x2ec] ;  /* 0x0000bb00208e7a20 */ /* 0x004ff20000410000 */
[----:B------:R-:W2:Y:S01]  /*9350*/  MUFU.TANH R150, R150 ;  /* 0x0000009600967308 */ /* 0x000ea20000002400 */
[----:B-1----:R-:W-:Y:S09]  /*9360*/  FMUL.FTZ R86, R35, c[0x0][0x2ec] ;  /* 0x0000bb0023567a20 */ /* 0x002ff20000410000 */
        /* <DEDUP_REMOVED lines=78> */
.L_x_5173:
[----:B------:R2:W-:Y:S01]  /*9850*/  @P3 STS [R121+0x3000], RZ ;  /* 0x003000ff79003388 */ /* 0x0005e20000000800 */
[C---:B------:R-:W-:Y:S01]  /*9860*/  LEA R8, P0, R4.reuse, R132, 0x1 ;  /* 0x0000008404087211 */ /* 0x040fe200078008ff */
[----:B------:R-:W-:Y:S02]  /*9870*/  @!P3 IMAD.MOV.U32 R5, RZ, RZ, c[0x0][0x198] ;  /* 0x00006600ff05b624 */ /* 0x000fe400078e00ff */
[----:B------:R2:W-:Y:S01]  /*9880*/  @P3 STS [R121+0x3004], RZ ;  /* 0x003004ff79003388 */ /* 0x0005e20000000800 */
[----:B------:R-:W-:Y:S01]  /*9890*/  LEA.HI.X R9, R4, R133, R6, 0x1, P0 ;  /* 0x0000008504097211 */ /* 0x000fe200000f0c06 */
[----:B-1----:R-:W-:Y:S01]  /*98a0*/  @!P3 IMAD.MOV.U32 R2, RZ, RZ, c[0x0][0x19c] ;  /* 0x00006700ff02b624 */ /* 0x002fe200078e00ff */
        /* <DEDUP_REMOVED lines=41> */
.L_x_5172:
[----:B--234-:R-:W-:Y:S01]  /*9b40*/  IADD3 R88, R120, -0x1, RZ ;  /* 0xffffffff78587810 */ /* 0x01cfe20007ffe0ff */
[----:B------:R-:W-:Y:S03]  /*9b50*/  LDSM.16.MT88.4 R16, [R110+0x6000] ;  /* 0x006000006e10783b */ /* 0x000fe60000004200 */
[----:B-1----:R-:W-:Y:S04]  /*9b60*/  LEA R2, R88, R119, 0x6 ;  /* 0x0000007758027211 */ /* 0x002fe800078e30ff */
[----:B------:R-:W-:Y:S01]  /*9b70*/  I2F R6, R2 ;  /* 0x0000000200067306 */ /* 0x000fe20000201400 */
[C---:B------:R-:W-:Y:S01]  /*9b80*/  IADD3 R8, R2.reuse, 0x1, RZ ;  /* 0x0000000102087810 */ /* 0x040fe20007ffe0ff */
[----:B------:R-:W-:Y:S01]  /*9b90*/  LDSM.16.MT88.4 R24, [R108+0x6000] ;  /* 0x006000006c18783b */ /* 0x000fe20000004200 */
[C---:B------:R-:W-:Y:S02]  /*9ba0*/  IADD3 R4, R2.reuse, 0x9, RZ ;  /* 0x0000000902047810 */ /* 0x040fe40007ffe0ff */
[C---:B------:R-:W-:Y:S02]  /*9bb0*/  IADD3 R9, R2.reuse, 0x8, RZ ;  /* 0x0000000802097810 */ /* 0x040fe40007ffe0ff */
[C---:B------:R-:W-:Y:S02]  /*9bc0*/  IADD3 R7, R2.reuse, 0x10, RZ ;  /* 0x0000001002077810 */ /* 0x040fe40007ffe0ff */
[C---:B------:R-:W-:Y:S01]  /*9bd0*/  IADD3 R13, R2.reuse, 0x19, RZ ;  /* 0x00000019020d7810 */ /* 0x040fe20007ffe0ff */
[----:B------:R-:W-:Y:S01]  /*9be0*/  I2F R8, R8 ;  /* 0x0000000800087306 */ /* 0x000fe20000201400 */
[----:B------:R-:W-:Y:S01]  /*9bf0*/  LDSM.16.MT88.4 R32, [R110+0x7000] ;  /* 0x007000006e20783b */ /* 0x000fe20000004200 */
[C---:B------:R-:W-:Y:S02]  /*9c00*/  IADD3 R11, R2.reuse, 0x20, RZ ;  /* 0x00000020020b7810 */ /* 0x040fe40007ffe0ff */
[C---:B------:R-:W-:Y:S02]  /*9c10*/  IADD3 R5, R2.reuse, 0x11, RZ ;  /* 0x0000001102057810 */ /* 0x040fe40007ffe0ff */
[C---:B------:R-:W-:Y:S02]  /*9c20*/  IADD3 R15, R2.reuse, 0x18, RZ ;  /* 0x00000018020f7810 */ /* 0x040fe40007ffe0ff */
[----:B------:R-:W-:Y:S02]  /*9c30*/  IADD3 R10, R2, 0x31, RZ ;  /* 0x00000031020a7810 */ /* 0x000fe40007ffe0ff */
        /* <DEDUP_REMOVED lines=9> */
[C---:B------:R-:W-:Y:S02]  /*9cd0*/  FFMA.FTZ R143, R0.reuse, R6, R143 ;  /* 0x00000006008f7223 */ /* 0x040fe4000001008f */
[C---:B------:R-:W-:Y:S02]  /*9ce0*/  FFMA.FTZ R145, R0.reuse, R8, R145 ;  /* 0x0000000800917223 */ /* 0x040fe40000010091 */
[CC--:B------:R-:W-:Y:S02]  /*9cf0*/  FFMA.FTZ R153, R0.reuse, R4.reuse, R153 ;  /* 0x0000000400997223 */ /* 0x0c0fe40000010099 */
        /* <DEDUP_REMOVED lines=8> */
[----:B------:R-:W1:Y:S01]  /*9d80*/  I2F R3, R3 ;  /* 0x0000000300037306 */ /* 0x000e620000201400 */
[----:B------:R-:W-:Y:S01]  /*9d90*/  FMNMX.FTZ R4, R155, R4, !PT ;  /* 0x000000049b047209 */ /* 0x000fe20007810000 */
[C---:B------:R-:W-:Y:S02]  /*9da0*/  FFMA.FTZ R149, R0.reuse, R7, R149 ;  /* 0x0000000700957223 */ /* 0x040fe40000010095 */
[----:B------:R-:W-:Y:S01]  /*9db0*/  FFMA.FTZ R151, R0, R9, R151 ;  /* 0x0000000900977223 */ /* 0x000fe20000010097 */
[----:B------:R-:W-:Y:S01]  /*9dc0*/  IADD3 R9, R2, 0x28, RZ ;  /* 0x0000002802097810 */ /* 0x000fe20007ffe0ff */
[CC--:B------:R-:W-:Y:S01]  /*9dd0*/  FFMA.FTZ R93, R0.reuse, R13.reuse, R159 ;  /* 0x0000000d005d7223 */ /* 0x0c0fe2000001009f */
[----:B------:R-:W-:Y:S01]  /*9de0*/  FMNMX.FTZ R4, R157, R4, !PT ;  /* 0x000000049d047209 */ /* 0x000fe20007810000 */
[----:B------:R-:W-:Y:S01]  /*9df0*/  FFMA.FTZ R102, R0, R13, R102 ;  /* 0x0000000d00667223 */ /* 0x000fe20000010066 */
[----:B------:R-:W-:Y:S01]  /*9e00*/  IADD3 R13, R2, 0x38, RZ ;  /* 0x00000038020d7810 */ /* 0x000fe20007ffe0ff */
[CC--:B------:R-:W-:Y:S01]  /*9e10*/  FFMA.FTZ R139, R0.reuse, R11.reuse, R139 ;  /* 0x0000000b008b7223 */ /* 0x0c0fe2000001008b */
[----:B------:R-:W2:Y:S01]  /*9e20*/  I2F R9, R9 ;  /* 0x0000000900097306 */ /* 0x000ea20000201400 */
        /* <DEDUP_REMOVED lines=9> */
[----:B------:R-:W3:Y:S01]  /*9ec0*/  I2F R4, R13 ;  /* 0x0000000d00047306 */ /* 0x000ee20000201400 */
[----:B------:R-:W-:Y:S01]  /*9ed0*/  IADD3 R5, R2, 0x30, RZ ;  /* 0x0000003002057810 */ /* 0x000fe20007ffe0ff */
[C---:B------:R-:W-:Y:S01]  /*9ee0*/  FFMA.FTZ R148, R0.reuse, R15, R148 ;  /* 0x0000000f00947223 */ /* 0x040fe20000010094 */
[----:B------:R-:W-:Y:S01]  /*9ef0*/  FMNMX.FTZ R12, R151, R12, !PT ;  /* 0x0000000c970c7209 */ /* 0x000fe20007810000 */
[CC--:B-1----:R-:W-:Y:S02]  /*9f00*/  FFMA.FTZ R107, R0.reuse, R3.reuse, R107 ;  /* 0x00000003006b7223 */ /* 0x0c2fe4000001006b */
[----:B------:R-:W-:Y:S01]  /*9f10*/  FFMA.FTZ R138, R0, R3, R138 ;  /* 0x00000003008a7223 */ /* 0x000fe2000001008a */
[----:B------:R-:W-:Y:S02]  /*9f20*/  FMNMX.FTZ R11, R153, R12, !PT ;  /* 0x0000000c990b7209 */ /* 0x000fe40007810000 */
[----:B------:R-:W-:Y:S01]  /*9f30*/  FMNMX.FTZ R12, R147, R14, !PT ;  /* 0x0000000e930c7209 */ /* 0x000fe20007810000 */
[----:B------:R-:W1:Y:S01]  /*9f40*/  I2F R7, R7 ;  /* 0x0000000700077306 */ /* 0x000e620000201400 */
[----:B------:R-:W-:Y:S02]  /*9f50*/  FMNMX.FTZ R11, R152, R11, !PT ;  /* 0x0000000b980b7209 */ /* 0x000fe40007810000 */
[----:B------:R-:W-:Y:S01]  /*9f60*/  FMNMX.FTZ R12, R103, R12, !PT ;  /* 0x0000000c670c7209 */ /* 0x000fe20007810000 */
[-C--:B--2---:R-:W-:Y:S01]  /*9f70*/  FFMA.FTZ R105, R0, R9.reuse, R105 ;  /* 0x0000000900697223 */ /* 0x084fe20000010069 */
[----:B------:R-:W-:Y:S01]  /*9f80*/  IADD3 R3, R2, 0x39, RZ ;  /* 0x0000003902037810 */ /* 0x000fe20007ffe0ff */
[----:B------:R-:W-:Y:S01]  /*9f90*/  FFMA.FTZ R106, R0, R9, R106 ;  /* 0x00000009006a7223 */ /* 0x000fe2000001006a */
        /* <DEDUP_REMOVED lines=9> */
[----:B------:R-:W-:Y:S01]  /*a030*/  FMNMX.FTZ R13, R140, R13, !PT ;  /* 0x0000000d8c0d7209 */ /* 0x000fe20007810000 */
[----:B------:R-:W3:Y:S01]  /*a040*/  I2F R3, R3 ;  /* 0x0000000300037306 */ /* 0x000ee20000201400 */
[----:B------:R-:W-:Y:S02]  /*a050*/  FMNMX.FTZ R11, R105, R2, !PT ;  /* 0x00000002690b7209 */ /* 0x000fe40007810000 */
[----:B------:R-:W-:Y:S01]  /*a060*/  FMNMX.FTZ R13, R138, R13, !PT ;  /* 0x0000000d8a0d7209 */ /* 0x000fe20007810000 */
[CC--:B-1----:R-:W-:Y:S02]  /*a070*/  FFMA.FTZ R104, R0.reuse, R7.reuse, R104 ;  /* 0x0000000700687223 */ /* 0x0c2fe40000010068 */
[----:B------:R-:W-:Y:S01]  /*a080*/  FFMA.FTZ R101, R0, R7, R101 ;  /* 0x0000000700657223 */ /* 0x000fe20000010065 */
[----:B------:R-:W-:Y:S02]  /*a090*/  FMNMX.FTZ R2, R106, R13, !PT ;  /* 0x0000000d6a027209 */ /* 0x000fe40007810000 */
[----:B------:R-:W-:Y:S01]  /*a0a0*/  FMNMX.FTZ R11, R104, R11, !PT ;  /* 0x0000000b680b7209 */ /* 0x000fe20007810000 */
[CC--:B--2---:R-:W-:Y:S02]  /*a0b0*/  FFMA.FTZ R100, R0.reuse, R5.reuse, R100 ;  /* 0x0000000500647223 */ /* 0x0c4fe40000010064 */
[----:B------:R-:W-:Y:S01]  /*a0c0*/  FFMA.FTZ R96, R0, R5, R96 ;  /* 0x0000000500607223 */ /* 0x000fe20000010060 */
[----:B------:R-:W-:Y:S02]  /*a0d0*/  FMNMX.FTZ R5, R101, R2, !PT ;  /* 0x0000000265057209 */ /* 0x000fe40007810000 */
[----:B------:R-:W-:Y:S02]  /*a0e0*/  FMNMX.FTZ R12, R100, R11, !PT ;  /* 0x0000000b640c7209 */ /* 0x000fe40007810000 */
[----:B------:R-:W-:Y:S02]  /*a0f0*/  FMNMX.FTZ R10, R96, R5, !PT ;  /* 0x00000005600a7209 */ /* 0x000fe40007810000 */
[----:B------:R-:W-:Y:S01]  /*a100*/  FMNMX.FTZ R2, R99, R12, !PT ;  /* 0x0000000c63027209 */ /* 0x000fe20007810000 */
[CC--:B---3--:R-:W-:Y:S02]  /*a110*/  FFMA.FTZ R86, R0.reuse, R3.reuse, R86 ;  /* 0x0000000300567223 */ /* 0x0c8fe40000010056 */
[----:B------:R-:W-:Y:S01]  /*a120*/  FFMA.FTZ R98, R0, R3, R98 ;  /* 0x0000000300627223 */ /* 0x000fe20000010062 */
[----:B------:R-:W-:Y:S02]  /*a130*/  FMNMX.FTZ R9, R87, R2, !PT ;  /* 0x0000000257097209 */ /* 0x000fe40007810000 */
        /* <DEDUP_REMOVED lines=65> */
[----:B------:R-:W1:Y:S01]  /*a550*/  LDSM.16.MT88.4 R56, [R108+0x7000] ;  /* 0x007000006c38783b */ /* 0x000e620000004200 */
[C---:B------:R-:W-:Y:S02]  /*a560*/  FMUL.FTZ R38, R85.reuse, R38 ;  /* 0x0000002655267220 */ /* 0x040fe40000410000 */
[----:B------:R-:W-:Y:S02]  /*a570*/  FMUL.FTZ R39, R85, R39 ;  /* 0x0000002755277220 */ /* 0x000fe40000410000 */
[----:B------:R-:W3:Y:S01]  /*a580*/  MUFU.EX2 R142, R142 ;  /* 0x0000008e008e7308 */ /* 0x000ee20000000800 */
        /* <DEDUP_REMOVED lines=20> */
[----:B------:R-:W-:Y:S02]  /*a6d0*/  FMUL.FTZ R51, R85, R51 ;  /* 0x0000003355337220 */ /* 0x000fe40000410000 */
[C---:B------:R-:W-:Y:S02]  /*a6e0*/  FMUL.FTZ R48, R84.reuse, R48 ;  /* 0x0000003054307220 */ /* 0x040fe40000410000 */
[----:B------:R-:W-:Y:S02]  /*a6f0*/  FMUL.FTZ R49, R84, R49 ;  /* 0x0000003154317220 */ /* 0x000fe40000410000 */
        /* <DEDUP_REMOVED lines=15> */
[--C-:B------:R-:W-:Y:S02]  /*a7f0*/  FFMA.FTZ R68, R99, c[0x0][0x23c], -R146.reuse ;  /* 0x00008f0063447a23 */ /* 0x100fe40000010892 */
[C---:B------:R-:W-:Y:S02]  /*a800*/  FMUL.FTZ R17, R84.reuse, R69 ;  /* 0x0000004554117220 */ /* 0x040fe40000410000 */
[C---:B------:R-:W-:Y:S03]  /*a810*/  HMMA.16816.F32.BF16 R12, R80.reuse, R24, R12 ;  /* 0x00000018500c723c */ /* 0x040fe6000004180c */
[----:B------:R-:W-:Y:S01]  /*a820*/  MUFU.EX2 R94, R94 ;  /* 0x0000005e005e7308 */ /* 0x000fe20000000800 */
[C---:B------:R-:W-:Y:S02]  /*a830*/  FMUL.FTZ R18, R85.reuse, R70 ;  /* 0x0000004655127220 */ /* 0x040fe40000410000 */
[C---:B------:R-:W-:Y:S02]  /*a840*/  FMUL.FTZ R19, R85.reuse, R71 ;  /* 0x0000004755137220 */ /* 0x040fe40000410000 */
[C---:B------:R-:W-:Y:S04]  /*a850*/  FMUL.FTZ R24, R84.reuse, R60 ;  /* 0x0000003c54187220 */ /* 0x040fe80000410000 */
[----:B------:R-:W-:Y:S01]  /*a860*/  FMUL.FTZ R25, R84, R61 ;  /* 0x0000003d54197220 */ /* 0x000fe20000410000 */
        /* <DEDUP_REMOVED lines=8> */
[----:B------:R-:W-:Y:S01]  /*a8f0*/  LDSM.16.MT88.4 R60, [R108+0x6800] ;  /* 0x006800006c3c783b */ /* 0x000fe20000004200 */
[C---:B------:R-:W-:Y:S02]  /*a900*/  FMUL.FTZ R32, R84.reuse, R52 ;  /* 0x0000003454207220 */ /* 0x040fe40000410000 */
[----:B------:R-:W-:Y:S02]  /*a910*/  FMUL.FTZ R33, R84, R53 ;  /* 0x0000003554217220 */ /* 0x000fe40000410000 */
[C---:B------:R-:W-:Y:S02]  /*a920*/  HMMA.16816.F32.BF16 R24, R80.reuse, R34, R24 ;  /* 0x000000225018723c */ /* 0x040fe40000041818 */
[----:B------:R-:W-:Y:S01]  /*a930*/  MUFU.EX2 R99, R69 ;  /* 0x0000004500637308 */ /* 0x000fe20000000800 */
[--C-:B------:R-:W-:Y:S02]  /*a940*/  FFMA.FTZ R70, R95, c[0x0][0x23c], -R143.reuse ;  /* 0x00008f005f467a23 */ /* 0x100fe4000001088f */
[--C-:B------:R-:W-:Y:S02]  /*a950*/  FFMA.FTZ R100, R97, c[0x0][0x23c], -R143.reuse ;  /* 0x00008f0061647a23 */ /* 0x100fe4000001088f */
[C---:B------:R-:W-:Y:S01]  /*a960*/  FMUL.FTZ R34, R85.reuse, R54 ;  /* 0x0000003655227220 */ /* 0x040fe20000410000 */
[C---:B-1----:R-:W-:Y:S04]  /*a970*/  HMMA.16816.F32.BF16 R28, R80.reuse, R56, R28 ;  /* 0x00000038501c723c */ /* 0x042fe8000004181c */
[----:B------:R-:W-:Y:S01]  /*a980*/  FMUL.FTZ R35, R85, R55 ;  /* 0x0000003755237220 */ /* 0x000fe20000410000 */
[----:B------:R-:W1:Y:S01]  /*a990*/  MUFU.EX2 R96, R68 ;  /* 0x0000004400607308 */ /* 0x000e620000000800 */
[----:B------:R-:W2:Y:S01]  /*a9a0*/  LDSM.16.MT88.4 R52, [R110+0x8000] ;  /* 0x008000006e34783b */ /* 0x000ea20000004200 */
[----:B------:R-:W-:Y:S02]  /*a9b0*/  FFMA.FTZ R143, R98, c[0x0][0x23c], -R143 ;  /* 0x00008f00628f7a23 */ /* 0x000fe4000001088f */
[--C-:B------:R-:W-:Y:S02]  /*a9c0*/  FFMA.FTZ R87, R87, c[0x0][0x23c], -R146.reuse ;  /* 0x00008f0057577a23 */ /* 0x100fe40000010892 */
[C---:B------:R-:W-:Y:S03]  /*a9d0*/  HMMA.16816.F32.BF16 R32, R80.reuse, R58, R32 ;  /* 0x0000003a5020723c */ /* 0x040fe60000041820 */
[----:B------:R-:W-:Y:S01]  /*a9e0*/  LDSM.16.MT88.4 R56, [R110+0x6400] ;  /* 0x006400006e38783b */ /* 0x000fe20000004200 */
[----:B------:R-:W-:Y:S01]  /*a9f0*/  MUFU.EX2 R98, R71 ;  /* 0x0000004700627308 */ /* 0x000fe20000000800 */
[----:B------:R-:W-:Y:S02]  /*aa00*/  FFMA.FTZ R146, R86, c[0x0][0x23c], -R146 ;  /* 0x00008f0056927a23 */ /* 0x000fe40000010892 */
[----:B------:R-:W-:Y:S02]  /*aa10*/  FFMA.FTZ R144, R85, R136, R144 ;  /* 0x0000008855907223 */ /* 0x000fe40000010090 */
[----:B------:R-:W-:Y:S03]  /*aa20*/  FFMA.FTZ R145, R84, R137, R145 ;  /* 0x0000008954917223 */ /* 0x000fe60000010091 */
[----:B------:R-:W-:Y:S02]  /*aa30*/  FADD.FTZ R141, R141, R144 ;  /* 0x000000908d8d7221 */ /* 0x000fe40000010000 */
[----:B------:R3:W4:Y:S01]  /*aa40*/  MUFU.EX2 R97, R70 ;  /* 0x0000004600617308 */ /* 0x0007220000000800 */
[----:B------:R-:W-:Y:S01]  /*aa50*/  FADD.FTZ R145, R142, R145 ;  /* 0x000000918e917221 */ /* 0x000fe20000010000 */
[----:B-1----:R-:W-:Y:S03]  /*aa60*/  F2FP.BF16.PACK_AB R85, R96, R99 ;  /* 0x000000636055723e */ /* 0x002fe600000010ff */
[----:B------:R-:W-:Y:S04]  /*aa70*/  FADD.FTZ R92, R92, R145 ;  /* 0x000000915c5c7221 */ /* 0x000fe80000010000 */
[----:B------:R-:W-:Y:S01]  /*aa80*/  FADD.FTZ R91, R91, R92 ;  /* 0x0000005c5b5b7221 */ /* 0x000fe20000010000 */
[----:B------:R-:W-:Y:S10]  /*aa90*/  MUFU.EX2 R104, R104 ;  /* 0x0000006800687308 */ /* 0x000ff40000000800 */
[----:B------:R-:W-:Y:S01]  /*aaa0*/  MUFU.EX2 R139, R139 ;  /* 0x0000008b008b7308 */ /* 0x000fe20000000800 */
[C---:B--2---:R-:W-:Y:S01]  /*aab0*/  HMMA.16816.F32.BF16 R36, R80.reuse, R52, R36 ;  /* 0x000000345024723c */ /* 0x044fe20000041824 */
[----:B---3--:R-:W-:Y:S02]  /*aac0*/  LDSM.16.MT88.4 R68, [R108+0x6c00] ;  /* 0x006c00006c44783b */ /* 0x008fe40000004200 */
[----:B----4-:R-:W-:Y:S05]  /*aad0*/  F2FP.BF16.PACK_AB R84, R97, R98 ;  /* 0x000000626154723e */ /* 0x010fea00000010ff */
[C---:B------:R-:W-:Y:S01]  /*aae0*/  HMMA.16816.F32.BF16 R40, R80.reuse, R54, R40 ;  /* 0x000000365028723c */ /* 0x040fe20000041828 */
[----:B------:R-:W-:Y:S01]  /*aaf0*/  MUFU.EX2 R66, R66 ;  /* 0x0000004200427308 */ /* 0x000fe20000000800 */
[----:B------:R-:W1:Y:S09]  /*ab00*/  LDSM.16.MT88.4 R52, [R108+0x8000] ;  /* 0x008000006c34783b */ /* 0x000e720000004200 */
[----:B------:R-:W2:Y:S10]  /*ab10*/  MUFU.EX2 R67, R67 ;  /* 0x0000004300437308 */ /* 0x000eb40000000800 */
[----:B------:R-:W-:Y:S10]  /*ab20*/  MUFU.EX2 R103, R103 ;  /* 0x0000006700677308 */ /* 0x000ff40000000800 */
[----:B------:R-:W3:Y:S10]  /*ab30*/  MUFU.EX2 R102, R102 ;  /* 0x0000006600667308 */ /* 0x000ef40000000800 */
[----:B------:R-:W-:Y:S01]  /*ab40*/  MUFU.EX2 R138, R138 ;  /* 0x0000008a008a7308 */ /* 0x000fe20000000800 */
[C---:B-1----:R-:W-:Y:S07]  /*ab50*/  HMMA.16816.F32.BF16 R44, R80.reuse, R52, R44 ;  /* 0x00000034502c723c */ /* 0x042fee000004182c */
[----:B------:R-:W-:Y:S01]  /*ab60*/  F2FP.BF16.PACK_AB R53, R64, R65 ;  /* 0x000000414035723e */ /* 0x000fe200000010ff */
[----:B------:R-:W-:Y:S01]  /*ab70*/  HMMA.16816.F32.BF16 R48, R80, R54, R48 ;  /* 0x000000365030723c */ /* 0x000fe20000041830 */
[----:B------:R-:W-:Y:S03]  /*ab80*/  MUFU.EX2 R106, R106 ;  /* 0x0000006a006a7308 */ /* 0x000fe60000000800 */
[----:B--2---:R-:W-:Y:S03]  /*ab90*/  F2FP.BF16.PACK_AB R52, R67, R66 ;  /* 0x000000424334723e */ /* 0x004fe600000010ff */
[----:B------:R-:W-:Y:S02]  /*aba0*/  F2FP.BF16.PACK_AB R55, R93, R94 ;  /* 0x0000005e5d37723e */ /* 0x000fe400000010ff */
[----:B---3--:R-:W-:Y:S02]  /*abb0*/  F2FP.BF16.PACK_AB R54, R102, R103 ;  /* 0x000000676636723e */ /* 0x008fe400000010ff */
[----:B------:R-:W-:Y:S05]  /*abc0*/  MUFU.EX2 R101, R101 ;  /* 0x0000006500657308 */ /* 0x000fea0000000800 */
[C---:B------:R-:W-:Y:S05]  /*abd0*/  HMMA.16816.F32.BF16 R4, R52.reuse, R56, R4 ;  /* 0x000000383404723c */ /* 0x040fea0000041804 */
[----:B------:R-:W-:Y:S03]  /*abe0*/  MUFU.EX2 R95, R87 ;  /* 0x00000057005f7308 */ /* 0x000fe60000000800 */
[C---:B------:R-:W-:Y:S01]  /*abf0*/  HMMA.16816.F32.BF16 R8, R52.reuse, R58, R8 ;  /* 0x0000003a3408723c */ /* 0x040fe20000041808 */
[----:B------:R-:W1:Y:S06]  /*ac00*/  LDSM.16.MT88.4 R56, [R108+0x6400] ;  /* 0x006400006c38783b */ /* 0x000e6c0000004200 */
[----:B------:R-:W2:Y:S10]  /*ac10*/  MUFU.EX2 R146, R146 ;  /* 0x0000009200927308 */ /* 0x000eb40000000800 */
[----:B------:R-:W-:Y:S10]  /*ac20*/  MUFU.EX2 R100, R100 ;  /* 0x0000006400647308 */ /* 0x000ff40000000800 */
[----:B------:R-:W3:Y:S01]  /*ac30*/  MUFU.EX2 R143, R143 ;  /* 0x0000008f008f7308 */ /* 0x000ee20000000800 */
[----:B--2---:R-:W-:Y:S01]  /*ac40*/  F2FP.BF16.PACK_AB R87, R146, R95 ;  /* 0x0000005f9257723e */ /* 0x004fe200000010ff */
[C---:B-1----:R-:W-:Y:S08]  /*ac50*/  HMMA.16816.F32.BF16 R12, R52.reuse, R56, R12 ;  /* 0x00000038340c723c */ /* 0x042ff0000004180c */
[C---:B------:R-:W-:Y:S01]  /*ac60*/  HMMA.16816.F32.BF16 R16, R52.reuse, R58, R16 ;  /* 0x0000003a3410723c */ /* 0x040fe20000041810 */
[----:B------:R-:W1:Y:S03]  /*ac70*/  LDSM.16.MT88.4 R56, [R110+0x7400] ;  /* 0x007400006e38783b */ /* 0x000e660000004200 */
[----:B---3--:R-:W-:Y:S04]  /*ac80*/  F2FP.BF16.PACK_AB R86, R143, R100 ;  /* 0x000000648f56723e */ /* 0x008fe800000010ff */
        /* <DEDUP_REMOVED lines=30> */
[C---:B------:R-:W-:Y:S04]  /*ae70*/  HMMA.16816.F32.BF16 R40, R52.reuse, R58, R40 ;  /* 0x0000003a3428723c */ /* 0x040fe80000041828 */
[----:B------:R-:W-:Y:S02]  /*ae80*/  FADD.FTZ R56, R89, R56 ;  /* 0x0000003859387221 */ /* 0x000fe40000010000 */
[----:B------:R-:W-:Y:S02]  /*ae90*/  FADD.FTZ R90, R66, R91 ;  /* 0x0000005b425a7221 */ /* 0x000fe40000010000 */
[C---:B--2---:R-:W-:Y:S04]  /*aea0*/  HMMA.16816.F32.BF16 R44, R52.reuse, R60, R44 ;  /* 0x0000003c342c723c */ /* 0x044fe8000004182c */
[----:B------:R-:W-:Y:S02]  /*aeb0*/  FADD.FTZ R89, R65, R56 ;  /* 0x0000003841597221 */ /* 0x000fe40000010000 */
[----:B------:R-:W-:Y:S02]  /*aec0*/  FADD.FTZ R90, R67, R90 ;  /* 0x0000005a435a7221 */ /* 0x000fe40000010000 */
        /* <DEDUP_REMOVED lines=12> */
[C---:B------:R-:W-:Y:S01]  /*af90*/  HMMA.16816.F32.BF16 R72, R84.reuse, R68, R12 ;  /* 0x000000445448723c */ /* 0x040fe2000004180c */
[----:B------:R-:W4:Y:S03]  /*afa0*/  LDSM.16.MT88.4 R8, [R108+0x8c00] ;  /* 0x008c00006c08783b */ /* 0x000f260000004200 */
[----:B------:R-:W-:Y:S02]  /*afb0*/  FADD.FTZ R148, R148, R93 ;  /* 0x0000005d94947221 */ /* 0x000fe40000010000 */
[----:B------:R-:W-:Y:S01]  /*afc0*/  FADD.FTZ R139, R138, R139 ;  /* 0x0000008b8a8b7221 */ /* 0x000fe20000010000 */
[----:B------:R-:W-:Y:S01]  /*afd0*/  MOV R138, R134 ;  /* 0x00000086008a7202 */ /* 0x000fe20000000f00 */
[C---:B------:R-:W-:Y:S04]  /*afe0*/  HMMA.16816.F32.BF16 R68, R84.reuse, R70, R16 ;  /* 0x000000465444723c */ /* 0x040fe80000041810 */
[----:B------:R-:W-:Y:S02]  /*aff0*/  FADD.FTZ R148, R107, R148 ;  /* 0x000000946b947221 */ /* 0x000fe40000010000 */
[----:B------:R-:W-:Y:S01]  /*b000*/  FADD.FTZ R106, R106, R139 ;  /* 0x0000008b6a6a7221 */ /* 0x000fe20000010000 */
[----:B------:R-:W-:Y:S01]  /*b010*/  MOV R139, R135 ;  /* 0x00000087008b7202 */ /* 0x000fe20000000f00 */
        /* <DEDUP_REMOVED lines=8> */
[C---:B--2---:R-:W-:Y:S04]  /*b0a0*/  HMMA.16816.F32.BF16 R56, R84.reuse, R52, R28 ;  /* 0x000000345438723c */ /* 0x044fe8000004181c */
[----:B------:R-:W-:Y:S02]  /*b0b0*/  FADD.FTZ R97, R97, R98 ;  /* 0x0000006261617221 */ /* 0x000fe40000010000 */
[----:B------:R-:W-:Y:S02]  /*b0c0*/  FADD.FTZ R95, R95, R96 ;  /* 0x000000605f5f7221 */ /* 0x000fe40000010000 */
[C---:B------:R-:W-:Y:S04]  /*b0d0*/  HMMA.16816.F32.BF16 R52, R84.reuse, R54, R32 ;  /* 0x000000365434723c */ /* 0x040fe80000041820 */
[----:B------:R-:W-:Y:S02]  /*b0e0*/  FADD.FTZ R100, R100, R97 ;  /* 0x0000006164647221 */ /* 0x000fe40000010000 */
[----:B------:R-:W-:Y:S02]  /*b0f0*/  FADD.FTZ R136, R146, R95 ;  /* 0x0000005f92887221 */ /* 0x000fe40000010000 */
[C---:B---3--:R-:W-:Y:S04]  /*b100*/  HMMA.16816.F32.BF16 R36, R84.reuse, R4, R36 ;  /* 0x000000045424723c */ /* 0x048fe80000041824 */
[----:B------:R-:W-:Y:S04]  /*b110*/  FADD.FTZ R137, R143, R100 ;  /* 0x000000648f897221 */ /* 0x000fe80000010000 */
[C---:B------:R-:W-:Y:S08]  /*b120*/  HMMA.16816.F32.BF16 R40, R84.reuse, R6, R40 ;  /* 0x000000065428723c */ /* 0x040ff00000041828 */
[C---:B----4-:R-:W-:Y:S08]  /*b130*/  HMMA.16816.F32.BF16 R44, R84.reuse, R8, R44 ;  /* 0x00000008542c723c */ /* 0x050ff0000004182c */
[----:B------:R-:W-:Y:S07]  /*b140*/  HMMA.16816.F32.BF16 R48, R84, R10, R48 ;  /* 0x0000000a5430723c */ /* 0x000fee0000041830 */
[----:B------:R-:W-:Y:S02]  /*b150*/  MOV R85, R2 ;  /* 0x0000000200557202 */ /* 0x000fe40000000f00 */
[----:B------:R-:W-:Y:S01]  /*b160*/  MOV R84, R3 ;  /* 0x0000000300547202 */ /* 0x000fe20000000f00 */
[----:B------:R-:W-:-:S05]  /*b170*/  @P0 BRA `(.L_x_5174) ;  /* 0xffffd2b000000947 */ /* 0x000fca000383ffff */
.L_x_5170:
        /* <DEDUP_REMOVED lines=160> */
.L_x_5175:
[----:B------:R-:W1:Y:S04]  /*bb80*/  S2R R3, SR_CTAID.Z ;  /* 0x0000000000037919 */ /* 0x000e680000002700 */
[----:B------:R-:W1:Y:S02]  /*bb90*/  S2R R2, SR_CTAID.Y ;  /* 0x0000000000027919 */ /* 0x000e640000002600 */
[----:B-1----:R-:W-:-:S04]  /*bba0*/  IMAD R4, R2, c[0x0][0x1c0], R3 ;  /* 0x0000700002047a24 */ /* 0x002fc800078e0203 */
[----:B------:R-:W-:Y:S02]  /*bbb0*/  IMAD R4, R4, c[0x0][0x214], RZ ;  /* 0x0000850004047a24 */ /* 0x000fe400078e02ff */
.L_x_5176:
[----:B------:R-:W-:Y:S01]  /*bbc0*/  BAR.SYNC.DEFER_BLOCKING 0x0 ;  /* 0x0000000000007b1d */ /* 0x000fe20000010000 */
[----:B------:R-:W-:Y:S01]  /*bbd0*/  LOP3.LUT R9, R9, 0xffffffe0, RZ, 0xc0, !PT ;  /* 0xffffffe009097812 */ /* 0x000fe200078ec0ff */
[C---:B------:R-:W-:Y:S01]  /*bbe0*/  IMAD.WIDE.U32 R38, R123.reuse, c[0x0][0x1e8], RZ ;  /* 0x00007a007b267a25 */ /* 0x040fe200078e00ff */
[----:B------:R-:W-:Y:S02]  /*bbf0*/  SHF.R.S32.HI R36, RZ, 0x1f, R11 ;  /* 0x0000001fff247819 */ /* 0x000fe4000001140b */
[----:B------:R-:W-:Y:S01]  /*bc00*/  SHF.R.S32.HI R7, RZ, 0x1f, R2 ;  /* 0x0000001fff077819 */ /* 0x000fe20000011402 */
[----:B------:R-:W-:Y:S01]  /*bc10*/  IMAD.IADD R9, R0, 0x1, -R9 ;  /* 0x0000000100097824 */ /* 0x000fe200078e0a09 */
[----:B------:R-:W-:Y:S01]  /*bc20*/  ISETP.NE.AND P0, PT, R123, -0x1, PT ;  /* 0xffffffff7b00780c */ /* 0x000fe20003f05270 */
[----:B--2---:R-:W-:Y:S01]  /*bc30*/  IMAD.WIDE.U32 R40, R2, c[0x0][0x1e0], RZ ;  /* 0x0000780002287a25 */ /* 0x004fe200078e00ff */
        /* <DEDUP_REMOVED lines=31> */
.L_x_5178:
[----:B------:R-:W-:Y:S05]  /*be30*/  BSYNC B0 ;  /* 0x0000000000007941 */ /* 0x000fea0003800000 */
.L_x_5177:
        /* <DEDUP_REMOVED lines=36> */
.L_x_5180:
[----:B------:R-:W-:Y:S05]  /*c080*/  BSYNC B0 ;  /* 0x0000000000007941 */ /* 0x000fea0003800000 */
.L_x_5179:
        /* <DEDUP_REMOVED lines=21> */
.L_x_5181:
        /* <DEDUP_REMOVED lines=10> */
.L_x_6375:


//--------------------- .text._ZN5flash24flash_fwd_splitkv_kernelI23Flash_fwd_kernel_traitsILi96ELi64ELi64ELi4ELb0ELb0EN7cutlass10bfloat16_tE19Flash_kernel_traitsILi96ELi64ELi64ELi4ES3_EELb1ELb0ELb0ELb0ELb1ELb0ELb0ELb1EEEvNS_16Flash_fwd_paramsE --------------------------
	.section	.text._ZN5flash24flash_fwd_splitkv_kernelI23Flash_fwd_kernel_traitsILi96ELi64ELi64ELi4ELb0ELb0EN7cutlass10bfloat16_tE19Flash_kernel_traitsILi96ELi64ELi64ELi4ES3_EELb1ELb0ELb0ELb0ELb1ELb0ELb0ELb1EEEvNS_16Flash_fwd_paramsE,"ax",@progbits
	.sectioninfo	@"SHI_REGISTERS=143"
	.align	128
        .global         _ZN5flash24flash_fwd_splitkv_kernelI23Flash_fwd_kernel_traitsILi96ELi64ELi64ELi4ELb0ELb0EN7cutlass10bfloat16_tE19Flash_kernel_traitsILi96ELi64ELi64ELi4ES3_EELb1ELb0ELb0ELb0ELb1ELb0ELb0ELb1EEEvNS_16Flash_fwd_paramsE
        .type           _ZN5flash24flash_fwd_splitkv_kernelI23Flash_fwd_kernel_traitsILi96ELi64ELi64ELi4ELb0ELb0EN7cutlass10bfloat16_tE19Flash_kernel_traitsILi96ELi64ELi64ELi4ES3_EELb1ELb0ELb0ELb0ELb1ELb0ELb0ELb1EEEvNS_16Flash_fwd_paramsE,@function
        .size           _ZN5flash24flash_fwd_splitkv_kernelI23Flash_fwd_kernel_traitsILi96ELi64ELi64ELi4ELb0ELb0EN7cutlass10bfloat16_tE19Flash_kernel_traitsILi96ELi64ELi64ELi4ES3_EELb1ELb0ELb0ELb0ELb1ELb0ELb0ELb1EEEvNS_16Flash_fwd_paramsE,(.L_x_6376 - _ZN5flash24flash_fwd_splitkv_kernelI23Flash_fwd_kernel_traitsILi96ELi64ELi64ELi4ELb0ELb0EN7cutlass10bfloat16_tE19Flash_kernel_traitsILi96ELi64ELi64ELi4ES3_EELb1ELb0ELb0ELb0ELb1ELb0ELb0ELb1EEEvNS_16Flash_fwd_paramsE)
        .other          _ZN5flash24flash_fwd_splitkv_kernelI23Flash_fwd_kernel_traitsILi96ELi64ELi64ELi4ELb0ELb0EN7cutlass10bfloat16_tE19Flash_kernel_traitsILi96ELi64ELi64ELi4ES3_EELb1ELb0ELb0ELb0ELb1ELb0ELb0ELb1EEEvNS_16Flash_fwd_paramsE,@"STO_CUDA_ENTRY STV_DEFAULT"
_ZN5flash24flash_fwd_splitkv_kernelI23Flash_fwd_kernel_traitsILi96ELi64ELi64ELi4ELb0ELb0EN7cutlass10bfloat16_tE19Flash_kernel_traitsILi96ELi64ELi64ELi4ES3_EELb1ELb0ELb0ELb0ELb1ELb0ELb0ELb1EEEvNS_16Flash_fwd_paramsE:
.text._ZN5flash24flash_fwd_splitkv_kernelI23Flash_fwd_kernel_traitsILi96ELi64ELi64ELi4ELb0ELb0EN7cutlass10bfloat16_tE19Flash_kernel_traitsILi96ELi64ELi64ELi4ES3_EELb1ELb0ELb0ELb0ELb1ELb0ELb0ELb1EEEvNS_16Flash_fwd_paramsE:
[----:B------:R-:W-:Y:S02]  /*0000*/  MOV R1, c[0x0][0x28] ;  /* 0x00000a0000017a02 */ /* 0x000fe40000000f00 */
[----:B------:R-:W1:Y:S01]  /*0010*/  S2R R11, SR_CTAID.Y ;  /* 0x00000000000b7919 */ /* 0x000e620000002600 */
[----:B------:R-:W-:Y:S01]  /*0020*/  ISETP.NE.U32.AND P1, PT, RZ, c[0x0][0x240], PT ;  /* 0x00009000ff007a0c */ /* 0x000fe20003f25070 */
[----:B------:R-:W-:Y:S01]  /*0030*/  IMAD.MOV.U32 R0, RZ, RZ, 0x4 ;  /* 0x00000004ff007424 */ /* 0x000fe200078e00ff */
[----:B------:R-:W-:Y:S01]  /*0040*/  ISETP.NE.U32.AND P5, PT, RZ, c[0x0][0x250], PT ;  /* 0x00009400ff007a0c */ /* 0x000fe20003fa5070 */
[----:B------:R-:W-:Y:S01]  /*0050*/  IMAD.MOV.U32 R119, RZ, RZ, -0x1 ;  /* 0xffffffffff777424 */ /* 0x000fe200078e00ff */
[----:B------:R-:W-:Y:S01]  /*0060*/  ISETP.NE.AND.EX P1, PT, RZ, c[0x0][0x244], PT, P1 ;  /* 0x00009100ff007a0c */ /* 0x000fe20003f25310 */
[----:B------:R-:W-:Y:S01]  /*0070*/  ULDC.64 UR6, c[0x0][0x118] ;  /* 0x0000460000067ab9 */ /* 0x000fe20000000a00 */
[----:B------:R-:W-:Y:S01]  /*0080*/  ISETP.NE.AND.EX P5, PT, RZ, c[0x0][0x254], PT, P5 ;  /* 0x00009500ff007a0c */ /* 0x000fe20003fa5350 */
[----:B------:R-:W-:Y:S01]  /*0090*/  IMAD.MOV.U32 R3, RZ, RZ, RZ ;  /* 0x000000ffff037224 */ /* 0x000fe200078e00ff */
[----:B------:R-:W2:Y:S01]  /*00a0*/  LDC.U8 R2, c[0x0][0x312] ;  /* 0x0000c480ff027b82 */ /* 0x000ea20000000000 */
[----:B------:R-:W-:Y:S01]  /*00b0*/  ISETP.EQ.U32.AND P0, PT, RZ, c[0x0][0x248], PT ;  /* 0x00009200ff007a0c */ /* 0x000fe20003f02070 */
[----:B-1----:R-:W-:-:S04]  /*00c0*/  IMAD.WIDE R4, R11, R0, c[0x0][0x240] ;  /* 0x000090000b047625 */ /* 0x002fc800078e0200 */
[----:B------:R-:W-:-:S03]  /*00d0*/  IMAD.WIDE R106, R11, R0, c[0x0][0x250] ;  /* 0x000094000b6a7625 */ /* 0x000fc600078e0200 */
[----:B------:R-:W3:Y:S04]  /*00e0*/  @P1 LDG.E R119, [R4.64] ;  /* 0x0000000604771981 */ /* 0x000ee8000c1e1900 */
[----:B------:R-:W3:Y:S01]  /*00f0*/  @P1 LDG.E R118, [R4.64+0x4] ;  /* 0x0000040604761981 */ /* 0x000ee2000c1e1900 */
[----:B--2---:R-:W-:-:S03]  /*0100*/  ISETP.NE.AND P2, PT, R2, RZ, PT ;  /* 0x000000ff0200720c */ /* 0x004fc60003f45270 */
[----:B------:R1:W5:Y:S01]  /*0110*/  @P5 LDG.E R3, [R106.64] ;  /* 0x000000066a035981 */ /* 0x000362000c1e1900 */
[----:B------:R-:W-:Y:S01]  /*0120*/  ISETP.EQ.OR.EX P0, PT, RZ, c[0x0][0x24c], !P2, P0 ;  /* 0x00009300ff007a0c */ /* 0x000fe20005702700 */
[----:B------:R-:W-:Y:S02]  /*0130*/  IMAD.MOV.U32 R10, RZ, RZ, -0x1 ;  /* 0xffffffffff0a7424 */ /* 0x000fe400078e00ff */
[----:B------:R-:W-:Y:S01]  /*0140*/  IMAD.WIDE R8, R11, R0, c[0x0][0x248] ;  /* 0x000092000b087625 */ /* 0x000fe200078e0200 */
[----:B------:R-:W2:Y:S04]  /*0150*/  S2R R23, SR_CTAID.X ;  /* 0x0000000000177919 */ /* 0x000ea80000002500 */
[----:B------:R-:W4:Y:S04]  /*0160*/  S2R R104, SR_CTAID.Z ;  /* 0x0000000000687919 */ /* 0x000f280000002700 */
[----:B------:R-:W1:Y:S04]  /*0170*/  S2R R61, SR_TID.X ;  /* 0x00000000003d7919 */ /* 0x000e680000002100 */
[----:B------:R1:W5:Y:S01]  /*0180*/  @!P0 LDG.E R10, [R8.64] ;  /* 0x00000006080a8981 */ /* 0x000362000c1e1900 */
[----:B------:R-:W-:-:S04]  /*0190*/  ISETP.NE.U32.AND P0, PT, RZ, c[0x0][0x248], PT ;  /* 0x00009200ff007a0c */ /* 0x000fc80003f05070 */
[----:B------:R-:W-:Y:S01]  /*01a0*/  ISETP.NE.AND.EX P0, PT, RZ, c[0x0][0x24c], PT, P0 ;  /* 0x00009300ff007a0c */ /* 0x000fe20003f05300 */
[--C-:B------:R-:W-:Y:S01]  /*01b0*/  IMAD.MOV.U32 R7, RZ, RZ, R11.reuse ;  /* 0x000000ffff077224 */ /* 0x100fe200078e000b */
[----:B------:R-:W-:Y:S01]  /*01c0*/  SHF.R.S32.HI R2, RZ, 0x1f, R11 ;  /* 0x0000001fff027819 */ /* 0x000fe2000001140b */
[----:B---3--:R-:W-:Y:S02]  /*01d0*/  @P1 IMAD.IADD R118, R118, 0x1, -R119 ;  /* 0x0000000176761824 */ /* 0x008fe400078e0a77 */
[----:B------:R-:W-:-:S08]  /*01e0*/  @!P1 IMAD.MOV.U32 R118, RZ, RZ, c[0x0][0x214] ;  /* 0x00008500ff769624 */ /* 0x000fd000078e00ff */
[----:B------:R-:W-:Y:S05]  /*01f0*/  @!P0 BRA `(.L_x_5182) ;  /* 0x0000004000008947 */ /* 0x000fea0003800000 */
[----:B-12-4-:R-:W2:Y:S02]  /*0200*/  @P2 LDG.E R5, [R8.64+0x4] ;  /* 0x0000040608052981 */ /* 0x016ea4000c1e1900 */
[----:B--2--5:R-:W-:-:S06]  /*0210*/  @P2 IADD3 R4, R5, -R10, RZ ;  /* 0x8000000a05042210 */ /* 0x024fcc0007ffe0ff */
[----:B------:R1:W5:Y:S01]  /*0220*/  @!P2 LDG.E R4, [R8.64] ;  /* 0x000000060804a981 */ /* 0x000362000c1e1900 */
[----:B------:R-:W-:Y:S05]  /*0230*/  BRA `(.L_x_5183) ;  /* 0x0000001000007947 */ /* 0x000fea0003800000 */
.L_x_5182:
[----:B-12-4-:R-:W-:Y:S02]  /*0240*/  MOV R4, c[0x0][0x218] ;  /* 0x0000860000047a02 */ /* 0x016fe40000000f00 */
.L_x_5183:
        /* <DEDUP_REMOVED lines=34> */
[-C--:B------:R-:W-:Y:S02]  /*0470*/  LEA.HI R3, R0, R61.reuse, RZ, 0x2 ;  /* 0x0000003d00037211 */ /* 0x080fe400078f10ff */
        /* <DEDUP_REMOVED lines=25> */
[----:B------:R-:W-:-:S04]  /*0610*/  IMAD.WIDE.U32 R4, R104, c[0x0][0x1f0], R4 ;  /* 0x00007c0068047a25 */ /* 0x000fc800078e0004 */
[----:B------:R-:W-:Y:S02]  /*0620*/  IMAD R0, R0, c[0x0][0x214], R65 ;  /* 0x0000850000007a24 */ /* 0x000fe400078e0241 */
[----:B------:R-:W-:Y:S02]  /*0630*/  IMAD.IADD R11, R5, 0x1, R7 ;  /* 0x00000001050b7824 */ /* 0x000fe400078e0207 */
        /* <DEDUP_REMOVED lines=11> */
.L_x_5186:
[----:B------:R-:W-:Y:S05]  /*06f0*/  BSYNC B0 ;  /* 0x0000000000007941 */ /* 0x000fea0003800000 */
.L_x_5185:
        /* <DEDUP_REMOVED lines=16> */
.L_x_5188:
[----:B------:R-:W-:Y:S05]  /*0800*/  BSYNC B0 ;  /* 0x0000000000007941 */ /* 0x000fea0003800000 */
.L_x_5187:
[----:B------:R-:W-:-:S04]  /*0810*/  LOP3.LUT P2, RZ, R61, 0x3, RZ, 0xc0, !PT ;  /* 0x000000033dff7812 */ /* 0x000fc8000784c0ff */
[-C--:B------:R-:W-:Y:S02]  /*0820*/  ISETP.GE.OR P1, PT, R3, R118.reuse, P2 ;  /* 0x000000760300720c */ /* 0x080fe40001726670 */
[C---:B------:R-:W-:Y:S02]  /*0830*/  IADD3 R3, P0, R0.reuse, R3, RZ ;  /* 0x0000000300037210 */ /* 0x040fe40007f1e0ff */
        /* <DEDUP_REMOVED lines=10> */
.L_x_5184:
        /* <DEDUP_REMOVED lines=50> */
[----:B-----5:R-:W1:Y:S02]  /*0c00*/  F2I.FTZ.U32.TRUNC.NTZ R11, R10 ;  /* 0x0000000a000b7305 */ /* 0x020e64000021f000 */
[----:B-1----:R-:W-:Y:S01]  /*0c10*/  IADD3 R6, RZ, -R11, RZ ;  /* 0x8000000bff067210 */ /* 0x002fe20007ffe0ff */
[----:B------:R-:W-:-:S04]  /*0c20*/  IMAD.MOV.U32 R10, RZ, RZ, RZ ;  /* 0x000000ffff0a7224 */ /* 0x000fc800078e00ff */
        /* <DEDUP_REMOVED lines=17> */
[----:B------:R-:W-:Y:S02]  /*0d40*/  IMAD R10, R9, c[0x0][0x19c], R10 ;  /* 0x00006700090a7a24 */ /* 0x000fe400078e020a */
[----:B------:R-:W-:-:S08]  /*0d50*/  @!P0 IMAD.MOV R8, RZ, RZ, -R8 ;  /* 0x000000ffff088224 */ /* 0x000fd000078e0a08 */
        /* <DEDUP_REMOVED lines=8> */
[----:B------:R-:W-:Y:S01]  /*0de0*/  IMAD R15, R3, c[0x0][0x18c], R4 ;  /* 0x00006300030f7a24 */ /* 0x000fe200078e0204 */
[----:B------:R-:W-:-:S03]  /*0df0*/  SHF.R.S32.HI R6, RZ, 0x1f, R8 ;  /* 0x0000001fff067819 */ /* 0x000fc60000011408 */
[----:B------:R-:W-:-:S04]  /*0e00*/  IMAD.WIDE.U32 R12, R9, c[0x0][0x198], R12 ;  /* 0x00006600090c7a25 */ /* 0x000fc800078e000c */
[----:B------:R-:W-:Y:S01]  /*0e10*/  IMAD.IADD R13, R13, 0x1, R10 ;  /* 0x000000010d0d7824 */ /* 0x000fe200078e020a */
[----:B------:R-:W-:Y:S01]  /*0e20*/  MOV R10, R16 ;  /* 0x00000010000a7202 */ /* 0x000fe20000000f00 */
[----:B------:R-:W-:Y:S02]  /*0e30*/  IMAD R11, R6, c[0x0][0x1b0], RZ ;  /* 0x00006c00060b7a24 */ /* 0x000fe400078e02ff */
[----:B------:R-:W-:-:S04]  /*0e40*/  IMAD.WIDE.U32 R100, R8, c[0x0][0x1b0], R12 ;  /* 0x00006c0008647a25 */ /* 0x000fc800078e000c */
[----:B------:R-:W-:Y:S02]  /*0e50*/  IMAD R11, R8, c[0x0][0x1b4], R11 ;  /* 0x00006d00080b7a24 */ /* 0x000fe400078e020b */
[----:B------:R-:W-:-:S03]  /*0e60*/  IMAD.IADD R15, R17, 0x1, R15 ;  /* 0x00000001110f7824 */ /* 0x000fc600078e020f */
[----:B------:R-:W-:Y:S01]  /*0e70*/  IADD3 R13, R101, R11, RZ ;  /* 0x0000000b650d7210 */ /* 0x000fe20007ffe0ff */
[----:B------:R-:W-:Y:S05]  /*0e80*/  BRA `(.L_x_5190) ;  /* 0x0000044000007947 */ /* 0x000fea0003800000 */
.L_x_5189:
        /* <DEDUP_REMOVED lines=16> */
.L_x_5191:
[----:B------:R-:W-:Y:S01]  /*0f90*/  IABS R5, c[0x0][0x1c8] ;  /* 0x0000720000057a13 */ /* 0x000fe20000000000 */
[----:B------:R-:W-:Y:S01]  /*0fa0*/  IMAD.MOV.U32 R8, RZ, RZ, RZ ;  /* 0x000000ffff087224 */ /* 0x000fe200078e00ff */
        /* <DEDUP_REMOVED lines=23> */
[----:B------:R-:W-:-:S04]  /*1120*/  LEA R0, R86, 0xffffffc0, 0x6 ;  /* 0xffffffc056007811 */ /* 0x000fc800078e30ff */
[----:B------:R-:W-:Y:S01]  /*1130*/  SHF.R.S32.HI R5, RZ, 0x1f, R0 ;  /* 0x0000001fff057819 */ /* 0x000fe20000011400 */
[----:B------:R-:W-:Y:S01]  /*1140*/  IMAD.WIDE.U32 R12, R0, c[0x0][0x198], R12 ;  /* 0x00006600000c7a25 */ /* 0x000fe200078e000c */
[----:B------:R-:W-:-:S03]  /*1150*/  @P3 IADD3 R8, R8, 0x1, RZ ;  /* 0x0000000108083810 */ /* 0x000fc60007ffe0ff */
[----:B------:R-:W-:Y:S01]  /*1160*/  IMAD R9, R5, c[0x0][0x198], RZ ;  /* 0x0000660005097a24 */ /* 0x000fe200078e02ff */
[----:B------:R-:W-:Y:S01]  /*1170*/  MOV R100, R12 ;  /* 0x0000000c00647202 */ /* 0x000fe20000000f00 */
[----:B------:R-:W-:Y:S01]  /*1180*/  @!P1 IMAD.MOV R8, RZ, RZ, -R8 ;  /* 0x000000ffff089224 */ /* 0x000fe200078e0a08 */
[----:B------:R-:W-:Y:S01]  /*1190*/  @!P0 LOP3.LUT R8, RZ, c[0x0][0x1c8], RZ, 0x33, !PT ;  /* 0x00007200ff088a12 */ /* 0x000fe200078e33ff */
[----:B------:R-:W-:Y:S02]  /*11a0*/  IMAD R4, R0, c[0x0][0x19c], R9 ;  /* 0x0000670000047a24 */ /* 0x000fe400078e0209 */
[----:B------:R-:W-:Y:S01]  /*11b0*/  IMAD.MOV.U32 R9, RZ, RZ, R0 ;  /* 0x000000ffff097224 */ /* 0x000fe200078e0000 */
[----:B------:R-:W-:Y:S01]  /*11c0*/  SHF.R.S32.HI R6, RZ, 0x1f, R8 ;  /* 0x0000001fff067819 */ /* 0x000fe20000011408 */
[----:B------:R-:W-:-:S04]  /*11d0*/  IMAD.IADD R101, R13, 0x1, R4 ;  /* 0x000000010d657824 */ /* 0x000fc800078e0204 */
        /* <DEDUP_REMOVED lines=15> */
.L_x_5190:
[----:B------:R1:W5:Y:S01]  /*12d0*/  @P5 LDG.E R3, [R106.64] ;  /* 0x000000066a035981 */ /* 0x000362000c1e1900 */
[----:B------:R-:W-:Y:S01]  /*12e0*/  ISETP.NE.AND P0, PT, R119, -0x1, PT ;  /* 0xffffffff7700780c */ /* 0x000fe20003f05270 */
[----:B-----5:R-:W-:Y:S01]  /*12f0*/  IMAD.MOV.U32 R11, RZ, RZ, 0x2 ;  /* 0x00000002ff0b7424 */ /* 0x020fe200078e00ff */
[----:B------:R-:W-:Y:S01]  /*1300*/  MOV R19, c[0x0][0x230] ;  /* 0x00008c0000137a02 */ /* 0x000fe20000000f00 */
[----:B------:R-:W-:Y:S01]  /*1310*/  IMAD.MOV.U32 R80, RZ, RZ, c[0x0][0x230] ;  /* 0x00008c00ff507624 */ /* 0x000fe200078e00ff */
[----:B------:R-:W-:Y:S01]  /*1320*/  SHF.R.S32.HI R68, RZ, 0x1f, R61 ;  /* 0x0000001fff447819 */ /* 0x000fe2000001143d */
[----:B------:R-:W-:Y:S01]  /*1330*/  IMAD.MOV.U32 R18, RZ, RZ, RZ ;  /* 0x000000ffff127224 */ /* 0x000fe200078e00ff */
[----:B------:R-:W-:Y:S01]  /*1340*/  SHF.R.S32.HI R82, RZ, 0x1f, R73 ;  /* 0x0000001fff527819 */ /* 0x000fe20000011449 */
[----:B------:R-:W-:Y:S01]  /*1350*/  IMAD.MOV.U32 R92, RZ, RZ, 0x5 ;  /* 0x00000005ff5c7424 */ /* 0x000fe200078e00ff */
[CC--:B------:R-:W-:Y:S01]  /*1360*/  LEA.HI R71, R68.reuse, R61.reuse, RZ, 0x3 ;  /* 0x0000003d44477211 */ /* 0x0c0fe200078f18ff */
[----:B------:R-:W-:Y:S01]  /*1370*/  IMAD.HI.U32 R80, R11, R80, R18 ;  /* 0x000000500b507227 */ /* 0x000fe200078e0012 */
[----:B------:R-:W-:-:S02]  /*1380*/  LEA.HI R19, R68, R61, RZ, 0x2 ;  /* 0x0000003d44137211 */ /* 0x000fc400078f10ff */
[----:B------:R-:W-:Y:S01]  /*1390*/  SHF.R.S32.HI R66, RZ, 0x3, R71 ;  /* 0x00000003ff427819 */ /* 0x000fe20000011447 */
[----:B------:R-:W-:Y:S01]  /*13a0*/  @!P0 IMAD R4, R2, c[0x0][0x178], RZ ;  /* 0x00005e0002048a24 */ /* 0x000fe200078e02ff */
[----:B------:R-:W-:Y:S01]  /*13b0*/  SHF.R.S32.HI R102, RZ, 0x2, R19 ;  /* 0x00000002ff667819 */ /* 0x000fe20000011413 */
[----:B------:R-:W-:Y:S01]  /*13c0*/  @P0 IMAD.WIDE.U32 R16, R119, c[0x0][0x190], RZ ;  /* 0x0000640077100a25 */ /* 0x000fe200078e00ff */
[CC--:B------:R-:W-:Y:S02]  /*13d0*/  LEA.HI R99, R68.reuse, R61.reuse, RZ, 0x5 ;  /* 0x0000003d44637211 */ /* 0x0c0fe400078f28ff */
[----:B------:R-:W-:Y:S01]  /*13e0*/  LEA.HI R68, R68, R61, RZ, 0x4 ;  /* 0x0000003d44447211 */ /* 0x000fe200078f20ff */
[C---:B------:R-:W-:Y:S01]  /*13f0*/  @!P0 IMAD.WIDE.U32 R20, R7.reuse, c[0x0][0x178], RZ ;  /* 0x00005e0007148a25 */ /* 0x040fe200078e00ff */
[----:B------:R-:W-:Y:S02]  /*1400*/  SHF.R.S32.HI R99, RZ, 0x5, R99 ;  /* 0x00000005ff637819 */ /* 0x000fe40000011463 */
[----:B------:R-:W-:Y:S01]  /*1410*/  SHF.R.S32.HI R103, RZ, 0x1f, R102 ;  /* 0x0000001fff677819 */ /* 0x000fe20000011466 */
[----:B------:R-:W-:Y:S01]  /*1420*/  @!P0 IMAD R4, R7, c[0x0][0x17c], R4 ;  /* 0x00005f0007048a24 */ /* 0x000fe200078e0204 */
[----:B------:R-:W-:Y:S01]  /*1430*/  LOP3.LUT R70, R68, 0xfffffff0, RZ, 0xc0, !PT ;  /* 0xfffffff044467812 */ /* 0x000fe200078ec0ff */
[----:B------:R-:W-:Y:S01]  /*1440*/  @P0 IMAD R17, R119, c[0x0][0x194], R17 ;  /* 0x0000650077110a24 */ /* 0x000fe200078e0211 */
[----:B------:R-:W-:Y:S01]  /*1450*/  LEA.HI R82, R82, R73, RZ, 0x6 ;  /* 0x0000004952527211 */ /* 0x000fe200078f30ff */
[----:B------:R-:W-:Y:S01]  /*1460*/  @!P0 IMAD.IADD R17, R21, 0x1, R4 ;  /* 0x0000000115118824 */ /* 0x000fe200078e0204 */
[C---:B------:R-:W-:Y:S01]  /*1470*/  LOP3.LUT R4, R19.reuse, 0xfffffffc, RZ, 0xc0, !PT ;  /* 0xfffffffc13047812 */ /* 0x040fe200078ec0ff */
[----:B------:R-:W-:Y:S01]  /*1480*/  IMAD.SHL.U32 R21, R66, 0x40, RZ ;  /* 0x0000004042157824 */ /* 0x000fe200078e00ff */
[----:B------:R-:W-:Y:S01]  /*1490*/  LEA.HI R19, R19, R102, RZ, 0x1 ;  /* 0x0000006613137211 */ /* 0x000fe200078f08ff */
[----:B------:R-:W-:Y:S01]  /*14a0*/  @!P0 IMAD.MOV.U32 R16, RZ, RZ, R20 ;  /* 0x000000ffff108224 */ /* 0x000fe200078e0014 */
[----:B------:R-:W-:Y:S01]  /*14b0*/  IADD3 R11, -R4, R61, RZ ;  /* 0x0000003d040b7210 */ /* 0x000fe20007ffe1ff */
[----:B------:R-:W-:Y:S01]  /*14c0*/  IMAD.WIDE R22, R23, 0x40, R102 ;  /* 0x0000004017167825 */ /* 0x000fe200078e0266 */
[----:B------:R-:W-:-:S02]  /*14d0*/  LOP3.LUT R19, R19, 0x7fffffe, RZ, 0xc0, !PT ;  /* 0x07fffffe13137812 */ /* 0x000fc400078ec0ff */
[----:B------:R-:W-:Y:S01]  /*14e0*/  LOP3.LUT R21, R21, 0xc0, RZ, 0xc0, !PT ;  /* 0x000000c015157812 */ /* 0x000fe200078ec0ff */
[----:B------:R-:W-:Y:S01]  /*14f0*/  IMAD.SHL.U32 R18, R11, 0x8, RZ ;  /* 0x000000080b127824 */ /* 0x000fe200078e00ff */
[----:B------:R-:W-:Y:S01]  /*1500*/  IADD3 R70, -R70, R61, RZ ;  /* 0x0000003d46467210 */ /* 0x000fe20007ffe1ff */
[----:B------:R-:W-:Y:S01]  /*1510*/  IMAD.IADD R12, R102, 0x1, -R19 ;  /* 0x00000001660c7824 */ /* 0x000fe200078e0a13 */
[----:B------:R-:W-:Y:S02]  /*1520*/  SHF.R.U32.HI R4, RZ, 0x3, R21 ;  /* 0x00000003ff047819 */ /* 0x000fe40000011615 */
[----:B------:R-:W-:Y:S01]  /*1530*/  LOP3.LUT R19, R21, 0x18, R18, 0xf8, !PT ;  /* 0x0000001815137812 */ /* 0x000fe200078ef812 */
[----:B------:R-:W-:Y:S01]  /*1540*/  IMAD R99, R99, 0x8, R12 ;  /* 0x0000000863637824 */ /* 0x000fe200078e020c */
[----:B------:R-:W-:Y:S02]  /*1550*/  IADD3 R14, P0, R18, R10, RZ ;  /* 0x0000000a120e7210 */ /* 0x000fe40007f1e0ff */
[----:B------:R-:W-:Y:S01]  /*1560*/  LOP3.LUT R4, R19, R4, RZ, 0x3c, !PT ;  /* 0x0000000413047212 */ /* 0x000fe200078e3cff */
[----:B------:R-:W-:Y:S01]  /*1570*/  IMAD R19, R6, c[0x0][0x1b8], RZ ;  /* 0x00006e0006137a24 */ /* 0x000fe200078e02ff */
[----:B------:R-:W-:-:S02]  /*1580*/  IADD3 R16, P1, R18, R16, RZ ;  /* 0x0000001012107210 */ /* 0x000fc40007f3e0ff */
[----:B------:R-:W-:Y:S01]  /*1590*/  LEA.HI R69, R70, R70, RZ, 0x1 ;  /* 0x0000004646457211 */ /* 0x000fe200078f08ff */
[----:B------:R-:W-:Y:S01]  /*15a0*/  IMAD.U32 R99, R99, 0x20, R4 ;  /* 0x0000002063637824 */ /* 0x000fe200078e0004 */
[----:B------:R-:W-:Y:S01]  /*15b0*/  SHF.R.S32.HI R82, RZ, 0x6, R82 ;  /* 0x00000006ff527819 */ /* 0x000fe20000011452 */
[----:B------:R-:W-:Y:S01]  /*15c0*/  IMAD R4, R8, c[0x0][0x1bc], R19 ;  /* 0x00006f0008047a24 */ /* 0x000fe200078e0213 */
[----:B------:R-:W-:Y:S02]  /*15d0*/  SHF.R.S32.HI R19, RZ, 0x1f, R18 ;  /* 0x0000001fff137819 */ /* 0x000fe40000011412 */
[--C-:B------:R-:W-:Y:S02]  /*15e0*/  SHF.R.S32.HI R21, RZ, 0x1, R69.reuse ;  /* 0x00000001ff157819 */ /* 0x100fe40000011445 */
[----:B------:R-:W-:Y:S01]  /*15f0*/  SHF.R.S32.HI R10, RZ, 0x1f, R69 ;  /* 0x0000001fff0a7819 */ /* 0x000fe20000011445 */
[C---:B------:R-:W-:Y:S01]  /*1600*/  IMAD.X R15, R19.reuse, 0x1, R15, P0 ;  /* 0x00000001130f7824 */ /* 0x040fe200000e060f */
[----:B------:R-:W-:Y:S01]  /*1610*/  IADD3 R88, P0, R102, R9, RZ ;  /* 0x0000000966587210 */ /* 0x000fe20007f1e0ff */
[----:B------:R-:W-:Y:S01]  /*1620*/  IMAD.X R17, R19, 0x1, R17, P1 ;  /* 0x0000000113117824 */ /* 0x000fe200008e0611 */
[----:B------:R-:W-:Y:S01]  /*1630*/  IMNMX R82, RZ, R82, !PT ;  /* 0x00000052ff527217 */ /* 0x000fe20007800200 */
[----:B------:R-:W-:Y:S01]  /*1640*/  IMAD.WIDE.U32 R14, R8, c[0x0][0x1b8], R14 ;  /* 0x00006e00080e7a25 */ /* 0x000fe200078e000e */
[----:B------:R-:W-:-:S02]  /*1650*/  IADD3.X R5, R103, R5, RZ, P0, !PT ;  /* 0x0000000567057210 */ /* 0x000fc400007fe4ff */
[----:B------:R-:W-:Y:S01]  /*1660*/  IADD3 R100, P0, R18, R100, RZ ;  /* 0x0000006412647210 */ /* 0x000fe20007f1e0ff */
[----:B------:R-:W-:Y:S01]  /*1670*/  IMAD R9, R23, c[0x0][0x190], RZ ;  /* 0x0000640017097a24 */ /* 0x000fe200078e02ff */
[----:B------:R-:W-:Y:S01]  /*1680*/  LEA.HI R10, R10, R21, RZ, 0x2 ;  /* 0x000000150a0a7211 */ /* 0x000fe200078f10ff */
[----:B------:R-:W-:Y:S01]  /*1690*/  IMAD.IADD R15, R15, 0x1, R4 ;  /* 0x000000010f0f7824 */ /* 0x000fe200078e0204 */
[----:B------:R-:W-:Y:S01]  /*16a0*/  SHF.R.S32.HI R4, RZ, 0x1f, R104 ;  /* 0x0000001fff047819 */ /* 0x000fe20000011468 */
[----:B------:R-:W-:Y:S01]  /*16b0*/  IMAD R9, R22, c[0x0][0x194], R9 ;  /* 0x0000650016097a24 */ /* 0x000fe200078e0209 */
[----:B------:R-:W-:Y:S01]  /*16c0*/  LOP3.LUT R10, R10, 0xfffffffc, RZ, 0xc0, !PT ;  /* 0xfffffffc0a0a7812 */ /* 0x000fe200078ec0ff */
[----:B------:R-:W-:Y:S01]  /*16d0*/  IMAD.WIDE.U32 R16, R22, c[0x0][0x190], R16 ;  /* 0x0000640016107a25 */ /* 0x000fe200078e0010 */
[----:B------:R-:W-:Y:S02]  /*16e0*/  SHF.R.S32.HI R77, RZ, 0x1, R80 ;  /* 0x00000001ff4d7819 */ /* 0x000fe40000011450 */
[----:B------:R-:W-:Y:S01]  /*16f0*/  SHF.L.U32 R11, R11, 0x2, RZ ;  /* 0x000000020b0b7819 */ /* 0x000fe200000006ff */
[----:B------:R-:W-:Y:S01]  /*1700*/  IMAD.IADD R17, R17, 0x1, R9 ;  /* 0x0000000111117824 */ /* 0x000fe200078e0209 */
[----:B------:R-:W-:Y:S01]  /*1710*/  MOV R51, 0x10 ;  /* 0x0000001000337802 */ /* 0x000fe20000000f00 */
[----:B------:R-:W-:Y:S01]  /*1720*/  IMAD R5, R5, c[0x0][0x1a0], RZ ;  /* 0x0000680005057a24 */ /* 0x000fe200078e02ff */
[----:B------:R-:W-:Y:S01]  /*1730*/  SHF.L.U32 R79, R77, 0x5, RZ ;  /* 0x000000054d4f7819 */ /* 0x000fe200000006ff */
[----:B------:R-:W-:-:S02]  /*1740*/  IMAD R9, R4, c[0x0][0x1a8], RZ ;  /* 0x00006a0004097a24 */ /* 0x000fc400078e02ff */
[----:B------:R-:W-:Y:S02]  /*1750*/  IMAD R85, R88, c[0x0][0x1a4], R5 ;  /* 0x0000690058557a24 */ /* 0x000fe400078e0205 */
[----:B------:R-:W-:Y:S01]  /*1760*/  IMAD.X R101, R19, 0x1, R13, P0 ;  /* 0x0000000113657824 */ /* 0x000fe200000e060d */
[----:B------:R-:W-:Y:S01]  /*1770*/  ISETP.GT.AND P0, PT, R86, R82, PT ;  /* 0x000000525600720c */ /* 0x000fe20003f04270 */
[----:B------:R-:W-:Y:S02]  /*1780*/  IMAD R5, R104, c[0x0][0x1ac], R9 ;  /* 0x00006b0068057a24 */ /* 0x000fe400078e0209 */
[----:B------:R-:W-:Y:S02]  /*1790*/  IMAD.MOV.U32 R9, RZ, RZ, c[0x0][0x1a0] ;  /* 0x00006800ff097624 */ /* 0x000fe400078e00ff */
[----:B------:R-:W-:Y:S02]  /*17a0*/  IMAD.IADD R64, R21, 0x1, -R10 ;  /* 0x0000000115407824 */ /* 0x000fe400078e0a0a */
[C---:B------:R-:W-:Y:S01]  /*17b0*/  IMAD.SHL.U32 R62, R9.reuse, 0x20, RZ ;  /* 0x00000020093e7824 */ /* 0x040fe200078e00ff */
[----:B------:R-:W-:Y:S01]  /*17c0*/  SHF.L.U64.HI R67, R9, R92, c[0x0][0x1a4] ;  /* 0x0000690009437619 */ /* 0x000fe2000001025c */
[----:B------:R-:W-:Y:S01]  /*17d0*/  IMAD R78, R102, R77, R11 ;  /* 0x0000004d664e7224 */ /* 0x000fe200078e020b */
[----:B------:R-:W-:Y:S01]  /*17e0*/  LOP3.LUT P1, RZ, R64, 0x2, RZ, 0xc0, !PT ;  /* 0x0000000240ff7812 */ /* 0x000fe2000782c0ff */
[----:B------:R-:W-:-:S02]  /*17f0*/  IMAD R9, R103, c[0x0][0x198], RZ ;  /* 0x0000660067097a24 */ /* 0x000fc400078e02ff */
[----:B------:R-:W-:Y:S01]  /*1800*/  IMAD.WIDE.U32 R88, R88, c[0x0][0x1a0], R14 ;  /* 0x0000680058587a25 */ /* 0x000fe200078e000e */
[----:B------:R-:W-:Y:S02]  /*1810*/  MOV R15, c[0x0][0x198] ;  /* 0x00006600000f7a02 */ /* 0x000fe40000000f00 */
[--C-:B------:R-:W-:Y:S01]  /*1820*/  SHF.R.S32.HI R75, RZ, 0x1f, R78.reuse ;  /* 0x0000001fff4b7819 */ /* 0x100fe2000001144e */
[----:B------:R-:W-:Y:S01]  /*1830*/  IMAD.IADD R76, R11, 0x1, R78 ;  /* 0x000000010b4c7824 */ /* 0x000fe200078e024e */
[----:B------:R-:W-:Y:S01]  /*1840*/  SHF.L.U64.HI R60, R15, R92, c[0x0][0x19c] ;  /* 0x000067000f3c7619 */ /* 0x000fe2000001025c */
[----:B------:R-:W-:Y:S01]  /*1850*/  IMAD.WIDE.U32 R104, R104, c[0x0][0x1a8], R16 ;  /* 0x00006a0068687a25 */ /* 0x000fe200078e0010 */
[----:B------:R-:W-:Y:S02]  /*1860*/  SEL R51, R51, 0xfffffff0, !P1 ;  /* 0xfffffff033337807 */ /* 0x000fe40004800000 */
[----:B------:R-:W-:Y:S01]  /*1870*/  SHF.R.S32.HI R74, RZ, 0x1f, R76 ;  /* 0x0000001fff4a7819 */ /* 0x000fe2000001144c */
[C---:B------:R-:W-:Y:S01]  /*1880*/  IMAD R9, R102.reuse, c[0x0][0x19c], R9 ;  /* 0x0000670066097a24 */ /* 0x040fe200078e0209 */
[----:B------:R-:W-:Y:S01]  /*1890*/  IADD3 R85, R89, R85, RZ ;  /* 0x0000005559557210 */ /* 0x000fe20007ffe0ff */
[----:B------:R-:W-:-:S04]  /*18a0*/  IMAD.WIDE.U32 R100, R102, c[0x0][0x198], R100 ;  /* 0x0000660066647a25 */ /* 0x000fc800078e0064 */
[----:B------:R-:W-:Y:S02]  /*18b0*/  IMAD.SHL.U32 R55, R15, 0x20, RZ ;  /* 0x000000200f377824 */ /* 0x000fe400078e00ff */
        /* <DEDUP_REMOVED lines=11> */
[----:B------:R-:W-:Y:S01]  /*1970*/  IADD3 R98, R79, 0x20, RZ ;  /* 0x000000204f627810 */ /* 0x000fe20007ffe0ff */
[----:B------:R-:W-:Y:S01]  /*1980*/  IMAD R4, R7, c[0x0][0x284], R4 ;  /* 0x0000a10007047a24 */ /* 0x000fe200078e0204 */
[----:B------:R-:W-:Y:S01]  /*1990*/  IADD3.X R5, R5, R103, ~R10, P1, P0 ;  /* 0x0000006705057210 */ /* 0x000fe20000fe0c0a */
[----:B------:R-:W-:Y:S01]  /*19a0*/  IMAD.WIDE.U32 R12, R7, c[0x0][0x278], R18 ;  /* 0x00009e00070c7a25 */ /* 0x000fe200078e0012 */
[----:B------:R-:W-:Y:S01]  /*19b0*/  IADD3 R97, R79, 0x40, RZ ;  /* 0x000000404f617810 */ /* 0x000fe20007ffe0ff */
[----:B------:R-:W-:Y:S01]  /*19c0*/  ULDC.U8 UR8, c[0x0][0x313] ;  /* 0x0000c4c000087ab9 */ /* 0x000fe20000000000 */
[----:B------:R-:W-:Y:S01]  /*19d0*/  IADD3 R81, R102, 0x20, RZ ;  /* 0x0000002066517810 */ /* 0x000fe20007ffe0ff */
[----:B------:R-:W-:Y:S01]  /*19e0*/  IMAD R2, R7, c[0x0][0x27c], R2 ;  /* 0x00009f0007027a24 */ /* 0x000fe200078e0202 */
[----:B------:R-:W-:Y:S01]  /*19f0*/  SHF.R.S32.HI R96, RZ, 0x1f, R79 ;  /* 0x0000001fff607819 */ /* 0x000fe2000001144f */
[----:B------:R-:W-:Y:S01]  /*1a00*/  IMAD.IADD R15, R15, 0x1, R4 ;  /* 0x000000010f0f7824 */ /* 0x000fe200078e0204 */
[----:B------:R-:W-:Y:S01]  /*1a10*/  SHF.R.S32.HI R95, RZ, 0x1f, R98 ;  /* 0x0000001fff5f7819 */ /* 0x000fe20000011462 */
[----:B------:R-:W-:Y:S01]  /*1a20*/  IMAD.IADD R13, R13, 0x1, R2 ;  /* 0x000000010d0d7824 */ /* 0x000fe200078e0202 */
[----:B------:R-:W-:Y:S01]  /*1a30*/  SHF.R.S32.HI R94, RZ, 0x1f, R97 ;  /* 0x0000001fff5e7819 */ /* 0x000fe20000011461 */
[----:B------:R-:W-:-:S02]  /*1a40*/  IMAD R4, R5, c[0x0][0x288], RZ ;  /* 0x0000a20005047a24 */ /* 0x000fc400078e02ff */
[----:B------:R-:W-:Y:S02]  /*1a50*/  IMAD R2, R5, c[0x0][0x290], RZ ;  /* 0x0000a40005027a24 */ /* 0x000fe400078e02ff */
[C---:B------:R-:W-:Y:S02]  /*1a60*/  IMAD R4, R9.reuse, c[0x0][0x28c], R4 ;  /* 0x0000a30009047a24 */ /* 0x040fe400078e0204 */
[----:B------:R-:W-:-:S04]  /*1a70*/  IMAD.WIDE.U32 R12, R9, c[0x0][0x288], R12 ;  /* 0x0000a200090c7a25 */ /* 0x000fc800078e000c */
[C---:B------:R-:W-:Y:S02]  /*1a80*/  IMAD R2, R9.reuse, c[0x0][0x294], R2 ;  /* 0x0000a50009027a24 */ /* 0x040fe400078e0202 */
[----:B------:R-:W-:-:S04]  /*1a90*/  IMAD.WIDE.U32 R14, R9, c[0x0][0x290], R14 ;  /* 0x0000a400090e7a25 */ /* 0x000fc800078e000e */
[----:B------:R-:W-:Y:S02]  /*1aa0*/  IMAD.IADD R7, R13, 0x1, R4 ;  /* 0x000000010d077824 */ /* 0x000fe400078e0204 */
[----:B------:R-:W-:Y:S01]  /*1ab0*/  IMAD.IADD R5, R15, 0x1, R2 ;  /* 0x000000010f057824 */ /* 0x000fe200078e0202 */
[----:B------:R-:W-:Y:S01]  /*1ac0*/  IADD3 R15, R18, 0x20, RZ ;  /* 0x00000020120f7810 */ /* 0x000fe20007ffe0ff */
[C---:B------:R-:W-:Y:S02]  /*1ad0*/  IMAD R91, R6.reuse, c[0x0][0x2a0], RZ ;  /* 0x0000a800065b7a24 */ /* 0x040fe400078e02ff */
[----:B------:R-:W-:Y:S02]  /*1ae0*/  IMAD R123, R6, c[0x0][0x298], RZ ;  /* 0x0000a600067b7a24 */ /* 0x000fe400078e02ff */
[----:B------:R-:W-:Y:S01]  /*1af0*/  IMAD.MOV.U32 R4, RZ, RZ, R14 ;  /* 0x000000ffff047224 */ /* 0x000fe200078e000e */
[----:B------:R-:W-:Y:S01]  /*1b00*/  IADD3 R14, R18, 0x40, RZ ;  /* 0x00000040120e7810 */ /* 0x000fe20007ffe0ff */
[----:B------:R-:W-:-:S02]  /*1b10*/  IMAD.MOV.U32 R6, RZ, RZ, R12 ;  /* 0x000000ffff067224 */ /* 0x000fc400078e000c */
[C---:B------:R-:W-:Y:S02]  /*1b20*/  IMAD R91, R8.reuse, c[0x0][0x2a4], R91 ;  /* 0x0000a900085b7a24 */ /* 0x040fe400078e025b */
[C---:B------:R-:W-:Y:S02]  /*1b30*/  IMAD R123, R8.reuse, c[0x0][0x29c], R123 ;  /* 0x0000a700087b7a24 */ /* 0x040fe400078e027b */
[----:B------:R-:W-:-:S04]  /*1b40*/  IMAD.WIDE.U32 R4, R8, c[0x0][0x2a0], R4 ;  /* 0x0000a80008047a25 */ /* 0x000fc800078e0004 */
[----:B------:R-:W-:Y:S01]  /*1b50*/  IMAD.WIDE.U32 R8, R8, c[0x0][0x298], R6 ;  /* 0x0000a60008087a25 */ /* 0x000fe200078e0006 */
[----:B------:R-:W-:-:S03]  /*1b60*/  LEA R90, P1, R4, c[0x0][0x270], 0x1 ;  /* 0x00009c00045a7a11 */ /* 0x000fc600078208ff */
[----:B------:R-:W-:Y:S01]  /*1b70*/  IMAD.IADD R91, R5, 0x1, R91 ;  /* 0x00000001055b7824 */ /* 0x000fe200078e025b */
[----:B------:R-:W-:Y:S01]  /*1b80*/  IADD3 R123, R9, R123, RZ ;  /* 0x0000007b097b7210 */ /* 0x000fe20007ffe0ff */
[----:B------:R-:W-:Y:S01]  /*1b90*/  IMAD.IADD R0, R3, 0x1, R0 ;  /* 0x0000000103007824 */ /* 0x000fe200078e0200 */
[----:B------:R-:W-:Y:S01]  /*1ba0*/  LEA R122, P0, R8, c[0x0][0x268], 0x1 ;  /* 0x00009a00087a7a11 */ /* 0x000fe200078008ff */
[----:B------:R-:W-:Y:S01]  /*1bb0*/  IMAD.MOV.U32 R87, RZ, RZ, c[0x0][0x290] ;  /* 0x0000a400ff577624 */ /* 0x000fe200078e00ff */
[----:B------:R-:W-:Y:S01]  /*1bc0*/  LEA.HI.X R91, R4, c[0x0][0x274], R91, 0x1, P1 ;  /* 0x00009d00045b7a11 */ /* 0x000fe200008f0c5b */
[----:B------:R-:W-:Y:S01]  /*1bd0*/  IMAD R5, R77, R0, RZ ;  /* 0x000000004d057224 */ /* 0x000fe200078e02ff */
[----:B------:R-:W-:Y:S01]  /*1be0*/  LEA.HI.X R123, R8, c[0x0][0x26c], R123, 0x1, P0 ;  /* 0x00009b00087b7a11 */ /* 0x000fe200000f0c7b */
[----:B------:R-:W-:Y:S01]  /*1bf0*/  IMAD.MOV.U32 R93, RZ, RZ, c[0x0][0x288] ;  /* 0x0000a200ff5d7624 */ /* 0x000fe200078e00ff */
[----:B------:R-:W-:Y:S01]  /*1c00*/  LEA R114, P1, R100, c[0x0][0x168], 0x1 ;  /* 0x00005a0064727a11 */ /* 0x000fe200078208ff */
[----:B------:R-:W-:Y:S01]  /*1c10*/  IMAD.MOV.U32 R83, RZ, RZ, c[0x0][0x290] ;  /* 0x0000a400ff537624 */ /* 0x000fe200078e00ff */
[----:B------:R-:W-:Y:S01]  /*1c20*/  LEA R112, P0, R88, c[0x0][0x170], 0x1 ;  /* 0x00005c0058707a11 */ /* 0x000fe200078008ff */
[----:B------:R-:W-:Y:S01]  /*1c30*/  IMAD.MOV.U32 R13, RZ, RZ, R86 ;  /* 0x000000ffff0d7224 */ /* 0x000fe200078e0056 */
[----:B------:R-:W-:Y:S01]  /*1c40*/  LEA.HI.X R115, R100, c[0x0][0x16c], R54, 0x1, P1 ;  /* 0x00005b0064737a11 */ /* 0x000fe200008f0c36 */
[----:B------:R-:W-:Y:S01]  /*1c50*/  IMAD.U32 R83, R83, -0x40, RZ ;  /* 0xffffffc053537824 */ /* 0x000fe200078e00ff */
[----:B------:R-:W-:-:S02]  /*1c60*/  SHF.R.S32.HI R3, RZ, 0x1f, R5 ;  /* 0x0000001fff037819 */ /* 0x000fc40000011405 */
[-C--:B------:R-:W-:Y:S02]  /*1c70*/  IADD3 R108, P1, R76, R5.reuse, RZ ;  /* 0x000000054c6c7210 */ /* 0x080fe40007f3e0ff */
[----:B------:R-:W-:Y:S02]  /*1c80*/  LEA.HI.X R113, R88, c[0x0][0x174], R85, 0x1, P0 ;  /* 0x00005d0058717a11 */ /* 0x000fe400000f0c55 */
[----:B------:R-:W-:Y:S01]  /*1c90*/  IADD3 R52, P0, R78, R5, RZ ;  /* 0x000000054e347210 */ /* 0x000fe20007f1e0ff */
[--C-:B------:R-:W-:Y:S01]  /*1ca0*/  IMAD.X R5, R74, 0x1, R3.reuse, P1 ;  /* 0x000000014a057824 */ /* 0x100fe200008e0603 */
[CC--:B------:R-:W-:Y:S01]  /*1cb0*/  SHF.L.U64.HI R84, R87.reuse, R92.reuse, c[0x0][0x294] ;  /* 0x0000a50057547619 */ /* 0x0c0fe2000001025c */
[----:B------:R-:W-:Y:S01]  /*1cc0*/  IMAD.SHL.U32 R87, R87, 0x20, RZ ;  /* 0x0000002057577824 */ /* 0x000fe200078e00ff */
[----:B------:R-:W-:Y:S01]  /*1cd0*/  SHF.L.U64.HI R92, R93, R92, c[0x0][0x28c] ;  /* 0x0000a3005d5c7619 */ /* 0x000fe2000001025c */
[----:B------:R-:W-:Y:S01]  /*1ce0*/  IMAD.X R3, R75, 0x1, R3, P0 ;  /* 0x000000014b037824 */ /* 0x000fe200000e0603 */
[C---:B------:R-:W-:Y:S01]  /*1cf0*/  SHF.L.U64.HI R0, R108.reuse, 0x1, R5 ;  /* 0x000000016c007819 */ /* 0x040fe20000010205 */
[----:B------:R-:W-:Y:S01]  /*1d00*/  IMAD.SHL.U32 R108, R108, 0x2, RZ ;  /* 0x000000026c6c7824 */ /* 0x000fe200078e00ff */
[----:B------:R-:W-:-:S02]  /*1d10*/  SHF.L.U32 R93, R93, 0x5, RZ ;  /* 0x000000055d5d7819 */ /* 0x000fc400000006ff */
[C---:B------:R-:W-:Y:S01]  /*1d20*/  SHF.L.U64.HI R2, R52.reuse, 0x1, R3 ;  /* 0x0000000134027819 */ /* 0x040fe20000010203 */
[----:B------:R-:W-:Y:S01]  /*1d30*/  IMAD.SHL.U32 R52, R52, 0x2, RZ ;  /* 0x0000000234347824 */ /* 0x000fe200078e00ff */
[C---:B------:R-:W-:Y:S02]  /*1d40*/  IADD3 R110, P4, R108.reuse, c[0x0][0x2b0], RZ ;  /* 0x0000ac006c6e7a10 */ /* 0x040fe40007f9e0ff */
[----:B------:R-:W-:Y:S02]  /*1d50*/  IADD3 R108, P3, R108, c[0x0][0x2a8], RZ ;  /* 0x0000aa006c6c7a10 */ /* 0x000fe40007f7e0ff */
[C---:B------:R-:W-:Y:S02]  /*1d60*/  IADD3 R20, P1, R52.reuse, c[0x0][0x2b0], RZ ;  /* 0x0000ac0034147a10 */ /* 0x040fe40007f3e0ff */
[----:B------:R-:W-:Y:S02]  /*1d70*/  IADD3 R52, P0, R52, c[0x0][0x2a8], RZ ;  /* 0x0000aa0034347a10 */ /* 0x000fe40007f1e0ff */
[----:B------:R-:W-:-:S02]  /*1d80*/  SHF.L.U64.HI R84, R87, 0x1, R84 ;  /* 0x0000000157547819 */ /* 0x000fc40000010254 */
[C---:B------:R-:W-:Y:S01]  /*1d90*/  SHF.L.U64.HI R92, R93.reuse, 0x1, R92 ;  /* 0x000000015d5c7819 */ /* 0x040fe2000001025c */
[----:B------:R-:W-:Y:S01]  /*1da0*/  IMAD.SHL.U32 R93, R93, 0x2, RZ ;  /* 0x000000025d5d7824 */ /* 0x000fe200078e00ff */
[----:B------:R-:W-:Y:S02]  /*1db0*/  SHF.L.U32 R87, R87, 0x1, RZ ;  /* 0x0000000157577819 */ /* 0x000fe400000006ff */
[C---:B------:R-:W-:Y:S02]  /*1dc0*/  IADD3.X R111, R0.reuse, c[0x0][0x2b4], RZ, P4, !PT ;  /* 0x0000ad00006f7a10 */ /* 0x040fe400027fe4ff */
[----:B------:R-:W-:Y:S02]  /*1dd0*/  IADD3.X R109, R0, c[0x0][0x2ac], RZ, P3, !PT ;  /* 0x0000ab00006d7a10 */ /* 0x000fe40001ffe4ff */
[C---:B------:R-:W-:Y:S02]  /*1de0*/  IADD3.X R21, R2.reuse, c[0x0][0x2b4], RZ, P1, !PT ;  /* 0x0000ad0002157a10 */ /* 0x040fe40000ffe4ff */
[----:B------:R-:W-:-:S02]  /*1df0*/  IADD3.X R53, R2, c[0x0][0x2ac], RZ, P0, !PT ;  /* 0x0000ab0002357a10 */ /* 0x000fc400007fe4ff */
.L_x_5218:
[----:B------:R-:W-:Y:S01]  /*1e00*/  IMAD.SHL.U32 R17, R13, 0x40, RZ ;  /* 0x000000400d117824 */ /* 0x000fe200078e00ff */
[----:B------:R-:W-:Y:S02]  /*1e10*/  ISETP.NE.AND P6, PT, RZ, UR4, PT ;  /* 0x00000004ff007c0c */ /* 0x000fe4000bfc5270 */
[----:B--2---:R-:W-:Y:S02]  /*1e20*/  IADD3 R124, P5, R122, R93, RZ ;  /* 0x0000005d7a7c7210 */ /* 0x004fe40007fbe0ff */
[----:B------:R-:W-:Y:S02]  /*1e30*/  IADD3 R16, R17, -0x40, RZ ;  /* 0xffffffc011107810 */ /* 0x000fe40007ffe0ff */
[----:B------:R-:W-:Y:S01]  /*1e40*/  LEA R116, P4, R55, R114, 0x1 ;  /* 0x0000007237747211 */ /* 0x000fe200078808ff */
[----:B------:R-:W-:Y:S02]  /*1e50*/  IMAD.X R125, R123, 0x1, R92, P5 ;  /* 0x000000017b7d7824 */ /* 0x000fe400028e065c */
[----:B------:R-:W-:Y:S01]  /*1e60*/  IMAD.IADD R2, R63, 0x1, -R16 ;  /* 0x000000013f027824 */ /* 0x000fe200078e0a10 */
[----:B------:R-:W-:Y:S01]  /*1e70*/  LEA.HI.X R117, R55, R115, R60, 0x1, P4 ;  /* 0x0000007337757211 */ /* 0x000fe200020f0c3c */
[----:B------:R-:W-:Y:S03]  /*1e80*/  IMAD.IADD R0, R73, 0x1, -R16 ;  /* 0x0000000149007824 */ /* 0x000fe600078e0a10 */
[CC--:B------:R-:W-:Y:S02]  /*1e90*/  ISETP.GE.AND P1, PT, R102.reuse, R2.reuse, PT ;  /* 0x000000026600720c */ /* 0x0c0fe40003f26270 */
[C---:B------:R-:W-:Y:S02]  /*1ea0*/  ISETP.GE.AND P3, PT, R81.reuse, R2, PT ;  /* 0x000000025100720c */ /* 0x040fe40003f66270 */
[-C--:B------:R-:W-:Y:S02]  /*1eb0*/  ISETP.GE.AND P1, PT, R102, R0.reuse, !P1 ;  /* 0x000000006600720c */ /* 0x080fe40004f26270 */
[----:B------:R-:W-:Y:S11]  /*1ec0*/  ISETP.GE.AND P3, PT, R81, R0, !P3 ;  /* 0x000000005100720c */ /* 0x000ff60005f66270 */
[----:B------:R-:W2:Y:S02]  /*1ed0*/  @P1 LDG.E.128 R8, [R90.64] ;  /* 0x000000065a081981 */ /* 0x000ea4000c1e1d00 */
[----:B------:R-:W-:Y:S05]  /*1ee0*/  @P3 IADD3 R22, P0, R90, R87, RZ ;  /* 0x000000575a163210 */ /* 0x000fea0007f1e0ff */
[----:B------:R-:W-:Y:S01]  /*1ef0*/  @P3 IMAD.X R23, R91, 0x1, R84, P0 ;  /* 0x000000015b173824 */ /* 0x000fe200000e0654 */
[C---:B------:R-:W-:Y:S04]  /*1f00*/  @P3 LEA R2, P0, R62.reuse, R112, 0x1 ;  /* 0x000000703e023211 */ /* 0x040fe800078008ff */
[----:B------:R-:W-:Y:S01]  /*1f10*/  @P3 LEA.HI.X R3, R62, R113, R67, 0x1, P0 ;  /* 0x000000713e033211 */ /* 0x000fe200000f0c43 */
[----:B--2---:R1:W-:Y:S04]  /*1f20*/  @P1 STG.E.128 [R112.64], R8 ;  /* 0x0000000870001986 */ /* 0x0043e8000c101d06 */
[----:B------:R-:W2:Y:S04]  /*1f30*/  @P1 LDG.E.128 R4, [R90.64+0x40] ;  /* 0x000040065a041981 */ /* 0x000ea8000c1e1d00 */
[----:B--2---:R2:W-:Y:S04]  /*1f40*/  @P1 STG.E.128 [R112.64+0x40], R4 ;  /* 0x0000400470001986 */ /* 0x0045e8000c101d06 */
[----:B------:R3:W4:Y:S02]  /*1f50*/  @P1 LDG.E.128 R28, [R90.64+0x80] ;  /* 0x000080065a1c1981 */ /* 0x000724000c1e1d00 */
[C---:B---3--:R-:W-:Y:S04]  /*1f60*/  LEA R90, P0, R83.reuse, R90, 0x1 ;  /* 0x0000005a535a7211 */ /* 0x048fe800078008ff */
[----:B------:R-:W-:Y:S01]  /*1f70*/  LEA.HI.X.SX32 R91, R83, R91, 0x1, P0 ;  /* 0x0000005b535b7211 */ /* 0x000fe200000f0eff */
[----:B----4-:R3:W-:Y:S04]  /*1f80*/  @P1 STG.E.128 [R112.64+0x80], R28 ;  /* 0x0000801c70001986 */ /* 0x0107e8000c101d06 */
[----:B------:R-:W4:Y:S04]  /*1f90*/  @P3 LDG.E.128 R24, [R22.64] ;  /* 0x0000000616183981 */ /* 0x000f28000c1e1d00 */
[----:B----4-:R3:W-:Y:S04]  /*1fa0*/  @P3 STG.E.128 [R2.64], R24 ;  /* 0x0000001802003986 */ /* 0x0107e8000c101d06 */
[----:B-1----:R-:W4:Y:S04]  /*1fb0*/  @P3 LDG.E.128 R8, [R22.64+0x40] ;  /* 0x0000400616083981 */ /* 0x002f28000c1e1d00 */
[----:B----4-:R3:W-:Y:S04]  /*1fc0*/  @P3 STG.E.128 [R2.64+0x40], R8 ;  /* 0x0000400802003986 */ /* 0x0107e8000c101d06 */
[----:B--2---:R-:W2:Y:S04]  /*1fd0*/  @P3 LDG.E.128 R4, [R22.64+0x80] ;  /* 0x0000800616043981 */ /* 0x004ea8000c1e1d00 */
        /* <DEDUP_REMOVED lines=8> */
[----:B---3--:R-:W2:Y:S01]  /*2060*/  LDG.E.128 R24, [R122.64] ;  /* 0x000000067a187981 */ /* 0x008ea2000c1e1d00 */
[----:B------:R-:W-:Y:S11]  /*2070*/  ISETP.GE.AND P1, PT, R15, UR4, PT ;  /* 0x000000040f007c0c */ /* 0x000ff6000bf26270 */
[----:B------:R-:W3:Y:S06]  /*2080*/  @!P0 LDG.E.64 R22, [R20.64] ;  /* 0x0000000614168981 */ /* 0x000eec000c1e1b00 */
[----:B------:R-:W4:Y:S01]  /*2090*/  @!P0 LDG.E.64 R38, [R52.64] ;  /* 0x0000000634268981 */ /* 0x000f22000c1e1b00 */
[----:B--2---:R-:W-:Y:S01]  /*20a0*/  @!P0 IMAD.U32 R30, R25, 0x10000, RZ ;  /* 0x00010000191e8824 */ /* 0x004fe200078e00ff */
[C---:B------:R-:W-:Y:S02]  /*20b0*/  @!P0 SHF.L.U32 R28, R24.reuse, 0x10, RZ ;  /* 0x00000010181c8819 */ /* 0x040fe400000006ff */
[----:B------:R-:W-:Y:S02]  /*20c0*/  @!P0 LOP3.LUT R34, R24, 0xffff0000, RZ, 0xc0, !PT ;  /* 0xffff000018228812 */ /* 0x000fe400078ec0ff */
[C---:B---3--:R-:W-:Y:S02]  /*20d0*/  @!P0 SHF.L.U32 R31, R22.reuse, 0x10, RZ ;  /* 0x00000010161f8819 */ /* 0x048fe400000006ff */
[----:B------:R-:W-:Y:S02]  /*20e0*/  @!P0 LOP3.LUT R29, R22, 0xffff0000, RZ, 0xc0, !PT ;  /* 0xffff0000161d8812 */ /* 0x000fe400078ec0ff */
[C---:B------:R-:W-:Y:S01]  /*20f0*/  @!P0 SHF.L.U32 R22, R23.reuse, 0x10, RZ ;  /* 0x0000001017168819 */ /* 0x040fe200000006ff */
[-C--:B------:R-:W-:Y:S01]  /*2100*/  @!P0 FMUL.FTZ R0, R28, R31.reuse ;  /* 0x0000001f1c008220 */ /* 0x080fe20000410000 */
[----:B------:R-:W-:Y:S01]  /*2110*/  @!P0 LOP3.LUT R23, R23, 0xffff0000, RZ, 0xc0, !PT ;  /* 0xffff000017178812 */ /* 0x000fe200078ec0ff */
[C---:B----4-:R-:W-:Y:S01]  /*2120*/  @!P0 IMAD.U32 R35, R38.reuse, 0x10000, RZ ;  /* 0x0001000026238824 */ /* 0x050fe200078e00ff */
[----:B------:R-:W-:Y:S01]  /*2130*/  @!P0 LOP3.LUT R37, R38, 0xffff0000, RZ, 0xc0, !PT ;  /* 0xffff000026258812 */ /* 0x000fe200078ec0ff */
[----:B------:R-:W-:Y:S01]  /*2140*/  @!P0 FMUL.FTZ R41, R34, R31 ;  /* 0x0000001f22298220 */ /* 0x000fe20000410000 */
[----:B------:R-:W-:Y:S01]  /*2150*/  @!P0 SHF.L.U32 R31, R26, 0x10, RZ ;  /* 0x000000101a1f8819 */ /* 0x000fe200000006ff */
[-C--:B------:R-:W-:Y:S01]  /*2160*/  @!P0 FFMA.FTZ R0, R34, R35.reuse, R0 ;  /* 0x0000002322008223 */ /* 0x080fe20000010000 */
[----:B------:R-:W-:Y:S01]  /*2170*/  @!P0 LOP3.LUT R34, R25, 0xffff0000, RZ, 0xc0, !PT ;  /* 0xffff000019228812 */ /* 0x000fe200078ec0ff */
[----:B------:R-:W-:Y:S01]  /*2180*/  @!P0 FFMA.FTZ R41, R28, R35, -R41 ;  /* 0x000000231c298223 */ /* 0x000fe20000010829 */
[C---:B------:R-:W-:Y:S01]  /*2190*/  @!P0 LOP3.LUT R38, R27.reuse, 0xffff0000, RZ, 0xc0, !PT ;  /* 0xffff00001b268812 */ /* 0x040fe200078ec0ff */
[----:B------:R-:W-:Y:S01]  /*21a0*/  @!P0 IMAD.U32 R28, R27, 0x10000, RZ ;  /* 0x000100001b1c8824 */ /* 0x000fe200078e00ff */
[----:B------:R-:W-:Y:S01]  /*21b0*/  @!P0 LOP3.LUT R35, R26, 0xffff0000, RZ, 0xc0, !PT ;  /* 0xffff00001a238812 */ /* 0x000fe200078ec0ff */
[----:B------:R-:W-:Y:S01]  /*21c0*/  @!P0 FMUL.FTZ R2, R30, R29 ;  /* 0x0000001d1e028220 */ /* 0x000fe20000410000 */
[----:B------:R-:W-:Y:S01]  /*21d0*/  @!P0 F2FP.BF16.PACK_AB R41, R0, R41 ;  /* 0x000000290029823e */ /* 0x000fe200000010ff */
[C---:B------:R-:W-:Y:S01]  /*21e0*/  @!P0 IMAD.U32 R36, R39.reuse, 0x10000, RZ ;  /* 0x0001000027248824 */ /* 0x040fe200078e00ff */
[----:B------:R-:W-:Y:S01]  /*21f0*/  @!P0 LOP3.LUT R39, R39, 0xffff0000, RZ, 0xc0, !PT ;  /* 0xffff000027278812 */ /* 0x000fe200078ec0ff */
[-C--:B------:R-:W-:Y:S01]  /*2200*/  @!P0 FMUL.FTZ R3, R31, R22.reuse ;  /* 0x000000161f038220 */ /* 0x080fe20000410000 */
[----:B------:R-:W-:Y:S01]  /*2210*/  @!P0 MOV R24, R41 ;  /* 0x0000002900188202 */ /* 0x000fe20000000f00 */
[----:B------:R-:W-:Y:S02]  /*2220*/  @!P0 FMUL.FTZ R43, R34, R29 ;  /* 0x0000001d222b8220 */ /* 0x000fe40000410000 */
[C---:B------:R-:W-:Y:S02]  /*2230*/  @!P0 FMUL.FTZ R40, R35.reuse, R22 ;  /* 0x0000001623288220 */ /* 0x040fe40000410000 */
        /* <DEDUP_REMOVED lines=104> */
.L_x_5196:
[----:B------:R-:W-:Y:S05]  /*28c0*/  BSYNC B0 ;  /* 0x0000000000007941 */ /* 0x000fea0003800000 */
.L_x_5195:
[----:B------:R-:W-:Y:S01]  /*28d0*/  BSSY B0, `(.L_x_5197) ;  /* 0x000008f000007945 */ /* 0x000fe20003800000 */
[----:B------:R-:W-:-:S05]  /*28e0*/  @!P3 BRA `(.L_x_5198) ;  /* 0x000008d00000b947 */ /* 0x000fca0003800000 */
[C---:B------:R-:W-:Y:S01]  /*28f0*/  SHF.L.U32 R47, R79.reuse, 0x1, RZ ;  /* 0x000000014f2f7819 */ /* 0x040fe200000006ff */
[----:B-1-3--:R-:W2:Y:S01]  /*2900*/  LDG.E.128 R24, [R124.64] ;  /* 0x000000067c187981 */ /* 0x00aea2000c1e1d00 */
[----:B------:R-:W-:Y:S02]  /*2910*/  ISETP.GE.AND P0, PT, R18, UR4, PT ;  /* 0x0000000412007c0c */ /* 0x000fe4000bf06270 */
[-C--:B------:R-:W-:Y:S02]  /*2920*/  IADD3 R32, P1, R20, R47.reuse, RZ ;  /* 0x0000002f14207210 */ /* 0x080fe40007f3e0ff */
[----:B------:R-:W-:Y:S02]  /*2930*/  SHF.L.U64.HI R45, R79, 0x1, R96 ;  /* 0x000000014f2d7819 */ /* 0x000fe40000010260 */
[----:B------:R-:W-:Y:S02]  /*2940*/  IADD3 R42, P3, R52, R47, RZ ;  /* 0x0000002f342a7210 */ /* 0x000fe40007f7e0ff */
[----:B------:R-:W-:Y:S02]  /*2950*/  IADD3.X R33, R21, R45, RZ, P1, !PT ;  /* 0x0000002d15217210 */ /* 0x000fe40000ffe4ff */
[----:B------:R-:W-:Y:S01]  /*2960*/  ISETP.GE.AND P1, PT, R15, UR4, PT ;  /* 0x000000040f007c0c */ /* 0x000fe2000bf26270 */
[----:B------:R-:W-:Y:S02]  /*2970*/  IMAD.X R43, R53, 0x1, R45, P3 ;  /* 0x00000001352b7824 */ /* 0x000fe400018e062d */
        /* <DEDUP_REMOVED lines=62> */
[-C--:B------:R-:W-:Y:S01]  /*2d60*/  @!P1 FFMA.FTZ R5, R36, R37.reuse, R5 ;  /* 0x0000002524059223 */ /* 0x080fe20000010005 */
[----:B------:R-:W-:Y:S01]  /*2d70*/  @!P1 LOP3.LUT R36, R29, 0xffff0000, RZ, 0xc0, !PT ;  /* 0xffff00001d249812 */ /* 0x000fe200078ec0ff */
[----:B------:R-:W-:Y:S01]  /*2d80*/  @!P1 FFMA.FTZ R44, R34, R37, -R44 ;  /* 0x00000025222c9223 */ /* 0x000fe2000001082c */
[----:B------:R-:W-:Y:S01]  /*2d90*/  @!P1 LOP3.LUT R37, R30, 0xffff0000, RZ, 0xc0, !PT ;  /* 0xffff00001e259812 */ /* 0x000fe200078ec0ff */
[-C--:B------:R-:W-:Y:S01]  /*2da0*/  @!P1 FMUL.FTZ R7, R27, R22.reuse ;  /* 0x000000161b079220 */ /* 0x080fe20000410000 */
[C---:B------:R-:W-:Y:S01]  /*2db0*/  @!P1 SHF.L.U32 R38, R41.reuse, 0x10, RZ ;  /* 0x0000001029269819 */ /* 0x040fe200000006ff */
[----:B------:R-:W-:Y:S01]  /*2dc0*/  @!P1 FMUL.FTZ R45, R36, R25 ;  /* 0x00000019242d9220 */ /* 0x000fe20000410000 */
[----:B------:R-:W-:Y:S01]  /*2dd0*/  @!P1 LOP3.LUT R41, R41, 0xffff0000, RZ, 0xc0, !PT ;  /* 0xffff000029299812 */ /* 0x000fe200078ec0ff */
[----:B------:R-:W-:Y:S01]  /*2de0*/  @!P1 FMUL.FTZ R46, R37, R22 ;  /* 0x00000016252e9220 */ /* 0x000fe20000410000 */
[----:B------:R-:W-:Y:S01]  /*2df0*/  @!P1 F2FP.BF16.PACK_AB R44, R5, R44 ;  /* 0x0000002c052c923e */ /* 0x000fe200000010ff */
[-C--:B------:R-:W-:Y:S02]  /*2e00*/  @!P1 FMUL.FTZ R47, R40, R23.reuse ;  /* 0x00000017282f9220 */ /* 0x080fe40000410000 */
[----:B------:R-:W-:Y:S01]  /*2e10*/  @!P1 FMUL.FTZ R8, R24, R23 ;  /* 0x0000001718089220 */ /* 0x000fe20000410000 */
[----:B------:R-:W-:Y:S01]  /*2e20*/  @!P1 MOV R28, R44 ;  /* 0x0000002c001c9202 */ /* 0x000fe20000000f00 */
[-C--:B------:R-:W-:Y:S02]  /*2e30*/  @!P1 FFMA.FTZ R45, R26, R39.reuse, -R45 ;  /* 0x000000271a2d9223 */ /* 0x080fe4000001082d */
[-C--:B------:R-:W-:Y:S02]  /*2e40*/  @!P1 FFMA.FTZ R46, R27, R38.reuse, -R46 ;  /* 0x000000261b2e9223 */ /* 0x080fe4000001082e */
[----:B------:R-:W-:Y:S02]  /*2e50*/  @!P1 FFMA.FTZ R6, R36, R39, R6 ;  /* 0x0000002724069223 */ /* 0x000fe40000010006 */
[----:B------:R-:W-:Y:S02]  /*2e60*/  @!P1 FFMA.FTZ R7, R37, R38, R7 ;  /* 0x0000002625079223 */ /* 0x000fe40000010007 */
        /* <DEDUP_REMOVED lines=21> */
[C---:B------:R-:W-:Y:S01]  /*2fc0*/  @!P0 LOP3.LUT R40, R27.reuse, 0xffff0000, RZ, 0xc0, !PT ;  /* 0xffff00001b288812 */ /* 0x040fe200078ec0ff */
        /* <DEDUP_REMOVED lines=31> */
.L_x_5198:
[----:B------:R-:W-:Y:S05]  /*31c0*/  BSYNC B0 ;  /* 0x0000000000007941 */ /* 0x000fea0003800000 */
.L_x_5197:
[----:B---3--:R-:W-:Y:S01]  /*31d0*/  IMAD.MOV.U32 R3, RZ, RZ, c[0x0][0x230] ;  /* 0x00008c00ff037624 */ /* 0x008fe200078e00ff */
[----:B------:R-:W-:Y:S03]  /*31e0*/  ULDC UR4, c[0x0][0x230] ;  /* 0x00008c0000047ab9 */ /* 0x000fe60000000800 */
[----:B------:R-:W-:Y:S05]  /*31f0*/  IMAD.U32 R3, R3, -0x20, RZ ;  /* 0xffffffe003037824 */ /* 0x000fea00078e00ff */
[C---:B------:R-:W-:Y:S02]  /*3200*/  LEA R52, P1, R3.reuse, R52, 0x1 ;  /* 0x0000003403347211 */ /* 0x040fe400078208ff */
[C---:B------:R-:W-:Y:S02]  /*3210*/  LEA R20, P0, R3.reuse, R20, 0x1 ;  /* 0x0000001403147211 */ /* 0x040fe400078008ff */
[C---:B------:R-:W-:Y:S02]  /*3220*/  LEA.HI.X.SX32 R53, R3.reuse, R53, 0x1, P1 ;  /* 0x0000003503357211 */ /* 0x040fe400008f0eff */
[----:B------:R-:W-:Y:S01]  /*3230*/  LEA.HI.X.SX32 R21, R3, R21, 0x1, P0 ;  /* 0x0000001503157211 */ /* 0x000fe200000f0eff */
[----:B------:R-:W-:-:S05]  /*3240*/  BRA `(.L_x_5199) ;  /* 0x0000221000007947 */ /* 0x000fca0003800000 */
.L_x_5194:
        /* <DEDUP_REMOVED lines=24> */
[C---:B---3--:R-:W-:Y:S04]  /*33d0*/  LEA R10, P0, R127.reuse, R122, 0x1 ;  /* 0x0000007a7f0a7211 */ /* 0x048fe800078008ff */
        /* <DEDUP_REMOVED lines=60> */
.L_x_5203:
[----:B------:R-:W-:Y:S05]  /*37a0*/  BSYNC B0 ;  /* 0x0000000000007941 */ /* 0x000fea0003800000 */
.L_x_5202:
[----:B-----5:R2:W-:Y:S01]  /*37b0*/  STG.E.128 [R114.64], R40 ;  /* 0x0000002872007986 */ /* 0x0205e2000c101d06 */
[----:B------:R-:W-:Y:S01]  /*37c0*/  ISETP.GE.AND P0, PT, R15, UR4, PT ;  /* 0x000000040f007c0c */ /* 0x000fe2000bf06270 */
[----:B------:R-:W-:Y:S02]  /*37d0*/  BSSY B0, `(.L_x_5204) ;  /* 0x0000051000007945 */ /* 0x000fe40003800000 */
[----:B------:R2:W5:Y:S10]  /*37e0*/  LDG.E.128 R44, [R122.64+0x40] ;  /* 0x000040067a2c7981 */ /* 0x000574000c1e1d00 */
[----:B------:R-:W-:-:S05]  /*37f0*/  @P0 BRA `(.L_x_5205) ;  /* 0x000004e000000947 */ /* 0x000fca0003800000 */
[C---:B-----5:R-:W-:Y:S01]  /*3800*/  SHF.L.U32 R37, R44.reuse, 0x10, RZ ;  /* 0x000000102c257819 */ /* 0x060fe200000006ff */
        /* <DEDUP_REMOVED lines=18> */
[----:B------:R-:W2:Y:S01]  /*3930*/  LDG.E.128 R128, [R130.64+0x40] ;  /* 0x0000400682807981 */ /* 0x000ea2000c1e1d00 */
[----:B------:R-:W-:Y:S01]  /*3940*/  MOV R127, RZ ;  /* 0x000000ff007f7202 */ /* 0x000fe20000000f00 */
[----:B------:R-:W-:Y:S05]  /*3950*/  @P1 IMAD R127, RZ, RZ, -UR5 ;  /* 0x80000005ff7f1e24 */ /* 0x000fea000f8e02ff */
[C---:B------:R-:W-:Y:S01]  /*3960*/  LEA R42, P0, R127.reuse, R108, 0x1 ;  /* 0x0000006c7f2a7211 */ /* 0x040fe200078008ff */
[----:B------:R3:W4:Y:S03]  /*3970*/  LDG.E.128 R24, [R10.64+0x40] ;  /* 0x000040060a187981 */ /* 0x000726000c1e1d00 */
        /* <DEDUP_REMOVED lines=54> */
.L_x_5205:
[----:B------:R-:W-:Y:S05]  /*3ce0*/  BSYNC B0 ;  /* 0x0000000000007941 */ /* 0x000fea0003800000 */
.L_x_5204:
[----:B-----5:R4:W-:Y:S01]  /*3cf0*/  STG.E.128 [R114.64+0x40], R44 ;  /* 0x0000402c72007986 */ /* 0x0209e2000c101d06 */
[----:B------:R-:W-:Y:S01]  /*3d00*/  ISETP.GE.AND P0, PT, R14, UR4, PT ;  /* 0x000000040e007c0c */ /* 0x000fe2000bf06270 */
[----:B------:R-:W-:Y:S02]  /*3d10*/  BSSY B0, `(.L_x_5206) ;  /* 0x0000051000007945 */ /* 0x000fe40003800000 */
[----:B--2---:R4:W5:Y:S10]  /*3d20*/  LDG.E.128 R40, [R122.64+0x80] ;  /* 0x000080067a287981 */ /* 0x004974000c1e1d00 */
[----:B------:R-:W-:-:S05]  /*3d30*/  @P0 BRA `(.L_x_5207) ;  /* 0x000004e000000947 */ /* 0x000fca0003800000 */
[C---:B-----5:R-:W-:Y:S01]  /*3d40*/  SHF.L.U32 R37, R40.reuse, 0x10, RZ ;  /* 0x0000001028257819 */ /* 0x060fe200000006ff */
[----:B------:R-:W-:Y:S01]  /*3d50*/  ULEA.HI UR5, UR4, UR4, URZ, 0x1 ;  /* 0x0000000404057291 */ /* 0x000fe2000f8f083f */
[----:B------:R-:W-:Y:S01]  /*3d60*/  LOP3.LUT R39, R40, 0xffff0000, RZ, 0xc0, !PT ;  /* 0xffff000028277812 */ /* 0x000fe200078ec0ff */
[----:B------:R-:W-:Y:S01]  /*3d70*/  IMAD.MOV.U32 R129, RZ, RZ, RZ ;  /* 0x000000ffff817224 */ /* 0x000fe200078e00ff */
[C---:B----4-:R-:W-:Y:S01]  /*3d80*/  SHF.L.U32 R44, R42.reuse, 0x10, RZ ;  /* 0x000000102a2c7819 */ /* 0x050fe200000006ff */
        /* <DEDUP_REMOVED lines=73> */
.L_x_5207:
[----:B------:R-:W-:Y:S05]  /*4220*/  BSYNC B0 ;  /* 0x0000000000007941 */ /* 0x000fea0003800000 */
.L_x_5206:
[----:B-----5:R2:W-:Y:S02]  /*4230*/  STG.E.128 [R114.64+0x80], R40 ;  /* 0x0000802872007986 */ /* 0x0205e4000c101d06 */
.L_x_5201:
[----:B------:R-:W-:Y:S05]  /*4240*/  BSYNC B1 ;  /* 0x0000000000017941 */ /* 0x000fea0003800000 */
.L_x_5200:
[----:B------:R-:W-:Y:S01]  /*4250*/  BSSY B1, `(.L_x_5208) ;  /* 0x000010b000017945 */ /* 0x000fe20003800000 */
[----:B------:R-:W-:-:S05]  /*4260*/  @!P3 BRA `(.L_x_5209) ;  /* 0x000010900000b947 */ /* 0x000fca0003800000 */
[----:B--2---:R2:W5:Y:S01]  /*4270*/  LDG.E.128 R40, [R124.64] ;  /* 0x000000067c287981 */ /* 0x004562000c1e1d00 */
[----:B------:R-:W-:Y:S01]  /*4280*/  ISETP.GE.AND P0, PT, R18, UR4, PT ;  /* 0x0000000412007c0c */ /* 0x000fe2000bf06270 */
[----:B------:R-:W-:Y:S01]  /*4290*/  @!UPT UIADD3 URZ, URZ, URZ, URZ ;  /* 0x0000003f3f3ff290 */ /* 0x000fe2000fffe03f */
[----:B------:R-:W-:Y:S11]  /*42a0*/  BSSY B0, `(.L_x_5210) ;  /* 0x0000054000007945 */ /* 0x000ff60003800000 */
[----:B------:R-:W-:-:S05]  /*42b0*/  @P0 BRA `(.L_x_5211) ;  /* 0x0000052000000947 */ /* 0x000fca0003800000 */
[----:B-----5:R-:W-:Y:S01]  /*42c0*/  LOP3.LUT R39, R40, 0xffff0000, RZ, 0xc0, !PT ;  /* 0xffff000028277812 */ /* 0x020fe200078ec0ff */
[----:B------:R-:W-:Y:S01]  /*42d0*/  ULEA.HI UR5, UR4, UR4, URZ, 0x1 ;  /* 0x0000000404057291 */ /* 0x000fe2000f8f083f */
[C---:B----4-:R-:W-:Y:S01]  /*42e0*/  SHF.L.U32 R44, R42.reuse, 0x10, RZ ;  /* 0x000000102a2c7819 */ /* 0x050fe200000006ff */
        /* <DEDUP_REMOVED lines=16> */
[C---:B---3--:R-:W-:Y:S03]  /*43f0*/  LEA R10, P0, R127.reuse, R124, 0x1 ;  /* 0x0000007c7f0a7211 */ /* 0x048fe600078008ff */
[----:B------:R-:W3:Y:S01]  /*4400*/  LDG.E.128 R128, [R134.64] ;  /* 0x0000000686807981 */ /* 0x000ee2000c1e1d00 */
[----:B------:R-:W-:Y:S01]  /*4410*/  LEA.HI.X.SX32 R11, R127, R125, 0x1, P0 ;  /* 0x0000007d7f0b7211 */ /* 0x000fe200000f0eff */
[----:B------:R-:W-:Y:S01]  /*4420*/  IMAD.MOV.U32 R127, RZ, RZ, RZ ;  /* 0x000000ffff7f7224 */ /* 0x000fe200078e00ff */
[----:B------:R-:W-:Y:S04]  /*4430*/  @P1 IADD3 R127, RZ, -UR5, RZ ;  /* 0x80000005ff7f1c10 */ /* 0x000fe8000fffe0ff */
[----:B------:R-:W-:Y:S01]  /*4440*/  IADD3 R133, P0, R79, R127, RZ ;  /* 0x0000007f4f857210 */ /* 0x000fe20007f1e0ff */
[----:B--2---:R4:W2:Y:S03]  /*4450*/  LDG.E.128 R24, [R10.64] ;  /* 0x000000060a187981 */ /* 0x0048a6000c1e1d00 */
[----:B------:R-:W-:Y:S02]  /*4460*/  LEA.HI.X.SX32 R127, R127, R96, 0x1, P0 ;  /* 0x000000607f7f7211 */ /* 0x000fe400000f0eff */
[C---:B------:R-:W-:Y:S04]  /*4470*/  LEA R46, P0, R133.reuse, R108, 0x1 ;  /* 0x0000006c852e7211 */ /* 0x040fe800078008ff */
        /* <DEDUP_REMOVED lines=18> */
[----:B------:R-:W-:Y:S01]  /*45a0*/  FMUL.FTZ R2, R33, R30 ;  /* 0x0000001e21027220 */ /* 0x000fe20000410000 */
[----:B------:R-:W-:Y:S01]  /*45b0*/  LOP3.LUT R9, R131, 0xffff0000, RZ, 0xc0, !PT ;  /* 0xffff000083097812 */ /* 0x000fe200078ec0ff */
[C---:B------:R-:W-:Y:S01]  /*45c0*/  IMAD.U32 R25, R26.reuse, 0x10000, RZ ;  /* 0x000100001a197824 */ /* 0x040fe200078e00ff */
[----:B------:R-:W-:Y:S01]  /*45d0*/  LOP3.LUT R24, R26, 0xffff0000, RZ, 0xc0, !PT ;  /* 0xffff00001a187812 */ /* 0x000fe200078ec0ff */
[----:B------:R-:W-:Y:S01]  /*45e0*/  FMUL.FTZ R3, R29, R28 ;  /* 0x0000001c1d037220 */ /* 0x000fe20000410000 */
[----:B------:R-:W-:Y:S01]  /*45f0*/  SHF.L.U32 R23, R27, 0x10, RZ ;  /* 0x000000101b177819 */ /* 0x000fe200000006ff */
[C---:B------:R-:W-:Y:S01]  /*4600*/  IMAD.U32 R34, R56.reuse, 0x10000, RZ ;  /* 0x0001000038227824 */ /* 0x040fe200078e00ff */
        /* <DEDUP_REMOVED lines=29> */
.L_x_5211:
[----:B------:R-:W-:Y:S05]  /*47e0*/  BSYNC B0 ;  /* 0x0000000000007941 */ /* 0x000fea0003800000 */
.L_x_5210:
[----:B-----5:R1:W-:Y:S01]  /*47f0*/  STG.E.128 [R116.64], R40 ;  /* 0x0000002874007986 */ /* 0x0203e2000c101d06 */
[----:B------:R-:W-:Y:S01]  /*4800*/  ISETP.GE.AND P0, PT, R15, UR4, PT ;  /* 0x000000040f007c0c */ /* 0x000fe2000bf06270 */
[----:B------:R-:W-:Y:S02]  /*4810*/  BSSY B0, `(.L_x_5212) ;  /* 0x0000055000007945 */ /* 0x000fe40003800000 */
[----:B----4-:R1:W5:Y:S10]  /*4820*/  LDG.E.128 R44, [R124.64+0x40] ;  /* 0x000040067c2c7981 */ /* 0x010374000c1e1d00 */
[----:B------:R-:W-:-:S05]  /*4830*/  @P0 BRA `(.L_x_5213) ;  /* 0x0000052000000947 */ /* 0x000fca0003800000 */
[C---:B-----5:R-:W-:Y:S01]  /*4840*/  LOP3.LUT R39, R44.reuse, 0xffff0000, RZ, 0xc0, !PT ;  /* 0xffff00002c277812 */ /* 0x060fe200078ec0ff */
        /* <DEDUP_REMOVED lines=24> */
[----:B------:R1:W4:Y:S03]  /*49d0*/  LDG.E.128 R24, [R10.64+0x40] ;  /* 0x000040060a187981 */ /* 0x000326000c1e1d00 */
[----:B------:R-:W-:Y:S02]  /*49e0*/  LEA.HI.X.SX32 R127, R127, R95, 0x1, P0 ;  /* 0x0000005f7f7f7211 */ /* 0x000fe400000f0eff */
[C---:B------:R-:W-:Y:S04]  /*49f0*/  LEA R42, P0, R133.reuse, R108, 0x1 ;  /* 0x0000006c852a7211 */ /* 0x040fe800078008ff */
        /* <DEDUP_REMOVED lines=54> */
.L_x_5213:
[----:B------:R-:W-:Y:S05]  /*4d60*/  BSYNC B0 ;  /* 0x0000000000007941 */ /* 0x000fea0003800000 */
.L_x_5212:
[----:B-----5:R4:W-:Y:S01]  /*4d70*/  STG.E.128 [R116.64+0x40], R44 ;  /* 0x0000402c74007986 */ /* 0x0209e2000c101d06 */
[----:B------:R-:W-:Y:S01]  /*4d80*/  ISETP.GE.AND P0, PT, R14, UR4, PT ;  /* 0x000000040e007c0c */ /* 0x000fe2000bf06270 */
[----:B------:R-:W-:Y:S02]  /*4d90*/  BSSY B0, `(.L_x_5214) ;  /* 0x0000055000007945 */ /* 0x000fe40003800000 */
[----:B-1----:R4:W5:Y:S10]  /*4da0*/  LDG.E.128 R40, [R124.64+0x80] ;  /* 0x000080067c287981 */ /* 0x002974000c1e1d00 */
        /* <DEDUP_REMOVED lines=23> */
[----:B--2---:R-:W-:Y:S01]  /*4f20*/  IMAD.MOV.U32 R125, RZ, RZ, RZ ;  /* 0x000000ffff7d7224 */ /* 0x004fe200078e00ff */
[----:B------:R-:W-:Y:S04]  /*4f30*/  @P1 IADD3 R125, RZ, -UR5, RZ ;  /* 0x80000005ff7d1c10 */ /* 0x000fe8000fffe0ff */
[----:B------:R-:W-:Y:S01]  /*4f40*/  IADD3 R127, P0, R97, R125, RZ ;  /* 0x0000007d617f7210 */ /* 0x000fe20007f1e0ff */
[----:B------:R1:W2:Y:S03]  /*4f50*/  LDG.E.128 R24, [R10.64+0x80] ;  /* 0x000080060a187981 */ /* 0x0002a6000c1e1d00 */
[----:B------:R-:W-:Y:S02]  /*4f60*/  LEA.HI.X.SX32 R125, R125, R94, 0x1, P0 ;  /* 0x0000005e7d7d7211 */ /* 0x000fe400000f0eff */
[C---:B------:R-:W-:Y:S04]  /*4f70*/  LEA R46, P0, R127.reuse, R108, 0x1 ;  /* 0x0000006c7f2e7211 */ /* 0x040fe800078008ff */
[----:B------:R-:W-:Y:S05]  /*4f80*/  LEA.HI.X R47, R127, R109, R125, 0x1, P0 ;  /* 0x0000006d7f2f7211 */ /* 0x000fea00000f0c7d */
[----:B------:R-:W4:Y:S01]  /*4f90*/  LDG.E.128 R56, [R46.64] ;  /* 0x000000062e387981 */ /* 0x000f22000c1e1d00 */
        /* <DEDUP_REMOVED lines=52> */
.L_x_5215:
[----:B------:R-:W-:Y:S05]  /*52e0*/  BSYNC B0 ;  /* 0x0000000000007941 */ /* 0x000fea0003800000 */
.L_x_5214:
[----:B-----5:R1:W-:Y:S02]  /*52f0*/  STG.E.128 [R116.64+0x80], R40 ;  /* 0x0000802874007986 */ /* 0x0203e4000c101d06 */
.L_x_5209:
[----:B------:R-:W-:Y:S05]  /*5300*/  BSYNC B1 ;  /* 0x0000000000017941 */ /* 0x000fea0003800000 */
.L_x_5208:
        /* <DEDUP_REMOVED lines=8> */
.L_x_5193:
[----:B------:R-:W2:Y:S01]  /*5390*/  @P1 LDG.E.128 R32, [R122.64] ;  /* 0x000000067a201981 */ /* 0x000ea2000c1e1d00 */
[----:B------:R-:W-:Y:S03]  /*53a0*/  UMOV UR4, URZ ;  /* 0x0000003f00047c82 */ /* 0x000fe60008000000 */
[----:B--2---:R1:W-:Y:S04]  /*53b0*/  @P1 STG.E.128 [R114.64], R32 ;  /* 0x0000002072001986 */ /* 0x0043e8000c101d06 */
[----:B---3--:R-:W2:Y:S04]  /*53c0*/  @P1 LDG.E.128 R28, [R122.64+0x40] ;  /* 0x000040067a1c1981 */ /* 0x008ea8000c1e1d00 */
[----:B--2---:R1:W-:Y:S04]  /*53d0*/  @P1 STG.E.128 [R114.64+0x40], R28 ;  /* 0x0000401c72001986 */ /* 0x0043e8000c101d06 */
[----:B------:R-:W2:Y:S04]  /*53e0*/  @P1 LDG.E.128 R24, [R122.64+0x80] ;  /* 0x000080067a181981 */ /* 0x000ea8000c1e1d00 */
[----:B--2---:R1:W-:Y:S04]  /*53f0*/  @P1 STG.E.128 [R114.64+0x80], R24 ;  /* 0x0000801872001986 */ /* 0x0043e8000c101d06 */
[----:B------:R-:W2:Y:S04]  /*5400*/  @P3 LDG.E.128 R8, [R124.64] ;  /* 0x000000067c083981 */ /* 0x000ea8000c1e1d00 */
[----:B--2---:R1:W-:Y:S04]  /*5410*/  @P3 STG.E.128 [R116.64], R8 ;  /* 0x0000000874003986 */ /* 0x0043e8000c101d06 */
[----:B------:R-:W2:Y:S04]  /*5420*/  @P3 LDG.E.128 R4, [R124.64+0x40] ;  /* 0x000040067c043981 */ /* 0x000ea8000c1e1d00 */
[----:B--2---:R1:W-:Y:S04]  /*5430*/  @P3 STG.E.128 [R116.64+0x40], R4 ;  /* 0x0000400474003986 */ /* 0x0043e8000c101d06 */
[----:B------:R-:W2:Y:S04]  /*5440*/  @P3 LDG.E.128 R36, [R124.64+0x80] ;  /* 0x000080067c243981 */ /* 0x000ea8000c1e1d00 */
[----:B--2---:R1:W-:Y:S02]  /*5450*/  @P3 STG.E.128 [R116.64+0x80], R36 ;  /* 0x0000802474003986 */ /* 0x0043e4000c101d06 */
.L_x_5199:
[----:B------:R-:W-:Y:S04]  /*5460*/  IMAD.MOV.U32 R3, RZ, RZ, c[0x0][0x288] ;  /* 0x0000a200ff037624 */ /* 0x000fe800078e00ff */
[----:B------:R-:W-:Y:S05]  /*5470*/  IMAD.U32 R3, R3, -0x40, RZ ;  /* 0xffffffc003037824 */ /* 0x000fea00078e00ff */
[C---:B-1--4-:R-:W-:Y:S04]  /*5480*/  LEA R122, P0, R3.reuse, R122, 0x1 ;  /* 0x0000007a037a7211 */ /* 0x052fe800078008ff */
        /* <DEDUP_REMOVED lines=53> */
[----:B------:R-:W-:Y:S01]  /*57e0*/  IMAD.WIDE.U32 R24, R0, c[0x0][0x1a0], RZ ;  /* 0x0000680000187a25 */ /* 0x000fe200078e00ff */
[----:B------:R-:W-:Y:S03]  /*57f0*/  SHF.R.S32.HI R7, RZ, 0x1f, R0 ;  /* 0x0000001fff077819 */ /* 0x000fe60000011400 */
[----:B---3--:R-:W-:Y:S02]  /*5800*/  IMAD.IADD R10, R5, 0x1, -R6 ;  /* 0x00000001050a7824 */ /* 0x008fe400078e0a06 */
        /* <DEDUP_REMOVED lines=17> */
[----:B--2---:R-:W-:Y:S02]  /*5920*/  LEA R114, P0, R22, R114, 0x1 ;  /* 0x0000007216727211 */ /* 0x004fe400078008ff */
[----:B------:R-:W-:Y:S02]  /*5930*/  LEA.HI.X R113, R24, R113, R9, 0x1, P1 ;  /* 0x0000007118717211 */ /* 0x000fe400008f0c09 */
[----:B------:R-:W-:Y:S01]  /*5940*/  LEA.HI.X R115, R22, R115, R7, 0x1, P0 ;  /* 0x0000007316737211 */ /* 0x000fe200000f0c07 */
[----:B------:R-:W-:-:S05]  /*5950*/  BRA `(.L_x_5217) ;  /* 0x0000008000007947 */ /* 0x000fca0003800000 */
.L_x_5216:
[----:B------:R-:W-:Y:S02]  /*5960*/  IMAD.MOV.U32 R5, RZ, RZ, c[0x0][0x1a0] ;  /* 0x00006800ff057624 */ /* 0x000fe400078e00ff */
[----:B------:R-:W-:Y:S02]  /*5970*/  IMAD.MOV.U32 R3, RZ, RZ, c[0x0][0x198] ;  /* 0x00006600ff037624 */ /* 0x000fe400078e00ff */
[----:B------:R-:W-:Y:S02]  /*5980*/  IMAD.U32 R5, R5, -0x40, RZ ;  /* 0xffffffc005057824 */ /* 0x000fe400078e00ff */
[----:B------:R-:W-:Y:S03]  /*5990*/  IMAD.U32 R3, R3, -0x40, RZ ;  /* 0xffffffc003037824 */ /* 0x000fe600078e00ff */
[----:B------:R-:W-:Y:S02]  /*59a0*/  LEA R112, P1, R5, R112, 0x1 ;  /* 0x0000007005707211 */ /* 0x000fe400078208ff */
[----:B--2---:R-:W-:Y:S02]  /*59b0*/  LEA R114, P0, R3, R114, 0x1 ;  /* 0x0000007203727211 */ /* 0x004fe400078008ff */
[----:B------:R-:W-:Y:S02]  /*59c0*/  LEA.HI.X.SX32 R113, R5, R113, 0x1, P1 ;  /* 0x0000007105717211 */ /* 0x000fe400008f0eff */
[----:B------:R-:W-:Y:S02]  /*59d0*/  LEA.HI.X.SX32 R115, R3, R115, 0x1, P0 ;  /* 0x0000007303737211 */ /* 0x000fe400000f0eff */
.L_x_5217:
[----:B------:R-:W-:Y:S04]  /*59e0*/  IADD3 R13, R13, -0x1, RZ ;  /* 0xffffffff0d0d7810 */ /* 0x000fe80007ffe0ff */
[----:B------:R-:W-:Y:S11]  /*59f0*/  ISETP.GT.AND P0, PT, R13, R82, PT ;  /* 0x000000520d00720c */ /* 0x000ff60003f04270 */
[----:B------:R-:W-:Y:S02]  /*5a00*/  @!UPT UIADD3 URZ, URZ, URZ, URZ ;  /* 0x0000003f3f3ff290 */ /* 0x000fe4000fffe03f */
[----:B------:R-:W-:-:S05]  /*5a10*/  @P0 BRA `(.L_x_5218) ;  /* 0xffffc3e000000947 */ /* 0x000fca000383ffff */
.L_x_5192:
        /* <DEDUP_REMOVED lines=17> */
[----:B------:R-:W-:Y:S02]  /*5b30*/  IADD3.X R7, R72, UR5, RZ, P0, !PT ;  /* 0x0000000548077c10 */ /* 0x000fe400087fe4ff */
        /* <DEDUP_REMOVED lines=64> */
.L_x_5225:
[----:B------:R-:W-:Y:S05]  /*5f40*/  BSYNC B0 ;  /* 0x0000000000007941 */ /* 0x000fea0003800000 */
.L_x_5224:
        /* <DEDUP_REMOVED lines=29> */
[----:B------:R-:W-:Y:S02]  /*6120*/  FFMA.FTZ R15, R2, R29, -R15 ;  /* 0x0000001d020f7223 */ /* 0x000fe4000001080f */
[-C--:B------:R-:W-:Y:S02]  /*6130*/  FMUL.FTZ R7, R13, R4.reuse ;  /* 0x000000040d077220 */ /* 0x080fe40000410000 */
[-C--:B------:R-:W-:Y:S02]  /*6140*/  FMUL.FTZ R2, R30, R5.reuse ;  /* 0x000000051e027220 */ /* 0x080fe40000410000 */
[----:B------:R-:W-:Y:S02]  /*6150*/  FMUL.FTZ R4, R8, R4 ;  /* 0x0000000408047220 */ /* 0x000fe40000410000 */
[----:B------:R-:W-:-:S02]  /*6160*/  FMUL.FTZ R5, R12, R5 ;  /* 0x000000050c057220 */ /* 0x000fc40000410000 */
        /* <DEDUP_REMOVED lines=10> */
.L_x_5227:
[----:B------:R-:W-:Y:S05]  /*6210*/  BSYNC B0 ;  /* 0x0000000000007941 */ /* 0x000fea0003800000 */
.L_x_5226:
        /* <DEDUP_REMOVED lines=44> */
.L_x_5229:
[----:B------:R-:W-:Y:S05]  /*64e0*/  BSYNC B0 ;  /* 0x0000000000007941 */ /* 0x000fea0003800000 */
.L_x_5228:
[----:B-----5:R4:W-:Y:S02]  /*64f0*/  STS.128 [R122+0x2000], R8 ;  /* 0x002000087a007388 */ /* 0x0209e40000000c00 */
.L_x_5223:
[----:B------:R-:W-:Y:S05]  /*6500*/  BSYNC B1 ;  /* 0x0000000000017941 */ /* 0x000fea0003800000 */
.L_x_5222:
        /* <DEDUP_REMOVED lines=54> */
.L_x_5232:
[----:B------:R-:W-:Y:S05]  /*6870*/  BSYNC B0 ;  /* 0x0000000000007941 */ /* 0x000fea0003800000 */
.L_x_5231:
        /* <DEDUP_REMOVED lines=44> */
.L_x_5234:
[----:B------:R-:W-:Y:S05]  /*6b40*/  BSYNC B0 ;  /* 0x0000000000007941 */ /* 0x000fea0003800000 */
.L_x_5233:
        /* <DEDUP_REMOVED lines=44> */
.L_x_5236:
[----:B------:R-:W-:Y:S05]  /*6e10*/  BSYNC B0 ;  /* 0x0000000000007941 */ /* 0x000fea0003800000 */
.L_x_5235:
[----:B-----5:R3:W-:Y:S01]  /*6e20*/  STS.128 [R122+0x2800], R24 ;  /* 0x002800187a007388 */ /* 0x0207e20000000c00 */
[----:B------:R-:W-:Y:S05]  /*6e30*/  BRA `(.L_x_5230) ;  /* 0x000023a000007947 */ /* 0x000fea0003800000 */
.L_x_5221:
        /* <DEDUP_REMOVED lines=89> */
.L_x_5240:
[----:B------:R-:W-:Y:S05]  /*73d0*/  BSYNC B0 ;  /* 0x0000000000007941 */ /* 0x000fea0003800000 */
.L_x_5239:
[----:B------:R3:W5:Y:S01]  /*73e0*/  LDG.E.128 R4, [R16.64+0x40] ;  /* 0x0000400610047981 */ /* 0x000762000c1e1d00 */
[----:B------:R-:W-:Y:S01]  /*73f0*/  IADD3 R12, R18, 0x20, RZ ;  /* 0x00000020120c7810 */ /* 0x000fe20007ffe0ff */
[----:B------:R-:W-:Y:S02]  /*7400*/  BSSY B0, `(.L_x_5241) ;  /* 0x0000058000007945 */ /* 0x000fe40003800000 */
[----:B-----5:R3:W-:Y:S01]  /*7410*/  STS.128 [R122], R8 ;  /* 0x000000087a007388 */ /* 0x0207e20000000c00 */
[----:B------:R-:W-:-:S13]  /*7420*/  ISETP.GE.AND P0, PT, R12, c[0x0][0x230], PT ;  /* 0x00008c000c007a0c */ /* 0x000fda0003f06270 */
[----:B------:R-:W-:Y:S05]  /*7430*/  @P0 BRA `(.L_x_5242) ;  /* 0x0000054000000947 */ /* 0x000fea0003800000 */
[----:B------:R-:W-:Y:S01]  /*7440*/  ISETP.GE.AND P0, PT, R12, R77, PT ;  /* 0x0000004d0c00720c */ /* 0x000fe20003f06270 */
[----:B---3--:R-:W-:Y:S02]  /*7450*/  IMAD.MOV.U32 R9, RZ, RZ, RZ ;  /* 0x000000ffff097224 */ /* 0x008fe400078e00ff */
        /* <DEDUP_REMOVED lines=82> */
.L_x_5242:
[----:B------:R-:W-:Y:S05]  /*7980*/  BSYNC B0 ;  /* 0x0000000000007941 */ /* 0x000fea0003800000 */
.L_x_5241:
        /* <DEDUP_REMOVED lines=88> */
.L_x_5244:
[----:B------:R-:W-:Y:S05]  /*7f10*/  BSYNC B0 ;  /* 0x0000000000007941 */ /* 0x000fea0003800000 */
.L_x_5243:
[----:B-----5:R3:W-:Y:S02]  /*7f20*/  STS.128 [R122+0x2000], R20 ;  /* 0x002000147a007388 */ /* 0x0207e40000000c00 */
.L_x_5238:
[----:B------:R-:W-:Y:S05]  /*7f30*/  BSYNC B1 ;  /* 0x0000000000017941 */ /* 0x000fea0003800000 */
.L_x_5237:
        /* <DEDUP_REMOVED lines=94> */
.L_x_5246:
[----:B------:R-:W-:Y:S05]  /*8520*/  BSYNC B0 ;  /* 0x0000000000007941 */ /* 0x000fea0003800000 */
.L_x_5245:
        /* <DEDUP_REMOVED lines=90> */
.L_x_5248:
[----:B------:R-:W-:Y:S05]  /*8ad0*/  BSYNC B0 ;  /* 0x0000000000007941 */ /* 0x000fea0003800000 */
.L_x_5247:
        /* <DEDUP_REMOVED lines=90> */
.L_x_5250:
[----:B------:R-:W-:Y:S05]  /*9080*/  BSYNC B0 ;  /* 0x0000000000007941 */ /* 0x000fea0003800000 */
.L_x_5249:
[----:B-----5:R4:W-:Y:S01]  /*9090*/  STS.128 [R122+0x2800], R4 ;  /* 0x002800047a007388 */ /* 0x0209e20000000c00 */
[----:B------:R-:W-:Y:S05]  /*90a0*/  BRA `(.L_x_5230) ;  /* 0x0000013000007947 */ /* 0x000fea0003800000 */
.L_x_5220:
[----:B------:R-:W-:Y:S01]  /*90b0*/  IMAD.IADD R3, R118, 0x1, -R65 ;  /* 0x0000000176037824 */ /* 0x000fe200078e0a41 */
[----:B------:R-:W-:-:S04]  /*90c0*/  IADD3 R16, R102, 0x20, RZ ;  /* 0x0000002066107810 */ /* 0x000fc80007ffe0ff */
[-C--:B------:R-:W-:Y:S02]  /*90d0*/  ISETP.GE.AND P3, PT, R16, R3.reuse, PT ;  /* 0x000000031000720c */ /* 0x080fe40003f66270 */
[----:B------:R-:W-:-:S11]  /*90e0*/  ISETP.GE.AND P4, PT, R102, R3, PT ;  /* 0x000000036600720c */ /* 0x000fd60003f86270 */
[C---:B------:R-:W-:Y:S02]  /*90f0*/  @!P3 IADD3 R3, P0, R104.reuse, UR4, RZ ;  /* 0x000000046803bc10 */ /* 0x040fe4000ff1e0ff */
[----:B------:R-:W-:Y:S02]  /*9100*/  @!P4 LEA R4, P1, R104, c[0x0][0x160], 0x1 ;  /* 0x000058006804ca11 */ /* 0x000fe400078208ff */
        /* <DEDUP_REMOVED lines=13> */
.L_x_5230:
[----:B------:R-:W-:Y:S05]  /*91e0*/  BSYNC B2 ;  /* 0x0000000000027941 */ /* 0x000fea0003800000 */
.L_x_5219:
[----:B------:R-:W-:Y:S01]  /*91f0*/  IADD3 R126, R86, -0x1, RZ ;  /* 0xffffffff567e7810 */ /* 0x000fe20007ffe0ff */
[----:B----4-:R-:W-:Y:S01]  /*9200*/  IMAD.SHL.U32 R6, R64, 0x40, RZ ;  /* 0x0000004040067824 */ /* 0x010fe200078e00ff */
[----:B------:R-:W-:Y:S01]  /*9210*/  LOP3.LUT R116, R71, 0xfffffff8, RZ, 0xc0, !PT ;  /* 0xfffffff847747812 */ /* 0x000fe200078ec0ff */
[----:B-1----:R-:W-:Y:S01]  /*9220*/  IMAD.SHL.U32 R4, R66, 0x8, RZ ;  /* 0x0000000842047824 */ /* 0x002fe200078e00ff */
[----:B------:R-:W-:Y:S01]  /*9230*/  LOP3.LUT R69, R69, 0x7fffffe, RZ, 0xc0, !PT ;  /* 0x07fffffe45457812 */ /* 0x000fe200078ec0ff */
[----:B------:R-:W-:Y:S01]  /*9240*/  IMAD.SHL.U32 R48, R126, 0x40, RZ ;  /* 0x000000407e307824 */ /* 0x000fe200078e00ff */
[----:B------:R-:W-:Y:S01]  /*9250*/  SHF.R.S32.HI R3, RZ, 0x1f, R70 ;  /* 0x0000001fff037819 */ /* 0x000fe20000011446 */
[----:B------:R-:W-:Y:S01]  /*9260*/  IMAD.IADD R116, R61, 0x1, -R116 ;  /* 0x000000013d747824 */ /* 0x000fe200078e0a74 */
[----:B--2---:R-:W-:Y:S01]  /*9270*/  LEA R124, P0, R100, c[0x0][0x168], 0x1 ;  /* 0x00005a00647c7a11 */ /* 0x004fe200078008ff */
[----:B------:R-:W-:Y:S01]  /*9280*/  IMAD.IADD R5, R63, 0x1, -R48 ;  /* 0x000000013f057824 */ /* 0x000fe200078e0a30 */
[----:B------:R-:W-:Y:S01]  /*9290*/  SHF.R.S32.HI R7, RZ, 0x4, R68 ;  /* 0x00000004ff077819 */ /* 0x000fe20000011444 */
[----:B------:R-:W-:Y:S01]  /*92a0*/  IMAD.IADD R0, R70, 0x1, -R69 ;  /* 0x0000000146007824 */ /* 0x000fe200078e0a45 */
[----:B------:R-:W-:-:S02]  /*92b0*/  LEA.HI R70, R3, R70, RZ, 0x3 ;  /* 0x0000004603467211 */ /* 0x000fc400078f18ff */
[-C--:B------:R-:W-:Y:S02]  /*92c0*/  ISETP.GE.AND P4, PT, R16, R5.reuse, PT ;  /* 0x000000051000720c */ /* 0x080fe40003f86270 */
[----:B------:R-:W-:Y:S01]  /*92d0*/  ISETP.GE.AND P5, PT, R102, R5, PT ;  /* 0x000000056600720c */ /* 0x000fe20003fa6270 */
[----:B------:R-:W-:Y:S01]  /*92e0*/  IMAD.SHL.U32 R53, R70, 0x20, RZ ;  /* 0x0000002046357824 */ /* 0x000fe200078e00ff */
[----:B------:R-:W-:Y:S02]  /*92f0*/  LEA.HI R3, R116, R116, RZ, 0x1 ;  /* 0x0000007474037211 */ /* 0x000fe400078f08ff */
[----:B------:R-:W-:Y:S02]  /*9300*/  LEA.HI.X R123, R100, c[0x0][0x16c], R54, 0x1, P0 ;  /* 0x00005b00647b7a11 */ /* 0x000fe400000f0c36 */
[----:B------:R-:W-:Y:S02]  /*9310*/  LOP3.LUT R9, R3, 0x3fffffe, RZ, 0xc0, !PT ;  /* 0x03fffffe03097812 */ /* 0x000fe400078ec0ff */
[----:B------:R-:W-:-:S02]  /*9320*/  LEA.HI R68, R68, R7, RZ, 0x1 ;  /* 0x0000000744447211 */ /* 0x000fc400078f08ff */
[----:B------:R-:W-:Y:S01]  /*9330*/  ISETP.GE.AND P3, PT, R102, R5, PT ;  /* 0x000000056600720c */ /* 0x000fe20003f66270 */
[----:B------:R-:W-:Y:S01]  /*9340*/  IMAD.IADD R116, R116, 0x1, -R9 ;  /* 0x0000000174747824 */ /* 0x000fe200078e0a09 */
[C---:B------:R-:W-:Y:S01]  /*9350*/  @!P4 LEA R8, P0, R55.reuse, R124, 0x1 ;  /* 0x0000007c3708c211 */ /* 0x040fe200078008ff */
[----:B------:R-:W-:Y:S01]  /*9360*/  @!P5 IMAD.MOV.U32 R125, RZ, RZ, R123 ;  /* 0x000000ffff7dd224 */ /* 0x000fe200078e007b */
[----:B------:R-:W-:Y:S02]  /*9370*/  LOP3.LUT R68, R68, 0xfffffffe, RZ, 0xc0, !PT ;  /* 0xfffffffe44447812 */ /* 0x000fe400078ec0ff */
[----:B------:R-:W-:Y:S02]  /*9380*/  @!P4 LEA.HI.X R9, R55, R123, R60, 0x1, P0 ;  /* 0x0000007b3709c211 */ /* 0x000fe400000f0c3c */
[----:B------:R-:W-:Y:S01]  /*9390*/  @!PT LDS RZ, [RZ] ;  /* 0x00000000fffff984 */ /* 0x000fe20000000800 */
[----:B------:R-:W-:Y:S01]  /*93a0*/  @!PT LDS RZ, [RZ] ;  /* 0x00000000fffff984 */ /* 0x000fe20000000800 */
[----:B------:R-:W-:Y:S01]  /*93b0*/  @!PT LDS RZ, [RZ] ;  /* 0x00000000fffff984 */ /* 0x000fe20000000800 */
[----:B------:R1:W-:Y:S01]  /*93c0*/  @!P5 LDGSTS.E.BYPASS.LTC128B.128 [R122+0x3000], [R124.64] ;  /* 0x030000007c7adfae */ /* 0x0003e2000b901d46 */
[----:B------:R-:W-:Y:S01]  /*93d0*/  ISETP.GE.AND P1, PT, R16, R5, PT ;  /* 0x000000051000720c */ /* 0x000fe20003f26270 */
[----:B------:R-:W-:Y:S01]  /*93e0*/  IMAD.IADD R5, R7, 0x1, -R68 ;  /* 0x0000000107057824 */ /* 0x000fe200078e0a44 */
[----:B------:R-:W-:Y:S01]  /*93f0*/  SHF.R.S32.HI R3, RZ, 0x1, R3 ;  /* 0x00000001ff037819 */ /* 0x000fe20000011403 */
[----:B------:R1:W-:Y:S01]  /*9400*/  @!P5 LDGSTS.E.BYPASS.LTC128B.128 [R122+0x4000], [R124.64+0x40] ;  /* 0x040000407c7adfae */ /* 0x0003e2000b901d46 */
[----:B------:R-:W-:Y:S01]  /*9410*/  SHF.R.S32.HI R50, RZ, 0x1f, R61 ;  /* 0x0000001fff327819 */ /* 0x000fe2000001143d */
[C---:B------:R-:W-:Y:S01]  /*9420*/  IMAD R116, R5.reuse, 0x8, R116 ;  /* 0x0000000805747824 */ /* 0x040fe200078e0274 */
[----:B------:R-:W-:Y:S01]  /*9430*/  LOP3.LUT R6, R6, 0xc0, RZ, 0xc0, !PT ;  /* 0x000000c006067812 */ /* 0x000fe200078ec0ff */
[----:B------:R1:W-:Y:S01]  /*9440*/  @!P5 LDGSTS.E.BYPASS.LTC128B.128 [R122+0x5000], [R124.64+0x80] ;  /* 0x050000807c7adfae */ /* 0x0003e2000b901d46 */
[----:B------:R-:W-:Y:S01]  /*9450*/  IMAD.SHL.U32 R49, R5, 0x8, RZ ;  /* 0x0000000805317824 */ /* 0x000fe200078e00ff */
[----:B------:R-:W-:Y:S01]  /*9460*/  LEA.HI R50, R50, R61, RZ, 0x5 ;  /* 0x0000003d32327211 */ /* 0x000fe200078f28ff */
[----:B------:R-:W-:Y:S01]  /*9470*/  IMAD.SHL.U32 R5, R3, 0x40, RZ ;  /* 0x0000004003057824 */ /* 0x000fe200078e00ff */
[----:B------:R2:W-:Y:S01]  /*9480*/  @!P4 LDGSTS.E.BYPASS.LTC128B.128 [R122+0x3800], [R8.64] ;  /* 0x03800000087acfae */ /* 0x0005e2000b901d46 */
[----:B------:R-:W-:-:S02]  /*9490*/  LOP3.LUT R53, R53, 0xffffff00, RZ, 0xc0, !PT ;  /* 0xffffff0035357812 */ /* 0x000fc400078ec0ff */
[----:B------:R-:W-:Y:S01]  /*94a0*/  SHF.R.S32.HI R2, RZ, 0x5, R50 ;  /* 0x00000005ff027819 */ /* 0x000fe20000011432 */
[----:B------:R2:W-:Y:S01]  /*94b0*/  @!P4 LDGSTS.E.BYPASS.LTC128B.128 [R122+0x4800], [R8.64+0x40] ;  /* 0x04800040087acfae */ /* 0x0005e2000b901d46 */
[----:B------:R-:W-:Y:S02]  /*94c0*/  LOP3.LUT R5, R5, 0xc0, RZ, 0xc0, !PT ;  /* 0x000000c005057812 */ /* 0x000fe400078ec0ff */
[----:B------:R-:W-:Y:S01]  /*94d0*/  LOP3.LUT R49, R6, 0x8, R49, 0xf8, !PT ;  /* 0x0000000806317812 */ /* 0x000fe200078ef831 */
[----:B------:R2:W-:Y:S01]  /*94e0*/  @!P4 LDGSTS.E.BYPASS.LTC128B.128 [R122+0x5800], [R8.64+0x80] ;  /* 0x05800080087acfae */ /* 0x0005e2000b901d46 */
[----:B------:R-:W-:Y:S01]  /*94f0*/  LOP3.LUT R4, R5, 0x8, R4, 0xf8, !PT ;  /* 0x0000000805047812 */ /* 0x000fe200078ef804 */
[C---:B------:R-:W-:Y:S01]  /*9500*/  IMAD R7, R2.reuse, 0x200, R53 ;  /* 0x0000020002077824 */ /* 0x040fe200078e0235 */
[----:B------:R-:W-:Y:S01]  /*9510*/  SHF.R.U32.HI R6, RZ, 0x3, R6 ;  /* 0x00000003ff067819 */ /* 0x000fe20000011606 */
[----:B------:R-:W0:Y:S01]  /*9520*/  LDGDEPBAR ;  /* 0x00000000000079af */ /* 0x000e220000000000 */
[----:B------:R-:W-:Y:S01]  /*9530*/  SHF.R.U32.HI R5, RZ, 0x3, R5 ;  /* 0x00000003ff057819 */ /* 0x000fe20000011605 */
[----:B------:R-:W-:Y:S01]  /*9540*/  IMAD R2, R2, 0x10, R65 ;  /* 0x0000001002027824 */ /* 0x000fe200078e0241 */
[----:B------:R-:W-:-:S02]  /*9550*/  LEA R128, P0, R88, c[0x0][0x170], 0x1 ;  /* 0x00005c0058807a11 */ /* 0x000fc400078008ff */
[----:B------:R-:W-:Y:S01]  /*9560*/  LOP3.LUT R49, R49, R6, RZ, 0x3c, !PT ;  /* 0x0000000631317212 */ /* 0x000fe200078e3cff */
[----:B------:R-:W-:Y:S01]  /*9570*/  IMAD R6, R0, 0x20, R7 ;  /* 0x0000002000067824 */ /* 0x000fe200078e0207 */
[----:B------:R-:W-:Y:S01]  /*9580*/  LOP3.LUT R5, R4, R5, RZ, 0x3c, !PT ;  /* 0x0000000504057212 */ /* 0x000fe200078e3cff */
[----:B------:R-:W-:Y:S01]  /*9590*/  IMAD R0, R0, 0x20, R53 ;  /* 0x0000002000007824 */ /* 0x000fe200078e0235 */
[----:B------:R-:W-:Y:S01]  /*95a0*/  LEA.HI.X R129, R88, c[0x0][0x174], R85, 0x1, P0 ;  /* 0x00005d0058817a11 */ /* 0x000fe200000f0c55 */
[----:B------:R-:W-:Y:S01]  /*95b0*/  IMAD.IADD R117, R49, 0x1, R6 ;  /* 0x0000000131757824 */ /* 0x000fe200078e0206 */
[----:B------:R-:W-:Y:S01]  /*95c0*/  @!P1 LEA R16, P0, R62, R128, 0x1 ;  /* 0x000000803e109211 */ /* 0x000fe200078008ff */
[----:B------:R-:W-:Y:S01]  /*95d0*/  IMAD.U32 R116, R116, 0x20, R5 ;  /* 0x0000002074747824 */ /* 0x000fe200078e0005 */
[----:B------:R-:W-:Y:S01]  /*95e0*/  LOP3.LUT R50, R50, 0xffffffe0, RZ, 0xc0, !PT ;  /* 0xffffffe032327812 */ /* 0x000fe200078ec0ff */
[----:B------:R-:W-:Y:S01]  /*95f0*/  IMAD.SHL.U32 R117, R117, 0x2, RZ ;  /* 0x0000000275757824 */ /* 0x000fe200078e00ff */
[----:B------:R-:W-:Y:S01]  /*9600*/  @!P1 LEA.HI.X R17, R62, R129, R67, 0x1, P0 ;  /* 0x000000813e119211 */ /* 0x000fe200000f0c43 */
[----:B------:R-:W-:Y:S01]  /*9610*/  IMAD.SHL.U32 R116, R116, 0x2, RZ ;  /* 0x0000000274747824 */ /* 0x000fe200078e00ff */
[----:B------:R-:W-:Y:S01]  /*9620*/  LOP3.LUT P0, RZ, R3, 0x2, RZ, 0xc0, !PT ;  /* 0x0000000203ff7812 */ /* 0x000fe2000780c0ff */
[----:B------:R-:W-:-:S02]  /*9630*/  IMAD.MOV.U32 R3, RZ, RZ, 0x20 ;  /* 0x00000020ff037424 */ /* 0x000fc400078e00ff */
[----:B------:R-:W-:Y:S02]  /*9640*/  IMAD R115, R51, 0x2, R117 ;  /* 0x0000000233737824 */ /* 0x000fe400078e0275 */
[----:B------:R-:W-:Y:S01]  /*9650*/  IMAD.IADD R0, R49, 0x1, R0 ;  /* 0x0000000131007824 */ /* 0x000fe200078e0200 */
[----:B------:R-:W-:Y:S01]  /*9660*/  SEL R3, R3, 0xffffffe0, !P0 ;  /* 0xffffffe003037807 */ /* 0x000fe20004000000 */
[----:B------:R-:W-:-:S04]  /*9670*/  DEPBAR.LE SB0, 0x0 ;  /* 0x000080000000791a */ /* 0x000fc80000000000 */
[----:B------:R-:W-:Y:S01]  /*9680*/  BAR.SYNC.DEFER_BLOCKING 0x0 ;  /* 0x0000000000007b1d */ /* 0x000fe20000010000 */
[----:B------:R-:W-:Y:S02]  /*9690*/  IMAD.IADD R113, R116, 0x1, R3 ;  /* 0x0000000174717824 */ /* 0x000fe400078e0203 */
[C---:B------:R-:W-:Y:S02]  /*96a0*/  IMAD.IADD R3, R61.reuse, 0x1, -R50 ;  /* 0x000000013d037824 */ /* 0x040fe400078e0a32 */
[----:B------:R-:W-:Y:S01]  /*96b0*/  IMAD.SHL.U32 R61, R61, 0x2, RZ ;  /* 0x000000023d3d7824 */ /* 0x000fe200078e00ff */
        /* <DEDUP_REMOVED lines=22> */
[----:B------:R-:W4:Y:S04]  /*9820*/  LDSM.16.M88.4 R12, [R116+0x3400] ;  /* 0x00340000740c783b */ /* 0x000f280000000200 */
[----:B------:R-:W5:Y:S04]  /*9830*/  LDSM.16.M88.4 R72, [R116+0x3800] ;  /* 0x003800007448783b */ /* 0x000f680000000200 */
[----:B--2---:R-:W2:Y:S04]  /*9840*/  LDSM.16.M88.4 R8, [R116+0x3c00] ;  /* 0x003c00007408783b */ /* 0x004ea80000000200 */
[----:B------:R-:W-:Y:S04]  /*9850*/  LDSM.16.M88.4 R96, [R115] ;  /* 0x000000007360783b */ /* 0x000fe80000000200 */
[----:B------:R-:W1:Y:S04]  /*9860*/  LDSM.16.M88.4 R4, [R113+0x3000] ;  /* 0x003000007104783b */ /* 0x000e680000000200 */
[----:B------:R-:W1:Y:S04]  /*9870*/  LDSM.16.M88.4 R104, [R113+0x3400] ;  /* 0x003400007168783b */ /* 0x000e680000000200 */
[----:B------:R-:W1:Y:S04]  /*9880*/  LDSM.16.M88.4 R92, [R113+0x3800] ;  /* 0x00380000715c783b */ /* 0x000e680000000200 */
[----:B------:R-:W1:Y:S04]  /*9890*/  LDSM.16.M88.4 R80, [R113+0x3c00] ;  /* 0x003c00007150783b */ /* 0x000e680000000200 */
[----:B------:R-:W-:Y:S01]  /*98a0*/  LDSM.16.M88.4 R44, [R117+0x1000] ;  /* 0x00100000752c783b */ /* 0x000fe20000000200 */
[C---:B---3--:R-:W-:Y:S03]  /*98b0*/  HMMA.16816.F32.BF16 R24, R56.reuse, R20, RZ ;  /* 0x000000143818723c */ /* 0x048fe600000418ff */
[----:B------:R-:W3:Y:S04]  /*98c0*/  LDSM.16.M88.4 R40, [R116+0x4000] ;  /* 0x004000007428783b */ /* 0x000ee80000000200 */
[----:B------:R-:W1:Y:S01]  /*98d0*/  LDSM.16.M88.4 R36, [R116+0x4400] ;  /* 0x004400007424783b */ /* 0x000e620000000200 */
[C---:B----4-:R-:W-:Y:S03]  /*98e0*/  HMMA.16816.F32.BF16 R16, R56.reuse, R12, RZ ;  /* 0x0000000c3810723c */ /* 0x050fe600000418ff */
[----:B------:R-:W4:Y:S04]  /*98f0*/  LDSM.16.M88.4 R32, [R116+0x4800] ;  /* 0x004800007420783b */ /* 0x000f280000000200 */
[----:B------:R-:W1:Y:S01]  /*9900*/  LDSM.16.M88.4 R28, [R116+0x4c00] ;  /* 0x004c0000741c783b */ /* 0x000e620000000200 */
[C---:B------:R-:W-:Y:S03]  /*9910*/  HMMA.16816.F32.BF16 R12, R56.reuse, R14, RZ ;  /* 0x0000000e380c723c */ /* 0x040fe600000418ff */
[----:B------:R-:W0:Y:S05]  /*9920*/  LDGDEPBAR ;  /* 0x00000000000079af */ /* 0x000e2a0000000000 */
[C---:B-----5:R-:W-:Y:S08]  /*9930*/  HMMA.16816.F32.BF16 R76, R56.reuse, R72, RZ ;  /* 0x00000048384c723c */ /* 0x060ff000000418ff */
[C---:B------:R-:W-:Y:S08]  /*9940*/  HMMA.16816.F32.BF16 R20, R56.reuse, R22, RZ ;  /* 0x000000163814723c */ /* 0x040ff000000418ff */
[C---:B------:R-:W-:Y:S08]  /*9950*/  HMMA.16816.F32.BF16 R72, R56.reuse, R74, RZ ;  /* 0x0000004a3848723c */ /* 0x040ff000000418ff */
[C---:B--2---:R-:W-:Y:S08]  /*9960*/  HMMA.16816.F32.BF16 R68, R56.reuse, R8, RZ ;  /* 0x000000083844723c */ /* 0x044ff000000418ff */
[----:B------:R-:W-:Y:S01]  /*9970*/  HMMA.16816.F32.BF16 R56, R56, R10, RZ ;  /* 0x0000000a3838723c */ /* 0x000fe200000418ff */
[----:B------:R-:W-:Y:S07]  /*9980*/  LDSM.16.M88.4 R8, [R115+0x1000] ;  /* 0x001000007308783b */ /* 0x000fee0000000200 */
[C---:B-1----:R-:W-:Y:S08]  /*9990*/  HMMA.16816.F32.BF16 R24, R96.reuse, R4, R24 ;  /* 0x000000046018723c */ /* 0x042ff00000041818 */
[C---:B------:R-:W-:Y:S08]  /*99a0*/  HMMA.16816.F32.BF16 R16, R96.reuse, R104, R16 ;  /* 0x000000686010723c */ /* 0x040ff00000041810 */
[C---:B------:R-:W-:Y:S08]  /*99b0*/  HMMA.16816.F32.BF16 R12, R96.reuse, R106, R12 ;  /* 0x0000006a600c723c */ /* 0x040ff0000004180c */
[C---:B------:R-:W-:Y:S01]  /*99c0*/  HMMA.16816.F32.BF16 R20, R96.reuse, R6, R20 ;  /* 0x000000066014723c */ /* 0x040fe20000041814 */
[----:B------:R-:W1:Y:S07]  /*99d0*/  LDSM.16.M88.4 R4, [R113+0x4000] ;  /* 0x004000007104783b */ /* 0x000e6e0000000200 */
[C---:B------:R-:W-:Y:S08]  /*99e0*/  HMMA.16816.F32.BF16 R76, R96.reuse, R92, R76 ;  /* 0x0000005c604c723c */ /* 0x040ff0000004184c */
[C---:B------:R-:W-:Y:S01]  /*99f0*/  HMMA.16816.F32.BF16 R72, R96.reuse, R94, R72 ;  /* 0x0000005e6048723c */ /* 0x040fe20000041848 */
[----:B------:R-:W2:Y:S07]  /*9a00*/  LDSM.16.M88.4 R92, [R113+0x4400] ;  /* 0x00440000715c783b */ /* 0x000eae0000000200 */
[C---:B------:R-:W-:Y:S08]  /*9a10*/  HMMA.16816.F32.BF16 R68, R96.reuse, R80, R68 ;  /* 0x000000506044723c */ /* 0x040ff00000041844 */
[----:B------:R-:W-:Y:S01]  /*9a20*/  HMMA.16816.F32.BF16 R56, R96, R82, R56 ;  /* 0x000000526038723c */ /* 0x000fe20000041838 */
[----:B------:R-:W5:Y:S07]  /*9a30*/  LDSM.16.M88.4 R80, [R113+0x4800] ;  /* 0x004800007150783b */ /* 0x000f6e0000000200 */
[C---:B---3--:R-:W-:Y:S08]  /*9a40*/  HMMA.16816.F32.BF16 R24, R44.reuse, R40, R24 ;  /* 0x000000282c18723c */ /* 0x048ff00000041818 */
[C---:B------:R-:W-:Y:S08]  /*9a50*/  HMMA.16816.F32.BF16 R16, R44.reuse, R36, R16 ;  /* 0x000000242c10723c */ /* 0x040ff00000041810 */
[C---:B------:R-:W-:Y:S01]  /*9a60*/  HMMA.16816.F32.BF16 R12, R44.reuse, R38, R12 ;  /* 0x000000262c0c723c */ /* 0x040fe2000004180c */
[----:B------:R-:W3:Y:S07]  /*9a70*/  LDSM.16.M88.4 R36, [R113+0x4c00] ;  /* 0x004c00007124783b */ /* 0x000eee0000000200 */
[C---:B----4-:R-:W-:Y:S08]  /*9a80*/  HMMA.16816.F32.BF16 R76, R44.reuse, R32, R76 ;  /* 0x000000202c4c723c */ /* 0x050ff0000004184c */
[C---:B------:R-:W-:Y:S01]  /*9a90*/  HMMA.16816.F32.BF16 R72, R44.reuse, R34, R72 ;  /* 0x000000222c48723c */ /* 0x040fe20000041848 */
[----:B------:R-:W-:Y:S07]  /*9aa0*/  LDSM.16.M88.4 R32, [R116+0x5000] ;  /* 0x005000007420783b */ /* 0x000fee0000000200 */
[C---:B------:R-:W-:Y:S08]  /*9ab0*/  HMMA.16816.F32.BF16 R68, R44.reuse, R28, R68 ;  /* 0x0000001c2c44723c */ /* 0x040ff00000041844 */
[C---:B------:R-:W-:Y:S01]  /*9ac0*/  HMMA.16816.F32.BF16 R56, R44.reuse, R30, R56 ;  /* 0x0000001e2c38723c */ /* 0x040fe20000041838 */
[----:B------:R-:W4:Y:S07]  /*9ad0*/  LDSM.16.M88.4 R28, [R117+0x2000] ;  /* 0x00200000751c783b */ /* 0x000f2e0000000200 */
[----:B------:R-:W-:Y:S01]  /*9ae0*/  HMMA.16816.F32.BF16 R20, R44, R42, R20 ;  /* 0x0000002a2c14723c */ /* 0x000fe20000041814 */
[----:B------:R-:W3:Y:S04]  /*9af0*/  LDSM.16.M88.4 R40, [R116+0x5400] ;  /* 0x005400007428783b */ /* 0x000ee80000000200 */
[----:B------:R-:W-:Y:S03]  /*9b00*/  LDSM.16.M88.4 R44, [R116+0x5c00] ;  /* 0x005c0000742c783b */ /* 0x000fe60000000200 */
[C---:B-1----:R-:W-:Y:S08]  /*9b10*/  HMMA.16816.F32.BF16 R24, R8.reuse, R4, R24 ;  /* 0x000000040818723c */ /* 0x042ff00000041818 */
[C---:B--2---:R-:W-:Y:S08]  /*9b20*/  HMMA.16816.F32.BF16 R16, R8.reuse, R92, R16 ;  /* 0x0000005c0810723c */ /* 0x044ff00000041810 */
[C---:B------:R-:W-:Y:S08]  /*9b30*/  HMMA.16816.F32.BF16 R12, R8.reuse, R94, R12 ;  /* 0x0000005e080c723c */ /* 0x040ff0000004180c */
[C---:B-----5:R-:W-:Y:S08]  /*9b40*/  HMMA.16816.F32.BF16 R76, R8.reuse, R80, R76 ;  /* 0x00000050084c723c */ /* 0x060ff0000004184c */
[C---:B------:R-:W-:Y:S01]  /*9b50*/  HMMA.16816.F32.BF16 R92, R8.reuse, R82, R72 ;  /* 0x00000052085c723c */ /* 0x040fe20000041848 */
[----:B------:R-:W-:Y:S04]  /*9b60*/  LDSM.16.M88.4 R72, [R115+0x2000] ;  /* 0x002000007348783b */ /* 0x000fe80000000200 */
[----:B------:R-:W1:Y:S03]  /*9b70*/  LDSM.16.M88.4 R80, [R113+0x5000] ;  /* 0x005000007150783b */ /* 0x000e660000000200 */
[C---:B------:R-:W-:Y:S01]  /*9b80*/  HMMA.16816.F32.BF16 R20, R8.reuse, R6, R20 ;  /* 0x000000060814723c */ /* 0x040fe20000041814 */
[----:B------:R-:W-:Y:S07]  /*9b90*/  LDSM.16.M88.4 R4, [R116+0x5800] ;  /* 0x005800007404783b */ /* 0x000fee0000000200 */
[C---:B---3--:R-:W-:Y:S08]  /*9ba0*/  HMMA.16816.F32.BF16 R68, R8.reuse, R36, R68 ;  /* 0x000000240844723c */ /* 0x048ff00000041844 */
[----:B------:R-:W-:Y:S01]  /*9bb0*/  HMMA.16816.F32.BF16 R56, R8, R38, R56 ;  /* 0x000000260838723c */ /* 0x000fe20000041838 */
[----:B------:R-:W2:Y:S07]  /*9bc0*/  LDSM.16.M88.4 R8, [R113+0x5400] ;  /* 0x005400007108783b */ /* 0x000eae0000000200 */
[C---:B----4-:R-:W-:Y:S07]  /*9bd0*/  HMMA.16816.F32.BF16 R24, R28.reuse, R32, R24 ;  /* 0x000000201c18723c */ /* 0x050fee0000041818 */
[----:B------:R-:W-:Y:S01]  /*9be0*/  SHF.R.S32.HI R32, RZ, 0x1f, R3 ;  /* 0x0000001fff207819 */ /* 0x000fe20000011403 */
[----:B------:R-:W-:Y:S03]  /*9bf0*/  HMMA.16816.F32.BF16 R16, R28, R40, R16 ;  /* 0x000000281c10723c */ /* 0x000fe60000041810 */
[----:B------:R-:W-:-:S02]  /*9c00*/  LEA.HI R32, R32, R3, RZ, 0x2 ;  /* 0x0000000320207211 */ /* 0x000fc400078f10ff */
[----:B------:R-:W-:Y:S02]  /*9c10*/  LOP3.LUT R3, R61, 0x6, RZ, 0xc0, !PT ;  /* 0x000000063d037812 */ /* 0x000fe400078ec0ff */
[----:B------:R-:W-:Y:S01]  /*9c20*/  SHF.R.S32.HI R127, RZ, 0x2, R32 ;  /* 0x00000002ff7f7819 */ /* 0x000fe20000011420 */
[----:B------:R-:W-:Y:S02]  /*9c30*/  HMMA.16816.F32.BF16 R12, R28, R42, R12 ;  /* 0x0000002a1c0c723c */ /* 0x000fe4000004180c */
[----:B------:R-:W-:Y:S01]  /*9c40*/  IMAD.IADD R3, R48, 0x1, R3 ;  /* 0x0000000130037824 */ /* 0x000fe200078e0203 */
[----:B------:R-:W-:-:S04]  /*9c50*/  IADD3 R2, R2, 0x1, R127 ;  /* 0x0000000102027810 */ /* 0x000fc80007ffe07f */
[----:B------:R-:W-:Y:S01]  /*9c60*/  IADD3 R2, R63, R2, -R118 ;  /* 0x000000023f027210 */ /* 0x000fe20007ffe876 */
[----:B-1----:R-:W-:Y:S03]  /*9c70*/  HMMA.16816.F32.BF16 R24, R72, R80, R24 ;  /* 0x000000504818723c */ /* 0x002fe60000041818 */
[----:B------:R-:W-:-:S04]  /*9c80*/  IADD3 R2, R2, c[0x0][0x2e8], RZ ;  /* 0x0000ba0002027a10 */ /* 0x000fc80007ffe0ff */
[C---:B------:R-:W-:Y:S01]  /*9c90*/  IADD3 R32, R2.reuse, 0x8, RZ ;  /* 0x0000000802207810 */ /* 0x040fe20007ffe0ff */
[----:B------:R-:W-:Y:S01]  /*9ca0*/  HMMA.16816.F32.BF16 R20, R28, R34, R20 ;  /* 0x000000221c14723c */ /* 0x000fe20000041814 */
[-C--:B------:R-:W-:Y:S02]  /*9cb0*/  IMNMX R2, R2, R63.reuse, PT ;  /* 0x0000003f02027217 */ /* 0x080fe40003800200 */
[----:B------:R-:W-:Y:S02]  /*9cc0*/  IMNMX R87, R32, R63, PT ;  /* 0x0000003f20577217 */ /* 0x000fe40003800200 */
[----:B------:R-:W-:-:S03]  /*9cd0*/  ISETP.GE.AND P4, PT, R3, R2, PT ;  /* 0x000000020300720c */ /* 0x000fc60003f86270 */
[----:B--2---:R-:W-:Y:S07]  /*9ce0*/  HMMA.16816.F32.BF16 R16, R72, R8, R16 ;  /* 0x000000084810723c */ /* 0x004fee0000041810 */
[C---:B------:R-:W-:Y:S01]  /*9cf0*/  IADD3 R8, R3.reuse, 0x1, RZ ;  /* 0x0000000103087810 */ /* 0x040fe20007ffe0ff */
[----:B------:R-:W-:Y:S01]  /*9d00*/  HMMA.16816.F32.BF16 R76, R28, R4, R76 ;  /* 0x000000041c4c723c */ /* 0x000fe2000004184c */
[----:B------:R-:W-:Y:S02]  /*9d10*/  IADD3 R9, R3, 0x9, RZ ;  /* 0x0000000903097810 */ /* 0x000fe40007ffe0ff */
[----:B------:R-:W-:-:S02]  /*9d20*/  ISETP.GE.AND P0, PT, R8, R2, PT ;  /* 0x000000020800720c */ /* 0x000fc40003f06270 */
[-C--:B------:R-:W-:Y:S02]  /*9d30*/  ISETP.GE.AND P5, PT, R8, R87.reuse, PT ;  /* 0x000000570800720c */ /* 0x080fe40003fa6270 */
[----:B------:R-:W-:Y:S01]  /*9d40*/  IADD3 R8, R3, 0x8, RZ ;  /* 0x0000000803087810 */ /* 0x000fe20007ffe0ff */
[----:B------:R-:W-:Y:S01]  /*9d50*/  HMMA.16816.F32.BF16 R92, R28, R6, R92 ;  /* 0x000000061c5c723c */ /* 0x000fe2000004185c */
[----:B------:R-:W1:Y:S01]  /*9d60*/  LDSM.16.M88.4 R4, [R113+0x5800] ;  /* 0x005800007104783b */ /* 0x000e620000000200 */
[----:B------:R-:W-:Y:S02]  /*9d70*/  FSEL R33, R24, -INF , !P4 ;  /* 0xff80000018217808 */ /* 0x000fe40006000000 */
[CC--:B------:R-:W-:Y:S02]  /*9d80*/  ISETP.GE.AND P3, PT, R8.reuse, R2.reuse, PT ;  /* 0x000000020800720c */ /* 0x0c0fe40003f66270 */
[----:B------:R-:W-:Y:S02]  /*9d90*/  ISETP.GE.AND P1, PT, R8, R87, PT ;  /* 0x000000570800720c */ /* 0x000fe40003f26270 */
[----:B------:R-:W-:Y:S01]  /*9da0*/  HMMA.16816.F32.BF16 R12, R72, R10, R12 ;  /* 0x0000000a480c723c */ /* 0x000fe2000004180c */
[----:B------:R-:W-:-:S02]  /*9db0*/  ISETP.GE.AND P6, PT, R9, R2, PT ;  /* 0x000000020900720c */ /* 0x000fc40003fc6270 */
[----:B------:R-:W-:Y:S02]  /*9dc0*/  ISETP.GE.AND P4, PT, R9, R87, PT ;  /* 0x000000570900720c */ /* 0x000fe40003f86270 */
[----:B------:R-:W2:Y:S01]  /*9dd0*/  LDSM.16.M88.4 R8, [R113+0x5c00] ;  /* 0x005c00007108783b */ /* 0x000ea20000000200 */
[----:B------:R-:W-:Y:S01]  /*9de0*/  FSEL R32, R25, -INF , !P0 ;  /* 0xff80000019207808 */ /* 0x000fe20004000000 */
[----:B------:R-:W-:-:S04]  /*9df0*/  DEPBAR.LE SB0, 0x0 ;  /* 0x000080000000791a */ /* 0x000fc80000000000 */
[----:B------:R-:W-:Y:S01]  /*9e00*/  HMMA.16816.F32.BF16 R68, R28, R44, R68 ;  /* 0x0000002c1c44723c */ /* 0x000fe20000041844 */
[C---:B------:R-:W-:Y:S01]  /*9e10*/  IADD3 R24, R3.reuse, 0x10, RZ ;  /* 0x0000001003187810 */ /* 0x040fe20007ffe0ff */
[----:B------:R-:W-:Y:S01]  /*9e20*/  BAR.SYNC.DEFER_BLOCKING 0x0 ;  /* 0x0000000000007b1d */ /* 0x000fe20000010000 */
[----:B------:R-:W-:-:S05]  /*9e30*/  ISETP.GE.AND P0, PT, R3, R87, PT ;  /* 0x000000570300720c */ /* 0x000fca0003f06270 */
[----:B------:R-:W-:Y:S08]  /*9e40*/  HMMA.16816.F32.BF16 R20, R72, R82, R20 ;  /* 0x000000524814723c */ /* 0x000ff00000041814 */
[----:B------:R-:W-:Y:S08]  /*9e50*/  HMMA.16816.F32.BF16 R56, R28, R46, R56 ;  /* 0x0000002e1c38723c */ /* 0x000ff00000041838 */
[C---:B-1----:R-:W-:Y:S07]  /*9e60*/  HMMA.16816.F32.BF16 R76, R72.reuse, R4, R76 ;  /* 0x00000004484c723c */ /* 0x042fee000004184c */
[----:B------:R-:W-:Y:S01]  /*9e70*/  IADD3 R4, R3, 0x11, RZ ;  /* 0x0000001103047810 */ /* 0x000fe20007ffe0ff */
[----:B------:R-:W-:Y:S01]  /*9e80*/  HMMA.16816.F32.BF16 R92, R72, R6, R92 ;  /* 0x00000006485c723c */ /* 0x000fe2000004185c */
[----:B------:R-:W-:-:S02]  /*9e90*/  FSEL R25, R20, -INF , !P3 ;  /* 0xff80000014197808 */ /* 0x000fc40005800000 */
[----:B------:R-:W-:Y:S02]  /*9ea0*/  FSEL R20, R27, -INF , !P5 ;  /* 0xff8000001b147808 */ /* 0x000fe40006800000 */
[----:B------:R-:W-:Y:S02]  /*9eb0*/  FSEL R22, R22, -INF , !P1 ;  /* 0xff80000016167808 */ /* 0x000fe40004800000 */
[----:B------:R-:W-:Y:S01]  /*9ec0*/  IADD3 R6, R3, 0x18, RZ ;  /* 0x0000001803067810 */ /* 0x000fe20007ffe0ff */
[----:B--2---:R-:W-:Y:S01]  /*9ed0*/  HMMA.16816.F32.BF16 R68, R72, R8, R68 ;  /* 0x000000084844723c */ /* 0x004fe20000041844 */
[-C--:B------:R-:W-:Y:S02]  /*9ee0*/  ISETP.GE.AND P3, PT, R24, R2.reuse, PT ;  /* 0x000000021800720c */ /* 0x080fe40003f66270 */
[----:B------:R-:W-:Y:S02]  /*9ef0*/  FSEL R5, R26, -INF , !P0 ;  /* 0xff8000001a057808 */ /* 0x000fe40004000000 */
[----:B------:R-:W-:-:S02]  /*9f00*/  ISETP.GE.AND P5, PT, R4, R2, PT ;  /* 0x000000020400720c */ /* 0x000fc40003fa6270 */
[-C--:B------:R-:W-:Y:S01]  /*9f10*/  ISETP.GE.AND P1, PT, R4, R87.reuse, PT ;  /* 0x000000570400720c */ /* 0x080fe20003f26270 */
[----:B------:R-:W-:Y:S01]  /*9f20*/  HMMA.16816.F32.BF16 R56, R72, R10, R56 ;  /* 0x0000000a4838723c */ /* 0x000fe20000041838 */
[----:B------:R-:W-:Y:S02]  /*9f30*/  ISETP.GE.AND P0, PT, R24, R87, PT ;  /* 0x000000571800720c */ /* 0x000fe40003f06270 */
        /* <DEDUP_REMOVED lines=10> */
[C---:B------:R-:W-:Y:S02]  /*9fe0*/  IADD3 R6, R3.reuse, 0x21, RZ ;  /* 0x0000002103067810 */ /* 0x040fe40007ffe0ff */
[----:B------:R-:W-:Y:S02]  /*9ff0*/  FSEL R23, R12, -INF , !P4 ;  /* 0xff8000000c177808 */ /* 0x000fe40006000000 */
[----:B------:R-:W-:Y:S02]  /*a000*/  IADD3 R12, R3, 0x28, RZ ;  /* 0x00000028030c7810 */ /* 0x000fe40007ffe0ff */
        /* <DEDUP_REMOVED lines=9> */
[C---:B------:R-:W-:Y:S02]  /*a0a0*/  ISETP.GE.AND P5, PT, R12.reuse, R2, PT ;  /* 0x000000020c00720c */ /* 0x040fe40003fa6270 */
[-C--:B------:R-:W-:Y:S02]  /*a0b0*/  ISETP.GE.AND P6, PT, R12, R87.reuse, PT ;  /* 0x000000570c00720c */ /* 0x080fe40003fc6270 */
[C---:B------:R-:W-:Y:S02]  /*a0c0*/  IADD3 R12, R3.reuse, 0x29, RZ ;  /* 0x00000029030c7810 */ /* 0x040fe40007ffe0ff */
[----:B------:R-:W-:Y:S02]  /*a0d0*/  IADD3 R8, R3, 0x30, RZ ;  /* 0x0000003003087810 */ /* 0x000fe40007ffe0ff */
[----:B------:R-:W-:Y:S02]  /*a0e0*/  FSEL R107, R77, -INF , !P3 ;  /* 0xff8000004d6b7808 */ /* 0x000fe40005800000 */
[----:B------:R-:W-:-:S02]  /*a0f0*/  ISETP.GE.AND P3, PT, R12, R87, PT ;  /* 0x000000570c00720c */ /* 0x000fc40003f66270 */
[----:B------:R-:W-:Y:S02]  /*a100*/  FSEL R108, R78, -INF , !P0 ;  /* 0xff8000004e6c7808 */ /* 0x000fe40004000000 */
[----:B------:R-:W-:Y:S02]  /*a110*/  ISETP.GE.AND P0, PT, R8, R87, PT ;  /* 0x000000570800720c */ /* 0x000fe40003f06270 */
[----:B------:R-:W-:Y:S02]  /*a120*/  FSEL R110, R95, -INF , !P3 ;  /* 0xff8000005f6e7808 */ /* 0x000fe40005800000 */
[----:B------:R-:W-:Y:S02]  /*a130*/  FSEL R109, R76, -INF , !P4 ;  /* 0xff8000004c6d7808 */ /* 0x000fe40006000000 */
[----:B------:R-:W-:Y:S02]  /*a140*/  FSEL R105, R92, -INF , !P5 ;  /* 0xff8000005c697808 */ /* 0x000fe40006800000 */
[----:B------:R-:W-:-:S02]  /*a150*/  FSEL R95, R70, -INF , !P0 ;  /* 0xff800000465f7808 */ /* 0x000fc40004000000 */
[-C--:B------:R-:W-:Y:S02]  /*a160*/  ISETP.GE.AND P4, PT, R12, R2.reuse, PT ;  /* 0x000000020c00720c */ /* 0x080fe40003f86270 */
[----:B------:R-:W-:Y:S02]  /*a170*/  ISETP.GE.AND P5, PT, R8, R2, PT ;  /* 0x000000020800720c */ /* 0x000fe40003fa6270 */
[----:B------:R-:W-:Y:S02]  /*a180*/  ISETP.GE.AND P0, PT, R86, 0x2, PT ;  /* 0x000000025600780c */ /* 0x000fe40003f06270 */
[----:B------:R-:W-:Y:S02]  /*a190*/  IADD3 R8, R3, 0x31, RZ ;  /* 0x0000003103087810 */ /* 0x000fe40007ffe0ff */
[----:B------:R-:W-:Y:S02]  /*a1a0*/  FSEL R132, R79, -INF , !P1 ;  /* 0xff8000004f847808 */ /* 0x000fe40004800000 */
[----:B------:R-:W-:-:S02]  /*a1b0*/  FSEL R111, R93, -INF , !P4 ;  /* 0xff8000005d6f7808 */ /* 0x000fc40006000000 */
        /* <DEDUP_REMOVED lines=76> */
.L_x_5252:
[----:B------:R-:W-:-:S05]  /*a680*/  IMAD.MOV.U32 R8, RZ, RZ, c[0x0][0x198] ;  /* 0x00006600ff087624 */ /* 0x000fca00078e00ff */
[----:B------:R-:W-:-:S04]  /*a690*/  LEA R8, -R8, RZ, 0x6 ;  /* 0x000000ff08087211 */ /* 0x000fc800078e31ff */
[----:B------:R-:W-:Y:S02]  /*a6a0*/  SHF.R.S32.HI R3, RZ, 0x1f, R8 ;  /* 0x0000001fff037819 */ /* 0x000fe40000011408 */
.L_x_5253:
[C---:B------:R-:W-:Y:S02]  /*a6b0*/  LEA R124, P5, R8.reuse, R124, 0x1 ;  /* 0x0000007c087c7211 */ /* 0x040fe400078a08ff */
[----:B------:R-:W-:Y:S02]  /*a6c0*/  IADD3 R9, P4, R8, R100, RZ ;  /* 0x0000006408097210 */ /* 0x000fe40007f9e0ff */
[----:B------:R-:W-:Y:S02]  /*a6d0*/  IADD3 R100, P3, P1, R100, R8, R55 ;  /* 0x0000000864647210 */ /* 0x000fe4000797e037 */
[----:B------:R-:W-:Y:S01]  /*a6e0*/  LEA.HI.X R123, R8, R123, R3, 0x1, P5 ;  /* 0x0000007b087b7211 */ /* 0x000fe200028f0c03 */
[----:B------:R-:W-:Y:S01]  /*a6f0*/  IMAD.X R8, R3, 0x1, R54, P4 ;  /* 0x0000000103087824 */ /* 0x000fe200020e0636 */
[----:B------:R-:W-:Y:S02]  /*a700*/  LEA R26, P4, R9, c[0x0][0x168], 0x1 ;  /* 0x00005a00091a7a11 */ /* 0x000fe400078808ff */
[----:B------:R-:W-:Y:S01]  /*a710*/  IADD3.X R3, R54, R3, R60, P3, P1 ;  /* 0x0000000336037210 */ /* 0x000fe20001fe243c */
[----:B------:R-:W-:Y:S01]  /*a720*/  IMAD.MOV.U32 R125, RZ, RZ, R123 ;  /* 0x000000ffff7d7224 */ /* 0x000fe200078e007b */
[----:B------:R-:W-:-:S02]  /*a730*/  LEA R10, P3, R55, R124, 0x1 ;  /* 0x0000007c370a7211 */ /* 0x000fc400078608ff */
[C---:B------:R-:W-:Y:S02]  /*a740*/  LEA R14, P1, R100.reuse, c[0x0][0x168], 0x1 ;  /* 0x00005a00640e7a11 */ /* 0x040fe400078208ff */
[----:B------:R-:W-:Y:S01]  /*a750*/  LEA.HI.X R27, R9, c[0x0][0x16c], R8, 0x1, P4 ;  /* 0x00005b00091b7a11 */ /* 0x000fe200020f0c08 */
[----:B------:R-:W-:Y:S01]  /*a760*/  @!PT LDS RZ, [RZ] ;  /* 0x00000000fffff984 */ /* 0x000fe20000000800 */
[----:B------:R-:W-:Y:S01]  /*a770*/  @!PT LDS RZ, [RZ] ;  /* 0x00000000fffff984 */ /* 0x000fe20000000800 */
[----:B------:R-:W-:Y:S01]  /*a780*/  @!PT LDS RZ, [RZ] ;  /* 0x00000000fffff984 */ /* 0x000fe20000000800 */
[----:B------:R1:W-:Y:S01]  /*a790*/  LDGSTS.E.BYPASS.LTC128B.128 [R122+0x3000], [R124.64] ;  /* 0x030000007c7a7fae */ /* 0x0003e2000b901d46 */
[----:B------:R-:W-:Y:S02]  /*a7a0*/  LEA.HI.X R11, R55, R123, R60, 0x1, P3 ;  /* 0x0000007b370b7211 */ /* 0x000fe400018f0c3c */
[----:B------:R-:W-:Y:S01]  /*a7b0*/  LEA.HI.X R15, R100, c[0x0][0x16c], R3, 0x1, P1 ;  /* 0x00005b00640f7a11 */ /* 0x000fe200008f0c03 */
[----:B------:R1:W-:Y:S04]  /*a7c0*/  LDGSTS.E.BYPASS.LTC128B.128 [R122+0x4000], [R26.64+0x40] ;  /* 0x040000401a7a7fae */ /* 0x0003e8000b901d46 */
[----:B------:R1:W-:Y:S04]  /*a7d0*/  LDGSTS.E.BYPASS.LTC128B.128 [R122+0x5000], [R26.64+0x80] ;  /* 0x050000801a7a7fae */ /* 0x0003e8000b901d46 */
[----:B------:R1:W-:Y:S04]  /*a7e0*/  LDGSTS.E.BYPASS.LTC128B.128 [R122+0x3800], [R10.64] ;  /* 0x038000000a7a7fae */ /* 0x0003e8000b901d46 */
[----:B------:R1:W-:Y:S04]  /*a7f0*/  LDGSTS.E.BYPASS.LTC128B.128 [R122+0x4800], [R14.64+0x40] ;  /* 0x048000400e7a7fae */ /* 0x0003e8000b901d46 */
[----:B------:R1:W-:Y:S04]  /*a800*/  LDGSTS.E.BYPASS.LTC128B.128 [R122+0x5800], [R14.64+0x80] ;  /* 0x058000800e7a7fae */ /* 0x0003e8000b901d46 */
[----:B------:R-:W0:Y:S02]  /*a810*/  LDGDEPBAR ;  /* 0x00000000000079af */ /* 0x000e240000000000 */
.L_x_5251:
        /* <DEDUP_REMOVED lines=37> */
[----:B------:R-:W-:Y:S01]  /*aa70*/  LDSM.16.MT88.4 R52, [R114+0x7000] ;  /* 0x007000007234783b */ /* 0x000fe20000004200 */
        /* <DEDUP_REMOVED lines=30> */
[----:B------:R-:W-:-:S02]  /*ac60*/  FFMA.FTZ R35, R22, c[0x0][0x23c], -R97 ;  /* 0x00008f0016237a23 */ /* 0x000fc40000010861 */
[--C-:B------:R-:W-:Y:S01]  /*ac70*/  FFMA.FTZ R32, R24, c[0x0][0x23c], -R97.reuse ;  /* 0x00008f0018207a23 */ /* 0x100fe20000010861 */
[----:B------:R-:W2:Y:S01]  /*ac80*/  MUFU.EX2 R30, R30 ;  /* 0x0000001e001e7308 */ /* 0x000ea20000000800 */
[----:B------:R-:W-:Y:S01]  /*ac90*/  FFMA.FTZ R24, R13, c[0x0][0x23c], -R100 ;  /* 0x00008f000d187a23 */ /* 0x000fe20000010864 */
[----:B-1----:R-:W-:Y:S01]  /*aca0*/  F2FP.BF16.PACK_AB R72, R34, R91 ;  /* 0x0000005b2248723e */ /* 0x002fe200000010ff */
[----:B------:R-:W1:Y:S01]  /*acb0*/  LDSM.16.MT88.4 R12, [R114+0x6400] ;  /* 0x00640000720c783b */ /* 0x000e620000004200 */
[--C-:B------:R-:W-:Y:S02]  /*acc0*/  FFMA.FTZ R31, R18, c[0x0][0x23c], -R97.reuse ;  /* 0x00008f00121f7a23 */ /* 0x100fe40000010861 */
[--C-:B------:R-:W-:Y:S01]  /*acd0*/  FFMA.FTZ R28, R16, c[0x0][0x23c], -R97.reuse ;  /* 0x00008f00101c7a23 */ /* 0x100fe20000010861 */
[----:B------:R-:W-:Y:S01]  /*ace0*/  LDSM.16.MT88.4 R20, [R114+0x7400] ;  /* 0x007400007214783b */ /* 0x000fe20000004200 */
[----:B------:R-:W-:Y:S01]  /*acf0*/  MUFU.EX2 R93, R93 ;  /* 0x0000005d005d7308 */ /* 0x000fe20000000800 */
[----:B------:R-:W-:-:S02]  /*ad00*/  FFMA.FTZ R27, R6, c[0x0][0x23c], -R97 ;  /* 0x00008f00061b7a23 */ /* 0x000fc40000010861 */
[--C-:B------:R-:W-:Y:S01]  /*ad10*/  FFMA.FTZ R0, R4, c[0x0][0x23c], -R97.reuse ;  /* 0x00008f0004007a23 */ /* 0x100fe20000010861 */
[----:B------:R-:W3:Y:S01]  /*ad20*/  LDSM.16.MT88.4 R16, [R112+0x8000] ;  /* 0x008000007010783b */ /* 0x000ee20000004200 */
        /* <DEDUP_REMOVED lines=10> */
[----:B------:R-:W-:Y:S02]  /*add0*/  FFMA.FTZ R103, R103, c[0x0][0x23c], -R100 ;  /* 0x00008f0067677a23 */ /* 0x000fe40000010864 */
[----:B------:R-:W-:Y:S01]  /*ade0*/  FADD.FTZ R34, R91, R34 ;  /* 0x000000225b227221 */ /* 0x000fe20000010000 */
[----:B------:R-:W2:Y:S01]  /*adf0*/  MUFU.EX2 R32, R32 ;  /* 0x0000002000207308 */ /* 0x000ea20000000800 */
[----:B----4-:R-:W-:Y:S01]  /*ae00*/  F2FP.BF16.PACK_AB R73, R90, R93 ;  /* 0x0000005d5a49723e */ /* 0x010fe200000010ff */
[----:B------:R-:W-:-:S02]  /*ae10*/  FADD.FTZ R90, R93, R90 ;  /* 0x0000005a5d5a7221 */ /* 0x000fc40000010000 */
[----:B------:R-:W-:-:S04]  /*ae20*/  FADD.FTZ R33, R33, R34 ;  /* 0x0000002221217221 */ /* 0x000fc80000010000 */
[----:B------:R-:W-:Y:S01]  /*ae30*/  MUFU.EX2 R29, R29 ;  /* 0x0000001d001d7308 */ /* 0x000fe20000000800 */
[----:B------:R-:W-:Y:S01]  /*ae40*/  FADD.FTZ R30, R30, R33 ;  /* 0x000000211e1e7221 */ /* 0x000fe20000010000 */
[----:B--2---:R-:W-:-:S06]  /*ae50*/  F2FP.BF16.PACK_AB R75, R32, R35 ;  /* 0x00000023204b723e */ /* 0x004fcc00000010ff */
[----:B------:R-:W2:Y:S01]  /*ae60*/  MUFU.EX2 R26, R26 ;  /* 0x0000001a001a7308 */ /* 0x000ea20000000800 */
[----:B------:R-:W-:-:S04]  /*ae70*/  FADD.FTZ R35, R35, R90 ;  /* 0x0000005a23237221 */ /* 0x000fc80000010000 */
[----:B------:R-:W-:Y:S01]  /*ae80*/  FADD.FTZ R32, R32, R35 ;  /* 0x0000002320207221 */ /* 0x000fe20000010000 */
        /* <DEDUP_REMOVED lines=9> */
[----:B------:R-:W-:Y:S02]  /*af20*/  HMMA.16816.F32.BF16 R44, R72, R46, RZ ;  /* 0x0000002e482c723c */ /* 0x000fe400000418ff */
[----:B------:R-:W2:Y:S01]  /*af30*/  MUFU.EX2 R28, R28 ;  /* 0x0000001c001c7308 */ /* 0x000ea20000000800 */
[----:B----4-:R-:W-:Y:S01]  /*af40*/  F2FP.BF16.PACK_AB R6, R24, R25 ;  /* 0x000000191806723e */ /* 0x010fe200000010ff */
[----:B------:R-:W-:-:S04]  /*af50*/  FADD.FTZ R25, R25, R26 ;  /* 0x0000001a19197221 */ /* 0x000fc80000010000 */
[C---:B------:R-:W-:Y:S01]  /*af60*/  HMMA.16816.F32.BF16 R56, R72.reuse, R60, RZ ;  /* 0x0000003c4838723c */ /* 0x040fe200000418ff */
[----:B------:R-:W-:Y:S01]  /*af70*/  FADD.FTZ R25, R24, R25 ;  /* 0x0000001918197221 */ /* 0x000fe20000010000 */
        /* <DEDUP_REMOVED lines=22> */
[----:B------:R-:W-:Y:S01]  /*b0e0*/  HMMA.16816.F32.BF16 R44, R4, R10, R44 ;  /* 0x0000000a042c723c */ /* 0x000fe2000004182c */
[----:B------:R-:W4:Y:S01]  /*b0f0*/  LDSM.16.MT88.4 R8, [R114+0x8400] ;  /* 0x008400007208783b */ /* 0x000f220000004200 */
[----:B------:R-:W-:Y:S06]  /*b100*/  MUFU.EX2 R135, R135 ;  /* 0x0000008700877308 */ /* 0x000fec0000000800 */
[C---:B------:R-:W-:Y:S02]  /*b110*/  HMMA.16816.F32.BF16 R52, R72.reuse, R54, RZ ;  /* 0x000000364834723c */ /* 0x040fe400000418ff */
[----:B------:R-:W-:Y:S06]  /*b120*/  MUFU.EX2 R95, R95 ;  /* 0x0000005f005f7308 */ /* 0x000fec0000000800 */
[C---:B---3--:R-:W-:Y:S02]  /*b130*/  HMMA.16816.F32.BF16 R68, R72.reuse, R16, RZ ;  /* 0x000000104844723c */ /* 0x048fe400000418ff */
[----:B------:R-:W-:Y:S06]  /*b140*/  MUFU.EX2 R96, R96 ;  /* 0x0000006000607308 */ /* 0x000fec0000000800 */
[----:B------:R-:W-:Y:S01]  /*b150*/  HMMA.16816.F32.BF16 R72, R72, R18, RZ ;  /* 0x000000124848723c */ /* 0x000fe200000418ff */
[----:B------:R-:W-:Y:S01]  /*b160*/  LDSM.16.MT88.4 R16, [R114+0x6c00] ;  /* 0x006c00007210783b */ /* 0x000fe20000004200 */
[----:B------:R-:W-:Y:S06]  /*b170*/  MUFU.EX2 R94, R94 ;  /* 0x0000005e005e7308 */ /* 0x000fec0000000800 */
[C---:B-1----:R-:W-:Y:S02]  /*b180*/  HMMA.16816.F32.BF16 R56, R4.reuse, R12, R56 ;  /* 0x0000000c0438723c */ /* 0x042fe40000041838 */
[----:B------:R-:W-:Y:S06]  /*b190*/  MUFU.EX2 R133, R133 ;  /* 0x0000008500857308 */ /* 0x000fec0000000800 */
[C---:B------:R-:W-:Y:S01]  /*b1a0*/  HMMA.16816.F32.BF16 R60, R4.reuse, R14, R60 ;  /* 0x0000000e043c723c */ /* 0x040fe2000004183c */
[----:B------:R-:W1:Y:S07]  /*b1b0*/  LDSM.16.MT88.4 R12, [R112+0x8400] ;  /* 0x00840000700c783b */ /* 0x000e6e0000004200 */
[C---:B----4-:R-:W-:Y:S08]  /*b1c0*/  HMMA.16816.F32.BF16 R76, R4.reuse, R8, R76 ;  /* 0x00000008044c723c */ /* 0x050ff0000004184c */
[C---:B------:R-:W-:Y:S01]  /*b1d0*/  HMMA.16816.F32.BF16 R64, R4.reuse, R10, R64 ;  /* 0x0000000a0440723c */ /* 0x040fe20000041840 */
[----:B------:R-:W3:Y:S07]  /*b1e0*/  LDSM.16.MT88.4 R8, [R114+0x6800] ;  /* 0x006800007208783b */ /* 0x000eee0000004200 */
[C---:B------:R-:W-:Y:S07]  /*b1f0*/  HMMA.16816.F32.BF16 R48, R4.reuse, R20, R48 ;  /* 0x000000140430723c */ /* 0x040fee0000041830 */
[----:B------:R-:W-:Y:S01]  /*b200*/  FFMA.FTZ R21, R111, c[0x0][0x23c], -R100 ;  /* 0x00008f006f157a23 */ /* 0x000fe20000010864 */
[----:B------:R-:W-:Y:S01]  /*b210*/  HMMA.16816.F32.BF16 R52, R4, R22, R52 ;  /* 0x000000160434723c */ /* 0x000fe20000041834 */
[--C-:B------:R-:W-:Y:S01]  /*b220*/  FFMA.FTZ R20, R110, c[0x0][0x23c], -R97.reuse ;  /* 0x00008f006e147a23 */ /* 0x100fe20000010861 */
[----:B------:R-:W-:Y:S05]  /*b230*/  MUFU.EX2 R100, R103 ;  /* 0x0000006700647308 */ /* 0x000fea0000000800 */
[----:B------:R-:W-:-:S02]  /*b240*/  FFMA.FTZ R22, R132, c[0x0][0x23c], -R97 ;  /* 0x00008f0084167a23 */ /* 0x000fc40000010861 */
[----:B------:R-:W-:Y:S01]  /*b250*/  FFMA.FTZ R23, R130, c[0x0][0x23c], -R97 ;  /* 0x00008f0082177a23 */ /* 0x000fe20000010861 */
[----:B------:R-:W4:Y:S01]  /*b260*/  MUFU.EX2 R21, R21 ;  /* 0x0000001500157308 */ /* 0x000f220000000800 */
[C---:B-1----:R-:W-:Y:S07]  /*b270*/  HMMA.16816.F32.BF16 R68, R4.reuse, R12, R68 ;  /* 0x0000000c0444723c */ /* 0x042fee0000041844 */
[----:B------:R-:W1:Y:S01]  /*b280*/  MUFU.EX2 R22, R22 ;  /* 0x0000001600167308 */ /* 0x000e620000000800 */
[----:B------:R-:W-:Y:S01]  /*b290*/  HMMA.16816.F32.BF16 R72, R4, R14, R72 ;  /* 0x0000000e0448723c */ /* 0x000fe20000041848 */
[----:B------:R-:W5:Y:S06]  /*b2a0*/  LDSM.16.MT88.4 R12, [R112+0x6800] ;  /* 0x00680000700c783b */ /* 0x000f6c0000004200 */
[----:B------:R-:W-:Y:S01]  /*b2b0*/  MUFU.EX2 R23, R23 ;  /* 0x0000001700177308 */ /* 0x000fe20000000800 */
[----:B--2---:R-:W-:Y:S01]  /*b2c0*/  F2FP.BF16.PACK_AB R4, R101, R106 ;  /* 0x0000006a6504723e */ /* 0x004fe200000010ff */
[----:B------:R-:W-:Y:S01]  /*b2d0*/  FADD.FTZ R106, R106, R25 ;  /* 0x000000196a6a7221 */ /* 0x000fe20000010000 */
[----:B----4-:R-:W-:-:S03]  /*b2e0*/  F2FP.BF16.PACK_AB R6, R21, R104 ;  /* 0x000000681506723e */ /* 0x010fc600000010ff */
[----:B------:R-:W-:Y:S02]  /*b2f0*/  FADD.FTZ R101, R101, R106 ;  /* 0x0000006a65657221 */ /* 0x000fe40000010000 */
[----:B------:R-:W2:Y:S01]  /*b300*/  MUFU.EX2 R20, R20 ;  /* 0x0000001400147308 */ /* 0x000ea20000000800 */
[----:B-1----:R-:W-:Y:S01]  /*b310*/  F2FP.BF16.PACK_AB R5, R22, R105 ;  /* 0x000000691605723e */ /* 0x002fe200000010ff */
[----:B------:R-:W-:Y:S02]  /*b320*/  FADD.FTZ R105, R105, R0 ;  /* 0x0000000069697221 */ /* 0x000fe40000010000 */
[----:B------:R-:W-:Y:S02]  /*b330*/  FADD.FTZ R104, R104, R101 ;  /* 0x0000006568687221 */ /* 0x000fe40000010000 */
[----:B------:R-:W-:Y:S02]  /*b340*/  FADD.FTZ R22, R22, R105 ;  /* 0x0000006916167221 */ /* 0x000fe40000010000 */
[----:B------:R-:W-:Y:S01]  /*b350*/  FADD.FTZ R104, R21, R104 ;  /* 0x0000006815687221 */ /* 0x000fe20000010000 */
[----:B--2---:R-:W-:Y:S01]  /*b360*/  F2FP.BF16.PACK_AB R7, R20, R23 ;  /* 0x000000171407723e */ /* 0x004fe200000010ff */
[----:B------:R-:W-:-:S04]  /*b370*/  FADD.FTZ R23, R23, R22 ;  /* 0x0000001617177221 */ /* 0x000fc80000010000 */
[----:B------:R-:W-:Y:S02]  /*b380*/  FADD.FTZ R20, R20, R23 ;  /* 0x0000001714147221 */ /* 0x000fe40000010000 */
[C---:B---3--:R-:W-:Y:S08]  /*b390*/  HMMA.16816.F32.BF16 R80, R4.reuse, R8, R80 ;  /* 0x000000080450723c */ /* 0x048ff00000041850 */
        /* <DEDUP_REMOVED lines=108> */
.L_x_5255:
[----:B------:R-:W-:-:S05]  /*ba60*/  IMAD.MOV.U32 R7, RZ, RZ, c[0x0][0x1a0] ;  /* 0x00006800ff077624 */ /* 0x000fca00078e00ff */
[----:B------:R-:W-:-:S04]  /*ba70*/  LEA R7, -R7, RZ, 0x6 ;  /* 0x000000ff07077211 */ /* 0x000fc800078e31ff */
[----:B------:R-:W-:Y:S02]  /*ba80*/  SHF.R.S32.HI R4, RZ, 0x1f, R7 ;  /* 0x0000001fff047819 */ /* 0x000fe40000011407 */
.L_x_5256:
[----:B------:R-:W-:Y:S01]  /*ba90*/  IMAD.MOV.U32 R0, RZ, RZ, c[0x0][0x1a0] ;  /* 0x00006800ff007624 */ /* 0x000fe200078e00ff */
[C---:B------:R-:W-:Y:S01]  /*baa0*/  LEA R128, P4, R7.reuse, R128, 0x1 ;  /* 0x0000008007807211 */ /* 0x040fe200078808ff */
[----:B------:R-:W-:Y:S01]  /*bab0*/  IMAD.MOV.U32 R5, RZ, RZ, c[0x0][0x1a4] ;  /* 0x00006900ff057624 */ /* 0x000fe200078e00ff */
[CC--:B------:R-:W-:Y:S02]  /*bac0*/  IADD3 R6, P3, R7.reuse, R88.reuse, RZ ;  /* 0x0000005807067210 */ /* 0x0c0fe40007f7e0ff */
[----:B------:R-:W-:Y:S02]  /*bad0*/  LEA R9, P1, R0, R7, 0x5 ;  /* 0x0000000700097211 */ /* 0x000fe400078228ff */
[----:B------:R-:W-:Y:S01]  /*bae0*/  LEA.HI.X R129, R7, R129, R4, 0x1, P4 ;  /* 0x0000008107817211 */ /* 0x000fe200020f0c04 */
[----:B------:R-:W-:Y:S01]  /*baf0*/  IMAD.X R7, R4, 0x1, R85, P3 ;  /* 0x0000000104077824 */ /* 0x000fe200018e0655 */
[----:B------:R-:W-:Y:S02]  /*bb00*/  IADD3 R9, P0, R9, R88, RZ ;  /* 0x0000005809097210 */ /* 0x000fe40007f1e0ff */
[----:B------:R-:W-:Y:S01]  /*bb10*/  LEA.HI.X R8, R0, R4, R5, 0x5, P1 ;  /* 0x0000000400087211 */ /* 0x000fe200008f2c05 */
[----:B------:R-:W-:Y:S01]  /*bb20*/  @!PT LDS RZ, [RZ] ;  /* 0x00000000fffff984 */ /* 0x000fe20000000800 */
[----:B------:R-:W-:Y:S01]  /*bb30*/  @!PT LDS RZ, [RZ] ;  /* 0x00000000fffff984 */ /* 0x000fe20000000800 */
[----:B------:R-:W-:Y:S01]  /*bb40*/  @!PT LDS RZ, [RZ] ;  /* 0x00000000fffff984 */ /* 0x000fe20000000800 */
[----:B------:R1:W-:Y:S01]  /*bb50*/  LDGSTS.E.BYPASS.LTC128B.128 [R122+0x6000], [R128.64] ;  /* 0x06000000807a7fae */ /* 0x0003e2000b901d46 */
[----:B------:R-:W-:-:S02]  /*bb60*/  LEA R10, P1, R6, c[0x0][0x170], 0x1 ;  /* 0x00005c00060a7a11 */ /* 0x000fc400078208ff */
[----:B------:R-:W-:Y:S01]  /*bb70*/  LEA R4, P3, R0, R128, 0x6 ;  /* 0x0000008000047211 */ /* 0x000fe200078630ff */
[----:B------:R-:W-:Y:S01]  /*bb80*/  IMAD.X R8, R8, 0x1, R85, P0 ;  /* 0x0000000108087824 */ /* 0x000fe200000e0655 */
[C---:B------:R-:W-:Y:S02]  /*bb90*/  LEA R16, P0, R9.reuse, c[0x0][0x170], 0x1 ;  /* 0x00005c0009107a11 */ /* 0x040fe400078008ff */
        /* <DEDUP_REMOVED lines=10> */
[----:B------:R-:W5:Y:S04]  /*bc40*/  LDSM.16.M88.4 R20, [R116+0x3400] ;  /* 0x003400007414783b */ /* 0x000f680000000200 */
[----:B------:R-:W4:Y:S04]  /*bc50*/  LDSM.16.M88.4 R12, [R116+0x3800] ;  /* 0x00380000740c783b */ /* 0x000f280000000200 */
[----:B------:R-:W3:Y:S04]  /*bc60*/  LDSM.16.M88.4 R28, [R116+0x3000] ;  /* 0x00300000741c783b */ /* 0x000ee80000000200 */
[----:B------:R-:W2:Y:S04]  /*bc70*/  LDSM.16.M88.4 R100, [R116+0x3c00] ;  /* 0x003c00007464783b */ /* 0x000ea80000000200 */
[----:B------:R-:W-:Y:S04]  /*bc80*/  LDSM.16.M88.4 R92, [R115] ;  /* 0x00000000735c783b */ /* 0x000fe80000000200 */
[----:B------:R-:W1:Y:S04]  /*bc90*/  LDSM.16.M88.4 R88, [R113+0x3400] ;  /* 0x003400007158783b */ /* 0x000e680000000200 */
[----:B------:R-:W1:Y:S04]  /*bca0*/  LDSM.16.M88.4 R32, [R113+0x3800] ;  /* 0x003800007120783b */ /* 0x000e680000000200 */
[----:B------:R-:W1:Y:S04]  /*bcb0*/  LDSM.16.M88.4 R104, [R113+0x3000] ;  /* 0x003000007168783b */ /* 0x000e680000000200 */
[----:B------:R-:W2:Y:S04]  /*bcc0*/  S2R R0, SR_TID.X ;  /* 0x0000000000007919 */ /* 0x000ea80000002100 */
[----:B------:R-:W0:Y:S01]  /*bcd0*/  LDGDEPBAR ;  /* 0x00000000000079af */ /* 0x000e220000000000 */
[C---:B-----5:R-:W-:Y:S08]  /*bce0*/  HMMA.16816.F32.BF16 R24, R96.reuse, R20, RZ ;  /* 0x000000146018723c */ /* 0x060ff000000418ff */
[C---:B----4-:R-:W-:Y:S08]  /*bcf0*/  HMMA.16816.F32.BF16 R16, R96.reuse, R12, RZ ;  /* 0x0000000c6010723c */ /* 0x050ff000000418ff */
[----:B------:R-:W-:Y:S01]  /*bd00*/  HMMA.16816.F32.BF16 R20, R96, R22, RZ ;  /* 0x000000166014723c */ /* 0x000fe200000418ff */
[----:B--2---:R-:W-:-:S05]  /*bd10*/  IMAD.SHL.U32 R0, R0, 0x2, RZ ;  /* 0x0000000200007824 */ /* 0x004fca00078e00ff */
[----:B------:R-:W-:Y:S02]  /*bd20*/  LOP3.LUT R85, R0, 0x6, RZ, 0xc0, !PT ;  /* 0x0000000600557812 */ /* 0x000fe400078ec0ff */
[----:B------:R-:W-:Y:S03]  /*bd30*/  HMMA.16816.F32.BF16 R12, R96, R14, RZ ;  /* 0x0000000e600c723c */ /* 0x000fe600000418ff */
[----:B------:R-:W-:-:S05]  /*bd40*/  IMAD R85, R126, 0x40, R85 ;  /* 0x000000407e557824 */ /* 0x000fca00078e0255 */
[C---:B---3--:R-:W-:Y:S01]  /*bd50*/  HMMA.16816.F32.BF16 R4, R96.reuse, R28, RZ ;  /* 0x0000001c6004723c */ /* 0x048fe200000418ff */
[C---:B------:R-:W-:Y:S02]  /*bd60*/  IADD3 R0, R85.reuse, 0x1, RZ ;  /* 0x0000000155007810 */ /* 0x040fe40007ffe0ff */
[C---:B------:R-:W-:Y:S02]  /*bd70*/  IADD3 R86, R85.reuse, 0x10, RZ ;  /* 0x0000001055567810 */ /* 0x040fe40007ffe0ff */
[C---:B------:R-:W-:Y:S02]  /*bd80*/  ISETP.GE.AND P5, PT, R0.reuse, R2, PT ;  /* 0x000000020000720c */ /* 0x040fe40003fa6270 */
[----:B------:R-:W-:Y:S01]  /*bd90*/  ISETP.GE.AND P1, PT, R0, R87, PT ;  /* 0x000000570000720c */ /* 0x000fe20003f26270 */
[----:B------:R-:W-:Y:S01]  /*bda0*/  HMMA.16816.F32.BF16 R28, R96, R30, RZ ;  /* 0x0000001e601c723c */ /* 0x000fe200000418ff */
[----:B------:R-:W-:-:S04]  /*bdb0*/  IADD3 R0, R85, 0x9, RZ ;  /* 0x0000000955007810 */ /* 0x000fc80007ffe0ff */
[----:B------:R-:W-:-:S03]  /*bdc0*/  ISETP.GE.AND P3, PT, R0, R2, PT ;  /* 0x000000020000720c */ /* 0x000fc60003f66270 */
[C---:B------:R-:W-:Y:S08]  /*bdd0*/  HMMA.16816.F32.BF16 R8, R96.reuse, R100, RZ ;  /* 0x000000646008723c */ /* 0x040ff000000418ff */
[----:B------:R-:W-:Y:S01]  /*bde0*/  HMMA.16816.F32.BF16 R96, R96, R102, RZ ;  /* 0x000000666060723c */ /* 0x000fe200000418ff */
        /* <DEDUP_REMOVED lines=8> */
[C---:B------:R-:W-:Y:S08]  /*be70*/  HMMA.16816.F32.BF16 R28, R92.reuse, R106, R28 ;  /* 0x0000006a5c1c723c */ /* 0x040ff0000004181c */
        /* <DEDUP_REMOVED lines=45> */
[C---:B-1----:R-:W-:Y:S07]  /*c150*/  HMMA.16816.F32.BF16 R16, R100.reuse, R32, R16 ;  /* 0x000000206410723c */ /* 0x042fee0000041810 */
[----:B------:R-:W-:Y:S01]  /*c160*/  IADD3 R32, R85, 0x8, RZ ;  /* 0x0000000855207810 */ /* 0x000fe20007ffe0ff */
[----:B------:R-:W-:Y:S01]  /*c170*/  HMMA.16816.F32.BF16 R12, R100, R34, R12 ;  /* 0x00000022640c723c */ /* 0x000fe2000004180c */
[----:B------:R-:W-:-:S02]  /*c180*/  FSEL R5, R5, -INF , !P5 ;  /* 0xff80000005057808 */ /* 0x000fc40006800000 */
[C---:B------:R-:W-:Y:S02]  /*c190*/  ISETP.GE.AND P4, PT, R32.reuse, R2, PT ;  /* 0x000000022000720c */ /* 0x040fe40003f86270 */
[-C--:B------:R-:W-:Y:S02]  /*c1a0*/  ISETP.GE.AND P6, PT, R32, R87.reuse, PT ;  /* 0x000000572000720c */ /* 0x080fe40003fc6270 */
[----:B------:R-:W1:Y:S01]  /*c1b0*/  LDSM.16.M88.4 R32, [R113+0x5c00] ;  /* 0x005c00007120783b */ /* 0x000e620000000200 */
[----:B---3--:R-:W-:Y:S01]  /*c1c0*/  HMMA.16816.F32.BF16 R24, R100, R88, R24 ;  /* 0x000000586418723c */ /* 0x008fe20000041818 */
[----:B------:R-:W-:Y:S01]  /*c1d0*/  ISETP.GE.AND P5, PT, R0, R87, PT ;  /* 0x000000570000720c */ /* 0x000fe20003fa6270 */
[----:B------:R-:W-:-:S04]  /*c1e0*/  DEPBAR.LE SB0, 0x0 ;  /* 0x000080000000791a */ /* 0x000fc80000000000 */
[----:B------:R-:W-:Y:S02]  /*c1f0*/  FSEL R0, R7, -INF , !P1 ;  /* 0xff80000007007808 */ /* 0x000fe40004800000 */
[----:B------:R-:W-:Y:S01]  /*c200*/  HMMA.16816.F32.BF16 R20, R100, R90, R20 ;  /* 0x0000005a6414723c */ /* 0x000fe20000041814 */
[----:B------:R-:W-:Y:S01]  /*c210*/  FSEL R7, R28, -INF , !P4 ;  /* 0xff8000001c077808 */ /* 0x000fe20006000000 */
[----:B------:R-:W-:Y:S01]  /*c220*/  BAR.SYNC.DEFER_BLOCKING 0x0 ;  /* 0x0000000000007b1d */ /* 0x000fe20000010000 */
[C---:B------:R-:W-:Y:S02]  /*c230*/  ISETP.GE.AND P1, PT, R86.reuse, R2, PT ;  /* 0x000000025600720c */ /* 0x040fe40003f26270 */
        /* <DEDUP_REMOVED lines=9> */
[C---:B------:R-:W-:Y:S02]  /*c2d0*/  ISETP.GE.AND P5, PT, R86.reuse, R2, PT ;  /* 0x000000025600720c */ /* 0x040fe40003fa6270 */
[C---:B------:R-:W-:Y:S02]  /*c2e0*/  IADD3 R31, R85.reuse, 0x19, RZ ;  /* 0x00000019551f7810 */ /* 0x040fe40007ffe0ff */
[----:B------:R-:W-:Y:S02]  /*c2f0*/  IADD3 R24, R85, 0x20, RZ ;  /* 0x0000002055187810 */ /* 0x000fe40007ffe0ff */
[----:B------:R-:W-:Y:S01]  /*c300*/  ISETP.GE.AND P1, PT, R86, R87, PT ;  /* 0x000000575600720c */ /* 0x000fe20003f26270 */
[----:B-1----:R-:W-:Y:S01]  /*c310*/  HMMA.16816.F32.BF16 R8, R100, R32, R8 ;  /* 0x000000206408723c */ /* 0x002fe20000041808 */
[----:B------:R-:W-:Y:S02]  /*c320*/  FSEL R106, R26, -INF , !P4 ;  /* 0xff8000001a6a7808 */ /* 0x000fe40006000000 */
[----:B------:R-:W-:-:S02]  /*c330*/  FSEL R107, R25, -INF , !P6 ;  /* 0xff800000196b7808 */ /* 0x000fc40007000000 */
[----:B------:R-:W-:Y:S02]  /*c340*/  FSEL R140, R27, -INF , !P3 ;  /* 0xff8000001b8c7808 */ /* 0x000fe40005800000 */
[CC--:B------:R-:W-:Y:S01]  /*c350*/  ISETP.GE.AND P4, PT, R31.reuse, R2.reuse, PT ;  /* 0x000000021f00720c */ /* 0x0c0fe20003f86270 */
[----:B------:R-:W-:Y:S01]  /*c360*/  HMMA.16816.F32.BF16 R32, R100, R34, R96 ;  /* 0x000000226420723c */ /* 0x000fe20000041860 */
[----:B------:R-:W-:Y:S02]  /*c370*/  ISETP.GE.AND P6, PT, R31, R87, PT ;  /* 0x000000571f00720c */ /* 0x000fe40003fc6270 */
[----:B------:R-:W-:Y:S02]  /*c380*/  ISETP.GE.AND P3, PT, R24, R2, PT ;  /* 0x000000021800720c */ /* 0x000fe40003f66270 */
[----:B------:R-:W-:Y:S02]  /*c390*/  IADD3 R25, R85, 0x21, RZ ;  /* 0x0000002155197810 */ /* 0x000fe40007ffe0ff */
[----:B------:R-:W-:-:S02]  /*c3a0*/  FSEL R109, R20, -INF , !P5 ;  /* 0xff800000146d7808 */ /* 0x000fc40006800000 */
[----:B------:R-:W-:Y:S02]  /*c3b0*/  IADD3 R20, R85, 0x28, RZ ;  /* 0x0000002855147810 */ /* 0x000fe40007ffe0ff */
[----:B------:R-:W-:Y:S02]  /*c3c0*/  FSEL R110, R22, -INF , !P1 ;  /* 0xff800000166e7808 */ /* 0x000fe40004800000 */
[----:B------:R-:W-:Y:S02]  /*c3d0*/  ISETP.GE.AND P5, PT, R24, R87, PT ;  /* 0x000000571800720c */ /* 0x000fe40003fa6270 */
[----:B------:R-:W-:Y:S02]  /*c3e0*/  ISETP.GE.AND P1, PT, R25, R2, PT ;  /* 0x000000021900720c */ /* 0x000fe40003f26270 */
        /* <DEDUP_REMOVED lines=101> */
.L_x_5258:
[----:B------:R-:W-:-:S05]  /*ca40*/  IMAD.MOV.U32 R10, RZ, RZ, c[0x0][0x198] ;  /* 0x00006600ff0a7624 */ /* 0x000fca00078e00ff */
[----:B------:R-:W-:-:S04]  /*ca50*/  LEA R10, -R10, RZ, 0x6 ;  /* 0x000000ff0a0a7211 */ /* 0x000fc800078e31ff */
[----:B------:R-:W-:Y:S02]  /*ca60*/  SHF.R.S32.HI R8, RZ, 0x1f, R10 ;  /* 0x0000001fff087819 */ /* 0x000fe4000001140a */
.L_x_5259:
[C---:B------:R-:W-:Y:S01]  /*ca70*/  LEA R124, P0, R10.reuse, R124, 0x1 ;  /* 0x0000007c0a7c7211 */ /* 0x040fe200078008ff */
[----:B------:R-:W-:Y:S02]  /*ca80*/  IMAD.MOV.U32 R2, RZ, RZ, c[0x0][0x198] ;  /* 0x00006600ff027624 */ /* 0x000fe400078e00ff */
[----:B------:R-:W-:Y:S01]  /*ca90*/  IMAD.MOV.U32 R4, RZ, RZ, c[0x0][0x19c] ;  /* 0x00006700ff047624 */ /* 0x000fe200078e00ff */
[----:B------:R-:W-:Y:S01]  /*caa0*/  LEA.HI.X R123, R10, R123, R8, 0x1, P0 ;  /* 0x0000007b0a7b7211 */ /* 0x000fe200000f0c08 */
[----:B------:R-:W-:Y:S01]  /*cab0*/  IMAD.MOV.U32 R12, RZ, RZ, R124 ;  /* 0x000000ffff0c7224 */ /* 0x000fe200078e007c */
[----:B------:R-:W-:-:S03]  /*cac0*/  LEA R10, P0, R2, R124, 0x6 ;  /* 0x0000007c020a7211 */ /* 0x000fc600078030ff */
[----:B------:R-:W-:Y:S01]  /*cad0*/  IMAD.MOV.U32 R13, RZ, RZ, R123 ;  /* 0x000000ffff0d7224 */ /* 0x000fe200078e007b */
[----:B------:R-:W-:-:S04]  /*cae0*/  LEA.HI.X R11, R2, R123, R4, 0x6, P0 ;  /* 0x0000007b020b7211 */ /* 0x000fc800000f3404 */
        /* <DEDUP_REMOVED lines=10> */
.L_x_5257:
        /* <DEDUP_REMOVED lines=40> */
[----:B-1----:R-:W-:-:S04]  /*ce10*/  FMNMX.FTZ R89, R2, R89, !PT ;  /* 0x0000005902597209 */ /* 0x002fc80007810000 */
[C---:B------:R-:W-:Y:S01]  /*ce20*/  FSETP.NEU.FTZ.AND P1, PT, R89.reuse, -INF , PT ;  /* 0xff8000005900780b */ /* 0x040fe20003f3d000 */
[----:B------:R-:W-:Y:S01]  /*ce30*/  FMUL.FTZ R102, R89, c[0x0][0x23c] ;  /* 0x00008f0059667a20 */ /* 0x000fe20000410000 */
[----:B--2---:R-:W-:-:S04]  /*ce40*/  FMNMX.FTZ R88, R11, R88, !PT ;  /* 0x000000580b587209 */ /* 0x004fc80007810000 */
[----:B------:R-:W-:Y:S01]  /*ce50*/  FSEL R102, R102, RZ, P1 ;  /* 0x000000ff66667208 */ /* 0x000fe20000800000 */
[C---:B------:R-:W-:Y:S01]  /*ce60*/  FMUL.FTZ R95, R88.reuse, c[0x0][0x23c] ;  /* 0x00008f00585f7a20 */ /* 0x040fe20000410000 */
[----:B------:R-:W-:-:S03]  /*ce70*/  FSETP.NEU.FTZ.AND P0, PT, R88, -INF , PT ;  /* 0xff8000005800780b */ /* 0x000fc60003f1d000 */
[--C-:B------:R-:W-:Y:S01]  /*ce80*/  FFMA.FTZ R87, R5, c[0x0][0x23c], -R102.reuse ;  /* 0x00008f0005577a23 */ /* 0x100fe20000010866 */
[----:B------:R-:W-:Y:S01]  /*ce90*/  FSEL R5, R89, RZ, P1 ;  /* 0x000000ff59057208 */ /* 0x000fe20000800000 */
[--C-:B------:R-:W-:Y:S01]  /*cea0*/  FFMA.FTZ R92, R9, c[0x0][0x23c], -R102.reuse ;  /* 0x00008f00095c7a23 */ /* 0x100fe20000010866 */
[----:B------:R-:W-:Y:S01]  /*ceb0*/  FSEL R4, R88, RZ, P0 ;  /* 0x000000ff58047208 */ /* 0x000fe20000000000 */
[----:B------:R-:W-:Y:S01]  /*cec0*/  FFMA.FTZ R86, R7, c[0x0][0x23c], -R102 ;  /* 0x00008f0007567a23 */ /* 0x000fe20000010866 */
[----:B------:R-:W-:Y:S01]  /*ced0*/  FSEL R95, R95, RZ, P0 ;  /* 0x000000ff5f5f7208 */ /* 0x000fe20000000000 */
[----:B------:R-:W-:Y:S01]  /*cee0*/  FADD.FTZ R84, R84, -R5 ;  /* 0x8000000554547221 */ /* 0x000fe20000010000 */
[----:B------:R-:W-:Y:S01]  /*cef0*/  MUFU.EX2 R87, R87 ;  /* 0x0000005700577308 */ /* 0x000fe20000000800 */
[----:B------:R-:W-:Y:S02]  /*cf00*/  FADD.FTZ R3, R3, -R4 ;  /* 0x8000000403037221 */ /* 0x000fe40000010000 */
[----:B------:R-:W-:-:S02]  /*cf10*/  FFMA.FTZ R2, R0, c[0x0][0x23c], -R95 ;  /* 0x00008f0000027a23 */ /* 0x000fc4000001085f */
[--C-:B------:R-:W-:Y:S02]  /*cf20*/  FFMA.FTZ R85, R29, c[0x0][0x23c], -R102.reuse ;  /* 0x00008f001d557a23 */ /* 0x100fe40000010866 */
[--C-:B------:R-:W-:Y:S01]  /*cf30*/  FFMA.FTZ R90, R6, c[0x0][0x23c], -R95.reuse ;  /* 0x00008f00065a7a23 */ /* 0x100fe2000001085f */
[----:B------:R-:W1:Y:S01]  /*cf40*/  MUFU.EX2 R92, R92 ;  /* 0x0000005c005c7308 */ /* 0x000e620000000800 */
[--C-:B------:R-:W-:Y:S02]  /*cf50*/  FFMA.FTZ R0, R30, c[0x0][0x23c], -R95.reuse ;  /* 0x00008f001e007a23 */ /* 0x100fe4000001085f */
[----:B------:R-:W-:Y:S02]  /*cf60*/  FFMA.FTZ R91, R28, c[0x0][0x23c], -R95 ;  /* 0x00008f001c5b7a23 */ /* 0x000fe4000001085f */
[----:B------:R-:W-:Y:S01]  /*cf70*/  FMUL.FTZ R84, R84, c[0x0][0x23c] ;  /* 0x00008f0054547a20 */ /* 0x000fe20000410000 */
[----:B------:R-:W2:Y:S01]  /*cf80*/  LDSM.16.MT88.4 R28, [R114+0x7000] ;  /* 0x00700000721c783b */ /* 0x000ea20000004200 */
[----:B------:R-:W-:Y:S01]  /*cf90*/  FMUL.FTZ R3, R3, c[0x0][0x23c] ;  /* 0x00008f0003037a20 */ /* 0x000fe20000410000 */
        /* <DEDUP_REMOVED lines=32> */
[--C-:B------:R-:W-:Y:S02]  /*d1a0*/  FFMA.FTZ R94, R94, c[0x0][0x23c], -R95.reuse ;  /* 0x00008f005e5e7a23 */ /* 0x100fe4000001085f */
[----:B------:R-:W-:-:S03]  /*d1b0*/  FFMA.FTZ R93, R93, c[0x0][0x23c], -R95 ;  /* 0x00008f005d5d7a23 */ /* 0x000fc6000001085f */
        /* <DEDUP_REMOVED lines=8> */
[----:B------:R-:W1:Y:S01]  /*d240*/  MUFU.EX2 R107, R107 ;  /* 0x0000006b006b7308 */ /* 0x000e620000000800 */
[-C--:B------:R-:W-:Y:S02]  /*d250*/  FMUL.FTZ R11, R83, R3.reuse ;  /* 0x00000003530b7220 */ /* 0x080fe40000410000 */
        /* <DEDUP_REMOVED lines=10> */
[----:B------:R-:W3:Y:S01]  /*d300*/  LDSM.16.MT88.4 R36, [R112+0x7000] ;  /* 0x007000007024783b */ /* 0x000ee20000004200 */
[----:B------:R-:W-:Y:S01]  /*d310*/  FMUL.FTZ R45, R45, R84 ;  /* 0x000000542d2d7220 */ /* 0x000fe20000410000 */
[----:B------:R-:W-:Y:S01]  /*d320*/  MUFU.EX2 R103, R103 ;  /* 0x0000006700677308 */ /* 0x000fe20000000800 */
        /* <DEDUP_REMOVED lines=10> */
[----:B------:R-:W-:Y:S01]  /*d3d0*/  FMUL.FTZ R53, R53, R84 ;  /* 0x0000005435357220 */ /* 0x000fe20000410000 */
[----:B------:R-:W4:Y:S01]  /*d3e0*/  LDSM.16.MT88.4 R44, [R114+0x8000] ;  /* 0x00800000722c783b */ /* 0x000f220000004200 */
[-C--:B------:R-:W-:Y:S01]  /*d3f0*/  FMUL.FTZ R54, R54, R3.reuse ;  /* 0x0000000336367220 */ /* 0x080fe20000410000 */
[----:B------:R-:W5:Y:S01]  /*d400*/  MUFU.EX2 R105, R105 ;  /* 0x0000006900697308 */ /* 0x000f620000000800 */
[----:B------:R-:W-:-:S02]  /*d410*/  FMUL.FTZ R55, R55, R3 ;  /* 0x0000000337377220 */ /* 0x000fc40000410000 */
[-C--:B------:R-:W-:Y:S01]  /*d420*/  FMUL.FTZ R32, R56, R84.reuse ;  /* 0x0000005438207220 */ /* 0x080fe20000410000 */
[C---:B--2---:R-:W-:Y:S01]  /*d430*/  HMMA.16816.F32.BF16 R24, R4.reuse, R28, R24 ;  /* 0x0000001c0418723c */ /* 0x044fe20000041818 */
[-C--:B------:R-:W-:Y:S02]  /*d440*/  FMUL.FTZ R33, R57, R84.reuse ;  /* 0x0000005439217220 */ /* 0x080fe40000410000 */
[-C--:B------:R-:W-:Y:S01]  /*d450*/  FMUL.FTZ R34, R58, R3.reuse ;  /* 0x000000033a227220 */ /* 0x080fe20000410000 */
[----:B------:R-:W-:Y:S01]  /*d460*/  MUFU.EX2 R110, R110 ;  /* 0x0000006e006e7308 */ /* 0x000fe20000000800 */
[----:B------:R-:W-:Y:S02]  /*d470*/  FMUL.FTZ R35, R59, R3 ;  /* 0x000000033b237220 */ /* 0x000fe40000410000 */
[-C--:B------:R-:W-:Y:S01]  /*d480*/  FMUL.FTZ R60, R60, R84.reuse ;  /* 0x000000543c3c7220 */ /* 0x080fe20000410000 */
[----:B------:R-:W-:Y:S01]  /*d490*/  HMMA.16816.F32.BF16 R28, R4, R30, R52 ;  /* 0x0000001e041c723c */ /* 0x000fe20000041834 */
[----:B------:R-:W2:Y:S01]  /*d4a0*/  LDSM.16.MT88.4 R52, [R112+0x8000] ;  /* 0x008000007034783b */ /* 0x000ea20000004200 */
[----:B------:R-:W-:-:S02]  /*d4b0*/  FMUL.FTZ R61, R61, R84 ;  /* 0x000000543d3d7220 */ /* 0x000fc40000410000 */
[-C--:B------:R-:W-:Y:S01]  /*d4c0*/  FMUL.FTZ R62, R62, R3.reuse ;  /* 0x000000033e3e7220 */ /* 0x080fe20000410000 */
[----:B------:R-:W-:Y:S01]  /*d4d0*/  LDSM.16.MT88.4 R56, [R112+0x6400] ;  /* 0x006400007038783b */ /* 0x000fe20000004200 */
[-C--:B------:R-:W-:Y:S01]  /*d4e0*/  FMUL.FTZ R63, R63, R3.reuse ;  /* 0x000000033f3f7220 */ /* 0x080fe20000410000 */
[----:B------:R-:W1:Y:S01]  /*d4f0*/  MUFU.EX2 R109, R109 ;  /* 0x0000006d006d7308 */ /* 0x000e620000000800 */
[C---:B---3--:R-:W-:Y:S01]  /*d500*/  HMMA.16816.F32.BF16 R32, R4.reuse, R36, R32 ;  /* 0x000000240420723c */ /* 0x048fe20000041820 */
[-C--:B------:R-:W-:Y:S02]  /*d510*/  FMUL.FTZ R40, R76, R84.reuse ;  /* 0x000000544c287220 */ /* 0x080fe40000410000 */
[-C--:B------:R-:W-:Y:S02]  /*d520*/  FMUL.FTZ R41, R77, R84.reuse ;  /* 0x000000544d297220 */ /* 0x080fe40000410000 */
[-C--:B------:R-:W-:Y:S02]  /*d530*/  FMUL.FTZ R42, R78, R3.reuse ;  /* 0x000000034e2a7220 */ /* 0x080fe40000410000 */
[----:B------:R-:W-:Y:S01]  /*d540*/  FMUL.FTZ R43, R79, R3 ;  /* 0x000000034f2b7220 */ /* 0x000fe20000410000 */
[----:B------:R-:W-:Y:S01]  /*d550*/  HMMA.16816.F32.BF16 R36, R4, R38, R60 ;  /* 0x000000260424723c */ /* 0x000fe2000004183c */
[----:B------:R-:W3:Y:S01]  /*d560*/  LDSM.16.MT88.4 R60, [R114+0x6400] ;  /* 0x00640000723c783b */ /* 0x000ee20000004200 */
[-C--:B------:R-:W-:Y:S01]  /*d570*/  FMUL.FTZ R64, R64, R84.reuse ;  /* 0x0000005440407220 */ /* 0x080fe20000410000 */
[----:B------:R-:W-:Y:S01]  /*d580*/  MUFU.EX2 R138, R138 ;  /* 0x0000008a008a7308 */ /* 0x000fe20000000800 */
[----:B------:R-:W-:-:S02]  /*d590*/  FMUL.FTZ R65, R65, R84 ;  /* 0x0000005441417220 */ /* 0x000fc40000410000 */
[-C--:B------:R-:W-:Y:S02]  /*d5a0*/  FMUL.FTZ R66, R66, R3.reuse ;  /* 0x0000000342427220 */ /* 0x080fe40000410000 */
[-C--:B------:R-:W-:Y:S02]  /*d5b0*/  FMUL.FTZ R67, R67, R3.reuse ;  /* 0x0000000343437220 */ /* 0x080fe40000410000 */
[-C--:B------:R-:W-:Y:S01]  /*d5c0*/  FMUL.FTZ R48, R68, R84.reuse ;  /* 0x0000005444307220 */ /* 0x080fe20000410000 */
[----:B----4-:R-:W-:Y:S01]  /*d5d0*/  HMMA.16816.F32.BF16 R40, R4, R44, R40 ;  /* 0x0000002c0428723c */ /* 0x010fe20000041828 */
[----:B------:R-:W-:Y:S01]  /*d5e0*/  FMUL.FTZ R49, R69, R84 ;  /* 0x0000005445317220 */ /* 0x000fe20000410000 */
[----:B------:R-:W-:Y:S01]  /*d5f0*/  MUFU.EX2 R125, R125 ;  /* 0x0000007d007d7308 */ /* 0x000fe20000000800 */
[-C--:B------:R-:W-:Y:S02]  /*d600*/  FMUL.FTZ R50, R70, R3.reuse ;  /* 0x0000000346327220 */ /* 0x080fe40000410000 */
[----:B------:R-:W-:-:S02]  /*d610*/  FMUL.FTZ R51, R71, R3 ;  /* 0x0000000347337220 */ /* 0x000fc40000410000 */
[-C--:B------:R-:W-:Y:S01]  /*d620*/  FMUL.FTZ R72, R72, R84.reuse ;  /* 0x0000005448487220 */ /* 0x080fe20000410000 */
[C---:B------:R-:W-:Y:S01]  /*d630*/  HMMA.16816.F32.BF16 R44, R4.reuse, R46, R64 ;  /* 0x0000002e042c723c */ /* 0x040fe20000041840 */
[-C--:B------:R-:W-:Y:S01]  /*d640*/  FMUL.FTZ R73, R73, R84.reuse ;  /* 0x0000005449497220 */ /* 0x080fe20000410000 */
[----:B------:R-:W4:Y:S01]  /*d650*/  LDSM.16.MT88.4 R64, [R114+0x7400] ;  /* 0x007400007240783b */ /* 0x000f220000004200 */
[-C--:B------:R-:W-:Y:S01]  /*d660*/  FMUL.FTZ R74, R74, R3.reuse ;  /* 0x000000034a4a7220 */ /* 0x080fe20000410000 */
[----:B------:R-:W-:Y:S01]  /*d670*/  MUFU.EX2 R111, R111 ;  /* 0x0000006f006f7308 */ /* 0x000fe20000000800 */
[-C--:B------:R-:W-:Y:S02]  /*d680*/  FMUL.FTZ R75, R75, R3.reuse ;  /* 0x000000034b4b7220 */ /* 0x080fe40000410000 */
[----:B------:R-:W-:Y:S01]  /*d690*/  FFMA.FTZ R84, R135, R84, R92 ;  /* 0x0000005487547223 */ /* 0x000fe2000001005c */
[----:B--2---:R-:W-:Y:S01]  /*d6a0*/  HMMA.16816.F32.BF16 R48, R4, R52, R48 ;  /* 0x000000340430723c */ /* 0x004fe20000041830 */
[----:B------:R-:W-:-:S02]  /*d6b0*/  FFMA.FTZ R3, R133, R3, R90 ;  /* 0x0000000385037223 */ /* 0x000fc4000001005a */
[----:B------:R-:W-:Y:S01]  /*d6c0*/  FADD.FTZ R87, R87, R84 ;  /* 0x0000005457577221 */ /* 0x000fe20000010000 */
[----:B------:R-:W-:Y:S01]  /*d6d0*/  MUFU.EX2 R140, R140 ;  /* 0x0000008c008c7308 */ /* 0x000fe20000000800 */
[----:B------:R-:W-:Y:S01]  /*d6e0*/  FADD.FTZ R3, R2, R3 ;  /* 0x0000000302037221 */ /* 0x000fe20000010000 */
[----:B------:R-:W-:Y:S01]  /*d6f0*/  MOV R84, R89 ;  /* 0x0000005900547202 */ /* 0x000fe20000000f00 */
[----:B------:R-:W-:Y:S01]  /*d700*/  FADD.FTZ R86, R86, R87 ;  /* 0x0000005756567221 */ /* 0x000fe20000010000 */
[----:B------:R-:W-:Y:S01]  /*d710*/  HMMA.16816.F32.BF16 R4, R4, R54, R72 ;  /* 0x000000360404723c */ /* 0x000fe20000041848 */
[----:B-1----:R-:W-:Y:S01]  /*d720*/  F2FP.BF16.PACK_AB R52, R107, R108 ;  /* 0x0000006c6b34723e */ /* 0x002fe200000010ff */
[----:B------:R-:W-:Y:S01]  /*d730*/  FADD.FTZ R0, R0, R3 ;  /* 0x0000000300007221 */ /* 0x000fe20000010000 */
[----:B-----5:R-:W-:Y:S01]  /*d740*/  F2FP.BF16.PACK_AB R53, R105, R106 ;  /* 0x0000006a6935723e */ /* 0x020fe200000010ff */
[----:B------:R-:W1:Y:S01]  /*d750*/  MUFU.EX2 R137, R137 ;  /* 0x0000008900897308 */ /* 0x000e620000000800 */
[----:B------:R-:W-:-:S02]  /*d760*/  FADD.FTZ R85, R85, R86 ;  /* 0x0000005655557221 */ /* 0x000fc40000010000 */
[----:B------:R-:W-:Y:S01]  /*d770*/  F2FP.BF16.PACK_AB R54, R103, R104 ;  /* 0x000000686736723e */ /* 0x000fe200000010ff */
[----:B------:R-:W-:Y:S01]  /*d780*/  FADD.FTZ R91, R91, R0 ;  /* 0x000000005b5b7221 */ /* 0x000fe20000010000 */
[----:B------:R-:W-:Y:S01]  /*d790*/  F2FP.BF16.PACK_AB R55, R109, R110 ;  /* 0x0000006e6d37723e */ /* 0x000fe200000010ff */
[----:B------:R-:W-:Y:S02]  /*d7a0*/  FADD.FTZ R108, R108, R85 ;  /* 0x000000556c6c7221 */ /* 0x000fe40000010000 */
[----:B------:R-:W2:Y:S01]  /*d7b0*/  MUFU.EX2 R132, R132 ;  /* 0x0000008400847308 */ /* 0x000ea20000000800 */
[----:B------:R-:W-:Y:S02]  /*d7c0*/  FADD.FTZ R106, R106, R91 ;  /* 0x0000005b6a6a7221 */ /* 0x000fe40000010000 */
[----:B------:R-:W-:Y:S01]  /*d7d0*/  FADD.FTZ R107, R107, R108 ;  /* 0x0000006c6b6b7221 */ /* 0x000fe20000010000 */
[----:B---3--:R-:W-:Y:S01]  /*d7e0*/  HMMA.16816.F32.BF16 R8, R52, R60, R8 ;  /* 0x0000003c3408723c */ /* 0x008fe20000041808 */
[----:B------:R-:W-:-:S02]  /*d7f0*/  FADD.FTZ R105, R105, R106 ;  /* 0x0000006a69697221 */ /* 0x000fc40000010000 */
[----:B------:R-:W-:Y:S01]  /*d800*/  FADD.FTZ R104, R104, R107 ;  /* 0x0000006b68687221 */ /* 0x000fe20000010000 */
[----:B------:R-:W-:Y:S01]  /*d810*/  MUFU.EX2 R130, R130 ;  /* 0x0000008200827308 */ /* 0x000fe20000000800 */
[----:B------:R-:W-:Y:S02]  /*d820*/  FADD.FTZ R0, R110, R105 ;  /* 0x000000696e007221 */ /* 0x000fe40000010000 */
[----:B------:R-:W-:Y:S01]  /*d830*/  FADD.FTZ R103, R103, R104 ;  /* 0x0000006867677221 */ /* 0x000fe20000010000 */
[----:B------:R-:W-:Y:S01]  /*d840*/  HMMA.16816.F32.BF16 R12, R52, R62, R12 ;  /* 0x0000003e340c723c */ /* 0x000fe2000004180c */
[----:B------:R-:W3:Y:S01]  /*d850*/  LDSM.16.MT88.4 R60, [R112+0x7400] ;  /* 0x00740000703c783b */ /* 0x000ee20000004200 */
[----:B------:R-:W-:Y:S02]  /*d860*/  FADD.FTZ R0, R109, R0 ;  /* 0x000000006d007221 */ /* 0x000fe40000010000 */
[----:B------:R-:W-:Y:S02]  /*d870*/  MUFU.EX2 R131, R131 ;  /* 0x0000008300837308 */ /* 0x000fe40000000800 */
[----:B-1----:R-:W-:-:S02]  /*d880*/  FADD.FTZ R3, R137, R0 ;  /* 0x0000000089037221 */ /* 0x002fc40000010000 */
[C---:B------:R-:W-:Y:S02]  /*d890*/  HMMA.16816.F32.BF16 R16, R52.reuse, R56, R16 ;  /* 0x000000383410723c */ /* 0x040fe40000041810 */
[----:B--2---:R-:W-:Y:S02]  /*d8a0*/  FADD.FTZ R3, R132, R3 ;  /* 0x0000000384037221 */ /* 0x004fe40000010000 */
[----:B------:R-:W-:Y:S04]  /*d8b0*/  MUFU.EX2 R97, R97 ;  /* 0x0000006100617308 */ /* 0x000fe80000000800 */
[C---:B------:R-:W-:Y:S01]  /*d8c0*/  HMMA.16816.F32.BF16 R20, R52.reuse, R58, R20 ;  /* 0x0000003a3414723c */ /* 0x040fe20000041814 */
[----:B------:R-:W1:Y:S03]  /*d8d0*/  LDSM.16.MT88.4 R56, [R114+0x8400] ;  /* 0x008400007238783b */ /* 0x000e660000004200 */
[----:B------:R-:W2:Y:S04]  /*d8e0*/  MUFU.EX2 R134, R134 ;  /* 0x0000008600867308 */ /* 0x000ea80000000800 */
[C---:B----4-:R-:W-:Y:S04]  /*d8f0*/  HMMA.16816.F32.BF16 R24, R52.reuse, R64, R24 ;  /* 0x000000403418723c */ /* 0x050fe80000041818 */
[----:B------:R-:W-:Y:S04]  /*d900*/  MUFU.EX2 R99, R99 ;  /* 0x0000006300637308 */ /* 0x000fe80000000800 */
[----:B------:R-:W-:Y:S01]  /*d910*/  HMMA.16816.F32.BF16 R28, R52, R66, R28 ;  /* 0x00000042341c723c */ /* 0x000fe2000004181c */
[----:B------:R-:W-:Y:S03]  /*d920*/  LDSM.16.MT88.4 R64, [R112+0x6800] ;  /* 0x006800007040783b */ /* 0x000fe60000004200 */
[----:B------:R-:W4:Y:S01]  /*d930*/  MUFU.EX2 R100, R100 ;  /* 0x0000006400647308 */ /* 0x000f220000000800 */
[----:B--2---:R-:W-:-:S03]  /*d940*/  F2FP.BF16.PACK_AB R72, R134, R97 ;  /* 0x000000618648723e */ /* 0x004fc600000010ff */
[C---:B---3--:R-:W-:Y:S04]  /*d950*/  HMMA.16816.F32.BF16 R32, R52.reuse, R60, R32 ;  /* 0x0000003c3420723c */ /* 0x048fe80000041820 */
[----:B------:R-:W-:Y:S04]  /*d960*/  MUFU.EX2 R96, R96 ;  /* 0x0000006000607308 */ /* 0x000fe80000000800 */
[----:B------:R-:W-:Y:S01]  /*d970*/  HMMA.16816.F32.BF16 R36, R52, R62, R36 ;  /* 0x0000003e3424723c */ /* 0x000fe20000041824 */
[----:B------:R-:W2:Y:S03]  /*d980*/  LDSM.16.MT88.4 R60, [R112+0x8400] ;  /* 0x00840000703c783b */ /* 0x000ea60000004200 */
[----:B------:R-:W3:Y:S01]  /*d990*/  MUFU.EX2 R101, R101 ;  /* 0x0000006500657308 */ /* 0x000ee20000000800 */
[----:B----4-:R-:W-:-:S03]  /*d9a0*/  F2FP.BF16.PACK_AB R74, R100, R99 ;  /* 0x00000063644a723e */ /* 0x010fc600000010ff */
[C---:B-1----:R-:W-:Y:S04]  /*d9b0*/  HMMA.16816.F32.BF16 R40, R52.reuse, R56, R40 ;  /* 0x000000383428723c */ /* 0x042fe80000041828 */
[----:B------:R-:W-:Y:S04]  /*d9c0*/  MUFU.EX2 R94, R94 ;  /* 0x0000005e005e7308 */ /* 0x000fe80000000800 */
[----:B------:R-:W-:Y:S01]  /*d9d0*/  HMMA.16816.F32.BF16 R44, R52, R58, R44 ;  /* 0x0000003a342c723c */ /* 0x000fe2000004182c */
[----:B------:R-:W1:Y:S03]  /*d9e0*/  LDSM.16.MT88.4 R56, [R114+0x6800] ;  /* 0x006800007238783b */ /* 0x000e660000004200 */
[----:B------:R-:W4:Y:S01]  /*d9f0*/  MUFU.EX2 R93, R93 ;  /* 0x0000005d005d7308 */ /* 0x000f220000000800 */
[----:B---3--:R-:W-:-:S02]  /*da00*/  F2FP.BF16.PACK_AB R73, R101, R96 ;  /* 0x000000606549723e */ /* 0x008fc400000010ff */
[----:B----4-:R-:W-:Y:S01]  /*da10*/  F2FP.BF16.PACK_AB R75, R93, R94 ;  /* 0x0000005e5d4b723e */ /* 0x010fe200000010ff */
        /* <DEDUP_REMOVED lines=9> */
[----:B------:R-:W-:Y:S01]  /*dab0*/  FADD.FTZ R130, R130, R3 ;  /* 0x0000000382827221 */ /* 0x000fe20000010000 */
[----:B------:R-:W-:Y:S01]  /*dac0*/  MOV R3, R88 ;  /* 0x0000005800037202 */ /* 0x000fe20000000f00 */
[----:B------:R-:W-:Y:S02]  /*dad0*/  FADD.FTZ R111, R111, R0 ;  /* 0x000000006f6f7221 */ /* 0x000fe40000010000 */
[----:B------:R-:W-:Y:S02]  /*dae0*/  FADD.FTZ R131, R131, R130 ;  /* 0x0000008283837221 */ /* 0x000fe40000010000 */
[----:B-1----:R-:W-:Y:S01]  /*daf0*/  HMMA.16816.F32.BF16 R8, R52, R56, R8 ;  /* 0x000000383408723c */ /* 0x002fe20000041808 */
[----:B------:R-:W-:-:S02]  /*db00*/  FADD.FTZ R140, R140, R111 ;  /* 0x0000006f8c8c7221 */ /* 0x000fc40000010000 */
[----:B------:R-:W-:Y:S02]  /*db10*/  FADD.FTZ R96, R96, R131 ;  /* 0x0000008360607221 */ /* 0x000fe40000010000 */
[----:B------:R-:W-:Y:S02]  /*db20*/  FADD.FTZ R97, R97, R140 ;  /* 0x0000008c61617221 */ /* 0x000fe40000010000 */
[----:B------:R-:W-:Y:S01]  /*db30*/  FADD.FTZ R101, R101, R96 ;  /* 0x0000006065657221 */ /* 0x000fe20000010000 */
[----:B------:R-:W-:Y:S01]  /*db40*/  HMMA.16816.F32.BF16 R12, R52, R58, R12 ;  /* 0x0000003a340c723c */ /* 0x000fe2000004180c */
[----:B------:R-:W1:Y:S01]  /*db50*/  LDSM.16.MT88.4 R56, [R114+0x7800] ;  /* 0x007800007238783b */ /* 0x000e620000004200 */
[----:B------:R-:W-:Y:S02]  /*db60*/  FADD.FTZ R134, R134, R97 ;  /* 0x0000006186867221 */ /* 0x000fe40000010000 */
[----:B------:R-:W-:Y:S02]  /*db70*/  FADD.FTZ R94, R94, R101 ;  /* 0x000000655e5e7221 */ /* 0x000fe40000010000 */
[----:B------:R-:W-:-:S02]  /*db80*/  FADD.FTZ R99, R99, R134 ;  /* 0x0000008663637221 */ /* 0x000fc40000010000 */
        /* <DEDUP_REMOVED lines=12> */
[----:B------:R-:W-:Y:S01]  /*dc50*/  HMMA.16816.F32.BF16 R64, R52, R66, R44 ;  /* 0x000000423440723c */ /* 0x000fe2000004182c */
[----:B------:R-:W3:Y:S07]  /*dc60*/  LDSM.16.MT88.4 R44, [R112+0x6c00] ;  /* 0x006c0000702c783b */ /* 0x000eee0000004200 */
[C---:B--2---:R-:W-:Y:S01]  /*dc70*/  HMMA.16816.F32.BF16 R80, R72.reuse, R36, R8 ;  /* 0x000000244850723c */ /* 0x044fe20000041808 */
[----:B------:R-:W-:Y:S07]  /*dc80*/  LDSM.16.MT88.4 R8, [R114+0x8c00] ;  /* 0x008c00007208783b */ /* 0x000fee0000004200 */
[----:B------:R-:W-:Y:S01]  /*dc90*/  HMMA.16816.F32.BF16 R36, R72, R38, R12 ;  /* 0x000000264824723c */ /* 0x000fe2000004180c */
[----:B------:R-:W2:Y:S07]  /*dca0*/  LDSM.16.MT88.4 R12, [R112+0x7c00] ;  /* 0x007c0000700c783b */ /* 0x000eae0000004200 */
[C---:B-1----:R-:W-:Y:S08]  /*dcb0*/  HMMA.16816.F32.BF16 R68, R52.reuse, R56, R48 ;  /* 0x000000383444723c */ /* 0x042ff00000041830 */
[----:B------:R-:W-:Y:S01]  /*dcc0*/  HMMA.16816.F32.BF16 R4, R52, R58, R4 ;  /* 0x0000003a3404723c */ /* 0x000fe20000041804 */
[----:B------:R-:W1:Y:S07]  /*dcd0*/  LDSM.16.MT88.4 R52, [R114+0x7c00] ;  /* 0x007c00007234783b */ /* 0x000e6e0000004200 */
[C---:B---3--:R-:W-:Y:S01]  /*dce0*/  HMMA.16816.F32.BF16 R40, R72.reuse, R44, R16 ;  /* 0x0000002c4828723c */ /* 0x048fe20000041810 */
[----:B------:R-:W3:Y:S07]  /*dcf0*/  LDSM.16.MT88.4 R16, [R112+0x8c00] ;  /* 0x008c00007010783b */ /* 0x000eee0000004200 */
[C---:B------:R-:W-:Y:S08]  /*dd00*/  HMMA.16816.F32.BF16 R44, R72.reuse, R46, R20 ;  /* 0x0000002e482c723c */ /* 0x040ff00000041814 */
[C---:B--2---:R-:W-:Y:S08]  /*dd10*/  HMMA.16816.F32.BF16 R56, R72.reuse, R12, R32 ;  /* 0x0000000c4838723c */ /* 0x044ff00000041820 */
[C---:B------:R-:W-:Y:S08]  /*dd20*/  HMMA.16816.F32.BF16 R60, R72.reuse, R14, R60 ;  /* 0x0000000e483c723c */ /* 0x040ff0000004183c */
[C---:B------:R-:W-:Y:S08]  /*dd30*/  HMMA.16816.F32.BF16 R76, R72.reuse, R8, R76 ;  /* 0x00000008484c723c */ /* 0x040ff0000004184c */
[C---:B-1----:R-:W-:Y:S08]  /*dd40*/  HMMA.16816.F32.BF16 R48, R72.reuse, R52, R24 ;  /* 0x000000344830723c */ /* 0x042ff00000041818 */
[C---:B------:R-:W-:Y:S08]  /*dd50*/  HMMA.16816.F32.BF16 R52, R72.reuse, R54, R28 ;  /* 0x000000364834723c */ /* 0x040ff0000004181c */
[C---:B------:R-:W-:Y:S08]  /*dd60*/  HMMA.16816.F32.BF16 R64, R72.reuse, R10, R64 ;  /* 0x0000000a4840723c */ /* 0x040ff00000041840 */
[C---:B---3--:R-:W-:Y:S08]  /*dd70*/  HMMA.16816.F32.BF16 R68, R72.reuse, R16, R68 ;  /* 0x000000104844723c */ /* 0x048ff00000041844 */
[----:B------:R-:W-:Y:S08]  /*dd80*/  HMMA.16816.F32.BF16 R72, R72, R18, R4 ;  /* 0x000000124848723c */ /* 0x000ff00000041804 */
.L_x_5254:
[----:B------:R-:W-:-:S13]  /*dd90*/  ISETP.GE.AND P0, PT, R126, 0x1, PT ;  /* 0x000000017e00780c */ /* 0x000fda0003f06270 */
[----:B------:R-:W-:Y:S05]  /*dda0*/  @!P0 BRA `(.L_x_5260) ;  /* 0x0000221000008947 */ /* 0x000fea0003800000 */
[----:B------:R-:W-:Y:S01]  /*ddb0*/  ULDC.64 UR4, c[0x0][0x1a0] ;  /* 0x0000680000047ab9 */ /* 0x000fe20000000a00 */
[----:B------:R-:W-:Y:S01]  /*ddc0*/  IMAD.MOV.U32 R0, RZ, RZ, R3 ;  /* 0x000000ffff007224 */ /* 0x000fe200078e0003 */
[----:B------:R-:W-:Y:S01]  /*ddd0*/  ULEA UR8, -UR4, URZ, 0x6 ;  /* 0x0000003f04087291 */ /* 0x000fe2000f8e313f */
[----:B------:R-:W-:Y:S01]  /*dde0*/  IMAD.MOV.U32 R85, RZ, RZ, R84 ;  /* 0x000000ffff557224 */ /* 0x000fe200078e0054 */
[----:B------:R-:W-:Y:S02]  /*ddf0*/  ULDC UR10, c[0x0][0x198] ;  /* 0x00006600000a7ab9 */ /* 0x000fe40000000800 */
[----:B------:R-:W-:Y:S02]  /*de00*/  USHF.L.U64.HI UR9, UR4, 0x5, UR5 ;  /* 0x0000000504097899 */ /* 0x000fe40008010205 */
[----:B------:R-:W-:Y:S01]  /*de10*/  ULEA UR5, -UR10, URZ, 0x6 ;  /* 0x0000003f0a057291 */ /* 0x000fe2000f8e313f */
[----:B------:R-:W-:Y:S01]  /*de20*/  MOV R131, UR8 ;  /* 0x0000000800837c02 */ /* 0x000fe20008000f00 */
[----:B------:R-:W-:-:S02]  /*de30*/  USHF.R.S32.HI UR10, URZ, 0x1f, UR8 ;  /* 0x0000001f3f0a7899 */ /* 0x000fc40008011408 */
[----:B------:R-:W-:Y:S02]  /*de40*/  USHF.L.U32 UR11, UR4, 0x5, URZ ;  /* 0x00000005040b7899 */ /* 0x000fe4000800063f */
[----:B------:R-:W-:Y:S02]  /*de50*/  USHF.R.S32.HI UR4, URZ, 0x1f, UR5 ;  /* 0x0000001f3f047899 */ /* 0x000fe40008011405 */
[----:B------:R-:W-:Y:S01]  /*de60*/  MOV R130, UR10 ;  /* 0x0000000a00827c02 */ /* 0x000fe20008000f00 */
[----:B------:R-:W-:Y:S02]  /*de70*/  USHF.L.U64.HI UR9, UR11, 0x1, UR9 ;  /* 0x000000010b097899 */ /* 0x000fe40008010209 */
[----:B------:R-:W-:Y:S02]  /*de80*/  USHF.L.U32 UR11, UR11, 0x1, URZ ;  /* 0x000000010b0b7899 */ /* 0x000fe4000800063f */
.L_x_5264:
        /* <DEDUP_REMOVED lines=64> */
.L_x_5261:
        /* <DEDUP_REMOVED lines=20> */
[----:B------:R-:W-:Y:S01]  /*e3d0*/  LDSM.16.M88.4 R108, [R113+0x3800] ;  /* 0x00380000716c783b */ /* 0x000fe20000000200 */
        /* <DEDUP_REMOVED lines=10> */
[----:B------:R-:W-:Y:S01]  /*e480*/  HMMA.16816.F32.BF16 R32, R88, R106, RZ ;  /* 0x0000006a5820723c */ /* 0x000fe200000418ff */
        /* <DEDUP_REMOVED lines=8> */
[C---:B------:R-:W-:Y:S08]  /*e510*/  HMMA.16816.F32.BF16 R20, R92.reuse, R108, R20 ;  /* 0x0000006c5c14723c */ /* 0x040ff00000041814 */
[C---:B------:R-:W-:Y:S08]  /*e520*/  HMMA.16816.F32.BF16 R24, R92.reuse, R110, R24 ;  /* 0x0000006e5c18723c */ /* 0x040ff00000041818 */
[C---:B----4-:R-:W-:Y:S08]  /*e530*/  HMMA.16816.F32.BF16 R28, R92.reuse, R88, R28 ;  /* 0x000000585c1c723c */ /* 0x050ff0000004181c */
[----:B------:R-:W-:Y:S01]  /*e540*/  HMMA.16816.F32.BF16 R32, R92, R90, R32 ;  /* 0x0000005a5c20723c */ /* 0x000fe20000041820 */
[----:B------:R-:W3:Y:S04]  /*e550*/  LDSM.16.M88.4 R88, [R116+0x4800] ;  /* 0x004800007458783b */ /* 0x000ee80000000200 */
[----:B------:R-:W4:Y:S03]  /*e560*/  LDSM.16.M88.4 R92, [R116+0x4c00] ;  /* 0x004c0000745c783b */ /* 0x000f260000000200 */
[C---:B--2---:R-:W-:Y:S08]  /*e570*/  HMMA.16816.F32.BF16 R4, R96.reuse, R100, R4 ;  /* 0x000000646004723c */ /* 0x044ff00000041804 */
        /* <DEDUP_REMOVED lines=38> */
[----:B------:R-:W-:Y:S04]  /*e7e0*/  DEPBAR.LE SB0, 0x0 ;  /* 0x000080000000791a */ /* 0x000fe80000000000 */
[----:B------:R-:W-:Y:S01]  /*e7f0*/  BAR.SYNC.DEFER_BLOCKING 0x0 ;  /* 0x0000000000007b1d */ /* 0x000fe20000010000 */
[C---:B--2---:R-:W-:Y:S08]  /*e800*/  HMMA.16816.F32.BF16 R4, R88.reuse, R100, R4 ;  /* 0x000000645804723c */ /* 0x044ff00000041804 */
[C---:B------:R-:W-:Y:S08]  /*e810*/  HMMA.16816.F32.BF16 R8, R88.reuse, R102, R8 ;  /* 0x000000665808723c */ /* 0x040ff00000041808 */
[C---:B------:R-:W-:Y:S08]  /*e820*/  HMMA.16816.F32.BF16 R12, R88.reuse, R104, R12 ;  /* 0x00000068580c723c */ /* 0x040ff0000004180c */
[C---:B------:R-:W-:Y:S08]  /*e830*/  HMMA.16816.F32.BF16 R16, R88.reuse, R106, R16 ;  /* 0x0000006a5810723c */ /* 0x040ff00000041810 */
[C---:B---3--:R-:W-:Y:S08]  /*e840*/  HMMA.16816.F32.BF16 R20, R88.reuse, R92, R20 ;  /* 0x0000005c5814723c */ /* 0x048ff00000041814 */
[C---:B------:R-:W-:Y:S08]  /*e850*/  HMMA.16816.F32.BF16 R24, R88.reuse, R94, R24 ;  /* 0x0000005e5818723c */ /* 0x040ff00000041818 */
[C---:B----4-:R-:W-:Y:S08]  /*e860*/  HMMA.16816.F32.BF16 R28, R88.reuse, R96, R28 ;  /* 0x00000060581c723c */ /* 0x050ff0000004181c */
        /* <DEDUP_REMOVED lines=14> */
[----:B------:R-:W-:Y:S02]  /*e950*/  LOP3.LUT R91, R91, c[0x0][0x2d0], RZ, 0x3c, !PT ;  /* 0x0000b4005b5b7a12 */ /* 0x000fe400078e3cff */
[----:B------:R-:W-:Y:S02]  /*e960*/  ISETP.GE.AND P0, PT, R89, RZ, PT ;  /* 0x000000ff5900720c */ /* 0x000fe40003f06270 */
[----:B------:R-:W-:Y:S01]  /*e970*/  ISETP.GE.AND P3, PT, R91, RZ, PT ;  /* 0x000000ff5b00720c */ /* 0x000fe20003f66270 */
        /* <DEDUP_REMOVED lines=49> */
.L_x_5263:
[C---:B------:R-:W-:Y:S01]  /*ec90*/  LEA R124, P0, R88.reuse, R124, 0x1 ;  /* 0x0000007c587c7211 */ /* 0x040fe200078008ff */
[----:B------:R-:W-:Y:S02]  /*eca0*/  IMAD.MOV.U32 R3, RZ, RZ, c[0x0][0x198] ;  /* 0x00006600ff037624 */ /* 0x000fe400078e00ff */
[----:B------:R-:W-:Y:S01]  /*ecb0*/  IMAD.MOV.U32 R2, RZ, RZ, c[0x0][0x19c] ;  /* 0x00006700ff027624 */ /* 0x000fe200078e00ff */
[----:B------:R-:W-:Y:S02]  /*ecc0*/  LEA.HI.X R123, R88, R123, R84, 0x1, P0 ;  /* 0x0000007b587b7211 */ /* 0x000fe400000f0c54 */
[C---:B------:R-:W-:Y:S03]  /*ecd0*/  LEA R86, P0, R3.reuse, R124, 0x6 ;  /* 0x0000007c03567211 */ /* 0x040fe600078030ff */
[----:B------:R-:W-:Y:S01]  /*ece0*/  IMAD.MOV.U32 R125, RZ, RZ, R123 ;  /* 0x000000ffff7d7224 */ /* 0x000fe200078e007b */
[----:B------:R-:W-:Y:S04]  /*ecf0*/  LEA.HI.X R87, R3, R123, R2, 0x6, P0 ;  /* 0x0000007b03577211 */ /* 0x000fe800000f3402 */
        /* <DEDUP_REMOVED lines=10> */
.L_x_5262:
        /* <DEDUP_REMOVED lines=43> */
[----:B------:R-:W1:Y:S02]  /*f050*/  LDSM.16.MT88.4 R88, [R114+0x6000] ;  /* 0x006000007258783b */ /* 0x000e640000004200 */
[C---:B------:R-:W-:Y:S01]  /*f060*/  FSETP.NEU.FTZ.AND P0, PT, R84.reuse, -INF , PT ;  /* 0xff8000005400780b */ /* 0x040fe20003f1d000 */
[C---:B------:R-:W-:Y:S02]  /*f070*/  FADD.FTZ R2, -R84.reuse, R85 ;  /* 0x0000005554027221 */ /* 0x040fe40000010100 */
[----:B------:R-:W-:Y:S02]  /*f080*/  FMUL.FTZ R104, R84, c[0x0][0x23c] ;  /* 0x00008f0054687a20 */ /* 0x000fe40000410000 */
[----:B------:R-:W-:Y:S02]  /*f090*/  FMUL.FTZ R87, R2, c[0x0][0x23c] ;  /* 0x00008f0002577a20 */ /* 0x000fe40000410000 */
[C---:B------:R-:W-:Y:S01]  /*f0a0*/  FADD.FTZ R85, -R3.reuse, R0 ;  /* 0x0000000003557221 */ /* 0x040fe20000010100 */
[----:B------:R-:W-:Y:S01]  /*f0b0*/  FSEL R104, R104, RZ, P0 ;  /* 0x000000ff68687208 */ /* 0x000fe20000000000 */
[----:B------:R2:W3:Y:S01]  /*f0c0*/  MUFU.EX2 R2, R87 ;  /* 0x0000005700027308 */ /* 0x0004e20000000800 */
[----:B------:R-:W-:Y:S01]  /*f0d0*/  FSETP.NEU.FTZ.AND P0, PT, R3, -INF , PT ;  /* 0xff8000000300780b */ /* 0x000fe20003f1d000 */
[----:B------:R-:W-:Y:S01]  /*f0e0*/  FMUL.FTZ R0, R85, c[0x0][0x23c] ;  /* 0x00008f0055007a20 */ /* 0x000fe20000410000 */
[----:B------:R-:W-:Y:S01]  /*f0f0*/  MOV R85, R84 ;  /* 0x0000005400557202 */ /* 0x000fe20000000f00 */
[--C-:B------:R-:W-:Y:S01]  /*f100*/  FFMA.FTZ R102, R4, c[0x0][0x23c], -R104.reuse ;  /* 0x00008f0004667a23 */ /* 0x100fe20000010868 */
[----:B------:R-:W-:Y:S01]  /*f110*/  FSEL R103, R103, RZ, P0 ;  /* 0x000000ff67677208 */ /* 0x000fe20000000000 */
[--C-:B------:R-:W-:Y:S01]  /*f120*/  FFMA.FTZ R5, R5, c[0x0][0x23c], -R104.reuse ;  /* 0x00008f0005057a23 */ /* 0x100fe20000010868 */
[----:B------:R-:W-:Y:S01]  /*f130*/  ISETP.GT.AND P0, PT, R126, 0x1, PT ;  /* 0x000000017e00780c */ /* 0x000fe20003f04270 */
[--C-:B------:R-:W-:Y:S02]  /*f140*/  FFMA.FTZ R86, R9, c[0x0][0x23c], -R104.reuse ;  /* 0x00008f0009567a23 */ /* 0x100fe40000010868 */
[--C-:B------:R-:W-:Y:S01]  /*f150*/  FFMA.FTZ R101, R6, c[0x0][0x23c], -R103.reuse ;  /* 0x00008f0006657a23 */ /* 0x100fe20000010867 */
[----:B------:R-:W4:Y:S01]  /*f160*/  MUFU.EX2 R0, R0 ;  /* 0x0000000000007308 */ /* 0x000f220000000800 */
[--C-:B------:R-:W-:Y:S02]  /*f170*/  FFMA.FTZ R6, R7, c[0x0][0x23c], -R103.reuse ;  /* 0x00008f0007067a23 */ /* 0x100fe40000010867 */
[--C-:B------:R-:W-:Y:S02]  /*f180*/  FFMA.FTZ R7, R8, c[0x0][0x23c], -R104.reuse ;  /* 0x00008f0008077a23 */ /* 0x100fe40000010868 */
[--C-:B------:R-:W-:Y:S02]  /*f190*/  FFMA.FTZ R100, R11, c[0x0][0x23c], -R103.reuse ;  /* 0x00008f000b647a23 */ /* 0x100fe40000010867 */
[--C-:B------:R-:W-:Y:S02]  /*f1a0*/  FFMA.FTZ R109, R24, c[0x0][0x23c], -R104.reuse ;  /* 0x00008f00186d7a23 */ /* 0x100fe40000010868 */
[--C-:B------:R-:W-:Y:S01]  /*f1b0*/  FFMA.FTZ R110, R25, c[0x0][0x23c], -R104.reuse ;  /* 0x00008f00196e7a23 */ /* 0x100fe20000010868 */
[----:B------:R-:W-:Y:S01]  /*f1c0*/  MUFU.EX2 R102, R102 ;  /* 0x0000006600667308 */ /* 0x000fe20000000800 */
[--C-:B------:R-:W-:Y:S02]  /*f1d0*/  FFMA.FTZ R111, R26, c[0x0][0x23c], -R103.reuse ;  /* 0x00008f001a6f7a23 */ /* 0x100fe40000010867 */
[--C-:B--2---:R-:W-:Y:S02]  /*f1e0*/  FFMA.FTZ R87, R10, c[0x0][0x23c], -R103.reuse ;  /* 0x00008f000a577a23 */ /* 0x104fe40000010867 */
[C---:B---3--:R-:W-:Y:S02]  /*f1f0*/  FMUL.FTZ R8, R2.reuse, R80 ;  /* 0x0000005002087220 */ /* 0x048fe40000410000 */
[C---:B------:R-:W-:Y:S02]  /*f200*/  FMUL.FTZ R9, R2.reuse, R81 ;  /* 0x0000005102097220 */ /* 0x040fe40000410000 */
[C---:B------:R-:W-:Y:S01]  /*f210*/  FMUL.FTZ R36, R2.reuse, R36 ;  /* 0x0000002402247220 */ /* 0x040fe20000410000 */
[----:B------:R-:W2:Y:S01]  /*f220*/  MUFU.EX2 R5, R5 ;  /* 0x0000000500057308 */ /* 0x000ea20000000800 */
[C---:B------:R-:W-:Y:S02]  /*f230*/  FMUL.FTZ R37, R2.reuse, R37 ;  /* 0x0000002502257220 */ /* 0x040fe40000410000 */
[----:B------:R-:W-:Y:S02]  /*f240*/  FMUL.FTZ R40, R2, R40 ;  /* 0x0000002802287220 */ /* 0x000fe40000410000 */
[C---:B----4-:R-:W-:Y:S02]  /*f250*/  FMUL.FTZ R10, R0.reuse, R82 ;  /* 0x00000052000a7220 */ /* 0x050fe40000410000 */
[C---:B------:R-:W-:Y:S02]  /*f260*/  FMUL.FTZ R11, R0.reuse, R83 ;  /* 0x00000053000b7220 */ /* 0x040fe40000410000 */
[C---:B------:R-:W-:Y:S01]  /*f270*/  FMUL.FTZ R38, R0.reuse, R38 ;  /* 0x0000002600267220 */ /* 0x040fe20000410000 */
[----:B------:R-:W-:Y:S01]  /*f280*/  MUFU.EX2 R101, R101 ;  /* 0x0000006500657308 */ /* 0x000fe20000000800 */
[----:B------:R-:W-:Y:S02]  /*f290*/  FMUL.FTZ R39, R0, R39 ;  /* 0x0000002700277220 */ /* 0x000fe40000410000 */
[----:B------:R-:W-:Y:S02]  /*f2a0*/  FMUL.FTZ R41, R2, R41 ;  /* 0x0000002902297220 */ /* 0x000fe40000410000 */
[C---:B------:R-:W-:Y:S02]  /*f2b0*/  FMUL.FTZ R42, R0.reuse, R42 ;  /* 0x0000002a002a7220 */ /* 0x040fe40000410000 */
[----:B------:R-:W-:Y:S02]  /*f2c0*/  FMUL.FTZ R43, R0, R43 ;  /* 0x0000002b002b7220 */ /* 0x000fe40000410000 */
[C---:B------:R-:W-:Y:S01]  /*f2d0*/  FMUL.FTZ R44, R2.reuse, R44 ;  /* 0x0000002c022c7220 */ /* 0x040fe20000410000 */
[----:B------:R-:W3:Y:S01]  /*f2e0*/  MUFU.EX2 R6, R6 ;  /* 0x0000000600067308 */ /* 0x000ee20000000800 */
[----:B------:R-:W-:Y:S02]  /*f2f0*/  FMUL.FTZ R45, R2, R45 ;  /* 0x0000002d022d7220 */ /* 0x000fe40000410000 */
[C---:B------:R-:W-:Y:S01]  /*f300*/  FMUL.FTZ R46, R0.reuse, R46 ;  /* 0x0000002e002e7220 */ /* 0x040fe20000410000 */
[----:B--2---:R-:W-:Y:S01]  /*f310*/  F2FP.BF16.PACK_AB R80, R5, R102 ;  /* 0x000000660550723e */ /* 0x004fe200000010ff */
[----:B------:R-:W-:Y:S02]  /*f320*/  FMUL.FTZ R47, R0, R47 ;  /* 0x0000002f002f7220 */ /* 0x000fe40000410000 */
[C---:B------:R-:W-:Y:S02]  /*f330*/  FMUL.FTZ R48, R2.reuse, R48 ;  /* 0x0000003002307220 */ /* 0x040fe40000410000 */
[----:B------:R-:W-:Y:S01]  /*f340*/  FMUL.FTZ R49, R2, R49 ;  /* 0x0000003102317220 */ /* 0x000fe20000410000 */
[----:B------:R-:W-:Y:S01]  /*f350*/  MUFU.EX2 R7, R7 ;  /* 0x0000000700077308 */ /* 0x000fe20000000800 */
[C---:B------:R-:W-:Y:S02]  /*f360*/  FMUL.FTZ R50, R0.reuse, R50 ;  /* 0x0000003200327220 */ /* 0x040fe40000410000 */
[----:B------:R-:W-:Y:S02]  /*f370*/  FMUL.FTZ R51, R0, R51 ;  /* 0x0000003300337220 */ /* 0x000fe40000410000 */
[C---:B------:R-:W-:Y:S02]  /*f380*/  FMUL.FTZ R52, R2.reuse, R52 ;  /* 0x0000003402347220 */ /* 0x040fe40000410000 */
[----:B------:R-:W-:Y:S02]  /*f390*/  FMUL.FTZ R53, R2, R53 ;  /* 0x0000003502357220 */ /* 0x000fe40000410000 */
[C---:B------:R-:W-:Y:S01]  /*f3a0*/  FMUL.FTZ R54, R0.reuse, R54 ;  /* 0x0000003600367220 */ /* 0x040fe20000410000 */
[----:B------:R-:W2:Y:S01]  /*f3b0*/  MUFU.EX2 R86, R86 ;  /* 0x0000005600567308 */ /* 0x000ea20000000800 */
[----:B------:R-:W-:Y:S02]  /*f3c0*/  FMUL.FTZ R55, R0, R55 ;  /* 0x0000003700377220 */ /* 0x000fe40000410000 */
[--C-:B------:R-:W-:Y:S01]  /*f3d0*/  FFMA.FTZ R132, R27, c[0x0][0x23c], -R103.reuse ;  /* 0x00008f001b847a23 */ /* 0x100fe20000010867 */
[----:B---3--:R-:W-:Y:S01]  /*f3e0*/  F2FP.BF16.PACK_AB R81, R6, R101 ;  /* 0x000000650651723e */ /* 0x008fe200000010ff */
[----:B------:R-:W-:Y:S01]  /*f3f0*/  LDSM.16.MT88.4 R24, [R114+0x7800] ;  /* 0x007800007218783b */ /* 0x000fe20000004200 */
[--C-:B------:R-:W-:Y:S02]  /*f400*/  FFMA.FTZ R125, R32, c[0x0][0x23c], -R104.reuse ;  /* 0x00008f00207d7a23 */ /* 0x100fe40000010868 */
[--C-:B------:R-:W-:Y:S02]  /*f410*/  FFMA.FTZ R134, R34, c[0x0][0x23c], -R103.reuse ;  /* 0x00008f0022867a23 */ /* 0x100fe40000010867 */
[----:B------:R-:W-:Y:S01]  /*f420*/  MUFU.EX2 R87, R87 ;  /* 0x0000005700577308 */ /* 0x000fe20000000800 */
[C---:B------:R-:W-:Y:S02]  /*f430*/  FMUL.FTZ R56, R2.reuse, R56 ;  /* 0x0000003802387220 */ /* 0x040fe40000410000 */
[----:B------:R-:W-:Y:S02]  /*f440*/  FMUL.FTZ R57, R2, R57 ;  /* 0x0000003902397220 */ /* 0x000fe40000410000 */
[C---:B------:R-:W-:Y:S02]  /*f450*/  FMUL.FTZ R58, R0.reuse, R58 ;  /* 0x0000003a003a7220 */ /* 0x040fe40000410000 */
[----:B------:R-:W-:Y:S02]  /*f460*/  FMUL.FTZ R59, R0, R59 ;  /* 0x0000003b003b7220 */ /* 0x000fe40000410000 */
[C---:B------:R-:W-:Y:S01]  /*f470*/  FMUL.FTZ R60, R2.reuse, R60 ;  /* 0x0000003c023c7220 */ /* 0x040fe20000410000 */
[----:B------:R-:W3:Y:S01]  /*f480*/  MUFU.EX2 R100, R100 ;  /* 0x0000006400647308 */ /* 0x000ee20000000800 */
[----:B------:R-:W-:Y:S02]  /*f490*/  FMUL.FTZ R61, R2, R61 ;  /* 0x0000003d023d7220 */ /* 0x000fe40000410000 */
[----:B------:R-:W-:Y:S01]  /*f4a0*/  FMUL.FTZ R62, R0, R62 ;  /* 0x0000003e003e7220 */ /* 0x000fe20000410000 */
[----:B--2---:R-:W-:Y:S01]  /*f4b0*/  F2FP.BF16.PACK_AB R82, R86, R7 ;  /* 0x000000075652723e */ /* 0x004fe200000010ff */
[----:B------:R-:W-:Y:S02]  /*f4c0*/  FMUL.FTZ R63, R0, R63 ;  /* 0x0000003f003f7220 */ /* 0x000fe40000410000 */
[--C-:B------:R-:W-:Y:S02]  /*f4d0*/  FFMA.FTZ R105, R12, c[0x0][0x23c], -R104.reuse ;  /* 0x00008f000c697a23 */ /* 0x100fe40000010868 */
[C---:B------:R-:W-:Y:S01]  /*f4e0*/  FMUL.FTZ R12, R2.reuse, R76 ;  /* 0x0000004c020c7220 */ /* 0x040fe20000410000 */
[----:B------:R-:W-:Y:S01]  /*f4f0*/  MUFU.EX2 R109, R109 ;  /* 0x0000006d006d7308 */ /* 0x000fe20000000800 */
[--C-:B------:R-:W-:Y:S02]  /*f500*/  FFMA.FTZ R106, R13, c[0x0][0x23c], -R104.reuse ;  /* 0x00008f000d6a7a23 */ /* 0x100fe40000010868 */
[----:B------:R-:W-:Y:S02]  /*f510*/  FMUL.FTZ R13, R2, R77 ;  /* 0x0000004d020d7220 */ /* 0x000fe40000410000 */
[--C-:B------:R-:W-:Y:S02]  /*f520*/  FFMA.FTZ R107, R14, c[0x0][0x23c], -R103.reuse ;  /* 0x00008f000e6b7a23 */ /* 0x100fe40000010867 */
[C---:B------:R-:W-:Y:S02]  /*f530*/  FMUL.FTZ R14, R0.reuse, R78 ;  /* 0x0000004e000e7220 */ /* 0x040fe40000410000 */
[----:B------:R-:W-:Y:S01]  /*f540*/  FFMA.FTZ R108, R15, c[0x0][0x23c], -R103 ;  /* 0x00008f000f6c7a23 */ /* 0x000fe20000010867 */
[----:B------:R-:W-:Y:S01]  /*f550*/  MUFU.EX2 R105, R105 ;  /* 0x0000006900697308 */ /* 0x000fe20000000800 */
[----:B------:R-:W-:Y:S02]  /*f560*/  FMUL.FTZ R15, R0, R79 ;  /* 0x0000004f000f7220 */ /* 0x000fe40000410000 */
[----:B------:R-:W-:Y:S01]  /*f570*/  LDSM.16.MT88.4 R76, [R114+0x6400] ;  /* 0x00640000724c783b */ /* 0x000fe20000004200 */
[----:B---3--:R-:W-:Y:S01]  /*f580*/  F2FP.BF16.PACK_AB R83, R100, R87 ;  /* 0x000000576453723e */ /* 0x008fe200000010ff */
[C---:B------:R-:W-:Y:S02]  /*f590*/  FMUL.FTZ R64, R2.reuse, R64 ;  /* 0x0000004002407220 */ /* 0x040fe40000410000 */
[----:B------:R-:W-:Y:S02]  /*f5a0*/  FMUL.FTZ R65, R2, R65 ;  /* 0x0000004102417220 */ /* 0x000fe40000410000 */
[C---:B------:R-:W-:Y:S01]  /*f5b0*/  FMUL.FTZ R66, R0.reuse, R66 ;  /* 0x0000004200427220 */ /* 0x040fe20000410000 */
[----:B------:R-:W-:Y:S01]  /*f5c0*/  MUFU.EX2 R106, R106 ;  /* 0x0000006a006a7308 */ /* 0x000fe20000000800 */
[C---:B-1----:R-:W-:Y:S05]  /*f5d0*/  HMMA.16816.F32.BF16 R8, R80.reuse, R88, R8 ;  /* 0x000000585008723c */ /* 0x042fea0000041808 */
[----:B------:R-:W-:Y:S02]  /*f5e0*/  FMUL.FTZ R67, R0, R67 ;  /* 0x0000004300437220 */ /* 0x000fe40000410000 */
[----:B------:R-:W-:Y:S01]  /*f5f0*/  FFMA.FTZ R16, R16, c[0x0][0x23c], -R104 ;  /* 0x00008f0010107a23 */ /* 0x000fe20000010868 */
[C---:B------:R-:W-:Y:S01]  /*f600*/  HMMA.16816.F32.BF16 R36, R80.reuse, R90, R36 ;  /* 0x0000005a5024723c */ /* 0x040fe20000041824 */
[----:B------:R-:W1:Y:S01]  /*f610*/  LDSM.16.MT88.4 R88, [R112+0x7000] ;  /* 0x007000007058783b */ /* 0x000e620000004200 */
[----:B------:R-:W2:Y:S02]  /*f620*/  MUFU.EX2 R107, R107 ;  /* 0x0000006b006b7308 */ /* 0x000ea40000000800 */
[C---:B------:R-:W-:Y:S02]  /*f630*/  FMUL.FTZ R68, R2.reuse, R68 ;  /* 0x0000004402447220 */ /* 0x040fe40000410000 */
[----:B------:R-:W-:Y:S02]  /*f640*/  FMUL.FTZ R69, R2, R69 ;  /* 0x0000004502457220 */ /* 0x000fe40000410000 */
[C---:B------:R-:W-:Y:S04]  /*f650*/  HMMA.16816.F32.BF16 R40, R80.reuse, R92, R40 ;  /* 0x0000005c5028723c */ /* 0x040fe80000041828 */
[----:B------:R-:W3:Y:S01]  /*f660*/  MUFU.EX2 R108, R108 ;  /* 0x0000006c006c7308 */ /* 0x000ee20000000800 */
[C---:B------:R-:W-:Y:S02]  /*f670*/  FMUL.FTZ R70, R0.reuse, R70 ;  /* 0x0000004600467220 */ /* 0x040fe40000410000 */
[----:B------:R-:W-:Y:S01]  /*f680*/  FMUL.FTZ R71, R0, R71 ;  /* 0x0000004700477220 */ /* 0x000fe20000410000 */
[C---:B------:R-:W-:Y:S01]  /*f690*/  HMMA.16816.F32.BF16 R44, R80.reuse, R94, R44 ;  /* 0x0000005e502c723c */ /* 0x040fe2000004182c */
[----:B------:R-:W4:Y:S03]  /*f6a0*/  LDSM.16.MT88.4 R92, [R114+0x8000] ;  /* 0x00800000725c783b */ /* 0x000f260000004200 */
[----:B------:R-:W-:Y:S02]  /*f6b0*/  FFMA.FTZ R102, R2, R135, R102 ;  /* 0x0000008702667223 */ /* 0x000fe40000010066 */
[----:B------:R-:W5:Y:S01]  /*f6c0*/  MUFU.EX2 R110, R110 ;  /* 0x0000006e006e7308 */ /* 0x000f620000000800 */
[----:B------:R-:W-:Y:S01]  /*f6d0*/  FFMA.FTZ R101, R0, R133, R101 ;  /* 0x0000008500657223 */ /* 0x000fe20000010065 */
[C---:B------:R-:W-:Y:S04]  /*f6e0*/  HMMA.16816.F32.BF16 R48, R80.reuse, R96, R48 ;  /* 0x000000605030723c */ /* 0x040fe80000041830 */
[----:B------:R-:W-:Y:S02]  /*f6f0*/  FADD.FTZ R102, R5, R102 ;  /* 0x0000006605667221 */ /* 0x000fe40000010000 */
[----:B------:R-:W-:Y:S02]  /*f700*/  FADD.FTZ R6, R6, R101 ;  /* 0x0000006506067221 */ /* 0x000fe40000010000 */
[C---:B------:R-:W-:Y:S01]  /*f710*/  HMMA.16816.F32.BF16 R52, R80.reuse, R98, R52 ;  /* 0x000000625034723c */ /* 0x040fe20000041834 */
[----:B------:R-:W5:Y:S01]  /*f720*/  LDSM.16.MT88.4 R96, [R112+0x8000] ;  /* 0x008000007060783b */ /* 0x000f620000004200 */
[----:B------:R-:W-:Y:S02]  /*f730*/  MUFU.EX2 R111, R111 ;  /* 0x0000006f006f7308 */ /* 0x000fe40000000800 */
[----:B------:R-:W-:Y:S02]  /*f740*/  FADD.FTZ R7, R7, R102 ;  /* 0x0000006607077221 */ /* 0x000fe40000010000 */
[----:B------:R-:W-:Y:S02]  /*f750*/  FADD.FTZ R87, R87, R6 ;  /* 0x0000000657577221 */ /* 0x000fe40000010000 */
[----:B------:R-:W-:Y:S01]  /*f760*/  FADD.FTZ R86, R86, R7 ;  /* 0x0000000756567221 */ /* 0x000fe20000010000 */
[C---:B-1----:R-:W-:Y:S03]  /*f770*/  HMMA.16816.F32.BF16 R56, R80.reuse, R88, R56 ;  /* 0x000000585038723c */ /* 0x042fe60000041838 */
[----:B------:R-:W-:Y:S01]  /*f780*/  MUFU.EX2 R132, R132 ;  /* 0x0000008400847308 */ /* 0x000fe20000000800 */
[----:B------:R-:W-:Y:S04]  /*f790*/  FADD.FTZ R100, R100, R87 ;  /* 0x0000005764647221 */ /* 0x000fe80000010000 */
[C---:B------:R-:W-:Y:S01]  /*f7a0*/  HMMA.16816.F32.BF16 R60, R80.reuse, R90, R60 ;  /* 0x0000005a503c723c */ /* 0x040fe2000004183c */
[----:B------:R-:W1:Y:S03]  /*f7b0*/  LDSM.16.MT88.4 R88, [R112+0x6400] ;  /* 0x006400007058783b */ /* 0x000e660000004200 */
[----:B--2---:R-:W-:Y:S01]  /*f7c0*/  FADD.FTZ R5, R107, R100 ;  /* 0x000000646b057221 */ /* 0x004fe20000010000 */
[----:B------:R-:W-:Y:S03]  /*f7d0*/  MUFU.EX2 R125, R125 ;  /* 0x0000007d007d7308 */ /* 0x000fe60000000800 */
[C---:B----4-:R-:W-:Y:S04]  /*f7e0*/  HMMA.16816.F32.BF16 R12, R80.reuse, R92, R12 ;  /* 0x0000005c500c723c */ /* 0x050fe8000004180c */
[----:B---3--:R-:W-:Y:S03]  /*f7f0*/  FADD.FTZ R5, R108, R5 ;  /* 0x000000056c057221 */ /* 0x008fe60000010000 */
[--C-:B------:R-:W-:Y:S01]  /*f800*/  FFMA.FTZ R93, R17, c[0x0][0x23c], -R104.reuse ;  /* 0x00008f00115d7a23 */ /* 0x100fe20000010868 */
[C---:B------:R-:W-:Y:S01]  /*f810*/  HMMA.16816.F32.BF16 R64, R80.reuse, R94, R64 ;  /* 0x0000005e5040723c */ /* 0x040fe20000041840 */
[----:B------:R2:W-:Y:S03]  /*f820*/  MUFU.EX2 R92, R16 ;  /* 0x00000010005c7308 */ /* 0x0005e60000000800 */
[----:B------:R-:W-:Y:S01]  /*f830*/  FMUL.FTZ R17, R2, R73 ;  /* 0x0000004902117220 */ /* 0x000fe20000410000 */
[----:B------:R-:W-:Y:S02]  /*f840*/  F2FP.BF16.PACK_AB R73, R108, R107 ;  /* 0x0000006b6c49723e */ /* 0x000fe400000010ff */
[--C-:B------:R-:W-:Y:S01]  /*f850*/  FFMA.FTZ R94, R18, c[0x0][0x23c], -R103.reuse ;  /* 0x00008f00125e7a23 */ /* 0x100fe20000010867 */
[C---:B-----5:R-:W-:Y:S03]  /*f860*/  HMMA.16816.F32.BF16 R68, R80.reuse, R96, R68 ;  /* 0x000000605044723c */ /* 0x060fe60000041844 */
[----:B------:R-:W3:Y:S01]  /*f870*/  MUFU.EX2 R93, R93 ;  /* 0x0000005d005d7308 */ /* 0x000ee20000000800 */
[--C-:B------:R-:W-:Y:S02]  /*f880*/  FFMA.FTZ R95, R19, c[0x0][0x23c], -R103.reuse ;  /* 0x00008f00135f7a23 */ /* 0x100fe40000010867 */
[C---:B------:R-:W-:Y:S02]  /*f890*/  FMUL.FTZ R18, R0.reuse, R74 ;  /* 0x0000004a00127220 */ /* 0x040fe40000410000 */
[----:B------:R-:W-:Y:S04]  /*f8a0*/  FMUL.FTZ R19, R0, R75 ;  /* 0x0000004b00137220 */ /* 0x000fe80000410000 */
[----:B------:R-:W-:Y:S01]  /*f8b0*/  FFMA.FTZ R96, R21, c[0x0][0x23c], -R104 ;  /* 0x00008f0015607a23 */ /* 0x000fe20000010868 */
[----:B------:R-:W4:Y:S01]  /*f8c0*/  MUFU.EX2 R94, R94 ;  /* 0x0000005e005e7308 */ /* 0x000f220000000800 */
[----:B------:R-:W-:Y:S01]  /*f8d0*/  FFMA.FTZ R97, R22, c[0x0][0x23c], -R103 ;  /* 0x00008f0016617a23 */ /* 0x000fe20000010867 */
[----:B------:R-:W-:Y:S01]  /*f8e0*/  F2FP.BF16.PACK_AB R22, R110, R109 ;  /* 0x0000006d6e16723e */ /* 0x000fe200000010ff */
[----:B--2---:R-:W-:Y:S01]  /*f8f0*/  FMUL.FTZ R16, R2, R72 ;  /* 0x0000004802107220 */ /* 0x004fe20000410000 */
[C---:B------:R-:W-:Y:S01]  /*f900*/  F2FP.BF16.PACK_AB R72, R106.reuse, R105 ;  /* 0x000000696a48723e */ /* 0x040fe200000010ff */
[----:B------:R-:W-:Y:S05]  /*f910*/  FADD.FTZ R105, R105, R86 ;  /* 0x0000005669697221 */ /* 0x000fea0000010000 */
[----:B------:R-:W2:Y:S01]  /*f920*/  MUFU.EX2 R95, R95 ;  /* 0x0000005f005f7308 */ /* 0x000ea20000000800 */
[----:B------:R-:W-:Y:S01]  /*f930*/  HMMA.16816.F32.BF16 R16, R80, R98, R16 ;  /* 0x000000625010723c */ /* 0x000fe20000041810 */
[----:B------:R-:W5:Y:S02]  /*f940*/  LDSM.16.MT88.4 R80, [R114+0x7400] ;  /* 0x007400007250783b */ /* 0x000f640000004200 */
[----:B---3--:R-:W-:Y:S01]  /*f950*/  F2FP.BF16.PACK_AB R74, R93, R92 ;  /* 0x0000005c5d4a723e */ /* 0x008fe200000010ff */
[----:B------:R-:W-:Y:S03]  /*f960*/  FADD.FTZ R105, R106, R105 ;  /* 0x000000696a697221 */ /* 0x000fe60000010000 */
[----:B------:R-:W-:Y:S02]  /*f970*/  FFMA.FTZ R99, R20, c[0x0][0x23c], -R104 ;  /* 0x00008f0014637a23 */ /* 0x000fe40000010868 */
[----:B------:R-:W-:Y:S01]  /*f980*/  FFMA.FTZ R98, R23, c[0x0][0x23c], -R103 ;  /* 0x00008f0017627a23 */ /* 0x000fe20000010867 */
[----:B------:R-:W-:Y:S02]  /*f990*/  MUFU.EX2 R96, R96 ;  /* 0x0000006000607308 */ /* 0x000fe40000000800 */
[----:B------:R-:W-:Y:S01]  /*f9a0*/  F2FP.BF16.PACK_AB R23, R132, R111 ;  /* 0x0000006f8417723e */ /* 0x000fe200000010ff */
[----:B------:R-:W-:Y:S02]  /*f9b0*/  FADD.FTZ R92, R92, R105 ;  /* 0x000000695c5c7221 */ /* 0x000fe40000010000 */
[----:B----4-:R-:W-:Y:S02]  /*f9c0*/  FADD.FTZ R0, R94, R5 ;  /* 0x000000055e007221 */ /* 0x010fe40000010000 */
[----:B------:R-:W-:Y:S03]  /*f9d0*/  FADD.FTZ R92, R93, R92 ;  /* 0x0000005c5d5c7221 */ /* 0x000fe60000010000 */
[----:B------:R-:W3:Y:S01]  /*f9e0*/  MUFU.EX2 R99, R99 ;  /* 0x0000006300637308 */ /* 0x000ee20000000800 */
[C---:B--2---:R-:W-:Y:S01]  /*f9f0*/  F2FP.BF16.PACK_AB R75, R95.reuse, R94 ;  /* 0x0000005e5f4b723e */ /* 0x044fe200000010ff */
[----:B------:R-:W-:Y:S06]  /*fa00*/  FADD.FTZ R0, R95, R0 ;  /* 0x000000005f007221 */ /* 0x000fec0000010000 */
[C---:B------:R-:W-:Y:S02]  /*fa10*/  HMMA.16816.F32.BF16 R8, R72.reuse, R76, R8 ;  /* 0x0000004c4808723c */ /* 0x040fe40000041808 */
[----:B------:R-:W-:Y:S06]  /*fa20*/  MUFU.EX2 R97, R97 ;  /* 0x0000006100617308 */ /* 0x000fec0000000800 */
[C---:B------:R-:W-:Y:S01]  /*fa30*/  HMMA.16816.F32.BF16 R36, R72.reuse, R78, R36 ;  /* 0x0000004e4824723c */ /* 0x040fe20000041824 */
[----:B------:R-:W2:Y:S03]  /*fa40*/  LDSM.16.MT88.4 R76, [R112+0x7400] ;  /* 0x00740000704c783b */ /* 0x000ea60000004200 */
[----:B------:R-:W4:Y:S01]  /*fa50*/  MUFU.EX2 R98, R98 ;  /* 0x0000006200627308 */ /* 0x000f220000000800 */
[C---:B---3--:R-:W-:Y:S01]  /*fa60*/  F2FP.BF16.PACK_AB R20, R96.reuse, R99 ;  /* 0x000000636014723e */ /* 0x048fe200000010ff */
[----:B------:R-:W-:Y:S02]  /*fa70*/  FADD.FTZ R99, R99, R92 ;  /* 0x0000005c63637221 */ /* 0x000fe40000010000 */
[C---:B-1----:R-:W-:Y:S04]  /*fa80*/  HMMA.16816.F32.BF16 R40, R72.reuse, R88, R40 ;  /* 0x000000584828723c */ /* 0x042fe80000041828 */
[----:B------:R-:W-:Y:S02]  /*fa90*/  FADD.FTZ R96, R96, R99 ;  /* 0x0000006360607221 */ /* 0x000fe40000010000 */
[----:B------:R-:W-:Y:S02]  /*faa0*/  MUFU.EX2 R134, R134 ;  /* 0x0000008600867308 */ /* 0x000fe40000000800 */
[C---:B------:R-:W-:Y:S01]  /*fab0*/  HMMA.16816.F32.BF16 R44, R72.reuse, R90, R44 ;  /* 0x0000005a482c723c */ /* 0x040fe2000004182c */
[----:B------:R-:W1:Y:S03]  /*fac0*/  LDSM.16.MT88.4 R88, [R114+0x8400] ;  /* 0x008400007258783b */ /* 0x000e660000004200 */
[----:B------:R-:W-:Y:S04]  /*fad0*/  FADD.FTZ R109, R109, R96 ;  /* 0x000000606d6d7221 */ /* 0x000fe80000010000 */
[C---:B-----5:R-:W-:Y:S04]  /*fae0*/  HMMA.16816.F32.BF16 R48, R72.reuse, R80, R48 ;  /* 0x000000504830723c */ /* 0x060fe80000041830 */
[----:B----4-:R-:W-:Y:S01]  /*faf0*/  F2FP.BF16.PACK_AB R21, R98, R97 ;  /* 0x000000616215723e */ /* 0x010fe200000010ff */
[----:B------:R-:W-:Y:S01]  /*fb00*/  FADD.FTZ R97, R97, R0 ;  /* 0x0000000061617221 */ /* 0x000fe20000010000 */
[----:B------:R-:W-:Y:S01]  /*fb10*/  IADD3 R0, R126, -0x1, RZ ;  /* 0xffffffff7e007810 */ /* 0x000fe20007ffe0ff */
[----:B------:R-:W-:Y:S01]  /*fb20*/  FADD.FTZ R109, R110, R109 ;  /* 0x0000006d6e6d7221 */ /* 0x000fe20000010000 */
[C---:B------:R-:W-:Y:S01]  /*fb30*/  HMMA.16816.F32.BF16 R52, R72.reuse, R82, R52 ;  /* 0x000000524834723c */ /* 0x040fe20000041834 */
[----:B------:R-:W3:Y:S03]  /*fb40*/  LDSM.16.MT88.4 R80, [R112+0x8400] ;  /* 0x008400007050783b */ /* 0x000ee60000004200 */
[----:B------:R-:W-:Y:S01]  /*fb50*/  FADD.FTZ R98, R98, R97 ;  /* 0x0000006162627221 */ /* 0x000fe20000010000 */
[----:B------:R-:W-:Y:S02]  /*fb60*/  MOV R126, R0 ;  /* 0x00000000007e7202 */ /* 0x000fe40000000f00 */
[----:B------:R-:W-:Y:S01]  /*fb70*/  MOV R0, R3 ;  /* 0x0000000300007202 */ /* 0x000fe20000000f00 */
[----:B------:R-:W-:Y:S01]  /*fb80*/  FADD.FTZ R5, R111, R98 ;  /* 0x000000626f057221 */ /* 0x000fe20000010000 */
[C---:B--2---:R-:W-:Y:S03]  /*fb90*/  HMMA.16816.F32.BF16 R56, R72.reuse, R76, R56 ;  /* 0x0000004c4838723c */ /* 0x044fe60000041838 */
[----:B------:R-:W-:Y:S05]  /*fba0*/  FADD.FTZ R5, R132, R5 ;  /* 0x0000000584057221 */ /* 0x000fea0000010000 */
        /* <DEDUP_REMOVED lines=8> */
[C---:B--2---:R-:W-:Y:S08]  /*fc30*/  HMMA.16816.F32.BF16 R8, R20.reuse, R76, R8 ;  /* 0x0000004c1408723c */ /* 0x044ff00000041808 */
[C---:B------:R-:W-:Y:S01]  /*fc40*/  HMMA.16816.F32.BF16 R36, R20.reuse, R78, R36 ;  /* 0x0000004e1424723c */ /* 0x040fe20000041824 */
[----:B------:R-:W2:Y:S07]  /*fc50*/  LDSM.16.MT88.4 R76, [R114+0x8800] ;  /* 0x00880000724c783b */ /* 0x000eae0000004200 */
[C---:B-1----:R-:W-:Y:S07]  /*fc60*/  HMMA.16816.F32.BF16 R40, R20.reuse, R88, R40 ;  /* 0x000000581428723c */ /* 0x042fee0000041828 */
[--C-:B------:R-:W-:Y:S01]  /*fc70*/  FFMA.FTZ R88, R28, c[0x0][0x23c], -R104.reuse ;  /* 0x00008f001c587a23 */ /* 0x100fe20000010868 */
[C---:B------:R-:W-:Y:S04]  /*fc80*/  HMMA.16816.F32.BF16 R44, R20.reuse, R90, R44 ;  /* 0x0000005a142c723c */ /* 0x040fe8000004182c */
[--C-:B------:R-:W-:Y:S01]  /*fc90*/  FFMA.FTZ R89, R29, c[0x0][0x23c], -R104.reuse ;  /* 0x00008f001d597a23 */ /* 0x100fe20000010868 */
[----:B------:R-:W-:Y:S01]  /*fca0*/  MUFU.EX2 R88, R88 ;  /* 0x0000005800587308 */ /* 0x000fe20000000800 */
[----:B------:R-:W-:Y:S02]  /*fcb0*/  FFMA.FTZ R104, R33, c[0x0][0x23c], -R104 ;  /* 0x00008f0021687a23 */ /* 0x000fe40000010868 */
[C---:B------:R-:W-:Y:S04]  /*fcc0*/  HMMA.16816.F32.BF16 R48, R20.reuse, R24, R48 ;  /* 0x000000181430723c */ /* 0x040fe80000041830 */
[--C-:B------:R-:W-:Y:S02]  /*fcd0*/  FFMA.FTZ R90, R30, c[0x0][0x23c], -R103.reuse ;  /* 0x00008f001e5a7a23 */ /* 0x100fe40000010867 */
[--C-:B------:R-:W-:Y:S01]  /*fce0*/  FFMA.FTZ R91, R31, c[0x0][0x23c], -R103.reuse ;  /* 0x00008f001f5b7a23 */ /* 0x100fe20000010867 */
[----:B------:R-:W1:Y:S01]  /*fcf0*/  MUFU.EX2 R89, R89 ;  /* 0x0000005900597308 */ /* 0x000e620000000800 */
[C---:B------:R-:W-:Y:S01]  /*fd00*/  HMMA.16816.F32.BF16 R52, R20.reuse, R26, R52 ;  /* 0x0000001a1434723c */ /* 0x040fe20000041834 */
[----:B------:R-:W4:Y:S03]  /*fd10*/  LDSM.16.MT88.4 R24, [R112+0x8800] ;  /* 0x008800007018783b */ /* 0x000f260000004200 */
[----:B------:R-:W-:Y:S04]  /*fd20*/  FFMA.FTZ R103, R35, c[0x0][0x23c], -R103 ;  /* 0x00008f0023677a23 */ /* 0x000fe80000010867 */
[C---:B---3--:R-:W-:Y:S01]  /*fd30*/  HMMA.16816.F32.BF16 R56, R20.reuse, R72, R56 ;  /* 0x000000481438723c */ /* 0x048fe20000041838 */
[----:B------:R-:W3:Y:S01]  /*fd40*/  LDSM.16.MT88.4 R28, [R114+0x6c00] ;  /* 0x006c0000721c783b */ /* 0x000ee20000004200 */
[----:B------:R-:W-:Y:S06]  /*fd50*/  MUFU.EX2 R90, R90 ;  /* 0x0000005a005a7308 */ /* 0x000fec0000000800 */
[C---:B------:R-:W-:Y:S01]  /*fd60*/  HMMA.16816.F32.BF16 R60, R20.reuse, R74, R60 ;  /* 0x0000004a143c723c */ /* 0x040fe2000004183c */
[----:B------:R-:W5:Y:S03]  /*fd70*/  LDSM.16.MT88.4 R32, [R112+0x6c00] ;  /* 0x006c00007020783b */ /* 0x000f660000004200 */
[----:B------:R-:W4:Y:S01]  /*fd80*/  MUFU.EX2 R91, R91 ;  /* 0x0000005b005b7308 */ /* 0x000f220000000800 */
[C---:B-1----:R-:W-:Y:S03]  /*fd90*/  F2FP.BF16.PACK_AB R72, R89.reuse, R88 ;  /* 0x000000585948723e */ /* 0x042fe600000010ff */
[C---:B--2---:R-:W-:Y:S04]  /*fda0*/  HMMA.16816.F32.BF16 R12, R20.reuse, R76, R12 ;  /* 0x0000004c140c723c */ /* 0x044fe8000004180c */
[----:B------:R-:W-:Y:S02]  /*fdb0*/  FADD.FTZ R88, R88, R109 ;  /* 0x0000006d58587221 */ /* 0x000fe40000010000 */
[----:B------:R-:W1:Y:S02]  /*fdc0*/  MUFU.EX2 R104, R104 ;  /* 0x0000006800687308 */ /* 0x000e640000000800 */
[C---:B------:R-:W-:Y:S04]  /*fdd0*/  HMMA.16816.F32.BF16 R64, R20.reuse, R78, R64 ;  /* 0x0000004e1440723c */ /* 0x040fe80000041840 */
[----:B------:R-:W-:Y:S04]  /*fde0*/  FADD.FTZ R88, R89, R88 ;  /* 0x0000005859587221 */ /* 0x000fe80000010000 */
[----:B------:R-:W2:Y:S01]  /*fdf0*/  MUFU.EX2 R103, R103 ;  /* 0x0000006700677308 */ /* 0x000ea20000000800 */
[C---:B----4-:R-:W-:Y:S03]  /*fe00*/  HMMA.16816.F32.BF16 R68, R20.reuse, R24, R68 ;  /* 0x000000181444723c */ /* 0x050fe60000041844 */
[C---:B------:R-:W-:Y:S01]  /*fe10*/  F2FP.BF16.PACK_AB R73, R91.reuse, R90 ;  /* 0x0000005a5b49723e */ /* 0x040fe200000010ff */
[----:B------:R-:W-:Y:S04]  /*fe20*/  FADD.FTZ R90, R90, R5 ;  /* 0x000000055a5a7221 */ /* 0x000fe80000010000 */
[----:B------:R-:W-:Y:S01]  /*fe30*/  HMMA.16816.F32.BF16 R16, R20, R26, R16 ;  /* 0x0000001a1410723c */ /* 0x000fe20000041810 */
[----:B------:R-:W4:Y:S03]  /*fe40*/  LDSM.16.MT88.4 R20, [R114+0x7c00] ;  /* 0x007c00007214783b */ /* 0x000f260000004200 */
[----:B------:R-:W-:Y:S01]  /*fe50*/  FADD.FTZ R91, R91, R90 ;  /* 0x0000005a5b5b7221 */ /* 0x000fe20000010000 */
[C---:B-1----:R-:W-:Y:S01]  /*fe60*/  F2FP.BF16.PACK_AB R74, R104.reuse, R125 ;  /* 0x0000007d684a723e */ /* 0x042fe200000010ff */
[----:B------:R-:W-:Y:S03]  /*fe70*/  FADD.FTZ R125, R125, R88 ;  /* 0x000000587d7d7221 */ /* 0x000fe60000010000 */
[----:B------:R-:W1:Y:S03]  /*fe80*/  LDSM.16.MT88.4 R24, [R112+0x7c00] ;  /* 0x007c00007018783b */ /* 0x000e660000004200 */
[----:B------:R-:W-:Y:S01]  /*fe90*/  FADD.FTZ R135, R104, R125 ;  /* 0x0000007d68877221 */ /* 0x000fe20000010000 */
[C---:B--2---:R-:W-:Y:S01]  /*fea0*/  F2FP.BF16.PACK_AB R75, R103.reuse, R134 ;  /* 0x00000086674b723e */ /* 0x044fe200000010ff */
[----:B------:R-:W-:Y:S04]  /*feb0*/  FADD.FTZ R134, R134, R91 ;  /* 0x0000005b86867221 */ /* 0x000fe80000010000 */
[----:B------:R-:W-:Y:S02]  /*fec0*/  FADD.FTZ R133, R103, R134 ;  /* 0x0000008667857221 */ /* 0x000fe40000010000 */
[C---:B---3--:R-:W-:Y:S01]  /*fed0*/  HMMA.16816.F32.BF16 R80, R72.reuse, R28, R8 ;  /* 0x0000001c4850723c */ /* 0x048fe20000041808 */
[----:B------:R-:W2:Y:S07]  /*fee0*/  LDSM.16.MT88.4 R8, [R114+0x8c00] ;  /* 0x008c00007208783b */ /* 0x000eae0000004200 */
[C---:B------:R-:W-:Y:S08]  /*fef0*/  HMMA.16816.F32.BF16 R36, R72.reuse, R30, R36 ;  /* 0x0000001e4824723c */ /* 0x040ff00000041824 */
[C---:B-----5:R-:W-:Y:S08]  /*ff00*/  HMMA.16816.F32.BF16 R40, R72.reuse, R32, R40 ;  /* 0x000000204828723c */ /* 0x060ff00000041828 */
[C---:B------:R-:W-:Y:S08]  /*ff10*/  HMMA.16816.F32.BF16 R44, R72.reuse, R34, R44 ;  /* 0x00000022482c723c */ /* 0x040ff0000004182c */
[C---:B----4-:R-:W-:Y:S08]  /*ff20*/  HMMA.16816.F32.BF16 R48, R72.reuse, R20, R48 ;  /* 0x000000144830723c */ /* 0x050ff00000041830 */
        /* <DEDUP_REMOVED lines=8> */
[----:B------:R-:W-:-:S07]  /*ffb0*/  @P0 BRA `(.L_x_5264) ;  /* 0xffffded000000947 */ /* 0x000fce000383ffff */
.L_x_5260:
[----:B------:R-:W1:Y:S01]  /*ffc0*/  SHFL.BFLY PT, R0, R133, 0x2, 0x1f ;  /* 0x0c401f0085007f89 */ /* 0x000e6200000e0000 */
[----:B------:R-:W-:Y:S01]  /*ffd0*/  MOV R6, 0x3f800000 ;  /* 0x3f80000000067802 */ /* 0x000fe20000000f00 */
[----:B------:R-:W-:-:S02]  /*ffe0*/  ULDC.U8 UR4, c[0x0][0x328] ;  /* 0x0000ca0000047ab9 */ /* 0x000fc40000000000 */
[----:B------:R-:W2:Y:S04]  /*fff0*/  SHFL.BFLY PT, R2, R135, 0x2, 0x1f ;  /* 0x0c401f0087027f89 */ /* 0x000ea800000e0000 */
[----:B------:R-:W3:Y:S01]  /*10000*/  S2R R5, SR_TID.X ;  /* 0x0000000000057919 */ /* 0x000ee20000002100 */
[----:B-1----:R-:W-:Y:S02]  /*10010*/  FADD.FTZ R9, R0, R133 ;  /* 0x0000008500097221 */ /* 0x002fe40000010000 */
[----:B--2---:R-:W-:-:S03]  /*10020*/  FADD.FTZ R7, R2, R135 ;  /* 0x0000008702077221 */ /* 0x004fc60000010000 */
[----:B------:R-:W1:Y:S01]  /*10030*/  SHFL.BFLY PT, R2, R9, 0x1, 0x1f ;  /* 0x0c201f0009027f89 */ /* 0x000e6200000e0000 */
[----:B---3--:R-:W-:-:S03]  /*10040*/  SHF.R.S32.HI R0, RZ, 0x1f, R5 ;  /* 0x0000001fff007819 */ /* 0x008fc60000011405 */
[----:B------:R-:W2:Y:S01]  /*10050*/  SHFL.BFLY PT, R4, R7, 0x1, 0x1f ;  /* 0x0c201f0007047f89 */ /* 0x000ea200000e0000 */
[----:B------:R-:W-:-:S04]  /*10060*/  LEA.HI R0, R0, R5, RZ, 0x2 ;  /* 0x0000000500007211 */ /* 0x000fc800078f10ff */
[----:B------:R-:W-:Y:S01]  /*10070*/  SHF.R.S32.HI R0, RZ, 0x2, R0 ;  /* 0x00000002ff007819 */ /* 0x000fe20000011400 */
[----:B-1----:R-:W-:Y:S02]  /*10080*/  FADD.FTZ R2, R9, R2 ;  /* 0x0000000209027221 */ /* 0x002fe40000010000 */
[----:B--2---:R-:W-:-:S03]  /*10090*/  FADD.FTZ R4, R7, R4 ;  /* 0x0000000407047221 */ /* 0x004fc60000010000 */
[----:B------:R-:W-:Y:S02]  /*100a0*/  FSETP.NE.FTZ.AND P2, PT, R2, RZ, PT ;  /* 0x000000ff0200720b */ /* 0x000fe40003f55000 */
[----:B------:R-:W-:Y:S02]  /*100b0*/  MOV R7, 0x3f800000 ;  /* 0x3f80000000077802 */ /* 0x000fe40000000f00 */
[----:B------:R-:W-:-:S09]  /*100c0*/  FSETP.NE.FTZ.AND P3, PT, R4, RZ, PT ;  /* 0x000000ff0400720b */ /* 0x000fd20003f75000 */
[----:B------:R-:W1:Y:S08]  /*100d0*/  @P2 MUFU.RCP R7, R2 ;  /* 0x0000000200072308 */ /* 0x000e700000001000 */
[----:B------:R-:W2:Y:S01]  /*100e0*/  @P3 MUFU.RCP R6, R4 ;  /* 0x0000000400063308 */ /* 0x000ea20000001000 */
[----:B-1----:R-:W-:-:S07]  /*100f0*/  FMUL.FTZ R83, R7, R83 ;  /* 0x0000005307537220 */ /* 0x002fce0000410000 */
[----:B------:R-:W-:Y:S01]  /*10100*/  @P2 MUFU.LG2 R2, R2 ;  /* 0x0000000200022308 */ /* 0x000fe20000000c00 */
[C---:B------:R-:W-:Y:S02]  /*10110*/  FMUL.FTZ R82, R7.reuse, R82 ;  /* 0x0000005207527220 */ /* 0x040fe40000410000 */
        /* <DEDUP_REMOVED lines=32> */
[----:B------:R-:W-:Y:S01]  /*10320*/  SHF.R.S32.HI R7, RZ, 0x1f, R0 ;  /* 0x0000001fff077819 */ /* 0x000fe20000011400 */
[C---:B--2---:R-:W-:Y:S01]  /*10330*/  FMUL.FTZ R80, R6.reuse, R80 ;  /* 0x0000005006507220 */ /* 0x044fe20000410000 */
        /* <DEDUP_REMOVED lines=37> */
[----:B------:R-:W-:Y:S01]  /*10590*/  SHF.R.S32.HI R6, RZ, 0x1f, R5 ;  /* 0x0000001fff067819 */ /* 0x000fe20000011405 */
[----:B------:R-:W-:Y:S01]  /*105a0*/  IMAD.IADD R7, R0, 0x1, -R7 ;  /* 0x0000000100077824 */ /* 0x000fe200078e0a07 */
[----:B------:R-:W-:-:S02]  /*105b0*/  F2FP.BF16.PACK_AB R68, R69, R68 ;  /* 0x000000444544723e */ /* 0x000fc400000010ff */
[C---:B------:R-:W-:Y:S02]  /*105c0*/  LEA.HI R8, R6.reuse, R5, RZ, 0x2 ;  /* 0x0000000506087211 */ /* 0x040fe400078f10ff */
[----:B------:R-:W-:Y:S02]  /*105d0*/  LEA.HI R9, R7, R7, RZ, 0x1 ;  /* 0x0000000707097211 */ /* 0x000fe400078f08ff */
[----:B------:R-:W-:Y:S02]  /*105e0*/  LEA.HI R6, R6, R5, RZ, 0x5 ;  /* 0x0000000506067211 */ /* 0x000fe400078f28ff */
[----:B------:R-:W-:Y:S02]  /*105f0*/  LOP3.LUT R8, R8, 0xfffffffc, RZ, 0xc0, !PT ;  /* 0xfffffffc08087812 */ /* 0x000fe400078ec0ff */
[----:B------:R-:W-:Y:S02]  /*10600*/  LOP3.LUT R12, R9, 0x3fffffe, RZ, 0xc0, !PT ;  /* 0x03fffffe090c7812 */ /* 0x000fe400078ec0ff */
[----:B------:R-:W-:-:S02]  /*10610*/  SHF.R.S32.HI R11, RZ, 0x1, R9 ;  /* 0x00000001ff0b7819 */ /* 0x000fc40000011409 */
[----:B------:R-:W-:Y:S01]  /*10620*/  SHF.R.S32.HI R10, RZ, 0x5, R6 ;  /* 0x00000005ff0a7819 */ /* 0x000fe20000011406 */
[----:B------:R-:W-:Y:S01]  /*10630*/  IMAD.IADD R12, R7, 0x1, -R12 ;  /* 0x00000001070c7824 */ /* 0x000fe200078e0a0c */
[----:B------:R-:W-:Y:S02]  /*10640*/  IADD3 R9, -R8, R5, RZ ;  /* 0x0000000508097210 */ /* 0x000fe40007ffe1ff */
[----:B------:R-:W-:Y:S02]  /*10650*/  SHF.L.U32 R8, R11, 0x6, RZ ;  /* 0x000000060b087819 */ /* 0x000fe400000006ff */
[----:B------:R-:W-:Y:S02]  /*10660*/  LEA R7, R10, R9, 0x8 ;  /* 0x000000090a077211 */ /* 0x000fe400078e40ff */
[----:B------:R-:W-:Y:S02]  /*10670*/  LOP3.LUT R8, R8, 0xc0, RZ, 0xc0, !PT ;  /* 0x000000c008087812 */ /* 0x000fe400078ec0ff */
[----:B------:R-:W-:-:S02]  /*10680*/  LEA R7, R12, R7, 0x4 ;  /* 0x000000070c077211 */ /* 0x000fc400078e20ff */
[C---:B------:R-:W-:Y:S02]  /*10690*/  LOP3.LUT R12, R11.reuse, 0x1, RZ, 0xc0, !PT ;  /* 0x000000010b0c7812 */ /* 0x040fe400078ec0ff */
[----:B------:R-:W-:Y:S02]  /*106a0*/  LEA.HI R8, R8, R8, RZ, 0x1d ;  /* 0x0000000808087211 */ /* 0x000fe400078fe8ff */
[----:B------:R-:W-:Y:S02]  /*106b0*/  ISETP.NE.U32.AND P1, PT, R12, 0x1, PT ;  /* 0x000000010c00780c */ /* 0x000fe40003f25070 */
[----:B------:R-:W-:Y:S01]  /*106c0*/  LOP3.LUT P0, RZ, R11, 0x2, RZ, 0xc0, !PT ;  /* 0x000000020bff7812 */ /* 0x000fe2000780c0ff */
[----:B------:R-:W-:Y:S01]  /*106d0*/  IMAD.U32 R7, R7, 0x2, R8 ;  /* 0x0000000207077824 */ /* 0x000fe200078e0008 */
[----:B------:R-:W-:Y:S01]  /*106e0*/  MOV R8, 0x20 ;  /* 0x0000002000087802 */ /* 0x000fe20000000f00 */
[----:B------:R1:W2:Y:S01]  /*106f0*/  @P3 MUFU.LG2 R12, R4 ;  /* 0x00000004000c3308 */ /* 0x0002a20000000c00 */
[----:B------:R-:W-:-:S02]  /*10700*/  F2FP.BF16.PACK_AB R72, R73, R72 ;  /* 0x000000484948723e */ /* 0x000fc400000010ff */
[----:B------:R-:W-:Y:S02]  /*10710*/  SHF.L.U32 R7, R7, 0x1, RZ ;  /* 0x0000000107077819 */ /* 0x000fe400000006ff */
[----:B------:R-:W-:Y:S02]  /*10720*/  SEL R8, R8, 0xffffffe0, !P0 ;  /* 0xffffffe008087807 */ /* 0x000fe40004000000 */
[C---:B------:R-:W-:Y:S01]  /*10730*/  IADD3 R11, R7.reuse, -0x10, RZ ;  /* 0xfffffff0070b7810 */ /* 0x040fe20007ffe0ff */
[----:B------:R-:W-:Y:S01]  /*10740*/  STS [R7], R80 ;  /* 0x0000005007007388 */ /* 0x000fe20000000800 */
[C---:B------:R-:W-:Y:S01]  /*10750*/  @P1 IADD3 R11, R7.reuse, 0x10, RZ ;  /* 0x00000010070b1810 */ /* 0x040fe20007ffe0ff */
[----:B------:R-:W-:Y:S01]  /*10760*/  IMAD.IADD R13, R7, 0x1, R8 ;  /* 0x00000001070d7824 */ /* 0x000fe200078e0208 */
[----:B------:R-:W-:Y:S01]  /*10770*/  ISETP.NE.AND P0, PT, RZ, UR4, PT ;  /* 0x00000004ff007c0c */ /* 0x000fe2000bf05270 */
[----:B------:R-:W-:Y:S01]  /*10780*/  STS [R7+0x200], R82 ;  /* 0x0002005207007388 */ /* 0x000fe20000000800 */
[----:B------:R-:W-:-:S02]  /*10790*/  IADD3 R15, R8, R11, RZ ;  /* 0x0000000b080f7210 */ /* 0x000fc40007ffe0ff */
[----:B------:R-:W-:Y:S01]  /*107a0*/  MOV R8, 0x7f800000 ;  /* 0x7f80000000087802 */ /* 0x000fe20000000f00 */
[----:B------:R-:W-:Y:S01]  /*107b0*/  STS [R11], R36 ;  /* 0x000000240b007388 */ /* 0x000fe20000000800 */
[----:B-1----:R-:W-:-:S03]  /*107c0*/  MOV R4, 0x7f800000 ;  /* 0x7f80000000047802 */ /* 0x002fc60000000f00 */
        /* <DEDUP_REMOVED lines=21> */
[----:B--2---:R-:W-:-:S02]  /*10920*/  @P3 FMUL.FTZ R7, R12, 0.69314718246459960938 ;  /* 0x3f3172180c073820 */ /* 0x004fc40000410000 */
[----:B------:R-:W-:Y:S02]  /*10930*/  @P2 FMUL.FTZ R12, R2, 0.69314718246459960938 ;  /* 0x3f317218020c2820 */ /* 0x000fe40000410000 */
[----:B------:R-:W-:Y:S02]  /*10940*/  @P3 FFMA.FTZ R4, R84, c[0x0][0x238], R7 ;  /* 0x00008e0054043a23 */ /* 0x000fe40000010007 */
        /* <DEDUP_REMOVED lines=9> */
.L_x_5265:
[----:B------:R-:W2:Y:S04]  /*109e0*/  S2R R3, SR_CTAID.Z ;  /* 0x0000000000037919 */ /* 0x000ea80000002700 */
[----:B------:R-:W2:Y:S02]  /*109f0*/  S2R R2, SR_CTAID.Y ;  /* 0x0000000000027919 */ /* 0x000ea40000002600 */
[----:B--2---:R-:W-:-:S04]  /*10a00*/  IMAD R7, R2, c[0x0][0x1c0], R3 ;  /* 0x0000700002077a24 */ /* 0x004fc800078e0203 */
[----:B------:R-:W-:Y:S02]  /*10a10*/  IMAD R7, R7, c[0x0][0x214], RZ ;  /* 0x0000850007077a24 */ /* 0x000fe400078e02ff */
.L_x_5266:
[----:B------:R-:W-:Y:S01]  /*10a20*/  BAR.SYNC.DEFER_BLOCKING 0x0 ;  /* 0x0000000000007b1d */ /* 0x000fe20000010000 */
[----:B------:R-:W-:Y:S01]  /*10a30*/  LOP3.LUT R6, R6, 0xffffffe0, RZ, 0xc0, !PT ;  /* 0xffffffe006067812 */ /* 0x000fe200078ec0ff */
[----:B------:R-:W-:Y:S01]  /*10a40*/  IMAD.WIDE.U32 R38, R119, c[0x0][0x1e8], RZ ;  /* 0x00007a0077267a25 */ /* 0x000fe200078e00ff */
[----:B------:R-:W-:Y:S02]  /*10a50*/  SHF.R.S32.HI R37, RZ, 0x1f, R10 ;  /* 0x0000001fff257819 */ /* 0x000fe4000001140a */
[----:B-1----:R-:W-:Y:S01]  /*10a60*/  SHF.R.S32.HI R11, RZ, 0x1f, R2 ;  /* 0x0000001fff0b7819 */ /* 0x002fe20000011402 */
        /* <DEDUP_REMOVED lines=34> */
.L_x_5268:
[----:B------:R-:W-:Y:S05]  /*10c90*/  BSYNC B0 ;  /* 0x0000000000007941 */ /* 0x000fea0003800000 */
.L_x_5267:
        /* <DEDUP_REMOVED lines=30> */
.L_x_5270:
[----:B------:R-:W-:Y:S05]  /*10e80*/  BSYNC B0 ;  /* 0x0000000000007941 */ /* 0x000fea0003800000 */
.L_x_5269:
        /* <DEDUP_REMOVED lines=17> */
.L_x_5271:
        /* <DEDUP_REMOVED lines=14> */
.L_x_6376:


//--------------------- .text._ZN5flash24flash_fwd_splitkv_kernelI23Flash_fwd_kernel_traitsILi96ELi64ELi64ELi4ELb0ELb0EN7cutlass10bfloat16_tE19Flash_kernel_traitsILi96ELi64ELi64ELi4ES3_EELb1ELb0ELb0ELb0ELb1ELb1ELb0ELb1EEEvNS_16Flash_fwd_paramsE --------------------------
	.section	.text._ZN5flash24flash_fwd_splitkv_kernelI23Flash_fwd_kernel_traitsILi96ELi64ELi64ELi4ELb0ELb0EN7cutlass10bfloat16_tE19Flash_kernel_traitsILi96ELi64ELi64ELi4ES3_EELb1ELb0ELb0ELb0ELb1ELb1ELb0ELb1EEEvNS_16Flash_fwd_paramsE,"ax",@progbits
	.sectioninfo	@"SHI_REGISTERS=166"
	.align	128
        .global         _ZN5flash24flash_fwd_splitkv_kernelI23Flash_fwd_kernel_traitsILi96ELi64ELi64ELi4ELb0ELb0EN7cutlass10bfloat16_tE19Flash_kernel_traitsILi96ELi64ELi64ELi4ES3_EELb1ELb0ELb0ELb0ELb1ELb1ELb0ELb1EEEvNS_16Flash_fwd_paramsE
        .type           _ZN5flash24flash_fwd_splitkv_kernelI23Flash_fwd_kernel_traitsILi96ELi64ELi64ELi4ELb0ELb0EN7cutlass10bfloat16_tE19Flash_kernel_traitsILi96ELi64ELi64ELi4ES3_EELb1ELb0ELb0ELb0ELb1ELb1ELb0ELb1EEEvNS_16Flash_fwd_paramsE,@function
        .size           _ZN5flash24flash_fwd_splitkv_kernelI23Flash_fwd_kernel_traitsILi96ELi64ELi64ELi4ELb0ELb0EN7cutlass10bfloat16_tE19Flash_kernel_traitsILi96ELi64ELi64ELi4ES3_EELb1ELb0ELb0ELb0ELb1ELb1ELb0ELb1EEEvNS_16Flash_fwd_paramsE,(.L_x_6377 - _ZN5flash24flash_fwd_splitkv_kernelI23Flash_fwd_kernel_traitsILi96ELi64ELi64ELi4ELb0ELb0EN7cutlass10bfloat16_tE19Flash_kernel_traitsILi96ELi64ELi64ELi4ES3_EELb1ELb0ELb0ELb0ELb1ELb1ELb0ELb1EEEvNS_16Flash_fwd_paramsE)
        .other          _ZN5flash24flash_fwd_splitkv_kernelI23Flash_fwd_kernel_traitsILi96ELi64ELi64ELi4ELb0ELb0EN7cutlass10bfloat16_tE19Flash_kernel_traitsILi96ELi64ELi64ELi4ES3_EELb1ELb0ELb0ELb0ELb1ELb1ELb0ELb1EEEvNS_16Flash_fwd_paramsE,@"STO_CUDA_ENTRY STV_DEFAULT"
_ZN5flash24flash_fwd_splitkv_kernelI23Flash_fwd_kernel_traitsILi96ELi64ELi64ELi4ELb0ELb0EN7cutlass10bfloat16_tE19Flash_kernel_traitsILi96ELi64ELi64ELi4ES3_EELb1ELb0ELb0ELb0ELb1ELb1ELb0ELb1EEEvNS_16Flash_fwd_paramsE:
.text._ZN5flash24flash_fwd_splitkv_kernelI23Flash_fwd_kernel_traitsILi96ELi64ELi64ELi4ELb0ELb0EN7cutlass10bfloat16_tE19Flash_kernel_traitsILi96ELi64ELi64ELi4ES3_EELb1ELb0ELb0ELb0ELb1ELb1ELb0ELb1EEEvNS_16Flash_fwd_paramsE:
        /* <DEDUP_REMOVED lines=36> */
.L_x_5272:
[----:B-12-4-:R-:W-:Y:S02]  /*0240*/  MOV R4, c[0x0][0x218] ;  /* 0x0000860000047a02 */ /* 0x016fe40000000f00 */
.L_x_5273:
        /* <DEDUP_REMOVED lines=74> */
.L_x_5276:
[----:B------:R-:W-:Y:S05]  /*06f0*/  BSYNC B0 ;  /* 0x0000000000007941 */ /* 0x000fea0003800000 */
.L_x_5275:
        /* <DEDUP_REMOVED lines=16> */
.L_x_5278:
[----:B------:R-:W-:Y:S05]  /*0800*/  BSYNC B0 ;  /* 0x0000000000007941 */ /* 0x000fea0003800000 */
.L_x_5277:
        /* <DEDUP_REMOVED lines=13> */
.L_x_5274:
        /* <DEDUP_REMOVED lines=91> */
.L_x_5279:
        /* <DEDUP_REMOVED lines=16> */
.L_x_5281:
        /* <DEDUP_REMOVED lines=52> */
.L_x_5280:
        /* <DEDUP_REMOVED lines=179> */
.L_x_5308:
        /* <DEDUP_REMOVED lines=172> */
.L_x_5286:
[----:B------:R-:W-:Y:S05]  /*28c0*/  BSYNC B0 ;  /* 0x0000000000007941 */ /* 0x000fea0003800000 */
.L_x_5285:
        /* <DEDUP_REMOVED lines=143> */
.L_x_5288:
[----:B------:R-:W-:Y:S05]  /*31c0*/  BSYNC B0 ;  /* 0x0000000000007941 */ /* 0x000fea0003800000 */
.L_x_5287:
        /* <DEDUP_REMOVED lines=8> */
.L_x_5284:
        /* <DEDUP_REMOVED lines=85> */
.L_x_5293:
[----:B------:R-:W-:Y:S05]  /*37a0*/  BSYNC B0 ;  /* 0x0000000000007941 */ /* 0x000fea0003800000 */
.L_x_5292:
        /* <DEDUP_REMOVED lines=83> */
.L_x_5295:
[----:B------:R-:W-:Y:S05]  /*3ce0*/  BSYNC B0 ;  /* 0x0000000000007941 */ /* 0x000fea0003800000 */
.L_x_5294:
        /* <DEDUP_REMOVED lines=83> */
.L_x_5297:
[----:B------:R-:W-:Y:S05]  /*4220*/  BSYNC B0 ;  /* 0x0000000000007941 */ /* 0x000fea0003800000 */
.L_x_5296:
[----:B-----5:R2:W-:Y:S02]  /*4230*/  STG.E.128 [R114.64+0x80], R40 ;  /* 0x0000802872007986 */ /* 0x0205e4000c101d06 */
.L_x_5291:
[----:B------:R-:W-:Y:S05]  /*4240*/  BSYNC B1 ;  /* 0x0000000000017941 */ /* 0x000fea0003800000 */
.L_x_5290:
        /* <DEDUP_REMOVED lines=89> */
.L_x_5301:
[----:B------:R-:W-:Y:S05]  /*47e0*/  BSYNC B0 ;  /* 0x0000000000007941 */ /* 0x000fea0003800000 */
.L_x_5300:
        /* <DEDUP_REMOVED lines=87> */
.L_x_5303:
[----:B------:R-:W-:Y:S05]  /*4d60*/  BSYNC B0 ;  /* 0x0000000000007941 */ /* 0x000fea0003800000 */
.L_x_5302:
        /* <DEDUP_REMOVED lines=87> */
.L_x_5305:
[----:B------:R-:W-:Y:S05]  /*52e0*/  BSYNC B0 ;  /* 0x0000000000007941 */ /* 0x000fea0003800000 */
.L_x_5304:
[----:B-----5:R1:W-:Y:S02]  /*52f0*/  STG.E.128 [R116.64+0x80], R40 ;  /* 0x0000802874007986 */ /* 0x0203e4000c101d06 */
.L_x_5299:
[----:B------:R-:W-:Y:S05]  /*5300*/  BSYNC B1 ;  /* 0x0000000000017941 */ /* 0x000fea0003800000 */
.L_x_5298:
        /* <DEDUP_REMOVED lines=8> */
.L_x_5283:
        /* <DEDUP_REMOVED lines=13> */
.L_x_5289:
        /* <DEDUP_REMOVED lines=80> */
.L_x_5306:
        /* <DEDUP_REMOVED lines=8> */
.L_x_5307:
[----:B------:R-:W-:Y:S04]  /*59e0*/  IADD3 R13, R13, -0x1, RZ ;  /* 0xffffffff0d0d7810 */ /* 0x000fe80007ffe0ff */
[----:B------:R-:W-:Y:S11]  /*59f0*/  ISETP.GT.AND P0, PT, R13, R82, PT ;  /* 0x000000520d00720c */ /* 0x000ff60003f04270 */
[----:B------:R-:W-:Y:S02]  /*5a00*/  @!UPT UIADD3 URZ, URZ, URZ, URZ ;  /* 0x0000003f3f3ff290 */ /* 0x000fe4000fffe03f */
[----:B------:R-:W-:-:S05]  /*5a10*/  @P0 BRA `(.L_x_5308) ;  /* 0xffffc3e000000947 */ /* 0x000fca000383ffff */
.L_x_5282:
        /* <DEDUP_REMOVED lines=82> */
.L_x_5315:
[----:B------:R-:W-:Y:S05]  /*5f40*/  BSYNC B0 ;  /* 0x0000000000007941 */ /* 0x000fea0003800000 */
.L_x_5314:
        /* <DEDUP_REMOVED lines=44> */
.L_x_5317:
[----:B------:R-:W-:Y:S05]  /*6210*/  BSYNC B0 ;  /* 0x0000000000007941 */ /* 0x000fea0003800000 */
.L_x_5316:
        /* <DEDUP_REMOVED lines=44> */
.L_x_5319:
[----:B------:R-:W-:Y:S05]  /*64e0*/  BSYNC B0 ;  /* 0x0000000000007941 */ /* 0x000fea0003800000 */
.L_x_5318:
[----:B-----5:R4:W-:Y:S02]  /*64f0*/  STS.128 [R122+0x2000], R8 ;  /* 0x002000087a007388 */ /* 0x0209e40000000c00 */
.L_x_5313:
[----:B------:R-:W-:Y:S05]  /*6500*/  BSYNC B1 ;  /* 0x0000000000017941 */ /* 0x000fea0003800000 */
.L_x_5312:
        /* <DEDUP_REMOVED lines=54> */
.L_x_5322:
[----:B------:R-:W-:Y:S05]  /*6870*/  BSYNC B0 ;  /* 0x0000000000007941 */ /* 0x000fea0003800000 */
.L_x_5321:
        /* <DEDUP_REMOVED lines=44> */
.L_x_5324:
[----:B------:R-:W-:Y:S05]  /*6b40*/  BSYNC B0 ;  /* 0x0000000000007941 */ /* 0x000fea0003800000 */
.L_x_5323:
        /* <DEDUP_REMOVED lines=44> */
.L_x_5326:
[----:B------:R-:W-:Y:S05]  /*6e10*/  BSYNC B0 ;  /* 0x0000000000007941 */ /* 0x000fea0003800000 */
.L_x_5325:
[----:B-----5:R3:W-:Y:S01]  /*6e20*/  STS.128 [R122+0x2800], R24 ;  /* 0x002800187a007388 */ /* 0x0207e20000000c00 */
[----:B------:R-:W-:Y:S05]  /*6e30*/  BRA `(.L_x_5320) ;  /* 0x000023a000007947 */ /* 0x000fea0003800000 */
.L_x_5311:
        /* <DEDUP_REMOVED lines=89> */
.L_x_5330:
[----:B------:R-:W-:Y:S05]  /*73d0*/  BSYNC B0 ;  /* 0x0000000000007941 */ /* 0x000fea0003800000 */
.L_x_5329:
        /* <DEDUP_REMOVED lines=90> */
.L_x_5332:
[----:B------:R-:W-:Y:S05]  /*7980*/  BSYNC B0 ;  /* 0x0000000000007941 */ /* 0x000fea0003800000 */
.L_x_5331:
        /* <DEDUP_REMOVED lines=88> */
.L_x_5334:
[----:B------:R-:W-:Y:S05]  /*7f10*/  BSYNC B0 ;  /* 0x0000000000007941 */ /* 0x000fea0003800000 */
.L_x_5333:
[----:B-----5:R3:W-:Y:S02]  /*7f20*/  STS.128 [R122+0x2000], R20 ;  /* 0x002000147a007388 */ /* 0x0207e40000000c00 */
.L_x_5328:
[----:B------:R-:W-:Y:S05]  /*7f30*/  BSYNC B1 ;  /* 0x0000000000017941 */ /* 0x000fea0003800000 */
.L_x_5327:
        /* <DEDUP_REMOVED lines=94> */
.L_x_5336:
[----:B------:R-:W-:Y:S05]  /*8520*/  BSYNC B0 ;  /* 0x0000000000007941 */ /* 0x000fea0003800000 */
.L_x_5335:
        /* <DEDUP_REMOVED lines=90> */
.L_x_5338:
[----:B------:R-:W-:Y:S05]  /*8ad0*/  BSYNC B0 ;  /* 0x0000000000007941 */ /* 0x000fea0003800000 */
.L_x_5337:
        /* <DEDUP_REMOVED lines=90> */
.L_x_5340:
[----:B------:R-:W-:Y:S05]  /*9080*/  BSYNC B0 ;  /* 0x0000000000007941 */ /* 0x000fea0003800000 */
.L_x_5339:
[----:B-----5:R4:W-:Y:S01]  /*9090*/  STS.128 [R122+0x2800], R4 ;  /* 0x002800047a007388 */ /* 0x0209e20000000c00 */
[----:B------:R-:W-:Y:S05]  /*90a0*/  BRA `(.L_x_5320) ;  /* 0x0000013000007947 */ /* 0x000fea0003800000 */
.L_x_5310:
        /* <DEDUP_REMOVED lines=19> */
.L_x_5320:
[----:B------:R-:W-:Y:S05]  /*91e0*/  BSYNC B2 ;  /* 0x0000000000027941 */ /* 0x000fea0003800000 */
.L_x_5309:
[----:B------:R-:W-:Y:S01]  /*91f0*/  IADD3 R126, R86, -0x1, RZ ;  /* 0xffffffff567e7810 */ /* 0x000fe20007ffe0ff */
[----:B-1--4-:R-:W-:Y:S01]  /*9200*/  IMAD.SHL.U32 R4, R66, 0x8, RZ ;  /* 0x0000000842047824 */ /* 0x012fe200078e00ff */
[----:B------:R-:W-:-:S02]  /*9210*/  LOP3.LUT R116, R71, 0xfffffff8, RZ, 0xc0, !PT ;  /* 0xfffffff847747812 */ /* 0x000fc400078ec0ff */
        /* <DEDUP_REMOVED lines=8> */
[----:B------:R-:W-:Y:S02]  /*92a0*/  LEA.HI R70, R3, R70, RZ, 0x3 ;  /* 0x0000004603467211 */ /* 0x000fe400078f18ff */
[----:B------:R-:W-:-:S02]  /*92b0*/  ISETP.GE.AND P4, PT, R16, R5, PT ;  /* 0x000000051000720c */ /* 0x000fc40003f86270 */
[----:B------:R-:W-:Y:S01]  /*92c0*/  ISETP.GE.AND P5, PT, R102, R5, PT ;  /* 0x000000056600720c */ /* 0x000fe20003fa6270 */
[----:B------:R-:W-:Y:S01]  /*92d0*/  IMAD.SHL.U32 R52, R70, 0x20, RZ ;  /* 0x0000002046347824 */ /* 0x000fe200078e00ff */
[----:B------:R-:W-:Y:S02]  /*92e0*/  LEA.HI R3, R116, R116, RZ, 0x1 ;  /* 0x0000007474037211 */ /* 0x000fe400078f08ff */
[----:B------:R-:W-:Y:S02]  /*92f0*/  LEA.HI.X R123, R100, c[0x0][0x16c], R54, 0x1, P0 ;  /* 0x00005b00647b7a11 */ /* 0x000fe400000f0c36 */
[----:B------:R-:W-:Y:S02]  /*9300*/  LOP3.LUT R9, R3, 0x3fffffe, RZ, 0xc0, !PT ;  /* 0x03fffffe03097812 */ /* 0x000fe400078ec0ff */
[----:B------:R-:W-:Y:S02]  /*9310*/  LEA.HI R68, R68, R7, RZ, 0x1 ;  /* 0x0000000744447211 */ /* 0x000fe400078f08ff */
[----:B------:R-:W-:Y:S01]  /*9320*/  ISETP.GE.AND P3, PT, R102, R5, PT ;  /* 0x000000056600720c */ /* 0x000fe20003f66270 */
[----:B------:R-:W-:Y:S01]  /*9330*/  IMAD.IADD R116, R116, 0x1, -R9 ;  /* 0x0000000174747824 */ /* 0x000fe200078e0a09 */
[----:B------:R-:W-:Y:S01]  /*9340*/  @!P4 LEA R8, P0, R55, R124, 0x1 ;  /* 0x0000007c3708c211 */ /* 0x000fe200078008ff */
[----:B------:R-:W-:Y:S01]  /*9350*/  @!P5 IMAD.MOV.U32 R125, RZ, RZ, R123 ;  /* 0x000000ffff7dd224 */ /* 0x000fe200078e007b */
[----:B------:R-:W-:-:S02]  /*9360*/  LOP3.LUT R68, R68, 0xfffffffe, RZ, 0xc0, !PT ;  /* 0xfffffffe44447812 */ /* 0x000fc400078ec0ff */
        /* <DEDUP_REMOVED lines=17> */
[----:B------:R-:W-:Y:S01]  /*9480*/  IMAD.SHL.U32 R5, R3, 0x40, RZ ;  /* 0x0000004003057824 */ /* 0x000fe200078e00ff */
[----:B------:R-:W-:-:S02]  /*9490*/  SHF.R.S32.HI R0, RZ, 0x5, R2 ;  /* 0x00000005ff007819 */ /* 0x000fc40000011402 */
[----:B------:R2:W-:Y:S01]  /*94a0*/  @!P4 LDGSTS.E.BYPASS.LTC128B.128 [R122+0x4800], [R8.64+0x40] ;  /* 0x04800040087acfae */ /* 0x0005e2000b901d46 */
[----:B------:R-:W-:Y:S02]  /*94b0*/  LOP3.LUT R7, R7, 0xc0, RZ, 0xc0, !PT ;  /* 0x000000c007077812 */ /* 0x000fe400078ec0ff */
[----:B------:R-:W-:Y:S01]  /*94c0*/  LOP3.LUT R5, R5, 0xc0, RZ, 0xc0, !PT ;  /* 0x000000c005057812 */ /* 0x000fe200078ec0ff */
[----:B------:R2:W-:Y:S01]  /*94d0*/  @!P4 LDGSTS.E.BYPASS.LTC128B.128 [R122+0x5800], [R8.64+0x80] ;  /* 0x05800080087acfae */ /* 0x0005e2000b901d46 */
[----:B------:R-:W-:Y:S01]  /*94e0*/  LOP3.LUT R50, R7, 0x8, R50, 0xf8, !PT ;  /* 0x0000000807327812 */ /* 0x000fe200078ef832 */
[C---:B------:R-:W-:Y:S01]  /*94f0*/  IMAD R6, R0.reuse, 0x200, R52 ;  /* 0x0000020000067824 */ /* 0x040fe200078e0234 */
[----:B------:R-:W-:Y:S01]  /*9500*/  LOP3.LUT R4, R5, 0x8, R4, 0xf8, !PT ;  /* 0x0000000805047812 */ /* 0x000fe200078ef804 */
[----:B------:R-:W0:Y:S01]  /*9510*/  LDGDEPBAR ;  /* 0x00000000000079af */ /* 0x000e220000000000 */
[----:B------:R-:W-:Y:S01]  /*9520*/  SHF.R.U32.HI R7, RZ, 0x3, R7 ;  /* 0x00000003ff077819 */ /* 0x000fe20000011607 */
[C---:B------:R-:W-:Y:S01]  /*9530*/  IMAD R117, R49.reuse, 0x20, R6 ;  /* 0x0000002031757824 */ /* 0x040fe200078e0206 */
[----:B------:R-:W-:Y:S01]  /*9540*/  SHF.R.U32.HI R5, RZ, 0x3, R5 ;  /* 0x00000003ff057819 */ /* 0x000fe20000011605 */
[----:B------:R-:W-:Y:S01]  /*9550*/  IMAD R0, R0, 0x10, R65 ;  /* 0x0000001000007824 */ /* 0x000fe200078e0241 */
[----:B------:R-:W-:Y:S01]  /*9560*/  LEA R128, P0, R88, c[0x0][0x170], 0x1 ;  /* 0x00005c0058807a11 */ /* 0x000fe200078008ff */
[----:B------:R-:W-:Y:S01]  /*9570*/  IMAD R49, R49, 0x20, R52 ;  /* 0x0000002031317824 */ /* 0x000fe200078e0234 */
[----:B------:R-:W-:-:S02]  /*9580*/  LOP3.LUT R50, R50, R7, RZ, 0x3c, !PT ;  /* 0x0000000732327212 */ /* 0x000fc400078e3cff */
[----:B------:R-:W-:Y:S02]  /*9590*/  LOP3.LUT R5, R4, R5, RZ, 0x3c, !PT ;  /* 0x0000000504057212 */ /* 0x000fe400078e3cff */
[----:B------:R-:W-:Y:S01]  /*95a0*/  LEA.HI.X R129, R88, c[0x0][0x174], R85, 0x1, P0 ;  /* 0x00005d0058817a11 */ /* 0x000fe200000f0c55 */
[----:B------:R-:W-:Y:S01]  /*95b0*/  IMAD.IADD R117, R50, 0x1, R117 ;  /* 0x0000000132757824 */ /* 0x000fe200078e0275 */
[----:B------:R-:W-:Y:S01]  /*95c0*/  LOP3.LUT R2, R2, 0xffffffe0, RZ, 0xc0, !PT ;  /* 0xffffffe002027812 */ /* 0x000fe200078ec0ff */
[----:B------:R-:W-:Y:S02]  /*95d0*/  IMAD.U32 R116, R116, 0x20, R5 ;  /* 0x0000002074747824 */ /* 0x000fe400078e0005 */
[----:B------:R-:W-:Y:S02]  /*95e0*/  IMAD.SHL.U32 R117, R117, 0x2, RZ ;  /* 0x0000000275757824 */ /* 0x000fe400078e00ff */
[----:B------:R-:W-:Y:S02]  /*95f0*/  IMAD.SHL.U32 R116, R116, 0x2, RZ ;  /* 0x0000000274747824 */ /* 0x000fe400078e00ff */
[----:B------:R-:W-:-:S02]  /*9600*/  IMAD R115, R51, 0x2, R117 ;  /* 0x0000000233737824 */ /* 0x000fc400078e0275 */
[----:B------:R-:W-:Y:S01]  /*9610*/  IMAD.IADD R2, R61, 0x1, -R2 ;  /* 0x000000013d027824 */ /* 0x000fe200078e0a02 */
[----:B--2---:R-:W-:Y:S01]  /*9620*/  @!P1 LEA R8, P0, R62, R128, 0x1 ;  /* 0x000000803e089211 */ /* 0x004fe200078008ff */
[----:B------:R-:W-:-:S04]  /*9630*/  DEPBAR.LE SB0, 0x0 ;  /* 0x000080000000791a */ /* 0x000fc80000000000 */
[----:B------:R-:W-:Y:S01]  /*9640*/  BAR.SYNC.DEFER_BLOCKING 0x0 ;  /* 0x0000000000007b1d */ /* 0x000fe20000010000 */
[----:B------:R-:W-:Y:S01]  /*9650*/  @!P1 LEA.HI.X R9, R62, R129, R67, 0x1, P0 ;  /* 0x000000813e099211 */ /* 0x000fe200000f0c43 */
[----:B------:R-:W-:Y:S01]  /*9660*/  IMAD.IADD R114, R50, 0x1, R49 ;  /* 0x0000000132727824 */ /* 0x000fe200078e0231 */
[----:B------:R-:W-:Y:S01]  /*9670*/  LOP3.LUT P0, RZ, R3, 0x2, RZ, 0xc0, !PT ;  /* 0x0000000203ff7812 */ /* 0x000fe2000780c0ff */
[----:B------:R-:W-:Y:S01]  /*9680*/  IMAD.MOV.U32 R3, RZ, RZ, 0x20 ;  /* 0x00000020ff037424 */ /* 0x000fe200078e00ff */
[----:B------:R-:W-:-:S04]  /*9690*/  SHF.R.S32.HI R127, RZ, 0x1f, R2 ;  /* 0x0000001fff7f7819 */ /* 0x000fc80000011402 */
[----:B------:R-:W-:Y:S02]  /*96a0*/  SEL R3, R3, 0xffffffe0, !P0 ;  /* 0xffffffe003037807 */ /* 0x000fe40004000000 */
[----:B------:R-:W-:-:S03]  /*96b0*/  LEA.HI R127, R127, R2, RZ, 0x2 ;  /* 0x000000027f7f7211 */ /* 0x000fc600078f10ff */
[----:B------:R-:W-:Y:S01]  /*96c0*/  IMAD.IADD R113, R116, 0x1, R3 ;  /* 0x0000000174717824 */ /* 0x000fe200078e0203 */
[----:B------:R-:W-:-:S04]  /*96d0*/  SHF.R.S32.HI R127, RZ, 0x2, R127 ;  /* 0x00000002ff7f7819 */ /* 0x000fc8000001147f */
[----:B------:R-:W-:-:S04]  /*96e0*/  IADD3 R0, R0, 0x1, R127 ;  /* 0x0000000100007810 */ /* 0x000fc80007ffe07f */
[----:B------:R-:W-:Y:S01]  /*96f0*/  IADD3 R0, R63, R0, -R118 ;  /* 0x000000003f007210 */ /* 0x000fe20007ffe876 */
[----:B------:R-:W-:Y:S03]  /*9700*/  @P3 STS [R122+0x6000], RZ ;  /* 0x006000ff7a003388 */ /* 0x000fe60000000800 */
[----:B------:R-:W-:Y:S01]  /*9710*/  IADD3 R0, R0, c[0x0][0x2e8], RZ ;  /* 0x0000ba0000007a10 */ /* 0x000fe20007ffe0ff */
[----:B------:R-:W-:Y:S03]  /*9720*/  @P3 STS [R122+0x6004], RZ ;  /* 0x006004ff7a003388 */ /* 0x000fe60000000800 */
[C---:B------:R-:W-:Y:S01]  /*9730*/  IADD3 R2, R0.reuse, 0x8, RZ ;  /* 0x0000000800027810 */ /* 0x040fe20007ffe0ff */
[----:B------:R-:W-:Y:S01]  /*9740*/  @P3 STS.64 [R122+0x6008], RZ ;  /* 0x006008ff7a003388 */ /* 0x000fe20000000a00 */
[----:B------:R-:W-:-:S02]  /*9750*/  IMNMX R0, R0, R63, PT ;  /* 0x0000003f00007217 */ /* 0x000fc40003800200 */
        /* <DEDUP_REMOVED lines=19> */
[----:B------:R-:W4:Y:S04]  /*9890*/  LDSM.16.M88.4 R16, [R116+0x3000] ;  /* 0x003000007410783b */ /* 0x000f280000000200 */
[----:B------:R-:W-:Y:S04]  /*98a0*/  LDSM.16.M88.4 R96, [R115] ;  /* 0x000000007360783b */ /* 0x000fe80000000200 */
[----:B------:R-:W-:Y:S04]  /*98b0*/  LDSM.16.M88.4 R32, [R113+0x3000] ;  /* 0x003000007120783b */ /* 0x000fe80000000200 */
[----:B------:R-:W5:Y:S04]  /*98c0*/  LDSM.16.M88.4 R56, [R116+0x3400] ;  /* 0x003400007438783b */ /* 0x000f680000000200 */
[----:B------:R-:W-:Y:S04]  /*98d0*/  LDSM.16.M88.4 R72, [R117+0x1000] ;  /* 0x001000007548783b */ /* 0x000fe80000000200 */
[----:B------:R-:W3:Y:S04]  /*98e0*/  LDSM.16.M88.4 R12, [R116+0x4000] ;  /* 0x00400000740c783b */ /* 0x000ee80000000200 */
[----:B------:R-:W1:Y:S04]  /*98f0*/  LDSM.16.M88.4 R40, [R116+0x3800] ;  /* 0x003800007428783b */ /* 0x000e680000000200 */
[----:B---3--:R-:W3:Y:S04]  /*9900*/  LDSM.16.M88.4 R24, [R116+0x3c00] ;  /* 0x003c00007418783b */ /* 0x008ee80000000200 */
[----:B--2---:R-:W2:Y:S04]  /*9910*/  LDSM.16.M88.4 R8, [R113+0x3400] ;  /* 0x003400007108783b */ /* 0x004ea80000000200 */
[----:B------:R-:W-:Y:S01]  /*9920*/  LDSM.16.M88.4 R36, [R115+0x1000] ;  /* 0x001000007324783b */ /* 0x000fe20000000200 */
[C---:B----4-:R-:W-:Y:S03]  /*9930*/  HMMA.16816.F32.BF16 R20, R76.reuse, R16, RZ ;  /* 0x000000104c14723c */ /* 0x050fe600000418ff */
[----:B------:R-:W4:Y:S04]  /*9940*/  LDSM.16.M88.4 R108, [R113+0x4000] ;  /* 0x00400000716c783b */ /* 0x000f280000000200 */
[----:B------:R-:W1:Y:S01]  /*9950*/  LDSM.16.M88.4 R4, [R113+0x3800] ;  /* 0x003800007104783b */ /* 0x000e620000000200 */
[C---:B------:R-:W-:Y:S03]  /*9960*/  HMMA.16816.F32.BF16 R16, R76.reuse, R18, RZ ;  /* 0x000000124c10723c */ /* 0x040fe600000418ff */
[----:B------:R-:W1:Y:S04]  /*9970*/  LDSM.16.M88.4 R104, [R116+0x4400] ;  /* 0x004400007468783b */ /* 0x000e680000000200 */
[----:B------:R-:W-:Y:S01]  /*9980*/  LDSM.16.M88.4 R92, [R113+0x3c00] ;  /* 0x003c0000715c783b */ /* 0x000fe20000000200 */
[----:B-----5:R-:W-:Y:S03]  /*9990*/  HMMA.16816.F32.BF16 R28, R76, R56, RZ ;  /* 0x000000384c1c723c */ /* 0x020fe600000418ff */
[----:B------:R-:W-:Y:S04]  /*99a0*/  LDSM.16.M88.4 R68, [R116+0x4800] ;  /* 0x004800007444783b */ /* 0x000fe80000000200 */
[----:B------:R-:W0:Y:S01]  /*99b0*/  LDGDEPBAR ;  /* 0x00000000000079af */ /* 0x000e220000000000 */
[C---:B------:R-:W-:Y:S08]  /*99c0*/  HMMA.16816.F32.BF16 R20, R96.reuse, R32, R20 ;  /* 0x000000206014723c */ /* 0x040ff00000041814 */
[----:B------:R-:W-:Y:S01]  /*99d0*/  HMMA.16816.F32.BF16 R16, R96, R34, R16 ;  /* 0x000000226010723c */ /* 0x000fe20000041810 */
[----:B------:R-:W-:Y:S07]  /*99e0*/  LDSM.16.M88.4 R32, [R113+0x4400] ;  /* 0x004400007120783b */ /* 0x000fee0000000200 */
[----:B------:R-:W-:Y:S08]  /*99f0*/  HMMA.16816.F32.BF16 R56, R76, R58, RZ ;  /* 0x0000003a4c38723c */ /* 0x000ff000000418ff */
[C---:B------:R-:W-:Y:S08]  /*9a00*/  HMMA.16816.F32.BF16 R20, R72.reuse, R12, R20 ;  /* 0x0000000c4814723c */ /* 0x040ff00000041814 */
[----:B------:R-:W-:Y:S01]  /*9a10*/  HMMA.16816.F32.BF16 R16, R72, R14, R16 ;  /* 0x0000000e4810723c */ /* 0x000fe20000041810 */
[----:B------:R-:W-:Y:S07]  /*9a20*/  LDSM.16.M88.4 R12, [R113+0x5000] ;  /* 0x00500000710c783b */ /* 0x000fee0000000200 */
[C---:B-1----:R-:W-:Y:S08]  /*9a30*/  HMMA.16816.F32.BF16 R44, R76.reuse, R40, RZ ;  /* 0x000000284c2c723c */ /* 0x042ff000000418ff */
[C---:B------:R-:W-:Y:S08]  /*9a40*/  HMMA.16816.F32.BF16 R40, R76.reuse, R42, RZ ;  /* 0x0000002a4c28723c */ /* 0x040ff000000418ff */
[C---:B---3--:R-:W-:Y:S08]  /*9a50*/  HMMA.16816.F32.BF16 R80, R76.reuse, R24, RZ ;  /* 0x000000184c50723c */ /* 0x048ff000000418ff */
[----:B------:R-:W-:Y:S01]  /*9a60*/  HMMA.16816.F32.BF16 R76, R76, R26, RZ ;  /* 0x0000001a4c4c723c */ /* 0x000fe200000418ff */
[----:B------:R-:W-:Y:S07]  /*9a70*/  LDSM.16.M88.4 R24, [R116+0x5000] ;  /* 0x005000007418783b */ /* 0x000fee0000000200 */
[C---:B--2---:R-:W-:Y:S08]  /*9a80*/  HMMA.16816.F32.BF16 R28, R96.reuse, R8, R28 ;  /* 0x00000008601c723c */ /* 0x044ff0000004181c */
[----:B------:R-:W-:Y:S01]  /*9a90*/  HMMA.16816.F32.BF16 R56, R96, R10, R56 ;  /* 0x0000000a6038723c */ /* 0x000fe20000041838 */
[----:B------:R-:W1:Y:S07]  /*9aa0*/  LDSM.16.M88.4 R8, [R117+0x2000] ;  /* 0x002000007508783b */ /* 0x000e6e0000000200 */
[C---:B----4-:R-:W-:Y:S08]  /*9ab0*/  HMMA.16816.F32.BF16 R20, R36.reuse, R108, R20 ;  /* 0x0000006c2414723c */ /* 0x050ff00000041814 */
[----:B------:R-:W-:Y:S08]  /*9ac0*/  HMMA.16816.F32.BF16 R16, R36, R110, R16 ;  /* 0x0000006e2410723c */ /* 0x000ff00000041810 */
[C---:B------:R-:W-:Y:S08]  /*9ad0*/  HMMA.16816.F32.BF16 R44, R96.reuse, R4, R44 ;  /* 0x00000004602c723c */ /* 0x040ff0000004182c */
[----:B------:R-:W-:Y:S01]  /*9ae0*/  HMMA.16816.F32.BF16 R40, R96, R6, R40 ;  /* 0x000000066028723c */ /* 0x000fe20000041828 */
[----:B------:R-:W2:Y:S07]  /*9af0*/  LDSM.16.M88.4 R4, [R115+0x2000] ;  /* 0x002000007304783b */ /* 0x000eae0000000200 */
[C---:B------:R-:W-:Y:S08]  /*9b00*/  HMMA.16816.F32.BF16 R28, R72.reuse, R104, R28 ;  /* 0x00000068481c723c */ /* 0x040ff0000004181c */
[----:B------:R-:W-:Y:S08]  /*9b10*/  HMMA.16816.F32.BF16 R56, R72, R106, R56 ;  /* 0x0000006a4838723c */ /* 0x000ff00000041838 */
[C---:B-1----:R-:W-:Y:S08]  /*9b20*/  HMMA.16816.F32.BF16 R20, R8.reuse, R24, R20 ;  /* 0x000000180814723c */ /* 0x042ff00000041814 */
[----:B------:R-:W-:Y:S01]  /*9b30*/  HMMA.16816.F32.BF16 R16, R8, R26, R16 ;  /* 0x0000001a0810723c */ /* 0x000fe20000041810 */
[----:B------:R-:W1:Y:S07]  /*9b40*/  LDSM.16.M88.4 R24, [R113+0x4800] ;  /* 0x004800007118783b */ /* 0x000e6e0000000200 */
[----:B------:R-:W-:Y:S01]  /*9b50*/  HMMA.16816.F32.BF16 R108, R96, R92, R80 ;  /* 0x0000005c606c723c */ /* 0x000fe20000041850 */
[----:B------:R-:W3:Y:S07]  /*9b60*/  LDSM.16.M88.4 R80, [R116+0x5400] ;  /* 0x005400007450783b */ /* 0x000eee0000000200 */
[----:B------:R-:W-:Y:S08]  /*9b70*/  HMMA.16816.F32.BF16 R28, R36, R32, R28 ;  /* 0x00000020241c723c */ /* 0x000ff0000004181c */
[----:B------:R-:W-:Y:S01]  /*9b80*/  HMMA.16816.F32.BF16 R104, R72, R68, R44 ;  /* 0x000000444868723c */ /* 0x000fe2000004182c */
[----:B------:R-:W-:Y:S07]  /*9b90*/  LDSM.16.M88.4 R44, [R113+0x5400] ;  /* 0x00540000712c783b */ /* 0x000fee0000000200 */
[----:B------:R-:W-:Y:S01]  /*9ba0*/  HMMA.16816.F32.BF16 R56, R36, R34, R56 ;  /* 0x000000222438723c */ /* 0x000fe20000041838 */
[----:B------:R-:W4:Y:S07]  /*9bb0*/  LDSM.16.M88.4 R32, [R116+0x4c00] ;  /* 0x004c00007420783b */ /* 0x000f2e0000000200 */
[----:B------:R-:W-:Y:S08]  /*9bc0*/  HMMA.16816.F32.BF16 R40, R72, R70, R40 ;  /* 0x000000464828723c */ /* 0x000ff00000041828 */
[C---:B--2---:R-:W-:Y:S08]  /*9bd0*/  HMMA.16816.F32.BF16 R20, R4.reuse, R12, R20 ;  /* 0x0000000c0414723c */ /* 0x044ff00000041814 */
[----:B------:R-:W-:Y:S01]  /*9be0*/  HMMA.16816.F32.BF16 R16, R4, R14, R16 ;  /* 0x0000000e0410723c */ /* 0x000fe20000041810 */
[----:B------:R-:W2:Y:S07]  /*9bf0*/  LDSM.16.M88.4 R12, [R116+0x5800] ;  /* 0x00580000740c783b */ /* 0x000eae0000000200 */
[----:B------:R-:W-:Y:S08]  /*9c00*/  HMMA.16816.F32.BF16 R76, R96, R94, R76 ;  /* 0x0000005e604c723c */ /* 0x000ff0000004184c */
[----:B-1----:R-:W-:Y:S01]  /*9c10*/  HMMA.16816.F32.BF16 R104, R36, R24, R104 ;  /* 0x000000182468723c */ /* 0x002fe20000041868 */
[----:B------:R-:W-:-:S02]  /*9c20*/  FMUL.FTZ R21, R21, c[0x0][0x2ec] ;  /* 0x0000bb0015157a20 */ /* 0x000fc40000410000 */
[----:B------:R-:W-:Y:S02]  /*9c30*/  FMUL.FTZ R3, R20, c[0x0][0x2ec] ;  /* 0x0000bb0014037a20 */ /* 0x000fe40000410000 */
[----:B------:R1:W-:Y:S01]  /*9c40*/  MUFU.TANH R53, R21 ;  /* 0x0000001500357308 */ /* 0x0003e20000002400 */
[----:B------:R-:W-:Y:S02]  /*9c50*/  FMUL.FTZ R62, R22, c[0x0][0x2ec] ;  /* 0x0000bb00163e7a20 */ /* 0x000fe40000410000 */
[----:B------:R-:W-:Y:S01]  /*9c60*/  HMMA.16816.F32.BF16 R40, R36, R26, R40 ;  /* 0x0000001a2428723c */ /* 0x000fe20000041828 */
[----:B------:R-:W5:Y:S01]  /*9c70*/  LDSM.16.M88.4 R24, [R113+0x4c00] ;  /* 0x004c00007118783b */ /* 0x000f620000000200 */
[----:B------:R-:W-:Y:S02]  /*9c80*/  FMUL.FTZ R16, R16, c[0x0][0x2ec] ;  /* 0x0000bb0010107a20 */ /* 0x000fe40000410000 */
[----:B------:R-:W-:Y:S01]  /*9c90*/  FMUL.FTZ R18, R18, c[0x0][0x2ec] ;  /* 0x0000bb0012127a20 */ /* 0x000fe20000410000 */
[----:B------:R-:W1:Y:S01]  /*9ca0*/  MUFU.TANH R3, R3 ;  /* 0x0000000300037308 */ /* 0x000e620000002400 */
[----:B------:R-:W-:-:S02]  /*9cb0*/  FMUL.FTZ R17, R17, c[0x0][0x2ec] ;  /* 0x0000bb0011117a20 */ /* 0x000fc40000410000 */
[----:B---3--:R-:W-:Y:S01]  /*9cc0*/  HMMA.16816.F32.BF16 R28, R8, R80, R28 ;  /* 0x00000050081c723c */ /* 0x008fe2000004181c */
[----:B------:R-:W-:-:S04]  /*9cd0*/  FMUL.FTZ R19, R19, c[0x0][0x2ec] ;  /* 0x0000bb0013137a20 */ /* 0x000fc80000410000 */
[----:B------:R-:W-:Y:S03]  /*9ce0*/  MUFU.TANH R64, R16 ;  /* 0x0000001000407308 */ /* 0x000fe60000002400 */
[C---:B----4-:R-:W-:Y:S05]  /*9cf0*/  HMMA.16816.F32.BF16 R108, R72.reuse, R32, R108 ;  /* 0x00000020486c723c */ /* 0x050fea000004186c */
[----:B------:R-:W3:Y:S03]  /*9d00*/  MUFU.TANH R62, R62 ;  /* 0x0000003e003e7308 */ /* 0x000ee60000002400 */
[----:B------:R-:W-:Y:S08]  /*9d10*/  HMMA.16816.F32.BF16 R76, R72, R34, R76 ;  /* 0x00000022484c723c */ /* 0x000ff0000004184c */
[C---:B------:R-:W-:Y:S08]  /*9d20*/  HMMA.16816.F32.BF16 R56, R8.reuse, R82, R56 ;  /* 0x000000520838723c */ /* 0x040ff00000041838 */
[C---:B--2---:R-:W-:Y:S08]  /*9d30*/  HMMA.16816.F32.BF16 R104, R8.reuse, R12, R104 ;  /* 0x0000000c0868723c */ /* 0x044ff00000041868 */
[----:B------:R-:W-:Y:S01]  /*9d40*/  HMMA.16816.F32.BF16 R40, R8, R14, R40 ;  /* 0x0000000e0828723c */ /* 0x000fe20000041828 */
[----:B------:R-:W2:Y:S07]  /*9d50*/  LDSM.16.M88.4 R12, [R116+0x5c00] ;  /* 0x005c0000740c783b */ /* 0x000eae0000000200 */
[----:B------:R-:W-:Y:S01]  /*9d60*/  HMMA.16816.F32.BF16 R28, R4, R44, R28 ;  /* 0x0000002c041c723c */ /* 0x000fe2000004181c */
[----:B------:R-:W-:Y:S06]  /*9d70*/  MUFU.TANH R45, R18 ;  /* 0x00000012002d7308 */ /* 0x000fec0000002400 */
[----:B------:R-:W-:Y:S01]  /*9d80*/  FMUL.FTZ R44, R23, c[0x0][0x2ec] ;  /* 0x0000bb00172c7a20 */ /* 0x000fe20000410000 */
[C---:B-----5:R-:W-:Y:S01]  /*9d90*/  HMMA.16816.F32.BF16 R108, R36.reuse, R24, R108 ;  /* 0x00000018246c723c */ /* 0x060fe2000004186c */
[----:B-1----:R-:W1:Y:S04]  /*9da0*/  LDSM.16.M88.4 R20, [R113+0x5800] ;  /* 0x005800007114783b */ /* 0x002e680000000200 */
[----:B------:R-:W4:Y:S02]  /*9db0*/  MUFU.TANH R44, R44 ;  /* 0x0000002c002c7308 */ /* 0x000f240000002400 */
[----:B------:R-:W-:Y:S01]  /*9dc0*/  IMAD.SHL.U32 R25, R61, 0x2, RZ ;  /* 0x000000023d197824 */ /* 0x000fe200078e00ff */
[----:B------:R-:W-:Y:S04]  /*9dd0*/  HMMA.16816.F32.BF16 R76, R36, R26, R76 ;  /* 0x0000001a244c723c */ /* 0x000fe8000004184c */
[----:B------:R-:W-:-:S04]  /*9de0*/  LOP3.LUT R25, R25, 0x6, RZ, 0xc0, !PT ;  /* 0x0000000619197812 */ /* 0x000fc800078ec0ff */
[----:B------:R-:W-:Y:S01]  /*9df0*/  HMMA.16816.F32.BF16 R56, R4, R46, R56 ;  /* 0x0000002e0438723c */ /* 0x000fe20000041838 */
[----:B------:R-:W5:Y:S01]  /*9e00*/  MUFU.TANH R46, R17 ;  /* 0x00000011002e7308 */ /* 0x000f620000002400 */
[----:B------:R-:W-:Y:S02]  /*9e10*/  FMUL.FTZ R28, R28, c[0x0][0x2ec] ;  /* 0x0000bb001c1c7a20 */ /* 0x000fe40000410000 */
[----:B------:R-:W-:-:S05]  /*9e20*/  FMUL.FTZ R29, R29, c[0x0][0x2ec] ;  /* 0x0000bb001d1d7a20 */ /* 0x000fca0000410000 */
[----:B------:R1:W1:Y:S01]  /*9e30*/  MUFU.TANH R47, R19 ;  /* 0x00000013002f7308 */ /* 0x0002620000002400 */
[C---:B--2---:R-:W-:Y:S07]  /*9e40*/  HMMA.16816.F32.BF16 R108, R8.reuse, R12, R108 ;  /* 0x0000000c086c723c */ /* 0x044fee000004186c */
[----:B------:R-:W2:Y:S01]  /*9e50*/  MUFU.TANH R28, R28 ;  /* 0x0000001c001c7308 */ /* 0x000ea20000002400 */
[----:B------:R-:W-:Y:S06]  /*9e60*/  HMMA.16816.F32.BF16 R76, R8, R14, R76 ;  /* 0x0000000e084c723c */ /* 0x000fec000004184c */
[----:B------:R-:W-:Y:S01]  /*9e70*/  FMUL.FTZ R33, R57, c[0x0][0x2ec] ;  /* 0x0000bb0039217a20 */ /* 0x000fe20000410000 */
[----:B-1----:R-:W1:Y:S01]  /*9e80*/  LDSM.16.M88.4 R16, [R113+0x5c00] ;  /* 0x005c00007110783b */ /* 0x002e620000000200 */
[----:B------:R-:W-:Y:S01]  /*9e90*/  IMAD.IADD R15, R48, 0x1, R25 ;  /* 0x00000001300f7824 */ /* 0x000fe200078e0219 */
[----:B------:R-:W-:Y:S01]  /*9ea0*/  HMMA.16816.F32.BF16 R104, R4, R20, R104 ;  /* 0x000000140468723c */ /* 0x000fe20000041868 */
[----:B------:R-:W1:Y:S01]  /*9eb0*/  MUFU.TANH R29, R29 ;  /* 0x0000001d001d7308 */ /* 0x000e620000002400 */
[----:B------:R-:W-:Y:S01]  /*9ec0*/  FMUL.FTZ R24, R59, c[0x0][0x2ec] ;  /* 0x0000bb003b187a20 */ /* 0x000fe20000410000 */
[----:B------:R-:W-:-:S04]  /*9ed0*/  DEPBAR.LE SB0, 0x0 ;  /* 0x000080000000791a */ /* 0x000fc80000000000 */
[----:B------:R-:W-:Y:S01]  /*9ee0*/  IADD3 R9, R15, 0x1, RZ ;  /* 0x000000010f097810 */ /* 0x000fe20007ffe0ff */
[----:B------:R-:W-:Y:S01]  /*9ef0*/  HMMA.16816.F32.BF16 R40, R4, R22, R40 ;  /* 0x000000160428723c */ /* 0x000fe20000041828 */
[----:B------:R-:W-:Y:S01]  /*9f00*/  FMUL.FTZ R21, R31, c[0x0][0x2ec] ;  /* 0x0000bb001f157a20 */ /* 0x000fe20000410000 */
[-C--:B------:R-:W-:Y:S01]  /*9f10*/  ISETP.GE.AND P6, PT, R15, R0.reuse, PT ;  /* 0x000000000f00720c */ /* 0x080fe20003fc6270 */
[----:B------:R-:W1:Y:S01]  /*9f20*/  MUFU.TANH R33, R33 ;  /* 0x0000002100217308 */ /* 0x000e620000002400 */
[C---:B------:R-:W-:Y:S01]  /*9f30*/  ISETP.GE.AND P3, PT, R9.reuse, R0, PT ;  /* 0x000000000900720c */ /* 0x040fe20003f66270 */
[----:B------:R-:W-:Y:S01]  /*9f40*/  FMUL.FTZ R32, R56, c[0x0][0x2ec] ;  /* 0x0000bb0038207a20 */ /* 0x000fe20000410000 */
[----:B------:R-:W-:Y:S01]  /*9f50*/  ISETP.GE.AND P0, PT, R9, R2, PT ;  /* 0x000000020900720c */ /* 0x000fe20003f06270 */
[----:B------:R-:W-:Y:S01]  /*9f60*/  FMUL.FTZ R20, R30, c[0x0][0x2ec] ;  /* 0x0000bb001e147a20 */ /* 0x000fe20000410000 */
[----:B------:R-:W-:Y:S01]  /*9f70*/  IADD3 R25, R15, 0x8, RZ ;  /* 0x000000080f197810 */ /* 0x000fe20007ffe0ff */
[----:B------:R-:W-:Y:S01]  /*9f80*/  FMUL.FTZ R22, R58, c[0x0][0x2ec] ;  /* 0x0000bb003a167a20 */ /* 0x000fe20000410000 */
[----:B------:R-:W-:Y:S01]  /*9f90*/  FSEL R3, R3, -INF , !P6 ;  /* 0xff80000003037808 */ /* 0x000fe20007000000 */
[----:B------:R-:W1:Y:S01]  /*9fa0*/  MUFU.TANH R21, R21 ;  /* 0x0000001500157308 */ /* 0x000e620000002400 */
[----:B------:R-:W-:-:S02]  /*9fb0*/  FSEL R53, R53, -INF , !P3 ;  /* 0xff80000035357808 */ /* 0x000fc40005800000 */
[----:B------:R-:W-:Y:S02]  /*9fc0*/  ISETP.GE.AND P1, PT, R25, R0, PT ;  /* 0x000000001900720c */ /* 0x000fe40003f26270 */
[-C--:B------:R-:W-:Y:S01]  /*9fd0*/  ISETP.GE.AND P3, PT, R15, R2.reuse, PT ;  /* 0x000000020f00720c */ /* 0x080fe20003f66270 */
[----:B------:R-:W-:Y:S01]  /*9fe0*/  FMUL.FTZ R106, R106, c[0x0][0x2ec] ;  /* 0x0000bb006a6a7a20 */ /* 0x000fe20000410000 */
[----:B------:R-:W-:Y:S01]  /*9ff0*/  ISETP.GE.AND P4, PT, R25, R2, PT ;  /* 0x000000021900720c */ /* 0x000fe20003f86270 */
[----:B------:R-:W-:Y:S01]  /*a000*/  FMUL.FTZ R107, R107, c[0x0][0x2ec] ;  /* 0x0000bb006b6b7a20 */ /* 0x000fe20000410000 */
[----:B---3--:R-:W-:Y:S01]  /*a010*/  FSEL R62, R62, -INF , !P3 ;  /* 0xff8000003e3e7808 */ /* 0x008fe20005800000 */
[----:B------:R-:W3:Y:S01]  /*a020*/  MUFU.TANH R24, R24 ;  /* 0x0000001800187308 */ /* 0x000ee20000002400 */
[----:B----4-:R-:W-:Y:S01]  /*a030*/  FSEL R44, R44, -INF , !P0 ;  /* 0xff8000002c2c7808 */ /* 0x010fe20004000000 */
[----:B------:R-:W-:Y:S01]  /*a040*/  FMUL.FTZ R23, R104, c[0x0][0x2ec] ;  /* 0x0000bb0068177a20 */ /* 0x000fe20000410000 */
[----:B------:R-:W-:Y:S01]  /*a050*/  FSEL R14, R45, -INF , !P4 ;  /* 0xff8000002d0e7808 */ /* 0x000fe20006000000 */
[----:B------:R-:W-:Y:S01]  /*a060*/  FMUL.FTZ R42, R42, c[0x0][0x2ec] ;  /* 0x0000bb002a2a7a20 */ /* 0x000fe20000410000 */
[----:B------:R-:W-:Y:S01]  /*a070*/  IADD3 R25, R15, 0x20, RZ ;  /* 0x000000200f197810 */ /* 0x000fe20007ffe0ff */
[----:B------:R-:W-:-:S02]  /*a080*/  FMUL.FTZ R105, R105, c[0x0][0x2ec] ;  /* 0x0000bb0069697a20 */ /* 0x000fc40000410000 */
[----:B------:R-:W4:Y:S01]  /*a090*/  MUFU.TANH R132, R106 ;  /* 0x0000006a00847308 */ /* 0x000f220000002400 */
[C---:B-1----:R-:W-:Y:S01]  /*a0a0*/  HMMA.16816.F32.BF16 R8, R4.reuse, R16, R108 ;  /* 0x000000100408723c */ /* 0x042fe2000004186c */
[----:B------:R-:W-:Y:S02]  /*a0b0*/  FMUL.FTZ R13, R40, c[0x0][0x2ec] ;  /* 0x0000bb00280d7a20 */ /* 0x000fe40000410000 */
[----:B------:R-:W-:Y:S02]  /*a0c0*/  FMUL.FTZ R41, R41, c[0x0][0x2ec] ;  /* 0x0000bb0029297a20 */ /* 0x000fe40000410000 */
[----:B------:R-:W-:Y:S02]  /*a0d0*/  FMUL.FTZ R43, R43, c[0x0][0x2ec] ;  /* 0x0000bb002b2b7a20 */ /* 0x000fe40000410000 */
[----:B------:R-:W-:Y:S01]  /*a0e0*/  IADD3 R17, R15, 0x9, RZ ;  /* 0x000000090f117810 */ /* 0x000fe20007ffe0ff */
[----:B------:R-:W-:Y:S01]  /*a0f0*/  HMMA.16816.F32.BF16 R76, R4, R18, R76 ;  /* 0x00000012044c723c */ /* 0x000fe2000004184c */
[----:B------:R-:W1:Y:S02]  /*a100*/  MUFU.TANH R130, R107 ;  /* 0x0000006b00827308 */ /* 0x000e640000002400 */
[----:B------:R-:W-:-:S02]  /*a110*/  ISETP.GE.AND P5, PT, R17, R0, PT ;  /* 0x000000001100720c */ /* 0x000fc40003fa6270 */
[----:B------:R-:W-:Y:S02]  /*a120*/  ISETP.GE.AND P6, PT, R17, R2, PT ;  /* 0x000000021100720c */ /* 0x000fe40003fc6270 */
[C---:B------:R-:W-:Y:S02]  /*a130*/  IADD3 R17, R15.reuse, 0x10, RZ ;  /* 0x000000100f117810 */ /* 0x040fe40007ffe0ff */
[----:B------:R-:W-:Y:S01]  /*a140*/  IADD3 R7, R15, 0x11, RZ ;  /* 0x000000110f077810 */ /* 0x000fe20007ffe0ff */
[----:B------:R-:W1:Y:S01]  /*a150*/  MUFU.TANH R110, R42 ;  /* 0x0000002a006e7308 */ /* 0x000e620000002400 */
[----:B------:R-:W-:Y:S02]  /*a160*/  FSEL R5, R64, -INF , !P1 ;  /* 0xff80000040057808 */ /* 0x000fe40004800000 */
[C---:B------:R-:W-:Y:S02]  /*a170*/  ISETP.GE.AND P1, PT, R17.reuse, R0, PT ;  /* 0x000000001100720c */ /* 0x040fe40003f26270 */
[----:B------:R-:W-:Y:S01]  /*a180*/  ISETP.GE.AND P3, PT, R17, R2, PT ;  /* 0x000000021100720c */ /* 0x000fe20003f66270 */
[----:B------:R-:W-:Y:S01]  /*a190*/  FMUL.FTZ R102, R8, c[0x0][0x2ec] ;  /* 0x0000bb0008667a20 */ /* 0x000fe20000410000 */
[----:B------:R-:W-:Y:S01]  /*a1a0*/  IADD3 R17, R15, 0x18, RZ ;  /* 0x000000180f117810 */ /* 0x000fe20007ffe0ff */
[----:B------:R-:W1:Y:S01]  /*a1b0*/  MUFU.TANH R32, R32 ;  /* 0x0000002000207308 */ /* 0x000e620000002400 */
[----:B------:R-:W-:Y:S01]  /*a1c0*/  ISETP.GE.AND P0, PT, R7, R0, PT ;  /* 0x000000000700720c */ /* 0x000fe20003f06270 */
[----:B------:R-:W-:Y:S01]  /*a1d0*/  FMUL.FTZ R95, R11, c[0x0][0x2ec] ;  /* 0x0000bb000b5f7a20 */ /* 0x000fe20000410000 */
[----:B------:R-:W-:Y:S01]  /*a1e0*/  ISETP.GE.AND P4, PT, R7, R2, PT ;  /* 0x000000020700720c */ /* 0x000fe20003f86270 */
[----:B------:R-:W-:Y:S01]  /*a1f0*/  FMUL.FTZ R99, R9, c[0x0][0x2ec] ;  /* 0x0000bb0009637a20 */ /* 0x000fe20000410000 */
[----:B------:R-:W-:Y:S01]  /*a200*/  IADD3 R19, R15, 0x19, RZ ;  /* 0x000000190f137810 */ /* 0x000fe20007ffe0ff */
[----:B------:R-:W-:Y:S01]  /*a210*/  FMUL.FTZ R76, R76, c[0x0][0x2ec] ;  /* 0x0000bb004c4c7a20 */ /* 0x000fe20000410000 */
[----:B-----5:R-:W-:Y:S01]  /*a220*/  FSEL R7, R46, -INF , !P5 ;  /* 0xff8000002e077808 */ /* 0x020fe20006800000 */
[----:B------:R-:W5:Y:S01]  /*a230*/  MUFU.TANH R20, R20 ;  /* 0x0000001400147308 */ /* 0x000f620000002400 */
[----:B------:R-:W-:Y:S01]  /*a240*/  FSEL R8, R47, -INF , !P6 ;  /* 0xff8000002f087808 */ /* 0x000fe20007000000 */
[----:B------:R-:W-:Y:S01]  /*a250*/  FMUL.FTZ R77, R77, c[0x0][0x2ec] ;  /* 0x0000bb004d4d7a20 */ /* 0x000fe20000410000 */
[C---:B------:R-:W-:Y:S01]  /*a260*/  ISETP.GE.AND P5, PT, R17.reuse, R0, PT ;  /* 0x000000001100720c */ /* 0x040fe20003fa6270 */
[----:B------:R-:W-:Y:S01]  /*a270*/  FMUL.FTZ R10, R10, c[0x0][0x2ec] ;  /* 0x0000bb000a0a7a20 */ /* 0x000fe20000410000 */
[----:B------:R-:W-:Y:S01]  /*a280*/  ISETP.GE.AND P6, PT, R17, R2, PT ;  /* 0x000000021100720c */ /* 0x000fe20003fc6270 */
[----:B------:R-:W-:Y:S01]  /*a290*/  FMUL.FTZ R78, R78, c[0x0][0x2ec] ;  /* 0x0000bb004e4e7a20 */ /* 0x000fe20000410000 */
[----:B--2---:R-:W-:Y:S01]  /*a2a0*/  FSEL R17, R28, -INF , !P1 ;  /* 0xff8000001c117808 */ /* 0x004fe20004800000 */
[----:B------:R-:W2:Y:S01]  /*a2b0*/  MUFU.TANH R98, R76 ;  /* 0x0000004c00627308 */ /* 0x000ea20000002400 */
[----:B------:R-:W-:Y:S01]  /*a2c0*/  FSEL R29, R29, -INF , !P0 ;  /* 0xff8000001d1d7808 */ /* 0x000fe20004000000 */
[----:B------:R-:W-:Y:S01]  /*a2d0*/  FMUL.FTZ R79, R79, c[0x0][0x2ec] ;  /* 0x0000bb004f4f7a20 */ /* 0x000fe20000410000 */
[----:B------:R-:W-:-:S02]  /*a2e0*/  ISETP.GE.AND P1, PT, R19, R0, PT ;  /* 0x000000001300720c */ /* 0x000fc40003f26270 */
[-C--:B------:R-:W-:Y:S02]  /*a2f0*/  ISETP.GE.AND P0, PT, R19, R2.reuse, PT ;  /* 0x000000021300720c */ /* 0x080fe40003f06270 */
[----:B------:R-:W-:Y:S01]  /*a300*/  IADD3 R19, R15, 0x21, RZ ;  /* 0x000000210f137810 */ /* 0x000fe20007ffe0ff */
[----:B------:R-:W1:Y:S01]  /*a310*/  MUFU.TANH R22, R22 ;  /* 0x0000001600167308 */ /* 0x000e620000002400 */
[----:B------:R-:W-:Y:S02]  /*a320*/  FSEL R33, R33, -INF , !P1 ;  /* 0xff80000021217808 */ /* 0x000fe40004800000 */
[----:B------:R-:W-:Y:S02]  /*a330*/  FSEL R6, R21, -INF , !P4 ;  /* 0xff80000015067808 */ /* 0x000fe40006000000 */
[-C--:B------:R-:W-:Y:S02]  /*a340*/  ISETP.GE.AND P1, PT, R25, R2.reuse, PT ;  /* 0x000000021900720c */ /* 0x080fe40003f26270 */
[----:B------:R-:W-:Y:S01]  /*a350*/  ISETP.GE.AND P4, PT, R19, R2, PT ;  /* 0x000000021300720c */ /* 0x000fe20003f86270 */
[----:B------:R-:W2:Y:S01]  /*a360*/  MUFU.TANH R23, R23 ;  /* 0x0000001700177308 */ /* 0x000ea20000002400 */
[----:B------:R-:W-:-:S02]  /*a370*/  IADD3 R21, R15, 0x28, RZ ;  /* 0x000000280f157810 */ /* 0x000fc40007ffe0ff */
[----:B------:R-:W-:Y:S02]  /*a380*/  IADD3 R11, R15, 0x31, RZ ;  /* 0x000000310f0b7810 */ /* 0x000fe40007ffe0ff */
[----:B---3--:R-:W-:Y:S02]  /*a390*/  FSEL R4, R24, -INF , !P0 ;  /* 0xff80000018047808 */ /* 0x008fe40004000000 */
[----:B----4-:R-:W-:Y:S01]  /*a3a0*/  FSEL R132, R132, -INF , !P1 ;  /* 0xff80000084847808 */ /* 0x010fe20004800000 */
[----:B------:R-:W3:Y:S01]  /*a3b0*/  MUFU.TANH R12, R105 ;  /* 0x00000069000c7308 */ /* 0x000ee20000002400 */
[----:B-1----:R-:W-:Y:S02]  /*a3c0*/  FSEL R130, R130, -INF , !P4 ;  /* 0xff80000082827808 */ /* 0x002fe40006000000 */
[----:B------:R-:W-:Y:S02]  /*a3d0*/  ISETP.GE.AND P0, PT, R21, R2, PT ;  /* 0x000000021500720c */ /* 0x000fe40003f06270 */
[----:B------:R-:W-:-:S02]  /*a3e0*/  ISETP.GE.AND P1, PT, R11, R0, PT ;  /* 0x000000000b00720c */ /* 0x000fc40003f26270 */
[----:B------:R-:W-:Y:S01]  /*a3f0*/  ISETP.GE.AND P4, PT, R11, R2, PT ;  /* 0x000000020b00720c */ /* 0x000fe20003f86270 */
[----:B------:R-:W1:Y:S01]  /*a400*/  MUFU.TANH R13, R13 ;  /* 0x0000000d000d7308 */ /* 0x000e620000002400 */
[----:B------:R-:W-:Y:S02]  /*a410*/  IADD3 R11, R15, 0x38, RZ ;  /* 0x000000380f0b7810 */ /* 0x000fe40007ffe0ff */
[----:B------:R-:W-:Y:S02]  /*a420*/  FSEL R110, R110, -INF , !P0 ;  /* 0xff8000006e6e7808 */ /* 0x000fe40004000000 */
[----:B------:R-:W-:Y:S02]  /*a430*/  FSEL R9, R32, -INF , !P5 ;  /* 0xff80000020097808 */ /* 0x000fe40006800000 */
[----:B-----5:R-:W-:Y:S01]  /*a440*/  FSEL R20, R20, -INF , !P3 ;  /* 0xff80000014147808 */ /* 0x020fe20005800000 */
[----:B------:R-:W4:Y:S01]  /*a450*/  MUFU.TANH R105, R41 ;  /* 0x0000002900697308 */ /* 0x000f220000002400 */
[----:B------:R-:W-:-:S02]  /*a460*/  ISETP.GE.AND P0, PT, R11, R0, PT ;  /* 0x000000000b00720c */ /* 0x000fc40003f06270 */
[-C--:B------:R-:W-:Y:S02]  /*a470*/  ISETP.GE.AND P5, PT, R25, R0.reuse, PT ;  /* 0x000000001900720c */ /* 0x080fe40003fa6270 */
[----:B------:R-:W-:Y:S02]  /*a480*/  ISETP.GE.AND P3, PT, R19, R0, PT ;  /* 0x000000001300720c */ /* 0x000fe40003f66270 */
[----:B------:R-:W-:Y:S01]  /*a490*/  IADD3 R19, R15, 0x29, RZ ;  /* 0x000000290f137810 */ /* 0x000fe20007ffe0ff */
[----:B------:R-:W5:Y:S01]  /*a4a0*/  MUFU.TANH R108, R43 ;  /* 0x0000002b006c7308 */ /* 0x000f620000002400 */
[----:B--2---:R-:W-:Y:S02]  /*a4b0*/  FSEL R98, R98, -INF , !P0 ;  /* 0xff80000062627808 */ /* 0x004fe40004000000 */
[----:B------:R-:W-:Y:S02]  /*a4c0*/  FSEL R22, R22, -INF , !P6 ;  /* 0xff80000016167808 */ /* 0x000fe40007000000 */
[----:B------:R-:W-:-:S02]  /*a4d0*/  FSEL R111, R23, -INF , !P5 ;  /* 0xff800000176f7808 */ /* 0x000fc40006800000 */
[----:B---3--:R-:W-:Y:S01]  /*a4e0*/  FSEL R109, R12, -INF , !P3 ;  /* 0xff8000000c6d7808 */ /* 0x008fe20005800000 */
[----:B------:R-:W2:Y:S01]  /*a4f0*/  MUFU.TANH R102, R102 ;  /* 0x0000006600667308 */ /* 0x000ea20000002400 */
[----:B------:R-:W-:Y:S02]  /*a500*/  ISETP.GE.AND P0, PT, R86, 0x2, PT ;  /* 0x000000025600780c */ /* 0x000fe40003f06270 */
[-C--:B------:R-:W-:Y:S02]  /*a510*/  ISETP.GE.AND P6, PT, R21, R0.reuse, PT ;  /* 0x000000001500720c */ /* 0x080fe40003fc6270 */
[C---:B------:R-:W-:Y:S02]  /*a520*/  ISETP.GE.AND P5, PT, R19.reuse, R0, PT ;  /* 0x000000001300720c */ /* 0x040fe40003fa6270 */
[----:B------:R-:W-:Y:S01]  /*a530*/  ISETP.GE.AND P3, PT, R19, R2, PT ;  /* 0x000000021300720c */ /* 0x000fe20003f66270 */
[----:B------:R-:W3:Y:S01]  /*a540*/  MUFU.TANH R99, R99 ;  /* 0x0000006300637308 */ /* 0x000ee20000002400 */
[----:B------:R-:W-:-:S02]  /*a550*/  IADD3 R19, R15, 0x30, RZ ;  /* 0x000000300f137810 */ /* 0x000fc40007ffe0ff */
[----:B-1----:R-:W-:Y:S02]  /*a560*/  FSEL R107, R13, -INF , !P6 ;  /* 0xff8000000d6b7808 */ /* 0x002fe40007000000 */
[----:B------:R-:W-:Y:S02]  /*a570*/  ISETP.GE.AND P6, PT, R19, R0, PT ;  /* 0x000000001300720c */ /* 0x000fe40003fc6270 */
[----:B------:R-:W-:Y:S01]  /*a580*/  IADD3 R15, R15, 0x39, RZ ;  /* 0x000000390f0f7810 */ /* 0x000fe20007ffe0ff */
[----:B------:R-:W1:Y:S01]  /*a590*/  MUFU.TANH R103, R77 ;  /* 0x0000004d00677308 */ /* 0x000e620000002400 */
[----:B----4-:R-:W-:Y:S02]  /*a5a0*/  FSEL R105, R105, -INF , !P5 ;  /* 0xff80000069697808 */ /* 0x010fe40006800000 */
[----:B-----5:R-:W-:Y:S02]  /*a5b0*/  FSEL R108, R108, -INF , !P3 ;  /* 0xff8000006c6c7808 */ /* 0x020fe40005800000 */
[----:B--2---:R-:W-:-:S02]  /*a5c0*/  FSEL R102, R102, -INF , !P6 ;  /* 0xff80000066667808 */ /* 0x004fc40007000000 */
[-C--:B------:R-:W-:Y:S01]  /*a5d0*/  ISETP.GE.AND P5, PT, R19, R2.reuse, PT ;  /* 0x000000021300720c */ /* 0x080fe20003fa6270 */
[----:B------:R-:W2:Y:S01]  /*a5e0*/  MUFU.TANH R96, R10 ;  /* 0x0000000a00607308 */ /* 0x000ea20000002400 */
[----:B---3--:R-:W-:Y:S01]  /*a5f0*/  FSEL R99, R99, -INF , !P1 ;  /* 0xff80000063637808 */ /* 0x008fe20004800000 */
[----:B------:R-:W-:Y:S01]  /*a600*/  BAR.SYNC.DEFER_BLOCKING 0x0 ;  /* 0x0000000000007b1d */ /* 0x000fe20000010000 */
[----:B------:R-:W-:Y:S02]  /*a610*/  ISETP.GE.AND P3, PT, R11, R2, PT ;  /* 0x000000020b00720c */ /* 0x000fe40003f66270 */
        /* <DEDUP_REMOVED lines=70> */
.L_x_5342:
[----:B------:R-:W-:-:S05]  /*aa80*/  IMAD.MOV.U32 R10, RZ, RZ, c[0x0][0x198] ;  /* 0x00006600ff0a7624 */ /* 0x000fca00078e00ff */
[----:B------:R-:W-:-:S04]  /*aa90*/  LEA R10, -R10, RZ, 0x6 ;  /* 0x000000ff0a0a7211 */ /* 0x000fc800078e31ff */
[----:B------:R-:W-:Y:S02]  /*aaa0*/  SHF.R.S32.HI R11, RZ, 0x1f, R10 ;  /* 0x0000001fff0b7819 */ /* 0x000fe4000001140a */
.L_x_5343:
        /* <DEDUP_REMOVED lines=9> */
[----:B------:R-:W-:Y:S02]  /*ab40*/  LEA R10, P1, R100, c[0x0][0x168], 0x1 ;  /* 0x00005a00640a7a11 */ /* 0x000fe400078208ff */
        /* <DEDUP_REMOVED lines=13> */
.L_x_5341:
        /* <DEDUP_REMOVED lines=32> */
[----:B------:R-:W-:Y:S01]  /*ae20*/  LEA R112, R51, R114, 0x1 ;  /* 0x0000007233707211 */ /* 0x000fe200078e08ff */
[----:B------:R-:W1:Y:S01]  /*ae30*/  SHFL.BFLY PT, R13, R12, 0x2, 0x1f ;  /* 0x0c401f000c0d7f89 */ /* 0x000e6200000e0000 */
[----:B------:R-:W-:-:S03]  /*ae40*/  FMNMX.FTZ R11, R93, R10, !PT ;  /* 0x0000000a5d0b7209 */ /* 0x000fc60007810000 */
[----:B------:R-:W-:Y:S04]  /*ae50*/  LDSM.16.MT88.4 R68, [R112+0x6000] ;  /* 0x006000007044783b */ /* 0x000fe80000004200 */
[----:B------:R-:W2:Y:S01]  /*ae60*/  SHFL.BFLY PT, R10, R11, 0x2, 0x1f ;  /* 0x0c401f000b0a7f89 */ /* 0x000ea200000e0000 */
[----:B-1----:R-:W-:-:S05]  /*ae70*/  FMNMX.FTZ R13, R12, R13, !PT ;  /* 0x0000000d0c0d7209 */ /* 0x002fca0007810000 */
[----:B------:R-:W1:Y:S01]  /*ae80*/  SHFL.BFLY PT, R84, R13, 0x1, 0x1f ;  /* 0x0c201f000d547f89 */ /* 0x000e6200000e0000 */
[----:B--2---:R-:W-:Y:S02]  /*ae90*/  FMNMX.FTZ R10, R11, R10, !PT ;  /* 0x0000000a0b0a7209 */ /* 0x004fe40007810000 */
[----:B-1----:R-:W-:-:S04]  /*aea0*/  FMNMX.FTZ R84, R13, R84, !PT ;  /* 0x000000540d547209 */ /* 0x002fc80007810000 */
        /* <DEDUP_REMOVED lines=8> */
[--C-:B------:R-:W-:Y:S01]  /*af30*/  FFMA.FTZ R31, R7, c[0x0][0x23c], -R100.reuse ;  /* 0x00008f00071f7a23 */ /* 0x100fe20000010864 */
[----:B------:R-:W2:Y:S01]  /*af40*/  LDSM.16.MT88.4 R52, [R112+0x7000] ;  /* 0x007000007034783b */ /* 0x000ea20000004200 */
[--C-:B------:R-:W-:Y:S02]  /*af50*/  FFMA.FTZ R26, R9, c[0x0][0x23c], -R100.reuse ;  /* 0x00008f00091a7a23 */ /* 0x100fe40000010864 */
[----:B------:R-:W-:-:S02]  /*af60*/  FFMA.FTZ R27, R29, c[0x0][0x23c], -R100 ;  /* 0x00008f001d1b7a23 */ /* 0x000fc40000010864 */
[--C-:B------:R-:W-:Y:S01]  /*af70*/  FFMA.FTZ R25, R33, c[0x0][0x23c], -R100.reuse ;  /* 0x00008f0021197a23 */ /* 0x100fe20000010864 */
[----:B------:R-:W3:Y:S01]  /*af80*/  MUFU.EX2 R87, R87 ;  /* 0x0000005700577308 */ /* 0x000ee20000000800 */
[--C-:B------:R-:W-:Y:S02]  /*af90*/  FFMA.FTZ R30, R17, c[0x0][0x23c], -R100.reuse ;  /* 0x00008f00111e7a23 */ /* 0x100fe40000010864 */
[----:B------:R-:W-:Y:S01]  /*afa0*/  LDSM.16.MT88.4 R16, [R112+0x8000] ;  /* 0x008000007010783b */ /* 0x000fe20000004200 */
[--C-:B------:R-:W-:Y:S02]  /*afb0*/  FFMA.FTZ R106, R111, c[0x0][0x23c], -R100.reuse ;  /* 0x00008f006f6a7a23 */ /* 0x100fe40000010864 */
[--C-:B------:R-:W-:Y:S02]  /*afc0*/  FFMA.FTZ R101, R109, c[0x0][0x23c], -R100.reuse ;  /* 0x00008f006d657a23 */ /* 0x100fe40000010864 */
[----:B------:R-:W-:Y:S01]  /*afd0*/  MUFU.EX2 R34, R34 ;  /* 0x0000002200227308 */ /* 0x000fe20000000800 */
[----:B------:R-:W-:-:S02]  /*afe0*/  FFMA.FTZ R104, R107, c[0x0][0x23c], -R100 ;  /* 0x00008f006b687a23 */ /* 0x000fc40000010864 */
[--C-:B------:R-:W-:Y:S01]  /*aff0*/  FFMA.FTZ R102, R102, c[0x0][0x23c], -R100.reuse ;  /* 0x00008f0066667a23 */ /* 0x100fe20000010864 */
[----:B-1----:R-:W-:Y:S01]  /*b000*/  FMNMX.FTZ R3, R10, R3, !PT ;  /* 0x000000030a037209 */ /* 0x002fe20007810000 */
[--C-:B------:R-:W-:Y:S02]  /*b010*/  FFMA.FTZ R99, R99, c[0x0][0x23c], -R100.reuse ;  /* 0x00008f0063637a23 */ /* 0x100fe40000010864 */
[--C-:B------:R-:W-:Y:S01]  /*b020*/  FFMA.FTZ R98, R98, c[0x0][0x23c], -R100.reuse ;  /* 0x00008f0062627a23 */ /* 0x100fe20000010864 */
[C---:B------:R-:W-:Y:S01]  /*b030*/  FSETP.NEU.FTZ.AND P1, PT, R3.reuse, -INF , PT ;  /* 0xff8000000300780b */ /* 0x040fe20003f3d000 */
[----:B------:R-:W-:Y:S01]  /*b040*/  FMUL.FTZ R97, R3, c[0x0][0x23c] ;  /* 0x00008f0003617a20 */ /* 0x000fe20000410000 */
[----:B------:R-:W1:Y:S01]  /*b050*/  MUFU.EX2 R31, R31 ;  /* 0x0000001f001f7308 */ /* 0x000e620000000800 */
[----:B---3--:R-:W-:Y:S01]  /*b060*/  F2FP.BF16.PACK_AB R48, R87, R90 ;  /* 0x0000005a5730723e */ /* 0x008fe200000010ff */
[----:B------:R-:W-:Y:S02]  /*b070*/  FFMA.FTZ R135, R103, c[0x0][0x23c], -R100 ;  /* 0x00008f0067877a23 */ /* 0x000fe40000010864 */
[----:B------:R-:W-:Y:S01]  /*b080*/  FSEL R97, R97, RZ, P1 ;  /* 0x000000ff61617208 */ /* 0x000fe20000800000 */
[----:B------:R-:W-:-:S03]  /*b090*/  FADD.FTZ R87, R90, R87 ;  /* 0x000000575a577221 */ /* 0x000fc60000010000 */
[----:B------:R-:W-:Y:S01]  /*b0a0*/  MUFU.EX2 R30, R30 ;  /* 0x0000001e001e7308 */ /* 0x000fe20000000800 */
[--C-:B------:R-:W-:Y:S02]  /*b0b0*/  FFMA.FTZ R92, R62, c[0x0][0x23c], -R97.reuse ;  /* 0x00008f003e5c7a23 */ /* 0x100fe40000010861 */
[--C-:B------:R-:W-:Y:S01]  /*b0c0*/  FFMA.FTZ R91, R44, c[0x0][0x23c], -R97.reuse ;  /* 0x00008f002c5b7a23 */ /* 0x100fe20000010861 */
[----:B------:R-:W-:Y:S01]  /*b0d0*/  LDSM.16.MT88.4 R60, [R114+0x7000] ;  /* 0x00700000723c783b */ /* 0x000fe20000004200 */
[--C-:B------:R-:W-:Y:S02]  /*b0e0*/  FFMA.FTZ R35, R14, c[0x0][0x23c], -R97.reuse ;  /* 0x00008f000e237a23 */ /* 0x100fe40000010861 */
[--C-:B------:R-:W-:Y:S01]  /*b0f0*/  FFMA.FTZ R32, R8, c[0x0][0x23c], -R97.reuse ;  /* 0x00008f0008207a23 */ /* 0x100fe20000010861 */
[----:B------:R-:W-:Y:S01]  /*b100*/  MUFU.EX2 R92, R92 ;  /* 0x0000005c005c7308 */ /* 0x000fe20000000800 */
[----:B------:R-:W3:Y:S01]  /*b110*/  LDSM.16.MT88.4 R12, [R114+0x6400] ;  /* 0x00640000720c783b */ /* 0x000ee20000004200 */
[----:B-1----:R-:W-:Y:S01]  /*b120*/  F2FP.BF16.PACK_AB R50, R31, R34 ;  /* 0x000000221f32723e */ /* 0x002fe200000010ff */
[----:B------:R-:W-:-:S02]  /*b130*/  FFMA.FTZ R33, R20, c[0x0][0x23c], -R97 ;  /* 0x00008f0014217a23 */ /* 0x000fc40000010861 */
[----:B------:R-:W1:Y:S01]  /*b140*/  LDSM.16.MT88.4 R8, [R112+0x6400] ;  /* 0x006400007008783b */ /* 0x000e620000004200 */
[--C-:B------:R-:W-:Y:S02]  /*b150*/  FFMA.FTZ R28, R6, c[0x0][0x23c], -R97.reuse ;  /* 0x00008f00061c7a23 */ /* 0x100fe40000010861 */
[----:B------:R-:W4:Y:S01]  /*b160*/  MUFU.EX2 R91, R91 ;  /* 0x0000005b005b7308 */ /* 0x000f220000000800 */
[--C-:B------:R-:W-:Y:S02]  /*b170*/  FFMA.FTZ R29, R22, c[0x0][0x23c], -R97.reuse ;  /* 0x00008f00161d7a23 */ /* 0x100fe40000010861 */
[--C-:B------:R-:W-:Y:S01]  /*b180*/  FFMA.FTZ R24, R4, c[0x0][0x23c], -R97.reuse ;  /* 0x00008f0004187a23 */ /* 0x100fe20000010861 */
[----:B------:R-:W-:Y:S01]  /*b190*/  LDSM.16.MT88.4 R20, [R114+0x7400] ;  /* 0x007400007214783b */ /* 0x000fe20000004200 */
[--C-:B------:R-:W-:Y:S02]  /*b1a0*/  FFMA.FTZ R96, R96, c[0x0][0x23c], -R97.reuse ;  /* 0x00008f0060607a23 */ /* 0x100fe40000010861 */
[--C-:B------:R-:W-:Y:S01]  /*b1b0*/  FFMA.FTZ R95, R95, c[0x0][0x23c], -R97.reuse ;  /* 0x00008f005f5f7a23 */ /* 0x100fe20000010861 */
[----:B------:R-:W-:Y:S01]  /*b1c0*/  MUFU.EX2 R35, R35 ;  /* 0x0000002300237308 */ /* 0x000fe20000000800 */
[----:B------:R-:W-:-:S02]  /*b1d0*/  FFMA.FTZ R94, R94, c[0x0][0x23c], -R97 ;  /* 0x00008f005e5e7a23 */ /* 0x000fc40000010861 */
[----:B------:R-:W-:Y:S02]  /*b1e0*/  FFMA.FTZ R133, R93, c[0x0][0x23c], -R97 ;  /* 0x00008f005d857a23 */ /* 0x000fe40000010861 */
[----:B------:R-:W-:-:S03]  /*b1f0*/  FADD.FTZ R34, R34, R87 ;  /* 0x0000005722227221 */ /* 0x000fc60000010000 */
[----:B------:R-:W5:Y:S01]  /*b200*/  MUFU.EX2 R32, R32 ;  /* 0x0000002000207308 */ /* 0x000f620000000800 */
[----:B----4-:R-:W-:Y:S01]  /*b210*/  F2FP.BF16.PACK_AB R49, R91, R92 ;  /* 0x0000005c5b31723e */ /* 0x010fe200000010ff */
[----:B------:R-:W-:Y:S02]  /*b220*/  FADD.FTZ R92, R92, R91 ;  /* 0x0000005b5c5c7221 */ /* 0x000fe40000010000 */
[----:B------:R-:W-:-:S04]  /*b230*/  FADD.FTZ R31, R31, R34 ;  /* 0x000000221f1f7221 */ /* 0x000fc80000010000 */
[----:B------:R-:W4:Y:S01]  /*b240*/  MUFU.EX2 R27, R27 ;  /* 0x0000001b001b7308 */ /* 0x000f220000000800 */
[----:B-----5:R-:W-:-:S07]  /*b250*/  F2FP.BF16.PACK_AB R51, R32, R35 ;  /* 0x000000232033723e */ /* 0x020fce00000010ff */
[----:B------:R-:W-:Y:S01]  /*b260*/  MUFU.EX2 R26, R26 ;  /* 0x0000001a001a7308 */ /* 0x000fe20000000800 */
[----:B------:R-:W-:-:S04]  /*b270*/  FADD.FTZ R35, R35, R92 ;  /* 0x0000005c23237221 */ /* 0x000fc80000010000 */
[----:B------:R-:W-:Y:S01]  /*b280*/  FADD.FTZ R32, R32, R35 ;  /* 0x0000002320207221 */ /* 0x000fe20000010000 */
[----:B------:R-:W-:Y:S01]  /*b290*/  HMMA.16816.F32.BF16 R80, R48, R76, RZ ;  /* 0x0000004c3050723c */ /* 0x000fe200000418ff */
[----:B----4-:R-:W-:Y:S01]  /*b2a0*/  F2FP.BF16.PACK_AB R4, R27, R30 ;  /* 0x0000001e1b04723e */ /* 0x010fe200000010ff */
[----:B------:R-:W4:Y:S01]  /*b2b0*/  MUFU.EX2 R25, R25 ;  /* 0x0000001900197308 */ /* 0x000f220000000800 */
[----:B------:R-:W-:-:S04]  /*b2c0*/  FADD.FTZ R30, R30, R31 ;  /* 0x0000001f1e1e7221 */ /* 0x000fc80000010000 */
[----:B------:R-:W-:Y:S01]  /*b2d0*/  FADD.FTZ R27, R27, R30 ;  /* 0x0000001e1b1b7221 */ /* 0x000fe20000010000 */
[C---:B------:R-:W-:Y:S02]  /*b2e0*/  HMMA.16816.F32.BF16 R76, R48.reuse, R78, RZ ;  /* 0x0000004e304c723c */ /* 0x040fe400000418ff */
[----:B------:R-:W-:Y:S06]  /*b2f0*/  MUFU.EX2 R33, R33 ;  /* 0x0000002100217308 */ /* 0x000fec0000000800 */
[----:B------:R-:W-:Y:S02]  /*b300*/  HMMA.16816.F32.BF16 R72, R48, R68, RZ ;  /* 0x000000443048723c */ /* 0x000fe400000418ff */
[----:B------:R-:W5:Y:S01]  /*b310*/  MUFU.EX2 R28, R28 ;  /* 0x0000001c001c7308 */ /* 0x000f620000000800 */
[----:B----4-:R-:W-:Y:S01]  /*b320*/  F2FP.BF16.PACK_AB R6, R25, R26 ;  /* 0x0000001a1906723e */ /* 0x010fe200000010ff */
[----:B------:R-:W-:-:S04]  /*b330*/  FADD.FTZ R26, R26, R27 ;  /* 0x0000001b1a1a7221 */ /* 0x000fc80000010000 */
[C---:B------:R-:W-:Y:S01]  /*b340*/  HMMA.16816.F32.BF16 R68, R48.reuse, R70, RZ ;  /* 0x000000463044723c */ /* 0x040fe200000418ff */
[----:B------:R-:W-:Y:S01]  /*b350*/  FADD.FTZ R25, R25, R26 ;  /* 0x0000001a19197221 */ /* 0x000fe20000010000 */
[----:B------:R-:W-:Y:S06]  /*b360*/  MUFU.EX2 R29, R29 ;  /* 0x0000001d001d7308 */ /* 0x000fec0000000800 */
[----:B--2---:R-:W-:Y:S02]  /*b370*/  HMMA.16816.F32.BF16 R56, R48, R52, RZ ;  /* 0x000000343038723c */ /* 0x004fe400000418ff */
        /* <DEDUP_REMOVED lines=13> */
[C---:B---3--:R-:W-:Y:S02]  /*b450*/  HMMA.16816.F32.BF16 R80, R4.reuse, R12, R80 ;  /* 0x0000000c0450723c */ /* 0x048fe40000041850 */
[----:B------:R-:W-:Y:S06]  /*b460*/  MUFU.EX2 R102, R102 ;  /* 0x0000006600667308 */ /* 0x000fec0000000800 */
[C---:B------:R-:W-:Y:S01]  /*b470*/  HMMA.16816.F32.BF16 R76, R4.reuse, R14, R76 ;  /* 0x0000000e044c723c */ /* 0x040fe2000004184c */
[----:B------:R-:W3:Y:S01]  /*b480*/  LDSM.16.MT88.4 R12, [R112+0x7400] ;  /* 0x00740000700c783b */ /* 0x000ee20000004200 */
[----:B------:R-:W-:Y:S06]  /*b490*/  MUFU.EX2 R99, R99 ;  /* 0x0000006300637308 */ /* 0x000fec0000000800 */
[C---:B-1----:R-:W-:Y:S02]  /*b4a0*/  HMMA.16816.F32.BF16 R72, R4.reuse, R8, R72 ;  /* 0x000000080448723c */ /* 0x042fe40000041848 */
[----:B------:R-:W-:Y:S06]  /*b4b0*/  MUFU.EX2 R98, R98 ;  /* 0x0000006200627308 */ /* 0x000fec0000000800 */
[----:B------:R-:W-:Y:S01]  /*b4c0*/  HMMA.16816.F32.BF16 R68, R4, R10, R68 ;  /* 0x0000000a0444723c */ /* 0x000fe20000041844 */
[----:B------:R-:W1:Y:S01]  /*b4d0*/  LDSM.16.MT88.4 R8, [R114+0x8400] ;  /* 0x008400007208783b */ /* 0x000e620000004200 */
[----:B------:R-:W-:Y:S06]  /*b4e0*/  MUFU.EX2 R135, R135 ;  /* 0x0000008700877308 */ /* 0x000fec0000000800 */
[C---:B------:R-:W-:Y:S02]  /*b4f0*/  HMMA.16816.F32.BF16 R64, R48.reuse, R60, RZ ;  /* 0x0000003c3040723c */ /* 0x040fe400000418ff */
[----:B------:R-:W-:Y:S06]  /*b500*/  MUFU.EX2 R96, R96 ;  /* 0x0000006000607308 */ /* 0x000fec0000000800 */
[C---:B------:R-:W-:Y:S02]  /*b510*/  HMMA.16816.F32.BF16 R60, R48.reuse, R62, RZ ;  /* 0x0000003e303c723c */ /* 0x040fe400000418ff */
[----:B------:R-:W-:Y:S06]  /*b520*/  MUFU.EX2 R95, R95 ;  /* 0x0000005f005f7308 */ /* 0x000fec0000000800 */
[----:B------:R-:W-:Y:S02]  /*b530*/  HMMA.16816.F32.BF16 R44, R48, R16, RZ ;  /* 0x00000010302c723c */ /* 0x000fe400000418ff */
[----:B------:R-:W-:Y:S06]  /*b540*/  MUFU.EX2 R94, R94 ;  /* 0x0000005e005e7308 */ /* 0x000fec0000000800 */
[C---:B---3--:R-:W-:Y:S02]  /*b550*/  HMMA.16816.F32.BF16 R56, R4.reuse, R12, R56 ;  /* 0x0000000c0438723c */ /* 0x048fe40000041838 */
[----:B------:R-:W-:Y:S06]  /*b560*/  MUFU.EX2 R133, R133 ;  /* 0x0000008500857308 */ /* 0x000fec0000000800 */
[C---:B------:R-:W-:Y:S01]  /*b570*/  HMMA.16816.F32.BF16 R52, R4.reuse, R14, R52 ;  /* 0x0000000e0434723c */ /* 0x040fe20000041834 */
[----:B------:R-:W3:Y:S07]  /*b580*/  LDSM.16.MT88.4 R12, [R112+0x8400] ;  /* 0x00840000700c783b */ /* 0x000eee0000004200 */
[C---:B-1----:R-:W-:Y:S08]  /*b590*/  HMMA.16816.F32.BF16 R36, R4.reuse, R8, R36 ;  /* 0x000000080424723c */ /* 0x042ff00000041824 */
[----:B------:R-:W-:Y:S01]  /*b5a0*/  HMMA.16816.F32.BF16 R40, R4, R10, R40 ;  /* 0x0000000a0428723c */ /* 0x000fe20000041828 */
[----:B------:R-:W1:Y:S07]  /*b5b0*/  LDSM.16.MT88.4 R8, [R114+0x6800] ;  /* 0x006800007208783b */ /* 0x000e6e0000004200 */
[----:B------:R-:W-:Y:S01]  /*b5c0*/  HMMA.16816.F32.BF16 R48, R48, R18, RZ ;  /* 0x000000123030723c */ /* 0x000fe200000418ff */
[----:B------:R-:W-:Y:S07]  /*b5d0*/  LDSM.16.MT88.4 R16, [R114+0x6c00] ;  /* 0x006c00007210783b */ /* 0x000fee0000004200 */
[C---:B------:R-:W-:Y:S07]  /*b5e0*/  HMMA.16816.F32.BF16 R64, R4.reuse, R20, R64 ;  /* 0x000000140440723c */ /* 0x040fee0000041840 */
[----:B------:R-:W-:Y:S01]  /*b5f0*/  FFMA.FTZ R21, R105, c[0x0][0x23c], -R100 ;  /* 0x00008f0069157a23 */ /* 0x000fe20000010864 */
[----:B------:R-:W-:Y:S01]  /*b600*/  HMMA.16816.F32.BF16 R60, R4, R22, R60 ;  /* 0x00000016043c723c */ /* 0x000fe2000004183c */
[----:B------:R-:W-:-:S02]  /*b610*/  FFMA.FTZ R105, R132, c[0x0][0x23c], -R97 ;  /* 0x00008f0084697a23 */ /* 0x000fc40000010861 */
[--C-:B------:R-:W-:Y:S02]  /*b620*/  FFMA.FTZ R20, R108, c[0x0][0x23c], -R97.reuse ;  /* 0x00008f006c147a23 */ /* 0x100fe40000010861 */
[----:B------:R-:W4:Y:S02]  /*b630*/  MUFU.EX2 R21, R21 ;  /* 0x0000001500157308 */ /* 0x000f240000000800 */
[--C-:B------:R-:W-:Y:S01]  /*b640*/  FFMA.FTZ R22, R130, c[0x0][0x23c], -R97.reuse ;  /* 0x00008f0082167a23 */ /* 0x100fe20000010861 */
[----:B---3--:R-:W-:Y:S01]  /*b650*/  HMMA.16816.F32.BF16 R44, R4, R12, R44 ;  /* 0x0000000c042c723c */ /* 0x008fe2000004182c */
[----:B------:R-:W-:-:S04]  /*b660*/  FFMA.FTZ R23, R110, c[0x0][0x23c], -R97 ;  /* 0x00008f006e177a23 */ /* 0x000fc80000010861 */
[----:B------:R-:W-:Y:S03]  /*b670*/  MUFU.EX2 R105, R105 ;  /* 0x0000006900697308 */ /* 0x000fe60000000800 */
[----:B------:R-:W-:Y:S01]  /*b680*/  HMMA.16816.F32.BF16 R48, R4, R14, R48 ;  /* 0x0000000e0430723c */ /* 0x000fe20000041830 */
[----:B------:R-:W3:Y:S04]  /*b690*/  LDSM.16.MT88.4 R12, [R112+0x6800] ;  /* 0x00680000700c783b */ /* 0x000ee80000004200 */
[----:B------:R-:W5:Y:S02]  /*b6a0*/  MUFU.EX2 R22, R22 ;  /* 0x0000001600167308 */ /* 0x000f640000000800 */
[----:B--2---:R-:W-:Y:S01]  /*b6b0*/  F2FP.BF16.PACK_AB R4, R101, R106 ;  /* 0x0000006a6504723e */ /* 0x004fe200000010ff */
[----:B------:R-:W-:Y:S01]  /*b6c0*/  FADD.FTZ R106, R106, R25 ;  /* 0x000000196a6a7221 */ /* 0x000fe20000010000 */
[----:B----4-:R-:W-:-:S03]  /*b6d0*/  F2FP.BF16.PACK_AB R6, R21, R104 ;  /* 0x000000681506723e */ /* 0x010fc600000010ff */
[----:B------:R-:W-:Y:S01]  /*b6e0*/  FADD.FTZ R101, R101, R106 ;  /* 0x0000006a65657221 */ /* 0x000fe20000010000 */
[----:B------:R-:W-:Y:S03]  /*b6f0*/  MUFU.EX2 R23, R23 ;  /* 0x0000001700177308 */ /* 0x000fe60000000800 */
[----:B------:R-:W-:-:S04]  /*b700*/  FADD.FTZ R104, R104, R101 ;  /* 0x0000006568687221 */ /* 0x000fc80000010000 */
[----:B------:R-:W-:Y:S01]  /*b710*/  FADD.FTZ R21, R21, R104 ;  /* 0x0000006815157221 */ /* 0x000fe20000010000 */
[----:B------:R-:W2:Y:S01]  /*b720*/  MUFU.EX2 R20, R20 ;  /* 0x0000001400147308 */ /* 0x000ea20000000800 */
[----:B-----5:R-:W-:Y:S01]  /*b730*/  F2FP.BF16.PACK_AB R5, R22, R105 ;  /* 0x000000691605723e */ /* 0x020fe200000010ff */
[----:B------:R-:W-:-:S04]  /*b740*/  FADD.FTZ R105, R105, R24 ;  /* 0x0000001869697221 */ /* 0x000fc80000010000 */
[----:B------:R-:W-:Y:S01]  /*b750*/  FADD.FTZ R22, R22, R105 ;  /* 0x0000006916167221 */ /* 0x000fe20000010000 */
[----:B--2---:R-:W-:-:S03]  /*b760*/  F2FP.BF16.PACK_AB R7, R20, R23 ;  /* 0x000000171407723e */ /* 0x004fc600000010ff */
[----:B------:R-:W-:-:S04]  /*b770*/  FADD.FTZ R23, R23, R22 ;  /* 0x0000001617177221 */ /* 0x000fc80000010000 */
[----:B------:R-:W-:Y:S01]  /*b780*/  FADD.FTZ R23, R20, R23 ;  /* 0x0000001714177221 */ /* 0x000fe20000010000 */
[C---:B-1----:R-:W-:Y:S08]  /*b790*/  HMMA.16816.F32.BF16 R80, R4.reuse, R8, R80 ;  /* 0x000000080450723c */ /* 0x042ff00000041850 */
        /* <DEDUP_REMOVED lines=108> */
.L_x_5345:
[----:B------:R-:W-:-:S05]  /*be60*/  IMAD.MOV.U32 R7, RZ, RZ, c[0x0][0x1a0] ;  /* 0x00006800ff077624 */ /* 0x000fca00078e00ff */
[----:B------:R-:W-:-:S04]  /*be70*/  LEA R7, -R7, RZ, 0x6 ;  /* 0x000000ff07077211 */ /* 0x000fc800078e31ff */
[----:B------:R-:W-:Y:S02]  /*be80*/  SHF.R.S32.HI R6, RZ, 0x1f, R7 ;  /* 0x0000001fff067819 */ /* 0x000fe40000011407 */
.L_x_5346:
        /* <DEDUP_REMOVED lines=29> */
[----:B------:R-:W2:Y:S04]  /*c060*/  LDSM.16.M88.4 R12, [R116+0x3800] ;  /* 0x00380000740c783b */ /* 0x000ea80000000200 */
[----:B------:R-:W1:Y:S04]  /*c070*/  LDSM.16.M88.4 R96, [R116+0x3c00] ;  /* 0x003c00007460783b */ /* 0x000e680000000200 */
[----:B------:R-:W-:Y:S04]  /*c080*/  LDSM.16.M88.4 R88, [R115] ;  /* 0x000000007358783b */ /* 0x000fe80000000200 */
[----:B------:R-:W1:Y:S04]  /*c090*/  LDSM.16.M88.4 R92, [R113+0x3000] ;  /* 0x00300000715c783b */ /* 0x000e680000000200 */
[----:B---3--:R-:W3:Y:S04]  /*c0a0*/  LDSM.16.M88.4 R100, [R113+0x3400] ;  /* 0x003400007164783b */ /* 0x008ee80000000200 */
[----:B------:R-:W0:Y:S01]  /*c0b0*/  LDGDEPBAR ;  /* 0x00000000000079af */ /* 0x000e220000000000 */
[C---:B----4-:R-:W-:Y:S08]  /*c0c0*/  HMMA.16816.F32.BF16 R32, R4.reuse, R28, RZ ;  /* 0x0000001c0420723c */ /* 0x050ff000000418ff */
        /* <DEDUP_REMOVED lines=8> */
[C---:B------:R-:W-:Y:S08]  /*c150*/  HMMA.16816.F32.BF16 R32, R88.reuse, R92, R32 ;  /* 0x0000005c5820723c */ /* 0x040ff00000041820 */
        /* <DEDUP_REMOVED lines=51> */
[C---:B------:R-:W-:Y:S08]  /*c490*/  HMMA.16816.F32.BF16 R28, R92.reuse, R90, R28 ;  /* 0x0000005a5c1c723c */ /* 0x040ff0000004181c */
[C---:B-1----:R-:W-:Y:S08]  /*c4a0*/  HMMA.16816.F32.BF16 R24, R92.reuse, R96, R24 ;  /* 0x000000605c18723c */ /* 0x042ff00000041818 */
[----:B------:R-:W-:Y:S01]  /*c4b0*/  FMUL.FTZ R85, R32, c[0x0][0x2ec] ;  /* 0x0000bb0020557a20 */ /* 0x000fe20000410000 */
[----:B------:R-:W-:Y:S01]  /*c4c0*/  HMMA.16816.F32.BF16 R20, R92, R98, R20 ;  /* 0x000000625c14723c */ /* 0x000fe20000041814 */
[----:B------:R-:W-:-:S02]  /*c4d0*/  FMUL.FTZ R88, R33, c[0x0][0x2ec] ;  /* 0x0000bb0021587a20 */ /* 0x000fc40000410000 */
[----:B------:R-:W-:Y:S02]  /*c4e0*/  FMUL.FTZ R87, R34, c[0x0][0x2ec] ;  /* 0x0000bb0022577a20 */ /* 0x000fe40000410000 */
[----:B------:R-:W-:Y:S01]  /*c4f0*/  FMUL.FTZ R89, R35, c[0x0][0x2ec] ;  /* 0x0000bb0023597a20 */ /* 0x000fe20000410000 */
[----:B------:R-:W-:Y:S01]  /*c500*/  MUFU.TANH R85, R85 ;  /* 0x0000005500557308 */ /* 0x000fe20000002400 */
[----:B------:R-:W1:Y:S01]  /*c510*/  LDSM.16.M88.4 R32, [R113+0x5800] ;  /* 0x005800007120783b */ /* 0x000e620000000200 */
[----:B------:R-:W-:Y:S02]  /*c520*/  FMUL.FTZ R28, R28, c[0x0][0x2ec] ;  /* 0x0000bb001c1c7a20 */ /* 0x000fe40000410000 */
[----:B------:R-:W-:Y:S02]  /*c530*/  FMUL.FTZ R29, R29, c[0x0][0x2ec] ;  /* 0x0000bb001d1d7a20 */ /* 0x000fe40000410000 */
[----:B------:R-:W-:Y:S02]  /*c540*/  FMUL.FTZ R31, R31, c[0x0][0x2ec] ;  /* 0x0000bb001f1f7a20 */ /* 0x000fe40000410000 */
[----:B------:R-:W2:Y:S01]  /*c550*/  MUFU.TANH R88, R88 ;  /* 0x0000005800587308 */ /* 0x000ea20000002400 */
[----:B------:R-:W-:-:S02]  /*c560*/  FMUL.FTZ R30, R30, c[0x0][0x2ec] ;  /* 0x0000bb001e1e7a20 */ /* 0x000fc40000410000 */
[----:B------:R-:W-:Y:S02]  /*c570*/  FMUL.FTZ R24, R24, c[0x0][0x2ec] ;  /* 0x0000bb0018187a20 */ /* 0x000fe40000410000 */
[----:B------:R-:W-:Y:S02]  /*c580*/  FMUL.FTZ R25, R25, c[0x0][0x2ec] ;  /* 0x0000bb0019197a20 */ /* 0x000fe40000410000 */
[----:B------:R-:W-:Y:S01]  /*c590*/  FMUL.FTZ R138, R26, c[0x0][0x2ec] ;  /* 0x0000bb001a8a7a20 */ /* 0x000fe20000410000 */
[----:B------:R-:W-:Y:S01]  /*c5a0*/  MUFU.TANH R105, R24 ;  /* 0x0000001800697308 */ /* 0x000fe20000002400 */
[----:B------:R-:W-:Y:S02]  /*c5b0*/  FMUL.FTZ R104, R27, c[0x0][0x2ec] ;  /* 0x0000bb001b687a20 */ /* 0x000fe40000410000 */
[----:B------:R-:W-:Y:S02]  /*c5c0*/  FMUL.FTZ R111, R20, c[0x0][0x2ec] ;  /* 0x0000bb00146f7a20 */ /* 0x000fe40000410000 */
[----:B------:R-:W3:Y:S01]  /*c5d0*/  S2R R20, SR_TID.X ;  /* 0x0000000000147919 */ /* 0x000ee20000002100 */
[----:B------:R-:W-:-:S02]  /*c5e0*/  FMUL.FTZ R21, R21, c[0x0][0x2ec] ;  /* 0x0000bb0015157a20 */ /* 0x000fc40000410000 */
[----:B------:R4:W-:Y:S01]  /*c5f0*/  MUFU.TANH R141, R25 ;  /* 0x00000019008d7308 */ /* 0x0009e20000002400 */
[----:B------:R-:W-:Y:S02]  /*c600*/  FMUL.FTZ R22, R22, c[0x0][0x2ec] ;  /* 0x0000bb0016167a20 */ /* 0x000fe40000410000 */
[----:B------:R-:W-:-:S05]  /*c610*/  FMUL.FTZ R23, R23, c[0x0][0x2ec] ;  /* 0x0000bb0017177a20 */ /* 0x000fca0000410000 */
[----:B------:R-:W-:Y:S01]  /*c620*/  MUFU.TANH R89, R89 ;  /* 0x0000005900597308 */ /* 0x000fe20000002400 */
[----:B----4-:R-:W4:Y:S01]  /*c630*/  LDSM.16.M88.4 R24, [R113+0x5c00] ;  /* 0x005c00007118783b */ /* 0x010f220000000200 */
[----:B-1----:R-:W-:Y:S06]  /*c640*/  HMMA.16816.F32.BF16 R16, R92, R32, R16 ;  /* 0x000000205c10723c */ /* 0x002fec0000041810 */
[----:B------:R-:W1:Y:S01]  /*c650*/  MUFU.TANH R28, R28 ;  /* 0x0000001c001c7308 */ /* 0x000e620000002400 */
[----:B------:R-:W-:-:S04]  /*c660*/  DEPBAR.LE SB0, 0x0 ;  /* 0x000080000000791a */ /* 0x000fc80000000000 */
[----:B------:R-:W-:Y:S03]  /*c670*/  HMMA.16816.F32.BF16 R12, R92, R34, R12 ;  /* 0x000000225c0c723c */ /* 0x000fe6000004180c */
[----:B------:R-:W5:Y:S08]  /*c680*/  MUFU.TANH R29, R29 ;  /* 0x0000001d001d7308 */ /* 0x000f700000002400 */
[----:B------:R-:W1:Y:S02]  /*c690*/  MUFU.TANH R31, R31 ;  /* 0x0000001f001f7308 */ /* 0x000e640000002400 */
[----:B------:R-:W-:-:S06]  /*c6a0*/  FMUL.FTZ R137, R17, c[0x0][0x2ec] ;  /* 0x0000bb0011897a20 */ /* 0x000fcc0000410000 */
[----:B------:R1:W-:Y:S01]  /*c6b0*/  MUFU.TANH R107, R21 ;  /* 0x00000015006b7308 */ /* 0x0003e20000002400 */
[----:B---3--:R-:W-:Y:S02]  /*c6c0*/  IMAD.SHL.U32 R17, R20, 0x2, RZ ;  /* 0x0000000214117824 */ /* 0x008fe400078e00ff */
[----:B------:R-:W-:Y:S02]  /*c6d0*/  FMUL.FTZ R134, R19, c[0x0][0x2ec] ;  /* 0x0000bb0013867a20 */ /* 0x000fe40000410000 */
[----:B------:R-:W-:Y:S01]  /*c6e0*/  FMUL.FTZ R16, R16, c[0x0][0x2ec] ;  /* 0x0000bb0010107a20 */ /* 0x000fe20000410000 */
[----:B------:R-:W-:Y:S01]  /*c6f0*/  LOP3.LUT R17, R17, 0x6, RZ, 0xc0, !PT ;  /* 0x0000000611117812 */ /* 0x000fe200078ec0ff */
[----:B------:R-:W-:Y:S01]  /*c700*/  FMUL.FTZ R125, R13, c[0x0][0x2ec] ;  /* 0x0000bb000d7d7a20 */ /* 0x000fe20000410000 */
[----:B------:R-:W3:Y:S01]  /*c710*/  MUFU.TANH R30, R30 ;  /* 0x0000001e001e7308 */ /* 0x000ee20000002400 */
[----:B------:R-:W-:Y:S02]  /*c720*/  FMUL.FTZ R12, R12, c[0x0][0x2ec] ;  /* 0x0000bb000c0c7a20 */ /* 0x000fe40000410000 */
[----:B------:R-:W-:-:S02]  /*c730*/  IMAD R17, R126, 0x40, R17 ;  /* 0x000000407e117824 */ /* 0x000fc400078e0211 */
[----:B------:R-:W-:Y:S01]  /*c740*/  FMUL.FTZ R130, R15, c[0x0][0x2ec] ;  /* 0x0000bb000f827a20 */ /* 0x000fe20000410000 */
[C---:B----4-:R-:W-:Y:S01]  /*c750*/  HMMA.16816.F32.BF16 R8, R92.reuse, R24, R8 ;  /* 0x000000185c08723c */ /* 0x050fe20000041808 */
[----:B------:R-:W-:Y:S01]  /*c760*/  FMUL.FTZ R18, R18, c[0x0][0x2ec] ;  /* 0x0000bb0012127a20 */ /* 0x000fe20000410000 */
[C---:B------:R-:W-:Y:S01]  /*c770*/  IADD3 R19, R17.reuse, 0x1, RZ ;  /* 0x0000000111137810 */ /* 0x040fe20007ffe0ff */
[----:B------:R-:W4:Y:S01]  /*c780*/  MUFU.TANH R138, R138 ;  /* 0x0000008a008a7308 */ /* 0x000f220000002400 */
[----:B-1----:R-:W-:Y:S01]  /*c790*/  IADD3 R21, R17, 0x8, RZ ;  /* 0x0000000811157810 */ /* 0x002fe20007ffe0ff */
[----:B------:R-:W-:Y:S01]  /*c7a0*/  FMUL.FTZ R14, R14, c[0x0][0x2ec] ;  /* 0x0000bb000e0e7a20 */ /* 0x000fe20000410000 */
[C---:B------:R-:W-:Y:S02]  /*c7b0*/  ISETP.GE.AND P5, PT, R19.reuse, R0, PT ;  /* 0x000000001300720c */ /* 0x040fe40003fa6270 */
[----:B------:R-:W-:Y:S01]  /*c7c0*/  ISETP.GE.AND P6, PT, R19, R2, PT ;  /* 0x000000021300720c */ /* 0x000fe20003fc6270 */
[----:B------:R-:W-:Y:S01]  /*c7d0*/  HMMA.16816.F32.BF16 R4, R92, R26, R4 ;  /* 0x0000001a5c04723c */ /* 0x000fe20000041804 */
[----:B------:R-:W-:Y:S01]  /*c7e0*/  IADD3 R19, R17, 0x9, RZ ;  /* 0x0000000911137810 */ /* 0x000fe20007ffe0ff */
[----:B------:R-:W1:Y:S01]  /*c7f0*/  MUFU.TANH R104, R104 ;  /* 0x0000006800687308 */ /* 0x000e620000002400 */
[----:B--2---:R-:W-:-:S02]  /*c800*/  FSEL R13, R88, -INF , !P5 ;  /* 0xff800000580d7808 */ /* 0x004fc40006800000 */
[-C--:B------:R-:W-:Y:S02]  /*c810*/  ISETP.GE.AND P4, PT, R21, R0.reuse, PT ;  /* 0x000000001500720c */ /* 0x080fe40003f86270 */
[C---:B------:R-:W-:Y:S02]  /*c820*/  ISETP.GE.AND P3, PT, R19.reuse, R0, PT ;  /* 0x000000001300720c */ /* 0x040fe40003f66270 */
[-C--:B------:R-:W-:Y:S01]  /*c830*/  ISETP.GE.AND P5, PT, R19, R2.reuse, PT ;  /* 0x000000021300720c */ /* 0x080fe20003fa6270 */
[----:B------:R-:W2:Y:S01]  /*c840*/  MUFU.TANH R111, R111 ;  /* 0x0000006f006f7308 */ /* 0x000ea20000002400 */
[----:B------:R-:W-:Y:S02]  /*c850*/  IADD3 R19, R17, 0x10, RZ ;  /* 0x0000001011137810 */ /* 0x000fe40007ffe0ff */
[----:B------:R-:W-:Y:S02]  /*c860*/  FSEL R15, R28, -INF , !P4 ;  /* 0xff8000001c0f7808 */ /* 0x000fe40006000000 */
[-C--:B------:R-:W-:Y:S01]  /*c870*/  ISETP.GE.AND P1, PT, R21, R2.reuse, PT ;  /* 0x000000021500720c */ /* 0x080fe20003f26270 */
[----:B------:R-:W-:Y:S01]  /*c880*/  FMUL.FTZ R101, R8, c[0x0][0x2ec] ;  /* 0x0000bb0008657a20 */ /* 0x000fe20000410000 */
[-C--:B------:R-:W-:Y:S01]  /*c890*/  ISETP.GE.AND P4, PT, R19, R2.reuse, PT ;  /* 0x000000021300720c */ /* 0x080fe20003f86270 */
[----:B------:R-:W2:Y:S01]  /*c8a0*/  MUFU.TANH R136, R22 ;  /* 0x0000001600887308 */ /* 0x000ea20000002400 */
[----:B------:R-:W-:Y:S01]  /*c8b0*/  IADD3 R21, R17, 0x11, RZ ;  /* 0x0000001111157810 */ /* 0x000fe20007ffe0ff */
[----:B------:R-:W-:Y:S01]  /*c8c0*/  FMUL.FTZ R99, R9, c[0x0][0x2ec] ;  /* 0x0000bb0009637a20 */ /* 0x000fe20000410000 */
[----:B-----5:R-:W-:Y:S01]  /*c8d0*/  FSEL R29, R29, -INF , !P3 ;  /* 0xff8000001d1d7808 */ /* 0x020fe20005800000 */
[----:B------:R-:W-:Y:S01]  /*c8e0*/  FMUL.FTZ R10, R10, c[0x0][0x2ec] ;  /* 0x0000bb000a0a7a20 */ /* 0x000fe20000410000 */
[----:B------:R-:W-:Y:S01]  /*c8f0*/  FSEL R8, R31, -INF , !P5 ;  /* 0xff8000001f087808 */ /* 0x000fe20006800000 */
[----:B------:R-:W-:Y:S01]  /*c900*/  FMUL.FTZ R96, R11, c[0x0][0x2ec] ;  /* 0x0000bb000b607a20 */ /* 0x000fe20000410000 */
[----:B------:R-:W-:Y:S01]  /*c910*/  ISETP.GE.AND P3, PT, R21, R2, PT ;  /* 0x000000021500720c */ /* 0x000fe20003f66270 */
[----:B------:R5:W-:Y:S01]  /*c920*/  MUFU.TANH R139, R12 ;  /* 0x0000000c008b7308 */ /* 0x000be20000002400 */
[----:B------:R-:W-:Y:S01]  /*c930*/  IADD3 R9, R17, 0x20, RZ ;  /* 0x0000002011097810 */ /* 0x000fe20007ffe0ff */
[----:B------:R-:W-:Y:S01]  /*c940*/  FMUL.FTZ R4, R4, c[0x0][0x2ec] ;  /* 0x0000bb0004047a20 */ /* 0x000fe20000410000 */
[----:B---3--:R-:W-:Y:S01]  /*c950*/  FSEL R30, R30, -INF , !P1 ;  /* 0xff8000001e1e7808 */ /* 0x008fe20004800000 */
[----:B------:R-:W-:Y:S01]  /*c960*/  FMUL.FTZ R97, R5, c[0x0][0x2ec] ;  /* 0x0000bb0005617a20 */ /* 0x000fe20000410000 */
[----:B----4-:R-:W-:Y:S01]  /*c970*/  FSEL R138, R138, -INF , !P4 ;  /* 0xff8000008a8a7808 */ /* 0x010fe20006000000 */
[----:B------:R-:W-:Y:S01]  /*c980*/  FMUL.FTZ R6, R6, c[0x0][0x2ec] ;  /* 0x0000bb0006067a20 */ /* 0x000fe20000410000 */
[----:B-1----:R-:W-:Y:S01]  /*c990*/  FSEL R104, R104, -INF , !P3 ;  /* 0xff80000068687808 */ /* 0x002fe20005800000 */
[----:B------:R-:W1:Y:S01]  /*c9a0*/  MUFU.TANH R108, R23 ;  /* 0x00000017006c7308 */ /* 0x000e620000002400 */
[-C--:B------:R-:W-:Y:S01]  /*c9b0*/  ISETP.GE.AND P1, PT, R21, R0.reuse, PT ;  /* 0x000000001500720c */ /* 0x080fe20003f26270 */
[----:B------:R-:W-:Y:S01]  /*c9c0*/  FMUL.FTZ R7, R7, c[0x0][0x2ec] ;  /* 0x0000bb0007077a20 */ /* 0x000fe20000410000 */
[----:B------:R-:W-:-:S02]  /*c9d0*/  ISETP.GE.AND P3, PT, R9, R0, PT ;  /* 0x000000000900720c */ /* 0x000fc40003f66270 */
[----:B------:R-:W-:Y:S02]  /*c9e0*/  FSEL R141, R141, -INF , !P1 ;  /* 0xff8000008d8d7808 */ /* 0x000fe40004800000 */
[----:B------:R-:W-:Y:S01]  /*c9f0*/  IADD3 R11, R17, 0x28, RZ ;  /* 0x00000028110b7810 */ /* 0x000fe20007ffe0ff */
[----:B------:R-:W3:Y:S01]  /*ca00*/  MUFU.TANH R131, R16 ;  /* 0x0000001000837308 */ /* 0x000ee20000002400 */
[----:B-----5:R-:W-:Y:S02]  /*ca10*/  FSEL R12, R89, -INF , !P6 ;  /* 0xff800000590c7808 */ /* 0x020fe40007000000 */
[-C--:B------:R-:W-:Y:S02]  /*ca20*/  ISETP.GE.AND P6, PT, R19, R0.reuse, PT ;  /* 0x000000001300720c */ /* 0x080fe40003fc6270 */
[----:B------:R-:W-:Y:S02]  /*ca30*/  IADD3 R19, R17, 0x18, RZ ;  /* 0x0000001811137810 */ /* 0x000fe40007ffe0ff */
[----:B------:R-:W-:Y:S01]  /*ca40*/  FSEL R105, R105, -INF , !P6 ;  /* 0xff80000069697808 */ /* 0x000fe20007000000 */
[----:B------:R-:W-:Y:S01]  /*ca50*/  MUFU.TANH R137, R137 ;  /* 0x0000008900897308 */ /* 0x000fe20000002400 */
[----:B------:R-:W-:-:S02]  /*ca60*/  ISETP.GE.AND P5, PT, R19, R0, PT ;  /* 0x000000001300720c */ /* 0x000fc40003fa6270 */
[----:B------:R-:W-:Y:S02]  /*ca70*/  ISETP.GE.AND P6, PT, R19, R2, PT ;  /* 0x000000021300720c */ /* 0x000fe40003fc6270 */
[----:B------:R-:W-:Y:S02]  /*ca80*/  IADD3 R19, R17, 0x19, RZ ;  /* 0x0000001911137810 */ /* 0x000fe40007ffe0ff */
[----:B--2---:R-:W-:Y:S01]  /*ca90*/  FSEL R111, R111, -INF , !P5 ;  /* 0xff8000006f6f7808 */ /* 0x004fe20006800000 */
[----:B------:R-:W2:Y:S01]  /*caa0*/  MUFU.TANH R132, R18 ;  /* 0x0000001200847308 */ /* 0x000ea20000002400 */
[----:B------:R-:W-:Y:S02]  /*cab0*/  ISETP.GE.AND P4, PT, R19, R0, PT ;  /* 0x000000001300720c */ /* 0x000fe40003f86270 */
[----:B------:R-:W-:Y:S02]  /*cac0*/  ISETP.GE.AND P5, PT, R9, R2, PT ;  /* 0x000000020900720c */ /* 0x000fe40003fa6270 */
[----:B------:R-:W-:-:S02]  /*cad0*/  IADD3 R9, R17, 0x21, RZ ;  /* 0x0000002111097810 */ /* 0x000fc40007ffe0ff */
[----:B------:R-:W-:Y:S01]  /*cae0*/  FSEL R136, R136, -INF , !P6 ;  /* 0xff80000088887808 */ /* 0x000fe20007000000 */
[----:B------:R-:W4:Y:S01]  /*caf0*/  MUFU.TANH R134, R134 ;  /* 0x0000008600867308 */ /* 0x000f220000002400 */
[----:B------:R-:W-:Y:S02]  /*cb00*/  FSEL R107, R107, -INF , !P4 ;  /* 0xff8000006b6b7808 */ /* 0x000fe40006000000 */
[----:B------:R-:W-:Y:S02]  /*cb10*/  ISETP.GE.AND P1, PT, R19, R2, PT ;  /* 0x000000021300720c */ /* 0x000fe40003f26270 */
[C---:B------:R-:W-:Y:S02]  /*cb20*/  ISETP.GE.AND P6, PT, R9.reuse, R0, PT ;  /* 0x000000000900720c */ /* 0x040fe40003fc6270 */
[----:B------:R-:W-:Y:S01]  /*cb30*/  ISETP.GE.AND P4, PT, R9, R2, PT ;  /* 0x000000020900720c */ /* 0x000fe20003f86270 */
[----:B------:R-:W-:Y:S01]  /*cb40*/  MUFU.TANH R125, R125 ;  /* 0x0000007d007d7308 */ /* 0x000fe20000002400 */
[----:B------:R-:W-:-:S02]  /*cb50*/  IADD3 R9, R17, 0x29, RZ ;  /* 0x0000002911097810 */ /* 0x000fc40007ffe0ff */
[----:B-1----:R-:W-:Y:S02]  /*cb60*/  FSEL R108, R108, -INF , !P1 ;  /* 0xff8000006c6c7808 */ /* 0x002fe40004800000 */
[----:B---3--:R-:W-:Y:S02]  /*cb70*/  FSEL R131, R131, -INF , !P3 ;  /* 0xff80000083837808 */ /* 0x008fe40005800000 */
[----:B--2---:R-:W-:Y:S01]  /*cb80*/  FSEL R132, R132, -INF , !P5 ;  /* 0xff80000084847808 */ /* 0x004fe20006800000 */
[----:B------:R-:W1:Y:S01]  /*cb90*/  MUFU.TANH R110, R14 ;  /* 0x0000000e006e7308 */ /* 0x000e620000002400 */
[----:B------:R-:W-:Y:S02]  /*cba0*/  FSEL R137, R137, -INF , !P6 ;  /* 0xff80000089897808 */ /* 0x000fe40007000000 */
[C---:B------:R-:W-:Y:S02]  /*cbb0*/  ISETP.GE.AND P1, PT, R11.reuse, R0, PT ;  /* 0x000000000b00720c */ /* 0x040fe40003f26270 */
[----:B------:R-:W-:-:S02]  /*cbc0*/  ISETP.GE.AND P3, PT, R11, R2, PT ;  /* 0x000000020b00720c */ /* 0x000fc40003f66270 */
[C---:B------:R-:W-:Y:S01]  /*cbd0*/  ISETP.GE.AND P5, PT, R9.reuse, R0, PT ;  /* 0x000000000900720c */ /* 0x040fe20003fa6270 */
[----:B------:R-:W2:Y:S01]  /*cbe0*/  MUFU.TANH R130, R130 ;  /* 0x0000008200827308 */ /* 0x000ea20000002400 */
[----:B------:R-:W-:Y:S02]  /*cbf0*/  ISETP.GE.AND P6, PT, R9, R2, PT ;  /* 0x000000020900720c */ /* 0x000fe40003fc6270 */
[C---:B------:R-:W-:Y:S02]  /*cc00*/  IADD3 R9, R17.reuse, 0x30, RZ ;  /* 0x0000003011097810 */ /* 0x040fe40007ffe0ff */
[----:B------:R-:W-:Y:S02]  /*cc10*/  IADD3 R5, R17, 0x31, RZ ;  /* 0x0000003111057810 */ /* 0x000fe40007ffe0ff */
[----:B----4-:R-:W-:Y:S01]  /*cc20*/  FSEL R134, R134, -INF , !P4 ;  /* 0xff80000086867808 */ /* 0x010fe20006000000 */
[----:B------:R-:W3:Y:S01]  /*cc30*/  MUFU.TANH R101, R101 ;  /* 0x0000006500657308 */ /* 0x000ee20000002400 */
[----:B------:R-:W-:-:S02]  /*cc40*/  FSEL R139, R139, -INF , !P1 ;  /* 0xff8000008b8b7808 */ /* 0x000fc40004800000 */
[----:B-1----:R-:W-:Y:S02]  /*cc50*/  FSEL R110, R110, -INF , !P3 ;  /* 0xff8000006e6e7808 */ /* 0x002fe40005800000 */
[----:B------:R-:W-:Y:S02]  /*cc60*/  FSEL R125, R125, -INF , !P5 ;  /* 0xff8000007d7d7808 */ /* 0x000fe40006800000 */
[C---:B------:R-:W-:Y:S01]  /*cc70*/  ISETP.GE.AND P4, PT, R9.reuse, R0, PT ;  /* 0x000000000900720c */ /* 0x040fe20003f86270 */
[----:B------:R-:W1:Y:S01]  /*cc80*/  MUFU.TANH R98, R10 ;  /* 0x0000000a00627308 */ /* 0x000e620000002400 */
[----:B------:R-:W-:Y:S02]  /*cc90*/  ISETP.GE.AND P1, PT, R9, R2, PT ;  /* 0x000000020900720c */ /* 0x000fe40003f26270 */
[C---:B------:R-:W-:Y:S02]  /*cca0*/  ISETP.GE.AND P3, PT, R5.reuse, R0, PT ;  /* 0x000000000500720c */ /* 0x040fe40003f66270 */
[----:B------:R-:W-:-:S02]  /*ccb0*/  ISETP.GE.AND P5, PT, R5, R2, PT ;  /* 0x000000020500720c */ /* 0x000fc40003fa6270 */
[----:B------:R-:W-:Y:S01]  /*ccc0*/  IADD3 R5, R17, 0x38, RZ ;  /* 0x0000003811057810 */ /* 0x000fe20007ffe0ff */
[----:B------:R-:W4:Y:S01]  /*ccd0*/  MUFU.TANH R99, R99 ;  /* 0x0000006300637308 */ /* 0x000f220000002400 */
[----:B--2---:R-:W-:Y:S02]  /*cce0*/  FSEL R130, R130, -INF , !P6 ;  /* 0xff80000082827808 */ /* 0x004fe40007000000 */
[----:B---3--:R-:W-:Y:S02]  /*ccf0*/  FSEL R101, R101, -INF , !P4 ;  /* 0xff80000065657808 */ /* 0x008fe40006000000 */
[C---:B------:R-:W-:Y:S02]  /*cd00*/  ISETP.GE.AND P6, PT, R17.reuse, R0, PT ;  /* 0x000000001100720c */ /* 0x040fe40003fc6270 */
[----:B------:R-:W-:Y:S01]  /*cd10*/  ISETP.GE.AND P4, PT, R17, R2, PT ;  /* 0x000000021100720c */ /* 0x000fe20003f86270 */
[----:B------:R-:W2:Y:S01]  /*cd20*/  MUFU.TANH R96, R96 ;  /* 0x0000006000607308 */ /* 0x000ea20000002400 */
[----:B-1----:R-:W-:-:S02]  /*cd30*/  FSEL R98, R98, -INF , !P1 ;  /* 0xff80000062627808 */ /* 0x002fc40004800000 */
[----:B------:R-:W-:Y:S02]  /*cd40*/  ISETP.GE.AND P1, PT, R5, R0, PT ;  /* 0x000000000500720c */ /* 0x000fe40003f26270 */
[----:B------:R-:W-:Y:S02]  /*cd50*/  IADD3 R17, R17, 0x39, RZ ;  /* 0x0000003911117810 */ /* 0x000fe40007ffe0ff */
[----:B------:R-:W-:Y:S01]  /*cd60*/  FSEL R85, R85, -INF , !P6 ;  /* 0xff80000055557808 */ /* 0x000fe20007000000 */
[----:B------:R-:W1:Y:S01]  /*cd70*/  MUFU.TANH R103, R4 ;  /* 0x0000000400677308 */ /* 0x000e620000002400 */
[----:B----4-:R-:W-:Y:S01]  /*cd80*/  FSEL R99, R99, -INF , !P3 ;  /* 0xff80000063637808 */ /* 0x010fe20005800000 */
[----:B------:R-:W-:Y:S01]  /*cd90*/  BAR.SYNC.DEFER_BLOCKING 0x0 ;  /* 0x0000000000007b1d */ /* 0x000fe20000010000 */
[----:B------:R-:W-:-:S05]  /*cda0*/  ISETP.GE.AND P3, PT, R5, R2, PT ;  /* 0x000000020500720c */ /* 0x000fca0003f66270 */
[----:B------:R-:W3:Y:S01]  /*cdb0*/  MUFU.TANH R87, R87 ;  /* 0x0000005700577308 */ /* 0x000ee20000002400 */
[----:B--2---:R-:W-:Y:S02]  /*cdc0*/  FSEL R96, R96, -INF , !P5 ;  /* 0xff80000060607808 */ /* 0x004fe40006800000 */
        /* <DEDUP_REMOVED lines=71> */
.L_x_5348:
[----:B------:R-:W-:-:S05]  /*d240*/  IMAD.MOV.U32 R5, RZ, RZ, c[0x0][0x198] ;  /* 0x00006600ff057624 */ /* 0x000fca00078e00ff */
[----:B------:R-:W-:-:S04]  /*d250*/  LEA R5, -R5, RZ, 0x6 ;  /* 0x000000ff05057211 */ /* 0x000fc800078e31ff */
[----:B------:R-:W-:Y:S02]  /*d260*/  SHF.R.S32.HI R6, RZ, 0x1f, R5 ;  /* 0x0000001fff067819 */ /* 0x000fe40000011405 */
.L_x_5349:
[C---:B------:R-:W-:Y:S01]  /*d270*/  LEA R124, P0, R5.reuse, R124, 0x1 ;  /* 0x0000007c057c7211 */ /* 0x040fe200078008ff */
[----:B------:R-:W-:Y:S02]  /*d280*/  IMAD.MOV.U32 R2, RZ, RZ, c[0x0][0x198] ;  /* 0x00006600ff027624 */ /* 0x000fe400078e00ff */
[----:B------:R-:W-:Y:S01]  /*d290*/  IMAD.MOV.U32 R4, RZ, RZ, c[0x0][0x19c] ;  /* 0x00006700ff047624 */ /* 0x000fe200078e00ff */
[----:B------:R-:W-:Y:S02]  /*d2a0*/  LEA.HI.X R123, R5, R123, R6, 0x1, P0 ;  /* 0x0000007b057b7211 */ /* 0x000fe400000f0c06 */
[----:B------:R-:W-:-:S03]  /*d2b0*/  LEA R6, P0, R2, R124, 0x6 ;  /* 0x0000007c02067211 */ /* 0x000fc600078030ff */
[----:B------:R-:W-:Y:S01]  /*d2c0*/  IMAD.MOV.U32 R5, RZ, RZ, R123 ;  /* 0x000000ffff057224 */ /* 0x000fe200078e007b */
[----:B------:R-:W-:Y:S01]  /*d2d0*/  LEA.HI.X R7, R2, R123, R4, 0x6, P0 ;  /* 0x0000007b02077211 */ /* 0x000fe200000f3404 */
[----:B------:R-:W-:-:S05]  /*d2e0*/  IMAD.MOV.U32 R4, RZ, RZ, R124 ;  /* 0x000000ffff047224 */ /* 0x000fca00078e007c */
        /* <DEDUP_REMOVED lines=10> */
.L_x_5347:
        /* <DEDUP_REMOVED lines=44> */
[----:B------:R-:W-:Y:S01]  /*d650*/  FMUL.FTZ R95, R88, c[0x0][0x23c] ;  /* 0x00008f00585f7a20 */ /* 0x000fe20000410000 */
[----:B------:R-:W-:Y:S02]  /*d660*/  FSEL R100, R100, RZ, P1 ;  /* 0x000000ff64647208 */ /* 0x000fe40000800000 */
[----:B------:R-:W-:Y:S02]  /*d670*/  FSEL R5, R89, RZ, P1 ;  /* 0x000000ff59057208 */ /* 0x000fe40000800000 */
[----:B------:R-:W-:Y:S01]  /*d680*/  FSEL R95, R95, RZ, P0 ;  /* 0x000000ff5f5f7208 */ /* 0x000fe20000000000 */
[--C-:B------:R-:W-:Y:S01]  /*d690*/  FFMA.FTZ R92, R85, c[0x0][0x23c], -R100.reuse ;  /* 0x00008f00555c7a23 */ /* 0x100fe20000010864 */
[----:B------:R-:W-:Y:S01]  /*d6a0*/  FSEL R4, R88, RZ, P0 ;  /* 0x000000ff58047208 */ /* 0x000fe20000000000 */
[----:B------:R-:W-:-:S02]  /*d6b0*/  FFMA.FTZ R85, R29, c[0x0][0x23c], -R100 ;  /* 0x00008f001d557a23 */ /* 0x000fc40000010864 */
[--C-:B------:R-:W-:Y:S02]  /*d6c0*/  FFMA.FTZ R90, R0, c[0x0][0x23c], -R95.reuse ;  /* 0x00008f00005a7a23 */ /* 0x100fe4000001085f */
[----:B------:R-:W-:Y:S01]  /*d6d0*/  FFMA.FTZ R0, R30, c[0x0][0x23c], -R95 ;  /* 0x00008f001e007a23 */ /* 0x000fe2000001085f */
[----:B------:R-:W-:Y:S01]  /*d6e0*/  MUFU.EX2 R92, R92 ;  /* 0x0000005c005c7308 */ /* 0x000fe20000000800 */
[----:B------:R-:W1:Y:S01]  /*d6f0*/  LDSM.16.MT88.4 R28, [R114+0x7000] ;  /* 0x00700000721c783b */ /* 0x000e620000004200 */
[----:B------:R-:W-:Y:S02]  /*d700*/  FADD.FTZ R84, R84, -R5 ;  /* 0x8000000554547221 */ /* 0x000fe40000010000 */
[----:B------:R-:W-:Y:S02]  /*d710*/  FADD.FTZ R3, R3, -R4 ;  /* 0x8000000403037221 */ /* 0x000fe40000010000 */
[----:B------:R-:W-:Y:S02]  /*d720*/  FMUL.FTZ R84, R84, c[0x0][0x23c] ;  /* 0x00008f0054547a20 */ /* 0x000fe40000410000 */
[----:B------:R-:W-:Y:S01]  /*d730*/  FMUL.FTZ R3, R3, c[0x0][0x23c] ;  /* 0x00008f0003037a20 */ /* 0x000fe20000410000 */
[----:B------:R-:W-:Y:S01]  /*d740*/  MUFU.EX2 R85, R85 ;  /* 0x0000005500557308 */ /* 0x000fe20000000800 */
[----:B------:R-:W-:-:S02]  /*d750*/  FFMA.FTZ R87, R13, c[0x0][0x23c], -R100 ;  /* 0x00008f000d577a23 */ /* 0x000fc40000010864 */
[--C-:B------:R-:W-:Y:S02]  /*d760*/  FFMA.FTZ R86, R15, c[0x0][0x23c], -R100.reuse ;  /* 0x00008f000f567a23 */ /* 0x100fe40000010864 */
[--C-:B------:R-:W-:Y:S02]  /*d770*/  FFMA.FTZ R2, R12, c[0x0][0x23c], -R95.reuse ;  /* 0x00008f000c027a23 */ /* 0x100fe4000001085f */
[----:B------:R-:W-:Y:S01]  /*d780*/  FFMA.FTZ R91, R8, c[0x0][0x23c], -R95 ;  /* 0x00008f00085b7a23 */ /* 0x000fe2000001085f */
[----:B------:R-:W2:Y:S01]  /*d790*/  MUFU.EX2 R84, R84 ;  /* 0x0000005400547308 */ /* 0x000ea20000000800 */
[----:B------:R-:W-:Y:S01]  /*d7a0*/  LDSM.16.MT88.4 R12, [R114+0x6000] ;  /* 0x00600000720c783b */ /* 0x000fe20000004200 */
[--C-:B------:R-:W-:Y:S02]  /*d7b0*/  FFMA.FTZ R109, R105, c[0x0][0x23c], -R100.reuse ;  /* 0x00008f00696d7a23 */ /* 0x100fe40000010864 */
[--C-:B------:R-:W-:Y:S02]  /*d7c0*/  FFMA.FTZ R105, R111, c[0x0][0x23c], -R100.reuse ;  /* 0x00008f006f697a23 */ /* 0x100fe40000010864 */
[----:B------:R-:W-:-:S02]  /*d7d0*/  FFMA.FTZ R102, R107, c[0x0][0x23c], -R100 ;  /* 0x00008f006b667a23 */ /* 0x000fc40000010864 */
[----:B------:R-:W3:Y:S01]  /*d7e0*/  MUFU.EX2 R3, R3 ;  /* 0x0000000300037308 */ /* 0x000ee20000000800 */
[----:B------:R-:W-:Y:S02]  /*d7f0*/  FFMA.FTZ R106, R141, c[0x0][0x23c], -R100 ;  /* 0x00008f008d6a7a23 */ /* 0x000fe40000010864 */
[--C-:B------:R-:W-:Y:S02]  /*d800*/  FFMA.FTZ R107, R138, c[0x0][0x23c], -R95.reuse ;  /* 0x00008f008a6b7a23 */ /* 0x100fe4000001085f */
[--C-:B------:R-:W-:Y:S02]  /*d810*/  FFMA.FTZ R104, R104, c[0x0][0x23c], -R95.reuse ;  /* 0x00008f0068687a23 */ /* 0x100fe4000001085f */
[----:B------:R-:W-:Y:S01]  /*d820*/  FFMA.FTZ R111, R136, c[0x0][0x23c], -R95 ;  /* 0x00008f00886f7a23 */ /* 0x000fe2000001085f */
[----:B------:R-:W4:Y:S01]  /*d830*/  MUFU.EX2 R87, R87 ;  /* 0x0000005700577308 */ /* 0x000f220000000800 */
[-C--:B--2---:R-:W-:Y:S02]  /*d840*/  FMUL.FTZ R24, R64, R84.reuse ;  /* 0x0000005440187220 */ /* 0x084fe40000410000 */
[----:B------:R-:W-:-:S02]  /*d850*/  FMUL.FTZ R25, R65, R84 ;  /* 0x0000005441197220 */ /* 0x000fc40000410000 */
[-C--:B------:R-:W-:Y:S02]  /*d860*/  FMUL.FTZ R60, R60, R84.reuse ;  /* 0x000000543c3c7220 */ /* 0x080fe40000410000 */
[----:B------:R-:W-:Y:S01]  /*d870*/  FMUL.FTZ R61, R61, R84 ;  /* 0x000000543d3d7220 */ /* 0x000fe20000410000 */
[----:B------:R-:W2:Y:S01]  /*d880*/  MUFU.EX2 R86, R86 ;  /* 0x0000005600567308 */ /* 0x000ea20000000800 */
[-C--:B---3--:R-:W-:Y:S02]  /*d890*/  FMUL.FTZ R26, R66, R3.reuse ;  /* 0x00000003421a7220 */ /* 0x088fe40000410000 */
[-C--:B------:R-:W-:Y:S02]  /*d8a0*/  FMUL.FTZ R27, R67, R3.reuse ;  /* 0x00000003431b7220 */ /* 0x080fe40000410000 */
[----:B------:R-:W3:Y:S01]  /*d8b0*/  LDSM.16.MT88.4 R64, [R112+0x7000] ;  /* 0x007000007040783b */ /* 0x000ee20000004200 */
[-C--:B------:R-:W-:Y:S02]  /*d8c0*/  FMUL.FTZ R62, R62, R3.reuse ;  /* 0x000000033e3e7220 */ /* 0x080fe40000410000 */
[----:B------:R-:W-:Y:S01]  /*d8d0*/  MUFU.EX2 R90, R90 ;  /* 0x0000005a005a7308 */ /* 0x000fe20000000800 */
[----:B----4-:R-:W-:Y:S01]  /*d8e0*/  F2FP.BF16.PACK_AB R4, R87, R92 ;  /* 0x0000005c5704723e */ /* 0x010fe200000010ff */
[----:B------:R-:W-:-:S02]  /*d8f0*/  FMUL.FTZ R63, R63, R3 ;  /* 0x000000033f3f7220 */ /* 0x000fc40000410000 */
[-C--:B------:R-:W-:Y:S02]  /*d900*/  FMUL.FTZ R32, R56, R84.reuse ;  /* 0x0000005438207220 */ /* 0x080fe40000410000 */
[----:B------:R-:W-:Y:S02]  /*d910*/  FMUL.FTZ R33, R57, R84 ;  /* 0x0000005439217220 */ /* 0x000fe40000410000 */
[----:B------:R-:W4:Y:S01]  /*d920*/  MUFU.EX2 R2, R2 ;  /* 0x0000000200027308 */ /* 0x000f220000000800 */
[----:B--2---:R-:W-:Y:S01]  /*d930*/  F2FP.BF16.PACK_AB R6, R85, R86 ;  /* 0x000000565506723e */ /* 0x004fe200000010ff */
[-C--:B------:R-:W-:Y:S02]  /*d940*/  FMUL.FTZ R34, R58, R3.reuse ;  /* 0x000000033a227220 */ /* 0x080fe40000410000 */
[----:B------:R-:W-:Y:S02]  /*d950*/  FMUL.FTZ R35, R59, R3 ;  /* 0x000000033b237220 */ /* 0x000fe40000410000 */
[-C--:B------:R-:W-:Y:S01]  /*d960*/  FMUL.FTZ R52, R52, R84.reuse ;  /* 0x0000005434347220 */ /* 0x080fe20000410000 */
[----:B------:R-:W-:Y:S01]  /*d970*/  LDSM.16.MT88.4 R56, [R112+0x6400] ;  /* 0x006400007038783b */ /* 0x000fe20000004200 */
[----:B------:R-:W-:Y:S01]  /*d980*/  MUFU.EX2 R0, R0 ;  /* 0x0000000000007308 */ /* 0x000fe20000000800 */
[----:B------:R-:W-:-:S02]  /*d990*/  FMUL.FTZ R53, R53, R84 ;  /* 0x0000005435357220 */ /* 0x000fc40000410000 */
[-C--:B------:R-:W-:Y:S02]  /*d9a0*/  FMUL.FTZ R54, R54, R3.reuse ;  /* 0x0000000336367220 */ /* 0x080fe40000410000 */
[-C--:B------:R-:W-:Y:S02]  /*d9b0*/  FMUL.FTZ R55, R55, R3.reuse ;  /* 0x0000000337377220 */ /* 0x080fe40000410000 */
[----:B------:R-:W-:Y:S01]  /*d9c0*/  FMUL.FTZ R36, R36, R84 ;  /* 0x0000005424247220 */ /* 0x000fe20000410000 */
[----:B------:R-:W2:Y:S01]  /*d9d0*/  MUFU.EX2 R91, R91 ;  /* 0x0000005b005b7308 */ /* 0x000ea20000000800 */
[----:B----4-:R-:W-:Y:S01]  /*d9e0*/  F2FP.BF16.PACK_AB R5, R2, R90 ;  /* 0x0000005a0205723e */ /* 0x010fe200000010ff */
[----:B------:R-:W-:Y:S02]  /*d9f0*/  FMUL.FTZ R37, R37, R84 ;  /* 0x0000005425257220 */ /* 0x000fe40000410000 */
[-C--:B------:R-:W-:Y:S02]  /*da00*/  FMUL.FTZ R38, R38, R3.reuse ;  /* 0x0000000326267220 */ /* 0x080fe40000410000 */
[----:B------:R-:W-:-:S02]  /*da10*/  FMUL.FTZ R39, R39, R3 ;  /* 0x0000000327277220 */ /* 0x000fc40000410000 */
[-C--:B------:R-:W-:Y:S01]  /*da20*/  FMUL.FTZ R40, R40, R84.reuse ;  /* 0x0000005428287220 */ /* 0x080fe20000410000 */
[----:B------:R-:W-:Y:S01]  /*da30*/  MUFU.EX2 R109, R109 ;  /* 0x0000006d006d7308 */ /* 0x000fe20000000800 */
[----:B------:R-:W-:Y:S02]  /*da40*/  FMUL.FTZ R41, R41, R84 ;  /* 0x0000005429297220 */ /* 0x000fe40000410000 */
[-C--:B------:R-:W-:Y:S02]  /*da50*/  FMUL.FTZ R42, R42, R3.reuse ;  /* 0x000000032a2a7220 */ /* 0x080fe40000410000 */
[----:B------:R-:W-:Y:S01]  /*da60*/  FMUL.FTZ R43, R43, R3 ;  /* 0x000000032b2b7220 */ /* 0x000fe20000410000 */
[----:B--2---:R-:W-:Y:S01]  /*da70*/  F2FP.BF16.PACK_AB R7, R91, R0 ;  /* 0x000000005b07723e */ /* 0x004fe200000010ff */
[-C--:B------:R-:W-:Y:S01]  /*da80*/  FMUL.FTZ R8, R80, R84.reuse ;  /* 0x0000005450087220 */ /* 0x080fe20000410000 */
[----:B------:R-:W2:Y:S01]  /*da90*/  MUFU.EX2 R106, R106 ;  /* 0x0000006a006a7308 */ /* 0x000ea20000000800 */
[----:B------:R-:W-:-:S02]  /*daa0*/  FMUL.FTZ R9, R81, R84 ;  /* 0x0000005451097220 */ /* 0x000fc40000410000 */
[-C--:B------:R-:W-:Y:S02]  /*dab0*/  FMUL.FTZ R10, R82, R3.reuse ;  /* 0x00000003520a7220 */ /* 0x080fe40000410000 */
[C---:B-1----:R-:W-:Y:S01]  /*dac0*/  HMMA.16816.F32.BF16 R24, R4.reuse, R28, R24 ;  /* 0x0000001c0418723c */ /* 0x042fe20000041818 */
        /* <DEDUP_REMOVED lines=8> */
[----:B------:R-:W-:Y:S01]  /*db50*/  FFMA.FTZ R108, R108, c[0x0][0x23c], -R95 ;  /* 0x00008f006c6c7a23 */ /* 0x000fe2000001085f */
[----:B------:R-:W-:Y:S01]  /*db60*/  MUFU.EX2 R102, R102 ;  /* 0x0000006600667308 */ /* 0x000fe20000000800 */
[-C--:B------:R-:W-:Y:S02]  /*db70*/  FMUL.FTZ R16, R72, R84.reuse ;  /* 0x0000005448107220 */ /* 0x080fe40000410000 */
[C---:B---3--:R-:W-:Y:S01]  /*db80*/  HMMA.16816.F32.BF16 R32, R4.reuse, R64, R32 ;  /* 0x000000400420723c */ /* 0x048fe20000041820 */
[-C--:B------:R-:W-:Y:S02]  /*db90*/  FMUL.FTZ R17, R73, R84.reuse ;  /* 0x0000005449117220 */ /* 0x080fe40000410000 */
[-C--:B------:R-:W-:Y:S02]  /*dba0*/  FMUL.FTZ R18, R74, R3.reuse ;  /* 0x000000034a127220 */ /* 0x080fe40000410000 */
[----:B------:R-:W-:Y:S01]  /*dbb0*/  FMUL.FTZ R19, R75, R3 ;  /* 0x000000034b137220 */ /* 0x000fe20000410000 */
[----:B------:R-:W-:Y:S01]  /*dbc0*/  MUFU.EX2 R107, R107 ;  /* 0x0000006b006b7308 */ /* 0x000fe20000000800 */
[-C--:B------:R-:W-:Y:S01]  /*dbd0*/  FMUL.FTZ R68, R68, R84.reuse ;  /* 0x0000005444447220 */ /* 0x080fe20000410000 */
[----:B------:R-:W-:Y:S01]  /*dbe0*/  HMMA.16816.F32.BF16 R52, R4, R66, R52 ;  /* 0x000000420434723c */ /* 0x000fe20000041834 */
[----:B------:R-:W3:Y:S01]  /*dbf0*/  LDSM.16.MT88.4 R64, [R112+0x8000] ;  /* 0x008000007040783b */ /* 0x000ee20000004200 */
[----:B------:R-:W-:-:S02]  /*dc00*/  FMUL.FTZ R69, R69, R84 ;  /* 0x0000005445457220 */ /* 0x000fc40000410000 */
[-C--:B------:R-:W-:Y:S02]  /*dc10*/  FMUL.FTZ R70, R70, R3.reuse ;  /* 0x0000000346467220 */ /* 0x080fe40000410000 */
[-C--:B------:R-:W-:Y:S01]  /*dc20*/  FMUL.FTZ R71, R71, R3.reuse ;  /* 0x0000000347477220 */ /* 0x080fe20000410000 */
[----:B------:R-:W4:Y:S01]  /*dc30*/  MUFU.EX2 R104, R104 ;  /* 0x0000006800687308 */ /* 0x000f220000000800 */
[C---:B------:R-:W-:Y:S01]  /*dc40*/  HMMA.16816.F32.BF16 R8, R4.reuse, R12, R8 ;  /* 0x0000000c0408723c */ /* 0x040fe20000041808 */
[-C--:B------:R-:W-:Y:S02]  /*dc50*/  FMUL.FTZ R44, R44, R84.reuse ;  /* 0x000000542c2c7220 */ /* 0x080fe40000410000 */
[-C--:B------:R-:W-:Y:S02]  /*dc60*/  FMUL.FTZ R45, R45, R84.reuse ;  /* 0x000000542d2d7220 */ /* 0x080fe40000410000 */
[-C--:B------:R-:W-:Y:S02]  /*dc70*/  FMUL.FTZ R46, R46, R3.reuse ;  /* 0x000000032e2e7220 */ /* 0x080fe40000410000 */
[----:B------:R-:W-:Y:S01]  /*dc80*/  MUFU.EX2 R111, R111 ;  /* 0x0000006f006f7308 */ /* 0x000fe20000000800 */
[----:B------:R-:W-:Y:S01]  /*dc90*/  HMMA.16816.F32.BF16 R12, R4, R14, R76 ;  /* 0x0000000e040c723c */ /* 0x000fe2000004184c */
[----:B------:R-:W-:Y:S01]  /*dca0*/  FMUL.FTZ R47, R47, R3 ;  /* 0x000000032f2f7220 */ /* 0x000fe20000410000 */
[----:B------:R-:W-:Y:S01]  /*dcb0*/  LDSM.16.MT88.4 R76, [R114+0x6c00] ;  /* 0x006c0000724c783b */ /* 0x000fe20000004200 */
[----:B------:R-:W-:-:S02]  /*dcc0*/  FMUL.FTZ R48, R48, R84 ;  /* 0x0000005430307220 */ /* 0x000fc40000410000 */
[----:B------:R-:W-:Y:S02]  /*dcd0*/  FMUL.FTZ R49, R49, R84 ;  /* 0x0000005431317220 */ /* 0x000fe40000410000 */
[----:B------:R-:W5:Y:S01]  /*dce0*/  MUFU.EX2 R108, R108 ;  /* 0x0000006c006c7308 */ /* 0x000f620000000800 */
[C---:B------:R-:W-:Y:S01]  /*dcf0*/  HMMA.16816.F32.BF16 R16, R4.reuse, R20, R16 ;  /* 0x000000140410723c */ /* 0x040fe20000041810 */
[-C--:B------:R-:W-:Y:S02]  /*dd00*/  FMUL.FTZ R50, R50, R3.reuse ;  /* 0x0000000332327220 */ /* 0x080fe40000410000 */
[----:B------:R-:W-:Y:S02]  /*dd10*/  FMUL.FTZ R51, R51, R3 ;  /* 0x0000000333337220 */ /* 0x000fe40000410000 */
[--C-:B------:R-:W-:Y:S02]  /*dd20*/  FFMA.FTZ R136, R131, c[0x0][0x23c], -R100.reuse ;  /* 0x00008f0083887a23 */ /* 0x100fe40000010864 */
[--C-:B------:R-:W-:Y:S01]  /*dd30*/  FFMA.FTZ R131, R139, c[0x0][0x23c], -R100.reuse ;  /* 0x00008f008b837a23 */ /* 0x100fe20000010864 */
[----:B-1----:R-:W-:Y:S01]  /*dd40*/  HMMA.16816.F32.BF16 R36, R4, R60, R36 ;  /* 0x0000003c0424723c */ /* 0x002fe20000041824 */
[----:B------:R-:W-:-:S02]  /*dd50*/  FFMA.FTZ R138, R125, c[0x0][0x23c], -R100 ;  /* 0x00008f007d8a7a23 */ /* 0x000fc40000010864 */
[--C-:B------:R-:W-:Y:S01]  /*dd60*/  FFMA.FTZ R137, R137, c[0x0][0x23c], -R100.reuse ;  /* 0x00008f0089897a23 */ /* 0x100fe20000010864 */
[----:B------:R-:W1:Y:S01]  /*dd70*/  MUFU.EX2 R136, R136 ;  /* 0x0000008800887308 */ /* 0x000e620000000800 */
[--C-:B------:R-:W-:Y:S02]  /*dd80*/  FFMA.FTZ R132, R132, c[0x0][0x23c], -R95.reuse ;  /* 0x00008f0084847a23 */ /* 0x100fe4000001085f */
[--C-:B------:R-:W-:Y:S01]  /*dd90*/  FFMA.FTZ R139, R134, c[0x0][0x23c], -R95.reuse ;  /* 0x00008f00868b7a23 */ /* 0x100fe2000001085f */
[----:B------:R-:W-:Y:S01]  /*dda0*/  HMMA.16816.F32.BF16 R40, R4, R62, R40 ;  /* 0x0000003e0428723c */ /* 0x000fe20000041828 */
[----:B------:R-:W1:Y:S01]  /*ddb0*/  LDSM.16.MT88.4 R60, [R114+0x6400] ;  /* 0x00640000723c783b */ /* 0x000e620000004200 */
[--C-:B------:R-:W-:Y:S02]  /*ddc0*/  FFMA.FTZ R110, R110, c[0x0][0x23c], -R95.reuse ;  /* 0x00008f006e6e7a23 */ /* 0x100fe4000001085f */
[----:B------:R-:W-:Y:S01]  /*ddd0*/  FFMA.FTZ R125, R130, c[0x0][0x23c], -R95 ;  /* 0x00008f00827d7a23 */ /* 0x000fe2000001085f */
[----:B------:R-:W1:Y:S01]  /*dde0*/  MUFU.EX2 R137, R137 ;  /* 0x0000008900897308 */ /* 0x000e620000000800 */
[----:B------:R-:W-:-:S02]  /*ddf0*/  FFMA.FTZ R130, R99, c[0x0][0x23c], -R100 ;  /* 0x00008f0063827a23 */ /* 0x000fc40000010864 */
[C---:B------:R-:W-:Y:S01]  /*de00*/  HMMA.16816.F32.BF16 R20, R4.reuse, R22, R68 ;  /* 0x000000160414723c */ /* 0x040fe20000041844 */
[--C-:B------:R-:W-:Y:S01]  /*de10*/  FFMA.FTZ R101, R101, c[0x0][0x23c], -R100.reuse ;  /* 0x00008f0065657a23 */ /* 0x100fe20000010864 */
[----:B------:R-:W-:Y:S01]  /*de20*/  LDSM.16.MT88.4 R68, [R112+0x6c00] ;  /* 0x006c00007044783b */ /* 0x000fe20000004200 */
[--C-:B------:R-:W-:Y:S02]  /*de30*/  FFMA.FTZ R99, R103, c[0x0][0x23c], -R100.reuse ;  /* 0x00008f0067637a23 */ /* 0x100fe40000010864 */
[----:B------:R-:W-:Y:S01]  /*de40*/  MUFU.EX2 R131, R131 ;  /* 0x0000008300837308 */ /* 0x000fe20000000800 */
[----:B------:R-:W-:Y:S02]  /*de50*/  FFMA.FTZ R100, R97, c[0x0][0x23c], -R100 ;  /* 0x00008f0061647a23 */ /* 0x000fe40000010864 */
[----:B---3--:R-:W-:Y:S01]  /*de60*/  HMMA.16816.F32.BF16 R44, R4, R64, R44 ;  /* 0x00000040042c723c */ /* 0x008fe2000004182c */
[--C-:B------:R-:W-:Y:S02]  /*de70*/  FFMA.FTZ R97, R98, c[0x0][0x23c], -R95.reuse ;  /* 0x00008f0062617a23 */ /* 0x100fe4000001085f */
[----:B------:R-:W-:-:S02]  /*de80*/  FFMA.FTZ R96, R96, c[0x0][0x23c], -R95 ;  /* 0x00008f0060607a23 */ /* 0x000fc4000001085f */
[----:B------:R-:W-:Y:S01]  /*de90*/  MUFU.EX2 R138, R138 ;  /* 0x0000008a008a7308 */ /* 0x000fe20000000800 */
[--C-:B------:R-:W-:Y:S02]  /*dea0*/  FFMA.FTZ R94, R94, c[0x0][0x23c], -R95.reuse ;  /* 0x00008f005e5e7a23 */ /* 0x100fe4000001085f */
[----:B------:R-:W-:Y:S01]  /*deb0*/  HMMA.16816.F32.BF16 R4, R4, R66, R48 ;  /* 0x000000420404723c */ /* 0x000fe20000041830 */
[----:B------:R-:W3:Y:S01]  /*dec0*/  LDSM.16.MT88.4 R64, [R114+0x7400] ;  /* 0x007400007240783b */ /* 0x000ee20000004200 */
[----:B------:R-:W-:Y:S02]  /*ded0*/  FFMA.FTZ R93, R93, c[0x0][0x23c], -R95 ;  /* 0x00008f005d5d7a23 */ /* 0x000fe4000001085f */
[----:B------:R-:W-:Y:S01]  /*dee0*/  FFMA.FTZ R84, R135, R84, R92 ;  /* 0x0000005487547223 */ /* 0x000fe2000001005c */
[----:B------:R-:W-:Y:S01]  /*def0*/  MUFU.EX2 R132, R132 ;  /* 0x0000008400847308 */ /* 0x000fe20000000800 */
[----:B------:R-:W-:Y:S01]  /*df00*/  FFMA.FTZ R3, R133, R3, R90 ;  /* 0x0000000385037223 */ /* 0x000fe2000001005a */
[----:B--2---:R-:W-:Y:S01]  /*df10*/  F2FP.BF16.PACK_AB R48, R106, R109 ;  /* 0x0000006d6a30723e */ /* 0x004fe200000010ff */
[----:B------:R-:W-:Y:S01]  /*df20*/  FADD.FTZ R87, R87, R84 ;  /* 0x0000005457577221 */ /* 0x000fe20000010000 */
[----:B----4-:R-:W-:Y:S01]  /*df30*/  F2FP.BF16.PACK_AB R49, R104, R107 ;  /* 0x0000006b6831723e */ /* 0x010fe200000010ff */
[----:B------:R-:W-:Y:S01]  /*df40*/  FADD.FTZ R3, R2, R3 ;  /* 0x0000000302037221 */ /* 0x000fe20000010000 */
[----:B------:R-:W-:Y:S01]  /*df50*/  F2FP.BF16.PACK_AB R50, R102, R105 ;  /* 0x000000696632723e */ /* 0x000fe200000010ff */
[----:B------:R-:W-:Y:S01]  /*df60*/  FADD.FTZ R86, R86, R87 ;  /* 0x0000005756567221 */ /* 0x000fe20000010000 */
[----:B-----5:R-:W-:Y:S01]  /*df70*/  F2FP.BF16.PACK_AB R51, R108, R111 ;  /* 0x0000006f6c33723e */ /* 0x020fe200000010ff */
[----:B------:R-:W2:Y:S01]  /*df80*/  MUFU.EX2 R139, R139 ;  /* 0x0000008b008b7308 */ /* 0x000ea20000000800 */
[----:B------:R-:W-:Y:S01]  /*df90*/  FADD.FTZ R2, R0, R3 ;  /* 0x0000000300027221 */ /* 0x000fe20000010000 */
[----:B------:R-:W-:Y:S01]  /*dfa0*/  MOV R84, R89 ;  /* 0x0000005900547202 */ /* 0x000fe20000000f00 */
[----:B------:R-:W-:-:S02]  /*dfb0*/  FADD.FTZ R0, R85, R86 ;  /* 0x0000005655007221 */ /* 0x000fc40000010000 */
[----:B------:R-:W-:Y:S01]  /*dfc0*/  FADD.FTZ R2, R91, R2 ;  /* 0x000000025b027221 */ /* 0x000fe20000010000 */
[C---:B-1----:R-:W-:Y:S01]  /*dfd0*/  HMMA.16816.F32.BF16 R8, R48.reuse, R60, R8 ;  /* 0x0000003c3008723c */ /* 0x042fe20000041808 */
[----:B------:R-:W-:Y:S01]  /*dfe0*/  FADD.FTZ R109, R109, R0 ;  /* 0x000000006d6d7221 */ /* 0x000fe20000010000 */
[----:B------:R-:W-:Y:S01]  /*dff0*/  MUFU.EX2 R110, R110 ;  /* 0x0000006e006e7308 */ /* 0x000fe20000000800 */
[----:B------:R-:W-:Y:S02]  /*e000*/  FADD.FTZ R107, R107, R2 ;  /* 0x000000026b6b7221 */ /* 0x000fe40000010000 */
[----:B------:R-:W-:Y:S02]  /*e010*/  FADD.FTZ R106, R106, R109 ;  /* 0x0000006d6a6a7221 */ /* 0x000fe40000010000 */
[----:B------:R-:W-:Y:S01]  /*e020*/  FADD.FTZ R104, R104, R107 ;  /* 0x0000006b68687221 */ /* 0x000fe20000010000 */
[----:B------:R-:W-:Y:S01]  /*e030*/  HMMA.16816.F32.BF16 R12, R48, R62, R12 ;  /* 0x0000003e300c723c */ /* 0x000fe2000004180c */
[----:B------:R-:W1:Y:S01]  /*e040*/  LDSM.16.MT88.4 R60, [R112+0x7400] ;  /* 0x00740000703c783b */ /* 0x000e620000004200 */
[----:B------:R-:W4:Y:S01]  /*e050*/  MUFU.EX2 R125, R125 ;  /* 0x0000007d007d7308 */ /* 0x000f220000000800 */
[----:B------:R-:W-:-:S04]  /*e060*/  FADD.FTZ R3, R105, R106 ;  /* 0x0000006a69037221 */ /* 0x000fc80000010000 */
[----:B------:R-:W-:Y:S01]  /*e070*/  FADD.FTZ R3, R102, R3 ;  /* 0x0000000366037221 */ /* 0x000fe20000010000 */
[----:B------:R-:W-:Y:S02]  /*e080*/  HMMA.16816.F32.BF16 R16, R48, R56, R16 ;  /* 0x000000383010723c */ /* 0x000fe40000041810 */
[----:B------:R-:W-:Y:S01]  /*e090*/  MUFU.EX2 R101, R101 ;  /* 0x0000006500657308 */ /* 0x000fe20000000800 */
[----:B------:R-:W-:Y:S01]  /*e0a0*/  FADD.FTZ R0, R136, R3 ;  /* 0x0000000388007221 */ /* 0x000fe20000010000 */
[----:B------:R-:W-:-:S03]  /*e0b0*/  MOV R3, R88 ;  /* 0x0000005800037202 */ /* 0x000fc60000000f00 */
[C---:B------:R-:W-:Y:S01]  /*e0c0*/  FADD.FTZ R0, R137.reuse, R0 ;  /* 0x0000000089007221 */ /* 0x040fe20000010000 */
[C---:B------:R-:W-:Y:S01]  /*e0d0*/  HMMA.16816.F32.BF16 R20, R48.reuse, R58, R20 ;  /* 0x0000003a3014723c */ /* 0x040fe20000041814 */
[----:B------:R-:W5:Y:S01]  /*e0e0*/  LDSM.16.MT88.4 R56, [R114+0x8400] ;  /* 0x008400007238783b */ /* 0x000f620000004200 */
[----:B------:R-:W1:Y:S06]  /*e0f0*/  MUFU.EX2 R130, R130 ;  /* 0x0000008200827308 */ /* 0x000e6c0000000800 */
[C---:B---3--:R-:W-:Y:S02]  /*e100*/  HMMA.16816.F32.BF16 R24, R48.reuse, R64, R24 ;  /* 0x000000403018723c */ /* 0x048fe40000041818 */
[----:B------:R-:W-:Y:S06]  /*e110*/  MUFU.EX2 R99, R99 ;  /* 0x0000006300637308 */ /* 0x000fec0000000800 */
[C---:B------:R-:W-:Y:S01]  /*e120*/  HMMA.16816.F32.BF16 R28, R48.reuse, R66, R28 ;  /* 0x00000042301c723c */ /* 0x040fe2000004181c */
[----:B------:R-:W-:Y:S01]  /*e130*/  LDSM.16.MT88.4 R64, [R112+0x6800] ;  /* 0x006800007040783b */ /* 0x000fe20000004200 */
[----:B------:R-:W-:Y:S06]  /*e140*/  MUFU.EX2 R100, R100 ;  /* 0x0000006400647308 */ /* 0x000fec0000000800 */
[C---:B-1----:R-:W-:Y:S02]  /*e150*/  HMMA.16816.F32.BF16 R32, R48.reuse, R60, R32 ;  /* 0x0000003c3020723c */ /* 0x042fe40000041820 */
[----:B------:R-:W-:Y:S06]  /*e160*/  MUFU.EX2 R97, R97 ;  /* 0x0000006100617308 */ /* 0x000fec0000000800 */
[C---:B------:R-:W-:Y:S01]  /*e170*/  HMMA.16816.F32.BF16 R52, R48.reuse, R62, R52 ;  /* 0x0000003e3034723c */ /* 0x040fe20000041834 */
[----:B------:R-:W1:Y:S01]  /*e180*/  LDSM.16.MT88.4 R60, [R112+0x8400] ;  /* 0x00840000703c783b */ /* 0x000e620000004200 */
[----:B------:R-:W3:Y:S06]  /*e190*/  MUFU.EX2 R96, R96 ;  /* 0x0000006000607308 */ /* 0x000eec0000000800 */
[C---:B-----5:R-:W-:Y:S02]  /*e1a0*/  HMMA.16816.F32.BF16 R36, R48.reuse, R56, R36 ;  /* 0x000000383024723c */ /* 0x060fe40000041824 */
[----:B------:R-:W-:Y:S06]  /*e1b0*/  MUFU.EX2 R94, R94 ;  /* 0x0000005e005e7308 */ /* 0x000fec0000000800 */
[C---:B------:R-:W-:Y:S01]  /*e1c0*/  HMMA.16816.F32.BF16 R40, R48.reuse, R58, R40 ;  /* 0x0000003a3028723c */ /* 0x040fe20000041828 */
[----:B------:R-:W5:Y:S01]  /*e1d0*/  LDSM.16.MT88.4 R56, [R114+0x6800] ;  /* 0x006800007238783b */ /* 0x000f620000004200 */
[----:B------:R-:W1:Y:S06]  /*e1e0*/  MUFU.EX2 R93, R93 ;  /* 0x0000005d005d7308 */ /* 0x000e6c0000000800 */
[C---:B-1----:R-:W-:Y:S08]  /*e1f0*/  HMMA.16816.F32.BF16 R44, R48.reuse, R60, R44 ;  /* 0x0000003c302c723c */ /* 0x042ff0000004182c */
[----:B------:R-:W-:Y:S01]  /*e200*/  HMMA.16816.F32.BF16 R4, R48, R62, R4 ;  /* 0x0000003e3004723c */ /* 0x000fe20000041804 */
[----:B------:R-:W1:Y:S06]  /*e210*/  LDSM.16.MT88.4 R60, [R114+0x7800] ;  /* 0x00780000723c783b */ /* 0x000e6c0000004200 */
[----:B------:R-:W-:-:S02]  /*e220*/  F2FP.BF16.PACK_AB R48, R137, R136 ;  /* 0x000000888930723e */ /* 0x000fc400000010ff */
[----:B--2---:R-:W-:Y:S02]  /*e230*/  F2FP.BF16.PACK_AB R49, R139, R132 ;  /* 0x000000848b31723e */ /* 0x004fe400000010ff */
[----:B------:R-:W-:Y:S01]  /*e240*/  F2FP.BF16.PACK_AB R50, R138, R131 ;  /* 0x000000838a32723e */ /* 0x000fe200000010ff */
[----:B------:R-:W-:Y:S01]  /*e250*/  FADD.FTZ R131, R131, R0 ;  /* 0x0000000083837221 */ /* 0x000fe20000010000 */
[----:B----4-:R-:W-:-:S03]  /*e260*/  F2FP.BF16.PACK_AB R51, R125, R110 ;  /* 0x0000006e7d33723e */ /* 0x010fc600000010ff */
[----:B------:R-:W-:-:S04]  /*e270*/  FADD.FTZ R138, R138, R131 ;  /* 0x000000838a8a7221 */ /* 0x000fc80000010000 */
[C---:B-----5:R-:W-:Y:S08]  /*e280*/  HMMA.16816.F32.BF16 R8, R48.reuse, R56, R8 ;  /* 0x000000383008723c */ /* 0x060ff00000041808 */
[C---:B------:R-:W-:Y:S01]  /*e290*/  HMMA.16816.F32.BF16 R12, R48.reuse, R58, R12 ;  /* 0x0000003a300c723c */ /* 0x040fe2000004180c */
[----:B------:R-:W2:Y:S07]  /*e2a0*/  LDSM.16.MT88.4 R56, [R112+0x7800] ;  /* 0x007800007038783b */ /* 0x000eae0000004200 */
[C---:B------:R-:W-:Y:S08]  /*e2b0*/  HMMA.16816.F32.BF16 R16, R48.reuse, R64, R16 ;  /* 0x000000403010723c */ /* 0x040ff00000041810 */
[C---:B-1----:R-:W-:Y:S08]  /*e2c0*/  HMMA.16816.F32.BF16 R24, R48.reuse, R60, R24 ;  /* 0x0000003c3018723c */ /* 0x042ff00000041818 */
[C---:B------:R-:W-:Y:S01]  /*e2d0*/  HMMA.16816.F32.BF16 R28, R48.reuse, R62, R28 ;  /* 0x0000003e301c723c */ /* 0x040fe2000004181c */
[----:B------:R-:W1:Y:S07]  /*e2e0*/  LDSM.16.MT88.4 R60, [R114+0x8800] ;  /* 0x00880000723c783b */ /* 0x000e6e0000004200 */
[C---:B------:R-:W-:Y:S08]  /*e2f0*/  HMMA.16816.F32.BF16 R20, R48.reuse, R66, R20 ;  /* 0x000000423014723c */ /* 0x040ff00000041814 */
[C---:B--2---:R-:W-:Y:S08]  /*e300*/  HMMA.16816.F32.BF16 R32, R48.reuse, R56, R32 ;  /* 0x000000383020723c */ /* 0x044ff00000041820 */
[C---:B------:R-:W-:Y:S01]  /*e310*/  HMMA.16816.F32.BF16 R52, R48.reuse, R58, R52 ;  /* 0x0000003a3034723c */ /* 0x040fe20000041834 */
[----:B------:R-:W2:Y:S07]  /*e320*/  LDSM.16.MT88.4 R56, [R112+0x8800] ;  /* 0x008800007038783b */ /* 0x000eae0000004200 */
[C---:B-1----:R-:W-:Y:S08]  /*e330*/  HMMA.16816.F32.BF16 R36, R48.reuse, R60, R36 ;  /* 0x0000003c3024723c */ /* 0x042ff00000041824 */
[C---:B------:R-:W-:Y:S01]  /*e340*/  HMMA.16816.F32.BF16 R40, R48.reuse, R62, R40 ;  /* 0x0000003e3028723c */ /* 0x040fe20000041828 */
[----:B------:R-:W1:Y:S07]  /*e350*/  LDSM.16.MT88.4 R60, [R114+0x7c00] ;  /* 0x007c0000723c783b */ /* 0x000e6e0000004200 */
[C---:B--2---:R-:W-:Y:S08]  /*e360*/  HMMA.16816.F32.BF16 R44, R48.reuse, R56, R44 ;  /* 0x00000038302c723c */ /* 0x044ff0000004182c */
[----:B------:R-:W-:Y:S07]  /*e370*/  HMMA.16816.F32.BF16 R4, R48, R58, R4 ;  /* 0x0000003a3004723c */ /* 0x000fee0000041804 */
[----:B------:R-:W-:Y:S01]  /*e380*/  F2FP.BF16.PACK_AB R48, R130, R101 ;  /* 0x000000658230723e */ /* 0x000fe200000010ff */
[----:B------:R-:W-:Y:S01]  /*e390*/  FADD.FTZ R101, R101, R138 ;  /* 0x0000008a65657221 */ /* 0x000fe20000010000 */
[----:B---3--:R-:W-:-:S02]  /*e3a0*/  F2FP.BF16.PACK_AB R49, R96, R97 ;  /* 0x000000616031723e */ /* 0x008fc400000010ff */
[----:B------:R-:W-:Y:S01]  /*e3b0*/  F2FP.BF16.PACK_AB R50, R100, R99 ;  /* 0x000000636432723e */ /* 0x000fe200000010ff */
[----:B------:R-:W-:Y:S01]  /*e3c0*/  FADD.FTZ R130, R130, R101 ;  /* 0x0000006582827221 */ /* 0x000fe20000010000 */
[----:B------:R-:W-:-:S03]  /*e3d0*/  F2FP.BF16.PACK_AB R51, R93, R94 ;  /* 0x0000005e5d33723e */ /* 0x000fc600000010ff */
[----:B------:R-:W-:-:S04]  /*e3e0*/  FADD.FTZ R99, R99, R130 ;  /* 0x0000008263637221 */ /* 0x000fc80000010000 */
[----:B------:R-:W-:Y:S01]  /*e3f0*/  HMMA.16816.F32.BF16 R80, R48, R76, R8 ;  /* 0x0000004c3050723c */ /* 0x000fe20000041808 */
[----:B------:R-:W2:Y:S01]  /*e400*/  LDSM.16.MT88.4 R8, [R114+0x8c00] ;  /* 0x008c00007208783b */ /* 0x000ea20000004200 */
[----:B------:R-:W-:-:S06]  /*e410*/  FADD.FTZ R135, R100, R99 ;  /* 0x0000006364877221 */ /* 0x000fcc0000010000 */
[C---:B------:R-:W-:Y:S01]  /*e420*/  HMMA.16816.F32.BF16 R76, R48.reuse, R78, R12 ;  /* 0x0000004e304c723c */ /* 0x040fe2000004180c */
[----:B------:R-:W3:Y:S07]  /*e430*/  LDSM.16.MT88.4 R12, [R112+0x7c00] ;  /* 0x007c0000700c783b */ /* 0x000eee0000004200 */
[C---:B------:R-:W-:Y:S01]  /*e440*/  HMMA.16816.F32.BF16 R72, R48.reuse, R68, R16 ;  /* 0x000000443048723c */ /* 0x040fe20000041810 */
[----:B------:R-:W4:Y:S07]  /*e450*/  LDSM.16.MT88.4 R16, [R112+0x8c00] ;  /* 0x008c00007010783b */ /* 0x000f2e0000004200 */
[C---:B-1----:R-:W-:Y:S08]  /*e460*/  HMMA.16816.F32.BF16 R64, R48.reuse, R60, R24 ;  /* 0x0000003c3040723c */ /* 0x042ff00000041818 */
[C---:B------:R-:W-:Y:S08]  /*e470*/  HMMA.16816.F32.BF16 R68, R48.reuse, R70, R20 ;  /* 0x000000463044723c */ /* 0x040ff00000041814 */
[C---:B------:R-:W-:Y:S08]  /*e480*/  HMMA.16816.F32.BF16 R60, R48.reuse, R62, R28 ;  /* 0x0000003e303c723c */ /* 0x040ff0000004181c */
[C---:B--2---:R-:W-:Y:S07]  /*e490*/  HMMA.16816.F32.BF16 R36, R48.reuse, R8, R36 ;  /* 0x000000083024723c */ /* 0x044fee0000041824 */
        /* <DEDUP_REMOVED lines=15> */
.L_x_5344:
        /* <DEDUP_REMOVED lines=16> */
.L_x_5354:
        /* <DEDUP_REMOVED lines=64> */
.L_x_5351:
        /* <DEDUP_REMOVED lines=15> */
[----:B------:R-:W2:Y:S08]  /*eb80*/  LDSM.16.M88.4 R92, [R116+0x3000] ;  /* 0x00300000745c783b */ /* 0x000eb00000000200 */
[----:B------:R-:W3:Y:S08]  /*eb90*/  LDSM.16.M88.4 R96, [R116+0x3400] ;  /* 0x003400007460783b */ /* 0x000ef00000000200 */
[----:B------:R-:W4:Y:S08]  /*eba0*/  LDSM.16.M88.4 R100, [R116+0x3800] ;  /* 0x003800007464783b */ /* 0x000f300000000200 */
[----:B------:R-:W0:Y:S08]  /*ebb0*/  LDGDEPBAR ;  /* 0x00000000000079af */ /* 0x000e300000000000 */
[----:B------:R-:W5:Y:S01]  /*ebc0*/  LDSM.16.M88.4 R104, [R116+0x3c00] ;  /* 0x003c00007468783b */ /* 0x000f620000000200 */
[C---:B--2---:R-:W-:Y:S07]  /*ebd0*/  HMMA.16816.F32.BF16 R4, R88.reuse, R92, RZ ;  /* 0x0000005c5804723c */ /* 0x044fee00000418ff */
[----:B------:R-:W-:Y:S01]  /*ebe0*/  LDSM.16.M88.4 R108, [R113+0x3800] ;  /* 0x00380000716c783b */ /* 0x000fe20000000200 */
[C---:B------:R-:W-:Y:S07]  /*ebf0*/  HMMA.16816.F32.BF16 R8, R88.reuse, R94, RZ ;  /* 0x0000005e5808723c */ /* 0x040fee00000418ff */
[----:B------:R-:W-:Y:S01]  /*ec00*/  LDSM.16.M88.4 R92, [R115] ;  /* 0x00000000735c783b */ /* 0x000fe20000000200 */
        /* <DEDUP_REMOVED lines=8> */
[----:B------:R-:W4:Y:S07]  /*ec90*/  LDSM.16.M88.4 R88, [R113+0x3c00] ;  /* 0x003c00007158783b */ /* 0x000f2e0000000200 */
[C---:B--2---:R-:W-:Y:S01]  /*eca0*/  HMMA.16816.F32.BF16 R4, R92.reuse, R96, R4 ;  /* 0x000000605c04723c */ /* 0x044fe20000041804 */
[----:B------:R-:W-:Y:S07]  /*ecb0*/  LDSM.16.M88.4 R104, [R116+0x4400] ;  /* 0x004400007468783b */ /* 0x000fee0000000200 */
        /* <DEDUP_REMOVED lines=9> */
[----:B------:R-:W3:Y:S07]  /*ed50*/  LDSM.16.M88.4 R88, [R116+0x4800] ;  /* 0x004800007458783b */ /* 0x000eee0000000200 */
[C---:B--2---:R-:W-:Y:S01]  /*ed60*/  HMMA.16816.F32.BF16 R4, R96.reuse, R100, R4 ;  /* 0x000000646004723c */ /* 0x044fe20000041804 */
[----:B------:R-:W2:Y:S07]  /*ed70*/  LDSM.16.M88.4 R92, [R116+0x4c00] ;  /* 0x004c0000745c783b */ /* 0x000eae0000000200 */
[C---:B------:R-:W-:Y:S01]  /*ed80*/  HMMA.16816.F32.BF16 R8, R96.reuse, R102, R8 ;  /* 0x000000666008723c */ /* 0x040fe20000041808 */
[----:B------:R-:W-:Y:S07]  /*ed90*/  LDSM.16.M88.4 R100, [R113+0x4000] ;  /* 0x004000007164783b */ /* 0x000fee0000000200 */
[C---:B------:R-:W-:Y:S08]  /*eda0*/  HMMA.16816.F32.BF16 R12, R96.reuse, R104, R12 ;  /* 0x00000068600c723c */ /* 0x040ff0000004180c */
[C---:B------:R-:W-:Y:S01]  /*edb0*/  HMMA.16816.F32.BF16 R16, R96.reuse, R106, R16 ;  /* 0x0000006a6010723c */ /* 0x040fe20000041810 */
[----:B------:R-:W-:Y:S07]  /*edc0*/  LDSM.16.M88.4 R104, [R113+0x4400] ;  /* 0x004400007168783b */ /* 0x000fee0000000200 */
[C---:B---3--:R-:W-:Y:S08]  /*edd0*/  HMMA.16816.F32.BF16 R20, R96.reuse, R88, R20 ;  /* 0x000000586014723c */ /* 0x048ff00000041814 */
[C---:B------:R-:W-:Y:S01]  /*ede0*/  HMMA.16816.F32.BF16 R24, R96.reuse, R90, R24 ;  /* 0x0000005a6018723c */ /* 0x040fe20000041818 */
[----:B------:R-:W3:Y:S07]  /*edf0*/  LDSM.16.M88.4 R88, [R115+0x1000] ;  /* 0x001000007358783b */ /* 0x000eee0000000200 */
[C---:B--2---:R-:W-:Y:S08]  /*ee00*/  HMMA.16816.F32.BF16 R28, R96.reuse, R92, R28 ;  /* 0x0000005c601c723c */ /* 0x044ff0000004181c */
[----:B------:R-:W-:Y:S01]  /*ee10*/  HMMA.16816.F32.BF16 R32, R96, R94, R32 ;  /* 0x0000005e6020723c */ /* 0x000fe20000041820 */
[----:B------:R-:W2:Y:S08]  /*ee20*/  LDSM.16.M88.4 R92, [R113+0x4800] ;  /* 0x00480000715c783b */ /* 0x000eb00000000200 */
[----:B------:R-:W4:Y:S01]  /*ee30*/  LDSM.16.M88.4 R96, [R113+0x4c00] ;  /* 0x004c00007160783b */ /* 0x000f220000000200 */
[C---:B---3--:R-:W-:Y:S08]  /*ee40*/  HMMA.16816.F32.BF16 R4, R88.reuse, R100, R4 ;  /* 0x000000645804723c */ /* 0x048ff00000041804 */
        /* <DEDUP_REMOVED lines=9> */
[----:B------:R-:W-:Y:S01]  /*eee0*/  HMMA.16816.F32.BF16 R32, R88, R98, R32 ;  /* 0x000000625820723c */ /* 0x000fe20000041820 */
[----:B------:R-:W3:Y:S08]  /*eef0*/  LDSM.16.M88.4 R88, [R116+0x5800] ;  /* 0x005800007458783b */ /* 0x000ef00000000200 */
[----:B------:R-:W4:Y:S01]  /*ef00*/  LDSM.16.M88.4 R96, [R116+0x5c00] ;  /* 0x005c00007460783b */ /* 0x000f220000000200 */
[C---:B--2---:R-:W-:Y:S08]  /*ef10*/  HMMA.16816.F32.BF16 R4, R92.reuse, R100, R4 ;  /* 0x000000645c04723c */ /* 0x044ff00000041804 */
[C---:B------:R-:W-:Y:S01]  /*ef20*/  HMMA.16816.F32.BF16 R8, R92.reuse, R102, R8 ;  /* 0x000000665c08723c */ /* 0x040fe20000041808 */
[----:B------:R-:W-:Y:S07]  /*ef30*/  LDSM.16.M88.4 R100, [R115+0x2000] ;  /* 0x002000007364783b */ /* 0x000fee0000000200 */
        /* <DEDUP_REMOVED lines=9> */
[C---:B--2---:R-:W-:Y:S08]  /*efd0*/  HMMA.16816.F32.BF16 R4, R100.reuse, R104, R4 ;  /* 0x000000686404723c */ /* 0x044ff00000041804 */
[C---:B------:R-:W-:Y:S08]  /*efe0*/  HMMA.16816.F32.BF16 R8, R100.reuse, R106, R8 ;  /* 0x0000006a6408723c */ /* 0x040ff00000041808 */
[C---:B---3--:R-:W-:Y:S08]  /*eff0*/  HMMA.16816.F32.BF16 R12, R100.reuse, R88, R12 ;  /* 0x00000058640c723c */ /* 0x048ff0000004180c */
[C---:B------:R-:W-:Y:S01]  /*f000*/  HMMA.16816.F32.BF16 R16, R100.reuse, R90, R16 ;  /* 0x0000005a6410723c */ /* 0x040fe20000041810 */
[----:B------:R-:W2:Y:S01]  /*f010*/  LDSM.16.M88.4 R88, [R113+0x5c00] ;  /* 0x005c00007158783b */ /* 0x000ea20000000200 */
[----:B------:R-:W-:Y:S04]  /*f020*/  DEPBAR.LE SB0, 0x0 ;  /* 0x000080000000791a */ /* 0x000fe80000000000 */
[----:B------:R-:W-:Y:S02]  /*f030*/  FMUL.FTZ R160, R4, c[0x0][0x2ec] ;  /* 0x0000bb0004a07a20 */ /* 0x000fe40000410000 */
[C---:B----4-:R-:W-:Y:S04]  /*f040*/  HMMA.16816.F32.BF16 R20, R100.reuse, R92, R20 ;  /* 0x0000005c6414723c */ /* 0x050fe80000041814 */
[----:B------:R-:W3:Y:S01]  /*f050*/  MUFU.TANH R160, R160 ;  /* 0x000000a000a07308 */ /* 0x000ee20000002400 */
[----:B------:R-:W-:Y:S01]  /*f060*/  BAR.SYNC.DEFER_BLOCKING 0x0 ;  /* 0x0000000000007b1d */ /* 0x000fe20000010000 */
[----:B------:R-:W-:Y:S02]  /*f070*/  FMUL.FTZ R158, R5, c[0x0][0x2ec] ;  /* 0x0000bb00059e7a20 */ /* 0x000fe40000410000 */
[C---:B------:R-:W-:Y:S04]  /*f080*/  HMMA.16816.F32.BF16 R24, R100.reuse, R94, R24 ;  /* 0x0000005e6418723c */ /* 0x040fe80000041818 */
[----:B------:R-:W-:Y:S02]  /*f090*/  FMUL.FTZ R159, R6, c[0x0][0x2ec] ;  /* 0x0000bb00069f7a20 */ /* 0x000fe40000410000 */
[----:B------:R-:W4:Y:S01]  /*f0a0*/  MUFU.TANH R158, R158 ;  /* 0x0000009e009e7308 */ /* 0x000f220000002400 */
[----:B------:R-:W-:Y:S02]  /*f0b0*/  FMUL.FTZ R157, R7, c[0x0][0x2ec] ;  /* 0x0000bb00079d7a20 */ /* 0x000fe40000410000 */
[----:B------:R-:W-:Y:S03]  /*f0c0*/  FMUL.FTZ R156, R8, c[0x0][0x2ec] ;  /* 0x0000bb00089c7a20 */ /* 0x000fe60000410000 */
[----:B------:R-:W-:Y:S02]  /*f0d0*/  FMUL.FTZ R162, R9, c[0x0][0x2ec] ;  /* 0x0000bb0009a27a20 */ /* 0x000fe40000410000 */
[----:B------:R-:W-:Y:S02]  /*f0e0*/  FMUL.FTZ R163, R10, c[0x0][0x2ec] ;  /* 0x0000bb000aa37a20 */ /* 0x000fe40000410000 */
[----:B------:R-:W1:Y:S01]  /*f0f0*/  MUFU.TANH R159, R159 ;  /* 0x0000009f009f7308 */ /* 0x000e620000002400 */
[----:B------:R-:W-:Y:S02]  /*f100*/  FMUL.FTZ R161, R11, c[0x0][0x2ec] ;  /* 0x0000bb000ba17a20 */ /* 0x000fe40000410000 */
[----:B------:R-:W-:Y:S02]  /*f110*/  FMUL.FTZ R154, R12, c[0x0][0x2ec] ;  /* 0x0000bb000c9a7a20 */ /* 0x000fe40000410000 */
[----:B------:R-:W-:Y:S02]  /*f120*/  FMUL.FTZ R152, R13, c[0x0][0x2ec] ;  /* 0x0000bb000d987a20 */ /* 0x000fe40000410000 */
[----:B------:R-:W-:Y:S01]  /*f130*/  FMUL.FTZ R155, R14, c[0x0][0x2ec] ;  /* 0x0000bb000e9b7a20 */ /* 0x000fe20000410000 */
[C---:B--2---:R-:W-:Y:S02]  /*f140*/  HMMA.16816.F32.BF16 R28, R100.reuse, R88, R28 ;  /* 0x00000058641c723c */ /* 0x044fe4000004181c */
[----:B------:R-:W2:Y:S01]  /*f150*/  MUFU.TANH R157, R157 ;  /* 0x0000009d009d7308 */ /* 0x000ea20000002400 */
[----:B------:R-:W-:Y:S02]  /*f160*/  FMUL.FTZ R153, R15, c[0x0][0x2ec] ;  /* 0x0000bb000f997a20 */ /* 0x000fe40000410000 */
[----:B------:R-:W-:Y:S02]  /*f170*/  FMUL.FTZ R150, R16, c[0x0][0x2ec] ;  /* 0x0000bb0010967a20 */ /* 0x000fe40000410000 */
[----:B------:R-:W-:Y:S01]  /*f180*/  FMUL.FTZ R148, R17, c[0x0][0x2ec] ;  /* 0x0000bb0011947a20 */ /* 0x000fe20000410000 */
[----:B------:R-:W-:Y:S04]  /*f190*/  HMMA.16816.F32.BF16 R32, R100, R90, R32 ;  /* 0x0000005a6420723c */ /* 0x000fe80000041820 */
[----:B------:R-:W1:Y:S01]  /*f1a0*/  MUFU.TANH R156, R156 ;  /* 0x0000009c009c7308 */ /* 0x000e620000002400 */
[----:B------:R-:W-:Y:S02]  /*f1b0*/  FMUL.FTZ R151, R18, c[0x0][0x2ec] ;  /* 0x0000bb0012977a20 */ /* 0x000fe40000410000 */
[----:B------:R-:W-:Y:S02]  /*f1c0*/  FMUL.FTZ R149, R19, c[0x0][0x2ec] ;  /* 0x0000bb0013957a20 */ /* 0x000fe40000410000 */
[----:B------:R-:W-:Y:S03]  /*f1d0*/  FMUL.FTZ R140, R20, c[0x0][0x2ec] ;  /* 0x0000bb00148c7a20 */ /* 0x000fe60000410000 */
        /* <DEDUP_REMOVED lines=17> */
[----:B------:R-:W-:Y:S03]  /*f2f0*/  FMUL.FTZ R35, R35, c[0x0][0x2ec] ;  /* 0x0000bb0023237a20 */ /* 0x000fe60000410000 */
        /* <DEDUP_REMOVED lines=88> */
.L_x_5353:
[C---:B------:R-:W-:Y:S01]  /*f880*/  LEA R124, P0, R6.reuse, R124, 0x1 ;  /* 0x0000007c067c7211 */ /* 0x040fe200078008ff */
[----:B-1----:R-:W-:Y:S02]  /*f890*/  IMAD.MOV.U32 R3, RZ, RZ, c[0x0][0x198] ;  /* 0x00006600ff037624 */ /* 0x002fe400078e00ff */
        /* <DEDUP_REMOVED lines=15> */
.L_x_5352:
        /* <DEDUP_REMOVED lines=42> */
[C---:B------:R-:W-:Y:S02]  /*fc30*/  FMUL.FTZ R90, R3.reuse, c[0x0][0x23c] ;  /* 0x00008f00035a7a20 */ /* 0x040fe40000410000 */
[----:B------:R-:W-:Y:S01]  /*fc40*/  FADD.FTZ R5, -R3, R0 ;  /* 0x0000000003057221 */ /* 0x000fe20000010100 */
[----:B--2---:R-:W-:Y:S03]  /*fc50*/  FMNMX.FTZ R84, R9, R84, !PT ;  /* 0x0000005409547209 */ /* 0x004fe60007810000 */
[----:B------:R-:W-:Y:S01]  /*fc60*/  FMUL.FTZ R0, R5, c[0x0][0x23c] ;  /* 0x00008f0005007a20 */ /* 0x000fe20000410000 */
[C---:B------:R-:W-:Y:S01]  /*fc70*/  FSETP.NEU.FTZ.AND P0, PT, R84.reuse, -INF , PT ;  /* 0xff8000005400780b */ /* 0x040fe20003f1d000 */
[C---:B------:R-:W-:Y:S02]  /*fc80*/  FMUL.FTZ R91, R84.reuse, c[0x0][0x23c] ;  /* 0x00008f00545b7a20 */ /* 0x040fe40000410000 */
[----:B------:R-:W-:Y:S01]  /*fc90*/  FADD.FTZ R2, -R84, R87 ;  /* 0x0000005754027221 */ /* 0x000fe20000010100 */
[----:B------:R-:W-:Y:S01]  /*fca0*/  MOV R87, R84 ;  /* 0x0000005400577202 */ /* 0x000fe20000000f00 */
[----:B------:R-:W1:Y:S01]  /*fcb0*/  MUFU.EX2 R0, R0 ;  /* 0x0000000000007308 */ /* 0x000e620000000800 */
[----:B------:R-:W-:Y:S01]  /*fcc0*/  FSEL R91, R91, RZ, P0 ;  /* 0x000000ff5b5b7208 */ /* 0x000fe20000000000 */
[----:B------:R-:W-:Y:S01]  /*fcd0*/  FMUL.FTZ R6, R2, c[0x0][0x23c] ;  /* 0x00008f0002067a20 */ /* 0x000fe20000410000 */
[----:B------:R-:W-:Y:S03]  /*fce0*/  FSETP.NEU.FTZ.AND P0, PT, R3, -INF , PT ;  /* 0xff8000000300780b */ /* 0x000fe60003f1d000 */
[--C-:B------:R-:W-:Y:S01]  /*fcf0*/  FFMA.FTZ R88, R160, c[0x0][0x23c], -R91.reuse ;  /* 0x00008f00a0587a23 */ /* 0x100fe2000001085b */
[----:B------:R-:W-:Y:S01]  /*fd00*/  FSEL R90, R90, RZ, P0 ;  /* 0x000000ff5a5a7208 */ /* 0x000fe20000000000 */
[--C-:B------:R-:W-:Y:S01]  /*fd10*/  FFMA.FTZ R97, R158, c[0x0][0x23c], -R91.reuse ;  /* 0x00008f009e617a23 */ /* 0x100fe2000001085b */
[----:B------:R-:W-:Y:S01]  /*fd20*/  ISETP.GT.AND P0, PT, R126, 0x1, PT ;  /* 0x000000017e00780c */ /* 0x000fe20003f04270 */
        /* <DEDUP_REMOVED lines=15> */
[----:B------:R-:W-:Y:S02]  /*fe20*/  FMUL.FTZ R26, R0, R62 ;  /* 0x0000003e001a7220 */ /* 0x000fe40000410000 */
[C---:B--2---:R-:W-:Y:S02]  /*fe30*/  FMUL.FTZ R4, R2.reuse, R80 ;  /* 0x0000005002047220 */ /* 0x044fe40000410000 */
[----:B------:R-:W-:Y:S02]  /*fe40*/  FMUL.FTZ R5, R2, R81 ;  /* 0x0000005102057220 */ /* 0x000fe40000410000 */
[----:B------:R-:W-:Y:S01]  /*fe50*/  FMUL.FTZ R6, R0, R82 ;  /* 0x0000005200067220 */ /* 0x000fe20000410000 */
[----:B------:R-:W-:Y:S01]  /*fe60*/  MUFU.EX2 R89, R89 ;  /* 0x0000005900597308 */ /* 0x000fe20000000800 */
[C---:B------:R-:W-:Y:S02]  /*fe70*/  FMUL.FTZ R8, R2.reuse, R76 ;  /* 0x0000004c02087220 */ /* 0x040fe40000410000 */
[C---:B------:R-:W-:Y:S02]  /*fe80*/  FMUL.FTZ R9, R2.reuse, R77 ;  /* 0x0000004d02097220 */ /* 0x040fe40000410000 */
[C---:B------:R-:W-:Y:S01]  /*fe90*/  FMUL.FTZ R16, R2.reuse, R68 ;  /* 0x0000004402107220 */ /* 0x040fe20000410000 */
[----:B------:R-:W-:Y:S01]  /*fea0*/  LDSM.16.MT88.4 R76, [R114+0x6c00] ;  /* 0x006c0000724c783b */ /* 0x000fe20000004200 */
[C---:B------:R-:W-:Y:S02]  /*feb0*/  FMUL.FTZ R17, R2.reuse, R69 ;  /* 0x0000004502117220 */ /* 0x040fe40000410000 */
[C---:B------:R-:W-:Y:S01]  /*fec0*/  FMUL.FTZ R24, R2.reuse, R60 ;  /* 0x0000003c02187220 */ /* 0x040fe20000410000 */
[----:B------:R-:W2:Y:S01]  /*fed0*/  MUFU.EX2 R94, R94 ;  /* 0x0000005e005e7308 */ /* 0x000ea20000000800 */
[----:B------:R-:W-:Y:S02]  /*fee0*/  FMUL.FTZ R25, R2, R61 ;  /* 0x0000003d02197220 */ /* 0x000fe40000410000 */
[----:B------:R-:W-:Y:S01]  /*fef0*/  FMUL.FTZ R27, R0, R63 ;  /* 0x0000003f001b7220 */ /* 0x000fe20000410000 */
[----:B-1----:R-:W-:Y:S01]  /*ff00*/  F2FP.BF16.PACK_AB R80, R97, R88 ;  /* 0x000000586150723e */ /* 0x002fe200000010ff */
[----:B------:R-:W-:Y:S01]  /*ff10*/  LDSM.16.MT88.4 R60, [R114+0x8000] ;  /* 0x00800000723c783b */ /* 0x000fe20000004200 */
[C---:B------:R-:W-:Y:S02]  /*ff20*/  FMUL.FTZ R32, R2.reuse, R52 ;  /* 0x0000003402207220 */ /* 0x040fe40000410000 */
[----:B------:R-:W-:Y:S02]  /*ff30*/  FMUL.FTZ R33, R2, R53 ;  /* 0x0000003502217220 */ /* 0x000fe40000410000 */
[----:B------:R-:W-:Y:S01]  /*ff40*/  MUFU.EX2 R96, R96 ;  /* 0x0000006000607308 */ /* 0x000fe20000000800 */
[C---:B------:R-:W-:Y:S02]  /*ff50*/  FMUL.FTZ R34, R0.reuse, R54 ;  /* 0x0000003600227220 */ /* 0x040fe40000410000 */
[----:B------:R-:W-:Y:S01]  /*ff60*/  LDSM.16.MT88.4 R68, [R112+0x6c00] ;  /* 0x006c00007044783b */ /* 0x000fe20000004200 */
[----:B------:R-:W-:Y:S02]  /*ff70*/  FMUL.FTZ R35, R0, R55 ;  /* 0x0000003700237220 */ /* 0x000fe40000410000 */
[C---:B------:R-:W-:Y:S02]  /*ff80*/  FMUL.FTZ R36, R2.reuse, R36 ;  /* 0x0000002402247220 */ /* 0x040fe40000410000 */
[----:B------:R-:W-:Y:S02]  /*ff90*/  FMUL.FTZ R37, R2, R37 ;  /* 0x0000002502257220 */ /* 0x000fe40000410000 */
[----:B------:R-:W1:Y:S01]  /*ffa0*/  MUFU.EX2 R95, R95 ;  /* 0x0000005f005f7308 */ /* 0x000e620000000800 */
[----:B------:R-:W-:Y:S01]  /*ffb0*/  LDSM.16.MT88.4 R52, [R112+0x8000] ;  /* 0x008000007034783b */ /* 0x000fe20000004200 */
[----:B------:R-:W-:Y:S01]  /*ffc0*/  FMUL.FTZ R38, R0, R38 ;  /* 0x0000002600267220 */ /* 0x000fe20000410000 */
[----:B--2---:R-:W-:Y:S01]  /*ffd0*/  F2FP.BF16.PACK_AB R81, R94, R89 ;  /* 0x000000595e51723e */ /* 0x004fe200000010ff */
[----:B------:R-:W-:Y:S02]  /*ffe0*/  FMUL.FTZ R39, R0, R39 ;  /* 0x0000002700277220 */ /* 0x000fe40000410000 */
[C---:B------:R-:W-:Y:S02]  /*fff0*/  FMUL.FTZ R40, R2.reuse, R40 ;  /* 0x0000002802287220 */ /* 0x040fe40000410000 */
[----:B------:R-:W-:Y:S02]  /*10000*/  FMUL.FTZ R41, R2, R41 ;  /* 0x0000002902297220 */ /* 0x000fe40000410000 */
        /* <DEDUP_REMOVED lines=8> */
[C---:B------:R-:W-:Y:S01]  /*10090*/  FMUL.FTZ R48, R2.reuse, R48 ;  /* 0x0000003002307220 */ /* 0x040fe20000410000 */
[----:B-1----:R-:W-:Y:S01]  /*100a0*/  F2FP.BF16.PACK_AB R82, R95, R96 ;  /* 0x000000605f52723e */ /* 0x002fe200000010ff */
[----:B------:R-:W-:Y:S02]  /*100b0*/  FMUL.FTZ R49, R2, R49 ;  /* 0x0000003102317220 */ /* 0x000fe40000410000 */
[C---:B------:R-:W-:Y:S02]  /*100c0*/  FMUL.FTZ R50, R0.reuse, R50 ;  /* 0x0000003200327220 */ /* 0x040fe40000410000 */
[----:B------:R-:W-:Y:S01]  /*100d0*/  FMUL.FTZ R51, R0, R51 ;  /* 0x0000003300337220 */ /* 0x000fe20000410000 */
        /* <DEDUP_REMOVED lines=8> */
[--C-:B------:R-:W-:Y:S01]  /*10160*/  FFMA.FTZ R140, R141, c[0x0][0x23c], -R90.reuse ;  /* 0x00008f008d8c7a23 */ /* 0x100fe2000001085a */
[----:B--2---:R-:W-:Y:S01]  /*10170*/  F2FP.BF16.PACK_AB R83, R92, R93 ;  /* 0x0000005d5c53723e */ /* 0x004fe200000010ff */
[----:B------:R-:W-:Y:S02]  /*10180*/  FFMA.FTZ R133, R0, R133, R89 ;  /* 0x0000008500857223 */ /* 0x000fe40000010059 */
        /* <DEDUP_REMOVED lines=13> */
[----:B------:R-:W1:Y:S01]  /*10260*/  LDSM.16.MT88.4 R72, [R112+0x7000] ;  /* 0x007000007048783b */ /* 0x000e620000004200 */
[--C-:B------:R-:W-:Y:S02]  /*10270*/  FFMA.FTZ R103, R150, c[0x0][0x23c], -R91.reuse ;  /* 0x00008f0096677a23 */ /* 0x100fe4000001085b */
[--C-:B------:R-:W-:Y:S02]  /*10280*/  FFMA.FTZ R102, R148, c[0x0][0x23c], -R91.reuse ;  /* 0x00008f0094667a23 */ /* 0x100fe4000001085b */
        /* <DEDUP_REMOVED lines=11> */
[----:B------:R-:W-:Y:S01]  /*10340*/  LDSM.16.MT88.4 R64, [R114+0x7400] ;  /* 0x007400007240783b */ /* 0x000fe20000004200 */
[----:B------:R-:W-:Y:S01]  /*10350*/  MUFU.EX2 R140, R140 ;  /* 0x0000008c008c7308 */ /* 0x000fe20000000800 */
[--C-:B------:R-:W-:Y:S02]  /*10360*/  FFMA.FTZ R139, R139, c[0x0][0x23c], -R91.reuse ;  /* 0x00008f008b8b7a23 */ /* 0x100fe4000001085b */
[--C-:B------:R-:W-:Y:S01]  /*10370*/  FFMA.FTZ R134, R134, c[0x0][0x23c], -R90.reuse ;  /* 0x00008f0086867a23 */ /* 0x100fe2000001085a */
[C---:B------:R-:W-:Y:S03]  /*10380*/  HMMA.16816.F32.BF16 R20, R80.reuse, R28, R20 ;  /* 0x0000001c5014723c */ /* 0x040fe60000041814 */
[----:B------:R-:W-:Y:S02]  /*10390*/  FFMA.FTZ R137, R137, c[0x0][0x23c], -R90 ;  /* 0x00008f0089897a23 */ /* 0x000fe4000001085a */
[--C-:B------:R-:W-:Y:S01]  /*103a0*/  FFMA.FTZ R138, R138, c[0x0][0x23c], -R91.reuse ;  /* 0x00008f008a8a7a23 */ /* 0x100fe2000001085b */
[----:B------:R-:W-:Y:S01]  /*103b0*/  MUFU.EX2 R99, R99 ;  /* 0x0000006300637308 */ /* 0x000fe20000000800 */
[C---:B------:R-:W-:Y:S01]  /*103c0*/  FMUL.FTZ R28, R2.reuse, R56 ;  /* 0x00000038021c7220 */ /* 0x040fe20000410000 */
[C---:B------:R-:W-:Y:S04]  /*103d0*/  HMMA.16816.F32.BF16 R24, R80.reuse, R30, R24 ;  /* 0x0000001e5018723c */ /* 0x040fe80000041818 */
[----:B------:R-:W-:Y:S02]  /*103e0*/  FMUL.FTZ R29, R2, R57 ;  /* 0x00000039021d7220 */ /* 0x000fe40000410000 */
[----:B------:R-:W-:Y:S02]  /*103f0*/  FFMA.FTZ R91, R132, c[0x0][0x23c], -R91 ;  /* 0x00008f00845b7a23 */ /* 0x000fe4000001085b */
[C---:B------:R-:W-:Y:S01]  /*10400*/  FMUL.FTZ R30, R0.reuse, R58 ;  /* 0x0000003a001e7220 */ /* 0x040fe20000410000 */
[----:B------:R-:W2:Y:S03]  /*10410*/  MUFU.EX2 R98, R98 ;  /* 0x0000006200627308 */ /* 0x000ea60000000800 */
[----:B------:R-:W-:Y:S02]  /*10420*/  FMUL.FTZ R31, R0, R59 ;  /* 0x0000003b001f7220 */ /* 0x000fe40000410000 */
[----:B------:R-:W3:Y:S01]  /*10430*/  LDSM.16.MT88.4 R56, [R114+0x6400] ;  /* 0x006400007238783b */ /* 0x000ee20000004200 */
[----:B------:R-:W-:Y:S02]  /*10440*/  FFMA.FTZ R2, R2, R135, R88 ;  /* 0x0000008702027223 */ /* 0x000fe40000010058 */
[--C-:B------:R-:W-:Y:S02]  /*10450*/  FFMA.FTZ R86, R86, c[0x0][0x23c], -R90.reuse ;  /* 0x00008f0056567a23 */ /* 0x100fe4000001085a */
[C---:B-1----:R-:W-:Y:S01]  /*10460*/  HMMA.16816.F32.BF16 R28, R80.reuse, R72, R28 ;  /* 0x00000048501c723c */ /* 0x042fe2000004181c */
[----:B------:R-:W-:Y:S02]  /*10470*/  MUFU.EX2 R100, R100 ;  /* 0x0000006400647308 */ /* 0x000fe40000000800 */
[----:B------:R-:W-:Y:S02]  /*10480*/  FFMA.FTZ R90, R85, c[0x0][0x23c], -R90 ;  /* 0x00008f00555a7a23 */ /* 0x000fe4000001085a */
[----:B------:R-:W-:Y:S02]  /*10490*/  FADD.FTZ R97, R97, R2 ;  /* 0x0000000261617221 */ /* 0x000fe40000010000 */
[----:B------:R-:W-:Y:S01]  /*104a0*/  FADD.FTZ R94, R94, R133 ;  /* 0x000000855e5e7221 */ /* 0x000fe20000010000 */
[C---:B------:R-:W-:Y:S03]  /*104b0*/  HMMA.16816.F32.BF16 R32, R80.reuse, R74, R32 ;  /* 0x0000004a5020723c */ /* 0x040fe60000041820 */
[----:B------:R-:W1:Y:S01]  /*104c0*/  MUFU.EX2 R101, R101 ;  /* 0x0000006500657308 */ /* 0x000e620000000800 */
[----:B------:R-:W-:Y:S04]  /*104d0*/  FADD.FTZ R96, R96, R97 ;  /* 0x0000006160607221 */ /* 0x000fe80000010000 */
[C---:B------:R-:W-:Y:S04]  /*104e0*/  HMMA.16816.F32.BF16 R36, R80.reuse, R60, R36 ;  /* 0x0000003c5024723c */ /* 0x040fe80000041824 */
[----:B------:R-:W-:Y:S01]  /*104f0*/  FADD.FTZ R96, R95, R96 ;  /* 0x000000605f607221 */ /* 0x000fe20000010000 */
[----:B------:R-:W-:Y:S03]  /*10500*/  MUFU.EX2 R103, R103 ;  /* 0x0000006700677308 */ /* 0x000fe60000000800 */
[C---:B------:R-:W-:Y:S01]  /*10510*/  HMMA.16816.F32.BF16 R40, R80.reuse, R62, R40 ;  /* 0x0000003e5028723c */ /* 0x040fe20000041828 */
[----:B------:R-:W4:Y:S06]  /*10520*/  LDSM.16.MT88.4 R60, [R112+0x6400] ;  /* 0x00640000703c783b */ /* 0x000f2c0000004200 */
[----:B------:R-:W5:Y:S01]  /*10530*/  MUFU.EX2 R102, R102 ;  /* 0x0000006600667308 */ /* 0x000f620000000800 */
[C---:B------:R-:W-:Y:S07]  /*10540*/  HMMA.16816.F32.BF16 R44, R80.reuse, R52, R44 ;  /* 0x00000034502c723c */ /* 0x040fee000004182c */
[C---:B--2---:R-:W-:Y:S01]  /*10550*/  F2FP.BF16.PACK_AB R52, R98.reuse, R99 ;  /* 0x000000636234723e */ /* 0x044fe200000010ff */
[----:B------:R-:W-:Y:S01]  /*10560*/  HMMA.16816.F32.BF16 R48, R80, R54, R48 ;  /* 0x000000365030723c */ /* 0x000fe20000041830 */
[----:B------:R-:W-:Y:S03]  /*10570*/  MUFU.EX2 R104, R104 ;  /* 0x0000006800687308 */ /* 0x000fe60000000800 */
[----:B-1----:R-:W-:Y:S01]  /*10580*/  F2FP.BF16.PACK_AB R53, R101, R100 ;  /* 0x000000646535723e */ /* 0x002fe200000010ff */
[----:B------:R-:W-:Y:S04]  /*10590*/  FADD.FTZ R99, R99, R96 ;  /* 0x0000006063637221 */ /* 0x000fe80000010000 */
[----:B------:R-:W-:Y:S02]  /*105a0*/  FADD.FTZ R98, R98, R99 ;  /* 0x0000006362627221 */ /* 0x000fe40000010000 */
[----:B------:R-:W1:Y:S01]  /*105b0*/  MUFU.EX2 R105, R105 ;  /* 0x0000006900697308 */ /* 0x000e620000000800 */
[C---:B-----5:R-:W-:Y:S01]  /*105c0*/  F2FP.BF16.PACK_AB R54, R102.reuse, R103 ;  /* 0x000000676636723e */ /* 0x060fe200000010ff */
[----:B------:R-:W-:Y:S04]  /*105d0*/  FADD.FTZ R103, R103, R98 ;  /* 0x0000006267677221 */ /* 0x000fe80000010000 */
[----:B------:R-:W-:Y:S04]  /*105e0*/  FADD.FTZ R102, R102, R103 ;  /* 0x0000006766667221 */ /* 0x000fe80000010000 */
[----:B------:R-:W-:Y:S10]  /*105f0*/  MUFU.EX2 R136, R136 ;  /* 0x0000008800887308 */ /* 0x000ff40000000800 */
[----:B------:R-:W2:Y:S01]  /*10600*/  MUFU.EX2 R139, R139 ;  /* 0x0000008b008b7308 */ /* 0x000ea20000000800 */
[----:B-1----:R-:W-:Y:S09]  /*10610*/  F2FP.BF16.PACK_AB R55, R105, R104 ;  /* 0x000000686937723e */ /* 0x002ff200000010ff */
[----:B------:R-:W-:Y:S01]  /*10620*/  MUFU.EX2 R134, R134 ;  /* 0x0000008600867308 */ /* 0x000fe20000000800 */
[C---:B---3--:R-:W-:Y:S08]  /*10630*/  HMMA.16816.F32.BF16 R4, R52.reuse, R56, R4 ;  /* 0x000000383404723c */ /* 0x048ff00000041804 */
[C---:B------:R-:W-:Y:S01]  /*10640*/  HMMA.16816.F32.BF16 R8, R52.reuse, R58, R8 ;  /* 0x0000003a3408723c */ /* 0x040fe20000041808 */
[----:B------:R-:W1:Y:S01]  /*10650*/  LDSM.16.MT88.4 R56, [R112+0x7400] ;  /* 0x007400007038783b */ /* 0x000e620000004200 */
[----:B------:R-:W3:Y:S02]  /*10660*/  MUFU.EX2 R137, R137 ;  /* 0x0000008900897308 */ /* 0x000ee40000000800 */
[----:B--2---:R-:W-:Y:S04]  /*10670*/  F2FP.BF16.PACK_AB R88, R139, R136 ;  /* 0x000000888b58723e */ /* 0x004fe800000010ff */
[C---:B----4-:R-:W-:Y:S04]  /*10680*/  HMMA.16816.F32.BF16 R12, R52.reuse, R60, R12 ;  /* 0x0000003c340c723c */ /* 0x050fe8000004180c */
[----:B------:R-:W-:Y:S04]  /*10690*/  MUFU.EX2 R138, R138 ;  /* 0x0000008a008a7308 */ /* 0x000fe80000000800 */
[C---:B------:R-:W-:Y:S01]  /*106a0*/  HMMA.16816.F32.BF16 R16, R52.reuse, R62, R16 ;  /* 0x0000003e3410723c */ /* 0x040fe20000041810 */
[----:B------:R-:W2:Y:S05]  /*106b0*/  LDSM.16.MT88.4 R60, [R114+0x8400] ;  /* 0x00840000723c783b */ /* 0x000eaa0000004200 */
[----:B------:R-:W4:Y:S02]  /*106c0*/  MUFU.EX2 R141, R91 ;  /* 0x0000005b008d7308 */ /* 0x000f240000000800 */
[C---:B------:R-:W-:Y:S04]  /*106d0*/  HMMA.16816.F32.BF16 R20, R52.reuse, R64, R20 ;  /* 0x000000403414723c */ /* 0x040fe80000041814 */
[----:B---3--:R-:W-:Y:S04]  /*106e0*/  F2FP.BF16.PACK_AB R89, R137, R134 ;  /* 0x000000868959723e */ /* 0x008fe800000010ff */
[C---:B------:R-:W-:Y:S01]  /*106f0*/  HMMA.16816.F32.BF16 R24, R52.reuse, R66, R24 ;  /* 0x000000423418723c */ /* 0x040fe20000041818 */
[----:B------:R-:W3:Y:S01]  /*10700*/  LDSM.16.MT88.4 R64, [R112+0x8400] ;  /* 0x008400007040783b */ /* 0x000ee20000004200 */
[----:B------:R-:W-:Y:S06]  /*10710*/  MUFU.EX2 R86, R86 ;  /* 0x0000005600567308 */ /* 0x000fec0000000800 */
[C---:B-1----:R-:W-:Y:S04]  /*10720*/  HMMA.16816.F32.BF16 R28, R52.reuse, R56, R28 ;  /* 0x00000038341c723c */ /* 0x042fe8000004181c */
[----:B------:R4:W1:Y:S04]  /*10730*/  MUFU.EX2 R85, R90 ;  /* 0x0000005a00557308 */ /* 0x0008680000000800 */
[C---:B------:R-:W-:Y:S01]  /*10740*/  HMMA.16816.F32.BF16 R32, R52.reuse, R58, R32 ;  /* 0x0000003a3420723c */ /* 0x040fe20000041820 */
[----:B------:R-:W5:Y:S07]  /*10750*/  LDSM.16.MT88.4 R56, [R114+0x6800] ;  /* 0x006800007238783b */ /* 0x000f6e0000004200 */
[C---:B--2---:R-:W-:Y:S08]  /*10760*/  HMMA.16816.F32.BF16 R36, R52.reuse, R60, R36 ;  /* 0x0000003c3424723c */ /* 0x044ff00000041824 */
[C---:B------:R-:W-:Y:S01]  /*10770*/  HMMA.16816.F32.BF16 R40, R52.reuse, R62, R40 ;  /* 0x0000003e3428723c */ /* 0x040fe20000041828 */
[----:B------:R-:W2:Y:S03]  /*10780*/  LDSM.16.MT88.4 R60, [R112+0x6800] ;  /* 0x00680000703c783b */ /* 0x000ea60000004200 */
[----:B----4-:R-:W-:Y:S02]  /*10790*/  F2FP.BF16.PACK_AB R90, R141, R138 ;  /* 0x0000008a8d5a723e */ /* 0x010fe400000010ff */
[----:B-1----:R-:W-:Y:S02]  /*107a0*/  F2FP.BF16.PACK_AB R91, R85, R86 ;  /* 0x00000056555b723e */ /* 0x002fe400000010ff */
[C---:B---3--:R-:W-:Y:S08]  /*107b0*/  HMMA.16816.F32.BF16 R44, R52.reuse, R64, R44 ;  /* 0x00000040342c723c */ /* 0x048ff0000004182c */
[----:B------:R-:W-:Y:S01]  /*107c0*/  HMMA.16816.F32.BF16 R48, R52, R66, R48 ;  /* 0x000000423430723c */ /* 0x000fe20000041830 */
[----:B------:R-:W1:Y:S06]  /*107d0*/  LDSM.16.MT88.4 R64, [R114+0x7800] ;  /* 0x007800007240783b */ /* 0x000e6c0000004200 */
[----:B------:R-:W-:Y:S01]  /*107e0*/  F2FP.BF16.PACK_AB R52, R106, R109 ;  /* 0x0000006d6a34723e */ /* 0x000fe200000010ff */
[----:B------:R-:W-:Y:S01]  /*107f0*/  FADD.FTZ R109, R109, R102 ;  /* 0x000000666d6d7221 */ /* 0x000fe20000010000 */
[----:B------:R-:W-:Y:S03]  /*10800*/  F2FP.BF16.PACK_AB R53, R108, R107 ;  /* 0x0000006b6c35723e */ /* 0x000fe600000010ff */
[C---:B------:R-:W-:Y:S01]  /*10810*/  F2FP.BF16.PACK_AB R54, R111.reuse, R110 ;  /* 0x0000006e6f36723e */ /* 0x040fe200000010ff */
[----:B------:R-:W-:Y:S01]  /*10820*/  FADD.FTZ R109, R106, R109 ;  /* 0x0000006d6a6d7221 */ /* 0x000fe20000010000 */
[----:B------:R-:W-:Y:S03]  /*10830*/  F2FP.BF16.PACK_AB R55, R140, R125 ;  /* 0x0000007d8c37723e */ /* 0x000fe600000010ff */
[----:B------:R-:W-:Y:S04]  /*10840*/  FADD.FTZ R110, R110, R109 ;  /* 0x0000006d6e6e7221 */ /* 0x000fe80000010000 */
[C---:B-----5:R-:W-:Y:S03]  /*10850*/  HMMA.16816.F32.BF16 R4, R52.reuse, R56, R4 ;  /* 0x000000383404723c */ /* 0x060fe60000041804 */
[----:B------:R-:W-:Y:S04]  /*10860*/  FADD.FTZ R111, R111, R110 ;  /* 0x0000006e6f6f7221 */ /* 0x000fe80000010000 */
[----:B------:R-:W-:Y:S01]  /*10870*/  FADD.FTZ R136, R136, R111 ;  /* 0x0000006f88887221 */ /* 0x000fe20000010000 */
[C---:B------:R-:W-:Y:S01]  /*10880*/  HMMA.16816.F32.BF16 R8, R52.reuse, R58, R8 ;  /* 0x0000003a3408723c */ /* 0x040fe20000041808 */
[----:B------:R-:W3:Y:S03]  /*10890*/  LDSM.16.MT88.4 R56, [R112+0x7800] ;  /* 0x007800007038783b */ /* 0x000ee60000004200 */
[----:B------:R-:W-:Y:S04]  /*108a0*/  FADD.FTZ R139, R139, R136 ;  /* 0x000000888b8b7221 */ /* 0x000fe80000010000 */
[C---:B--2---:R-:W-:Y:S04]  /*108b0*/  HMMA.16816.F32.BF16 R12, R52.reuse, R60, R12 ;  /* 0x0000003c340c723c */ /* 0x044fe8000004180c */
[----:B------:R-:W-:Y:S04]  /*108c0*/  FADD.FTZ R138, R138, R139 ;  /* 0x0000008b8a8a7221 */ /* 0x000fe80000010000 */
[C---:B------:R-:W-:Y:S01]  /*108d0*/  HMMA.16816.F32.BF16 R16, R52.reuse, R62, R16 ;  /* 0x0000003e3410723c */ /* 0x040fe20000041810 */
[----:B------:R-:W2:Y:S03]  /*108e0*/  LDSM.16.MT88.4 R60, [R114+0x8800] ;  /* 0x00880000723c783b */ /* 0x000ea60000004200 */
[----:B------:R-:W-:Y:S04]  /*108f0*/  FADD.FTZ R135, R141, R138 ;  /* 0x0000008a8d877221 */ /* 0x000fe80000010000 */
[C---:B-1----:R-:W-:Y:S08]  /*10900*/  HMMA.16816.F32.BF16 R20, R52.reuse, R64, R20 ;  /* 0x000000403414723c */ /* 0x042ff00000041814 */
[C---:B------:R-:W-:Y:S01]  /*10910*/  HMMA.16816.F32.BF16 R24, R52.reuse, R66, R24 ;  /* 0x000000423418723c */ /* 0x040fe20000041818 */
[----:B------:R-:W1:Y:S07]  /*10920*/  LDSM.16.MT88.4 R64, [R112+0x8800] ;  /* 0x008800007040783b */ /* 0x000e6e0000004200 */
[C---:B---3--:R-:W-:Y:S08]  /*10930*/  HMMA.16816.F32.BF16 R28, R52.reuse, R56, R28 ;  /* 0x00000038341c723c */ /* 0x048ff0000004181c */
[C---:B------:R-:W-:Y:S08]  /*10940*/  HMMA.16816.F32.BF16 R32, R52.reuse, R58, R32 ;  /* 0x0000003a3420723c */ /* 0x040ff00000041820 */
        /* <DEDUP_REMOVED lines=10> */
[C---:B------:R-:W-:Y:S07]  /*109f0*/  HMMA.16816.F32.BF16 R72, R88.reuse, R68, R12 ;  /* 0x000000445848723c */ /* 0x040fee000004180c */
[----:B------:R-:W-:Y:S01]  /*10a00*/  FADD.FTZ R13, R93, R94 ;  /* 0x0000005e5d0d7221 */ /* 0x000fe20000010000 */
[C---:B------:R-:W-:Y:S04]  /*10a10*/  HMMA.16816.F32.BF16 R68, R88.reuse, R70, R16 ;  /* 0x000000465844723c */ /* 0x040fe80000041810 */
[----:B------:R-:W-:Y:S04]  /*10a20*/  FADD.FTZ R13, R92, R13 ;  /* 0x0000000d5c0d7221 */ /* 0x000fe80000010000 */
[C---:B--2---:R-:W-:Y:S04]  /*10a30*/  HMMA.16816.F32.BF16 R64, R88.reuse, R60, R20 ;  /* 0x0000003c5840723c */ /* 0x044fe80000041814 */
        /* <DEDUP_REMOVED lines=8> */
[----:B------:R-:W-:Y:S01]  /*10ac0*/  FADD.FTZ R107, R107, R0 ;  /* 0x000000006b6b7221 */ /* 0x000fe20000010000 */
[----:B------:R-:W-:Y:S03]  /*10ad0*/  IADD3 R0, R126, -0x1, RZ ;  /* 0xffffffff7e007810 */ /* 0x000fe60007ffe0ff */
[C---:B------:R-:W-:Y:S04]  /*10ae0*/  HMMA.16816.F32.BF16 R40, R88.reuse, R6, R40 ;  /* 0x000000065828723c */ /* 0x040fe80000041828 */
[----:B------:R-:W-:Y:S01]  /*10af0*/  FADD.FTZ R108, R108, R107 ;  /* 0x0000006b6c6c7221 */ /* 0x000fe20000010000 */
[----:B------:R-:W-:Y:S02]  /*10b00*/  MOV R126, R0 ;  /* 0x00000000007e7202 */ /* 0x000fe40000000f00 */
[----:B------:R-:W-:Y:S01]  /*10b10*/  MOV R0, R3 ;  /* 0x0000000300007202 */ /* 0x000fe20000000f00 */
[C---:B----4-:R-:W-:Y:S04]  /*10b20*/  HMMA.16816.F32.BF16 R44, R88.reuse, R8, R44 ;  /* 0x00000008582c723c */ /* 0x050fe8000004182c */
[----:B------:R-:W-:Y:S04]  /*10b30*/  FADD.FTZ R5, R125, R108 ;  /* 0x0000006c7d057221 */ /* 0x000fe80000010000 */
[----:B------:R-:W-:Y:S01]  /*10b40*/  FADD.FTZ R5, R140, R5 ;  /* 0x000000058c057221 */ /* 0x000fe20000010000 */
[----:B------:R-:W-:Y:S03]  /*10b50*/  HMMA.16816.F32.BF16 R48, R88, R10, R48 ;  /* 0x0000000a5830723c */ /* 0x000fe60000041830 */
[----:B------:R-:W-:Y:S04]  /*10b60*/  FADD.FTZ R134, R134, R5 ;  /* 0x0000000586867221 */ /* 0x000fe80000010000 */
[----:B------:R-:W-:Y:S05]  /*10b70*/  FADD.FTZ R137, R137, R134 ;  /* 0x0000008689897221 */ /* 0x000fea0000010000 */
[----:B------:R-:W-:Y:S04]  /*10b80*/  FADD.FTZ R86, R86, R137 ;  /* 0x0000008956567221 */ /* 0x000fe80000010000 */
[----:B------:R-:W-:Y:S01]  /*10b90*/  FADD.FTZ R133, R85, R86 ;  /* 0x0000005655857221 */ /* 0x000fe20000010000 */
[----:B------:R-:W-:-:S05]  /*10ba0*/  @P0 BRA `(.L_x_5354) ;  /* 0xffffdae000000947 */ /* 0x000fca000383ffff */
.L_x_5350:
        /* <DEDUP_REMOVED lines=162> */
.L_x_5355:
[----:B------:R-:W2:Y:S04]  /*115d0*/  S2R R3, SR_CTAID.Z ;  /* 0x0000000000037919 */ /* 0x000ea80000002700 */
[----:B------:R-:W2:Y:S02]  /*115e0*/  S2R R2, SR_CTAID.Y ;  /* 0x0000000000027919 */ /* 0x000ea40000002600 */
[----:B--2---:R-:W-:-:S04]  /*115f0*/  IMAD R7, R2, c[0x0][0x1c0], R3 ;  /* 0x0000700002077a24 */ /* 0x004fc800078e0203 */
[----:B------:R-:W-:Y:S02]  /*11600*/  IMAD R7, R7, c[0x0][0x214], RZ ;  /* 0x0000850007077a24 */ /* 0x000fe400078e02ff */
.L_x_5356:
        /* <DEDUP_REMOVED lines=39> */
.L_x_5358:
[----:B------:R-:W-:Y:S05]  /*11880*/  BSYNC B0 ;  /* 0x0000000000007941 */ /* 0x000fea0003800000 */
.L_x_5357:
        /* <DEDUP_REMOVED lines=30> */
.L_x_5360:
[----:B------:R-:W-:Y:S05]  /*11a70*/  BSYNC B0 ;  /* 0x0000000000007941 */ /* 0x000fea0003800000 */
.L_x_5359:
        /* <DEDUP_REMOVED lines=17> */
.L_x_5361:
        /* <DEDUP_REMOVED lines=15> */
.L_x_6377:


//--------------------- .text._ZN5flash24flash_fwd_splitkv_kernelI23Flash_fwd_kernel_traitsILi96ELi64ELi64ELi4ELb0ELb0EN7cutlass10bfloat16_tE19Flash_kernel_traitsILi96ELi64ELi64ELi4ES3_EELb1ELb0ELb1ELb0ELb0ELb0ELb0ELb1EEEvNS_16Flash_fwd_paramsE --------------------------
	.section	.text._ZN5flash24flash_fwd_splitkv_kernelI23Flash_fwd_kernel_traitsILi96ELi64ELi64ELi4ELb0ELb0EN7cutlass10bfloat16_tE19Flash_kernel_traitsILi96ELi64ELi64ELi4ES3_EELb1ELb0ELb1ELb0ELb0ELb0ELb0ELb1EEEvNS_16Flash_fwd_paramsE,"ax",@progbits
	.sectioninfo	@"SHI_REGISTERS=150"
	.align	128
        .global         _ZN5flash24flash_fwd_splitkv_kernelI23Flash_fwd_kernel_traitsILi96ELi64ELi64ELi4ELb0ELb0EN7cutlass10bfloat16_tE19Flash_kernel_traitsILi96ELi64ELi64ELi4ES3_EELb1ELb0ELb1ELb0ELb0ELb0ELb0ELb1EEEvNS_16Flash_fwd_paramsE
        .type           _ZN5flash24flash_fwd_splitkv_kernelI23Flash_fwd_kernel_traitsILi96ELi64ELi64ELi4ELb0ELb0EN7cutlass10bfloat16_tE19Flash_kernel_traitsILi96ELi64ELi64ELi4ES3_EELb1ELb0ELb1ELb0ELb0ELb0ELb0ELb1EEEvNS_16Flash_fwd_paramsE,@function
        .size           _ZN5flash24flash_fwd_splitkv_kernelI23Flash_fwd_kernel_traitsILi96ELi64ELi64ELi4ELb0ELb0EN7cutlass10bfloat16_tE19Flash_kernel_traitsILi96ELi64ELi64ELi4ES3_EELb1ELb0ELb1ELb0ELb0ELb0ELb0ELb1EEEvNS_16Flash_fwd_paramsE,(.L_x_6378 - _ZN5flash24flash_fwd_splitkv_kernelI23Flash_fwd_kernel_traitsILi96ELi64ELi64ELi4ELb0ELb0EN7cutlass10bfloat16_tE19Flash_kernel_traitsILi96ELi64ELi64ELi4ES3_EELb1ELb0ELb1ELb0ELb0ELb0ELb0ELb1EEEvNS_16Flash_fwd_paramsE)
        .other          _ZN5flash24flash_fwd_splitkv_kernelI23Flash_fwd_kernel_traitsILi96ELi64ELi64ELi4ELb0ELb0EN7cutlass10bfloat16_tE19Flash_kernel_traitsILi96ELi64ELi64ELi4ES3_EELb1ELb0ELb1ELb0ELb0ELb0ELb0ELb1EEEvNS_16Flash_fwd_paramsE,@"STO_CUDA_ENTRY STV_DEFAULT"
_ZN5flash24flash_fwd_splitkv_kernelI23Flash_fwd_kernel_traitsILi96ELi64ELi64ELi4ELb0ELb0EN7cutlass10bfloat16_tE19Flash_kernel_traitsILi96ELi64ELi64ELi4ES3_EELb1ELb0ELb1ELb0ELb0ELb0ELb0ELb1EEEvNS_16Flash_fwd_paramsE:
.text._ZN5flash24flash_fwd_splitkv_kernelI23Flash_fwd_kernel_traitsILi96ELi64ELi64ELi4ELb0ELb0EN7cutlass10bfloat16_tE19Flash_kernel_traitsILi96ELi64ELi64ELi4ES3_EELb1ELb0ELb1ELb0ELb0ELb0ELb0ELb1EEEvNS_16Flash_fwd_paramsE:
[----:B------:R-:W-:Y:S02]  /*0000*/  MOV R1, c[0x0][0x28] ;  /* 0x00000a0000017a02 */ /* 0x000fe40000000f00 */
[----:B------:R-:W1:Y:S01]  /*0010*/  LDC.U8 R2, c[0x0][0x312] ;  /* 0x0000c480ff027b82 */ /* 0x000e620000000000 */
[----:B------:R-:W2:Y:S01]  /*0020*/  S2R R9, SR_CTAID.Y ;  /* 0x0000000000097919 */ /* 0x000ea20000002600 */
        /* <DEDUP_REMOVED lines=8> */
[----:B------:R-:W-:-:S02]  /*00b0*/  ISETP.EQ.U32.AND P0, PT, RZ, c[0x0][0x248], PT ;  /* 0x00009200ff007a0c */ /* 0x000fc40003f02070 */
[----:B-1----:R-:W-:Y:S01]  /*00c0*/  ISETP.NE.AND P2, PT, R2, RZ, PT ;  /* 0x000000ff0200720c */ /* 0x002fe20003f45270 */
[----:B--2---:R-:W-:-:S03]  /*00d0*/  IMAD.WIDE R2, R9, R0, c[0x0][0x240] ;  /* 0x0000900009027625 */ /* 0x004fc600078e0200 */
[----:B------:R-:W-:Y:S01]  /*00e0*/  ISETP.EQ.OR.EX P0, PT, RZ, c[0x0][0x24c], !P2, P0 ;  /* 0x00009300ff007a0c */ /* 0x000fe20005702700 */
[CC--:B------:R-:W-:Y:S02]  /*00f0*/  IMAD.WIDE R120, R9.reuse, R0.reuse, c[0x0][0x250] ;  /* 0x0000940009787625 */ /* 0x0c0fe400078e0200 */
[----:B------:R-:W2:Y:S04]  /*0100*/  @P1 LDG.E R115, [R2.64] ;  /* 0x0000000602731981 */ /* 0x000ea8000c1e1900 */
[----:B------:R-:W2:Y:S01]  /*0110*/  @P1 LDG.E R114, [R2.64+0x4] ;  /* 0x0000040602721981 */ /* 0x000ea2000c1e1900 */
[----:B------:R-:W-:Y:S02]  /*0120*/  IMAD.MOV.U32 R17, RZ, RZ, -0x1 ;  /* 0xffffffffff117424 */ /* 0x000fe400078e00ff */
[----:B------:R-:W-:Y:S01]  /*0130*/  IMAD.WIDE R6, R9, R0, c[0x0][0x248] ;  /* 0x0000920009067625 */ /* 0x000fe200078e0200 */
[----:B------:R1:W5:Y:S04]  /*0140*/  @P5 LDG.E R4, [R120.64] ;  /* 0x0000000678045981 */ /* 0x000368000c1e1900 */
[----:B------:R1:W5:Y:S01]  /*0150*/  @!P0 LDG.E R17, [R6.64] ;  /* 0x0000000606118981 */ /* 0x000362000c1e1900 */
[----:B------:R-:W-:Y:S01]  /*0160*/  ISETP.NE.U32.AND P0, PT, RZ, c[0x0][0x248], PT ;  /* 0x00009200ff007a0c */ /* 0x000fe20003f05070 */
[--C-:B------:R-:W-:Y:S01]  /*0170*/  IMAD.MOV.U32 R63, RZ, RZ, R9.reuse ;  /* 0x000000ffff3f7224 */ /* 0x100fe200078e0009 */
[----:B------:R-:W-:Y:S01]  /*0180*/  SHF.R.S32.HI R61, RZ, 0x1f, R9 ;  /* 0x0000001fff3d7819 */ /* 0x000fe20000011409 */
[----:B------:R-:W3:Y:S01]  /*0190*/  S2R R27, SR_CTAID.X ;  /* 0x00000000001b7919 */ /* 0x000ee20000002500 */
[----:B------:R-:W-:-:S03]  /*01a0*/  ISETP.NE.AND.EX P0, PT, RZ, c[0x0][0x24c], PT, P0 ;  /* 0x00009300ff007a0c */ /* 0x000fc60003f05300 */
[----:B------:R-:W4:Y:S01]  /*01b0*/  S2R R112, SR_CTAID.Z ;  /* 0x0000000000707919 */ /* 0x000f220000002700 */
[----:B--2---:R-:W-:Y:S02]  /*01c0*/  @P1 IMAD.IADD R114, R114, 0x1, -R115 ;  /* 0x0000000172721824 */ /* 0x004fe400078e0a73 */
[----:B------:R-:W-:-:S07]  /*01d0*/  @!P1 IMAD.MOV.U32 R114, RZ, RZ, c[0x0][0x214] ;  /* 0x00008500ff729624 */ /* 0x000fce00078e00ff */
[----:B------:R-:W-:Y:S05]  /*01e0*/  @!P0 BRA `(.L_x_5362) ;  /* 0x0000004000008947 */ /* 0x000fea0003800000 */
[----:B-1-34-:R-:W2:Y:S02]  /*01f0*/  @P2 LDG.E R2, [R6.64+0x4] ;  /* 0x0000040606022981 */ /* 0x01aea4000c1e1900 */
[----:B--2--5:R-:W-:-:S06]  /*0200*/  @P2 IADD3 R3, R2, -R17, RZ ;  /* 0x8000001102032210 */ /* 0x024fcc0007ffe0ff */
[----:B------:R1:W5:Y:S01]  /*0210*/  @!P2 LDG.E R3, [R6.64] ;  /* 0x000000060603a981 */ /* 0x000362000c1e1900 */
[----:B------:R-:W-:Y:S05]  /*0220*/  BRA `(.L_x_5363) ;  /* 0x0000001000007947 */ /* 0x000fea0003800000 */
.L_x_5362:
[----:B-1-34-:R-:W-:Y:S02]  /*0230*/  MOV R3, c[0x0][0x218] ;  /* 0x0000860000037a02 */ /* 0x01afe40000000f00 */
.L_x_5363:
        /* <DEDUP_REMOVED lines=13> */
[----:B------:R-:W-:Y:S01]  /*0310*/  IMAD.MOV.U32 R8, RZ, RZ, c[0x0][0x218] ;  /* 0x00008600ff087624 */ /* 0x000fe200078e00ff */
[----:B------:R-:W-:Y:S01]  /*0320*/  IADD3 R2, -R114, 0x7f, R73 ;  /* 0x0000007f72027810 */ /* 0x000fe20007ffe149 */
[----:B------:R-:W1:Y:S01]  /*0330*/  S2R R60, SR_TID.X ;  /* 0x00000000003c7919 */ /* 0x000e620000002100 */
[----:B------:R-:W-:Y:S02]  /*0340*/  IADD3 R6, R57, 0x3f, RZ ;  /* 0x0000003f39067810 */ /* 0x000fe40007ffe0ff */
[----:B------:R-:W-:Y:S02]  /*0350*/  IADD3 R8, R8, 0x3f, RZ ;  /* 0x0000003f08087810 */ /* 0x000fe40007ffe0ff */
[----:B------:R-:W-:Y:S02]  /*0360*/  IADD3 R3, R2, c[0x0][0x2e8], R57 ;  /* 0x0000ba0002037a10 */ /* 0x000fe40007ffe039 */
[----:B------:R-:W-:-:S02]  /*0370*/  SHF.R.S32.HI R5, RZ, 0x1f, R6 ;  /* 0x0000001fff057819 */ /* 0x000fc40000011406 */
[----:B------:R-:W-:Y:S02]  /*0380*/  SHF.R.S32.HI R7, RZ, 0x1f, R8 ;  /* 0x0000001fff077819 */ /* 0x000fe40000011408 */
[----:B------:R-:W-:Y:S02]  /*0390*/  SHF.R.S32.HI R2, RZ, 0x1f, R3 ;  /* 0x0000001fff027819 */ /* 0x000fe40000011403 */
[----:B------:R-:W-:Y:S02]  /*03a0*/  LEA.HI R5, R5, R6, RZ, 0x6 ;  /* 0x0000000605057211 */ /* 0x000fe400078f30ff */
[----:B------:R-:W-:Y:S02]  /*03b0*/  LEA.HI R7, R7, R8, RZ, 0x6 ;  /* 0x0000000807077211 */ /* 0x000fe400078f30ff */
[----:B------:R-:W-:Y:S02]  /*03c0*/  LEA.HI R2, R2, R3, RZ, 0x6 ;  /* 0x0000000302027211 */ /* 0x000fe400078f30ff */
[----:B------:R-:W-:-:S02]  /*03d0*/  SHF.R.S32.HI R5, RZ, 0x6, R5 ;  /* 0x00000006ff057819 */ /* 0x000fc40000011405 */
[----:B------:R-:W-:Y:S02]  /*03e0*/  SHF.R.S32.HI R6, RZ, 0x6, R7 ;  /* 0x00000006ff067819 */ /* 0x000fe40000011407 */
[----:B------:R-:W-:Y:S02]  /*03f0*/  SHF.R.S32.HI R2, RZ, 0x6, R2 ;  /* 0x00000006ff027819 */ /* 0x000fe40000011402 */
[----:B------:R-:W-:-:S04]  /*0400*/  IMNMX R5, R6, R5, PT ;  /* 0x0000000506057217 */ /* 0x000fc80003800200 */
        /* <DEDUP_REMOVED lines=12> */
[----:B------:R-:W-:Y:S02]  /*04d0*/  @!P0 IMAD R8, R61, c[0x0][0x1e0], RZ ;  /* 0x000078003d088a24 */ /* 0x000fe400078e02ff */
[----:B------:R-:W-:Y:S02]  /*04e0*/  IMAD.SHL.U32 R4, R60, 0x8, RZ ;  /* 0x000000083c047824 */ /* 0x000fe400078e00ff */
[----:B------:R-:W-:-:S03]  /*04f0*/  @!P0 IMAD.WIDE.U32 R12, R9, c[0x0][0x1e0], RZ ;  /* 0x00007800090c8a25 */ /* 0x000fc600078e00ff */
[----:B------:R-:W-:Y:S01]  /*0500*/  SHF.R.S32.HI R5, RZ, 0x1f, R4 ;  /* 0x0000001fff057819 */ /* 0x000fe20000011404 */
[----:B------:R-:W-:Y:S01]  /*0510*/  @P0 IMAD.WIDE.U32 R6, R115, c[0x0][0x1e8], RZ ;  /* 0x00007a0073060a25 */ /* 0x000fe200078e00ff */
[----:B------:R-:W-:-:S03]  /*0520*/  @!P0 MOV R6, R12 ;  /* 0x0000000c00068202 */ /* 0x000fc60000000f00 */
[----:B------:R-:W-:Y:S01]  /*0530*/  @!P0 IMAD R3, R9, c[0x0][0x1e4], R8 ;  /* 0x0000790009038a24 */ /* 0x000fe200078e0208 */
[----:B------:R-:W-:Y:S01]  /*0540*/  IADD3 R8, R4, 0x20, RZ ;  /* 0x0000002004087810 */ /* 0x000fe20007ffe0ff */
        /* <DEDUP_REMOVED lines=13> */
[----:B------:R-:W-:Y:S01]  /*0620*/  IMAD.WIDE.U32 R6, R112, c[0x0][0x1f0], R6 ;  /* 0x00007c0070067a25 */ /* 0x000fe200078e0006 */
[----:B------:R-:W-:-:S03]  /*0630*/  SHF.R.S32.HI R9, RZ, 0x1f, R11 ;  /* 0x0000001fff097819 */ /* 0x000fc6000001140b */
[----:B------:R-:W-:Y:S01]  /*0640*/  IMAD R0, R0, c[0x0][0x214], R73 ;  /* 0x0000850000007a24 */ /* 0x000fe200078e0249 */
[----:B------:R-:W-:-:S07]  /*0650*/  IADD3 R15, R7, R3, RZ ;  /* 0x00000003070f7210 */ /* 0x000fce0007ffe0ff */
        /* <DEDUP_REMOVED lines=14> */
.L_x_5366:
[----:B------:R-:W-:Y:S05]  /*0740*/  BSYNC B0 ;  /* 0x0000000000007941 */ /* 0x000fea0003800000 */
.L_x_5365:
        /* <DEDUP_REMOVED lines=19> */
.L_x_5368:
[----:B------:R-:W-:Y:S05]  /*0880*/  BSYNC B0 ;  /* 0x0000000000007941 */ /* 0x000fea0003800000 */
.L_x_5367:
        /* <DEDUP_REMOVED lines=13> */
.L_x_5364:
[----:B-1----:R-:W-:Y:S02]  /*0960*/  ISETP.NE.U32.AND P0, PT, RZ, c[0x0][0x2b8], PT ;  /* 0x0000ae00ff007a0c */ /* 0x002fe40003f05070 */
        /* <DEDUP_REMOVED lines=28> */
[----:B-----5:R-:W-:-:S05]  /*0b30*/  IMAD.HI.U32 R9, R0, R5, RZ ;  /* 0x0000000500097227 */ /* 0x020fca00078e00ff */
        /* <DEDUP_REMOVED lines=15> */
[----:B------:R-:W-:Y:S02]  /*0c30*/  IABS R5, R112 ;  /* 0x0000007000057213 */ /* 0x000fe40000000000 */
[----:B------:R-:W1:Y:S08]  /*0c40*/  I2F.RP R8, R4 ;  /* 0x0000000400087306 */ /* 0x000e700000209400 */
[----:B-1----:R-:W1:Y:S02]  /*0c50*/  MUFU.RCP R6, R8 ;  /* 0x0000000800067308 */ /* 0x002e640000001000 */
[----:B-1----:R-:W-:-:S06]  /*0c60*/  IADD3 R6, R6, 0xffffffe, RZ ;  /* 0x0ffffffe06067810 */ /* 0x002fcc0007ffe0ff */
[----:B------:R-:W1:Y:S02]  /*0c70*/  F2I.FTZ.U32.TRUNC.NTZ R7, R6 ;  /* 0x0000000600077305 */ /* 0x000e64000021f000 */
[----:B-1----:R-:W-:Y:S01]  /*0c80*/  IMAD.MOV R2, RZ, RZ, -R7 ;  /* 0x000000ffff027224 */ /* 0x002fe200078e0a07 */
[----:B------:R-:W-:-:S03]  /*0c90*/  MOV R6, RZ ;  /* 0x000000ff00067202 */ /* 0x000fc60000000f00 */
[----:B------:R-:W-:-:S04]  /*0ca0*/  IMAD R2, R2, R4, RZ ;  /* 0x0000000402027224 */ /* 0x000fc800078e02ff */
[----:B------:R-:W-:-:S06]  /*0cb0*/  IMAD.HI.U32 R2, R7, R2, R6 ;  /* 0x0000000207027227 */ /* 0x000fcc00078e0006 */
[----:B------:R-:W-:-:S04]  /*0cc0*/  IMAD.HI.U32 R7, R2, R5, RZ ;  /* 0x0000000502077227 */ /* 0x000fc800078e00ff */
[----:B------:R-:W-:-:S04]  /*0cd0*/  IMAD.MOV R2, RZ, RZ, -R7 ;  /* 0x000000ffff027224 */ /* 0x000fc800078e0a07 */
[----:B------:R-:W-:Y:S02]  /*0ce0*/  IMAD R5, R4, R2, R5 ;  /* 0x0000000204057224 */ /* 0x000fe400078e0205 */
[----:B------:R-:W-:-:S03]  /*0cf0*/  IMAD.MOV R2, RZ, RZ, -R9 ;  /* 0x000000ffff027224 */ /* 0x000fc600078e0a09 */
[----:B------:R-:W-:Y:S01]  /*0d00*/  ISETP.GT.U32.AND P0, PT, R4, R5, PT ;  /* 0x000000050400720c */ /* 0x000fe20003f04070 */
[----:B------:R-:W-:-:S12]  /*0d10*/  IMAD R15, R2, c[0x0][0x2d0], R3 ;  /* 0x0000b400020f7a24 */ /* 0x000fd800078e0203 */
[-C--:B------:R-:W-:Y:S02]  /*0d20*/  @!P0 IADD3 R5, R5, -R4.reuse, RZ ;  /* 0x8000000405058210 */ /* 0x080fe40007ffe0ff */
[----:B------:R-:W-:Y:S02]  /*0d30*/  @!P0 IADD3 R7, R7, 0x1, RZ ;  /* 0x0000000107078810 */ /* 0x000fe40007ffe0ff */
[----:B------:R-:W-:Y:S02]  /*0d40*/  ISETP.GE.U32.AND P1, PT, R5, R4, PT ;  /* 0x000000040500720c */ /* 0x000fe40003f26070 */
[----:B------:R-:W-:Y:S02]  /*0d50*/  LOP3.LUT R4, R112, c[0x0][0x1c8], RZ, 0x3c, !PT ;  /* 0x0000720070047a12 */ /* 0x000fe400078e3cff */
[----:B------:R-:W-:Y:S02]  /*0d60*/  SHF.R.S32.HI R5, RZ, 0x1f, R15 ;  /* 0x0000001fff057819 */ /* 0x000fe4000001140f */
[----:B------:R-:W-:-:S03]  /*0d70*/  ISETP.GE.AND P0, PT, R4, RZ, PT ;  /* 0x000000ff0400720c */ /* 0x000fc60003f06270 */
[----:B------:R-:W-:-:S04]  /*0d80*/  IMAD R2, R5, c[0x0][0x198], RZ ;  /* 0x0000660005027a24 */ /* 0x000fc800078e02ff */
[----:B------:R-:W-:Y:S01]  /*0d90*/  @P1 IADD3 R7, R7, 0x1, RZ ;  /* 0x0000000107071810 */ /* 0x000fe20007ffe0ff */
[----:B------:R-:W-:Y:S01]  /*0da0*/  IMAD R2, R15, c[0x0][0x19c], R2 ;  /* 0x000067000f027a24 */ /* 0x000fe200078e0202 */
[----:B------:R-:W-:-:S04]  /*0db0*/  ISETP.NE.AND P1, PT, RZ, c[0x0][0x1c8], PT ;  /* 0x00007200ff007a0c */ /* 0x000fc80003f25270 */
[----:B------:R-:W-:-:S09]  /*0dc0*/  @!P0 IADD3 R7, -R7, RZ, RZ ;  /* 0x000000ff07078210 */ /* 0x000fd20007ffe1ff */
        /* <DEDUP_REMOVED lines=8> */
[----:B------:R-:W-:-:S04]  /*0e50*/  IMAD.IADD R11, R11, 0x1, R4 ;  /* 0x000000010b0b7824 */ /* 0x000fc800078e0204 */
[----:B------:R-:W-:-:S04]  /*0e60*/  IMAD.WIDE.U32 R8, R15, c[0x0][0x198], R10 ;  /* 0x000066000f087a25 */ /* 0x000fc800078e000a */
[----:B------:R-:W-:Y:S01]  /*0e70*/  IMAD.WIDE.U32 R10, R0, c[0x0][0x188], RZ ;  /* 0x00006200000a7a25 */ /* 0x000fe200078e00ff */
[----:B------:R-:W-:-:S03]  /*0e80*/  IADD3 R9, R9, R2, RZ ;  /* 0x0000000209097210 */ /* 0x000fc60007ffe0ff */
[----:B------:R-:W-:Y:S01]  /*0e90*/  IMAD R2, R6, c[0x0][0x1b0], RZ ;  /* 0x00006c0006027a24 */ /* 0x000fe200078e02ff */
[----:B------:R-:W-:Y:S01]  /*0ea0*/  IADD3 R17, R11, R17, RZ ;  /* 0x000000110b117210 */ /* 0x000fe20007ffe0ff */
[----:B------:R-:W-:-:S04]  /*0eb0*/  IMAD.WIDE.U32 R8, R7, c[0x0][0x1b0], R8 ;  /* 0x00006c0007087a25 */ /* 0x000fc800078e0008 */
[----:B------:R-:W-:Y:S02]  /*0ec0*/  IMAD R2, R7, c[0x0][0x1b4], R2 ;  /* 0x00006d0007027a24 */ /* 0x000fe400078e0202 */
[----:B------:R-:W-:Y:S02]  /*0ed0*/  IMAD.MOV.U32 R0, RZ, RZ, R10 ;  /* 0x000000ffff007224 */ /* 0x000fe400078e000a */
[----:B------:R-:W-:Y:S01]  /*0ee0*/  IMAD.IADD R13, R9, 0x1, R2 ;  /* 0x00000001090d7824 */ /* 0x000fe200078e0202 */
[----:B------:R-:W-:Y:S01]  /*0ef0*/  MOV R2, R8 ;  /* 0x0000000800027202 */ /* 0x000fe20000000f00 */
[----:B------:R-:W-:Y:S05]  /*0f00*/  BRA `(.L_x_5370) ;  /* 0x0000044000007947 */ /* 0x000fea0003800000 */
.L_x_5369:
        /* <DEDUP_REMOVED lines=16> */
.L_x_5371:
[----:B------:R-:W-:Y:S02]  /*1010*/  IABS R2, c[0x0][0x1c8] ;  /* 0x0000720000027a13 */ /* 0x000fe40000000000 */
[----:B------:R-:W-:Y:S02]  /*1020*/  IABS R3, R112 ;  /* 0x0000007000037213 */ /* 0x000fe40000000000 */
[----:B------:R-:W1:Y:S01]  /*1030*/  I2F.RP R5, R2 ;  /* 0x0000000200057306 */ /* 0x000e620000209400 */
[----:B------:R-:W-:-:S05]  /*1040*/  @P4 IADD3 R17, R4, R17, RZ ;  /* 0x0000001104114210 */ /* 0x000fca0007ffe0ff */
[----:B------:R-:W-:-:S04]  /*1050*/  @P4 IMAD.WIDE.U32 R14, R17, c[0x0][0x1a0], RZ ;  /* 0x00006800110e4a25 */ /* 0x000fc800078e00ff */
[----:B------:R-:W-:Y:S01]  /*1060*/  @P4 IMAD R17, R17, c[0x0][0x1a4], R15 ;  /* 0x0000690011114a24 */ /* 0x000fe200078e020f */
        /* <DEDUP_REMOVED lines=21> */
[----:B------:R-:W-:Y:S02]  /*11c0*/  IMAD R0, R5, c[0x0][0x198], RZ ;  /* 0x0000660005007a24 */ /* 0x000fe400078e02ff */
[----:B------:R-:W-:Y:S02]  /*11d0*/  IMAD.MOV.U32 R15, RZ, RZ, R3 ;  /* 0x000000ffff0f7224 */ /* 0x000fe400078e0003 */
[----:B------:R-:W-:Y:S01]  /*11e0*/  @!P1 IMAD.MOV R7, RZ, RZ, -R7 ;  /* 0x000000ffff079224 */ /* 0x000fe200078e0a07 */
[----:B------:R-:W-:Y:S01]  /*11f0*/  @!P0 LOP3.LUT R7, RZ, c[0x0][0x1c8], RZ, 0x33, !PT ;  /* 0x00007200ff078a12 */ /* 0x000fe200078e33ff */
[----:B------:R-:W-:-:S03]  /*1200*/  IMAD R0, R3, c[0x0][0x19c], R0 ;  /* 0x0000670003007a24 */ /* 0x000fc600078e0200 */
[----:B------:R-:W-:Y:S01]  /*1210*/  SHF.R.S32.HI R6, RZ, 0x1f, R7 ;  /* 0x0000001fff067819 */ /* 0x000fe20000011407 */
[----:B------:R-:W-:-:S04]  /*1220*/  IMAD.IADD R11, R11, 0x1, R0 ;  /* 0x000000010b0b7824 */ /* 0x000fc800078e0200 */
[----:B------:R-:W-:Y:S02]  /*1230*/  IMAD R0, R6, c[0x0][0x1b0], RZ ;  /* 0x00006c0006007a24 */ /* 0x000fe400078e02ff */
[----:B------:R-:W-:-:S04]  /*1240*/  IMAD.WIDE.U32 R10, R7, c[0x0][0x1b0], R10 ;  /* 0x00006c00070a7a25 */ /* 0x000fc800078e000a */
[----:B------:R-:W-:Y:S01]  /*1250*/  IMAD R13, R7, c[0x0][0x1b4], R0 ;  /* 0x00006d00070d7a24 */ /* 0x000fe200078e0200 */
[----:B------:R-:W-:Y:S01]  /*1260*/  @P4 MOV R0, R14 ;  /* 0x0000000e00004202 */ /* 0x000fe20000000f00 */
[----:B------:R-:W-:-:S03]  /*1270*/  IMAD.MOV.U32 R2, RZ, RZ, R10 ;  /* 0x000000ffff027224 */ /* 0x000fc600078e000a */
        /* <DEDUP_REMOVED lines=13> */
.L_x_5370:
[----:B------:R1:W5:Y:S02]  /*1350*/  @P5 LDG.E R122, [R120.64] ;  /* 0x00000006787a5981 */ /* 0x000364000c1e1900 */
[----:B-----5:R-:W-:Y:S01]  /*1360*/  SHF.R.S32.HI R9, RZ, 0x1f, R60 ;  /* 0x0000001fff097819 */ /* 0x020fe2000001143c */
[----:B------:R-:W-:Y:S01]  /*1370*/  IMAD.MOV.U32 R8, RZ, RZ, 0x2 ;  /* 0x00000002ff087424 */ /* 0x000fe200078e00ff */
[----:B------:R-:W-:Y:S01]  /*1380*/  ISETP.NE.AND P0, PT, R115, -0x1, PT ;  /* 0xffffffff7300780c */ /* 0x000fe20003f05270 */
[----:B------:R-:W-:Y:S01]  /*1390*/  IMAD.MOV.U32 R28, RZ, RZ, RZ ;  /* 0x000000ffff1c7224 */ /* 0x000fe200078e00ff */
[CC--:B------:R-:W-:Y:S01]  /*13a0*/  LEA.HI R25, R9.reuse, R60.reuse, RZ, 0x2 ;  /* 0x0000003c09197211 */ /* 0x0c0fe200078f10ff */
[----:B------:R-:W-:Y:S01]  /*13b0*/  IMAD.MOV.U32 R29, RZ, RZ, c[0x0][0x230] ;  /* 0x00008c00ff1d7624 */ /* 0x000fe200078e00ff */
[-C--:B------:R-:W-:Y:S01]  /*13c0*/  LEA.HI R72, R9, R60.reuse, RZ, 0x3 ;  /* 0x0000003c09487211 */ /* 0x080fe200078f18ff */
[----:B------:R-:W-:Y:S01]  /*13d0*/  IMAD.MOV.U32 R59, RZ, RZ, c[0x0][0x1a0] ;  /* 0x00006800ff3b7624 */ /* 0x000fe200078e00ff */
[----:B------:R-:W-:Y:S01]  /*13e0*/  LOP3.LUT R11, R25, 0xfffffffc, RZ, 0xc0, !PT ;  /* 0xfffffffc190b7812 */ /* 0x000fe200078ec0ff */
[----:B------:R-:W-:Y:S01]  /*13f0*/  IMAD.MOV.U32 R49, RZ, RZ, 0x10 ;  /* 0x00000010ff317424 */ /* 0x000fe200078e00ff */
[----:B------:R-:W-:-:S02]  /*1400*/  LEA.HI R69, R9, R60, RZ, 0x4 ;  /* 0x0000003c09457211 */ /* 0x000fc400078f20ff */
[----:B------:R-:W-:Y:S01]  /*1410*/  SHF.R.S32.HI R71, RZ, 0x3, R72 ;  /* 0x00000003ff477819 */ /* 0x000fe20000011448 */
[----:B------:R-:W-:Y:S01]  /*1420*/  IMAD.IADD R80, R60, 0x1, -R11 ;  /* 0x000000013c507824 */ /* 0x000fe200078e0a0b */
[----:B------:R-:W-:Y:S01]  /*1430*/  SHF.R.S32.HI R126, RZ, 0x2, R25 ;  /* 0x00000002ff7e7819 */ /* 0x000fe20000011419 */
[----:B------:R-:W-:Y:S01]  /*1440*/  @!P0 IMAD R4, R61, c[0x0][0x178], RZ ;  /* 0x00005e003d048a24 */ /* 0x000fe200078e02ff */
[----:B------:R-:W-:Y:S01]  /*1450*/  LOP3.LUT R11, R69, 0xfffffff0, RZ, 0xc0, !PT ;  /* 0xfffffff0450b7812 */ /* 0x000fe200078ec0ff */
[----:B------:R-:W-:Y:S01]  /*1460*/  @!P0 IMAD.WIDE.U32 R20, R63, c[0x0][0x178], RZ ;  /* 0x00005e003f148a25 */ /* 0x000fe200078e00ff */
[----:B------:R-:W-:Y:S02]  /*1470*/  LEA.HI R25, R25, R126, RZ, 0x1 ;  /* 0x0000007e19197211 */ /* 0x000fe400078f08ff */
[----:B------:R-:W-:Y:S01]  /*1480*/  LEA.HI R9, R9, R60, RZ, 0x5 ;  /* 0x0000003c09097211 */ /* 0x000fe200078f28ff */
[----:B------:R-:W-:Y:S01]  /*1490*/  IMAD.SHL.U32 R19, R71, 0x40, RZ ;  /* 0x0000004047137824 */ /* 0x000fe200078e00ff */
[----:B------:R-:W-:Y:S01]  /*14a0*/  LOP3.LUT R25, R25, 0x7fffffe, RZ, 0xc0, !PT ;  /* 0x07fffffe19197812 */ /* 0x000fe200078ec0ff */
[----:B------:R-:W-:Y:S01]  /*14b0*/  @P0 IMAD.WIDE.U32 R22, R115, c[0x0][0x190], RZ ;  /* 0x0000640073160a25 */ /* 0x000fe200078e00ff */
[----:B------:R-:W-:-:S02]  /*14c0*/  SHF.R.S32.HI R70, RZ, 0x5, R9 ;  /* 0x00000005ff467819 */ /* 0x000fc40000011409 */
[----:B------:R-:W-:Y:S01]  /*14d0*/  LOP3.LUT R19, R19, 0xc0, RZ, 0xc0, !PT ;  /* 0x000000c013137812 */ /* 0x000fe200078ec0ff */
[----:B------:R-:W-:Y:S01]  /*14e0*/  IMAD.IADD R68, R60, 0x1, -R11 ;  /* 0x000000013c447824 */ /* 0x000fe200078e0a0b */
[----:B------:R-:W-:Y:S01]  /*14f0*/  SHF.R.S32.HI R127, RZ, 0x1f, R126 ;  /* 0x0000001fff7f7819 */ /* 0x000fe2000001147e */
[----:B------:R-:W-:Y:S01]  /*1500*/  @!P0 IMAD R4, R63, c[0x0][0x17c], R4 ;  /* 0x00005f003f048a24 */ /* 0x000fe200078e0204 */
[----:B------:R-:W-:Y:S01]  /*1510*/  IADD3 R88, P1, R126, R15, RZ ;  /* 0x0000000f7e587210 */ /* 0x000fe20007f3e0ff */
[----:B------:R-:W-:Y:S01]  /*1520*/  IMAD.SHL.U32 R10, R80, 0x8, RZ ;  /* 0x00000008500a7824 */ /* 0x000fe200078e00ff */
[----:B------:R-:W-:Y:S01]  /*1530*/  LEA.HI R67, R68, R68, RZ, 0x1 ;  /* 0x0000004444437211 */ /* 0x000fe200078f08ff */
[----:B------:R-:W-:Y:S01]  /*1540*/  @!P0 IMAD.MOV.U32 R22, RZ, RZ, R20 ;  /* 0x000000ffff168224 */ /* 0x000fe200078e0014 */
[----:B------:R-:W-:Y:S01]  /*1550*/  MOV R83, c[0x0][0x230] ;  /* 0x00008c0000537a02 */ /* 0x000fe20000000f00 */
[----:B------:R-:W-:Y:S01]  /*1560*/  @P0 IMAD R23, R115, c[0x0][0x194], R23 ;  /* 0x0000650073170a24 */ /* 0x000fe200078e0217 */
[----:B------:R-:W-:Y:S01]  /*1570*/  SHF.R.S32.HI R11, RZ, 0x1f, R10 ;  /* 0x0000001fff0b7819 */ /* 0x000fe2000001140a */
[----:B------:R-:W-:Y:S01]  /*1580*/  @!P0 IMAD.IADD R23, R21, 0x1, R4 ;  /* 0x0000000115178824 */ /* 0x000fe200078e0204 */
[----:B------:R-:W-:Y:S01]  /*1590*/  LOP3.LUT R4, R19, 0x18, R10, 0xf8, !PT ;  /* 0x0000001813047812 */ /* 0x000fe200078ef80a */
[----:B------:R-:W-:Y:S01]  /*15a0*/  IMAD.IADD R25, R126, 0x1, -R25 ;  /* 0x000000017e197824 */ /* 0x000fe200078e0a19 */
[----:B------:R-:W-:Y:S01]  /*15b0*/  IADD3 R22, P0, R10, R22, RZ ;  /* 0x000000160a167210 */ /* 0x000fe20007f1e0ff */
[----:B------:R-:W-:Y:S01]  /*15c0*/  IMAD.X R5, R127, 0x1, R5, P1 ;  /* 0x000000017f057824 */ /* 0x000fe200008e0605 */
[----:B------:R-:W-:Y:S01]  /*15d0*/  SHF.R.U32.HI R19, RZ, 0x3, R19 ;  /* 0x00000003ff137819 */ /* 0x000fe20000011613 */
[----:B------:R-:W-:Y:S01]  /*15e0*/  IMAD R110, R70, 0x8, R25 ;  /* 0x00000008466e7824 */ /* 0x000fe200078e0219 */
[----:B------:R-:W-:Y:S01]  /*15f0*/  SHF.R.S32.HI R66, RZ, 0x1, R67 ;  /* 0x00000001ff427819 */ /* 0x000fe20000011443 */
[----:B------:R-:W-:Y:S01]  /*1600*/  IMAD.X R23, R11, 0x1, R23, P0 ;  /* 0x000000010b177824 */ /* 0x000fe200000e0617 */
[----:B------:R-:W-:Y:S01]  /*1610*/  SHF.R.S32.HI R21, RZ, 0x1f, R67 ;  /* 0x0000001fff157819 */ /* 0x000fe20000011443 */
[----:B------:R-:W-:Y:S01]  /*1620*/  IMAD R5, R5, c[0x0][0x1a0], RZ ;  /* 0x0000680005057a24 */ /* 0x000fe200078e02ff */
[----:B------:R-:W-:Y:S01]  /*1630*/  LOP3.LUT R19, R4, R19, RZ, 0x3c, !PT ;  /* 0x0000001304137212 */ /* 0x000fe200078e3cff */
[----:B------:R-:W-:Y:S01]  /*1640*/  IMAD.WIDE R26, R27, 0x40, R126 ;  /* 0x000000401b1a7825 */ /* 0x000fe200078e027e */
[----:B------:R-:W-:-:S02]  /*1650*/  LEA.HI R4, R21, R66, RZ, 0x2 ;  /* 0x0000004215047211 */ /* 0x000fc400078f10ff */
[----:B------:R-:W-:Y:S01]  /*1660*/  IADD3 R16, P0, R10, R0, RZ ;  /* 0x000000000a107210 */ /* 0x000fe20007f1e0ff */
[----:B------:R-:W-:Y:S01]  /*1670*/  IMAD R5, R88, c[0x0][0x1a4], R5 ;  /* 0x0000690058057a24 */ /* 0x000fe200078e0205 */
[----:B------:R-:W-:Y:S01]  /*1680*/  LEA R110, R110, R19, 0x5 ;  /* 0x000000136e6e7211 */ /* 0x000fe200078e28ff */
[----:B------:R-:W-:Y:S01]  /*1690*/  IMAD.HI.U32 R83, R8, R83, R28 ;  /* 0x0000005308537227 */ /* 0x000fe200078e001c */
[----:B------:R-:W-:Y:S02]  /*16a0*/  LOP3.LUT R19, R4, 0xfffffffc, RZ, 0xc0, !PT ;  /* 0xfffffffc04137812 */ /* 0x000fe400078ec0ff */
[----:B------:R-:W-:Y:S01]  /*16b0*/  IADD3 R85, R10, 0x20, RZ ;  /* 0x000000200a557810 */ /* 0x000fe20007ffe0ff */
[----:B------:R-:W-:Y:S01]  /*16c0*/  IMAD R4, R6, c[0x0][0x1b8], RZ ;  /* 0x00006e0006047a24 */ /* 0x000fe200078e02ff */
[C---:B------:R-:W-:Y:S01]  /*16d0*/  IADD3 R84, R10.reuse, 0x40, RZ ;  /* 0x000000400a547810 */ /* 0x040fe20007ffe0ff */
[----:B------:R-:W-:Y:S01]  /*16e0*/  IMAD.X R17, R11, 0x1, R17, P0 ;  /* 0x000000010b117824 */ /* 0x000fe200000e0611 */
[----:B------:R-:W-:Y:S01]  /*16f0*/  ISETP.GE.AND P0, PT, R85, c[0x0][0x220], PT ;  /* 0x0000880055007a0c */ /* 0x000fe20003f06270 */
[C---:B------:R-:W-:Y:S01]  /*1700*/  IMAD R0, R7.reuse, c[0x0][0x1bc], R4 ;  /* 0x00006f0007007a24 */ /* 0x040fe200078e0204 */
[----:B------:R-:W-:Y:S01]  /*1710*/  ISETP.GE.AND P1, PT, R10, c[0x0][0x220], PT ;  /* 0x000088000a007a0c */ /* 0x000fe20003f26270 */
[----:B------:R-:W-:Y:S01]  /*1720*/  IMAD.WIDE.U32 R16, R7, c[0x0][0x1b8], R16 ;  /* 0x00006e0007107a25 */ /* 0x000fe200078e0010 */
[----:B------:R-:W-:-:S02]  /*1730*/  SEL R4, RZ, 0xffffffff, P0 ;  /* 0xffffffffff047807 */ /* 0x000fc40000000000 */
[----:B------:R-:W-:Y:S01]  /*1740*/  ISETP.GE.AND P0, PT, R84, c[0x0][0x220], PT ;  /* 0x0000880054007a0c */ /* 0x000fe20003f06270 */
[----:B------:R-:W-:Y:S01]  /*1750*/  IMAD R118, R27, c[0x0][0x190], RZ ;  /* 0x000064001b767a24 */ /* 0x000fe200078e02ff */
[----:B------:R-:W-:Y:S01]  /*1760*/  IADD3 R17, R17, R0, RZ ;  /* 0x0000000011117210 */ /* 0x000fe20007ffe0ff */
[----:B------:R-:W-:Y:S01]  /*1770*/  IMAD.SHL.U32 R4, R4, 0x2, RZ ;  /* 0x0000000204047824 */ /* 0x000fe200078e00ff */
[----:B------:R-:W-:Y:S01]  /*1780*/  SEL R74, RZ, 0x4, P0 ;  /* 0x00000004ff4a7807 */ /* 0x000fe20000000000 */
[----:B------:R-:W-:Y:S01]  /*1790*/  IMAD R118, R26, c[0x0][0x194], R118 ;  /* 0x000065001a767a24 */ /* 0x000fe200078e0276 */
[----:B------:R-:W-:Y:S01]  /*17a0*/  IADD3 R124, P0, R10, R2, RZ ;  /* 0x000000020a7c7210 */ /* 0x000fe20007f1e0ff */
[----:B------:R-:W-:Y:S01]  /*17b0*/  IMAD.WIDE.U32 R88, R88, c[0x0][0x1a0], R16 ;  /* 0x0000680058587a25 */ /* 0x000fe200078e0010 */
[----:B------:R-:W-:Y:S02]  /*17c0*/  SHF.R.S32.HI R17, RZ, 0x1f, R76 ;  /* 0x0000001fff117819 */ /* 0x000fe4000001144c */
[----:B------:R-:W-:Y:S01]  /*17d0*/  SEL R15, RZ, 0x1, P1 ;  /* 0x00000001ff0f7807 */ /* 0x000fe20000800000 */
[----:B------:R-:W-:Y:S01]  /*17e0*/  IMAD.X R125, R11, 0x1, R13, P0 ;  /* 0x000000010b7d7824 */ /* 0x000fe200000e060d */
[----:B------:R-:W-:Y:S01]  /*17f0*/  LEA.HI R92, R17, R76, RZ, 0x6 ;  /* 0x0000004c115c7211 */ /* 0x000fe200078f30ff */
[----:B------:R-:W-:Y:S01]  /*1800*/  IMAD.WIDE.U32 R22, R26, c[0x0][0x190], R22 ;  /* 0x000064001a167a25 */ /* 0x000fe200078e0016 */
[----:B------:R-:W-:-:S02]  /*1810*/  LOP3.LUT R9, R9, 0xffffffe0, RZ, 0xc0, !PT ;  /* 0xffffffe009097812 */ /* 0x000fc400078ec0ff */
[----:B------:R-:W-:Y:S01]  /*1820*/  SHF.R.S32.HI R92, RZ, 0x6, R92 ;  /* 0x00000006ff5c7819 */ /* 0x000fe2000001145c */
[----:B------:R-:W-:Y:S01]  /*1830*/  IMAD.SHL.U32 R80, R80, 0x4, RZ ;  /* 0x0000000450507824 */ /* 0x000fe200078e00ff */
[----:B------:R-:W-:Y:S01]  /*1840*/  SHF.R.S32.HI R79, RZ, 0x1, R83 ;  /* 0x00000001ff4f7819 */ /* 0x000fe20000011453 */
[----:B------:R-:W-:Y:S01]  /*1850*/  IMAD.IADD R66, R66, 0x1, -R19 ;  /* 0x0000000142427824 */ /* 0x000fe200078e0a13 */
[----:B------:R-:W-:Y:S01]  /*1860*/  IMNMX R92, RZ, R92, !PT ;  /* 0x0000005cff5c7217 */ /* 0x000fe20007800200 */
[----:B------:R-:W-:Y:S01]  /*1870*/  IMAD.IADD R119, R23, 0x1, R118 ;  /* 0x0000000117777824 */ /* 0x000fe200078e0276 */
[----:B------:R-:W-:Y:S01]  /*1880*/  SHF.R.S32.HI R113, RZ, 0x1f, R112 ;  /* 0x0000001fff717819 */ /* 0x000fe20000011470 */
[----:B------:R-:W-:Y:S01]  /*1890*/  IMAD.IADD R64, R60, 0x1, -R9 ;  /* 0x000000013c407824 */ /* 0x000fe200078e0a09 */
[----:B------:R-:W-:Y:S01]  /*18a0*/  ISETP.GT.AND P0, PT, R87, R92, PT ;  /* 0x0000005c5700720c */ /* 0x000fe20003f04270 */
[----:B------:R-:W-:Y:S01]  /*18b0*/  IMAD R81, R126, R79, R80 ;  /* 0x0000004f7e517224 */ /* 0x000fe200078e0250 */
[----:B------:R-:W-:Y:S01]  /*18c0*/  LOP3.LUT R15, R4, 0x2, R15, 0xe2, !PT ;  /* 0x00000002040f7812 */ /* 0x000fe200078ee20f */
[----:B------:R-:W-:Y:S01]  /*18d0*/  IMAD.MOV.U32 R118, RZ, RZ, R22 ;  /* 0x000000ffff767224 */ /* 0x000fe200078e0016 */
[----:B------:R-:W-:Y:S01]  /*18e0*/  LOP3.LUT P1, RZ, R66, 0x2, RZ, 0xc0, !PT ;  /* 0x0000000242ff7812 */ /* 0x000fe2000782c0ff */
[----:B------:R-:W-:Y:S01]  /*18f0*/  IMAD R75, R113, c[0x0][0x1a8], RZ ;  /* 0x00006a00714b7a24 */ /* 0x000fe200078e02ff */
[----:B------:R-:W-:Y:S01]  /*1900*/  LOP3.LUT R74, R15, R74, RZ, 0xfc, !PT ;  /* 0x0000004a0f4a7212 */ /* 0x000fe200078efcff */
[----:B------:R-:W-:Y:S01]  /*1910*/  IMAD R9, R127, c[0x0][0x198], RZ ;  /* 0x000066007f097a24 */ /* 0x000fe200078e02ff */
[----:B------:R-:W-:Y:S01]  /*1920*/  SHF.L.U32 R82, R79, 0x5, RZ ;  /* 0x000000054f527819 */ /* 0x000fe200000006ff */
[----:B------:R-:W-:Y:S01]  /*1930*/  IMAD.MOV.U32 R0, RZ, RZ, 0x5 ;  /* 0x00000005ff007424 */ /* 0x000fe200078e00ff */
[--C-:B------:R-:W-:Y:S01]  /*1940*/  SHF.R.S32.HI R78, RZ, 0x1f, R81.reuse ;  /* 0x0000001fff4e7819 */ /* 0x100fe20000011451 */
[----:B------:R-:W-:Y:S01]  /*1950*/  IMAD.MOV.U32 R15, RZ, RZ, c[0x0][0x198] ;  /* 0x00006600ff0f7624 */ /* 0x000fe200078e00ff */
[----:B------:R-:W-:Y:S01]  /*1960*/  SEL R49, R49, 0xfffffff0, !P1 ;  /* 0xfffffff031317807 */ /* 0x000fe20004800000 */
[----:B------:R-:W-:Y:S01]  /*1970*/  IMAD.IADD R80, R80, 0x1, R81 ;  /* 0x0000000150507824 */ /* 0x000fe200078e0251 */
[-C--:B------:R-:W-:Y:S01]  /*1980*/  SHF.L.U64.HI R58, R59, R0.reuse, c[0x0][0x1a4] ;  /* 0x000069003b3a7619 */ /* 0x080fe20000010200 */
[----:B------:R-:W-:Y:S01]  /*1990*/  IMAD R75, R112, c[0x0][0x1ac], R75 ;  /* 0x00006b00704b7a24 */ /* 0x000fe200078e024b */
[C---:B------:R-:W-:Y:S01]  /*19a0*/  SHF.L.U32 R65, R15.reuse, 0x5, RZ ;  /* 0x000000050f417819 */ /* 0x040fe200000006ff */
[C---:B------:R-:W-:Y:S01]  /*19b0*/  IMAD R9, R126.reuse, c[0x0][0x19c], R9 ;  /* 0x000067007e097a24 */ /* 0x040fe200078e0209 */
[----:B------:R-:W-:Y:S01]  /*19c0*/  SHF.L.U64.HI R62, R15, R0, c[0x0][0x19c] ;  /* 0x000067000f3e7619 */ /* 0x000fe20000010200 */
[----:B------:R-:W-:Y:S01]  /*19d0*/  IMAD.WIDE.U32 R124, R126, c[0x0][0x198], R124 ;  /* 0x000066007e7c7a25 */ /* 0x000fe200078e007c */
[----:B------:R-:W-:-:S03]  /*19e0*/  SHF.R.S32.HI R77, RZ, 0x1f, R80 ;  /* 0x0000001fff4d7819 */ /* 0x000fc60000011450 */
[----:B------:R-:W-:-:S04]  /*19f0*/  IMAD.WIDE.U32 R118, R112, c[0x0][0x1a8], R118 ;  /* 0x00006a0070767a25 */ /* 0x000fc800078e0076 */
[----:B------:R-:W-:Y:S02]  /*1a00*/  IMAD.SHL.U32 R59, R59, 0x20, RZ ;  /* 0x000000203b3b7824 */ /* 0x000fe400078e00ff */
[----:B------:R-:W-:Y:S02]  /*1a10*/  IMAD.IADD R56, R125, 0x1, R9 ;  /* 0x000000017d387824 */ /* 0x000fe400078e0209 */
        /* <DEDUP_REMOVED lines=13> */
[----:B------:R-:W-:Y:S01]  /*1af0*/  IMAD R4, R61, c[0x0][0x280], RZ ;  /* 0x0000a0003d047a24 */ /* 0x000fe200078e02ff */
[C---:B------:R-:W-:Y:S01]  /*1b00*/  IADD3 R106, R82.reuse, 0x20, RZ ;  /* 0x00000020526a7810 */ /* 0x040fe20007ffe0ff */
[----:B------:R-:W-:Y:S01]  /*1b10*/  IMAD.IADD R13, R13, 0x1, R2 ;  /* 0x000000010d0d7824 */ /* 0x000fe200078e0202 */
[----:B------:R-:W-:Y:S01]  /*1b20*/  IADD3 R104, R82, 0x40, RZ ;  /* 0x0000004052687810 */ /* 0x000fe20007ffe0ff */
[----:B------:R-:W-:Y:S01]  /*1b30*/  IMAD R9, R5, c[0x0][0x290], RZ ;  /* 0x0000a40005097a24 */ /* 0x000fe200078e02ff */
[----:B------:R-:W-:Y:S01]  /*1b40*/  LOP3.LUT R109, R107, 0x1, RZ, 0xc0, !PT ;  /* 0x000000016b6d7812 */ /* 0x000fe200078ec0ff */
[----:B------:R-:W-:Y:S01]  /*1b50*/  IMAD R5, R5, c[0x0][0x288], RZ ;  /* 0x0000a20005057a24 */ /* 0x000fe200078e02ff */
[----:B------:R-:W-:Y:S01]  /*1b60*/  LOP3.LUT R108, R107, 0x2, RZ, 0xc0, !PT ;  /* 0x000000026b6c7812 */ /* 0x000fe200078ec0ff */
[C---:B------:R-:W-:Y:S01]  /*1b70*/  IMAD.WIDE.U32 R14, R63.reuse, c[0x0][0x280], R10 ;  /* 0x0000a0003f0e7a25 */ /* 0x040fe200078e000a */
[----:B------:R-:W-:Y:S01]  /*1b80*/  IADD3 R90, R126, 0x20, RZ ;  /* 0x000000207e5a7810 */ /* 0x000fe20007ffe0ff */
[----:B------:R-:W-:Y:S01]  /*1b90*/  ULDC.U8 UR8, c[0x0][0x313] ;  /* 0x0000c4c000087ab9 */ /* 0x000fe20000000000 */
[----:B------:R-:W-:Y:S01]  /*1ba0*/  SHF.R.S32.HI R105, RZ, 0x1f, R82 ;  /* 0x0000001fff697819 */ /* 0x000fe20000011452 */
[----:B------:R-:W-:Y:S01]  /*1bb0*/  IMAD R4, R63, c[0x0][0x284], R4 ;  /* 0x0000a1003f047a24 */ /* 0x000fe200078e0204 */
[----:B------:R-:W-:Y:S01]  /*1bc0*/  LOP3.LUT R107, R107, 0x4, RZ, 0xc0, !PT ;  /* 0x000000046b6b7812 */ /* 0x000fe200078ec0ff */
[C---:B------:R-:W-:Y:S01]  /*1bd0*/  IMAD R5, R8.reuse, c[0x0][0x28c], R5 ;  /* 0x0000a30008057a24 */ /* 0x040fe200078e0205 */
[----:B------:R-:W-:Y:S01]  /*1be0*/  SHF.R.S32.HI R103, RZ, 0x1f, R106 ;  /* 0x0000001fff677819 */ /* 0x000fe2000001146a */
[----:B------:R-:W-:Y:S01]  /*1bf0*/  IMAD.WIDE.U32 R12, R8, c[0x0][0x288], R12 ;  /* 0x0000a200080c7a25 */ /* 0x000fe200078e000c */
[----:B------:R-:W-:-:S03]  /*1c00*/  SHF.R.S32.HI R102, RZ, 0x1f, R104 ;  /* 0x0000001fff667819 */ /* 0x000fc60000011468 */
[----:B------:R-:W-:Y:S02]  /*1c10*/  IMAD.IADD R15, R15, 0x1, R4 ;  /* 0x000000010f0f7824 */ /* 0x000fe400078e0204 */
[C---:B------:R-:W-:Y:S02]  /*1c20*/  IMAD R2, R6.reuse, c[0x0][0x2a0], RZ ;  /* 0x0000a80006027a24 */ /* 0x040fe400078e02ff */
[----:B------:R-:W-:Y:S02]  /*1c30*/  IMAD.IADD R5, R13, 0x1, R5 ;  /* 0x000000010d057824 */ /* 0x000fe400078e0205 */
[----:B------:R-:W-:Y:S02]  /*1c40*/  IMAD R6, R6, c[0x0][0x298], RZ ;  /* 0x0000a60006067a24 */ /* 0x000fe400078e02ff */
[----:B------:R-:W-:Y:S02]  /*1c50*/  IMAD.MOV.U32 R4, RZ, RZ, R12 ;  /* 0x000000ffff047224 */ /* 0x000fe400078e000c */
[----:B------:R-:W-:-:S02]  /*1c60*/  IMAD R137, R7, c[0x0][0x29c], R6 ;  /* 0x0000a70007897a24 */ /* 0x000fc400078e0206 */
[----:B------:R-:W-:-:S04]  /*1c70*/  IMAD.WIDE.U32 R4, R7, c[0x0][0x298], R4 ;  /* 0x0000a60007047a25 */ /* 0x000fc800078e0004 */
[----:B------:R-:W-:Y:S01]  /*1c80*/  IMAD R9, R8, c[0x0][0x294], R9 ;  /* 0x0000a50008097a24 */ /* 0x000fe200078e0209 */
[----:B------:R-:W-:Y:S01]  /*1c90*/  LEA R136, P0, R4, c[0x0][0x268], 0x1 ;  /* 0x00009a0004887a11 */ /* 0x000fe200078008ff */
[----:B------:R-:W-:-:S04]  /*1ca0*/  IMAD.WIDE.U32 R14, R8, c[0x0][0x290], R14 ;  /* 0x0000a400080e7a25 */ /* 0x000fc800078e000e */
[----:B------:R-:W-:Y:S02]  /*1cb0*/  IMAD.IADD R137, R5, 0x1, R137 ;  /* 0x0000000105897824 */ /* 0x000fe400078e0289 */
[----:B------:R-:W-:Y:S02]  /*1cc0*/  IMAD.IADD R122, R122, 0x1, R3 ;  /* 0x000000017a7a7824 */ /* 0x000fe400078e0203 */
[----:B------:R-:W-:Y:S01]  /*1cd0*/  IMAD.IADD R9, R15, 0x1, R9 ;  /* 0x000000010f097824 */ /* 0x000fe200078e0209 */
[----:B------:R-:W-:Y:S01]  /*1ce0*/  LEA.HI.X R137, R4, c[0x0][0x26c], R137, 0x1, P0 ;  /* 0x00009b0004897a11 */ /* 0x000fe200000f0c89 */
[----:B------:R-:W-:Y:S01]  /*1cf0*/  IMAD.MOV.U32 R8, RZ, RZ, R14 ;  /* 0x000000ffff087224 */ /* 0x000fe200078e000e */
[C---:B------:R-:W-:Y:S01]  /*1d00*/  LEA R130, P0, R88.reuse, c[0x0][0x170], 0x1 ;  /* 0x00005c0058827a11 */ /* 0x040fe200078008ff */
[----:B------:R-:W-:Y:S02]  /*1d10*/  IMAD.MOV.U32 R3, RZ, RZ, c[0x0][0x288] ;  /* 0x0000a200ff037624 */ /* 0x000fe400078e00ff */
[----:B------:R-:W-:Y:S01]  /*1d20*/  IMAD R122, R79, R122, RZ ;  /* 0x0000007a4f7a7224 */ /* 0x000fe200078e02ff */
[----:B------:R-:W-:Y:S01]  /*1d30*/  LEA.HI.X R131, R88, c[0x0][0x174], R86, 0x1, P0 ;  /* 0x00005d0058837a11 */ /* 0x000fe200000f0c56 */
[----:B------:R-:W-:Y:S01]  /*1d40*/  IMAD R101, R7, c[0x0][0x2a4], R2 ;  /* 0x0000a90007657a24 */ /* 0x000fe200078e0202 */
[----:B------:R-:W-:Y:S01]  /*1d50*/  SHF.L.U64.HI R91, R3, R0, c[0x0][0x28c] ;  /* 0x0000a300035b7619 */ /* 0x000fe20000010200 */
[----:B------:R-:W-:Y:S01]  /*1d60*/  IMAD.WIDE.U32 R8, R7, c[0x0][0x2a0], R8 ;  /* 0x0000a80007087a25 */ /* 0x000fe200078e0008 */
[----:B------:R-:W-:-:S03]  /*1d70*/  IADD3 R50, P0, R81, R122, RZ ;  /* 0x0000007a51327210 */ /* 0x000fc60007f1e0ff */
[----:B------:R-:W-:Y:S01]  /*1d80*/  IMAD.MOV.U32 R95, RZ, RZ, c[0x0][0x290] ;  /* 0x0000a400ff5f7624 */ /* 0x000fe200078e00ff */
[----:B------:R-:W-:Y:S01]  /*1d90*/  LEA R100, P1, R8, c[0x0][0x270], 0x1 ;  /* 0x00009c0008647a11 */ /* 0x000fe200078208ff */
[----:B------:R-:W-:Y:S01]  /*1da0*/  IMAD.SHL.U32 R94, R3, 0x20, RZ ;  /* 0x00000020035e7824 */ /* 0x000fe200078e00ff */
[----:B------:R-:W-:Y:S01]  /*1db0*/  SHF.R.S32.HI R3, RZ, 0x1f, R122 ;  /* 0x0000001fff037819 */ /* 0x000fe2000001147a */
[----:B------:R-:W-:Y:S01]  /*1dc0*/  IMAD.IADD R101, R9, 0x1, R101 ;  /* 0x0000000109657824 */ /* 0x000fe200078e0265 */
[----:B------:R-:W-:Y:S01]  /*1dd0*/  IADD3 R122, P2, R80, R122, RZ ;  /* 0x0000007a507a7210 */ /* 0x000fe20007f5e0ff */
[----:B------:R-:W-:Y:S01]  /*1de0*/  IMAD.MOV.U32 R9, RZ, RZ, R87 ;  /* 0x000000ffff097224 */ /* 0x000fe200078e0057 */
        /* <DEDUP_REMOVED lines=29> */
.L_x_5421:
        /* <DEDUP_REMOVED lines=18> */
.L_x_5374:
[----:B------:R-:W-:Y:S05]  /*20e0*/  BSYNC B0 ;  /* 0x0000000000007941 */ /* 0x000fea0003800000 */
.L_x_5373:
        /* <DEDUP_REMOVED lines=18> */
.L_x_5376:
[----:B------:R-:W-:Y:S05]  /*2210*/  BSYNC B0 ;  /* 0x0000000000007941 */ /* 0x000fea0003800000 */
.L_x_5375:
        /* <DEDUP_REMOVED lines=65> */
.L_x_5382:
[----:B------:R-:W-:Y:S05]  /*2630*/  BSYNC B0 ;  /* 0x0000000000007941 */ /* 0x000fea0003800000 */
.L_x_5381:
        /* <DEDUP_REMOVED lines=50> */
.L_x_5384:
[----:B------:R-:W-:Y:S05]  /*2960*/  BSYNC B0 ;  /* 0x0000000000007941 */ /* 0x000fea0003800000 */
.L_x_5383:
        /* <DEDUP_REMOVED lines=49> */
.L_x_5380:
[----:B------:R-:W-:Y:S05]  /*2c80*/  BSYNC B1 ;  /* 0x0000000000017941 */ /* 0x000fea0003800000 */
.L_x_5379:
        /* <DEDUP_REMOVED lines=57> */
.L_x_5388:
[----:B------:R-:W-:Y:S05]  /*3020*/  BSYNC B0 ;  /* 0x0000000000007941 */ /* 0x000fea0003800000 */
.L_x_5387:
        /* <DEDUP_REMOVED lines=50> */
.L_x_5390:
[----:B------:R-:W-:Y:S05]  /*3350*/  BSYNC B0 ;  /* 0x0000000000007941 */ /* 0x000fea0003800000 */
.L_x_5389:
        /* <DEDUP_REMOVED lines=49> */
.L_x_5386:
[----:B------:R-:W-:Y:S05]  /*3670*/  BSYNC B1 ;  /* 0x0000000000017941 */ /* 0x000fea0003800000 */
.L_x_5385:
        /* <DEDUP_REMOVED lines=8> */
.L_x_5378:
        /* <DEDUP_REMOVED lines=89> */
.L_x_5397:
[----:B------:R-:W-:Y:S05]  /*3c90*/  BSYNC B0 ;  /* 0x0000000000007941 */ /* 0x000fea0003800000 */
.L_x_5396:
[----:B-----5:R2:W-:Y:S02]  /*3ca0*/  STG.E.128 [R132.64], R44 ;  /* 0x0000002c84007986 */ /* 0x0205e4000c101d06 */
.L_x_5395:
[----:B------:R-:W-:Y:S05]  /*3cb0*/  BSYNC B1 ;  /* 0x0000000000017941 */ /* 0x000fea0003800000 */
.L_x_5394:
        /* <DEDUP_REMOVED lines=87> */
.L_x_5401:
[----:B------:R-:W-:Y:S05]  /*4230*/  BSYNC B0 ;  /* 0x0000000000007941 */ /* 0x000fea0003800000 */
.L_x_5400:
[----:B-----5:R3:W-:Y:S02]  /*4240*/  STG.E.128 [R132.64+0x40], R44 ;  /* 0x0000402c84007986 */ /* 0x0207e4000c101d06 */
.L_x_5399:
[----:B------:R-:W-:Y:S05]  /*4250*/  BSYNC B1 ;  /* 0x0000000000017941 */ /* 0x000fea0003800000 */
.L_x_5398:
        /* <DEDUP_REMOVED lines=86> */
.L_x_5403:
[----:B------:R-:W-:Y:S05]  /*47c0*/  BSYNC B0 ;  /* 0x0000000000007941 */ /* 0x000fea0003800000 */
.L_x_5402:
[----:B-----5:R3:W-:Y:S02]  /*47d0*/  STG.E.128 [R132.64+0x80], R44 ;  /* 0x0000802c84007986 */ /* 0x0207e4000c101d06 */
.L_x_5393:
[----:B------:R-:W-:Y:S05]  /*47e0*/  BSYNC B2 ;  /* 0x0000000000027941 */ /* 0x000fea0003800000 */
.L_x_5392:
        /* <DEDUP_REMOVED lines=93> */
.L_x_5409:
[----:B------:R-:W-:Y:S05]  /*4dc0*/  BSYNC B0 ;  /* 0x0000000000007941 */ /* 0x000fea0003800000 */
.L_x_5408:
[----:B-----5:R3:W-:Y:S02]  /*4dd0*/  STG.E.128 [R134.64], R44 ;  /* 0x0000002c86007986 */ /* 0x0207e4000c101d06 */
.L_x_5407:
[----:B------:R-:W-:Y:S05]  /*4de0*/  BSYNC B1 ;  /* 0x0000000000017941 */ /* 0x000fea0003800000 */
.L_x_5406:
        /* <DEDUP_REMOVED lines=93> */
.L_x_5413:
[----:B------:R-:W-:Y:S05]  /*53c0*/  BSYNC B0 ;  /* 0x0000000000007941 */ /* 0x000fea0003800000 */
.L_x_5412:
[----:B-----5:R3:W-:Y:S02]  /*53d0*/  STG.E.128 [R134.64+0x40], R44 ;  /* 0x0000402c86007986 */ /* 0x0207e4000c101d06 */
.L_x_5411:
[----:B------:R-:W-:Y:S05]  /*53e0*/  BSYNC B1 ;  /* 0x0000000000017941 */ /* 0x000fea0003800000 */
.L_x_5410:
        /* <DEDUP_REMOVED lines=92> */
.L_x_5415:
[----:B------:R-:W-:Y:S05]  /*59b0*/  BSYNC B0 ;  /* 0x0000000000007941 */ /* 0x000fea0003800000 */
.L_x_5414:
[----:B-----5:R3:W-:Y:S02]  /*59c0*/  STG.E.128 [R134.64+0x80], R44 ;  /* 0x0000802c86007986 */ /* 0x0207e4000c101d06 */
.L_x_5405:
[----:B------:R-:W-:Y:S05]  /*59d0*/  BSYNC B2 ;  /* 0x0000000000027941 */ /* 0x000fea0003800000 */
.L_x_5404:
        /* <DEDUP_REMOVED lines=8> */
.L_x_5377:
        /* <DEDUP_REMOVED lines=11> */
.L_x_5417:
[----:B------:R-:W-:Y:S05]  /*5b10*/  BSYNC B0 ;  /* 0x0000000000007941 */ /* 0x000fea0003800000 */
.L_x_5416:
        /* <DEDUP_REMOVED lines=12> */
.L_x_5418:
[----:B------:R-:W-:Y:S05]  /*5be0*/  BSYNC B0 ;  /* 0x0000000000007941 */ /* 0x000fea0003800000 */
.L_x_5391:
        /* <DEDUP_REMOVED lines=80> */
.L_x_5419:
        /* <DEDUP_REMOVED lines=8> */
.L_x_5420:
[----:B------:R-:W-:Y:S04]  /*6170*/  IADD3 R9, R9, -0x1, RZ ;  /* 0xffffffff09097810 */ /* 0x000fe80007ffe0ff */
[----:B------:R-:W-:Y:S11]  /*6180*/  ISETP.GT.AND P0, PT, R9, R92, PT ;  /* 0x0000005c0900720c */ /* 0x000ff60003f04270 */
[----:B------:R-:W-:Y:S02]  /*6190*/  @!UPT UIADD3 URZ, URZ, URZ, URZ ;  /* 0x0000003f3f3ff290 */ /* 0x000fe4000fffe03f */
[----:B------:R-:W-:-:S05]  /*61a0*/  @P0 BRA `(.L_x_5421) ;  /* 0xffffbe1000000947 */ /* 0x000fca000383ffff */
.L_x_5372:
        /* <DEDUP_REMOVED lines=23> */
[----:B------:R-:W-:Y:S02]  /*6320*/  IADD3 R3, P6, R80, R2, RZ ;  /* 0x0000000250037210 */ /* 0x000fe40007fde0ff */
[----:B------:R-:W-:Y:S02]  /*6330*/  SHF.R.S32.HI R2, RZ, 0x1f, R2 ;  /* 0x0000001fff027819 */ /* 0x000fe40000011402 */
[----:B------:R-:W-:Y:S02]  /*6340*/  IADD3.X R75, R75, UR5, RZ, P4, !PT ;  /* 0x000000054b4b7c10 */ /* 0x000fe4000a7fe4ff */
[----:B------:R-:W-:Y:S01]  /*6350*/  ISETP.GE.AND P4, PT, R126, R25, PT ;  /* 0x000000197e00720c */ /* 0x000fe20003f86270 */
[--C-:B------:R-:W-:Y:S01]  /*6360*/  IMAD.X R78, R78, 0x1, R2.reuse, P2 ;  /* 0x000000014e4e7824 */ /* 0x100fe200010e0602 */
[----:B------:R-:W-:Y:S01]  /*6370*/  ISETP.NE.AND P2, PT, RZ, UR4, PT ;  /* 0x00000004ff007c0c */ /* 0x000fe2000bf45270 */
[----:B------:R-:W-:Y:S01]  /*6380*/  IMAD.X R9, R77, 0x1, R2, P6 ;  /* 0x000000014d097824 */ /* 0x000fe200030e0602 */
[----:B------:R-:W-:-:S02]  /*6390*/  LEA R26, P5, R0, c[0x0][0x160], 0x1 ;  /* 0x00005800001a7a11 */ /* 0x000fc400078a08ff */
[----:B------:R-:W-:Y:S02]  /*63a0*/  ISETP.GT.AND P4, PT, R60, -0x4, !P4 ;  /* 0xfffffffc3c00780c */ /* 0x000fe40006784270 */
[----:B------:R-:W-:-:S07]  /*63b0*/  LEA.HI.X R27, R0, c[0x0][0x164], R75, 0x1, P5 ;  /* 0x00005900001b7a11 */ /* 0x000fce00028f0c4b */
        /* <DEDUP_REMOVED lines=29> */
[----:B----4-:R-:W-:Y:S02]  /*6590*/  LOP3.LUT R13, R2, 0xffff0000, RZ, 0xc0, !PT ;  /* 0xffff0000020d7812 */ /* 0x010fe400078ec0ff */
[C---:B------:R-:W-:Y:S02]  /*65a0*/  LOP3.LUT R23, R3.reuse, 0xffff0000, RZ, 0xc0, !PT ;  /* 0xffff000003177812 */ /* 0x040fe400078ec0ff */
[----:B--2---:R-:W-:Y:S01]  /*65b0*/  LOP3.LUT R33, R4, 0xffff0000, RZ, 0xc0, !PT ;  /* 0xffff000004217812 */ /* 0x004fe200078ec0ff */
[-C--:B------:R-:W-:Y:S01]  /*65c0*/  FMUL.FTZ R21, R0, R13.reuse ;  /* 0x0000000d00157220 */ /* 0x080fe20000410000 */
[----:B------:R-:W-:Y:S01]  /*65d0*/  SHF.L.U32 R2, R2, 0x10, RZ ;  /* 0x0000001002027819 */ /* 0x000fe200000006ff */
[C---:B------:R-:W-:Y:S01]  /*65e0*/  FMUL.FTZ R20, R6.reuse, R13 ;  /* 0x0000000d06147220 */ /* 0x040fe20000410000 */
[----:B------:R-:W-:Y:S01]  /*65f0*/  SHF.L.U32 R3, R3, 0x10, RZ ;  /* 0x0000001003037819 */ /* 0x000fe200000006ff */
[-C--:B------:R-:W-:Y:S01]  /*6600*/  FFMA.FTZ R21, R6, R33.reuse, -R21 ;  /* 0x0000002106157223 */ /* 0x080fe20000010815 */
[C---:B------:R-:W-:Y:S01]  /*6610*/  LOP3.LUT R31, R5.reuse, 0xffff0000, RZ, 0xc0, !PT ;  /* 0xffff0000051f7812 */ /* 0x040fe200078ec0ff */
[----:B------:R-:W-:Y:S01]  /*6620*/  FFMA.FTZ R20, R0, R33, R20 ;  /* 0x0000002100147223 */ /* 0x000fe20000010014 */
[----:B------:R-:W-:Y:S01]  /*6630*/  SHF.L.U32 R5, R5, 0x10, RZ ;  /* 0x0000001005057819 */ /* 0x000fe200000006ff */
[----:B------:R-:W-:-:S02]  /*6640*/  FMUL.FTZ R13, R12, R23 ;  /* 0x000000170c0d7220 */ /* 0x000fc40000410000 */
[-C--:B------:R-:W-:Y:S01]  /*6650*/  FMUL.FTZ R0, R17, R2.reuse ;  /* 0x0000000211007220 */ /* 0x080fe20000410000 */
[----:B------:R-:W-:Y:S01]  /*6660*/  F2FP.BF16.PACK_AB R20, R20, R21 ;  /* 0x000000151414723e */ /* 0x000fe200000010ff */
[----:B------:R-:W-:Y:S02]  /*6670*/  FMUL.FTZ R6, R7, R2 ;  /* 0x0000000207067220 */ /* 0x000fe40000410000 */
[----:B------:R-:W-:Y:S02]  /*6680*/  FMUL.FTZ R23, R16, R23 ;  /* 0x0000001710177220 */ /* 0x000fe40000410000 */
[-C--:B------:R-:W-:Y:S02]  /*6690*/  FMUL.FTZ R2, R14, R3.reuse ;  /* 0x000000030e027220 */ /* 0x080fe40000410000 */
[----:B------:R-:W-:Y:S02]  /*66a0*/  IMAD.U32 R4, R4, 0x10000, RZ ;  /* 0x0001000004047824 */ /* 0x000fe400078e00ff */
        /* <DEDUP_REMOVED lines=11> */
.L_x_5430:
[----:B------:R-:W-:Y:S05]  /*6760*/  BSYNC B0 ;  /* 0x0000000000007941 */ /* 0x000fea0003800000 */
.L_x_5429:
[----:B-----5:R4:W-:Y:S02]  /*6770*/  STS.128 [R123], R12 ;  /* 0x0000000c7b007388 */ /* 0x0209e40000000c00 */
.L_x_5428:
[----:B------:R-:W-:Y:S05]  /*6780*/  BSYNC B1 ;  /* 0x0000000000017941 */ /* 0x000fea0003800000 */
.L_x_5427:
        /* <DEDUP_REMOVED lines=18> */
[C---:B------:R-:W-:Y:S02]  /*68b0*/  LOP3.LUT R23, R3.reuse, 0xffff0000, RZ, 0xc0, !PT ;  /* 0xffff000003177812 */ /* 0x040fe400078ec0ff */
[----:B---3--:R-:W-:Y:S01]  /*68c0*/  LOP3.LUT R33, R4, 0xffff0000, RZ, 0xc0, !PT ;  /* 0xffff000004217812 */ /* 0x008fe200078ec0ff */
        /* <DEDUP_REMOVED lines=26> */
.L_x_5434:
[----:B------:R-:W-:Y:S05]  /*6a70*/  BSYNC B0 ;  /* 0x0000000000007941 */ /* 0x000fea0003800000 */
.L_x_5433:
[----:B-----5:R1:W-:Y:S02]  /*6a80*/  STS.128 [R123+0x1000], R12 ;  /* 0x0010000c7b007388 */ /* 0x0203e40000000c00 */
.L_x_5432:
[----:B------:R-:W-:Y:S05]  /*6a90*/  BSYNC B1 ;  /* 0x0000000000017941 */ /* 0x000fea0003800000 */
.L_x_5431:
        /* <DEDUP_REMOVED lines=8> */
[C---:B-----5:R-:W-:Y:S02]  /*6b20*/  SHF.L.U32 R6, R13.reuse, 0x10, RZ ;  /* 0x000000100d067819 */ /* 0x060fe400000006ff */
[----:B------:R-:W-:Y:S02]  /*6b30*/  LOP3.LUT R0, R13, 0xffff0000, RZ, 0xc0, !PT ;  /* 0xffff00000d007812 */ /* 0x000fe400078ec0ff */
[C---:B------:R-:W-:Y:S02]  /*6b40*/  SHF.L.U32 R7, R12.reuse, 0x10, RZ ;  /* 0x000000100c077819 */ /* 0x040fe400000006ff */
[----:B------:R-:W-:-:S02]  /*6b50*/  LOP3.LUT R17, R12, 0xffff0000, RZ, 0xc0, !PT ;  /* 0xffff00000c117812 */ /* 0x000fc400078ec0ff */
[C---:B------:R-:W-:Y:S02]  /*6b60*/  LOP3.LUT R12, R15.reuse, 0xffff0000, RZ, 0xc0, !PT ;  /* 0xffff00000f0c7812 */ /* 0x040fe400078ec0ff */
[----:B------:R-:W-:Y:S01]  /*6b70*/  SHF.L.U32 R16, R15, 0x10, RZ ;  /* 0x000000100f107819 */ /* 0x000fe200000006ff */
[C---:B------:R-:W-:Y:S01]  /*6b80*/  IMAD.U32 R15, R14.reuse, 0x10000, RZ ;  /* 0x000100000e0f7824 */ /* 0x040fe200078e00ff */
[----:B------:R-:W-:Y:S02]  /*6b90*/  LOP3.LUT R14, R14, 0xffff0000, RZ, 0xc0, !PT ;  /* 0xffff00000e0e7812 */ /* 0x000fe400078ec0ff */
[----:B----4-:R-:W-:Y:S02]  /*6ba0*/  LOP3.LUT R13, R2, 0xffff0000, RZ, 0xc0, !PT ;  /* 0xffff0000020d7812 */ /* 0x010fe400078ec0ff */
[C---:B------:R-:W-:Y:S01]  /*6bb0*/  LOP3.LUT R19, R3.reuse, 0xffff0000, RZ, 0xc0, !PT ;  /* 0xffff000003137812 */ /* 0x040fe200078ec0ff */
[----:B------:R-:W-:Y:S01]  /*6bc0*/  IMAD.U32 R3, R3, 0x10000, RZ ;  /* 0x0001000003037824 */ /* 0x000fe200078e00ff */
[----:B--2---:R-:W-:Y:S01]  /*6bd0*/  LOP3.LUT R23, R4, 0xffff0000, RZ, 0xc0, !PT ;  /* 0xffff000004177812 */ /* 0x004fe200078ec0ff */
[----:B------:R-:W-:Y:S01]  /*6be0*/  FMUL.FTZ R9, R0, R13 ;  /* 0x0000000d00097220 */ /* 0x000fe20000410000 */
[----:B------:R-:W-:Y:S01]  /*6bf0*/  LOP3.LUT R21, R5, 0xffff0000, RZ, 0xc0, !PT ;  /* 0xffff000005157812 */ /* 0x000fe200078ec0ff */
[-C--:B------:R-:W-:Y:S01]  /*6c00*/  FMUL.FTZ R8, R12, R19.reuse ;  /* 0x000000130c087220 */ /* 0x080fe20000410000 */
[----:B------:R-:W-:Y:S01]  /*6c10*/  SHF.L.U32 R2, R2, 0x10, RZ ;  /* 0x0000001002027819 */ /* 0x000fe200000006ff */
[----:B------:R-:W-:Y:S01]  /*6c20*/  FMUL.FTZ R19, R16, R19 ;  /* 0x0000001310137220 */ /* 0x000fe20000410000 */
[----:B------:R-:W-:Y:S01]  /*6c30*/  SHF.L.U32 R4, R4, 0x10, RZ ;  /* 0x0000001004047819 */ /* 0x000fe200000006ff */
[----:B------:R-:W-:-:S02]  /*6c40*/  FMUL.FTZ R13, R6, R13 ;  /* 0x0000000d060d7220 */ /* 0x000fc40000410000 */
[----:B------:R-:W-:Y:S01]  /*6c50*/  FFMA.FTZ R9, R6, R23, -R9 ;  /* 0x0000001706097223 */ /* 0x000fe20000010809 */
[----:B------:R-:W-:Y:S01]  /*6c60*/  SHF.L.U32 R6, R5, 0x10, RZ ;  /* 0x0000001005067819 */ /* 0x000fe200000006ff */
[----:B------:R-:W-:Y:S02]  /*6c70*/  FFMA.FTZ R19, R12, R21, R19 ;  /* 0x000000150c137223 */ /* 0x000fe40000010013 */
[-C--:B------:R-:W-:Y:S02]  /*6c80*/  FMUL.FTZ R5, R17, R2.reuse ;  /* 0x0000000211057220 */ /* 0x080fe40000410000 */
[----:B------:R-:W-:Y:S02]  /*6c90*/  FMUL.FTZ R12, R7, R2 ;  /* 0x00000002070c7220 */ /* 0x000fe40000410000 */
[-C--:B------:R-:W-:Y:S02]  /*6ca0*/  FMUL.FTZ R2, R14, R3.reuse ;  /* 0x000000030e027220 */ /* 0x080fe40000410000 */
[----:B------:R-:W-:-:S02]  /*6cb0*/  FMUL.FTZ R3, R15, R3 ;  /* 0x000000030f037220 */ /* 0x000fc40000410000 */
[----:B------:R-:W-:Y:S02]  /*6cc0*/  FFMA.FTZ R0, R0, R23, R13 ;  /* 0x0000001700007223 */ /* 0x000fe4000001000d */
[----:B------:R-:W-:Y:S02]  /*6cd0*/  FFMA.FTZ R8, R16, R21, -R8 ;  /* 0x0000001510087223 */ /* 0x000fe40000010808 */
[-C--:B------:R-:W-:Y:S01]  /*6ce0*/  FFMA.FTZ R5, R7, R4.reuse, -R5 ;  /* 0x0000000407057223 */ /* 0x080fe20000010805 */
[----:B------:R-:W-:Y:S01]  /*6cf0*/  F2FP.BF16.PACK_AB R13, R0, R9 ;  /* 0x00000009000d723e */ /* 0x000fe200000010ff */
[----:B------:R-:W-:Y:S02]  /*6d00*/  FFMA.FTZ R12, R17, R4, R12 ;  /* 0x00000004110c7223 */ /* 0x000fe4000001000c */
[----:B------:R-:W-:Y:S01]  /*6d10*/  FFMA.FTZ R2, R15, R6, -R2 ;  /* 0x000000060f027223 */ /* 0x000fe20000010802 */
[----:B------:R-:W-:Y:S01]  /*6d20*/  F2FP.BF16.PACK_AB R15, R19, R8 ;  /* 0x00000008130f723e */ /* 0x000fe200000010ff */
[----:B------:R-:W-:Y:S01]  /*6d30*/  FFMA.FTZ R3, R14, R6, R3 ;  /* 0x000000060e037223 */ /* 0x000fe20000010003 */
[----:B------:R-:W-:-:S04]  /*6d40*/  F2FP.BF16.PACK_AB R12, R12, R5 ;  /* 0x000000050c0c723e */ /* 0x000fc800000010ff */
[----:B------:R-:W-:Y:S02]  /*6d50*/  F2FP.BF16.PACK_AB R14, R3, R2 ;  /* 0x00000002030e723e */ /* 0x000fe400000010ff */
.L_x_5436:
[----:B------:R-:W-:Y:S05]  /*6d60*/  BSYNC B0 ;  /* 0x0000000000007941 */ /* 0x000fea0003800000 */
.L_x_5435:
[----:B-----5:R4:W-:Y:S02]  /*6d70*/  STS.128 [R123+0x2000], R12 ;  /* 0x0020000c7b007388 */ /* 0x0209e40000000c00 */
.L_x_5426:
[----:B------:R-:W-:Y:S05]  /*6d80*/  BSYNC B2 ;  /* 0x0000000000027941 */ /* 0x000fea0003800000 */
.L_x_5425:
        /* <DEDUP_REMOVED lines=16> */
[----:B-1--4-:R1:W5:Y:S01]  /*6e90*/  LDG.E.128 R12, [R26.64] ;  /* 0x000000061a0c7981 */ /* 0x012362000c1e1d00 */
        /* <DEDUP_REMOVED lines=10> */
[----:B------:R-:W-:Y:S02]  /*6f40*/  LOP3.LUT R24, R14, 0xffff0000, RZ, 0xc0, !PT ;  /* 0xffff00000e187812 */ /* 0x000fe400078ec0ff */
[C---:B------:R-:W-:Y:S02]  /*6f50*/  SHF.L.U32 R16, R15.reuse, 0x10, RZ ;  /* 0x000000100f107819 */ /* 0x040fe400000006ff */
[----:B------:R-:W-:Y:S02]  /*6f60*/  LOP3.LUT R15, R15, 0xffff0000, RZ, 0xc0, !PT ;  /* 0xffff00000f0f7812 */ /* 0x000fe400078ec0ff */
        /* <DEDUP_REMOVED lines=28> */
.L_x_5441:
[----:B------:R-:W-:Y:S05]  /*7130*/  BSYNC B0 ;  /* 0x0000000000007941 */ /* 0x000fea0003800000 */
.L_x_5440:
[----:B-----5:R4:W-:Y:S02]  /*7140*/  STS.128 [R123+0x800], R12 ;  /* 0x0008000c7b007388 */ /* 0x0209e40000000c00 */
.L_x_5439:
[----:B------:R-:W-:Y:S05]  /*7150*/  BSYNC B1 ;  /* 0x0000000000017941 */ /* 0x000fea0003800000 */
.L_x_5438:
[----:B------:R1:W-:Y:S01]  /*7160*/  @P1 STS.128 [R123+0x1800], RZ ;  /* 0x001800ff7b001388 */ /* 0x0003e20000000c00 */
[----:B------:R-:W-:Y:S01]  /*7170*/  BSSY B1, `(.L_x_5442) ;  /* 0x000002e000017945 */ /* 0x000fe20003800000 */
[----:B------:R-:W-:Y:S05]  /*7180*/  @P1 BRA `(.L_x_5443) ;  /* 0x000002c000001947 */ /* 0x000fea0003800000 */
[----:B-1--4-:R1:W5:Y:S01]  /*7190*/  LDG.E.128 R12, [R26.64+0x40] ;  /* 0x000040061a0c7981 */ /* 0x012362000c1e1d00 */
[----:B------:R-:W-:Y:S01]  /*71a0*/  ISETP.GE.AND P1, PT, R85, c[0x0][0x230], PT ;  /* 0x00008c0055007a0c */ /* 0x000fe20003f26270 */
[----:B------:R-:W-:-:S12]  /*71b0*/  BSSY B0, `(.L_x_5444) ;  /* 0x0000028000007945 */ /* 0x000fd80003800000 */
[----:B------:R-:W-:Y:S05]  /*71c0*/  @P1 BRA `(.L_x_5445) ;  /* 0x0000026000001947 */ /* 0x000fea0003800000 */
[----:B------:R-:W4:Y:S04]  /*71d0*/  LDG.E.64 R2, [R20.64+0x20] ;  /* 0x0000200614027981 */ /* 0x000f28000c1e1b00 */
[----:B--2---:R-:W2:Y:S01]  /*71e0*/  LDG.E.64 R4, [R6.64+0x20] ;  /* 0x0000200606047981 */ /* 0x004ea2000c1e1b00 */
        /* <DEDUP_REMOVED lines=36> */
.L_x_5445:
[----:B------:R-:W-:Y:S05]  /*7430*/  BSYNC B0 ;  /* 0x0000000000007941 */ /* 0x000fea0003800000 */
.L_x_5444:
[----:B-----5:R4:W-:Y:S02]  /*7440*/  STS.128 [R123+0x1800], R12 ;  /* 0x0018000c7b007388 */ /* 0x0209e40000000c00 */
.L_x_5443:
[----:B------:R-:W-:Y:S05]  /*7450*/  BSYNC B1 ;  /* 0x0000000000017941 */ /* 0x000fea0003800000 */
.L_x_5442:
[----:B------:R1:W-:Y:S01]  /*7460*/  @P0 STS.128 [R123+0x2800], RZ ;  /* 0x002800ff7b000388 */ /* 0x0003e20000000c00 */
[----:B------:R-:W-:Y:S05]  /*7470*/  @P0 BRA `(.L_x_5437) ;  /* 0x000029c000000947 */ /* 0x000fea0003800000 */
[----:B-1----:R-:W5:Y:S01]  /*7480*/  LDG.E.128 R24, [R26.64+0x80] ;  /* 0x000080061a187981 */ /* 0x002f62000c1e1d00 */
[----:B------:R-:W-:Y:S01]  /*7490*/  ISETP.GE.AND P0, PT, R84, c[0x0][0x230], PT ;  /* 0x00008c0054007a0c */ /* 0x000fe20003f06270 */
[----:B------:R-:W-:-:S12]  /*74a0*/  BSSY B0, `(.L_x_5446) ;  /* 0x0000028000007945 */ /* 0x000fd80003800000 */
[----:B------:R-:W-:Y:S05]  /*74b0*/  @P0 BRA `(.L_x_5447) ;  /* 0x0000026000000947 */ /* 0x000fea0003800000 */
[----:B--2---:R-:W2:Y:S04]  /*74c0*/  LDG.E.64 R2, [R20.64+0x40] ;  /* 0x0000400614027981 */ /* 0x004ea8000c1e1b00 */
[----:B---3--:R-:W3:Y:S01]  /*74d0*/  LDG.E.64 R4, [R6.64+0x40] ;  /* 0x0000400606047981 */ /* 0x008ee2000c1e1b00 */
[C---:B-----5:R-:W-:Y:S01]  /*74e0*/  LOP3.LUT R0, R25.reuse, 0xffff0000, RZ, 0xc0, !PT ;  /* 0xffff000019007812 */ /* 0x060fe200078ec0ff */
[----:B------:R-:W-:Y:S01]  /*74f0*/  IMAD.U32 R16, R26, 0x10000, RZ ;  /* 0x000100001a107824 */ /* 0x000fe200078e00ff */
[----:B------:R-:W-:Y:S02]  /*7500*/  SHF.L.U32 R9, R25, 0x10, RZ ;  /* 0x0000001019097819 */ /* 0x000fe400000006ff */
[C---:B----4-:R-:W-:Y:S02]  /*7510*/  LOP3.LUT R14, R27.reuse, 0xffff0000, RZ, 0xc0, !PT ;  /* 0xffff00001b0e7812 */ /* 0x050fe400078ec0ff */
        /* <DEDUP_REMOVED lines=20> */
[----:B------:R-:W-:Y:S01]  /*7660*/  FMUL.FTZ R0, R24, R9 ;  /* 0x0000000918007220 */ /* 0x000fe20000410000 */
        /* <DEDUP_REMOVED lines=11> */
.L_x_5447:
[----:B------:R-:W-:Y:S05]  /*7720*/  BSYNC B0 ;  /* 0x0000000000007941 */ /* 0x000fea0003800000 */
.L_x_5446:
[----:B-----5:R1:W-:Y:S01]  /*7730*/  STS.128 [R123+0x2800], R24 ;  /* 0x002800187b007388 */ /* 0x0203e20000000c00 */
[----:B------:R-:W-:Y:S05]  /*7740*/  BRA `(.L_x_5437) ;  /* 0x000026f000007947 */ /* 0x000fea0003800000 */
.L_x_5424:
        /* <DEDUP_REMOVED lines=94> */
.L_x_5453:
[----:B------:R-:W-:Y:S05]  /*7d30*/  BSYNC B0 ;  /* 0x0000000000007941 */ /* 0x000fea0003800000 */
.L_x_5452:
[----:B-----5:R4:W-:Y:S02]  /*7d40*/  STS.128 [R123], R20 ;  /* 0x000000147b007388 */ /* 0x0209e40000000c00 */
.L_x_5451:
[----:B------:R-:W-:Y:S05]  /*7d50*/  BSYNC B1 ;  /* 0x0000000000017941 */ /* 0x000fea0003800000 */
.L_x_5450:
        /* <DEDUP_REMOVED lines=89> */
.L_x_5457:
[----:B------:R-:W-:Y:S05]  /*82f0*/  BSYNC B0 ;  /* 0x0000000000007941 */ /* 0x000fea0003800000 */
.L_x_5456:
[----:B-----5:R1:W-:Y:S02]  /*8300*/  STS.128 [R123+0x1000], R20 ;  /* 0x001000147b007388 */ /* 0x0203e40000000c00 */
.L_x_5455:
[----:B------:R-:W-:Y:S05]  /*8310*/  BSYNC B1 ;  /* 0x0000000000017941 */ /* 0x000fea0003800000 */
.L_x_5454:
        /* <DEDUP_REMOVED lines=17> */
[----:B------:R-:W4:Y:S01]  /*8430*/  LDG.E.128 R4, [R4.64+0x80] ;  /* 0x0000800604047981 */ /* 0x000f22000c1e1d00 */
        /* <DEDUP_REMOVED lines=9> */
[----:B---3--:R-:W3:Y:S01]  /*84d0*/  LDG.E.128 R16, [R16.64+0x80] ;  /* 0x0000800610107981 */ /* 0x008ee2000c1e1d00 */
        /* <DEDUP_REMOVED lines=60> */
.L_x_5459:
[----:B------:R-:W-:Y:S05]  /*88a0*/  BSYNC B0 ;  /* 0x0000000000007941 */ /* 0x000fea0003800000 */
.L_x_5458:
[----:B-----5:R4:W-:Y:S02]  /*88b0*/  STS.128 [R123+0x2000], R20 ;  /* 0x002000147b007388 */ /* 0x0209e40000000c00 */
.L_x_5449:
[----:B------:R-:W-:Y:S05]  /*88c0*/  BSYNC B2 ;  /* 0x0000000000027941 */ /* 0x000fea0003800000 */
.L_x_5448:
        /* <DEDUP_REMOVED lines=8> */
[----:B-1--4-:R1:W5:Y:S01]  /*8950*/  LDG.E.128 R20, [R26.64] ;  /* 0x000000061a147981 */ /* 0x012362000c1e1d00 */
        /* <DEDUP_REMOVED lines=85> */
.L_x_5463:
[----:B------:R-:W-:Y:S05]  /*8eb0*/  BSYNC B0 ;  /* 0x0000000000007941 */ /* 0x000fea0003800000 */
.L_x_5462:
[----:B-----5:R4:W-:Y:S02]  /*8ec0*/  STS.128 [R123+0x800], R20 ;  /* 0x000800147b007388 */ /* 0x0209e40000000c00 */
.L_x_5461:
[----:B------:R-:W-:Y:S05]  /*8ed0*/  BSYNC B1 ;  /* 0x0000000000017941 */ /* 0x000fea0003800000 */
.L_x_5460:
[----:B------:R1:W-:Y:S01]  /*8ee0*/  @P1 STS.128 [R123+0x1800], RZ ;  /* 0x001800ff7b001388 */ /* 0x0003e20000000c00 */
[----:B------:R-:W-:Y:S01]  /*8ef0*/  BSSY B1, `(.L_x_5464) ;  /* 0x000005b000017945 */ /* 0x000fe20003800000 */
[----:B------:R-:W-:Y:S05]  /*8f00*/  @P1 BRA `(.L_x_5465) ;  /* 0x0000059000001947 */ /* 0x000fea0003800000 */
[----:B-1--4-:R1:W5:Y:S01]  /*8f10*/  LDG.E.128 R20, [R26.64+0x40] ;  /* 0x000040061a147981 */ /* 0x012362000c1e1d00 */
        /* <DEDUP_REMOVED lines=22> */
[----:B--2---:R-:W2:Y:S01]  /*9080*/  LDG.E.128 R4, [R4.64+0x40] ;  /* 0x0000400604047981 */ /* 0x004ea2000c1e1d00 */
        /* <DEDUP_REMOVED lines=14> */
[----:B------:R-:W-:Y:S01]  /*9170*/  SHF.L.U32 R12, R13, 0x10, RZ ;  /* 0x000000100d0c7819 */ /* 0x000fe200000006ff */
[----:B--2---:R-:W-:Y:S01]  /*9180*/  IMAD.U32 R33, R5, 0x10000, RZ ;  /* 0x0001000005217824 */ /* 0x004fe200078e00ff */
        /* <DEDUP_REMOVED lines=20> */
[----:B---3--:R-:W-:Y:S01]  /*92d0*/  LOP3.LUT R6, R16, 0xffff0000, RZ, 0xc0, !PT ;  /* 0xffff000010067812 */ /* 0x008fe200078ec0ff */
        /* <DEDUP_REMOVED lines=26> */
.L_x_5467:
[----:B------:R-:W-:Y:S05]  /*9480*/  BSYNC B0 ;  /* 0x0000000000007941 */ /* 0x000fea0003800000 */
.L_x_5466:
[----:B-----5:R4:W-:Y:S02]  /*9490*/  STS.128 [R123+0x1800], R20 ;  /* 0x001800147b007388 */ /* 0x0209e40000000c00 */
.L_x_5465:
[----:B------:R-:W-:Y:S05]  /*94a0*/  BSYNC B1 ;  /* 0x0000000000017941 */ /* 0x000fea0003800000 */
.L_x_5464:
        /* <DEDUP_REMOVED lines=22> */
[----:B--2---:R-:W2:Y:S03]  /*9610*/  LDG.E.128 R12, [R14.64] ;  /* 0x000000060e0c7981 */ /* 0x004ea6000c1e1d00 */
[----:B------:R-:W-:Y:S02]  /*9620*/  LEA.HI.X R17, R0, c[0x0][0x2b4], R17, 0x1, P1 ;  /* 0x0000ad0000117a11 */ /* 0x000fe400008f0c11 */
[----:B------:R-:W-:Y:S01]  /*9630*/  MOV R0, RZ ;  /* 0x000000ff00007202 */ /* 0x000fe20000000f00 */
        /* <DEDUP_REMOVED lines=15> */
[C---:B--2---:R-:W-:Y:S01]  /*9730*/  IMAD.U32 R6, R13.reuse, 0x10000, RZ ;  /* 0x000100000d067824 */ /* 0x044fe200078e00ff */
[----:B------:R-:W-:Y:S01]  /*9740*/  LOP3.LUT R28, R13, 0xffff0000, RZ, 0xc0, !PT ;  /* 0xffff00000d1c7812 */ /* 0x000fe200078ec0ff */
[----:B------:R-:W-:Y:S01]  /*9750*/  IMAD.U32 R27, R14, 0x10000, RZ ;  /* 0x000100000e1b7824 */ /* 0x000fe200078e00ff */
[----:B------:R-:W-:-:S02]  /*9760*/  SHF.L.U32 R25, R12, 0x10, RZ ;  /* 0x000000100c197819 */ /* 0x000fc400000006ff */
[----:B------:R-:W-:Y:S02]  /*9770*/  LOP3.LUT R7, R12, 0xffff0000, RZ, 0xc0, !PT ;  /* 0xffff00000c077812 */ /* 0x000fe400078ec0ff */
[----:B------:R-:W-:Y:S02]  /*9780*/  LOP3.LUT R13, R14, 0xffff0000, RZ, 0xc0, !PT ;  /* 0xffff00000e0d7812 */ /* 0x000fe400078ec0ff */
[C---:B------:R-:W-:Y:S01]  /*9790*/  SHF.L.U32 R12, R15.reuse, 0x10, RZ ;  /* 0x000000100f0c7819 */ /* 0x040fe200000006ff */
[C---:B---3--:R-:W-:Y:S01]  /*97a0*/  IMAD.U32 R30, R16.reuse, 0x10000, RZ ;  /* 0x00010000101e7824 */ /* 0x048fe200078e00ff */
        /* <DEDUP_REMOVED lines=44> */
.L_x_5469:
[----:B------:R-:W-:Y:S05]  /*9a70*/  BSYNC B0 ;  /* 0x0000000000007941 */ /* 0x000fea0003800000 */
.L_x_5468:
[----:B-----5:R1:W-:Y:S01]  /*9a80*/  STS.128 [R123+0x2800], R4 ;  /* 0x002800047b007388 */ /* 0x0203e20000000c00 */
[----:B------:R-:W-:Y:S05]  /*9a90*/  BRA `(.L_x_5437) ;  /* 0x000003a000007947 */ /* 0x000fea0003800000 */
.L_x_5423:
        /* <DEDUP_REMOVED lines=29> */
.L_x_5471:
[----:B------:R-:W-:Y:S05]  /*9c70*/  BSYNC B0 ;  /* 0x0000000000007941 */ /* 0x000fea0003800000 */
.L_x_5470:
[----:B------:R-:W-:-:S04]  /*9c80*/  IADD3 R8, R126, 0x20, RZ ;  /* 0x000000207e087810 */ /* 0x000fc80007ffe0ff */
[----:B------:R-:W-:-:S13]  /*9c90*/  ISETP.GE.AND P2, PT, R8, R3, PT ;  /* 0x000000030800720c */ /* 0x000fda0003f46270 */
[----:B------:R-:W-:Y:S05]  /*9ca0*/  @P2 BRA `(.L_x_5437) ;  /* 0x0000019000002947 */ /* 0x000fea0003800000 */
[----:B------:R-:W-:Y:S02]  /*9cb0*/  ISETP.GE.AND P4, PT, R10, c[0x0][0x220], PT ;  /* 0x000088000a007a0c */ /* 0x000fe40003f86270 */
[----:B------:R-:W-:-:S04]  /*9cc0*/  IADD3 R118, P2, R118, UR4, RZ ;  /* 0x0000000476767c10 */ /* 0x000fc8000ff5e0ff */
[----:B------:R-:W-:Y:S02]  /*9cd0*/  IADD3.X R75, R75, UR5, RZ, P2, !PT ;  /* 0x000000054b4b7c10 */ /* 0x000fe400097fe4ff */
[----:B------:R-:W-:-:S04]  /*9ce0*/  @!P1 LEA R2, P2, R118, c[0x0][0x160], 0x1 ;  /* 0x0000580076029a11 */ /* 0x000fc800078408ff */
[C---:B------:R-:W-:Y:S01]  /*9cf0*/  @!P1 LEA.HI.X R3, R118.reuse, c[0x0][0x164], R75, 0x1, P2 ;  /* 0x0000590076039a11 */ /* 0x040fe200010f0c4b */
[----:B------:R2:W-:Y:S01]  /*9d00*/  @P4 STS.128 [R123+0x800], RZ ;  /* 0x000800ff7b004388 */ /* 0x0005e20000000c00 */
[----:B-1----:R-:W-:-:S04]  /*9d10*/  @!P4 LEA R4, P5, R118, c[0x0][0x160], 0x1 ;  /* 0x000058007604ca11 */ /* 0x002fc800078a08ff */
        /* <DEDUP_REMOVED lines=18> */
.L_x_5437:
[----:B------:R-:W-:Y:S05]  /*9e40*/  BSYNC B3 ;  /* 0x0000000000037941 */ /* 0x000fea0003800000 */
.L_x_5422:
[----:B------:R-:W-:Y:S01]  /*9e50*/  IADD3 R90, R87, -0x1, RZ ;  /* 0xffffffff575a7810 */ /* 0x000fe20007ffe0ff */
[----:B------:R-:W-:Y:S01]  /*9e60*/  BSSY B0, `(.L_x_5472) ;  /* 0x0000022000007945 */ /* 0x000fe20003800000 */
[----:B------:R-:W-:Y:S02]  /*9e70*/  LEA R120, P0, R124, c[0x0][0x168], 0x1 ;  /* 0x00005a007c787a11 */ /* 0x000fe400078008ff */
[----:B------:R-:W-:Y:S01]  /*9e80*/  LOP3.LUT R118, R74, 0xffff, RZ, 0xc0, !PT ;  /* 0x0000ffff4a767812 */ /* 0x000fe200078ec0ff */
[----:B-12---:R-:W-:Y:S01]  /*9e90*/  IMAD R5, R90, -0x40, R57 ;  /* 0xffffffc05a057824 */ /* 0x006fe200078e0239 */
        /* <DEDUP_REMOVED lines=29> */
.L_x_5474:
[----:B------:R2:W-:Y:S02]  /*a070*/  STS.128 [R123+0x5000], RZ ;  /* 0x005000ff7b007388 */ /* 0x0005e40000000c00 */
.L_x_5473:
[----:B------:R-:W-:Y:S05]  /*a080*/  BSYNC B0 ;  /* 0x0000000000007941 */ /* 0x000fea0003800000 */
.L_x_5472:
        /* <DEDUP_REMOVED lines=8> */
[----:B------:R-:W-:Y:S02]  /*a110*/  @P0 LEA R6, P2, R3, c[0x0][0x168], 0x1 ;  /* 0x00005a0003060a11 */ /* 0x000fe400078408ff */
[----:B----4-:R-:W-:Y:S02]  /*a120*/  @!P1 LEA R12, P4, R65, R120, 0x1 ;  /* 0x00000078410c9211 */ /* 0x010fe400078808ff */
        /* <DEDUP_REMOVED lines=14> */
[----:B------:R-:W-:-:S04]  /*a210*/  LEA R2, P0, R3, c[0x0][0x168], 0x1 ;  /* 0x00005a0003027a11 */ /* 0x000fc800078008ff */
[----:B------:R-:W-:-:S05]  /*a220*/  LEA.HI.X R3, R3, c[0x0][0x16c], R0, 0x1, P0 ;  /* 0x00005b0003037a11 */ /* 0x000fca00000f0c00 */
[----:B------:R-:W-:Y:S01]  /*a230*/  @!PT LDS RZ, [RZ] ;  /* 0x00000000fffff984 */ /* 0x000fe20000000800 */
[----:B------:R-:W-:Y:S01]  /*a240*/  @!PT LDS RZ, [RZ] ;  /* 0x00000000fffff984 */ /* 0x000fe20000000800 */
[----:B------:R-:W-:Y:S01]  /*a250*/  @!PT LDS RZ, [RZ] ;  /* 0x00000000fffff984 */ /* 0x000fe20000000800 */
[----:B------:R4:W-:Y:S01]  /*a260*/  LDGSTS.E.BYPASS.LTC128B.128 [R123+0x5800], [R2.64+0x80] ;  /* 0x05800080027b7fae */ /* 0x0009e2000b901d46 */
[----:B------:R-:W-:Y:S05]  /*a270*/  BRA `(.L_x_5476) ;  /* 0x0000001000007947 */ /* 0x000fea0003800000 */
.L_x_5477:
[----:B------:R4:W-:Y:S02]  /*a280*/  STS.128 [R123+0x5800], RZ ;  /* 0x005800ff7b007388 */ /* 0x0009e40000000c00 */
.L_x_5476:
[----:B------:R-:W-:Y:S05]  /*a290*/  BSYNC B0 ;  /* 0x0000000000007941 */ /* 0x000fea0003800000 */
.L_x_5475:
[----:B------:R-:W-:Y:S01]  /*a2a0*/  IMAD R0, R61, c[0x0][0x320], RZ ;  /* 0x0000c8003d007a24 */ /* 0x000fe200078e02ff */
[----:B------:R-:W0:Y:S01]  /*a2b0*/  LDGDEPBAR ;  /* 0x00000000000079af */ /* 0x000e220000000000 */
[----:B------:R-:W-:-:S04]  /*a2c0*/  IMAD.WIDE.U32 R112, R63, c[0x0][0x320], R112 ;  /* 0x0000c8003f707a25 */ /* 0x000fc800078e0070 */
[----:B------:R-:W-:Y:S01]  /*a2d0*/  IMAD R0, R63, c[0x0][0x324], R0 ;  /* 0x0000c9003f007a24 */ /* 0x000fe200078e0200 */
[----:B-1--4-:R-:W-:-:S03]  /*a2e0*/  LEA R12, P0, R112, c[0x0][0x318], 0x2 ;  /* 0x0000c600700c7a11 */ /* 0x012fc600078010ff */
[----:B------:R-:W-:-:S05]  /*a2f0*/  IMAD.IADD R0, R113, 0x1, R0 ;  /* 0x0000000171007824 */ /* 0x000fca00078e0200 */
[----:B------:R-:W-:-:S05]  /*a300*/  LEA.HI.X R13, R112, c[0x0][0x31c], R0, 0x2, P0 ;  /* 0x0000c700700d7a11 */ /* 0x000fca00000f1400 */
[----:B------:R1:W4:Y:S01]  /*a310*/  LDG.E R0, [R12.64] ;  /* 0x000000060c007981 */ /* 0x000322000c1e1900 */
[----:B------:R-:W-:Y:S01]  /*a320*/  LOP3.LUT R3, R72, 0xfffffff8, RZ, 0xc0, !PT ;  /* 0xfffffff848037812 */ /* 0x000fe200078ec0ff */
[----:B------:R-:W-:Y:S01]  /*a330*/  IMAD.SHL.U32 R66, R66, 0x40, RZ ;  /* 0x0000004042427824 */ /* 0x000fe200078e00ff */
[----:B------:R-:W-:Y:S01]  /*a340*/  SHF.R.S32.HI R6, RZ, 0x4, R69 ;  /* 0x00000004ff067819 */ /* 0x000fe20000011445 */
[----:B------:R-:W-:Y:S01]  /*a350*/  IMAD.SHL.U32 R71, R71, 0x8, RZ ;  /* 0x0000000847477824 */ /* 0x000fe200078e00ff */
[----:B------:R-:W-:-:S04]  /*a360*/  DEPBAR.LE SB0, 0x0 ;  /* 0x000080000000791a */ /* 0x000fc80000000000 */
[C---:B------:R-:W-:Y:S01]  /*a370*/  IMAD.IADD R2, R60.reuse, 0x1, -R3 ;  /* 0x000000013c027824 */ /* 0x040fe200078e0a03 */
[----:B------:R-:W-:Y:S01]  /*a380*/  SHF.R.S32.HI R7, RZ, 0x1f, R68 ;  /* 0x0000001fff077819 */ /* 0x000fe20000011444 */
[----:B------:R-:W-:Y:S01]  /*a390*/  IMAD.SHL.U32 R122, R60, 0x2, RZ ;  /* 0x000000023c7a7824 */ /* 0x000fe200078e00ff */
[----:B------:R-:W-:Y:S01]  /*a3a0*/  LEA.HI R69, R69, R6, RZ, 0x1 ;  /* 0x0000000645457211 */ /* 0x000fe200078f08ff */
[----:B------:R-:W-:Y:S01]  /*a3b0*/  BSSY B0, `(.L_x_5478) ;  /* 0x000004e000007945 */ /* 0x000fe20003800000 */
[----:B------:R-:W-:Y:S02]  /*a3c0*/  LEA.HI R9, R2, R2, RZ, 0x1 ;  /* 0x0000000202097211 */ /* 0x000fe400078f08ff */
[----:B------:R-:W-:Y:S02]  /*a3d0*/  LEA.HI R7, R7, R68, RZ, 0x3 ;  /* 0x0000004407077211 */ /* 0x000fe400078f18ff */
[----:B------:R-:W-:Y:S02]  /*a3e0*/  LOP3.LUT R69, R69, 0xfffffffe, RZ, 0xc0, !PT ;  /* 0xfffffffe45457812 */ /* 0x000fe400078ec0ff */
[----:B------:R-:W-:Y:S01]  /*a3f0*/  ISETP.GE.AND P1, PT, R126, R5, PT ;  /* 0x000000057e00720c */ /* 0x000fe20003f26270 */
[----:B------:R-:W-:Y:S01]  /*a400*/  BAR.SYNC.DEFER_BLOCKING 0x0 ;  /* 0x0000000000007b1d */ /* 0x000fe20000010000 */
[----:B------:R-:W-:Y:S01]  /*a410*/  IMAD.SHL.U32 R7, R7, 0x20, RZ ;  /* 0x0000002007077824 */ /* 0x000fe200078e00ff */
[----:B------:R-:W-:Y:S01]  /*a420*/  LOP3.LUT R66, R66, 0xc0, RZ, 0xc0, !PT ;  /* 0x000000c042427812 */ /* 0x000fe200078ec0ff */
[----:B------:R-:W-:Y:S01]  /*a430*/  IMAD.IADD R69, R6, 0x1, -R69 ;  /* 0x0000000106457824 */ /* 0x000fe200078e0a45 */
[----:B-1----:R-:W-:-:S02]  /*a440*/  LOP3.LUT R13, R9, 0x7fffffe, RZ, 0xc0, !PT ;  /* 0x07fffffe090d7812 */ /* 0x002fc400078ec0ff */
[----:B------:R-:W-:Y:S02]  /*a450*/  LOP3.LUT R67, R67, 0x7fffffe, RZ, 0xc0, !PT ;  /* 0x07fffffe43437812 */ /* 0x000fe400078ec0ff */
[----:B------:R-:W-:Y:S01]  /*a460*/  SHF.R.S32.HI R9, RZ, 0x1, R9 ;  /* 0x00000001ff097819 */ /* 0x000fe20000011409 */
[----:B------:R-:W-:Y:S01]  /*a470*/  IMAD.IADD R6, R2, 0x1, -R13 ;  /* 0x0000000102067824 */ /* 0x000fe200078e0a0d */
[----:B------:R-:W-:Y:S01]  /*a480*/  LOP3.LUT R13, R7, 0xffffff00, RZ, 0xc0, !PT ;  /* 0xffffff00070d7812 */ /* 0x000fe200078ec0ff */
[----:B------:R-:W-:Y:S01]  /*a490*/  IMAD.SHL.U32 R7, R69, 0x8, RZ ;  /* 0x0000000845077824 */ /* 0x000fe200078e00ff */
[----:B------:R-:W-:Y:S01]  /*a4a0*/  SHF.R.S32.HI R3, RZ, 0x1f, R64 ;  /* 0x0000001fff037819 */ /* 0x000fe20000011440 */
[----:B------:R-:W-:Y:S01]  /*a4b0*/  IMAD.IADD R4, R68, 0x1, -R67 ;  /* 0x0000000144047824 */ /* 0x000fe200078e0a43 */
[C---:B------:R-:W-:Y:S01]  /*a4c0*/  LOP3.LUT P2, RZ, R9.reuse, 0x2, RZ, 0xc0, !PT ;  /* 0x0000000209ff7812 */ /* 0x040fe2000784c0ff */
[----:B------:R-:W-:Y:S01]  /*a4d0*/  IMAD R15, R70, 0x200, R13 ;  /* 0x00000200460f7824 */ /* 0x000fe200078e020d */
[----:B------:R-:W-:Y:S01]  /*a4e0*/  LOP3.LUT R7, R66, 0x8, R7, 0xf8, !PT ;  /* 0x0000000842077812 */ /* 0x000fe200078ef807 */
[----:B------:R-:W-:Y:S01]  /*a4f0*/  IMAD.SHL.U32 R9, R9, 0x40, RZ ;  /* 0x0000004009097824 */ /* 0x000fe200078e00ff */
[----:B------:R-:W-:Y:S01]  /*a500*/  SHF.R.U32.HI R66, RZ, 0x3, R66 ;  /* 0x00000003ff427819 */ /* 0x000fe20000011642 */
[C---:B------:R-:W-:Y:S01]  /*a510*/  IMAD R13, R4.reuse, 0x20, R13 ;  /* 0x00000020040d7824 */ /* 0x040fe200078e020d */
[----:B------:R-:W-:Y:S01]  /*a520*/  LEA.HI R3, R3, R64, RZ, 0x2 ;  /* 0x0000004003037211 */ /* 0x000fe200078f10ff */
[----:B------:R-:W-:Y:S01]  /*a530*/  IMAD R15, R4, 0x20, R15 ;  /* 0x00000020040f7824 */ /* 0x000fe200078e020f */
[----:B------:R-:W-:Y:S01]  /*a540*/  LOP3.LUT R66, R7, R66, RZ, 0x3c, !PT ;  /* 0x0000004207427212 */ /* 0x000fe200078e3cff */
[----:B------:R-:W-:Y:S01]  /*a550*/  IMAD R2, R70, 0x10, R73 ;  /* 0x0000001046027824 */ /* 0x000fe200078e0249 */
[----:B------:R1:W-:Y:S01]  /*a560*/  @P1 STS [R123+0x6000], RZ ;  /* 0x006000ff7b001388 */ /* 0x0003e20000000800 */
[----:B------:R-:W4:Y:S01]  /*a570*/  MUFU.RCP R7, c[0x0][0x238] ;  /* 0x00008e0000077b08 */ /* 0x000f220000001000 */
[----:B------:R-:W-:Y:S01]  /*a580*/  LOP3.LUT R4, R9, 0xc0, RZ, 0xc0, !PT ;  /* 0x000000c009047812 */ /* 0x000fe200078ec0ff */
[----:B------:R-:W-:Y:S01]  /*a590*/  IMAD R6, R69, 0x8, R6 ;  /* 0x0000000845067824 */ /* 0x000fe200078e0206 */
[----:B------:R1:W-:Y:S01]  /*a5a0*/  @P1 STS [R123+0x6004], RZ ;  /* 0x006004ff7b001388 */ /* 0x0003e20000000800 */
[----:B------:R-:W-:Y:S01]  /*a5b0*/  SHF.R.S32.HI R121, RZ, 0x2, R3 ;  /* 0x00000002ff797819 */ /* 0x000fe20000011403 */
[----:B------:R-:W-:Y:S01]  /*a5c0*/  IMAD.MOV.U32 R3, RZ, RZ, 0x10 ;  /* 0x00000010ff037424 */ /* 0x000fe200078e00ff */
[----:B------:R-:W-:Y:S01]  /*a5d0*/  LOP3.LUT R9, R4, 0x8, R71, 0xf8, !PT ;  /* 0x0000000804097812 */ /* 0x000fe200078ef847 */
[----:B------:R1:W-:Y:S01]  /*a5e0*/  @P1 STS.64 [R123+0x6008], RZ ;  /* 0x006008ff7b001388 */ /* 0x0003e20000000a00 */
[----:B------:R-:W-:Y:S01]  /*a5f0*/  SHF.R.U32.HI R4, RZ, 0x3, R4 ;  /* 0x00000003ff047819 */ /* 0x000fe20000011604 */
[----:B------:R-:W-:Y:S01]  /*a600*/  IMAD.IADD R113, R66, 0x1, R15 ;  /* 0x0000000142717824 */ /* 0x000fe200078e020f */
[----:B------:R-:W-:Y:S01]  /*a610*/  IADD3 R2, R2, 0x1, R121 ;  /* 0x0000000102027810 */ /* 0x000fe20007ffe079 */
[----:B------:R1:W-:Y:S01]  /*a620*/  @P1 STS.128 [R123+0x7000], RZ ;  /* 0x007000ff7b001388 */ /* 0x0003e20000000c00 */
[----:B------:R-:W-:Y:S01]  /*a630*/  LOP3.LUT R9, R9, R4, RZ, 0x3c, !PT ;  /* 0x0000000409097212 */ /* 0x000fe200078e3cff */
[----:B------:R-:W-:Y:S01]  /*a640*/  IMAD.IADD R4, R66, 0x1, R13 ;  /* 0x0000000142047824 */ /* 0x000fe200078e020d */
[----:B---3--:R-:W-:Y:S01]  /*a650*/  LEA R132, P0, R88, c[0x0][0x170], 0x1 ;  /* 0x00005c0058847a11 */ /* 0x008fe200078008ff */
[----:B------:R1:W-:Y:S01]  /*a660*/  @P1 STS.128 [R123+0x8000], RZ ;  /* 0x008000ff7b001388 */ /* 0x0003e20000000c00 */
[----:B------:R-:W-:Y:S01]  /*a670*/  IADD3 R2, R57, R2, -R114 ;  /* 0x0000000239027210 */ /* 0x000fe20007ffe872 */
[----:B------:R-:W-:Y:S01]  /*a680*/  IMAD.U32 R112, R6, 0x20, R9 ;  /* 0x0000002006707824 */ /* 0x000fe200078e0009 */
[----:B------:R-:W-:Y:S01]  /*a690*/  LOP3.LUT R122, R122, 0x6, RZ, 0xc0, !PT ;  /* 0x000000067a7a7812 */ /* 0x000fe200078ec0ff */
[----:B------:R-:W-:Y:S01]  /*a6a0*/  IMAD.SHL.U32 R113, R113, 0x2, RZ ;  /* 0x0000000271717824 */ /* 0x000fe200078e00ff */
[----:B------:R-:W-:-:S02]  /*a6b0*/  LEA.HI.X R131, R88, c[0x0][0x174], R86, 0x1, P0 ;  /* 0x00005d0058837a11 */ /* 0x000fc400000f0c56 */
[----:B------:R-:W-:Y:S02]  /*a6c0*/  IADD3 R2, R2, c[0x0][0x2e8], RZ ;  /* 0x0000ba0002027a10 */ /* 0x000fe40007ffe0ff */
[----:B------:R-:W-:Y:S01]  /*a6d0*/  SEL R3, R3, 0xfffffff0, !P2 ;  /* 0xfffffff003037807 */ /* 0x000fe20005000000 */
[----:B----4-:R-:W-:Y:S01]  /*a6e0*/  FMUL.FTZ R0, R0, R7 ;  /* 0x0000000700007220 */ /* 0x010fe20000410000 */
[----:B------:R-:W-:Y:S05]  /*a6f0*/  @P1 BRA `(.L_x_5479) ;  /* 0x0000019000001947 */ /* 0x000fea0003800000 */
[C---:B-1----:R-:W-:Y:S02]  /*a700*/  LOP3.LUT R6, R91.reuse, 0x1, RZ, 0xc0, !PT ;  /* 0x000000015b067812 */ /* 0x042fe400078ec0ff */
[----:B------:R-:W-:Y:S02]  /*a710*/  R2P PR, R91, 0x6 ;  /* 0x000000065b007804 */ /* 0x000fe40000000000 */
[----:B------:R-:W-:-:S11]  /*a720*/  ISETP.NE.U32.AND P0, PT, R6, 0x1, PT ;  /* 0x000000010600780c */ /* 0x000fd60003f05070 */
[----:B------:R-:W-:Y:S02]  /*a730*/  @P1 IMAD.MOV.U32 R130, RZ, RZ, R132 ;  /* 0x000000ffff821224 */ /* 0x000fe400078e0084 */
        /* <DEDUP_REMOVED lines=20> */
.L_x_5480:
[----:B------:R3:W-:Y:S02]  /*a880*/  STS.128 [R123+0x8000], RZ ;  /* 0x008000ff7b007388 */ /* 0x0007e40000000c00 */
.L_x_5479:
[----:B-1----:R-:W-:Y:S05]  /*a890*/  BSYNC B0 ;  /* 0x0000000000007941 */ /* 0x002fea0003800000 */
.L_x_5478:
        /* <DEDUP_REMOVED lines=32> */
.L_x_5483:
[----:B------:R1:W-:Y:S02]  /*aaa0*/  STS.128 [R123+0x8800], RZ ;  /* 0x008800ff7b007388 */ /* 0x0003e40000000c00 */
.L_x_5482:
[----:B------:R-:W-:Y:S05]  /*aab0*/  BSYNC B0 ;  /* 0x0000000000007941 */ /* 0x000fea0003800000 */
.L_x_5481:
[----:B------:R-:W-:Y:S01]  /*aac0*/  IMAD.SHL.U32 R112, R112, 0x2, RZ ;  /* 0x0000000270707824 */ /* 0x000fe200078e00ff */
[----:B------:R-:W-:Y:S01]  /*aad0*/  LDSM.16.M88.4 R92, [R113] ;  /* 0x00000000715c783b */ /* 0x000fe20000000200 */
[----:B------:R-:W-:Y:S01]  /*aae0*/  IMAD R111, R49, 0x2, R113 ;  /* 0x00000002316f7824 */ /* 0x000fe200078e0271 */
[----:B----4-:R-:W-:Y:S01]  /*aaf0*/  IMNMX R8, R2, R57, PT ;  /* 0x0000003902087217 */ /* 0x010fe20003800200 */
[----:B------:R-:W-:Y:S01]  /*ab00*/  IMAD R109, R3, 0x2, R112 ;  /* 0x00000002036d7824 */ /* 0x000fe200078e0270 */
[----:B------:R-:W4:Y:S01]  /*ab10*/  LDSM.16.M88.4 R20, [R112+0x3000] ;  /* 0x003000007014783b */ /* 0x000f220000000200 */
[----:B------:R-:W-:-:S03]  /*ab20*/  IMAD R3, R90, 0x40, R122 ;  /* 0x000000405a037824 */ /* 0x000fc600078e027a */
[----:B------:R-:W5:Y:S02]  /*ab30*/  LDSM.16.M88.4 R60, [R112+0x3400] ;  /* 0x00340000703c783b */ /* 0x000f640000000200 */
[----:B------:R-:W-:Y:S02]  /*ab40*/  IADD3 R6, R3, 0x1, RZ ;  /* 0x0000000103067810 */ /* 0x000fe40007ffe0ff */
[----:B------:R-:W-:Y:S02]  /*ab50*/  LDSM.16.M88.4 R104, [R111] ;  /* 0x000000006f68783b */ /* 0x000fe40000000200 */
[----:B------:R-:W1:Y:S01]  /*ab60*/  I2F R5, R6 ;  /* 0x0000000600057306 */ /* 0x000e620000201400 */
[----:B------:R-:W-:Y:S01]  /*ab70*/  ISETP.GE.AND P5, PT, R6, R8, PT ;  /* 0x000000080600720c */ /* 0x000fe20003fa6270 */
[----:B------:R-:W2:Y:S04]  /*ab80*/  LDSM.16.M88.4 R36, [R109+0x3000] ;  /* 0x003000006d24783b */ /* 0x000ea80000000200 */
[----:B------:R-:W3:Y:S04]  /*ab90*/  LDSM.16.M88.4 R44, [R112+0x3800] ;  /* 0x00380000702c783b */ /* 0x000ee80000000200 */
[----:B------:R-:W1:Y:S04]  /*aba0*/  LDSM.16.M88.4 R28, [R109+0x3400] ;  /* 0x003400006d1c783b */ /* 0x000e680000000200 */
[----:B------:R-:W-:Y:S04]  /*abb0*/  LDSM.16.M88.4 R80, [R113+0x1000] ;  /* 0x001000007150783b */ /* 0x000fe80000000200 */
[----:B------:R-:W1:Y:S04]  /*abc0*/  LDSM.16.M88.4 R16, [R112+0x4000] ;  /* 0x004000007010783b */ /* 0x000e680000000200 */
        /* <DEDUP_REMOVED lines=9> */
[----:B------:R-:W-:Y:S04]  /*ac60*/  LDSM.16.M88.4 R68, [R112+0x4c00] ;  /* 0x004c00007044783b */ /* 0x000fe80000000200 */
[----:B------:R-:W0:Y:S01]  /*ac70*/  LDGDEPBAR ;  /* 0x00000000000079af */ /* 0x000e220000000000 */
[----:B------:R-:W-:Y:S08]  /*ac80*/  HMMA.16816.F32.BF16 R60, R92, R62, RZ ;  /* 0x0000003e5c3c723c */ /* 0x000ff000000418ff */
[C---:B--2---:R-:W-:Y:S08]  /*ac90*/  HMMA.16816.F32.BF16 R24, R104.reuse, R36, R24 ;  /* 0x000000246818723c */ /* 0x044ff00000041818 */
[----:B------:R-:W-:Y:S01]  /*aca0*/  HMMA.16816.F32.BF16 R20, R104, R38, R20 ;  /* 0x000000266814723c */ /* 0x000fe20000041814 */
[----:B------:R-:W2:Y:S07]  /*acb0*/  LDSM.16.M88.4 R36, [R109+0x4000] ;  /* 0x004000006d24783b */ /* 0x000eae0000000200 */
[C---:B---3--:R-:W-:Y:S08]  /*acc0*/  HMMA.16816.F32.BF16 R52, R92.reuse, R44, RZ ;  /* 0x0000002c5c34723c */ /* 0x048ff000000418ff */
[----:B------:R-:W-:Y:S08]  /*acd0*/  HMMA.16816.F32.BF16 R44, R92, R46, RZ ;  /* 0x0000002e5c2c723c */ /* 0x000ff000000418ff */
[C---:B-1----:R-:W-:Y:S08]  /*ace0*/  HMMA.16816.F32.BF16 R64, R104.reuse, R28, R64 ;  /* 0x0000001c6840723c */ /* 0x042ff00000041840 */
[----:B------:R-:W-:Y:S01]  /*acf0*/  HMMA.16816.F32.BF16 R60, R104, R30, R60 ;  /* 0x0000001e683c723c */ /* 0x000fe2000004183c */
[----:B------:R-:W-:Y:S07]  /*ad00*/  LDSM.16.M88.4 R28, [R109+0x4800] ;  /* 0x004800006d1c783b */ /* 0x000fee0000000200 */
[C---:B------:R-:W-:Y:S08]  /*ad10*/  HMMA.16816.F32.BF16 R24, R80.reuse, R16, R24 ;  /* 0x000000105018723c */ /* 0x040ff00000041818 */
[----:B------:R-:W-:Y:S01]  /*ad20*/  HMMA.16816.F32.BF16 R20, R80, R18, R20 ;  /* 0x000000125014723c */ /* 0x000fe20000041814 */
[----:B------:R-:W-:Y:S07]  /*ad30*/  LDSM.16.M88.4 R16, [R113+0x2000] ;  /* 0x002000007110783b */ /* 0x000fee0000000200 */
[C---:B------:R-:W-:Y:S08]  /*ad40*/  HMMA.16816.F32.BF16 R52, R104.reuse, R12, R52 ;  /* 0x0000000c6834723c */ /* 0x040ff00000041834 */
[----:B------:R-:W-:Y:S01]  /*ad50*/  HMMA.16816.F32.BF16 R44, R104, R14, R44 ;  /* 0x0000000e682c723c */ /* 0x000fe2000004182c */
[----:B------:R-:W1:Y:S07]  /*ad60*/  LDSM.16.M88.4 R12, [R112+0x5000] ;  /* 0x00500000700c783b */ /* 0x000e6e0000000200 */
[C---:B------:R-:W-:Y:S08]  /*ad70*/  HMMA.16816.F32.BF16 R96, R92.reuse, R32, RZ ;  /* 0x000000205c60723c */ /* 0x040ff000000418ff */
[----:B------:R-:W-:Y:S01]  /*ad80*/  HMMA.16816.F32.BF16 R92, R92, R34, RZ ;  /* 0x000000225c5c723c */ /* 0x000fe200000418ff */
[----:B------:R-:W3:Y:S07]  /*ad90*/  LDSM.16.M88.4 R32, [R109+0x4400] ;  /* 0x004400006d20783b */ /* 0x000eee0000000200 */
[C---:B----4-:R-:W-:Y:S08]  /*ada0*/  HMMA.16816.F32.BF16 R64, R80.reuse, R76, R64 ;  /* 0x0000004c5040723c */ /* 0x050ff00000041840 */
[----:B------:R-:W-:Y:S08]  /*adb0*/  HMMA.16816.F32.BF16 R60, R80, R78, R60 ;  /* 0x0000004e503c723c */ /* 0x000ff0000004183c */
[C---:B--2---:R-:W-:Y:S08]  /*adc0*/  HMMA.16816.F32.BF16 R24, R40.reuse, R36, R24 ;  /* 0x000000242818723c */ /* 0x044ff00000041818 */
[----:B------:R-:W-:Y:S01]  /*add0*/  HMMA.16816.F32.BF16 R76, R40, R38, R20 ;  /* 0x00000026284c723c */ /* 0x000fe20000041814 */
[----:B------:R-:W-:Y:S04]  /*ade0*/  LDSM.16.M88.4 R36, [R111+0x2000] ;  /* 0x002000006f24783b */ /* 0x000fe80000000200 */
[----:B------:R-:W2:Y:S03]  /*adf0*/  LDSM.16.M88.4 R20, [R109+0x5000] ;  /* 0x005000006d14783b */ /* 0x000ea60000000200 */
[C---:B------:R-:W-:Y:S08]  /*ae00*/  HMMA.16816.F32.BF16 R96, R104.reuse, R100, R96 ;  /* 0x000000646860723c */ /* 0x040ff00000041860 */
[----:B------:R-:W-:Y:S01]  /*ae10*/  HMMA.16816.F32.BF16 R92, R104, R102, R92 ;  /* 0x00000066685c723c */ /* 0x000fe2000004185c */
[----:B------:R-:W4:Y:S04]  /*ae20*/  LDSM.16.M88.4 R100, [R112+0x5400] ;  /* 0x005400007064783b */ /* 0x000f280000000200 */
[----:B------:R-:W5:Y:S03]  /*ae30*/  LDSM.16.M88.4 R104, [R109+0x4c00] ;  /* 0x004c00006d68783b */ /* 0x000f660000000200 */
[C---:B------:R-:W-:Y:S08]  /*ae40*/  HMMA.16816.F32.BF16 R52, R80.reuse, R72, R52 ;  /* 0x000000485034723c */ /* 0x040ff00000041834 */
[----:B------:R-:W-:Y:S08]  /*ae50*/  HMMA.16816.F32.BF16 R44, R80, R74, R44 ;  /* 0x0000004a502c723c */ /* 0x000ff0000004182c */
[C---:B-1----:R-:W-:Y:S08]  /*ae60*/  HMMA.16816.F32.BF16 R24, R16.reuse, R12, R24 ;  /* 0x0000000c1018723c */ /* 0x042ff00000041818 */
[----:B------:R-:W-:Y:S01]  /*ae70*/  HMMA.16816.F32.BF16 R76, R16, R14, R76 ;  /* 0x0000000e104c723c */ /* 0x000fe2000004184c */
[----:B------:R-:W1:Y:S07]  /*ae80*/  LDSM.16.M88.4 R12, [R112+0x5800] ;  /* 0x00580000700c783b */ /* 0x000e6e0000000200 */
[----:B---3--:R-:W-:Y:S08]  /*ae90*/  HMMA.16816.F32.BF16 R64, R40, R32, R64 ;  /* 0x000000202840723c */ /* 0x008ff00000041840 */
[C---:B------:R-:W-:Y:S08]  /*aea0*/  HMMA.16816.F32.BF16 R96, R80.reuse, R68, R96 ;  /* 0x000000445060723c */ /* 0x040ff00000041860 */
[----:B------:R-:W-:Y:S08]  /*aeb0*/  HMMA.16816.F32.BF16 R92, R80, R70, R92 ;  /* 0x00000046505c723c */ /* 0x000ff0000004185c */
[C---:B------:R-:W-:Y:S08]  /*aec0*/  HMMA.16816.F32.BF16 R52, R40.reuse, R28, R52 ;  /* 0x0000001c2834723c */ /* 0x040ff00000041834 */
[C---:B------:R-:W-:Y:S01]  /*aed0*/  HMMA.16816.F32.BF16 R44, R40.reuse, R30, R44 ;  /* 0x0000001e282c723c */ /* 0x040fe2000004182c */
[----:B------:R-:W3:Y:S07]  /*aee0*/  LDSM.16.M88.4 R28, [R109+0x5400] ;  /* 0x005400006d1c783b */ /* 0x000eee0000000200 */
[----:B------:R-:W-:Y:S01]  /*aef0*/  HMMA.16816.F32.BF16 R60, R40, R34, R60 ;  /* 0x00000022283c723c */ /* 0x000fe2000004183c */
[----:B------:R-:W-:Y:S07]  /*af00*/  LDSM.16.M88.4 R32, [R109+0x5800] ;  /* 0x005800006d20783b */ /* 0x000fee0000000200 */
[----:B--2---:R-:W-:Y:S07]  /*af10*/  HMMA.16816.F32.BF16 R24, R36, R20, R24 ;  /* 0x000000142418723c */ /* 0x004fee0000041818 */
[----:B------:R-:W-:Y:S01]  /*af20*/  IADD3 R20, R2, 0x8, RZ ;  /* 0x0000000802147810 */ /* 0x000fe20007ffe0ff */
[----:B----4-:R-:W-:Y:S03]  /*af30*/  HMMA.16816.F32.BF16 R64, R16, R100, R64 ;  /* 0x000000641040723c */ /* 0x010fe60000041840 */
[----:B------:R-:W-:-:S04]  /*af40*/  IMNMX R9, R20, R57, PT ;  /* 0x0000003914097217 */ /* 0x000fc80003800200 */
[----:B------:R-:W-:Y:S01]  /*af50*/  ISETP.GE.AND P0, PT, R6, R9, PT ;  /* 0x000000090600720c */ /* 0x000fe20003f06270 */
[----:B------:R-:W-:Y:S01]  /*af60*/  HMMA.16816.F32.BF16 R76, R36, R22, R76 ;  /* 0x00000016244c723c */ /* 0x000fe2000004184c */
[----:B------:R-:W2:Y:S07]  /*af70*/  LDSM.16.M88.4 R20, [R112+0x5c00] ;  /* 0x005c00007014783b */ /* 0x000eae0000000200 */
[----:B-----5:R-:W-:Y:S01]  /*af80*/  HMMA.16816.F32.BF16 R96, R40, R104, R96 ;  /* 0x000000682860723c */ /* 0x020fe20000041860 */
[CC--:B------:R-:W-:Y:S01]  /*af90*/  FFMA.FTZ R2, R0.reuse, R5.reuse, R25 ;  /* 0x0000000500027223 */ /* 0x0c0fe20000010019 */
[----:B------:R-:W-:Y:S01]  /*afa0*/  IADD3 R25, R3, 0x11, RZ ;  /* 0x0000001103197810 */ /* 0x000fe20007ffe0ff */
[----:B------:R-:W-:-:S03]  /*afb0*/  FFMA.FTZ R5, R0, R5, R27 ;  /* 0x0000000500057223 */ /* 0x000fc6000001001b */
[----:B------:R-:W-:Y:S02]  /*afc0*/  FSEL R2, R2, -INF , !P5 ;  /* 0xff80000002027808 */ /* 0x000fe40006800000 */
[----:B------:R-:W-:Y:S01]  /*afd0*/  HMMA.16816.F32.BF16 R92, R40, R106, R92 ;  /* 0x0000006a285c723c */ /* 0x000fe2000004185c */
[----:B------:R-:W-:-:S06]  /*afe0*/  FSEL R5, R5, -INF , !P0 ;  /* 0xff80000005057808 */ /* 0x000fcc0004000000 */
[C---:B------:R-:W-:Y:S01]  /*aff0*/  IADD3 R41, R3.reuse, 0x9, RZ ;  /* 0x0000000903297810 */ /* 0x040fe20007ffe0ff */
[C---:B-1----:R-:W-:Y:S01]  /*b000*/  HMMA.16816.F32.BF16 R52, R16.reuse, R12, R52 ;  /* 0x0000000c1034723c */ /* 0x042fe20000041834 */
[----:B------:R-:W-:Y:S02]  /*b010*/  IADD3 R40, R3, 0x8, RZ ;  /* 0x0000000803287810 */ /* 0x000fe40007ffe0ff */
[----:B------:R-:W1:Y:S01]  /*b020*/  I2F R12, R41 ;  /* 0x00000029000c7306 */ /* 0x000e620000201400 */
[C---:B------:R-:W-:Y:S02]  /*b030*/  ISETP.GE.AND P6, PT, R41.reuse, R8, PT ;  /* 0x000000082900720c */ /* 0x040fe40003fc6270 */
[----:B------:R-:W-:Y:S02]  /*b040*/  ISETP.GE.AND P2, PT, R41, R9, PT ;  /* 0x000000092900720c */ /* 0x000fe40003f46270 */
[----:B------:R-:W-:Y:S01]  /*b050*/  HMMA.16816.F32.BF16 R60, R16, R102, R60 ;  /* 0x00000066103c723c */ /* 0x000fe2000004183c */
[----:B------:R-:W-:-:S02]  /*b060*/  IADD3 R13, R3, 0x10, RZ ;  /* 0x00000010030d7810 */ /* 0x000fc40007ffe0ff */
[----:B------:R-:W4:Y:S01]  /*b070*/  I2F R7, R40 ;  /* 0x0000002800077306 */ /* 0x000f220000201400 */
[-C--:B------:R-:W-:Y:S02]  /*b080*/  ISETP.GE.AND P4, PT, R40, R8.reuse, PT ;  /* 0x000000082800720c */ /* 0x080fe40003f86270 */
[C---:B------:R-:W-:Y:S02]  /*b090*/  ISETP.GE.AND P5, PT, R13.reuse, R8, PT ;  /* 0x000000080d00720c */ /* 0x040fe40003fa6270 */
[----:B---3--:R-:W-:Y:S01]  /*b0a0*/  HMMA.16816.F32.BF16 R64, R36, R28, R64 ;  /* 0x0000001c2440723c */ /* 0x008fe20000041840 */
[----:B------:R-:W-:Y:S02]  /*b0b0*/  ISETP.GE.AND P0, PT, R13, R9, PT ;  /* 0x000000090d00720c */ /* 0x000fe40003f06270 */
[----:B------:R3:W5:Y:S01]  /*b0c0*/  I2F R27, R13 ;  /* 0x0000000d001b7306 */ /* 0x0007620000201400 */
[----:B-1----:R-:W-:Y:S01]  /*b0d0*/  FFMA.FTZ R79, R0, R12, R79 ;  /* 0x0000000c004f7223 */ /* 0x002fe2000001004f */
[----:B------:R-:W-:-:S02]  /*b0e0*/  IADD3 R41, R3, 0x18, RZ ;  /* 0x0000001803297810 */ /* 0x000fc40007ffe0ff */
[----:B------:R-:W-:Y:S01]  /*b0f0*/  FFMA.FTZ R28, R0, R12, R77 ;  /* 0x0000000c001c7223 */ /* 0x000fe2000001004d */
[----:B------:R-:W-:Y:S01]  /*b100*/  HMMA.16816.F32.BF16 R44, R16, R14, R44 ;  /* 0x0000000e102c723c */ /* 0x000fe2000004182c */
[----:B------:R-:W-:Y:S01]  /*b110*/  ISETP.GE.AND P1, PT, R40, R9, PT ;  /* 0x000000092800720c */ /* 0x000fe20003f26270 */
[CC--:B----4-:R-:W-:Y:S01]  /*b120*/  FFMA.FTZ R6, R0.reuse, R7.reuse, R76 ;  /* 0x0000000700067223 */ /* 0x0d0fe2000001004c */
[----:B------:R-:W1:Y:S01]  /*b130*/  I2F R29, R25 ;  /* 0x00000019001d7306 */ /* 0x000e620000201400 */
[----:B------:R-:W-:Y:S01]  /*b140*/  FFMA.FTZ R7, R0, R7, R78 ;  /* 0x0000000700077223 */ /* 0x000fe2000001004e */
[----:B------:R-:W-:-:S03]  /*b150*/  FSEL R28, R28, -INF , !P6 ;  /* 0xff8000001c1c7808 */ /* 0x000fc60007000000 */
[----:B------:R-:W-:Y:S01]  /*b160*/  HMMA.16816.F32.BF16 R60, R36, R30, R60 ;  /* 0x0000001e243c723c */ /* 0x000fe2000004183c */
[----:B------:R-:W-:Y:S01]  /*b170*/  FSEL R6, R6, -INF , !P4 ;  /* 0xff80000006067808 */ /* 0x000fe20006000000 */
[----:B---3--:R-:W3:Y:S01]  /*b180*/  LDSM.16.M88.4 R12, [R109+0x5c00] ;  /* 0x005c00006d0c783b */ /* 0x008ee20000000200 */
[----:B------:R4:W4:Y:S01]  /*b190*/  I2F R31, R41 ;  /* 0x00000029001f7306 */ /* 0x0009220000201400 */
[----:B------:R-:W-:Y:S01]  /*b1a0*/  FSEL R7, R7, -INF , !P1 ;  /* 0xff80000007077808 */ /* 0x000fe20004800000 */
[----:B------:R-:W-:-:S04]  /*b1b0*/  DEPBAR.LE SB0, 0x0 ;  /* 0x000080000000791a */ /* 0x000fc80000000000 */
[----:B--2---:R-:W-:Y:S01]  /*b1c0*/  HMMA.16816.F32.BF16 R96, R16, R20, R96 ;  /* 0x000000141060723c */ /* 0x004fe20000041860 */
[CC--:B------:R-:W-:Y:S01]  /*b1d0*/  ISETP.GE.AND P4, PT, R25.reuse, R8.reuse, PT ;  /* 0x000000081900720c */ /* 0x0c0fe20003f86270 */
[C---:B-----5:R-:W-:Y:S01]  /*b1e0*/  FFMA.FTZ R64, R0.reuse, R27, R64 ;  /* 0x0000001b00407223 */ /* 0x060fe20000010040 */
[----:B------:R-:W-:Y:S01]  /*b1f0*/  ISETP.GE.AND P1, PT, R25, R9, PT ;  /* 0x000000091900720c */ /* 0x000fe20003f26270 */
[CC--:B-1----:R-:W-:Y:S01]  /*b200*/  FFMA.FTZ R30, R0.reuse, R29.reuse, R65 ;  /* 0x0000001d001e7223 */ /* 0x0c2fe20000010041 */
[----:B------:R-:W-:Y:S01]  /*b210*/  FSEL R25, R79, -INF , !P2 ;  /* 0xff8000004f197808 */ /* 0x000fe20005000000 */
[C---:B------:R-:W-:Y:S01]  /*b220*/  FFMA.FTZ R29, R0.reuse, R29, R67 ;  /* 0x0000001d001d7223 */ /* 0x040fe20000010043 */
[C---:B------:R-:W-:Y:S01]  /*b230*/  ISETP.GE.AND P6, PT, R41.reuse, R8, PT ;  /* 0x000000082900720c */ /* 0x040fe20003fc6270 */
[----:B------:R-:W-:Y:S01]  /*b240*/  HMMA.16816.F32.BF16 R52, R36, R32, R52 ;  /* 0x000000202434723c */ /* 0x000fe20000041834 */
[----:B------:R-:W-:Y:S01]  /*b250*/  ISETP.GE.AND P2, PT, R41, R9, PT ;  /* 0x000000092900720c */ /* 0x000fe20003f46270 */
[----:B------:R-:W-:Y:S01]  /*b260*/  FFMA.FTZ R21, R0, R27, R66 ;  /* 0x0000001b00157223 */ /* 0x000fe20000010042 */
[----:B----4-:R-:W-:-:S02]  /*b270*/  IADD3 R41, R3, 0x20, RZ ;  /* 0x0000002003297810 */ /* 0x010fc40007ffe0ff */
[C---:B------:R-:W-:Y:S02]  /*b280*/  IADD3 R42, R3.reuse, 0x19, RZ ;  /* 0x00000019032a7810 */ /* 0x040fe40007ffe0ff */
[CC--:B------:R-:W-:Y:S01]  /*b290*/  FFMA.FTZ R60, R0.reuse, R31.reuse, R60 ;  /* 0x0000001f003c7223 */ /* 0x0c0fe2000001003c */
[----:B------:R-:W-:Y:S01]  /*b2a0*/  IADD3 R32, R3, 0x21, RZ ;  /* 0x0000002103207810 */ /* 0x000fe20007ffe0ff */
[----:B------:R-:W1:Y:S01]  /*b2b0*/  I2F R27, R41 ;  /* 0x00000029001b7306 */ /* 0x000e620000201400 */
[----:B------:R-:W-:Y:S01]  /*b2c0*/  FFMA.FTZ R62, R0, R31, R62 ;  /* 0x0000001f003e7223 */ /* 0x000fe2000001003e */
[----:B------:R-:W-:Y:S01]  /*b2d0*/  HMMA.16816.F32.BF16 R92, R16, R22, R92 ;  /* 0x00000016105c723c */ /* 0x000fe2000004185c */
[----:B------:R-:W-:Y:S02]  /*b2e0*/  FSEL R30, R30, -INF , !P4 ;  /* 0xff8000001e1e7808 */ /* 0x000fe40006000000 */
[----:B------:R-:W-:Y:S02]  /*b2f0*/  FSEL R29, R29, -INF , !P1 ;  /* 0xff8000001d1d7808 */ /* 0x000fe40004800000 */
[C---:B------:R-:W-:Y:S01]  /*b300*/  ISETP.GE.AND P4, PT, R41.reuse, R8, PT ;  /* 0x000000082900720c */ /* 0x040fe20003f86270 */
[----:B------:R-:W2:Y:S01]  /*b310*/  I2F R31, R32 ;  /* 0x00000020001f7306 */ /* 0x000ea20000201400 */
[----:B------:R-:W-:Y:S01]  /*b320*/  ISETP.GE.AND P1, PT, R41, R9, PT ;  /* 0x000000092900720c */ /* 0x000fe20003f26270 */
[----:B------:R-:W-:Y:S01]  /*b330*/  HMMA.16816.F32.BF16 R44, R36, R34, R44 ;  /* 0x00000022242c723c */ /* 0x000fe2000004182c */
[----:B------:R-:W-:-:S02]  /*b340*/  IADD3 R33, R3, 0x28, RZ ;  /* 0x0000002803217810 */ /* 0x000fc40007ffe0ff */
[C---:B------:R-:W-:Y:S02]  /*b350*/  IADD3 R18, R3.reuse, 0x29, RZ ;  /* 0x0000002903127810 */ /* 0x040fe40007ffe0ff */
[----:B------:R-:W-:Y:S01]  /*b360*/  IADD3 R22, R3, 0x38, RZ ;  /* 0x0000003803167810 */ /* 0x000fe20007ffe0ff */
[CC--:B-1----:R-:W-:Y:S01]  /*b370*/  FFMA.FTZ R52, R0.reuse, R27.reuse, R52 ;  /* 0x0000001b00347223 */ /* 0x0c2fe20000010034 */
[----:B------:R-:W1:Y:S01]  /*b380*/  I2F R40, R42 ;  /* 0x0000002a00287306 */ /* 0x000e620000201400 */
[----:B---3--:R-:W-:Y:S01]  /*b390*/  HMMA.16816.F32.BF16 R96, R36, R12, R96 ;  /* 0x0000000c2460723c */ /* 0x008fe20000041860 */
[----:B------:R-:W-:Y:S01]  /*b3a0*/  FFMA.FTZ R54, R0, R27, R54 ;  /* 0x0000001b00367223 */ /* 0x000fe20000010036 */
[----:B------:R-:W-:Y:S02]  /*b3b0*/  FSEL R34, R60, -INF , !P6 ;  /* 0xff8000003c227808 */ /* 0x000fe40007000000 */
[----:B------:R-:W-:Y:S01]  /*b3c0*/  FSEL R41, R62, -INF , !P2 ;  /* 0xff8000003e297808 */ /* 0x000fe20005000000 */
[----:B--2---:R-:W-:-:S02]  /*b3d0*/  FFMA.FTZ R53, R0, R31, R53 ;  /* 0x0000001f00357223 */ /* 0x004fc40000010035 */
[----:B------:R-:W-:Y:S01]  /*b3e0*/  IADD3 R12, R3, 0x30, RZ ;  /* 0x00000030030c7810 */ /* 0x000fe20007ffe0ff */
[----:B------:R-:W-:Y:S01]  /*b3f0*/  FFMA.FTZ R55, R0, R31, R55 ;  /* 0x0000001f00377223 */ /* 0x000fe20000010037 */
[C---:B------:R-:W-:Y:S01]  /*b400*/  ISETP.GE.AND P6, PT, R32.reuse, R8, PT ;  /* 0x000000082000720c */ /* 0x040fe20003fc6270 */
[----:B------:R-:W2:Y:S01]  /*b410*/  I2F R17, R33 ;  /* 0x0000002100117306 */ /* 0x000ea20000201400 */
[-C--:B------:R-:W-:Y:S02]  /*b420*/  ISETP.GE.AND P2, PT, R32, R9.reuse, PT ;  /* 0x000000092000720c */ /* 0x080fe40003f46270 */
[----:B------:R-:W-:Y:S02]  /*b430*/  FSEL R105, R53, -INF , !P6 ;  /* 0xff80000035697808 */ /* 0x000fe40007000000 */
[----:B------:R-:W-:Y:S01]  /*b440*/  FSEL R127, R55, -INF , !P2 ;  /* 0xff800000377f7808 */ /* 0x000fe20005000000 */
[----:B-1----:R-:W-:Y:S01]  /*b450*/  FFMA.FTZ R61, R0, R40, R61 ;  /* 0x00000028003d7223 */ /* 0x002fe2000001003d */
[C---:B------:R-:W-:Y:S01]  /*b460*/  ISETP.GE.AND P6, PT, R12.reuse, R8, PT ;  /* 0x000000080c00720c */ /* 0x040fe20003fc6270 */
[----:B------:R1:W3:Y:S01]  /*b470*/  I2F R27, R12 ;  /* 0x0000000c001b7306 */ /* 0x0002e20000201400 */
[----:B------:R-:W-:Y:S01]  /*b480*/  ISETP.GE.AND P2, PT, R12, R9, PT ;  /* 0x000000090c00720c */ /* 0x000fe20003f46270 */
[----:B------:R-:W-:Y:S01]  /*b490*/  FFMA.FTZ R63, R0, R40, R63 ;  /* 0x00000028003f7223 */ /* 0x000fe2000001003f */
[----:B------:R-:W-:-:S02]  /*b4a0*/  FSEL R20, R64, -INF , !P5 ;  /* 0xff80000040147808 */ /* 0x000fc40006800000 */
[----:B------:R-:W-:Y:S02]  /*b4b0*/  FSEL R21, R21, -INF , !P0 ;  /* 0xff80000015157808 */ /* 0x000fe40004000000 */
[C---:B------:R-:W-:Y:S01]  /*b4c0*/  ISETP.GE.AND P5, PT, R42.reuse, R8, PT ;  /* 0x000000082a00720c */ /* 0x040fe20003fa6270 */
[----:B------:R-:W4:Y:S01]  /*b4d0*/  I2F R19, R18 ;  /* 0x0000001200137306 */ /* 0x000f220000201400 */
[----:B------:R-:W-:Y:S01]  /*b4e0*/  ISETP.GE.AND P0, PT, R42, R9, PT ;  /* 0x000000092a00720c */ /* 0x000fe20003f06270 */
[CC--:B--2---:R-:W-:Y:S01]  /*b4f0*/  FFMA.FTZ R44, R0.reuse, R17.reuse, R44 ;  /* 0x00000011002c7223 */ /* 0x0c4fe2000001002c */
[----:B------:R-:W-:Y:S01]  /*b500*/  FSEL R16, R61, -INF , !P5 ;  /* 0xff8000003d107808 */ /* 0x000fe20006800000 */
[----:B------:R-:W-:Y:S01]  /*b510*/  FFMA.FTZ R46, R0, R17, R46 ;  /* 0x00000011002e7223 */ /* 0x000fe2000001002e */
[----:B------:R-:W-:Y:S02]  /*b520*/  FSEL R23, R63, -INF , !P0 ;  /* 0xff8000003f177808 */ /* 0x000fe40004000000 */
[----:B------:R-:W-:Y:S01]  /*b530*/  FSEL R102, R52, -INF , !P4 ;  /* 0xff80000034667808 */ /* 0x000fe20006000000 */
[----:B-1----:R-:W-:Y:S01]  /*b540*/  HMMA.16816.F32.BF16 R12, R36, R14, R92 ;  /* 0x0000000e240c723c */ /* 0x002fe2000004185c */
[----:B---3--:R-:W-:Y:S01]  /*b550*/  FFMA.FTZ R96, R0, R27, R96 ;  /* 0x0000001b00607223 */ /* 0x008fe20000010060 */
[----:B------:R-:W-:-:S02]  /*b560*/  FSEL R103, R54, -INF , !P1 ;  /* 0xff80000036677808 */ /* 0x000fc40004800000 */
[CC--:B------:R-:W-:Y:S02]  /*b570*/  ISETP.GE.AND P5, PT, R33.reuse, R8.reuse, PT ;  /* 0x000000082100720c */ /* 0x0c0fe40003fa6270 */
[----:B------:R-:W-:Y:S01]  /*b580*/  ISETP.GE.AND P0, PT, R33, R9, PT ;  /* 0x000000092100720c */ /* 0x000fe20003f06270 */
[----:B------:R-:W-:Y:S01]  /*b590*/  FFMA.FTZ R92, R0, R27, R98 ;  /* 0x0000001b005c7223 */ /* 0x000fe20000010062 */
[C---:B------:R-:W-:Y:S01]  /*b5a0*/  ISETP.GE.AND P4, PT, R18.reuse, R8, PT ;  /* 0x000000081200720c */ /* 0x040fe20003f86270 */
[----:B------:R-:W1:Y:S01]  /*b5b0*/  I2F R27, R22 ;  /* 0x00000016001b7306 */ /* 0x000e620000201400 */
[----:B------:R-:W-:Y:S01]  /*b5c0*/  ISETP.GE.AND P1, PT, R18, R9, PT ;  /* 0x000000091200720c */ /* 0x000fe20003f26270 */
[CC--:B----4-:R-:W-:Y:S01]  /*b5d0*/  FFMA.FTZ R45, R0.reuse, R19.reuse, R45 ;  /* 0x00000013002d7223 */ /* 0x0d0fe2000001002d */
[----:B------:R-:W-:Y:S01]  /*b5e0*/  IADD3 R18, R3, 0x31, RZ ;  /* 0x0000003103127810 */ /* 0x000fe20007ffe0ff */
[----:B------:R-:W-:Y:S01]  /*b5f0*/  FFMA.FTZ R47, R0, R19, R47 ;  /* 0x00000013002f7223 */ /* 0x000fe2000001002f */
[----:B------:R-:W-:-:S02]  /*b600*/  FSEL R104, R44, -INF , !P5 ;  /* 0xff8000002c687808 */ /* 0x000fc40006800000 */
[----:B------:R-:W-:Y:S01]  /*b610*/  FSEL R101, R46, -INF , !P0 ;  /* 0xff8000002e657808 */ /* 0x000fe20004000000 */
[----:B------:R-:W2:Y:S01]  /*b620*/  I2F R17, R18 ;  /* 0x0000001200117306 */ /* 0x000ea20000201400 */
[CC--:B------:R-:W-:Y:S02]  /*b630*/  ISETP.GE.AND P5, PT, R18.reuse, R8.reuse, PT ;  /* 0x000000081200720c */ /* 0x0c0fe40003fa6270 */
[----:B------:R-:W-:Y:S02]  /*b640*/  ISETP.GE.AND P0, PT, R18, R9, PT ;  /* 0x000000091200720c */ /* 0x000fe40003f06270 */
[----:B------:R-:W-:Y:S02]  /*b650*/  FSEL R126, R96, -INF , !P6 ;  /* 0xff800000607e7808 */ /* 0x000fe40007000000 */
[----:B------:R-:W-:Y:S01]  /*b660*/  FSEL R92, R92, -INF , !P2 ;  /* 0xff8000005c5c7808 */ /* 0x000fe20005000000 */
[----:B------:R-:W3:Y:S01]  /*b670*/  I2F R19, R3 ;  /* 0x0000000300137306 */ /* 0x000ee20000201400 */
[CC--:B------:R-:W-:Y:S01]  /*b680*/  ISETP.GE.AND P6, PT, R3.reuse, R8.reuse, PT ;  /* 0x000000080300720c */ /* 0x0c0fe20003fc6270 */
[C---:B-1----:R-:W-:Y:S01]  /*b690*/  FFMA.FTZ R12, R0.reuse, R27, R12 ;  /* 0x0000001b000c7223 */ /* 0x042fe2000001000c */
[----:B------:R-:W-:Y:S01]  /*b6a0*/  ISETP.GE.AND P2, PT, R3, R9, PT ;  /* 0x000000090300720c */ /* 0x000fe20003f46270 */
[----:B------:R-:W-:Y:S01]  /*b6b0*/  FFMA.FTZ R14, R0, R27, R14 ;  /* 0x0000001b000e7223 */ /* 0x000fe2000001000e */
[----:B------:R-:W-:Y:S01]  /*b6c0*/  FSEL R134, R45, -INF , !P4 ;  /* 0xff8000002d867808 */ /* 0x000fe20006000000 */
[----:B------:R-:W-:Y:S01]  /*b6d0*/  BAR.SYNC.DEFER_BLOCKING 0x0 ;  /* 0x0000000000007b1d */ /* 0x000fe20000010000 */
[----:B------:R-:W-:Y:S01]  /*b6e0*/  ISETP.GE.AND P4, PT, R22, R8, PT ;  /* 0x000000081600720c */ /* 0x000fe20003f86270 */
[CC--:B--2---:R-:W-:Y:S01]  /*b6f0*/  FFMA.FTZ R97, R0.reuse, R17.reuse, R97 ;  /* 0x0000001100617223 */ /* 0x0c4fe20000010061 */
[----:B------:R-:W-:Y:S01]  /*b700*/  IADD3 R18, R3, 0x39, RZ ;  /* 0x0000003903127810 */ /* 0x000fe20007ffe0ff */
[----:B------:R-:W-:Y:S01]  /*b710*/  FFMA.FTZ R35, R0, R17, R99 ;  /* 0x0000001100237223 */ /* 0x000fe20000010063 */
[----:B------:R-:W-:-:S02]  /*b720*/  FSEL R133, R12, -INF , !P4 ;  /* 0xff8000000c857808 */ /* 0x000fc40006000000 */
[----:B------:R-:W1:Y:S01]  /*b730*/  I2F R3, R18 ;  /* 0x0000001200037306 */ /* 0x000e620000201400 */
[----:B------:R-:W-:Y:S02]  /*b740*/  ISETP.GE.AND P4, PT, R87, 0x2, PT ;  /* 0x000000025700780c */ /* 0x000fe40003f86270 */
[----:B------:R-:W-:Y:S01]  /*b750*/  FSEL R129, R47, -INF , !P1 ;  /* 0xff8000002f817808 */ /* 0x000fe20004800000 */
[CC--:B---3--:R-:W-:Y:S01]  /*b760*/  FFMA.FTZ R24, R0.reuse, R19.reuse, R24 ;  /* 0x0000001300187223 */ /* 0x0c8fe20000010018 */
[----:B------:R-:W-:Y:S01]  /*b770*/  FSEL R128, R97, -INF , !P5 ;  /* 0xff80000061807808 */ /* 0x000fe20006800000 */
[----:B------:R-:W-:Y:S01]  /*b780*/  FFMA.FTZ R26, R0, R19, R26 ;  /* 0x00000013001a7223 */ /* 0x000fe2000001001a */
[----:B------:R-:W-:Y:S02]  /*b790*/  FSEL R35, R35, -INF , !P0 ;  /* 0xff80000023237808 */ /* 0x000fe40004000000 */
[----:B------:R-:W-:Y:S02]  /*b7a0*/  ISETP.GE.AND P1, PT, R22, R9, PT ;  /* 0x000000091600720c */ /* 0x000fe40003f26270 */
[----:B------:R-:W-:-:S02]  /*b7b0*/  ISETP.GE.AND P5, PT, R18, R8, PT ;  /* 0x000000081200720c */ /* 0x000fc40003fa6270 */
[----:B------:R-:W-:Y:S02]  /*b7c0*/  ISETP.GE.AND P0, PT, R18, R9, PT ;  /* 0x000000091200720c */ /* 0x000fe40003f06270 */
[----:B------:R-:W-:Y:S01]  /*b7d0*/  FSEL R94, R14, -INF , !P1 ;  /* 0xff8000000e5e7808 */ /* 0x000fe20004800000 */
[-C--:B-1----:R-:W-:Y:S01]  /*b7e0*/  FFMA.FTZ R130, R0, R3.reuse, R13 ;  /* 0x0000000300827223 */ /* 0x082fe2000001000d */
[----:B------:R-:W-:Y:S01]  /*b7f0*/  FSEL R13, R24, -INF , !P6 ;  /* 0xff800000180d7808 */ /* 0x000fe20007000000 */
[----:B------:R-:W-:Y:S01]  /*b800*/  FFMA.FTZ R15, R0, R3, R15 ;  /* 0x00000003000f7223 */ /* 0x000fe2000001000f */
[----:B------:R-:W-:Y:S02]  /*b810*/  FSEL R12, R26, -INF , !P2 ;  /* 0xff8000001a0c7808 */ /* 0x000fe40005000000 */
        /* <DEDUP_REMOVED lines=63> */
.L_x_5485:
[----:B------:R-:W-:-:S05]  /*bc10*/  IMAD.MOV.U32 R15, RZ, RZ, c[0x0][0x198] ;  /* 0x00006600ff0f7624 */ /* 0x000fca00078e00ff */
[----:B------:R-:W-:-:S04]  /*bc20*/  LEA R15, -R15, RZ, 0x6 ;  /* 0x000000ff0f0f7211 */ /* 0x000fc800078e31ff */
[----:B------:R-:W-:Y:S02]  /*bc30*/  SHF.R.S32.HI R19, RZ, 0x1f, R15 ;  /* 0x0000001fff137819 */ /* 0x000fe4000001140f */
.L_x_5486:
[C---:B------:R-:W-:Y:S02]  /*bc40*/  LOP3.LUT P2, RZ, R91.reuse, 0x2, RZ, 0xc0, !PT ;  /* 0x000000025bff7812 */ /* 0x040fe4000784c0ff */
[C---:B------:R-:W-:Y:S02]  /*bc50*/  LOP3.LUT P1, RZ, R91.reuse, 0x4, RZ, 0xc0, !PT ;  /* 0x000000045bff7812 */ /* 0x040fe4000782c0ff */
[----:B------:R-:W-:-:S09]  /*bc60*/  LOP3.LUT P6, RZ, R91, 0x1, RZ, 0xc0, !PT ;  /* 0x000000015bff7812 */ /* 0x000fd200078cc0ff */
[CC--:B------:R-:W-:Y:S02]  /*bc70*/  @P2 IADD3 R17, P5, R15.reuse, R124.reuse, RZ ;  /* 0x0000007c0f112210 */ /* 0x0c0fe40007fbe0ff */
[----:B------:R-:W-:-:S03]  /*bc80*/  @P1 IADD3 R18, P0, R15, R124, RZ ;  /* 0x0000007c0f121210 */ /* 0x000fc60007f1e0ff */
[--C-:B------:R-:W-:Y:S01]  /*bc90*/  @P2 IMAD.X R14, R19, 0x1, R56.reuse, P5 ;  /* 0x00000001130e2824 */ /* 0x100fe200028e0638 */
[----:B------:R-:W-:Y:S01]  /*bca0*/  @P2 LEA R32, P5, R17, c[0x0][0x168], 0x1 ;  /* 0x00005a0011202a11 */ /* 0x000fe200078a08ff */
[----:B------:R-:W-:Y:S01]  /*bcb0*/  @P1 IMAD.X R3, R19, 0x1, R56, P0 ;  /* 0x0000000113031824 */ /* 0x000fe200000e0638 */
[C---:B------:R-:W-:Y:S02]  /*bcc0*/  @P1 LEA R26, P0, R18.reuse, c[0x0][0x168], 0x1 ;  /* 0x00005a00121a1a11 */ /* 0x040fe400078008ff */
[----:B------:R-:W-:Y:S01]  /*bcd0*/  @P2 LEA.HI.X R33, R17, c[0x0][0x16c], R14, 0x1, P5 ;  /* 0x00005b0011212a11 */ /* 0x000fe200028f0c0e */
[----:B------:R-:W-:Y:S01]  /*bce0*/  IMAD.MOV.U32 R14, RZ, RZ, c[0x0][0x198] ;  /* 0x00006600ff0e7624 */ /* 0x000fe200078e00ff */
[----:B------:R-:W-:Y:S01]  /*bcf0*/  @P1 LEA.HI.X R27, R18, c[0x0][0x16c], R3, 0x1, P0 ;  /* 0x00005b00121b1a11 */ /* 0x000fe200000f0c03 */
[----:B------:R-:W-:Y:S01]  /*bd00*/  IMAD.MOV.U32 R17, RZ, RZ, c[0x0][0x19c] ;  /* 0x00006700ff117624 */ /* 0x000fe200078e00ff */
[----:B------:R-:W-:Y:S01]  /*bd10*/  LEA R120, P5, R15, R120, 0x1 ;  /* 0x000000780f787211 */ /* 0x000fe200078a08ff */
[----:B------:R-:W-:-:S03]  /*bd20*/  @P6 IMAD.SHL.U32 R3, R14, 0x20, RZ ;  /* 0x000000200e036824 */ /* 0x000fc600078e00ff */
[----:B------:R-:W-:Y:S01]  /*bd30*/  LEA.HI.X R119, R15, R119, R19, 0x1, P5 ;  /* 0x000000770f777211 */ /* 0x000fe200028f0c13 */
[----:B------:R-:W-:Y:S01]  /*bd40*/  @P6 IMAD.MOV.U32 R38, RZ, RZ, R120 ;  /* 0x000000ffff266224 */ /* 0x000fe200078e0078 */
[C---:B------:R-:W-:Y:S02]  /*bd50*/  LEA R15, P5, R14.reuse, R15, 0x5 ;  /* 0x0000000f0e0f7211 */ /* 0x040fe400078a28ff */
[C---:B------:R-:W-:Y:S01]  /*bd60*/  @P6 SHF.L.U64.HI R18, R14.reuse, 0x5, R17 ;  /* 0x000000050e126819 */ /* 0x040fe20000010211 */
[----:B------:R-:W-:Y:S01]  /*bd70*/  @P6 IMAD.MOV.U32 R39, RZ, RZ, R119 ;  /* 0x000000ffff276224 */ /* 0x000fe200078e0077 */
[C---:B------:R-:W-:Y:S02]  /*bd80*/  @P6 LEA R36, P0, R3.reuse, R120, 0x1 ;  /* 0x0000007803246211 */ /* 0x040fe400078008ff */
[----:B------:R-:W-:Y:S02]  /*bd90*/  LEA.HI.X R17, R14, R19, R17, 0x5, P5 ;  /* 0x000000130e117211 */ /* 0x000fe400028f2c11 */
[----:B------:R-:W-:Y:S01]  /*bda0*/  @P6 LEA.HI.X R37, R3, R119, R18, 0x1, P0 ;  /* 0x0000007703256211 */ /* 0x000fe200000f0c12 */
[----:B------:R-:W-:Y:S01]  /*bdb0*/  @!PT LDS RZ, [RZ] ;  /* 0x00000000fffff984 */ /* 0x000fe20000000800 */
[----:B------:R-:W-:Y:S01]  /*bdc0*/  @!PT LDS RZ, [RZ] ;  /* 0x00000000fffff984 */ /* 0x000fe20000000800 */
[----:B------:R-:W-:Y:S01]  /*bdd0*/  @!PT LDS RZ, [RZ] ;  /* 0x00000000fffff984 */ /* 0x000fe20000000800 */
[----:B------:R1:W-:Y:S01]  /*bde0*/  @P6 LDGSTS.E.BYPASS.LTC128B.128 [R123+0x3000], [R38.64] ;  /* 0x03000000267b6fae */ /* 0x0003e2000b901d46 */
[----:B------:R-:W-:-:S02]  /*bdf0*/  @P2 IADD3 R3, P5, R15, R124, RZ ;  /* 0x0000007c0f032210 */ /* 0x000fc40007fbe0ff */
[----:B------:R-:W-:Y:S01]  /*be00*/  @P1 IADD3 R15, P0, R15, R124, RZ ;  /* 0x0000007c0f0f1210 */ /* 0x000fe20007f1e0ff */
[----:B------:R1:W-:Y:S02]  /*be10*/  @!P6 STS [R123+0x3000], RZ ;  /* 0x003000ff7b00e388 */ /* 0x0003e40000000800 */
[--C-:B------:R-:W-:Y:S01]  /*be20*/  @P2 IMAD.X R14, R17, 0x1, R56.reuse, P5 ;  /* 0x00000001110e2824 */ /* 0x100fe200028e0638 */
[----:B------:R-:W-:Y:S01]  /*be30*/  @P2 LEA R42, P5, R3, c[0x0][0x168], 0x1 ;  /* 0x00005a00032a2a11 */ /* 0x000fe200078a08ff */
[----:B------:R-:W-:Y:S01]  /*be40*/  @P1 IMAD.X R56, R17, 0x1, R56, P0 ;  /* 0x0000000111381824 */ /* 0x000fe200000e0638 */
[----:B------:R-:W-:Y:S01]  /*be50*/  @P1 LEA R18, P0, R15, c[0x0][0x168], 0x1 ;  /* 0x00005a000f121a11 */ /* 0x000fe200078008ff */
[----:B------:R1:W-:Y:S01]  /*be60*/  @!P6 STS [R123+0x3004], RZ ;  /* 0x003004ff7b00e388 */ /* 0x0003e20000000800 */
[----:B------:R-:W-:Y:S02]  /*be70*/  @P2 LEA.HI.X R43, R3, c[0x0][0x16c], R14, 0x1, P5 ;  /* 0x00005b00032b2a11 */ /* 0x000fe400028f0c0e */
[----:B------:R-:W-:Y:S01]  /*be80*/  @P1 LEA.HI.X R19, R15, c[0x0][0x16c], R56, 0x1, P0 ;  /* 0x00005b000f131a11 */ /* 0x000fe200000f0c38 */
        /* <DEDUP_REMOVED lines=27> */
.L_x_5484:
[----:B------:R-:W-:Y:S02]  /*c040*/  FMNMX.FTZ R3, R13, R2, !PT ;  /* 0x000000020d037209 */ /* 0x000fe40007810000 */
[----:B------:R-:W-:-:S02]  /*c050*/  SHF.L.U32 R110, R4, 0x1, RZ ;  /* 0x00000001046e7819 */ /* 0x000fc400000006ff */
[----:B------:R-:W-:Y:S02]  /*c060*/  FMNMX.FTZ R3, R6, R3, !PT ;  /* 0x0000000306037209 */ /* 0x000fe40007810000 */
[----:B------:R-:W-:Y:S01]  /*c070*/  LEA R108, R49, R110, 0x1 ;  /* 0x0000006e316c7211 */ /* 0x000fe200078e08ff */
[----:B-1----:R-:W-:Y:S01]  /*c080*/  LDSM.16.MT88.4 R36, [R110+0x6000] ;  /* 0x006000006e24783b */ /* 0x002fe20000004200 */
[----:B------:R-:W-:-:S03]  /*c090*/  FMNMX.FTZ R3, R28, R3, !PT ;  /* 0x000000031c037209 */ /* 0x000fc60007810000 */
        /* <DEDUP_REMOVED lines=33> */
[----:B------:R-:W-:-:S05]  /*c2b0*/  FMNMX.FTZ R15, R93, R14, !PT ;  /* 0x0000000e5d0f7209 */ /* 0x000fca0007810000 */
[----:B------:R-:W2:Y:S01]  /*c2c0*/  SHFL.BFLY PT, R14, R15, 0x2, 0x1f ;  /* 0x0c401f000f0e7f89 */ /* 0x000ea200000e0000 */
[----:B-1----:R-:W-:-:S04]  /*c2d0*/  FMNMX.FTZ R3, R18, R3, !PT ;  /* 0x0000000312037209 */ /* 0x002fc80007810000 */
[C---:B------:R-:W-:Y:S01]  /*c2e0*/  FSETP.NEU.FTZ.AND P0, PT, R3.reuse, -INF , PT ;  /* 0xff8000000300780b */ /* 0x040fe20003f1d000 */
[----:B------:R-:W-:Y:S01]  /*c2f0*/  FMUL.FTZ R125, R3, c[0x0][0x23c] ;  /* 0x00008f00037d7a20 */ /* 0x000fe20000410000 */
[----:B--2---:R-:W-:-:S04]  /*c300*/  FMNMX.FTZ R14, R15, R14, !PT ;  /* 0x0000000e0f0e7209 */ /* 0x004fc80007810000 */
        /* <DEDUP_REMOVED lines=24> */
[----:B--2---:R-:W-:Y:S01]  /*c490*/  F2FP.BF16.PACK_AB R76, R98, R99 ;  /* 0x00000063624c723e */ /* 0x004fe200000010ff */
[--C-:B------:R-:W-:Y:S02]  /*c4a0*/  FFMA.FTZ R128, R128, c[0x0][0x23c], -R125.reuse ;  /* 0x00008f0080807a23 */ /* 0x100fe4000001087d */
[----:B------:R-:W-:Y:S01]  /*c4b0*/  FSEL R96, R96, RZ, P0 ;  /* 0x000000ff60607208 */ /* 0x000fe20000000000 */
[----:B------:R-:W-:-:S02]  /*c4c0*/  FFMA.FTZ R125, R130, c[0x0][0x23c], -R125 ;  /* 0x00008f00827d7a23 */ /* 0x000fc4000001087d */
[----:B------:R-:W-:Y:S01]  /*c4d0*/  FADD.FTZ R98, R99, R98 ;  /* 0x0000006263627221 */ /* 0x000fe20000010000 */
[----:B------:R-:W-:Y:S01]  /*c4e0*/  MUFU.EX2 R31, R31 ;  /* 0x0000001f001f7308 */ /* 0x000fe20000000800 */
[--C-:B------:R-:W-:Y:S02]  /*c4f0*/  FFMA.FTZ R95, R12, c[0x0][0x23c], -R96.reuse ;  /* 0x00008f000c5f7a23 */ /* 0x100fe40000010860 */
[--C-:B------:R-:W-:Y:S01]  /*c500*/  FFMA.FTZ R100, R5, c[0x0][0x23c], -R96.reuse ;  /* 0x00008f0005647a23 */ /* 0x100fe20000010860 */
[----:B------:R-:W2:Y:S01]  /*c510*/  LDSM.16.MT88.4 R12, [R108+0x6400] ;  /* 0x006400006c0c783b */ /* 0x000ea20000004200 */
[--C-:B------:R-:W-:Y:S02]  /*c520*/  FFMA.FTZ R34, R7, c[0x0][0x23c], -R96.reuse ;  /* 0x00008f0007227a23 */ /* 0x100fe40000010860 */
[--C-:B------:R-:W-:Y:S01]  /*c530*/  FFMA.FTZ R33, R25, c[0x0][0x23c], -R96.reuse ;  /* 0x00008f0019217a23 */ /* 0x100fe20000010860 */
[----:B------:R-:W-:Y:S01]  /*c540*/  MUFU.EX2 R95, R95 ;  /* 0x0000005f005f7308 */ /* 0x000fe20000000800 */
[----:B-1----:R-:W-:Y:S01]  /*c550*/  F2FP.BF16.PACK_AB R78, R32, R97 ;  /* 0x00000061204e723e */ /* 0x002fe200000010ff */
[----:B------:R-:W-:-:S02]  /*c560*/  FFMA.FTZ R30, R21, c[0x0][0x23c], -R96 ;  /* 0x00008f00151e7a23 */ /* 0x000fc40000010860 */
[--C-:B------:R-:W-:Y:S02]  /*c570*/  FFMA.FTZ R29, R29, c[0x0][0x23c], -R96.reuse ;  /* 0x00008f001d1d7a23 */ /* 0x100fe40000010860 */
[--C-:B------:R-:W-:Y:S02]  /*c580*/  FFMA.FTZ R28, R41, c[0x0][0x23c], -R96.reuse ;  /* 0x00008f00291c7a23 */ /* 0x100fe40000010860 */
[----:B------:R-:W1:Y:S01]  /*c590*/  MUFU.EX2 R100, R100 ;  /* 0x0000006400647308 */ /* 0x000e620000000800 */
[--C-:B------:R-:W-:Y:S02]  /*c5a0*/  FFMA.FTZ R25, R23, c[0x0][0x23c], -R96.reuse ;  /* 0x00008f0017197a23 */ /* 0x100fe40000010860 */
[----:B------:R-:W3:Y:S01]  /*c5b0*/  LDSM.16.MT88.4 R20, [R110+0x7400] ;  /* 0x007400006e14783b */ /* 0x000ee20000004200 */
[--C-:B------:R-:W-:Y:S02]  /*c5c0*/  FFMA.FTZ R124, R103, c[0x0][0x23c], -R96.reuse ;  /* 0x00008f00677c7a23 */ /* 0x100fe40000010860 */
[----:B------:R-:W-:-:S02]  /*c5d0*/  FFMA.FTZ R104, R101, c[0x0][0x23c], -R96 ;  /* 0x00008f0065687a23 */ /* 0x000fc40000010860 */
[----:B------:R-:W-:Y:S01]  /*c5e0*/  MUFU.EX2 R34, R34 ;  /* 0x0000002200227308 */ /* 0x000fe20000000800 */
[--C-:B------:R-:W-:Y:S02]  /*c5f0*/  FFMA.FTZ R103, R127, c[0x0][0x23c], -R96.reuse ;  /* 0x00008f007f677a23 */ /* 0x100fe40000010860 */
[--C-:B------:R-:W-:Y:S02]  /*c600*/  FFMA.FTZ R101, R129, c[0x0][0x23c], -R96.reuse ;  /* 0x00008f0081657a23 */ /* 0x100fe40000010860 */
[--C-:B------:R-:W-:Y:S02]  /*c610*/  FFMA.FTZ R92, R92, c[0x0][0x23c], -R96.reuse ;  /* 0x00008f005c5c7a23 */ /* 0x100fe40000010860 */
[--C-:B------:R-:W-:Y:S01]  /*c620*/  FFMA.FTZ R35, R35, c[0x0][0x23c], -R96.reuse ;  /* 0x00008f0023237a23 */ /* 0x100fe20000010860 */
[----:B------:R-:W4:Y:S01]  /*c630*/  MUFU.EX2 R33, R33 ;  /* 0x0000002100217308 */ /* 0x000f220000000800 */
[----:B-1----:R-:W-:Y:S01]  /*c640*/  F2FP.BF16.PACK_AB R77, R100, R95 ;  /* 0x0000005f644d723e */ /* 0x002fe200000010ff */
[----:B------:R-:W-:-:S02]  /*c650*/  FFMA.FTZ R94, R94, c[0x0][0x23c], -R96 ;  /* 0x00008f005e5e7a23 */ /* 0x000fc40000010860 */
[----:B------:R-:W-:Y:S02]  /*c660*/  FFMA.FTZ R93, R93, c[0x0][0x23c], -R96 ;  /* 0x00008f005d5d7a23 */ /* 0x000fe40000010860 */
[----:B------:R-:W-:Y:S02]  /*c670*/  FADD.FTZ R95, R95, R100 ;  /* 0x000000645f5f7221 */ /* 0x000fe40000010000 */
[----:B------:R-:W1:Y:S01]  /*c680*/  MUFU.EX2 R26, R26 ;  /* 0x0000001a001a7308 */ /* 0x000e620000000800 */
[----:B------:R-:W-:-:S04]  /*c690*/  FADD.FTZ R97, R97, R98 ;  /* 0x0000006261617221 */ /* 0x000fc80000010000 */
[----:B------:R-:W-:Y:S01]  /*c6a0*/  FADD.FTZ R32, R32, R97 ;  /* 0x0000006120207221 */ /* 0x000fe20000010000 */
[----:B----4-:R-:W-:Y:S02]  /*c6b0*/  F2FP.BF16.PACK_AB R79, R33, R34 ;  /* 0x00000022214f723e */ /* 0x010fe400000010ff */
        /* <DEDUP_REMOVED lines=31> */
[C---:B--2---:R-:W-:Y:S02]  /*c8b0*/  HMMA.16816.F32.BF16 R40, R4.reuse, R12, R40 ;  /* 0x0000000c0428723c */ /* 0x044fe40000041828 */
[----:B------:R-:W-:Y:S06]  /*c8c0*/  MUFU.EX2 R102, R102 ;  /* 0x0000006600667308 */ /* 0x000fec0000000800 */
[----:B------:R-:W-:Y:S01]  /*c8d0*/  HMMA.16816.F32.BF16 R44, R4, R14, R44 ;  /* 0x0000000e042c723c */ /* 0x000fe2000004182c */
[----:B------:R-:W2:Y:S01]  /*c8e0*/  LDSM.16.MT88.4 R12, [R108+0x7400] ;  /* 0x007400006c0c783b */ /* 0x000ea20000004200 */
        /* <DEDUP_REMOVED lines=8> */
[----:B------:R-:W1:Y:S01]  /*c970*/  LDSM.16.MT88.4 R16, [R110+0x8400] ;  /* 0x008400006e10783b */ /* 0x000e620000004200 */
[----:B------:R-:W-:Y:S06]  /*c980*/  MUFU.EX2 R126, R126 ;  /* 0x0000007e007e7308 */ /* 0x000fec0000000800 */
[C---:B---3--:R-:W-:Y:S02]  /*c990*/  HMMA.16816.F32.BF16 R48, R4.reuse, R20, R48 ;  /* 0x000000140430723c */ /* 0x048fe40000041830 */
[----:B------:R-:W3:Y:S06]  /*c9a0*/  MUFU.EX2 R127, R128 ;  /* 0x00000080007f7308 */ /* 0x000eec0000000800 */
[C---:B--2---:R-:W-:Y:S02]  /*c9b0*/  HMMA.16816.F32.BF16 R56, R4.reuse, R12, R56 ;  /* 0x0000000c0438723c */ /* 0x044fe40000041838 */
[----:B------:R-:W-:Y:S06]  /*c9c0*/  MUFU.EX2 R133, R133 ;  /* 0x0000008500857308 */ /* 0x000fec0000000800 */
[C---:B------:R-:W-:Y:S01]  /*c9d0*/  HMMA.16816.F32.BF16 R60, R4.reuse, R14, R60 ;  /* 0x0000000e043c723c */ /* 0x040fe2000004183c */
[----:B------:R-:W2:Y:S01]  /*c9e0*/  LDSM.16.MT88.4 R12, [R108+0x8000] ;  /* 0x008000006c0c783b */ /* 0x000ea20000004200 */
[----:B------:R3:W-:Y:S06]  /*c9f0*/  MUFU.EX2 R130, R125 ;  /* 0x0000007d00827308 */ /* 0x0007ec0000000800 */
[C---:B------:R-:W-:Y:S01]  /*ca00*/  HMMA.16816.F32.BF16 R52, R4.reuse, R22, R52 ;  /* 0x000000160434723c */ /* 0x040fe20000041834 */
[----:B------:R-:W-:Y:S01]  /*ca10*/  LDSM.16.MT88.4 R20, [R110+0x6c00] ;  /* 0x006c00006e14783b */ /* 0x000fe20000004200 */
[----:B------:R-:W-:Y:S06]  /*ca20*/  MUFU.EX2 R92, R92 ;  /* 0x0000005c005c7308 */ /* 0x000fec0000000800 */
[----:B-1----:R-:W-:Y:S02]  /*ca30*/  HMMA.16816.F32.BF16 R64, R4, R16, R64 ;  /* 0x000000100440723c */ /* 0x002fe40000041840 */
[----:B------:R-:W1:Y:S01]  /*ca40*/  MUFU.EX2 R35, R35 ;  /* 0x0000002300237308 */ /* 0x000e620000000800 */
[----:B---3--:R-:W-:-:S05]  /*ca50*/  MOV R125, R90 ;  /* 0x0000005a007d7202 */ /* 0x008fca0000000f00 */
[----:B------:R-:W-:Y:S01]  /*ca60*/  HMMA.16816.F32.BF16 R68, R4, R18, R68 ;  /* 0x000000120444723c */ /* 0x000fe20000041844 */
[----:B------:R-:W-:Y:S01]  /*ca70*/  LDSM.16.MT88.4 R16, [R108+0x6c00] ;  /* 0x006c00006c10783b */ /* 0x000fe20000004200 */
[----:B------:R-:W-:Y:S08]  /*ca80*/  MUFU.EX2 R94, R94 ;  /* 0x0000005e005e7308 */ /* 0x000ff00000000800 */
[----:B------:R-:W3:Y:S01]  /*ca90*/  MUFU.EX2 R93, R93 ;  /* 0x0000005d005d7308 */ /* 0x000ee20000000800 */
[C---:B--2---:R-:W-:Y:S08]  /*caa0*/  HMMA.16816.F32.BF16 R72, R76.reuse, R12, RZ ;  /* 0x0000000c4c48723c */ /* 0x044ff000000418ff */
[----:B------:R-:W-:Y:S01]  /*cab0*/  HMMA.16816.F32.BF16 R76, R76, R14, RZ ;  /* 0x0000000e4c4c723c */ /* 0x000fe200000418ff */
[----:B------:R-:W2:Y:S11]  /*cac0*/  LDSM.16.MT88.4 R12, [R108+0x8400] ;  /* 0x008400006c0c783b */ /* 0x000eb60000004200 */
[----:B------:R-:W-:Y:S04]  /*cad0*/  @!UPT UIADD3 URZ, URZ, URZ, URZ ;  /* 0x0000003f3f3ff290 */ /* 0x000fe8000fffe03f */
        /* <DEDUP_REMOVED lines=33> */
[----:B------:R-:W-:Y:S01]  /*ccf0*/  F2FP.BF16.PACK_AB R4, R127, R126 ;  /* 0x0000007e7f04723e */ /* 0x000fe200000010ff */
[----:B------:R-:W-:Y:S01]  /*cd00*/  FADD.FTZ R126, R126, R105 ;  /* 0x000000697e7e7221 */ /* 0x000fe20000010000 */
[----:B-1----:R-:W-:Y:S01]  /*cd10*/  F2FP.BF16.PACK_AB R5, R35, R92 ;  /* 0x0000005c2305723e */ /* 0x002fe200000010ff */
        /* <DEDUP_REMOVED lines=12> */
[C---:B------:R-:W-:Y:S08]  /*cde0*/  HMMA.16816.F32.BF16 R40, R4.reuse, R16, R40 ;  /* 0x000000100428723c */ /* 0x040ff00000041828 */
        /* <DEDUP_REMOVED lines=75> */
.L_x_5488:
[----:B------:R-:W-:-:S05]  /*d2a0*/  IMAD.MOV.U32 R13, RZ, RZ, c[0x0][0x1a0] ;  /* 0x00006800ff0d7624 */ /* 0x000fca00078e00ff */
[----:B------:R-:W-:-:S04]  /*d2b0*/  LEA R13, -R13, RZ, 0x6 ;  /* 0x000000ff0d0d7211 */ /* 0x000fc800078e31ff */
[----:B------:R-:W-:Y:S02]  /*d2c0*/  SHF.R.S32.HI R5, RZ, 0x1f, R13 ;  /* 0x0000001fff057819 */ /* 0x000fe4000001140d */
.L_x_5489:
[C---:B------:R-:W-:Y:S01]  /*d2d0*/  LOP3.LUT P2, RZ, R91.reuse, 0x2, RZ, 0xc0, !PT ;  /* 0x000000025bff7812 */ /* 0x040fe2000784c0ff */
[----:B------:R-:W-:Y:S01]  /*d2e0*/  IMAD.MOV.U32 R6, RZ, RZ, c[0x0][0x1a0] ;  /* 0x00006800ff067624 */ /* 0x000fe200078e00ff */
[C---:B------:R-:W-:Y:S01]  /*d2f0*/  LOP3.LUT P1, RZ, R91.reuse, 0x4, RZ, 0xc0, !PT ;  /* 0x000000045bff7812 */ /* 0x040fe2000782c0ff */
[----:B------:R-:W-:Y:S01]  /*d300*/  IMAD.MOV.U32 R15, RZ, RZ, c[0x0][0x1a4] ;  /* 0x00006900ff0f7624 */ /* 0x000fe200078e00ff */
[----:B------:R-:W-:Y:S02]  /*d310*/  LOP3.LUT P4, RZ, R91, 0x1, RZ, 0xc0, !PT ;  /* 0x000000015bff7812 */ /* 0x000fe4000788c0ff */
[----:B------:R-:W-:-:S04]  /*d320*/  LEA R132, P0, R13, R132, 0x1 ;  /* 0x000000840d847211 */ /* 0x000fc800078008ff */
[----:B------:R-:W-:-:S03]  /*d330*/  LEA.HI.X R131, R13, R131, R5, 0x1, P0 ;  /* 0x000000830d837211 */ /* 0x000fc600000f0c05 */
[CC--:B------:R-:W-:Y:S02]  /*d340*/  @P2 IADD3 R17, P6, R13.reuse, R88.reuse, RZ ;  /* 0x000000580d112210 */ /* 0x0c0fe40007fde0ff */
[----:B------:R-:W-:Y:S02]  /*d350*/  @P1 IADD3 R12, P0, R13, R88, RZ ;  /* 0x000000580d0c1210 */ /* 0x000fe40007f1e0ff */
[----:B------:R-:W-:Y:S01]  /*d360*/  LEA R13, P5, R6, R13, 0x5 ;  /* 0x0000000d060d7211 */ /* 0x000fe200078a28ff */
[--C-:B------:R-:W-:Y:S01]  /*d370*/  @P2 IMAD.X R14, R5, 0x1, R86.reuse, P6 ;  /* 0x00000001050e2824 */ /* 0x100fe200030e0656 */
[----:B------:R-:W-:Y:S01]  /*d380*/  @P2 LEA R20, P6, R17, c[0x0][0x170], 0x1 ;  /* 0x00005c0011142a11 */ /* 0x000fe200078c08ff */
[----:B------:R-:W-:Y:S01]  /*d390*/  @P1 IMAD.X R7, R5, 0x1, R86, P0 ;  /* 0x0000000105071824 */ /* 0x000fe200000e0656 */
[----:B------:R-:W-:Y:S01]  /*d3a0*/  @P1 LEA R18, P0, R12, c[0x0][0x170], 0x1 ;  /* 0x00005c000c121a11 */ /* 0x000fe200078008ff */
[C---:B------:R-:W-:Y:S01]  /*d3b0*/  @P4 IMAD.SHL.U32 R4, R6.reuse, 0x20, RZ ;  /* 0x0000002006044824 */ /* 0x040fe200078e00ff */
[C---:B------:R-:W-:Y:S01]  /*d3c0*/  @P4 SHF.L.U64.HI R16, R6.reuse, 0x5, R15 ;  /* 0x0000000506104819 */ /* 0x040fe2000001020f */
[----:B------:R-:W-:Y:S01]  /*d3d0*/  @P4 IMAD.MOV.U32 R133, RZ, RZ, R131 ;  /* 0x000000ffff854224 */ /* 0x000fe200078e0083 */
[----:B------:R-:W-:-:S02]  /*d3e0*/  LEA.HI.X R5, R6, R5, R15, 0x5, P5 ;  /* 0x0000000506057211 */ /* 0x000fc400028f2c0f */
[----:B------:R-:W-:Y:S02]  /*d3f0*/  @P2 LEA.HI.X R21, R17, c[0x0][0x174], R14, 0x1, P6 ;  /* 0x00005d0011152a11 */ /* 0x000fe400030f0c0e */
[----:B------:R-:W-:Y:S01]  /*d400*/  @P2 IADD3 R6, P6, R13, R88, RZ ;  /* 0x000000580d062210 */ /* 0x000fe20007fde0ff */
[----:B------:R-:W-:Y:S01]  /*d410*/  @!PT LDS RZ, [RZ] ;  /* 0x00000000fffff984 */ /* 0x000fe20000000800 */
[----:B------:R-:W-:Y:S01]  /*d420*/  @!PT LDS RZ, [RZ] ;  /* 0x00000000fffff984 */ /* 0x000fe20000000800 */
[----:B------:R-:W-:Y:S01]  /*d430*/  @!PT LDS RZ, [RZ] ;  /* 0x00000000fffff984 */ /* 0x000fe20000000800 */
[----:B------:R1:W-:Y:S01]  /*d440*/  @P4 LDGSTS.E.BYPASS.LTC128B.128 [R123+0x6000], [R132.64] ;  /* 0x06000000847b4fae */ /* 0x0003e2000b901d46 */
[----:B------:R-:W-:Y:S02]  /*d450*/  @P1 LEA.HI.X R19, R12, c[0x0][0x174], R7, 0x1, P0 ;  /* 0x00005d000c131a11 */ /* 0x000fe400000f0c07 */
[C---:B------:R-:W-:Y:S01]  /*d460*/  @P4 LEA R14, P5, R4.reuse, R132, 0x1 ;  /* 0x00000084040e4211 */ /* 0x040fe200078a08ff */
[----:B------:R-:W-:Y:S01]  /*d470*/  @P2 IMAD.X R7, R5, 0x1, R86, P6 ;  /* 0x0000000105072824 */ /* 0x000fe200030e0656 */
[----:B------:R-:W-:Y:S01]  /*d480*/  @P1 IADD3 R13, P0, R13, R88, RZ ;  /* 0x000000580d0d1210 */ /* 0x000fe20007f1e0ff */
[----:B------:R-:W-:Y:S01]  /*d490*/  @!P4 STS [R123+0x6000], RZ ;  /* 0x006000ff7b00c388 */ /* 0x000fe20000000800 */
[----:B------:R-:W-:-:S02]  /*d4a0*/  @P4 LEA.HI.X R15, R4, R131, R16, 0x1, P5 ;  /* 0x00000083040f4211 */ /* 0x000fc400028f0c10 */
[C---:B------:R-:W-:Y:S01]  /*d4b0*/  @P2 LEA R16, P5, R6.reuse, c[0x0][0x170], 0x1 ;  /* 0x00005c0006102a11 */ /* 0x040fe200078a08ff */
[----:B------:R-:W-:Y:S01]  /*d4c0*/  @P1 IMAD.X R86, R5, 0x1, R86, P0 ;  /* 0x0000000105561824 */ /* 0x000fe200000e0656 */
[C---:B------:R-:W-:Y:S01]  /*d4d0*/  @P1 LEA R12, P0, R13.reuse, c[0x0][0x170], 0x1 ;  /* 0x00005c000d0c1a11 */ /* 0x040fe200078008ff */
[----:B------:R-:W-:Y:S01]  /*d4e0*/  @!P4 STS [R123+0x6004], RZ ;  /* 0x006004ff7b00c388 */ /* 0x000fe20000000800 */
[----:B------:R-:W-:Y:S02]  /*d4f0*/  @P2 LEA.HI.X R17, R6, c[0x0][0x174], R7, 0x1, P5 ;  /* 0x00005d0006112a11 */ /* 0x000fe400028f0c07 */
[----:B------:R-:W-:Y:S01]  /*d500*/  @P1 LEA.HI.X R13, R13, c[0x0][0x174], R86, 0x1, P0 ;  /* 0x00005d000d0d1a11 */ /* 0x000fe200000f0c56 */
[----:B------:R-:W-:Y:S01]  /*d510*/  @!P4 STS.64 [R123+0x6008], RZ ;  /* 0x006008ff7b00c388 */ /* 0x000fe20000000a00 */
[----:B------:R-:W-:-:S03]  /*d520*/  ISETP.GE.AND P0, PT, R87, 0x3, PT ;  /* 0x000000035700780c */ /* 0x000fc60003f06270 */
        /* <DEDUP_REMOVED lines=28> */
[----:B------:R-:W-:Y:S04]  /*d6f0*/  LDSM.16.M88.4 R92, [R111] ;  /* 0x000000006f5c783b */ /* 0x000fe80000000200 */
[----:B--2---:R-:W2:Y:S04]  /*d700*/  LDSM.16.M88.4 R20, [R109+0x3000] ;  /* 0x003000006d14783b */ /* 0x004ea80000000200 */
[----:B---3--:R-:W3:Y:S04]  /*d710*/  LDSM.16.M88.4 R16, [R112+0x3800] ;  /* 0x003800007010783b */ /* 0x008ee80000000200 */
[----:B----4-:R-:W4:Y:S04]  /*d720*/  LDSM.16.M88.4 R12, [R109+0x3400] ;  /* 0x003400006d0c783b */ /* 0x010f280000000200 */
[----:B------:R-:W2:Y:S04]  /*d730*/  LDSM.16.M88.4 R96, [R112+0x3c00] ;  /* 0x003c00007060783b */ /* 0x000ea80000000200 */
[----:B------:R-:W2:Y:S04]  /*d740*/  LDSM.16.M88.4 R100, [R109+0x3800] ;  /* 0x003800006d64783b */ /* 0x000ea80000000200 */
[----:B------:R-:W0:Y:S01]  /*d750*/  LDGDEPBAR ;  /* 0x00000000000079af */ /* 0x000e220000000000 */
[C---:B-----5:R-:W-:Y:S08]  /*d760*/  HMMA.16816.F32.BF16 R88, R4.reuse, R32, RZ ;  /* 0x000000200458723c */ /* 0x060ff000000418ff */
[C---:B------:R-:W-:Y:S08]  /*d770*/  HMMA.16816.F32.BF16 R32, R4.reuse, R34, RZ ;  /* 0x000000220420723c */ /* 0x040ff000000418ff */
[C---:B-1----:R-:W-:Y:S08]  /*d780*/  HMMA.16816.F32.BF16 R28, R4.reuse, R24, RZ ;  /* 0x00000018041c723c */ /* 0x042ff000000418ff */
        /* <DEDUP_REMOVED lines=64> */
[----:B------:R-:W-:Y:S01]  /*db90*/  IMAD R92, R125, 0x40, R122 ;  /* 0x000000407d5c7824 */ /* 0x000fe200078e027a */
[C---:B------:R-:W-:Y:S07]  /*dba0*/  HMMA.16816.F32.BF16 R4, R100.reuse, R94, R4 ;  /* 0x0000005e6404723c */ /* 0x040fee0000041804 */
[C---:B------:R-:W-:Y:S01]  /*dbb0*/  IADD3 R94, R92.reuse, 0x8, RZ ;  /* 0x000000085c5e7810 */ /* 0x040fe20007ffe0ff */
[----:B--2---:R-:W-:Y:S01]  /*dbc0*/  HMMA.16816.F32.BF16 R20, R100, R96, R20 ;  /* 0x000000606414723c */ /* 0x004fe20000041814 */
[----:B------:R-:W-:-:S02]  /*dbd0*/  IADD3 R95, R92, 0x9, RZ ;  /* 0x000000095c5f7810 */ /* 0x000fc40007ffe0ff */
[----:B------:R1:W2:Y:S01]  /*dbe0*/  I2F R93, R94 ;  /* 0x0000005e005d7306 */ /* 0x0002a20000201400 */
[----:B------:R-:W-:Y:S01]  /*dbf0*/  BAR.SYNC.DEFER_BLOCKING 0x0 ;  /* 0x0000000000007b1d */ /* 0x000fe20000010000 */
[-C--:B------:R-:W-:Y:S02]  /*dc00*/  ISETP.GE.AND P2, PT, R94, R8.reuse, PT ;  /* 0x000000085e00720c */ /* 0x080fe40003f46270 */
[----:B------:R-:W-:Y:S01]  /*dc10*/  IADD3 R96, R92, 0x1, RZ ;  /* 0x000000015c607810 */ /* 0x000fe20007ffe0ff */
[----:B------:R-:W-:Y:S01]  /*dc20*/  HMMA.16816.F32.BF16 R16, R100, R98, R16 ;  /* 0x000000626410723c */ /* 0x000fe20000041810 */
[----:B------:R-:W-:Y:S02]  /*dc30*/  ISETP.GE.AND P6, PT, R94, R9, PT ;  /* 0x000000095e00720c */ /* 0x000fe40003fc6270 */
[----:B------:R-:W3:Y:S01]  /*dc40*/  I2F R97, R96 ;  /* 0x0000006000617306 */ /* 0x000ee20000201400 */
[-C--:B------:R-:W-:Y:S02]  /*dc50*/  ISETP.GE.AND P5, PT, R96, R8.reuse, PT ;  /* 0x000000086000720c */ /* 0x080fe40003fa6270 */
[----:B------:R-:W-:-:S02]  /*dc60*/  ISETP.GE.AND P4, PT, R95, R8, PT ;  /* 0x000000085f00720c */ /* 0x000fc40003f86270 */
[----:B------:R-:W-:Y:S02]  /*dc70*/  ISETP.GE.AND P1, PT, R96, R9, PT ;  /* 0x000000096000720c */ /* 0x000fe40003f26270 */
[----:B-1----:R-:W-:Y:S01]  /*dc80*/  IADD3 R94, R92, 0x10, RZ ;  /* 0x000000105c5e7810 */ /* 0x002fe20007ffe0ff */
[CC--:B--2---:R-:W-:Y:S02]  /*dc90*/  FFMA.FTZ R32, R0.reuse, R93.reuse, R32 ;  /* 0x0000005d00207223 */ /* 0x0c4fe40000010020 */
[----:B------:R-:W-:Y:S01]  /*dca0*/  FFMA.FTZ R34, R0, R93, R34 ;  /* 0x0000005d00227223 */ /* 0x000fe20000010022 */
[----:B------:R-:W1:Y:S01]  /*dcb0*/  I2F R87, R94 ;  /* 0x0000005e00577306 */ /* 0x000e620000201400 */
[----:B------:R-:W-:Y:S02]  /*dcc0*/  IADD3 R93, R92, 0x11, RZ ;  /* 0x000000115c5d7810 */ /* 0x000fe40007ffe0ff */
[----:B------:R-:W-:Y:S01]  /*dcd0*/  FSEL R32, R32, -INF , !P2 ;  /* 0xff80000020207808 */ /* 0x000fe20005000000 */
[----:B---3--:R-:W-:Y:S01]  /*dce0*/  FFMA.FTZ R86, R0, R97, R89 ;  /* 0x0000006100567223 */ /* 0x008fe20000010059 */
[----:B------:R-:W-:Y:S01]  /*dcf0*/  ISETP.GE.AND P2, PT, R94, R9, PT ;  /* 0x000000095e00720c */ /* 0x000fe20003f46270 */
[----:B------:R-:W-:-:S02]  /*dd00*/  FFMA.FTZ R97, R0, R97, R91 ;  /* 0x0000006100617223 */ /* 0x000fc4000001005b */
[----:B------:R-:W2:Y:S01]  /*dd10*/  I2F R91, R95 ;  /* 0x0000005f005b7306 */ /* 0x000ea20000201400 */
[----:B------:R-:W-:Y:S02]  /*dd20*/  FSEL R86, R86, -INF , !P5 ;  /* 0xff80000056567808 */ /* 0x000fe40006800000 */
[----:B------:R-:W-:Y:S02]  /*dd30*/  ISETP.GE.AND P5, PT, R95, R9, PT ;  /* 0x000000095f00720c */ /* 0x000fe40003fa6270 */
[----:B------:R-:W-:Y:S02]  /*dd40*/  FSEL R97, R97, -INF , !P1 ;  /* 0xff80000061617808 */ /* 0x000fe40004800000 */
[----:B------:R-:W-:Y:S01]  /*dd50*/  ISETP.GE.AND P1, PT, R94, R8, PT ;  /* 0x000000085e00720c */ /* 0x000fe20003f26270 */
[CC--:B-1----:R-:W-:Y:S01]  /*dd60*/  FFMA.FTZ R28, R0.reuse, R87.reuse, R28 ;  /* 0x00000057001c7223 */ /* 0x0c2fe2000001001c */
[----:B------:R-:W1:Y:S01]  /*dd70*/  I2F R89, R93 ;  /* 0x0000005d00597306 */ /* 0x000e620000201400 */
[----:B------:R-:W-:Y:S01]  /*dd80*/  FFMA.FTZ R139, R0, R87, R30 ;  /* 0x00000057008b7223 */ /* 0x000fe2000001001e */
[----:B------:R-:W-:-:S02]  /*dd90*/  IADD3 R30, R92, 0x19, RZ ;  /* 0x000000195c1e7810 */ /* 0x000fc40007ffe0ff */
[----:B------:R-:W-:Y:S02]  /*dda0*/  FSEL R136, R28, -INF , !P1 ;  /* 0xff8000001c887808 */ /* 0x000fe40004800000 */
[----:B------:R-:W-:Y:S01]  /*ddb0*/  FSEL R139, R139, -INF , !P2 ;  /* 0xff8000008b8b7808 */ /* 0x000fe20005000000 */
[CC--:B--2---:R-:W-:Y:S01]  /*ddc0*/  FFMA.FTZ R95, R0.reuse, R91.reuse, R33 ;  /* 0x0000005b005f7223 */ /* 0x0c4fe20000010021 */
[----:B------:R-:W2:Y:S01]  /*ddd0*/  I2F R28, R30 ;  /* 0x0000001e001c7306 */ /* 0x000ea20000201400 */
[----:B------:R-:W-:Y:S01]  /*dde0*/  FFMA.FTZ R35, R0, R91, R35 ;  /* 0x0000005b00237223 */ /* 0x000fe20000010023 */
[----:B------:R-:W-:Y:S02]  /*ddf0*/  IADD3 R91, R92, 0x18, RZ ;  /* 0x000000185c5b7810 */ /* 0x000fe40007ffe0ff */
[----:B------:R-:W-:Y:S02]  /*de00*/  FSEL R33, R34, -INF , !P6 ;  /* 0xff80000022217808 */ /* 0x000fe40007000000 */
[----:B------:R-:W-:-:S02]  /*de10*/  FSEL R35, R35, -INF , !P5 ;  /* 0xff80000023237808 */ /* 0x000fc40006800000 */
[----:B------:R-:W3:Y:S01]  /*de20*/  I2F R87, R91 ;  /* 0x0000005b00577306 */ /* 0x000ee20000201400 */
[-C--:B------:R-:W-:Y:S01]  /*de30*/  ISETP.GE.AND P5, PT, R91, R8.reuse, PT ;  /* 0x000000085b00720c */ /* 0x080fe20003fa6270 */
[CC--:B-1----:R-:W-:Y:S01]  /*de40*/  FFMA.FTZ R29, R0.reuse, R89.reuse, R29 ;  /* 0x00000059001d7223 */ /* 0x0c2fe2000001001d */
[----:B------:R-:W-:Y:S01]  /*de50*/  ISETP.GE.AND P6, PT, R93, R8, PT ;  /* 0x000000085d00720c */ /* 0x000fe20003fc6270 */
[----:B------:R-:W-:Y:S01]  /*de60*/  FFMA.FTZ R145, R0, R89, R31 ;  /* 0x0000005900917223 */ /* 0x000fe2000001001f */
[----:B------:R-:W-:Y:S02]  /*de70*/  IADD3 R31, R92, 0x20, RZ ;  /* 0x000000205c1f7810 */ /* 0x000fe40007ffe0ff */
[----:B------:R-:W-:Y:S01]  /*de80*/  FSEL R134, R29, -INF , !P6 ;  /* 0xff8000001d867808 */ /* 0x000fe20007000000 */
[----:B--2---:R-:W-:Y:S01]  /*de90*/  FFMA.FTZ R25, R0, R28, R25 ;  /* 0x0000001c00197223 */ /* 0x004fe20000010019 */
[----:B------:R-:W1:Y:S01]  /*dea0*/  I2F R29, R31 ;  /* 0x0000001f001d7306 */ /* 0x000e620000201400 */
[----:B------:R-:W-:Y:S01]  /*deb0*/  ISETP.GE.AND P2, PT, R30, R8, PT ;  /* 0x000000081e00720c */ /* 0x000fe20003f46270 */
[----:B------:R-:W-:Y:S01]  /*dec0*/  FFMA.FTZ R133, R0, R28, R27 ;  /* 0x0000001c00857223 */ /* 0x000fe2000001001b */
[----:B------:R-:W-:-:S02]  /*ded0*/  IADD3 R27, R92, 0x28, RZ ;  /* 0x000000285c1b7810 */ /* 0x000fc40007ffe0ff */
[----:B------:R-:W-:Y:S01]  /*dee0*/  FSEL R142, R25, -INF , !P2 ;  /* 0xff800000198e7808 */ /* 0x000fe20005000000 */
[CC--:B---3--:R-:W-:Y:S02]  /*def0*/  FFMA.FTZ R24, R0.reuse, R87.reuse, R24 ;  /* 0x0000005700187223 */ /* 0x0c8fe40000010018 */
[----:B------:R-:W2:Y:S01]  /*df00*/  I2F R25, R27 ;  /* 0x0000001b00197306 */ /* 0x000ea20000201400 */
[----:B------:R-:W-:Y:S01]  /*df10*/  FFMA.FTZ R147, R0, R87, R26 ;  /* 0x0000005700937223 */ /* 0x000fe2000001001a */
[----:B------:R-:W-:Y:S02]  /*df20*/  FSEL R34, R95, -INF , !P4 ;  /* 0xff8000005f227808 */ /* 0x000fe40006000000 */
[----:B------:R-:W-:Y:S02]  /*df30*/  FSEL R138, R24, -INF , !P5 ;  /* 0xff800000188a7808 */ /* 0x000fe40006800000 */
[----:B------:R-:W-:Y:S02]  /*df40*/  IADD3 R24, R92, 0x21, RZ ;  /* 0x000000215c187810 */ /* 0x000fe40007ffe0ff */
[----:B------:R-:W-:Y:S01]  /*df50*/  ISETP.GE.AND P4, PT, R93, R9, PT ;  /* 0x000000095d00720c */ /* 0x000fe20003f86270 */
[C---:B-1----:R-:W-:Y:S01]  /*df60*/  FFMA.FTZ R20, R0.reuse, R29, R20 ;  /* 0x0000001d00147223 */ /* 0x042fe20000010014 */
[----:B------:R-:W1:Y:S01]  /*df70*/  I2F R26, R24 ;  /* 0x00000018001a7306 */ /* 0x000e620000201400 */
[----:B------:R-:W-:Y:S01]  /*df80*/  ISETP.GE.AND P1, PT, R91, R9, PT ;  /* 0x000000095b00720c */ /* 0x000fe20003f26270 */
[----:B------:R-:W-:Y:S01]  /*df90*/  FFMA.FTZ R22, R0, R29, R22 ;  /* 0x0000001d00167223 */ /* 0x000fe20000010016 */
[----:B------:R-:W-:-:S02]  /*dfa0*/  FSEL R145, R145, -INF , !P4 ;  /* 0xff80000091917808 */ /* 0x000fc40006000000 */
[----:B------:R-:W-:Y:S01]  /*dfb0*/  FSEL R147, R147, -INF , !P1 ;  /* 0xff80000093937808 */ /* 0x000fe20004800000 */
[CC--:B--2---:R-:W-:Y:S01]  /*dfc0*/  FFMA.FTZ R16, R0.reuse, R25.reuse, R16 ;  /* 0x0000001900107223 */ /* 0x0c4fe20000010010 */
[CC--:B------:R-:W-:Y:S01]  /*dfd0*/  ISETP.GE.AND P4, PT, R31.reuse, R8.reuse, PT ;  /* 0x000000081f00720c */ /* 0x0c0fe20003f86270 */
[----:B------:R-:W-:Y:S01]  /*dfe0*/  FFMA.FTZ R18, R0, R25, R18 ;  /* 0x0000001900127223 */ /* 0x000fe20000010012 */
[C---:B------:R-:W-:Y:S02]  /*dff0*/  ISETP.GE.AND P1, PT, R24.reuse, R8, PT ;  /* 0x000000081800720c */ /* 0x040fe40003f26270 */
[-C--:B------:R-:W-:Y:S02]  /*e000*/  ISETP.GE.AND P2, PT, R24, R9.reuse, PT ;  /* 0x000000091800720c */ /* 0x080fe40003f46270 */
[-C--:B------:R-:W-:Y:S02]  /*e010*/  ISETP.GE.AND P6, PT, R30, R9.reuse, PT ;  /* 0x000000091e00720c */ /* 0x080fe40003fc6270 */
[----:B------:R-:W-:Y:S01]  /*e020*/  ISETP.GE.AND P5, PT, R31, R9, PT ;  /* 0x000000091f00720c */ /* 0x000fe20003fa6270 */
[-C--:B-1----:R-:W-:Y:S01]  /*e030*/  FFMA.FTZ R23, R0, R26.reuse, R23 ;  /* 0x0000001a00177223 */ /* 0x082fe20000010017 */
[----:B------:R-:W-:Y:S01]  /*e040*/  IADD3 R24, R92, 0x29, RZ ;  /* 0x000000295c187810 */ /* 0x000fe20007ffe0ff */
[----:B------:R-:W-:Y:S01]  /*e050*/  FFMA.FTZ R21, R0, R26, R21 ;  /* 0x0000001a00157223 */ /* 0x000fe20000010015 */
[----:B------:R-:W-:-:S02]  /*e060*/  FSEL R103, R20, -INF , !P4 ;  /* 0xff80000014677808 */ /* 0x000fc40006000000 */
[----:B------:R-:W1:Y:S01]  /*e070*/  I2F R20, R24 ;  /* 0x0000001800147306 */ /* 0x000e620000201400 */
[----:B------:R-:W-:Y:S02]  /*e080*/  FSEL R133, R133, -INF , !P6 ;  /* 0xff80000085857808 */ /* 0x000fe40007000000 */
[----:B------:R-:W-:Y:S02]  /*e090*/  FSEL R105, R22, -INF , !P5 ;  /* 0xff80000016697808 */ /* 0x000fe40006800000 */
[----:B------:R-:W-:Y:S02]  /*e0a0*/  ISETP.GE.AND P6, PT, R27, R8, PT ;  /* 0x000000081b00720c */ /* 0x000fe40003fc6270 */
[C---:B------:R-:W-:Y:S02]  /*e0b0*/  IADD3 R22, R92.reuse, 0x30, RZ ;  /* 0x000000305c167810 */ /* 0x040fe40007ffe0ff */
[----:B------:R-:W-:Y:S02]  /*e0c0*/  FSEL R107, R23, -INF , !P2 ;  /* 0xff800000176b7808 */ /* 0x000fe40005000000 */
[----:B------:R-:W-:-:S02]  /*e0d0*/  IADD3 R23, R92, 0x31, RZ ;  /* 0x000000315c177810 */ /* 0x000fc40007ffe0ff */
[----:B------:R-:W-:Y:S02]  /*e0e0*/  FSEL R104, R21, -INF , !P1 ;  /* 0xff80000015687808 */ /* 0x000fe40004800000 */
[----:B------:R-:W2:Y:S01]  /*e0f0*/  I2F R21, R22 ;  /* 0x0000001600157306 */ /* 0x000ea20000201400 */
[----:B------:R-:W-:Y:S01]  /*e100*/  FSEL R128, R16, -INF , !P6 ;  /* 0xff80000010807808 */ /* 0x000fe20007000000 */
[CC--:B-1----:R-:W-:Y:S01]  /*e110*/  FFMA.FTZ R17, R0.reuse, R20.reuse, R17 ;  /* 0x0000001400117223 */ /* 0x0c2fe20000010011 */
[----:B------:R-:W-:Y:S01]  /*e120*/  ISETP.GE.AND P4, PT, R27, R9, PT ;  /* 0x000000091b00720c */ /* 0x000fe20003f86270 */
[----:B------:R-:W-:Y:S01]  /*e130*/  FFMA.FTZ R19, R0, R20, R19 ;  /* 0x0000001400137223 */ /* 0x000fe20000010013 */
[----:B------:R-:W-:Y:S02]  /*e140*/  ISETP.GE.AND P5, PT, R24, R8, PT ;  /* 0x000000081800720c */ /* 0x000fe40003fa6270 */
[----:B------:R-:W-:Y:S01]  /*e150*/  FSEL R129, R18, -INF , !P4 ;  /* 0xff80000012817808 */ /* 0x000fe20006000000 */
[----:B------:R-:W1:Y:S01]  /*e160*/  I2F R16, R23 ;  /* 0x0000001700107306 */ /* 0x000e620000201400 */
[----:B------:R-:W-:-:S02]  /*e170*/  IADD3 R18, R92, 0x38, RZ ;  /* 0x000000385c127810 */ /* 0x000fc40007ffe0ff */
[----:B------:R-:W-:Y:S02]  /*e180*/  FSEL R126, R17, -INF , !P5 ;  /* 0xff800000117e7808 */ /* 0x000fe40006800000 */
[----:B------:R-:W-:Y:S02]  /*e190*/  ISETP.GE.AND P1, PT, R24, R9, PT ;  /* 0x000000091800720c */ /* 0x000fe40003f26270 */
[-C--:B------:R-:W-:Y:S01]  /*e1a0*/  ISETP.GE.AND P2, PT, R22, R8.reuse, PT ;  /* 0x000000081600720c */ /* 0x080fe20003f46270 */
[CC--:B--2---:R-:W-:Y:S01]  /*e1b0*/  FFMA.FTZ R12, R0.reuse, R21.reuse, R12 ;  /* 0x00000015000c7223 */ /* 0x0c4fe2000001000c */
[----:B------:R-:W2:Y:S01]  /*e1c0*/  I2F R17, R18 ;  /* 0x0000001200117306 */ /* 0x000ea20000201400 */
[----:B------:R-:W-:Y:S01]  /*e1d0*/  FSEL R101, R19, -INF , !P1 ;  /* 0xff80000013657808 */ /* 0x000fe20004800000 */
[----:B------:R-:W-:Y:S01]  /*e1e0*/  FFMA.FTZ R14, R0, R21, R14 ;  /* 0x00000015000e7223 */ /* 0x000fe2000001000e */
[----:B------:R-:W-:Y:S02]  /*e1f0*/  ISETP.GE.AND P1, PT, R18, R8, PT ;  /* 0x000000081200720c */ /* 0x000fe40003f26270 */
[----:B------:R-:W-:Y:S01]  /*e200*/  FSEL R102, R12, -INF , !P2 ;  /* 0xff8000000c667808 */ /* 0x000fe20005000000 */
[-C--:B-1----:R-:W-:Y:S01]  /*e210*/  FFMA.FTZ R106, R0, R16.reuse, R13 ;  /* 0x00000010006a7223 */ /* 0x082fe2000001000d */
[----:B------:R-:W-:Y:S01]  /*e220*/  IADD3 R13, R92, 0x39, RZ ;  /* 0x000000395c0d7810 */ /* 0x000fe20007ffe0ff */
[----:B------:R-:W1:Y:S01]  /*e230*/  I2F R19, R92 ;  /* 0x0000005c00137306 */ /* 0x000e620000201400 */
[----:B------:R-:W-:Y:S01]  /*e240*/  FFMA.FTZ R15, R0, R16, R15 ;  /* 0x00000010000f7223 */ /* 0x000fe2000001000f */
[----:B------:R-:W-:-:S02]  /*e250*/  ISETP.GE.AND P6, PT, R22, R9, PT ;  /* 0x000000091600720c */ /* 0x000fc40003fc6270 */
[CC--:B------:R-:W-:Y:S02]  /*e260*/  ISETP.GE.AND P4, PT, R23.reuse, R8.reuse, PT ;  /* 0x000000081700720c */ /* 0x0c0fe40003f86270 */
[----:B------:R-:W-:Y:S01]  /*e270*/  ISETP.GE.AND P5, PT, R23, R9, PT ;  /* 0x000000091700720c */ /* 0x000fe20003fa6270 */
[-C--:B--2---:R-:W-:Y:S01]  /*e280*/  FFMA.FTZ R4, R0, R17.reuse, R4 ;  /* 0x0000001100047223 */ /* 0x084fe20000010004 */
[----:B------:R-:W2:Y:S01]  /*e290*/  I2F R12, R13 ;  /* 0x0000000d000c7306 */ /* 0x000ea20000201400 */
[----:B------:R-:W-:Y:S01]  /*e2a0*/  FSEL R91, R14, -INF , !P6 ;  /* 0xff8000000e5b7808 */ /* 0x000fe20007000000 */
[----:B------:R-:W-:Y:S01]  /*e2b0*/  FFMA.FTZ R6, R0, R17, R6 ;  /* 0x0000001100067223 */ /* 0x000fe20000010006 */
[----:B------:R-:W-:Y:S02]  /*e2c0*/  FSEL R106, R106, -INF , !P4 ;  /* 0xff8000006a6a7808 */ /* 0x000fe40006000000 */
[----:B------:R-:W-:Y:S02]  /*e2d0*/  FSEL R124, R4, -INF , !P1 ;  /* 0xff800000047c7808 */ /* 0x000fe40004800000 */
[----:B------:R-:W-:Y:S01]  /*e2e0*/  FSEL R89, R15, -INF , !P5 ;  /* 0xff8000000f597808 */ /* 0x000fe20006800000 */
[----:B-1----:R-:W-:Y:S01]  /*e2f0*/  FFMA.FTZ R4, R0, R19, R88 ;  /* 0x0000001300047223 */ /* 0x002fe20000010058 */
[----:B------:R-:W-:Y:S01]  /*e300*/  ISETP.GE.AND P2, PT, R18, R9, PT ;  /* 0x000000091200720c */ /* 0x000fe20003f46270 */
[----:B------:R-:W-:Y:S01]  /*e310*/  FFMA.FTZ R90, R0, R19, R90 ;  /* 0x00000013005a7223 */ /* 0x000fe2000001005a */
[----:B------:R-:W-:-:S02]  /*e320*/  ISETP.GE.AND P6, PT, R92, R8, PT ;  /* 0x000000085c00720c */ /* 0x000fc40003fc6270 */
[-C--:B------:R-:W-:Y:S02]  /*e330*/  ISETP.GE.AND P4, PT, R92, R9.reuse, PT ;  /* 0x000000095c00720c */ /* 0x080fe40003f86270 */
[C---:B------:R-:W-:Y:S01]  /*e340*/  ISETP.GE.AND P5, PT, R13.reuse, R8, PT ;  /* 0x000000080d00720c */ /* 0x040fe20003fa6270 */
[CC--:B--2---:R-:W-:Y:S01]  /*e350*/  FFMA.FTZ R137, R0.reuse, R12.reuse, R5 ;  /* 0x0000000c00897223 */ /* 0x0c4fe20000010005 */
[----:B------:R-:W-:Y:S01]  /*e360*/  ISETP.GE.AND P1, PT, R13, R9, PT ;  /* 0x000000090d00720c */ /* 0x000fe20003f26270 */
[----:B------:R-:W-:Y:S01]  /*e370*/  FFMA.FTZ R7, R0, R12, R7 ;  /* 0x0000000c00077223 */ /* 0x000fe20000010007 */
        /* <DEDUP_REMOVED lines=8> */
[----:B------:R-:W-:Y:S02]  /*e400*/  IMAD.SHL.U32 R7, R125, 0x40, RZ ;  /* 0x000000407d077824 */ /* 0x000fe400078e00ff */
[----:B------:R-:W-:Y:S01]  /*e410*/  IMAD.MOV.U32 R12, RZ, RZ, RZ ;  /* 0x000000ffff0c7224 */ /* 0x000fe200078e00ff */
[----:B------:R-:W1:Y:S02]  /*e420*/  I2F.RP R8, R6 ;  /* 0x0000000600087306 */ /* 0x000e640000209400 */
[----:B------:R-:W-:-:S06]  /*e430*/  IADD3 R15, R7, -0x40, RZ ;  /* 0xffffffc0070f7810 */ /* 0x000fcc0007ffe0ff */
[----:B-1----:R-:W1:Y:S02]  /*e440*/  MUFU.RCP R13, R8 ;  /* 0x00000008000d7308 */ /* 0x002e640000001000 */
[----:B-1----:R-:W-:Y:S02]  /*e450*/  IADD3 R13, R13, 0xffffffe, RZ ;  /* 0x0ffffffe0d0d7810 */ /* 0x002fe40007ffe0ff */
[----:B------:R-:W-:Y:S02]  /*e460*/  IABS R8, R15 ;  /* 0x0000000f00087213 */ /* 0x000fe40000000000 */
[----:B------:R-:W-:Y:S02]  /*e470*/  LOP3.LUT R15, R15, c[0x0][0x2d0], RZ, 0x3c, !PT ;  /* 0x0000b4000f0f7a12 */ /* 0x000fe400078e3cff */
[----:B------:R-:W1:Y:S02]  /*e480*/  F2I.FTZ.U32.TRUNC.NTZ R13, R13 ;  /* 0x0000000d000d7305 */ /* 0x000e64000021f000 */
[----:B------:R-:W-:Y:S01]  /*e490*/  ISETP.GE.AND P0, PT, R15, RZ, PT ;  /* 0x000000ff0f00720c */ /* 0x000fe20003f06270 */
[----:B-1----:R-:W-:-:S04]  /*e4a0*/  IMAD.MOV R9, RZ, RZ, -R13 ;  /* 0x000000ffff097224 */ /* 0x002fc800078e0a0d */
[----:B------:R-:W-:-:S04]  /*e4b0*/  IMAD R9, R9, R6, RZ ;  /* 0x0000000609097224 */ /* 0x000fc800078e02ff */
[----:B------:R-:W-:Y:S01]  /*e4c0*/  IMAD.HI.U32 R9, R13, R9, R12 ;  /* 0x000000090d097227 */ /* 0x000fe200078e000c */
[----:B------:R-:W-:Y:S02]  /*e4d0*/  IABS R12, R7 ;  /* 0x00000007000c7213 */ /* 0x000fe40000000000 */
[----:B------:R-:W-:-:S03]  /*e4e0*/  LOP3.LUT R7, R7, c[0x0][0x2d0], RZ, 0x3c, !PT ;  /* 0x0000b40007077a12 */ /* 0x000fc600078e3cff */
[----:B------:R-:W-:Y:S01]  /*e4f0*/  IMAD.HI.U32 R16, R9, R12, RZ ;  /* 0x0000000c09107227 */ /* 0x000fe200078e00ff */
[----:B------:R-:W-:-:S03]  /*e500*/  ISETP.GE.AND P2, PT, R7, RZ, PT ;  /* 0x000000ff0700720c */ /* 0x000fc60003f46270 */
        /* <DEDUP_REMOVED lines=40> */
.L_x_5491:
[----:B------:R-:W-:-:S05]  /*e790*/  IMAD.MOV.U32 R8, RZ, RZ, c[0x0][0x198] ;  /* 0x00006600ff087624 */ /* 0x000fca00078e00ff */
[----:B------:R-:W-:-:S04]  /*e7a0*/  LEA R8, -R8, RZ, 0x6 ;  /* 0x000000ff08087211 */ /* 0x000fc800078e31ff */
[----:B------:R-:W-:Y:S02]  /*e7b0*/  SHF.R.S32.HI R7, RZ, 0x1f, R8 ;  /* 0x0000001fff077819 */ /* 0x000fe40000011408 */
.L_x_5492:
        /* <DEDUP_REMOVED lines=8> */
[----:B------:R-:W-:Y:S02]  /*e840*/  LEA R10, P0, R6, R8, 0x5 ;  /* 0x00000008060a7211 */ /* 0x000fe400078028ff */
[----:B------:R-:W-:Y:S02]  /*e850*/  LEA.HI.X R13, R8, R119, R7, 0x1, P4 ;  /* 0x00000077080d7211 */ /* 0x000fe400020f0c07 */
[----:B------:R-:W-:Y:S02]  /*e860*/  LEA.HI.X R7, R6, R7, R9, 0x5, P0 ;  /* 0x0000000706077211 */ /* 0x000fe400000f2c09 */
[CC--:B------:R-:W-:Y:S01]  /*e870*/  @!P1 LEA R14, P4, R10.reuse, R120.reuse, 0x1 ;  /* 0x000000780a0e9211 */ /* 0x0c0fe200078808ff */
[----:B------:R-:W-:Y:S01]  /*e880*/  @!PT LDS RZ, [RZ] ;  /* 0x00000000fffff984 */ /* 0x000fe20000000800 */
[----:B------:R-:W-:Y:S01]  /*e890*/  @!PT LDS RZ, [RZ] ;  /* 0x00000000fffff984 */ /* 0x000fe20000000800 */
[----:B------:R-:W-:Y:S01]  /*e8a0*/  @!PT LDS RZ, [RZ] ;  /* 0x00000000fffff984 */ /* 0x000fe20000000800 */
[----:B------:R1:W-:Y:S01]  /*e8b0*/  @!P2 LDGSTS.E.BYPASS.LTC128B.128 [R123+0x3000], [R12.64] ;  /* 0x030000000c7bafae */ /* 0x0003e2000b901d46 */
[C---:B------:R-:W-:Y:S01]  /*e8c0*/  @P5 LEA R16, P0, R10.reuse, R120, 0x1 ;  /* 0x000000780a105211 */ /* 0x040fe200078008ff */
[----:B------:R-:W-:Y:S01]  /*e8d0*/  IMAD.MOV.U32 R120, RZ, RZ, R12 ;  /* 0x000000ffff787224 */ /* 0x000fe200078e000c */
[CCC-:B------:R-:W-:Y:S01]  /*e8e0*/  @!P1 LEA.HI.X R15, R10.reuse, R119.reuse, R7.reuse, 0x1, P4 ;  /* 0x000000770a0f9211 */ /* 0x1c0fe200020f0c07 */
[----:B------:R1:W-:Y:S01]  /*e8f0*/  @P2 STS [R123+0x3000], RZ ;  /* 0x003000ff7b002388 */ /* 0x0003e20000000800 */
[----:B------:R-:W-:Y:S01]  /*e900*/  @P5 LEA.HI.X R17, R10, R119, R7, 0x1, P0 ;  /* 0x000000770a115211 */ /* 0x000fe200000f0c07 */
[----:B------:R-:W-:Y:S01]  /*e910*/  IMAD.MOV.U32 R119, RZ, RZ, R13 ;  /* 0x000000ffff777224 */ /* 0x000fe200078e000d */
[C---:B------:R-:W-:Y:S01]  /*e920*/  @!P2 LEA R8, P0, R6.reuse, R12, 0x6 ;  /* 0x0000000c0608a211 */ /* 0x040fe200078030ff */
[----:B------:R1:W-:Y:S03]  /*e930*/  @P2 STS [R123+0x3004], RZ ;  /* 0x003004ff7b002388 */ /* 0x0003e60000000800 */
[----:B------:R-:W-:Y:S01]  /*e940*/  @!P2 LEA.HI.X R9, R6, R13, R9, 0x6, P0 ;  /* 0x0000000d0609a211 */ /* 0x000fe200000f3409 */
        /* <DEDUP_REMOVED lines=27> */
.L_x_5490:
        /* <DEDUP_REMOVED lines=40> */
[----:B------:R-:W-:Y:S01]  /*ed80*/  LDSM.16.MT88.4 R8, [R110+0x6000] ;  /* 0x006000006e08783b */ /* 0x000fe20000004200 */
        /* <DEDUP_REMOVED lines=11> */
[--C-:B------:R-:W-:Y:S02]  /*ee40*/  FFMA.FTZ R95, R32, c[0x0][0x23c], -R143.reuse ;  /* 0x00008f00205f7a23 */ /* 0x100fe4000001088f */
[----:B------:R-:W-:Y:S01]  /*ee50*/  FADD.FTZ R4, R3, -R4 ;  /* 0x8000000403047221 */ /* 0x000fe20000010000 */
[----:B------:R-:W-:Y:S01]  /*ee60*/  FSEL R3, R87, RZ, P0 ;  /* 0x000000ff57037208 */ /* 0x000fe20000000000 */
[----:B------:R-:W-:Y:S01]  /*ee70*/  FFMA.FTZ R90, R97, c[0x0][0x23c], -R98 ;  /* 0x00008f00615a7a23 */ /* 0x000fe20000010862 */
[----:B------:R-:W-:Y:S01]  /*ee80*/  MUFU.EX2 R99, R99 ;  /* 0x0000006300637308 */ /* 0x000fe20000000800 */
[----:B------:R-:W-:-:S02]  /*ee90*/  FFMA.FTZ R86, R34, c[0x0][0x23c], -R143 ;  /* 0x00008f0022567a23 */ /* 0x000fc4000001088f */
[----:B------:R-:W-:Y:S02]  /*eea0*/  FADD.FTZ R3, R2, -R3 ;  /* 0x8000000302037221 */ /* 0x000fe40000010000 */
[--C-:B------:R-:W-:Y:S02]  /*eeb0*/  FFMA.FTZ R2, R35, c[0x0][0x23c], -R98.reuse ;  /* 0x00008f0023027a23 */ /* 0x100fe40000010862 */
[----:B------:R-:W-:Y:S01]  /*eec0*/  FMUL.FTZ R97, R3, c[0x0][0x23c] ;  /* 0x00008f0003617a20 */ /* 0x000fe20000410000 */
[----:B------:R-:W-:Y:S01]  /*eed0*/  MUFU.EX2 R88, R88 ;  /* 0x0000005800587308 */ /* 0x000fe20000000800 */
[--C-:B------:R-:W-:Y:S02]  /*eee0*/  FFMA.FTZ R3, R33, c[0x0][0x23c], -R98.reuse ;  /* 0x00008f0021037a23 */ /* 0x100fe40000010862 */
[----:B------:R-:W1:Y:S01]  /*eef0*/  LDSM.16.MT88.4 R32, [R108+0x7000] ;  /* 0x007000006c20783b */ /* 0x000e620000004200 */
[----:B------:R-:W-:Y:S02]  /*ef00*/  FMUL.FTZ R100, R4, c[0x0][0x23c] ;  /* 0x00008f0004647a20 */ /* 0x000fe40000410000 */
[----:B------:R-:W-:-:S02]  /*ef10*/  FFMA.FTZ R93, R5, c[0x0][0x23c], -R98 ;  /* 0x00008f00055d7a23 */ /* 0x000fc40000010862 */
[----:B------:R-:W2:Y:S01]  /*ef20*/  MUFU.EX2 R97, R97 ;  /* 0x0000006100617308 */ /* 0x000ea20000000800 */
[--C-:B------:R-:W-:Y:S02]  /*ef30*/  FFMA.FTZ R141, R136, c[0x0][0x23c], -R143.reuse ;  /* 0x00008f00888d7a23 */ /* 0x100fe4000001088f */
[--C-:B------:R-:W-:Y:S02]  /*ef40*/  FFMA.FTZ R140, R134, c[0x0][0x23c], -R143.reuse ;  /* 0x00008f00868c7a23 */ /* 0x100fe4000001088f */
[--C-:B------:R-:W-:Y:S02]  /*ef50*/  FFMA.FTZ R136, R138, c[0x0][0x23c], -R143.reuse ;  /* 0x00008f008a887a23 */ /* 0x100fe4000001088f */
[----:B------:R-:W-:Y:S01]  /*ef60*/  FFMA.FTZ R135, R142, c[0x0][0x23c], -R143 ;  /* 0x00008f008e877a23 */ /* 0x000fe2000001088f */
[----:B------:R-:W3:Y:S01]  /*ef70*/  MUFU.EX2 R100, R100 ;  /* 0x0000006400647308 */ /* 0x000ee20000000800 */
[--C-:B------:R-:W-:Y:S02]  /*ef80*/  FFMA.FTZ R139, R139, c[0x0][0x23c], -R98.reuse ;  /* 0x00008f008b8b7a23 */ /* 0x100fe40000010862 */
[----:B------:R-:W-:-:S02]  /*ef90*/  FFMA.FTZ R138, R145, c[0x0][0x23c], -R98 ;  /* 0x00008f00918a7a23 */ /* 0x000fc40000010862 */
[--C-:B------:R-:W-:Y:S02]  /*efa0*/  FFMA.FTZ R134, R147, c[0x0][0x23c], -R98.reuse ;  /* 0x00008f0093867a23 */ /* 0x100fe40000010862 */
[----:B------:R-:W-:Y:S01]  /*efb0*/  FFMA.FTZ R133, R133, c[0x0][0x23c], -R98 ;  /* 0x00008f0085857a23 */ /* 0x000fe20000010862 */
[----:B------:R-:W-:Y:S01]  /*efc0*/  MUFU.EX2 R95, R95 ;  /* 0x0000005f005f7308 */ /* 0x000fe20000000800 */
[-C--:B--2---:R-:W-:Y:S02]  /*efd0*/  FMUL.FTZ R6, R82, R97.reuse ;  /* 0x0000006152067220 */ /* 0x084fe40000410000 */
[-C--:B------:R-:W-:Y:S02]  /*efe0*/  FMUL.FTZ R7, R83, R97.reuse ;  /* 0x0000006153077220 */ /* 0x080fe40000410000 */
[-C--:B------:R-:W-:Y:S02]  /*eff0*/  FMUL.FTZ R30, R58, R97.reuse ;  /* 0x000000613a1e7220 */ /* 0x080fe40000410000 */
[----:B------:R-:W-:Y:S01]  /*f000*/  FMUL.FTZ R31, R59, R97 ;  /* 0x000000613b1f7220 */ /* 0x000fe20000410000 */
[----:B------:R-:W2:Y:S01]  /*f010*/  MUFU.EX2 R86, R86 ;  /* 0x0000005600567308 */ /* 0x000ea20000000800 */
[-C--:B---3--:R-:W-:Y:S01]  /*f020*/  FMUL.FTZ R4, R80, R100.reuse ;  /* 0x0000006450047220 */ /* 0x088fe20000410000 */
[----:B------:R-:W-:Y:S01]  /*f030*/  F2FP.BF16.PACK_AB R80, R88, R99 ;  /* 0x000000635850723e */ /* 0x000fe200000010ff */
[----:B------:R-:W-:-:S02]  /*f040*/  FMUL.FTZ R5, R81, R100 ;  /* 0x0000006451057220 */ /* 0x000fc40000410000 */
[-C--:B------:R-:W-:Y:S02]  /*f050*/  FMUL.FTZ R28, R56, R100.reuse ;  /* 0x00000064381c7220 */ /* 0x080fe40000410000 */
[-C--:B------:R-:W-:Y:S01]  /*f060*/  FMUL.FTZ R29, R57, R100.reuse ;  /* 0x00000064391d7220 */ /* 0x080fe20000410000 */
[----:B------:R-:W-:Y:S01]  /*f070*/  MUFU.EX2 R93, R93 ;  /* 0x0000005d005d7308 */ /* 0x000fe20000000800 */
[-C--:B------:R-:W-:Y:S01]  /*f080*/  FMUL.FTZ R60, R60, R100.reuse ;  /* 0x000000643c3c7220 */ /* 0x080fe20000410000 */
[----:B------:R-:W-:Y:S01]  /*f090*/  LDSM.16.MT88.4 R56, [R108+0x6400] ;  /* 0x006400006c38783b */ /* 0x000fe20000004200 */
        /* <DEDUP_REMOVED lines=8> */
[----:B------:R-:W-:Y:S01]  /*f120*/  MUFU.EX2 R3, R3 ;  /* 0x0000000300037308 */ /* 0x000fe20000000800 */
[-C--:B------:R-:W-:Y:S02]  /*f130*/  FMUL.FTZ R15, R43, R97.reuse ;  /* 0x000000612b0f7220 */ /* 0x080fe40000410000 */
[-C--:B------:R-:W-:Y:S01]  /*f140*/  FMUL.FTZ R36, R36, R100.reuse ;  /* 0x0000006424247220 */ /* 0x080fe20000410000 */
[----:B------:R-:W2:Y:S01]  /*f150*/  LDSM.16.MT88.4 R40, [R110+0x8000] ;  /* 0x008000006e28783b */ /* 0x000ea20000004200 */
[----:B------:R-:W-:Y:S02]  /*f160*/  FMUL.FTZ R37, R37, R100 ;  /* 0x0000006425257220 */ /* 0x000fe40000410000 */
[----:B------:R-:W-:Y:S01]  /*f170*/  FMUL.FTZ R38, R38, R97 ;  /* 0x0000006126267220 */ /* 0x000fe20000410000 */
[----:B------:R-:W4:Y:S01]  /*f180*/  MUFU.EX2 R2, R2 ;  /* 0x0000000200027308 */ /* 0x000f220000000800 */
[----:B---3--:R-:W-:Y:S01]  /*f190*/  F2FP.BF16.PACK_AB R81, R90, R93 ;  /* 0x0000005d5a51723e */ /* 0x008fe200000010ff */
[----:B------:R-:W-:-:S02]  /*f1a0*/  FMUL.FTZ R39, R39, R97 ;  /* 0x0000006127277220 */ /* 0x000fc40000410000 */
[-C--:B------:R-:W-:Y:S02]  /*f1b0*/  FMUL.FTZ R44, R44, R100.reuse ;  /* 0x000000642c2c7220 */ /* 0x080fe40000410000 */
[-C--:B------:R-:W-:Y:S02]  /*f1c0*/  FMUL.FTZ R45, R45, R100.reuse ;  /* 0x000000642d2d7220 */ /* 0x080fe40000410000 */
[-C--:B------:R-:W-:Y:S01]  /*f1d0*/  FMUL.FTZ R46, R46, R97.reuse ;  /* 0x000000612e2e7220 */ /* 0x080fe20000410000 */
[----:B------:R-:W-:Y:S01]  /*f1e0*/  MUFU.EX2 R141, R141 ;  /* 0x0000008d008d7308 */ /* 0x000fe20000000800 */
[----:B------:R-:W-:Y:S02]  /*f1f0*/  FMUL.FTZ R47, R47, R97 ;  /* 0x000000612f2f7220 */ /* 0x000fe40000410000 */
[-C--:B------:R-:W-:Y:S02]  /*f200*/  FMUL.FTZ R20, R48, R100.reuse ;  /* 0x0000006430147220 */ /* 0x080fe40000410000 */
[----:B------:R-:W-:Y:S01]  /*f210*/  FMUL.FTZ R21, R49, R100 ;  /* 0x0000006431157220 */ /* 0x000fe20000410000 */
[----:B----4-:R-:W-:-:S02]  /*f220*/  F2FP.BF16.PACK_AB R83, R2, R3 ;  /* 0x000000030253723e */ /* 0x010fc400000010ff */
[----:B------:R-:W3:Y:S01]  /*f230*/  MUFU.EX2 R140, R140 ;  /* 0x0000008c008c7308 */ /* 0x000ee20000000800 */
[-C--:B------:R-:W-:Y:S02]  /*f240*/  FMUL.FTZ R22, R50, R97.reuse ;  /* 0x0000006132167220 */ /* 0x080fe40000410000 */
[-C--:B------:R-:W-:Y:S02]  /*f250*/  FMUL.FTZ R23, R51, R97.reuse ;  /* 0x0000006133177220 */ /* 0x080fe40000410000 */
[-C--:B------:R-:W-:Y:S01]  /*f260*/  FMUL.FTZ R52, R52, R100.reuse ;  /* 0x0000006434347220 */ /* 0x080fe20000410000 */
[----:B-1----:R-:W-:Y:S01]  /*f270*/  HMMA.16816.F32.BF16 R28, R80, R32, R28 ;  /* 0x00000020501c723c */ /* 0x002fe2000004181c */
[----:B------:R-:W-:Y:S01]  /*f280*/  FMUL.FTZ R53, R53, R100 ;  /* 0x0000006435357220 */ /* 0x000fe20000410000 */
[----:B------:R-:W-:Y:S01]  /*f290*/  MUFU.EX2 R136, R136 ;  /* 0x0000008800887308 */ /* 0x000fe20000000800 */
[-C--:B------:R-:W-:Y:S01]  /*f2a0*/  FMUL.FTZ R54, R54, R97.reuse ;  /* 0x0000006136367220 */ /* 0x080fe20000410000 */
[----:B------:R-:W1:Y:S01]  /*f2b0*/  LDSM.16.MT88.4 R48, [R108+0x8000] ;  /* 0x008000006c30783b */ /* 0x000e620000004200 */
[----:B------:R-:W-:-:S02]  /*f2c0*/  FMUL.FTZ R55, R55, R97 ;  /* 0x0000006137377220 */ /* 0x000fc40000410000 */
[-C--:B------:R-:W-:Y:S01]  /*f2d0*/  FMUL.FTZ R68, R68, R100.reuse ;  /* 0x0000006444447220 */ /* 0x080fe20000410000 */
[C---:B------:R-:W-:Y:S01]  /*f2e0*/  HMMA.16816.F32.BF16 R32, R80.reuse, R34, R60 ;  /* 0x000000225020723c */ /* 0x040fe2000004183c */
[----:B------:R-:W4:Y:S01]  /*f2f0*/  LDSM.16.MT88.4 R60, [R110+0x6400] ;  /* 0x006400006e3c783b */ /* 0x000f220000004200 */
        /* <DEDUP_REMOVED lines=11> */
[--C-:B------:R-:W-:Y:S01]  /*f3b0*/  FFMA.FTZ R142, R103, c[0x0][0x23c], -R143.reuse ;  /* 0x00008f00678e7a23 */ /* 0x100fe2000001088f */
        /* <DEDUP_REMOVED lines=8> */
[----:B------:R-:W-:Y:S02]  /*f440*/  FFMA.FTZ R105, R129, c[0x0][0x23c], -R98 ;  /* 0x00008f0081697a23 */ /* 0x000fe40000010862 */
[-C--:B------:R-:W-:Y:S01]  /*f450*/  FMUL.FTZ R36, R64, R100.reuse ;  /* 0x0000006440247220 */ /* 0x080fe20000410000 */
[C---:B------:R-:W-:Y:S01]  /*f460*/  HMMA.16816.F32.BF16 R16, R80.reuse, R18, R44 ;  /* 0x000000125010723c */ /* 0x040fe2000004182c */
[-C--:B------:R-:W-:Y:S01]  /*f470*/  FMUL.FTZ R37, R65, R100.reuse ;  /* 0x0000006441257220 */ /* 0x080fe20000410000 */
[----:B------:R-:W1:Y:S01]  /*f480*/  MUFU.EX2 R133, R133 ;  /* 0x0000008500857308 */ /* 0x000e620000000800 */
[-C--:B------:R-:W-:Y:S02]  /*f490*/  FMUL.FTZ R38, R66, R97.reuse ;  /* 0x0000006142267220 */ /* 0x080fe40000410000 */
[-C--:B------:R-:W-:Y:S02]  /*f4a0*/  FMUL.FTZ R39, R67, R97.reuse ;  /* 0x0000006143277220 */ /* 0x080fe40000410000 */
        /* <DEDUP_REMOVED lines=8> */
[--C-:B------:R-:W-:Y:S01]  /*f530*/  FFMA.FTZ R129, R102, c[0x0][0x23c], -R143.reuse ;  /* 0x00008f0066817a23 */ /* 0x100fe2000001088f */
[----:B------:R-:W-:Y:S01]  /*f540*/  MUFU.EX2 R145, R145 ;  /* 0x0000009100917308 */ /* 0x000fe20000000800 */
[--C-:B------:R-:W-:Y:S02]  /*f550*/  FFMA.FTZ R102, R106, c[0x0][0x23c], -R143.reuse ;  /* 0x00008f006a667a23 */ /* 0x100fe4000001088f */
[--C-:B------:R-:W-:Y:S02]  /*f560*/  FFMA.FTZ R101, R124, c[0x0][0x23c], -R143.reuse ;  /* 0x00008f007c657a23 */ /* 0x100fe4000001088f */
[----:B---3--:R-:W-:Y:S01]  /*f570*/  F2FP.BF16.PACK_AB R52, R140, R141 ;  /* 0x0000008d8c34723e */ /* 0x008fe200000010ff */
[----:B--2---:R-:W-:Y:S01]  /*f580*/  HMMA.16816.F32.BF16 R36, R80, R40, R36 ;  /* 0x000000285024723c */ /* 0x004fe20000041824 */
[----:B-----5:R-:W-:Y:S01]  /*f590*/  F2FP.BF16.PACK_AB R53, R138, R139 ;  /* 0x0000008b8a35723e */ /* 0x020fe200000010ff */
[----:B------:R-:W-:Y:S01]  /*f5a0*/  MUFU.EX2 R103, R103 ;  /* 0x0000006700677308 */ /* 0x000fe20000000800 */
[----:B------:R-:W-:Y:S01]  /*f5b0*/  F2FP.BF16.PACK_AB R54, R135, R136 ;  /* 0x000000888736723e */ /* 0x000fe200000010ff */
[----:B------:R-:W-:Y:S01]  /*f5c0*/  FFMA.FTZ R106, R137, c[0x0][0x23c], -R143 ;  /* 0x00008f00896a7a23 */ /* 0x000fe2000001088f */
[----:B-1----:R-:W-:Y:S01]  /*f5d0*/  F2FP.BF16.PACK_AB R55, R133, R134 ;  /* 0x000000868537723e */ /* 0x002fe200000010ff */
[----:B------:R-:W-:-:S02]  /*f5e0*/  FFMA.FTZ R124, R91, c[0x0][0x23c], -R98 ;  /* 0x00008f005b7c7a23 */ /* 0x000fc40000010862 */
[----:B------:R-:W-:Y:S01]  /*f5f0*/  HMMA.16816.F32.BF16 R44, R80, R48, R44 ;  /* 0x00000030502c723c */ /* 0x000fe2000004182c */
[--C-:B------:R-:W-:Y:S01]  /*f600*/  FFMA.FTZ R137, R89, c[0x0][0x23c], -R98.reuse ;  /* 0x00008f0059897a23 */ /* 0x100fe20000010862 */
[----:B------:R-:W-:Y:S01]  /*f610*/  MUFU.EX2 R104, R104 ;  /* 0x0000006800687308 */ /* 0x000fe20000000800 */
[--C-:B------:R-:W-:Y:S02]  /*f620*/  FFMA.FTZ R96, R96, c[0x0][0x23c], -R98.reuse ;  /* 0x00008f0060607a23 */ /* 0x100fe40000010862 */
[----:B------:R-:W-:Y:S02]  /*f630*/  FFMA.FTZ R98, R94, c[0x0][0x23c], -R98 ;  /* 0x00008f005e627a23 */ /* 0x000fe40000010862 */
[----:B------:R-:W-:Y:S01]  /*f640*/  FFMA.FTZ R127, R127, R100, R99 ;  /* 0x000000647f7f7223 */ /* 0x000fe20000010063 */
[----:B----4-:R-:W-:Y:S01]  /*f650*/  HMMA.16816.F32.BF16 R4, R52, R60, R4 ;  /* 0x0000003c3404723c */ /* 0x010fe20000041804 */
        /* <DEDUP_REMOVED lines=13> */
[----:B------:R-:W-:Y:S03]  /*f730*/  MUFU.EX2 R105, R105 ;  /* 0x0000006900697308 */ /* 0x000fe60000000800 */
[----:B------:R-:W-:-:S03]  /*f740*/  FADD.FTZ R3, R140, R3 ;  /* 0x000000038c037221 */ /* 0x000fc60000010000 */
[----:B------:R-:W-:Y:S01]  /*f750*/  HMMA.16816.F32.BF16 R16, R52, R58, R16 ;  /* 0x0000003a3410723c */ /* 0x000fe20000041810 */
[----:B------:R-:W2:Y:S01]  /*f760*/  LDSM.16.MT88.4 R56, [R108+0x7400] ;  /* 0x007400006c38783b */ /* 0x000ea20000004200 */
[----:B------:R-:W-:Y:S01]  /*f770*/  MUFU.EX2 R126, R126 ;  /* 0x0000007e007e7308 */ /* 0x000fe20000000800 */
[----:B------:R-:W-:-:S04]  /*f780*/  FADD.FTZ R136, R136, R3 ;  /* 0x0000000388887221 */ /* 0x000fc80000010000 */
[----:B------:R-:W-:Y:S01]  /*f790*/  FADD.FTZ R135, R135, R136 ;  /* 0x0000008887877221 */ /* 0x000fe20000010000 */
[C---:B------:R-:W-:Y:S01]  /*f7a0*/  HMMA.16816.F32.BF16 R40, R80.reuse, R42, R68 ;  /* 0x0000002a5028723c */ /* 0x040fe20000041844 */
[----:B------:R-:W-:Y:S01]  /*f7b0*/  LDSM.16.MT88.4 R68, [R110+0x8800] ;  /* 0x008800006e44783b */ /* 0x000fe20000004200 */
[----:B------:R-:W-:Y:S06]  /*f7c0*/  MUFU.EX2 R129, R129 ;  /* 0x0000008100817308 */ /* 0x000fec0000000800 */
[----:B------:R-:W-:Y:S01]  /*f7d0*/  HMMA.16816.F32.BF16 R48, R80, R50, R76 ;  /* 0x000000325030723c */ /* 0x000fe2000004184c */
[----:B------:R-:W-:Y:S01]  /*f7e0*/  LDSM.16.MT88.4 R76, [R108+0x8800] ;  /* 0x008800006c4c783b */ /* 0x000fe20000004200 */
[----:B------:R-:W3:Y:S06]  /*f7f0*/  MUFU.EX2 R102, R102 ;  /* 0x0000006600667308 */ /* 0x000eec0000000800 */
[C---:B-1----:R-:W-:Y:S02]  /*f800*/  HMMA.16816.F32.BF16 R20, R52.reuse, R60, R20 ;  /* 0x0000003c3414723c */ /* 0x042fe40000041814 */
[----:B------:R-:W-:Y:S06]  /*f810*/  MUFU.EX2 R101, R101 ;  /* 0x0000006500657308 */ /* 0x000fec0000000800 */
[----:B------:R-:W-:Y:S01]  /*f820*/  HMMA.16816.F32.BF16 R24, R52, R62, R24 ;  /* 0x0000003e3418723c */ /* 0x000fe20000041818 */
[----:B------:R-:W1:Y:S01]  /*f830*/  LDSM.16.MT88.4 R60, [R110+0x8400] ;  /* 0x008400006e3c783b */ /* 0x000e620000004200 */
[----:B------:R-:W4:Y:S01]  /*f840*/  MUFU.EX2 R106, R106 ;  /* 0x0000006a006a7308 */ /* 0x000f220000000800 */
[----:B---3--:R-:W-:-:S05]  /*f850*/  F2FP.BF16.PACK_AB R88, R102, R129 ;  /* 0x000000816658723e */ /* 0x008fca00000010ff */
[C---:B--2---:R-:W-:Y:S02]  /*f860*/  HMMA.16816.F32.BF16 R28, R52.reuse, R56, R28 ;  /* 0x00000038341c723c */ /* 0x044fe4000004181c */
[----:B------:R-:W-:Y:S06]  /*f870*/  MUFU.EX2 R124, R124 ;  /* 0x0000007c007c7308 */ /* 0x000fec0000000800 */
[----:B------:R-:W-:Y:S01]  /*f880*/  HMMA.16816.F32.BF16 R32, R52, R58, R32 ;  /* 0x0000003a3420723c */ /* 0x000fe20000041820 */
[----:B------:R-:W2:Y:S01]  /*f890*/  LDSM.16.MT88.4 R56, [R108+0x8400] ;  /* 0x008400006c38783b */ /* 0x000ea20000004200 */
[----:B------:R-:W3:Y:S01]  /*f8a0*/  MUFU.EX2 R137, R137 ;  /* 0x0000008900897308 */ /* 0x000ee20000000800 */
[----:B----4-:R-:W-:-:S07]  /*f8b0*/  F2FP.BF16.PACK_AB R90, R106, R101 ;  /* 0x000000656a5a723e */ /* 0x010fce00000010ff */
[----:B------:R-:W-:Y:S08]  /*f8c0*/  MUFU.EX2 R96, R96 ;  /* 0x0000006000607308 */ /* 0x000ff00000000800 */
[----:B------:R-:W4:Y:S01]  /*f8d0*/  MUFU.EX2 R99, R98 ;  /* 0x0000006200637308 */ /* 0x000f220000000800 */
[----:B---3--:R-:W-:Y:S01]  /*f8e0*/  F2FP.BF16.PACK_AB R89, R137, R124 ;  /* 0x0000007c8959723e */ /* 0x008fe200000010ff */
[C---:B-1----:R-:W-:Y:S08]  /*f8f0*/  HMMA.16816.F32.BF16 R36, R52.reuse, R60, R36 ;  /* 0x0000003c3424723c */ /* 0x042ff00000041824 */
[----:B------:R-:W-:Y:S01]  /*f900*/  HMMA.16816.F32.BF16 R40, R52, R62, R40 ;  /* 0x0000003e3428723c */ /* 0x000fe20000041828 */
[----:B------:R-:W1:Y:S01]  /*f910*/  LDSM.16.MT88.4 R60, [R110+0x6800] ;  /* 0x006800006e3c783b */ /* 0x000e620000004200 */
[----:B----4-:R-:W-:-:S06]  /*f920*/  F2FP.BF16.PACK_AB R91, R99, R96 ;  /* 0x00000060635b723e */ /* 0x010fcc00000010ff */
[C---:B--2---:R-:W-:Y:S08]  /*f930*/  HMMA.16816.F32.BF16 R44, R52.reuse, R56, R44 ;  /* 0x00000038342c723c */ /* 0x044ff0000004182c */
[----:B------:R-:W-:Y:S01]  /*f940*/  HMMA.16816.F32.BF16 R48, R52, R58, R48 ;  /* 0x0000003a3430723c */ /* 0x000fe20000041830 */
[----:B------:R-:W2:Y:S06]  /*f950*/  LDSM.16.MT88.4 R56, [R108+0x6800] ;  /* 0x006800006c38783b */ /* 0x000eac0000004200 */
[----:B------:R-:W-:-:S02]  /*f960*/  F2FP.BF16.PACK_AB R52, R145, R142 ;  /* 0x0000008e9134723e */ /* 0x000fc400000010ff */
[----:B------:R-:W-:Y:S02]  /*f970*/  F2FP.BF16.PACK_AB R53, R107, R128 ;  /* 0x000000806b35723e */ /* 0x000fe400000010ff */
[----:B------:R-:W-:Y:S02]  /*f980*/  F2FP.BF16.PACK_AB R54, R104, R103 ;  /* 0x000000676836723e */ /* 0x000fe400000010ff */
[----:B------:R-:W-:-:S07]  /*f990*/  F2FP.BF16.PACK_AB R55, R126, R105 ;  /* 0x000000697e37723e */ /* 0x000fce00000010ff */
        /* <DEDUP_REMOVED lines=8> */
[----:B------:R-:W-:Y:S01]  /*fa20*/  HMMA.16816.F32.BF16 R72, R52, R76, R44 ;  /* 0x0000004c3448723c */ /* 0x000fe2000004182c */
[----:B------:R-:W4:Y:S07]  /*fa30*/  LDSM.16.MT88.4 R44, [R108+0x6c00] ;  /* 0x006c00006c2c783b */ /* 0x000f2e0000004200 */
[C---:B---3--:R-:W-:Y:S01]  /*fa40*/  HMMA.16816.F32.BF16 R80, R88.reuse, R36, R4 ;  /* 0x000000245850723c */ /* 0x048fe20000041804 */
[----:B------:R-:W-:Y:S07]  /*fa50*/  LDSM.16.MT88.4 R4, [R108+0x8c00] ;  /* 0x008c00006c04783b */ /* 0x000fee0000004200 */
[----:B------:R-:W-:Y:S01]  /*fa60*/  HMMA.16816.F32.BF16 R36, R88, R38, R8 ;  /* 0x000000265824723c */ /* 0x000fe20000041808 */
[----:B------:R-:W3:Y:S07]  /*fa70*/  LDSM.16.MT88.4 R8, [R110+0x8c00] ;  /* 0x008c00006e08783b */ /* 0x000eee0000004200 */
[C---:B-1----:R-:W-:Y:S08]  /*fa80*/  HMMA.16816.F32.BF16 R20, R52.reuse, R60, R20 ;  /* 0x0000003c3414723c */ /* 0x042ff00000041814 */
[C---:B------:R-:W-:Y:S01]  /*fa90*/  HMMA.16816.F32.BF16 R24, R52.reuse, R62, R24 ;  /* 0x0000003e3418723c */ /* 0x040fe20000041818 */
[----:B------:R-:W1:Y:S07]  /*faa0*/  LDSM.16.MT88.4 R60, [R108+0x7c00] ;  /* 0x007c00006c3c783b */ /* 0x000e6e0000004200 */
[C---:B--2---:R-:W-:Y:S08]  /*fab0*/  HMMA.16816.F32.BF16 R28, R52.reuse, R56, R28 ;  /* 0x00000038341c723c */ /* 0x044ff0000004181c */
[C---:B------:R-:W-:Y:S08]  /*fac0*/  HMMA.16816.F32.BF16 R32, R52.reuse, R58, R32 ;  /* 0x0000003a3420723c */ /* 0x040ff00000041820 */
[C---:B------:R-:W-:Y:S08]  /*fad0*/  HMMA.16816.F32.BF16 R68, R52.reuse, R70, R40 ;  /* 0x000000463444723c */ /* 0x040ff00000041828 */
[----:B------:R-:W-:Y:S01]  /*fae0*/  HMMA.16816.F32.BF16 R76, R52, R78, R48 ;  /* 0x0000004e344c723c */ /* 0x000fe20000041830 */
[----:B------:R-:W2:Y:S07]  /*faf0*/  LDSM.16.MT88.4 R52, [R110+0x7c00] ;  /* 0x007c00006e34783b */ /* 0x000eae0000004200 */
[C---:B----4-:R-:W-:Y:S07]  /*fb00*/  HMMA.16816.F32.BF16 R40, R88.reuse, R44, R12 ;  /* 0x0000002c5828723c */ /* 0x050fee000004180c */
[----:B------:R-:W-:Y:S01]  /*fb10*/  FADD.FTZ R13, R139, R2 ;  /* 0x000000028b0d7221 */ /* 0x000fe20000010000 */
[----:B---3--:R-:W-:Y:S01]  /*fb20*/  HMMA.16816.F32.BF16 R64, R88, R8, R64 ;  /* 0x000000085840723c */ /* 0x008fe20000041840 */
        /* <DEDUP_REMOVED lines=21> */
[----:B------:R-:W-:Y:S02]  /*fc80*/  MOV R3, R92 ;  /* 0x0000005c00037202 */ /* 0x000fe40000000f00 */
[----:B------:R-:W-:-:S04]  /*fc90*/  FADD.FTZ R137, R137, R124 ;  /* 0x0000007c89897221 */ /* 0x000fc80000010000 */
[----:B------:R-:W-:Y:S01]  /*fca0*/  FADD.FTZ R96, R96, R137 ;  /* 0x0000008960607221 */ /* 0x000fe20000010000 */
[----:B------:R-:W-:Y:S03]  /*fcb0*/  HMMA.16816.F32.BF16 R52, R88, R54, R24 ;  /* 0x000000365834723c */ /* 0x000fe60000041818 */
[----:B------:R-:W-:-:S05]  /*fcc0*/  FADD.FTZ R130, R99, R96 ;  /* 0x0000006063827221 */ /* 0x000fca0000010000 */
[C---:B------:R-:W-:Y:S08]  /*fcd0*/  HMMA.16816.F32.BF16 R68, R88.reuse, R10, R68 ;  /* 0x0000000a5844723c */ /* 0x040ff00000041844 */
[C---:B------:R-:W-:Y:S08]  /*fce0*/  HMMA.16816.F32.BF16 R72, R88.reuse, R4, R72 ;  /* 0x000000045848723c */ /* 0x040ff00000041848 */
[----:B------:R-:W-:Y:S08]  /*fcf0*/  HMMA.16816.F32.BF16 R76, R88, R6, R76 ;  /* 0x00000006584c723c */ /* 0x000ff0000004184c */
.L_x_5487:
        /* <DEDUP_REMOVED lines=12> */
.L_x_5497:
        /* <DEDUP_REMOVED lines=65> */
.L_x_5494:
        /* <DEDUP_REMOVED lines=194> */
.L_x_5496:
        /* <DEDUP_REMOVED lines=47> */
.L_x_5495:
        /* <DEDUP_REMOVED lines=27> */
[C---:B------:R-:W-:Y:S02]  /*11290*/  FFMA.FTZ R4, R0.reuse, R101, R4 ;  /* 0x0000006500047223 */ /* 0x040fe40000010004 */
[----:B------:R-:W-:Y:S01]  /*112a0*/  FFMA.FTZ R7, R0, R3, R7 ;  /* 0x0000000300077223 */ /* 0x000fe20000010007 */
[----:B------:R-:W-:Y:S01]  /*112b0*/  FMNMX.FTZ R98, R6, R87, !PT ;  /* 0x0000005706627209 */ /* 0x000fe20007810000 */
[C---:B------:R-:W-:Y:S02]  /*112c0*/  FFMA.FTZ R10, R0.reuse, R99, R10 ;  /* 0x00000063000a7223 */ /* 0x040fe4000001000a */
[----:B------:R-:W-:Y:S01]  /*112d0*/  FFMA.FTZ R5, R0, R3, R5 ;  /* 0x0000000300057223 */ /* 0x000fe20000010005 */
[----:B------:R-:W-:Y:S01]  /*112e0*/  IADD3 R3, R2, 0x30, RZ ;  /* 0x0000003002037810 */ /* 0x000fe20007ffe0ff */
[C---:B------:R-:W-:Y:S01]  /*112f0*/  FFMA.FTZ R8, R0.reuse, R99, R8 ;  /* 0x0000006300087223 */ /* 0x040fe20000010008 */
        /* <DEDUP_REMOVED lines=9> */
[C---:B------:R-:W-:Y:S01]  /*11390*/  FFMA.FTZ R9, R0.reuse, R96, R9 ;  /* 0x0000006000097223 */ /* 0x040fe20000010009 */
[----:B------:R1:W2:Y:S01]  /*113a0*/  I2F R95, R99 ;  /* 0x00000063005f7306 */ /* 0x0002a20000201400 */
[----:B------:R-:W-:Y:S01]  /*113b0*/  FMNMX.FTZ R101, R11, R100, !PT ;  /* 0x000000640b657209 */ /* 0x000fe20007810000 */
[----:B------:R-:W-:Y:S01]  /*113c0*/  FFMA.FTZ R12, R0, R91, R12 ;  /* 0x0000005b000c7223 */ /* 0x000fe2000001000c */
[----:B------:R-:W-:Y:S01]  /*113d0*/  FMNMX.FTZ R98, R8, R103, !PT ;  /* 0x0000006708627209 */ /* 0x000fe20007810000 */
[-C--:B------:R-:W-:Y:S01]  /*113e0*/  FFMA.FTZ R15, R0, R94.reuse, R15 ;  /* 0x0000005e000f7223 */ /* 0x080fe2000001000f */
[----:B------:R-:W-:Y:S01]  /*113f0*/  IADD3 R96, R2, 0x31, RZ ;  /* 0x0000003102607810 */ /* 0x000fe20007ffe0ff */
[----:B------:R-:W-:Y:S01]  /*11400*/  FFMA.FTZ R13, R0, R94, R13 ;  /* 0x0000005e000d7223 */ /* 0x000fe2000001000d */
[----:B------:R-:W-:Y:S01]  /*11410*/  FMNMX.FTZ R94, R14, R101, !PT ;  /* 0x000000650e5e7209 */ /* 0x000fe20007810000 */
[C---:B------:R-:W-:Y:S01]  /*11420*/  FFMA.FTZ R19, R0.reuse, R92, R19 ;  /* 0x0000005c00137223 */ /* 0x040fe20000010013 */
[----:B------:R-:W-:Y:S01]  /*11430*/  FMNMX.FTZ R101, R9, R98, !PT ;  /* 0x0000006209657209 */ /* 0x000fe20007810000 */
[----:B------:R-:W3:Y:S01]  /*11440*/  I2F R3, R3 ;  /* 0x0000000300037306 */ /* 0x000ee20000201400 */
        /* <DEDUP_REMOVED lines=9> */
[----:B------:R-:W4:Y:S01]  /*114e0*/  I2F R91, R96 ;  /* 0x00000060005b7306 */ /* 0x000f220000201400 */
        /* <DEDUP_REMOVED lines=8> */
[----:B-1----:R-:W-:Y:S01]  /*11570*/  FMNMX.FTZ R99, R23, R94, !PT ;  /* 0x0000005e17637209 */ /* 0x002fe20007810000 */
[----:B------:R-:W1:Y:S01]  /*11580*/  I2F R2, R2 ;  /* 0x0000000200027306 */ /* 0x000e620000201400 */
[----:B------:R-:W-:Y:S01]  /*11590*/  FMNMX.FTZ R90, R20, R97, !PT ;  /* 0x00000061145a7209 */ /* 0x000fe20007810000 */
[----:B--2---:R-:W-:Y:S01]  /*115a0*/  FFMA.FTZ R34, R0, R95, R34 ;  /* 0x0000005f00227223 */ /* 0x004fe20000010022 */
[----:B------:R-:W-:Y:S01]  /*115b0*/  FMNMX.FTZ R92, R26, R99, !PT ;  /* 0x000000631a5c7209 */ /* 0x000fe20007810000 */
[CC--:B---3--:R-:W-:Y:S01]  /*115c0*/  FFMA.FTZ R30, R0.reuse, R3.reuse, R30 ;  /* 0x00000003001e7223 */ /* 0x0c8fe2000001001e */
[----:B------:R-:W-:Y:S01]  /*115d0*/  FMNMX.FTZ R89, R21, R90, !PT ;  /* 0x0000005a15597209 */ /* 0x000fe20007810000 */
[C---:B------:R-:W-:Y:S01]  /*115e0*/  FFMA.FTZ R28, R0.reuse, R3, R28 ;  /* 0x00000003001c7223 */ /* 0x040fe2000001001c */
[----:B------:R-:W-:Y:S01]  /*115f0*/  FMNMX.FTZ R97, R27, R92, !PT ;  /* 0x0000005c1b617209 */ /* 0x000fe20007810000 */
[----:B------:R-:W-:Y:S01]  /*11600*/  FFMA.FTZ R32, R0, R95, R32 ;  /* 0x0000005f00207223 */ /* 0x000fe20000010020 */
[----:B------:R-:W-:Y:S02]  /*11610*/  FMNMX.FTZ R88, R24, R89, !PT ;  /* 0x0000005918587209 */ /* 0x000fe40007810000 */
[----:B------:R-:W-:Y:S02]  /*11620*/  FMNMX.FTZ R90, R30, R97, !PT ;  /* 0x000000611e5a7209 */ /* 0x000fe40007810000 */
[----:B------:R-:W-:Y:S01]  /*11630*/  FMNMX.FTZ R89, R25, R88, !PT ;  /* 0x0000005819597209 */ /* 0x000fe20007810000 */
[CC--:B----4-:R-:W-:Y:S02]  /*11640*/  FFMA.FTZ R31, R0.reuse, R91.reuse, R31 ;  /* 0x0000005b001f7223 */ /* 0x0d0fe4000001001f */
[----:B------:R-:W-:Y:S03]  /*11650*/  FFMA.FTZ R29, R0, R91, R29 ;  /* 0x0000005b001d7223 */ /* 0x000fe6000001001d */
[----:B------:R-:W-:Y:S02]  /*11660*/  FMNMX.FTZ R3, R31, R90, !PT ;  /* 0x0000005a1f037209 */ /* 0x000fe40007810000 */
[----:B------:R-:W-:Y:S02]  /*11670*/  FMNMX.FTZ R90, R28, R89, !PT ;  /* 0x000000591c5a7209 */ /* 0x000fe40007810000 */
[----:B------:R-:W-:Y:S01]  /*11680*/  FMNMX.FTZ R88, R34, R3, !PT ;  /* 0x0000000322587209 */ /* 0x000fe20007810000 */
[C---:B-1----:R-:W-:Y:S01]  /*11690*/  FFMA.FTZ R35, R0.reuse, R2, R35 ;  /* 0x0000000200237223 */ /* 0x042fe20000010023 */
        /* <DEDUP_REMOVED lines=25> */
[----:B------:R-:W2:Y:S01]  /*11830*/  LDSM.16.MT88.4 R88, [R110+0x6000] ;  /* 0x006000006e58783b */ /* 0x000ea20000004200 */
[--C-:B------:R-:W-:Y:S01]  /*11840*/  FFMA.FTZ R95, R7, c[0x0][0x23c], -R103.reuse ;  /* 0x00008f00075f7a23 */ /* 0x100fe20000010867 */
[----:B------:R-:W-:Y:S01]  /*11850*/  ISETP.GT.AND P0, PT, R125, 0x1, PT ;  /* 0x000000017d00780c */ /* 0x000fe20003f04270 */
[--C-:B------:R-:W-:Y:S01]  /*11860*/  FFMA.FTZ R92, R10, c[0x0][0x23c], -R103.reuse ;  /* 0x00008f000a5c7a23 */ /* 0x100fe20000010867 */
[----:B------:R-:W-:Y:S01]  /*11870*/  MOV R125, R93 ;  /* 0x0000005d007d7202 */ /* 0x000fe20000000f00 */
[----:B------:R-:W-:Y:S02]  /*11880*/  FFMA.FTZ R7, R11, c[0x0][0x23c], -R103 ;  /* 0x00008f000b077a23 */ /* 0x000fe40000010867 */
[--C-:B------:R-:W-:Y:S02]  /*11890*/  FFMA.FTZ R94, R8, c[0x0][0x23c], -R105.reuse ;  /* 0x00008f00085e7a23 */ /* 0x100fe40000010869 */
[--C-:B------:R-:W-:Y:S01]  /*118a0*/  FFMA.FTZ R97, R4, c[0x0][0x23c], -R105.reuse ;  /* 0x00008f0004617a23 */ /* 0x100fe20000010869 */
[----:B------:R-:W3:Y:S01]  /*118b0*/  MUFU.EX2 R86, R86 ;  /* 0x0000005600567308 */ /* 0x000ee20000000800 */
[--C-:B------:R-:W-:Y:S02]  /*118c0*/  FFMA.FTZ R96, R5, c[0x0][0x23c], -R105.reuse ;  /* 0x00008f0005607a23 */ /* 0x100fe40000010869 */
[----:B------:R-:W-:Y:S02]  /*118d0*/  FFMA.FTZ R5, R9, c[0x0][0x23c], -R105 ;  /* 0x00008f0009057a23 */ /* 0x000fe40000010869 */
[--C-:B------:R-:W-:Y:S02]  /*118e0*/  FFMA.FTZ R101, R14, c[0x0][0x23c], -R103.reuse ;  /* 0x00008f000e657a23 */ /* 0x100fe40000010867 */
[----:B------:R-:W-:Y:S02]  /*118f0*/  FFMA.FTZ R100, R15, c[0x0][0x23c], -R103 ;  /* 0x00008f000f647a23 */ /* 0x000fe40000010867 */
[----:B------:R-:W-:Y:S01]  /*11900*/  FFMA.FTZ R102, R12, c[0x0][0x23c], -R105 ;  /* 0x00008f000c667a23 */ /* 0x000fe20000010869 */
        /* <DEDUP_REMOVED lines=61> */
[----:B------:R-:W-:Y:S02]  /*11ce0*/  FMUL.FTZ R12, R86, R76 ;  /* 0x0000004c560c7220 */ /* 0x000fe40000410000 */
[----:B------:R-:W-:Y:S02]  /*11cf0*/  FFMA.FTZ R131, R22, c[0x0][0x23c], -R103 ;  /* 0x00008f0016837a23 */ /* 0x000fe40000010867 */
[--C-:B------:R-:W-:Y:S01]  /*11d00*/  FFMA.FTZ R133, R20, c[0x0][0x23c], -R105.reuse ;  /* 0x00008f0014857a23 */ /* 0x100fe20000010869 */
[----:B------:R-:W-:Y:S01]  /*11d10*/  MUFU.EX2 R99, R99 ;  /* 0x0000006300637308 */ /* 0x000fe20000000800 */
[C---:B--2---:R-:W-:Y:S05]  /*11d20*/  HMMA.16816.F32.BF16 R8, R80.reuse, R88, R8 ;  /* 0x000000585008723c */ /* 0x044fea0000041808 */
[----:B------:R-:W-:Y:S02]  /*11d30*/  FFMA.FTZ R132, R21, c[0x0][0x23c], -R105 ;  /* 0x00008f0015847a23 */ /* 0x000fe40000010869 */
[----:B------:R-:W-:Y:S01]  /*11d40*/  FFMA.FTZ R107, R26, c[0x0][0x23c], -R103 ;  /* 0x00008f001a6b7a23 */ /* 0x000fe20000010867 */
[C---:B------:R-:W-:Y:S01]  /*11d50*/  HMMA.16816.F32.BF16 R36, R80.reuse, R90, R36 ;  /* 0x0000005a5024723c */ /* 0x040fe20000041824 */
[----:B------:R-:W1:Y:S01]  /*11d60*/  LDSM.16.MT88.4 R88, [R108+0x6000] ;  /* 0x006000006c58783b */ /* 0x000e620000004200 */
[----:B------:R-:W-:Y:S02]  /*11d70*/  MUFU.EX2 R131, R131 ;  /* 0x0000008300837308 */ /* 0x000fe40000000800 */
[--C-:B------:R-:W-:Y:S02]  /*11d80*/  FFMA.FTZ R135, R24, c[0x0][0x23c], -R105.reuse ;  /* 0x00008f0018877a23 */ /* 0x100fe40000010869 */
[--C-:B------:R-:W-:Y:S02]  /*11d90*/  FFMA.FTZ R134, R25, c[0x0][0x23c], -R105.reuse ;  /* 0x00008f0019867a23 */ /* 0x100fe40000010869 */
[--C-:B------:R-:W-:Y:S04]  /*11da0*/  FFMA.FTZ R18, R13, c[0x0][0x23c], -R105.reuse ;  /* 0x00008f000d127a23 */ /* 0x100fe80000010869 */
[----:B------:R-:W-:Y:S01]  /*11db0*/  FMUL.FTZ R13, R86, R77 ;  /* 0x0000004d560d7220 */ /* 0x000fe20000410000 */
[----:B------:R-:W-:Y:S01]  /*11dc0*/  MUFU.EX2 R107, R107 ;  /* 0x0000006b006b7308 */ /* 0x000fe20000000800 */
[----:B------:R-:W-:Y:S01]  /*11dd0*/  LDSM.16.MT88.4 R76, [R110+0x6400] ;  /* 0x006400006e4c783b */ /* 0x000fe20000004200 */
[----:B------:R-:W-:Y:S02]  /*11de0*/  FFMA.FTZ R106, R16, c[0x0][0x23c], -R105 ;  /* 0x00008f00106a7a23 */ /* 0x000fe40000010869 */
[----:B------:R-:W-:Y:S02]  /*11df0*/  FFMA.FTZ R98, R19, c[0x0][0x23c], -R103 ;  /* 0x00008f0013627a23 */ /* 0x000fe40000010867 */
[----:B------:R-:W-:Y:S01]  /*11e00*/  FFMA.FTZ R104, R87, R130, R104 ;  /* 0x0000008257687223 */ /* 0x000fe20000010068 */
[----:B------:R-:W-:Y:S01]  /*11e10*/  MOV R87, R2 ;  /* 0x0000000200577202 */ /* 0x000fe20000000f00 */
[----:B------:R-:W-:Y:S02]  /*11e20*/  FFMA.FTZ R97, R86, R127, R97 ;  /* 0x0000007f56617223 */ /* 0x000fe40000010061 */
[----:B------:R-:W-:Y:S01]  /*11e30*/  MUFU.EX2 R133, R133 ;  /* 0x0000008500857308 */ /* 0x000fe20000000800 */
[----:B------:R-:W-:Y:S02]  /*11e40*/  FADD.FTZ R95, R95, R104 ;  /* 0x000000685f5f7221 */ /* 0x000fe40000010000 */
[----:B------:R-:W-:Y:S02]  /*11e50*/  FADD.FTZ R97, R96, R97 ;  /* 0x0000006160617221 */ /* 0x000fe40000010000 */
[----:B------:R-:W-:Y:S02]  /*11e60*/  FADD.FTZ R92, R92, R95 ;  /* 0x0000005f5c5c7221 */ /* 0x000fe40000010000 */
[----:B------:R-:W-:Y:S02]  /*11e70*/  FADD.FTZ R94, R94, R97 ;  /* 0x000000615e5e7221 */ /* 0x000fe40000010000 */
[----:B------:R-:W-:Y:S01]  /*11e80*/  FADD.FTZ R92, R7, R92 ;  /* 0x0000005c075c7221 */ /* 0x000fe20000010000 */
[----:B------:R-:W-:Y:S01]  /*11e90*/  MUFU.EX2 R132, R132 ;  /* 0x0000008400847308 */ /* 0x000fe20000000800 */
[----:B------:R-:W-:Y:S01]  /*11ea0*/  FADD.FTZ R5, R5, R94 ;  /* 0x0000005e05057221 */ /* 0x000fe20000010000 */
[C---:B-1----:R-:W-:Y:S08]  /*11eb0*/  HMMA.16816.F32.BF16 R40, R80.reuse, R88, R40 ;  /* 0x000000585028723c */ /* 0x042ff00000041828 */
[----:B------:R-:W-:Y:S01]  /*11ec0*/  MUFU.EX2 R135, R135 ;  /* 0x0000008700877308 */ /* 0x000fe20000000800 */
[C---:B------:R-:W-:Y:S01]  /*11ed0*/  HMMA.16816.F32.BF16 R44, R80.reuse, R90, R44 ;  /* 0x0000005a502c723c */ /* 0x040fe2000004182c */
[----:B------:R-:W1:Y:S08]  /*11ee0*/  LDSM.16.MT88.4 R88, [R110+0x7000] ;  /* 0x007000006e58783b */ /* 0x000e700000004200 */
[----:B------:R-:W-:Y:S10]  /*11ef0*/  MUFU.EX2 R134, R134 ;  /* 0x0000008600867308 */ /* 0x000ff40000000800 */
[----:B------:R-:W2:Y:S10]  /*11f00*/  MUFU.EX2 R98, R98 ;  /* 0x0000006200627308 */ /* 0x000eb40000000800 */
[----:B------:R-:W-:Y:S01]  /*11f10*/  MUFU.EX2 R102, R102 ;  /* 0x0000006600667308 */ /* 0x000fe20000000800 */
[----:B--2---:R-:W-:Y:S01]  /*11f20*/  F2FP.BF16.PACK_AB R19, R98, R99 ;  /* 0x000000636213723e */ /* 0x004fe200000010ff */
        /* <DEDUP_REMOVED lines=9> */
[C---:B-1----:R-:W-:Y:S01]  /*11fc0*/  HMMA.16816.F32.BF16 R72, R80.reuse, R88, R72 ;  /* 0x000000585048723c */ /* 0x042fe20000041848 */
[----:B------:R-:W1:Y:S06]  /*11fd0*/  MUFU.EX2 R89, R18 ;  /* 0x0000001200597308 */ /* 0x000e6c0000000800 */
[----:B------:R-:W-:Y:S01]  /*11fe0*/  FFMA.FTZ R88, R17, c[0x0][0x23c], -R105 ;  /* 0x00008f0011587a23 */ /* 0x000fe20000010869 */
[----:B------:R-:W-:Y:S03]  /*11ff0*/  HMMA.16816.F32.BF16 R12, R80, R90, R12 ;  /* 0x0000005a500c723c */ /* 0x000fe6000004180c */
[----:B------:R2:W-:Y:S01]  /*12000*/  MUFU.EX2 R91, R106 ;  /* 0x0000006a005b7308 */ /* 0x0005e20000000800 */
[C---:B------:R-:W-:Y:S01]  /*12010*/  F2FP.BF16.PACK_AB R17, R100.reuse, R101 ;  /* 0x000000656411723e */ /* 0x040fe200000010ff */
[----:B------:R-:W-:Y:S02]  /*12020*/  FADD.FTZ R101, R101, R92 ;  /* 0x0000005c65657221 */ /* 0x000fe40000010000 */
[----:B------:R-:W-:Y:S02]  /*12030*/  FFMA.FTZ R90, R27, c[0x0][0x23c], -R103 ;  /* 0x00008f001b5a7a23 */ /* 0x000fe40000010867 */
[----:B------:R-:W-:Y:S03]  /*12040*/  LDSM.16.MT88.4 R24, [R108+0x6800] ;  /* 0x006800006c18783b */ /* 0x000fe60000004200 */
[----:B------:R-:W-:Y:S01]  /*12050*/  FADD.FTZ R100, R100, R101 ;  /* 0x0000006564647221 */ /* 0x000fe20000010000 */
[----:B------:R-:W3:Y:S03]  /*12060*/  MUFU.EX2 R88, R88 ;  /* 0x0000005800587308 */ /* 0x000ee60000000800 */
[----:B------:R-:W-:Y:S01]  /*12070*/  FADD.FTZ R99, R99, R100 ;  /* 0x0000006463637221 */ /* 0x000fe20000010000 */
[C---:B-1----:R-:W-:Y:S01]  /*12080*/  F2FP.BF16.PACK_AB R16, R89.reuse, R102 ;  /* 0x000000665910723e */ /* 0x042fe200000010ff */
[----:B------:R-:W-:Y:S02]  /*12090*/  FADD.FTZ R102, R102, R5 ;  /* 0x0000000566667221 */ /* 0x000fe40000010000 */
[----:B------:R-:W-:Y:S02]  /*120a0*/  FADD.FTZ R98, R98, R99 ;  /* 0x0000006362627221 */ /* 0x000fe40000010000 */
[----:B------:R-:W-:Y:S01]  /*120b0*/  FADD.FTZ R102, R89, R102 ;  /* 0x0000006659667221 */ /* 0x000fe20000010000 */
[----:B------:R-:W-:Y:S01]  /*120c0*/  MUFU.EX2 R90, R90 ;  /* 0x0000005a005a7308 */ /* 0x000fe20000000800 */
[----:B--2---:R-:W-:Y:S02]  /*120d0*/  FFMA.FTZ R106, R23, c[0x0][0x23c], -R103 ;  /* 0x00008f00176a7a23 */ /* 0x004fe40000010867 */
[----:B------:R-:W-:Y:S07]  /*120e0*/  LDSM.16.MT88.4 R20, [R110+0x6800] ;  /* 0x006800006e14783b */ /* 0x000fee0000004200 */
[----:B------:R-:W1:Y:S01]  /*120f0*/  MUFU.EX2 R106, R106 ;  /* 0x0000006a006a7308 */ /* 0x000e620000000800 */
[C---:B---3--:R-:W-:Y:S01]  /*12100*/  F2FP.BF16.PACK_AB R18, R88.reuse, R91 ;  /* 0x0000005b5812723e */ /* 0x048fe200000010ff */
[----:B------:R-:W-:Y:S04]  /*12110*/  FADD.FTZ R91, R91, R102 ;  /* 0x000000665b5b7221 */ /* 0x000fe80000010000 */
[----:B------:R-:W-:Y:S02]  /*12120*/  FADD.FTZ R88, R88, R91 ;  /* 0x0000005b58587221 */ /* 0x000fe40000010000 */
[C---:B------:R-:W-:Y:S08]  /*12130*/  HMMA.16816.F32.BF16 R8, R16.reuse, R76, R8 ;  /* 0x0000004c1008723c */ /* 0x040ff00000041808 */
        /* <DEDUP_REMOVED lines=14> */
[C---:B--2---:R-:W-:Y:S07]  /*12220*/  HMMA.16816.F32.BF16 R72, R16.reuse, R76, R72 ;  /* 0x0000004c1048723c */ /* 0x044fee0000041848 */
[----:B------:R-:W-:Y:S01]  /*12230*/  FFMA.FTZ R77, R34, c[0x0][0x23c], -R103 ;  /* 0x00008f00224d7a23 */ /* 0x000fe20000010867 */
[----:B------:R-:W-:Y:S04]  /*12240*/  HMMA.16816.F32.BF16 R12, R16, R78, R12 ;  /* 0x0000004e100c723c */ /* 0x000fe8000004180c */
[--C-:B------:R-:W-:Y:S02]  /*12250*/  FFMA.FTZ R34, R29, c[0x0][0x23c], -R105.reuse ;  /* 0x00008f001d227a23 */ /* 0x100fe40000010869 */
[----:B------:R-:W-:Y:S01]  /*12260*/  FFMA.FTZ R76, R32, c[0x0][0x23c], -R105 ;  /* 0x00008f00204c7a23 */ /* 0x000fe20000010869 */
[----:B-1----:R-:W-:Y:S01]  /*12270*/  F2FP.BF16.PACK_AB R17, R106, R131 ;  /* 0x000000836a11723e */ /* 0x002fe200000010ff */
[--C-:B------:R-:W-:Y:S01]  /*12280*/  FFMA.FTZ R79, R30, c[0x0][0x23c], -R103.reuse ;  /* 0x00008f001e4f7a23 */ /* 0x100fe20000010867 */
[----:B------:R-:W-:Y:S01]  /*12290*/  F2FP.BF16.PACK_AB R19, R90, R107 ;  /* 0x0000006b5a13723e */ /* 0x000fe200000010ff */
[----:B------:R-:W-:Y:S02]  /*122a0*/  MUFU.EX2 R32, R77 ;  /* 0x0000004d00207308 */ /* 0x000fe40000000800 */
[----:B------:R-:W-:Y:S01]  /*122b0*/  F2FP.BF16.PACK_AB R16, R132, R133 ;  /* 0x000000858410723e */ /* 0x000fe200000010ff */
[--C-:B------:R-:W-:Y:S01]  /*122c0*/  FFMA.FTZ R78, R31, c[0x0][0x23c], -R103.reuse ;  /* 0x00008f001f4e7a23 */ /* 0x100fe20000010867 */
[----:B------:R-:W-:Y:S01]  /*122d0*/  F2FP.BF16.PACK_AB R18, R134, R135 ;  /* 0x000000878612723e */ /* 0x000fe200000010ff */
[----:B------:R-:W-:Y:S02]  /*122e0*/  FFMA.FTZ R103, R35, c[0x0][0x23c], -R103 ;  /* 0x00008f0023677a23 */ /* 0x000fe40000010867 */
[--C-:B------:R-:W-:Y:S02]  /*122f0*/  FFMA.FTZ R35, R28, c[0x0][0x23c], -R105.reuse ;  /* 0x00008f001c237a23 */ /* 0x100fe40000010869 */
[----:B------:R-:W-:Y:S01]  /*12300*/  LDSM.16.MT88.4 R28, [R110+0x6c00] ;  /* 0x006c00006e1c783b */ /* 0x000fe20000004200 */
[----:B------:R-:W-:Y:S01]  /*12310*/  MUFU.EX2 R130, R79 ;  /* 0x0000004f00827308 */ /* 0x000fe20000000800 */
[C---:B------:R-:W-:Y:S03]  /*12320*/  HMMA.16816.F32.BF16 R8, R16.reuse, R20, R8 ;  /* 0x000000141008723c */ /* 0x040fe60000041808 */
[----:B------:R-:W-:Y:S02]  /*12330*/  FFMA.FTZ R105, R33, c[0x0][0x23c], -R105 ;  /* 0x00008f0021697a23 */ /* 0x000fe40000010869 */
[----:B------:R-:W-:Y:S02]  /*12340*/  FADD.FTZ R131, R131, R98 ;  /* 0x0000006283837221 */ /* 0x000fe40000010000 */
[----:B------:R-:W-:Y:S01]  /*12350*/  FADD.FTZ R133, R133, R88 ;  /* 0x0000005885857221 */ /* 0x000fe20000010000 */
[C---:B------:R-:W-:Y:S01]  /*12360*/  HMMA.16816.F32.BF16 R36, R16.reuse, R22, R36 ;  /* 0x000000161024723c */ /* 0x040fe20000041824 */
[----:B------:R-:W1:Y:S01]  /*12370*/  LDSM.16.MT88.4 R20, [R110+0x7800] ;  /* 0x007800006e14783b */ /* 0x000e620000004200 */
[----:B------:R-:W2:Y:S02]  /*12380*/  MUFU.EX2 R33, R78 ;  /* 0x0000004e00217308 */ /* 0x000ea40000000800 */
[----:B------:R-:W-:Y:S01]  /*12390*/  FADD.FTZ R106, R106, R131 ;  /* 0x000000836a6a7221 */ /* 0x000fe20000010000 */
[----:B------:R-:W-:Y:S01]  /*123a0*/  MOV R131, R129 ;  /* 0x0000008100837202 */ /* 0x000fe20000000f00 */
[----:B------:R-:W-:Y:S02]  /*123b0*/  FADD.FTZ R132, R132, R133 ;  /* 0x0000008584847221 */ /* 0x000fe40000010000 */
[C---:B------:R-:W-:Y:S04]  /*123c0*/  HMMA.16816.F32.BF16 R40, R16.reuse, R24, R40 ;  /* 0x000000181028723c */ /* 0x040fe80000041828 */
[----:B------:R-:W3:Y:S01]  /*123d0*/  MUFU.EX2 R103, R103 ;  /* 0x0000006700677308 */ /* 0x000ee20000000800 */
[----:B------:R-:W-:Y:S02]  /*123e0*/  FADD.FTZ R107, R107, R106 ;  /* 0x0000006a6b6b7221 */ /* 0x000fe40000010000 */
[----:B------:R-:W-:Y:S01]  /*123f0*/  FADD.FTZ R135, R135, R132 ;  /* 0x0000008487877221 */ /* 0x000fe20000010000 */
[C---:B------:R-:W-:Y:S01]  /*12400*/  HMMA.16816.F32.BF16 R44, R16.reuse, R26, R44 ;  /* 0x0000001a102c723c */ /* 0x040fe2000004182c */
[----:B------:R-:W4:Y:S03]  /*12410*/  LDSM.16.MT88.4 R24, [R108+0x7800] ;  /* 0x007800006c18783b */ /* 0x000f260000004200 */
[----:B------:R-:W-:Y:S01]  /*12420*/  FADD.FTZ R107, R90, R107 ;  /* 0x0000006b5a6b7221 */ /* 0x000fe20000010000 */
[----:B------:R-:W-:Y:S01]  /*12430*/  MOV R132, R128 ;  /* 0x0000008000847202 */ /* 0x000fe20000000f00 */
[----:B------:R-:W-:Y:S01]  /*12440*/  MUFU.EX2 R35, R35 ;  /* 0x0000002300237308 */ /* 0x000fe20000000800 */
[----:B------:R-:W-:Y:S01]  /*12450*/  FADD.FTZ R134, R134, R135 ;  /* 0x0000008786867221 */ /* 0x000fe20000010000 */
[C---:B--2---:R-:W-:Y:S01]  /*12460*/  F2FP.BF16.PACK_AB R77, R33.reuse, R130 ;  /* 0x00000082214d723e */ /* 0x044fe200000010ff */
[----:B------:R-:W-:Y:S07]  /*12470*/  FADD.FTZ R130, R130, R107 ;  /* 0x0000006b82827221 */ /* 0x000fee0000010000 */
[----:B------:R-:W2:Y:S01]  /*12480*/  MUFU.EX2 R34, R34 ;  /* 0x0000002200227308 */ /* 0x000ea20000000800 */
[----:B------:R-:W-:Y:S01]  /*12490*/  FADD.FTZ R33, R33, R130 ;  /* 0x0000008221217221 */ /* 0x000fe20000010000 */
[C---:B---3--:R-:W-:Y:S03]  /*124a0*/  F2FP.BF16.PACK_AB R79, R103.reuse, R32 ;  /* 0x00000020674f723e */ /* 0x048fe600000010ff */
[----:B------:R-:W-:Y:S01]  /*124b0*/  FADD.FTZ R32, R32, R33 ;  /* 0x0000002120207221 */ /* 0x000fe20000010000 */
[C---:B-1----:R-:W-:Y:S04]  /*124c0*/  HMMA.16816.F32.BF16 R48, R16.reuse, R20, R48 ;  /* 0x000000141030723c */ /* 0x042fe80000041830 */
[----:B------:R2:W-:Y:S01]  /*124d0*/  MUFU.EX2 R86, R76 ;  /* 0x0000004c00567308 */ /* 0x0005e20000000800 */
[----:B------:R-:W-:Y:S03]  /*124e0*/  FADD.FTZ R130, R103, R32 ;  /* 0x0000002067827221 */ /* 0x000fe60000010000 */
[C---:B------:R-:W-:Y:S01]  /*124f0*/  HMMA.16816.F32.BF16 R52, R16.reuse, R22, R52 ;  /* 0x000000161034723c */ /* 0x040fe20000041834 */
[----:B------:R-:W1:Y:S05]  /*12500*/  LDSM.16.MT88.4 R20, [R110+0x8800] ;  /* 0x008800006e14783b */ /* 0x000e6a0000004200 */
[----:B------:R-:W3:Y:S02]  /*12510*/  MUFU.EX2 R105, R105 ;  /* 0x0000006900697308 */ /* 0x000ee40000000800 */
[C---:B----4-:R-:W-:Y:S08]  /*12520*/  HMMA.16816.F32.BF16 R56, R16.reuse, R24, R56 ;  /* 0x000000181038723c */ /* 0x050ff00000041838 */
[C---:B------:R-:W-:Y:S01]  /*12530*/  HMMA.16816.F32.BF16 R60, R16.reuse, R26, R60 ;  /* 0x0000001a103c723c */ /* 0x040fe2000004183c */
[----:B------:R-:W4:Y:S03]  /*12540*/  LDSM.16.MT88.4 R24, [R108+0x8800] ;  /* 0x008800006c18783b */ /* 0x000f260000004200 */
[C---:B--2---:R-:W-:Y:S01]  /*12550*/  F2FP.BF16.PACK_AB R76, R34.reuse, R35 ;  /* 0x00000023224c723e */ /* 0x044fe200000010ff */
[----:B------:R-:W-:Y:S04]  /*12560*/  FADD.FTZ R35, R35, R134 ;  /* 0x0000008623237221 */ /* 0x000fe80000010000 */
[----:B------:R-:W-:Y:S03]  /*12570*/  FADD.FTZ R35, R34, R35 ;  /* 0x0000002322237221 */ /* 0x000fe60000010000 */
[C---:B---3--:R-:W-:Y:S01]  /*12580*/  F2FP.BF16.PACK_AB R78, R105.reuse, R86 ;  /* 0x00000056694e723e */ /* 0x048fe200000010ff */
[----:B------:R-:W-:Y:S04]  /*12590*/  FADD.FTZ R86, R86, R35 ;  /* 0x0000002356567221 */ /* 0x000fe80000010000 */
[----:B------:R-:W-:Y:S01]  /*125a0*/  FADD.FTZ R127, R105, R86 ;  /* 0x00000056697f7221 */ /* 0x000fe20000010000 */
[----:B------:R-:W-:Y:S01]  /*125b0*/  MOV R86, R3 ;  /* 0x0000000300567202 */ /* 0x000fe20000000f00 */
[C---:B-1----:R-:W-:Y:S08]  /*125c0*/  HMMA.16816.F32.BF16 R64, R16.reuse, R20, R64 ;  /* 0x000000141040723c */ /* 0x042ff00000041840 */
[C---:B------:R-:W-:Y:S01]  /*125d0*/  HMMA.16816.F32.BF16 R68, R16.reuse, R22, R68 ;  /* 0x000000161044723c */ /* 0x040fe20000041844 */
[----:B------:R-:W1:Y:S07]  /*125e0*/  LDSM.16.MT88.4 R20, [R108+0x6c00] ;  /* 0x006c00006c14783b */ /* 0x000e6e0000004200 */
[C---:B----4-:R-:W-:Y:S08]  /*125f0*/  HMMA.16816.F32.BF16 R72, R16.reuse, R24, R72 ;  /* 0x000000181048723c */ /* 0x050ff00000041848 */
[----:B------:R-:W-:Y:S01]  /*12600*/  HMMA.16816.F32.BF16 R12, R16, R26, R12 ;  /* 0x0000001a100c723c */ /* 0x000fe2000004180c */
[----:B------:R-:W2:Y:S07]  /*12610*/  LDSM.16.MT88.4 R16, [R110+0x7c00] ;  /* 0x007c00006e10783b */ /* 0x000eae0000004200 */
[C---:B------:R-:W-:Y:S01]  /*12620*/  HMMA.16816.F32.BF16 R80, R76.reuse, R28, R8 ;  /* 0x0000001c4c50723c */ /* 0x040fe20000041808 */
[----:B------:R-:W3:Y:S07]  /*12630*/  LDSM.16.MT88.4 R24, [R108+0x7c00] ;  /* 0x007c00006c18783b */ /* 0x000eee0000004200 */
[C---:B------:R-:W-:Y:S01]  /*12640*/  HMMA.16816.F32.BF16 R36, R76.reuse, R30, R36 ;  /* 0x0000001e4c24723c */ /* 0x040fe20000041824 */
[----:B------:R-:W4:Y:S07]  /*12650*/  LDSM.16.MT88.4 R8, [R110+0x8c00] ;  /* 0x008c00006e08783b */ /* 0x000f2e0000004200 */
[C---:B-1----:R-:W-:Y:S08]  /*12660*/  HMMA.16816.F32.BF16 R40, R76.reuse, R20, R40 ;  /* 0x000000144c28723c */ /* 0x042ff00000041828 */
[C---:B------:R-:W-:Y:S01]  /*12670*/  HMMA.16816.F32.BF16 R44, R76.reuse, R22, R44 ;  /* 0x000000164c2c723c */ /* 0x040fe2000004182c */
[----:B------:R-:W1:Y:S07]  /*12680*/  LDSM.16.MT88.4 R20, [R108+0x8c00] ;  /* 0x008c00006c14783b */ /* 0x000e6e0000004200 */
[C---:B--2---:R-:W-:Y:S08]  /*12690*/  HMMA.16816.F32.BF16 R48, R76.reuse, R16, R48 ;  /* 0x000000104c30723c */ /* 0x044ff00000041830 */
[C---:B------:R-:W-:Y:S08]  /*126a0*/  HMMA.16816.F32.BF16 R52, R76.reuse, R18, R52 ;  /* 0x000000124c34723c */ /* 0x040ff00000041834 */
[C---:B---3--:R-:W-:Y:S08]  /*126b0*/  HMMA.16816.F32.BF16 R56, R76.reuse, R24, R56 ;  /* 0x000000184c38723c */ /* 0x048ff00000041838 */
[C---:B------:R-:W-:Y:S08]  /*126c0*/  HMMA.16816.F32.BF16 R60, R76.reuse, R26, R60 ;  /* 0x0000001a4c3c723c */ /* 0x040ff0000004183c */
[C---:B----4-:R-:W-:Y:S08]  /*126d0*/  HMMA.16816.F32.BF16 R64, R76.reuse, R8, R64 ;  /* 0x000000084c40723c */ /* 0x050ff00000041840 */
[C---:B------:R-:W-:Y:S08]  /*126e0*/  HMMA.16816.F32.BF16 R68, R76.reuse, R10, R68 ;  /* 0x0000000a4c44723c */ /* 0x040ff00000041844 */
[C---:B-1----:R-:W-:Y:S08]  /*126f0*/  HMMA.16816.F32.BF16 R72, R76.reuse, R20, R72 ;  /* 0x000000144c48723c */ /* 0x042ff00000041848 */
[----:B------:R-:W-:Y:S01]  /*12700*/  HMMA.16816.F32.BF16 R76, R76, R22, R12 ;  /* 0x000000164c4c723c */ /* 0x000fe2000004180c */
[----:B------:R-:W-:-:S07]  /*12710*/  @P0 BRA `(.L_x_5497) ;  /* 0xffffd6a000000947 */ /* 0x000fce000383ffff */
.L_x_5493:
[----:B------:R-:W1:Y:S01]  /*12720*/  SHFL.BFLY PT, R9, R130, 0x2, 0x1f ;  /* 0x0c401f0082097f89 */ /* 0x000e6200000e0000 */
[----:B------:R-:W-:Y:S01]  /*12730*/  MOV R7, 0x3f800000 ;  /* 0x3f80000000077802 */ /* 0x000fe20000000f00 */
[----:B------:R-:W-:Y:S01]  /*12740*/  IMAD.MOV.U32 R8, RZ, RZ, 0x3f800000 ;  /* 0x3f800000ff087424 */ /* 0x000fe200078e00ff */
[----:B------:R-:W-:Y:S01]  /*12750*/  ULDC.U8 UR4, c[0x0][0x328] ;  /* 0x0000ca0000047ab9 */ /* 0x000fe20000000000 */
[----:B------:R-:W2:Y:S04]  /*12760*/  SHFL.BFLY PT, R0, R127, 0x2, 0x1f ;  /* 0x0c401f007f007f89 */ /* 0x000ea800000e0000 */
[----:B------:R-:W3:Y:S01]  /*12770*/  S2R R5, SR_TID.X ;  /* 0x0000000000057919 */ /* 0x000ee20000002100 */
[----:B-1----:R-:W-:-:S02]  /*12780*/  FADD.FTZ R9, R9, R130 ;  /* 0x0000008209097221 */ /* 0x002fc40000010000 */
[----:B--2---:R-:W-:-:S03]  /*12790*/  FADD.FTZ R11, R0, R127 ;  /* 0x0000007f000b7221 */ /* 0x004fc60000010000 */
[----:B------:R-:W1:Y:S01]  /*127a0*/  SHFL.BFLY PT, R4, R9, 0x1, 0x1f ;  /* 0x0c201f0009047f89 */ /* 0x000e6200000e0000 */
[----:B---3--:R-:W-:-:S03]  /*127b0*/  SHF.R.S32.HI R0, RZ, 0x1f, R5 ;  /* 0x0000001fff007819 */ /* 0x008fc60000011405 */
[----:B------:R-:W2:Y:S01]  /*127c0*/  SHFL.BFLY PT, R6, R11, 0x1, 0x1f ;  /* 0x0c201f000b067f89 */ /* 0x000ea200000e0000 */
[----:B------:R-:W-:Y:S02]  /*127d0*/  SHF.R.S32.HI R10, RZ, 0x1f, R5 ;  /* 0x0000001fff0a7819 */ /* 0x000fe40000011405 */
[----:B------:R-:W-:-:S04]  /*127e0*/  LEA.HI R0, R0, R5, RZ, 0x2 ;  /* 0x0000000500007211 */ /* 0x000fc800078f10ff */
[----:B------:R-:W-:Y:S01]  /*127f0*/  SHF.R.S32.HI R0, RZ, 0x2, R0 ;  /* 0x00000002ff007819 */ /* 0x000fe20000011400 */
[----:B-1----:R-:W-:-:S03]  /*12800*/  FADD.FTZ R4, R9, R4 ;  /* 0x0000000409047221 */ /* 0x002fc60000010000 */
[----:B------:R-:W-:Y:S01]  /*12810*/  SHF.R.S32.HI R9, RZ, 0x1f, R0 ;  /* 0x0000001fff097819 */ /* 0x000fe20000011400 */
[----:B--2---:R-:W-:-:S03]  /*12820*/  FADD.FTZ R6, R11, R6 ;  /* 0x000000060b067221 */ /* 0x004fc60000010000 */
[----:B------:R-:W-:Y:S02]  /*12830*/  LEA.HI R9, R9, R0, RZ, 0x3 ;  /* 0x0000000009097211 */ /* 0x000fe400078f18ff */
[----:B------:R-:W-:Y:S02]  /*12840*/  LEA.HI R11, R10, R5, RZ, 0x2 ;  /* 0x000000050a0b7211 */ /* 0x000fe400078f10ff */
[----:B------:R-:W-:Y:S02]  /*12850*/  LOP3.LUT R9, R9, 0xfffffff8, RZ, 0xc0, !PT ;  /* 0xfffffff809097812 */ /* 0x000fe400078ec0ff */
[----:B------:R-:W-:Y:S02]  /*12860*/  FSETP.NE.FTZ.AND P3, PT, R6, RZ, PT ;  /* 0x000000ff0600720b */ /* 0x000fe40003f75000 */
[----:B------:R-:W-:Y:S02]  /*12870*/  IADD3 R9, R0, -R9, RZ ;  /* 0x8000000900097210 */ /* 0x000fe40007ffe0ff */
[----:B------:R-:W-:-:S02]  /*12880*/  FSETP.NE.FTZ.AND P2, PT, R4, RZ, PT ;  /* 0x000000ff0400720b */ /* 0x000fc40003f55000 */
[----:B------:R-:W-:Y:S02]  /*12890*/  LEA.HI R12, R9, R9, RZ, 0x1 ;  /* 0x00000009090c7211 */ /* 0x000fe400078f08ff */
[----:B------:R-:W-:Y:S02]  /*128a0*/  LOP3.LUT R14, R11, 0xfffffffc, RZ, 0xc0, !PT ;  /* 0xfffffffc0b0e7812 */ /* 0x000fe400078ec0ff */
[----:B------:R-:W-:Y:S02]  /*128b0*/  LEA.HI R10, R10, R5, RZ, 0x5 ;  /* 0x000000050a0a7211 */ /* 0x000fe400078f28ff */
[----:B------:R-:W-:Y:S01]  /*128c0*/  SHF.R.S32.HI R13, RZ, 0x1, R12 ;  /* 0x00000001ff0d7819 */ /* 0x000fe2000001140c */
[----:B------:R-:W-:Y:S01]  /*128d0*/  IMAD.IADD R14, R5, 0x1, -R14 ;  /* 0x00000001050e7824 */ /* 0x000fe200078e0a0e */
[----:B------:R-:W-:Y:S01]  /*128e0*/  LOP3.LUT R12, R12, 0x3fffffe, RZ, 0xc0, !PT ;  /* 0x03fffffe0c0c7812 */ /* 0x000fe200078ec0ff */
[----:B------:R-:W1:Y:S01]  /*128f0*/  @P3 MUFU.RCP R7, R6 ;  /* 0x0000000600073308 */ /* 0x000e620000001000 */
[----:B------:R-:W-:-:S02]  /*12900*/  SHF.R.S32.HI R11, RZ, 0x5, R10 ;  /* 0x00000005ff0b7819 */ /* 0x000fc4000001140a */
[----:B------:R-:W-:Y:S01]  /*12910*/  SHF.L.U32 R15, R13, 0x6, RZ ;  /* 0x000000060d0f7819 */ /* 0x000fe200000006ff */
[----:B------:R-:W-:Y:S01]  /*12920*/  IMAD.IADD R12, R9, 0x1, -R12 ;  /* 0x00000001090c7824 */ /* 0x000fe200078e0a0c */
[----:B------:R-:W-:Y:S02]  /*12930*/  LEA R9, R11, R14, 0x8 ;  /* 0x0000000e0b097211 */ /* 0x000fe400078e40ff */
[----:B------:R-:W-:Y:S01]  /*12940*/  LOP3.LUT R15, R15, 0xc0, RZ, 0xc0, !PT ;  /* 0x000000c00f0f7812 */ /* 0x000fe200078ec0ff */
[----:B------:R-:W2:Y:S01]  /*12950*/  @P2 MUFU.RCP R8, R4 ;  /* 0x0000000400082308 */ /* 0x000ea20000001000 */
[C---:B------:R-:W-:Y:S01]  /*12960*/  LOP3.LUT P0, RZ, R13.reuse, 0x2, RZ, 0xc0, !PT ;  /* 0x000000020dff7812 */ /* 0x040fe2000780c0ff */
[----:B------:R-:W-:Y:S01]  /*12970*/  IMAD R9, R12, 0x10, R9 ;  /* 0x000000100c097824 */ /* 0x000fe200078e0209 */
[----:B------:R-:W-:Y:S02]  /*12980*/  LOP3.LUT R12, R13, 0x1, RZ, 0xc0, !PT ;  /* 0x000000010d0c7812 */ /* 0x000fe400078ec0ff */
[----:B------:R-:W-:-:S02]  /*12990*/  LEA.HI R16, R15, R15, RZ, 0x1d ;  /* 0x0000000f0f107211 */ /* 0x000fc400078fe8ff */
[----:B------:R-:W-:Y:S01]  /*129a0*/  ISETP.NE.U32.AND P1, PT, R12, 0x1, PT ;  /* 0x000000010c00780c */ /* 0x000fe20003f25070 */
[----:B------:R-:W-:Y:S01]  /*129b0*/  IMAD.MOV.U32 R12, RZ, RZ, 0x20 ;  /* 0x00000020ff0c7424 */ /* 0x000fe200078e00ff */
[----:B------:R-:W-:Y:S01]  /*129c0*/  LEA R9, R9, R16, 0x1 ;  /* 0x0000001009097211 */ /* 0x000fe200078e08ff */
[C---:B-1----:R-:W-:Y:S01]  /*129d0*/  FMUL.FTZ R80, R7.reuse, R80 ;  /* 0x0000005007507220 */ /* 0x042fe20000410000 */
[----:B------:R-:W-:Y:S01]  /*129e0*/  @P2 MUFU.LG2 R4, R4 ;  /* 0x0000000400042308 */ /* 0x000fe20000000c00 */
[----:B------:R-:W-:Y:S01]  /*129f0*/  FMUL.FTZ R81, R7, R81 ;  /* 0x0000005107517220 */ /* 0x000fe20000410000 */
[----:B------:R-:W-:Y:S01]  /*12a00*/  SHF.L.U32 R9, R9, 0x1, RZ ;  /* 0x0000000109097819 */ /* 0x000fe200000006ff */
[----:B------:R-:W-:Y:S01]  /*12a10*/  FMUL.FTZ R36, R7, R36 ;  /* 0x0000002407247220 */ /* 0x000fe20000410000 */
[----:B------:R-:W-:Y:S01]  /*12a20*/  SEL R12, R12, 0xffffffe0, !P0 ;  /* 0xffffffe00c0c7807 */ /* 0x000fe20004000000 */
[C---:B--2---:R-:W-:Y:S01]  /*12a30*/  FMUL.FTZ R83, R8.reuse, R83 ;  /* 0x0000005308537220 */ /* 0x044fe20000410000 */
[----:B------:R-:W-:Y:S01]  /*12a40*/  IADD3 R13, R9, -0x10, RZ ;  /* 0xfffffff0090d7810 */ /* 0x000fe20007ffe0ff */
[C---:B------:R-:W-:Y:S01]  /*12a50*/  FMUL.FTZ R82, R8.reuse, R82 ;  /* 0x0000005208527220 */ /* 0x040fe20000410000 */
[----:B------:R-:W-:Y:S01]  /*12a60*/  F2FP.BF16.PACK_AB R80, R81, R80 ;  /* 0x000000505150723e */ /* 0x000fe200000010ff */
[----:B------:R-:W-:Y:S01]  /*12a70*/  FMUL.FTZ R37, R7, R37 ;  /* 0x0000002507257220 */ /* 0x000fe20000410000 */
[----:B------:R-:W-:Y:S01]  /*12a80*/  @P1 IADD3 R13, R9, 0x10, RZ ;  /* 0x00000010090d1810 */ /* 0x000fe20007ffe0ff */
        /* <DEDUP_REMOVED lines=83> */
[----:B------:R2:W-:Y:S01]  /*12fc0*/  STS [R9+0x2200], R66 ;  /* 0x0022004209007388 */ /* 0x0005e20000000800 */
[----:B------:R-:W-:-:S02]  /*12fd0*/  ISETP.NE.AND P0, PT, RZ, UR4, PT ;  /* 0x00000004ff007c0c */ /* 0x000fc4000bf05270 */
[----:B------:R-:W-:Y:S01]  /*12fe0*/  F2FP.BF16.PACK_AB R7, R7, R76 ;  /* 0x0000004c0707723e */ /* 0x000fe200000010ff */
[----:B------:R-:W-:Y:S01]  /*12ff0*/  STS [R13+0x2000], R68 ;  /* 0x002000440d007388 */ /* 0x000fe20000000800 */
[----:B------:R-:W-:Y:S02]  /*13000*/  F2FP.BF16.PACK_AB R8, R79, R8 ;  /* 0x000000084f08723e */ /* 0x000fe400000010ff */
[----:B------:R-:W-:Y:S01]  /*13010*/  SHF.R.S32.HI R16, RZ, 0x1f, R11 ;  /* 0x0000001fff107819 */ /* 0x000fe2000001140b */
[----:B------:R3:W-:Y:S03]  /*13020*/  STS [R13+0x2200], R70 ;  /* 0x002200460d007388 */ /* 0x0007e60000000800 */
[----:B------:R-:W-:Y:S01]  /*13030*/  LEA.HI R16, R16, R11, RZ, 0x2 ;  /* 0x0000000b10107211 */ /* 0x000fe200078f10ff */
[----:B------:R4:W-:Y:S01]  /*13040*/  STS [R15+0x2000], R72 ;  /* 0x002000480f007388 */ /* 0x0009e20000000800 */
[----:B-1----:R-:W-:-:S02]  /*13050*/  @P3 FMUL.FTZ R12, R12, 0.69314718246459960938 ;  /* 0x3f3172180c0c3820 */ /* 0x002fc40000410000 */
[----:B------:R-:W-:Y:S01]  /*13060*/  IMAD.MOV.U32 R6, RZ, RZ, 0x7f800000 ;  /* 0x7f800000ff067424 */ /* 0x000fe200078e00ff */
[----:B------:R4:W-:Y:S01]  /*13070*/  STS [R15+0x2200], R74 ;  /* 0x0022004a0f007388 */ /* 0x0009e20000000800 */
[----:B------:R-:W-:-:S03]  /*13080*/  @P3 FFMA.FTZ R6, R3, c[0x0][0x238], R12 ;  /* 0x00008e0003063a23 */ /* 0x000fc6000001000c */
[----:B------:R4:W-:Y:S04]  /*13090*/  STS [R17+0x2000], R7 ;  /* 0x0020000711007388 */ /* 0x0009e80000000800 */
[----:B------:R4:W-:Y:S01]  /*130a0*/  STS [R17+0x2200], R8 ;  /* 0x0022000811007388 */ /* 0x0009e20000000800 */
[----:B--2---:R-:W-:Y:S01]  /*130b0*/  MOV R9, 0x7f800000 ;  /* 0x7f80000000097802 */ /* 0x004fe20000000f00 */
[----:B---3--:R-:W-:Y:S01]  /*130c0*/  @P2 FMUL.FTZ R13, R4, 0.69314718246459960938 ;  /* 0x3f317218040d2820 */ /* 0x008fe20000410000 */
[----:B------:R-:W-:-:S03]  /*130d0*/  LOP3.LUT R4, R16, 0xfffffffc, RZ, 0xc0, !PT ;  /* 0xfffffffc10047812 */ /* 0x000fc600078ec0ff */
[----:B------:R-:W-:Y:S01]  /*130e0*/  @P2 FFMA.FTZ R9, R2, c[0x0][0x238], R13 ;  /* 0x00008e0002092a23 */ /* 0x000fe2000001000d */
        /* <DEDUP_REMOVED lines=9> */
.L_x_5498:
[----:B------:R-:W1:Y:S04]  /*13180*/  S2R R3, SR_CTAID.Z ;  /* 0x0000000000037919 */ /* 0x000e680000002700 */
[----:B------:R-:W1:Y:S02]  /*13190*/  S2R R2, SR_CTAID.Y ;  /* 0x0000000000027919 */ /* 0x000e640000002600 */
[----:B-1--4-:R-:W-:-:S04]  /*131a0*/  IMAD R7, R2, c[0x0][0x1c0], R3 ;  /* 0x0000700002077a24 */ /* 0x012fc800078e0203 */
[----:B------:R-:W-:Y:S02]  /*131b0*/  IMAD R7, R7, c[0x0][0x214], RZ ;  /* 0x0000850007077a24 */ /* 0x000fe400078e02ff */
.L_x_5499:
[----:B------:R-:W-:Y:S01]  /*131c0*/  BAR.SYNC.DEFER_BLOCKING 0x0 ;  /* 0x0000000000007b1d */ /* 0x000fe20000010000 */
[----:B------:R-:W-:Y:S01]  /*131d0*/  LOP3.LUT R10, R10, 0xffffffe0, RZ, 0xc0, !PT ;  /* 0xffffffe00a0a7812 */ /* 0x000fe200078ec0ff */
[C---:B------:R-:W-:Y:S01]  /*131e0*/  IMAD.WIDE.U32 R12, R115.reuse, c[0x0][0x1e8], RZ ;  /* 0x00007a00730c7a25 */ /* 0x040fe200078e00ff */
        /* <DEDUP_REMOVED lines=32> */
.L_x_5501:
[----:B------:R-:W-:Y:S05]  /*133f0*/  BSYNC B0 ;  /* 0x0000000000007941 */ /* 0x000fea0003800000 */
.L_x_5500:
[----:B------:R-:W5:Y:S01]  /*13400*/  S2R R5, SR_CTAID.X ;  /* 0x0000000000057919 */ /* 0x000f620000002500 */
[----:B------:R-:W-:Y:S01]  /*13410*/  IMAD.SHL.U32 R14, R14, 0x8, RZ ;  /* 0x000000080e0e7824 */ /* 0x000fe200078e00ff */
[----:B----4-:R-:W-:Y:S01]  /*13420*/  SHF.R.S32.HI R6, RZ, 0x1f, R3 ;  /* 0x0000001fff067819 */ /* 0x010fe20000011403 */
        /* <DEDUP_REMOVED lines=30> */
.L_x_5503:
[----:B------:R-:W-:Y:S05]  /*13610*/  BSYNC B0 ;  /* 0x0000000000007941 */ /* 0x000fea0003800000 */
.L_x_5502:
        /* <DEDUP_REMOVED lines=21> */
.L_x_5504:
        /* <DEDUP_REMOVED lines=9> */
.L_x_6378:


//--------------------- .text._ZN5flash24flash_fwd_splitkv_kernelI23Flash_fwd_kernel_traitsILi96ELi64ELi64ELi4ELb0ELb0EN7cutlass10bfloat16_tE19Flash_kernel_traitsILi96ELi64ELi64ELi4ES3_EELb1ELb0ELb1ELb0ELb0ELb1ELb0ELb1EEEvNS_16Flash_fwd_paramsE --------------------------
	.section	.text._ZN5flash24flash_fwd_splitkv_kernelI23Flash_fwd_kernel_traitsILi96ELi64ELi64ELi4ELb0ELb0EN7cutlass10bfloat16_tE19Flash_kernel_traitsILi96ELi64ELi64ELi4ES3_EELb1ELb0ELb1ELb0ELb0ELb1ELb0ELb1EEEvNS_16Flash_fwd_paramsE,"ax",@progbits
	.sectioninfo	@"SHI_REGISTERS=162"
	.align	128
        .global         _ZN5flash24flash_fwd_splitkv_kernelI23Flash_fwd_kernel_traitsILi96ELi64ELi64ELi4ELb0ELb0EN7cutlass10bfloat16_tE19Flash_kernel_traitsILi96ELi64ELi64ELi4ES3_EELb1ELb0ELb1ELb0ELb0ELb1ELb0ELb1EEEvNS_16Flash_fwd_paramsE
        .type           _ZN5flash24flash_fwd_splitkv_kernelI23Flash_fwd_kernel_traitsILi96ELi64ELi64ELi4ELb0ELb0EN7cutlass10bfloat16_tE19Flash_kernel_traitsILi96ELi64ELi64ELi4ES3_EELb1ELb0ELb1ELb0ELb0ELb1ELb0ELb1EEEvNS_16Flash_fwd_paramsE,@function
        .size           _ZN5flash24flash_fwd_splitkv_kernelI23Flash_fwd_kernel_traitsILi96ELi64ELi64ELi4ELb0ELb0EN7cutlass10bfloat16_tE19Flash_kernel_traitsILi96ELi64ELi64ELi4ES3_EELb1ELb0ELb1ELb0ELb0ELb1ELb0ELb1EEEvNS_16Flash_fwd_paramsE,(.L_x_6379 - _ZN5flash24flash_fwd_splitkv_kernelI23Flash_fwd_kernel_traitsILi96ELi64ELi64ELi4ELb0ELb0EN7cutlass10bfloat16_tE19Flash_kernel_traitsILi96ELi64ELi64ELi4ES3_EELb1ELb0ELb1ELb0ELb0ELb1ELb0ELb1EEEvNS_16Flash_fwd_paramsE)
        .other          _ZN5flash24flash_fwd_splitkv_kernelI23Flash_fwd_kernel_traitsILi96ELi64ELi64ELi4ELb0ELb0EN7cutlass10bfloat16_tE19Flash_kernel_traitsILi96ELi64ELi64ELi4ES3_EELb1ELb0ELb1ELb0ELb0ELb1ELb0ELb1EEEvNS_16Flash_fwd_paramsE,@"STO_CUDA_ENTRY STV_DEFAULT"
_ZN5flash24flash_fwd_splitkv_kernelI23Flash_fwd_kernel_traitsILi96ELi64ELi64ELi4ELb0ELb0EN7cutlass10bfloat16_tE19Flash_kernel_traitsILi96ELi64ELi64ELi4ES3_EELb1ELb0ELb1ELb0ELb0ELb1ELb0ELb1EEEvNS_16Flash_fwd_paramsE:
.text._ZN5flash24flash_fwd_splitkv_kernelI23Flash_fwd_kernel_traitsILi96ELi64ELi64ELi4ELb0ELb0EN7cutlass10bfloat16_tE19Flash_kernel_traitsILi96ELi64ELi64ELi4ES3_EELb1ELb0ELb1ELb0ELb0ELb1ELb0ELb1EEEvNS_16Flash_fwd_paramsE:
        /* <DEDUP_REMOVED lines=35> */
.L_x_5505:
[----:B-1-34-:R-:W-:Y:S02]  /*0230*/  MOV R3, c[0x0][0x218] ;  /* 0x0000860000037a02 */ /* 0x01afe40000000f00 */
.L_x_5506:
        /* <DEDUP_REMOVED lines=80> */
.L_x_5509:
[----:B------:R-:W-:Y:S05]  /*0740*/  BSYNC B0 ;  /* 0x0000000000007941 */ /* 0x000fea0003800000 */
.L_x_5508:
        /* <DEDUP_REMOVED lines=19> */
.L_x_5511:
[----:B------:R-:W-:Y:S05]  /*0880*/  BSYNC B0 ;  /* 0x0000000000007941 */ /* 0x000fea0003800000 */
.L_x_5510:
        /* <DEDUP_REMOVED lines=13> */
.L_x_5507:
        /* <DEDUP_REMOVED lines=91> */
.L_x_5512:
        /* <DEDUP_REMOVED lines=16> */
.L_x_5514:
        /* <DEDUP_REMOVED lines=52> */
.L_x_5513:
        /* <DEDUP_REMOVED lines=199> */
.L_x_5564:
        /* <DEDUP_REMOVED lines=18> */
.L_x_5517:
[----:B------:R-:W-:Y:S05]  /*20e0*/  BSYNC B0 ;  /* 0x0000000000007941 */ /* 0x000fea0003800000 */
.L_x_5516:
        /* <DEDUP_REMOVED lines=18> */
.L_x_5519:
[----:B------:R-:W-:Y:S05]  /*2210*/  BSYNC B0 ;  /* 0x0000000000007941 */ /* 0x000fea0003800000 */
.L_x_5518:
        /* <DEDUP_REMOVED lines=65> */
.L_x_5525:
[----:B------:R-:W-:Y:S05]  /*2630*/  BSYNC B0 ;  /* 0x0000000000007941 */ /* 0x000fea0003800000 */
.L_x_5524:
        /* <DEDUP_REMOVED lines=50> */
.L_x_5527:
[----:B------:R-:W-:Y:S05]  /*2960*/  BSYNC B0 ;  /* 0x0000000000007941 */ /* 0x000fea0003800000 */
.L_x_5526:
        /* <DEDUP_REMOVED lines=49> */
.L_x_5523:
[----:B------:R-:W-:Y:S05]  /*2c80*/  BSYNC B1 ;  /* 0x0000000000017941 */ /* 0x000fea0003800000 */
.L_x_5522:
        /* <DEDUP_REMOVED lines=57> */
.L_x_5531:
[----:B------:R-:W-:Y:S05]  /*3020*/  BSYNC B0 ;  /* 0x0000000000007941 */ /* 0x000fea0003800000 */
.L_x_5530:
        /* <DEDUP_REMOVED lines=50> */
.L_x_5533:
[----:B------:R-:W-:Y:S05]  /*3350*/  BSYNC B0 ;  /* 0x0000000000007941 */ /* 0x000fea0003800000 */
.L_x_5532:
        /* <DEDUP_REMOVED lines=49> */
.L_x_5529:
[----:B------:R-:W-:Y:S05]  /*3670*/  BSYNC B1 ;  /* 0x0000000000017941 */ /* 0x000fea0003800000 */
.L_x_5528:
        /* <DEDUP_REMOVED lines=8> */
.L_x_5521:
        /* <DEDUP_REMOVED lines=89> */
.L_x_5540:
[----:B------:R-:W-:Y:S05]  /*3c90*/  BSYNC B0 ;  /* 0x0000000000007941 */ /* 0x000fea0003800000 */
.L_x_5539:
[----:B-----5:R2:W-:Y:S02]  /*3ca0*/  STG.E.128 [R132.64], R44 ;  /* 0x0000002c84007986 */ /* 0x0205e4000c101d06 */
.L_x_5538:
[----:B------:R-:W-:Y:S05]  /*3cb0*/  BSYNC B1 ;  /* 0x0000000000017941 */ /* 0x000fea0003800000 */
.L_x_5537:
        /* <DEDUP_REMOVED lines=87> */
.L_x_5544:
[----:B------:R-:W-:Y:S05]  /*4230*/  BSYNC B0 ;  /* 0x0000000000007941 */ /* 0x000fea0003800000 */
.L_x_5543:
[----:B-----5:R3:W-:Y:S02]  /*4240*/  STG.E.128 [R132.64+0x40], R44 ;  /* 0x0000402c84007986 */ /* 0x0207e4000c101d06 */
.L_x_5542:
[----:B------:R-:W-:Y:S05]  /*4250*/  BSYNC B1 ;  /* 0x0000000000017941 */ /* 0x000fea0003800000 */
.L_x_5541:
        /* <DEDUP_REMOVED lines=86> */
.L_x_5546:
[----:B------:R-:W-:Y:S05]  /*47c0*/  BSYNC B0 ;  /* 0x0000000000007941 */ /* 0x000fea0003800000 */
.L_x_5545:
[----:B-----5:R3:W-:Y:S02]  /*47d0*/  STG.E.128 [R132.64+0x80], R44 ;  /* 0x0000802c84007986 */ /* 0x0207e4000c101d06 */
.L_x_5536:
[----:B------:R-:W-:Y:S05]  /*47e0*/  BSYNC B2 ;  /* 0x0000000000027941 */ /* 0x000fea0003800000 */
.L_x_5535:
        /* <DEDUP_REMOVED lines=93> */
.L_x_5552:
[----:B------:R-:W-:Y:S05]  /*4dc0*/  BSYNC B0 ;  /* 0x0000000000007941 */ /* 0x000fea0003800000 */
.L_x_5551:
[----:B-----5:R3:W-:Y:S02]  /*4dd0*/  STG.E.128 [R134.64], R44 ;  /* 0x0000002c86007986 */ /* 0x0207e4000c101d06 */
.L_x_5550:
[----:B------:R-:W-:Y:S05]  /*4de0*/  BSYNC B1 ;  /* 0x0000000000017941 */ /* 0x000fea0003800000 */
.L_x_5549:
        /* <DEDUP_REMOVED lines=93> */
.L_x_5556:
[----:B------:R-:W-:Y:S05]  /*53c0*/  BSYNC B0 ;  /* 0x0000000000007941 */ /* 0x000fea0003800000 */
.L_x_5555:
[----:B-----5:R3:W-:Y:S02]  /*53d0*/  STG.E.128 [R134.64+0x40], R44 ;  /* 0x0000402c86007986 */ /* 0x0207e4000c101d06 */
.L_x_5554:
[----:B------:R-:W-:Y:S05]  /*53e0*/  BSYNC B1 ;  /* 0x0000000000017941 */ /* 0x000fea0003800000 */
.L_x_5553:
        /* <DEDUP_REMOVED lines=92> */
.L_x_5558:
[----:B------:R-:W-:Y:S05]  /*59b0*/  BSYNC B0 ;  /* 0x0000000000007941 */ /* 0x000fea0003800000 */
.L_x_5557:
[----:B-----5:R3:W-:Y:S02]  /*59c0*/  STG.E.128 [R134.64+0x80], R44 ;  /* 0x0000802c86007986 */ /* 0x0207e4000c101d06 */
.L_x_5548:
[----:B------:R-:W-:Y:S05]  /*59d0*/  BSYNC B2 ;  /* 0x0000000000027941 */ /* 0x000fea0003800000 */
.L_x_5547:
        /* <DEDUP_REMOVED lines=8> */
.L_x_5520:
        /* <DEDUP_REMOVED lines=11> */
.L_x_5560:
[----:B------:R-:W-:Y:S05]  /*5b10*/  BSYNC B0 ;  /* 0x0000000000007941 */ /* 0x000fea0003800000 */
.L_x_5559:
        /* <DEDUP_REMOVED lines=12> */
.L_x_5561:
[----:B------:R-:W-:Y:S05]  /*5be0*/  BSYNC B0 ;  /* 0x0000000000007941 */ /* 0x000fea0003800000 */
.L_x_5534:
        /* <DEDUP_REMOVED lines=80> */
.L_x_5562:
        /* <DEDUP_REMOVED lines=8> */
.L_x_5563:
[----:B------:R-:W-:Y:S04]  /*6170*/  IADD3 R9, R9, -0x1, RZ ;  /* 0xffffffff09097810 */ /* 0x000fe80007ffe0ff */
[----:B------:R-:W-:Y:S11]  /*6180*/  ISETP.GT.AND P0, PT, R9, R92, PT ;  /* 0x0000005c0900720c */ /* 0x000ff60003f04270 */
[----:B------:R-:W-:Y:S02]  /*6190*/  @!UPT UIADD3 URZ, URZ, URZ, URZ ;  /* 0x0000003f3f3ff290 */ /* 0x000fe4000fffe03f */
[----:B------:R-:W-:-:S05]  /*61a0*/  @P0 BRA `(.L_x_5564) ;  /* 0xffffbe1000000947 */ /* 0x000fca000383ffff */
.L_x_5515:
        /* <DEDUP_REMOVED lines=91> */
.L_x_5573:
[----:B------:R-:W-:Y:S05]  /*6760*/  BSYNC B0 ;  /* 0x0000000000007941 */ /* 0x000fea0003800000 */
.L_x_5572:
[----:B-----5:R4:W-:Y:S02]  /*6770*/  STS.128 [R127], R12 ;  /* 0x0000000c7f007388 */ /* 0x0209e40000000c00 */
.L_x_5571:
[----:B------:R-:W-:Y:S05]  /*6780*/  BSYNC B1 ;  /* 0x0000000000017941 */ /* 0x000fea0003800000 */
.L_x_5570:
        /* <DEDUP_REMOVED lines=46> */
.L_x_5577:
[----:B------:R-:W-:Y:S05]  /*6a70*/  BSYNC B0 ;  /* 0x0000000000007941 */ /* 0x000fea0003800000 */
.L_x_5576:
[----:B-----5:R1:W-:Y:S02]  /*6a80*/  STS.128 [R127+0x1000], R12 ;  /* 0x0010000c7f007388 */ /* 0x0203e40000000c00 */
.L_x_5575:
[----:B------:R-:W-:Y:S05]  /*6a90*/  BSYNC B1 ;  /* 0x0000000000017941 */ /* 0x000fea0003800000 */
.L_x_5574:
        /* <DEDUP_REMOVED lines=44> */
.L_x_5579:
[----:B------:R-:W-:Y:S05]  /*6d60*/  BSYNC B0 ;  /* 0x0000000000007941 */ /* 0x000fea0003800000 */
.L_x_5578:
[----:B-----5:R4:W-:Y:S02]  /*6d70*/  STS.128 [R127+0x2000], R12 ;  /* 0x0020000c7f007388 */ /* 0x0209e40000000c00 */
.L_x_5569:
[----:B------:R-:W-:Y:S05]  /*6d80*/  BSYNC B2 ;  /* 0x0000000000027941 */ /* 0x000fea0003800000 */
.L_x_5568:
        /* <DEDUP_REMOVED lines=58> */
.L_x_5584:
[----:B------:R-:W-:Y:S05]  /*7130*/  BSYNC B0 ;  /* 0x0000000000007941 */ /* 0x000fea0003800000 */
.L_x_5583:
[----:B-----5:R4:W-:Y:S02]  /*7140*/  STS.128 [R127+0x800], R12 ;  /* 0x0008000c7f007388 */ /* 0x0209e40000000c00 */
.L_x_5582:
[----:B------:R-:W-:Y:S05]  /*7150*/  BSYNC B1 ;  /* 0x0000000000017941 */ /* 0x000fea0003800000 */
.L_x_5581:
        /* <DEDUP_REMOVED lines=45> */
.L_x_5588:
[----:B------:R-:W-:Y:S05]  /*7430*/  BSYNC B0 ;  /* 0x0000000000007941 */ /* 0x000fea0003800000 */
.L_x_5587:
[----:B-----5:R4:W-:Y:S02]  /*7440*/  STS.128 [R127+0x1800], R12 ;  /* 0x0018000c7f007388 */ /* 0x0209e40000000c00 */
.L_x_5586:
[----:B------:R-:W-:Y:S05]  /*7450*/  BSYNC B1 ;  /* 0x0000000000017941 */ /* 0x000fea0003800000 */
.L_x_5585:
        /* <DEDUP_REMOVED lines=44> */
.L_x_5590:
[----:B------:R-:W-:Y:S05]  /*7720*/  BSYNC B0 ;  /* 0x0000000000007941 */ /* 0x000fea0003800000 */
.L_x_5589:
[----:B-----5:R1:W-:Y:S01]  /*7730*/  STS.128 [R127+0x2800], R24 ;  /* 0x002800187f007388 */ /* 0x0203e20000000c00 */
[----:B------:R-:W-:Y:S05]  /*7740*/  BRA `(.L_x_5580) ;  /* 0x000026f000007947 */ /* 0x000fea0003800000 */
.L_x_5567:
        /* <DEDUP_REMOVED lines=94> */
.L_x_5596:
[----:B------:R-:W-:Y:S05]  /*7d30*/  BSYNC B0 ;  /* 0x0000000000007941 */ /* 0x000fea0003800000 */
.L_x_5595:
[----:B-----5:R4:W-:Y:S02]  /*7d40*/  STS.128 [R127], R20 ;  /* 0x000000147f007388 */ /* 0x0209e40000000c00 */
.L_x_5594:
[----:B------:R-:W-:Y:S05]  /*7d50*/  BSYNC B1 ;  /* 0x0000000000017941 */ /* 0x000fea0003800000 */
.L_x_5593:
        /* <DEDUP_REMOVED lines=89> */
.L_x_5600:
[----:B------:R-:W-:Y:S05]  /*82f0*/  BSYNC B0 ;  /* 0x0000000000007941 */ /* 0x000fea0003800000 */
.L_x_5599:
[----:B-----5:R1:W-:Y:S02]  /*8300*/  STS.128 [R127+0x1000], R20 ;  /* 0x001000147f007388 */ /* 0x0203e40000000c00 */
.L_x_5598:
[----:B------:R-:W-:Y:S05]  /*8310*/  BSYNC B1 ;  /* 0x0000000000017941 */ /* 0x000fea0003800000 */
.L_x_5597:
        /* <DEDUP_REMOVED lines=88> */
.L_x_5602:
[----:B------:R-:W-:Y:S05]  /*88a0*/  BSYNC B0 ;  /* 0x0000000000007941 */ /* 0x000fea0003800000 */
.L_x_5601:
[----:B-----5:R4:W-:Y:S02]  /*88b0*/  STS.128 [R127+0x2000], R20 ;  /* 0x002000147f007388 */ /* 0x0209e40000000c00 */
.L_x_5592:
[----:B------:R-:W-:Y:S05]  /*88c0*/  BSYNC B2 ;  /* 0x0000000000027941 */ /* 0x000fea0003800000 */
.L_x_5591:
        /* <DEDUP_REMOVED lines=94> */
.L_x_5606:
[----:B------:R-:W-:Y:S05]  /*8eb0*/  BSYNC B0 ;  /* 0x0000000000007941 */ /* 0x000fea0003800000 */
.L_x_5605:
[----:B-----5:R4:W-:Y:S02]  /*8ec0*/  STS.128 [R127+0x800], R20 ;  /* 0x000800147f007388 */ /* 0x0209e40000000c00 */
.L_x_5604:
[----:B------:R-:W-:Y:S05]  /*8ed0*/  BSYNC B1 ;  /* 0x0000000000017941 */ /* 0x000fea0003800000 */
.L_x_5603:
        /* <DEDUP_REMOVED lines=90> */
.L_x_5610:
[----:B------:R-:W-:Y:S05]  /*9480*/  BSYNC B0 ;  /* 0x0000000000007941 */ /* 0x000fea0003800000 */
.L_x_5609:
[----:B-----5:R4:W-:Y:S02]  /*9490*/  STS.128 [R127+0x1800], R20 ;  /* 0x001800147f007388 */ /* 0x0209e40000000c00 */
.L_x_5608:
[----:B------:R-:W-:Y:S05]  /*94a0*/  BSYNC B1 ;  /* 0x0000000000017941 */ /* 0x000fea0003800000 */
.L_x_5607:
        /* <DEDUP_REMOVED lines=92> */
.L_x_5612:
[----:B------:R-:W-:Y:S05]  /*9a70*/  BSYNC B0 ;  /* 0x0000000000007941 */ /* 0x000fea0003800000 */
.L_x_5611:
[----:B-----5:R1:W-:Y:S01]  /*9a80*/  STS.128 [R127+0x2800], R4 ;  /* 0x002800047f007388 */ /* 0x0203e20000000c00 */
[----:B------:R-:W-:Y:S05]  /*9a90*/  BRA `(.L_x_5580) ;  /* 0x000003a000007947 */ /* 0x000fea0003800000 */
.L_x_5566:
        /* <DEDUP_REMOVED lines=29> */
.L_x_5614:
[----:B------:R-:W-:Y:S05]  /*9c70*/  BSYNC B0 ;  /* 0x0000000000007941 */ /* 0x000fea0003800000 */
.L_x_5613:
        /* <DEDUP_REMOVED lines=28> */
.L_x_5580:
[----:B------:R-:W-:Y:S05]  /*9e40*/  BSYNC B3 ;  /* 0x0000000000037941 */ /* 0x000fea0003800000 */
.L_x_5565:
        /* <DEDUP_REMOVED lines=34> */
.L_x_5617:
[----:B------:R2:W-:Y:S02]  /*a070*/  STS.128 [R127+0x5000], RZ ;  /* 0x005000ff7f007388 */ /* 0x0005e40000000c00 */
.L_x_5616:
[----:B------:R-:W-:Y:S05]  /*a080*/  BSYNC B0 ;  /* 0x0000000000007941 */ /* 0x000fea0003800000 */
.L_x_5615:
        /* <DEDUP_REMOVED lines=31> */
.L_x_5620:
[----:B------:R4:W-:Y:S02]  /*a280*/  STS.128 [R127+0x5800], RZ ;  /* 0x005800ff7f007388 */ /* 0x0009e40000000c00 */
.L_x_5619:
[----:B------:R-:W-:Y:S05]  /*a290*/  BSYNC B0 ;  /* 0x0000000000007941 */ /* 0x000fea0003800000 */
.L_x_5618:
        /* <DEDUP_REMOVED lines=59> */
[----:B------:R-:W-:Y:S01]  /*a650*/  LEA R136, P0, R88, c[0x0][0x170], 0x1 ;  /* 0x00005c0058887a11 */ /* 0x000fe200078008ff */
[----:B------:R1:W-:Y:S01]  /*a660*/  @P1 STS.128 [R127+0x8000], RZ ;  /* 0x008000ff7f001388 */ /* 0x0003e20000000c00 */
[----:B------:R-:W-:Y:S01]  /*a670*/  IADD3 R2, R57, R2, -R118 ;  /* 0x0000000239027210 */ /* 0x000fe20007ffe876 */
[----:B------:R-:W-:Y:S01]  /*a680*/  IMAD.U32 R116, R6, 0x20, R9 ;  /* 0x0000002006747824 */ /* 0x000fe200078e0009 */
[----:B------:R-:W-:Y:S01]  /*a690*/  LOP3.LUT R126, R126, 0x6, RZ, 0xc0, !PT ;  /* 0x000000067e7e7812 */ /* 0x000fe200078ec0ff */
[----:B------:R-:W-:Y:S01]  /*a6a0*/  IMAD.SHL.U32 R117, R117, 0x2, RZ ;  /* 0x0000000275757824 */ /* 0x000fe200078e00ff */
[----:B---3--:R-:W-:-:S02]  /*a6b0*/  LEA.HI.X R135, R88, c[0x0][0x174], R86, 0x1, P0 ;  /* 0x00005d0058877a11 */ /* 0x008fc400000f0c56 */
        /* <DEDUP_REMOVED lines=28> */
.L_x_5623:
[----:B------:R3:W-:Y:S02]  /*a880*/  STS.128 [R127+0x8000], RZ ;  /* 0x008000ff7f007388 */ /* 0x0007e40000000c00 */
.L_x_5622:
[----:B-1----:R-:W-:Y:S05]  /*a890*/  BSYNC B0 ;  /* 0x0000000000007941 */ /* 0x002fea0003800000 */
.L_x_5621:
        /* <DEDUP_REMOVED lines=32> */
.L_x_5626:
[----:B------:R1:W-:Y:S02]  /*aaa0*/  STS.128 [R127+0x8800], RZ ;  /* 0x008800ff7f007388 */ /* 0x0003e40000000c00 */
.L_x_5625:
[----:B------:R-:W-:Y:S05]  /*aab0*/  BSYNC B0 ;  /* 0x0000000000007941 */ /* 0x000fea0003800000 */
.L_x_5624:
[----:B------:R-:W-:Y:S01]  /*aac0*/  IMAD.SHL.U32 R116, R116, 0x2, RZ ;  /* 0x0000000274747824 */ /* 0x000fe200078e00ff */
[----:B------:R-:W-:Y:S01]  /*aad0*/  LDSM.16.M88.4 R32, [R117] ;  /* 0x000000007520783b */ /* 0x000fe20000000200 */
[----:B------:R-:W-:Y:S02]  /*aae0*/  IMAD R115, R49, 0x2, R117 ;  /* 0x0000000231737824 */ /* 0x000fe400078e0275 */
[----:B------:R-:W-:Y:S01]  /*aaf0*/  IMAD R113, R3, 0x2, R116 ;  /* 0x0000000203717824 */ /* 0x000fe200078e0274 */
[----:B------:R-:W5:Y:S01]  /*ab00*/  LDSM.16.M88.4 R64, [R116+0x3000] ;  /* 0x003000007440783b */ /* 0x000f620000000200 */
[----:B------:R-:W-:-:S03]  /*ab10*/  IMAD R5, R90, 0x40, R126 ;  /* 0x000000405a057824 */ /* 0x000fc600078e027e */
[----:B------:R-:W1:Y:S01]  /*ab20*/  LDSM.16.M88.4 R52, [R116+0x3400] ;  /* 0x003400007434783b */ /* 0x000e620000000200 */
[----:B------:R-:W-:Y:S01]  /*ab30*/  I2F R3, R5 ;  /* 0x0000000500037306 */ /* 0x000fe20000201400 */
[C---:B------:R-:W-:Y:S02]  /*ab40*/  IADD3 R48, R5.reuse, 0x8, RZ ;  /* 0x0000000805307810 */ /* 0x040fe40007ffe0ff */
[----:B------:R-:W2:Y:S01]  /*ab50*/  LDSM.16.M88.4 R40, [R116+0x3800] ;  /* 0x003800007428783b */ /* 0x000ea20000000200 */
[C---:B------:R-:W-:Y:S02]  /*ab60*/  IADD3 R98, R5.reuse, 0x28, RZ ;  /* 0x0000002805627810 */ /* 0x040fe40007ffe0ff */
[C---:B----4-:R-:W-:Y:S01]  /*ab70*/  IADD3 R6, R5.reuse, 0x1, RZ ;  /* 0x0000000105067810 */ /* 0x050fe20007ffe0ff */
[----:B------:R-:W4:Y:S01]  /*ab80*/  LDSM.16.M88.4 R16, [R116+0x3c00] ;  /* 0x003c00007410783b */ /* 0x000f220000000200 */
[----:B------:R-:W-:Y:S01]  /*ab90*/  I2F R51, R48 ;  /* 0x0000003000337306 */ /* 0x000fe20000201400 */
[----:B------:R-:W-:-:S02]  /*aba0*/  IADD3 R50, R5, 0x9, RZ ;  /* 0x0000000905327810 */ /* 0x000fc40007ffe0ff */
[----:B------:R-:W-:Y:S01]  /*abb0*/  LDSM.16.M88.4 R80, [R115] ;  /* 0x000000007350783b */ /* 0x000fe20000000200 */
[C---:B------:R-:W-:Y:S02]  /*abc0*/  IADD3 R100, R5.reuse, 0x29, RZ ;  /* 0x0000002905647810 */ /* 0x040fe40007ffe0ff */
[C---:B------:R-:W-:Y:S01]  /*abd0*/  IADD3 R58, R5.reuse, 0x10, RZ ;  /* 0x00000010053a7810 */ /* 0x040fe20007ffe0ff */
[----:B------:R-:W3:Y:S01]  /*abe0*/  LDSM.16.M88.4 R92, [R113+0x3000] ;  /* 0x00300000715c783b */ /* 0x000ee20000000200 */
[----:B------:R-:W-:Y:S01]  /*abf0*/  I2F R101, R98 ;  /* 0x0000006200657306 */ /* 0x000fe20000201400 */
[C---:B------:R-:W-:Y:S02]  /*ac00*/  IADD3 R96, R5.reuse, 0x19, RZ ;  /* 0x0000001905607810 */ /* 0x040fe40007ffe0ff */
[----:B------:R-:W2:Y:S04]  /*ac10*/  LDSM.16.M88.4 R76, [R113+0x3400] ;  /* 0x00340000714c783b */ /* 0x000ea80000000200 */
[----:B------:R-:W3:Y:S01]  /*ac20*/  LDSM.16.M88.4 R72, [R113+0x3800] ;  /* 0x003800007148783b */ /* 0x000ee20000000200 */
[----:B------:R-:W-:Y:S03]  /*ac30*/  I2F R7, R6 ;  /* 0x0000000600077306 */ /* 0x000fe60000201400 */
[----:B------:R-:W3:Y:S04]  /*ac40*/  LDSM.16.M88.4 R68, [R113+0x3c00] ;  /* 0x003c00007144783b */ /* 0x000ee80000000200 */
[----:B------:R-:W-:Y:S01]  /*ac50*/  LDSM.16.M88.4 R28, [R117+0x1000] ;  /* 0x00100000751c783b */ /* 0x000fe20000000200 */
[----:B------:R-:W-:Y:S01]  /*ac60*/  I2F R59, R50 ;  /* 0x00000032003b7306 */ /* 0x000fe20000201400 */
[C---:B-----5:R-:W-:Y:S02]  /*ac70*/  HMMA.16816.F32.BF16 R12, R32.reuse, R64, RZ ;  /* 0x00000040200c723c */ /* 0x060fe400000418ff */
[----:B------:R-:W5:Y:S04]  /*ac80*/  LDSM.16.M88.4 R24, [R116+0x4000] ;  /* 0x004000007418783b */ /* 0x000f680000000200 */
[----:B------:R-:W-:Y:S01]  /*ac90*/  LDSM.16.M88.4 R20, [R116+0x4400] ;  /* 0x004400007414783b */ /* 0x000fe20000000200 */
[----:B------:R-:W-:Y:S01]  /*aca0*/  I2F R109, R100 ;  /* 0x00000064006d7306 */ /* 0x000fe20000201400 */
[C---:B------:R-:W-:Y:S02]  /*acb0*/  HMMA.16816.F32.BF16 R64, R32.reuse, R66, RZ ;  /* 0x000000422040723c */ /* 0x040fe400000418ff */
[----:B------:R-:W0:Y:S05]  /*acc0*/  LDGDEPBAR ;  /* 0x00000000000079af */ /* 0x000e2a0000000000 */
[----:B------:R-:W-:Y:S01]  /*acd0*/  I2F R99, R96 ;  /* 0x0000006000637306 */ /* 0x000fe20000201400 */
[C---:B-1----:R-:W-:Y:S08]  /*ace0*/  HMMA.16816.F32.BF16 R60, R32.reuse, R52, RZ ;  /* 0x00000034203c723c */ /* 0x042ff000000418ff */
[C---:B--2---:R-:W-:Y:S08]  /*acf0*/  HMMA.16816.F32.BF16 R44, R32.reuse, R40, RZ ;  /* 0x00000028202c723c */ /* 0x044ff000000418ff */
[C---:B------:R-:W-:Y:S08]  /*ad00*/  HMMA.16816.F32.BF16 R52, R32.reuse, R54, RZ ;  /* 0x000000362034723c */ /* 0x040ff000000418ff */
[C---:B------:R-:W-:Y:S08]  /*ad10*/  HMMA.16816.F32.BF16 R40, R32.reuse, R42, RZ ;  /* 0x0000002a2028723c */ /* 0x040ff000000418ff */
[C---:B----4-:R-:W-:Y:S08]  /*ad20*/  HMMA.16816.F32.BF16 R36, R32.reuse, R16, RZ ;  /* 0x000000102024723c */ /* 0x050ff000000418ff */
[----:B------:R-:W-:Y:S01]  /*ad30*/  HMMA.16816.F32.BF16 R32, R32, R18, RZ ;  /* 0x000000122020723c */ /* 0x000fe200000418ff */
[----:B------:R-:W1:Y:S07]  /*ad40*/  LDSM.16.M88.4 R16, [R116+0x4800] ;  /* 0x004800007410783b */ /* 0x000e6e0000000200 */
[C---:B---3--:R-:W-:Y:S01]  /*ad50*/  HMMA.16816.F32.BF16 R12, R80.reuse, R92, R12 ;  /* 0x0000005c500c723c */ /* 0x048fe2000004180c */
[----:B------:R-:W-:Y:S06]  /*ad60*/  I2F R93, R58 ;  /* 0x0000003a005d7306 */ /* 0x000fec0000201400 */
[C---:B------:R-:W-:Y:S01]  /*ad70*/  IADD3 R92, R5.reuse, 0x11, RZ ;  /* 0x00000011055c7810 */ /* 0x040fe20007ffe0ff */
[C---:B------:R-:W-:Y:S03]  /*ad80*/  HMMA.16816.F32.BF16 R64, R80.reuse, R94, R64 ;  /* 0x0000005e5040723c */ /* 0x040fe60000041840 */
[----:B------:R-:W-:Y:S04]  /*ad90*/  I2F R95, R92 ;  /* 0x0000005c005f7306 */ /* 0x000fe80000201400 */
[C---:B------:R-:W-:Y:S01]  /*ada0*/  IADD3 R94, R5.reuse, 0x18, RZ ;  /* 0x00000018055e7810 */ /* 0x040fe20007ffe0ff */
[C---:B------:R-:W-:Y:S03]  /*adb0*/  HMMA.16816.F32.BF16 R60, R80.reuse, R76, R60 ;  /* 0x0000004c503c723c */ /* 0x040fe6000004183c */
[----:B------:R-:W-:Y:S05]  /*adc0*/  I2F R97, R94 ;  /* 0x0000005e00617306 */ /* 0x000fea0000201400 */
        /* <DEDUP_REMOVED lines=8> */
[----:B------:R-:W2:Y:S03]  /*ae50*/  LDSM.16.M88.4 R32, [R113+0x4000] ;  /* 0x004000007120783b */ /* 0x000ea60000000200 */
[C---:B-----5:R-:W-:Y:S08]  /*ae60*/  HMMA.16816.F32.BF16 R12, R28.reuse, R24, R12 ;  /* 0x000000181c0c723c */ /* 0x060ff0000004180c */
[C---:B------:R-:W-:Y:S01]  /*ae70*/  HMMA.16816.F32.BF16 R64, R28.reuse, R26, R64 ;  /* 0x0000001a1c40723c */ /* 0x040fe20000041840 */
[----:B------:R-:W-:Y:S07]  /*ae80*/  LDSM.16.M88.4 R24, [R116+0x5000] ;  /* 0x005000007418783b */ /* 0x000fee0000000200 */
[C---:B-1----:R-:W-:Y:S08]  /*ae90*/  HMMA.16816.F32.BF16 R44, R28.reuse, R16, R44 ;  /* 0x000000101c2c723c */ /* 0x042ff0000004182c */
[C---:B------:R-:W-:Y:S01]  /*aea0*/  HMMA.16816.F32.BF16 R40, R28.reuse, R18, R40 ;  /* 0x000000121c28723c */ /* 0x040fe20000041828 */
[----:B------:R-:W1:Y:S07]  /*aeb0*/  LDSM.16.M88.4 R16, [R117+0x2000] ;  /* 0x002000007510783b */ /* 0x000e6e0000000200 */
[----:B------:R-:W-:Y:S08]  /*aec0*/  HMMA.16816.F32.BF16 R60, R28, R20, R60 ;  /* 0x000000141c3c723c */ /* 0x000ff0000004183c */
[C---:B--2---:R-:W-:Y:S08]  /*aed0*/  HMMA.16816.F32.BF16 R12, R68.reuse, R32, R12 ;  /* 0x00000020440c723c */ /* 0x044ff0000004180c */
[----:B------:R-:W-:Y:S01]  /*aee0*/  HMMA.16816.F32.BF16 R64, R68, R34, R64 ;  /* 0x000000224440723c */ /* 0x000fe20000041840 */
[----:B------:R-:W-:Y:S07]  /*aef0*/  LDSM.16.M88.4 R32, [R113+0x5000] ;  /* 0x005000007120783b */ /* 0x000fee0000000200 */
[C---:B------:R-:W-:Y:S01]  /*af00*/  HMMA.16816.F32.BF16 R52, R28.reuse, R22, R52 ;  /* 0x000000161c34723c */ /* 0x040fe20000041834 */
[----:B------:R-:W2:Y:S07]  /*af10*/  LDSM.16.M88.4 R20, [R113+0x4400] ;  /* 0x004400007114783b */ /* 0x000eae0000000200 */
[C---:B------:R-:W-:Y:S08]  /*af20*/  HMMA.16816.F32.BF16 R36, R28.reuse, R76, R36 ;  /* 0x0000004c1c24723c */ /* 0x040ff00000041824 */
[----:B------:R-:W-:Y:S01]  /*af30*/  HMMA.16816.F32.BF16 R80, R28, R78, R80 ;  /* 0x0000004e1c50723c */ /* 0x000fe20000041850 */
[----:B------:R-:W3:Y:S04]  /*af40*/  LDSM.16.M88.4 R28, [R115+0x2000] ;  /* 0x00200000731c783b */ /* 0x000ee80000000200 */
[----:B------:R-:W4:Y:S03]  /*af50*/  LDSM.16.M88.4 R76, [R113+0x4c00] ;  /* 0x004c0000714c783b */ /* 0x000f260000000200 */
[C---:B-1----:R-:W-:Y:S08]  /*af60*/  HMMA.16816.F32.BF16 R12, R16.reuse, R24, R12 ;  /* 0x00000018100c723c */ /* 0x042ff0000004180c */
[----:B------:R-:W-:Y:S01]  /*af70*/  HMMA.16816.F32.BF16 R64, R16, R26, R64 ;  /* 0x0000001a1040723c */ /* 0x000fe20000041840 */
[----:B------:R-:W-:Y:S07]  /*af80*/  LDSM.16.M88.4 R24, [R113+0x5400] ;  /* 0x005400007118783b */ /* 0x000fee0000000200 */
[C---:B------:R-:W-:Y:S07]  /*af90*/  HMMA.16816.F32.BF16 R44, R68.reuse, R72, R44 ;  /* 0x00000048442c723c */ /* 0x040fee000004182c */
[C---:B------:R-:W-:Y:S01]  /*afa0*/  IADD3 R72, R5.reuse, 0x20, RZ ;  /* 0x0000002005487810 */ /* 0x040fe20007ffe0ff */
[C---:B--2---:R-:W-:Y:S03]  /*afb0*/  HMMA.16816.F32.BF16 R60, R68.reuse, R20, R60 ;  /* 0x00000014443c723c */ /* 0x044fe6000004183c */
[----:B------:R-:W-:Y:S05]  /*afc0*/  I2F R73, R72 ;  /* 0x0000004800497306 */ /* 0x000fea0000201400 */
[----:B------:R-:W-:Y:S01]  /*afd0*/  HMMA.16816.F32.BF16 R52, R68, R22, R52 ;  /* 0x000000164434723c */ /* 0x000fe20000041834 */
[----:B------:R-:W1:Y:S07]  /*afe0*/  LDSM.16.M88.4 R20, [R116+0x5400] ;  /* 0x005400007414783b */ /* 0x000e6e0000000200 */
[C---:B---3--:R-:W-:Y:S08]  /*aff0*/  HMMA.16816.F32.BF16 R12, R28.reuse, R32, R12 ;  /* 0x000000201c0c723c */ /* 0x048ff0000004180c */
[----:B------:R-:W-:Y:S01]  /*b000*/  HMMA.16816.F32.BF16 R64, R28, R34, R64 ;  /* 0x000000221c40723c */ /* 0x000fe20000041840 */
[----:B------:R-:W2:Y:S07]  /*b010*/  LDSM.16.M88.4 R32, [R116+0x5800] ;  /* 0x005800007420783b */ /* 0x000eae0000000200 */
[C---:B------:R-:W-:Y:S07]  /*b020*/  HMMA.16816.F32.BF16 R40, R68.reuse, R74, R40 ;  /* 0x0000004a4428723c */ /* 0x040fee0000041828 */
[----:B------:R-:W-:Y:S01]  /*b030*/  IADD3 R74, R5, 0x21, RZ ;  /* 0x00000021054a7810 */ /* 0x000fe20007ffe0ff */
[----:B------:R-:W-:Y:S01]  /*b040*/  FMUL.FTZ R12, R12, c[0x0][0x2ec] ;  /* 0x0000bb000c0c7a20 */ /* 0x000fe20000410000 */
[----:B----4-:R-:W-:Y:S01]  /*b050*/  HMMA.16816.F32.BF16 R80, R68, R78, R80 ;  /* 0x0000004e4450723c */ /* 0x010fe20000041850 */
[----:B------:R-:W-:Y:S01]  /*b060*/  FMUL.FTZ R13, R13, c[0x0][0x2ec] ;  /* 0x0000bb000d0d7a20 */ /* 0x000fe20000410000 */
[----:B------:R-:W-:Y:S01]  /*b070*/  I2F R75, R74 ;  /* 0x0000004a004b7306 */ /* 0x000fe20000201400 */
[----:B------:R-:W-:-:S04]  /*b080*/  FMUL.FTZ R103, R15, c[0x0][0x2ec] ;  /* 0x0000bb000f677a20 */ /* 0x000fc80000410000 */
[----:B------:R-:W-:Y:S01]  /*b090*/  FMUL.FTZ R79, R14, c[0x0][0x2ec] ;  /* 0x0000bb000e4f7a20 */ /* 0x000fe20000410000 */
[----:B-1----:R-:W-:Y:S01]  /*b0a0*/  HMMA.16816.F32.BF16 R60, R16, R20, R60 ;  /* 0x00000014103c723c */ /* 0x002fe2000004183c */
[----:B------:R-:W-:Y:S01]  /*b0b0*/  FMUL.FTZ R64, R64, c[0x0][0x2ec] ;  /* 0x0000bb0040407a20 */ /* 0x000fe20000410000 */
[----:B------:R-:W-:Y:S01]  /*b0c0*/  MUFU.TANH R78, R12 ;  /* 0x0000000c004e7308 */ /* 0x000fe20000002400 */
[----:B------:R-:W-:Y:S02]  /*b0d0*/  FMUL.FTZ R66, R66, c[0x0][0x2ec] ;  /* 0x0000bb0042427a20 */ /* 0x000fe40000410000 */
[----:B------:R-:W-:-:S03]  /*b0e0*/  FMUL.FTZ R65, R65, c[0x0][0x2ec] ;  /* 0x0000bb0041417a20 */ /* 0x000fc60000410000 */
[C---:B------:R-:W-:Y:S01]  /*b0f0*/  HMMA.16816.F32.BF16 R52, R16.reuse, R22, R52 ;  /* 0x000000161034723c */ /* 0x040fe20000041834 */
[----:B------:R-:W1:Y:S01]  /*b100*/  LDSM.16.M88.4 R20, [R116+0x5c00] ;  /* 0x005c00007414783b */ /* 0x000e620000000200 */
[----:B------:R3:W-:Y:S06]  /*b110*/  MUFU.TANH R102, R13 ;  /* 0x0000000d00667308 */ /* 0x0007ec0000002400 */
[C---:B--2---:R-:W-:Y:S02]  /*b120*/  HMMA.16816.F32.BF16 R44, R16.reuse, R32, R44 ;  /* 0x00000020102c723c */ /* 0x044fe4000004182c */
[----:B------:R-:W2:Y:S05]  /*b130*/  MUFU.TANH R64, R64 ;  /* 0x0000004000407308 */ /* 0x000eaa0000002400 */
[----:B------:R-:W-:Y:S01]  /*b140*/  FMUL.FTZ R32, R67, c[0x0][0x2ec] ;  /* 0x0000bb0043207a20 */ /* 0x000fe20000410000 */
[----:B------:R-:W-:Y:S01]  /*b150*/  HMMA.16816.F32.BF16 R40, R16, R34, R40 ;  /* 0x000000221028723c */ /* 0x000fe20000041828 */
[----:B---3--:R-:W3:Y:S01]  /*b160*/  LDSM.16.M88.4 R12, [R113+0x5800] ;  /* 0x00580000710c783b */ /* 0x008ee20000000200 */
[----:B------:R-:W-:Y:S06]  /*b170*/  MUFU.TANH R33, R66 ;  /* 0x0000004200217308 */ /* 0x000fec0000002400 */
[----:B------:R-:W-:Y:S01]  /*b180*/  HMMA.16816.F32.BF16 R36, R68, R76, R36 ;  /* 0x0000004c4424723c */ /* 0x000fe20000041824 */
[----:B--2---:R-:W-:Y:S01]  /*b190*/  FFMA.FTZ R64, R0, R51, R64 ;  /* 0x0000003300407223 */ /* 0x004fe20000010040 */
[----:B------:R-:W2:Y:S05]  /*b1a0*/  MUFU.TANH R103, R103 ;  /* 0x0000006700677308 */ /* 0x000eaa0000002400 */
[C---:B------:R-:W-:Y:S01]  /*b1b0*/  IADD3 R68, R5.reuse, 0x38, RZ ;  /* 0x0000003805447810 */ /* 0x040fe20007ffe0ff */
[----:B------:R-:W-:Y:S01]  /*b1c0*/  HMMA.16816.F32.BF16 R60, R28, R24, R60 ;  /* 0x000000181c3c723c */ /* 0x000fe2000004183c */
[C---:B------:R-:W-:Y:S01]  /*b1d0*/  IADD3 R76, R5.reuse, 0x30, RZ ;  /* 0x00000030054c7810 */ /* 0x040fe20007ffe0ff */
[----:B------:R-:W-:Y:S01]  /*b1e0*/  MUFU.TANH R65, R65 ;  /* 0x0000004100417308 */ /* 0x000fe20000002400 */
[----:B------:R-:W-:-:S04]  /*b1f0*/  IADD3 R70, R5, 0x31, RZ ;  /* 0x0000003105467810 */ /* 0x000fc80007ffe0ff */
[----:B------:R-:W-:Y:S01]  /*b200*/  IADD3 R24, R5, 0x39, RZ ;  /* 0x0000003905187810 */ /* 0x000fe20007ffe0ff */
[----:B------:R-:W-:Y:S02]  /*b210*/  HMMA.16816.F32.BF16 R52, R28, R26, R52 ;  /* 0x0000001a1c34723c */ /* 0x000fe40000041834 */
[----:B------:R-:W4:Y:S06]  /*b220*/  MUFU.TANH R32, R32 ;  /* 0x0000002000207308 */ /* 0x000f2c0000002400 */
[C---:B-1----:R-:W-:Y:S02]  /*b230*/  HMMA.16816.F32.BF16 R80, R16.reuse, R22, R80 ;  /* 0x000000161050723c */ /* 0x042fe40000041850 */
[----:B------:R-:W-:Y:S06]  /*b240*/  I2F R69, R68 ;  /* 0x0000004400457306 */ /* 0x000fec0000201400 */
[----:B------:R-:W-:Y:S01]  /*b250*/  HMMA.16816.F32.BF16 R36, R16, R20, R36 ;  /* 0x000000141024723c */ /* 0x000fe20000041824 */
[----:B------:R-:W-:-:S02]  /*b260*/  FMUL.FTZ R60, R60, c[0x0][0x2ec] ;  /* 0x0000bb003c3c7a20 */ /* 0x000fc40000410000 */
[----:B------:R-:W-:Y:S01]  /*b270*/  FMUL.FTZ R34, R62, c[0x0][0x2ec] ;  /* 0x0000bb003e227a20 */ /* 0x000fe20000410000 */
[----:B------:R-:W-:Y:S01]  /*b280*/  IADD3 R62, R2, 0x8, RZ ;  /* 0x00000008023e7810 */ /* 0x000fe20007ffe0ff */
[----:B------:R-:W-:Y:S01]  /*b290*/  FMUL.FTZ R27, R61, c[0x0][0x2ec] ;  /* 0x0000bb003d1b7a20 */ /* 0x000fe20000410000 */
[----:B------:R-:W-:Y:S01]  /*b2a0*/  MUFU.TANH R26, R60 ;  /* 0x0000003c001a7308 */ /* 0x000fe20000002400 */
[----:B------:R-:W-:Y:S01]  /*b2b0*/  FMUL.FTZ R35, R63, c[0x0][0x2ec] ;  /* 0x0000bb003f237a20 */ /* 0x000fe20000410000 */
[C---:B---3--:R-:W-:Y:S01]  /*b2c0*/  HMMA.16816.F32.BF16 R44, R28.reuse, R12, R44 ;  /* 0x0000000c1c2c723c */ /* 0x048fe2000004182c */
[----:B------:R-:W-:Y:S01]  /*b2d0*/  FMUL.FTZ R8, R52, c[0x0][0x2ec] ;  /* 0x0000bb0034087a20 */ /* 0x000fe20000410000 */
[----:B------:R-:W-:Y:S01]  /*b2e0*/  IMNMX R9, R62, R57, PT ;  /* 0x000000393e097217 */ /* 0x000fe20003800200 */
[----:B------:R-:W-:Y:S02]  /*b2f0*/  FMUL.FTZ R52, R53, c[0x0][0x2ec] ;  /* 0x0000bb0035347a20 */ /* 0x000fe40000410000 */
[----:B------:R-:W-:Y:S01]  /*b300*/  FMUL.FTZ R53, R54, c[0x0][0x2ec] ;  /* 0x0000bb0036357a20 */ /* 0x000fe20000410000 */
[----:B------:R1:W-:Y:S01]  /*b310*/  MUFU.TANH R60, R8 ;  /* 0x00000008003c7308 */ /* 0x0003e20000002400 */
[-C--:B------:R-:W-:Y:S01]  /*b320*/  ISETP.GE.AND P0, PT, R6, R9.reuse, PT ;  /* 0x000000090600720c */ /* 0x080fe20003f06270 */
[----:B------:R-:W-:Y:S01]  /*b330*/  HMMA.16816.F32.BF16 R40, R28, R14, R40 ;  /* 0x0000000e1c28723c */ /* 0x000fe20000041828 */
[----:B------:R-:W3:Y:S01]  /*b340*/  LDSM.16.M88.4 R12, [R113+0x5c00] ;  /* 0x005c0000710c783b */ /* 0x000ee20000000200 */
[----:B------:R-:W-:Y:S01]  /*b350*/  FMUL.FTZ R54, R55, c[0x0][0x2ec] ;  /* 0x0000bb0037367a20 */ /* 0x000fe20000410000 */
[----:B------:R-:W-:Y:S01]  /*b360*/  ISETP.GE.AND P2, PT, R50, R9, PT ;  /* 0x000000093200720c */ /* 0x000fe20003f46270 */
[----:B------:R-:W-:Y:S01]  /*b370*/  FFMA.FTZ R21, R0, R7, R102 ;  /* 0x0000000700157223 */ /* 0x000fe20000010066 */
[----:B------:R-:W-:Y:S01]  /*b380*/  ISETP.GE.AND P1, PT, R48, R9, PT ;  /* 0x000000093000720c */ /* 0x000fe20003f26270 */
[----:B------:R-:W5:Y:S01]  /*b390*/  MUFU.TANH R27, R27 ;  /* 0x0000001b001b7308 */ /* 0x000f620000002400 */
[----:B--2---:R-:W-:Y:S01]  /*b3a0*/  FFMA.FTZ R7, R0, R7, R103 ;  /* 0x0000000700077223 */ /* 0x004fe20000010067 */
[----:B------:R-:W-:-:S04]  /*b3b0*/  DEPBAR.LE SB0, 0x0 ;  /* 0x000080000000791a */ /* 0x000fc80000000000 */
[----:B----4-:R-:W-:Y:S01]  /*b3c0*/  FFMA.FTZ R17, R0, R59, R32 ;  /* 0x0000003b00117223 */ /* 0x010fe20000010020 */
[----:B------:R-:W-:Y:S01]  /*b3d0*/  FSEL R7, R7, -INF , !P0 ;  /* 0xff80000007077808 */ /* 0x000fe20004000000 */
[----:B------:R-:W2:Y:S01]  /*b3e0*/  MUFU.TANH R34, R34 ;  /* 0x0000002200227308 */ /* 0x000ea20000002400 */
[----:B-1----:R-:W-:Y:S01]  /*b3f0*/  IMNMX R8, R2, R57, PT ;  /* 0x0000003902087217 */ /* 0x002fe20003800200 */
[----:B------:R-:W-:Y:S01]  /*b400*/  FMUL.FTZ R44, R44, c[0x0][0x2ec] ;  /* 0x0000bb002c2c7a20 */ /* 0x000fe20000410000 */
[----:B------:R-:W-:Y:S01]  /*b410*/  ISETP.GE.AND P0, PT, R58, R9, PT ;  /* 0x000000093a00720c */ /* 0x000fe20003f06270 */
[----:B------:R-:W-:Y:S01]  /*b420*/  FMUL.FTZ R45, R45, c[0x0][0x2ec] ;  /* 0x0000bb002d2d7a20 */ /* 0x000fe20000410000 */
[-C--:B------:R-:W-:Y:S01]  /*b430*/  ISETP.GE.AND P5, PT, R6, R8.reuse, PT ;  /* 0x000000080600720c */ /* 0x080fe20003fa6270 */
[----:B------:R-:W-:Y:S01]  /*b440*/  FMUL.FTZ R2, R46, c[0x0][0x2ec] ;  /* 0x0000bb002e027a20 */ /* 0x000fe20000410000 */
[-C--:B------:R-:W-:Y:S01]  /*b450*/  ISETP.GE.AND P4, PT, R48, R8.reuse, PT ;  /* 0x000000083000720c */ /* 0x080fe20003f86270 */
[----:B------:R-:W-:Y:S01]  /*b460*/  FMUL.FTZ R6, R47, c[0x0][0x2ec] ;  /* 0x0000bb002f067a20 */ /* 0x000fe20000410000 */
[----:B------:R-:W1:Y:S01]  /*b470*/  MUFU.TANH R44, R44 ;  /* 0x0000002c002c7308 */ /* 0x000e620000002400 */
[----:B------:R-:W-:Y:S01]  /*b480*/  FMUL.FTZ R40, R40, c[0x0][0x2ec] ;  /* 0x0000bb0028287a20 */ /* 0x000fe20000410000 */
[-C--:B------:R-:W-:Y:S01]  /*b490*/  ISETP.GE.AND P6, PT, R50, R8.reuse, PT ;  /* 0x000000083200720c */ /* 0x080fe20003fc6270 */
[----:B------:R-:W-:Y:S01]  /*b4a0*/  FMUL.FTZ R18, R42, c[0x0][0x2ec] ;  /* 0x0000bb002a127a20 */ /* 0x000fe20000410000 */
[----:B------:R-:W-:Y:S01]  /*b4b0*/  FSEL R21, R21, -INF , !P5 ;  /* 0xff80000015157808 */ /* 0x000fe20006800000 */
[----:B-----5:R-:W-:Y:S01]  /*b4c0*/  FFMA.FTZ R27, R0, R95, R27 ;  /* 0x0000005f001b7223 */ /* 0x020fe2000001001b */
[----:B------:R-:W-:Y:S01]  /*b4d0*/  ISETP.GE.AND P5, PT, R58, R8, PT ;  /* 0x000000083a00720c */ /* 0x000fe20003fa6270 */
[----:B------:R-:W-:Y:S01]  /*b4e0*/  FMUL.FTZ R22, R43, c[0x0][0x2ec] ;  /* 0x0000bb002b167a20 */ /* 0x000fe20000410000 */
[----:B------:R4:W5:Y:S01]  /*b4f0*/  MUFU.TANH R20, R45 ;  /* 0x0000002d00147308 */ /* 0x0009620000002400 */
[CC--:B------:R-:W-:Y:S01]  /*b500*/  FFMA.FTZ R26, R0.reuse, R93.reuse, R26 ;  /* 0x0000005d001a7223 */ /* 0x0c0fe2000001001a */
[----:B------:R-:W-:Y:S01]  /*b510*/  FSEL R17, R17, -INF , !P2 ;  /* 0xff80000011117808 */ /* 0x000fe20005000000 */
[----:B--2---:R-:W-:Y:S01]  /*b520*/  FFMA.FTZ R23, R0, R93, R34 ;  /* 0x0000005d00177223 */ /* 0x004fe20000010022 */
[----:B------:R-:W-:Y:S01]  /*b530*/  ISETP.GE.AND P2, PT, R94, R9, PT ;  /* 0x000000095e00720c */ /* 0x000fe20003f46270 */
[----:B------:R-:W-:Y:S01]  /*b540*/  FFMA.FTZ R60, R0, R97, R60 ;  /* 0x00000061003c7223 */ /* 0x000fe2000001003c */
[----:B------:R-:W-:-:S02]  /*b550*/  FSEL R43, R26, -INF , !P5 ;  /* 0xff8000001a2b7808 */ /* 0x000fc40006800000 */
[----:B------:R-:W2:Y:S01]  /*b560*/  MUFU.TANH R2, R2 ;  /* 0x0000000200027308 */ /* 0x000ea20000002400 */
[----:B-1----:R-:W-:Y:S01]  /*b570*/  FFMA.FTZ R44, R0, R73, R44 ;  /* 0x00000049002c7223 */ /* 0x002fe2000001002c */
[C---:B---3--:R-:W-:Y:S01]  /*b580*/  HMMA.16816.F32.BF16 R80, R28.reuse, R14, R80 ;  /* 0x0000000e1c50723c */ /* 0x048fe20000041850 */
[----:B------:R-:W-:Y:S02]  /*b590*/  FSEL R23, R23, -INF , !P0 ;  /* 0xff80000017177808 */ /* 0x000fe40004000000 */
[C---:B------:R-:W-:Y:S02]  /*b5a0*/  ISETP.GE.AND P5, PT, R96.reuse, R8, PT ;  /* 0x000000086000720c */ /* 0x040fe40003fa6270 */
[----:B------:R-:W-:Y:S01]  /*b5b0*/  ISETP.GE.AND P0, PT, R96, R9, PT ;  /* 0x000000096000720c */ /* 0x000fe20003f06270 */
[----:B----4-:R-:W-:Y:S01]  /*b5c0*/  FMUL.FTZ R45, R41, c[0x0][0x2ec] ;  /* 0x0000bb00292d7a20 */ /* 0x010fe20000410000 */
[----:B------:R-:W1:Y:S01]  /*b5d0*/  MUFU.TANH R6, R6 ;  /* 0x0000000600067308 */ /* 0x000e620000002400 */
[----:B------:R-:W-:Y:S01]  /*b5e0*/  HMMA.16816.F32.BF16 R36, R28, R12, R36 ;  /* 0x0000000c1c24723c */ /* 0x000fe20000041824 */
[----:B------:R-:W-:-:S02]  /*b5f0*/  FFMA.FTZ R41, R0, R59, R65 ;  /* 0x0000003b00297223 */ /* 0x000fc40000010041 */
[C---:B-----5:R-:W-:Y:S02]  /*b600*/  FFMA.FTZ R20, R0.reuse, R75, R20 ;  /* 0x0000004b00147223 */ /* 0x060fe40000010014 */
[C---:B--2---:R-:W-:Y:S02]  /*b610*/  FFMA.FTZ R133, R0.reuse, R73, R2 ;  /* 0x0000004900857223 */ /* 0x044fe40000010002 */
[----:B------:R-:W2:Y:S01]  /*b620*/  MUFU.TANH R12, R40 ;  /* 0x00000028000c7308 */ /* 0x000ea20000002400 */
[----:B------:R-:W-:Y:S01]  /*b630*/  FFMA.FTZ R13, R0, R51, R33 ;  /* 0x00000033000d7223 */ /* 0x000fe20000010021 */
[----:B------:R-:W-:Y:S02]  /*b640*/  FSEL R33, R64, -INF , !P4 ;  /* 0xff80000040217808 */ /* 0x000fe40006000000 */
[----:B------:R-:W-:Y:S02]  /*b650*/  ISETP.GE.AND P4, PT, R92, R8, PT ;  /* 0x000000085c00720c */ /* 0x000fe40003f86270 */
[----:B------:R-:W-:-:S02]  /*b660*/  FSEL R41, R41, -INF , !P6 ;  /* 0xff80000029297808 */ /* 0x000fc40007000000 */
[----:B------:R-:W3:Y:S01]  /*b670*/  MUFU.TANH R16, R45 ;  /* 0x0000002d00107308 */ /* 0x000ee20000002400 */
[----:B------:R-:W-:Y:S01]  /*b680*/  FMUL.FTZ R80, R80, c[0x0][0x2ec] ;  /* 0x0000bb0050507a20 */ /* 0x000fe20000410000 */
[----:B------:R-:W-:Y:S01]  /*b690*/  FSEL R27, R27, -INF , !P4 ;  /* 0xff8000001b1b7808 */ /* 0x000fe20006000000 */
[----:B-1----:R-:W-:Y:S01]  /*b6a0*/  FFMA.FTZ R103, R0, R75, R6 ;  /* 0x0000004b00677223 */ /* 0x002fe20000010006 */
[-C--:B------:R-:W-:Y:S01]  /*b6b0*/  ISETP.GE.AND P4, PT, R72, R8.reuse, PT ;  /* 0x000000084800720c */ /* 0x080fe20003f86270 */
[----:B------:R-:W-:Y:S01]  /*b6c0*/  FMUL.FTZ R82, R82, c[0x0][0x2ec] ;  /* 0x0000bb0052527a20 */ /* 0x000fe20000410000 */
[-C--:B------:R-:W-:Y:S01]  /*b6d0*/  ISETP.GE.AND P6, PT, R94, R8.reuse, PT ;  /* 0x000000085e00720c */ /* 0x080fe20003fc6270 */
[----:B------:R-:W-:Y:S01]  /*b6e0*/  FMUL.FTZ R83, R83, c[0x0][0x2ec] ;  /* 0x0000bb0053537a20 */ /* 0x000fe20000410000 */
[----:B------:R-:W1:Y:S01]  /*b6f0*/  MUFU.TANH R53, R53 ;  /* 0x0000003500357308 */ /* 0x000e620000002400 */
[----:B--2---:R-:W-:Y:S01]  /*b700*/  FFMA.FTZ R105, R0, R101, R12 ;  /* 0x0000006500697223 */ /* 0x004fe2000001000c */
[----:B------:R-:W-:Y:S01]  /*b710*/  FSEL R107, R44, -INF , !P4 ;  /* 0xff8000002c6b7808 */ /* 0x000fe20006000000 */
[----:B------:R-:W-:Y:S01]  /*b720*/  FMUL.FTZ R36, R36, c[0x0][0x2ec] ;  /* 0x0000bb0024247a20 */ /* 0x000fe20000410000 */
[-C--:B------:R-:W-:Y:S01]  /*b730*/  ISETP.GE.AND P4, PT, R100, R8.reuse, PT ;  /* 0x000000086400720c */ /* 0x080fe20003f86270 */
[----:B------:R-:W-:Y:S01]  /*b740*/  FMUL.FTZ R14, R37, c[0x0][0x2ec] ;  /* 0x0000bb00250e7a20 */ /* 0x000fe20000410000 */
[----:B------:R-:W-:Y:S01]  /*b750*/  FSEL R13, R13, -INF , !P1 ;  /* 0xff8000000d0d7808 */ /* 0x000fe20004800000 */
[----:B------:R-:W-:Y:S01]  /*b760*/  FMUL.FTZ R38, R38, c[0x0][0x2ec] ;  /* 0x0000bb0026267a20 */ /* 0x000fe20000410000 */
[----:B------:R-:W2:Y:S01]  /*b770*/  MUFU.TANH R12, R80 ;  /* 0x00000050000c7308 */ /* 0x000ea20000002400 */
[----:B------:R-:W-:Y:S01]  /*b780*/  FMUL.FTZ R39, R39, c[0x0][0x2ec] ;  /* 0x0000bb0027277a20 */ /* 0x000fe20000410000 */
[----:B------:R-:W-:Y:S01]  /*b790*/  ISETP.GE.AND P1, PT, R92, R9, PT ;  /* 0x000000095c00720c */ /* 0x000fe20003f26270 */
[----:B---3--:R-:W-:Y:S01]  /*b7a0*/  FFMA.FTZ R137, R0, R109, R16 ;  /* 0x0000006d00897223 */ /* 0x008fe20000010010 */
[----:B------:R-:W-:Y:S01]  /*b7b0*/  FSEL R29, R60, -INF , !P6 ;  /* 0xff8000003c1d7808 */ /* 0x000fe20007000000 */
[----:B------:R-:W-:Y:S01]  /*b7c0*/  FMUL.FTZ R81, R81, c[0x0][0x2ec] ;  /* 0x0000bb0051517a20 */ /* 0x000fe20000410000 */
[----:B------:R-:W-:-:S02]  /*b7d0*/  ISETP.GE.AND P6, PT, R74, R8, PT ;  /* 0x000000084a00720c */ /* 0x000fc40003fc6270 */
[----:B------:R-:W3:Y:S01]  /*b7e0*/  MUFU.TANH R35, R35 ;  /* 0x0000002300237308 */ /* 0x000ee20000002400 */
[----:B-1----:R-:W-:Y:S01]  /*b7f0*/  FFMA.FTZ R53, R0, R97, R53 ;  /* 0x0000006100357223 */ /* 0x002fe20000010035 */
[----:B------:R-:W-:Y:S02]  /*b800*/  FSEL R137, R137, -INF , !P4 ;  /* 0xff80000089897808 */ /* 0x000fe40006000000 */
[----:B------:R-:W-:Y:S02]  /*b810*/  ISETP.GE.AND P4, PT, R68, R8, PT ;  /* 0x000000084400720c */ /* 0x000fe40003f86270 */
[----:B------:R-:W-:Y:S02]  /*b820*/  FSEL R37, R53, -INF , !P2 ;  /* 0xff80000035257808 */ /* 0x000fe40005000000 */
[----:B------:R-:W1:Y:S01]  /*b830*/  MUFU.TANH R52, R52 ;  /* 0x0000003400347308 */ /* 0x000e620000002400 */
[----:B--2---:R-:W-:Y:S01]  /*b840*/  FFMA.FTZ R12, R0, R69, R12 ;  /* 0x00000045000c7223 */ /* 0x004fe2000001000c */
[----:B------:R-:W-:-:S02]  /*b850*/  ISETP.GE.AND P2, PT, R74, R9, PT ;  /* 0x000000094a00720c */ /* 0x000fc40003f46270 */
[----:B------:R-:W-:Y:S02]  /*b860*/  FSEL R139, R20, -INF , !P6 ;  /* 0xff800000148b7808 */ /* 0x000fe40007000000 */
[----:B------:R-:W-:Y:S02]  /*b870*/  FSEL R131, R12, -INF , !P4 ;  /* 0xff8000000c837808 */ /* 0x000fe40006000000 */
[----:B------:R-:W2:Y:S01]  /*b880*/  MUFU.TANH R54, R54 ;  /* 0x0000003600367308 */ /* 0x000ea20000002400 */
[----:B---3--:R-:W-:Y:S01]  /*b890*/  FFMA.FTZ R19, R0, R95, R35 ;  /* 0x0000005f00137223 */ /* 0x008fe20000010023 */
[----:B------:R-:W-:Y:S02]  /*b8a0*/  ISETP.GE.AND P4, PT, R87, 0x2, PT ;  /* 0x000000025700780c */ /* 0x000fe40003f86270 */
[----:B------:R-:W-:Y:S02]  /*b8b0*/  FSEL R103, R103, -INF , !P2 ;  /* 0xff80000067677808 */ /* 0x000fe40005000000 */
[----:B------:R-:W-:-:S02]  /*b8c0*/  FSEL R19, R19, -INF , !P1 ;  /* 0xff80000013137808 */ /* 0x000fc40004800000 */
[----:B------:R-:W3:Y:S01]  /*b8d0*/  MUFU.TANH R18, R18 ;  /* 0x0000001200127308 */ /* 0x000ee20000002400 */
[----:B-1----:R-:W-:Y:S01]  /*b8e0*/  FFMA.FTZ R45, R0, R99, R52 ;  /* 0x00000063002d7223 */ /* 0x002fe20000010034 */
[----:B------:R-:W-:Y:S02]  /*b8f0*/  ISETP.GE.AND P1, PT, R72, R9, PT ;  /* 0x000000094800720c */ /* 0x000fe40003f26270 */
[-C--:B------:R-:W-:Y:S02]  /*b900*/  ISETP.GE.AND P6, PT, R76, R8.reuse, PT ;  /* 0x000000084c00720c */ /* 0x080fe40003fc6270 */
[----:B------:R-:W-:Y:S02]  /*b910*/  FSEL R45, R45, -INF , !P5 ;  /* 0xff8000002d2d7808 */ /* 0x000fe40006800000 */
[----:B------:R-:W-:Y:S01]  /*b920*/  I2F R77, R76 ;  /* 0x0000004c004d7306 */ /* 0x000fe20000201400 */
[----:B--2---:R-:W-:Y:S01]  /*b930*/  FFMA.FTZ R15, R0, R99, R54 ;  /* 0x00000063000f7223 */ /* 0x004fe20000010036 */
[----:B------:R-:W-:-:S02]  /*b940*/  ISETP.GE.AND P5, PT, R98, R8, PT ;  /* 0x000000086200720c */ /* 0x000fc40003fa6270 */
[----:B------:R-:W-:Y:S02]  /*b950*/  ISETP.GE.AND P2, PT, R76, R9, PT ;  /* 0x000000094c00720c */ /* 0x000fe40003f46270 */
[----:B------:R-:W-:Y:S02]  /*b960*/  FSEL R15, R15, -INF , !P0 ;  /* 0xff8000000f0f7808 */ /* 0x000fe40004000000 */
[----:B------:R-:W1:Y:S01]  /*b970*/  MUFU.TANH R36, R36 ;  /* 0x0000002400247308 */ /* 0x000e620000002400 */
[----:B---3--:R-:W-:Y:S01]  /*b980*/  FFMA.FTZ R18, R0, R101, R18 ;  /* 0x0000006500127223 */ /* 0x008fe20000010012 */
[----:B------:R-:W-:Y:S02]  /*b990*/  ISETP.GE.AND P0, PT, R98, R9, PT ;  /* 0x000000096200720c */ /* 0x000fe40003f06270 */
[----:B------:R-:W-:Y:S02]  /*b9a0*/  FSEL R133, R133, -INF , !P1 ;  /* 0xff80000085857808 */ /* 0x000fe40004800000 */
[----:B------:R-:W-:-:S02]  /*b9b0*/  FSEL R105, R105, -INF , !P5 ;  /* 0xff80000069697808 */ /* 0x000fc40006800000 */
[----:B------:R-:W2:Y:S01]  /*b9c0*/  MUFU.TANH R2, R38 ;  /* 0x0000002600027308 */ /* 0x000ea20000002400 */
[----:B------:R-:W-:Y:S02]  /*b9d0*/  FSEL R111, R18, -INF , !P0 ;  /* 0xff800000126f7808 */ /* 0x000fe40004000000 */
[-C--:B------:R-:W-:Y:S02]  /*b9e0*/  ISETP.GE.AND P1, PT, R100, R9.reuse, PT ;  /* 0x000000096400720c */ /* 0x080fe40003f26270 */
[C---:B------:R-:W-:Y:S02]  /*b9f0*/  ISETP.GE.AND P5, PT, R70.reuse, R8, PT ;  /* 0x000000084600720c */ /* 0x040fe40003fa6270 */
[----:B------:R-:W-:Y:S01]  /*ba00*/  ISETP.GE.AND P0, PT, R70, R9, PT ;  /* 0x000000094600720c */ /* 0x000fe20003f06270 */
[----:B------:R-:W-:Y:S01]  /*ba10*/  I2F R71, R70 ;  /* 0x0000004600477306 */ /* 0x000fe20000201400 */
[----:B-1----:R-:W-:-:S07]  /*ba20*/  FFMA.FTZ R36, R0, R77, R36 ;  /* 0x0000004d00247223 */ /* 0x002fce0000010024 */
[----:B------:R-:W1:Y:S01]  /*ba30*/  MUFU.TANH R22, R22 ;  /* 0x0000001600167308 */ /* 0x000e620000002400 */
[----:B--2---:R-:W-:-:S05]  /*ba40*/  FFMA.FTZ R2, R0, R77, R2 ;  /* 0x0000004d00027223 */ /* 0x004fca0000010002 */
[----:B------:R-:W-:Y:S01]  /*ba50*/  FSEL R94, R2, -INF , !P2 ;  /* 0xff800000025e7808 */ /* 0x000fe20005000000 */
[----:B------:R-:W-:Y:S01]  /*ba60*/  FFMA.FTZ R2, R0, R3, R78 ;  /* 0x0000000300027223 */ /* 0x000fe2000001004e */
[----:B------:R-:W2:Y:S01]  /*ba70*/  MUFU.TANH R14, R14 ;  /* 0x0000000e000e7308 */ /* 0x000ea20000002400 */
[----:B------:R-:W-:-:S07]  /*ba80*/  ISETP.GE.AND P2, PT, R5, R9, PT ;  /* 0x000000090500720c */ /* 0x000fce0003f46270 */
        /* <DEDUP_REMOVED lines=10> */
[----:B------:R-:W-:Y:S01]  /*bb30*/  I2F R25, R24 ;  /* 0x0000001800197306 */ /* 0x000fe20000201400 */
[----:B---3--:R-:W-:Y:S01]  /*bb40*/  FFMA.FTZ R6, R0, R71, R6 ;  /* 0x0000004700067223 */ /* 0x008fe20000010006 */
[----:B------:R-:W-:Y:S01]  /*bb50*/  BAR.SYNC.DEFER_BLOCKING 0x0 ;  /* 0x0000000000007b1d */ /* 0x000fe20000010000 */
[----:B------:R-:W-:-:S03]  /*bb60*/  ISETP.GE.AND P5, PT, R24, R8, PT ;  /* 0x000000081800720c */ /* 0x000fc60003fa6270 */
[----:B------:R-:W-:Y:S02]  /*bb70*/  FSEL R93, R6, -INF , !P0 ;  /* 0xff800000065d7808 */ /* 0x000fe40004000000 */
[----:B------:R-:W2:Y:S01]  /*bb80*/  MUFU.TANH R16, R81 ;  /* 0x0000005100107308 */ /* 0x000ea20000002400 */
[----:B-1----:R-:W-:Y:S01]  /*bb90*/  FFMA.FTZ R5, R0, R3, R79 ;  /* 0x0000000300057223 */ /* 0x002fe2000001004f */
[----:B------:R-:W-:-:S04]  /*bba0*/  ISETP.GE.AND P0, PT, R24, R9, PT ;  /* 0x000000091800720c */ /* 0x000fc80003f06270 */
[----:B------:R-:W-:Y:S02]  /*bbb0*/  FSEL R5, R5, -INF , !P2 ;  /* 0xff80000005057808 */ /* 0x000fe40005000000 */
[----:B------:R-:W1:Y:S08]  /*bbc0*/  MUFU.TANH R82, R82 ;  /* 0x0000005200527308 */ /* 0x000e700000002400 */
[----:B------:R-:W3:Y:S01]  /*bbd0*/  MUFU.TANH R83, R83 ;  /* 0x0000005300537308 */ /* 0x000ee20000002400 */
[----:B--2---:R-:W-:-:S05]  /*bbe0*/  FFMA.FTZ R16, R0, R25, R16 ;  /* 0x0000001900107223 */ /* 0x004fca0000010010 */
[----:B------:R-:W-:Y:S01]  /*bbf0*/  FSEL R130, R16, -INF , !P5 ;  /* 0xff80000010827808 */ /* 0x000fe20006800000 */
[----:B-1----:R-:W-:-:S05]  /*bc00*/  FFMA.FTZ R82, R0, R69, R82 ;  /* 0x0000004500527223 */ /* 0x002fca0000010052 */
[----:B------:R-:W-:Y:S01]  /*bc10*/  FSEL R92, R82, -INF , !P1 ;  /* 0xff800000525c7808 */ /* 0x000fe20004800000 */
[----:B---3--:R-:W-:-:S05]  /*bc20*/  FFMA.FTZ R35, R0, R25, R83 ;  /* 0x0000001900237223 */ /* 0x008fca0000010053 */
        /* <DEDUP_REMOVED lines=62> */
.L_x_5628:
[----:B------:R-:W-:-:S05]  /*c010*/  IMAD.MOV.U32 R25, RZ, RZ, c[0x0][0x198] ;  /* 0x00006600ff197624 */ /* 0x000fca00078e00ff */
[----:B------:R-:W-:-:S04]  /*c020*/  LEA R25, -R25, RZ, 0x6 ;  /* 0x000000ff19197211 */ /* 0x000fc800078e31ff */
[----:B------:R-:W-:Y:S02]  /*c030*/  SHF.R.S32.HI R39, RZ, 0x1f, R25 ;  /* 0x0000001fff277819 */ /* 0x000fe40000011419 */
.L_x_5629:
        /* <DEDUP_REMOVED lines=11> */
[C---:B------:R-:W-:Y:S01]  /*c0f0*/  LEA R124, P5, R25.reuse, R124, 0x1 ;  /* 0x0000007c197c7211 */ /* 0x040fe200078a08ff */
[----:B------:R-:W-:Y:S01]  /*c100*/  IMAD.MOV.U32 R31, RZ, RZ, c[0x0][0x19c] ;  /* 0x00006700ff1f7624 */ /* 0x000fe200078e00ff */
[----:B------:R-:W-:Y:S01]  /*c110*/  @P1 LEA.HI.X R47, R12, c[0x0][0x16c], R3, 0x1, P0 ;  /* 0x00005b000c2f1a11 */ /* 0x000fe200000f0c03 */
[C---:B------:R-:W-:Y:S01]  /*c120*/  @P6 IMAD.SHL.U32 R3, R6.reuse, 0x20, RZ ;  /* 0x0000002006036824 */ /* 0x040fe200078e00ff */
[----:B------:R-:W-:Y:S01]  /*c130*/  LEA.HI.X R123, R25, R123, R39, 0x1, P5 ;  /* 0x0000007b197b7211 */ /* 0x000fe200028f0c27 */
[----:B------:R-:W-:Y:S01]  /*c140*/  @P6 IMAD.MOV.U32 R30, RZ, RZ, R124 ;  /* 0x000000ffff1e6224 */ /* 0x000fe200078e007c */
[----:B------:R-:W-:-:S02]  /*c150*/  LEA R25, P5, R6, R25, 0x5 ;  /* 0x0000001906197211 */ /* 0x000fc400078a28ff */
[C-C-:B------:R-:W-:Y:S02]  /*c160*/  @P6 SHF.L.U64.HI R12, R6.reuse, 0x5, R31.reuse ;  /* 0x00000005060c6819 */ /* 0x140fe4000001021f */
[C---:B------:R-:W-:Y:S02]  /*c170*/  @P6 LEA R38, P0, R3.reuse, R124, 0x1 ;  /* 0x0000007c03266211 */ /* 0x040fe400078008ff */
[----:B------:R-:W-:Y:S02]  /*c180*/  LEA.HI.X R31, R6, R39, R31, 0x5, P5 ;  /* 0x00000027061f7211 */ /* 0x000fe400028f2c1f */
[----:B------:R-:W-:Y:S02]  /*c190*/  @P6 LEA.HI.X R39, R3, R123, R12, 0x1, P0 ;  /* 0x0000007b03276211 */ /* 0x000fe400000f0c0c */
[CC--:B------:R-:W-:Y:S02]  /*c1a0*/  @P2 IADD3 R3, P5, R25.reuse, R128.reuse, RZ ;  /* 0x0000008019032210 */ /* 0x0c0fe40007fbe0ff */
[----:B------:R-:W-:-:S03]  /*c1b0*/  @P1 IADD3 R25, P0, R25, R128, RZ ;  /* 0x0000008019191210 */ /* 0x000fc60007f1e0ff */
[--C-:B------:R-:W-:Y:S01]  /*c1c0*/  @P2 IMAD.X R6, R31, 0x1, R56.reuse, P5 ;  /* 0x000000011f062824 */ /* 0x100fe200028e0638 */
[----:B------:R-:W-:Y:S01]  /*c1d0*/  @P2 LEA R52, P5, R3, c[0x0][0x168], 0x1 ;  /* 0x00005a0003342a11 */ /* 0x000fe200078a08ff */
[----:B------:R-:W-:Y:S01]  /*c1e0*/  @P1 IMAD.X R56, R31, 0x1, R56, P0 ;  /* 0x000000011f381824 */ /* 0x000fe200000e0638 */
[----:B------:R-:W-:Y:S01]  /*c1f0*/  @P1 LEA R24, P0, R25, c[0x0][0x168], 0x1 ;  /* 0x00005a0019181a11 */ /* 0x000fe200078008ff */
[----:B------:R-:W-:Y:S01]  /*c200*/  @P6 IMAD.MOV.U32 R31, RZ, RZ, R123 ;  /* 0x000000ffff1f6224 */ /* 0x000fe200078e007b */
[----:B------:R-:W-:Y:S02]  /*c210*/  @P2 LEA.HI.X R53, R3, c[0x0][0x16c], R6, 0x1, P5 ;  /* 0x00005b0003352a11 */ /* 0x000fe400028f0c06 */
[----:B------:R-:W-:Y:S02]  /*c220*/  @P1 LEA.HI.X R25, R25, c[0x0][0x16c], R56, 0x1, P0 ;  /* 0x00005b0019191a11 */ /* 0x000fe400000f0c38 */
        /* <DEDUP_REMOVED lines=33> */
.L_x_5627:
        /* <DEDUP_REMOVED lines=25> */
[----:B------:R-:W-:Y:S02]  /*c5d0*/  FMNMX.FTZ R12, R110, R3, !PT ;  /* 0x000000036e0c7209 */ /* 0x000fe40007810000 */
        /* <DEDUP_REMOVED lines=8> */
[----:B------:R-:W-:Y:S02]  /*c660*/  MOV R129, R90 ;  /* 0x0000005a00817202 */ /* 0x000fe40000000f00 */
[----:B------:R-:W-:Y:S01]  /*c670*/  FMNMX.FTZ R6, R92, R25, !PT ;  /* 0x000000195c067209 */ /* 0x000fe20007810000 */
[----:B------:R-:W1:Y:S02]  /*c680*/  SHFL.BFLY PT, R12, R31, 0x2, 0x1f ;  /* 0x0c401f001f0c7f89 */ /* 0x000e6400000e0000 */
[----:B-1----:R-:W-:-:S02]  /*c690*/  FMNMX.FTZ R12, R31, R12, !PT ;  /* 0x0000000c1f0c7209 */ /* 0x002fc40007810000 */
        /* <DEDUP_REMOVED lines=18> */
[----:B------:R-:W2:Y:S01]  /*c7c0*/  MUFU.EX2 R98, R98 ;  /* 0x0000006200627308 */ /* 0x000ea20000000800 */
[----:B------:R-:W3:Y:S01]  /*c7d0*/  LDSM.16.MT88.4 R40, [R114+0x8000] ;  /* 0x008000007228783b */ /* 0x000ee20000004200 */
[--C-:B------:R-:W-:Y:S01]  /*c7e0*/  FFMA.FTZ R107, R107, c[0x0][0x23c], -R128.reuse ;  /* 0x00008f006b6b7a23 */ /* 0x100fe20000010880 */
[----:B-1----:R-:W-:Y:S01]  /*c7f0*/  FMNMX.FTZ R2, R6, R25, !PT ;  /* 0x0000001906027209 */ /* 0x002fe20007810000 */
[--C-:B------:R-:W-:Y:S02]  /*c800*/  FFMA.FTZ R106, R139, c[0x0][0x23c], -R128.reuse ;  /* 0x00008f008b6a7a23 */ /* 0x100fe40000010880 */
[--C-:B------:R-:W-:Y:S01]  /*c810*/  FFMA.FTZ R105, R105, c[0x0][0x23c], -R128.reuse ;  /* 0x00008f0069697a23 */ /* 0x100fe20000010880 */
[C---:B------:R-:W-:Y:S01]  /*c820*/  FSETP.NEU.FTZ.AND P0, PT, R2.reuse, -INF , PT ;  /* 0xff8000000200780b */ /* 0x040fe20003f1d000 */
[----:B------:R-:W-:Y:S01]  /*c830*/  FMUL.FTZ R96, R2, c[0x0][0x23c] ;  /* 0x00008f0002607a20 */ /* 0x000fe20000410000 */
[----:B------:R-:W-:Y:S01]  /*c840*/  MUFU.EX2 R97, R97 ;  /* 0x0000006100617308 */ /* 0x000fe20000000800 */
[----:B------:R-:W-:-:S02]  /*c850*/  FFMA.FTZ R102, R137, c[0x0][0x23c], -R128 ;  /* 0x00008f0089667a23 */ /* 0x000fc40000010880 */
[--C-:B------:R-:W-:Y:S01]  /*c860*/  FFMA.FTZ R109, R109, c[0x0][0x23c], -R128.reuse ;  /* 0x00008f006d6d7a23 */ /* 0x100fe20000010880 */
[----:B------:R-:W-:Y:S01]  /*c870*/  FSEL R96, R96, RZ, P0 ;  /* 0x000000ff60607208 */ /* 0x000fe20000000000 */
[----:B------:R-:W-:Y:S01]  /*c880*/  FFMA.FTZ R110, R110, c[0x0][0x23c], -R128 ;  /* 0x00008f006e6e7a23 */ /* 0x000fe20000010880 */
[----:B--2---:R-:W-:Y:S02]  /*c890*/  F2FP.BF16.PACK_AB R48, R98, R99 ;  /* 0x000000636230723e */ /* 0x004fe400000010ff */
[----:B------:R-:W1:Y:S01]  /*c8a0*/  MUFU.EX2 R32, R32 ;  /* 0x0000002000207308 */ /* 0x000e620000000800 */
[--C-:B------:R-:W-:Y:S02]  /*c8b0*/  FFMA.FTZ R95, R5, c[0x0][0x23c], -R96.reuse ;  /* 0x00008f00055f7a23 */ /* 0x100fe40000010860 */
[--C-:B------:R-:W-:Y:S02]  /*c8c0*/  FFMA.FTZ R100, R7, c[0x0][0x23c], -R96.reuse ;  /* 0x00008f0007647a23 */ /* 0x100fe40000010860 */
[----:B------:R-:W-:-:S02]  /*c8d0*/  FFMA.FTZ R34, R13, c[0x0][0x23c], -R96 ;  /* 0x00008f000d227a23 */ /* 0x000fc40000010860 */
[--C-:B------:R-:W-:Y:S01]  /*c8e0*/  FFMA.FTZ R33, R17, c[0x0][0x23c], -R96.reuse ;  /* 0x00008f0011217a23 */ /* 0x100fe20000010860 */
[----:B------:R-:W-:Y:S01]  /*c8f0*/  MUFU.EX2 R95, R95 ;  /* 0x0000005f005f7308 */ /* 0x000fe20000000800 */
[--C-:B------:R-:W-:Y:S02]  /*c900*/  FFMA.FTZ R25, R15, c[0x0][0x23c], -R96.reuse ;  /* 0x00008f000f197a23 */ /* 0x100fe40000010860 */
[----:B------:R-:W2:Y:S01]  /*c910*/  LDSM.16.MT88.4 R12, [R112+0x6400] ;  /* 0x00640000700c783b */ /* 0x000ea20000004200 */
[--C-:B------:R-:W-:Y:S02]  /*c920*/  FFMA.FTZ R30, R23, c[0x0][0x23c], -R96.reuse ;  /* 0x00008f00171e7a23 */ /* 0x100fe40000010860 */
[--C-:B------:R-:W-:Y:S01]  /*c930*/  FFMA.FTZ R29, R19, c[0x0][0x23c], -R96.reuse ;  /* 0x00008f00131d7a23 */ /* 0x100fe20000010860 */
[----:B------:R-:W-:Y:S01]  /*c940*/  LDSM.16.MT88.4 R20, [R114+0x7400] ;  /* 0x007400007214783b */ /* 0x000fe20000004200 */
[----:B------:R-:W4:Y:S01]  /*c950*/  MUFU.EX2 R100, R100 ;  /* 0x0000006400647308 */ /* 0x000f220000000800 */
[----:B-1----:R-:W-:Y:S01]  /*c960*/  F2FP.BF16.PACK_AB R50, R32, R97 ;  /* 0x000000612032723e */ /* 0x002fe200000010ff */
[--C-:B------:R-:W-:Y:S01]  /*c970*/  FFMA.FTZ R28, R37, c[0x0][0x23c], -R96.reuse ;  /* 0x00008f00251c7a23 */ /* 0x100fe20000010860 */
[----:B------:R-:W1:Y:S01]  /*c980*/  LDSM.16.MT88.4 R16, [R114+0x6400] ;  /* 0x006400007210783b */ /* 0x000e620000004200 */
[----:B------:R-:W-:-:S02]  /*c990*/  FFMA.FTZ R108, R133, c[0x0][0x23c], -R96 ;  /* 0x00008f00856c7a23 */ /* 0x000fc40000010860 */
[--C-:B------:R-:W-:Y:S02]  /*c9a0*/  FFMA.FTZ R103, R103, c[0x0][0x23c], -R96.reuse ;  /* 0x00008f0067677a23 */ /* 0x100fe40000010860 */
[----:B------:R-:W-:Y:S01]  /*c9b0*/  MUFU.EX2 R34, R34 ;  /* 0x0000002200227308 */ /* 0x000fe20000000800 */
[--C-:B------:R-:W-:Y:S02]  /*c9c0*/  FFMA.FTZ R104, R111, c[0x0][0x23c], -R96.reuse ;  /* 0x00008f006f687a23 */ /* 0x100fe40000010860 */
[----:B------:R-:W-:Y:S02]  /*c9d0*/  FFMA.FTZ R101, R101, c[0x0][0x23c], -R96 ;  /* 0x00008f0065657a23 */ /* 0x000fe40000010860 */
[--C-:B------:R-:W-:Y:S02]  /*c9e0*/  FFMA.FTZ R131, R131, c[0x0][0x23c], -R128.reuse ;  /* 0x00008f0083837a23 */ /* 0x100fe40000010880 */
[----:B------:R-:W-:Y:S01]  /*c9f0*/  FFMA.FTZ R128, R130, c[0x0][0x23c], -R128 ;  /* 0x00008f0082807a23 */ /* 0x000fe20000010880 */
[----:B------:R-:W5:Y:S01]  /*ca00*/  MUFU.EX2 R33, R33 ;  /* 0x0000002100217308 */ /* 0x000f620000000800 */
[----:B----4-:R-:W-:Y:S01]  /*ca10*/  F2FP.BF16.PACK_AB R49, R100, R95 ;  /* 0x0000005f6431723e */ /* 0x010fe200000010ff */
        /* <DEDUP_REMOVED lines=8> */
[----:B-----5:R-:W-:Y:S01]  /*caa0*/  F2FP.BF16.PACK_AB R51, R33, R34 ;  /* 0x000000222133723e */ /* 0x020fe200000010ff */
[----:B------:R-:W4:Y:S01]  /*cab0*/  MUFU.EX2 R26, R26 ;  /* 0x0000001a001a7308 */ /* 0x000f220000000800 */
[----:B------:R-:W-:-:S02]  /*cac0*/  FADD.FTZ R34, R34, R95 ;  /* 0x0000005f22227221 */ /* 0x000fc40000010000 */
[----:B------:R-:W-:Y:S02]  /*cad0*/  FADD.FTZ R32, R32, R97 ;  /* 0x0000006120207221 */ /* 0x000fe40000010000 */
        /* <DEDUP_REMOVED lines=10> */
[----:B------:R-:W-:Y:S02]  /*cb80*/  HMMA.16816.F32.BF16 R52, R48, R54, RZ ;  /* 0x000000363034723c */ /* 0x000fe400000418ff */
[----:B------:R-:W4:Y:S01]  /*cb90*/  MUFU.EX2 R29, R29 ;  /* 0x0000001d001d7308 */ /* 0x000f220000000800 */
[----:B-----5:R-:W-:Y:S01]  /*cba0*/  F2FP.BF16.PACK_AB R6, R24, R27 ;  /* 0x0000001b1806723e */ /* 0x020fe200000010ff */
[----:B------:R-:W-:-:S04]  /*cbb0*/  FADD.FTZ R27, R27, R26 ;  /* 0x0000001a1b1b7221 */ /* 0x000fc80000010000 */
[C---:B------:R-:W-:Y:S01]  /*cbc0*/  HMMA.16816.F32.BF16 R80, R48.reuse, R76, RZ ;  /* 0x0000004c3050723c */ /* 0x040fe200000418ff */
[----:B------:R-:W-:Y:S01]  /*cbd0*/  FADD.FTZ R24, R24, R27 ;  /* 0x0000001b18187221 */ /* 0x000fe20000010000 */
[----:B------:R-:W-:Y:S06]  /*cbe0*/  MUFU.EX2 R28, R28 ;  /* 0x0000001c001c7308 */ /* 0x000fec0000000800 */
[----:B------:R-:W-:Y:S02]  /*cbf0*/  HMMA.16816.F32.BF16 R64, R48, R60, RZ ;  /* 0x0000003c3040723c */ /* 0x000fe400000418ff */
[----:B------:R-:W5:Y:S01]  /*cc00*/  MUFU.EX2 R25, R25 ;  /* 0x0000001900197308 */ /* 0x000f620000000800 */
[----:B----4-:R-:W-:Y:S01]  /*cc10*/  F2FP.BF16.PACK_AB R5, R29, R30 ;  /* 0x0000001e1d05723e */ /* 0x010fe200000010ff */
[----:B------:R-:W-:-:S04]  /*cc20*/  FADD.FTZ R30, R30, R33 ;  /* 0x000000211e1e7221 */ /* 0x000fc80000010000 */
[C---:B---3--:R-:W-:Y:S01]  /*cc30*/  HMMA.16816.F32.BF16 R36, R48.reuse, R40, RZ ;  /* 0x000000283024723c */ /* 0x048fe200000418ff */
[----:B------:R-:W-:Y:S01]  /*cc40*/  FADD.FTZ R29, R29, R30 ;  /* 0x0000001e1d1d7221 */ /* 0x000fe20000010000 */
[----:B------:R-:W-:Y:S06]  /*cc50*/  MUFU.EX2 R107, R107 ;  /* 0x0000006b006b7308 */ /* 0x000fec0000000800 */
[----:B------:R-:W-:Y:S01]  /*cc60*/  HMMA.16816.F32.BF16 R76, R48, R78, RZ ;  /* 0x0000004e304c723c */ /* 0x000fe200000418ff */
[----:B-----5:R-:W-:Y:S01]  /*cc70*/  F2FP.BF16.PACK_AB R7, R25, R28 ;  /* 0x0000001c1907723e */ /* 0x020fe200000010ff */
[----:B------:R-:W3:Y:S01]  /*cc80*/  MUFU.EX2 R106, R106 ;  /* 0x0000006a006a7308 */ /* 0x000ee20000000800 */
        /* <DEDUP_REMOVED lines=9> */
[----:B------:R-:W-:Y:S02]  /*cd20*/  HMMA.16816.F32.BF16 R40, R48, R42, RZ ;  /* 0x0000002a3028723c */ /* 0x000fe400000418ff */
[----:B------:R-:W4:Y:S06]  /*cd30*/  MUFU.EX2 R103, R103 ;  /* 0x0000006700677308 */ /* 0x000f2c0000000800 */
[C---:B-1----:R-:W-:Y:S02]  /*cd40*/  HMMA.16816.F32.BF16 R80, R4.reuse, R16, R80 ;  /* 0x000000100450723c */ /* 0x042fe40000041850 */
[----:B------:R-:W-:Y:S06]  /*cd50*/  MUFU.EX2 R104, R104 ;  /* 0x0000006800687308 */ /* 0x000fec0000000800 */
[C---:B------:R-:W-:Y:S01]  /*cd60*/  HMMA.16816.F32.BF16 R76, R4.reuse, R18, R76 ;  /* 0x00000012044c723c */ /* 0x040fe2000004184c */
[----:B------:R-:W1:Y:S01]  /*cd70*/  LDSM.16.MT88.4 R16, [R114+0x8400] ;  /* 0x008400007210783b */ /* 0x000e620000004200 */
        /* <DEDUP_REMOVED lines=11> */
[C---:B-1----:R-:W-:Y:S02]  /*ce30*/  HMMA.16816.F32.BF16 R36, R4.reuse, R16, R36 ;  /* 0x000000100424723c */ /* 0x042fe40000041824 */
[----:B------:R-:W-:Y:S06]  /*ce40*/  MUFU.EX2 R94, R94 ;  /* 0x0000005e005e7308 */ /* 0x000fec0000000800 */
[----:B------:R-:W-:Y:S01]  /*ce50*/  HMMA.16816.F32.BF16 R40, R4, R18, R40 ;  /* 0x000000120428723c */ /* 0x000fe20000041828 */
[----:B------:R-:W-:Y:S01]  /*ce60*/  LDSM.16.MT88.4 R16, [R112+0x6c00] ;  /* 0x006c00007010783b */ /* 0x000fe20000004200 */
[----:B------:R-:W1:Y:S08]  /*ce70*/  MUFU.EX2 R93, R93 ;  /* 0x0000005d005d7308 */ /* 0x000e700000000800 */
        /* <DEDUP_REMOVED lines=9> */
[----:B---3--:R-:W-:Y:S01]  /*cf10*/  F2FP.BF16.PACK_AB R4, R106, R107 ;  /* 0x0000006b6a04723e */ /* 0x008fe200000010ff */
        /* <DEDUP_REMOVED lines=31> */
[C---:B-1----:R-:W-:Y:S01]  /*d110*/  F2FP.BF16.PACK_AB R5, R93.reuse, R94 ;  /* 0x0000005e5d05723e */ /* 0x042fe200000010ff */
        /* <DEDUP_REMOVED lines=88> */
.L_x_5631:
[----:B------:R-:W-:-:S05]  /*d6a0*/  IMAD.MOV.U32 R13, RZ, RZ, c[0x0][0x1a0] ;  /* 0x00006800ff0d7624 */ /* 0x000fca00078e00ff */
[----:B------:R-:W-:-:S04]  /*d6b0*/  LEA R13, -R13, RZ, 0x6 ;  /* 0x000000ff0d0d7211 */ /* 0x000fc800078e31ff */
[----:B------:R-:W-:Y:S02]  /*d6c0*/  SHF.R.S32.HI R5, RZ, 0x1f, R13 ;  /* 0x0000001fff057819 */ /* 0x000fe4000001140d */
.L_x_5632:
        /* <DEDUP_REMOVED lines=37> */
[----:B------:R-:W-:Y:S01]  /*d920*/  IMAD R86, R129, 0x40, R126 ;  /* 0x0000004081567824 */ /* 0x000fe200078e027e */
[----:B------:R-:W-:Y:S02]  /*d930*/  ISETP.GE.AND P0, PT, R87, 0x3, PT ;  /* 0x000000035700780c */ /* 0x000fe40003f06270 */
        /* <DEDUP_REMOVED lines=101> */
[----:B------:R-:W-:Y:S02]  /*df90*/  FMUL.FTZ R32, R32, c[0x0][0x2ec] ;  /* 0x0000bb0020207a20 */ /* 0x000fe40000410000 */
[----:B------:R-:W-:Y:S02]  /*dfa0*/  FMUL.FTZ R33, R33, c[0x0][0x2ec] ;  /* 0x0000bb0021217a20 */ /* 0x000fe40000410000 */
[----:B------:R-:W-:Y:S01]  /*dfb0*/  MUFU.TANH R133, R32 ;  /* 0x0000002000857308 */ /* 0x000fe20000002400 */
[----:B------:R-:W-:Y:S02]  /*dfc0*/  FMUL.FTZ R34, R34, c[0x0][0x2ec] ;  /* 0x0000bb0022227a20 */ /* 0x000fe40000410000 */
[----:B------:R-:W-:Y:S02]  /*dfd0*/  FMUL.FTZ R35, R35, c[0x0][0x2ec] ;  /* 0x0000bb0023237a20 */ /* 0x000fe40000410000 */
[----:B------:R-:W-:Y:S02]  /*dfe0*/  FMUL.FTZ R29, R29, c[0x0][0x2ec] ;  /* 0x0000bb001d1d7a20 */ /* 0x000fe40000410000 */
[----:B------:R-:W-:Y:S01]  /*dff0*/  FMUL.FTZ R28, R28, c[0x0][0x2ec] ;  /* 0x0000bb001c1c7a20 */ /* 0x000fe20000410000 */
[----:B------:R-:W-:Y:S01]  /*e000*/  MUFU.TANH R105, R33 ;  /* 0x0000002100697308 */ /* 0x000fe20000002400 */
[----:B------:R-:W-:-:S02]  /*e010*/  FMUL.FTZ R30, R30, c[0x0][0x2ec] ;  /* 0x0000bb001e1e7a20 */ /* 0x000fc40000410000 */
[----:B------:R-:W-:Y:S01]  /*e020*/  FMUL.FTZ R31, R31, c[0x0][0x2ec] ;  /* 0x0000bb001f1f7a20 */ /* 0x000fe20000410000 */
[C---:B-1----:R-:W-:Y:S01]  /*e030*/  HMMA.16816.F32.BF16 R16, R100.reuse, R98, R16 ;  /* 0x000000626410723c */ /* 0x042fe20000041810 */
[----:B------:R-:W-:Y:S02]  /*e040*/  FMUL.FTZ R25, R25, c[0x0][0x2ec] ;  /* 0x0000bb0019197a20 */ /* 0x000fe40000410000 */
[----:B------:R-:W-:Y:S01]  /*e050*/  FMUL.FTZ R27, R27, c[0x0][0x2ec] ;  /* 0x0000bb001b1b7a20 */ /* 0x000fe20000410000 */
[----:B------:R-:W-:Y:S01]  /*e060*/  MUFU.TANH R149, R34 ;  /* 0x0000002200957308 */ /* 0x000fe20000002400 */
[----:B------:R-:W-:Y:S02]  /*e070*/  FMUL.FTZ R24, R24, c[0x0][0x2ec] ;  /* 0x0000bb0018187a20 */ /* 0x000fe40000410000 */
[----:B------:R-:W-:Y:S01]  /*e080*/  FMUL.FTZ R26, R26, c[0x0][0x2ec] ;  /* 0x0000bb001a1a7a20 */ /* 0x000fe20000410000 */
[C---:B------:R-:W-:Y:S04]  /*e090*/  HMMA.16816.F32.BF16 R20, R100.reuse, R96, R20 ;  /* 0x000000606414723c */ /* 0x040fe80000041814 */
[----:B------:R-:W-:Y:S04]  /*e0a0*/  MUFU.TANH R97, R25 ;  /* 0x0000001900617308 */ /* 0x000fe80000002400 */
[C---:B--2---:R-:W-:Y:S04]  /*e0b0*/  HMMA.16816.F32.BF16 R12, R100.reuse, R92, R12 ;  /* 0x0000005c640c723c */ /* 0x044fe8000004180c */
[----:B------:R-:W-:Y:S03]  /*e0c0*/  MUFU.TANH R111, R28 ;  /* 0x0000001c006f7308 */ /* 0x000fe60000002400 */
[----:B------:R-:W-:Y:S01]  /*e0d0*/  FMUL.FTZ R93, R88, c[0x0][0x2ec] ;  /* 0x0000bb00585d7a20 */ /* 0x000fe20000410000 */
[----:B------:R-:W-:Y:S01]  /*e0e0*/  IADD3 R92, R86, 0x1, RZ ;  /* 0x00000001565c7810 */ /* 0x000fe20007ffe0ff */
[----:B------:R-:W-:Y:S01]  /*e0f0*/  FMUL.FTZ R88, R89, c[0x0][0x2ec] ;  /* 0x0000bb0059587a20 */ /* 0x000fe20000410000 */
[----:B------:R-:W-:Y:S01]  /*e100*/  HMMA.16816.F32.BF16 R4, R100, R94, R4 ;  /* 0x0000005e6404723c */ /* 0x000fe20000041804 */
[----:B------:R-:W-:Y:S01]  /*e110*/  FMUL.FTZ R89, R90, c[0x0][0x2ec] ;  /* 0x0000bb005a597a20 */ /* 0x000fe20000410000 */
[----:B------:R-:W-:Y:S01]  /*e120*/  I2F R95, R92 ;  /* 0x0000005c005f7306 */ /* 0x000fe20000201400 */
[----:B------:R-:W-:Y:S01]  /*e130*/  FMUL.FTZ R90, R91, c[0x0][0x2ec] ;  /* 0x0000bb005b5a7a20 */ /* 0x000fe20000410000 */
[----:B------:R-:W-:Y:S01]  /*e140*/  ISETP.GE.AND P5, PT, R92, R8, PT ;  /* 0x000000085c00720c */ /* 0x000fe20003fa6270 */
[----:B------:R-:W-:Y:S01]  /*e150*/  FMUL.FTZ R16, R16, c[0x0][0x2ec] ;  /* 0x0000bb0010107a20 */ /* 0x000fe20000410000 */
[----:B------:R-:W-:Y:S01]  /*e160*/  ISETP.GE.AND P1, PT, R92, R9, PT ;  /* 0x000000095c00720c */ /* 0x000fe20003f26270 */
[----:B------:R-:W-:-:S02]  /*e170*/  FMUL.FTZ R20, R20, c[0x0][0x2ec] ;  /* 0x0000bb0014147a20 */ /* 0x000fc40000410000 */
[----:B------:R-:W-:Y:S01]  /*e180*/  FMUL.FTZ R23, R23, c[0x0][0x2ec] ;  /* 0x0000bb0017177a20 */ /* 0x000fe20000410000 */
[----:B------:R-:W1:Y:S01]  /*e190*/  MUFU.TANH R88, R88 ;  /* 0x0000005800587308 */ /* 0x000e620000002400 */
[----:B------:R-:W-:Y:S02]  /*e1a0*/  FMUL.FTZ R19, R19, c[0x0][0x2ec] ;  /* 0x0000bb0013137a20 */ /* 0x000fe40000410000 */
[----:B------:R-:W-:Y:S02]  /*e1b0*/  FMUL.FTZ R18, R18, c[0x0][0x2ec] ;  /* 0x0000bb0012127a20 */ /* 0x000fe40000410000 */
[----:B------:R-:W-:Y:S01]  /*e1c0*/  FMUL.FTZ R107, R12, c[0x0][0x2ec] ;  /* 0x0000bb000c6b7a20 */ /* 0x000fe20000410000 */
[----:B------:R-:W-:Y:S01]  /*e1d0*/  IADD3 R12, R86, 0x8, RZ ;  /* 0x00000008560c7810 */ /* 0x000fe20007ffe0ff */
[----:B------:R-:W-:Y:S01]  /*e1e0*/  FMUL.FTZ R21, R21, c[0x0][0x2ec] ;  /* 0x0000bb0015157a20 */ /* 0x000fe20000410000 */
[----:B------:R-:W-:Y:S01]  /*e1f0*/  MUFU.TANH R109, R16 ;  /* 0x00000010006d7308 */ /* 0x000fe20000002400 */
[----:B------:R-:W-:Y:S01]  /*e200*/  FMUL.FTZ R17, R17, c[0x0][0x2ec] ;  /* 0x0000bb0011117a20 */ /* 0x000fe20000410000 */
[----:B------:R-:W-:Y:S01]  /*e210*/  ISETP.GE.AND P2, PT, R12, R8, PT ;  /* 0x000000080c00720c */ /* 0x000fe20003f46270 */
[----:B------:R-:W-:Y:S01]  /*e220*/  FMUL.FTZ R14, R14, c[0x0][0x2ec] ;  /* 0x0000bb000e0e7a20 */ /* 0x000fe20000410000 */
[----:B------:R-:W-:Y:S01]  /*e230*/  ISETP.GE.AND P6, PT, R12, R9, PT ;  /* 0x000000090c00720c */ /* 0x000fe20003fc6270 */
[----:B------:R-:W-:-:S02]  /*e240*/  FMUL.FTZ R22, R22, c[0x0][0x2ec] ;  /* 0x0000bb0016167a20 */ /* 0x000fc40000410000 */
[----:B------:R-:W-:Y:S01]  /*e250*/  FMUL.FTZ R15, R15, c[0x0][0x2ec] ;  /* 0x0000bb000f0f7a20 */ /* 0x000fe20000410000 */
[----:B------:R-:W-:Y:S01]  /*e260*/  MUFU.TANH R90, R90 ;  /* 0x0000005a005a7308 */ /* 0x000fe20000002400 */
[----:B-1----:R-:W-:Y:S02]  /*e270*/  FFMA.FTZ R25, R0, R95, R88 ;  /* 0x0000005f00197223 */ /* 0x002fe40000010058 */
[----:B------:R-:W-:Y:S02]  /*e280*/  FMUL.FTZ R6, R6, c[0x0][0x2ec] ;  /* 0x0000bb0006067a20 */ /* 0x000fe40000410000 */
[----:B------:R-:W-:Y:S01]  /*e290*/  FMUL.FTZ R5, R5, c[0x0][0x2ec] ;  /* 0x0000bb0005057a20 */ /* 0x000fe20000410000 */
[----:B------:R-:W-:Y:S01]  /*e2a0*/  FSEL R25, R25, -INF , !P5 ;  /* 0xff80000019197808 */ /* 0x000fe20006800000 */
[----:B------:R-:W-:Y:S01]  /*e2b0*/  FMUL.FTZ R7, R7, c[0x0][0x2ec] ;  /* 0x0000bb0007077a20 */ /* 0x000fe20000410000 */
[----:B------:R1:W2:Y:S08]  /*e2c0*/  I2F R16, R12 ;  /* 0x0000000c00107306 */ /* 0x0002b00000201400 */
[----:B------:R3:W-:Y:S08]  /*e2d0*/  MUFU.TANH R137, R20 ;  /* 0x0000001400897308 */ /* 0x0007f00000002400 */
[----:B------:R-:W-:Y:S01]  /*e2e0*/  MUFU.TANH R101, R29 ;  /* 0x0000001d00657308 */ /* 0x000fe20000002400 */
[----:B-1----:R-:W-:-:S02]  /*e2f0*/  IADD3 R12, R86, 0x10, RZ ;  /* 0x00000010560c7810 */ /* 0x002fc40007ffe0ff */
[----:B---3--:R-:W-:-:S05]  /*e300*/  IADD3 R20, R86, 0x9, RZ ;  /* 0x0000000956147810 */ /* 0x008fca0007ffe0ff */
[----:B------:R1:W-:Y:S01]  /*e310*/  MUFU.TANH R91, R27 ;  /* 0x0000001b005b7308 */ /* 0x0003e20000002400 */
[C---:B------:R-:W-:Y:S02]  /*e320*/  ISETP.GE.AND P4, PT, R20.reuse, R8, PT ;  /* 0x000000081400720c */ /* 0x040fe40003f86270 */
[----:B------:R-:W-:-:S05]  /*e330*/  ISETP.GE.AND P5, PT, R20, R9, PT ;  /* 0x000000091400720c */ /* 0x000fca0003fa6270 */
[----:B------:R2:W-:Y:S08]  /*e340*/  MUFU.TANH R33, R23 ;  /* 0x0000001700217308 */ /* 0x0005f00000002400 */
[----:B------:R3:W-:Y:S01]  /*e350*/  MUFU.TANH R29, R19 ;  /* 0x00000013001d7308 */ /* 0x0007e20000002400 */
[----:B-1----:R-:W-:-:S07]  /*e360*/  FMUL.FTZ R27, R13, c[0x0][0x2ec] ;  /* 0x0000bb000d1b7a20 */ /* 0x002fce0000410000 */
[----:B------:R1:W-:Y:S01]  /*e370*/  I2F R13, R20 ;  /* 0x00000014000d7306 */ /* 0x0003e20000201400 */
[----:B--2---:R-:W-:-:S05]  /*e380*/  FFMA.FTZ R23, R0, R16, R133 ;  /* 0x0000001000177223 */ /* 0x004fca0000010085 */
[----:B------:R-:W-:Y:S01]  /*e390*/  FSEL R23, R23, -INF , !P2 ;  /* 0xff80000017177808 */ /* 0x000fe20005000000 */
[----:B---3--:R-:W-:Y:S01]  /*e3a0*/  FFMA.FTZ R19, R0, R95, R90 ;  /* 0x0000005f00137223 */ /* 0x008fe2000001005a */
[----:B------:R-:W-:Y:S01]  /*e3b0*/  MUFU.TANH R143, R18 ;  /* 0x00000012008f7308 */ /* 0x000fe20000002400 */
[----:B------:R-:W-:Y:S01]  /*e3c0*/  ISETP.GE.AND P2, PT, R12, R9, PT ;  /* 0x000000090c00720c */ /* 0x000fe20003f46270 */
[----:B------:R-:W-:Y:S02]  /*e3d0*/  FMUL.FTZ R95, R4, c[0x0][0x2ec] ;  /* 0x0000bb00045f7a20 */ /* 0x000fe40000410000 */
[----:B------:R-:W-:Y:S02]  /*e3e0*/  FSEL R19, R19, -INF , !P1 ;  /* 0xff80000013137808 */ /* 0x000fe40004800000 */
[----:B------:R-:W-:Y:S02]  /*e3f0*/  ISETP.GE.AND P1, PT, R12, R8, PT ;  /* 0x000000080c00720c */ /* 0x000fe40003f26270 */
[----:B-1----:R-:W-:Y:S01]  /*e400*/  IADD3 R20, R86, 0x11, RZ ;  /* 0x0000001156147810 */ /* 0x002fe20007ffe0ff */
[----:B------:R-:W-:Y:S08]  /*e410*/  MUFU.TANH R103, R35 ;  /* 0x0000002300677308 */ /* 0x000ff00000002400 */
[----:B------:R-:W1:Y:S08]  /*e420*/  I2F R18, R12 ;  /* 0x0000000c00127306 */ /* 0x000e700000201400 */
[----:B------:R-:W2:Y:S08]  /*e430*/  MUFU.TANH R147, R30 ;  /* 0x0000001e00937308 */ /* 0x000eb00000002400 */
[----:B------:R-:W3:Y:S01]  /*e440*/  I2F R12, R20 ;  /* 0x00000014000c7306 */ /* 0x000ee20000201400 */
[----:B-1----:R-:W-:-:S05]  /*e450*/  FFMA.FTZ R133, R0, R18, R111 ;  /* 0x0000001200857223 */ /* 0x002fca000001006f */
[----:B------:R-:W-:Y:S02]  /*e460*/  FSEL R133, R133, -INF , !P1 ;  /* 0xff80000085857808 */ /* 0x000fe40004800000 */
[----:B------:R-:W1:Y:S01]  /*e470*/  MUFU.TANH R99, R31 ;  /* 0x0000001f00637308 */ /* 0x000e620000002400 */
[----:B--2---:R-:W-:Y:S01]  /*e480*/  FFMA.FTZ R111, R0, R18, R147 ;  /* 0x00000012006f7223 */ /* 0x004fe20000010093 */
[----:B------:R-:W-:-:S04]  /*e490*/  IADD3 R18, R86, 0x20, RZ ;  /* 0x0000002056127810 */ /* 0x000fc80007ffe0ff */
[----:B------:R-:W-:Y:S02]  /*e4a0*/  FSEL R111, R111, -INF , !P2 ;  /* 0xff8000006f6f7808 */ /* 0x000fe40005000000 */
[----:B------:R2:W-:Y:S01]  /*e4b0*/  MUFU.TANH R35, R21 ;  /* 0x0000001500237308 */ /* 0x0005e20000002400 */
[----:B---3--:R-:W-:-:S07]  /*e4c0*/  FFMA.FTZ R101, R0, R12, R101 ;  /* 0x0000000c00657223 */ /* 0x008fce0000010065 */
[----:B------:R3:W-:Y:S01]  /*e4d0*/  MUFU.TANH R31, R17 ;  /* 0x00000011001f7308 */ /* 0x0007e20000002400 */
[C---:B-1----:R-:W-:Y:S02]  /*e4e0*/  FFMA.FTZ R99, R0.reuse, R12, R99 ;  /* 0x0000000c00637223 */ /* 0x042fe40000010063 */
[----:B--2---:R-:W-:-:S05]  /*e4f0*/  FFMA.FTZ R21, R0, R13, R105 ;  /* 0x0000000d00157223 */ /* 0x004fca0000010069 */
[----:B------:R1:W-:Y:S01]  /*e500*/  MUFU.TANH R87, R14 ;  /* 0x0000000e00577308 */ /* 0x0003e20000002400 */
[----:B------:R-:W-:Y:S01]  /*e510*/  FFMA.FTZ R13, R0, R13, R103 ;  /* 0x0000000d000d7223 */ /* 0x000fe20000010067 */
[----:B------:R-:W-:Y:S02]  /*e520*/  FSEL R21, R21, -INF , !P4 ;  /* 0xff80000015157808 */ /* 0x000fe40006000000 */
[----:B------:R-:W-:Y:S01]  /*e530*/  ISETP.GE.AND P4, PT, R20, R9, PT ;  /* 0x000000091400720c */ /* 0x000fe20003f86270 */
[----:B---3--:R-:W-:-:S03]  /*e540*/  FFMA.FTZ R17, R0, R16, R149 ;  /* 0x0000001000117223 */ /* 0x008fc60000010095 */
[----:B------:R-:W-:Y:S01]  /*e550*/  MUFU.TANH R139, R24 ;  /* 0x00000018008b7308 */ /* 0x000fe20000002400 */
[----:B------:R-:W-:Y:S02]  /*e560*/  FSEL R13, R13, -INF , !P5 ;  /* 0xff8000000d0d7808 */ /* 0x000fe40006800000 */
[----:B------:R-:W-:Y:S02]  /*e570*/  FSEL R153, R99, -INF , !P4 ;  /* 0xff80000063997808 */ /* 0x000fe40006000000 */
[----:B------:R-:W-:Y:S02]  /*e580*/  FSEL R17, R17, -INF , !P6 ;  /* 0xff80000011117808 */ /* 0x000fe40007000000 */
[----:B------:R-:W-:Y:S01]  /*e590*/  ISETP.GE.AND P6, PT, R20, R8, PT ;  /* 0x000000081400720c */ /* 0x000fe20003fc6270 */
[----:B------:R-:W-:Y:S01]  /*e5a0*/  MUFU.TANH R145, R26 ;  /* 0x0000001a00917308 */ /* 0x000fe20000002400 */
[C---:B-1----:R-:W-:Y:S02]  /*e5b0*/  IADD3 R14, R86.reuse, 0x18, RZ ;  /* 0x00000018560e7810 */ /* 0x042fe40007ffe0ff */
[----:B------:R-:W-:-:S02]  /*e5c0*/  IADD3 R20, R86, 0x19, RZ ;  /* 0x0000001956147810 */ /* 0x000fc40007ffe0ff */
[CC--:B------:R-:W-:Y:S02]  /*e5d0*/  ISETP.GE.AND P5, PT, R14.reuse, R8.reuse, PT ;  /* 0x000000080e00720c */ /* 0x0c0fe40003fa6270 */
[-C--:B------:R-:W-:Y:S01]  /*e5e0*/  ISETP.GE.AND P1, PT, R14, R9.reuse, PT ;  /* 0x000000090e00720c */ /* 0x080fe20003f26270 */
[----:B------:R-:W1:Y:S01]  /*e5f0*/  I2F R16, R14 ;  /* 0x0000000e00107306 */ /* 0x000e620000201400 */
[----:B------:R-:W-:Y:S02]  /*e600*/  FSEL R157, R101, -INF , !P6 ;  /* 0xff800000659d7808 */ /* 0x000fe40007000000 */
[CC--:B------:R-:W-:Y:S02]  /*e610*/  ISETP.GE.AND P2, PT, R20.reuse, R8.reuse, PT ;  /* 0x000000081400720c */ /* 0x0c0fe40003f46270 */
[----:B------:R-:W-:Y:S02]  /*e620*/  ISETP.GE.AND P6, PT, R20, R9, PT ;  /* 0x000000091400720c */ /* 0x000fe40003fc6270 */
[----:B------:R-:W-:Y:S01]  /*e630*/  ISETP.GE.AND P4, PT, R18, R8, PT ;  /* 0x000000081200720c */ /* 0x000fe20003f86270 */
[----:B------:R2:W3:Y:S08]  /*e640*/  I2F R14, R20 ;  /* 0x00000014000e7306 */ /* 0x0004f00000201400 */
[----:B------:R-:W4:Y:S01]  /*e650*/  I2F R12, R18 ;  /* 0x00000012000c7306 */ /* 0x000f220000201400 */
[----:B-1----:R-:W-:-:S02]  /*e660*/  FFMA.FTZ R139, R0, R16, R139 ;  /* 0x00000010008b7223 */ /* 0x002fc4000001008b */
[----:B------:R-:W-:Y:S01]  /*e670*/  FFMA.FTZ R145, R0, R16, R145 ;  /* 0x0000001000917223 */ /* 0x000fe20000010091 */
[C---:B------:R-:W-:Y:S02]  /*e680*/  IADD3 R16, R86.reuse, 0x28, RZ ;  /* 0x0000002856107810 */ /* 0x040fe40007ffe0ff */
[----:B------:R-:W-:Y:S02]  /*e690*/  FSEL R155, R139, -INF , !P5 ;  /* 0xff8000008b9b7808 */ /* 0x000fe40006800000 */
[----:B--2---:R-:W-:Y:S01]  /*e6a0*/  IADD3 R20, R86, 0x21, RZ ;  /* 0x0000002156147810 */ /* 0x004fe20007ffe0ff */
[----:B------:R-:W1:Y:S01]  /*e6b0*/  MUFU.TANH R141, R22 ;  /* 0x00000016008d7308 */ /* 0x000e620000002400 */
[-C--:B---3--:R-:W-:Y:S01]  /*e6c0*/  FFMA.FTZ R97, R0, R14.reuse, R97 ;  /* 0x0000000e00617223 */ /* 0x088fe20000010061 */
[----:B------:R-:W-:Y:S01]  /*e6d0*/  ISETP.GE.AND P5, PT, R18, R9, PT ;  /* 0x000000091200720c */ /* 0x000fe20003fa6270 */
[----:B------:R-:W-:Y:S01]  /*e6e0*/  FFMA.FTZ R91, R0, R14, R91 ;  /* 0x0000000e005b7223 */ /* 0x000fe2000001005b */
[----:B------:R-:W-:-:S02]  /*e6f0*/  FSEL R151, R145, -INF , !P1 ;  /* 0xff80000091977808 */ /* 0x000fc40004800000 */
[----:B------:R-:W-:Y:S01]  /*e700*/  ISETP.GE.AND P1, PT, R20, R8, PT ;  /* 0x000000081400720c */ /* 0x000fe20003f26270 */
[----:B----4-:R-:W-:Y:S01]  /*e710*/  FFMA.FTZ R18, R0, R12, R137 ;  /* 0x0000000c00127223 */ /* 0x010fe20000010089 */
[----:B------:R-:W2:Y:S01]  /*e720*/  I2F R4, R20 ;  /* 0x0000001400047306 */ /* 0x000ea20000201400 */
[----:B------:R-:W-:Y:S02]  /*e730*/  FSEL R101, R91, -INF , !P6 ;  /* 0xff8000005b657808 */ /* 0x000fe40007000000 */
[----:B------:R-:W-:Y:S02]  /*e740*/  ISETP.GE.AND P6, PT, R16, R8, PT ;  /* 0x000000081000720c */ /* 0x000fe40003fc6270 */
[----:B------:R-:W-:Y:S02]  /*e750*/  FSEL R103, R97, -INF , !P2 ;  /* 0xff80000061677808 */ /* 0x000fe40005000000 */
[----:B------:R-:W-:Y:S01]  /*e760*/  ISETP.GE.AND P2, PT, R20, R9, PT ;  /* 0x000000091400720c */ /* 0x000fe20003f46270 */
[----:B------:R-:W3:Y:S01]  /*e770*/  I2F R14, R16 ;  /* 0x00000010000e7306 */ /* 0x000ee20000201400 */
[----:B-1----:R-:W-:Y:S01]  /*e780*/  FFMA.FTZ R137, R0, R12, R141 ;  /* 0x0000000c00897223 */ /* 0x002fe2000001008d */
[----:B------:R-:W-:-:S02]  /*e790*/  FSEL R141, R18, -INF , !P4 ;  /* 0xff800000128d7808 */ /* 0x000fc40006000000 */
[----:B------:R-:W-:Y:S02]  /*e7a0*/  IADD3 R18, R86, 0x29, RZ ;  /* 0x0000002956127810 */ /* 0x000fe40007ffe0ff */
[----:B------:R-:W-:Y:S01]  /*e7b0*/  FSEL R137, R137, -INF , !P5 ;  /* 0xff80000089897808 */ /* 0x000fe20006800000 */
[----:B--2---:R-:W-:Y:S01]  /*e7c0*/  FFMA.FTZ R35, R0, R4, R35 ;  /* 0x0000000400237223 */ /* 0x004fe20000010023 */
[----:B------:R-:W1:Y:S01]  /*e7d0*/  I2F R12, R18 ;  /* 0x00000012000c7306 */ /* 0x000e620000201400 */
[----:B------:R-:W-:Y:S01]  /*e7e0*/  ISETP.GE.AND P5, PT, R18, R8, PT ;  /* 0x000000081200720c */ /* 0x000fe20003fa6270 */
[----:B------:R-:W-:Y:S01]  /*e7f0*/  FFMA.FTZ R145, R0, R4, R33 ;  /* 0x0000000400917223 */ /* 0x000fe20000010021 */
[-C--:B------:R-:W-:Y:S02]  /*e800*/  ISETP.GE.AND P4, PT, R16, R9.reuse, PT ;  /* 0x000000091000720c */ /* 0x080fe40003f86270 */
[----:B------:R-:W-:Y:S02]  /*e810*/  FSEL R139, R35, -INF , !P1 ;  /* 0xff800000238b7808 */ /* 0x000fe40004800000 */
[----:B------:R-:W-:Y:S01]  /*e820*/  ISETP.GE.AND P1, PT, R18, R9, PT ;  /* 0x000000091200720c */ /* 0x000fe20003f26270 */
[CC--:B---3--:R-:W-:Y:S01]  /*e830*/  FFMA.FTZ R109, R0.reuse, R14.reuse, R109 ;  /* 0x0000000e006d7223 */ /* 0x0c8fe2000001006d */
[----:B------:R-:W-:Y:S01]  /*e840*/  MUFU.TANH R27, R27 ;  /* 0x0000001b001b7308 */ /* 0x000fe20000002400 */
[----:B------:R-:W-:Y:S01]  /*e850*/  FFMA.FTZ R143, R0, R14, R143 ;  /* 0x0000000e008f7223 */ /* 0x000fe2000001008f */
[----:B------:R-:W-:-:S02]  /*e860*/  IADD3 R16, R86, 0x30, RZ ;  /* 0x0000003056107810 */ /* 0x000fc40007ffe0ff */
[----:B------:R-:W-:Y:S02]  /*e870*/  FSEL R145, R145, -INF , !P2 ;  /* 0xff80000091917808 */ /* 0x000fe40005000000 */
[----:B------:R-:W-:Y:S01]  /*e880*/  FSEL R149, R109, -INF , !P6 ;  /* 0xff8000006d957808 */ /* 0x000fe20007000000 */
[----:B-1----:R-:W-:Y:S01]  /*e890*/  FFMA.FTZ R31, R0, R12, R31 ;  /* 0x0000000c001f7223 */ /* 0x002fe2000001001f */
[----:B------:R-:W-:Y:S01]  /*e8a0*/  IADD3 R18, R86, 0x31, RZ ;  /* 0x0000003156127810 */ /* 0x000fe20007ffe0ff */
[----:B------:R-:W-:Y:S01]  /*e8b0*/  MUFU.TANH R15, R15 ;  /* 0x0000000f000f7308 */ /* 0x000fe20000002400 */
[----:B------:R-:W-:Y:S01]  /*e8c0*/  ISETP.GE.AND P2, PT, R16, R8, PT ;  /* 0x000000081000720c */ /* 0x000fe20003f46270 */
[----:B------:R-:W-:Y:S01]  /*e8d0*/  FFMA.FTZ R29, R0, R12, R29 ;  /* 0x0000000c001d7223 */ /* 0x000fe2000001001d */
[----:B------:R-:W-:Y:S02]  /*e8e0*/  ISETP.GE.AND P6, PT, R16, R9, PT ;  /* 0x000000091000720c */ /* 0x000fe40003fc6270 */
[----:B------:R-:W-:-:S02]  /*e8f0*/  FSEL R143, R143, -INF , !P4 ;  /* 0xff8000008f8f7808 */ /* 0x000fc40006000000 */
[----:B------:R-:W-:Y:S01]  /*e900*/  FSEL R147, R31, -INF , !P5 ;  /* 0xff8000001f937808 */ /* 0x000fe20006800000 */
[----:B------:R-:W1:Y:S01]  /*e910*/  I2F R14, R18 ;  /* 0x00000012000e7306 */ /* 0x000e620000201400 */
[----:B------:R-:W-:Y:S02]  /*e920*/  FSEL R105, R29, -INF , !P1 ;  /* 0xff8000001d697808 */ /* 0x000fe40004800000 */
[C---:B------:R-:W-:Y:S02]  /*e930*/  ISETP.GE.AND P4, PT, R18.reuse, R8, PT ;  /* 0x000000081200720c */ /* 0x040fe40003f86270 */
[----:B------:R-:W-:-:S03]  /*e940*/  ISETP.GE.AND P5, PT, R18, R9, PT ;  /* 0x000000091200720c */ /* 0x000fc60003fa6270 */
[----:B------:R-:W-:Y:S08]  /*e950*/  MUFU.TANH R107, R107 ;  /* 0x0000006b006b7308 */ /* 0x000ff00000002400 */
[----:B------:R2:W3:Y:S01]  /*e960*/  I2F R4, R16 ;  /* 0x0000001000047306 */ /* 0x0004e20000201400 */
[CC--:B-1----:R-:W-:Y:S02]  /*e970*/  FFMA.FTZ R27, R0.reuse, R14.reuse, R27 ;  /* 0x0000000e001b7223 */ /* 0x0c2fe4000001001b */
[----:B------:R-:W-:Y:S01]  /*e980*/  FFMA.FTZ R15, R0, R14, R15 ;  /* 0x0000000e000f7223 */ /* 0x000fe2000001000f */
[----:B------:R-:W-:-:S04]  /*e990*/  IADD3 R14, R86, 0x39, RZ ;  /* 0x00000039560e7810 */ /* 0x000fc80007ffe0ff */
[----:B------:R-:W-:Y:S01]  /*e9a0*/  MUFU.TANH R33, R6 ;  /* 0x0000000600217308 */ /* 0x000fe20000002400 */
[----:B------:R-:W-:Y:S02]  /*e9b0*/  FSEL R88, R15, -INF , !P5 ;  /* 0xff8000000f587808 */ /* 0x000fe40006800000 */
[----:B------:R-:W-:Y:S02]  /*e9c0*/  ISETP.GE.AND P5, PT, R14, R8, PT ;  /* 0x000000080e00720c */ /* 0x000fe40003fa6270 */
[----:B--2---:R-:W-:-:S03]  /*e9d0*/  IADD3 R16, R86, 0x38, RZ ;  /* 0x0000003856107810 */ /* 0x004fc60007ffe0ff */
[----:B------:R-:W-:Y:S01]  /*e9e0*/  MUFU.TANH R95, R95 ;  /* 0x0000005f005f7308 */ /* 0x000fe20000002400 */
[CC--:B---3--:R-:W-:Y:S01]  /*e9f0*/  FFMA.FTZ R106, R0.reuse, R4.reuse, R107 ;  /* 0x00000004006a7223 */ /* 0x0c8fe2000001006b */
[----:B------:R-:W-:Y:S01]  /*ea00*/  FSEL R107, R27, -INF , !P4 ;  /* 0xff8000001b6b7808 */ /* 0x000fe20006000000 */
[----:B------:R-:W-:Y:S01]  /*ea10*/  FFMA.FTZ R87, R0, R4, R87 ;  /* 0x0000000400577223 */ /* 0x000fe20000010057 */
[-C--:B------:R-:W-:Y:S02]  /*ea20*/  ISETP.GE.AND P1, PT, R16, R8.reuse, PT ;  /* 0x000000081000720c */ /* 0x080fe40003f26270 */
[----:B------:R-:W-:Y:S02]  /*ea30*/  FSEL R106, R106, -INF , !P2 ;  /* 0xff8000006a6a7808 */ /* 0x000fe40005000000 */
[----:B------:R-:W1:Y:S01]  /*ea40*/  I2F R6, R16 ;  /* 0x0000001000067306 */ /* 0x000e620000201400 */
[----:B------:R-:W-:Y:S02]  /*ea50*/  FSEL R97, R87, -INF , !P6 ;  /* 0xff80000057617808 */ /* 0x000fe40007000000 */
[----:B------:R-:W-:-:S02]  /*ea60*/  ISETP.GE.AND P6, PT, R86, R8, PT ;  /* 0x000000085600720c */ /* 0x000fc40003fc6270 */
[-C--:B------:R-:W-:Y:S02]  /*ea70*/  ISETP.GE.AND P2, PT, R16, R9.reuse, PT ;  /* 0x000000091000720c */ /* 0x080fe40003f46270 */
[----:B------:R-:W-:Y:S01]  /*ea80*/  ISETP.GE.AND P4, PT, R86, R9, PT ;  /* 0x000000095600720c */ /* 0x000fe20003f86270 */
[----:B------:R-:W-:Y:S08]  /*ea90*/  MUFU.TANH R93, R93 ;  /* 0x0000005d005d7308 */ /* 0x000ff00000002400 */
[----:B------:R-:W2:Y:S01]  /*eaa0*/  I2F R12, R86 ;  /* 0x00000056000c7306 */ /* 0x000ea20000201400 */
[----:B-1----:R-:W-:-:S02]  /*eab0*/  FFMA.FTZ R95, R0, R6, R95 ;  /* 0x00000006005f7223 */ /* 0x002fc4000001005f */
[----:B------:R-:W-:-:S03]  /*eac0*/  FFMA.FTZ R33, R0, R6, R33 ;  /* 0x0000000600217223 */ /* 0x000fc60000010021 */
[----:B------:R-:W-:Y:S02]  /*ead0*/  FSEL R108, R95, -INF , !P1 ;  /* 0xff8000005f6c7808 */ /* 0x000fe40004800000 */
[----:B------:R-:W1:Y:S01]  /*eae0*/  MUFU.TANH R89, R89 ;  /* 0x0000005900597308 */ /* 0x000e620000002400 */
[----:B------:R-:W-:Y:S01]  /*eaf0*/  BAR.SYNC.DEFER_BLOCKING 0x0 ;  /* 0x0000000000007b1d */ /* 0x000fe20000010000 */
[----:B------:R-:W-:Y:S02]  /*eb00*/  ISETP.GE.AND P1, PT, R14, R9, PT ;  /* 0x000000090e00720c */ /* 0x000fe40003f26270 */
[----:B------:R-:W-:-:S04]  /*eb10*/  FSEL R95, R33, -INF , !P2 ;  /* 0xff800000215f7808 */ /* 0x000fc80005000000 */
[----:B------:R-:W-:Y:S01]  /*eb20*/  MUFU.TANH R5, R5 ;  /* 0x0000000500057308 */ /* 0x000fe20000002400 */
[----:B--2---:R-:W-:-:S07]  /*eb30*/  FFMA.FTZ R93, R0, R12, R93 ;  /* 0x0000000c005d7223 */ /* 0x004fce000001005d */
[----:B------:R-:W-:Y:S01]  /*eb40*/  MUFU.TANH R7, R7 ;  /* 0x0000000700077308 */ /* 0x000fe20000002400 */
[----:B-1----:R-:W-:-:S07]  /*eb50*/  FFMA.FTZ R89, R0, R12, R89 ;  /* 0x0000000c00597223 */ /* 0x002fce0000010059 */
[----:B------:R-:W1:Y:S02]  /*eb60*/  I2F R4, R14 ;  /* 0x0000000e00047306 */ /* 0x000e640000201400 */
[CC--:B-1----:R-:W-:Y:S01]  /*eb70*/  FFMA.FTZ R109, R0.reuse, R4.reuse, R5 ;  /* 0x00000004006d7223 */ /* 0x0c2fe20000010005 */
        /* <DEDUP_REMOVED lines=12> */
[----:B------:R-:W-:-:S04]  /*ec40*/  LOP3.LUT R7, R7, c[0x0][0x2d0], RZ, 0x3c, !PT ;  /* 0x0000b40007077a12 */ /* 0x000fc800078e3cff */
[----:B------:R-:W-:Y:S01]  /*ec50*/  ISETP.GE.AND P2, PT, R7, RZ, PT ;  /* 0x000000ff0700720c */ /* 0x000fe20003f46270 */
[----:B-1----:R-:W1:Y:S02]  /*ec60*/  MUFU.RCP R14, R8 ;  /* 0x00000008000e7308 */ /* 0x002e640000001000 */
[----:B-1----:R-:W-:Y:S02]  /*ec70*/  IADD3 R14, R14, 0xffffffe, RZ ;  /* 0x0ffffffe0e0e7810 */ /* 0x002fe40007ffe0ff */
[----:B------:R-:W-:-:S04]  /*ec80*/  IABS R8, R16 ;  /* 0x0000001000087213 */ /* 0x000fc80000000000 */
[----:B------:R-:W1:Y:S01]  /*ec90*/  F2I.FTZ.U32.TRUNC.NTZ R15, R14 ;  /* 0x0000000e000f7305 */ /* 0x000e62000021f000 */
[----:B------:R-:W-:-:S04]  /*eca0*/  LOP3.LUT R16, R16, c[0x0][0x2d0], RZ, 0x3c, !PT ;  /* 0x0000b40010107a12 */ /* 0x000fc800078e3cff */
[----:B------:R-:W-:Y:S01]  /*ecb0*/  ISETP.GE.AND P0, PT, R16, RZ, PT ;  /* 0x000000ff1000720c */ /* 0x000fe20003f06270 */
        /* <DEDUP_REMOVED lines=45> */
.L_x_5634:
[----:B------:R-:W-:-:S05]  /*ef90*/  IMAD.MOV.U32 R8, RZ, RZ, c[0x0][0x198] ;  /* 0x00006600ff087624 */ /* 0x000fca00078e00ff */
[----:B------:R-:W-:-:S04]  /*efa0*/  LEA R8, -R8, RZ, 0x6 ;  /* 0x000000ff08087211 */ /* 0x000fc800078e31ff */
[----:B------:R-:W-:Y:S02]  /*efb0*/  SHF.R.S32.HI R7, RZ, 0x1f, R8 ;  /* 0x0000001fff077819 */ /* 0x000fe40000011408 */
.L_x_5635:
        /* <DEDUP_REMOVED lines=52> */
.L_x_5633:
[----:B-1----:R-:W-:Y:S01]  /*f300*/  FMNMX.FTZ R8, R3, R4, !PT ;  /* 0x0000000403087209 */ /* 0x002fe20007810000 */
        /* <DEDUP_REMOVED lines=50> */
[----:B------:R-:W1:Y:S01]  /*f630*/  LDSM.16.MT88.4 R24, [R114+0x7000] ;  /* 0x007000007218783b */ /* 0x000e620000004200 */
[----:B------:R-:W-:Y:S01]  /*f640*/  FFMA.FTZ R91, R23, c[0x0][0x23c], -R130 ;  /* 0x00008f00175b7a23 */ /* 0x000fe20000010882 */
[----:B------:R-:W-:Y:S01]  /*f650*/  MUFU.EX2 R99, R99 ;  /* 0x0000006300637308 */ /* 0x000fe20000000800 */
[----:B------:R-:W-:Y:S01]  /*f660*/  FADD.FTZ R4, R3, -R4 ;  /* 0x8000000403047221 */ /* 0x000fe20000010000 */
[----:B------:R-:W-:Y:S01]  /*f670*/  FSEL R3, R87, RZ, P0 ;  /* 0x000000ff57037208 */ /* 0x000fe20000000000 */
[----:B------:R-:W-:Y:S02]  /*f680*/  FFMA.FTZ R86, R21, c[0x0][0x23c], -R130 ;  /* 0x00008f0015567a23 */ /* 0x000fe40000010882 */
[----:B------:R-:W-:-:S02]  /*f690*/  FMUL.FTZ R100, R4, c[0x0][0x23c] ;  /* 0x00008f0004647a20 */ /* 0x000fc40000410000 */
[----:B------:R-:W-:Y:S01]  /*f6a0*/  FADD.FTZ R3, R2, -R3 ;  /* 0x8000000302037221 */ /* 0x000fe20000010000 */
[----:B------:R-:W-:Y:S01]  /*f6b0*/  MUFU.EX2 R90, R90 ;  /* 0x0000005a005a7308 */ /* 0x000fe20000000800 */
[--C-:B------:R-:W-:Y:S02]  /*f6c0*/  FFMA.FTZ R89, R5, c[0x0][0x23c], -R98.reuse ;  /* 0x00008f0005597a23 */ /* 0x100fe40000010862 */
[----:B------:R-:W-:Y:S02]  /*f6d0*/  FMUL.FTZ R96, R3, c[0x0][0x23c] ;  /* 0x00008f0003607a20 */ /* 0x000fe40000410000 */
[--C-:B------:R-:W-:Y:S02]  /*f6e0*/  FFMA.FTZ R94, R19, c[0x0][0x23c], -R98.reuse ;  /* 0x00008f00135e7a23 */ /* 0x100fe40000010862 */
[--C-:B------:R-:W-:Y:S01]  /*f6f0*/  FFMA.FTZ R3, R17, c[0x0][0x23c], -R98.reuse ;  /* 0x00008f0011037a23 */ /* 0x100fe20000010862 */
[----:B------:R-:W2:Y:S01]  /*f700*/  MUFU.EX2 R100, R100 ;  /* 0x0000006400647308 */ /* 0x000ea20000000800 */
[----:B------:R-:W-:Y:S01]  /*f710*/  FFMA.FTZ R2, R13, c[0x0][0x23c], -R98 ;  /* 0x00008f000d027a23 */ /* 0x000fe20000010862 */
[----:B------:R-:W-:Y:S01]  /*f720*/  LDSM.16.MT88.4 R16, [R112+0x6000] ;  /* 0x006000007010783b */ /* 0x000fe20000004200 */
[----:B------:R-:W-:-:S02]  /*f730*/  FFMA.FTZ R133, R133, c[0x0][0x23c], -R130 ;  /* 0x00008f0085857a23 */ /* 0x000fc40000010882 */
[--C-:B------:R-:W-:Y:S02]  /*f740*/  FFMA.FTZ R128, R157, c[0x0][0x23c], -R130.reuse ;  /* 0x00008f009d807a23 */ /* 0x100fe40000010882 */
[--C-:B------:R-:W-:Y:S01]  /*f750*/  FFMA.FTZ R104, R155, c[0x0][0x23c], -R130.reuse ;  /* 0x00008f009b687a23 */ /* 0x100fe20000010882 */
[----:B------:R-:W3:Y:S01]  /*f760*/  MUFU.EX2 R96, R96 ;  /* 0x0000006000607308 */ /* 0x000ee20000000800 */
[----:B------:R-:W-:Y:S02]  /*f770*/  FFMA.FTZ R103, R103, c[0x0][0x23c], -R130 ;  /* 0x00008f0067677a23 */ /* 0x000fe40000010882 */
[--C-:B------:R-:W-:Y:S02]  /*f780*/  FFMA.FTZ R111, R111, c[0x0][0x23c], -R98.reuse ;  /* 0x00008f006f6f7a23 */ /* 0x100fe40000010862 */
[--C-:B------:R-:W-:Y:S02]  /*f790*/  FFMA.FTZ R110, R153, c[0x0][0x23c], -R98.reuse ;  /* 0x00008f00996e7a23 */ /* 0x100fe40000010862 */
[----:B------:R-:W-:Y:S01]  /*f7a0*/  FFMA.FTZ R102, R151, c[0x0][0x23c], -R98 ;  /* 0x00008f0097667a23 */ /* 0x000fe20000010862 */
[----:B------:R-:W-:Y:S01]  /*f7b0*/  MUFU.EX2 R91, R91 ;  /* 0x0000005b005b7308 */ /* 0x000fe20000000800 */
[----:B--2---:R-:W-:-:S02]  /*f7c0*/  FMUL.FTZ R28, R56, R100 ;  /* 0x00000064381c7220 */ /* 0x004fc40000410000 */
[-C--:B------:R-:W-:Y:S02]  /*f7d0*/  FMUL.FTZ R29, R57, R100.reuse ;  /* 0x00000064391d7220 */ /* 0x080fe40000410000 */
[-C--:B------:R-:W-:Y:S01]  /*f7e0*/  FMUL.FTZ R4, R80, R100.reuse ;  /* 0x0000006450047220 */ /* 0x080fe20000410000 */
[----:B------:R-:W-:Y:S01]  /*f7f0*/  F2FP.BF16.PACK_AB R80, R90, R99 ;  /* 0x000000635a50723e */ /* 0x000fe200000010ff */
[----:B------:R-:W-:Y:S01]  /*f800*/  FMUL.FTZ R5, R81, R100 ;  /* 0x0000006451057220 */ /* 0x000fe20000410000 */
[----:B------:R-:W2:Y:S01]  /*f810*/  MUFU.EX2 R86, R86 ;  /* 0x0000005600567308 */ /* 0x000ea20000000800 */
[-C--:B---3--:R-:W-:Y:S02]  /*f820*/  FMUL.FTZ R30, R58, R96.reuse ;  /* 0x000000603a1e7220 */ /* 0x088fe40000410000 */
[-C--:B------:R-:W-:Y:S02]  /*f830*/  FMUL.FTZ R31, R59, R96.reuse ;  /* 0x000000603b1f7220 */ /* 0x080fe40000410000 */
[----:B------:R-:W3:Y:S01]  /*f840*/  LDSM.16.MT88.4 R56, [R114+0x8000] ;  /* 0x008000007238783b */ /* 0x000ee20000004200 */
[----:B------:R-:W-:-:S02]  /*f850*/  FMUL.FTZ R6, R82, R96 ;  /* 0x0000006052067220 */ /* 0x000fc40000410000 */
[----:B------:R-:W-:Y:S01]  /*f860*/  MUFU.EX2 R89, R89 ;  /* 0x0000005900597308 */ /* 0x000fe20000000800 */
[----:B------:R-:W-:Y:S02]  /*f870*/  FMUL.FTZ R7, R83, R96 ;  /* 0x0000006053077220 */ /* 0x000fe40000410000 */
[-C--:B------:R-:W-:Y:S02]  /*f880*/  FMUL.FTZ R52, R52, R100.reuse ;  /* 0x0000006434347220 */ /* 0x080fe40000410000 */
[----:B------:R-:W-:Y:S02]  /*f890*/  FMUL.FTZ R53, R53, R100 ;  /* 0x0000006435357220 */ /* 0x000fe40000410000 */
[-C--:B------:R-:W-:Y:S01]  /*f8a0*/  FMUL.FTZ R54, R54, R96.reuse ;  /* 0x0000006036367220 */ /* 0x080fe20000410000 */
[----:B------:R-:W4:Y:S01]  /*f8b0*/  MUFU.EX2 R94, R94 ;  /* 0x0000005e005e7308 */ /* 0x000f220000000800 */
[----:B--2---:R-:W-:Y:S01]  /*f8c0*/  F2FP.BF16.PACK_AB R82, R86, R91 ;  /* 0x0000005b5652723e */ /* 0x004fe200000010ff */
        /* <DEDUP_REMOVED lines=8> */
[----:B------:R-:W2:Y:S01]  /*f950*/  MUFU.EX2 R2, R2 ;  /* 0x0000000200027308 */ /* 0x000ea20000000800 */
[----:B----4-:R-:W-:Y:S01]  /*f960*/  F2FP.BF16.PACK_AB R81, R94, R89 ;  /* 0x000000595e51723e */ /* 0x010fe200000010ff */
[----:B------:R-:W-:-:S02]  /*f970*/  FMUL.FTZ R62, R62, R96 ;  /* 0x000000603e3e7220 */ /* 0x000fc40000410000 */
[----:B------:R-:W-:Y:S02]  /*f980*/  FMUL.FTZ R63, R63, R96 ;  /* 0x000000603f3f7220 */ /* 0x000fe40000410000 */
[-C--:B------:R-:W-:Y:S02]  /*f990*/  FMUL.FTZ R36, R36, R100.reuse ;  /* 0x0000006424247220 */ /* 0x080fe40000410000 */
[----:B------:R-:W-:Y:S01]  /*f9a0*/  FMUL.FTZ R37, R37, R100 ;  /* 0x0000006425257220 */ /* 0x000fe20000410000 */
[----:B------:R-:W-:Y:S01]  /*f9b0*/  MUFU.EX2 R133, R133 ;  /* 0x0000008500857308 */ /* 0x000fe20000000800 */
[-C--:B------:R-:W-:Y:S02]  /*f9c0*/  FMUL.FTZ R38, R38, R96.reuse ;  /* 0x0000006026267220 */ /* 0x080fe40000410000 */
[----:B------:R-:W-:Y:S02]  /*f9d0*/  FMUL.FTZ R39, R39, R96 ;  /* 0x0000006027277220 */ /* 0x000fe40000410000 */
[-C--:B------:R-:W-:Y:S01]  /*f9e0*/  FMUL.FTZ R40, R40, R100.reuse ;  /* 0x0000006428287220 */ /* 0x080fe20000410000 */
[----:B--2---:R-:W-:Y:S01]  /*f9f0*/  F2FP.BF16.PACK_AB R83, R2, R3 ;  /* 0x000000030253723e */ /* 0x004fe200000010ff */
[----:B------:R-:W-:Y:S01]  /*fa00*/  FMUL.FTZ R41, R41, R100 ;  /* 0x0000006429297220 */ /* 0x000fe20000410000 */
[----:B------:R-:W2:Y:S01]  /*fa10*/  MUFU.EX2 R128, R128 ;  /* 0x0000008000807308 */ /* 0x000ea20000000800 */
[----:B------:R-:W-:-:S02]  /*fa20*/  FMUL.FTZ R42, R42, R96 ;  /* 0x000000602a2a7220 */ /* 0x000fc40000410000 */
[----:B------:R-:W-:Y:S02]  /*fa30*/  FMUL.FTZ R43, R43, R96 ;  /* 0x000000602b2b7220 */ /* 0x000fe40000410000 */
[C---:B------:R-:W-:Y:S01]  /*fa40*/  HMMA.16816.F32.BF16 R28, R80.reuse, R32, R28 ;  /* 0x00000020501c723c */ /* 0x040fe2000004181c */
[-C--:B------:R-:W-:Y:S02]  /*fa50*/  FMUL.FTZ R12, R72, R100.reuse ;  /* 0x00000064480c7220 */ /* 0x080fe40000410000 */
[----:B------:R-:W-:Y:S01]  /*fa60*/  FMUL.FTZ R13, R73, R100 ;  /* 0x00000064490d7220 */ /* 0x000fe20000410000 */
[----:B------:R-:W-:Y:S01]  /*fa70*/  MUFU.EX2 R104, R104 ;  /* 0x0000006800687308 */ /* 0x000fe20000000800 */
[-C--:B------:R-:W-:Y:S02]  /*fa80*/  FMUL.FTZ R14, R74, R96.reuse ;  /* 0x000000604a0e7220 */ /* 0x080fe40000410000 */
[----:B------:R-:W-:Y:S01]  /*fa90*/  FMUL.FTZ R15, R75, R96 ;  /* 0x000000604b0f7220 */ /* 0x000fe20000410000 */
[----:B------:R-:W-:Y:S01]  /*faa0*/  HMMA.16816.F32.BF16 R32, R80, R34, R52 ;  /* 0x000000225020723c */ /* 0x000fe20000041834 */
[----:B------:R-:W4:Y:S01]  /*fab0*/  LDSM.16.MT88.4 R52, [R112+0x8000] ;  /* 0x008000007034783b */ /* 0x000f220000004200 */
[----:B------:R-:W-:-:S02]  /*fac0*/  FMUL.FTZ R76, R76, R100 ;  /* 0x000000644c4c7220 */ /* 0x000fc40000410000 */
[----:B------:R-:W-:Y:S01]  /*fad0*/  FMUL.FTZ R77, R77, R100 ;  /* 0x000000644d4d7220 */ /* 0x000fe20000410000 */
[----:B------:R-:W-:Y:S01]  /*fae0*/  MUFU.EX2 R103, R103 ;  /* 0x0000006700677308 */ /* 0x000fe20000000800 */
[-C--:B------:R-:W-:Y:S02]  /*faf0*/  FMUL.FTZ R78, R78, R96.reuse ;  /* 0x000000604e4e7220 */ /* 0x080fe40000410000 */
[C---:B-1----:R-:W-:Y:S01]  /*fb00*/  HMMA.16816.F32.BF16 R20, R80.reuse, R24, R20 ;  /* 0x000000185014723c */ /* 0x042fe20000041814 */
[----:B------:R-:W-:Y:S02]  /*fb10*/  FMUL.FTZ R79, R79, R96 ;  /* 0x000000604f4f7220 */ /* 0x000fe40000410000 */
[-C--:B------:R-:W-:Y:S02]  /*fb20*/  FMUL.FTZ R68, R68, R100.reuse ;  /* 0x0000006444447220 */ /* 0x080fe40000410000 */
[----:B------:R-:W-:Y:S01]  /*fb30*/  FMUL.FTZ R69, R69, R100 ;  /* 0x0000006445457220 */ /* 0x000fe20000410000 */
[----:B------:R-:W-:Y:S01]  /*fb40*/  MUFU.EX2 R111, R111 ;  /* 0x0000006f006f7308 */ /* 0x000fe20000000800 */
[-C--:B------:R-:W-:Y:S01]  /*fb50*/  FMUL.FTZ R70, R70, R96.reuse ;  /* 0x0000006046467220 */ /* 0x080fe20000410000 */
[----:B------:R-:W-:Y:S01]  /*fb60*/  HMMA.16816.F32.BF16 R24, R80, R26, R60 ;  /* 0x0000001a5018723c */ /* 0x000fe2000004183c */
[----:B------:R-:W1:Y:S01]  /*fb70*/  LDSM.16.MT88.4 R60, [R114+0x6400] ;  /* 0x00640000723c783b */ /* 0x000e620000004200 */
[----:B------:R-:W-:-:S02]  /*fb80*/  FMUL.FTZ R71, R71, R96 ;  /* 0x0000006047477220 */ /* 0x000fc40000410000 */
[----:B------:R-:W-:Y:S02]  /*fb90*/  FFMA.FTZ R101, R101, c[0x0][0x23c], -R98 ;  /* 0x00008f0065657a23 */ /* 0x000fe40000010862 */
[----:B------:R-:W5:Y:S01]  /*fba0*/  MUFU.EX2 R110, R110 ;  /* 0x0000006e006e7308 */ /* 0x000f620000000800 */
[-C--:B------:R-:W-:Y:S01]  /*fbb0*/  FMUL.FTZ R44, R44, R100.reuse ;  /* 0x000000642c2c7220 */ /* 0x080fe20000410000 */
[C---:B---3--:R-:W-:Y:S01]  /*fbc0*/  HMMA.16816.F32.BF16 R36, R80.reuse, R56, R36 ;  /* 0x000000385024723c */ /* 0x048fe20000041824 */
[----:B------:R-:W-:Y:S02]  /*fbd0*/  FMUL.FTZ R45, R45, R100 ;  /* 0x000000642d2d7220 */ /* 0x000fe40000410000 */
        /* <DEDUP_REMOVED lines=8> */
[----:B------:R-:W1:Y:S01]  /*fc60*/  MUFU.EX2 R101, R101 ;  /* 0x0000006500657308 */ /* 0x000e620000000800 */
[----:B------:R-:W-:Y:S01]  /*fc70*/  FMUL.FTZ R51, R51, R96 ;  /* 0x0000006033337220 */ /* 0x000fe20000410000 */
[C---:B------:R-:W-:Y:S01]  /*fc80*/  HMMA.16816.F32.BF16 R4, R80.reuse, R8, R4 ;  /* 0x000000085004723c */ /* 0x040fe20000041804 */
[--C-:B------:R-:W-:Y:S02]  /*fc90*/  FFMA.FTZ R138, R141, c[0x0][0x23c], -R130.reuse ;  /* 0x00008f008d8a7a23 */ /* 0x100fe40000010882 */
[----:B------:R-:W-:Y:S02]  /*fca0*/  FFMA.FTZ R141, R139, c[0x0][0x23c], -R130 ;  /* 0x00008f008b8d7a23 */ /* 0x000fe40000010882 */
[----:B------:R-:W-:Y:S02]  /*fcb0*/  FFMA.FTZ R142, R137, c[0x0][0x23c], -R98 ;  /* 0x00008f00898e7a23 */ /* 0x000fe40000010862 */
[--C-:B------:R-:W-:Y:S01]  /*fcc0*/  FFMA.FTZ R132, R149, c[0x0][0x23c], -R130.reuse ;  /* 0x00008f0095847a23 */ /* 0x100fe20000010882 */
[----:B------:R-:W-:Y:S01]  /*fcd0*/  HMMA.16816.F32.BF16 R12, R80, R16, R12 ;  /* 0x00000010500c723c */ /* 0x000fe2000004180c */
[----:B------:R-:W-:Y:S01]  /*fce0*/  FFMA.FTZ R139, R147, c[0x0][0x23c], -R130 ;  /* 0x00008f00938b7a23 */ /* 0x000fe20000010882 */
[----:B------:R-:W-:Y:S01]  /*fcf0*/  MUFU.EX2 R138, R138 ;  /* 0x0000008a008a7308 */ /* 0x000fe20000000800 */
[----:B------:R-:W-:-:S02]  /*fd00*/  FFMA.FTZ R145, R145, c[0x0][0x23c], -R98 ;  /* 0x00008f0091917a23 */ /* 0x000fc40000010862 */
[--C-:B------:R-:W-:Y:S02]  /*fd10*/  FFMA.FTZ R137, R143, c[0x0][0x23c], -R98.reuse ;  /* 0x00008f008f897a23 */ /* 0x100fe40000010862 */
[----:B------:R-:W-:Y:S01]  /*fd20*/  FFMA.FTZ R140, R105, c[0x0][0x23c], -R98 ;  /* 0x00008f00698c7a23 */ /* 0x000fe20000010862 */
[C---:B------:R-:W-:Y:S01]  /*fd30*/  HMMA.16816.F32.BF16 R8, R80.reuse, R10, R76 ;  /* 0x0000000a5008723c */ /* 0x040fe2000004184c */
[----:B------:R-:W-:Y:S01]  /*fd40*/  LDSM.16.MT88.4 R76, [R114+0x6c00] ;  /* 0x006c0000724c783b */ /* 0x000fe20000004200 */
[----:B------:R-:W-:Y:S01]  /*fd50*/  MUFU.EX2 R141, R141 ;  /* 0x0000008d008d7308 */ /* 0x000fe20000000800 */
[--C-:B------:R-:W-:Y:S02]  /*fd60*/  FFMA.FTZ R64, R106, c[0x0][0x23c], -R130.reuse ;  /* 0x00008f006a407a23 */ /* 0x100fe40000010882 */
[--C-:B------:R-:W-:Y:S02]  /*fd70*/  FFMA.FTZ R105, R108, c[0x0][0x23c], -R130.reuse ;  /* 0x00008f006c697a23 */ /* 0x100fe40000010882 */
[--C-:B------:R-:W-:Y:S01]  /*fd80*/  FFMA.FTZ R106, R107, c[0x0][0x23c], -R130.reuse ;  /* 0x00008f006b6a7a23 */ /* 0x100fe20000010882 */
[----:B------:R-:W-:Y:S01]  /*fd90*/  HMMA.16816.F32.BF16 R16, R80, R18, R68 ;  /* 0x000000125010723c */ /* 0x000fe20000041844 */
[----:B------:R-:W-:Y:S01]  /*fda0*/  FFMA.FTZ R108, R109, c[0x0][0x23c], -R130 ;  /* 0x00008f006d6c7a23 */ /* 0x000fe20000010882 */
[----:B------:R-:W-:Y:S01]  /*fdb0*/  MUFU.EX2 R132, R132 ;  /* 0x0000008400847308 */ /* 0x000fe20000000800 */
[--C-:B------:R-:W-:Y:S01]  /*fdc0*/  FFMA.FTZ R97, R97, c[0x0][0x23c], -R98.reuse ;  /* 0x00008f0061617a23 */ /* 0x100fe20000010862 */
[----:B------:R-:W-:Y:S01]  /*fdd0*/  LDSM.16.MT88.4 R68, [R112+0x6c00] ;  /* 0x006c00007044783b */ /* 0x000fe20000004200 */
[----:B------:R-:W-:-:S02]  /*fde0*/  FFMA.FTZ R130, R88, c[0x0][0x23c], -R98 ;  /* 0x00008f0058827a23 */ /* 0x000fc40000010862 */
[--C-:B------:R-:W-:Y:S01]  /*fdf0*/  FFMA.FTZ R95, R95, c[0x0][0x23c], -R98.reuse ;  /* 0x00008f005f5f7a23 */ /* 0x100fe20000010862 */
[C---:B----4-:R-:W-:Y:S01]  /*fe00*/  HMMA.16816.F32.BF16 R44, R80.reuse, R52, R44 ;  /* 0x00000034502c723c */ /* 0x050fe2000004182c */
[----:B------:R-:W-:Y:S01]  /*fe10*/  FFMA.FTZ R98, R93, c[0x0][0x23c], -R98 ;  /* 0x00008f005d627a23 */ /* 0x000fe20000010862 */
[----:B------:R-:W-:Y:S01]  /*fe20*/  MUFU.EX2 R139, R139 ;  /* 0x0000008b008b7308 */ /* 0x000fe20000000800 */
[----:B------:R-:W-:Y:S02]  /*fe30*/  FFMA.FTZ R99, R131, R100, R99 ;  /* 0x0000006483637223 */ /* 0x000fe40000010063 */
[----:B------:R-:W-:Y:S02]  /*fe40*/  FFMA.FTZ R89, R134, R96, R89 ;  /* 0x0000006086597223 */ /* 0x000fe40000010059 */
[----:B--2---:R-:W-:Y:S01]  /*fe50*/  F2FP.BF16.PACK_AB R52, R128, R133 ;  /* 0x000000858034723e */ /* 0x004fe200000010ff */
[----:B------:R-:W-:Y:S01]  /*fe60*/  HMMA.16816.F32.BF16 R48, R80, R54, R48 ;  /* 0x000000365030723c */ /* 0x000fe20000041830 */
[----:B-----5:R-:W-:Y:S01]  /*fe70*/  F2FP.BF16.PACK_AB R53, R110, R111 ;  /* 0x0000006f6e35723e */ /* 0x020fe200000010ff */
[----:B------:R-:W-:Y:S01]  /*fe80*/  MUFU.EX2 R142, R142 ;  /* 0x0000008e008e7308 */ /* 0x000fe20000000800 */
        /* <DEDUP_REMOVED lines=14> */
[----:B------:R-:W1:Y:S01]  /*ff70*/  LDSM.16.MT88.4 R60, [R114+0x7400] ;  /* 0x00740000723c783b */ /* 0x000e620000004200 */
[----:B------:R-:W-:Y:S01]  /*ff80*/  MUFU.EX2 R140, R140 ;  /* 0x0000008c008c7308 */ /* 0x000fe20000000800 */
[----:B------:R-:W-:Y:S01]  /*ff90*/  FADD.FTZ R104, R104, R3 ;  /* 0x0000000368687221 */ /* 0x000fe20000010000 */
[----:B------:R-:W-:-:S03]  /*ffa0*/  MOV R3, R92 ;  /* 0x0000005c00037202 */ /* 0x000fc60000000f00 */
[----:B------:R-:W-:Y:S01]  /*ffb0*/  FADD.FTZ R103, R103, R104 ;  /* 0x0000006867677221 */ /* 0x000fe20000010000 */
[C---:B---3--:R-:W-:Y:S02]  /*ffc0*/  HMMA.16816.F32.BF16 R12, R52.reuse, R56, R12 ;  /* 0x00000038340c723c */ /* 0x048fe4000004180c */
[----:B------:R-:W-:Y:S06]  /*ffd0*/  MUFU.EX2 R107, R64 ;  /* 0x00000040006b7308 */ /* 0x000fec0000000800 */
[C---:B------:R-:W-:Y:S01]  /*ffe0*/  HMMA.16816.F32.BF16 R16, R52.reuse, R58, R16 ;  /* 0x0000003a3410723c */ /* 0x040fe20000041810 */
[----:B------:R-:W2:Y:S01]  /*fff0*/  LDSM.16.MT88.4 R56, [R112+0x7400] ;  /* 0x007400007038783b */ /* 0x000ea20000004200 */
        /* <DEDUP_REMOVED lines=8> */
[----:B------:R-:W3:Y:S01]  /*10080*/  MUFU.EX2 R130, R130 ;  /* 0x0000008200827308 */ /* 0x000ee20000000800 */
[----:B----4-:R-:W-:Y:S01]  /*10090*/  F2FP.BF16.PACK_AB R90, R108, R105 ;  /* 0x000000696c5a723e */ /* 0x010fe200000010ff */
[C---:B--2---:R-:W-:Y:S06]  /*100a0*/  HMMA.16816.F32.BF16 R28, R52.reuse, R56, R28 ;  /* 0x00000038341c723c */ /* 0x044fec000004181c */
[----:B------:R-:W-:Y:S02]  /*100b0*/  MUFU.EX2 R95, R95 ;  /* 0x0000005f005f7308 */ /* 0x000fe40000000800 */
[----:B------:R-:W-:Y:S01]  /*100c0*/  HMMA.16816.F32.BF16 R32, R52, R58, R32 ;  /* 0x0000003a3420723c */ /* 0x000fe20000041820 */
[----:B------:R-:W2:Y:S05]  /*100d0*/  LDSM.16.MT88.4 R56, [R112+0x8400] ;  /* 0x008400007038783b */ /* 0x000eaa0000004200 */
[----:B------:R-:W4:Y:S01]  /*100e0*/  MUFU.EX2 R98, R98 ;  /* 0x0000006200627308 */ /* 0x000f220000000800 */
[----:B---3--:R-:W-:-:S02]  /*100f0*/  F2FP.BF16.PACK_AB R89, R130, R97 ;  /* 0x000000618259723e */ /* 0x008fc400000010ff */
[----:B----4-:R-:W-:Y:S01]  /*10100*/  F2FP.BF16.PACK_AB R91, R98, R95 ;  /* 0x0000005f625b723e */ /* 0x010fe200000010ff */
        /* <DEDUP_REMOVED lines=13> */
[C---:B-1----:R-:W-:Y:S08]  /*101e0*/  HMMA.16816.F32.BF16 R4, R52.reuse, R60, R4 ;  /* 0x0000003c3404723c */ /* 0x042ff00000041804 */
[C---:B------:R-:W-:Y:S01]  /*101f0*/  HMMA.16816.F32.BF16 R8, R52.reuse, R62, R8 ;  /* 0x0000003e3408723c */ /* 0x040fe20000041808 */
[----:B------:R-:W1:Y:S07]  /*10200*/  LDSM.16.MT88.4 R60, [R114+0x7800] ;  /* 0x00780000723c783b */ /* 0x000e6e0000004200 */
[C---:B--2---:R-:W-:Y:S08]  /*10210*/  HMMA.16816.F32.BF16 R12, R52.reuse, R56, R12 ;  /* 0x00000038340c723c */ /* 0x044ff0000004180c */
[----:B------:R-:W-:Y:S01]  /*10220*/  HMMA.16816.F32.BF16 R16, R52, R58, R16 ;  /* 0x0000003a3410723c */ /* 0x000fe20000041810 */
[----:B------:R-:W2:Y:S07]  /*10230*/  LDSM.16.MT88.4 R56, [R112+0x7800] ;  /* 0x007800007038783b */ /* 0x000eae0000004200 */
[C---:B------:R-:W-:Y:S01]  /*10240*/  HMMA.16816.F32.BF16 R80, R88.reuse, R76, R4 ;  /* 0x0000004c5850723c */ /* 0x040fe20000041804 */
[----:B------:R-:W-:Y:S07]  /*10250*/  LDSM.16.MT88.4 R4, [R112+0x8c00] ;  /* 0x008c00007004783b */ /* 0x000fee0000004200 */
[C---:B------:R-:W-:Y:S01]  /*10260*/  HMMA.16816.F32.BF16 R76, R88.reuse, R78, R8 ;  /* 0x0000004e584c723c */ /* 0x040fe20000041808 */
[----:B------:R-:W-:Y:S07]  /*10270*/  LDSM.16.MT88.4 R8, [R114+0x8c00] ;  /* 0x008c00007208783b */ /* 0x000fee0000004200 */
        /* <DEDUP_REMOVED lines=13> */
[----:B------:R-:W2:Y:S01]  /*10350*/  LDSM.16.MT88.4 R56, [R112+0x8800] ;  /* 0x008800007038783b */ /* 0x000ea20000004200 */
[----:B------:R-:W-:Y:S02]  /*10360*/  FADD.FTZ R2, R139, R132 ;  /* 0x000000848b027221 */ /* 0x000fe40000010000 */
[----:B------:R-:W-:Y:S02]  /*10370*/  FADD.FTZ R140, R140, R137 ;  /* 0x000000898c8c7221 */ /* 0x000fe40000010000 */
[----:B------:R-:W-:Y:S01]  /*10380*/  FADD.FTZ R107, R107, R2 ;  /* 0x000000026b6b7221 */ /* 0x000fe20000010000 */
[----:B------:R-:W-:Y:S01]  /*10390*/  MOV R2, R87 ;  /* 0x0000005700027202 */ /* 0x000fe20000000f00 */
[----:B------:R-:W-:Y:S01]  /*103a0*/  HMMA.16816.F32.BF16 R68, R88, R70, R16 ;  /* 0x000000465844723c */ /* 0x000fe20000041810 */
[----:B------:R-:W-:-:S02]  /*103b0*/  FADD.FTZ R97, R97, R140 ;  /* 0x0000008c61617221 */ /* 0x000fc40000010000 */
        /* <DEDUP_REMOVED lines=9> */
[C---:B--2---:R-:W-:Y:S08]  /*10450*/  HMMA.16816.F32.BF16 R44, R52.reuse, R56, R44 ;  /* 0x00000038342c723c */ /* 0x044ff0000004182c */
[----:B------:R-:W-:Y:S01]  /*10460*/  HMMA.16816.F32.BF16 R48, R52, R58, R48 ;  /* 0x0000003a3430723c */ /* 0x000fe20000041830 */
[----:B------:R-:W2:Y:S07]  /*10470*/  LDSM.16.MT88.4 R52, [R112+0x7c00] ;  /* 0x007c00007034783b */ /* 0x000eae0000004200 */
[C---:B------:R-:W-:Y:S08]  /*10480*/  HMMA.16816.F32.BF16 R36, R88.reuse, R8, R36 ;  /* 0x000000085824723c */ /* 0x040ff00000041824 */
[C---:B------:R-:W-:Y:S08]  /*10490*/  HMMA.16816.F32.BF16 R40, R88.reuse, R10, R40 ;  /* 0x0000000a5828723c */ /* 0x040ff00000041828 */
[C---:B------:R-:W-:Y:S08]  /*104a0*/  HMMA.16816.F32.BF16 R44, R88.reuse, R4, R44 ;  /* 0x00000004582c723c */ /* 0x040ff0000004182c */
[C---:B-1----:R-:W-:Y:S08]  /*104b0*/  HMMA.16816.F32.BF16 R64, R88.reuse, R60, R20 ;  /* 0x0000003c5840723c */ /* 0x042ff00000041814 */
[C---:B------:R-:W-:Y:S08]  /*104c0*/  HMMA.16816.F32.BF16 R60, R88.reuse, R62, R24 ;  /* 0x0000003e583c723c */ /* 0x040ff00000041818 */
[C---:B--2---:R-:W-:Y:S08]  /*104d0*/  HMMA.16816.F32.BF16 R56, R88.reuse, R52, R28 ;  /* 0x000000345838723c */ /* 0x044ff0000004181c */
[C---:B------:R-:W-:Y:S08]  /*104e0*/  HMMA.16816.F32.BF16 R52, R88.reuse, R54, R32 ;  /* 0x000000365834723c */ /* 0x040ff00000041820 */
[----:B------:R-:W-:Y:S08]  /*104f0*/  HMMA.16816.F32.BF16 R48, R88, R6, R48 ;  /* 0x000000065830723c */ /* 0x000ff00000041830 */
.L_x_5630:
        /* <DEDUP_REMOVED lines=12> */
.L_x_5640:
        /* <DEDUP_REMOVED lines=65> */
.L_x_5637:
[C---:B------:R-:W-:Y:S02]  /*109d0*/  LOP3.LUT P6, RZ, R122.reuse, 0x1, RZ, 0xc0, !PT ;  /* 0x000000017aff7812 */ /* 0x040fe400078cc0ff */
[C---:B------:R-:W-:Y:S02]  /*109e0*/  LEA R132, P1, R89.reuse, R136, 0x1 ;  /* 0x0000008859847211 */ /* 0x040fe400078208ff */
[C---:B------:R-:W-:Y:S02]  /*109f0*/  LOP3.LUT P5, RZ, R122.reuse, 0x2, RZ, 0xc0, !PT ;  /* 0x000000027aff7812 */ /* 0x040fe400078ac0ff */
[----:B------:R-:W-:Y:S02]  /*10a00*/  LEA.HI.X R133, R89, R135, R90, 0x1, P1 ;  /* 0x0000008759857211 */ /* 0x000fe400008f0c5a */
[----:B------:R-:W-:Y:S02]  /*10a10*/  LOP3.LUT P4, RZ, R122, 0x4, RZ, 0xc0, !PT ;  /* 0x000000047aff7812 */ /* 0x000fe4000788c0ff */
[----:B------:R-:W-:Y:S02]  /*10a20*/  MOV R2, c[0x0][0x1a0] ;  /* 0x0000680000027a02 */ /* 0x000fe40000000f00 */
[----:B------:R-:W-:Y:S01]  /*10a30*/  MOV R3, c[0x0][0x1a4] ;  /* 0x0000690000037a02 */ /* 0x000fe20000000f00 */
[----:B------:R-:W-:Y:S01]  /*10a40*/  @!PT LDS RZ, [RZ] ;  /* 0x00000000fffff984 */ /* 0x000fe20000000800 */
[----:B------:R-:W-:Y:S01]  /*10a50*/  @!PT LDS RZ, [RZ] ;  /* 0x00000000fffff984 */ /* 0x000fe20000000800 */
[----:B------:R-:W-:Y:S01]  /*10a60*/  @!PT LDS RZ, [RZ] ;  /* 0x00000000fffff984 */ /* 0x000fe20000000800 */
[----:B------:R1:W-:Y:S01]  /*10a70*/  @P6 LDGSTS.E.BYPASS.LTC128B.128 [R127+0x6000], [R132.64] ;  /* 0x06000000847f6fae */ /* 0x0003e2000b901d46 */
[C---:B------:R-:W-:Y:S02]  /*10a80*/  @P6 LEA R138, P2, R2.reuse, R132, 0x6 ;  /* 0x00000084028a6211 */ /* 0x040fe400078430ff */
[C---:B------:R-:W-:Y:S02]  /*10a90*/  LEA R88, P0, R2.reuse, R89, 0x5 ;  /* 0x0000005902587211 */ /* 0x040fe400078028ff */
[C-C-:B------:R-:W-:Y:S01]  /*10aa0*/  @P6 LEA.HI.X R139, R2.reuse, R133, R3.reuse, 0x6, P2 ;  /* 0x00000085028b6211 */ /* 0x140fe200010f3403 */
[----:B------:R-:W-:Y:S01]  /*10ab0*/  @!P6 STS [R127+0x6000], RZ ;  /* 0x006000ff7f00e388 */ /* 0x000fe20000000800 */
[----:B------:R-:W-:Y:S02]  /*10ac0*/  LEA.HI.X R89, R2, R90, R3, 0x5, P0 ;  /* 0x0000005a02597211 */ /* 0x000fe400000f2c03 */
[CC--:B------:R-:W-:Y:S02]  /*10ad0*/  @P5 LEA R90, P1, R88.reuse, R136.reuse, 0x1 ;  /* 0x00000088585a5211 */ /* 0x0c0fe400078208ff */
        /* <DEDUP_REMOVED lines=37> */
[----:B---3--:R-:W-:Y:S01]  /*10d30*/  LDSM.16.M88.4 R88, [R113+0x4000] ;  /* 0x004000007158783b */ /* 0x008fe20000000200 */
        /* <DEDUP_REMOVED lines=70> */
[----:B----4-:R-:W-:Y:S04]  /*111a0*/  FMUL.FTZ R137, R5, c[0x0][0x2ec] ;  /* 0x0000bb0005897a20 */ /* 0x010fe80000410000 */
[----:B------:R-:W3:Y:S01]  /*111b0*/  MUFU.TANH R3, R3 ;  /* 0x0000000300037308 */ /* 0x000ee20000002400 */
[----:B------:R-:W-:Y:S01]  /*111c0*/  BAR.SYNC.DEFER_BLOCKING 0x0 ;  /* 0x0000000000007b1d */ /* 0x000fe20000010000 */
[----:B------:R-:W-:Y:S02]  /*111d0*/  FMUL.FTZ R139, R6, c[0x0][0x2ec] ;  /* 0x0000bb00068b7a20 */ /* 0x000fe40000410000 */
[----:B------:R-:W-:Y:S02]  /*111e0*/  FMUL.FTZ R2, R13, c[0x0][0x2ec] ;  /* 0x0000bb000d027a20 */ /* 0x000fe40000410000 */
[----:B------:R-:W-:Y:S02]  /*111f0*/  FMUL.FTZ R135, R15, c[0x0][0x2ec] ;  /* 0x0000bb000f877a20 */ /* 0x000fe40000410000 */
[----:B------:R-:W-:Y:S02]  /*11200*/  FMUL.FTZ R149, R7, c[0x0][0x2ec] ;  /* 0x0000bb0007957a20 */ /* 0x000fe40000410000 */
[----:B------:R4:W3:Y:S01]  /*11210*/  MUFU.TANH R103, R2 ;  /* 0x0000000200677308 */ /* 0x0008e20000002400 */
        /* <DEDUP_REMOVED lines=8> */
[----:B------:R2:W1:Y:S03]  /*112a0*/  MUFU.TANH R111, R88 ;  /* 0x00000058006f7308 */ /* 0x0004660000002400 */
[----:B------:R-:W-:Y:S02]  /*112b0*/  FMUL.FTZ R157, R11, c[0x0][0x2ec] ;  /* 0x0000bb000b9d7a20 */ /* 0x000fe40000410000 */
[----:B----4-:R-:W-:Y:S02]  /*112c0*/  FMUL.FTZ R2, R18, c[0x0][0x2ec] ;  /* 0x0000bb0012027a20 */ /* 0x010fe40000410000 */
[----:B------:R-:W-:Y:S03]  /*112d0*/  HMMA.16816.F32.BF16 R32, R92, R98, R32 ;  /* 0x000000625c20723c */ /* 0x000fe60000041820 */
[----:B------:R4:W1:Y:S01]  /*112e0*/  MUFU.TANH R102, R2 ;  /* 0x0000000200667308 */ /* 0x0008620000002400 */
        /* <DEDUP_REMOVED lines=10> */
[----:B------:R2:W1:Y:S01]  /*11390*/  MUFU.TANH R110, R88 ;  /* 0x00000058006e7308 */ /* 0x0004620000002400 */
[----:B------:R-:W-:Y:S02]  /*113a0*/  FMUL.FTZ R135, R24, c[0x0][0x2ec] ;  /* 0x0000bb0018877a20 */ /* 0x000fe40000410000 */
[----:B------:R-:W-:Y:S02]  /*113b0*/  FMUL.FTZ R142, R26, c[0x0][0x2ec] ;  /* 0x0000bb001a8e7a20 */ /* 0x000fe40000410000 */
[----:B----4-:R-:W-:Y:S02]  /*113c0*/  FMUL.FTZ R2, R28, c[0x0][0x2ec] ;  /* 0x0000bb001c027a20 */ /* 0x010fe40000410000 */
[----:B------:R-:W-:Y:S02]  /*113d0*/  FMUL.FTZ R140, R27, c[0x0][0x2ec] ;  /* 0x0000bb001b8c7a20 */ /* 0x000fe40000410000 */
[----:B------:R-:W-:Y:S01]  /*113e0*/  FMUL.FTZ R89, R34, c[0x0][0x2ec] ;  /* 0x0000bb0022597a20 */ /* 0x000fe20000410000 */
[----:B------:R4:W1:Y:S01]  /*113f0*/  MUFU.TANH R107, R2 ;  /* 0x00000002006b7308 */ /* 0x0008620000002400 */
[----:B------:R-:W-:Y:S02]  /*11400*/  FMUL.FTZ R148, R29, c[0x0][0x2ec] ;  /* 0x0000bb001d947a20 */ /* 0x000fe40000410000 */
[----:B------:R-:W-:Y:S02]  /*11410*/  FMUL.FTZ R138, R30, c[0x0][0x2ec] ;  /* 0x0000bb001e8a7a20 */ /* 0x000fe40000410000 */
[----:B------:R-:W-:Y:S02]  /*11420*/  FMUL.FTZ R91, R31, c[0x0][0x2ec] ;  /* 0x0000bb001f5b7a20 */ /* 0x000fe40000410000 */
[----:B------:R-:W-:Y:S03]  /*11430*/  FMUL.FTZ R90, R32, c[0x0][0x2ec] ;  /* 0x0000bb00205a7a20 */ /* 0x000fe60000410000 */
[----:B------:R-:W1:Y:S01]  /*11440*/  MUFU.TANH R139, R139 ;  /* 0x0000008b008b7308 */ /* 0x000e620000002400 */
[----:B--2---:R-:W-:Y:S09]  /*11450*/  FMUL.FTZ R88, R35, c[0x0][0x2ec] ;  /* 0x0000bb0023587a20 */ /* 0x004ff20000410000 */
[----:B------:R-:W2:Y:S01]  /*11460*/  MUFU.TANH R149, R149 ;  /* 0x0000009500957308 */ /* 0x000ea20000002400 */
[----:B----4-:R-:W-:Y:S09]  /*11470*/  FMUL.FTZ R2, R33, c[0x0][0x2ec] ;  /* 0x0000bb0021027a20 */ /* 0x010ff20000410000 */
        /* <DEDUP_REMOVED lines=86> */
.L_x_5639:
        /* <DEDUP_REMOVED lines=47> */
.L_x_5638:
[----:B--234-:R-:W-:Y:S01]  /*11cd0*/  IADD3 R93, R129, -0x1, RZ ;  /* 0xffffffff815d7810 */ /* 0x01cfe20007ffe0ff */
[----:B------:R-:W-:Y:S03]  /*11ce0*/  LDSM.16.MT88.4 R28, [R114+0x7000] ;  /* 0x00700000721c783b */ /* 0x000fe60000004200 */
[----:B-1----:R-:W-:Y:S04]  /*11cf0*/  LEA R2, R93, R126, 0x6 ;  /* 0x0000007e5d027211 */ /* 0x002fe800078e30ff */
        /* <DEDUP_REMOVED lines=31> */
[CC--:B------:R-:W-:Y:S02]  /*11ef0*/  FFMA.FTZ R136, R0.reuse, R17.reuse, R136 ;  /* 0x0000001100887223 */ /* 0x0c0fe40000010088 */
[C---:B------:R-:W-:Y:S02]  /*11f00*/  FFMA.FTZ R147, R0.reuse, R17, R147 ;  /* 0x0000001100937223 */ /* 0x040fe40000010093 */
[CC--:B------:R-:W-:Y:S01]  /*11f10*/  FFMA.FTZ R155, R0.reuse, R10.reuse, R155 ;  /* 0x0000000a009b7223 */ /* 0x0c0fe2000001009b */
[----:B------:R1:W2:Y:S01]  /*11f20*/  I2F R17, R3 ;  /* 0x0000000300117306 */ /* 0x0002a20000201400 */
[----:B------:R-:W-:Y:S01]  /*11f30*/  FFMA.FTZ R151, R0, R10, R151 ;  /* 0x0000000a00977223 */ /* 0x000fe20000010097 */
[----:B------:R-:W-:Y:S01]  /*11f40*/  FMNMX.FTZ R10, R6, R87, !PT ;  /* 0x00000057060a7209 */ /* 0x000fe20007810000 */
        /* <DEDUP_REMOVED lines=13> */
[----:B------:R-:W-:Y:S01]  /*12020*/  FFMA.FTZ R98, R0, R4, R159 ;  /* 0x0000000400627223 */ /* 0x000fe2000001009f */
[----:B------:R-:W-:Y:S01]  /*12030*/  FMNMX.FTZ R23, R136, R23, !PT ;  /* 0x0000001788177209 */ /* 0x000fe20007810000 */
[----:B------:R-:W3:Y:S01]  /*12040*/  I2F R19, R12 ;  /* 0x0000000c00137306 */ /* 0x000ee20000201400 */
        /* <DEDUP_REMOVED lines=10> */
[----:B-1----:R-:W-:Y:S01]  /*120f0*/  IADD3 R3, R2, 0x39, RZ ;  /* 0x0000003902037810 */ /* 0x002fe20007ffe0ff */
[C---:B------:R-:W-:Y:S01]  /*12100*/  FFMA.FTZ R142, R0.reuse, R9, R142 ;  /* 0x00000009008e7223 */ /* 0x040fe2000001008e */
[----:B------:R-:W-:Y:S01]  /*12110*/  FMNMX.FTZ R8, R145, R8, !PT ;  /* 0x0000000891087209 */ /* 0x000fe20007810000 */
[----:B------:R-:W-:Y:S01]  /*12120*/  FFMA.FTZ R140, R0, R7, R140 ;  /* 0x00000007008c7223 */ /* 0x000fe2000001008c */
[----:B------:R-:W-:Y:S01]  /*12130*/  FMNMX.FTZ R23, R98, R23, !PT ;  /* 0x0000001762177209 */ /* 0x000fe20007810000 */
[C---:B------:R-:W-:Y:S01]  /*12140*/  FFMA.FTZ R135, R0.reuse, R9, R135 ;  /* 0x0000000900877223 */ /* 0x040fe20000010087 */
[----:B------:R-:W1:Y:S01]  /*12150*/  I2F R3, R3 ;  /* 0x0000000300037306 */ /* 0x000e620000201400 */
[----:B------:R-:W-:Y:S01]  /*12160*/  FMNMX.FTZ R8, R111, R8, !PT ;  /* 0x000000086f087209 */ /* 0x000fe20007810000 */
[----:B------:R-:W-:Y:S01]  /*12170*/  FFMA.FTZ R110, R0, R7, R110 ;  /* 0x00000007006e7223 */ /* 0x000fe2000001006e */
[----:B------:R-:W-:Y:S01]  /*12180*/  FMNMX.FTZ R23, R146, R23, !PT ;  /* 0x0000001792177209 */ /* 0x000fe20007810000 */
[C---:B--2---:R-:W-:Y:S01]  /*12190*/  FFMA.FTZ R104, R0.reuse, R17, R104 ;  /* 0x0000001100687223 */ /* 0x044fe20000010068 */
[----:B------:R-:W-:Y:S01]  /*121a0*/  FMNMX.FTZ R8, R143, R8, !PT ;  /* 0x000000088f087209 */ /* 0x000fe20007810000 */
[----:B------:R-:W-:Y:S01]  /*121b0*/  FFMA.FTZ R107, R0, R5, R107 ;  /* 0x00000005006b7223 */ /* 0x000fe2000001006b */
[----:B------:R-:W-:Y:S01]  /*121c0*/  FMNMX.FTZ R23, R144, R23, !PT ;  /* 0x0000001790177209 */ /* 0x000fe20007810000 */
[C---:B---3--:R-:W-:Y:S01]  /*121d0*/  FFMA.FTZ R89, R0.reuse, R19, R89 ;  /* 0x0000001300597223 */ /* 0x048fe20000010059 */
[----:B------:R-:W-:Y:S01]  /*121e0*/  FMNMX.FTZ R8, R141, R8, !PT ;  /* 0x000000088d087209 */ /* 0x000fe20007810000 */
[----:B------:R-:W-:Y:S01]  /*121f0*/  FFMA.FTZ R105, R0, R17, R105 ;  /* 0x0000001100697223 */ /* 0x000fe20000010069 */
[----:B------:R-:W-:Y:S01]  /*12200*/  FMNMX.FTZ R23, R142, R23, !PT ;  /* 0x000000178e177209 */ /* 0x000fe20007810000 */
[----:B------:R-:W-:Y:S01]  /*12210*/  FFMA.FTZ R108, R0, R19, R108 ;  /* 0x00000013006c7223 */ /* 0x000fe2000001006c */
[----:B------:R-:W-:Y:S02]  /*12220*/  FMNMX.FTZ R7, R135, R8, !PT ;  /* 0x0000000887077209 */ /* 0x000fe40007810000 */
[----:B------:R-:W-:Y:S02]  /*12230*/  FMNMX.FTZ R23, R140, R23, !PT ;  /* 0x000000178c177209 */ /* 0x000fe40007810000 */
[----:B------:R-:W-:Y:S02]  /*12240*/  FMNMX.FTZ R4, R110, R7, !PT ;  /* 0x000000076e047209 */ /* 0x000fe40007810000 */
[----:B------:R-:W-:Y:S02]  /*12250*/  FMNMX.FTZ R23, R106, R23, !PT ;  /* 0x000000176a177209 */ /* 0x000fe40007810000 */
[----:B------:R-:W-:Y:S02]  /*12260*/  FMNMX.FTZ R4, R107, R4, !PT ;  /* 0x000000046b047209 */ /* 0x000fe40007810000 */
[----:B------:R-:W-:Y:S01]  /*12270*/  FMNMX.FTZ R2, R104, R23, !PT ;  /* 0x0000001768027209 */ /* 0x000fe20007810000 */
[CC--:B-1----:R-:W-:Y:S01]  /*12280*/  FFMA.FTZ R88, R0.reuse, R3.reuse, R88 ;  /* 0x0000000300587223 */ /* 0x0c2fe20000010058 */
[----:B------:R-:W-:Y:S01]  /*12290*/  FMNMX.FTZ R15, R105, R4, !PT ;  /* 0x00000004690f7209 */ /* 0x000fe20007810000 */
[----:B------:R-:W-:Y:S01]  /*122a0*/  FFMA.FTZ R109, R0, R3, R109 ;  /* 0x00000003006d7223 */ /* 0x000fe2000001006d */
[----:B------:R-:W-:Y:S01]  /*122b0*/  FMNMX.FTZ R9, R89, R2, !PT ;  /* 0x0000000259097209 */ /* 0x000fe20007810000 */
[----:B------:R-:W-:Y:S01]  /*122c0*/  LDSM.16.MT88.4 R20, [R112+0x6000] ;  /* 0x006000007014783b */ /* 0x000fe20000004200 */
        /* <DEDUP_REMOVED lines=24> */
[----:B------:R-:W-:Y:S01]  /*12450*/  ISETP.GT.AND P0, PT, R129, 0x1, PT ;  /* 0x000000018100780c */ /* 0x000fe20003f04270 */
[--C-:B------:R-:W-:Y:S01]  /*12460*/  FFMA.FTZ R96, R13, c[0x0][0x23c], -R138.reuse ;  /* 0x00008f000d607a23 */ /* 0x100fe2000001088a */
[----:B------:R-:W-:Y:S01]  /*12470*/  MOV R129, R93 ;  /* 0x0000005d00817202 */ /* 0x000fe20000000f00 */
[----:B------:R-:W2:Y:S01]  /*12480*/  LDSM.16.MT88.4 R12, [R114+0x6000] ;  /* 0x00600000720c783b */ /* 0x000ea20000004200 */
[--C-:B------:R-:W-:Y:S02]  /*12490*/  FFMA.FTZ R97, R11, c[0x0][0x23c], -R138.reuse ;  /* 0x00008f000b617a23 */ /* 0x100fe4000001088a */
        /* <DEDUP_REMOVED lines=27> */
[----:B------:R-:W3:Y:S01]  /*12650*/  MUFU.EX2 R90, R90 ;  /* 0x0000005a005a7308 */ /* 0x000ee20000000800 */
        /* <DEDUP_REMOVED lines=13> */
[----:B------:R-:W4:Y:S01]  /*12730*/  LDSM.16.MT88.4 R52, [R114+0x8000] ;  /* 0x008000007234783b */ /* 0x000f220000004200 */
[----:B------:R-:W5:Y:S01]  /*12740*/  MUFU.EX2 R96, R96 ;  /* 0x0000006000607308 */ /* 0x000f620000000800 */
[----:B------:R-:W-:Y:S02]  /*12750*/  FMUL.FTZ R37, R86, R37 ;  /* 0x0000002556257220 */ /* 0x000fe40000410000 */
[C---:B------:R-:W-:Y:S01]  /*12760*/  FMUL.FTZ R42, R87.reuse, R42 ;  /* 0x0000002a572a7220 */ /* 0x040fe20000410000 */
[----:B---3--:R-:W-:Y:S01]  /*12770*/  F2FP.BF16.PACK_AB R83, R90, R91 ;  /* 0x0000005b5a53723e */ /* 0x008fe200000010ff */
[----:B------:R-:W-:Y:S02]  /*12780*/  FMUL.FTZ R43, R87, R43 ;  /* 0x0000002b572b7220 */ /* 0x000fe40000410000 */
[C---:B------:R-:W-:Y:S02]  /*12790*/  FMUL.FTZ R40, R86.reuse, R40 ;  /* 0x0000002856287220 */ /* 0x040fe40000410000 */
[C---:B------:R-:W-:Y:S01]  /*127a0*/  FMUL.FTZ R41, R86.reuse, R41 ;  /* 0x0000002956297220 */ /* 0x040fe20000410000 */
[----:B------:R-:W-:Y:S01]  /*127b0*/  MUFU.EX2 R95, R95 ;  /* 0x0000005f005f7308 */ /* 0x000fe20000000800 */
[--C-:B------:R-:W-:Y:S02]  /*127c0*/  FFMA.FTZ R102, R147, c[0x0][0x23c], -R138.reuse ;  /* 0x00008f0093667a23 */ /* 0x100fe4000001088a */
[--C-:B------:R-:W-:Y:S02]  /*127d0*/  FFMA.FTZ R103, R103, c[0x0][0x23c], -R138.reuse ;  /* 0x00008f0067677a23 */ /* 0x100fe4000001088a */
[--C-:B------:R-:W-:Y:S02]  /*127e0*/  FFMA.FTZ R136, R145, c[0x0][0x23c], -R138.reuse ;  /* 0x00008f0091887a23 */ /* 0x100fe4000001088a */
[--C-:B------:R-:W-:Y:S02]  /*127f0*/  FFMA.FTZ R111, R111, c[0x0][0x23c], -R138.reuse ;  /* 0x00008f006f6f7a23 */ /* 0x100fe4000001088a */
[C---:B------:R-:W-:Y:S01]  /*12800*/  FMUL.FTZ R46, R87.reuse, R46 ;  /* 0x0000002e572e7220 */ /* 0x040fe20000410000 */
[----:B------:R-:W3:Y:S01]  /*12810*/  MUFU.EX2 R92, R92 ;  /* 0x0000005c005c7308 */ /* 0x000ee20000000800 */
[C---:B------:R-:W-:Y:S02]  /*12820*/  FMUL.FTZ R47, R87.reuse, R47 ;  /* 0x0000002f572f7220 */ /* 0x040fe40000410000 */
[----:B------:R-:W-:Y:S01]  /*12830*/  FMUL.FTZ R44, R86, R44 ;  /* 0x0000002c562c7220 */ /* 0x000fe20000410000 */
        /* <DEDUP_REMOVED lines=13> */
[----:B---3--:R-:W-:Y:S01]  /*12910*/  F2FP.BF16.PACK_AB R82, R92, R95 ;  /* 0x0000005f5c52723e */ /* 0x008fe200000010ff */
[--C-:B------:R-:W-:Y:S02]  /*12920*/  FFMA.FTZ R141, R141, c[0x0][0x23c], -R138.reuse ;  /* 0x00008f008d8d7a23 */ /* 0x100fe4000001088a */
[--C-:B------:R-:W-:Y:S02]  /*12930*/  FFMA.FTZ R135, R135, c[0x0][0x23c], -R138.reuse ;  /* 0x00008f0087877a23 */ /* 0x100fe4000001088a */
[--C-:B------:R-:W-:Y:S01]  /*12940*/  FFMA.FTZ R110, R110, c[0x0][0x23c], -R138.reuse ;  /* 0x00008f006e6e7a23 */ /* 0x100fe2000001088a */
[----:B------:R-:W-:Y:S01]  /*12950*/  MUFU.EX2 R147, R147 ;  /* 0x0000009300937308 */ /* 0x000fe20000000800 */
[C---:B--2---:R-:W-:Y:S05]  /*12960*/  HMMA.16816.F32.BF16 R4, R80.reuse, R12, R4 ;  /* 0x0000000c5004723c */ /* 0x044fea0000041804 */
[----:B------:R-:W-:Y:S02]  /*12970*/  FFMA.FTZ R106, R106, c[0x0][0x23c], -R139 ;  /* 0x00008f006a6a7a23 */ /* 0x000fe4000001088b */
[C---:B------:R-:W-:Y:S01]  /*12980*/  FMUL.FTZ R12, R86.reuse, R72 ;  /* 0x00000048560c7220 */ /* 0x040fe20000410000 */
[C---:B------:R-:W-:Y:S01]  /*12990*/  HMMA.16816.F32.BF16 R8, R80.reuse, R14, R8 ;  /* 0x0000000e5008723c */ /* 0x040fe20000041808 */
[----:B------:R-:W-:Y:S03]  /*129a0*/  MUFU.EX2 R99, R99 ;  /* 0x0000006300637308 */ /* 0x000fe60000000800 */
[C---:B------:R-:W-:Y:S02]  /*129b0*/  FMUL.FTZ R13, R86.reuse, R73 ;  /* 0x00000049560d7220 */ /* 0x040fe40000410000 */
[----:B------:R-:W-:Y:S02]  /*129c0*/  FFMA.FTZ R105, R105, c[0x0][0x23c], -R138 ;  /* 0x00008f0069697a23 */ /* 0x000fe4000001088a */
[C---:B------:R-:W-:Y:S03]  /*129d0*/  FMUL.FTZ R14, R87.reuse, R74 ;  /* 0x0000004a570e7220 */ /* 0x040fe60000410000 */
[----:B------:R-:W-:Y:S01]  /*129e0*/  MUFU.EX2 R98, R98 ;  /* 0x0000006200627308 */ /* 0x000fe20000000800 */
        /* <DEDUP_REMOVED lines=17> */
[----:B------:R-:W-:Y:S02]  /*12b00*/  FFMA.FTZ R139, R88, c[0x0][0x23c], -R139 ;  /* 0x00008f00588b7a23 */ /* 0x000fe4000001088b */
[--C-:B------:R-:W-:Y:S01]  /*12b10*/  FFMA.FTZ R65, R107, c[0x0][0x23c], -R138.reuse ;  /* 0x00008f006b417a23 */ /* 0x100fe2000001088a */
[C---:B------:R-:W-:Y:S03]  /*12b20*/  HMMA.16816.F32.BF16 R20, R80.reuse, R28, R20 ;  /* 0x0000001c5014723c */ /* 0x040fe60000041814 */
[--C-:B------:R-:W-:Y:S02]  /*12b30*/  FFMA.FTZ R107, R108, c[0x0][0x23c], -R138.reuse ;  /* 0x00008f006c6b7a23 */ /* 0x100fe4000001088a */
[----:B------:R-:W-:Y:S01]  /*12b40*/  FFMA.FTZ R138, R109, c[0x0][0x23c], -R138 ;  /* 0x00008f006d8a7a23 */ /* 0x000fe2000001088a */
[----:B------:R-:W-:Y:S01]  /*12b50*/  MUFU.EX2 R140, R140 ;  /* 0x0000008c008c7308 */ /* 0x000fe20000000800 */
[C---:B------:R-:W-:Y:S01]  /*12b60*/  FMUL.FTZ R28, R86.reuse, R56 ;  /* 0x00000038561c7220 */ /* 0x040fe20000410000 */
[C---:B------:R-:W-:Y:S04]  /*12b70*/  HMMA.16816.F32.BF16 R24, R80.reuse, R30, R24 ;  /* 0x0000001e5018723c */ /* 0x040fe80000041818 */
[----:B------:R-:W-:Y:S02]  /*12b80*/  FMUL.FTZ R29, R86, R57 ;  /* 0x00000039561d7220 */ /* 0x000fe40000410000 */
[----:B------:R-:W-:Y:S02]  /*12b90*/  FADD.FTZ R86, R90, R91 ;  /* 0x0000005b5a567221 */ /* 0x000fe40000010000 */
[C---:B------:R-:W-:Y:S01]  /*12ba0*/  FMUL.FTZ R30, R87.reuse, R58 ;  /* 0x0000003a571e7220 */ /* 0x040fe20000410000 */
[----:B------:R-:W2:Y:S03]  /*12bb0*/  MUFU.EX2 R103, R103 ;  /* 0x0000006700677308 */ /* 0x000ea60000000800 */
[----:B------:R-:W-:Y:S02]  /*12bc0*/  FMUL.FTZ R31, R87, R59 ;  /* 0x0000003b571f7220 */ /* 0x000fe40000410000 */
[----:B------:R-:W-:Y:S01]  /*12bd0*/  LDSM.16.MT88.4 R56, [R114+0x6400] ;  /* 0x006400007238783b */ /* 0x000fe20000004200 */
[----:B------:R-:W-:Y:S04]  /*12be0*/  FADD.FTZ R95, R95, R96 ;  /* 0x000000605f5f7221 */ /* 0x000fe80000010000 */
[C---:B-1----:R-:W-:Y:S01]  /*12bf0*/  HMMA.16816.F32.BF16 R28, R80.reuse, R60, R28 ;  /* 0x0000003c501c723c */ /* 0x042fe2000004181c */
[----:B------:R-:W-:Y:S02]  /*12c00*/  MUFU.EX2 R142, R142 ;  /* 0x0000008e008e7308 */ /* 0x000fe40000000800 */
[----:B------:R-:W-:Y:S05]  /*12c10*/  FADD.FTZ R95, R92, R95 ;  /* 0x0000005f5c5f7221 */ /* 0x000fea0000010000 */
[C---:B------:R-:W-:Y:S01]  /*12c20*/  HMMA.16816.F32.BF16 R32, R80.reuse, R62, R32 ;  /* 0x0000003e5020723c */ /* 0x040fe20000041820 */
[----:B------:R-:W-:Y:S02]  /*12c30*/  LDSM.16.MT88.4 R60, [R112+0x6800] ;  /* 0x00680000703c783b */ /* 0x000fe40000004200 */
[----:B------:R-:W-:Y:S05]  /*12c40*/  MUFU.EX2 R141, R141 ;  /* 0x0000008d008d7308 */ /* 0x000fea0000000800 */
[C---:B----4-:R-:W-:Y:S05]  /*12c50*/  HMMA.16816.F32.BF16 R36, R80.reuse, R52, R36 ;  /* 0x000000345024723c */ /* 0x050fea0000041824 */
        /* <DEDUP_REMOVED lines=9> */
[----:B-----5:R-:W-:Y:S01]  /*12cf0*/  F2FP.BF16.PACK_AB R53, R100, R101 ;  /* 0x000000656435723e */ /* 0x020fe200000010ff */
[----:B------:R-:W-:Y:S03]  /*12d00*/  HMMA.16816.F32.BF16 R48, R80, R54, R48 ;  /* 0x000000365030723c */ /* 0x000fe60000041830 */
[----:B--2---:R-:W-:Y:S01]  /*12d10*/  F2FP.BF16.PACK_AB R52, R103, R102 ;  /* 0x000000666734723e */ /* 0x004fe200000010ff */
[----:B------:R-:W-:Y:S01]  /*12d20*/  FADD.FTZ R101, R101, R86 ;  /* 0x0000005665657221 */ /* 0x000fe20000010000 */
[----:B------:R-:W-:Y:S01]  /*12d30*/  MOV R86, R3 ;  /* 0x0000000300567202 */ /* 0x000fe20000000f00 */
[----:B------:R-:W-:Y:S01]  /*12d40*/  FADD.FTZ R102, R102, R95 ;  /* 0x0000005f66667221 */ /* 0x000fe20000010000 */
[----:B------:R-:W-:Y:S01]  /*12d50*/  F2FP.BF16.PACK_AB R55, R98, R99 ;  /* 0x000000636237723e */ /* 0x000fe200000010ff */
[----:B------:R-:W-:Y:S01]  /*12d60*/  MUFU.EX2 R104, R104 ;  /* 0x0000006800687308 */ /* 0x000fe20000000800 */
[----:B---3--:R-:W-:Y:S03]  /*12d70*/  F2FP.BF16.PACK_AB R54, R111, R136 ;  /* 0x000000886f36723e */ /* 0x008fe600000010ff */
[----:B------:R-:W-:Y:S02]  /*12d80*/  FADD.FTZ R100, R100, R101 ;  /* 0x0000006564647221 */ /* 0x000fe40000010000 */
[----:B------:R-:W-:Y:S02]  /*12d90*/  FADD.FTZ R103, R103, R102 ;  /* 0x0000006667677221 */ /* 0x000fe40000010000 */
[----:B------:R-:W-:Y:S01]  /*12da0*/  FADD.FTZ R99, R99, R100 ;  /* 0x0000006463637221 */ /* 0x000fe20000010000 */
[C---:B------:R-:W-:Y:S01]  /*12db0*/  HMMA.16816.F32.BF16 R4, R52.reuse, R56, R4 ;  /* 0x000000383404723c */ /* 0x040fe20000041804 */
[----:B------:R-:W2:Y:S04]  /*12dc0*/  MUFU.EX2 R139, R139 ;  /* 0x0000008b008b7308 */ /* 0x000ea80000000800 */
[----:B-1----:R-:W-:Y:S01]  /*12dd0*/  F2FP.BF16.PACK_AB R89, R87, R106 ;  /* 0x0000006a5759723e */ /* 0x002fe200000010ff */
[----:B------:R-:W-:Y:S02]  /*12de0*/  FADD.FTZ R136, R136, R103 ;  /* 0x0000006788887221 */ /* 0x000fe40000010000 */
[C---:B------:R-:W-:Y:S01]  /*12df0*/  HMMA.16816.F32.BF16 R8, R52.reuse, R58, R8 ;  /* 0x0000003a3408723c */ /* 0x040fe20000041808 */
[----:B------:R-:W1:Y:S02]  /*12e00*/  LDSM.16.MT88.4 R56, [R112+0x6400] ;  /* 0x006400007038783b */ /* 0x000e640000004200 */
[----:B------:R-:W-:Y:S01]  /*12e10*/  MUFU.EX2 R108, R65 ;  /* 0x00000041006c7308 */ /* 0x000fe20000000800 */
[----:B------:R-:W-:Y:S02]  /*12e20*/  FADD.FTZ R98, R98, R99 ;  /* 0x0000006362627221 */ /* 0x000fe40000010000 */
[----:B------:R-:W-:Y:S01]  /*12e30*/  FADD.FTZ R111, R111, R136 ;  /* 0x000000886f6f7221 */ /* 0x000fe20000010000 */
[----:B------:R-:W-:Y:S06]  /*12e40*/  MOV R136, R132 ;  /* 0x0000008400887202 */ /* 0x000fec0000000f00 */
        /* <DEDUP_REMOVED lines=24> */
[C---:B------:R-:W-:Y:S01]  /*12fd0*/  F2FP.BF16.PACK_AB R52, R141.reuse, R142 ;  /* 0x0000008e8d34723e */ /* 0x040fe200000010ff */
        /* <DEDUP_REMOVED lines=14> */
[----:B------:R-:W-:Y:S01]  /*130c0*/  MOV R87, R2 ;  /* 0x0000000200577202 */ /* 0x000fe20000000f00 */
        /* <DEDUP_REMOVED lines=36> */
.L_x_5636:
        /* <DEDUP_REMOVED lines=166> */
.L_x_5641:
[----:B------:R-:W1:Y:S04]  /*13d70*/  S2R R3, SR_CTAID.Z ;  /* 0x0000000000037919 */ /* 0x000e680000002700 */
[----:B------:R-:W1:Y:S02]  /*13d80*/  S2R R2, SR_CTAID.Y ;  /* 0x0000000000027919 */ /* 0x000e640000002600 */
[----:B-1--4-:R-:W-:-:S04]  /*13d90*/  IMAD R7, R2, c[0x0][0x1c0], R3 ;  /* 0x0000700002077a24 */ /* 0x012fc800078e0203 */
[----:B------:R-:W-:Y:S02]  /*13da0*/  IMAD R7, R7, c[0x0][0x214], RZ ;  /* 0x0000850007077a24 */ /* 0x000fe400078e02ff */
.L_x_5642:
        /* <DEDUP_REMOVED lines=35> */
.L_x_5644:
[----:B------:R-:W-:Y:S05]  /*13fe0*/  BSYNC B0 ;  /* 0x0000000000007941 */ /* 0x000fea0003800000 */
.L_x_5643:
        /* <DEDUP_REMOVED lines=33> */
.L_x_5646:
[----:B------:R-:W-:Y:S05]  /*14200*/  BSYNC B0 ;  /* 0x0000000000007941 */ /* 0x000fea0003800000 */
.L_x_5645:
        /* <DEDUP_REMOVED lines=21> */
.L_x_5647:
        /* <DEDUP_REMOVED lines=10> */
.L_x_6379:


//--------------------- .text._ZN5flash24flash_fwd_splitkv_kernelI23Flash_fwd_kernel_traitsILi96ELi64ELi64ELi4ELb0ELb0EN7cutlass10bfloat16_tE19Flash_kernel_traitsILi96ELi64ELi64ELi4ES3_EELb1ELb0ELb0ELb0ELb1ELb0ELb1ELb0EEEvNS_16Flash_fwd_paramsE --------------------------
	.section	.text._ZN5flash24flash_fwd_splitkv_kernelI23Flash_fwd_kernel_traitsILi96ELi64ELi64ELi4ELb0ELb0EN7cutlass10bfloat16_tE19Flash_kernel_traitsILi96ELi64ELi64ELi4ES3_EELb1ELb0ELb0ELb0ELb1ELb0ELb1ELb0EEEvNS_16Flash_fwd_paramsE,"ax",@progbits
	.sectioninfo	@"SHI_REGISTERS=166"
	.align	128
        .global         _ZN5flash24flash_fwd_splitkv_kernelI23Flash_fwd_kernel_traitsILi96ELi64ELi64ELi4ELb0ELb0EN7cutlass10bfloat16_tE19Flash_kernel_traitsILi96ELi64ELi64ELi4ES3_EELb1ELb0ELb0ELb0ELb1ELb0ELb1ELb0EEEvNS_16Flash_fwd_paramsE
        .type           _ZN5flash24flash_fwd_splitkv_kernelI23Flash_fwd_kernel_traitsILi96ELi64ELi64ELi4ELb0ELb0EN7cutlass10bfloat16_tE19Flash_kernel_traitsILi96ELi64ELi64ELi4ES3_EELb1ELb0ELb0ELb0ELb1ELb0ELb1ELb0EEEvNS_16Flash_fwd_paramsE,@function
        .size           _ZN5flash24flash_fwd_splitkv_kernelI23Flash_fwd_kernel_traitsILi96ELi64ELi64ELi4ELb0ELb0EN7cutlass10bfloat16_tE19Flash_kernel_traitsILi96ELi64ELi64ELi4ES3_EELb1ELb0ELb0ELb0ELb1ELb0ELb1ELb0EEEvNS_16Flash_fwd_paramsE,(.L_x_6380 - _ZN5flash24flash_fwd_splitkv_kernelI23Flash_fwd_kernel_traitsILi96ELi64ELi64ELi4ELb0ELb0EN7cutlass10bfloat16_tE19Flash_kernel_traitsILi96ELi64ELi64ELi4ES3_EELb1ELb0ELb0ELb0ELb1ELb0ELb1ELb0EEEvNS_16Flash_fwd_paramsE)
        .other          _ZN5flash24flash_fwd_splitkv_kernelI23Flash_fwd_kernel_traitsILi96ELi64ELi64ELi4ELb0ELb0EN7cutlass10bfloat16_tE19Flash_kernel_traitsILi96ELi64ELi64ELi4ES3_EELb1ELb0ELb0ELb0ELb1ELb0ELb1ELb0EEEvNS_16Flash_fwd_paramsE,@"STO_CUDA_ENTRY STV_DEFAULT"
_ZN5flash24flash_fwd_splitkv_kernelI23Flash_fwd_kernel_traitsILi96ELi64ELi64ELi4ELb0ELb0EN7cutlass10bfloat16_tE19Flash_kernel_traitsILi96ELi64ELi64ELi4ES3_EELb1ELb0ELb0ELb0ELb1ELb0ELb1ELb0EEEvNS_16Flash_fwd_paramsE:
.text._ZN5flash24flash_fwd_splitkv_kernelI23Flash_fwd_kernel_traitsILi96ELi64ELi64ELi4ELb0ELb0EN7cutlass10bfloat16_tE19Flash_kernel_traitsILi96ELi64ELi64ELi4ES3_EELb1ELb0ELb0ELb0ELb1ELb0ELb1ELb0EEEvNS_16Flash_fwd_paramsE:
[----:B------:R-:W-:Y:S02]  /*0000*/  MOV R1, c[0x0][0x28] ;  /* 0x00000a0000017a02 */ /* 0x000fe40000000f00 */
[----:B------:R-:W1:Y:S01]  /*0010*/  I2F.U32.RP R6, c[0x0][0x1c0] ;  /* 0x0000700000067b06 */ /* 0x000e620000209000 */
[----:B------:R-:W2:Y:S01]  /*0020*/  S2R R3, SR_CTAID.Z ;  /* 0x0000000000037919 */ /* 0x000ea20000002700 */
[----:B------:R-:W-:Y:S01]  /*0030*/  IMAD.MOV.U32 R4, RZ, RZ, RZ ;  /* 0x000000ffff047224 */ /* 0x000fe200078e00ff */
[----:B------:R-:W-:Y:S01]  /*0040*/  ISETP.NE.U32.AND P1, PT, RZ, c[0x0][0x1c0], PT ;  /* 0x00007000ff007a0c */ /* 0x000fe20003f25070 */
[----:B------:R-:W-:-:S04]  /*0050*/  ULDC.64 UR8, c[0x0][0x118] ;  /* 0x0000460000087ab9 */ /* 0x000fc80000000a00 */
[----:B-1----:R-:W1:Y:S02]  /*0060*/  MUFU.RCP R5, R6 ;  /* 0x0000000600057308 */ /* 0x002e640000001000 */
[----:B-1----:R-:W-:-:S06]  /*0070*/  IADD3 R5, R5, 0xffffffe, RZ ;  /* 0x0ffffffe05057810 */ /* 0x002fcc0007ffe0ff */
[----:B------:R-:W1:Y:S02]  /*0080*/  F2I.FTZ.U32.TRUNC.NTZ R5, R5 ;  /* 0x0000000500057305 */ /* 0x000e64000021f000 */
[----:B-1----:R-:W-:-:S04]  /*0090*/  IMAD.MOV R0, RZ, RZ, -R5 ;  /* 0x000000ffff007224 */ /* 0x002fc800078e0a05 */
[----:B------:R-:W-:Y:S02]  /*00a0*/  IMAD R7, R0, c[0x0][0x1c0], RZ ;  /* 0x0000700000077a24 */ /* 0x000fe400078e02ff */
[----:B------:R-:W1:Y:S02]  /*00b0*/  LDC.U8 R0, c[0x0][0x312] ;  /* 0x0000c480ff007b82 */ /* 0x000e640000000000 */
[----:B------:R-:W-:-:S04]  /*00c0*/  IMAD.HI.U32 R4, R5, R7, R4 ;  /* 0x0000000705047227 */ /* 0x000fc800078e0004 */
[----:B------:R-:W-:Y:S02]  /*00d0*/  IMAD.MOV.U32 R5, RZ, RZ, -0x1 ;  /* 0xffffffffff057424 */ /* 0x000fe400078e00ff */
        /* <DEDUP_REMOVED lines=40> */
.L_x_5648:
[----:B-1-34-:R-:W-:Y:S02]  /*0360*/  MOV R6, c[0x0][0x218] ;  /* 0x0000860000067a02 */ /* 0x01afe40000000f00 */
.L_x_5649:
        /* <DEDUP_REMOVED lines=24> */
[----:B-1----:R-:W-:-:S04]  /*04f0*/  IADD3 R10, R10, 0xffffffe, RZ ;  /* 0x0ffffffe0a0a7810 */ /* 0x002fc80007ffe0ff */
[----:B------:R-:W1:Y:S02]  /*0500*/  F2I.FTZ.U32.TRUNC.NTZ R11, R10 ;  /* 0x0000000a000b7305 */ /* 0x000e64000021f000 */
[----:B-1----:R-:W-:Y:S02]  /*0510*/  IMAD.MOV R6, RZ, RZ, -R11 ;  /* 0x000000ffff067224 */ /* 0x002fe400078e0a0b */
[----:B------:R-:W-:Y:S02]  /*0520*/  IMAD.MOV.U32 R10, RZ, RZ, RZ ;  /* 0x000000ffff0a7224 */ /* 0x000fe400078e00ff */
[----:B------:R-:W-:-:S04]  /*0530*/  IMAD R6, R6, R7, RZ ;  /* 0x0000000706067224 */ /* 0x000fc800078e02ff */
[----:B------:R-:W-:Y:S01]  /*0540*/  IMAD.HI.U32 R6, R11, R6, R10 ;  /* 0x000000060b067227 */ /* 0x000fe200078e000a */
[----:B------:R-:W-:-:S05]  /*0550*/  IADD3 R10, R81, 0x3f, RZ ;  /* 0x0000003f510a7810 */ /* 0x000fca0007ffe0ff */
        /* <DEDUP_REMOVED lines=8> */
[----:B------:R-:W-:Y:S02]  /*05e0*/  IADD3 R6, -R96, 0x7f, R95 ;  /* 0x0000007f60067810 */ /* 0x000fe40007ffe15f */
[----:B------:R-:W-:Y:S02]  /*05f0*/  SHF.R.S32.HI R7, RZ, 0x1f, R10 ;  /* 0x0000001fff077819 */ /* 0x000fe4000001140a */
[----:B------:R-:W-:-:S02]  /*0600*/  IADD3 R6, R6, c[0x0][0x2e8], R81 ;  /* 0x0000ba0006067a10 */ /* 0x000fc40007ffe051 */
[----:B------:R-:W-:Y:S02]  /*0610*/  LEA.HI R7, R7, R10, RZ, 0x6 ;  /* 0x0000000a07077211 */ /* 0x000fe400078f30ff */
[----:B------:R-:W-:Y:S02]  /*0620*/  SHF.R.S32.HI R3, RZ, 0x1f, R6 ;  /* 0x0000001fff037819 */ /* 0x000fe40000011406 */
[----:B------:R-:W-:Y:S02]  /*0630*/  SHF.R.S32.HI R7, RZ, 0x6, R7 ;  /* 0x00000006ff077819 */ /* 0x000fe40000011407 */
        /* <DEDUP_REMOVED lines=17> */
[----:B------:R-:W-:Y:S01]  /*0750*/  LOP3.LUT R4, R2, 0x3ffffff8, RZ, 0xc0, !PT ;  /* 0x3ffffff802047812 */ /* 0x000fe200078ec0ff */
[--C-:B------:R-:W-:Y:S01]  /*0760*/  IMAD R3, R16, c[0x0][0x214], R95.reuse ;  /* 0x0000850010037a24 */ /* 0x100fe200078e025f */
[----:B------:R-:W-:Y:S01]  /*0770*/  SHF.R.S32.HI R0, RZ, 0x3, R2 ;  /* 0x00000003ff007819 */ /* 0x000fe20000011402 */
[----:B------:R-:W-:Y:S02]  /*0780*/  IMAD.IADD R95, R96, 0x1, -R95 ;  /* 0x00000001605f7824 */ /* 0x000fe400078e0a5f */
[----:B------:R-:W-:Y:S01]  /*0790*/  IMAD.IADD R4, R93, 0x1, -R4 ;  /* 0x000000015d047824 */ /* 0x000fe200078e0a04 */
[C---:B------:R-:W-:Y:S01]  /*07a0*/  IADD3 R6, R0.reuse, 0x10, RZ ;  /* 0x0000001000067810 */ /* 0x040fe20007ffe0ff */
[----:B------:R-:W-:Y:S01]  /*07b0*/  IMAD R2, R3, c[0x0][0x22c], RZ ;  /* 0x00008b0003027a24 */ /* 0x000fe200078e02ff */
[-C--:B------:R-:W-:Y:S01]  /*07c0*/  ISETP.GE.AND P0, PT, R0, R95.reuse, PT ;  /* 0x0000005f0000720c */ /* 0x080fe20003f06270 */
[----:B------:R-:W-:Y:S01]  /*07d0*/  IMAD.SHL.U32 R4, R4, 0x4, RZ ;  /* 0x0000000404047824 */ /* 0x000fe200078e00ff */
[----:B------:R-:W-:-:S02]  /*07e0*/  ISETP.GE.OR P4, PT, R6, R95, P6 ;  /* 0x0000005f0600720c */ /* 0x000fc40003786670 */
        /* <DEDUP_REMOVED lines=41> */
.L_x_5650:
        /* <DEDUP_REMOVED lines=78> */
[----:B------:R-:W-:Y:S02]  /*0f60*/  IMAD R2, R20, c[0x0][0x184], R13 ;  /* 0x0000610014027a24 */ /* 0x000fe400078e020d */
[----:B------:R-:W-:-:S03]  /*0f70*/  IMAD R17, R17, c[0x0][0x188], RZ ;  /* 0x0000620011117a24 */ /* 0x000fc600078e02ff */
[----:B------:R-:W-:Y:S01]  /*0f80*/  IADD3 R83, R7, R2, RZ ;  /* 0x0000000207537210 */ /* 0x000fe20007ffe0ff */
[C---:B------:R-:W-:Y:S01]  /*0f90*/  IMAD R7, R11.reuse, c[0x0][0x19c], R0 ;  /* 0x000067000b077a24 */ /* 0x040fe200078e0200 */
[----:B------:R-:W-:Y:S01]  /*0fa0*/  SHF.R.S32.HI R2, RZ, 0x1f, R3 ;  /* 0x0000001fff027819 */ /* 0x000fe20000011403 */
[----:B------:R-:W-:Y:S02]  /*0fb0*/  IMAD R17, R20, c[0x0][0x18c], R17 ;  /* 0x0000630014117a24 */ /* 0x000fe400078e0211 */
[----:B------:R-:W-:-:S04]  /*0fc0*/  IMAD.WIDE.U32 R82, R11, c[0x0][0x198], R82 ;  /* 0x000066000b527a25 */ /* 0x000fc800078e0052 */
[----:B------:R-:W-:Y:S01]  /*0fd0*/  IMAD R0, R2, c[0x0][0x1b0], RZ ;  /* 0x00006c0002007a24 */ /* 0x000fe200078e02ff */
[----:B------:R-:W-:Y:S01]  /*0fe0*/  IADD3 R83, R83, R7, RZ ;  /* 0x0000000753537210 */ /* 0x000fe20007ffe0ff */
[----:B------:R-:W-:-:S04]  /*0ff0*/  IMAD.WIDE.U32 R20, R20, c[0x0][0x188], RZ ;  /* 0x0000620014147a25 */ /* 0x000fc800078e00ff */
[C---:B------:R-:W-:Y:S02]  /*1000*/  IMAD R15, R3.reuse, c[0x0][0x1b4], R0 ;  /* 0x00006d00030f7a24 */ /* 0x040fe400078e0200 */
[----:B------:R-:W-:-:S04]  /*1010*/  IMAD.WIDE.U32 R82, R3, c[0x0][0x1b0], R82 ;  /* 0x00006c0003527a25 */ /* 0x000fc800078e0052 */
[----:B------:R-:W-:Y:S01]  /*1020*/  IMAD.IADD R17, R21, 0x1, R17 ;  /* 0x0000000115117824 */ /* 0x000fe200078e0211 */
[----:B------:R-:W-:Y:S01]  /*1030*/  IADD3 R15, R83, R15, RZ ;  /* 0x0000000f530f7210 */ /* 0x000fe20007ffe0ff */
[----:B------:R-:W-:Y:S05]  /*1040*/  BRA `(.L_x_5652) ;  /* 0x0000040000007947 */ /* 0x000fea0003800000 */
.L_x_5651:
        /* <DEDUP_REMOVED lines=16> */
.L_x_5653:
        /* <DEDUP_REMOVED lines=13> */
[----:B------:R-:W-:-:S05]  /*1220*/  LEA R11, R86, 0xffffffc0, 0x6 ;  /* 0xffffffc0560b7811 */ /* 0x000fca00078e30ff */
[----:B------:R-:W-:-:S04]  /*1230*/  IMAD.HI.U32 R3, R3, R2, RZ ;  /* 0x0000000203037227 */ /* 0x000fc800078e00ff */
[----:B------:R-:W-:Y:S01]  /*1240*/  IMAD.WIDE.U32 R12, R11, c[0x0][0x198], R6 ;  /* 0x000066000b0c7a25 */ /* 0x000fe200078e0006 */
        /* <DEDUP_REMOVED lines=32> */
.L_x_5652:
[----:B------:R-:W-:Y:S01]  /*1450*/  ISETP.NE.AND P0, PT, R5, -0x1, PT ;  /* 0xffffffff0500780c */ /* 0x000fe20003f05270 */
[----:B------:R-:W-:Y:S01]  /*1460*/  IMAD.IADD R118, R96, 0x1, -R95 ;  /* 0x0000000160767824 */ /* 0x000fe200078e0a5f */
[----:B------:R-:W-:Y:S01]  /*1470*/  SHF.R.S32.HI R14, RZ, 0x1f, R93 ;  /* 0x0000001fff0e7819 */ /* 0x000fe2000001145d */
[----:B------:R-:W-:Y:S01]  /*1480*/  IMAD R2, R2, c[0x0][0x1b8], RZ ;  /* 0x00006e0002027a24 */ /* 0x000fe200078e02ff */
[----:B------:R-:W-:Y:S01]  /*1490*/  IADD3 R120, R86, -0x1, RZ ;  /* 0xffffffff56787810 */ /* 0x000fe20007ffe0ff */
[----:B------:R-:W-:Y:S01]  /*14a0*/  ULDC.64 UR4, c[0x0][0x198] ;  /* 0x0000660000047ab9 */ /* 0x000fe20000000a00 */
[CC--:B------:R-:W-:Y:S01]  /*14b0*/  LEA.HI R13, R14.reuse, R93.reuse, RZ, 0x2 ;  /* 0x0000005d0e0d7211 */ /* 0x0c0fe200078f10ff */
[----:B------:R-:W-:Y:S01]  /*14c0*/  IMAD R2, R3, c[0x0][0x1bc], R2 ;  /* 0x00006f0003027a24 */ /* 0x000fe200078e0202 */
[CC--:B------:R-:W-:Y:S01]  /*14d0*/  LEA.HI R8, R14.reuse, R93.reuse, RZ, 0x3 ;  /* 0x0000005d0e087211 */ /* 0x0c0fe200078f18ff */
[----:B------:R-:W-:Y:S01]  /*14e0*/  USHF.L.U32 UR7, UR4, 0x5, URZ ;  /* 0x0000000504077899 */ /* 0x000fe2000800063f */
[----:B------:R-:W-:Y:S01]  /*14f0*/  LOP3.LUT R26, R13, 0xfffffffc, RZ, 0xc0, !PT ;  /* 0xfffffffc0d1a7812 */ /* 0x000fe200078ec0ff */
[----:B------:R-:W-:Y:S01]  /*1500*/  UMOV UR6, 0x5 ;  /* 0x0000000500067882 */ /* 0x000fe20000000000 */
[----:B------:R-:W-:Y:S01]  /*1510*/  SHF.R.S32.HI R123, RZ, 0x3, R8 ;  /* 0x00000003ff7b7819 */ /* 0x000fe20000011408 */
[C---:B------:R-:W-:Y:S01]  /*1520*/  @P0 IMAD.WIDE.U32 R24, R5.reuse, c[0x0][0x190], RZ ;  /* 0x0000640005180a25 */ /* 0x040fe200078e00ff */
[----:B-----5:R-:W-:Y:S01]  /*1530*/  @!P0 SHF.R.S32.HI R0, RZ, 0x1f, R125 ;  /* 0x0000001fff008819 */ /* 0x020fe2000001147d */
[----:B------:R-:W-:Y:S01]  /*1540*/  USHF.L.U64.HI UR5, UR4, UR6, UR5 ;  /* 0x0000000604057299 */ /* 0x000fe20008010205 */
[----:B------:R-:W-:Y:S01]  /*1550*/  LEA.HI R12, R14, R93, RZ, 0x4 ;  /* 0x0000005d0e0c7211 */ /* 0x000fe200078f20ff */
[----:B------:R-:W-:Y:S01]  /*1560*/  @P0 IMAD R18, R5, c[0x0][0x194], R25 ;  /* 0x0000650005120a24 */ /* 0x000fe200078e0219 */
[----:B------:R-:W-:Y:S01]  /*1570*/  SHF.R.S32.HI R6, RZ, 0x2, R13 ;  /* 0x00000002ff067819 */ /* 0x000fe2000001140d */
[----:B------:R-:W-:Y:S01]  /*1580*/  @!P0 IMAD R0, R0, c[0x0][0x178], RZ ;  /* 0x00005e0000008a24 */ /* 0x000fe200078e02ff */
[----:B------:R-:W-:Y:S01]  /*1590*/  LEA.HI R28, R8, R123, RZ, 0x1 ;  /* 0x0000007b081c7211 */ /* 0x000fe200078f08ff */
[----:B------:R-:W-:Y:S01]  /*15a0*/  @!P0 IMAD.WIDE.U32 R4, R125, c[0x0][0x178], RZ ;  /* 0x00005e007d048a25 */ /* 0x000fe200078e00ff */
[----:B------:R-:W-:-:S02]  /*15b0*/  IADD3 R19, R6, 0x20, RZ ;  /* 0x0000002006137810 */ /* 0x000fc40007ffe0ff */
[----:B------:R-:W-:Y:S01]  /*15c0*/  LOP3.LUT R8, R8, 0xfffffff8, RZ, 0xc0, !PT ;  /* 0xfffffff808087812 */ /* 0x000fe200078ec0ff */
[----:B------:R-:W-:Y:S01]  /*15d0*/  @!P0 IMAD R0, R125, c[0x0][0x17c], R0 ;  /* 0x00005f007d008a24 */ /* 0x000fe200078e0200 */
[----:B------:R-:W-:Y:S01]  /*15e0*/  ISETP.GE.AND P5, PT, R19, R118, PT ;  /* 0x000000761300720c */ /* 0x000fe20003fa6270 */
[----:B------:R-:W-:Y:S01]  /*15f0*/  IMAD.IADD R26, R93, 0x1, -R26 ;  /* 0x000000015d1a7824 */ /* 0x000fe200078e0a1a */
[----:B------:R-:W-:Y:S01]  /*1600*/  LEA.HI R121, R13, R6, RZ, 0x1 ;  /* 0x000000060d797211 */ /* 0x000fe200078f08ff */
[----:B------:R-:W-:Y:S01]  /*1610*/  @!P0 IMAD.IADD R18, R5, 0x1, R0 ;  /* 0x0000000105128824 */ /* 0x000fe200078e0200 */
[----:B------:R-:W-:Y:S01]  /*1620*/  SHF.R.S32.HI R5, RZ, 0x4, R12 ;  /* 0x00000004ff057819 */ /* 0x000fe2000001140c */
[----:B------:R-:W-:Y:S01]  /*1630*/  IMAD.SHL.U32 R0, R120, 0x40, RZ ;  /* 0x0000004078007824 */ /* 0x000fe200078e00ff */
[----:B------:R-:W-:Y:S01]  /*1640*/  LOP3.LUT R12, R12, 0xfffffff0, RZ, 0xc0, !PT ;  /* 0xfffffff00c0c7812 */ /* 0x000fe200078ec0ff */
[----:B------:R-:W-:Y:S01]  /*1650*/  IMAD.SHL.U32 R21, R123, 0x40, RZ ;  /* 0x000000407b157824 */ /* 0x000fe200078e00ff */
[----:B------:R-:W-:Y:S01]  /*1660*/  LEA.HI R10, R5, R5, RZ, 0x1 ;  /* 0x00000005050a7211 */ /* 0x000fe200078f08ff */
[----:B------:R-:W-:Y:S01]  /*1670*/  @!P0 IMAD.MOV.U32 R24, RZ, RZ, R4 ;  /* 0x000000ffff188224 */ /* 0x000fe200078e0004 */
[----:B------:R-:W-:Y:S01]  /*1680*/  LEA.HI R97, R14, R93, RZ, 0x5 ;  /* 0x0000005d0e617211 */ /* 0x000fe200078f28ff */
[----:B------:R-:W-:Y:S01]  /*1690*/  IMAD.IADD R4, R81, 0x1, -R0 ;  /* 0x0000000151047824 */ /* 0x000fe200078e0a00 */
[----:B------:R-:W-:Y:S01]  /*16a0*/  LOP3.LUT R21, R21, 0xc0, RZ, 0xc0, !PT ;  /* 0x000000c015157812 */ /* 0x000fe200078ec0ff */
[----:B------:R-:W-:Y:S01]  /*16b0*/  IMAD.SHL.U32 R26, R26, 0x8, RZ ;  /* 0x000000081a1a7824 */ /* 0x000fe200078e00ff */
[----:B------:R-:W-:Y:S01]  /*16c0*/  LOP3.LUT R10, R10, 0xfffffffe, RZ, 0xc0, !PT ;  /* 0xfffffffe0a0a7812 */ /* 0x000fe200078ec0ff */
[----:B------:R-:W-:Y:S01]  /*16d0*/  IMAD.IADD R13, R93, 0x1, -R8 ;  /* 0x000000015d0d7824 */ /* 0x000fe200078e0a08 */
[CC--:B------:R-:W-:Y:S01]  /*16e0*/  ISETP.GE.AND P3, PT, R19.reuse, R4.reuse, PT ;  /* 0x000000041300720c */ /* 0x0c0fe20003f66270 */
[----:B------:R-:W-:Y:S01]  /*16f0*/  IMAD.MOV.U32 R85, RZ, RZ, 0x20 ;  /* 0x00000020ff557424 */ /* 0x000fe200078e00ff */
[----:B------:R-:W-:Y:S01]  /*1700*/  ISETP.GE.AND P2, PT, R19, R4, PT ;  /* 0x000000041300720c */ /* 0x000fe20003f46270 */
[----:B------:R-:W-:Y:S01]  /*1710*/  IMAD.IADD R5, R5, 0x1, -R10 ;  /* 0x0000000105057824 */ /* 0x000fe200078e0a0a */
[----:B------:R-:W-:-:S02]  /*1720*/  IADD3 R20, P1, R26, R20, RZ ;  /* 0x000000141a147210 */ /* 0x000fc40007f3e0ff */
[C---:B------:R-:W-:Y:S02]  /*1730*/  IADD3 R82, P4, R26.reuse, R82, RZ ;  /* 0x000000521a527210 */ /* 0x040fe40007f9e0ff */
[--C-:B------:R-:W-:Y:S02]  /*1740*/  LOP3.LUT R19, R21, 0x18, R26.reuse, 0xf8, !PT ;  /* 0x0000001815137812 */ /* 0x100fe400078ef81a */
[----:B------:R-:W-:Y:S02]  /*1750*/  IADD3 R24, P0, R26, R24, RZ ;  /* 0x000000181a187210 */ /* 0x000fe40007f1e0ff */
[----:B------:R-:W-:Y:S02]  /*1760*/  SHF.R.S32.HI R26, RZ, 0x1f, R26 ;  /* 0x0000001fff1a7819 */ /* 0x000fe4000001141a */
[----:B------:R-:W-:Y:S02]  /*1770*/  SHF.R.U32.HI R10, RZ, 0x3, R21 ;  /* 0x00000003ff0a7819 */ /* 0x000fe40000011615 */
[----:B------:R-:W-:Y:S01]  /*1780*/  LOP3.LUT R121, R121, 0x7fffffe, RZ, 0xc0, !PT ;  /* 0x07fffffe79797812 */ /* 0x000fe200078ec0ff */
[C---:B------:R-:W-:Y:S01]  /*1790*/  IMAD.X R21, R26.reuse, 0x1, R17, P1 ;  /* 0x000000011a157824 */ /* 0x040fe200008e0611 */
[----:B------:R-:W-:Y:S01]  /*17a0*/  LOP3.LUT R10, R19, R10, RZ, 0x3c, !PT ;  /* 0x0000000a130a7212 */ /* 0x000fe200078e3cff */
[----:B------:R-:W-:Y:S01]  /*17b0*/  IMAD.IADD R17, R93, 0x1, -R12 ;  /* 0x000000015d117824 */ /* 0x000fe200078e0a0c */
[----:B------:R-:W-:Y:S01]  /*17c0*/  SHF.R.S32.HI R19, RZ, 0x1f, R16 ;  /* 0x0000001fff137819 */ /* 0x000fe20000011410 */
[----:B------:R-:W-:Y:S01]  /*17d0*/  IMAD.X R83, R26, 0x1, R15, P4 ;  /* 0x000000011a537824 */ /* 0x000fe200020e060f */
[C---:B------:R-:W-:Y:S01]  /*17e0*/  ISETP.GE.AND P1, PT, R6.reuse, R118, PT ;  /* 0x000000760600720c */ /* 0x040fe20003f26270 */
[----:B------:R-:W-:Y:S01]  /*17f0*/  IMAD.IADD R121, R6, 0x1, -R121 ;  /* 0x0000000106797824 */ /* 0x000fe200078e0a79 */
[----:B------:R-:W-:Y:S01]  /*1800*/  LEA.HI R15, R17, R17, RZ, 0x1 ;  /* 0x00000011110f7211 */ /* 0x000fe200078f08ff */
[----:B------:R-:W-:Y:S01]  /*1810*/  IMAD R19, R19, c[0x0][0x1a8], RZ ;  /* 0x00006a0013137a24 */ /* 0x000fe200078e02ff */
[----:B------:R-:W-:Y:S01]  /*1820*/  SHF.R.S32.HI R7, RZ, 0x1f, R6 ;  /* 0x0000001fff077819 */ /* 0x000fe20000011406 */
[----:B------:R-:W-:Y:S01]  /*1830*/  IMAD.X R25, R26, 0x1, R18, P0 ;  /* 0x000000011a197824 */ /* 0x000fe200000e0612 */
[----:B------:R-:W-:Y:S01]  /*1840*/  LEA.HI R124, R13, R13, RZ, 0x1 ;  /* 0x0000000d0d7c7211 */ /* 0x000fe200078f08ff */
[----:B------:R-:W-:Y:S01]  /*1850*/  IMAD R19, R16, c[0x0][0x1ac], R19 ;  /* 0x00006b0010137a24 */ /* 0x000fe200078e0213 */
[----:B------:R-:W-:Y:S01]  /*1860*/  SHF.R.S32.HI R94, RZ, 0x5, R97 ;  /* 0x00000005ff5e7819 */ /* 0x000fe20000011461 */
[----:B------:R-:W-:Y:S01]  /*1870*/  IMAD.WIDE R22, R23, 0x40, R6 ;  /* 0x0000004017167825 */ /* 0x000fe200078e0206 */
[----:B------:R-:W-:-:S02]  /*1880*/  LOP3.LUT R92, R15, 0x7fffffe, RZ, 0xc0, !PT ;  /* 0x07fffffe0f5c7812 */ /* 0x000fc400078ec0ff */
[----:B------:R-:W-:Y:S01]  /*1890*/  SHF.R.S32.HI R8, RZ, 0x1f, R17 ;  /* 0x0000001fff087819 */ /* 0x000fe20000011411 */
[----:B------:R-:W-:Y:S01]  /*18a0*/  IMAD R121, R94, 0x8, R121 ;  /* 0x000000085e797824 */ /* 0x000fe200078e0279 */
[----:B------:R-:W-:Y:S01]  /*18b0*/  LOP3.LUT R122, R124, 0xfffffffe, RZ, 0xc0, !PT ;  /* 0xfffffffe7c7a7812 */ /* 0x000fe200078ec0ff */
[----:B------:R-:W-:Y:S01]  /*18c0*/  IMAD.IADD R92, R17, 0x1, -R92 ;  /* 0x00000001115c7824 */ /* 0x000fe200078e0a5c */
[--C-:B------:R-:W-:Y:S01]  /*18d0*/  SHF.R.S32.HI R14, RZ, 0x1, R15.reuse ;  /* 0x00000001ff0e7819 */ /* 0x100fe2000001140f */
[----:B------:R-:W-:Y:S01]  /*18e0*/  IMAD.U32 R121, R121, 0x20, R10 ;  /* 0x0000002079797824 */ /* 0x000fe200078e000a */
[----:B------:R-:W-:Y:S01]  /*18f0*/  SHF.R.S32.HI R15, RZ, 0x1f, R15 ;  /* 0x0000001fff0f7819 */ /* 0x000fe2000001140f */
[----:B------:R-:W-:Y:S01]  /*1900*/  IMAD.IADD R122, R13, 0x1, -R122 ;  /* 0x000000010d7a7824 */ /* 0x000fe200078e0a7a */
[----:B------:R-:W-:Y:S01]  /*1910*/  LEA.HI R8, R8, R17, RZ, 0x3 ;  /* 0x0000001108087211 */ /* 0x000fe200078f18ff */
[----:B------:R-:W-:Y:S01]  /*1920*/  IMAD.WIDE.U32 R16, R16, c[0x0][0x1a8], R24 ;  /* 0x00006a0010107a25 */ /* 0x000fe200078e0018 */
[----:B------:R-:W-:-:S02]  /*1930*/  @!P5 IADD3 R13, P0, R22, 0x20, RZ ;  /* 0x00000020160dd810 */ /* 0x000fc40007f1e0ff */
[----:B------:R-:W-:Y:S01]  /*1940*/  LEA.HI R15, R15, R14, RZ, 0x2 ;  /* 0x0000000e0f0f7211 */ /* 0x000fe200078f10ff */
[----:B------:R-:W-:Y:S01]  /*1950*/  @!P1 IMAD R10, R23, c[0x0][0x190], RZ ;  /* 0x00006400170a9a24 */ /* 0x000fe200078e02ff */
[----:B------:R-:W-:Y:S01]  /*1960*/  ISETP.GE.AND P4, PT, R6, R4, PT ;  /* 0x000000040600720c */ /* 0x000fe20003f86270 */
[----:B------:R-:W-:Y:S01]  /*1970*/  IMAD.IADD R17, R17, 0x1, R19 ;  /* 0x0000000111117824 */ /* 0x000fe200078e0213 */
[----:B------:R-:W-:Y:S01]  /*1980*/  LOP3.LUT R15, R15, 0xfffffffc, RZ, 0xc0, !PT ;  /* 0xfffffffc0f0f7812 */ /* 0x000fe200078ec0ff */
[----:B------:R-:W-:Y:S01]  /*1990*/  @!P1 IMAD R10, R22, c[0x0][0x194], R10 ;  /* 0x00006500160a9a24 */ /* 0x000fe200078e020a */
[----:B------:R-:W-:Y:S01]  /*19a0*/  LOP3.LUT R28, R28, 0xfffffffe, RZ, 0xc0, !PT ;  /* 0xfffffffe1c1c7812 */ /* 0x000fe200078ec0ff */
[----:B------:R-:W-:Y:S01]  /*19b0*/  @!P5 IMAD.X R12, RZ, RZ, R23, P0 ;  /* 0x000000ffff0cd224 */ /* 0x000fe200000e0617 */
[----:B------:R-:W-:Y:S01]  /*19c0*/  SHF.R.S32.HI R124, RZ, 0x1, R124 ;  /* 0x00000001ff7c7819 */ /* 0x000fe2000001147c */
[----:B------:R-:W-:-:S04]  /*19d0*/  @!P1 IMAD.WIDE.U32 R22, R22, c[0x0][0x190], R16 ;  /* 0x0000640016169a25 */ /* 0x000fc800078e0010 */
[----:B------:R-:W-:-:S04]  /*19e0*/  IMAD.WIDE.U32 R20, R3, c[0x0][0x1b8], R20 ;  /* 0x00006e0003147a25 */ /* 0x000fc800078e0014 */
[----:B------:R-:W-:Y:S01]  /*19f0*/  IMAD.IADD R3, R14, 0x1, -R15 ;  /* 0x000000010e037824 */ /* 0x000fe200078e0a0f */
[----:B------:R-:W-:Y:S01]  /*1a00*/  @!P1 LEA R14, P0, R22, c[0x0][0x160], 0x1 ;  /* 0x00005800160e9a11 */ /* 0x000fe200078008ff */
[----:B------:R-:W-:Y:S02]  /*1a10*/  @!P1 IMAD.IADD R15, R23, 0x1, R10 ;  /* 0x00000001170f9824 */ /* 0x000fe400078e020a */
[----:B------:R-:W-:Y:S02]  /*1a20*/  @!P5 IMAD R12, R12, c[0x0][0x190], RZ ;  /* 0x000064000c0cda24 */ /* 0x000fe400078e02ff */
[----:B------:R-:W-:Y:S01]  /*1a30*/  IMAD.SHL.U32 R121, R121, 0x2, RZ ;  /* 0x0000000279797824 */ /* 0x000fe200078e00ff */
[----:B------:R-:W-:Y:S01]  /*1a40*/  @!P1 LEA.HI.X R15, R22, c[0x0][0x164], R15, 0x1, P0 ;  /* 0x00005900160f9a11 */ /* 0x000fe200000f0c0f */
[C---:B------:R-:W-:Y:S01]  /*1a50*/  @!P5 IMAD R12, R13.reuse, c[0x0][0x194], R12 ;  /* 0x000065000d0cda24 */ /* 0x040fe200078e020c */
[----:B------:R-:W-:Y:S01]  /*1a60*/  IADD3 R11, P0, R6, R11, RZ ;  /* 0x0000000b060b7210 */ /* 0x000fe20007f1e0ff */
[----:B------:R-:W-:-:S02]  /*1a70*/  @!P5 IMAD.WIDE.U32 R16, R13, c[0x0][0x190], R16 ;  /* 0x000064000d10da25 */ /* 0x000fc400078e0010 */
[----:B------:R-:W-:Y:S01]  /*1a80*/  @!PT LDS RZ, [RZ] ;  /* 0x00000000fffff984 */ /* 0x000fe20000000800 */
[----:B------:R-:W-:Y:S01]  /*1a90*/  @!PT LDS RZ, [RZ] ;  /* 0x00000000fffff984 */ /* 0x000fe20000000800 */
[----:B------:R-:W-:Y:S01]  /*1aa0*/  @!PT LDS RZ, [RZ] ;  /* 0x00000000fffff984 */ /* 0x000fe20000000800 */
[----:B------:R1:W-:Y:S02]  /*1ab0*/  @!P1 LDGSTS.E.BYPASS.LTC128B.128 [R121], [R14.64] ;  /* 0x000000000e799fae */ /* 0x0003e4000b901d48 */
[C---:B------:R-:W-:Y:S02]  /*1ac0*/  IMAD.X R9, R7.reuse, 0x1, R9, P0 ;  /* 0x0000000107097824 */ /* 0x040fe400000e0609 */
[----:B------:R-:W-:Y:S01]  /*1ad0*/  IMAD R7, R7, c[0x0][0x198], RZ ;  /* 0x0000660007077a24 */ /* 0x000fe200078e02ff */
[----:B------:R1:W-:Y:S01]  /*1ae0*/  @!P1 LDGSTS.E.BYPASS.LTC128B.128 [R121+0x1000], [R14.64+0x40] ;  /* 0x010000400e799fae */ /* 0x0003e2000b901d48 */
[----:B------:R-:W-:-:S03]  /*1af0*/  IMAD.WIDE.U32 R82, R6, c[0x0][0x198], R82 ;  /* 0x0000660006527a25 */ /* 0x000fc600078e0052 */
[----:B------:R1:W-:Y:S01]  /*1b00*/  @!P1 LDGSTS.E.BYPASS.LTC128B.128 [R121+0x2000], [R14.64+0x80] ;  /* 0x020000800e799fae */ /* 0x0003e2000b901d48 */
[----:B------:R-:W-:Y:S01]  /*1b10*/  IMAD R7, R6, c[0x0][0x19c], R7 ;  /* 0x0000670006077a24 */ /* 0x000fe200078e0207 */
[----:B------:R-:W-:Y:S01]  /*1b20*/  @!P5 LEA R18, P1, R16, c[0x0][0x160], 0x1 ;  /* 0x000058001012da11 */ /* 0x000fe200078208ff */
[----:B------:R-:W-:Y:S02]  /*1b30*/  @!P5 IMAD.IADD R13, R17, 0x1, R12 ;  /* 0x00000001110dd824 */ /* 0x000fe400078e020c */
[----:B------:R-:W-:Y:S02]  /*1b40*/  IMAD.IADD R21, R21, 0x1, R2 ;  /* 0x0000000115157824 */ /* 0x000fe400078e0202 */
[----:B------:R-:W-:Y:S01]  /*1b50*/  IMAD.IADD R2, R83, 0x1, R7 ;  /* 0x0000000153027824 */ /* 0x000fe200078e0207 */
[----:B------:R-:W-:Y:S01]  /*1b60*/  @!P3 IADD3 R7, P0, R82, UR7, RZ ;  /* 0x000000075207bc10 */ /* 0x000fe2000ff1e0ff */
[----:B------:R-:W-:Y:S01]  /*1b70*/  IMAD.SHL.U32 R80, R3, 0x40, RZ ;  /* 0x0000004003507824 */ /* 0x000fe200078e00ff */
[----:B------:R-:W-:Y:S01]  /*1b80*/  @!P5 LEA.HI.X R19, R16, c[0x0][0x164], R13, 0x1, P1 ;  /* 0x000059001013da11 */ /* 0x000fe200008f0c0d */
[----:B------:R-:W-:Y:S01]  /*1b90*/  IMAD R12, R9, c[0x0][0x1a0], RZ ;  /* 0x00006800090c7a24 */ /* 0x000fe200078e02ff */
[----:B------:R-:W-:Y:S01]  /*1ba0*/  @!P4 LEA R16, P1, R82, c[0x0][0x168], 0x1 ;  /* 0x00005a005210ca11 */ /* 0x000fe200078208ff */
[----:B------:R-:W-:Y:S01]  /*1bb0*/  IMAD.IADD R123, R123, 0x1, -R28 ;  /* 0x000000017b7b7824 */ /* 0x000fe200078e0a1c */
[----:B------:R-:W-:Y:S01]  /*1bc0*/  @!P3 IADD3.X R10, R2, UR5, RZ, P0, !PT ;  /* 0x00000005020abc10 */ /* 0x000fe200087fe4ff */
[----:B------:R2:W-:Y:S01]  /*1bd0*/  @!P5 LDGSTS.E.BYPASS.LTC128B.128 [R121+0x800], [R18.64] ;  /* 0x008000001279dfae */ /* 0x0005e2000b901d48 */
[----:B------:R-:W-:Y:S01]  /*1be0*/  @!P4 LEA.HI.X R17, R82, c[0x0][0x16c], R2, 0x1, P1 ;  /* 0x00005b005211ca11 */ /* 0x000fe200008f0c02 */
[----:B------:R-:W-:Y:S01]  /*1bf0*/  IMAD.SHL.U32 R116, R124, 0x40, RZ ;  /* 0x000000407c747824 */ /* 0x000fe200078e00ff */
[----:B------:R-:W-:Y:S01]  /*1c00*/  LOP3.LUT R80, R80, 0xc0, RZ, 0xc0, !PT ;  /* 0x000000c050507812 */ /* 0x000fe200078ec0ff */
[----:B------:R2:W-:Y:S01]  /*1c10*/  @!P5 LDGSTS.E.BYPASS.LTC128B.128 [R121+0x1800], [R18.64+0x40] ;  /* 0x018000401279dfae */ /* 0x0005e2000b901d48 */
[----:B------:R-:W-:Y:S01]  /*1c20*/  IMAD.SHL.U32 R9, R5, 0x8, RZ ;  /* 0x0000000805097824 */ /* 0x000fe200078e00ff */
[----:B------:R-:W-:Y:S01]  /*1c30*/  ISETP.GE.AND P1, PT, R6, R4, PT ;  /* 0x000000040600720c */ /* 0x000fe20003f26270 */
[----:B------:R-:W-:Y:S01]  /*1c40*/  IMAD.SHL.U32 R8, R8, 0x20, RZ ;  /* 0x0000002008087824 */ /* 0x000fe200078e00ff */
[----:B------:R2:W-:Y:S01]  /*1c50*/  @!P5 LDGSTS.E.BYPASS.LTC128B.128 [R121+0x2800], [R18.64+0x80] ;  /* 0x028000801279dfae */ /* 0x0005e2000b901d48 */
[C---:B------:R-:W-:Y:S01]  /*1c60*/  IMAD R13, R11.reuse, c[0x0][0x1a4], R12 ;  /* 0x000069000b0d7a24 */ /* 0x040fe200078e020c */
[----:B------:R-:W-:Y:S01]  /*1c70*/  LOP3.LUT R116, R116, 0xc0, RZ, 0xc0, !PT ;  /* 0x000000c074747812 */ /* 0x000fe200078ec0ff */
[----:B------:R-:W-:Y:S01]  /*1c80*/  IMAD.WIDE.U32 R88, R11, c[0x0][0x1a0], R20 ;  /* 0x000068000b587a25 */ /* 0x000fe200078e0014 */
[----:B-1----:R-:W-:Y:S01]  /*1c90*/  @!P3 LEA R14, P0, R7, c[0x0][0x168], 0x1 ;  /* 0x00005a00070eba11 */ /* 0x002fe200078008ff */
[----:B------:R2:W-:Y:S01]  /*1ca0*/  @!P4 LDGSTS.E.BYPASS.LTC128B.128 [R121+0x3000], [R16.64] ;  /* 0x030000001079cfae */ /* 0x0005e2000b901d48 */
[----:B------:R-:W-:Y:S01]  /*1cb0*/  LOP3.LUT R9, R80, 0x8, R9, 0xf8, !PT ;  /* 0x0000000850097812 */ /* 0x000fe200078ef809 */
[----:B------:R-:W-:Y:S01]  /*1cc0*/  IMAD.SHL.U32 R11, R123, 0x8, RZ ;  /* 0x000000087b0b7824 */ /* 0x000fe200078e00ff */
[----:B------:R-:W-:Y:S01]  /*1cd0*/  @!P3 LEA.HI.X R15, R7, c[0x0][0x16c], R10, 0x1, P0 ;  /* 0x00005b00070fba11 */ /* 0x000fe200000f0c0a */
[----:B------:R2:W-:Y:S01]  /*1ce0*/  @!P4 LDGSTS.E.BYPASS.LTC128B.128 [R121+0x4000], [R16.64+0x40] ;  /* 0x040000401079cfae */ /* 0x0005e2000b901d48 */
[----:B------:R-:W-:Y:S01]  /*1cf0*/  SHF.R.U32.HI R80, RZ, 0x3, R80 ;  /* 0x00000003ff507819 */ /* 0x000fe20000011650 */
[----:B------:R-:W-:Y:S01]  /*1d00*/  IMAD.MOV.U32 R7, RZ, RZ, 0x40 ;  /* 0x00000040ff077424 */ /* 0x000fe200078e00ff */
[----:B------:R-:W-:Y:S01]  /*1d10*/  LOP3.LUT R91, R8, 0xffffff00, RZ, 0xc0, !PT ;  /* 0xffffff00085b7812 */ /* 0x000fe200078ec0ff */
[----:B------:R2:W-:Y:S01]  /*1d20*/  @!P4 LDGSTS.E.BYPASS.LTC128B.128 [R121+0x5000], [R16.64+0x80] ;  /* 0x050000801079cfae */ /* 0x0005e2000b901d48 */
[----:B------:R-:W-:Y:S01]  /*1d30*/  LOP3.LUT R11, R116, 0x8, R11, 0xf8, !PT ;  /* 0x00000008740b7812 */ /* 0x000fe200078ef80b */
[----:B------:R-:W-:Y:S01]  /*1d40*/  IMAD.IADD R84, R89, 0x1, R13 ;  /* 0x0000000159547824 */ /* 0x000fe200078e020d */
[----:B------:R-:W-:Y:S01]  /*1d50*/  SHF.R.U32.HI R116, RZ, 0x3, R116 ;  /* 0x00000003ff747819 */ /* 0x000fe20000011674 */
[----:B------:R1:W-:Y:S01]  /*1d60*/  @!P3 LDGSTS.E.BYPASS.LTC128B.128 [R121+0x3800], [R14.64] ;  /* 0x038000000e79bfae */ /* 0x0003e2000b901d48 */
[----:B------:R-:W-:Y:S01]  /*1d70*/  LOP3.LUT R80, R9, R80, RZ, 0x3c, !PT ;  /* 0x0000005009507212 */ /* 0x000fe200078e3cff */
[----:B------:R-:W-:Y:S01]  /*1d80*/  IMAD.WIDE.U32 R8, R7, c[0x0][0x1a0], RZ ;  /* 0x0000680007087a25 */ /* 0x000fe200078e00ff */
[----:B------:R-:W-:Y:S01]  /*1d90*/  LEA R130, P0, R88, c[0x0][0x170], 0x1 ;  /* 0x00005c0058827a11 */ /* 0x000fe200078008ff */
[----:B------:R1:W-:Y:S01]  /*1da0*/  @!P3 LDGSTS.E.BYPASS.LTC128B.128 [R121+0x4800], [R14.64+0x40] ;  /* 0x048000400e79bfae */ /* 0x0003e2000b901d48 */
[----:B------:R-:W-:Y:S01]  /*1db0*/  LOP3.LUT R116, R11, R116, RZ, 0x3c, !PT ;  /* 0x000000740b747212 */ /* 0x000fe200078e3cff */
[----:B------:R-:W-:Y:S01]  /*1dc0*/  IMAD R117, R94, 0x200, R91 ;  /* 0x000002005e757824 */ /* 0x000fe200078e025b */
[----:B------:R-:W-:Y:S01]  /*1dd0*/  LEA.HI.X R131, R88, c[0x0][0x174], R84, 0x1, P0 ;  /* 0x00005d0058837a11 */ /* 0x000fe200000f0c54 */
[----:B------:R1:W-:Y:S01]  /*1de0*/  @!P3 LDGSTS.E.BYPASS.LTC128B.128 [R121+0x5800], [R14.64+0x80] ;  /* 0x058000800e79bfae */ /* 0x0003e2000b901d48 */
[----:B------:R-:W-:Y:S01]  /*1df0*/  IMAD R7, R7, c[0x0][0x1a4], RZ ;  /* 0x0000690007077a24 */ /* 0x000fe200078e02ff */
[----:B------:R-:W-:Y:S01]  /*1e00*/  @!P2 IADD3 R8, P0, R130, R8, RZ ;  /* 0x000000088208a210 */ /* 0x000fe20007f1e0ff */
[----:B------:R-:W-:Y:S01]  /*1e10*/  IMAD R5, R5, 0x8, R122 ;  /* 0x0000000805057824 */ /* 0x000fe200078e027a */
[----:B------:R-:W0:Y:S01]  /*1e20*/  LDGDEPBAR ;  /* 0x00000000000079af */ /* 0x000e220000000000 */
[----:B------:R-:W-:Y:S01]  /*1e30*/  IMAD R117, R92, 0x20, R117 ;  /* 0x000000205c757824 */ /* 0x000fe200078e0275 */
[----:B------:R-:W-:Y:S01]  /*1e40*/  @!P2 IADD3.X R9, R131, R9, R7, P0, !PT ;  /* 0x000000098309a210 */ /* 0x000fe200007fe407 */
[----:B------:R-:W-:Y:S01]  /*1e50*/  IMAD.U32 R116, R5, 0x20, R116 ;  /* 0x0000002005747824 */ /* 0x000fe200078e0074 */
[----:B------:R-:W-:Y:S01]  /*1e60*/  LOP3.LUT P0, RZ, R124, 0x2, RZ, 0xc0, !PT ;  /* 0x000000027cff7812 */ /* 0x000fe2000780c0ff */
[----:B------:R-:W-:-:S02]  /*1e70*/  IMAD.IADD R117, R80, 0x1, R117 ;  /* 0x0000000150757824 */ /* 0x000fc400078e0275 */
[----:B------:R-:W-:Y:S01]  /*1e80*/  IMAD.SHL.U32 R116, R116, 0x2, RZ ;  /* 0x0000000274747824 */ /* 0x000fe200078e00ff */
[----:B------:R-:W-:Y:S01]  /*1e90*/  SEL R85, R85, 0xffffffe0, !P0 ;  /* 0xffffffe055557807 */ /* 0x000fe20004000000 */
[----:B------:R-:W-:Y:S02]  /*1ea0*/  IMAD.SHL.U32 R117, R117, 0x2, RZ ;  /* 0x0000000275757824 */ /* 0x000fe400078e00ff */
[----:B------:R-:W-:Y:S02]  /*1eb0*/  IMAD R91, R92, 0x20, R91 ;  /* 0x000000205c5b7824 */ /* 0x000fe400078e025b */
[----:B------:R-:W-:Y:S01]  /*1ec0*/  IMAD.IADD R90, R116, 0x1, R85 ;  /* 0x00000001745a7824 */ /* 0x000fe200078e0255 */
        /* <DEDUP_REMOVED lines=13> */
[----:B------:R-:W-:Y:S01]  /*1fa0*/  LOP3.LUT P1, RZ, R3, 0x2, RZ, 0xc0, !PT ;  /* 0x0000000203ff7812 */ /* 0x000fe2000782c0ff */
[----:B------:R-:W-:-:S02]  /*1fb0*/  IMAD.MOV.U32 R3, RZ, RZ, 0x10 ;  /* 0x00000010ff037424 */ /* 0x000fc400078e00ff */
[----:B------:R-:W-:Y:S03]  /*1fc0*/  @P2 STS.128 [R121+0x6800], RZ ;  /* 0x006800ff79002388 */ /* 0x000fe60000000c00 */
[----:B------:R-:W-:Y:S01]  /*1fd0*/  SEL R3, R3, 0xfffffff0, !P1 ;  /* 0xfffffff003037807 */ /* 0x000fe20004800000 */
[----:B------:R-:W-:Y:S04]  /*1fe0*/  @P2 STS.128 [R121+0x7800], RZ ;  /* 0x007800ff79002388 */ /* 0x000fe80000000c00 */
[----:B------:R-:W-:Y:S01]  /*1ff0*/  @P2 STS.128 [R121+0x8800], RZ ;  /* 0x008800ff79002388 */ /* 0x000fe20000000c00 */
[----:B------:R-:W-:-:S03]  /*2000*/  IMAD R115, R3, 0x2, R117 ;  /* 0x0000000203737824 */ /* 0x000fc600078e0275 */
        /* <DEDUP_REMOVED lines=8> */
[----:B-1----:R-:W1:Y:S04]  /*2090*/  LDSM.16.M88.4 R12, [R116+0x3400] ;  /* 0x00340000740c783b */ /* 0x002e680000000200 */
        /* <DEDUP_REMOVED lines=26> */
[C---:B------:R-:W-:Y:S08]  /*2240*/  HMMA.16816.F32.BF16 R12, R72.reuse, R78, R12 ;  /* 0x0000004e480c723c */ /* 0x040ff0000004180c */
[C---:B------:R-:W-:Y:S08]  /*2250*/  HMMA.16816.F32.BF16 R60, R72.reuse, R68, R60 ;  /* 0x00000044483c723c */ /* 0x040ff0000004183c */
[C---:B------:R-:W-:Y:S08]  /*2260*/  HMMA.16816.F32.BF16 R52, R72.reuse, R64, R52 ;  /* 0x000000404834723c */ /* 0x040ff00000041834 */
[----:B------:R-:W-:Y:S01]  /*2270*/  HMMA.16816.F32.BF16 R48, R72, R66, R48 ;  /* 0x000000424830723c */ /* 0x000fe20000041830 */
[----:B------:R-:W3:Y:S07]  /*2280*/  LDSM.16.M88.4 R64, [R90+0x4400] ;  /* 0x004400005a40783b */ /* 0x000eee0000000200 */
[C---:B--2---:R-:W-:Y:S08]  /*2290*/  HMMA.16816.F32.BF16 R24, R44.reuse, R40, R24 ;  /* 0x000000282c18723c */ /* 0x044ff00000041818 */
[----:B------:R-:W-:Y:S01]  /*22a0*/  HMMA.16816.F32.BF16 R20, R44, R42, R20 ;  /* 0x0000002a2c14723c */ /* 0x000fe20000041814 */
[----:B------:R-:W2:Y:S07]  /*22b0*/  LDSM.16.M88.4 R40, [R90+0x4800] ;  /* 0x004800005a28783b */ /* 0x000eae0000000200 */
[----:B------:R-:W-:Y:S08]  /*22c0*/  HMMA.16816.F32.BF16 R56, R72, R70, R56 ;  /* 0x000000464838723c */ /* 0x000ff00000041838 */
[C---:B------:R-:W-:Y:S08]  /*22d0*/  HMMA.16816.F32.BF16 R16, R44.reuse, R36, R16 ;  /* 0x000000242c10723c */ /* 0x040ff00000041810 */
[C---:B------:R-:W-:Y:S01]  /*22e0*/  HMMA.16816.F32.BF16 R12, R44.reuse, R38, R12 ;  /* 0x000000262c0c723c */ /* 0x040fe2000004180c */
[----:B------:R-:W-:Y:S07]  /*22f0*/  LDSM.16.M88.4 R36, [R116+0x5000] ;  /* 0x005000007424783b */ /* 0x000fee0000000200 */
[C---:B------:R-:W-:Y:S08]  /*2300*/  HMMA.16816.F32.BF16 R60, R44.reuse, R32, R60 ;  /* 0x000000202c3c723c */ /* 0x040ff0000004183c */
[C---:B------:R-:W-:Y:S08]  /*2310*/  HMMA.16816.F32.BF16 R52, R44.reuse, R28, R52 ;  /* 0x0000001c2c34723c */ /* 0x040ff00000041834 */
[C---:B------:R-:W-:Y:S01]  /*2320*/  HMMA.16816.F32.BF16 R48, R44.reuse, R30, R48 ;  /* 0x0000001e2c30723c */ /* 0x040fe20000041830 */
[----:B------:R-:W4:Y:S07]  /*2330*/  LDSM.16.M88.4 R28, [R90+0x4c00] ;  /* 0x004c00005a1c783b */ /* 0x000f2e0000000200 */
[----:B------:R-:W-:Y:S01]  /*2340*/  HMMA.16816.F32.BF16 R56, R44, R34, R56 ;  /* 0x000000222c38723c */ /* 0x000fe20000041838 */
[----:B------:R-:W-:Y:S04]  /*2350*/  LDSM.16.M88.4 R32, [R116+0x5400] ;  /* 0x005400007420783b */ /* 0x000fe80000000200 */
[----:B------:R-:W-:Y:S03]  /*2360*/  LDSM.16.M88.4 R44, [R116+0x5800] ;  /* 0x00580000742c783b */ /* 0x000fe60000000200 */
[C---:B-1----:R-:W-:Y:S08]  /*2370*/  HMMA.16816.F32.BF16 R24, R8.reuse, R4, R24 ;  /* 0x000000040818723c */ /* 0x042ff00000041818 */
[C---:B------:R-:W-:Y:S01]  /*2380*/  HMMA.16816.F32.BF16 R20, R8.reuse, R6, R20 ;  /* 0x000000060814723c */ /* 0x040fe20000041814 */
[----:B------:R-:W1:Y:S07]  /*2390*/  LDSM.16.M88.4 R4, [R117+0x2000] ;  /* 0x002000007504783b */ /* 0x000e6e0000000200 */
[C---:B---3--:R-:W-:Y:S08]  /*23a0*/  HMMA.16816.F32.BF16 R16, R8.reuse, R64, R16 ;  /* 0x000000400810723c */ /* 0x048ff00000041810 */
[C---:B------:R-:W-:Y:S08]  /*23b0*/  HMMA.16816.F32.BF16 R12, R8.reuse, R66, R12 ;  /* 0x00000042080c723c */ /* 0x040ff0000004180c */
[C---:B--2---:R-:W-:Y:S01]  /*23c0*/  HMMA.16816.F32.BF16 R64, R8.reuse, R40, R60 ;  /* 0x000000280840723c */ /* 0x044fe2000004183c */
[----:B------:R-:W2:Y:S07]  /*23d0*/  LDSM.16.M88.4 R60, [R116+0x5c00] ;  /* 0x005c0000743c783b */ /* 0x000eae0000000200 */
[C---:B------:R-:W-:Y:S01]  /*23e0*/  HMMA.16816.F32.BF16 R68, R8.reuse, R42, R56 ;  /* 0x0000002a0844723c */ /* 0x040fe20000041838 */
[----:B------:R-:W-:Y:S04]  /*23f0*/  LDSM.16.M88.4 R40, [R115+0x2000] ;  /* 0x002000007328783b */ /* 0x000fe80000000200 */
[----:B------:R-:W3:Y:S03]  /*2400*/  LDSM.16.M88.4 R56, [R90+0x5000] ;  /* 0x005000005a38783b */ /* 0x000ee60000000200 */
[C---:B----4-:R-:W-:Y:S07]  /*2410*/  HMMA.16816.F32.BF16 R52, R8.reuse, R28, R52 ;  /* 0x0000001c0834723c */ /* 0x050fee0000041834 */
[----:B------:R-:W-:Y:S01]  /*2420*/  LOP3.LUT R28, R97, 0xffffffe0, RZ, 0xc0, !PT ;  /* 0xffffffe0611c7812 */ /* 0x000fe200078ec0ff */
[----:B------:R-:W-:Y:S01]  /*2430*/  HMMA.16816.F32.BF16 R48, R8, R30, R48 ;  /* 0x0000001e0830723c */ /* 0x000fe20000041830 */
[----:B------:R-:W4:Y:S03]  /*2440*/  LDSM.16.M88.4 R8, [R90+0x5400] ;  /* 0x005400005a08783b */ /* 0x000f260000000200 */
[----:B------:R-:W-:-:S02]  /*2450*/  IMAD.IADD R28, R93, 0x1, -R28 ;  /* 0x000000015d1c7824 */ /* 0x000fc400078e0a1c */
[----:B------:R-:W-:Y:S02]  /*2460*/  IMAD.SHL.U32 R93, R93, 0x2, RZ ;  /* 0x000000025d5d7824 */ /* 0x000fe400078e00ff */
[----:B-1----:R-:W-:Y:S01]  /*2470*/  HMMA.16816.F32.BF16 R24, R4, R36, R24 ;  /* 0x000000240418723c */ /* 0x002fe20000041818 */
[----:B------:R-:W-:-:S04]  /*2480*/  SHF.R.S32.HI R129, RZ, 0x1f, R28 ;  /* 0x0000001fff817819 */ /* 0x000fc8000001141c */
[----:B------:R-:W-:Y:S02]  /*2490*/  LEA.HI R129, R129, R28, RZ, 0x2 ;  /* 0x0000001c81817211 */ /* 0x000fe400078f10ff */
[----:B------:R-:W1:Y:S01]  /*24a0*/  LDSM.16.M88.4 R28, [R90+0x5800] ;  /* 0x005800005a1c783b */ /* 0x000e620000000200 */
[----:B------:R-:W-:Y:S01]  /*24b0*/  HMMA.16816.F32.BF16 R20, R4, R38, R20 ;  /* 0x000000260414723c */ /* 0x000fe20000041814 */
[----:B------:R-:W-:-:S07]  /*24c0*/  SHF.R.S32.HI R129, RZ, 0x2, R129 ;  /* 0x00000002ff817819 */ /* 0x000fce0000011481 */
[C---:B------:R-:W-:Y:S07]  /*24d0*/  HMMA.16816.F32.BF16 R16, R4.reuse, R32, R16 ;  /* 0x000000200410723c */ /* 0x040fee0000041810 */
[----:B------:R-:W-:Y:S01]  /*24e0*/  IMAD R32, R94, 0x10, R95 ;  /* 0x000000105e207824 */ /* 0x000fe200078e025f */
[----:B------:R-:W-:Y:S01]  /*24f0*/  HMMA.16816.F32.BF16 R12, R4, R34, R12 ;  /* 0x00000022040c723c */ /* 0x000fe2000004180c */
[----:B------:R-:W-:-:S03]  /*2500*/  SHF.R.S32.HI R33, RZ, 0x1f, R94 ;  /* 0x0000001fff217819 */ /* 0x000fc6000001145e */
[----:B------:R-:W-:Y:S02]  /*2510*/  IADD3 R32, R32, 0x1, R129 ;  /* 0x0000000120207810 */ /* 0x000fe40007ffe081 */
[----:B------:R-:W-:Y:S02]  /*2520*/  LEA.HI R33, R33, R94, RZ, 0x2 ;  /* 0x0000005e21217211 */ /* 0x000fe400078f10ff */
[C---:B------:R-:W-:Y:S01]  /*2530*/  HMMA.16816.F32.BF16 R64, R4.reuse, R44, R64 ;  /* 0x0000002c0440723c */ /* 0x040fe20000041840 */
[----:B------:R-:W-:Y:S02]  /*2540*/  IADD3 R32, R81, R32, -R96 ;  /* 0x0000002051207210 */ /* 0x000fe40007ffe860 */
[----:B------:R-:W-:Y:S02]  /*2550*/  LOP3.LUT R35, R33, 0xfffffffc, RZ, 0xc0, !PT ;  /* 0xfffffffc21237812 */ /* 0x000fe400078ec0ff */
[----:B------:R-:W-:Y:S02]  /*2560*/  LOP3.LUT R33, R93, 0x6, RZ, 0xc0, !PT ;  /* 0x000000065d217812 */ /* 0x000fe400078ec0ff */
[----:B------:R-:W-:Y:S01]  /*2570*/  IADD3 R32, R32, c[0x0][0x2e8], RZ ;  /* 0x0000ba0020207a10 */ /* 0x000fe20007ffe0ff */
[----:B------:R-:W-:Y:S01]  /*2580*/  HMMA.16816.F32.BF16 R68, R4, R46, R68 ;  /* 0x0000002e0444723c */ /* 0x000fe20000041844 */
[----:B------:R-:W-:-:S02]  /*2590*/  IMAD.IADD R128, R94, 0x1, -R35 ;  /* 0x000000015e807824 */ /* 0x000fc400078e0a23 */
[----:B------:R-:W-:Y:S01]  /*25a0*/  IMAD.IADD R33, R0, 0x1, R33 ;  /* 0x0000000100217824 */ /* 0x000fe200078e0221 */
[C---:B------:R-:W-:Y:S02]  /*25b0*/  IADD3 R96, R32.reuse, 0x8, RZ ;  /* 0x0000000820607810 */ /* 0x040fe40007ffe0ff */
[-C--:B------:R-:W-:Y:S02]  /*25c0*/  IMNMX R97, R32, R81.reuse, PT ;  /* 0x0000005120617217 */ /* 0x080fe40003800200 */
[----:B--2---:R-:W-:Y:S01]  /*25d0*/  HMMA.16816.F32.BF16 R52, R4, R60, R52 ;  /* 0x0000003c0434723c */ /* 0x004fe20000041834 */
[----:B------:R-:W-:Y:S02]  /*25e0*/  IMNMX R96, R96, R81, PT ;  /* 0x0000005160607217 */ /* 0x000fe40003800200 */
[----:B------:R-:W-:-:S04]  /*25f0*/  IADD3 R32, R33, 0x1, RZ ;  /* 0x0000000121207810 */ /* 0x000fc80007ffe0ff */
[C---:B------:R-:W-:Y:S01]  /*2600*/  ISETP.GE.AND P0, PT, R32.reuse, R97, PT ;  /* 0x000000612000720c */ /* 0x040fe20003f06270 */
[----:B------:R-:W-:Y:S01]  /*2610*/  HMMA.16816.F32.BF16 R48, R4, R62, R48 ;  /* 0x0000003e0430723c */ /* 0x000fe20000041830 */
[----:B------:R-:W2:Y:S01]  /*2620*/  LDSM.16.M88.4 R4, [R90+0x5c00] ;  /* 0x005c00005a04783b */ /* 0x000ea20000000200 */
[----:B------:R-:W-:Y:S01]  /*2630*/  ISETP.GE.AND P4, PT, R32, R96, PT ;  /* 0x000000602000720c */ /* 0x000fe20003f86270 */
[----:B------:R-:W-:-:S05]  /*2640*/  DEPBAR.LE SB0, 0x0 ;  /* 0x000080000000791a */ /* 0x000fca0000000000 */
[C---:B---3--:R-:W-:Y:S08]  /*2650*/  HMMA.16816.F32.BF16 R24, R40.reuse, R56, R24 ;  /* 0x000000382818723c */ /* 0x048ff00000041818 */
[C---:B------:R-:W-:Y:S08]  /*2660*/  HMMA.16816.F32.BF16 R20, R40.reuse, R58, R20 ;  /* 0x0000003a2814723c */ /* 0x040ff00000041814 */
[C---:B----4-:R-:W-:Y:S07]  /*2670*/  HMMA.16816.F32.BF16 R16, R40.reuse, R8, R16 ;  /* 0x000000082810723c */ /* 0x050fee0000041810 */
[C---:B------:R-:W-:Y:S01]  /*2680*/  IADD3 R9, R33.reuse, 0x8, RZ ;  /* 0x0000000821097810 */ /* 0x040fe20007ffe0ff */
[----:B------:R-:W-:Y:S01]  /*2690*/  HMMA.16816.F32.BF16 R12, R40, R10, R12 ;  /* 0x0000000a280c723c */ /* 0x000fe2000004180c */
[----:B------:R-:W-:-:S02]  /*26a0*/  IADD3 R8, R33, 0x9, RZ ;  /* 0x0000000921087810 */ /* 0x000fc40007ffe0ff */
[CC--:B------:R-:W-:Y:S02]  /*26b0*/  ISETP.GE.AND P1, PT, R9.reuse, R97.reuse, PT ;  /* 0x000000610900720c */ /* 0x0c0fe40003f26270 */
[-C--:B------:R-:W-:Y:S02]  /*26c0*/  ISETP.GE.AND P3, PT, R9, R96.reuse, PT ;  /* 0x000000600900720c */ /* 0x080fe40003f66270 */
[C---:B------:R-:W-:Y:S01]  /*26d0*/  IADD3 R9, R33.reuse, 0x10, RZ ;  /* 0x0000001021097810 */ /* 0x040fe20007ffe0ff */
[----:B-1----:R-:W-:Y:S01]  /*26e0*/  HMMA.16816.F32.BF16 R64, R40, R28, R64 ;  /* 0x0000001c2840723c */ /* 0x002fe20000041840 */
[C---:B------:R-:W-:Y:S02]  /*26f0*/  ISETP.GE.AND P5, PT, R8.reuse, R97, PT ;  /* 0x000000610800720c */ /* 0x040fe40003fa6270 */
[----:B------:R-:W-:Y:S02]  /*2700*/  ISETP.GE.AND P2, PT, R8, R96, PT ;  /* 0x000000600800720c */ /* 0x000fe40003f46270 */
[----:B------:R-:W-:-:S02]  /*2710*/  IADD3 R11, R33, 0x11, RZ ;  /* 0x00000011210b7810 */ /* 0x000fc40007ffe0ff */
[----:B------:R-:W-:Y:S01]  /*2720*/  FSEL R8, R25, -INF , !P0 ;  /* 0xff80000019087808 */ /* 0x000fe20004000000 */
[C---:B------:R-:W-:Y:S01]  /*2730*/  HMMA.16816.F32.BF16 R68, R40.reuse, R30, R68 ;  /* 0x0000001e2844723c */ /* 0x040fe20000041844 */
[----:B------:R-:W-:Y:S01]  /*2740*/  FSEL R20, R20, -INF , !P1 ;  /* 0xff80000014147808 */ /* 0x000fe20004800000 */
[----:B------:R-:W-:Y:S01]  /*2750*/  BAR.SYNC.DEFER_BLOCKING 0x0 ;  /* 0x0000000000007b1d */ /* 0x000fe20000010000 */
[C---:B------:R-:W-:Y:S02]  /*2760*/  ISETP.GE.AND P0, PT, R9.reuse, R97, PT ;  /* 0x000000610900720c */ /* 0x040fe40003f06270 */
[----:B------:R-:W-:Y:S02]  /*2770*/  ISETP.GE.AND P1, PT, R9, R96, PT ;  /* 0x000000600900720c */ /* 0x000fe40003f26270 */
[----:B------:R-:W-:Y:S01]  /*2780*/  FSEL R9, R22, -INF , !P3 ;  /* 0xff80000016097808 */ /* 0x000fe20005800000 */
[----:B--2---:R-:W-:Y:S01]  /*2790*/  HMMA.16816.F32.BF16 R52, R40, R4, R52 ;  /* 0x000000042834723c */ /* 0x004fe20000041834 */
[----:B------:R-:W-:-:S02]  /*27a0*/  FSEL R10, R21, -INF , !P5 ;  /* 0xff800000150a7808 */ /* 0x000fc40006800000 */
[C---:B------:R-:W-:Y:S02]  /*27b0*/  ISETP.GE.AND P3, PT, R11.reuse, R97, PT ;  /* 0x000000610b00720c */ /* 0x040fe40003f66270 */
[----:B------:R-:W-:Y:S02]  /*27c0*/  ISETP.GE.AND P5, PT, R11, R96, PT ;  /* 0x000000600b00720c */ /* 0x000fe40003fa6270 */
[C---:B------:R-:W-:Y:S01]  /*27d0*/  IADD3 R11, R33.reuse, 0x18, RZ ;  /* 0x00000018210b7810 */ /* 0x040fe20007ffe0ff */
[----:B------:R-:W-:Y:S01]  /*27e0*/  HMMA.16816.F32.BF16 R48, R40, R6, R48 ;  /* 0x000000062830723c */ /* 0x000fe20000041830 */
[----:B------:R-:W-:Y:S02]  /*27f0*/  IADD3 R21, R33, 0x19, RZ ;  /* 0x0000001921157810 */ /* 0x000fe40007ffe0ff */
[----:B------:R-:W-:Y:S02]  /*2800*/  FSEL R23, R23, -INF , !P2 ;  /* 0xff80000017177808 */ /* 0x000fe40005000000 */
[----:B------:R-:W-:-:S02]  /*2810*/  FSEL R22, R16, -INF , !P0 ;  /* 0xff80000010167808 */ /* 0x000fc40004000000 */
[CC--:B------:R-:W-:Y:S02]  /*2820*/  ISETP.GE.AND P2, PT, R11.reuse, R97.reuse, PT ;  /* 0x000000610b00720c */ /* 0x0c0fe40003f46270 */
[----:B------:R-:W-:Y:S02]  /*2830*/  ISETP.GE.AND P0, PT, R11, R96, PT ;  /* 0x000000600b00720c */ /* 0x000fe40003f06270 */
[----:B------:R-:W-:Y:S02]  /*2840*/  FSEL R16, R17, -INF , !P3 ;  /* 0xff80000011107808 */ /* 0x000fe40005800000 */
[----:B------:R-:W-:Y:S02]  /*2850*/  FSEL R11, R18, -INF , !P1 ;  /* 0xff800000120b7808 */ /* 0x000fe40004800000 */
        /* <DEDUP_REMOVED lines=9> */
[----:B------:R-:W-:Y:S02]  /*28f0*/  ISETP.GE.AND P0, PT, R21, R97, PT ;  /* 0x000000611500720c */ /* 0x000fe40003f06270 */
[----:B------:R-:W-:Y:S02]  /*2900*/  IADD3 R5, R33, 0x29, RZ ;  /* 0x0000002921057810 */ /* 0x000fe40007ffe0ff */
[----:B------:R-:W-:Y:S02]  /*2910*/  FSEL R12, R13, -INF , !P1 ;  /* 0xff8000000d0c7808 */ /* 0x000fe40004800000 */
[----:B------:R-:W-:Y:S02]  /*2920*/  ISETP.GE.AND P1, PT, R21, R96, PT ;  /* 0x000000601500720c */ /* 0x000fe40003f26270 */
[----:B------:R-:W-:-:S02]  /*2930*/  IADD3 R13, R33, 0x28, RZ ;  /* 0x00000028210d7810 */ /* 0x000fc40007ffe0ff */
[----:B------:R-:W-:Y:S02]  /*2940*/  IADD3 R4, R33, 0x30, RZ ;  /* 0x0000003021047810 */ /* 0x000fe40007ffe0ff */
[----:B------:R-:W-:Y:S02]  /*2950*/  FSEL R100, R65, -INF , !P0 ;  /* 0xff80000041647808 */ /* 0x000fe40004000000 */
[----:B------:R-:W-:Y:S02]  /*2960*/  ISETP.GE.AND P0, PT, R5, R96, PT ;  /* 0x000000600500720c */ /* 0x000fe40003f06270 */
[----:B------:R-:W-:Y:S02]  /*2970*/  FSEL R15, R15, -INF , !P3 ;  /* 0xff8000000f0f7808 */ /* 0x000fe40005800000 */
[----:B------:R-:W-:Y:S02]  /*2980*/  FSEL R103, R67, -INF , !P1 ;  /* 0xff80000043677808 */ /* 0x000fe40004800000 */
[----:B------:R-:W-:-:S02]  /*2990*/  ISETP.GE.AND P3, PT, R13, R97, PT ;  /* 0x000000610d00720c */ /* 0x000fc40003f66270 */
[----:B------:R-:W-:Y:S02]  /*29a0*/  ISETP.GE.AND P1, PT, R4, R97, PT ;  /* 0x000000610400720c */ /* 0x000fe40003f26270 */
[----:B------:R-:W-:Y:S02]  /*29b0*/  FSEL R107, R71, -INF , !P0 ;  /* 0xff800000476b7808 */ /* 0x000fe40004000000 */
[----:B------:R-:W-:Y:S02]  /*29c0*/  ISETP.GT.AND P0, PT, R120, R119, PT ;  /* 0x000000777800720c */ /* 0x000fe40003f04270 */
[----:B------:R-:W-:Y:S02]  /*29d0*/  FSEL R93, R64, -INF , !P5 ;  /* 0xff800000405d7808 */ /* 0x000fe40006800000 */
[----:B------:R-:W-:Y:S02]  /*29e0*/  FSEL R95, R66, -INF , !P2 ;  /* 0xff800000425f7808 */ /* 0x000fe40005000000 */
[----:B------:R-:W-:-:S02]  /*29f0*/  FSEL R104, R68, -INF , !P3 ;  /* 0xff80000044687808 */ /* 0x000fc40005800000 */
[----:B------:R-:W-:Y:S02]  /*2a00*/  FSEL R106, R52, -INF , !P1 ;  /* 0xff800000346a7808 */ /* 0x000fe40004800000 */
[-C--:B------:R-:W-:Y:S02]  /*2a10*/  ISETP.GE.AND P5, PT, R13, R96.reuse, PT ;  /* 0x000000600d00720c */ /* 0x080fe40003fa6270 */
[-C--:B------:R-:W-:Y:S01]  /*2a20*/  ISETP.GE.AND P2, PT, R5, R97.reuse, PT ;  /* 0x000000610500720c */ /* 0x080fe20003f46270 */
[----:B------:R-:W-:Y:S01]  /*2a30*/  @!P0 IMAD.MOV.U32 R99, RZ, RZ, R82 ;  /* 0x000000ffff638224 */ /* 0x000fe200078e0052 */
[----:B------:R-:W-:Y:S01]  /*2a40*/  ISETP.GE.AND P3, PT, R4, R96, PT ;  /* 0x000000600400720c */ /* 0x000fe20003f66270 */
[----:B------:R-:W-:Y:S01]  /*2a50*/  @!P0 IMAD.MOV.U32 R98, RZ, RZ, R2 ;  /* 0x000000ffff628224 */ /* 0x000fe200078e0002 */
[C---:B------:R-:W-:Y:S02]  /*2a60*/  ISETP.GE.AND P1, PT, R33.reuse, R97, PT ;  /* 0x000000612100720c */ /* 0x040fe40003f26270 */
        /* <DEDUP_REMOVED lines=8> */
[-C--:B------:R-:W-:Y:S02]  /*2af0*/  ISETP.GE.AND P2, PT, R5, R96.reuse, PT ;  /* 0x000000600500720c */ /* 0x080fe40003f46270 */
[C---:B------:R-:W-:Y:S02]  /*2b00*/  ISETP.GE.AND P4, PT, R4.reuse, R97, PT ;  /* 0x000000610400720c */ /* 0x040fe40003f86270 */
[CC--:B------:R-:W-:Y:S02]  /*2b10*/  ISETP.GE.AND P3, PT, R33.reuse, R96.reuse, PT ;  /* 0x000000602100720c */ /* 0x0c0fe40003f66270 */
[----:B------:R-:W-:Y:S02]  /*2b20*/  ISETP.GE.AND P1, PT, R4, R96, PT ;  /* 0x000000600400720c */ /* 0x000fe40003f26270 */
[----:B------:R-:W-:-:S02]  /*2b30*/  IADD3 R4, R33, 0x39, RZ ;  /* 0x0000003921047810 */ /* 0x000fc40007ffe0ff */
[----:B------:R-:W-:Y:S02]  /*2b40*/  FSEL R26, R26, -INF , !P3 ;  /* 0xff8000001a1a7808 */ /* 0x000fe40005800000 */
[----:B------:R-:W-:Y:S02]  /*2b50*/  FSEL R108, R53, -INF , !P5 ;  /* 0xff800000356c7808 */ /* 0x000fe40006800000 */
[----:B------:R-:W-:Y:S02]  /*2b60*/  FSEL R33, R55, -INF , !P2 ;  /* 0xff80000037217808 */ /* 0x000fe40005000000 */
[----:B------:R-:W-:Y:S02]  /*2b70*/  @!P0 LEA R134, P2, R82, c[0x0][0x168], 0x1 ;  /* 0x00005a0052868a11 */ /* 0x000fe400078408ff */
[C---:B------:R-:W-:Y:S02]  /*2b80*/  ISETP.GE.AND P5, PT, R4.reuse, R97, PT ;  /* 0x000000610400720c */ /* 0x040fe40003fa6270 */
[----:B------:R-:W-:Y:S01]  /*2b90*/  ISETP.GE.AND P3, PT, R4, R96, PT ;  /* 0x000000600400720c */ /* 0x000fe20003f66270 */
[----:B------:R-:W-:Y:S01]  /*2ba0*/  IMAD.IADD R4, R80, 0x1, R91 ;  /* 0x0000000150047824 */ /* 0x000fe200078e025b */
[----:B------:R-:W-:-:S02]  /*2bb0*/  @!P0 LEA.HI.X R135, R82, c[0x0][0x16c], R2, 0x1, P2 ;  /* 0x00005b0052878a11 */ /* 0x000fc400010f0c02 */
        /* <DEDUP_REMOVED lines=63> */
.L_x_5655:
[----:B------:R-:W-:-:S04]  /*2fb0*/  ULEA UR4, -UR4, URZ, 0x6 ;  /* 0x0000003f04047291 */ /* 0x000fc8000f8e313f */
[----:B------:R-:W-:Y:S02]  /*2fc0*/  USHF.R.S32.HI UR6, URZ, 0x1f, UR4 ;  /* 0x0000001f3f067899 */ /* 0x000fe40008011404 */
[----:B------:R-:W-:-:S04]  /*2fd0*/  MOV R7, UR4 ;  /* 0x0000000400077c02 */ /* 0x000fc80008000f00 */
[----:B------:R-:W-:Y:S02]  /*2fe0*/  MOV R5, UR6 ;  /* 0x0000000600057c02 */ /* 0x000fe40008000f00 */
.L_x_5656:
[----:B------:R-:W-:Y:S02]  /*2ff0*/  IADD3 R99, P2, R7, R82, RZ ;  /* 0x0000005207637210 */ /* 0x000fe40007f5e0ff */
[----:B------:R-:W-:-:S03]  /*3000*/  IADD3 R0, P1, P0, R82, UR7, R7 ;  /* 0x0000000752007c10 */ /* 0x000fc6000f83e007 */
[----:B------:R-:W-:Y:S01]  /*3010*/  IMAD.X R98, R5, 0x1, R2, P2 ;  /* 0x0000000105627824 */ /* 0x000fe200010e0602 */
[----:B------:R-:W-:Y:S02]  /*3020*/  IADD3.X R5, R2, UR5, R5, P1, P0 ;  /* 0x0000000502057c10 */ /* 0x000fe40008fe0405 */
[C---:B------:R-:W-:Y:S02]  /*3030*/  LEA R134, P1, R99.reuse, c[0x0][0x168], 0x1 ;  /* 0x00005a0063867a11 */ /* 0x040fe400078208ff */
        /* <DEDUP_REMOVED lines=13> */
.L_x_5654:
[----:B------:R-:W-:Y:S02]  /*3110*/  FMNMX.FTZ R5, R24, R8, !PT ;  /* 0x0000000818057209 */ /* 0x000fe40007810000 */
[----:B------:R-:W-:-:S02]  /*3120*/  SHF.L.U32 R114, R4, 0x1, RZ ;  /* 0x0000000104727819 */ /* 0x000fc400000006ff */
[----:B------:R-:W-:Y:S02]  /*3130*/  FMNMX.FTZ R5, R20, R5, !PT ;  /* 0x0000000514057209 */ /* 0x000fe40007810000 */
[----:B------:R-:W-:Y:S01]  /*3140*/  LEA R113, R3, R114, 0x1 ;  /* 0x0000007203717211 */ /* 0x000fe200078e08ff */
[----:B------:R-:W-:Y:S01]  /*3150*/  LDSM.16.MT88.4 R72, [R114+0x8000] ;  /* 0x008000007248783b */ /* 0x000fe20000004200 */
[----:B------:R-:W-:Y:S02]  /*3160*/  FMNMX.FTZ R5, R10, R5, !PT ;  /* 0x000000050a057209 */ /* 0x000fe40007810000 */
[----:B------:R-:W-:Y:S01]  /*3170*/  ISETP.GT.AND P3, PT, R120, R119, PT ;  /* 0x000000777800720c */ /* 0x000fe20003f64270 */
        /* <DEDUP_REMOVED lines=66> */
[--C-:B------:R-:W-:Y:S01]  /*35a0*/  FFMA.FTZ R94, R9, c[0x0][0x23c], -R90.reuse ;  /* 0x00008f00095e7a23 */ /* 0x100fe2000001085a */
[----:B------:R-:W-:Y:S01]  /*35b0*/  LDSM.16.MT88.4 R24, [R114+0x6400] ;  /* 0x006400007218783b */ /* 0x000fe20000004200 */
[--C-:B------:R-:W-:Y:S01]  /*35c0*/  FFMA.FTZ R31, R23, c[0x0][0x23c], -R90.reuse ;  /* 0x00008f00171f7a23 */ /* 0x100fe2000001085a */
[----:B------:R-:W-:Y:S01]  /*35d0*/  MUFU.EX2 R111, R111 ;  /* 0x0000006f006f7308 */ /* 0x000fe20000000800 */
[----:B------:R-:W-:-:S02]  /*35e0*/  FFMA.FTZ R30, R11, c[0x0][0x23c], -R90 ;  /* 0x00008f000b1e7a23 */ /* 0x000fc4000001085a */
[----:B------:R-:W2:Y:S01]  /*35f0*/  LDSM.16.MT88.4 R8, [R113+0x7400] ;  /* 0x007400007108783b */ /* 0x000ea20000004200 */
[--C-:B------:R-:W-:Y:S02]  /*3600*/  FFMA.FTZ R23, R19, c[0x0][0x23c], -R90.reuse ;  /* 0x00008f0013177a23 */ /* 0x100fe4000001085a */
[--C-:B------:R-:W-:Y:S02]  /*3610*/  FFMA.FTZ R22, R17, c[0x0][0x23c], -R90.reuse ;  /* 0x00008f0011167a23 */ /* 0x100fe4000001085a */
[----:B------:R-:W3:Y:S01]  /*3620*/  MUFU.EX2 R132, R132 ;  /* 0x0000008400847308 */ /* 0x000ee20000000800 */
[----:B-1----:R-:W-:Y:S01]  /*3630*/  F2FP.BF16.PACK_AB R82, R91, R92 ;  /* 0x0000005c5b52723e */ /* 0x002fe200000010ff */
[--C-:B------:R-:W-:Y:S01]  /*3640*/  FFMA.FTZ R3, R15, c[0x0][0x23c], -R90.reuse ;  /* 0x00008f000f037a23 */ /* 0x100fe2000001085a */
[----:B------:R-:W1:Y:S01]  /*3650*/  LDSM.16.MT88.4 R16, [R113+0x6400] ;  /* 0x006400007110783b */ /* 0x000e620000004200 */
[--C-:B------:R-:W-:Y:S02]  /*3660*/  FFMA.FTZ R95, R95, c[0x0][0x23c], -R90.reuse ;  /* 0x00008f005f5f7a23 */ /* 0x100fe4000001085a */
[----:B------:R-:W-:Y:S01]  /*3670*/  FFMA.FTZ R110, R110, c[0x0][0x23c], -R137 ;  /* 0x00008f006e6e7a23 */ /* 0x000fe20000010889 */
[----:B------:R-:W-:Y:S01]  /*3680*/  LDSM.16.MT88.4 R12, [R114+0x7400] ;  /* 0x00740000720c783b */ /* 0x000fe20000004200 */
        /* <DEDUP_REMOVED lines=9> */
[----:B------:R-:W-:Y:S01]  /*3720*/  MUFU.EX2 R29, R29 ;  /* 0x0000001d001d7308 */ /* 0x000fe20000000800 */
[----:B----4-:R-:W-:-:S07]  /*3730*/  F2FP.BF16.PACK_AB R83, R31, R94 ;  /* 0x0000005e1f53723e */ /* 0x010fce00000010ff */
[----:B------:R-:W3:Y:S01]  /*3740*/  MUFU.EX2 R28, R28 ;  /* 0x0000001c001c7308 */ /* 0x000ee20000000800 */
[----:B------:R-:W-:-:S04]  /*3750*/  FADD.FTZ R94, R94, R111 ;  /* 0x0000006f5e5e7221 */ /* 0x000fc80000010000 */
[----:B------:R-:W-:Y:S01]  /*3760*/  FADD.FTZ R31, R31, R94 ;  /* 0x0000005e1f1f7221 */ /* 0x000fe20000010000 */
[C---:B------:R-:W-:Y:S02]  /*3770*/  HMMA.16816.F32.BF16 R60, R80.reuse, R64, RZ ;  /* 0x00000040503c723c */ /* 0x040fe400000418ff */
[----:B------:R-:W-:Y:S06]  /*3780*/  MUFU.EX2 R21, R21 ;  /* 0x0000001500157308 */ /* 0x000fec0000000800 */
[----:B------:R-:W-:Y:S02]  /*3790*/  HMMA.16816.F32.BF16 R64, R80, R66, RZ ;  /* 0x000000425040723c */ /* 0x000fe400000418ff */
[----:B------:R-:W4:Y:S01]  /*37a0*/  MUFU.EX2 R20, R20 ;  /* 0x0000001400147308 */ /* 0x000f220000000800 */
[----:B---3--:R-:W-:-:S05]  /*37b0*/  F2FP.BF16.PACK_AB R4, R28, R29 ;  /* 0x0000001d1c04723e */ /* 0x008fca00000010ff */
[C---:B------:R-:W-:Y:S02]  /*37c0*/  HMMA.16816.F32.BF16 R68, R80.reuse, R72, RZ ;  /* 0x000000485044723c */ /* 0x040fe400000418ff */
[----:B------:R-:W-:Y:S06]  /*37d0*/  MUFU.EX2 R30, R30 ;  /* 0x0000001e001e7308 */ /* 0x000fec0000000800 */
[----:B------:R-:W-:Y:S02]  /*37e0*/  HMMA.16816.F32.BF16 R72, R80, R74, RZ ;  /* 0x0000004a5048723c */ /* 0x000fe400000418ff */
[----:B------:R-:W3:Y:S01]  /*37f0*/  MUFU.EX2 R23, R23 ;  /* 0x0000001700177308 */ /* 0x000ee20000000800 */
[----:B----4-:R-:W-:-:S05]  /*3800*/  F2FP.BF16.PACK_AB R6, R20, R21 ;  /* 0x000000151406723e */ /* 0x010fca00000010ff */
[C---:B------:R-:W-:Y:S02]  /*3810*/  HMMA.16816.F32.BF16 R36, R80.reuse, R40, RZ ;  /* 0x000000285024723c */ /* 0x040fe400000418ff */
[----:B------:R-:W-:Y:S06]  /*3820*/  MUFU.EX2 R22, R22 ;  /* 0x0000001600167308 */ /* 0x000fec0000000800 */
[----:B------:R-:W-:Y:S02]  /*3830*/  HMMA.16816.F32.BF16 R44, R80, R48, RZ ;  /* 0x00000030502c723c */ /* 0x000fe400000418ff */
[----:B------:R-:W4:Y:S01]  /*3840*/  MUFU.EX2 R3, R3 ;  /* 0x0000000300037308 */ /* 0x000f220000000800 */
[----:B---3--:R-:W-:Y:S01]  /*3850*/  F2FP.BF16.PACK_AB R5, R23, R30 ;  /* 0x0000001e1705723e */ /* 0x008fe200000010ff */
[----:B------:R-:W-:-:S04]  /*3860*/  FADD.FTZ R30, R30, R31 ;  /* 0x0000001f1e1e7221 */ /* 0x000fc80000010000 */
[C---:B------:R-:W-:Y:S01]  /*3870*/  HMMA.16816.F32.BF16 R52, R80.reuse, R56, RZ ;  /* 0x000000385034723c */ /* 0x040fe200000418ff */
[----:B------:R-:W-:Y:S01]  /*3880*/  FADD.FTZ R23, R23, R30 ;  /* 0x0000001e17177221 */ /* 0x000fe20000010000 */
[----:B------:R-:W-:Y:S06]  /*3890*/  MUFU.EX2 R102, R102 ;  /* 0x0000006600667308 */ /* 0x000fec0000000800 */
[----:B------:R-:W-:Y:S01]  /*38a0*/  HMMA.16816.F32.BF16 R40, R80, R42, RZ ;  /* 0x0000002a5028723c */ /* 0x000fe200000418ff */
[----:B----4-:R-:W-:Y:S01]  /*38b0*/  F2FP.BF16.PACK_AB R7, R3, R22 ;  /* 0x000000160307723e */ /* 0x010fe200000010ff */
        /* <DEDUP_REMOVED lines=18> */
[--C-:B------:R-:W-:Y:S01]  /*39e0*/  FFMA.FTZ R26, R103, c[0x0][0x23c], -R90.reuse ;  /* 0x00008f00671a7a23 */ /* 0x100fe2000001085a */
[C---:B-1----:R-:W-:Y:S01]  /*39f0*/  HMMA.16816.F32.BF16 R44, R4.reuse, R16, R44 ;  /* 0x00000010042c723c */ /* 0x042fe2000004182c */
[----:B------:R-:W-:Y:S01]  /*3a00*/  FFMA.FTZ R27, R101, c[0x0][0x23c], -R90 ;  /* 0x00008f00651b7a23 */ /* 0x000fe2000001085a */
        /* <DEDUP_REMOVED lines=8> */
[----:B------:R-:W4:Y:S06]  /*3a90*/  MUFU.EX2 R24, R24 ;  /* 0x0000001800187308 */ /* 0x000f2c0000000800 */
[C---:B------:R-:W-:Y:S02]  /*3aa0*/  HMMA.16816.F32.BF16 R52, R4.reuse, R12, R52 ;  /* 0x0000000c0434723c */ /* 0x040fe40000041834 */
[----:B------:R-:W-:Y:S06]  /*3ab0*/  MUFU.EX2 R101, R108 ;  /* 0x0000006c00657308 */ /* 0x000fec0000000800 */
[----:B------:R-:W-:Y:S01]  /*3ac0*/  HMMA.16816.F32.BF16 R56, R4, R14, R56 ;  /* 0x0000000e0438723c */ /* 0x000fe20000041838 */
[----:B------:R-:W-:Y:S01]  /*3ad0*/  LDSM.16.MT88.4 R12, [R113+0x6c00] ;  /* 0x006c0000710c783b */ /* 0x000fe20000004200 */
[----:B------:R-:W5:Y:S08]  /*3ae0*/  MUFU.EX2 R33, R33 ;  /* 0x0000002100217308 */ /* 0x000f700000000800 */
        /* <DEDUP_REMOVED lines=9> */
[----:B---3--:R-:W-:-:S02]  /*3b80*/  F2FP.BF16.PACK_AB R4, R93, R102 ;  /* 0x000000665d04723e */ /* 0x008fc400000010ff */
[----:B-1----:R-:W-:Y:S01]  /*3b90*/  F2FP.BF16.PACK_AB R5, R26, R95 ;  /* 0x0000005f1a05723e */ /* 0x002fe200000010ff */
[----:B------:R-:W-:Y:S01]  /*3ba0*/  FADD.FTZ R95, R95, R22 ;  /* 0x000000165f5f7221 */ /* 0x000fe20000010000 */
[----:B------:R-:W-:Y:S02]  /*3bb0*/  F2FP.BF16.PACK_AB R6, R25, R100 ;  /* 0x000000641906723e */ /* 0x000fe400000010ff */
[----:B----4-:R-:W-:Y:S01]  /*3bc0*/  F2FP.BF16.PACK_AB R7, R24, R27 ;  /* 0x0000001b1807723e */ /* 0x010fe200000010ff */
        /* <DEDUP_REMOVED lines=23> */
[----:B------:R-:W-:Y:S01]  /*3d40*/  FADD.FTZ R32, R32, R27 ;  /* 0x0000001b20207221 */ /* 0x000fe20000010000 */
[----:B------:R-:W-:Y:S01]  /*3d50*/  F2FP.BF16.PACK_AB R6, R110, R109 ;  /* 0x0000006d6e06723e */ /* 0x000fe200000010ff */
[----:B------:R-:W-:Y:S01]  /*3d60*/  FADD.FTZ R4, R91, R4 ;  /* 0x000000045b047221 */ /* 0x000fe20000010000 */
[----:B------:R-:W-:Y:S01]  /*3d70*/  F2FP.BF16.PACK_AB R7, R108, R35 ;  /* 0x000000236c07723e */ /* 0x000fe200000010ff */
[----:B------:R-:W-:-:S02]  /*3d80*/  FADD.FTZ R32, R33, R32 ;  /* 0x0000002021207221 */ /* 0x000fc40000010000 */
[----:B------:R-:W-:Y:S01]  /*3d90*/  FADD.FTZ R29, R29, R4 ;  /* 0x000000041d1d7221 */ /* 0x000fe20000010000 */
[----:B------:R-:W-:Y:S01]  /*3da0*/  F2FP.BF16.PACK_AB R4, R101, R106 ;  /* 0x0000006a6504723e */ /* 0x000fe200000010ff */
[----:B------:R-:W-:Y:S02]  /*3db0*/  FADD.FTZ R35, R35, R32 ;  /* 0x0000002023237221 */ /* 0x000fe40000010000 */
[----:B------:R-:W-:Y:S02]  /*3dc0*/  FADD.FTZ R28, R28, R29 ;  /* 0x0000001d1c1c7221 */ /* 0x000fe40000010000 */
[----:B------:R-:W-:Y:S02]  /*3dd0*/  FADD.FTZ R108, R108, R35 ;  /* 0x000000236c6c7221 */ /* 0x000fe40000010000 */
[----:B------:R-:W-:Y:S01]  /*3de0*/  HMMA.16816.F32.BF16 R36, R4, R16, R36 ;  /* 0x000000100424723c */ /* 0x000fe20000041824 */
[----:B------:R-:W-:-:S04]  /*3df0*/  FADD.FTZ R21, R21, R28 ;  /* 0x0000001c15157221 */ /* 0x000fc80000010000 */
[----:B------:R-:W-:-:S03]  /*3e00*/  FADD.FTZ R21, R20, R21 ;  /* 0x0000001514157221 */ /* 0x000fc60000010000 */
[----:B------:R-:W-:Y:S01]  /*3e10*/  HMMA.16816.F32.BF16 R40, R4, R18, R40 ;  /* 0x000000120428723c */ /* 0x000fe20000041828 */
[----:B------:R-:W2:Y:S01]  /*3e20*/  LDSM.16.MT88.4 R16, [R113+0x7c00] ;  /* 0x007c00007110783b */ /* 0x000ea20000004200 */
        /* <DEDUP_REMOVED lines=8> */
[----:B------:R-:W-:Y:S02]  /*3eb0*/  FADD.FTZ R106, R101, R106 ;  /* 0x0000006a656a7221 */ /* 0x000fe40000010000 */
[----:B-1----:R-:W-:Y:S02]  /*3ec0*/  HMMA.16816.F32.BF16 R52, R4, R8, R52 ;  /* 0x000000080434723c */ /* 0x002fe40000041834 */
[----:B------:R-:W-:-:S04]  /*3ed0*/  FADD.FTZ R109, R109, R106 ;  /* 0x0000006a6d6d7221 */ /* 0x000fc80000010000 */
[----:B------:R-:W-:Y:S02]  /*3ee0*/  FADD.FTZ R109, R110, R109 ;  /* 0x0000006d6e6d7221 */ /* 0x000fe40000010000 */
        /* <DEDUP_REMOVED lines=71> */
.L_x_5658:
[----:B------:R-:W-:-:S05]  /*4360*/  IMAD.MOV.U32 R6, RZ, RZ, c[0x0][0x1a0] ;  /* 0x00006800ff067624 */ /* 0x000fca00078e00ff */
[----:B------:R-:W-:-:S04]  /*4370*/  LEA R6, -R6, RZ, 0x6 ;  /* 0x000000ff06067211 */ /* 0x000fc800078e31ff */
[----:B------:R-:W-:Y:S02]  /*4380*/  SHF.R.S32.HI R5, RZ, 0x1f, R6 ;  /* 0x0000001fff057819 */ /* 0x000fe40000011406 */
.L_x_5659:
[----:B------:R-:W-:Y:S01]  /*4390*/  IMAD.MOV.U32 R3, RZ, RZ, c[0x0][0x1a0] ;  /* 0x00006800ff037624 */ /* 0x000fe200078e00ff */
[----:B------:R-:W-:Y:S01]  /*43a0*/  LEA R7, R88, c[0x0][0x170], 0x1 ;  /* 0x00005c0058077a11 */ /* 0x000fe200078e08ff */
[----:B------:R-:W-:Y:S01]  /*43b0*/  IMAD.MOV.U32 R4, RZ, RZ, c[0x0][0x1a4] ;  /* 0x00006900ff047624 */ /* 0x000fe200078e00ff */
[C---:B------:R-:W-:Y:S02]  /*43c0*/  IADD3 R8, P0, R6.reuse, R88, RZ ;  /* 0x0000005806087210 */ /* 0x040fe40007f1e0ff */
[----:B------:R-:W-:Y:S02]  /*43d0*/  LEA R9, P1, R3, R6, 0x5 ;  /* 0x0000000603097211 */ /* 0x000fe400078228ff */
[----:B------:R-:W-:Y:S01]  /*43e0*/  LEA R130, P3, R6, R7, 0x1 ;  /* 0x0000000706827211 */ /* 0x000fe200078608ff */
[----:B------:R-:W-:Y:S01]  /*43f0*/  IMAD.X R7, R5, 0x1, R84, P0 ;  /* 0x0000000105077824 */ /* 0x000fe200000e0654 */
[----:B------:R-:W-:Y:S02]  /*4400*/  IADD3 R88, P0, R9, R88, RZ ;  /* 0x0000005809587210 */ /* 0x000fe40007f1e0ff */
[----:B------:R-:W-:-:S02]  /*4410*/  LEA.HI.X R9, R3, R5, R4, 0x5, P1 ;  /* 0x0000000503097211 */ /* 0x000fc400008f2c04 */
[----:B------:R-:W-:Y:S02]  /*4420*/  LEA R10, P2, R8, c[0x0][0x170], 0x1 ;  /* 0x00005c00080a7a11 */ /* 0x000fe400078408ff */
[----:B------:R-:W-:Y:S01]  /*4430*/  LEA.HI.X R131, R6, R131, R5, 0x1, P3 ;  /* 0x0000008306837211 */ /* 0x000fe200018f0c05 */
[----:B------:R-:W-:Y:S01]  /*4440*/  IMAD.X R9, R9, 0x1, R84, P0 ;  /* 0x0000000109097824 */ /* 0x000fe200000e0654 */
[----:B------:R-:W-:Y:S02]  /*4450*/  LEA.HI.X R11, R8, c[0x0][0x174], R7, 0x1, P2 ;  /* 0x00005d00080b7a11 */ /* 0x000fe400010f0c07 */
[C---:B------:R-:W-:Y:S01]  /*4460*/  LEA R12, P1, R3.reuse, R130, 0x6 ;  /* 0x00000082030c7211 */ /* 0x040fe200078230ff */
[----:B------:R-:W-:Y:S01]  /*4470*/  @!PT LDS RZ, [RZ] ;  /* 0x00000000fffff984 */ /* 0x000fe20000000800 */
[----:B------:R-:W-:Y:S01]  /*4480*/  @!PT LDS RZ, [RZ] ;  /* 0x00000000fffff984 */ /* 0x000fe20000000800 */
[----:B------:R-:W-:Y:S01]  /*4490*/  @!PT LDS RZ, [RZ] ;  /* 0x00000000fffff984 */ /* 0x000fe20000000800 */
[----:B------:R1:W-:Y:S01]  /*44a0*/  LDGSTS.E.BYPASS.LTC128B.128 [R121+0x6000], [R130.64] ;  /* 0x0600000082797fae */ /* 0x0003e2000b901d48 */
[C---:B------:R-:W-:Y:S02]  /*44b0*/  LEA R8, P0, R88.reuse, c[0x0][0x170], 0x1 ;  /* 0x00005c0058087a11 */ /* 0x040fe400078008ff */
[----:B------:R-:W-:Y:S01]  /*44c0*/  LEA.HI.X R13, R3, R131, R4, 0x6, P1 ;  /* 0x00000083030d7211 */ /* 0x000fe200008f3404 */
[----:B------:R2:W-:Y:S01]  /*44d0*/  LDGSTS.E.BYPASS.LTC128B.128 [R121+0x7000], [R10.64+0x40] ;  /* 0x070000400a797fae */ /* 0x0005e2000b901d48 */
[----:B------:R-:W-:Y:S01]  /*44e0*/  LEA.HI.X R9, R88, c[0x0][0x174], R9, 0x1, P0 ;  /* 0x00005d0058097a11 */ /* 0x000fe200000f0c09 */
[----:B------:R-:W-:-:S02]  /*44f0*/  IMAD.IADD R3, R116, 0x1, R85 ;  /* 0x0000000174037824 */ /* 0x000fc400078e0255 */
[----:B------:R2:W-:Y:S04]  /*4500*/  LDGSTS.E.BYPASS.LTC128B.128 [R121+0x8000], [R10.64+0x80] ;  /* 0x080000800a797fae */ /* 0x0005e8000b901d48 */
[----:B------:R3:W-:Y:S04]  /*4510*/  LDGSTS.E.BYPASS.LTC128B.128 [R121+0x6800], [R12.64] ;  /* 0x068000000c797fae */ /* 0x0007e8000b901d48 */
[----:B------:R2:W-:Y:S04]  /*4520*/  LDGSTS.E.BYPASS.LTC128B.128 [R121+0x7800], [R8.64+0x40] ;  /* 0x0780004008797fae */ /* 0x0005e8000b901d48 */
[----:B------:R2:W-:Y:S04]  /*4530*/  LDGSTS.E.BYPASS.LTC128B.128 [R121+0x8800], [R8.64+0x80] ;  /* 0x0880008008797fae */ /* 0x0005e8000b901d48 */
[----:B------:R-:W-:Y:S04]  /*4540*/  LDSM.16.M88.4 R4, [R117] ;  /* 0x000000007504783b */ /* 0x000fe80000000200 */
[----:B------:R-:W4:Y:S04]  /*4550*/  LDSM.16.M88.4 R28, [R116+0x3000] ;  /* 0x00300000741c783b */ /* 0x000f280000000200 */
[----:B------:R-:W5:Y:S04]  /*4560*/  LDSM.16.M88.4 R20, [R116+0x3400] ;  /* 0x003400007414783b */ /* 0x000f680000000200 */
[----:B------:R-:W-:Y:S04]  /*4570*/  LDSM.16.M88.4 R84, [R115] ;  /* 0x000000007354783b */ /* 0x000fe80000000200 */
[----:B------:R-:W1:Y:S04]  /*4580*/  LDSM.16.M88.4 R16, [R3+0x3000] ;  /* 0x003000000310783b */ /* 0x000e680000000200 */
[----:B---3--:R-:W3:Y:S04]  /*4590*/  LDSM.16.M88.4 R12, [R116+0x3800] ;  /* 0x00380000740c783b */ /* 0x008ee80000000200 */
[----:B--2---:R-:W2:Y:S04]  /*45a0*/  LDSM.16.M88.4 R8, [R3+0x3400] ;  /* 0x003400000308783b */ /* 0x004ea80000000200 */
[----:B------:R-:W1:Y:S04]  /*45b0*/  LDSM.16.M88.4 R88, [R116+0x3c00] ;  /* 0x003c00007458783b */ /* 0x000e680000000200 */
[----:B------:R-:W1:Y:S04]  /*45c0*/  LDSM.16.M88.4 R92, [R3+0x3800] ;  /* 0x00380000035c783b */ /* 0x000e680000000200 */
[----:B------:R-:W0:Y:S01]  /*45d0*/  LDGDEPBAR ;  /* 0x00000000000079af */ /* 0x000e220000000000 */
[C---:B----4-:R-:W-:Y:S08]  /*45e0*/  HMMA.16816.F32.BF16 R32, R4.reuse, R28, RZ ;  /* 0x0000001c0420723c */ /* 0x050ff000000418ff */
[C---:B------:R-:W-:Y:S08]  /*45f0*/  HMMA.16816.F32.BF16 R28, R4.reuse, R30, RZ ;  /* 0x0000001e041c723c */ /* 0x040ff000000418ff */
[C---:B-----5:R-:W-:Y:S08]  /*4600*/  HMMA.16816.F32.BF16 R24, R4.reuse, R20, RZ ;  /* 0x000000140418723c */ /* 0x060ff000000418ff */
        /* <DEDUP_REMOVED lines=63> */
[C---:B-1----:R-:W-:Y:S01]  /*4a00*/  HMMA.16816.F32.BF16 R16, R92.reuse, R88, R16 ;  /* 0x000000585c10723c */ /* 0x042fe20000041810 */
[----:B------:R-:W1:Y:S07]  /*4a10*/  S2R R88, SR_TID.X ;  /* 0x0000000000587919 */ /* 0x000e6e0000002100 */
[C---:B------:R-:W-:Y:S08]  /*4a20*/  HMMA.16816.F32.BF16 R12, R92.reuse, R90, R12 ;  /* 0x0000005a5c0c723c */ /* 0x040ff0000004180c */
[C---:B--2---:R-:W-:Y:S08]  /*4a30*/  HMMA.16816.F32.BF16 R8, R92.reuse, R84, R8 ;  /* 0x000000545c08723c */ /* 0x044ff00000041808 */
[----:B------:R-:W-:Y:S01]  /*4a40*/  HMMA.16816.F32.BF16 R4, R92, R86, R4 ;  /* 0x000000565c04723c */ /* 0x000fe20000041804 */
[----:B-1----:R-:W-:-:S05]  /*4a50*/  IMAD.SHL.U32 R85, R88, 0x2, RZ ;  /* 0x0000000258557824 */ /* 0x002fca00078e00ff */
[----:B------:R-:W-:-:S05]  /*4a60*/  LOP3.LUT R85, R85, 0x6, RZ, 0xc0, !PT ;  /* 0x0000000655557812 */ /* 0x000fca00078ec0ff */
[----:B------:R-:W-:-:S05]  /*4a70*/  IMAD R84, R120, 0x40, R85 ;  /* 0x0000004078547824 */ /* 0x000fca00078e0255 */
[C---:B------:R-:W-:Y:S02]  /*4a80*/  IADD3 R86, R84.reuse, 0x1, RZ ;  /* 0x0000000154567810 */ /* 0x040fe40007ffe0ff */
[C---:B------:R-:W-:Y:S02]  /*4a90*/  IADD3 R85, R84.reuse, 0x8, RZ ;  /* 0x0000000854557810 */ /* 0x040fe40007ffe0ff */
[----:B------:R-:W-:Y:S01]  /*4aa0*/  IADD3 R3, R84, 0x9, RZ ;  /* 0x0000000954037810 */ /* 0x000fe20007ffe0ff */
[----:B------:R-:W-:Y:S01]  /*4ab0*/  BAR.SYNC.DEFER_BLOCKING 0x0 ;  /* 0x0000000000007b1d */ /* 0x000fe20000010000 */
[CC--:B------:R-:W-:Y:S02]  /*4ac0*/  ISETP.GE.AND P2, PT, R86.reuse, R97.reuse, PT ;  /* 0x000000615600720c */ /* 0x0c0fe40003f46270 */
[----:B------:R-:W-:Y:S02]  /*4ad0*/  ISETP.GE.AND P3, PT, R86, R96, PT ;  /* 0x000000605600720c */ /* 0x000fe40003f66270 */
[----:B------:R-:W-:-:S02]  /*4ae0*/  ISETP.GE.AND P5, PT, R85, R97, PT ;  /* 0x000000615500720c */ /* 0x000fc40003fa6270 */
[C---:B------:R-:W-:Y:S02]  /*4af0*/  IADD3 R86, R84.reuse, 0x10, RZ ;  /* 0x0000001054567810 */ /* 0x040fe40007ffe0ff */
[-C--:B------:R-:W-:Y:S02]  /*4b00*/  ISETP.GE.AND P1, PT, R85, R96.reuse, PT ;  /* 0x000000605500720c */ /* 0x080fe40003f26270 */
[C---:B------:R-:W-:Y:S02]  /*4b10*/  ISETP.GE.AND P4, PT, R3.reuse, R97, PT ;  /* 0x000000610300720c */ /* 0x040fe40003f86270 */
[----:B------:R-:W-:Y:S02]  /*4b20*/  ISETP.GE.AND P0, PT, R3, R96, PT ;  /* 0x000000600300720c */ /* 0x000fe40003f06270 */
[----:B------:R-:W-:Y:S02]  /*4b30*/  IADD3 R87, R84, 0x11, RZ ;  /* 0x0000001154577810 */ /* 0x000fe40007ffe0ff */
[----:B------:R-:W-:-:S02]  /*4b40*/  FSEL R85, R33, -INF , !P2 ;  /* 0xff80000021557808 */ /* 0x000fc40005000000 */
[----:B------:R-:W-:Y:S02]  /*4b50*/  FSEL R3, R28, -INF , !P5 ;  /* 0xff8000001c037808 */ /* 0x000fe40006800000 */
[CC--:B------:R-:W-:Y:S02]  /*4b60*/  ISETP.GE.AND P2, PT, R86.reuse, R97.reuse, PT ;  /* 0x000000615600720c */ /* 0x0c0fe40003f46270 */
[----:B------:R-:W-:Y:S02]  /*4b70*/  ISETP.GE.AND P5, PT, R86, R96, PT ;  /* 0x000000605600720c */ /* 0x000fe40003fa6270 */
[----:B------:R-:W-:Y:S02]  /*4b80*/  IADD3 R86, R84, 0x18, RZ ;  /* 0x0000001854567810 */ /* 0x000fe40007ffe0ff */
[----:B------:R-:W-:Y:S02]  /*4b90*/  FSEL R33, R30, -INF , !P1 ;  /* 0xff8000001e217808 */ /* 0x000fe40004800000 */
[----:B------:R-:W-:-:S02]  /*4ba0*/  ISETP.GE.AND P1, PT, R87, R97, PT ;  /* 0x000000615700720c */ /* 0x000fc40003f26270 */
[----:B------:R-:W-:Y:S02]  /*4bb0*/  FSEL R31, R31, -INF , !P0 ;  /* 0xff8000001f1f7808 */ /* 0x000fe40004000000 */
[----:B------:R-:W-:Y:S02]  /*4bc0*/  ISETP.GE.AND P0, PT, R86, R97, PT ;  /* 0x000000615600720c */ /* 0x000fe40003f06270 */
[----:B------:R-:W-:Y:S02]  /*4bd0*/  FSEL R111, R24, -INF , !P2 ;  /* 0xff800000186f7808 */ /* 0x000fe40005000000 */
[----:B------:R-:W-:Y:S02]  /*4be0*/  ISETP.GE.AND P2, PT, R86, R96, PT ;  /* 0x000000605600720c */ /* 0x000fe40003f46270 */
[----:B------:R-:W-:Y:S02]  /*4bf0*/  IADD3 R24, R84, 0x20, RZ ;  /* 0x0000002054187810 */ /* 0x000fe40007ffe0ff */
[----:B------:R-:W-:-:S02]  /*4c00*/  FSEL R159, R25, -INF , !P1 ;  /* 0xff800000199f7808 */ /* 0x000fc40004800000 */
[----:B------:R-:W-:Y:S02]  /*4c10*/  IADD3 R25, R84, 0x21, RZ ;  /* 0x0000002154197810 */ /* 0x000fe40007ffe0ff */
[----:B------:R-:W-:Y:S02]  /*4c20*/  FSEL R161, R20, -INF , !P0 ;  /* 0xff80000014a17808 */ /* 0x000fe40004000000 */
[----:B------:R-:W-:Y:S02]  /*4c30*/  ISETP.GE.AND P0, PT, R24, R96, PT ;  /* 0x000000601800720c */ /* 0x000fe40003f06270 */
[----:B------:R-:W-:Y:S02]  /*4c40*/  FSEL R107, R22, -INF , !P2 ;  /* 0xff800000166b7808 */ /* 0x000fe40005000000 */
        /* <DEDUP_REMOVED lines=8> */
[----:B------:R-:W-:Y:S02]  /*4cd0*/  IADD3 R28, R84, 0x19, RZ ;  /* 0x00000019541c7810 */ /* 0x000fe40007ffe0ff */
[----:B------:R-:W-:Y:S02]  /*4ce0*/  FSEL R153, R13, -INF , !P0 ;  /* 0xff8000000d997808 */ /* 0x000fe40004000000 */
[----:B------:R-:W-:Y:S02]  /*4cf0*/  ISETP.GE.AND P0, PT, R17, R96, PT ;  /* 0x000000601100720c */ /* 0x000fe40003f06270 */
[----:B------:R-:W-:Y:S02]  /*4d00*/  FSEL R35, R35, -INF , !P3 ;  /* 0xff80000023237808 */ /* 0x000fe40005800000 */
[----:B------:R-:W-:Y:S02]  /*4d10*/  FSEL R133, R26, -INF , !P5 ;  /* 0xff8000001a857808 */ /* 0x000fe40006800000 */
[----:B------:R-:W-:-:S02]  /*4d20*/  FSEL R157, R27, -INF , !P4 ;  /* 0xff8000001b9d7808 */ /* 0x000fc40006000000 */
[-C--:B------:R-:W-:Y:S02]  /*4d30*/  ISETP.GE.AND P3, PT, R84, R97.reuse, PT ;  /* 0x000000615400720c */ /* 0x080fe40003f66270 */
[CC--:B------:R-:W-:Y:S02]  /*4d40*/  ISETP.GE.AND P5, PT, R28.reuse, R97.reuse, PT ;  /* 0x000000611c00720c */ /* 0x0c0fe40003fa6270 */
[----:B------:R-:W-:Y:S02]  /*4d50*/  ISETP.GE.AND P1, PT, R28, R96, PT ;  /* 0x000000601c00720c */ /* 0x000fe40003f26270 */
[----:B------:R-:W-:Y:S02]  /*4d60*/  ISETP.GE.AND P4, PT, R24, R97, PT ;  /* 0x000000611800720c */ /* 0x000fe40003f86270 */
[----:B------:R-:W-:Y:S02]  /*4d70*/  IADD3 R24, R84, 0x28, RZ ;  /* 0x0000002854187810 */ /* 0x000fe40007ffe0ff */
[----:B------:R-:W-:-:S02]  /*4d80*/  FSEL R94, R11, -INF , !P0 ;  /* 0xff8000000b5e7808 */ /* 0x000fc40004000000 */
[----:B------:R-:W-:Y:S02]  /*4d90*/  FSEL R11, R32, -INF , !P3 ;  /* 0xff800000200b7808 */ /* 0x000fe40005800000 */
[----:B------:R-:W-:Y:S02]  /*4da0*/  FSEL R163, R21, -INF , !P5 ;  /* 0xff80000015a37808 */ /* 0x000fe40006800000 */
[----:B------:R-:W-:Y:S02]  /*4db0*/  FSEL R155, R23, -INF , !P1 ;  /* 0xff800000179b7808 */ /* 0x000fe40004800000 */
[----:B------:R-:W-:Y:S02]  /*4dc0*/  FSEL R145, R16, -INF , !P4 ;  /* 0xff80000010917808 */ /* 0x000fe40006000000 */
[----:B------:R-:W-:Y:S02]  /*4dd0*/  ISETP.GT.AND P3, PT, R120, R119, PT ;  /* 0x000000777800720c */ /* 0x000fe40003f64270 */
[----:B------:R-:W-:-:S02]  /*4de0*/  ISETP.GE.AND P5, PT, R25, R96, PT ;  /* 0x000000601900720c */ /* 0x000fc40003fa6270 */
[C---:B------:R-:W-:Y:S02]  /*4df0*/  ISETP.GE.AND P1, PT, R24.reuse, R97, PT ;  /* 0x000000611800720c */ /* 0x040fe40003f26270 */
[-C--:B------:R-:W-:Y:S02]  /*4e00*/  ISETP.GE.AND P4, PT, R24, R96.reuse, PT ;  /* 0x000000601800720c */ /* 0x080fe40003f86270 */
[----:B------:R-:W-:Y:S02]  /*4e10*/  ISETP.GE.AND P2, PT, R20, R96, PT ;  /* 0x000000601400720c */ /* 0x000fe40003f46270 */
[----:B------:R-:W-:Y:S02]  /*4e20*/  IADD3 R16, R84, 0x30, RZ ;  /* 0x0000003054107810 */ /* 0x000fe40007ffe0ff */
[----:B------:R-:W-:Y:S02]  /*4e30*/  FSEL R143, R19, -INF , !P5 ;  /* 0xff800000138f7808 */ /* 0x000fe40006800000 */
[----:B------:R-:W-:-:S02]  /*4e40*/  FSEL R151, R12, -INF , !P1 ;  /* 0xff8000000c977808 */ /* 0x000fc40004800000 */
[----:B------:R-:W-:Y:S02]  /*4e50*/  FSEL R139, R14, -INF , !P4 ;  /* 0xff8000000e8b7808 */ /* 0x000fe40006000000 */
[----:B------:R-:W-:Y:S02]  /*4e60*/  FSEL R141, R15, -INF , !P2 ;  /* 0xff8000000f8d7808 */ /* 0x000fe40005000000 */
[CC--:B------:R-:W-:Y:S02]  /*4e70*/  ISETP.GE.AND P5, PT, R16.reuse, R97.reuse, PT ;  /* 0x000000611000720c */ /* 0x0c0fe40003fa6270 */
[-C--:B------:R-:W-:Y:S02]  /*4e80*/  ISETP.GE.AND P1, PT, R16, R96.reuse, PT ;  /* 0x000000601000720c */ /* 0x080fe40003f26270 */
[----:B------:R-:W-:Y:S02]  /*4e90*/  ISETP.GE.AND P4, PT, R17, R97, PT ;  /* 0x000000611100720c */ /* 0x000fe40003f86270 */
[----:B------:R-:W-:-:S02]  /*4ea0*/  ISETP.GE.AND P2, PT, R84, R96, PT ;  /* 0x000000605400720c */ /* 0x000fc40003f46270 */
[C---:B------:R-:W-:Y:S02]  /*4eb0*/  IADD3 R12, R84.reuse, 0x38, RZ ;  /* 0x00000038540c7810 */ /* 0x040fe40007ffe0ff */
[----:B------:R-:W-:Y:S02]  /*4ec0*/  IADD3 R84, R84, 0x39, RZ ;  /* 0x0000003954547810 */ /* 0x000fe40007ffe0ff */
        /* <DEDUP_REMOVED lines=26> */
[----:B------:R-:W-:Y:S01]  /*5070*/  LOP3.LUT R14, R14, c[0x0][0x2d0], RZ, 0x3c, !PT ;  /* 0x0000b4000e0e7a12 */ /* 0x000fe200078e3cff */
        /* <DEDUP_REMOVED lines=47> */
.L_x_5661:
[----:B------:R-:W-:-:S04]  /*5370*/  LEA R6, -R5, RZ, 0x6 ;  /* 0x000000ff05067211 */ /* 0x000fc800078e31ff */
[----:B------:R-:W-:Y:S02]  /*5380*/  SHF.R.S32.HI R7, RZ, 0x1f, R6 ;  /* 0x0000001fff077819 */ /* 0x000fe40000011406 */
.L_x_5662:
        /* <DEDUP_REMOVED lines=21> */
.L_x_5660:
[----:B------:R-:W-:Y:S01]  /*54e0*/  FMNMX.FTZ R6, R2, R11, !PT ;  /* 0x0000000b02067209 */ /* 0x000fe20007810000 */
[----:B------:R-:W-:Y:S01]  /*54f0*/  LDSM.16.MT88.4 R24, [R114+0x7000] ;  /* 0x007000007218783b */ /* 0x000fe20000004200 */
[----:B-1----:R-:W-:-:S02]  /*5500*/  FMNMX.FTZ R4, R0, R9, !PT ;  /* 0x0000000900047209 */ /* 0x002fc40007810000 */
        /* <DEDUP_REMOVED lines=54> */
[----:B------:R-:W-:Y:S02]  /*5870*/  FFMA.FTZ R97, R9, c[0x0][0x23c], -R102 ;  /* 0x00008f0009617a23 */ /* 0x000fe40000010866 */
[----:B------:R-:W-:Y:S01]  /*5880*/  FMUL.FTZ R99, R99, c[0x0][0x23c] ;  /* 0x00008f0063637a20 */ /* 0x000fe20000410000 */
[----:B------:R-:W1:Y:S01]  /*5890*/  LDSM.16.MT88.4 R8, [R114+0x6000] ;  /* 0x006000007208783b */ /* 0x000e620000004200 */
[----:B------:R-:W-:-:S02]  /*58a0*/  FMUL.FTZ R98, R98, c[0x0][0x23c] ;  /* 0x00008f0062627a20 */ /* 0x000fc40000410000 */
[--C-:B------:R-:W-:Y:S01]  /*58b0*/  FFMA.FTZ R91, R33, c[0x0][0x23c], -R102.reuse ;  /* 0x00008f00215b7a23 */ /* 0x100fe20000010866 */
[----:B------:R-:W-:Y:S01]  /*58c0*/  MUFU.EX2 R96, R96 ;  /* 0x0000006000607308 */ /* 0x000fe20000000800 */
[--C-:B------:R-:W-:Y:S02]  /*58d0*/  FFMA.FTZ R0, R31, c[0x0][0x23c], -R102.reuse ;  /* 0x00008f001f007a23 */ /* 0x100fe40000010866 */
[----:B------:R-:W-:Y:S02]  /*58e0*/  FFMA.FTZ R35, R35, c[0x0][0x23c], -R102 ;  /* 0x00008f0023237a23 */ /* 0x000fe40000010866 */
[----:B------:R-:W-:Y:S02]  /*58f0*/  FFMA.FTZ R137, R111, c[0x0][0x23c], -R106 ;  /* 0x00008f006f897a23 */ /* 0x000fe4000001086a */
[----:B------:R-:W-:Y:S01]  /*5900*/  FFMA.FTZ R110, R107, c[0x0][0x23c], -R102 ;  /* 0x00008f006b6e7a23 */ /* 0x000fe20000010866 */
[----:B------:R-:W2:Y:S01]  /*5910*/  MUFU.EX2 R92, R92 ;  /* 0x0000005c005c7308 */ /* 0x000ea20000000800 */
[----:B------:R-:W-:-:S02]  /*5920*/  FFMA.FTZ R136, R159, c[0x0][0x23c], -R106 ;  /* 0x00008f009f887a23 */ /* 0x000fc4000001086a */
[--C-:B------:R-:W-:Y:S02]  /*5930*/  FFMA.FTZ R112, R161, c[0x0][0x23c], -R106.reuse ;  /* 0x00008f00a1707a23 */ /* 0x100fe4000001086a */
[----:B------:R-:W-:Y:S02]  /*5940*/  FFMA.FTZ R111, R163, c[0x0][0x23c], -R106 ;  /* 0x00008f00a36f7a23 */ /* 0x000fe4000001086a */
[--C-:B------:R-:W-:Y:S01]  /*5950*/  FFMA.FTZ R133, R133, c[0x0][0x23c], -R102.reuse ;  /* 0x00008f0085857a23 */ /* 0x100fe20000010866 */
[----:B------:R-:W3:Y:S01]  /*5960*/  MUFU.EX2 R3, R3 ;  /* 0x0000000300037308 */ /* 0x000ee20000000800 */
[--C-:B------:R-:W-:Y:S02]  /*5970*/  FFMA.FTZ R132, R157, c[0x0][0x23c], -R102.reuse ;  /* 0x00008f009d847a23 */ /* 0x100fe40000010866 */
[----:B------:R-:W-:Y:S02]  /*5980*/  FFMA.FTZ R107, R155, c[0x0][0x23c], -R102 ;  /* 0x00008f009b6b7a23 */ /* 0x000fe40000010866 */
[----:B------:R-:W-:-:S02]  /*5990*/  FFMA.FTZ R140, R145, c[0x0][0x23c], -R106 ;  /* 0x00008f00918c7a23 */ /* 0x000fc4000001086a */
[--C-:B------:R-:W-:Y:S01]  /*59a0*/  FFMA.FTZ R149, R149, c[0x0][0x23c], -R106.reuse ;  /* 0x00008f0095957a23 */ /* 0x100fe2000001086a */
[----:B------:R-:W-:Y:S01]  /*59b0*/  MUFU.EX2 R97, R97 ;  /* 0x0000006100617308 */ /* 0x000fe20000000800 */
[----:B--2---:R-:W-:Y:S01]  /*59c0*/  F2FP.BF16.PACK_AB R84, R92, R96 ;  /* 0x000000605c54723e */ /* 0x004fe200000010ff */
[--C-:B------:R-:W-:Y:S02]  /*59d0*/  FFMA.FTZ R138, R151, c[0x0][0x23c], -R106.reuse ;  /* 0x00008f00978a7a23 */ /* 0x100fe4000001086a */
[----:B------:R-:W-:Y:S02]  /*59e0*/  FFMA.FTZ R145, R153, c[0x0][0x23c], -R106 ;  /* 0x00008f0099917a23 */ /* 0x000fe4000001086a */
[--C-:B------:R-:W-:Y:S02]  /*59f0*/  FFMA.FTZ R144, R147, c[0x0][0x23c], -R102.reuse ;  /* 0x00008f0093907a23 */ /* 0x100fe40000010866 */
[----:B------:R-:W2:Y:S01]  /*5a00*/  MUFU.EX2 R2, R35 ;  /* 0x0000002300027308 */ /* 0x000ea20000000800 */
[----:B---3--:R-:W-:Y:S01]  /*5a10*/  F2FP.BF16.PACK_AB R86, R3, R88 ;  /* 0x000000580356723e */ /* 0x008fe200000010ff */
[----:B------:R-:W-:-:S02]  /*5a20*/  FFMA.FTZ R143, R143, c[0x0][0x23c], -R102 ;  /* 0x00008f008f8f7a23 */ /* 0x000fc40000010866 */
[--C-:B------:R-:W-:Y:S02]  /*5a30*/  FFMA.FTZ R139, R139, c[0x0][0x23c], -R102.reuse ;  /* 0x00008f008b8b7a23 */ /* 0x100fe40000010866 */
[----:B------:R-:W-:Y:S02]  /*5a40*/  FFMA.FTZ R142, R141, c[0x0][0x23c], -R102 ;  /* 0x00008f008d8e7a23 */ /* 0x000fe40000010866 */
[----:B------:R-:W3:Y:S01]  /*5a50*/  MUFU.EX2 R99, R99 ;  /* 0x0000006300637308 */ /* 0x000ee20000000800 */
[--C-:B------:R-:W-:Y:S02]  /*5a60*/  FFMA.FTZ R146, R103, c[0x0][0x23c], -R106.reuse ;  /* 0x00008f0067927a23 */ /* 0x100fe4000001086a */
[--C-:B------:R-:W-:Y:S02]  /*5a70*/  FFMA.FTZ R103, R104, c[0x0][0x23c], -R106.reuse ;  /* 0x00008f0068677a23 */ /* 0x100fe4000001086a */
[--C-:B------:R-:W-:Y:S02]  /*5a80*/  FFMA.FTZ R101, R101, c[0x0][0x23c], -R106.reuse ;  /* 0x00008f0065657a23 */ /* 0x100fe4000001086a */
[----:B------:R-:W-:Y:S01]  /*5a90*/  FFMA.FTZ R104, R105, c[0x0][0x23c], -R106 ;  /* 0x00008f0069687a23 */ /* 0x000fe2000001086a */
[----:B------:R-:W4:Y:S01]  /*5aa0*/  MUFU.EX2 R98, R98 ;  /* 0x0000006200627308 */ /* 0x000f220000000800 */
[----:B--2---:R-:W-:Y:S01]  /*5ab0*/  F2FP.BF16.PACK_AB R85, R2, R97 ;  /* 0x000000610255723e */ /* 0x004fe200000010ff */
[----:B------:R-:W2:Y:S01]  /*5ac0*/  LDSM.16.MT88.4 R32, [R113+0x7000] ;  /* 0x007000007120783b */ /* 0x000ea20000004200 */
[----:B------:R-:W-:-:S02]  /*5ad0*/  FFMA.FTZ R93, R93, c[0x0][0x23c], -R102 ;  /* 0x00008f005d5d7a23 */ /* 0x000fc40000010866 */
[--C-:B------:R-:W-:Y:S02]  /*5ae0*/  FFMA.FTZ R94, R94, c[0x0][0x23c], -R102.reuse ;  /* 0x00008f005e5e7a23 */ /* 0x100fe40000010866 */
[----:B------:R-:W-:Y:S01]  /*5af0*/  FFMA.FTZ R95, R95, c[0x0][0x23c], -R102 ;  /* 0x00008f005f5f7a23 */ /* 0x000fe20000010866 */
[----:B------:R-:W-:Y:S01]  /*5b00*/  MUFU.EX2 R91, R91 ;  /* 0x0000005b005b7308 */ /* 0x000fe20000000800 */
[-C--:B---3--:R-:W-:Y:S02]  /*5b10*/  FMUL.FTZ R20, R52, R99.reuse ;  /* 0x0000006334147220 */ /* 0x088fe40000410000 */
[-C--:B------:R-:W-:Y:S02]  /*5b20*/  FMUL.FTZ R21, R53, R99.reuse ;  /* 0x0000006335157220 */ /* 0x080fe40000410000 */
[-C--:B------:R-:W-:Y:S02]  /*5b30*/  FMUL.FTZ R56, R56, R99.reuse ;  /* 0x0000006338387220 */ /* 0x080fe40000410000 */
[----:B------:R-:W-:Y:S01]  /*5b40*/  FMUL.FTZ R57, R57, R99 ;  /* 0x0000006339397220 */ /* 0x000fe20000410000 */
[----:B------:R-:W3:Y:S01]  /*5b50*/  MUFU.EX2 R0, R0 ;  /* 0x0000000000007308 */ /* 0x000ee20000000800 */
        /* <DEDUP_REMOVED lines=9> */
[----:B---3--:R-:W-:Y:S01]  /*5bf0*/  F2FP.BF16.PACK_AB R87, R0, R91 ;  /* 0x0000005b0057723e */ /* 0x008fe200000010ff */
[-C--:B------:R-:W-:Y:S01]  /*5c00*/  FMUL.FTZ R40, R40, R99.reuse ;  /* 0x0000006328287220 */ /* 0x080fe20000410000 */
[----:B------:R-:W3:Y:S01]  /*5c10*/  MUFU.EX2 R136, R136 ;  /* 0x0000008800887308 */ /* 0x000ee20000000800 */
[-C--:B------:R-:W-:Y:S02]  /*5c20*/  FMUL.FTZ R41, R41, R99.reuse ;  /* 0x0000006329297220 */ /* 0x080fe40000410000 */
[-C--:B------:R-:W-:Y:S02]  /*5c30*/  FMUL.FTZ R42, R42, R98.reuse ;  /* 0x000000622a2a7220 */ /* 0x080fe40000410000 */
[----:B------:R-:W-:Y:S01]  /*5c40*/  HMMA.16816.F32.BF16 R20, R84, R24, R20 ;  /* 0x000000185414723c */ /* 0x000fe20000041814 */
[----:B------:R-:W-:Y:S02]  /*5c50*/  FMUL.FTZ R43, R43, R98 ;  /* 0x000000622b2b7220 */ /* 0x000fe40000410000 */
[----:B------:R-:W-:Y:S01]  /*5c60*/  MUFU.EX2 R112, R112 ;  /* 0x0000007000707308 */ /* 0x000fe20000000800 */
[----:B------:R-:W-:-:S02]  /*5c70*/  FMUL.FTZ R28, R60, R99 ;  /* 0x000000633c1c7220 */ /* 0x000fc40000410000 */
[----:B------:R-:W-:Y:S02]  /*5c80*/  FMUL.FTZ R29, R61, R99 ;  /* 0x000000633d1d7220 */ /* 0x000fe40000410000 */
[C---:B------:R-:W-:Y:S01]  /*5c90*/  HMMA.16816.F32.BF16 R24, R84.reuse, R26, R56 ;  /* 0x0000001a5418723c */ /* 0x040fe20000041838 */
[----:B------:R-:W4:Y:S01]  /*5ca0*/  LDSM.16.MT88.4 R56, [R114+0x6400] ;  /* 0x006400007238783b */ /* 0x000f220000004200 */
[-C--:B------:R-:W-:Y:S01]  /*5cb0*/  FMUL.FTZ R30, R62, R98.reuse ;  /* 0x000000623e1e7220 */ /* 0x080fe20000410000 */
[----:B------:R-:W5:Y:S01]  /*5cc0*/  MUFU.EX2 R111, R111 ;  /* 0x0000006f006f7308 */ /* 0x000f620000000800 */
[----:B------:R-:W-:Y:S01]  /*5cd0*/  FMUL.FTZ R31, R63, R98 ;  /* 0x000000623f1f7220 */ /* 0x000fe20000410000 */
[----:B---3--:R-:W-:Y:S01]  /*5ce0*/  F2FP.BF16.PACK_AB R52, R136, R137 ;  /* 0x000000898834723e */ /* 0x008fe200000010ff */
[----:B------:R-:W3:Y:S01]  /*5cf0*/  LDSM.16.MT88.4 R60, [R113+0x6400] ;  /* 0x00640000713c783b */ /* 0x000ee20000004200 */
[-C--:B------:R-:W-:Y:S01]  /*5d00*/  FMUL.FTZ R12, R44, R99.reuse ;  /* 0x000000632c0c7220 */ /* 0x080fe20000410000 */
[----:B-1----:R-:W-:Y:S01]  /*5d10*/  HMMA.16816.F32.BF16 R4, R84, R8, R4 ;  /* 0x000000085404723c */ /* 0x002fe20000041804 */
[----:B------:R-:W-:-:S02]  /*5d20*/  FMUL.FTZ R13, R45, R99 ;  /* 0x000000632d0d7220 */ /* 0x000fc40000410000 */
[----:B------:R-:W-:Y:S01]  /*5d30*/  MUFU.EX2 R133, R133 ;  /* 0x0000008500857308 */ /* 0x000fe20000000800 */
[-C--:B------:R-:W-:Y:S02]  /*5d40*/  FMUL.FTZ R14, R46, R98.reuse ;  /* 0x000000622e0e7220 */ /* 0x080fe40000410000 */
[----:B------:R-:W-:Y:S02]  /*5d50*/  FMUL.FTZ R15, R47, R98 ;  /* 0x000000622f0f7220 */ /* 0x000fe40000410000 */
[----:B------:R-:W-:Y:S01]  /*5d60*/  HMMA.16816.F32.BF16 R8, R84, R10, R40 ;  /* 0x0000000a5408723c */ /* 0x000fe20000041828 */
[-C--:B------:R-:W-:Y:S01]  /*5d70*/  FMUL.FTZ R48, R48, R99.reuse ;  /* 0x0000006330307220 */ /* 0x080fe20000410000 */
[----:B------:R-:W1:Y:S01]  /*5d80*/  LDSM.16.MT88.4 R40, [R114+0x8000] ;  /* 0x008000007228783b */ /* 0x000e620000004200 */
[----:B------:R-:W2:Y:S01]  /*5d90*/  MUFU.EX2 R132, R132 ;  /* 0x0000008400847308 */ /* 0x000ea20000000800 */
[----:B-----5:R-:W-:Y:S01]  /*5da0*/  F2FP.BF16.PACK_AB R54, R111, R112 ;  /* 0x000000706f36723e */ /* 0x020fe200000010ff */
[----:B------:R-:W-:-:S02]  /*5db0*/  FMUL.FTZ R49, R49, R99 ;  /* 0x0000006331317220 */ /* 0x000fc40000410000 */
[-C--:B------:R-:W-:Y:S01]  /*5dc0*/  FMUL.FTZ R50, R50, R98.reuse ;  /* 0x0000006232327220 */ /* 0x080fe20000410000 */
[C---:B------:R-:W-:Y:S01]  /*5dd0*/  HMMA.16816.F32.BF16 R12, R84.reuse, R16, R12 ;  /* 0x00000010540c723c */ /* 0x040fe2000004180c */
[-C--:B------:R-:W-:Y:S02]  /*5de0*/  FMUL.FTZ R51, R51, R98.reuse ;  /* 0x0000006233337220 */ /* 0x080fe40000410000 */
[----:B------:R-:W-:Y:S01]  /*5df0*/  MUFU.EX2 R110, R110 ;  /* 0x0000006e006e7308 */ /* 0x000fe20000000800 */
[-C--:B------:R-:W-:Y:S02]  /*5e00*/  FMUL.FTZ R64, R64, R99.reuse ;  /* 0x0000006340407220 */ /* 0x080fe40000410000 */
[----:B------:R-:W-:Y:S02]  /*5e10*/  FMUL.FTZ R65, R65, R99 ;  /* 0x0000006341417220 */ /* 0x000fe40000410000 */
[----:B------:R-:W-:Y:S01]  /*5e20*/  HMMA.16816.F32.BF16 R16, R84, R18, R48 ;  /* 0x000000125410723c */ /* 0x000fe20000041830 */
[-C--:B------:R-:W-:Y:S01]  /*5e30*/  FMUL.FTZ R66, R66, R98.reuse ;  /* 0x0000006242427220 */ /* 0x080fe20000410000 */
[----:B------:R-:W5:Y:S01]  /*5e40*/  LDSM.16.MT88.4 R48, [R113+0x8000] ;  /* 0x008000007130783b */ /* 0x000f620000004200 */
[----:B------:R-:W3:Y:S01]  /*5e50*/  MUFU.EX2 R107, R107 ;  /* 0x0000006b006b7308 */ /* 0x000ee20000000800 */
[----:B--2---:R-:W-:Y:S01]  /*5e60*/  F2FP.BF16.PACK_AB R53, R132, R133 ;  /* 0x000000858435723e */ /* 0x004fe200000010ff */
        /* <DEDUP_REMOVED lines=9> */
[----:B------:R-:W-:Y:S01]  /*5f00*/  FMUL.FTZ R73, R73, R99 ;  /* 0x0000006349497220 */ /* 0x000fe20000410000 */
[----:B------:R-:W-:Y:S01]  /*5f10*/  LDSM.16.MT88.4 R64, [R113+0x7c00] ;  /* 0x007c00007140783b */ /* 0x000fe20000004200 */
[----:B---3--:R-:W-:Y:S01]  /*5f20*/  F2FP.BF16.PACK_AB R55, R107, R110 ;  /* 0x0000006e6b37723e */ /* 0x008fe200000010ff */
[-C--:B------:R-:W-:Y:S01]  /*5f30*/  FMUL.FTZ R74, R74, R98.reuse ;  /* 0x000000624a4a7220 */ /* 0x080fe20000410000 */
[----:B------:R-:W-:Y:S01]  /*5f40*/  MUFU.EX2 R149, R149 ;  /* 0x0000009500957308 */ /* 0x000fe20000000800 */
[----:B------:R-:W-:-:S02]  /*5f50*/  FMUL.FTZ R75, R75, R98 ;  /* 0x000000624b4b7220 */ /* 0x000fc40000410000 */
[-C--:B------:R-:W-:Y:S02]  /*5f60*/  FMUL.FTZ R44, R76, R99.reuse ;  /* 0x000000634c2c7220 */ /* 0x080fe40000410000 */
[C---:B----4-:R-:W-:Y:S01]  /*5f70*/  HMMA.16816.F32.BF16 R4, R52.reuse, R56, R4 ;  /* 0x000000383404723c */ /* 0x050fe20000041804 */
        /* <DEDUP_REMOVED lines=9> */
[----:B------:R-:W-:Y:S01]  /*6010*/  MUFU.EX2 R145, R145 ;  /* 0x0000009100917308 */ /* 0x000fe20000000800 */
[----:B------:R-:W-:Y:S02]  /*6020*/  FMUL.FTZ R83, R83, R98 ;  /* 0x0000006253537220 */ /* 0x000fe40000410000 */
[C---:B------:R-:W-:Y:S01]  /*6030*/  HMMA.16816.F32.BF16 R12, R52.reuse, R60, R12 ;  /* 0x0000003c340c723c */ /* 0x040fe2000004180c */
[----:B------:R-:W-:Y:S02]  /*6040*/  FFMA.FTZ R100, R100, c[0x0][0x23c], -R102 ;  /* 0x00008f0064647a23 */ /* 0x000fe40000010866 */
[----:B------:R-:W-:Y:S02]  /*6050*/  FFMA.FTZ R99, R109, R99, R96 ;  /* 0x000000636d637223 */ /* 0x000fe40000010060 */
[----:B------:R-:W-:Y:S03]  /*6060*/  MUFU.EX2 R144, R144 ;  /* 0x0000009000907308 */ /* 0x000fe60000000800 */
[----:B------:R-:W-:Y:S01]  /*6070*/  HMMA.16816.F32.BF16 R16, R52, R62, R16 ;  /* 0x0000003e3410723c */ /* 0x000fe20000041810 */
[----:B------:R-:W3:Y:S04]  /*6080*/  LDSM.16.MT88.4 R60, [R113+0x7400] ;  /* 0x00740000713c783b */ /* 0x000ee80000004200 */
[----:B------:R-:W-:Y:S03]  /*6090*/  MUFU.EX2 R143, R143 ;  /* 0x0000008f008f7308 */ /* 0x000fe60000000800 */
[C---:B-1----:R-:W-:Y:S05]  /*60a0*/  HMMA.16816.F32.BF16 R36, R84.reuse, R40, R36 ;  /* 0x000000285424723c */ /* 0x042fea0000041824 */
[----:B------:R-:W-:Y:S03]  /*60b0*/  MUFU.EX2 R139, R139 ;  /* 0x0000008b008b7308 */ /* 0x000fe60000000800 */
[C---:B------:R-:W-:Y:S01]  /*60c0*/  HMMA.16816.F32.BF16 R40, R84.reuse, R42, R72 ;  /* 0x0000002a5428723c */ /* 0x040fe20000041848 */
[----:B------:R-:W-:Y:S04]  /*60d0*/  LDSM.16.MT88.4 R72, [R114+0x8800] ;  /* 0x008800007248783b */ /* 0x000fe80000004200 */
[----:B------:R-:W-:Y:S03]  /*60e0*/  MUFU.EX2 R142, R142 ;  /* 0x0000008e008e7308 */ /* 0x000fe60000000800 */
[----:B-----5:R-:W-:Y:S05]  /*60f0*/  HMMA.16816.F32.BF16 R44, R84, R48, R44 ;  /* 0x00000030542c723c */ /* 0x020fea000004182c */
[----:B------:R-:W-:Y:S03]  /*6100*/  MUFU.EX2 R101, R101 ;  /* 0x0000006500657308 */ /* 0x000fe60000000800 */
[C---:B--2---:R-:W-:Y:S05]  /*6110*/  HMMA.16816.F32.BF16 R20, R52.reuse, R56, R20 ;  /* 0x000000383414723c */ /* 0x044fea0000041814 */
[----:B------:R-:W1:Y:S03]  /*6120*/  MUFU.EX2 R146, R146 ;  /* 0x0000009200927308 */ /* 0x000e660000000800 */
[C---:B------:R-:W-:Y:S01]  /*6130*/  HMMA.16816.F32.BF16 R24, R52.reuse, R58, R24 ;  /* 0x0000003a3418723c */ /* 0x040fe20000041818 */
[----:B------:R-:W2:Y:S04]  /*6140*/  LDSM.16.MT88.4 R56, [R114+0x8400] ;  /* 0x008400007238783b */ /* 0x000ea80000004200 */
[----:B------:R-:W-:Y:S03]  /*6150*/  MUFU.EX2 R103, R103 ;  /* 0x0000006700677308 */ /* 0x000fe60000000800 */
[C---:B---3--:R-:W-:Y:S05]  /*6160*/  HMMA.16816.F32.BF16 R28, R52.reuse, R60, R28 ;  /* 0x0000003c341c723c */ /* 0x048fea000004181c */
[----:B------:R-:W3:Y:S03]  /*6170*/  MUFU.EX2 R104, R104 ;  /* 0x0000006800687308 */ /* 0x000ee60000000800 */
[----:B------:R-:W-:Y:S01]  /*6180*/  HMMA.16816.F32.BF16 R32, R52, R62, R32 ;  /* 0x0000003e3420723c */ /* 0x000fe20000041820 */
[----:B------:R-:W4:Y:S04]  /*6190*/  LDSM.16.MT88.4 R60, [R113+0x8400] ;  /* 0x00840000713c783b */ /* 0x000f280000004200 */
[----:B------:R-:W-:Y:S03]  /*61a0*/  MUFU.EX2 R93, R93 ;  /* 0x0000005d005d7308 */ /* 0x000fe60000000800 */
[----:B------:R-:W-:Y:S01]  /*61b0*/  HMMA.16816.F32.BF16 R48, R84, R50, R80 ;  /* 0x000000325430723c */ /* 0x000fe20000041850 */
[----:B------:R-:W-:Y:S04]  /*61c0*/  LDSM.16.MT88.4 R80, [R113+0x8800] ;  /* 0x008800007150783b */ /* 0x000fe80000004200 */
[----:B------:R-:W5:Y:S02]  /*61d0*/  MUFU.EX2 R94, R94 ;  /* 0x0000005e005e7308 */ /* 0x000f640000000800 */
[----:B-1----:R-:W-:-:S02]  /*61e0*/  F2FP.BF16.PACK_AB R84, R146, R101 ;  /* 0x000000659254723e */ /* 0x002fc400000010ff */
[----:B---3--:R-:W-:-:S04]  /*61f0*/  F2FP.BF16.PACK_AB R86, R104, R103 ;  /* 0x000000676856723e */ /* 0x008fc800000010ff */
[----:B------:R-:W-:Y:S01]  /*6200*/  MUFU.EX2 R95, R95 ;  /* 0x0000005f005f7308 */ /* 0x000fe20000000800 */
[C---:B--2---:R-:W-:Y:S07]  /*6210*/  HMMA.16816.F32.BF16 R36, R52.reuse, R56, R36 ;  /* 0x000000383424723c */ /* 0x044fee0000041824 */
[----:B------:R-:W1:Y:S01]  /*6220*/  MUFU.EX2 R100, R100 ;  /* 0x0000006400647308 */ /* 0x000e620000000800 */
[----:B-----5:R-:W-:Y:S01]  /*6230*/  F2FP.BF16.PACK_AB R85, R94, R93 ;  /* 0x0000005d5e55723e */ /* 0x020fe200000010ff */
[C---:B------:R-:W-:Y:S01]  /*6240*/  HMMA.16816.F32.BF16 R40, R52.reuse, R58, R40 ;  /* 0x0000003a3428723c */ /* 0x040fe20000041828 */
[----:B------:R-:W2:Y:S07]  /*6250*/  LDSM.16.MT88.4 R56, [R114+0x6800] ;  /* 0x006800007238783b */ /* 0x000eae0000004200 */
[----:B----4-:R-:W-:Y:S01]  /*6260*/  HMMA.16816.F32.BF16 R44, R52, R60, R44 ;  /* 0x0000003c342c723c */ /* 0x010fe2000004182c */
[----:B-1----:R-:W-:-:S07]  /*6270*/  F2FP.BF16.PACK_AB R87, R100, R95 ;  /* 0x0000005f6457723e */ /* 0x002fce00000010ff */
[----:B------:R-:W-:Y:S01]  /*6280*/  HMMA.16816.F32.BF16 R48, R52, R62, R48 ;  /* 0x0000003e3430723c */ /* 0x000fe20000041830 */
[----:B------:R-:W1:Y:S06]  /*6290*/  LDSM.16.MT88.4 R60, [R113+0x6800] ;  /* 0x00680000713c783b */ /* 0x000e6c0000004200 */
[----:B------:R-:W-:Y:S02]  /*62a0*/  F2FP.BF16.PACK_AB R52, R149, R140 ;  /* 0x0000008c9534723e */ /* 0x000fe400000010ff */
[----:B------:R-:W-:Y:S02]  /*62b0*/  F2FP.BF16.PACK_AB R53, R143, R144 ;  /* 0x000000908f35723e */ /* 0x000fe400000010ff */
[----:B------:R-:W-:-:S02]  /*62c0*/  F2FP.BF16.PACK_AB R54, R145, R138 ;  /* 0x0000008a9136723e */ /* 0x000fc400000010ff */
[----:B------:R-:W-:-:S07]  /*62d0*/  F2FP.BF16.PACK_AB R55, R142, R139 ;  /* 0x0000008b8e37723e */ /* 0x000fce00000010ff */
[C---:B------:R-:W-:Y:S07]  /*62e0*/  HMMA.16816.F32.BF16 R68, R52.reuse, R72, R36 ;  /* 0x000000483444723c */ /* 0x040fee0000041824 */
[----:B------:R-:W-:Y:S01]  /*62f0*/  FFMA.FTZ R37, R108, R98, R97 ;  /* 0x000000626c257223 */ /* 0x000fe20000010061 */
[----:B--2---:R-:W-:Y:S01]  /*6300*/  HMMA.16816.F32.BF16 R4, R52, R56, R4 ;  /* 0x000000383404723c */ /* 0x004fe20000041804 */
[----:B------:R-:W-:Y:S02]  /*6310*/  FADD.FTZ R97, R92, R99 ;  /* 0x000000635c617221 */ /* 0x000fe40000010000 */
[----:B------:R-:W-:-:S02]  /*6320*/  FADD.FTZ R2, R2, R37 ;  /* 0x0000002502027221 */ /* 0x000fc40000010000 */
[----:B------:R-:W-:Y:S02]  /*6330*/  FADD.FTZ R88, R88, R97 ;  /* 0x0000006158587221 */ /* 0x000fe40000010000 */
[----:B------:R-:W-:Y:S01]  /*6340*/  FADD.FTZ R91, R91, R2 ;  /* 0x000000025b5b7221 */ /* 0x000fe20000010000 */
[C---:B------:R-:W-:Y:S01]  /*6350*/  HMMA.16816.F32.BF16 R8, R52.reuse, R58, R8 ;  /* 0x0000003a3408723c */ /* 0x040fe20000041808 */
[----:B------:R-:W2:Y:S01]  /*6360*/  LDSM.16.MT88.4 R56, [R114+0x7800] ;  /* 0x007800007238783b */ /* 0x000ea20000004200 */
[----:B------:R-:W-:Y:S02]  /*6370*/  FADD.FTZ R2, R3, R88 ;  /* 0x0000005803027221 */ /* 0x000fe40000010000 */
[----:B------:R-:W-:Y:S02]  /*6380*/  FADD.FTZ R0, R0, R91 ;  /* 0x0000005b00007221 */ /* 0x000fe40000010000 */
[----:B------:R-:W-:Y:S01]  /*6390*/  FADD.FTZ R3, R137, R2 ;  /* 0x0000000289037221 */ /* 0x000fe20000010000 */
[----:B------:R-:W-:Y:S01]  /*63a0*/  MOV R2, R90 ;  /* 0x0000005a00027202 */ /* 0x000fe20000000f00 */
[----:B------:R-:W-:Y:S01]  /*63b0*/  HMMA.16816.F32.BF16 R72, R52, R74, R40 ;  /* 0x0000004a3448723c */ /* 0x000fe20000041828 */
[----:B------:R-:W3:Y:S01]  /*63c0*/  LDSM.16.MT88.4 R40, [R114+0x6c00] ;  /* 0x006c00007228783b */ /* 0x000ee20000004200 */
[----:B------:R-:W-:-:S04]  /*63d0*/  FADD.FTZ R3, R136, R3 ;  /* 0x0000000388037221 */ /* 0x000fc80000010000 */
[----:B------:R-:W-:Y:S02]  /*63e0*/  FADD.FTZ R112, R112, R3 ;  /* 0x0000000370707221 */ /* 0x000fe40000010000 */
[----:B------:R-:W-:Y:S02]  /*63f0*/  HMMA.16816.F32.BF16 R76, R52, R80, R44 ;  /* 0x00000050344c723c */ /* 0x000fe4000004182c */
[----:B------:R-:W-:-:S04]  /*6400*/  FADD.FTZ R111, R111, R112 ;  /* 0x000000706f6f7221 */ /* 0x000fc80000010000 */
[----:B------:R-:W-:Y:S02]  /*6410*/  FADD.FTZ R140, R140, R111 ;  /* 0x0000006f8c8c7221 */ /* 0x000fe40000010000 */
[----:B------:R-:W-:Y:S01]  /*6420*/  HMMA.16816.F32.BF16 R80, R52, R82, R48 ;  /* 0x000000523450723c */ /* 0x000fe20000041830 */
[----:B------:R-:W4:Y:S01]  /*6430*/  LDSM.16.MT88.4 R48, [R113+0x6c00] ;  /* 0x006c00007130783b */ /* 0x000f220000004200 */
[----:B------:R-:W-:-:S04]  /*6440*/  FADD.FTZ R149, R149, R140 ;  /* 0x0000008c95957221 */ /* 0x000fc80000010000 */
[----:B------:R-:W-:Y:S02]  /*6450*/  FADD.FTZ R138, R138, R149 ;  /* 0x000000958a8a7221 */ /* 0x000fe40000010000 */
[C---:B-1----:R-:W-:Y:S08]  /*6460*/  HMMA.16816.F32.BF16 R12, R52.reuse, R60, R12 ;  /* 0x0000003c340c723c */ /* 0x042ff0000004180c */
[C---:B------:R-:W-:Y:S08]  /*6470*/  HMMA.16816.F32.BF16 R16, R52.reuse, R62, R16 ;  /* 0x0000003e3410723c */ /* 0x040ff00000041810 */
[C---:B--2---:R-:W-:Y:S08]  /*6480*/  HMMA.16816.F32.BF16 R20, R52.reuse, R56, R20 ;  /* 0x000000383414723c */ /* 0x044ff00000041814 */
[----:B------:R-:W-:Y:S01]  /*6490*/  HMMA.16816.F32.BF16 R24, R52, R58, R24 ;  /* 0x0000003a3418723c */ /* 0x000fe20000041818 */
[----:B------:R-:W1:Y:S07]  /*64a0*/  LDSM.16.MT88.4 R56, [R113+0x7800] ;  /* 0x007800007138783b */ /* 0x000e6e0000004200 */
[C---:B---3--:R-:W-:Y:S01]  /*64b0*/  HMMA.16816.F32.BF16 R36, R84.reuse, R40, R4 ;  /* 0x000000285424723c */ /* 0x048fe20000041804 */
[----:B------:R-:W-:Y:S07]  /*64c0*/  LDSM.16.MT88.4 R4, [R113+0x8c00] ;  /* 0x008c00007104783b */ /* 0x000fee0000004200 */
[C---:B------:R-:W-:Y:S01]  /*64d0*/  HMMA.16816.F32.BF16 R40, R84.reuse, R42, R8 ;  /* 0x0000002a5428723c */ /* 0x040fe20000041808 */
[----:B------:R-:W2:Y:S07]  /*64e0*/  LDSM.16.MT88.4 R8, [R114+0x8c00] ;  /* 0x008c00007208783b */ /* 0x000eae0000004200 */
[C---:B----4-:R-:W-:Y:S07]  /*64f0*/  HMMA.16816.F32.BF16 R44, R84.reuse, R48, R12 ;  /* 0x00000030542c723c */ /* 0x050fee000004180c */
[----:B------:R-:W-:Y:S01]  /*6500*/  FADD.FTZ R13, R133, R0 ;  /* 0x00000000850d7221 */ /* 0x000fe20000010000 */
[----:B------:R-:W-:Y:S03]  /*6510*/  HMMA.16816.F32.BF16 R48, R84, R50, R16 ;  /* 0x000000325430723c */ /* 0x000fe60000041810 */
        /* <DEDUP_REMOVED lines=9> */
[C---:B--2---:R-:W-:Y:S01]  /*65b0*/  HMMA.16816.F32.BF16 R68, R84.reuse, R8, R68 ;  /* 0x000000085444723c */ /* 0x044fe20000041844 */
        /* <DEDUP_REMOVED lines=12> */
[----:B------:R-:W-:-:S05]  /*6680*/  FADD.FTZ R108, R100, R95 ;  /* 0x0000005f646c7221 */ /* 0x000fca0000010000 */
[C---:B------:R-:W-:Y:S08]  /*6690*/  HMMA.16816.F32.BF16 R72, R84.reuse, R10, R72 ;  /* 0x0000000a5448723c */ /* 0x040ff00000041848 */
[C---:B------:R-:W-:Y:S08]  /*66a0*/  HMMA.16816.F32.BF16 R76, R84.reuse, R4, R76 ;  /* 0x00000004544c723c */ /* 0x040ff0000004184c */
[C---:B-1----:R-:W-:Y:S08]  /*66b0*/  HMMA.16816.F32.BF16 R52, R84.reuse, R56, R20 ;  /* 0x000000385434723c */ /* 0x042ff00000041814 */
[C---:B------:R-:W-:Y:S08]  /*66c0*/  HMMA.16816.F32.BF16 R56, R84.reuse, R58, R24 ;  /* 0x0000003a5438723c */ /* 0x040ff00000041818 */
[----:B------:R-:W-:Y:S11]  /*66d0*/  HMMA.16816.F32.BF16 R80, R84, R6, R80 ;  /* 0x000000065450723c */ /* 0x000ff60000041850 */
[----:B------:R-:W-:Y:S08]  /*66e0*/  @!UPT UIADD3 URZ, URZ, URZ, URZ ;  /* 0x0000003f3f3ff290 */ /* 0x000ff0000fffe03f */
.L_x_5657:
[----:B------:R-:W-:Y:S05]  /*66f0*/  @!P3 BRA `(.L_x_5663) ;  /* 0x000022400000b947 */ /* 0x000fea0003800000 */
[----:B------:R-:W-:Y:S01]  /*6700*/  ULDC.64 UR4, c[0x0][0x1a0] ;  /* 0x0000680000047ab9 */ /* 0x000fe20000000a00 */
[----:B------:R-:W-:Y:S01]  /*6710*/  IMAD.MOV.U32 R5, RZ, RZ, 0x20 ;  /* 0x00000020ff057424 */ /* 0x000fe200078e00ff */
[----:B------:R-:W-:Y:S01]  /*6720*/  ULEA UR6, -UR4, URZ, 0x6 ;  /* 0x0000003f04067291 */ /* 0x000fe2000f8e313f */
[----:B------:R-:W-:Y:S01]  /*6730*/  LOP3.LUT P0, RZ, R124, 0x2, RZ, 0xc0, !PT ;  /* 0x000000027cff7812 */ /* 0x000fe2000780c0ff */
[----:B------:R-:W-:Y:S01]  /*6740*/  UMOV UR7, 0x5 ;  /* 0x0000000500077882 */ /* 0x000fe20000000000 */
[----:B------:R-:W-:Y:S01]  /*6750*/  IMAD.MOV.U32 R3, RZ, RZ, R0 ;  /* 0x000000ffff037224 */ /* 0x000fe200078e0000 */
[----:B------:R-:W-:Y:S01]  /*6760*/  USHF.R.S32.HI UR10, URZ, 0x1f, UR6 ;  /* 0x0000001f3f0a7899 */ /* 0x000fe20008011406 */
[----:B------:R-:W-:Y:S01]  /*6770*/  SEL R5, R5, 0xffffffe0, !P0 ;  /* 0xffffffe005057807 */ /* 0x000fe20004000000 */
[----:B------:R-:W-:Y:S01]  /*6780*/  USHF.L.U64.HI UR5, UR4, UR7, UR5 ;  /* 0x0000000704057299 */ /* 0x000fe20008010205 */
[----:B------:R-:W-:Y:S01]  /*6790*/  MOV R85, R2 ;  /* 0x0000000200557202 */ /* 0x000fe20000000f00 */
[----:B------:R-:W-:Y:S01]  /*67a0*/  USHF.L.U32 UR11, UR4, 0x5, URZ ;  /* 0x00000005040b7899 */ /* 0x000fe2000800063f */
[----:B------:R-:W-:Y:S01]  /*67b0*/  IADD3 R112, R5, 0x3000, R116 ;  /* 0x0000300005707810 */ /* 0x000fe20007ffe074 */
[----:B------:R-:W-:Y:S01]  /*67c0*/  ULDC UR7, c[0x0][0x198] ;  /* 0x0000660000077ab9 */ /* 0x000fe20000000800 */
[----:B------:R-:W-:Y:S01]  /*67d0*/  IMAD.U32 R133, RZ, RZ, UR6 ;  /* 0x00000006ff857e24 */ /* 0x000fe2000f8e00ff */
[----:B------:R-:W-:Y:S01]  /*67e0*/  ULEA UR7, -UR7, URZ, 0x6 ;  /* 0x0000003f07077291 */ /* 0x000fe2000f8e313f */
[----:B------:R-:W-:Y:S01]  /*67f0*/  MOV R132, UR10 ;  /* 0x0000000a00847c02 */ /* 0x000fe20008000f00 */
[----:B------:R-:W-:-:S02]  /*6800*/  USHF.L.U64.HI UR5, UR11, 0x1, UR5 ;  /* 0x000000010b057899 */ /* 0x000fc40008010205 */
[----:B------:R-:W-:Y:S02]  /*6810*/  USHF.R.S32.HI UR4, URZ, 0x1f, UR7 ;  /* 0x0000001f3f047899 */ /* 0x000fe40008011407 */
[----:B------:R-:W-:Y:S02]  /*6820*/  USHF.L.U32 UR11, UR11, 0x1, URZ ;  /* 0x000000010b0b7899 */ /* 0x000fe4000800063f */
.L_x_5667:
        /* <DEDUP_REMOVED lines=65> */
.L_x_5664:
        /* <DEDUP_REMOVED lines=155> */
[----:B------:R-:W-:Y:S05]  /*75f0*/  SHF.R.S32.HI R84, RZ, 0x1f, R2 ;  /* 0x0000001fff547819 */ /* 0x000fea0000011402 */
[----:B------:R-:W-:Y:S04]  /*7600*/  IMAD R87, R84, c[0x0][0x180], RZ ;  /* 0x0000600054577a24 */ /* 0x000fe800078e02ff */
[----:B------:R-:W-:Y:S02]  /*7610*/  IMAD R87, R2, c[0x0][0x184], R87 ;  /* 0x0000610002577a24 */ /* 0x000fe400078e0257 */
[----:B------:R-:W-:Y:S02]  /*7620*/  IMAD.MOV.U32 R2, RZ, RZ, R90 ;  /* 0x000000ffff027224 */ /* 0x000fe400078e005a */
[----:B------:R-:W-:Y:S03]  /*7630*/  IMAD.IADD R89, R91, 0x1, R87 ;  /* 0x000000015b597824 */ /* 0x000fe600078e0257 */
.L_x_5666:
        /* <DEDUP_REMOVED lines=16> */
.L_x_5665:
        /* <DEDUP_REMOVED lines=56> */
[----:B------:R-:W-:Y:S01]  /*7ac0*/  FFMA.FTZ R111, R8, c[0x0][0x23c], -R106 ;  /* 0x00008f00086f7a23 */ /* 0x000fe2000001086a */
[----:B------:R-:W-:Y:S01]  /*7ad0*/  ISETP.GT.AND P0, PT, R120, R119, PT ;  /* 0x000000777800720c */ /* 0x000fe20003f04270 */
[--C-:B------:R-:W-:Y:S02]  /*7ae0*/  FFMA.FTZ R107, R6, c[0x0][0x23c], -R104.reuse ;  /* 0x00008f00066b7a23 */ /* 0x100fe40000010868 */
[----:B------:R-:W-:Y:S02]  /*7af0*/  FFMA.FTZ R110, R7, c[0x0][0x23c], -R104 ;  /* 0x00008f00076e7a23 */ /* 0x000fe40000010868 */
[----:B------:R-:W-:Y:S02]  /*7b00*/  FFMA.FTZ R136, R9, c[0x0][0x23c], -R106 ;  /* 0x00008f0009887a23 */ /* 0x000fe4000001086a */
[--C-:B------:R-:W-:Y:S01]  /*7b10*/  FFMA.FTZ R137, R10, c[0x0][0x23c], -R104.reuse ;  /* 0x00008f000a897a23 */ /* 0x100fe20000010868 */
[----:B------:R-:W-:Y:S01]  /*7b20*/  MUFU.EX2 R105, R105 ;  /* 0x0000006900697308 */ /* 0x000fe20000000800 */
[----:B------:R-:W-:Y:S02]  /*7b30*/  FFMA.FTZ R90, R11, c[0x0][0x23c], -R104 ;  /* 0x00008f000b5a7a23 */ /* 0x000fe40000010868 */
[--C-:B------:R-:W-:Y:S02]  /*7b40*/  FFMA.FTZ R138, R12, c[0x0][0x23c], -R106.reuse ;  /* 0x00008f000c8a7a23 */ /* 0x100fe4000001086a */
[----:B------:R-:W-:Y:S02]  /*7b50*/  FFMA.FTZ R139, R13, c[0x0][0x23c], -R106 ;  /* 0x00008f000d8b7a23 */ /* 0x000fe4000001086a */
[--C-:B------:R-:W-:Y:S02]  /*7b60*/  FFMA.FTZ R140, R14, c[0x0][0x23c], -R104.reuse ;  /* 0x00008f000e8c7a23 */ /* 0x100fe40000010868 */
[----:B------:R-:W-:Y:S01]  /*7b70*/  FFMA.FTZ R141, R15, c[0x0][0x23c], -R104 ;  /* 0x00008f000f8d7a23 */ /* 0x000fe20000010868 */
[----:B------:R-:W-:Y:S01]  /*7b80*/  MUFU.EX2 R107, R107 ;  /* 0x0000006b006b7308 */ /* 0x000fe20000000800 */
[--C-:B------:R-:W-:Y:S02]  /*7b90*/  FFMA.FTZ R142, R16, c[0x0][0x23c], -R106.reuse ;  /* 0x00008f00108e7a23 */ /* 0x100fe4000001086a */
[----:B------:R-:W-:Y:S02]  /*7ba0*/  FFMA.FTZ R143, R17, c[0x0][0x23c], -R106 ;  /* 0x00008f00118f7a23 */ /* 0x000fe4000001086a */
        /* <DEDUP_REMOVED lines=23> */
[----:B------:R-:W-:Y:S01]  /*7d20*/  FMUL.FTZ R46, R3, R46 ;  /* 0x0000002e032e7220 */ /* 0x000fe20000410000 */
        /* <DEDUP_REMOVED lines=33> */
[----:B--2---:R-:W-:Y:S01]  /*7f40*/  F2FP.BF16.PACK_AB R95, R90, R137 ;  /* 0x000000895a5f723e */ /* 0x004fe200000010ff */
[----:B------:R-:W-:Y:S02]  /*7f50*/  FMUL.FTZ R81, R84, R81 ;  /* 0x0000005154517220 */ /* 0x000fe40000410000 */
[C---:B------:R-:W-:Y:S02]  /*7f60*/  FMUL.FTZ R82, R3.reuse, R82 ;  /* 0x0000005203527220 */ /* 0x040fe40000410000 */
[----:B------:R-:W-:Y:S01]  /*7f70*/  FMUL.FTZ R83, R3, R83 ;  /* 0x0000005303537220 */ /* 0x000fe20000410000 */
[----:B------:R-:W1:Y:S01]  /*7f80*/  MUFU.EX2 R140, R140 ;  /* 0x0000008c008c7308 */ /* 0x000e620000000800 */
[C---:B------:R-:W-:Y:S05]  /*7f90*/  HMMA.16816.F32.BF16 R36, R92.reuse, R96, R36 ;  /* 0x000000605c24723c */ /* 0x040fea0000041824 */
[--C-:B------:R-:W-:Y:S02]  /*7fa0*/  FFMA.FTZ R145, R18, c[0x0][0x23c], -R104.reuse ;  /* 0x00008f0012917a23 */ /* 0x100fe40000010868 */
[----:B------:R-:W-:Y:S01]  /*7fb0*/  FFMA.FTZ R146, R19, c[0x0][0x23c], -R104 ;  /* 0x00008f0013927a23 */ /* 0x000fe20000010868 */
[C---:B------:R-:W-:Y:S01]  /*7fc0*/  HMMA.16816.F32.BF16 R40, R92.reuse, R98, R40 ;  /* 0x000000625c28723c */ /* 0x040fe20000041828 */
[----:B------:R-:W2:Y:S01]  /*7fd0*/  LDSM.16.MT88.4 R96, [R113+0x6000] ;  /* 0x006000007160783b */ /* 0x000ea20000004200 */
[----:B------:R-:W3:Y:S02]  /*7fe0*/  MUFU.EX2 R141, R141 ;  /* 0x0000008d008d7308 */ /* 0x000ee40000000800 */
[--C-:B------:R-:W-:Y:S02]  /*7ff0*/  FFMA.FTZ R148, R20, c[0x0][0x23c], -R106.reuse ;  /* 0x00008f0014947a23 */ /* 0x100fe4000001086a */
[----:B------:R-:W-:Y:S02]  /*8000*/  FFMA.FTZ R149, R21, c[0x0][0x23c], -R106 ;  /* 0x00008f0015957a23 */ /* 0x000fe4000001086a */
[--C-:B------:R-:W-:Y:S04]  /*8010*/  FFMA.FTZ R151, R22, c[0x0][0x23c], -R104.reuse ;  /* 0x00008f0016977a23 */ /* 0x100fe80000010868 */
[----:B------:R-:W-:Y:S01]  /*8020*/  FFMA.FTZ R152, R23, c[0x0][0x23c], -R104 ;  /* 0x00008f0017987a23 */ /* 0x000fe20000010868 */
[----:B------:R-:W-:Y:S01]  /*8030*/  MUFU.EX2 R142, R142 ;  /* 0x0000008e008e7308 */ /* 0x000fe20000000800 */
[--C-:B------:R-:W-:Y:S02]  /*8040*/  FFMA.FTZ R147, R24, c[0x0][0x23c], -R106.reuse ;  /* 0x00008f0018937a23 */ /* 0x100fe4000001086a */
[----:B------:R-:W-:Y:S02]  /*8050*/  FFMA.FTZ R150, R25, c[0x0][0x23c], -R106 ;  /* 0x00008f0019967a23 */ /* 0x000fe4000001086a */
[--C-:B------:R-:W-:Y:S02]  /*8060*/  FFMA.FTZ R153, R26, c[0x0][0x23c], -R104.reuse ;  /* 0x00008f001a997a23 */ /* 0x100fe40000010868 */
[----:B------:R-:W-:Y:S02]  /*8070*/  FFMA.FTZ R154, R27, c[0x0][0x23c], -R104 ;  /* 0x00008f001b9a7a23 */ /* 0x000fe40000010868 */
[--C-:B------:R-:W-:Y:S01]  /*8080*/  FFMA.FTZ R155, R28, c[0x0][0x23c], -R106.reuse ;  /* 0x00008f001c9b7a23 */ /* 0x100fe2000001086a */
[----:B------:R-:W4:Y:S01]  /*8090*/  MUFU.EX2 R143, R143 ;  /* 0x0000008f008f7308 */ /* 0x000f220000000800 */
[--C-:B------:R-:W-:Y:S02]  /*80a0*/  FFMA.FTZ R156, R29, c[0x0][0x23c], -R106.reuse ;  /* 0x00008f001d9c7a23 */ /* 0x100fe4000001086a */
[--C-:B------:R-:W-:Y:S02]  /*80b0*/  FFMA.FTZ R160, R32, c[0x0][0x23c], -R106.reuse ;  /* 0x00008f0020a07a23 */ /* 0x100fe4000001086a */
[----:B------:R-:W-:Y:S02]  /*80c0*/  FFMA.FTZ R106, R33, c[0x0][0x23c], -R106 ;  /* 0x00008f00216a7a23 */ /* 0x000fe4000001086a */
[--C-:B------:R-:W-:Y:S02]  /*80d0*/  FFMA.FTZ R157, R30, c[0x0][0x23c], -R104.reuse ;  /* 0x00008f001e9d7a23 */ /* 0x100fe40000010868 */
[--C-:B------:R-:W-:Y:S01]  /*80e0*/  FFMA.FTZ R158, R31, c[0x0][0x23c], -R104.reuse ;  /* 0x00008f001f9e7a23 */ /* 0x100fe20000010868 */
[----:B------:R-:W-:Y:S01]  /*80f0*/  MUFU.EX2 R159, R106 ;  /* 0x0000006a009f7308 */ /* 0x000fe20000000800 */
[--C-:B------:R-:W-:Y:S02]  /*8100*/  FFMA.FTZ R161, R34, c[0x0][0x23c], -R104.reuse ;  /* 0x00008f0022a17a23 */ /* 0x100fe40000010868 */
[----:B------:R-:W-:Y:S02]  /*8110*/  FFMA.FTZ R104, R35, c[0x0][0x23c], -R104 ;  /* 0x00008f0023687a23 */ /* 0x000fe40000010868 */
[----:B------:R-:W-:Y:S02]  /*8120*/  FFMA.FTZ R144, R84, R109, R144 ;  /* 0x0000006d54907223 */ /* 0x000fe40000010090 */
[----:B------:R-:W-:Y:S01]  /*8130*/  FFMA.FTZ R109, R3, R108, R107 ;  /* 0x0000006c036d7223 */ /* 0x000fe2000001006b */
[C---:B--2---:R-:W-:Y:S02]  /*8140*/  HMMA.16816.F32.BF16 R44, R92.reuse, R96, R44 ;  /* 0x000000605c2c723c */ /* 0x044fe4000004182c */
[----:B------:R2:W-:Y:S01]  /*8150*/  MUFU.EX2 R162, R104 ;  /* 0x0000006800a27308 */ /* 0x0005e20000000800 */
[----:B------:R-:W-:Y:S01]  /*8160*/  FADD.FTZ R144, R105, R144 ;  /* 0x0000009069907221 */ /* 0x000fe20000010000 */
[----:B------:R-:W-:Y:S01]  /*8170*/  MOV R3, R0 ;  /* 0x0000000000037202 */ /* 0x000fe20000000f00 */
[----:B------:R-:W-:Y:S02]  /*8180*/  FADD.FTZ R110, R110, R109 ;  /* 0x0000006d6e6e7221 */ /* 0x000fe40000010000 */
[----:B------:R-:W-:Y:S01]  /*8190*/  FADD.FTZ R111, R111, R144 ;  /* 0x000000906f6f7221 */ /* 0x000fe20000010000 */
[C---:B------:R-:W-:Y:S01]  /*81a0*/  HMMA.16816.F32.BF16 R48, R92.reuse, R98, R48 ;  /* 0x000000625c30723c */ /* 0x040fe20000041830 */
[----:B------:R-:W5:Y:S03]  /*81b0*/  LDSM.16.MT88.4 R96, [R114+0x7000] ;  /* 0x007000007260783b */ /* 0x000f660000004200 */
[----:B------:R-:W-:Y:S01]  /*81c0*/  FADD.FTZ R163, R137, R110 ;  /* 0x0000006e89a37221 */ /* 0x000fe20000010000 */
[----:B------:R-:W-:Y:S01]  /*81d0*/  MUFU.EX2 R145, R145 ;  /* 0x0000009100917308 */ /* 0x000fe20000000800 */
[----:B------:R-:W-:Y:S02]  /*81e0*/  FADD.FTZ R137, R136, R111 ;  /* 0x0000006f88897221 */ /* 0x000fe40000010000 */
[----:B------:R-:W-:Y:S01]  /*81f0*/  FADD.FTZ R163, R90, R163 ;  /* 0x000000a35aa37221 */ /* 0x000fe20000010000 */
[----:B------:R-:W-:Y:S03]  /*8200*/  LDSM.16.MT88.4 R108, [R113+0x7c00] ;  /* 0x007c0000716c783b */ /* 0x000fe60000004200 */
[----:B-1----:R-:W-:Y:S03]  /*8210*/  FADD.FTZ R90, R140, R163 ;  /* 0x000000a38c5a7221 */ /* 0x002fe60000010000 */
[----:B------:R-:W1:Y:S01]  /*8220*/  MUFU.EX2 R146, R146 ;  /* 0x0000009200927308 */ /* 0x000e620000000800 */
[----:B---3--:R-:W-:Y:S01]  /*8230*/  FADD.FTZ R90, R141, R90 ;  /* 0x0000005a8d5a7221 */ /* 0x008fe20000010000 */
[----:B--2---:R-:W-:Y:S08]  /*8240*/  LDSM.16.MT88.4 R104, [R113+0x6c00] ;  /* 0x006c00007168783b */ /* 0x004ff00000004200 */
[----:B------:R-:W2:Y:S10]  /*8250*/  MUFU.EX2 R148, R148 ;  /* 0x0000009400947308 */ /* 0x000eb40000000800 */
[----:B------:R-:W3:Y:S01]  /*8260*/  MUFU.EX2 R149, R149 ;  /* 0x0000009500957308 */ /* 0x000ee20000000800 */
[C---:B-----5:R-:W-:Y:S09]  /*8270*/  HMMA.16816.F32.BF16 R52, R92.reuse, R96, R52 ;  /* 0x000000605c34723c */ /* 0x060ff20000041834 */
[----:B------:R-:W-:Y:S01]  /*8280*/  MUFU.EX2 R151, R151 ;  /* 0x0000009700977308 */ /* 0x000fe20000000800 */
[C---:B------:R-:W-:Y:S01]  /*8290*/  HMMA.16816.F32.BF16 R56, R92.reuse, R98, R56 ;  /* 0x000000625c38723c */ /* 0x040fe20000041838 */
[----:B------:R-:W5:Y:S08]  /*82a0*/  LDSM.16.MT88.4 R96, [R113+0x7000] ;  /* 0x007000007160783b */ /* 0x000f700000004200 */
[----:B------:R-:W1:Y:S10]  /*82b0*/  MUFU.EX2 R152, R152 ;  /* 0x0000009800987308 */ /* 0x000e740000000800 */
[----:B------:R-:W-:Y:S10]  /*82c0*/  MUFU.EX2 R147, R147 ;  /* 0x0000009300937308 */ /* 0x000ff40000000800 */
[----:B------:R-:W1:Y:S10]  /*82d0*/  MUFU.EX2 R150, R150 ;  /* 0x0000009600967308 */ /* 0x000e740000000800 */
[----:B------:R-:W-:Y:S01]  /*82e0*/  MUFU.EX2 R153, R153 ;  /* 0x0000009900997308 */ /* 0x000fe20000000800 */
[C---:B-----5:R-:W-:Y:S09]  /*82f0*/  HMMA.16816.F32.BF16 R60, R92.reuse, R96, R60 ;  /* 0x000000605c3c723c */ /* 0x060ff2000004183c */
[----:B------:R-:W5:Y:S01]  /*8300*/  MUFU.EX2 R154, R154 ;  /* 0x0000009a009a7308 */ /* 0x000f620000000800 */
[C---:B------:R-:W-:Y:S01]  /*8310*/  HMMA.16816.F32.BF16 R64, R92.reuse, R98, R64 ;  /* 0x000000625c40723c */ /* 0x040fe20000041840 */
[----:B------:R-:W1:Y:S08]  /*8320*/  LDSM.16.MT88.4 R96, [R114+0x8000] ;  /* 0x008000007260783b */ /* 0x000e700000004200 */
[----:B------:R-:W-:Y:S10]  /*8330*/  MUFU.EX2 R155, R155 ;  /* 0x0000009b009b7308 */ /* 0x000ff40000000800 */
[----:B------:R-:W1:Y:S10]  /*8340*/  MUFU.EX2 R156, R156 ;  /* 0x0000009c009c7308 */ /* 0x000e740000000800 */
[----:B------:R-:W-:Y:S10]  /*8350*/  MUFU.EX2 R157, R157 ;  /* 0x0000009d009d7308 */ /* 0x000ff40000000800 */
[----:B------:R-:W2:Y:S01]  /*8360*/  MUFU.EX2 R158, R158 ;  /* 0x0000009e009e7308 */ /* 0x000ea20000000800 */
[C---:B-1----:R-:W-:Y:S09]  /*8370*/  HMMA.16816.F32.BF16 R68, R92.reuse, R96, R68 ;  /* 0x000000605c44723c */ /* 0x042ff20000041844 */
[----:B------:R-:W1:Y:S01]  /*8380*/  MUFU.EX2 R160, R160 ;  /* 0x000000a000a07308 */ /* 0x000e620000000800 */
        /* <DEDUP_REMOVED lines=15> */
[----:B------:R-:W-:Y:S04]  /*8480*/  FADD.FTZ R143, R143, R142 ;  /* 0x0000008e8f8f7221 */ /* 0x000fe80000010000 */
[----:B--2---:R-:W-:Y:S04]  /*8490*/  FADD.FTZ R90, R148, R143 ;  /* 0x0000008f945a7221 */ /* 0x004fe80000010000 */
[C---:B---3--:R-:W-:Y:S01]  /*84a0*/  FADD.FTZ R90, R149.reuse, R90 ;  /* 0x0000005a955a7221 */ /* 0x048fe20000010000 */
        /* <DEDUP_REMOVED lines=22> */
[----:B-----5:R-:W-:Y:S01]  /*8610*/  F2FP.BF16.PACK_AB R95, R154, R153 ;  /* 0x000000999a5f723e */ /* 0x020fe200000010ff */
[----:B------:R-:W-:Y:S02]  /*8620*/  FADD.FTZ R147, R147, R90 ;  /* 0x0000005a93937221 */ /* 0x000fe40000010000 */
[----:B------:R-:W-:Y:S02]  /*8630*/  FADD.FTZ R152, R152, R151 ;  /* 0x0000009798987221 */ /* 0x000fe40000010000 */
[----:B------:R-:W-:Y:S02]  /*8640*/  FADD.FTZ R150, R150, R147 ;  /* 0x0000009396967221 */ /* 0x000fe40000010000 */
        /* <DEDUP_REMOVED lines=35> */
[----:B------:R-:W3:Y:S07]  /*8880*/  LDSM.16.MT88.4 R104, [R113+0x8c00] ;  /* 0x008c00007168783b */ /* 0x000eee0000004200 */
[C---:B--2---:R-:W-:Y:S08]  /*8890*/  HMMA.16816.F32.BF16 R52, R92.reuse, R100, R52 ;  /* 0x000000645c34723c */ /* 0x044ff00000041834 */
[C---:B------:R-:W-:Y:S08]  /*88a0*/  HMMA.16816.F32.BF16 R56, R92.reuse, R102, R56 ;  /* 0x000000665c38723c */ /* 0x040ff00000041838 */
[C---:B------:R-:W-:Y:S07]  /*88b0*/  HMMA.16816.F32.BF16 R60, R92.reuse, R108, R60 ;  /* 0x0000006c5c3c723c */ /* 0x040fee000004183c */
[----:B------:R-:W-:Y:S01]  /*88c0*/  FADD.FTZ R109, R159, R160 ;  /* 0x000000a09f6d7221 */ /* 0x000fe20000010000 */
[C---:B------:R-:W-:Y:S04]  /*88d0*/  HMMA.16816.F32.BF16 R64, R92.reuse, R110, R64 ;  /* 0x0000006e5c40723c */ /* 0x040fe80000041840 */
[----:B------:R-:W-:Y:S04]  /*88e0*/  FADD.FTZ R108, R162, R161 ;  /* 0x000000a1a26c7221 */ /* 0x000fe80000010000 */
[C---:B-1----:R-:W-:Y:S08]  /*88f0*/  HMMA.16816.F32.BF16 R68, R92.reuse, R96, R68 ;  /* 0x000000605c44723c */ /* 0x042ff00000041844 */
[C---:B------:R-:W-:Y:S08]  /*8900*/  HMMA.16816.F32.BF16 R72, R92.reuse, R98, R72 ;  /* 0x000000625c48723c */ /* 0x040ff00000041848 */
[C---:B---3--:R-:W-:Y:S08]  /*8910*/  HMMA.16816.F32.BF16 R76, R92.reuse, R104, R76 ;  /* 0x000000685c4c723c */ /* 0x048ff0000004184c */
[----:B------:R-:W-:Y:S01]  /*8920*/  HMMA.16816.F32.BF16 R80, R92, R106, R80 ;  /* 0x0000006a5c50723c */ /* 0x000fe20000041850 */
[----:B------:R-:W-:-:S07]  /*8930*/  @P0 BRA `(.L_x_5667) ;  /* 0xffffdef000000947 */ /* 0x000fce000383ffff */
.L_x_5663:
        /* <DEDUP_REMOVED lines=133> */
[----:B------:R-:W-:Y:S04]  /*9190*/  STS.64 [R12+0x4000], R72 ;  /* 0x004000480c007388 */ /* 0x000fe80000000a00 */
[----:B---3--:R-:W3:Y:S01]  /*91a0*/  S2R R60, SR_CTAID.Y ;  /* 0x00000000003c7919 */ /* 0x008ee20000002600 */
[----:B----4-:R-:W-:-:S03]  /*91b0*/  IADD3 R62, -R125, RZ, RZ ;  /* 0x000000ff7d3e7210 */ /* 0x010fc60007ffe1ff */
[----:B------:R-:W-:Y:S01]  /*91c0*/  STS.64 [R12+0x4400], R74 ;  /* 0x0044004a0c007388 */ /* 0x000fe20000000a00 */
[----:B-----5:R-:W-:-:S03]  /*91d0*/  LOP3.LUT R64, R3, 0xffffffe0, RZ, 0xc0, !PT ;  /* 0xffffffe003407812 */ /* 0x020fc600078ec0ff */
[----:B------:R-:W-:Y:S01]  /*91e0*/  STS.64 [R11+0x4000], R76 ;  /* 0x0040004c0b007388 */ /* 0x000fe20000000a00 */
[----:B--2---:R-:W-:Y:S01]  /*91f0*/  IMAD R9, R62, c[0x0][0x1c0], R9 ;  /* 0x000070003e097a24 */ /* 0x004fe200078e0209 */
[----:B------:R-:W-:Y:S01]  /*9200*/  MOV R3, 0xff800000 ;  /* 0xff80000000037802 */ /* 0x000fe20000000f00 */
[----:B------:R-:W-:Y:S01]  /*9210*/  @P3 FFMA.FTZ R3, R2, c[0x0][0x238], R7 ;  /* 0x00008e0002033a23 */ /* 0x000fe20000010007 */
[----:B------:R2:W-:Y:S01]  /*9220*/  STS.64 [R11+0x4400], R78 ;  /* 0x0044004e0b007388 */ /* 0x0005e20000000a00 */
[----:B------:R-:W-:-:S03]  /*9230*/  IADD3 R64, R5, -R64, RZ ;  /* 0x8000004005407210 */ /* 0x000fc60007ffe0ff */
[----:B------:R-:W-:Y:S01]  /*9240*/  STS.64 [R13+0x4000], R80 ;  /* 0x004000500d007388 */ /* 0x000fe20000000a00 */
[----:B------:R-:W-:-:S03]  /*9250*/  LOP3.LUT P0, RZ, R64, 0x3, RZ, 0xc0, !PT ;  /* 0x0000000340ff7812 */ /* 0x000fc6000780c0ff */
[----:B-1----:R-:W1:Y:S04]  /*9260*/  S2R R10, SR_CTAID.X ;  /* 0x00000000000a7919 */ /* 0x002e680000002500 */
[----:B------:R-:W-:Y:S01]  /*9270*/  STS.64 [R13+0x4400], R82 ;  /* 0x004400520d007388 */ /* 0x000fe20000000a00 */
[----:B---3--:R-:W-:-:S03]  /*9280*/  IMAD R60, R60, c[0x0][0x210], R125 ;  /* 0x000084003c3c7a24 */ /* 0x008fc600078e027d */
[----:B------:R-:W-:Y:S01]  /*9290*/  BAR.SYNC.DEFER_BLOCKING 0x0 ;  /* 0x0000000000007b1d */ /* 0x000fe20000010000 */
[----:B------:R-:W-:Y:S02]  /*92a0*/  IMAD R9, R60, c[0x0][0x1c0], R9 ;  /* 0x000070003c097a24 */ /* 0x000fe400078e0209 */
[----:B--2---:R-:W-:Y:S01]  /*92b0*/  @P2 FMUL.FTZ R11, R6, 0.69314718246459960938 ;  /* 0x3f317218060b2820 */ /* 0x004fe20000410000 */
[----:B-1----:R-:W-:-:S05]  /*92c0*/  SHF.L.U32 R10, R10, 0x6, RZ ;  /* 0x000000060a0a7819 */ /* 0x002fca00000006ff */
[----:B------:R-:W-:Y:S01]  /*92d0*/  IMAD R10, R9, c[0x0][0x214], R10 ;  /* 0x00008500090a7a24 */ /* 0x000fe200078e020a */
        /* <DEDUP_REMOVED lines=25> */
.L_x_5669:
[----:B--234-:R-:W-:Y:S05]  /*9470*/  BSYNC B0 ;  /* 0x0000000000007941 */ /* 0x01cfea0003800000 */
.L_x_5668:
[----:B------:R-:W2:Y:S01]  /*9480*/  S2R R0, SR_TID.X ;  /* 0x0000000000007919 */ /* 0x000ea20000002100 */
[----:B------:R-:W-:Y:S01]  /*9490*/  LEA.HI R2, R4, R5, RZ, 0x3 ;  /* 0x0000000504027211 */ /* 0x000fe200078f18ff */
[----:B------:R-:W-:-:S03]  /*94a0*/  IMAD R10, R10, c[0x0][0x22c], RZ ;  /* 0x00008b000a0a7a24 */ /* 0x000fc600078e02ff */
[----:B------:R-:W-:-:S05]  /*94b0*/  LOP3.LUT R2, R2, 0xfffffff8, RZ, 0xc0, !PT ;  /* 0xfffffff802027812 */ /* 0x000fca00078ec0ff */
[----:B------:R-:W-:-:S04]  /*94c0*/  IMAD.IADD R5, R5, 0x1, -R2 ;  /* 0x0000000105057824 */ /* 0x000fc800078e0a02 */
[----:B------:R-:W-:-:S05]  /*94d0*/  IMAD.SHL.U32 R4, R5, 0x4, RZ ;  /* 0x0000000405047824 */ /* 0x000fca00078e00ff */
[----:B------:R-:W-:Y:S02]  /*94e0*/  SHF.R.S32.HI R5, RZ, 0x1f, R4 ;  /* 0x0000001fff057819 */ /* 0x000fe40000011404 */
[----:B--2---:R-:W-:-:S04]  /*94f0*/  SHF.R.S32.HI R3, RZ, 0x1f, R0 ;  /* 0x0000001fff037819 */ /* 0x004fc80000011400 */
[----:B------:R-:W-:-:S04]  /*9500*/  LEA.HI R3, R3, R0, RZ, 0x3 ;  /* 0x0000000003037211 */ /* 0x000fc800078f18ff */
[----:B------:R-:W-:-:S04]  /*9510*/  SHF.R.S32.HI R3, RZ, 0x3, R3 ;  /* 0x00000003ff037819 */ /* 0x000fc80000011403 */
[C---:B------:R-:W-:Y:S01]  /*9520*/  ISETP.GE.AND P3, PT, R3.reuse, R118, PT ;  /* 0x000000760300720c */ /* 0x040fe20003f66270 */
[C---:B------:R-:W-:Y:S01]  /*9530*/  IMAD.WIDE R6, R3.reuse, 0x60, R4 ;  /* 0x0000006003067825 */ /* 0x040fe200078e0204 */
[----:B------:R-:W-:-:S04]  /*9540*/  IADD3 R5, R3, 0x10, RZ ;  /* 0x0000001003057810 */ /* 0x000fc80007ffe0ff */
[C---:B------:R-:W-:Y:S02]  /*9550*/  IADD3 R0, P0, R10.reuse, R6, RZ ;  /* 0x000000060a007210 */ /* 0x040fe40007f1e0ff */
[----:B------:R-:W-:Y:S02]  /*9560*/  ISETP.GE.AND P2, PT, R5, R118, PT ;  /* 0x000000760500720c */ /* 0x000fe40003f46270 */
[C---:B------:R-:W-:Y:S02]  /*9570*/  IADD3 R5, R3.reuse, 0x20, RZ ;  /* 0x0000002003057810 */ /* 0x040fe40007ffe0ff */
[----:B------:R-:W-:Y:S02]  /*9580*/  LEA.HI.X.SX32 R7, R10, R7, 0x1, P0 ;  /* 0x000000070a077211 */ /* 0x000fe400000f0eff */
[----:B------:R-:W-:Y:S02]  /*9590*/  LEA R4, P0, R0, c[0x0][0x1d8], 0x2 ;  /* 0x0000760000047a11 */ /* 0x000fe400078010ff */
[----:B------:R-:W-:-:S02]  /*95a0*/  IADD3 R3, R3, 0x30, RZ ;  /* 0x0000003003037810 */ /* 0x000fc40007ffe0ff */
[-C--:B------:R-:W-:Y:S02]  /*95b0*/  ISETP.GE.AND P1, PT, R5, R118.reuse, PT ;  /* 0x000000760500720c */ /* 0x080fe40003f26270 */
        /* <DEDUP_REMOVED lines=17> */
.L_x_5670:
        /* <DEDUP_REMOVED lines=11> */
.L_x_6380:


//--------------------- .text._ZN5flash24flash_fwd_splitkv_kernelI23Flash_fwd_kernel_traitsILi96ELi64ELi64ELi4ELb0ELb0EN7cutlass10bfloat16_tE19Flash_kernel_traitsILi96ELi64ELi64ELi4ES3_EELb1ELb0ELb0ELb0ELb1ELb1ELb1ELb0EEEvNS_16Flash_fwd_paramsE --------------------------
	.section	.text._ZN5flash24flash_fwd_splitkv_kernelI23Flash_fwd_kernel_traitsILi96ELi64ELi64ELi4ELb0ELb0EN7cutlass10bfloat16_tE19Flash_kernel_traitsILi96ELi64ELi64ELi4ES3_EELb1ELb0ELb0ELb0ELb1ELb1ELb1ELb0EEEvNS_16Flash_fwd_paramsE,"ax",@progbits
	.sectioninfo	@"SHI_REGISTERS=167"
	.align	128
        .global         _ZN5flash24flash_fwd_splitkv_kernelI23Flash_fwd_kernel_traitsILi96ELi64ELi64ELi4ELb0ELb0EN7cutlass10bfloat16_tE19Flash_kernel_traitsILi96ELi64ELi64ELi4ES3_EELb1ELb0ELb0ELb0ELb1ELb1ELb1ELb0EEEvNS_16Flash_fwd_paramsE
        .type           _ZN5flash24flash_fwd_splitkv_kernelI23Flash_fwd_kernel_traitsILi96ELi64ELi64ELi4ELb0ELb0EN7cutlass10bfloat16_tE19Flash_kernel_traitsILi96ELi64ELi64ELi4ES3_EELb1ELb0ELb0ELb0ELb1ELb1ELb1ELb0EEEvNS_16Flash_fwd_paramsE,@function
        .size           _ZN5flash24flash_fwd_splitkv_kernelI23Flash_fwd_kernel_traitsILi96ELi64ELi64ELi4ELb0ELb0EN7cutlass10bfloat16_tE19Flash_kernel_traitsILi96ELi64ELi64ELi4ES3_EELb1ELb0ELb0ELb0ELb1ELb1ELb1ELb0EEEvNS_16Flash_fwd_paramsE,(.L_x_6381 - _ZN5flash24flash_fwd_splitkv_kernelI23Flash_fwd_kernel_traitsILi96ELi64ELi64ELi4ELb0ELb0EN7cutlass10bfloat16_tE19Flash_kernel_traitsILi96ELi64ELi64ELi4ES3_EELb1ELb0ELb0ELb0ELb1ELb1ELb1ELb0EEEvNS_16Flash_fwd_paramsE)
        .other          _ZN5flash24flash_fwd_splitkv_kernelI23Flash_fwd_kernel_traitsILi96ELi64ELi64ELi4ELb0ELb0EN7cutlass10bfloat16_tE19Flash_kernel_traitsILi96ELi64ELi64ELi4ES3_EELb1ELb0ELb0ELb0ELb1ELb1ELb1ELb0EEEvNS_16Flash_fwd_paramsE,@"STO_CUDA_ENTRY STV_DEFAULT"
_ZN5flash24flash_fwd_splitkv_kernelI23Flash_fwd_kernel_traitsILi96ELi64ELi64ELi4ELb0ELb0EN7cutlass10bfloat16_tE19Flash_kernel_traitsILi96ELi64ELi64ELi4ES3_EELb1ELb0ELb0ELb0ELb1ELb1ELb1ELb0EEEvNS_16Flash_fwd_paramsE:
.text._ZN5flash24flash_fwd_splitkv_kernelI23Flash_fwd_kernel_traitsILi96ELi64ELi64ELi4ELb0ELb0EN7cutlass10bfloat16_tE19Flash_kernel_traitsILi96ELi64ELi64ELi4ES3_EELb1ELb0ELb0ELb0ELb1ELb1ELb1ELb0EEEvNS_16Flash_fwd_paramsE:
        /* <DEDUP_REMOVED lines=54> */
.L_x_5671:
[----:B-1-34-:R-:W-:Y:S02]  /*0360*/  MOV R5, c[0x0][0x218] ;  /* 0x0000860000057a02 */ /* 0x01afe40000000f00 */
.L_x_5672:
        /* <DEDUP_REMOVED lines=114> */
.L_x_5673:
        /* <DEDUP_REMOVED lines=93> */
.L_x_5674:
        /* <DEDUP_REMOVED lines=15> */
.L_x_5676:
[----:B------:R-:W-:Y:S01]  /*1150*/  IABS R7, c[0x0][0x1c8] ;  /* 0x0000720000077a13 */ /* 0x000fe20000000000 */
[----:B------:R-:W-:Y:S01]  /*1160*/  IMAD.MOV.U32 R8, RZ, RZ, RZ ;  /* 0x000000ffff087224 */ /* 0x000fe200078e00ff */
[----:B------:R-:W-:Y:S01]  /*1170*/  LEA R11, R90, 0xffffffc0, 0x6 ;  /* 0xffffffc05a0b7811 */ /* 0x000fe200078e30ff */
        /* <DEDUP_REMOVED lines=12> */
[----:B------:R-:W-:-:S03]  /*1240*/  SHF.R.S32.HI R9, RZ, 0x1f, R11 ;  /* 0x0000001fff097819 */ /* 0x000fc6000001140b */
        /* <DEDUP_REMOVED lines=12> */
[----:B------:R-:W-:Y:S02]  /*1310*/  IMAD R5, R11, c[0x0][0x19c], R2 ;  /* 0x000067000b057a24 */ /* 0x000fe400078e0202 */
        /* <DEDUP_REMOVED lines=21> */
.L_x_5675:
        /* <DEDUP_REMOVED lines=13> */
[----:B------:R-:W-:Y:S01]  /*1540*/  @P0 IMAD.WIDE.U32 R24, R17, c[0x0][0x190], RZ ;  /* 0x0000640011180a25 */ /* 0x000fe200078e00ff */
[----:B-----5:R-:W-:Y:S01]  /*1550*/  @!P0 SHF.R.S32.HI R0, RZ, 0x1f, R121 ;  /* 0x0000001fff008819 */ /* 0x020fe20000011479 */
[----:B------:R-:W-:Y:S01]  /*1560*/  USHF.L.U64.HI UR5, UR4, UR6, UR5 ;  /* 0x0000000604057299 */ /* 0x000fe20008010205 */
[----:B------:R-:W-:Y:S01]  /*1570*/  LEA.HI R12, R104, R99, RZ, 0x4 ;  /* 0x00000063680c7211 */ /* 0x000fe200078f20ff */
[----:B------:R-:W-:Y:S01]  /*1580*/  @!P0 IMAD.WIDE.U32 R4, R121, c[0x0][0x178], RZ ;  /* 0x00005e0079048a25 */ /* 0x000fe200078e00ff */
[----:B------:R-:W-:-:S02]  /*1590*/  SHF.R.S32.HI R6, RZ, 0x2, R13 ;  /* 0x00000002ff067819 */ /* 0x000fc4000001140d */
[----:B------:R-:W-:Y:S01]  /*15a0*/  LEA.HI R26, R8, R119, RZ, 0x1 ;  /* 0x00000077081a7211 */ /* 0x000fe200078f08ff */
[----:B------:R-:W-:Y:S01]  /*15b0*/  @!P0 IMAD R0, R0, c[0x0][0x178], RZ ;  /* 0x00005e0000008a24 */ /* 0x000fe200078e02ff */
[----:B------:R-:W-:Y:S01]  /*15c0*/  IADD3 R19, R6, 0x20, RZ ;  /* 0x0000002006137810 */ /* 0x000fe20007ffe0ff */
[----:B------:R-:W-:Y:S01]  /*15d0*/  @P0 IMAD R17, R17, c[0x0][0x194], R25 ;  /* 0x0000650011110a24 */ /* 0x000fe200078e0219 */
        /* <DEDUP_REMOVED lines=12> */
[----:B------:R-:W-:Y:S01]  /*16a0*/  SHF.R.S32.HI R7, RZ, 0x1f, R6 ;  /* 0x0000001fff077819 */ /* 0x000fe20000011406 */
[----:B------:R-:W-:Y:S01]  /*16b0*/  IMAD.IADD R4, R95, 0x1, -R0 ;  /* 0x000000015f047824 */ /* 0x000fe200078e0a00 */
[----:B------:R-:W-:Y:S01]  /*16c0*/  LOP3.LUT R21, R21, 0xc0, RZ, 0xc0, !PT ;  /* 0x000000c015157812 */ /* 0x000fe200078ec0ff */
[----:B------:R-:W-:Y:S01]  /*16d0*/  IMAD.SHL.U32 R18, R18, 0x8, RZ ;  /* 0x0000000812127824 */ /* 0x000fe200078e00ff */
[----:B------:R-:W-:Y:S01]  /*16e0*/  LOP3.LUT R10, R10, 0xfffffffe, RZ, 0xc0, !PT ;  /* 0xfffffffe0a0a7812 */ /* 0x000fe200078ec0ff */
[----:B------:R-:W-:Y:S01]  /*16f0*/  IMAD.IADD R12, R99, 0x1, -R12 ;  /* 0x00000001630c7824 */ /* 0x000fe200078e0a0c */
[-C--:B------:R-:W-:Y:S01]  /*1700*/  ISETP.GE.AND P3, PT, R19, R4.reuse, PT ;  /* 0x000000041300720c */ /* 0x080fe20003f66270 */
[----:B------:R-:W-:Y:S01]  /*1710*/  IMAD.WIDE R22, R23, 0x40, R6 ;  /* 0x0000004017167825 */ /* 0x000fe200078e0206 */
[----:B------:R-:W-:-:S02]  /*1720*/  ISETP.GE.AND P2, PT, R19, R4, PT ;  /* 0x000000041300720c */ /* 0x000fc40003f46270 */
[C---:B------:R-:W-:Y:S01]  /*1730*/  IADD3 R20, P1, R18.reuse, R20, RZ ;  /* 0x0000001412147210 */ /* 0x040fe20007f3e0ff */
[----:B------:R-:W-:Y:S01]  /*1740*/  IMAD.IADD R5, R5, 0x1, -R10 ;  /* 0x0000000105057824 */ /* 0x000fe200078e0a0a */
[C---:B------:R-:W-:Y:S01]  /*1750*/  IADD3 R100, P4, R18.reuse, R100, RZ ;  /* 0x0000006412647210 */ /* 0x040fe20007f9e0ff */
[----:B------:R-:W-:Y:S01]  /*1760*/  IMAD.MOV.U32 R89, RZ, RZ, 0x20 ;  /* 0x00000020ff597424 */ /* 0x000fe200078e00ff */
[--C-:B------:R-:W-:Y:S02]  /*1770*/  LOP3.LUT R19, R21, 0x18, R18.reuse, 0xf8, !PT ;  /* 0x0000001815137812 */ /* 0x100fe400078ef812 */
[----:B------:R-:W-:Y:S02]  /*1780*/  IADD3 R24, P0, R18, R24, RZ ;  /* 0x0000001812187210 */ /* 0x000fe40007f1e0ff */
[----:B------:R-:W-:Y:S02]  /*1790*/  SHF.R.S32.HI R18, RZ, 0x1f, R18 ;  /* 0x0000001fff127819 */ /* 0x000fe40000011412 */
[----:B------:R-:W-:-:S02]  /*17a0*/  SHF.R.U32.HI R10, RZ, 0x3, R21 ;  /* 0x00000003ff0a7819 */ /* 0x000fc40000011615 */
[----:B------:R-:W-:Y:S01]  /*17b0*/  SHF.R.S32.HI R103, RZ, 0x5, R104 ;  /* 0x00000005ff677819 */ /* 0x000fe20000011468 */
[C---:B------:R-:W-:Y:S01]  /*17c0*/  IMAD.X R25, R18.reuse, 0x1, R17, P0 ;  /* 0x0000000112197824 */ /* 0x040fe200000e0611 */
[----:B------:R-:W-:Y:S01]  /*17d0*/  LEA.HI R17, R13, R6, RZ, 0x1 ;  /* 0x000000060d117211 */ /* 0x000fe200078f08ff */
[----:B------:R-:W-:Y:S01]  /*17e0*/  IMAD.IADD R13, R99, 0x1, -R8 ;  /* 0x00000001630d7824 */ /* 0x000fe200078e0a08 */
[----:B------:R-:W-:Y:S01]  /*17f0*/  LOP3.LUT R10, R19, R10, RZ, 0x3c, !PT ;  /* 0x0000000a130a7212 */ /* 0x000fe200078e3cff */
[C---:B------:R-:W-:Y:S01]  /*1800*/  IMAD.X R21, R18.reuse, 0x1, R15, P1 ;  /* 0x0000000112157824 */ /* 0x040fe200008e060f */
[----:B------:R-:W-:Y:S01]  /*1810*/  LOP3.LUT R17, R17, 0x7fffffe, RZ, 0xc0, !PT ;  /* 0x07fffffe11117812 */ /* 0x000fe200078ec0ff */
[----:B------:R-:W-:Y:S01]  /*1820*/  IMAD.X R101, R18, 0x1, R14, P4 ;  /* 0x0000000112657824 */ /* 0x000fe200020e060e */
[----:B------:R-:W-:Y:S01]  /*1830*/  SHF.R.S32.HI R19, RZ, 0x1f, R16 ;  /* 0x0000001fff137819 */ /* 0x000fe20000011410 */
[----:B------:R-:W-:Y:S01]  /*1840*/  IMAD.WIDE.U32 R20, R3, c[0x0][0x1b8], R20 ;  /* 0x00006e0003147a25 */ /* 0x000fe200078e0014 */
[----:B------:R-:W-:-:S02]  /*1850*/  ISETP.GE.AND P1, PT, R6, R114, PT ;  /* 0x000000720600720c */ /* 0x000fc40003f26270 */
[----:B------:R-:W-:Y:S01]  /*1860*/  LEA.HI R120, R13, R13, RZ, 0x1 ;  /* 0x0000000d0d787211 */ /* 0x000fe200078f08ff */
[----:B------:R-:W-:Y:S01]  /*1870*/  IMAD.IADD R8, R6, 0x1, -R17 ;  /* 0x0000000106087824 */ /* 0x000fe200078e0a11 */
[-C--:B------:R-:W-:Y:S01]  /*1880*/  LEA.HI R15, R12, R12.reuse, RZ, 0x1 ;  /* 0x0000000c0c0f7211 */ /* 0x080fe200078f08ff */
[----:B------:R-:W-:Y:S01]  /*1890*/  IMAD R19, R19, c[0x0][0x1a8], RZ ;  /* 0x00006a0013137a24 */ /* 0x000fe200078e02ff */
[----:B------:R-:W-:Y:S01]  /*18a0*/  SHF.R.S32.HI R17, RZ, 0x1f, R12 ;  /* 0x0000001fff117819 */ /* 0x000fe2000001140c */
[----:B------:R-:W-:Y:S01]  /*18b0*/  IMAD R117, R103, 0x8, R8 ;  /* 0x0000000867757824 */ /* 0x000fe200078e0208 */
[----:B------:R-:W-:Y:S01]  /*18c0*/  LOP3.LUT R118, R120, 0xfffffffe, RZ, 0xc0, !PT ;  /* 0xfffffffe78767812 */ /* 0x000fe200078ec0ff */
[C---:B------:R-:W-:Y:S01]  /*18d0*/  IMAD R19, R16.reuse, c[0x0][0x1ac], R19 ;  /* 0x00006b0010137a24 */ /* 0x040fe200078e0213 */
[----:B------:R-:W-:Y:S01]  /*18e0*/  LOP3.LUT R97, R15, 0x7fffffe, RZ, 0xc0, !PT ;  /* 0x07fffffe0f617812 */ /* 0x000fe200078ec0ff */
[----:B------:R-:W-:Y:S01]  /*18f0*/  IMAD.U32 R117, R117, 0x20, R10 ;  /* 0x0000002075757824 */ /* 0x000fe200078e000a */
[--C-:B------:R-:W-:Y:S01]  /*1900*/  SHF.R.S32.HI R14, RZ, 0x1, R15.reuse ;  /* 0x00000001ff0e7819 */ /* 0x100fe2000001140f */
[----:B------:R-:W-:Y:S01]  /*1910*/  IMAD.IADD R118, R13, 0x1, -R118 ;  /* 0x000000010d767824 */ /* 0x000fe200078e0a76 */
[----:B------:R-:W-:Y:S01]  /*1920*/  SHF.R.S32.HI R15, RZ, 0x1f, R15 ;  /* 0x0000001fff0f7819 */ /* 0x000fe2000001140f */
[----:B------:R-:W-:Y:S01]  /*1930*/  @!P1 IMAD R10, R23, c[0x0][0x190], RZ ;  /* 0x00006400170a9a24 */ /* 0x000fe200078e02ff */
[----:B------:R-:W-:Y:S01]  /*1940*/  LEA.HI R8, R17, R12, RZ, 0x3 ;  /* 0x0000000c11087211 */ /* 0x000fe200078f18ff */
[----:B------:R-:W-:Y:S01]  /*1950*/  IMAD.WIDE.U32 R16, R16, c[0x0][0x1a8], R24 ;  /* 0x00006a0010107a25 */ /* 0x000fe200078e0018 */
[----:B------:R-:W-:-:S02]  /*1960*/  @!P5 IADD3 R13, P0, R22, 0x20, RZ ;  /* 0x00000020160dd810 */ /* 0x000fc40007f1e0ff */
[----:B------:R-:W-:Y:S01]  /*1970*/  LEA.HI R15, R15, R14, RZ, 0x2 ;  /* 0x0000000e0f0f7211 */ /* 0x000fe200078f10ff */
[----:B------:R-:W-:Y:S01]  /*1980*/  IMAD.IADD R17, R17, 0x1, R19 ;  /* 0x0000000111117824 */ /* 0x000fe200078e0213 */
[----:B------:R-:W-:Y:S01]  /*1990*/  ISETP.GE.AND P4, PT, R6, R4, PT ;  /* 0x000000040600720c */ /* 0x000fe20003f86270 */
[----:B------:R-:W-:Y:S01]  /*19a0*/  IMAD.IADD R97, R12, 0x1, -R97 ;  /* 0x000000010c617824 */ /* 0x000fe200078e0a61 */
[----:B------:R-:W-:Y:S01]  /*19b0*/  LOP3.LUT R15, R15, 0xfffffffc, RZ, 0xc0, !PT ;  /* 0xfffffffc0f0f7812 */ /* 0x000fe200078ec0ff */
[----:B------:R-:W-:Y:S01]  /*19c0*/  @!P1 IMAD R10, R22, c[0x0][0x194], R10 ;  /* 0x00006500160a9a24 */ /* 0x000fe200078e020a */
[----:B------:R-:W-:Y:S01]  /*19d0*/  LOP3.LUT R26, R26, 0xfffffffe, RZ, 0xc0, !PT ;  /* 0xfffffffe1a1a7812 */ /* 0x000fe200078ec0ff */
[----:B------:R-:W-:Y:S01]  /*19e0*/  @!P5 IMAD.X R12, RZ, RZ, R23, P0 ;  /* 0x000000ffff0cd224 */ /* 0x000fe200000e0617 */
[----:B------:R-:W-:Y:S01]  /*19f0*/  SHF.R.S32.HI R120, RZ, 0x1, R120 ;  /* 0x00000001ff787819 */ /* 0x000fe20000011478 */
[----:B------:R-:W-:Y:S01]  /*1a00*/  @!P1 IMAD.WIDE.U32 R22, R22, c[0x0][0x190], R16 ;  /* 0x0000640016169a25 */ /* 0x000fe200078e0010 */
[----:B------:R-:W-:-:S03]  /*1a10*/  LOP3.LUT R104, R104, 0xffffffe0, RZ, 0xc0, !PT ;  /* 0xffffffe068687812 */ /* 0x000fc600078ec0ff */
        /* <DEDUP_REMOVED lines=24> */
[----:B------:R-:W-:Y:S01]  /*1ba0*/  IMAD R12, R9, c[0x0][0x1a0], RZ ;  /* 0x00006800090c7a24 */ /* 0x000fe200078e02ff */
[----:B------:R-:W-:Y:S01]  /*1bb0*/  @!P5 LEA.HI.X R19, R16, c[0x0][0x164], R13, 0x1, P1 ;  /* 0x000059001013da11 */ /* 0x000fe200008f0c0d */
[----:B------:R-:W-:Y:S01]  /*1bc0*/  IMAD.IADD R119, R119, 0x1, -R26 ;  /* 0x0000000177777824 */ /* 0x000fe200078e0a1a */
[----:B------:R-:W-:Y:S01]  /*1bd0*/  @!P4 LEA R16, P1, R100, c[0x0][0x168], 0x1 ;  /* 0x00005a006410ca11 */ /* 0x000fe200078208ff */
[----:B------:R-:W-:Y:S01]  /*1be0*/  IMAD.SHL.U32 R112, R120, 0x40, RZ ;  /* 0x0000004078707824 */ /* 0x000fe200078e00ff */
[----:B------:R-:W-:Y:S01]  /*1bf0*/  @!P3 IADD3.X R10, R2, UR5, RZ, P0, !PT ;  /* 0x00000005020abc10 */ /* 0x000fe200087fe4ff */
[----:B------:R2:W-:Y:S01]  /*1c00*/  @!P5 LDGSTS.E.BYPASS.LTC128B.128 [R117+0x800], [R18.64] ;  /* 0x008000001275dfae */ /* 0x0005e2000b901d48 */
[----:B------:R-:W-:Y:S01]  /*1c10*/  @!P4 LEA.HI.X R17, R100, c[0x0][0x16c], R2, 0x1, P1 ;  /* 0x00005b006411ca11 */ /* 0x000fe200008f0c02 */
[C---:B------:R-:W-:Y:S01]  /*1c20*/  IMAD R13, R11.reuse, c[0x0][0x1a4], R12 ;  /* 0x000069000b0d7a24 */ /* 0x040fe200078e020c */
[----:B------:R-:W-:Y:S01]  /*1c30*/  LOP3.LUT R112, R112, 0xc0, RZ, 0xc0, !PT ;  /* 0x000000c070707812 */ /* 0x000fe200078ec0ff */
[----:B------:R2:W-:Y:S01]  /*1c40*/  @!P5 LDGSTS.E.BYPASS.LTC128B.128 [R117+0x1800], [R18.64+0x40] ;  /* 0x018000401275dfae */ /* 0x0005e2000b901d48 */
[----:B------:R-:W-:Y:S01]  /*1c50*/  IMAD.WIDE.U32 R92, R11, c[0x0][0x1a0], R20 ;  /* 0x000068000b5c7a25 */ /* 0x000fe200078e0014 */
[----:B------:R-:W-:-:S02]  /*1c60*/  ISETP.GE.AND P1, PT, R6, R4, PT ;  /* 0x000000040600720c */ /* 0x000fc40003f26270 */
[----:B------:R2:W-:Y:S01]  /*1c70*/  @!P5 LDGSTS.E.BYPASS.LTC128B.128 [R117+0x2800], [R18.64+0x80] ;  /* 0x028000801275dfae */ /* 0x0005e2000b901d48 */
[----:B------:R-:W-:Y:S02]  /*1c80*/  IMAD.SHL.U32 R94, R3, 0x40, RZ ;  /* 0x00000040035e7824 */ /* 0x000fe400078e00ff */
[----:B------:R-:W-:Y:S01]  /*1c90*/  IMAD.SHL.U32 R11, R119, 0x8, RZ ;  /* 0x00000008770b7824 */ /* 0x000fe200078e00ff */
[----:B-1----:R-:W-:Y:S01]  /*1ca0*/  @!P3 LEA R14, P0, R7, c[0x0][0x168], 0x1 ;  /* 0x00005a00070eba11 */ /* 0x002fe200078008ff */
[----:B------:R2:W-:Y:S01]  /*1cb0*/  @!P4 LDGSTS.E.BYPASS.LTC128B.128 [R117+0x3000], [R16.64] ;  /* 0x030000001075cfae */ /* 0x0005e2000b901d48 */
[----:B------:R-:W-:Y:S01]  /*1cc0*/  IMAD.SHL.U32 R8, R8, 0x20, RZ ;  /* 0x0000002008087824 */ /* 0x000fe200078e00ff */
[----:B------:R-:W-:Y:S01]  /*1cd0*/  LOP3.LUT R94, R94, 0xc0, RZ, 0xc0, !PT ;  /* 0x000000c05e5e7812 */ /* 0x000fe200078ec0ff */
[----:B------:R-:W-:Y:S01]  /*1ce0*/  IMAD.SHL.U32 R9, R5, 0x8, RZ ;  /* 0x0000000805097824 */ /* 0x000fe200078e00ff */
[----:B------:R-:W-:Y:S01]  /*1cf0*/  @!P3 LEA.HI.X R15, R7, c[0x0][0x16c], R10, 0x1, P0 ;  /* 0x00005b00070fba11 */ /* 0x000fe200000f0c0a */
[----:B------:R2:W-:Y:S01]  /*1d00*/  @!P4 LDGSTS.E.BYPASS.LTC128B.128 [R117+0x4000], [R16.64+0x40] ;  /* 0x040000401075cfae */ /* 0x0005e2000b901d48 */
[----:B------:R-:W-:Y:S01]  /*1d10*/  LOP3.LUT R11, R112, 0x8, R11, 0xf8, !PT ;  /* 0x00000008700b7812 */ /* 0x000fe200078ef80b */
[----:B------:R-:W-:Y:S01]  /*1d20*/  IMAD.MOV.U32 R7, RZ, RZ, 0x40 ;  /* 0x00000040ff077424 */ /* 0x000fe200078e00ff */
[----:B------:R-:W-:Y:S01]  /*1d30*/  SHF.R.U32.HI R112, RZ, 0x3, R112 ;  /* 0x00000003ff707819 */ /* 0x000fe20000011670 */
[----:B------:R2:W-:Y:S01]  /*1d40*/  @!P4 LDGSTS.E.BYPASS.LTC128B.128 [R117+0x5000], [R16.64+0x80] ;  /* 0x050000801075cfae */ /* 0x0005e2000b901d48 */
[----:B------:R-:W-:Y:S01]  /*1d50*/  LOP3.LUT R96, R8, 0xffffff00, RZ, 0xc0, !PT ;  /* 0xffffff0008607812 */ /* 0x000fe200078ec0ff */
[----:B------:R-:W-:Y:S01]  /*1d60*/  IMAD.IADD R88, R93, 0x1, R13 ;  /* 0x000000015d587824 */ /* 0x000fe200078e020d */
[----:B------:R-:W-:Y:S01]  /*1d70*/  LOP3.LUT R9, R94, 0x8, R9, 0xf8, !PT ;  /* 0x000000085e097812 */ /* 0x000fe200078ef809 */
[----:B------:R1:W-:Y:S01]  /*1d80*/  @!P3 LDGSTS.E.BYPASS.LTC128B.128 [R117+0x3800], [R14.64] ;  /* 0x038000000e75bfae */ /* 0x0003e2000b901d48 */
[----:B------:R-:W-:Y:S01]  /*1d90*/  SHF.R.U32.HI R94, RZ, 0x3, R94 ;  /* 0x00000003ff5e7819 */ /* 0x000fe2000001165e */
[----:B------:R-:W-:Y:S01]  /*1da0*/  IMAD R8, R103, 0x200, R96 ;  /* 0x0000020067087824 */ /* 0x000fe200078e0260 */
[----:B------:R-:W-:Y:S01]  /*1db0*/  LOP3.LUT R112, R11, R112, RZ, 0x3c, !PT ;  /* 0x000000700b707212 */ /* 0x000fe200078e3cff */
[----:B------:R1:W-:Y:S01]  /*1dc0*/  @!P3 LDGSTS.E.BYPASS.LTC128B.128 [R117+0x4800], [R14.64+0x40] ;  /* 0x048000400e75bfae */ /* 0x0003e2000b901d48 */
[C---:B------:R-:W-:Y:S01]  /*1dd0*/  LEA R126, P0, R92.reuse, c[0x0][0x170], 0x1 ;  /* 0x00005c005c7e7a11 */ /* 0x040fe200078008ff */
[----:B------:R-:W-:Y:S01]  /*1de0*/  IMAD.WIDE.U32 R10, R7, c[0x0][0x1a0], RZ ;  /* 0x00006800070a7a25 */ /* 0x000fe200078e00ff */
[----:B------:R-:W-:Y:S01]  /*1df0*/  LOP3.LUT R94, R9, R94, RZ, 0x3c, !PT ;  /* 0x0000005e095e7212 */ /* 0x000fe200078e3cff */
[----:B------:R1:W-:Y:S01]  /*1e00*/  @!P3 LDGSTS.E.BYPASS.LTC128B.128 [R117+0x5800], [R14.64+0x80] ;  /* 0x058000800e75bfae */ /* 0x0003e2000b901d48 */
[----:B------:R-:W-:Y:S01]  /*1e10*/  LEA.HI.X R127, R92, c[0x0][0x174], R88, 0x1, P0 ;  /* 0x00005d005c7f7a11 */ /* 0x000fe200000f0c58 */
[----:B------:R-:W-:Y:S01]  /*1e20*/  IMAD R7, R7, c[0x0][0x1a4], RZ ;  /* 0x0000690007077a24 */ /* 0x000fe200078e02ff */
[----:B------:R-:W-:Y:S01]  /*1e30*/  @!P2 IADD3 R10, P0, R126, R10, RZ ;  /* 0x0000000a7e0aa210 */ /* 0x000fe20007f1e0ff */
[----:B------:R-:W0:Y:S01]  /*1e40*/  LDGDEPBAR ;  /* 0x00000000000079af */ /* 0x000e220000000000 */
[----:B------:R-:W-:-:S02]  /*1e50*/  IMAD R5, R5, 0x8, R118 ;  /* 0x0000000805057824 */ /* 0x000fc400078e0276 */
[----:B------:R-:W-:Y:S01]  /*1e60*/  IMAD R113, R97, 0x20, R8 ;  /* 0x0000002061717824 */ /* 0x000fe200078e0208 */
[----:B------:R-:W-:Y:S01]  /*1e70*/  @!P2 IADD3.X R11, R127, R11, R7, P0, !PT ;  /* 0x0000000b7f0ba210 */ /* 0x000fe200007fe407 */
[----:B------:R-:W-:Y:S01]  /*1e80*/  IMAD.U32 R112, R5, 0x20, R112 ;  /* 0x0000002005707824 */ /* 0x000fe200078e0070 */
[----:B------:R-:W-:Y:S01]  /*1e90*/  LOP3.LUT P0, RZ, R120, 0x2, RZ, 0xc0, !PT ;  /* 0x0000000278ff7812 */ /* 0x000fe2000780c0ff */
[----:B------:R-:W-:Y:S02]  /*1ea0*/  IMAD.IADD R113, R94, 0x1, R113 ;  /* 0x000000015e717824 */ /* 0x000fe400078e0271 */
[----:B------:R-:W-:Y:S01]  /*1eb0*/  IMAD.SHL.U32 R112, R112, 0x2, RZ ;  /* 0x0000000270707824 */ /* 0x000fe200078e00ff */
[----:B------:R-:W-:Y:S01]  /*1ec0*/  SEL R89, R89, 0xffffffe0, !P0 ;  /* 0xffffffe059597807 */ /* 0x000fe20004000000 */
[----:B------:R-:W-:Y:S02]  /*1ed0*/  IMAD.SHL.U32 R113, R113, 0x2, RZ ;  /* 0x0000000271717824 */ /* 0x000fe400078e00ff */
[----:B------:R-:W-:-:S02]  /*1ee0*/  IMAD.IADD R104, R99, 0x1, -R104 ;  /* 0x0000000163687824 */ /* 0x000fc400078e0a68 */
[----:B------:R-:W-:Y:S02]  /*1ef0*/  IMAD.IADD R102, R112, 0x1, R89 ;  /* 0x0000000170667824 */ /* 0x000fe400078e0259 */
[----:B------:R-:W-:-:S05]  /*1f00*/  IMAD.SHL.U32 R99, R99, 0x2, RZ ;  /* 0x0000000263637824 */ /* 0x000fca00078e00ff */
[----:B------:R-:W-:Y:S01]  /*1f10*/  LOP3.LUT R99, R99, 0x6, RZ, 0xc0, !PT ;  /* 0x0000000663637812 */ /* 0x000fe200078ec0ff */
        /* <DEDUP_REMOVED lines=28> */
[----:B------:R-:W-:Y:S04]  /*20e0*/  LDSM.16.M88.4 R72, [R111] ;  /* 0x000000006f48783b */ /* 0x000fe80000000200 */
[----:B------:R-:W-:Y:S04]  /*20f0*/  LDSM.16.M88.4 R4, [R102+0x3000] ;  /* 0x003000006604783b */ /* 0x000fe80000000200 */
[----:B------:R-:W-:Y:S04]  /*2100*/  LDSM.16.M88.4 R56, [R113+0x1000] ;  /* 0x001000007138783b */ /* 0x000fe80000000200 */
[----:B------:R-:W-:Y:S04]  /*2110*/  LDSM.16.M88.4 R64, [R112+0x4000] ;  /* 0x004000007040783b */ /* 0x000fe80000000200 */
[----:B------:R-:W3:Y:S04]  /*2120*/  LDSM.16.M88.4 R36, [R112+0x3400] ;  /* 0x003400007024783b */ /* 0x000ee80000000200 */
[----:B-1----:R-:W-:Y:S04]  /*2130*/  LDSM.16.M88.4 R12, [R111+0x1000] ;  /* 0x001000006f0c783b */ /* 0x002fe80000000200 */
[----:B------:R-:W-:Y:S04]  /*2140*/  LDSM.16.M88.4 R40, [R102+0x4000] ;  /* 0x004000006628783b */ /* 0x000fe80000000200 */
[----:B------:R-:W1:Y:S04]  /*2150*/  LDSM.16.M88.4 R44, [R112+0x3800] ;  /* 0x00380000702c783b */ /* 0x000e680000000200 */
[----:B------:R-:W-:Y:S01]  /*2160*/  LDSM.16.M88.4 R52, [R102+0x3400] ;  /* 0x003400006634783b */ /* 0x000fe20000000200 */
[C---:B--2---:R-:W-:Y:S03]  /*2170*/  HMMA.16816.F32.BF16 R16, R60.reuse, R20, RZ ;  /* 0x000000143c10723c */ /* 0x044fe600000418ff */
[----:B----4-:R-:W-:Y:S04]  /*2180*/  LDSM.16.M88.4 R8, [R113+0x2000] ;  /* 0x002000007108783b */ /* 0x010fe80000000200 */
[----:B------:R-:W-:Y:S01]  /*2190*/  LDSM.16.M88.4 R24, [R112+0x5000] ;  /* 0x005000007018783b */ /* 0x000fe20000000200 */
[C---:B------:R-:W-:Y:S03]  /*21a0*/  HMMA.16816.F32.BF16 R20, R60.reuse, R22, RZ ;  /* 0x000000163c14723c */ /* 0x040fe600000418ff */
[----:B------:R-:W-:Y:S04]  /*21b0*/  LDSM.16.M88.4 R84, [R102+0x3800] ;  /* 0x003800006654783b */ /* 0x000fe80000000200 */
[----:B------:R-:W-:Y:S04]  /*21c0*/  LDSM.16.M88.4 R32, [R112+0x4400] ;  /* 0x004400007020783b */ /* 0x000fe80000000200 */
[----:B------:R-:W-:Y:S01]  /*21d0*/  LDSM.16.M88.4 R76, [R102+0x5000] ;  /* 0x00500000664c783b */ /* 0x000fe20000000200 */
[----:B---3--:R-:W-:Y:S03]  /*21e0*/  HMMA.16816.F32.BF16 R28, R60, R36, RZ ;  /* 0x000000243c1c723c */ /* 0x008fe600000418ff */
[----:B------:R-:W-:Y:S04]  /*21f0*/  LDSM.16.M88.4 R68, [R102+0x3c00] ;  /* 0x003c00006644783b */ /* 0x000fe80000000200 */
[----:B------:R-:W-:Y:S01]  /*2200*/  LDSM.16.M88.4 R80, [R102+0x4400] ;  /* 0x004400006650783b */ /* 0x000fe20000000200 */
[C---:B------:R-:W-:Y:S03]  /*2210*/  HMMA.16816.F32.BF16 R16, R72.reuse, R4, R16 ;  /* 0x000000044810723c */ /* 0x040fe60000041810 */
[----:B------:R-:W0:Y:S05]  /*2220*/  LDGDEPBAR ;  /* 0x00000000000079af */ /* 0x000e2a0000000000 */
[----:B------:R-:W-:Y:S01]  /*2230*/  HMMA.16816.F32.BF16 R20, R72, R6, R20 ;  /* 0x000000064814723c */ /* 0x000fe20000041814 */
[----:B------:R-:W2:Y:S07]  /*2240*/  LDSM.16.M88.4 R4, [R112+0x3c00] ;  /* 0x003c00007004783b */ /* 0x000eae0000000200 */
[----:B------:R-:W-:Y:S08]  /*2250*/  HMMA.16816.F32.BF16 R36, R60, R38, RZ ;  /* 0x000000263c24723c */ /* 0x000ff000000418ff */
[C---:B------:R-:W-:Y:S08]  /*2260*/  HMMA.16816.F32.BF16 R16, R56.reuse, R64, R16 ;  /* 0x000000403810723c */ /* 0x040ff00000041810 */
[----:B------:R-:W-:Y:S08]  /*2270*/  HMMA.16816.F32.BF16 R20, R56, R66, R20 ;  /* 0x000000423814723c */ /* 0x000ff00000041814 */
[----:B-1----:R-:W-:Y:S08]  /*2280*/  HMMA.16816.F32.BF16 R48, R60, R44, RZ ;  /* 0x0000002c3c30723c */ /* 0x002ff000000418ff */
[----:B------:R-:W-:Y:S08]  /*2290*/  HMMA.16816.F32.BF16 R16, R12, R40, R16 ;  /* 0x000000280c10723c */ /* 0x000ff00000041810 */
[C---:B------:R-:W-:Y:S08]  /*22a0*/  HMMA.16816.F32.BF16 R44, R60.reuse, R46, RZ ;  /* 0x0000002e3c2c723c */ /* 0x040ff000000418ff */
[C---:B--2---:R-:W-:Y:S08]  /*22b0*/  HMMA.16816.F32.BF16 R64, R60.reuse, R4, RZ ;  /* 0x000000043c40723c */ /* 0x044ff000000418ff */
[----:B------:R-:W-:Y:S01]  /*22c0*/  HMMA.16816.F32.BF16 R60, R60, R6, RZ ;  /* 0x000000063c3c723c */ /* 0x000fe200000418ff */
[----:B------:R-:W1:Y:S07]  /*22d0*/  LDSM.16.M88.4 R4, [R111+0x2000] ;  /* 0x002000006f04783b */ /* 0x000e6e0000000200 */
[----:B------:R-:W-:Y:S01]  /*22e0*/  HMMA.16816.F32.BF16 R20, R12, R42, R20 ;  /* 0x0000002a0c14723c */ /* 0x000fe20000041814 */
[----:B------:R-:W-:Y:S07]  /*22f0*/  LDSM.16.M88.4 R40, [R102+0x4800] ;  /* 0x004800006628783b */ /* 0x000fee0000000200 */
[C---:B------:R-:W-:Y:S08]  /*2300*/  HMMA.16816.F32.BF16 R28, R72.reuse, R52, R28 ;  /* 0x00000034481c723c */ /* 0x040ff0000004181c */
[----:B------:R-:W-:Y:S01]  /*2310*/  HMMA.16816.F32.BF16 R36, R72, R54, R36 ;  /* 0x000000364824723c */ /* 0x000fe20000041824 */
[----:B------:R-:W2:Y:S07]  /*2320*/  LDSM.16.M88.4 R52, [R112+0x4800] ;  /* 0x004800007034783b */ /* 0x000eae0000000200 */
[----:B------:R-:W-:Y:S08]  /*2330*/  HMMA.16816.F32.BF16 R16, R8, R24, R16 ;  /* 0x000000180810723c */ /* 0x000ff00000041810 */
[----:B------:R-:W-:Y:S08]  /*2340*/  HMMA.16816.F32.BF16 R48, R72, R84, R48 ;  /* 0x000000544830723c */ /* 0x000ff00000041830 */
[----:B------:R-:W-:Y:S01]  /*2350*/  HMMA.16816.F32.BF16 R20, R8, R26, R20 ;  /* 0x0000001a0814723c */ /* 0x000fe20000041814 */
[----:B------:R-:W-:Y:S07]  /*2360*/  LDSM.16.M88.4 R24, [R102+0x5400] ;  /* 0x005400006618783b */ /* 0x000fee0000000200 */
[----:B------:R-:W-:Y:S08]  /*2370*/  HMMA.16816.F32.BF16 R28, R56, R32, R28 ;  /* 0x00000020381c723c */ /* 0x000ff0000004181c */
[----:B-1----:R-:W-:Y:S08]  /*2380*/  HMMA.16816.F32.BF16 R16, R4, R76, R16 ;  /* 0x0000004c0410723c */ /* 0x002ff00000041810 */
[C---:B--2---:R-:W-:Y:S08]  /*2390*/  HMMA.16816.F32.BF16 R48, R56.reuse, R52, R48 ;  /* 0x000000343830723c */ /* 0x044ff00000041830 */
[----:B------:R-:W-:Y:S01]  /*23a0*/  HMMA.16816.F32.BF16 R36, R56, R34, R36 ;  /* 0x000000223824723c */ /* 0x000fe20000041824 */
[----:B------:R-:W1:Y:S07]  /*23b0*/  LDSM.16.M88.4 R32, [R112+0x5400] ;  /* 0x005400007020783b */ /* 0x000e6e0000000200 */
[----:B------:R-:W-:Y:S01]  /*23c0*/  HMMA.16816.F32.BF16 R20, R4, R78, R20 ;  /* 0x0000004e0414723c */ /* 0x000fe20000041814 */
[----:B------:R-:W-:-:S02]  /*23d0*/  FMUL.FTZ R16, R16, c[0x0][0x2ec] ;  /* 0x0000bb0010107a20 */ /* 0x000fc40000410000 */
[----:B------:R-:W-:Y:S02]  /*23e0*/  FMUL.FTZ R53, R17, c[0x0][0x2ec] ;  /* 0x0000bb0011357a20 */ /* 0x000fe40000410000 */
[----:B------:R2:W-:Y:S03]  /*23f0*/  MUFU.TANH R52, R16 ;  /* 0x0000001000347308 */ /* 0x0005e60000002400 */
[----:B------:R-:W-:Y:S01]  /*2400*/  HMMA.16816.F32.BF16 R76, R72, R68, R64 ;  /* 0x00000044484c723c */ /* 0x000fe20000041840 */
[----:B------:R-:W3:Y:S04]  /*2410*/  LDSM.16.M88.4 R64, [R112+0x5800] ;  /* 0x005800007040783b */ /* 0x000ee80000000200 */
[----:B------:R-:W4:Y:S03]  /*2420*/  MUFU.TANH R53, R53 ;  /* 0x0000003500357308 */ /* 0x000f260000002400 */
[----:B------:R-:W-:Y:S08]  /*2430*/  HMMA.16816.F32.BF16 R28, R12, R80, R28 ;  /* 0x000000500c1c723c */ /* 0x000ff0000004181c */
[----:B------:R-:W-:Y:S01]  /*2440*/  HMMA.16816.F32.BF16 R44, R72, R86, R44 ;  /* 0x00000056482c723c */ /* 0x000fe2000004182c */
[----:B------:R-:W-:-:S04]  /*2450*/  FMUL.FTZ R20, R20, c[0x0][0x2ec] ;  /* 0x0000bb0014147a20 */ /* 0x000fc80000410000 */
[----:B------:R1:W-:Y:S03]  /*2460*/  MUFU.TANH R68, R20 ;  /* 0x0000001400447308 */ /* 0x0003e60000002400 */
[C---:B------:R-:W-:Y:S07]  /*2470*/  HMMA.16816.F32.BF16 R48, R12.reuse, R40, R48 ;  /* 0x000000280c30723c */ /* 0x040fee0000041830 */
[----:B------:R-:W-:Y:S01]  /*2480*/  FMUL.FTZ R40, R18, c[0x0][0x2ec] ;  /* 0x0000bb0012287a20 */ /* 0x000fe20000410000 */
[----:B------:R-:W-:Y:S01]  /*2490*/  HMMA.16816.F32.BF16 R36, R12, R82, R36 ;  /* 0x000000520c24723c */ /* 0x000fe20000041824 */
[----:B------:R-:W-:-:S02]  /*24a0*/  FMUL.FTZ R41, R19, c[0x0][0x2ec] ;  /* 0x0000bb0013297a20 */ /* 0x000fc40000410000 */
[----:B--2---:R-:W2:Y:S02]  /*24b0*/  LDSM.16.M88.4 R16, [R112+0x4c00] ;  /* 0x004c00007010783b */ /* 0x004ea40000000200 */
[----:B------:R-:W-:Y:S03]  /*24c0*/  MUFU.TANH R40, R40 ;  /* 0x0000002800287308 */ /* 0x000fe60000002400 */
[----:B-1----:R-:W-:Y:S05]  /*24d0*/  HMMA.16816.F32.BF16 R28, R8, R32, R28 ;  /* 0x00000020081c723c */ /* 0x002fea000004181c */
[----:B------:R-:W1:Y:S03]  /*24e0*/  MUFU.TANH R41, R41 ;  /* 0x0000002900297308 */ /* 0x000e660000002400 */
[----:B------:R-:W-:Y:S07]  /*24f0*/  HMMA.16816.F32.BF16 R44, R56, R54, R44 ;  /* 0x00000036382c723c */ /* 0x000fee000004182c */
[----:B------:R-:W-:Y:S01]  /*2500*/  FMUL.FTZ R54, R21, c[0x0][0x2ec] ;  /* 0x0000bb0015367a20 */ /* 0x000fe20000410000 */
[----:B---3--:R-:W-:Y:S01]  /*2510*/  HMMA.16816.F32.BF16 R48, R8, R64, R48 ;  /* 0x000000400830723c */ /* 0x008fe20000041830 */
[----:B------:R-:W-:-:S04]  /*2520*/  FMUL.FTZ R55, R22, c[0x0][0x2ec] ;  /* 0x0000bb0016377a20 */ /* 0x000fc80000410000 */
[----:B------:R-:W-:Y:S02]  /*2530*/  MUFU.TANH R54, R54 ;  /* 0x0000003600367308 */ /* 0x000fe40000002400 */
[----:B------:R-:W-:Y:S01]  /*2540*/  FMUL.FTZ R64, R23, c[0x0][0x2ec] ;  /* 0x0000bb0017407a20 */ /* 0x000fe20000410000 */
[----:B------:R-:W-:Y:S01]  /*2550*/  HMMA.16816.F32.BF16 R36, R8, R34, R36 ;  /* 0x000000220824723c */ /* 0x000fe20000041824 */
[----:B------:R-:W3:Y:S04]  /*2560*/  LDSM.16.M88.4 R20, [R102+0x4c00] ;  /* 0x004c00006614783b */ /* 0x000ee80000000200 */
[----:B------:R-:W1:Y:S01]  /*2570*/  LDSM.16.M88.4 R32, [R102+0x5800] ;  /* 0x005800006620783b */ /* 0x000e620000000200 */
[----:B------:R-:W1:Y:S02]  /*2580*/  MUFU.TANH R55, R55 ;  /* 0x0000003700377308 */ /* 0x000e640000002400 */
[----:B------:R-:W-:Y:S06]  /*2590*/  HMMA.16816.F32.BF16 R60, R72, R70, R60 ;  /* 0x00000046483c723c */ /* 0x000fec000004183c */
[----:B------:R-:W1:Y:S02]  /*25a0*/  MUFU.TANH R64, R64 ;  /* 0x0000004000407308 */ /* 0x000e640000002400 */
[----:B--2---:R-:W-:Y:S08]  /*25b0*/  HMMA.16816.F32.BF16 R76, R56, R16, R76 ;  /* 0x00000010384c723c */ /* 0x004ff0000004184c */
[C---:B------:R-:W-:Y:S08]  /*25c0*/  HMMA.16816.F32.BF16 R28, R4.reuse, R24, R28 ;  /* 0x00000018041c723c */ /* 0x040ff0000004181c */
[----:B------:R-:W-:Y:S01]  /*25d0*/  HMMA.16816.F32.BF16 R36, R4, R26, R36 ;  /* 0x0000001a0424723c */ /* 0x000fe20000041824 */
[----:B------:R-:W2:Y:S07]  /*25e0*/  LDSM.16.M88.4 R24, [R112+0x5c00] ;  /* 0x005c00007018783b */ /* 0x000eae0000000200 */
[----:B------:R-:W-:Y:S08]  /*25f0*/  HMMA.16816.F32.BF16 R60, R56, R18, R60 ;  /* 0x00000012383c723c */ /* 0x000ff0000004183c */
[----:B---3--:R-:W-:Y:S01]  /*2600*/  HMMA.16816.F32.BF16 R76, R12, R20, R76 ;  /* 0x000000140c4c723c */ /* 0x008fe2000004184c */
[----:B------:R-:W-:-:S02]  /*2610*/  FMUL.FTZ R16, R31, c[0x0][0x2ec] ;  /* 0x0000bb001f107a20 */ /* 0x000fc40000410000 */
[----:B------:R-:W-:Y:S02]  /*2620*/  FMUL.FTZ R28, R28, c[0x0][0x2ec] ;  /* 0x0000bb001c1c7a20 */ /* 0x000fe40000410000 */
[----:B------:R-:W-:Y:S02]  /*2630*/  FMUL.FTZ R30, R30, c[0x0][0x2ec] ;  /* 0x0000bb001e1e7a20 */ /* 0x000fe40000410000 */
[----:B------:R-:W-:Y:S01]  /*2640*/  FMUL.FTZ R29, R29, c[0x0][0x2ec] ;  /* 0x0000bb001d1d7a20 */ /* 0x000fe20000410000 */
[----:B------:R-:W-:Y:S01]  /*2650*/  HMMA.16816.F32.BF16 R44, R12, R42, R44 ;  /* 0x0000002a0c2c723c */ /* 0x000fe2000004182c */
[----:B------:R-:W-:Y:S01]  /*2660*/  FMUL.FTZ R31, R36, c[0x0][0x2ec] ;  /* 0x0000bb00241f7a20 */ /* 0x000fe20000410000 */
[----:B------:R-:W3:Y:S01]  /*2670*/  MUFU.TANH R28, R28 ;  /* 0x0000001c001c7308 */ /* 0x000ee20000002400 */
[----:B------:R-:W-:Y:S02]  /*2680*/  IMAD R36, R103, 0x10, R105 ;  /* 0x0000001067247824 */ /* 0x000fe400078e0269 */
[----:B------:R-:W-:-:S02]  /*2690*/  FMUL.FTZ R20, R38, c[0x0][0x2ec] ;  /* 0x0000bb0026147a20 */ /* 0x000fc40000410000 */
[----:B------:R-:W-:Y:S01]  /*26a0*/  FMUL.FTZ R21, R39, c[0x0][0x2ec] ;  /* 0x0000bb0027157a20 */ /* 0x000fe20000410000 */
[----:B-1----:R-:W-:Y:S02]  /*26b0*/  HMMA.16816.F32.BF16 R48, R4, R32, R48 ;  /* 0x000000200430723c */ /* 0x002fe40000041830 */
[----:B------:R1:W-:Y:S05]  /*26c0*/  MUFU.TANH R32, R16 ;  /* 0x0000001000207308 */ /* 0x0003ea0000002400 */
[----:B------:R-:W-:Y:S01]  /*26d0*/  FMUL.FTZ R33, R37, c[0x0][0x2ec] ;  /* 0x0000bb0025217a20 */ /* 0x000fe20000410000 */
[----:B------:R-:W-:Y:S01]  /*26e0*/  HMMA.16816.F32.BF16 R60, R12, R22, R60 ;  /* 0x000000160c3c723c */ /* 0x000fe2000004183c */
[----:B------:R-:W-:Y:S01]  /*26f0*/  SHF.R.S32.HI R37, RZ, 0x1f, R104 ;  /* 0x0000001fff257819 */ /* 0x000fe20000011468 */
[----:B------:R-:W3:Y:S03]  /*2700*/  MUFU.TANH R30, R30 ;  /* 0x0000001e001e7308 */ /* 0x000ee60000002400 */
[----:B------:R-:W-:-:S03]  /*2710*/  LEA.HI R37, R37, R104, RZ, 0x2 ;  /* 0x0000006825257211 */ /* 0x000fc600078f10ff */
[----:B--2---:R-:W-:Y:S01]  /*2720*/  HMMA.16816.F32.BF16 R76, R8, R24, R76 ;  /* 0x00000018084c723c */ /* 0x004fe2000004184c */
[----:B------:R-:W-:Y:S01]  /*2730*/  SHF.R.S32.HI R125, RZ, 0x2, R37 ;  /* 0x00000002ff7d7819 */ /* 0x000fe20000011425 */
[----:B-1----:R-:W1:Y:S01]  /*2740*/  LDSM.16.M88.4 R16, [R102+0x5c00] ;  /* 0x005c00006610783b */ /* 0x002e620000000200 */
[----:B------:R-:W2:Y:S01]  /*2750*/  MUFU.TANH R31, R31 ;  /* 0x0000001f001f7308 */ /* 0x000ea20000002400 */
[----:B------:R-:W-:-:S04]  /*2760*/  DEPBAR.LE SB0, 0x0 ;  /* 0x000080000000791a */ /* 0x000fc80000000000 */
[C---:B------:R-:W-:Y:S01]  /*2770*/  HMMA.16816.F32.BF16 R44, R8.reuse, R66, R44 ;  /* 0x00000042082c723c */ /* 0x040fe2000004182c */
[----:B------:R-:W-:Y:S01]  /*2780*/  IADD3 R36, R36, 0x1, R125 ;  /* 0x0000000124247810 */ /* 0x000fe20007ffe07d */
[----:B------:R-:W-:Y:S01]  /*2790*/  IMAD R25, R97, 0x20, R96 ;  /* 0x0000002061197824 */ /* 0x000fe200078e0260 */
[----:B------:R-:W-:Y:S01]  /*27a0*/  MUFU.TANH R33, R33 ;  /* 0x0000002100217308 */ /* 0x000fe20000002400 */
[----:B------:R-:W-:Y:S01]  /*27b0*/  IMAD.IADD R24, R0, 0x1, R99 ;  /* 0x0000000100187824 */ /* 0x000fe200078e0263 */
[----:B------:R-:W-:Y:S01]  /*27c0*/  IADD3 R36, R95, R36, -R98 ;  /* 0x000000245f247210 */ /* 0x000fe20007ffe862 */
[----:B------:R-:W-:Y:S02]  /*27d0*/  FMUL.FTZ R49, R49, c[0x0][0x2ec] ;  /* 0x0000bb0031317a20 */ /* 0x000fe40000410000 */
[----:B------:R-:W-:Y:S01]  /*27e0*/  HMMA.16816.F32.BF16 R60, R8, R26, R60 ;  /* 0x0000001a083c723c */ /* 0x000fe2000004183c */
[----:B------:R-:W-:Y:S01]  /*27f0*/  IADD3 R36, R36, c[0x0][0x2e8], RZ ;  /* 0x0000ba0024247a10 */ /* 0x000fe20007ffe0ff */
[----:B------:R-:W-:Y:S01]  /*2800*/  FMUL.FTZ R48, R48, c[0x0][0x2ec] ;  /* 0x0000bb0030307a20 */ /* 0x000fe20000410000 */
[----:B------:R-:W-:Y:S01]  /*2810*/  IADD3 R12, R24, 0x1, RZ ;  /* 0x00000001180c7810 */ /* 0x000fe20007ffe0ff */
[----:B------:R-:W1:Y:S01]  /*2820*/  MUFU.TANH R20, R20 ;  /* 0x0000001400147308 */ /* 0x000e620000002400 */
[C---:B------:R-:W-:Y:S01]  /*2830*/  IADD3 R96, R36.reuse, 0x8, RZ ;  /* 0x0000000824607810 */ /* 0x040fe20007ffe0ff */
[----:B------:R-:W-:Y:S01]  /*2840*/  FMUL.FTZ R51, R51, c[0x0][0x2ec] ;  /* 0x0000bb0033337a20 */ /* 0x000fe20000410000 */
[-C--:B------:R-:W-:Y:S01]  /*2850*/  IMNMX R97, R36, R95.reuse, PT ;  /* 0x0000005f24617217 */ /* 0x080fe20003800200 */
[----:B------:R-:W-:Y:S01]  /*2860*/  IMAD.IADD R110, R94, 0x1, R25 ;  /* 0x000000015e6e7824 */ /* 0x000fe200078e0219 */
[----:B------:R-:W-:-:S02]  /*2870*/  IMNMX R96, R96, R95, PT ;  /* 0x0000005f60607217 */ /* 0x000fc40003800200 */
[----:B------:R-:W-:Y:S01]  /*2880*/  IADD3 R13, R24, 0x8, RZ ;  /* 0x00000008180d7810 */ /* 0x000fe20007ffe0ff */
[----:B------:R-:W2:Y:S01]  /*2890*/  MUFU.TANH R21, R21 ;  /* 0x0000001500157308 */ /* 0x000ea20000002400 */
[CC--:B------:R-:W-:Y:S02]  /*28a0*/  ISETP.GE.AND P3, PT, R12.reuse, R97.reuse, PT ;  /* 0x000000610c00720c */ /* 0x0c0fe40003f66270 */
[-C--:B------:R-:W-:Y:S01]  /*28b0*/  ISETP.GE.AND P0, PT, R12, R96.reuse, PT ;  /* 0x000000600c00720c */ /* 0x080fe20003f06270 */
[----:B------:R-:W-:Y:S01]  /*28c0*/  HMMA.16816.F32.BF16 R44, R4, R34, R44 ;  /* 0x00000022042c723c */ /* 0x000fe2000004182c */
[C---:B------:R-:W-:Y:S02]  /*28d0*/  ISETP.GE.AND P4, PT, R13.reuse, R97, PT ;  /* 0x000000610d00720c */ /* 0x040fe40003f86270 */
[----:B------:R-:W-:Y:S01]  /*28e0*/  ISETP.GE.AND P2, PT, R13, R96, PT ;  /* 0x000000600d00720c */ /* 0x000fe20003f46270 */
[----:B------:R-:W2:Y:S01]  /*28f0*/  MUFU.TANH R29, R29 ;  /* 0x0000001d001d7308 */ /* 0x000ea20000002400 */
[----:B------:R-:W-:-:S02]  /*2900*/  IADD3 R12, R24, 0x9, RZ ;  /* 0x00000009180c7810 */ /* 0x000fc40007ffe0ff */
[----:B------:R-:W-:Y:S02]  /*2910*/  SHF.R.S32.HI R34, RZ, 0x1f, R103 ;  /* 0x0000001fff227819 */ /* 0x000fe40000011467 */
[----:B------:R-:W-:Y:S01]  /*2920*/  IADD3 R13, R24, 0x10, RZ ;  /* 0x00000010180d7810 */ /* 0x000fe20007ffe0ff */
[C---:B-1----:R-:W-:Y:S01]  /*2930*/  HMMA.16816.F32.BF16 R76, R4.reuse, R16, R76 ;  /* 0x00000010044c723c */ /* 0x042fe2000004184c */
[----:B------:R-:W-:Y:S01]  /*2940*/  LEA.HI R34, R34, R103, RZ, 0x2 ;  /* 0x0000006722227211 */ /* 0x000fe200078f10ff */
[----:B------:R-:W1:Y:S01]  /*2950*/  MUFU.TANH R87, R49 ;  /* 0x0000003100577308 */ /* 0x000e620000002400 */
[----:B----4-:R-:W-:Y:S02]  /*2960*/  FSEL R53, R53, -INF , !P3 ;  /* 0xff80000035357808 */ /* 0x010fe40005800000 */
[----:B------:R-:W-:Y:S02]  /*2970*/  LOP3.LUT R34, R34, 0xfffffffc, RZ, 0xc0, !PT ;  /* 0xfffffffc22227812 */ /* 0x000fe400078ec0ff */
[----:B------:R-:W-:Y:S01]  /*2980*/  FSEL R41, R41, -INF , !P0 ;  /* 0xff80000029297808 */ /* 0x000fe20004000000 */
[----:B------:R-:W-:Y:S01]  /*2990*/  HMMA.16816.F32.BF16 R60, R4, R18, R60 ;  /* 0x00000012043c723c */ /* 0x000fe2000004183c */
[----:B------:R-:W-:Y:S01]  /*29a0*/  IADD3 R9, R24, 0x11, RZ ;  /* 0x0000001118097810 */ /* 0x000fe20007ffe0ff */
[----:B------:R-:W-:Y:S01]  /*29b0*/  IMAD.IADD R124, R103, 0x1, -R34 ;  /* 0x00000001677c7824 */ /* 0x000fe200078e0a22 */
[-C--:B------:R-:W-:Y:S01]  /*29c0*/  ISETP.GE.AND P1, PT, R12, R97.reuse, PT ;  /* 0x000000610c00720c */ /* 0x080fe20003f26270 */
[----:B------:R-:W-:Y:S01]  /*29d0*/  FMUL.FTZ R34, R50, c[0x0][0x2ec] ;  /* 0x0000bb0032227a20 */ /* 0x000fe20000410000 */
[-C--:B------:R-:W-:Y:S01]  /*29e0*/  ISETP.GE.AND P5, PT, R12, R96.reuse, PT ;  /* 0x000000600c00720c */ /* 0x080fe20003fa6270 */
[----:B------:R-:W4:Y:S01]  /*29f0*/  MUFU.TANH R141, R48 ;  /* 0x00000030008d7308 */ /* 0x000f220000002400 */
[CC--:B------:R-:W-:Y:S01]  /*2a00*/  ISETP.GE.AND P3, PT, R13.reuse, R97.reuse, PT ;  /* 0x000000610d00720c */ /* 0x0c0fe20003f66270 */
[----:B------:R-:W-:Y:S01]  /*2a10*/  FMUL.FTZ R44, R44, c[0x0][0x2ec] ;  /* 0x0000bb002c2c7a20 */ /* 0x000fe20000410000 */
[-C--:B------:R-:W-:Y:S01]  /*2a20*/  ISETP.GE.AND P0, PT, R13, R96.reuse, PT ;  /* 0x000000600d00720c */ /* 0x080fe20003f06270 */
[----:B------:R-:W-:Y:S01]  /*2a30*/  FMUL.FTZ R45, R45, c[0x0][0x2ec] ;  /* 0x0000bb002d2d7a20 */ /* 0x000fe20000410000 */
[----:B------:R-:W-:Y:S01]  /*2a40*/  IADD3 R8, R24, 0x18, RZ ;  /* 0x0000001818087810 */ /* 0x000fe20007ffe0ff */
[----:B------:R-:W-:Y:S01]  /*2a50*/  FMUL.FTZ R46, R46, c[0x0][0x2ec] ;  /* 0x0000bb002e2e7a20 */ /* 0x000fe20000410000 */
[----:B------:R-:W-:Y:S01]  /*2a60*/  IADD3 R10, R24, 0x19, RZ ;  /* 0x00000019180a7810 */ /* 0x000fe20007ffe0ff */
[----:B------:R-:W1:Y:S01]  /*2a70*/  MUFU.TANH R34, R34 ;  /* 0x0000002200227308 */ /* 0x000e620000002400 */
[----:B------:R-:W-:Y:S01]  /*2a80*/  FSEL R15, R68, -INF , !P4 ;  /* 0xff800000440f7808 */ /* 0x000fe20006000000 */
[----:B------:R-:W-:Y:S01]  /*2a90*/  FMUL.FTZ R76, R76, c[0x0][0x2ec] ;  /* 0x0000bb004c4c7a20 */ /* 0x000fe20000410000 */
[----:B------:R-:W-:Y:S01]  /*2aa0*/  FSEL R55, R55, -INF , !P2 ;  /* 0xff80000037377808 */ /* 0x000fe20005000000 */
[----:B------:R-:W-:Y:S01]  /*2ab0*/  FMUL.FTZ R47, R47, c[0x0][0x2ec] ;  /* 0x0000bb002f2f7a20 */ /* 0x000fe20000410000 */
[-C--:B------:R-:W-:Y:S01]  /*2ac0*/  ISETP.GE.AND P4, PT, R9, R97.reuse, PT ;  /* 0x000000610900720c */ /* 0x080fe20003f86270 */
[----:B------:R-:W-:Y:S01]  /*2ad0*/  FMUL.FTZ R77, R77, c[0x0][0x2ec] ;  /* 0x0000bb004d4d7a20 */ /* 0x000fe20000410000 */
[-C--:B------:R-:W-:Y:S01]  /*2ae0*/  ISETP.GE.AND P2, PT, R9, R96.reuse, PT ;  /* 0x000000600900720c */ /* 0x080fe20003f46270 */
[----:B------:R-:W1:Y:S01]  /*2af0*/  MUFU.TANH R105, R76 ;  /* 0x0000004c00697308 */ /* 0x000e620000002400 */
[----:B------:R-:W-:Y:S01]  /*2b00*/  FSEL R17, R54, -INF , !P1 ;  /* 0xff80000036117808 */ /* 0x000fe20004800000 */
[----:B------:R-:W-:Y:S01]  /*2b10*/  FMUL.FTZ R78, R78, c[0x0][0x2ec] ;  /* 0x0000bb004e4e7a20 */ /* 0x000fe20000410000 */
[----:B------:R-:W-:Y:S01]  /*2b20*/  FSEL R13, R64, -INF , !P5 ;  /* 0xff800000400d7808 */ /* 0x000fe20006800000 */
[----:B------:R-:W-:Y:S01]  /*2b30*/  FMUL.FTZ R60, R60, c[0x0][0x2ec] ;  /* 0x0000bb003c3c7a20 */ /* 0x000fe20000410000 */
[----:B---3--:R-:W-:Y:S01]  /*2b40*/  FSEL R27, R28, -INF , !P3 ;  /* 0xff8000001c1b7808 */ /* 0x008fe20005800000 */
[----:B------:R-:W-:Y:S01]  /*2b50*/  FMUL.FTZ R35, R63, c[0x0][0x2ec] ;  /* 0x0000bb003f237a20 */ /* 0x000fe20000410000 */
[----:B------:R-:W-:Y:S01]  /*2b60*/  FSEL R9, R30, -INF , !P0 ;  /* 0xff8000001e097808 */ /* 0x000fe20004000000 */
[----:B------:R-:W3:Y:S01]  /*2b70*/  MUFU.TANH R135, R51 ;  /* 0x0000003300877308 */ /* 0x000ee20000002400 */
[C---:B------:R-:W-:Y:S01]  /*2b80*/  ISETP.GE.AND P1, PT, R8.reuse, R97, PT ;  /* 0x000000610800720c */ /* 0x040fe20003f26270 */
[----:B------:R-:W-:Y:S01]  /*2b90*/  FMUL.FTZ R61, R61, c[0x0][0x2ec] ;  /* 0x0000bb003d3d7a20 */ /* 0x000fe20000410000 */
[----:B------:R-:W-:-:S02]  /*2ba0*/  ISETP.GE.AND P5, PT, R8, R96, PT ;  /* 0x000000600800720c */ /* 0x000fc40003fa6270 */
[C---:B------:R-:W-:Y:S02]  /*2bb0*/  ISETP.GE.AND P3, PT, R10.reuse, R97, PT ;  /* 0x000000610a00720c */ /* 0x040fe40003f66270 */
[----:B------:R-:W-:Y:S01]  /*2bc0*/  ISETP.GE.AND P0, PT, R10, R96, PT ;  /* 0x000000600a00720c */ /* 0x000fe20003f06270 */
[----:B------:R-:W1:Y:S01]  /*2bd0*/  MUFU.TANH R139, R44 ;  /* 0x0000002c008b7308 */ /* 0x000e620000002400 */
[C---:B------:R-:W-:Y:S02]  /*2be0*/  IADD3 R4, R24.reuse, 0x21, RZ ;  /* 0x0000002118047810 */ /* 0x040fe40007ffe0ff */
[C---:B------:R-:W-:Y:S02]  /*2bf0*/  IADD3 R6, R24.reuse, 0x28, RZ ;  /* 0x0000002818067810 */ /* 0x040fe40007ffe0ff */
[----:B------:R-:W-:Y:S02]  /*2c00*/  IADD3 R8, R24, 0x20, RZ ;  /* 0x0000002018087810 */ /* 0x000fe40007ffe0ff */
[----:B------:R-:W-:Y:S01]  /*2c10*/  FSEL R11, R32, -INF , !P2 ;  /* 0xff800000200b7808 */ /* 0x000fe20005000000 */
[----:B------:R-:W-:Y:S01]  /*2c20*/  FMUL.FTZ R32, R62, c[0x0][0x2ec] ;  /* 0x0000bb003e207a20 */ /* 0x000fe20000410000 */
[----:B--2---:R-:W-:Y:S01]  /*2c30*/  FSEL R31, R31, -INF , !P1 ;  /* 0xff8000001f1f7808 */ /* 0x004fe20004800000 */
[----:B------:R-:W-:Y:S01]  /*2c40*/  MUFU.TANH R137, R45 ;  /* 0x0000002d00897308 */ /* 0x000fe20000002400 */
[----:B------:R-:W-:-:S02]  /*2c50*/  FSEL R7, R20, -INF , !P5 ;  /* 0xff80000014077808 */ /* 0x000fc40006800000 */
[----:B------:R-:W-:Y:S01]  /*2c60*/  FSEL R19, R33, -INF , !P3 ;  /* 0xff80000021137808 */ /* 0x000fe20005800000 */
[----:B------:R-:W-:Y:S01]  /*2c70*/  FMUL.FTZ R33, R79, c[0x0][0x2ec] ;  /* 0x0000bb004f217a20 */ /* 0x000fe20000410000 */
[----:B------:R-:W-:Y:S02]  /*2c80*/  FSEL R5, R21, -INF , !P0 ;  /* 0xff80000015057808 */ /* 0x000fe40004000000 */
[CC--:B------:R-:W-:Y:S01]  /*2c90*/  ISETP.GE.AND P1, PT, R4.reuse, R97.reuse, PT ;  /* 0x000000610400720c */ /* 0x0c0fe20003f26270 */
[----:B------:R-:W2:Y:S01]  /*2ca0*/  MUFU.TANH R129, R46 ;  /* 0x0000002e00817308 */ /* 0x000ea20000002400 */
[-C--:B------:R-:W-:Y:S02]  /*2cb0*/  ISETP.GE.AND P5, PT, R4, R96.reuse, PT ;  /* 0x000000600400720c */ /* 0x080fe40003fa6270 */
[C---:B------:R-:W-:Y:S02]  /*2cc0*/  ISETP.GE.AND P3, PT, R6.reuse, R97, PT ;  /* 0x000000610600720c */ /* 0x040fe40003f66270 */
[----:B------:R-:W-:-:S02]  /*2cd0*/  ISETP.GE.AND P0, PT, R6, R96, PT ;  /* 0x000000600600720c */ /* 0x000fc40003f06270 */
[----:B------:R-:W-:Y:S01]  /*2ce0*/  IADD3 R6, R24, 0x30, RZ ;  /* 0x0000003018067810 */ /* 0x000fe20007ffe0ff */
[----:B------:R-:W2:Y:S01]  /*2cf0*/  MUFU.TANH R107, R47 ;  /* 0x0000002f006b7308 */ /* 0x000ea20000002400 */
[----:B------:R-:W-:Y:S02]  /*2d00*/  FSEL R23, R29, -INF , !P4 ;  /* 0xff8000001d177808 */ /* 0x000fe40006000000 */
[C---:B------:R-:W-:Y:S02]  /*2d10*/  ISETP.GE.AND P4, PT, R8.reuse, R97, PT ;  /* 0x000000610800720c */ /* 0x040fe40003f86270 */
[----:B------:R-:W-:Y:S02]  /*2d20*/  ISETP.GE.AND P2, PT, R8, R96, PT ;  /* 0x000000600800720c */ /* 0x000fe40003f46270 */
[----:B------:R-:W-:Y:S01]  /*2d30*/  IADD3 R8, R24, 0x29, RZ ;  /* 0x0000002918087810 */ /* 0x000fe20007ffe0ff */
[----:B------:R-:W-:Y:S01]  /*2d40*/  MUFU.TANH R104, R77 ;  /* 0x0000004d00687308 */ /* 0x000fe20000002400 */
[----:B-1----:R-:W-:-:S02]  /*2d50*/  FSEL R87, R87, -INF , !P1 ;  /* 0xff80000057577808 */ /* 0x002fc40004800000 */
[-C--:B------:R-:W-:Y:S02]  /*2d60*/  ISETP.GE.AND P1, PT, R6, R97.reuse, PT ;  /* 0x000000610600720c */ /* 0x080fe40003f26270 */
[----:B----4-:R-:W-:Y:S02]  /*2d70*/  FSEL R141, R141, -INF , !P4 ;  /* 0xff8000008d8d7808 */ /* 0x010fe40006000000 */
[----:B------:R-:W-:Y:S01]  /*2d80*/  FSEL R95, R34, -INF , !P2 ;  /* 0xff800000225f7808 */ /* 0x000fe20005000000 */
[----:B------:R-:W1:Y:S01]  /*2d90*/  MUFU.TANH R4, R78 ;  /* 0x0000004e00047308 */ /* 0x000e620000002400 */
[C---:B------:R-:W-:Y:S02]  /*2da0*/  ISETP.GE.AND P4, PT, R8.reuse, R97, PT ;  /* 0x000000610800720c */ /* 0x040fe40003f86270 */
[----:B------:R-:W-:Y:S02]  /*2db0*/  ISETP.GE.AND P2, PT, R8, R96, PT ;  /* 0x000000600800720c */ /* 0x000fe40003f46270 */
[----:B------:R-:W-:-:S02]  /*2dc0*/  IADD3 R8, R24, 0x31, RZ ;  /* 0x0000003118087810 */ /* 0x000fc40007ffe0ff */
[----:B------:R-:W-:Y:S01]  /*2dd0*/  FSEL R105, R105, -INF , !P1 ;  /* 0xff80000069697808 */ /* 0x000fe20004800000 */
[----:B------:R-:W4:Y:S01]  /*2de0*/  MUFU.TANH R33, R33 ;  /* 0x0000002100217308 */ /* 0x000f220000002400 */
[----:B------:R-:W-:Y:S02]  /*2df0*/  ISETP.GT.AND P1, PT, R116, R115, PT ;  /* 0x000000737400720c */ /* 0x000fe40003f24270 */
[----:B---3--:R-:W-:Y:S02]  /*2e00*/  FSEL R135, R135, -INF , !P5 ;  /* 0xff80000087877808 */ /* 0x008fe40006800000 */
[----:B------:R-:W-:Y:S02]  /*2e10*/  FSEL R139, R139, -INF , !P3 ;  /* 0xff8000008b8b7808 */ /* 0x000fe40005800000 */
[----:B------:R-:W-:Y:S01]  /*2e20*/  ISETP.GE.AND P5, PT, R6, R96, PT ;  /* 0x000000600600720c */ /* 0x000fe20003fa6270 */
[----:B------:R-:W3:Y:S01]  /*2e30*/  MUFU.TANH R103, R60 ;  /* 0x0000003c00677308 */ /* 0x000ee20000002400 */
[----:B------:R-:W-:-:S02]  /*2e40*/  ISETP.GE.AND P3, PT, R8, R97, PT ;  /* 0x000000610800720c */ /* 0x000fc40003f66270 */
[----:B------:R-:W-:Y:S02]  /*2e50*/  IADD3 R6, R24, 0x38, RZ ;  /* 0x0000003818067810 */ /* 0x000fe40007ffe0ff */
[----:B--2---:R-:W-:Y:S01]  /*2e60*/  FSEL R129, R129, -INF , !P0 ;  /* 0xff80000081817808 */ /* 0x004fe20004000000 */
[----:B------:R-:W-:Y:S01]  /*2e70*/  @!P1 IMAD.MOV.U32 R99, RZ, RZ, R100 ;  /* 0x000000ffff639224 */ /* 0x000fe200078e0064 */
[----:B------:R-:W-:Y:S01]  /*2e80*/  FSEL R137, R137, -INF , !P4 ;  /* 0xff80000089897808 */ /* 0x000fe20006000000 */
[----:B------:R-:W2:Y:S01]  /*2e90*/  MUFU.TANH R32, R32 ;  /* 0x0000002000207308 */ /* 0x000ea20000002400 */
[----:B------:R-:W-:Y:S01]  /*2ea0*/  FSEL R107, R107, -INF , !P2 ;  /* 0xff8000006b6b7808 */ /* 0x000fe20005000000 */
[----:B------:R-:W-:Y:S01]  /*2eb0*/  @!P1 IMAD.MOV.U32 R98, RZ, RZ, R2 ;  /* 0x000000ffff629224 */ /* 0x000fe200078e0002 */
[----:B-1----:R-:W-:Y:S02]  /*2ec0*/  FSEL R34, R4, -INF , !P5 ;  /* 0xff80000004227808 */ /* 0x002fe40006800000 */
[----:B------:R-:W-:Y:S01]  /*2ed0*/  FSEL R104, R104, -INF , !P3 ;  /* 0xff80000068687808 */ /* 0x000fe20005800000 */
[----:B------:R-:W-:Y:S01]  /*2ee0*/  BAR.SYNC.DEFER_BLOCKING 0x0 ;  /* 0x0000000000007b1d */ /* 0x000fe20000010000 */
[----:B------:R-:W-:-:S02]  /*2ef0*/  ISETP.GE.AND P0, PT, R8, R96, PT ;  /* 0x000000600800720c */ /* 0x000fc40003f06270 */
[CC--:B------:R-:W-:Y:S02]  /*2f00*/  ISETP.GE.AND P4, PT, R6.reuse, R97.reuse, PT ;  /* 0x000000610600720c */ /* 0x0c0fe40003f86270 */
[-C--:B------:R-:W-:Y:S01]  /*2f10*/  ISETP.GE.AND P2, PT, R6, R96.reuse, PT ;  /* 0x000000600600720c */ /* 0x080fe20003f46270 */
[----:B------:R-:W1:Y:S01]  /*2f20*/  MUFU.TANH R106, R61 ;  /* 0x0000003d006a7308 */ /* 0x000e620000002400 */
[C---:B------:R-:W-:Y:S02]  /*2f30*/  ISETP.GE.AND P5, PT, R24.reuse, R97, PT ;  /* 0x000000611800720c */ /* 0x040fe40003fa6270 */
[C---:B------:R-:W-:Y:S02]  /*2f40*/  ISETP.GE.AND P3, PT, R24.reuse, R96, PT ;  /* 0x000000601800720c */ /* 0x040fe40003f66270 */
[----:B------:R-:W-:Y:S02]  /*2f50*/  IADD3 R24, R24, 0x39, RZ ;  /* 0x0000003918187810 */ /* 0x000fe40007ffe0ff */
[----:B----4-:R-:W-:Y:S01]  /*2f60*/  FSEL R33, R33, -INF , !P0 ;  /* 0xff80000021217808 */ /* 0x010fe20004000000 */
[----:B------:R-:W4:Y:S01]  /*2f70*/  MUFU.TANH R35, R35 ;  /* 0x0000002300237308 */ /* 0x000f220000002400 */
[----:B---3--:R-:W-:-:S02]  /*2f80*/  FSEL R103, R103, -INF , !P4 ;  /* 0xff80000067677808 */ /* 0x008fc40006000000 */
[----:B--2---:R-:W-:Y:S02]  /*2f90*/  FSEL R32, R32, -INF , !P2 ;  /* 0xff80000020207808 */ /* 0x004fe40005000000 */
[----:B------:R-:W-:Y:S02]  /*2fa0*/  @!P1 LEA R130, P0, R100, c[0x0][0x168], 0x1 ;  /* 0x00005a0064829a11 */ /* 0x000fe400078008ff */
[C---:B------:R-:W-:Y:S02]  /*2fb0*/  ISETP.GE.AND P4, PT, R24.reuse, R97, PT ;  /* 0x000000611800720c */ /* 0x040fe40003f86270 */
[----:B------:R-:W-:Y:S02]  /*2fc0*/  ISETP.GE.AND P2, PT, R24, R96, PT ;  /* 0x000000601800720c */ /* 0x000fe40003f46270 */
[----:B------:R-:W-:Y:S02]  /*2fd0*/  @!P1 LEA.HI.X R131, R100, c[0x0][0x16c], R2, 0x1, P0 ;  /* 0x00005b0064839a11 */ /* 0x000fe400000f0c02 */
[----:B------:R-:W-:-:S02]  /*2fe0*/  FSEL R52, R52, -INF , !P5 ;  /* 0xff80000034347808 */ /* 0x000fc40006800000 */
[----:B------:R-:W-:Y:S02]  /*2ff0*/  FSEL R40, R40, -INF , !P3 ;  /* 0xff80000028287808 */ /* 0x000fe40005800000 */
[----:B-1----:R-:W-:Y:S02]  /*3000*/  FSEL R106, R106, -INF , !P4 ;  /* 0xff8000006a6a7808 */ /* 0x002fe40006000000 */
[----:B----4-:R-:W-:Y:S01]  /*3010*/  FSEL R35, R35, -INF , !P2 ;  /* 0xff80000023237808 */ /* 0x010fe20005000000 */
        /* <DEDUP_REMOVED lines=59> */
.L_x_5678:
[----:B------:R-:W-:-:S04]  /*33d0*/  ULEA UR4, -UR4, URZ, 0x6 ;  /* 0x0000003f04047291 */ /* 0x000fc8000f8e313f */
[----:B------:R-:W-:Y:S02]  /*33e0*/  USHF.R.S32.HI UR6, URZ, 0x1f, UR4 ;  /* 0x0000001f3f067899 */ /* 0x000fe40008011404 */
[----:B------:R-:W-:-:S04]  /*33f0*/  MOV R25, UR4 ;  /* 0x0000000400197c02 */ /* 0x000fc80008000f00 */
[----:B------:R-:W-:Y:S02]  /*3400*/  MOV R21, UR6 ;  /* 0x0000000600157c02 */ /* 0x000fe40008000f00 */
.L_x_5679:
        /* <DEDUP_REMOVED lines=18> */
.L_x_5677:
        /* <DEDUP_REMOVED lines=22> */
[----:B-1----:R-:W-:Y:S02]  /*3690*/  FMNMX.FTZ R21, R105, R2, !PT ;  /* 0x0000000269157209 */ /* 0x002fe40007810000 */
[----:B------:R-:W-:Y:S01]  /*36a0*/  LEA R109, R3, R110, 0x1 ;  /* 0x0000006e036d7211 */ /* 0x000fe200078e08ff */
[----:B------:R-:W-:Y:S01]  /*36b0*/  LDSM.16.MT88.4 R76, [R110+0x6000] ;  /* 0x006000006e4c783b */ /* 0x000fe20000004200 */
[----:B------:R-:W-:Y:S02]  /*36c0*/  FMNMX.FTZ R2, R104, R21, !PT ;  /* 0x0000001568027209 */ /* 0x000fe40007810000 */
[----:B------:R-:W-:Y:S01]  /*36d0*/  ISETP.GT.AND P3, PT, R116, R115, PT ;  /* 0x000000737400720c */ /* 0x000fe20003f64270 */
[----:B------:R-:W-:Y:S01]  /*36e0*/  LDSM.16.MT88.4 R68, [R109+0x6000] ;  /* 0x006000006d44783b */ /* 0x000fe20000004200 */
[----:B------:R-:W-:-:S03]  /*36f0*/  FMNMX.FTZ R21, R103, R2, !PT ;  /* 0x0000000267157209 */ /* 0x000fc60007810000 */
[----:B------:R-:W-:Y:S01]  /*3700*/  LDSM.16.MT88.4 R60, [R110+0x7000] ;  /* 0x007000006e3c783b */ /* 0x000fe20000004200 */
[----:B------:R-:W-:Y:S02]  /*3710*/  FMNMX.FTZ R4, R106, R21, !PT ;  /* 0x000000156a047209 */ /* 0x000fe40007810000 */
[----:B------:R-:W-:-:S03]  /*3720*/  FMNMX.FTZ R21, R107, R0, !PT ;  /* 0x000000006b157209 */ /* 0x000fc60007810000 */
[----:B------:R-:W1:Y:S01]  /*3730*/  SHFL.BFLY PT, R29, R4, 0x2, 0x1f ;  /* 0x0c401f00041d7f89 */ /* 0x000e6200000e0000 */
[----:B------:R-:W-:-:S04]  /*3740*/  FMNMX.FTZ R0, R34, R21, !PT ;  /* 0x0000001522007209 */ /* 0x000fc80007810000 */
[----:B------:R-:W-:-:S04]  /*3750*/  FMNMX.FTZ R21, R33, R0, !PT ;  /* 0x0000000021157209 */ /* 0x000fc80007810000 */
        /* <DEDUP_REMOVED lines=18> */
[----:B------:R-:W-:-:S02]  /*3880*/  FFMA.FTZ R21, R31, c[0x0][0x23c], -R128 ;  /* 0x00008f001f157a23 */ /* 0x000fc40000010880 */
[--C-:B------:R-:W-:Y:S01]  /*3890*/  FFMA.FTZ R29, R27, c[0x0][0x23c], -R128.reuse ;  /* 0x00008f001b1d7a23 */ /* 0x100fe20000010880 */
[C---:B------:R-:W-:Y:S01]  /*38a0*/  FSETP.NEU.FTZ.AND P0, PT, R0.reuse, -INF , PT ;  /* 0xff8000000000780b */ /* 0x040fe20003f1d000 */
[----:B------:R-:W-:Y:S01]  /*38b0*/  FMUL.FTZ R84, R0, c[0x0][0x23c] ;  /* 0x00008f0000547a20 */ /* 0x000fe20000410000 */
[----:B------:R-:W1:Y:S01]  /*38c0*/  MUFU.EX2 R108, R108 ;  /* 0x0000006c006c7308 */ /* 0x000e620000000800 */
[--C-:B------:R-:W-:Y:S01]  /*38d0*/  FFMA.FTZ R20, R19, c[0x0][0x23c], -R128.reuse ;  /* 0x00008f0013147a23 */ /* 0x100fe20000010880 */
[----:B------:R-:W-:Y:S01]  /*38e0*/  LDSM.16.MT88.4 R24, [R110+0x6400] ;  /* 0x006400006e18783b */ /* 0x000fe20000004200 */
[--C-:B------:R-:W-:Y:S01]  /*38f0*/  FFMA.FTZ R102, R141, c[0x0][0x23c], -R128.reuse ;  /* 0x00008f008d667a23 */ /* 0x100fe20000010880 */
[----:B------:R-:W-:Y:S01]  /*3900*/  FSEL R84, R84, RZ, P0 ;  /* 0x000000ff54547208 */ /* 0x000fe20000000000 */
[--C-:B------:R-:W-:Y:S01]  /*3910*/  FFMA.FTZ R87, R87, c[0x0][0x23c], -R128.reuse ;  /* 0x00008f0057577a23 */ /* 0x100fe20000010880 */
[----:B------:R-:W-:Y:S01]  /*3920*/  LDSM.16.MT88.4 R16, [R109+0x6400] ;  /* 0x006400006d10783b */ /* 0x000fe20000004200 */
[----:B------:R-:W-:Y:S01]  /*3930*/  FFMA.FTZ R100, R139, c[0x0][0x23c], -R128 ;  /* 0x00008f008b647a23 */ /* 0x000fe20000010880 */
[----:B------:R-:W-:Y:S01]  /*3940*/  MUFU.EX2 R86, R86 ;  /* 0x0000005600567308 */ /* 0x000fe20000000800 */
[----:B------:R-:W-:-:S02]  /*3950*/  FFMA.FTZ R94, R55, c[0x0][0x23c], -R84 ;  /* 0x00008f00375e7a23 */ /* 0x000fc40000010854 */
[----:B------:R-:W2:Y:S01]  /*3960*/  LDSM.16.MT88.4 R52, [R109+0x7000] ;  /* 0x007000006d34783b */ /* 0x000ea20000004200 */
[--C-:B------:R-:W-:Y:S02]  /*3970*/  FFMA.FTZ R101, R40, c[0x0][0x23c], -R84.reuse ;  /* 0x00008f0028657a23 */ /* 0x100fe40000010854 */
[--C-:B------:R-:W-:Y:S02]  /*3980*/  FFMA.FTZ R132, R41, c[0x0][0x23c], -R84.reuse ;  /* 0x00008f0029847a23 */ /* 0x100fe40000010854 */
[--C-:B------:R-:W-:Y:S01]  /*3990*/  FFMA.FTZ R31, R13, c[0x0][0x23c], -R84.reuse ;  /* 0x00008f000d1f7a23 */ /* 0x100fe20000010854 */
[----:B------:R-:W3:Y:S01]  /*39a0*/  MUFU.EX2 R85, R85 ;  /* 0x0000005500557308 */ /* 0x000ee20000000800 */
[--C-:B------:R-:W-:Y:S01]  /*39b0*/  FFMA.FTZ R30, R9, c[0x0][0x23c], -R84.reuse ;  /* 0x00008f00091e7a23 */ /* 0x100fe20000010854 */
[----:B-1----:R-:W-:Y:S01]  /*39c0*/  F2FP.BF16.PACK_AB R48, R108, R133 ;  /* 0x000000856c30723e */ /* 0x002fe200000010ff */
[--C-:B------:R-:W-:Y:S01]  /*39d0*/  FFMA.FTZ R23, R11, c[0x0][0x23c], -R84.reuse ;  /* 0x00008f000b177a23 */ /* 0x100fe20000010854 */
[----:B------:R-:W1:Y:S01]  /*39e0*/  LDSM.16.MT88.4 R40, [R110+0x8000] ;  /* 0x008000006e28783b */ /* 0x000e620000004200 */
[----:B------:R-:W-:-:S02]  /*39f0*/  FFMA.FTZ R22, R7, c[0x0][0x23c], -R84 ;  /* 0x00008f0007167a23 */ /* 0x000fc40000010854 */
[--C-:B------:R-:W-:Y:S01]  /*3a00*/  FFMA.FTZ R3, R5, c[0x0][0x23c], -R84.reuse ;  /* 0x00008f0005037a23 */ /* 0x100fe20000010854 */
[----:B------:R-:W-:Y:S01]  /*3a10*/  MUFU.EX2 R101, R101 ;  /* 0x0000006500657308 */ /* 0x000fe20000000800 */
[----:B------:R-:W4:Y:S01]  /*3a20*/  LDSM.16.MT88.4 R8, [R109+0x7400] ;  /* 0x007400006d08783b */ /* 0x000f220000004200 */
[----:B------:R-:W-:Y:S02]  /*3a30*/  FFMA.FTZ R95, R95, c[0x0][0x23c], -R84 ;  /* 0x00008f005f5f7a23 */ /* 0x000fe40000010854 */
[--C-:B------:R-:W-:Y:S01]  /*3a40*/  FFMA.FTZ R105, R105, c[0x0][0x23c], -R128.reuse ;  /* 0x00008f0069697a23 */ /* 0x100fe20000010880 */
[----:B------:R-:W-:Y:S01]  /*3a50*/  LDSM.16.MT88.4 R12, [R110+0x7400] ;  /* 0x007400006e0c783b */ /* 0x000fe20000004200 */
[--C-:B------:R-:W-:Y:S02]  /*3a60*/  FFMA.FTZ R104, R104, c[0x0][0x23c], -R128.reuse ;  /* 0x00008f0068687a23 */ /* 0x100fe40000010880 */
[----:B------:R-:W5:Y:S01]  /*3a70*/  MUFU.EX2 R132, R132 ;  /* 0x0000008400847308 */ /* 0x000f620000000800 */
[----:B---3--:R-:W-:Y:S01]  /*3a80*/  F2FP.BF16.PACK_AB R50, R85, R86 ;  /* 0x000000565532723e */ /* 0x008fe200000010ff */
[----:B------:R-:W-:-:S02]  /*3a90*/  FFMA.FTZ R103, R103, c[0x0][0x23c], -R128 ;  /* 0x00008f0067677a23 */ /* 0x000fc40000010880 */
[----:B------:R-:W-:Y:S02]  /*3aa0*/  FFMA.FTZ R106, R106, c[0x0][0x23c], -R128 ;  /* 0x00008f006a6a7a23 */ /* 0x000fe40000010880 */
[--C-:B------:R-:W-:Y:S02]  /*3ab0*/  FFMA.FTZ R34, R34, c[0x0][0x23c], -R84.reuse ;  /* 0x00008f0022227a23 */ /* 0x100fe40000010854 */
[----:B------:R-:W-:Y:S01]  /*3ac0*/  MUFU.EX2 R94, R94 ;  /* 0x0000005e005e7308 */ /* 0x000fe20000000800 */
[--C-:B------:R-:W-:Y:S02]  /*3ad0*/  FFMA.FTZ R33, R33, c[0x0][0x23c], -R84.reuse ;  /* 0x00008f0021217a23 */ /* 0x100fe40000010854 */
[----:B------:R-:W-:Y:S02]  /*3ae0*/  FFMA.FTZ R32, R32, c[0x0][0x23c], -R84 ;  /* 0x00008f0020207a23 */ /* 0x000fe40000010854 */
[----:B------:R-:W-:-:S03]  /*3af0*/  FADD.FTZ R133, R133, R108 ;  /* 0x0000006c85857221 */ /* 0x000fc60000010000 */
[----:B------:R-:W3:Y:S01]  /*3b00*/  MUFU.EX2 R31, R31 ;  /* 0x0000001f001f7308 */ /* 0x000ee20000000800 */
[----:B-----5:R-:W-:Y:S01]  /*3b10*/  F2FP.BF16.PACK_AB R49, R132, R101 ;  /* 0x000000658431723e */ /* 0x020fe200000010ff */
[----:B------:R-:W-:Y:S02]  /*3b20*/  FADD.FTZ R101, R101, R132 ;  /* 0x0000008465657221 */ /* 0x000fe40000010000 */
[----:B------:R-:W-:-:S04]  /*3b30*/  FFMA.FTZ R132, R35, c[0x0][0x23c], -R84 ;  /* 0x00008f0023847a23 */ /* 0x000fc80000010854 */
[----:B------:R-:W-:Y:S01]  /*3b40*/  MUFU.EX2 R29, R29 ;  /* 0x0000001d001d7308 */ /* 0x000fe20000000800 */
[----:B---3--:R-:W-:-:S07]  /*3b50*/  F2FP.BF16.PACK_AB R51, R31, R94 ;  /* 0x0000005e1f33723e */ /* 0x008fce00000010ff */
[----:B------:R-:W3:Y:S01]  /*3b60*/  MUFU.EX2 R28, R28 ;  /* 0x0000001c001c7308 */ /* 0x000ee20000000800 */
[----:B------:R-:W-:-:S04]  /*3b70*/  FADD.FTZ R94, R94, R101 ;  /* 0x000000655e5e7221 */ /* 0x000fc80000010000 */
[----:B------:R-:W-:Y:S01]  /*3b80*/  FADD.FTZ R31, R31, R94 ;  /* 0x0000005e1f1f7221 */ /* 0x000fe20000010000 */
[C---:B--2---:R-:W-:Y:S02]  /*3b90*/  HMMA.16816.F32.BF16 R56, R48.reuse, R52, RZ ;  /* 0x000000343038723c */ /* 0x044fe400000418ff */
[----:B------:R-:W-:Y:S06]  /*3ba0*/  MUFU.EX2 R21, R21 ;  /* 0x0000001500157308 */ /* 0x000fec0000000800 */
[----:B------:R-:W-:Y:S02]  /*3bb0*/  HMMA.16816.F32.BF16 R52, R48, R54, RZ ;  /* 0x000000363034723c */ /* 0x000fe400000418ff */
[----:B------:R-:W2:Y:S01]  /*3bc0*/  MUFU.EX2 R20, R20 ;  /* 0x0000001400147308 */ /* 0x000ea20000000800 */
[----:B---3--:R-:W-:-:S05]  /*3bd0*/  F2FP.BF16.PACK_AB R4, R28, R29 ;  /* 0x0000001d1c04723e */ /* 0x008fca00000010ff */
[C---:B-1----:R-:W-:Y:S02]  /*3be0*/  HMMA.16816.F32.BF16 R36, R48.reuse, R40, RZ ;  /* 0x000000283024723c */ /* 0x042fe400000418ff */
[----:B------:R-:W-:Y:S06]  /*3bf0*/  MUFU.EX2 R30, R30 ;  /* 0x0000001e001e7308 */ /* 0x000fec0000000800 */
[----:B------:R-:W-:Y:S02]  /*3c00*/  HMMA.16816.F32.BF16 R40, R48, R42, RZ ;  /* 0x0000002a3028723c */ /* 0x000fe400000418ff */
[----:B------:R-:W1:Y:S01]  /*3c10*/  MUFU.EX2 R23, R23 ;  /* 0x0000001700177308 */ /* 0x000e620000000800 */
[----:B--2---:R-:W-:-:S05]  /*3c20*/  F2FP.BF16.PACK_AB R6, R20, R21 ;  /* 0x000000151406723e */ /* 0x004fca00000010ff */
        /* <DEDUP_REMOVED lines=30> */
[C---:B------:R-:W-:Y:S01]  /*3e10*/  HMMA.16816.F32.BF16 R72, R4.reuse, R16, R72 ;  /* 0x000000100448723c */ /* 0x040fe20000041848 */
[----:B------:R-:W-:Y:S01]  /*3e20*/  FFMA.FTZ R27, R129, c[0x0][0x23c], -R84 ;  /* 0x00008f00811b7a23 */ /* 0x000fe20000010854 */
[----:B------:R-:W-:Y:S06]  /*3e30*/  MUFU.EX2 R25, R25 ;  /* 0x0000001900197308 */ /* 0x000fec0000000800 */
[C---:B------:R-:W-:Y:S01]  /*3e40*/  HMMA.16816.F32.BF16 R68, R4.reuse, R18, R68 ;  /* 0x000000120444723c */ /* 0x040fe20000041844 */
[----:B------:R-:W-:Y:S01]  /*3e50*/  LDSM.16.MT88.4 R16, [R110+0x6c00] ;  /* 0x006c00006e10783b */ /* 0x000fe20000004200 */
[----:B------:R-:W3:Y:S06]  /*3e60*/  MUFU.EX2 R26, R26 ;  /* 0x0000001a001a7308 */ /* 0x000eec0000000800 */
        /* <DEDUP_REMOVED lines=20> */
[----:B---3--:R-:W-:Y:S01]  /*3fb0*/  F2FP.BF16.PACK_AB R5, R26, R95 ;  /* 0x0000005f1a05723e */ /* 0x008fe200000010ff */
        /* <DEDUP_REMOVED lines=124> */
.L_x_5681:
[----:B------:R-:W-:-:S05]  /*4780*/  IMAD.MOV.U32 R6, RZ, RZ, c[0x0][0x1a0] ;  /* 0x00006800ff067624 */ /* 0x000fca00078e00ff */
[----:B------:R-:W-:-:S04]  /*4790*/  LEA R6, -R6, RZ, 0x6 ;  /* 0x000000ff06067211 */ /* 0x000fc800078e31ff */
[----:B------:R-:W-:Y:S02]  /*47a0*/  SHF.R.S32.HI R5, RZ, 0x1f, R6 ;  /* 0x0000001fff057819 */ /* 0x000fe40000011406 */
.L_x_5682:
        /* <DEDUP_REMOVED lines=101> */
[----:B------:R2:W3:Y:S01]  /*4e00*/  LDSM.16.M88.4 R84, [R3+0x5c00] ;  /* 0x005c00000354783b */ /* 0x0004e20000000200 */
[----:B------:R-:W-:Y:S01]  /*4e10*/  FMUL.FTZ R35, R35, c[0x0][0x2ec] ;  /* 0x0000bb0023237a20 */ /* 0x000fe20000410000 */
[----:B------:R-:W-:-:S04]  /*4e20*/  DEPBAR.LE SB0, 0x0 ;  /* 0x000080000000791a */ /* 0x000fc80000000000 */
[----:B------:R-:W-:Y:S01]  /*4e30*/  FMUL.FTZ R32, R32, c[0x0][0x2ec] ;  /* 0x0000bb0020207a20 */ /* 0x000fe20000410000 */
[----:B------:R-:W4:Y:S08]  /*4e40*/  MUFU.TANH R35, R35 ;  /* 0x0000002300237308 */ /* 0x000f300000002400 */
[----:B------:R-:W-:Y:S01]  /*4e50*/  FMUL.FTZ R157, R20, c[0x0][0x2ec] ;  /* 0x0000bb00149d7a20 */ /* 0x000fe20000410000 */
[----:B------:R-:W-:Y:S01]  /*4e60*/  MUFU.TANH R32, R32 ;  /* 0x0000002000207308 */ /* 0x000fe20000002400 */
[----:B------:R-:W5:Y:S01]  /*4e70*/  S2R R20, SR_TID.X ;  /* 0x0000000000147919 */ /* 0x000f620000002100 */
[----:B------:R-:W-:-:S02]  /*4e80*/  FMUL.FTZ R22, R22, c[0x0][0x2ec] ;  /* 0x0000bb0016167a20 */ /* 0x000fc40000410000 */
[----:B------:R-:W-:Y:S02]  /*4e90*/  FMUL.FTZ R21, R21, c[0x0][0x2ec] ;  /* 0x0000bb0015157a20 */ /* 0x000fe40000410000 */
[----:B------:R-:W-:Y:S01]  /*4ea0*/  FMUL.FTZ R23, R23, c[0x0][0x2ec] ;  /* 0x0000bb0017177a20 */ /* 0x000fe20000410000 */
[C---:B-1----:R-:W-:Y:S01]  /*4eb0*/  HMMA.16816.F32.BF16 R16, R92.reuse, R88, R16 ;  /* 0x000000585c10723c */ /* 0x042fe20000041810 */
[----:B--2---:R-:W-:Y:S01]  /*4ec0*/  FMUL.FTZ R3, R29, c[0x0][0x2ec] ;  /* 0x0000bb001d037a20 */ /* 0x004fe20000410000 */
[----:B------:R-:W-:Y:S01]  /*4ed0*/  MUFU.TANH R157, R157 ;  /* 0x0000009d009d7308 */ /* 0x000fe20000002400 */
[----:B------:R-:W-:Y:S02]  /*4ee0*/  FMUL.FTZ R29, R30, c[0x0][0x2ec] ;  /* 0x0000bb001e1d7a20 */ /* 0x000fe40000410000 */
[----:B------:R-:W-:Y:S02]  /*4ef0*/  FMUL.FTZ R24, R24, c[0x0][0x2ec] ;  /* 0x0000bb0018187a20 */ /* 0x000fe40000410000 */
[----:B------:R-:W-:Y:S01]  /*4f00*/  FMUL.FTZ R26, R26, c[0x0][0x2ec] ;  /* 0x0000bb001a1a7a20 */ /* 0x000fe20000410000 */
[----:B------:R-:W-:Y:S01]  /*4f10*/  HMMA.16816.F32.BF16 R12, R92, R90, R12 ;  /* 0x0000005a5c0c723c */ /* 0x000fe2000004180c */
[----:B------:R-:W-:Y:S01]  /*4f20*/  FMUL.FTZ R25, R25, c[0x0][0x2ec] ;  /* 0x0000bb0019197a20 */ /* 0x000fe20000410000 */
[----:B------:R-:W1:Y:S01]  /*4f30*/  MUFU.TANH R29, R29 ;  /* 0x0000001d001d7308 */ /* 0x000e620000002400 */
[----:B------:R-:W-:-:S05]  /*4f40*/  FMUL.FTZ R27, R27, c[0x0][0x2ec] ;  /* 0x0000bb001b1b7a20 */ /* 0x000fca0000410000 */
[C---:B---3--:R-:W-:Y:S02]  /*4f50*/  HMMA.16816.F32.BF16 R8, R92.reuse, R84, R8 ;  /* 0x000000545c08723c */ /* 0x048fe40000041808 */
[----:B------:R-:W2:Y:S05]  /*4f60*/  MUFU.TANH R3, R3 ;  /* 0x0000000300037308 */ /* 0x000eaa0000002400 */
[----:B------:R-:W-:Y:S01]  /*4f70*/  FMUL.FTZ R84, R33, c[0x0][0x2ec] ;  /* 0x0000bb0021547a20 */ /* 0x000fe20000410000 */
[----:B------:R-:W-:Y:S01]  /*4f80*/  HMMA.16816.F32.BF16 R4, R92, R86, R4 ;  /* 0x000000565c04723c */ /* 0x000fe20000041804 */
[----:B------:R-:W-:Y:S01]  /*4f90*/  FMUL.FTZ R145, R17, c[0x0][0x2ec] ;  /* 0x0000bb0011917a20 */ /* 0x000fe20000410000 */
[----:B------:R-:W-:Y:S01]  /*4fa0*/  MUFU.TANH R129, R24 ;  /* 0x0000001800817308 */ /* 0x000fe20000002400 */
[----:B-----5:R-:W-:-:S02]  /*4fb0*/  IMAD.SHL.U32 R17, R20, 0x2, RZ ;  /* 0x0000000214117824 */ /* 0x020fc400078e00ff */
[----:B------:R-:W-:Y:S02]  /*4fc0*/  FMUL.FTZ R33, R34, c[0x0][0x2ec] ;  /* 0x0000bb0022217a20 */ /* 0x000fe40000410000 */
[----:B------:R-:W-:Y:S01]  /*4fd0*/  FMUL.FTZ R34, R28, c[0x0][0x2ec] ;  /* 0x0000bb001c227a20 */ /* 0x000fe20000410000 */
[----:B------:R-:W-:Y:S01]  /*4fe0*/  LOP3.LUT R17, R17, 0x6, RZ, 0xc0, !PT ;  /* 0x0000000611117812 */ /* 0x000fe200078ec0ff */
[----:B------:R-:W-:Y:S01]  /*4ff0*/  FMUL.FTZ R143, R16, c[0x0][0x2ec] ;  /* 0x0000bb00108f7a20 */ /* 0x000fe20000410000 */
[----:B------:R-:W-:Y:S01]  /*5000*/  MUFU.TANH R84, R84 ;  /* 0x0000005400547308 */ /* 0x000fe20000002400 */
[----:B------:R-:W-:Y:S02]  /*5010*/  FMUL.FTZ R28, R31, c[0x0][0x2ec] ;  /* 0x0000bb001f1c7a20 */ /* 0x000fe40000410000 */
[----:B------:R-:W-:Y:S02]  /*5020*/  IMAD R16, R116, 0x40, R17 ;  /* 0x0000004074107824 */ /* 0x000fe400078e0211 */
[----:B------:R-:W-:-:S02]  /*5030*/  FMUL.FTZ R147, R12, c[0x0][0x2ec] ;  /* 0x0000bb000c937a20 */ /* 0x000fc40000410000 */
[----:B------:R-:W-:Y:S01]  /*5040*/  FMUL.FTZ R19, R19, c[0x0][0x2ec] ;  /* 0x0000bb0013137a20 */ /* 0x000fe20000410000 */
[----:B------:R-:W-:Y:S01]  /*5050*/  MUFU.TANH R34, R34 ;  /* 0x0000002200227308 */ /* 0x000fe20000002400 */
[----:B------:R-:W-:Y:S01]  /*5060*/  IADD3 R17, R16, 0x1, RZ ;  /* 0x0000000110117810 */ /* 0x000fe20007ffe0ff */
[----:B------:R-:W-:Y:S01]  /*5070*/  FMUL.FTZ R18, R18, c[0x0][0x2ec] ;  /* 0x0000bb0012127a20 */ /* 0x000fe20000410000 */
[----:B------:R-:W-:Y:S01]  /*5080*/  IADD3 R12, R16, 0x8, RZ ;  /* 0x00000008100c7810 */ /* 0x000fe20007ffe0ff */
[----:B------:R-:W-:Y:S01]  /*5090*/  FMUL.FTZ R135, R14, c[0x0][0x2ec] ;  /* 0x0000bb000e877a20 */ /* 0x000fe20000410000 */
[-C--:B------:R-:W-:Y:S01]  /*50a0*/  ISETP.GE.AND P4, PT, R17, R97.reuse, PT ;  /* 0x000000611100720c */ /* 0x080fe20003f86270 */
[----:B------:R-:W-:Y:S01]  /*50b0*/  FMUL.FTZ R137, R15, c[0x0][0x2ec] ;  /* 0x0000bb000f897a20 */ /* 0x000fe20000410000 */
[-C--:B------:R-:W-:Y:S01]  /*50c0*/  ISETP.GE.AND P0, PT, R17, R96.reuse, PT ;  /* 0x000000601100720c */ /* 0x080fe20003f06270 */
[----:B------:R-:W-:Y:S01]  /*50d0*/  MUFU.TANH R28, R28 ;  /* 0x0000001c001c7308 */ /* 0x000fe20000002400 */
[----:B------:R-:W-:Y:S01]  /*50e0*/  IADD3 R17, R16, 0x9, RZ ;  /* 0x0000000910117810 */ /* 0x000fe20007ffe0ff */
[----:B------:R-:W-:Y:S01]  /*50f0*/  FMUL.FTZ R13, R13, c[0x0][0x2ec] ;  /* 0x0000bb000d0d7a20 */ /* 0x000fe20000410000 */
[-C--:B------:R-:W-:Y:S01]  /*5100*/  ISETP.GE.AND P5, PT, R12, R97.reuse, PT ;  /* 0x000000610c00720c */ /* 0x080fe20003fa6270 */
[----:B------:R-:W-:Y:S01]  /*5110*/  FMUL.FTZ R101, R8, c[0x0][0x2ec] ;  /* 0x0000bb0008657a20 */ /* 0x000fe20000410000 */
[-C--:B------:R-:W-:Y:S01]  /*5120*/  ISETP.GE.AND P2, PT, R12, R96.reuse, PT ;  /* 0x000000600c00720c */ /* 0x080fe20003f46270 */
[----:B------:R-:W-:Y:S01]  /*5130*/  FMUL.FTZ R9, R9, c[0x0][0x2ec] ;  /* 0x0000bb0009097a20 */ /* 0x000fe20000410000 */
[----:B------:R-:W-:Y:S01]  /*5140*/  IADD3 R12, R16, 0x10, RZ ;  /* 0x00000010100c7810 */ /* 0x000fe20007ffe0ff */
[----:B------:R-:W3:Y:S01]  /*5150*/  MUFU.TANH R155, R26 ;  /* 0x0000001a009b7308 */ /* 0x000ee20000002400 */
[CC--:B------:R-:W-:Y:S01]  /*5160*/  ISETP.GE.AND P3, PT, R17.reuse, R97.reuse, PT ;  /* 0x000000611100720c */ /* 0x0c0fe20003f66270 */
[----:B------:R-:W-:Y:S01]  /*5170*/  FMUL.FTZ R103, R4, c[0x0][0x2ec] ;  /* 0x0000bb0004677a20 */ /* 0x000fe20000410000 */
[-C--:B------:R-:W-:Y:S01]  /*5180*/  ISETP.GE.AND P1, PT, R17, R96.reuse, PT ;  /* 0x000000601100720c */ /* 0x080fe20003f26270 */
[----:B------:R-:W-:Y:S01]  /*5190*/  FMUL.FTZ R10, R10, c[0x0][0x2ec] ;  /* 0x0000bb000a0a7a20 */ /* 0x000fe20000410000 */
[----:B----4-:R-:W-:Y:S01]  /*51a0*/  FSEL R17, R35, -INF , !P0 ;  /* 0xff80000023117808 */ /* 0x010fe20004000000 */
[----:B------:R-:W-:Y:S01]  /*51b0*/  FMUL.FTZ R11, R11, c[0x0][0x2ec] ;  /* 0x0000bb000b0b7a20 */ /* 0x000fe20000410000 */
[----:B------:R-:W-:Y:S01]  /*51c0*/  ISETP.GE.AND P0, PT, R12, R96, PT ;  /* 0x000000600c00720c */ /* 0x000fe20003f06270 */
[----:B------:R-:W4:Y:S01]  /*51d0*/  MUFU.TANH R159, R25 ;  /* 0x00000019009f7308 */ /* 0x000f220000002400 */
[----:B-1----:R-:W-:Y:S01]  /*51e0*/  FSEL R15, R29, -INF , !P2 ;  /* 0xff8000001d0f7808 */ /* 0x002fe20005000000 */
[----:B------:R-:W-:Y:S01]  /*51f0*/  FMUL.FTZ R5, R5, c[0x0][0x2ec] ;  /* 0x0000bb0005057a20 */ /* 0x000fe20000410000 */
[----:B------:R-:W-:Y:S01]  /*5200*/  IADD3 R14, R16, 0x18, RZ ;  /* 0x00000018100e7810 */ /* 0x000fe20007ffe0ff */
[----:B------:R-:W-:Y:S01]  /*5210*/  FMUL.FTZ R6, R6, c[0x0][0x2ec] ;  /* 0x0000bb0006067a20 */ /* 0x000fe20000410000 */
[----:B--2---:R-:W-:Y:S01]  /*5220*/  FSEL R3, R3, -INF , !P3 ;  /* 0xff80000003037808 */ /* 0x004fe20005800000 */
[----:B------:R-:W-:Y:S01]  /*5230*/  FMUL.FTZ R7, R7, c[0x0][0x2ec] ;  /* 0x0000bb0007077a20 */ /* 0x000fe20000410000 */
[----:B------:R-:W-:Y:S01]  /*5240*/  ISETP.GE.AND P3, PT, R14, R97, PT ;  /* 0x000000610e00720c */ /* 0x000fe20003f66270 */
[----:B------:R-:W1:Y:S01]  /*5250*/  MUFU.TANH R107, R27 ;  /* 0x0000001b006b7308 */ /* 0x000e620000002400 */
[----:B---3--:R-:W-:-:S02]  /*5260*/  FSEL R155, R155, -INF , !P0 ;  /* 0xff8000009b9b7808 */ /* 0x008fc40004000000 */
[----:B------:R-:W-:Y:S02]  /*5270*/  IADD3 R8, R16, 0x21, RZ ;  /* 0x0000002110087810 */ /* 0x000fe40007ffe0ff */
[----:B------:R-:W-:Y:S02]  /*5280*/  FSEL R157, R157, -INF , !P3 ;  /* 0xff8000009d9d7808 */ /* 0x000fe40005800000 */
[----:B------:R-:W-:Y:S01]  /*5290*/  ISETP.GE.AND P3, PT, R8, R97, PT ;  /* 0x000000610800720c */ /* 0x000fe20003f66270 */
[----:B------:R-:W-:Y:S01]  /*52a0*/  MUFU.TANH R153, R22 ;  /* 0x0000001600997308 */ /* 0x000fe20000002400 */
[----:B------:R-:W-:-:S07]  /*52b0*/  IADD3 R4, R16, 0x31, RZ ;  /* 0x0000003110047810 */ /* 0x000fce0007ffe0ff */
[----:B------:R2:W-:Y:S08]  /*52c0*/  MUFU.TANH R139, R19 ;  /* 0x00000013008b7308 */ /* 0x0005f00000002400 */
[----:B------:R3:W5:Y:S01]  /*52d0*/  MUFU.TANH R105, R21 ;  /* 0x0000001500697308 */ /* 0x0007620000002400 */
[----:B--2---:R-:W-:-:S07]  /*52e0*/  FSEL R19, R84, -INF , !P4 ;  /* 0xff80000054137808 */ /* 0x004fce0006000000 */
[----:B------:R-:W2:Y:S01]  /*52f0*/  MUFU.TANH R151, R23 ;  /* 0x0000001700977308 */ /* 0x000ea20000002400 */
[-C--:B------:R-:W-:Y:S02]  /*5300*/  ISETP.GE.AND P4, PT, R12, R97.reuse, PT ;  /* 0x000000610c00720c */ /* 0x080fe40003f86270 */
[----:B------:R-:W-:Y:S02]  /*5310*/  IADD3 R12, R16, 0x11, RZ ;  /* 0x00000011100c7810 */ /* 0x000fe40007ffe0ff */
[----:B------:R-:W-:Y:S02]  /*5320*/  FSEL R129, R129, -INF , !P4 ;  /* 0xff80000081817808 */ /* 0x000fe40006000000 */
[----:B---3--:R-:W-:Y:S01]  /*5330*/  FSEL R21, R34, -INF , !P5 ;  /* 0xff80000022157808 */ /* 0x008fe20006800000 */
[----:B------:R-:W3:Y:S01]  /*5340*/  MUFU.TANH R143, R143 ;  /* 0x0000008f008f7308 */ /* 0x000ee20000002400 */
[C---:B------:R-:W-:Y:S02]  /*5350*/  ISETP.GE.AND P5, PT, R12.reuse, R97, PT ;  /* 0x000000610c00720c */ /* 0x040fe40003fa6270 */
[----:B------:R-:W-:-:S02]  /*5360*/  ISETP.GE.AND P2, PT, R12, R96, PT ;  /* 0x000000600c00720c */ /* 0x000fc40003f46270 */
[----:B------:R-:W-:Y:S02]  /*5370*/  IADD3 R12, R16, 0x19, RZ ;  /* 0x00000019100c7810 */ /* 0x000fe40007ffe0ff */
[----:B----4-:R-:W-:Y:S01]  /*5380*/  FSEL R159, R159, -INF , !P5 ;  /* 0xff8000009f9f7808 */ /* 0x010fe20006800000 */
[----:B------:R-:W4:Y:S01]  /*5390*/  MUFU.TANH R141, R18 ;  /* 0x00000012008d7308 */ /* 0x000f220000002400 */
[CC--:B------:R-:W-:Y:S02]  /*53a0*/  ISETP.GE.AND P4, PT, R12.reuse, R97.reuse, PT ;  /* 0x000000610c00720c */ /* 0x0c0fe40003f86270 */
[----:B------:R-:W-:Y:S02]  /*53b0*/  ISETP.GE.AND P0, PT, R12, R96, PT ;  /* 0x000000600c00720c */ /* 0x000fe40003f06270 */
[----:B------:R-:W-:Y:S02]  /*53c0*/  IADD3 R12, R16, 0x20, RZ ;  /* 0x00000020100c7810 */ /* 0x000fe40007ffe0ff */
[----:B-1----:R-:W-:Y:S01]  /*53d0*/  FSEL R107, R107, -INF , !P2 ;  /* 0xff8000006b6b7808 */ /* 0x002fe20005000000 */
[----:B------:R-:W1:Y:S01]  /*53e0*/  MUFU.TANH R145, R145 ;  /* 0x0000009100917308 */ /* 0x000e620000002400 */
[----:B------:R-:W-:-:S02]  /*53f0*/  ISETP.GE.AND P5, PT, R12, R97, PT ;  /* 0x000000610c00720c */ /* 0x000fc40003fa6270 */
[----:B------:R-:W-:Y:S02]  /*5400*/  ISETP.GE.AND P2, PT, R12, R96, PT ;  /* 0x000000600c00720c */ /* 0x000fe40003f46270 */
[----:B-----5:R-:W-:Y:S02]  /*5410*/  FSEL R105, R105, -INF , !P4 ;  /* 0xff80000069697808 */ /* 0x020fe40006000000 */
[----:B--2---:R-:W-:Y:S01]  /*5420*/  FSEL R151, R151, -INF , !P0 ;  /* 0xff80000097977808 */ /* 0x004fe20004000000 */
[----:B------:R-:W2:Y:S01]  /*5430*/  MUFU.TANH R147, R147 ;  /* 0x0000009300937308 */ /* 0x000ea20000002400 */
[----:B---3--:R-:W-:Y:S02]  /*5440*/  FSEL R143, R143, -INF , !P5 ;  /* 0xff8000008f8f7808 */ /* 0x008fe40006800000 */
[----:B----4-:R-:W-:-:S05]  /*5450*/  FSEL R141, R141, -INF , !P2 ;  /* 0xff8000008d8d7808 */ /* 0x010fca0005000000 */
[----:B------:R3:W-:Y:S01]  /*5460*/  MUFU.TANH R149, R13 ;  /* 0x0000000d00957308 */ /* 0x0007e20000002400 */
[----:B-1----:R-:W-:-:S07]  /*5470*/  FSEL R145, R145, -INF , !P3 ;  /* 0xff80000091917808 */ /* 0x002fce0005800000 */
[----:B------:R-:W1:Y:S01]  /*5480*/  MUFU.TANH R135, R135 ;  /* 0x0000008700877308 */ /* 0x000e620000002400 */
[----:B---3--:R-:W-:-:S07]  /*5490*/  FSEL R13, R28, -INF , !P1 ;  /* 0xff8000001c0d7808 */ /* 0x008fce0004800000 */
[----:B------:R-:W3:Y:S01]  /*54a0*/  MUFU.TANH R101, R101 ;  /* 0x0000006500657308 */ /* 0x000ee20000002400 */
[----:B------:R-:W-:-:S04]  /*54b0*/  ISETP.GE.AND P1, PT, R14, R96, PT ;  /* 0x000000600e00720c */ /* 0x000fc80003f26270 */
[----:B------:R-:W-:Y:S02]  /*54c0*/  FSEL R153, R153, -INF , !P1 ;  /* 0xff80000099997808 */ /* 0x000fe40004800000 */
[-C--:B------:R-:W-:Y:S01]  /*54d0*/  ISETP.GE.AND P1, PT, R8, R96.reuse, PT ;  /* 0x000000600800720c */ /* 0x080fe20003f26270 */
[----:B------:R4:W-:Y:S01]  /*54e0*/  MUFU.TANH R100, R9 ;  /* 0x0000000900647308 */ /* 0x0009e20000002400 */
[----:B------:R-:W-:Y:S02]  /*54f0*/  IADD3 R8, R16, 0x28, RZ ;  /* 0x0000002810087810 */ /* 0x000fe40007ffe0ff */
[----:B------:R-:W-:Y:S02]  /*5500*/  FSEL R139, R139, -INF , !P1 ;  /* 0xff8000008b8b7808 */ /* 0x000fe40004800000 */
[C---:B------:R-:W-:Y:S02]  /*5510*/  ISETP.GE.AND P4, PT, R8.reuse, R97, PT ;  /* 0x000000610800720c */ /* 0x040fe40003f86270 */
[----:B------:R-:W-:Y:S01]  /*5520*/  ISETP.GE.AND P0, PT, R8, R96, PT ;  /* 0x000000600800720c */ /* 0x000fe20003f06270 */
[----:B------:R-:W-:Y:S01]  /*5530*/  MUFU.TANH R103, R103 ;  /* 0x0000006700677308 */ /* 0x000fe20000002400 */
[----:B--2---:R-:W-:-:S02]  /*5540*/  FSEL R147, R147, -INF , !P4 ;  /* 0xff80000093937808 */ /* 0x004fc40006000000 */
[----:B-1----:R-:W-:Y:S02]  /*5550*/  FSEL R135, R135, -INF , !P0 ;  /* 0xff80000087877808 */ /* 0x002fe40004000000 */
[CC--:B------:R-:W-:Y:S02]  /*5560*/  ISETP.GE.AND P4, PT, R4.reuse, R97.reuse, PT ;  /* 0x000000610400720c */ /* 0x0c0fe40003f86270 */
[----:B------:R-:W-:Y:S01]  /*5570*/  ISETP.GE.AND P0, PT, R4, R96, PT ;  /* 0x000000600400720c */ /* 0x000fe20003f06270 */
[----:B------:R-:W1:Y:S01]  /*5580*/  MUFU.TANH R137, R137 ;  /* 0x0000008900897308 */ /* 0x000e620000002400 */
[C---:B----4-:R-:W-:Y:S02]  /*5590*/  IADD3 R9, R16.reuse, 0x29, RZ ;  /* 0x0000002910097810 */ /* 0x050fe40007ffe0ff */
[----:B------:R-:W-:Y:S02]  /*55a0*/  IADD3 R4, R16, 0x38, RZ ;  /* 0x0000003810047810 */ /* 0x000fe40007ffe0ff */
[----:B------:R-:W-:-:S02]  /*55b0*/  ISETP.GE.AND P5, PT, R9, R97, PT ;  /* 0x000000610900720c */ /* 0x000fc40003fa6270 */
[----:B------:R-:W-:Y:S01]  /*55c0*/  ISETP.GE.AND P2, PT, R9, R96, PT ;  /* 0x000000600900720c */ /* 0x000fe20003f46270 */
[----:B------:R-:W2:Y:S01]  /*55d0*/  MUFU.TANH R95, R10 ;  /* 0x0000000a005f7308 */ /* 0x000ea20000002400 */
[C---:B------:R-:W-:Y:S02]  /*55e0*/  IADD3 R9, R16.reuse, 0x30, RZ ;  /* 0x0000003010097810 */ /* 0x040fe40007ffe0ff */
[----:B------:R-:W-:Y:S02]  /*55f0*/  FSEL R149, R149, -INF , !P5 ;  /* 0xff80000095957808 */ /* 0x000fe40006800000 */
[-C--:B------:R-:W-:Y:S02]  /*5600*/  ISETP.GE.AND P3, PT, R9, R97.reuse, PT ;  /* 0x000000610900720c */ /* 0x080fe40003f66270 */
[----:B------:R-:W-:Y:S01]  /*5610*/  ISETP.GE.AND P5, PT, R16, R97, PT ;  /* 0x000000611000720c */ /* 0x000fe20003fa6270 */
[----:B------:R-:W4:Y:S01]  /*5620*/  MUFU.TANH R8, R11 ;  /* 0x0000000b00087308 */ /* 0x000f220000002400 */
[----:B---3--:R-:W-:-:S02]  /*5630*/  FSEL R101, R101, -INF , !P3 ;  /* 0xff80000065657808 */ /* 0x008fc40005800000 */
[----:B------:R-:W-:Y:S02]  /*5640*/  ISETP.GE.AND P3, PT, R4, R97, PT ;  /* 0x000000610400720c */ /* 0x000fe40003f66270 */
[----:B-1----:R-:W-:Y:S02]  /*5650*/  FSEL R137, R137, -INF , !P2 ;  /* 0xff80000089897808 */ /* 0x002fe40005000000 */
[----:B------:R-:W-:Y:S01]  /*5660*/  FSEL R103, R103, -INF , !P3 ;  /* 0xff80000067677808 */ /* 0x000fe20005800000 */
[----:B------:R-:W1:Y:S01]  /*5670*/  MUFU.TANH R33, R33 ;  /* 0x0000002100217308 */ /* 0x000e620000002400 */
[----:B------:R-:W-:Y:S01]  /*5680*/  BAR.SYNC.DEFER_BLOCKING 0x0 ;  /* 0x0000000000007b1d */ /* 0x000fe20000010000 */
[----:B------:R-:W-:Y:S02]  /*5690*/  ISETP.GT.AND P3, PT, R116, R115, PT ;  /* 0x000000737400720c */ /* 0x000fe40003f64270 */
[C---:B------:R-:W-:Y:S02]  /*56a0*/  ISETP.GE.AND P2, PT, R16.reuse, R96, PT ;  /* 0x000000601000720c */ /* 0x040fe40003f46270 */
[----:B------:R-:W-:-:S02]  /*56b0*/  IADD3 R16, R16, 0x39, RZ ;  /* 0x0000003910107810 */ /* 0x000fc40007ffe0ff */
[----:B------:R3:W5:Y:S01]  /*56c0*/  MUFU.TANH R102, R5 ;  /* 0x0000000500667308 */ /* 0x0007620000002400 */
[-C--:B------:R-:W-:Y:S02]  /*56d0*/  ISETP.GE.AND P1, PT, R9, R96.reuse, PT ;  /* 0x000000600900720c */ /* 0x080fe40003f26270 */
[----:B------:R-:W-:Y:S02]  /*56e0*/  FSEL R100, R100, -INF , !P4 ;  /* 0xff80000064647808 */ /* 0x000fe40006000000 */
[----:B------:R-:W-:Y:S02]  /*56f0*/  ISETP.GE.AND P4, PT, R16, R97, PT ;  /* 0x000000611000720c */ /* 0x000fe40003f86270 */
[----:B--2---:R-:W-:Y:S01]  /*5700*/  FSEL R95, R95, -INF , !P1 ;  /* 0xff8000005f5f7808 */ /* 0x004fe20004800000 */
[----:B------:R-:W2:Y:S01]  /*5710*/  MUFU.TANH R92, R6 ;  /* 0x00000006005c7308 */ /* 0x000ea20000002400 */
[----:B----4-:R-:W-:Y:S02]  /*5720*/  FSEL R97, R8, -INF , !P0 ;  /* 0xff80000008617808 */ /* 0x010fe40004000000 */
[----:B------:R-:W-:-:S02]  /*5730*/  ISETP.GE.AND P1, PT, R4, R96, PT ;  /* 0x000000600400720c */ /* 0x000fc40003f26270 */
[----:B------:R-:W-:Y:S02]  /*5740*/  ISETP.GE.AND P0, PT, R16, R96, PT ;  /* 0x000000601000720c */ /* 0x000fe40003f06270 */
[----:B-1----:R-:W-:Y:S01]  /*5750*/  FSEL R33, R33, -INF , !P2 ;  /* 0xff80000021217808 */ /* 0x002fe20005000000 */
[----:B------:R-:W1:Y:S01]  /*5760*/  MUFU.TANH R87, R7 ;  /* 0x0000000700577308 */ /* 0x000e620000002400 */
[----:B---3--:R-:W-:Y:S02]  /*5770*/  FSEL R5, R32, -INF , !P5 ;  /* 0xff80000020057808 */ /* 0x008fe40006800000 */
[----:B-----5:R-:W-:Y:S02]  /*5780*/  FSEL R102, R102, -INF , !P4 ;  /* 0xff80000066667808 */ /* 0x020fe40006000000 */
[----:B--2---:R-:W-:Y:S02]  /*5790*/  FSEL R92, R92, -INF , !P1 ;  /* 0xff8000005c5c7808 */ /* 0x004fe40004800000 */
[----:B-1----:R-:W-:Y:S01]  /*57a0*/  FSEL R87, R87, -INF , !P0 ;  /* 0xff80000057577808 */ /* 0x002fe20004000000 */
[----:B------:R-:W-:Y:S05]  /*57b0*/  @!P3 BRA `(.L_x_5683) ;  /* 0x000005400000b947 */ /* 0x000fea0003800000 */
[----:B------:R-:W-:Y:S01]  /*57c0*/  MOV R6, c[0x0][0x198] ;  /* 0x0000660000067a02 */ /* 0x000fe20000000f00 */
[----:B------:R-:W-:Y:S05]  /*57d0*/  @!P6 BRA `(.L_x_5684) ;  /* 0x000003b00000e947 */ /* 0x000fea0003800000 */
[----:B------:R-:W-:Y:S01]  /*57e0*/  IABS R4, c[0x0][0x2d0] ;  /* 0x0000b40000047a13 */ /* 0x000fe20000000000 */
[----:B------:R-:W-:-:S02]  /*57f0*/  IMAD.SHL.U32 R7, R116, 0x40, RZ ;  /* 0x0000004074077824 */ /* 0x000fc400078e00ff */
        /* <DEDUP_REMOVED lines=57> */
.L_x_5684:
[----:B------:R-:W-:-:S04]  /*5b90*/  LEA R4, -R6, RZ, 0x6 ;  /* 0x000000ff06047211 */ /* 0x000fc800078e31ff */
[----:B------:R-:W-:Y:S02]  /*5ba0*/  SHF.R.S32.HI R9, RZ, 0x1f, R4 ;  /* 0x0000001fff097819 */ /* 0x000fe40000011404 */
.L_x_5685:
        /* <DEDUP_REMOVED lines=21> */
.L_x_5683:
        /* <DEDUP_REMOVED lines=56> */
[----:B------:R-:W-:-:S02]  /*6080*/  FMUL.FTZ R94, R94, c[0x0][0x23c] ;  /* 0x00008f005e5e7a20 */ /* 0x000fc40000410000 */
[----:B------:R-:W-:Y:S02]  /*6090*/  FMUL.FTZ R93, R93, c[0x0][0x23c] ;  /* 0x00008f005d5d7a20 */ /* 0x000fe40000410000 */
[----:B------:R-:W-:Y:S01]  /*60a0*/  FFMA.FTZ R85, R33, c[0x0][0x23c], -R96 ;  /* 0x00008f0021557a23 */ /* 0x000fe20000010860 */
[----:B------:R-:W-:Y:S01]  /*60b0*/  MUFU.EX2 R84, R84 ;  /* 0x0000005400547308 */ /* 0x000fe20000000800 */
[----:B------:R-:W1:Y:S01]  /*60c0*/  LDSM.16.MT88.4 R32, [R109+0x7000] ;  /* 0x007000006d20783b */ /* 0x000e620000004200 */
[----:B------:R-:W-:Y:S02]  /*60d0*/  FFMA.FTZ R3, R3, c[0x0][0x23c], -R98 ;  /* 0x00008f0003037a23 */ /* 0x000fe40000010862 */
[--C-:B------:R-:W-:Y:S02]  /*60e0*/  FFMA.FTZ R91, R15, c[0x0][0x23c], -R96.reuse ;  /* 0x00008f000f5b7a23 */ /* 0x100fe40000010860 */
[--C-:B------:R-:W-:Y:S02]  /*60f0*/  FFMA.FTZ R0, R13, c[0x0][0x23c], -R96.reuse ;  /* 0x00008f000d007a23 */ /* 0x100fe40000010860 */
[----:B------:R-:W2:Y:S01]  /*6100*/  MUFU.EX2 R94, R94 ;  /* 0x0000005e005e7308 */ /* 0x000ea20000000800 */
[----:B------:R-:W-:-:S02]  /*6110*/  FFMA.FTZ R17, R17, c[0x0][0x23c], -R96 ;  /* 0x00008f0011117a23 */ /* 0x000fc40000010860 */
[--C-:B------:R-:W-:Y:S02]  /*6120*/  FFMA.FTZ R129, R129, c[0x0][0x23c], -R98.reuse ;  /* 0x00008f0081817a23 */ /* 0x100fe40000010862 */
[--C-:B------:R-:W-:Y:S02]  /*6130*/  FFMA.FTZ R128, R159, c[0x0][0x23c], -R98.reuse ;  /* 0x00008f009f807a23 */ /* 0x100fe40000010862 */
[--C-:B------:R-:W-:Y:S01]  /*6140*/  FFMA.FTZ R106, R157, c[0x0][0x23c], -R98.reuse ;  /* 0x00008f009d6a7a23 */ /* 0x100fe20000010862 */
[----:B------:R-:W3:Y:S01]  /*6150*/  MUFU.EX2 R93, R93 ;  /* 0x0000005d005d7308 */ /* 0x000ee20000000800 */
[----:B------:R-:W-:Y:S02]  /*6160*/  FFMA.FTZ R105, R105, c[0x0][0x23c], -R98 ;  /* 0x00008f0069697a23 */ /* 0x000fe40000010862 */
[--C-:B------:R-:W-:Y:S02]  /*6170*/  FFMA.FTZ R108, R155, c[0x0][0x23c], -R96.reuse ;  /* 0x00008f009b6c7a23 */ /* 0x100fe40000010860 */
[----:B------:R-:W-:-:S02]  /*6180*/  FFMA.FTZ R107, R107, c[0x0][0x23c], -R96 ;  /* 0x00008f006b6b7a23 */ /* 0x000fc40000010860 */
[----:B------:R-:W-:Y:S01]  /*6190*/  FFMA.FTZ R104, R153, c[0x0][0x23c], -R96 ;  /* 0x00008f0099687a23 */ /* 0x000fe20000010860 */
[----:B------:R-:W-:Y:S01]  /*61a0*/  MUFU.EX2 R88, R88 ;  /* 0x0000005800587308 */ /* 0x000fe20000000800 */
[-C--:B--2---:R-:W-:Y:S02]  /*61b0*/  FMUL.FTZ R28, R56, R94.reuse ;  /* 0x0000005e381c7220 */ /* 0x084fe40000410000 */
[-C--:B------:R-:W-:Y:S02]  /*61c0*/  FMUL.FTZ R29, R57, R94.reuse ;  /* 0x0000005e391d7220 */ /* 0x080fe40000410000 */
[----:B------:R-:W-:Y:S01]  /*61d0*/  FMUL.FTZ R4, R80, R94 ;  /* 0x0000005e50047220 */ /* 0x000fe20000410000 */
[----:B------:R-:W-:Y:S01]  /*61e0*/  F2FP.BF16.PACK_AB R80, R84, R86 ;  /* 0x000000565450723e */ /* 0x000fe200000010ff */
[----:B------:R-:W-:Y:S01]  /*61f0*/  FMUL.FTZ R5, R81, R94 ;  /* 0x0000005e51057220 */ /* 0x000fe20000410000 */
[----:B------:R-:W2:Y:S01]  /*6200*/  MUFU.EX2 R3, R3 ;  /* 0x0000000300037308 */ /* 0x000ea20000000800 */
[----:B---3--:R-:W-:-:S02]  /*6210*/  FMUL.FTZ R30, R58, R93 ;  /* 0x0000005d3a1e7220 */ /* 0x008fc40000410000 */
[-C--:B------:R-:W-:Y:S02]  /*6220*/  FMUL.FTZ R31, R59, R93.reuse ;  /* 0x0000005d3b1f7220 */ /* 0x080fe40000410000 */
[----:B------:R-:W3:Y:S01]  /*6230*/  LDSM.16.MT88.4 R56, [R110+0x8000] ;  /* 0x008000006e38783b */ /* 0x000ee20000004200 */
[-C--:B------:R-:W-:Y:S02]  /*6240*/  FMUL.FTZ R6, R82, R93.reuse ;  /* 0x0000005d52067220 */ /* 0x080fe40000410000 */
[----:B------:R-:W-:Y:S01]  /*6250*/  MUFU.EX2 R85, R85 ;  /* 0x0000005500557308 */ /* 0x000fe20000000800 */
[----:B------:R-:W-:Y:S02]  /*6260*/  FMUL.FTZ R7, R83, R93 ;  /* 0x0000005d53077220 */ /* 0x000fe40000410000 */
[-C--:B------:R-:W-:Y:S02]  /*6270*/  FMUL.FTZ R52, R52, R94.reuse ;  /* 0x0000005e34347220 */ /* 0x080fe40000410000 */
[----:B------:R-:W-:-:S02]  /*6280*/  FMUL.FTZ R53, R53, R94 ;  /* 0x0000005e35357220 */ /* 0x000fc40000410000 */
[-C--:B------:R-:W-:Y:S01]  /*6290*/  FMUL.FTZ R54, R54, R93.reuse ;  /* 0x0000005d36367220 */ /* 0x080fe20000410000 */
[----:B------:R-:W4:Y:S01]  /*62a0*/  MUFU.EX2 R2, R17 ;  /* 0x0000001100027308 */ /* 0x000f220000000800 */
[----:B--2---:R-:W-:Y:S01]  /*62b0*/  F2FP.BF16.PACK_AB R82, R3, R88 ;  /* 0x000000580352723e */ /* 0x004fe200000010ff */
[-C--:B------:R-:W-:Y:S02]  /*62c0*/  FMUL.FTZ R55, R55, R93.reuse ;  /* 0x0000005d37377220 */ /* 0x080fe40000410000 */
[-C--:B------:R-:W-:Y:S02]  /*62d0*/  FMUL.FTZ R36, R36, R94.reuse ;  /* 0x0000005e24247220 */ /* 0x080fe40000410000 */
[----:B------:R-:W-:Y:S02]  /*62e0*/  FMUL.FTZ R37, R37, R94 ;  /* 0x0000005e25257220 */ /* 0x000fe40000410000 */
[----:B------:R-:W-:Y:S01]  /*62f0*/  MUFU.EX2 R91, R91 ;  /* 0x0000005b005b7308 */ /* 0x000fe20000000800 */
[----:B------:R-:W-:-:S02]  /*6300*/  FMUL.FTZ R38, R38, R93 ;  /* 0x0000005d26267220 */ /* 0x000fc40000410000 */
[----:B------:R-:W-:Y:S02]  /*6310*/  FMUL.FTZ R39, R39, R93 ;  /* 0x0000005d27277220 */ /* 0x000fe40000410000 */
[-C--:B------:R-:W-:Y:S02]  /*6320*/  FMUL.FTZ R40, R40, R94.reuse ;  /* 0x0000005e28287220 */ /* 0x080fe40000410000 */
[-C--:B------:R-:W-:Y:S01]  /*6330*/  FMUL.FTZ R41, R41, R94.reuse ;  /* 0x0000005e29297220 */ /* 0x080fe20000410000 */
[----:B------:R-:W2:Y:S01]  /*6340*/  MUFU.EX2 R0, R0 ;  /* 0x0000000000007308 */ /* 0x000ea20000000800 */
[----:B----4-:R-:W-:Y:S01]  /*6350*/  F2FP.BF16.PACK_AB R81, R2, R85 ;  /* 0x000000550251723e */ /* 0x010fe200000010ff */
[-C--:B------:R-:W-:Y:S01]  /*6360*/  FMUL.FTZ R42, R42, R93.reuse ;  /* 0x0000005d2a2a7220 */ /* 0x080fe20000410000 */
[----:B------:R-:W-:Y:S01]  /*6370*/  LDSM.16.MT88.4 R16, [R109+0x6000] ;  /* 0x006000006d10783b */ /* 0x000fe20000004200 */
[----:B------:R-:W-:Y:S02]  /*6380*/  FMUL.FTZ R43, R43, R93 ;  /* 0x0000005d2b2b7220 */ /* 0x000fe40000410000 */
[----:B------:R-:W-:-:S02]  /*6390*/  FMUL.FTZ R76, R76, R94 ;  /* 0x0000005e4c4c7220 */ /* 0x000fc40000410000 */
[-C--:B------:R-:W-:Y:S01]  /*63a0*/  FMUL.FTZ R77, R77, R94.reuse ;  /* 0x0000005e4d4d7220 */ /* 0x080fe20000410000 */
[----:B------:R-:W-:Y:S01]  /*63b0*/  MUFU.EX2 R129, R129 ;  /* 0x0000008100817308 */ /* 0x000fe20000000800 */
[-C--:B------:R-:W-:Y:S02]  /*63c0*/  FMUL.FTZ R78, R78, R93.reuse ;  /* 0x0000005d4e4e7220 */ /* 0x080fe40000410000 */
[----:B------:R-:W-:Y:S02]  /*63d0*/  FMUL.FTZ R79, R79, R93 ;  /* 0x0000005d4f4f7220 */ /* 0x000fe40000410000 */
[----:B------:R-:W-:Y:S01]  /*63e0*/  FFMA.FTZ R99, R151, c[0x0][0x23c], -R96 ;  /* 0x00008f0097637a23 */ /* 0x000fe20000010860 */
[----:B--2---:R-:W-:Y:S02]  /*63f0*/  F2FP.BF16.PACK_AB R83, R0, R91 ;  /* 0x0000005b0053723e */ /* 0x004fe400000010ff */
[----:B------:R-:W2:Y:S01]  /*6400*/  MUFU.EX2 R128, R128 ;  /* 0x0000008000807308 */ /* 0x000ea20000000800 */
[----:B------:R-:W-:-:S02]  /*6410*/  FMUL.FTZ R20, R64, R94 ;  /* 0x0000005e40147220 */ /* 0x000fc40000410000 */
[-C--:B------:R-:W-:Y:S02]  /*6420*/  FMUL.FTZ R21, R65, R94.reuse ;  /* 0x0000005e41157220 */ /* 0x080fe40000410000 */
[-C--:B------:R-:W-:Y:S01]  /*6430*/  FMUL.FTZ R22, R66, R93.reuse ;  /* 0x0000005d42167220 */ /* 0x080fe20000410000 */
[C---:B-1----:R-:W-:Y:S01]  /*6440*/  HMMA.16816.F32.BF16 R28, R80.reuse, R32, R28 ;  /* 0x00000020501c723c */ /* 0x042fe2000004181c */
[-C--:B------:R-:W-:Y:S01]  /*6450*/  FMUL.FTZ R23, R67, R93.reuse ;  /* 0x0000005d43177220 */ /* 0x080fe20000410000 */
[----:B------:R-:W-:Y:S01]  /*6460*/  MUFU.EX2 R106, R106 ;  /* 0x0000006a006a7308 */ /* 0x000fe20000000800 */
[-C--:B------:R-:W-:Y:S02]  /*6470*/  FMUL.FTZ R60, R60, R94.reuse ;  /* 0x0000005e3c3c7220 */ /* 0x080fe40000410000 */
[----:B------:R-:W-:Y:S02]  /*6480*/  FMUL.FTZ R61, R61, R94 ;  /* 0x0000005e3d3d7220 */ /* 0x000fe40000410000 */
[-C--:B------:R-:W-:Y:S01]  /*6490*/  FMUL.FTZ R62, R62, R93.reuse ;  /* 0x0000005d3e3e7220 */ /* 0x080fe20000410000 */
[----:B------:R-:W-:Y:S01]  /*64a0*/  HMMA.16816.F32.BF16 R32, R80, R34, R52 ;  /* 0x000000225020723c */ /* 0x000fe20000041834 */
[----:B------:R-:W1:Y:S01]  /*64b0*/  LDSM.16.MT88.4 R52, [R109+0x8000] ;  /* 0x008000006d34783b */ /* 0x000e620000004200 */
[----:B------:R-:W-:Y:S01]  /*64c0*/  MUFU.EX2 R105, R105 ;  /* 0x0000006900697308 */ /* 0x000fe20000000800 */
[----:B------:R-:W-:-:S02]  /*64d0*/  FMUL.FTZ R63, R63, R93 ;  /* 0x0000005d3f3f7220 */ /* 0x000fc40000410000 */
[-C--:B------:R-:W-:Y:S02]  /*64e0*/  FMUL.FTZ R44, R44, R94.reuse ;  /* 0x0000005e2c2c7220 */ /* 0x080fe40000410000 */
[-C--:B------:R-:W-:Y:S01]  /*64f0*/  FMUL.FTZ R45, R45, R94.reuse ;  /* 0x0000005e2d2d7220 */ /* 0x080fe20000410000 */
[C---:B---3--:R-:W-:Y:S01]  /*6500*/  HMMA.16816.F32.BF16 R36, R80.reuse, R56, R36 ;  /* 0x000000385024723c */ /* 0x048fe20000041824 */
[-C--:B------:R-:W-:Y:S01]  /*6510*/  FMUL.FTZ R46, R46, R93.reuse ;  /* 0x0000005d2e2e7220 */ /* 0x080fe20000410000 */
[----:B------:R-:W-:Y:S01]  /*6520*/  MUFU.EX2 R108, R108 ;  /* 0x0000006c006c7308 */ /* 0x000fe20000000800 */
[-C--:B------:R-:W-:Y:S02]  /*6530*/  FMUL.FTZ R47, R47, R93.reuse ;  /* 0x0000005d2f2f7220 */ /* 0x080fe40000410000 */
[-C--:B------:R-:W-:Y:S02]  /*6540*/  FMUL.FTZ R48, R48, R94.reuse ;  /* 0x0000005e30307220 */ /* 0x080fe40000410000 */
[----:B------:R-:W-:Y:S01]  /*6550*/  FMUL.FTZ R49, R49, R94 ;  /* 0x0000005e31317220 */ /* 0x000fe20000410000 */
[----:B------:R-:W-:Y:S01]  /*6560*/  HMMA.16816.F32.BF16 R40, R80, R58, R40 ;  /* 0x0000003a5028723c */ /* 0x000fe20000041828 */
[----:B------:R-:W3:Y:S01]  /*6570*/  LDSM.16.MT88.4 R56, [R110+0x6400] ;  /* 0x006400006e38783b */ /* 0x000ee20000004200 */
[----:B------:R-:W4:Y:S01]  /*6580*/  MUFU.EX2 R107, R107 ;  /* 0x0000006b006b7308 */ /* 0x000f220000000800 */
        /* <DEDUP_REMOVED lines=11> */
[----:B------:R-:W5:Y:S01]  /*6640*/  MUFU.EX2 R99, R99 ;  /* 0x0000006300637308 */ /* 0x000f620000000800 */
[-C--:B------:R-:W-:Y:S01]  /*6650*/  FMUL.FTZ R70, R70, R93.reuse ;  /* 0x0000005d46467220 */ /* 0x080fe20000410000 */
[----:B------:R-:W-:Y:S01]  /*6660*/  LDSM.16.MT88.4 R76, [R110+0x6c00] ;  /* 0x006c00006e4c783b */ /* 0x000fe20000004200 */
[----:B------:R-:W-:-:S02]  /*6670*/  FMUL.FTZ R71, R71, R93 ;  /* 0x0000005d47477220 */ /* 0x000fc40000410000 */
[--C-:B------:R-:W-:Y:S01]  /*6680*/  FFMA.FTZ R136, R143, c[0x0][0x23c], -R98.reuse ;  /* 0x00008f008f887a23 */ /* 0x100fe20000010862 */
[C---:B------:R-:W-:Y:S01]  /*6690*/  HMMA.16816.F32.BF16 R20, R80.reuse, R24, R20 ;  /* 0x000000185014723c */ /* 0x040fe20000041814 */
[--C-:B------:R-:W-:Y:S02]  /*66a0*/  FFMA.FTZ R145, R145, c[0x0][0x23c], -R98.reuse ;  /* 0x00008f0091917a23 */ /* 0x100fe40000010862 */
[--C-:B------:R-:W-:Y:S02]  /*66b0*/  FFMA.FTZ R134, R147, c[0x0][0x23c], -R98.reuse ;  /* 0x00008f0093867a23 */ /* 0x100fe40000010862 */
[----:B------:R-:W-:Y:S01]  /*66c0*/  FFMA.FTZ R143, R149, c[0x0][0x23c], -R98 ;  /* 0x00008f00958f7a23 */ /* 0x000fe20000010862 */
[----:B------:R-:W-:Y:S01]  /*66d0*/  MUFU.EX2 R136, R136 ;  /* 0x0000008800887308 */ /* 0x000fe20000000800 */
[--C-:B------:R-:W-:Y:S01]  /*66e0*/  FFMA.FTZ R140, R141, c[0x0][0x23c], -R96.reuse ;  /* 0x00008f008d8c7a23 */ /* 0x100fe20000010860 */
[----:B------:R-:W-:Y:S01]  /*66f0*/  HMMA.16816.F32.BF16 R24, R80, R26, R60 ;  /* 0x0000001a5018723c */ /* 0x000fe2000004183c */
[----:B------:R-:W3:Y:S01]  /*6700*/  LDSM.16.MT88.4 R60, [R109+0x6400] ;  /* 0x006400006d3c783b */ /* 0x000ee20000004200 */
[----:B------:R-:W-:-:S02]  /*6710*/  FFMA.FTZ R139, R139, c[0x0][0x23c], -R96 ;  /* 0x00008f008b8b7a23 */ /* 0x000fc40000010860 */
[--C-:B------:R-:W-:Y:S02]  /*6720*/  FFMA.FTZ R135, R135, c[0x0][0x23c], -R96.reuse ;  /* 0x00008f0087877a23 */ /* 0x100fe40000010860 */
[----:B------:R-:W-:Y:S01]  /*6730*/  FFMA.FTZ R138, R137, c[0x0][0x23c], -R96 ;  /* 0x00008f00898a7a23 */ /* 0x000fe20000010860 */
[----:B------:R-:W-:Y:S01]  /*6740*/  MUFU.EX2 R145, R145 ;  /* 0x0000009100917308 */ /* 0x000fe20000000800 */
[C---:B-1----:R-:W-:Y:S01]  /*6750*/  HMMA.16816.F32.BF16 R44, R80.reuse, R52, R44 ;  /* 0x00000034502c723c */ /* 0x042fe2000004182c */
[--C-:B------:R-:W-:Y:S02]  /*6760*/  FFMA.FTZ R101, R101, c[0x0][0x23c], -R98.reuse ;  /* 0x00008f0065657a23 */ /* 0x100fe40000010862 */
[----:B------:R-:W-:Y:S02]  /*6770*/  FFMA.FTZ R100, R100, c[0x0][0x23c], -R98 ;  /* 0x00008f0064647a23 */ /* 0x000fe40000010862 */
[--C-:B------:R-:W-:Y:S02]  /*6780*/  FFMA.FTZ R95, R95, c[0x0][0x23c], -R96.reuse ;  /* 0x00008f005f5f7a23 */ /* 0x100fe40000010860 */
[----:B--2---:R-:W-:Y:S01]  /*6790*/  F2FP.BF16.PACK_AB R52, R128, R129 ;  /* 0x000000818034723e */ /* 0x004fe200000010ff */
[----:B------:R-:W-:Y:S01]  /*67a0*/  HMMA.16816.F32.BF16 R48, R80, R54, R48 ;  /* 0x000000365030723c */ /* 0x000fe20000041830 */
[----:B----4-:R-:W-:Y:S01]  /*67b0*/  F2FP.BF16.PACK_AB R53, R107, R108 ;  /* 0x0000006c6b35723e */ /* 0x010fe200000010ff */
[----:B------:R-:W-:Y:S01]  /*67c0*/  MUFU.EX2 R134, R134 ;  /* 0x0000008600867308 */ /* 0x000fe20000000800 */
[----:B------:R-:W-:-:S02]  /*67d0*/  FFMA.FTZ R92, R92, c[0x0][0x23c], -R96 ;  /* 0x00008f005c5c7a23 */ /* 0x000fc40000010860 */
[----:B------:R-:W-:Y:S02]  /*67e0*/  FFMA.FTZ R133, R133, R94, R86 ;  /* 0x0000005e85857223 */ /* 0x000fe40000010056 */
[----:B------:R-:W-:Y:S01]  /*67f0*/  F2FP.BF16.PACK_AB R54, R105, R106 ;  /* 0x0000006a6936723e */ /* 0x000fe200000010ff */
[----:B------:R-:W-:Y:S01]  /*6800*/  HMMA.16816.F32.BF16 R12, R80, R16, R12 ;  /* 0x00000010500c723c */ /* 0x000fe2000004180c */
[----:B-----5:R-:W-:Y:S01]  /*6810*/  F2FP.BF16.PACK_AB R55, R99, R104 ;  /* 0x000000686337723e */ /* 0x020fe200000010ff */
[----:B------:R-:W-:Y:S01]  /*6820*/  MUFU.EX2 R143, R143 ;  /* 0x0000008f008f7308 */ /* 0x000fe20000000800 */
[----:B------:R-:W-:Y:S02]  /*6830*/  FFMA.FTZ R85, R132, R93, R85 ;  /* 0x0000005d84557223 */ /* 0x000fe40000010055 */
[----:B------:R-:W-:Y:S02]  /*6840*/  FADD.FTZ R93, R84, R133 ;  /* 0x00000085545d7221 */ /* 0x000fe40000010000 */
[----:B------:R-:W-:Y:S01]  /*6850*/  FADD.FTZ R2, R2, R85 ;  /* 0x0000005502027221 */ /* 0x000fe20000010000 */
[----:B---3--:R-:W-:Y:S01]  /*6860*/  HMMA.16816.F32.BF16 R4, R52, R56, R4 ;  /* 0x000000383404723c */ /* 0x008fe20000041804 */
[----:B------:R-:W-:Y:S01]  /*6870*/  FADD.FTZ R88, R88, R93 ;  /* 0x0000005d58587221 */ /* 0x000fe20000010000 */
[----:B------:R-:W1:Y:S01]  /*6880*/  MUFU.EX2 R140, R140 ;  /* 0x0000008c008c7308 */ /* 0x000e620000000800 */
[----:B------:R-:W-:-:S02]  /*6890*/  FADD.FTZ R91, R91, R2 ;  /* 0x000000025b5b7221 */ /* 0x000fc40000010000 */
[----:B------:R-:W-:Y:S02]  /*68a0*/  FADD.FTZ R2, R3, R88 ;  /* 0x0000005803027221 */ /* 0x000fe40000010000 */
[----:B------:R-:W-:Y:S01]  /*68b0*/  FADD.FTZ R3, R0, R91 ;  /* 0x0000005b00037221 */ /* 0x000fe20000010000 */
[----:B------:R-:W-:Y:S01]  /*68c0*/  HMMA.16816.F32.BF16 R8, R52, R58, R8 ;  /* 0x0000003a3408723c */ /* 0x000fe20000041808 */
[----:B------:R-:W2:Y:S01]  /*68d0*/  LDSM.16.MT88.4 R56, [R110+0x7400] ;  /* 0x007400006e38783b */ /* 0x000ea20000004200 */
[----:B------:R-:W3:Y:S01]  /*68e0*/  MUFU.EX2 R139, R139 ;  /* 0x0000008b008b7308 */ /* 0x000ee20000000800 */
[----:B------:R-:W-:Y:S01]  /*68f0*/  FADD.FTZ R129, R129, R2 ;  /* 0x0000000281817221 */ /* 0x000fe20000010000 */
[----:B------:R-:W-:Y:S01]  /*6900*/  MOV R2, R90 ;  /* 0x0000005a00027202 */ /* 0x000fe20000000f00 */
[----:B------:R-:W-:Y:S02]  /*6910*/  FADD.FTZ R108, R108, R3 ;  /* 0x000000036c6c7221 */ /* 0x000fe40000010000 */
[----:B------:R-:W-:Y:S01]  /*6920*/  FADD.FTZ R3, R128, R129 ;  /* 0x0000008180037221 */ /* 0x000fe20000010000 */
[----:B------:R-:W-:Y:S01]  /*6930*/  HMMA.16816.F32.BF16 R16, R80, R18, R68 ;  /* 0x000000125010723c */ /* 0x000fe20000041844 */
[----:B------:R-:W-:Y:S01]  /*6940*/  LDSM.16.MT88.4 R68, [R109+0x6c00] ;  /* 0x006c00006d44783b */ /* 0x000fe20000004200 */
[----:B------:R-:W-:Y:S01]  /*6950*/  MUFU.EX2 R135, R135 ;  /* 0x0000008700877308 */ /* 0x000fe20000000800 */
[----:B------:R-:W-:-:S02]  /*6960*/  FADD.FTZ R107, R107, R108 ;  /* 0x0000006c6b6b7221 */ /* 0x000fc40000010000 */
[----:B------:R-:W-:Y:S02]  /*6970*/  FADD.FTZ R106, R106, R3 ;  /* 0x000000036a6a7221 */ /* 0x000fe40000010000 */
[----:B------:R-:W-:Y:S01]  /*6980*/  FADD.FTZ R104, R104, R107 ;  /* 0x0000006b68687221 */ /* 0x000fe20000010000 */
[----:B------:R-:W-:Y:S01]  /*6990*/  HMMA.16816.F32.BF16 R12, R52, R60, R12 ;  /* 0x0000003c340c723c */ /* 0x000fe2000004180c */
[----:B------:R-:W-:Y:S01]  /*69a0*/  FADD.FTZ R105, R105, R106 ;  /* 0x0000006a69697221 */ /* 0x000fe20000010000 */
[----:B------:R-:W-:Y:S01]  /*69b0*/  MUFU.EX2 R138, R138 ;  /* 0x0000008a008a7308 */ /* 0x000fe20000000800 */
[----:B------:R-:W-:-:S04]  /*69c0*/  FADD.FTZ R99, R99, R104 ;  /* 0x0000006863637221 */ /* 0x000fc80000010000 */
[----:B-1----:R-:W-:-:S03]  /*69d0*/  FADD.FTZ R0, R140, R99 ;  /* 0x000000638c007221 */ /* 0x002fc60000010000 */
[----:B------:R-:W-:Y:S01]  /*69e0*/  MUFU.EX2 R101, R101 ;  /* 0x0000006500657308 */ /* 0x000fe20000000800 */
[----:B---3--:R-:W-:-:S05]  /*69f0*/  FADD.FTZ R0, R139, R0 ;  /* 0x000000008b007221 */ /* 0x008fca0000010000 */
[C---:B------:R-:W-:Y:S01]  /*6a00*/  HMMA.16816.F32.BF16 R16, R52.reuse, R62, R16 ;  /* 0x0000003e3410723c */ /* 0x040fe20000041810 */
[----:B------:R-:W1:Y:S01]  /*6a10*/  LDSM.16.MT88.4 R60, [R109+0x7400] ;  /* 0x007400006d3c783b */ /* 0x000e620000004200 */
[----:B------:R-:W3:Y:S06]  /*6a20*/  MUFU.EX2 R100, R100 ;  /* 0x0000006400647308 */ /* 0x000eec0000000800 */
[C---:B--2---:R-:W-:Y:S02]  /*6a30*/  HMMA.16816.F32.BF16 R20, R52.reuse, R56, R20 ;  /* 0x000000383414723c */ /* 0x044fe40000041814 */
[----:B------:R-:W-:Y:S06]  /*6a40*/  MUFU.EX2 R95, R95 ;  /* 0x0000005f005f7308 */ /* 0x000fec0000000800 */
[----:B------:R-:W-:Y:S01]  /*6a50*/  HMMA.16816.F32.BF16 R24, R52, R58, R24 ;  /* 0x0000003a3418723c */ /* 0x000fe20000041818 */
[----:B------:R-:W2:Y:S01]  /*6a60*/  LDSM.16.MT88.4 R56, [R110+0x8400] ;  /* 0x008400006e38783b */ /* 0x000ea20000004200 */
[----:B------:R-:W-:Y:S01]  /*6a70*/  MUFU.EX2 R92, R92 ;  /* 0x0000005c005c7308 */ /* 0x000fe20000000800 */
[----:B---3--:R-:W-:-:S05]  /*6a80*/  F2FP.BF16.PACK_AB R84, R100, R101 ;  /* 0x000000656454723e */ /* 0x008fca00000010ff */
        /* <DEDUP_REMOVED lines=18> */
[----:B--2---:R-:W-:Y:S01]  /*6bb0*/  HMMA.16816.F32.BF16 R4, R52, R56, R4 ;  /* 0x000000383404723c */ /* 0x004fe20000041804 */
[----:B------:R-:W-:-:S04]  /*6bc0*/  FADD.FTZ R0, R143, R134 ;  /* 0x000000868f007221 */ /* 0x000fc80000010000 */
[----:B------:R-:W-:Y:S01]  /*6bd0*/  FADD.FTZ R101, R101, R0 ;  /* 0x0000000065657221 */ /* 0x000fe20000010000 */
[----:B------:R-:W-:Y:S02]  /*6be0*/  MOV R0, R89 ;  /* 0x0000005900007202 */ /* 0x000fe40000000f00 */
[----:B------:R-:W-:Y:S01]  /*6bf0*/  HMMA.16816.F32.BF16 R8, R52, R58, R8 ;  /* 0x0000003a3408723c */ /* 0x000fe20000041808 */
[----:B------:R-:W2:Y:S01]  /*6c00*/  LDSM.16.MT88.4 R56, [R110+0x7800] ;  /* 0x007800006e38783b */ /* 0x000ea20000004200 */
[----:B------:R-:W-:-:S06]  /*6c10*/  FADD.FTZ R101, R100, R101 ;  /* 0x0000006564657221 */ /* 0x000fcc0000010000 */
[C---:B-1----:R-:W-:Y:S08]  /*6c20*/  HMMA.16816.F32.BF16 R12, R52.reuse, R60, R12 ;  /* 0x0000003c340c723c */ /* 0x042ff0000004180c */
[C---:B------:R-:W-:Y:S01]  /*6c30*/  HMMA.16816.F32.BF16 R16, R52.reuse, R62, R16 ;  /* 0x0000003e3410723c */ /* 0x040fe20000041810 */
[----:B------:R-:W1:Y:S07]  /*6c40*/  LDSM.16.MT88.4 R60, [R110+0x8800] ;  /* 0x008800006e3c783b */ /* 0x000e6e0000004200 */
[C---:B--2---:R-:W-:Y:S08]  /*6c50*/  HMMA.16816.F32.BF16 R20, R52.reuse, R56, R20 ;  /* 0x000000383414723c */ /* 0x044ff00000041814 */
[C---:B------:R-:W-:Y:S01]  /*6c60*/  HMMA.16816.F32.BF16 R24, R52.reuse, R58, R24 ;  /* 0x0000003a3418723c */ /* 0x040fe20000041818 */
[----:B------:R-:W2:Y:S07]  /*6c70*/  LDSM.16.MT88.4 R56, [R109+0x7800] ;  /* 0x007800006d38783b */ /* 0x000eae0000004200 */
[C---:B-1----:R-:W-:Y:S07]  /*6c80*/  HMMA.16816.F32.BF16 R36, R52.reuse, R60, R36 ;  /* 0x0000003c3424723c */ /* 0x042fee0000041824 */
[--C-:B------:R-:W-:Y:S01]  /*6c90*/  FFMA.FTZ R60, R103, c[0x0][0x23c], -R98.reuse ;  /* 0x00008f00673c7a23 */ /* 0x100fe20000010862 */
[----:B------:R-:W-:Y:S01]  /*6ca0*/  HMMA.16816.F32.BF16 R40, R52, R62, R40 ;  /* 0x0000003e3428723c */ /* 0x000fe20000041828 */
[----:B------:R-:W-:-:S02]  /*6cb0*/  FFMA.FTZ R103, R102, c[0x0][0x23c], -R98 ;  /* 0x00008f0066677a23 */ /* 0x000fc40000010862 */
[--C-:B------:R-:W-:Y:S01]  /*6cc0*/  FFMA.FTZ R102, R97, c[0x0][0x23c], -R96.reuse ;  /* 0x00008f0061667a23 */ /* 0x100fe20000010860 */
[----:B------:R1:W-:Y:S01]  /*6cd0*/  MUFU.EX2 R98, R60 ;  /* 0x0000003c00627308 */ /* 0x0003e20000000800 */
[----:B------:R-:W-:-:S07]  /*6ce0*/  FFMA.FTZ R97, R87, c[0x0][0x23c], -R96 ;  /* 0x00008f0057617a23 */ /* 0x000fce0000010860 */
[----:B------:R-:W3:Y:S01]  /*6cf0*/  MUFU.EX2 R103, R103 ;  /* 0x0000006700677308 */ /* 0x000ee20000000800 */
[C---:B--2---:R-:W-:Y:S07]  /*6d00*/  HMMA.16816.F32.BF16 R28, R52.reuse, R56, R28 ;  /* 0x00000038341c723c */ /* 0x044fee000004181c */
[----:B------:R-:W2:Y:S01]  /*6d10*/  MUFU.EX2 R102, R102 ;  /* 0x0000006600667308 */ /* 0x000ea20000000800 */
[----:B-1----:R-:W-:Y:S01]  /*6d20*/  LDSM.16.MT88.4 R60, [R110+0x7c00] ;  /* 0x007c00006e3c783b */ /* 0x002fe20000004200 */
[----:B------:R-:W-:Y:S03]  /*6d30*/  HMMA.16816.F32.BF16 R32, R52, R58, R32 ;  /* 0x0000003a3420723c */ /* 0x000fe60000041820 */
[----:B------:R-:W1:Y:S03]  /*6d40*/  LDSM.16.MT88.4 R56, [R109+0x8800] ;  /* 0x008800006d38783b */ /* 0x000e660000004200 */
[----:B------:R-:W4:Y:S01]  /*6d50*/  MUFU.EX2 R97, R97 ;  /* 0x0000006100617308 */ /* 0x000f220000000800 */
[----:B---3--:R-:W-:Y:S01]  /*6d60*/  F2FP.BF16.PACK_AB R86, R103, R98 ;  /* 0x000000626756723e */ /* 0x008fe200000010ff */
[----:B------:R-:W-:-:S04]  /*6d70*/  FADD.FTZ R98, R98, R101 ;  /* 0x0000006562627221 */ /* 0x000fc80000010000 */
[----:B------:R-:W-:Y:S01]  /*6d80*/  FADD.FTZ R133, R103, R98 ;  /* 0x0000006267857221 */ /* 0x000fe20000010000 */
[----:B--2---:R-:W-:Y:S01]  /*6d90*/  F2FP.BF16.PACK_AB R85, R102, R95 ;  /* 0x0000005f6655723e */ /* 0x004fe200000010ff */
[----:B------:R-:W-:-:S04]  /*6da0*/  FADD.FTZ R95, R95, R138 ;  /* 0x0000008a5f5f7221 */ /* 0x000fc80000010000 */
[----:B------:R-:W-:Y:S01]  /*6db0*/  FADD.FTZ R95, R102, R95 ;  /* 0x0000005f665f7221 */ /* 0x000fe20000010000 */
[----:B----4-:R-:W-:-:S03]  /*6dc0*/  F2FP.BF16.PACK_AB R87, R97, R92 ;  /* 0x0000005c6157723e */ /* 0x010fc600000010ff */
[----:B------:R-:W-:-:S04]  /*6dd0*/  FADD.FTZ R92, R92, R95 ;  /* 0x0000005f5c5c7221 */ /* 0x000fc80000010000 */
[----:B------:R-:W-:Y:S01]  /*6de0*/  FADD.FTZ R132, R97, R92 ;  /* 0x0000005c61847221 */ /* 0x000fe20000010000 */
[C---:B------:R-:W-:Y:S01]  /*6df0*/  HMMA.16816.F32.BF16 R80, R84.reuse, R76, R4 ;  /* 0x0000004c5450723c */ /* 0x040fe20000041804 */
[----:B------:R-:W-:Y:S07]  /*6e00*/  LDSM.16.MT88.4 R4, [R109+0x8c00] ;  /* 0x008c00006d04783b */ /* 0x000fee0000004200 */
[----:B------:R-:W-:Y:S01]  /*6e10*/  HMMA.16816.F32.BF16 R76, R84, R78, R8 ;  /* 0x0000004e544c723c */ /* 0x000fe20000041808 */
[----:B------:R-:W2:Y:S07]  /*6e20*/  LDSM.16.MT88.4 R8, [R110+0x8c00] ;  /* 0x008c00006e08783b */ /* 0x000eae0000004200 */
[C---:B-1----:R-:W-:Y:S08]  /*6e30*/  HMMA.16816.F32.BF16 R44, R52.reuse, R56, R44 ;  /* 0x00000038342c723c */ /* 0x042ff0000004182c */
[----:B------:R-:W-:Y:S01]  /*6e40*/  HMMA.16816.F32.BF16 R48, R52, R58, R48 ;  /* 0x0000003a3430723c */ /* 0x000fe20000041830 */
[----:B------:R-:W1:Y:S07]  /*6e50*/  LDSM.16.MT88.4 R52, [R109+0x7c00] ;  /* 0x007c00006d34783b */ /* 0x000e6e0000004200 */
[C---:B------:R-:W-:Y:S08]  /*6e60*/  HMMA.16816.F32.BF16 R72, R84.reuse, R68, R12 ;  /* 0x000000445448723c */ /* 0x040ff0000004180c */
[C---:B------:R-:W-:Y:S08]  /*6e70*/  HMMA.16816.F32.BF16 R64, R84.reuse, R60, R20 ;  /* 0x0000003c5440723c */ /* 0x040ff00000041814 */
[C---:B------:R-:W-:Y:S08]  /*6e80*/  HMMA.16816.F32.BF16 R68, R84.reuse, R70, R16 ;  /* 0x000000465444723c */ /* 0x040ff00000041810 */
[C---:B------:R-:W-:Y:S08]  /*6e90*/  HMMA.16816.F32.BF16 R60, R84.reuse, R62, R24 ;  /* 0x0000003e543c723c */ /* 0x040ff00000041818 */
[C---:B--2---:R-:W-:Y:S08]  /*6ea0*/  HMMA.16816.F32.BF16 R36, R84.reuse, R8, R36 ;  /* 0x000000085424723c */ /* 0x044ff00000041824 */
[C---:B-1----:R-:W-:Y:S08]  /*6eb0*/  HMMA.16816.F32.BF16 R56, R84.reuse, R52, R28 ;  /* 0x000000345438723c */ /* 0x042ff0000004181c */
[C---:B------:R-:W-:Y:S08]  /*6ec0*/  HMMA.16816.F32.BF16 R52, R84.reuse, R54, R32 ;  /* 0x000000365434723c */ /* 0x040ff00000041820 */
[C---:B------:R-:W-:Y:S08]  /*6ed0*/  HMMA.16816.F32.BF16 R40, R84.reuse, R10, R40 ;  /* 0x0000000a5428723c */ /* 0x040ff00000041828 */
[C---:B------:R-:W-:Y:S08]  /*6ee0*/  HMMA.16816.F32.BF16 R44, R84.reuse, R4, R44 ;  /* 0x00000004542c723c */ /* 0x040ff0000004182c */
[----:B------:R-:W-:Y:S11]  /*6ef0*/  HMMA.16816.F32.BF16 R48, R84, R6, R48 ;  /* 0x000000065430723c */ /* 0x000ff60000041830 */
[----:B------:R-:W-:Y:S08]  /*6f00*/  @!UPT UIADD3 URZ, URZ, URZ, URZ ;  /* 0x0000003f3f3ff290 */ /* 0x000ff0000fffe03f */
.L_x_5680:
        /* <DEDUP_REMOVED lines=20> */
.L_x_5690:
        /* <DEDUP_REMOVED lines=65> */
.L_x_5687:
        /* <DEDUP_REMOVED lines=8> */
[----:B------:R-:W-:Y:S05]  /*74e0*/  ISETP.GT.AND P0, PT, R116, R115, PT ;  /* 0x000000737400720c */ /* 0x000fea0003f04270 */
        /* <DEDUP_REMOVED lines=124> */
[----:B--2---:R-:W-:Y:S01]  /*7cb0*/  FMUL.FTZ R85, R34, c[0x0][0x2ec] ;  /* 0x0000bb0022557a20 */ /* 0x004fe20000410000 */
[----:B------:R-:W2:Y:S01]  /*7cc0*/  MUFU.TANH R152, R152 ;  /* 0x0000009800987308 */ /* 0x000ea20000002400 */
        /* <DEDUP_REMOVED lines=88> */
.L_x_5689:
        /* <DEDUP_REMOVED lines=16> */
.L_x_5688:
        /* <DEDUP_REMOVED lines=49> */
[C---:B------:R-:W-:Y:S01]  /*8660*/  FMUL.FTZ R94, R0.reuse, c[0x0][0x23c] ;  /* 0x00008f00005e7a20 */ /* 0x040fe20000410000 */
[----:B------:R-:W-:Y:S01]  /*8670*/  MOV R87, R2 ;  /* 0x0000000200577202 */ /* 0x000fe20000000f00 */
        /* <DEDUP_REMOVED lines=50> */
[----:B------:R-:W3:Y:S01]  /*89a0*/  LDSM.16.MT88.4 R52, [R110+0x8000] ;  /* 0x008000006e34783b */ /* 0x000ee20000004200 */
[----:B------:R-:W4:Y:S01]  /*89b0*/  MUFU.EX2 R90, R90 ;  /* 0x0000005a005a7308 */ /* 0x000f220000000800 */
        /* <DEDUP_REMOVED lines=48> */
[C---:B------:R-:W-:Y:S02]  /*8cc0*/  FFMA.FTZ R104, R86.reuse, R133, R104 ;  /* 0x0000008556687223 */ /* 0x040fe40000010068 */
[C---:B------:R-:W-:Y:S02]  /*8cd0*/  FFMA.FTZ R93, R3.reuse, R132, R93 ;  /* 0x00000084035d7223 */ /* 0x040fe4000001005d */
        /* <DEDUP_REMOVED lines=9> */
[--C-:B------:R-:W-:Y:S02]  /*8d70*/  FFMA.FTZ R64, R140, c[0x0][0x23c], -R105.reuse ;  /* 0x00008f008c407a23 */ /* 0x100fe40000010869 */
[--C-:B------:R-:W-:Y:S01]  /*8d80*/  FFMA.FTZ R140, R146, c[0x0][0x23c], -R105.reuse ;  /* 0x00008f00928c7a23 */ /* 0x100fe20000010869 */
[C---:B------:R-:W-:Y:S03]  /*8d90*/  HMMA.16816.F32.BF16 R20, R80.reuse, R28, R20 ;  /* 0x0000001c5014723c */ /* 0x040fe60000041814 */
[----:B------:R-:W-:Y:S02]  /*8da0*/  FFMA.FTZ R105, R147, c[0x0][0x23c], -R105 ;  /* 0x00008f0093697a23 */ /* 0x000fe40000010869 */
[----:B------:R-:W-:Y:S01]  /*8db0*/  FADD.FTZ R104, R95, R104 ;  /* 0x000000685f687221 */ /* 0x000fe20000010000 */
[----:B------:R-:W-:Y:S01]  /*8dc0*/  MUFU.EX2 R143, R143 ;  /* 0x0000008f008f7308 */ /* 0x000fe20000000800 */
[C---:B------:R-:W-:Y:S01]  /*8dd0*/  FMUL.FTZ R28, R86.reuse, R56 ;  /* 0x00000038561c7220 */ /* 0x040fe20000410000 */
[C---:B------:R-:W-:Y:S04]  /*8de0*/  HMMA.16816.F32.BF16 R24, R80.reuse, R30, R24 ;  /* 0x0000001e5018723c */ /* 0x040fe80000041818 */
[----:B------:R-:W-:Y:S02]  /*8df0*/  FMUL.FTZ R29, R86, R57 ;  /* 0x00000039561d7220 */ /* 0x000fe40000410000 */
[----:B------:R-:W-:Y:S02]  /*8e00*/  FADD.FTZ R92, R92, R93 ;  /* 0x0000005d5c5c7221 */ /* 0x000fe40000010000 */
[C---:B------:R-:W-:Y:S01]  /*8e10*/  FMUL.FTZ R30, R3.reuse, R58 ;  /* 0x0000003a031e7220 */ /* 0x040fe20000410000 */
[----:B------:R-:W5:Y:S03]  /*8e20*/  MUFU.EX2 R101, R101 ;  /* 0x0000006500657308 */ /* 0x000f660000000800 */
        /* <DEDUP_REMOVED lines=35> */
[----:B------:R-:W-:Y:S04]  /*9060*/  FADD.FTZ R3, R103, R96 ;  /* 0x0000006067037221 */ /* 0x000fe80000010000 */
        /* <DEDUP_REMOVED lines=31> */
[----:B------:R-:W-:Y:S04]  /*9260*/  FADD.FTZ R134, R135, R134 ;  /* 0x0000008687867221 */ /* 0x000fe80000010000 */
        /* <DEDUP_REMOVED lines=42> */
[----:B------:R-:W-:Y:S04]  /*9510*/  FADD.FTZ R133, R133, R86 ;  /* 0x0000005685857221 */ /* 0x000fe80000010000 */
[----:B------:R-:W-:Y:S04]  /*9520*/  FADD.FTZ R140, R140, R133 ;  /* 0x000000858c8c7221 */ /* 0x000fe80000010000 */
[----:B------:R-:W-:Y:S01]  /*9530*/  FADD.FTZ R133, R105, R140 ;  /* 0x0000008c69857221 */ /* 0x000fe20000010000 */
[----:B------:R-:W-:-:S05]  /*9540*/  @P0 BRA `(.L_x_5690) ;  /* 0xffffdb0000000947 */ /* 0x000fca000383ffff */
.L_x_5686:
        /* <DEDUP_REMOVED lines=123> */
[----:B------:R3:W-:Y:S04]  /*9d00*/  STS.64 [R10.X4+0x2000], R64 ;  /* 0x002000400a007388 */ /* 0x0007e80000004a00 */
[----:B------:R-:W-:Y:S04]  /*9d10*/  STS.64 [R10.X4+0x2400], R66 ;  /* 0x002400420a007388 */ /* 0x000fe80000004a00 */
[----:B------:R-:W-:Y:S04]  /*9d20*/  STS.64 [R12+0x2000], R60 ;  /* 0x0020003c0c007388 */ /* 0x000fe80000000a00 */
[----:B------:R-:W-:Y:S04]  /*9d30*/  STS.64 [R12+0x2400], R62 ;  /* 0x0024003e0c007388 */ /* 0x000fe80000000a00 */
[----:B------:R-:W-:Y:S04]  /*9d40*/  STS.64 [R11+0x2000], R56 ;  /* 0x002000380b007388 */ /* 0x000fe80000000a00 */
[----:B------:R-:W-:Y:S04]  /*9d50*/  STS.64 [R11+0x2400], R58 ;  /* 0x0024003a0b007388 */ /* 0x000fe80000000a00 */
[----:B------:R-:W-:Y:S04]  /*9d60*/  STS.64 [R13+0x2000], R52 ;  /* 0x002000340d007388 */ /* 0x000fe80000000a00 */
[----:B---3--:R-:W3:Y:S04]  /*9d70*/  S2R R64, SR_CTAID.Y ;  /* 0x0000000000407919 */ /* 0x008ee80000002600 */
[----:B------:R-:W-:Y:S04]  /*9d80*/  STS.64 [R13+0x2400], R54 ;  /* 0x002400360d007388 */ /* 0x000fe80000000a00 */
[----:B------:R-:W-:Y:S04]  /*9d90*/  STS.64 [R10.X4+0x4000], R36 ;  /* 0x004000240a007388 */ /* 0x000fe80000004a00 */
[----:B------:R4:W-:Y:S04]  /*9da0*/  STS.64 [R10.X4+0x4400], R38 ;  /* 0x004400260a007388 */ /* 0x0009e80000004a00 */
[----:B------:R-:W-:Y:S04]  /*9db0*/  STS.64 [R12+0x4000], R40 ;  /* 0x004000280c007388 */ /* 0x000fe80000000a00 */
[----:B------:R-:W-:Y:S04]  /*9dc0*/  STS.64 [R12+0x4400], R42 ;  /* 0x0044002a0c007388 */ /* 0x000fe80000000a00 */
[----:B------:R-:W-:Y:S01]  /*9dd0*/  STS.64 [R11+0x4000], R44 ;  /* 0x0040002c0b007388 */ /* 0x000fe20000000a00 */
[----:B---3--:R-:W-:-:S03]  /*9de0*/  IMAD R64, R64, c[0x0][0x210], R121 ;  /* 0x0000840040407a24 */ /* 0x008fc600078e0279 */
[----:B------:R1:W-:Y:S04]  /*9df0*/  STS.64 [R11+0x4400], R46 ;  /* 0x0044002e0b007388 */ /* 0x0003e80000000a00 */
[----:B------:R3:W-:Y:S04]  /*9e00*/  STS.64 [R13+0x4000], R48 ;  /* 0x004000300d007388 */ /* 0x0007e80000000a00 */
[----:B------:R5:W-:Y:S04]  /*9e10*/  STS.64 [R13+0x4400], R50 ;  /* 0x004400320d007388 */ /* 0x000be80000000a00 */
[----:B----4-:R-:W4:Y:S04]  /*9e20*/  S2R R10, SR_CTAID.X ;  /* 0x00000000000a7919 */ /* 0x010f280000002500 */
[----:B------:R-:W-:Y:S01]  /*9e30*/  BAR.SYNC.DEFER_BLOCKING 0x0 ;  /* 0x0000000000007b1d */ /* 0x000fe20000010000 */
[----:B-1----:R-:W-:Y:S01]  /*9e40*/  @P2 FMUL.FTZ R11, R6, 0.69314718246459960938 ;  /* 0x3f317218060b2820 */ /* 0x002fe20000410000 */
[----:B---3--:R-:W-:-:S02]  /*9e50*/  IADD3 R48, -R121, RZ, RZ ;  /* 0x000000ff79307210 */ /* 0x008fc40007ffe1ff */
[----:B-----5:R-:W-:-:S03]  /*9e60*/  LOP3.LUT R50, R3, 0xffffffe0, RZ, 0xc0, !PT ;  /* 0xffffffe003327812 */ /* 0x020fc600078ec0ff */
[----:B--2---:R-:W-:Y:S01]  /*9e70*/  IMAD R9, R48, c[0x0][0x1c0], R9 ;  /* 0x0000700030097a24 */ /* 0x004fe200078e0209 */
[----:B----4-:R-:W-:Y:S02]  /*9e80*/  SHF.L.U32 R10, R10, 0x6, RZ ;  /* 0x000000060a0a7819 */ /* 0x010fe400000006ff */
[----:B------:R-:W-:Y:S01]  /*9e90*/  IADD3 R50, R5, -R50, RZ ;  /* 0x8000003205327210 */ /* 0x000fe20007ffe0ff */
[----:B------:R-:W-:Y:S01]  /*9ea0*/  IMAD R9, R64, c[0x0][0x1c0], R9 ;  /* 0x0000700040097a24 */ /* 0x000fe200078e0209 */
[----:B------:R-:W1:Y:S01]  /*9eb0*/  LDS.128 R60, [R8.X4] ;  /* 0x00000000083c7984 */ /* 0x000e620000004c00 */
[----:B------:R-:W-:Y:S01]  /*9ec0*/  MOV R3, 0xff800000 ;  /* 0xff80000000037802 */ /* 0x000fe20000000f00 */
[----:B------:R-:W-:Y:S01]  /*9ed0*/  @P3 FFMA.FTZ R3, R2, c[0x0][0x238], R7 ;  /* 0x00008e0002033a23 */ /* 0x000fe20000010007 */
[----:B------:R-:W-:Y:S01]  /*9ee0*/  LOP3.LUT P0, RZ, R50, 0x3, RZ, 0xc0, !PT ;  /* 0x0000000332ff7812 */ /* 0x000fe2000780c0ff */
        /* <DEDUP_REMOVED lines=25> */
.L_x_5692:
[----:B--234-:R-:W-:Y:S05]  /*a080*/  BSYNC B0 ;  /* 0x0000000000007941 */ /* 0x01cfea0003800000 */
.L_x_5691:
        /* <DEDUP_REMOVED lines=37> */
.L_x_5693:
        /* <DEDUP_REMOVED lines=10> */
.L_x_6381:


//--------------------- .text._ZN5flash24flash_fwd_splitkv_kernelI23Flash_fwd_kernel_traitsILi96ELi64ELi64ELi4ELb0ELb0EN7cutlass10bfloat16_tE19Flash_kernel_traitsILi96ELi64ELi64ELi4ES3_EELb1ELb0ELb1ELb0ELb0ELb0ELb1ELb0EEEvNS_16Flash_fwd_paramsE --------------------------
	.section	.text._ZN5flash24flash_fwd_splitkv_kernelI23Flash_fwd_kernel_traitsILi96ELi64ELi64ELi4ELb0ELb0EN7cutlass10bfloat16_tE19Flash_kernel_traitsILi96ELi64ELi64ELi4ES3_EELb1ELb0ELb1ELb0ELb0ELb0ELb1ELb0EEEvNS_16Flash_fwd_paramsE,"ax",@progbits
	.sectioninfo	@"SHI_REGISTERS=155"
	.align	128
        .global         _ZN5flash24flash_fwd_splitkv_kernelI23Flash_fwd_kernel_traitsILi96ELi64ELi64ELi4ELb0ELb0EN7cutlass10bfloat16_tE19Flash_kernel_traitsILi96ELi64ELi64ELi4ES3_EELb1ELb0ELb1ELb0ELb0ELb0ELb1ELb0EEEvNS_16Flash_fwd_paramsE
        .type           _ZN5flash24flash_fwd_splitkv_kernelI23Flash_fwd_kernel_traitsILi96ELi64ELi64ELi4ELb0ELb0EN7cutlass10bfloat16_tE19Flash_kernel_traitsILi96ELi64ELi64ELi4ES3_EELb1ELb0ELb1ELb0ELb0ELb0ELb1ELb0EEEvNS_16Flash_fwd_paramsE,@function
        .size           _ZN5flash24flash_fwd_splitkv_kernelI23Flash_fwd_kernel_traitsILi96ELi64ELi64ELi4ELb0ELb0EN7cutlass10bfloat16_tE19Flash_kernel_traitsILi96ELi64ELi64ELi4ES3_EELb1ELb0ELb1ELb0ELb0ELb0ELb1ELb0EEEvNS_16Flash_fwd_paramsE,(.L_x_6382 - _ZN5flash24flash_fwd_splitkv_kernelI23Flash_fwd_kernel_traitsILi96ELi64ELi64ELi4ELb0ELb0EN7cutlass10bfloat16_tE19Flash_kernel_traitsILi96ELi64ELi64ELi4ES3_EELb1ELb0ELb1ELb0ELb0ELb0ELb1ELb0EEEvNS_16Flash_fwd_paramsE)
        .other          _ZN5flash24flash_fwd_splitkv_kernelI23Flash_fwd_kernel_traitsILi96ELi64ELi64ELi4ELb0ELb0EN7cutlass10bfloat16_tE19Flash_kernel_traitsILi96ELi64ELi64ELi4ES3_EELb1ELb0ELb1ELb0ELb0ELb0ELb1ELb0EEEvNS_16Flash_fwd_paramsE,@"STO_CUDA_ENTRY STV_DEFAULT"
_ZN5flash24flash_fwd_splitkv_kernelI23Flash_fwd_kernel_traitsILi96ELi64ELi64ELi4ELb0ELb0EN7cutlass10bfloat16_tE19Flash_kernel_traitsILi96ELi64ELi64ELi4ES3_EELb1ELb0ELb1ELb0ELb0ELb0ELb1ELb0EEEvNS_16Flash_fwd_paramsE:
.text._ZN5flash24flash_fwd_splitkv_kernelI23Flash_fwd_kernel_traitsILi96ELi64ELi64ELi4ELb0ELb0EN7cutlass10bfloat16_tE19Flash_kernel_traitsILi96ELi64ELi64ELi4ES3_EELb1ELb0ELb1ELb0ELb0ELb0ELb1ELb0EEEvNS_16Flash_fwd_paramsE:
        /* <DEDUP_REMOVED lines=54> */
.L_x_5694:
[----:B-1-34-:R-:W-:Y:S02]  /*0360*/  MOV R5, c[0x0][0x218] ;  /* 0x0000860000057a02 */ /* 0x01afe40000000f00 */
.L_x_5695:
        /* <DEDUP_REMOVED lines=62> */
[----:B------:R-:W-:Y:S01]  /*0750*/  LOP3.LUT R4, R2, 0xfffffff8, RZ, 0xc0, !PT ;  /* 0xfffffff802047812 */ /* 0x000fe200078ec0ff */
[----:B------:R-:W-:Y:S01]  /*0760*/  IMAD R0, R123, c[0x0][0x214], R100 ;  /* 0x000085007b007a24 */ /* 0x000fe200078e0264 */
[----:B------:R-:W-:Y:S01]  /*0770*/  SHF.R.S32.HI R3, RZ, 0x3, R2 ;  /* 0x00000003ff037819 */ /* 0x000fe20000011402 */
[----:B------:R-:W-:Y:S02]  /*0780*/  IMAD.IADD R100, R93, 0x1, -R100 ;  /* 0x000000015d647824 */ /* 0x000fe400078e0a64 */
[----:B------:R-:W-:Y:S02]  /*0790*/  IMAD.IADD R95, R95, 0x1, -R4 ;  /* 0x000000015f5f7824 */ /* 0x000fe400078e0a04 */
[----:B------:R-:W-:Y:S01]  /*07a0*/  IMAD R7, R0, c[0x0][0x22c], RZ ;  /* 0x00008b0000077a24 */ /* 0x000fe200078e02ff */
[----:B------:R-:W-:Y:S01]  /*07b0*/  ISETP.GE.AND P1, PT, R3, R100, PT ;  /* 0x000000640300720c */ /* 0x000fe20003f26270 */
[----:B------:R-:W-:-:S05]  /*07c0*/  IMAD.SHL.U32 R4, R95, 0x4, RZ ;  /* 0x000000045f047824 */ /* 0x000fca00078e00ff */
        /* <DEDUP_REMOVED lines=15> */
.L_x_5698:
[----:B------:R-:W-:Y:S05]  /*08c0*/  BSYNC B0 ;  /* 0x0000000000007941 */ /* 0x000fea0003800000 */
.L_x_5697:
        /* <DEDUP_REMOVED lines=10> */
.L_x_5700:
[----:B------:R-:W-:Y:S05]  /*0970*/  BSYNC B0 ;  /* 0x0000000000007941 */ /* 0x000fea0003800000 */
.L_x_5699:
        /* <DEDUP_REMOVED lines=10> */
.L_x_5702:
[----:B------:R-:W-:Y:S05]  /*0a20*/  BSYNC B0 ;  /* 0x0000000000007941 */ /* 0x000fea0003800000 */
.L_x_5701:
        /* <DEDUP_REMOVED lines=10> */
.L_x_5704:
[----:B------:R-:W-:Y:S05]  /*0ad0*/  BSYNC B0 ;  /* 0x0000000000007941 */ /* 0x000fea0003800000 */
.L_x_5703:
        /* <DEDUP_REMOVED lines=20> */
.L_x_5696:
[----:B------:R-:W-:Y:S01]  /*0c20*/  ISETP.NE.U32.AND P0, PT, RZ, c[0x0][0x2b8], PT ;  /* 0x0000ae00ff007a0c */ /* 0x000fe20003f05070 */
[----:B------:R-:W-:Y:S01]  /*0c30*/  IMAD.MOV.U32 R0, RZ, RZ, R123 ;  /* 0x000000ffff007224 */ /* 0x000fe200078e007b */
[----:B------:R-:W-:Y:S02]  /*0c40*/  ISETP.NE.U32.AND P1, PT, RZ, c[0x0][0x2c0], PT ;  /* 0x0000b000ff007a0c */ /* 0x000fe40003f25070 */
[----:B------:R-:W-:Y:S02]  /*0c50*/  ISETP.NE.AND.EX P0, PT, RZ, c[0x0][0x2bc], PT, P0 ;  /* 0x0000af00ff007a0c */ /* 0x000fe40003f05300 */
[----:B------:R-:W-:-:S11]  /*0c60*/  ISETP.NE.AND.EX P1, PT, RZ, c[0x0][0x2c4], PT, P1 ;  /* 0x0000b100ff007a0c */ /* 0x000fd60003f25310 */
[C---:B------:R-:W-:Y:S02]  /*0c70*/  @P0 IMAD.WIDE R6, R123.reuse, R2, c[0x0][0x2b8] ;  /* 0x0000ae007b060625 */ /* 0x040fe400078e0202 */
[----:B------:R-:W-:Y:S02]  /*0c80*/  @P1 SHF.R.S32.HI R2, RZ, 0x1f, R123 ;  /* 0x0000001fff021819 */ /* 0x000fe4000001147b */
        /* <DEDUP_REMOVED lines=11> */
[----:B------:R-:W-:Y:S02]  /*0d40*/  @P1 ISETP.NE.AND.EX P6, PT, R125, RZ, PT, P0 ;  /* 0x000000ff7d00120c */ /* 0x000fe40003fc5300 */
[----:B-1----:R-:W-:-:S11]  /*0d50*/  IABS R6, c[0x0][0x2d0] ;  /* 0x0000b40000067a13 */ /* 0x002fd60000000000 */
[----:B------:R-:W-:Y:S05]  /*0d60*/  @!P6 BRA `(.L_x_5705) ;  /* 0x000004700000e947 */ /* 0x000fea0003800000 */
        /* <DEDUP_REMOVED lines=62> */
[----:B------:R-:W-:Y:S01]  /*1150*/  SHF.R.S32.HI R2, RZ, 0x1f, R24 ;  /* 0x0000001fff027819 */ /* 0x000fe20000011418 */
        /* <DEDUP_REMOVED lines=8> */
.L_x_5705:
[----:B------:R-:W-:-:S13]  /*11e0*/  ISETP.NE.AND P3, PT, R10, -0x1, PT ;  /* 0xffffffff0a00780c */ /* 0x000fda0003f65270 */
        /* <DEDUP_REMOVED lines=16> */
.L_x_5707:
        /* <DEDUP_REMOVED lines=25> */
[----:B------:R-:W-:-:S04]  /*1480*/  LEA R7, R86, 0xffffffc0, 0x6 ;  /* 0xffffffc056077811 */ /* 0x000fc800078e30ff */
[----:B------:R-:W-:Y:S01]  /*1490*/  SHF.R.S32.HI R9, RZ, 0x1f, R7 ;  /* 0x0000001fff097819 */ /* 0x000fe20000011407 */
[----:B------:R-:W-:-:S04]  /*14a0*/  IMAD.WIDE.U32 R12, R7, c[0x0][0x198], R12 ;  /* 0x00006600070c7a25 */ /* 0x000fc800078e000c */
[----:B------:R-:W-:Y:S02]  /*14b0*/  IMAD R4, R9, c[0x0][0x198], RZ ;  /* 0x0000660009047a24 */ /* 0x000fe400078e02ff */
[----:B------:R-:W-:Y:S02]  /*14c0*/  @P2 IADD3 R24, R24, 0x1, RZ ;  /* 0x0000000118182810 */ /* 0x000fe40007ffe0ff */
[----:B------:R-:W-:Y:S02]  /*14d0*/  IMAD R4, R7, c[0x0][0x19c], R4 ;  /* 0x0000670007047a24 */ /* 0x000fe400078e0204 */
[----:B------:R-:W-:Y:S02]  /*14e0*/  @!P1 IADD3 R24, -R24, RZ, RZ ;  /* 0x000000ff18189210 */ /* 0x000fe40007ffe1ff */
[----:B------:R-:W-:Y:S02]  /*14f0*/  @!P0 LOP3.LUT R24, RZ, c[0x0][0x1c8], RZ, 0x33, !PT ;  /* 0x00007200ff188a12 */ /* 0x000fe400078e33ff */
[----:B------:R-:W-:-:S02]  /*1500*/  IADD3 R13, R13, R4, RZ ;  /* 0x000000040d0d7210 */ /* 0x000fc40007ffe0ff */
        /* <DEDUP_REMOVED lines=16> */
.L_x_5706:
[----:B------:R-:W-:Y:S01]  /*1610*/  ISETP.NE.AND P0, PT, R11, -0x1, PT ;  /* 0xffffffff0b00780c */ /* 0x000fe20003f05270 */
[----:B------:R-:W-:Y:S01]  /*1620*/  BSSY B0, `(.L_x_5708) ;  /* 0x0000072000007945 */ /* 0x000fe20003800000 */
[----:B-----5:R-:W-:Y:S02]  /*1630*/  SHF.R.S32.HI R0, RZ, 0x1f, R95 ;  /* 0x0000001fff007819 */ /* 0x020fe4000001145f */
[----:B------:R-:W-:Y:S02]  /*1640*/  IADD3 R114, -R100, R93, RZ ;  /* 0x0000005d64727210 */ /* 0x000fe40007ffe1ff */
[CC--:B------:R-:W-:Y:S02]  /*1650*/  LEA.HI R12, R0.reuse, R95.reuse, RZ, 0x3 ;  /* 0x0000005f000c7211 */ /* 0x0c0fe400078f18ff */
[----:B------:R-:W-:Y:S02]  /*1660*/  LEA.HI R5, R0, R95, RZ, 0x2 ;  /* 0x0000005f00057211 */ /* 0x000fe400078f10ff */
[----:B------:R-:W-:-:S02]  /*1670*/  SHF.R.S32.HI R21, RZ, 0x3, R12 ;  /* 0x00000003ff157819 */ /* 0x000fc4000001140c */
[----:B------:R-:W-:Y:S01]  /*1680*/  LOP3.LUT R122, R5, 0xfffffffc, RZ, 0xc0, !PT ;  /* 0xfffffffc057a7812 */ /* 0x000fe200078ec0ff */
[----:B------:R-:W-:Y:S01]  /*1690*/  @!P0 IMAD.WIDE.U32 R30, R123, c[0x0][0x178], RZ ;  /* 0x00005e007b1e8a25 */ /* 0x000fe200078e00ff */
[----:B------:R-:W-:Y:S02]  /*16a0*/  @!P0 SHF.R.S32.HI R8, RZ, 0x1f, R123 ;  /* 0x0000001fff088819 */ /* 0x000fe4000001147b */
[-C--:B------:R-:W-:Y:S01]  /*16b0*/  LEA.HI R112, R0, R95.reuse, RZ, 0x4 ;  /* 0x0000005f00707211 */ /* 0x080fe200078f20ff */
[----:B------:R-:W-:Y:S01]  /*16c0*/  IMAD.IADD R122, R95, 0x1, -R122 ;  /* 0x000000015f7a7824 */ /* 0x000fe200078e0a7a */
[----:B------:R-:W-:Y:S01]  /*16d0*/  SHF.R.S32.HI R18, RZ, 0x2, R5 ;  /* 0x00000002ff127819 */ /* 0x000fe20000011405 */
[----:B------:R-:W-:Y:S01]  /*16e0*/  @!P0 IMAD R8, R8, c[0x0][0x178], RZ ;  /* 0x00005e0008088a24 */ /* 0x000fe200078e02ff */
[----:B------:R-:W-:Y:S01]  /*16f0*/  LEA.HI R0, R0, R95, RZ, 0x5 ;  /* 0x0000005f00007211 */ /* 0x000fe200078f28ff */
[----:B------:R-:W-:Y:S01]  /*1700*/  @P0 IMAD.WIDE.U32 R14, R11, c[0x0][0x190], RZ ;  /* 0x000064000b0e0a25 */ /* 0x000fe200078e00ff */
[----:B------:R-:W-:-:S02]  /*1710*/  LEA.HI R121, R5, R18, RZ, 0x1 ;  /* 0x0000001205797211 */ /* 0x000fc400078f08ff */
[----:B------:R-:W-:Y:S01]  /*1720*/  SHF.R.S32.HI R19, RZ, 0x1f, R18 ;  /* 0x0000001fff137819 */ /* 0x000fe20000011412 */
[----:B------:R-:W-:Y:S01]  /*1730*/  @!P0 IMAD R3, R123, c[0x0][0x17c], R8 ;  /* 0x00005f007b038a24 */ /* 0x000fe200078e0208 */
[----:B------:R-:W-:Y:S01]  /*1740*/  LEA.HI R8, R12, R21, RZ, 0x1 ;  /* 0x000000150c087211 */ /* 0x000fe200078f08ff */
[----:B------:R-:W-:Y:S01]  /*1750*/  IMAD.SHL.U32 R122, R122, 0x8, RZ ;  /* 0x000000087a7a7824 */ /* 0x000fe200078e00ff */
[----:B------:R-:W-:Y:S01]  /*1760*/  LOP3.LUT R12, R12, 0xfffffff8, RZ, 0xc0, !PT ;  /* 0xfffffff80c0c7812 */ /* 0x000fe200078ec0ff */
[----:B------:R-:W-:Y:S01]  /*1770*/  @!P0 IMAD.MOV.U32 R14, RZ, RZ, R30 ;  /* 0x000000ffff0e8224 */ /* 0x000fe200078e001e */
[----:B------:R-:W-:Y:S01]  /*1780*/  LOP3.LUT R8, R8, 0xfffffffe, RZ, 0xc0, !PT ;  /* 0xfffffffe08087812 */ /* 0x000fe200078ec0ff */
[----:B------:R-:W-:Y:S01]  /*1790*/  @P0 IMAD R11, R11, c[0x0][0x194], R15 ;  /* 0x000065000b0b0a24 */ /* 0x000fe200078e020f */
[----:B------:R-:W-:Y:S01]  /*17a0*/  IADD3 R28, P1, R122, R28, RZ ;  /* 0x0000001c7a1c7210 */ /* 0x000fe20007f3e0ff */
[----:B------:R-:W-:Y:S01]  /*17b0*/  IMAD.IADD R13, R95, 0x1, -R12 ;  /* 0x000000015f0d7824 */ /* 0x000fe200078e0a0c */
[----:B------:R-:W-:Y:S01]  /*17c0*/  LOP3.LUT R12, R112, 0xfffffff0, RZ, 0xc0, !PT ;  /* 0xfffffff0700c7812 */ /* 0x000fe200078ec0ff */
[----:B------:R-:W-:Y:S01]  /*17d0*/  @!P0 IMAD.IADD R11, R31, 0x1, R3 ;  /* 0x000000011f0b8824 */ /* 0x000fe200078e0203 */
[----:B------:R-:W-:Y:S01]  /*17e0*/  SHF.R.S32.HI R15, RZ, 0x1f, R122 ;  /* 0x0000001fff0f7819 */ /* 0x000fe2000001147a */
[----:B------:R-:W-:Y:S01]  /*17f0*/  IMAD.IADD R8, R21, 0x1, -R8 ;  /* 0x0000000115087824 */ /* 0x000fe200078e0a08 */
[C---:B------:R-:W-:Y:S01]  /*1800*/  IADD3 R26, P2, R122.reuse, R26, RZ ;  /* 0x0000001a7a1a7210 */ /* 0x040fe20007f5e0ff */
[----:B------:R-:W-:Y:S01]  /*1810*/  IMAD.IADD R12, R95, 0x1, -R12 ;  /* 0x000000015f0c7824 */ /* 0x000fe200078e0a0c */
[----:B------:R-:W-:Y:S01]  /*1820*/  IADD3 R14, P0, R122, R14, RZ ;  /* 0x0000000e7a0e7210 */ /* 0x000fe20007f1e0ff */
[----:B------:R-:W-:Y:S01]  /*1830*/  IMAD.SHL.U32 R21, R21, 0x40, RZ ;  /* 0x0000004015157824 */ /* 0x000fe200078e00ff */
[C---:B------:R-:W-:Y:S01]  /*1840*/  IADD3.X R27, R15.reuse, R4, RZ, P2, !PT ;  /* 0x000000040f1b7210 */ /* 0x040fe200017fe4ff */
[C---:B------:R-:W-:Y:S01]  /*1850*/  IMAD.X R29, R15.reuse, 0x1, R10, P1 ;  /* 0x000000010f1d7824 */ /* 0x040fe200008e060a */
[----:B------:R-:W-:Y:S01]  /*1860*/  LEA.HI R5, R12, R12, RZ, 0x1 ;  /* 0x0000000c0c057211 */ /* 0x000fe200078f08ff */
[----:B------:R-:W-:Y:S01]  /*1870*/  IMAD.X R15, R15, 0x1, R11, P0 ;  /* 0x000000010f0f7824 */ /* 0x000fe200000e060b */
[----:B------:R-:W-:Y:S01]  /*1880*/  IADD3 R88, P0, R18, R7, RZ ;  /* 0x0000000712587210 */ /* 0x000fe20007f1e0ff */
[----:B------:R-:W-:Y:S01]  /*1890*/  IMAD R11, R2, c[0x0][0x1b8], RZ ;  /* 0x00006e00020b7a24 */ /* 0x000fe200078e02ff */
[----:B------:R-:W-:Y:S01]  /*18a0*/  LEA.HI R3, R13, R13, RZ, 0x1 ;  /* 0x0000000d0d037211 */ /* 0x000fe200078f08ff */
[C---:B------:R-:W-:Y:S01]  /*18b0*/  IMAD R97, R19.reuse, c[0x0][0x198], RZ ;  /* 0x0000660013617a24 */ /* 0x040fe200078e02ff */
[----:B------:R-:W-:Y:S01]  /*18c0*/  SHF.R.S32.HI R7, RZ, 0x1, R5 ;  /* 0x00000001ff077819 */ /* 0x000fe20000011405 */
[----:B------:R-:W-:Y:S01]  /*18d0*/  IMAD.X R2, R19, 0x1, R9, P0 ;  /* 0x0000000113027824 */ /* 0x000fe200000e0609 */
[----:B------:R-:W-:Y:S01]  /*18e0*/  SHF.R.S32.HI R10, RZ, 0x1f, R5 ;  /* 0x0000001fff0a7819 */ /* 0x000fe20000011405 */
[C---:B------:R-:W-:Y:S01]  /*18f0*/  IMAD R97, R18.reuse, c[0x0][0x19c], R97 ;  /* 0x0000670012617a24 */ /* 0x040fe200078e0261 */
[----:B------:R-:W-:Y:S01]  /*1900*/  LOP3.LUT R21, R21, 0xc0, RZ, 0xc0, !PT ;  /* 0x000000c015157812 */ /* 0x000fe200078ec0ff */
[----:B------:R-:W-:Y:S01]  /*1910*/  IMAD.WIDE.U32 R26, R18, c[0x0][0x198], R26 ;  /* 0x00006600121a7a25 */ /* 0x000fe200078e001a */
[----:B------:R-:W-:-:S02]  /*1920*/  LOP3.LUT R4, R3, 0xfffffffe, RZ, 0xc0, !PT ;  /* 0xfffffffe03047812 */ /* 0x000fc400078ec0ff */
[----:B------:R-:W-:Y:S01]  /*1930*/  LOP3.LUT R121, R121, 0x7fffffe, RZ, 0xc0, !PT ;  /* 0x07fffffe79797812 */ /* 0x000fe200078ec0ff */
[----:B------:R-:W-:Y:S01]  /*1940*/  IMAD.WIDE.U32 R14, R16, c[0x0][0x1a8], R14 ;  /* 0x00006a00100e7a25 */ /* 0x000fe200078e000e */
[----:B------:R-:W-:Y:S02]  /*1950*/  LEA.HI R10, R10, R7, RZ, 0x2 ;  /* 0x000000070a0a7211 */ /* 0x000fe400078f10ff */
[----:B------:R-:W-:Y:S01]  /*1960*/  LOP3.LUT R17, R21, 0x18, R122, 0xf8, !PT ;  /* 0x0000001815117812 */ /* 0x000fe200078ef87a */
[----:B------:R-:W-:Y:S01]  /*1970*/  IMAD.IADD R13, R13, 0x1, -R4 ;  /* 0x000000010d0d7824 */ /* 0x000fe200078e0a04 */
[----:B------:R-:W-:Y:S01]  /*1980*/  SHF.R.U32.HI R20, RZ, 0x3, R21 ;  /* 0x00000003ff147819 */ /* 0x000fe20000011615 */
[----:B------:R-:W-:Y:S01]  /*1990*/  IMAD.IADD R121, R18, 0x1, -R121 ;  /* 0x0000000112797824 */ /* 0x000fe200078e0a79 */
[----:B------:R-:W-:Y:S01]  /*19a0*/  LOP3.LUT R10, R10, 0xfffffffc, RZ, 0xc0, !PT ;  /* 0xfffffffc0a0a7812 */ /* 0x000fe200078ec0ff */
[----:B------:R-:W-:Y:S01]  /*19b0*/  IMAD R4, R24, c[0x0][0x1bc], R11 ;  /* 0x00006f0018047a24 */ /* 0x000fe200078e020b */
[----:B------:R-:W-:Y:S01]  /*19c0*/  ISETP.GE.AND P0, PT, R18, R114, PT ;  /* 0x000000721200720c */ /* 0x000fe20003f06270 */
[----:B------:R-:W-:Y:S01]  /*19d0*/  IMAD.WIDE.U32 R24, R24, c[0x0][0x1b8], R28 ;  /* 0x00006e0018187a25 */ /* 0x000fe200078e001c */
[----:B------:R-:W-:-:S02]  /*19e0*/  LOP3.LUT R20, R17, R20, RZ, 0x3c, !PT ;  /* 0x0000001411147212 */ /* 0x000fc400078e3cff */
[----:B------:R-:W-:Y:S01]  /*19f0*/  SHF.R.S32.HI R98, RZ, 0x5, R0 ;  /* 0x00000005ff627819 */ /* 0x000fe20000011400 */
[----:B------:R-:W-:Y:S01]  /*1a00*/  IMAD.IADD R10, R7, 0x1, -R10 ;  /* 0x00000001070a7824 */ /* 0x000fe200078e0a0a */
[----:B------:R-:W-:Y:S01]  /*1a10*/  SHF.R.S32.HI R17, RZ, 0x1f, R16 ;  /* 0x0000001fff117819 */ /* 0x000fe20000011410 */
[----:B------:R-:W-:Y:S01]  /*1a20*/  IMAD R7, R2, c[0x0][0x1a0], RZ ;  /* 0x0000680002077a24 */ /* 0x000fe200078e02ff */
[----:B------:R-:W-:Y:S01]  /*1a30*/  LEA R121, R98, R121, 0x3 ;  /* 0x0000007962797211 */ /* 0x000fe200078e18ff */
[----:B------:R-:W-:Y:S01]  /*1a40*/  IMAD.IADD R25, R25, 0x1, R4 ;  /* 0x0000000119197824 */ /* 0x000fe200078e0204 */
[----:B------:R-:W-:Y:S01]  /*1a50*/  SHF.R.S32.HI R3, RZ, 0x1, R3 ;  /* 0x00000001ff037819 */ /* 0x000fe20000011403 */
[----:B------:R-:W-:Y:S01]  /*1a60*/  IMAD R21, R17, c[0x0][0x1a8], RZ ;  /* 0x00006a0011157a24 */ /* 0x000fe200078e02ff */
[----:B------:R-:W-:Y:S01]  /*1a70*/  IADD3 R87, R122, 0x20, RZ ;  /* 0x000000207a577810 */ /* 0x000fe20007ffe0ff */
[----:B------:R-:W-:Y:S01]  /*1a80*/  IMAD R7, R88, c[0x0][0x1a4], R7 ;  /* 0x0000690058077a24 */ /* 0x000fe200078e0207 */
[----:B------:R-:W-:Y:S01]  /*1a90*/  IADD3 R85, R122, 0x40, RZ ;  /* 0x000000407a557810 */ /* 0x000fe20007ffe0ff */
[----:B------:R-:W-:-:S02]  /*1aa0*/  IMAD.U32 R121, R121, 0x20, R20 ;  /* 0x0000002079797824 */ /* 0x000fc400078e0014 */
[----:B------:R-:W-:-:S04]  /*1ab0*/  IMAD.WIDE.U32 R88, R88, c[0x0][0x1a0], R24 ;  /* 0x0000680058587a25 */ /* 0x000fc800078e0018 */
[----:B------:R-:W-:Y:S02]  /*1ac0*/  IMAD R21, R16, c[0x0][0x1ac], R21 ;  /* 0x00006b0010157a24 */ /* 0x000fe400078e0215 */
[----:B------:R-:W-:-:S04]  /*1ad0*/  IMAD.WIDE R22, R23, 0x40, R18 ;  /* 0x0000004017167825 */ /* 0x000fc800078e0212 */
[----:B------:R-:W-:Y:S02]  /*1ae0*/  IMAD.IADD R97, R27, 0x1, R97 ;  /* 0x000000011b617824 */ /* 0x000fe400078e0261 */
[----:B------:R-:W-:Y:S02]  /*1af0*/  IMAD.MOV.U32 R96, RZ, RZ, R26 ;  /* 0x000000ffff607224 */ /* 0x000fe400078e001a */
        /* <DEDUP_REMOVED lines=36> */
.L_x_5709:
[----:B------:R-:W-:Y:S05]  /*1d40*/  BSYNC B0 ;  /* 0x0000000000007941 */ /* 0x000fea0003800000 */
.L_x_5708:
        /* <DEDUP_REMOVED lines=36> */
.L_x_5711:
[----:B------:R-:W-:Y:S05]  /*1f90*/  BSYNC B0 ;  /* 0x0000000000007941 */ /* 0x000fea0003800000 */
.L_x_5710:
        /* <DEDUP_REMOVED lines=33> */
.L_x_5713:
[----:B------:R-:W-:Y:S05]  /*21b0*/  BSYNC B0 ;  /* 0x0000000000007941 */ /* 0x000fea0003800000 */
.L_x_5712:
[----:B------:R-:W-:Y:S01]  /*21c0*/  ISETP.GE.AND P0, PT, R9, R4, PT ;  /* 0x000000040900720c */ /* 0x000fe20003f06270 */
[----:B------:R-:W-:Y:S01]  /*21d0*/  IMAD.MOV.U32 R2, RZ, RZ, c[0x0][0x198] ;  /* 0x00006600ff027624 */ /* 0x000fe200078e00ff */
[----:B------:R-:W-:Y:S01]  /*21e0*/  LOP3.LUT R0, R0, 0xffffffe0, RZ, 0xc0, !PT ;  /* 0xffffffe000007812 */ /* 0x000fe200078ec0ff */
[----:B------:R-:W-:Y:S01]  /*21f0*/  IMAD.MOV.U32 R118, RZ, RZ, 0x5 ;  /* 0x00000005ff767424 */ /* 0x000fe200078e00ff */
[----:B------:R-:W-:Y:S01]  /*2200*/  BSSY B0, `(.L_x_5714) ;  /* 0x000001f000007945 */ /* 0x000fe20003800000 */
[C---:B------:R-:W-:Y:S01]  /*2210*/  IMAD.SHL.U32 R117, R2.reuse, 0x20, RZ ;  /* 0x0000002002757824 */ /* 0x040fe200078e00ff */
[----:B------:R-:W-:Y:S02]  /*2220*/  IADD3 R0, R95, -R0, RZ ;  /* 0x800000005f007210 */ /* 0x000fe40007ffe0ff */
[----:B------:R-:W-:-:S05]  /*2230*/  SHF.L.U64.HI R116, R2, R118, c[0x0][0x19c] ;  /* 0x0000670002747619 */ /* 0x000fca0000010276 */
[----:B------:R-:W-:Y:S05]  /*2240*/  @P0 BRA `(.L_x_5715) ;  /* 0x000001a000000947 */ /* 0x000fea0003800000 */
[----:B------:R-:W-:Y:S02]  /*2250*/  ISETP.GE.AND P4, PT, R122, c[0x0][0x220], PT ;  /* 0x000088007a007a0c */ /* 0x000fe40003f86270 */
[----:B------:R-:W-:Y:S02]  /*2260*/  ISETP.GE.AND P3, PT, R87, c[0x0][0x220], PT ;  /* 0x0000880057007a0c */ /* 0x000fe40003f66270 */
[----:B------:R-:W-:Y:S02]  /*2270*/  ISETP.GE.AND P1, PT, R85, c[0x0][0x220], PT ;  /* 0x0000880055007a0c */ /* 0x000fe40003f26270 */
[----:B--2---:R-:W-:-:S05]  /*2280*/  IADD3 R14, P0, R117, R96, RZ ;  /* 0x00000060750e7210 */ /* 0x004fca0007f1e0ff */
[----:B------:R-:W-:Y:S02]  /*2290*/  IMAD.X R11, R116, 0x1, R97, P0 ;  /* 0x00000001740b7824 */ /* 0x000fe400000e0661 */
[C---:B------:R-:W-:Y:S01]  /*22a0*/  @!P4 LEA R24, P5, R14.reuse, c[0x0][0x168], 0x1 ;  /* 0x00005a000e18ca11 */ /* 0x040fe200078a08ff */
[----:B------:R2:W-:Y:S01]  /*22b0*/  @P4 STS.128 [R121+0x3800], RZ ;  /* 0x003800ff79004388 */ /* 0x0005e20000000c00 */
[C---:B------:R-:W-:Y:S02]  /*22c0*/  @!P3 LEA R22, P2, R14.reuse, c[0x0][0x168], 0x1 ;  /* 0x00005a000e16ba11 */ /* 0x040fe400078408ff */
[C---:B------:R-:W-:Y:S02]  /*22d0*/  @!P1 LEA R20, P0, R14.reuse, c[0x0][0x168], 0x1 ;  /* 0x00005a000e149a11 */ /* 0x040fe400078008ff */
[C-C-:B------:R-:W-:Y:S02]  /*22e0*/  @!P4 LEA.HI.X R25, R14.reuse, c[0x0][0x16c], R11.reuse, 0x1, P5 ;  /* 0x00005b000e19ca11 */ /* 0x140fe400028f0c0b */
[----:B------:R-:W-:-:S02]  /*22f0*/  @!P3 LEA.HI.X R23, R14, c[0x0][0x16c], R11, 0x1, P2 ;  /* 0x00005b000e17ba11 */ /* 0x000fc400010f0c0b */
        /* <DEDUP_REMOVED lines=15> */
.L_x_5715:
[----:B------:R-:W-:Y:S05]  /*23f0*/  BSYNC B0 ;  /* 0x0000000000007941 */ /* 0x000fea0003800000 */
.L_x_5714:
[----:B------:R-:W-:Y:S01]  /*2400*/  SHF.R.S32.HI R11, RZ, 0x1f, R123 ;  /* 0x0000001fff0b7819 */ /* 0x000fe2000001147b */
[----:B------:R-:W-:Y:S01]  /*2410*/  IMAD.WIDE.U32 R16, R123, c[0x0][0x320], R16 ;  /* 0x0000c8007b107a25 */ /* 0x000fe200078e0010 */
[----:B------:R-:W0:Y:S03]  /*2420*/  LDGDEPBAR ;  /* 0x00000000000079af */ /* 0x000e260000000000 */
[----:B--2---:R-:W-:Y:S01]  /*2430*/  IMAD R14, R11, c[0x0][0x320], RZ ;  /* 0x0000c8000b0e7a24 */ /* 0x004fe200078e02ff */
[----:B------:R-:W-:-:S03]  /*2440*/  LEA R20, P0, R16, c[0x0][0x318], 0x2 ;  /* 0x0000c60010147a11 */ /* 0x000fc600078010ff */
        /* <DEDUP_REMOVED lines=8> */
[----:B------:R-:W-:Y:S02]  /*24d0*/  SHF.R.S32.HI R15, RZ, 0x1f, R0 ;  /* 0x0000001fff0f7819 */ /* 0x000fe40000011400 */
[C---:B------:R-:W-:Y:S02]  /*24e0*/  LEA R136, P0, R88.reuse, c[0x0][0x170], 0x1 ;  /* 0x00005c0058887a11 */ /* 0x040fe400078008ff */
[----:B------:R-:W-:Y:S01]  /*24f0*/  LEA.HI R94, R15, R0, RZ, 0x2 ;  /* 0x000000000f5e7211 */ /* 0x000fe200078f10ff */
[----:B------:R-:W-:Y:S01]  /*2500*/  BSSY B0, `(.L_x_5716) ;  /* 0x0000021000007945 */ /* 0x000fe20003800000 */
        /* <DEDUP_REMOVED lines=9> */
[----:B---3--:R-:W-:Y:S02]  /*25a0*/  ISETP.GE.AND P2, PT, R122, c[0x0][0x220], PT ;  /* 0x000088007a007a0c */ /* 0x008fe40003f46270 */
        /* <DEDUP_REMOVED lines=22> */
.L_x_5717:
[----:B---3--:R-:W-:Y:S05]  /*2710*/  BSYNC B0 ;  /* 0x0000000000007941 */ /* 0x008fea0003800000 */
.L_x_5716:
        /* <DEDUP_REMOVED lines=18> */
[C---:B--2---:R-:W-:Y:S02]  /*2840*/  @!P2 LEA R14, P1, R119.reuse, R136, 0x1 ;  /* 0x00000088770ea211 */ /* 0x044fe400078208ff */
        /* <DEDUP_REMOVED lines=13> */
[----:B----4-:R-:W-:-:S04]  /*2920*/  LEA R14, P0, R119, R136, 0x1 ;  /* 0x00000088770e7211 */ /* 0x010fc800078008ff */
[----:B------:R-:W-:-:S05]  /*2930*/  LEA.HI.X R15, R119, R137, R118, 0x1, P0 ;  /* 0x00000089770f7211 */ /* 0x000fca00000f0c76 */
[----:B------:R-:W-:Y:S01]  /*2940*/  @!PT LDS RZ, [RZ] ;  /* 0x00000000fffff984 */ /* 0x000fe20000000800 */
[----:B------:R-:W-:Y:S01]  /*2950*/  @!PT LDS RZ, [RZ] ;  /* 0x00000000fffff984 */ /* 0x000fe20000000800 */
[----:B------:R-:W-:Y:S01]  /*2960*/  @!PT LDS RZ, [RZ] ;  /* 0x00000000fffff984 */ /* 0x000fe20000000800 */
[----:B------:R2:W-:Y:S04]  /*2970*/  LDGSTS.E.BYPASS.LTC128B.128 [R121+0x8800], [R14.64+0x80] ;  /* 0x088000800e797fae */ /* 0x0005e8000b901d44 */
.L_x_5719:
[----:B------:R-:W-:Y:S05]  /*2980*/  BSYNC B0 ;  /* 0x0000000000007941 */ /* 0x000fea0003800000 */
.L_x_5718:
        /* <DEDUP_REMOVED lines=13> */
[----:B------:R-:W-:Y:S01]  /*2a60*/  IMAD.IADD R112, R112, 0x1, -R9 ;  /* 0x0000000170707824 */ /* 0x000fe200078e0a09 */
[----:B------:R-:W-:Y:S01]  /*2a70*/  LOP3.LUT R126, R126, 0x6, RZ, 0xc0, !PT ;  /* 0x000000067e7e7812 */ /* 0x000fe200078ec0ff */
[----:B------:R-:W-:Y:S01]  /*2a80*/  IMAD.SHL.U32 R91, R91, 0x20, RZ ;  /* 0x000000205b5b7824 */ /* 0x000fe200078e00ff */
[----:B------:R-:W-:Y:S01]  /*2a90*/  LOP3.LUT R5, R5, 0xc0, RZ, 0xc0, !PT ;  /* 0x000000c005057812 */ /* 0x000fe200078ec0ff */
[----:B------:R-:W-:-:S02]  /*2aa0*/  IMAD.SHL.U32 R11, R112, 0x8, RZ ;  /* 0x00000008700b7824 */ /* 0x000fc400078e00ff */
[----:B------:R-:W-:Y:S01]  /*2ab0*/  IMAD R112, R112, 0x8, R13 ;  /* 0x0000000870707824 */ /* 0x000fe200078e020d */
[----:B------:R-:W-:Y:S01]  /*2ac0*/  LOP3.LUT R91, R91, 0xffffff00, RZ, 0xc0, !PT ;  /* 0xffffff005b5b7812 */ /* 0x000fe200078ec0ff */
[----:B------:R-:W-:Y:S01]  /*2ad0*/  IMAD.MOV.U32 R3, RZ, RZ, 0x20 ;  /* 0x00000020ff037424 */ /* 0x000fe200078e00ff */
[----:B------:R-:W-:Y:S02]  /*2ae0*/  LOP3.LUT R8, R5, 0x8, R8, 0xf8, !PT ;  /* 0x0000000805087812 */ /* 0x000fe400078ef808 */
[----:B------:R-:W-:Y:S01]  /*2af0*/  SHF.R.U32.HI R5, RZ, 0x3, R5 ;  /* 0x00000003ff057819 */ /* 0x000fe20000011605 */
[----:B------:R-:W-:Y:S01]  /*2b00*/  IMAD R9, R98, 0x200, R91 ;  /* 0x0000020062097824 */ /* 0x000fe200078e025b */
[----:B------:R-:W-:Y:S02]  /*2b10*/  LOP3.LUT R11, R10, 0x8, R11, 0xf8, !PT ;  /* 0x000000080a0b7812 */ /* 0x000fe400078ef80b */
[----:B------:R-:W-:Y:S02]  /*2b20*/  SHF.R.U32.HI R10, RZ, 0x3, R10 ;  /* 0x00000003ff0a7819 */ /* 0x000fe4000001160a */
        /* <DEDUP_REMOVED lines=10> */
[----:B-1----:R-:W-:Y:S01]  /*2bd0*/  LDSM.16.M88.4 R24, [R112+0x3000] ;  /* 0x003000007018783b */ /* 0x002fe20000000200 */
[----:B------:R-:W-:Y:S02]  /*2be0*/  IMAD R111, R4, 0x2, R113 ;  /* 0x00000002046f7824 */ /* 0x000fe400078e0271 */
[----:B------:R-:W-:Y:S01]  /*2bf0*/  IMAD R3, R98, 0x10, R100 ;  /* 0x0000001062037824 */ /* 0x000fe200078e0264 */
[----:B------:R-:W1:Y:S01]  /*2c00*/  LDSM.16.M88.4 R52, [R113] ;  /* 0x000000007134783b */ /* 0x000e620000000200 */
[----:B------:R-:W-:-:S03]  /*2c10*/  IMAD.IADD R5, R5, 0x1, R92 ;  /* 0x0000000105057824 */ /* 0x000fc600078e025c */
[----:B----4-:R-:W4:Y:S01]  /*2c20*/  LDSM.16.M88.4 R16, [R112+0x3400] ;  /* 0x003400007010783b */ /* 0x010f220000000200 */
[----:B------:R-:W-:Y:S01]  /*2c30*/  IADD3 R94, R3, 0x1, R94 ;  /* 0x00000001035e7810 */ /* 0x000fe20007ffe05e */
[----:B------:R-:W-:Y:S02]  /*2c40*/  IMAD.IADD R3, R7, 0x1, R126 ;  /* 0x0000000107037824 */ /* 0x000fe400078e027e */
[----:B------:R-:W5:Y:S01]  /*2c50*/  LDSM.16.M88.4 R60, [R112+0x3800] ;  /* 0x00380000703c783b */ /* 0x000f620000000200 */
[----:B------:R-:W-:-:S03]  /*2c60*/  IADD3 R94, R90, R94, -R93 ;  /* 0x0000005e5a5e7210 */ /* 0x000fc60007ffe85d */
[----:B------:R-:W2:Y:S01]  /*2c70*/  LDSM.16.M88.4 R48, [R112+0x3c00] ;  /* 0x003c00007030783b */ /* 0x000ea20000000200 */
[----:B------:R-:W-:-:S03]  /*2c80*/  IADD3 R99, R94, c[0x0][0x2e8], RZ ;  /* 0x0000ba005e637a10 */ /* 0x000fc60007ffe0ff */
[----:B------:R-:W-:Y:S04]  /*2c90*/  LDSM.16.M88.4 R44, [R109+0x3000] ;  /* 0x003000006d2c783b */ /* 0x000fe80000000200 */
[----:B--2---:R-:W2:Y:S04]  /*2ca0*/  LDSM.16.M88.4 R12, [R111] ;  /* 0x000000006f0c783b */ /* 0x004ea80000000200 */
[----:B------:R-:W3:Y:S04]  /*2cb0*/  LDSM.16.M88.4 R36, [R109+0x3800] ;  /* 0x003800006d24783b */ /* 0x000ee80000000200 */
[----:B------:R-:W2:Y:S04]  /*2cc0*/  LDSM.16.M88.4 R32, [R109+0x3c00] ;  /* 0x003c00006d20783b */ /* 0x000ea80000000200 */
[----:B------:R-:W-:Y:S04]  /*2cd0*/  LDSM.16.M88.4 R8, [R112+0x4000] ;  /* 0x004000007008783b */ /* 0x000fe80000000200 */
[----:B------:R-:W2:Y:S01]  /*2ce0*/  LDSM.16.M88.4 R76, [R113+0x1000] ;  /* 0x00100000714c783b */ /* 0x000ea20000000200 */
[C---:B-1----:R-:W-:Y:S03]  /*2cf0*/  HMMA.16816.F32.BF16 R28, R52.reuse, R24, RZ ;  /* 0x00000018341c723c */ /* 0x042fe600000418ff */
[----:B------:R-:W1:Y:S04]  /*2d00*/  LDSM.16.M88.4 R40, [R109+0x3400] ;  /* 0x003400006d28783b */ /* 0x000e680000000200 */
[----:B------:R-:W1:Y:S01]  /*2d10*/  LDSM.16.M88.4 R72, [R112+0x4800] ;  /* 0x004800007048783b */ /* 0x000e620000000200 */
[C---:B------:R-:W-:Y:S03]  /*2d20*/  HMMA.16816.F32.BF16 R24, R52.reuse, R26, RZ ;  /* 0x0000001a3418723c */ /* 0x040fe600000418ff */
[----:B------:R-:W1:Y:S04]  /*2d30*/  LDSM.16.M88.4 R68, [R112+0x4c00] ;  /* 0x004c00007044783b */ /* 0x000e680000000200 */
[----:B------:R-:W-:Y:S01]  /*2d40*/  LDSM.16.M88.4 R80, [R112+0x4400] ;  /* 0x004400007050783b */ /* 0x000fe20000000200 */
[C---:B----4-:R-:W-:Y:S08]  /*2d50*/  HMMA.16816.F32.BF16 R20, R52.reuse, R16, RZ ;  /* 0x000000103414723c */ /* 0x050ff000000418ff */
[C---:B-----5:R-:W-:Y:S08]  /*2d60*/  HMMA.16816.F32.BF16 R64, R52.reuse, R60, RZ ;  /* 0x0000003c3440723c */ /* 0x060ff000000418ff */
        /* <DEDUP_REMOVED lines=13> */
[----:B------:R-:W-:Y:S07]  /*2e40*/  LDSM.16.M88.4 R32, [R109+0x4c00] ;  /* 0x004c00006d20783b */ /* 0x000fee0000000200 */
[C---:B------:R-:W-:Y:S08]  /*2e50*/  HMMA.16816.F32.BF16 R28, R76.reuse, R8, R28 ;  /* 0x000000084c1c723c */ /* 0x040ff0000004181c */
[----:B------:R-:W-:Y:S01]  /*2e60*/  HMMA.16816.F32.BF16 R24, R76, R10, R24 ;  /* 0x0000000a4c18723c */ /* 0x000fe20000041818 */
[----:B------:R-:W-:Y:S07]  /*2e70*/  LDSM.16.M88.4 R8, [R113+0x2000] ;  /* 0x002000007108783b */ /* 0x000fee0000000200 */
[C---:B-1----:R-:W-:Y:S08]  /*2e80*/  HMMA.16816.F32.BF16 R20, R12.reuse, R40, R20 ;  /* 0x000000280c14723c */ /* 0x042ff00000041814 */
[----:B------:R-:W-:Y:S01]  /*2e90*/  HMMA.16816.F32.BF16 R16, R12, R42, R16 ;  /* 0x0000002a0c10723c */ /* 0x000fe20000041810 */
[----:B------:R-:W1:Y:S04]  /*2ea0*/  LDSM.16.M88.4 R12, [R112+0x5000] ;  /* 0x00500000700c783b */ /* 0x000e680000000200 */
[----:B------:R-:W3:Y:S03]  /*2eb0*/  LDSM.16.M88.4 R40, [R109+0x4400] ;  /* 0x004400006d28783b */ /* 0x000ee60000000200 */
[C---:B------:R-:W-:Y:S08]  /*2ec0*/  HMMA.16816.F32.BF16 R64, R76.reuse, R72, R64 ;  /* 0x000000484c40723c */ /* 0x040ff00000041840 */
[C---:B------:R-:W-:Y:S08]  /*2ed0*/  HMMA.16816.F32.BF16 R60, R76.reuse, R74, R60 ;  /* 0x0000004a4c3c723c */ /* 0x040ff0000004183c */
[C---:B------:R-:W-:Y:S08]  /*2ee0*/  HMMA.16816.F32.BF16 R56, R76.reuse, R68, R56 ;  /* 0x000000444c38723c */ /* 0x040ff00000041838 */
[----:B------:R-:W-:Y:S08]  /*2ef0*/  HMMA.16816.F32.BF16 R52, R76, R70, R52 ;  /* 0x000000464c34723c */ /* 0x000ff00000041834 */
[C---:B--2---:R-:W-:Y:S01]  /*2f00*/  HMMA.16816.F32.BF16 R68, R48.reuse, R44, R28 ;  /* 0x0000002c3044723c */ /* 0x044fe2000004181c */
[----:B------:R-:W2:Y:S07]  /*2f10*/  LDSM.16.M88.4 R28, [R112+0x5400] ;  /* 0x00540000701c783b */ /* 0x000eae0000000200 */
[----:B------:R-:W-:Y:S01]  /*2f20*/  HMMA.16816.F32.BF16 R72, R48, R46, R24 ;  /* 0x0000002e3048723c */ /* 0x000fe20000041818 */
[----:B------:R-:W-:Y:S04]  /*2f30*/  LDSM.16.M88.4 R44, [R109+0x5000] ;  /* 0x005000006d2c783b */ /* 0x000fe80000000200 */
[----:B------:R-:W4:Y:S03]  /*2f40*/  LDSM.16.M88.4 R24, [R111+0x2000] ;  /* 0x002000006f18783b */ /* 0x000f260000000200 */
[C---:B------:R-:W-:Y:S08]  /*2f50*/  HMMA.16816.F32.BF16 R20, R76.reuse, R80, R20 ;  /* 0x000000504c14723c */ /* 0x040ff00000041814 */
[----:B------:R-:W-:Y:S08]  /*2f60*/  HMMA.16816.F32.BF16 R16, R76, R82, R16 ;  /* 0x000000524c10723c */ /* 0x000ff00000041810 */
[C---:B-1----:R-:W-:Y:S08]  /*2f70*/  HMMA.16816.F32.BF16 R68, R8.reuse, R12, R68 ;  /* 0x0000000c0844723c */ /* 0x042ff00000041844 */
[----:B------:R-:W-:Y:S01]  /*2f80*/  HMMA.16816.F32.BF16 R72, R8, R14, R72 ;  /* 0x0000000e0848723c */ /* 0x000fe20000041848 */
[----:B------:R-:W1:Y:S07]  /*2f90*/  LDSM.16.M88.4 R12, [R112+0x5800] ;  /* 0x00580000700c783b */ /* 0x000e6e0000000200 */
[C---:B---3--:R-:W-:Y:S08]  /*2fa0*/  HMMA.16816.F32.BF16 R20, R48.reuse, R40, R20 ;  /* 0x000000283014723c */ /* 0x048ff00000041814 */
[C---:B------:R-:W-:Y:S07]  /*2fb0*/  HMMA.16816.F32.BF16 R16, R48.reuse, R42, R16 ;  /* 0x0000002a3010723c */ /* 0x040fee0000041810 */
[C---:B------:R-:W-:Y:S01]  /*2fc0*/  IADD3 R42, R3.reuse, 0x9, RZ ;  /* 0x00000009032a7810 */ /* 0x040fe20007ffe0ff */
[C---:B------:R-:W-:Y:S08]  /*2fd0*/  HMMA.16816.F32.BF16 R56, R48.reuse, R32, R56 ;  /* 0x000000203038723c */ /* 0x040ff00000041838 */
[C---:B------:R-:W-:Y:S01]  /*2fe0*/  HMMA.16816.F32.BF16 R52, R48.reuse, R34, R52 ;  /* 0x000000223034723c */ /* 0x040fe20000041834 */
[----:B------:R-:W3:Y:S07]  /*2ff0*/  LDSM.16.M88.4 R32, [R109+0x5400] ;  /* 0x005400006d20783b */ /* 0x000eee0000000200 */
[----:B------:R-:W-:Y:S07]  /*3000*/  HMMA.16816.F32.BF16 R64, R48, R36, R64 ;  /* 0x000000243040723c */ /* 0x000fee0000041840 */
[C---:B------:R-:W-:Y:S01]  /*3010*/  IADD3 R36, R3.reuse, 0x1, RZ ;  /* 0x0000000103247810 */ /* 0x040fe20007ffe0ff */
[----:B--2---:R-:W-:Y:S01]  /*3020*/  HMMA.16816.F32.BF16 R20, R8, R28, R20 ;  /* 0x0000001c0814723c */ /* 0x004fe20000041814 */
[----:B------:R-:W-:-:S02]  /*3030*/  IADD3 R37, R3, 0x8, RZ ;  /* 0x0000000803257810 */ /* 0x000fc40007ffe0ff */
[----:B------:R-:W2:Y:S04]  /*3040*/  I2F R40, R36 ;  /* 0x0000002400287306 */ /* 0x000ea80000201400 */
[C---:B------:R-:W-:Y:S01]  /*3050*/  IADD3 R29, R99.reuse, 0x8, RZ ;  /* 0x00000008631d7810 */ /* 0x040fe20007ffe0ff */
[----:B----4-:R-:W-:Y:S01]  /*3060*/  HMMA.16816.F32.BF16 R68, R24, R44, R68 ;  /* 0x0000002c1844723c */ /* 0x010fe20000041844 */
[-C--:B------:R-:W-:Y:S02]  /*3070*/  IMNMX R99, R99, R90.reuse, PT ;  /* 0x0000005a63637217 */ /* 0x080fe40003800200 */
[----:B------:R-:W-:Y:S01]  /*3080*/  IMNMX R98, R29, R90, PT ;  /* 0x0000005a1d627217 */ /* 0x000fe20003800200 */
[----:B------:R4:W5:Y:S01]  /*3090*/  I2F R43, R37 ;  /* 0x00000025002b7306 */ /* 0x0009620000201400 */
[----:B------:R-:W-:-:S02]  /*30a0*/  ISETP.GE.AND P4, PT, R36, R99, PT ;  /* 0x000000632400720c */ /* 0x000fc40003f86270 */
[-C--:B------:R-:W-:Y:S01]  /*30b0*/  ISETP.GE.AND P1, PT, R36, R98.reuse, PT ;  /* 0x000000622400720c */ /* 0x080fe20003f26270 */
[----:B------:R-:W-:Y:S01]  /*30c0*/  HMMA.16816.F32.BF16 R60, R48, R38, R60 ;  /* 0x00000026303c723c */ /* 0x000fe2000004183c */
[CC--:B------:R-:W-:Y:S02]  /*30d0*/  ISETP.GE.AND P0, PT, R37.reuse, R99.reuse, PT ;  /* 0x000000632500720c */ /* 0x0c0fe40003f06270 */
[-C--:B------:R-:W-:Y:S02]  /*30e0*/  ISETP.GE.AND P2, PT, R37, R98.reuse, PT ;  /* 0x000000622500720c */ /* 0x080fe40003f46270 */
[C---:B------:R-:W-:Y:S02]  /*30f0*/  ISETP.GE.AND P5, PT, R42.reuse, R99, PT ;  /* 0x000000632a00720c */ /* 0x040fe40003fa6270 */
[----:B------:R-:W-:Y:S01]  /*3100*/  ISETP.GE.AND P3, PT, R42, R98, PT ;  /* 0x000000622a00720c */ /* 0x000fe20003f66270 */
[----:B------:R-:W-:Y:S01]  /*3110*/  HMMA.16816.F32.BF16 R72, R24, R46, R72 ;  /* 0x0000002e1848723c */ /* 0x000fe20000041848 */
[----:B----4-:R-:W-:Y:S06]  /*3120*/  LDSM.16.M88.4 R36, [R109+0x5800] ;  /* 0x005800006d24783b */ /* 0x010fec0000000200 */
[C---:B------:R-:W-:Y:S01]  /*3130*/  IADD3 R46, R3.reuse, 0x11, RZ ;  /* 0x00000011032e7810 */ /* 0x040fe20007ffe0ff */
[----:B------:R-:W-:Y:S01]  /*3140*/  HMMA.16816.F32.BF16 R16, R8, R30, R16 ;  /* 0x0000001e0810723c */ /* 0x000fe20000041810 */
[----:B------:R-:W4:Y:S01]  /*3150*/  LDSM.16.M88.4 R28, [R112+0x5c00] ;  /* 0x005c0000701c783b */ /* 0x000f220000000200 */
[CC--:B--2---:R-:W-:Y:S01]  /*3160*/  FFMA.FTZ R41, R0.reuse, R40.reuse, R69 ;  /* 0x0000002800297223 */ /* 0x0c4fe20000010045 */
[----:B------:R-:W-:Y:S01]  /*3170*/  IADD3 R47, R3, 0x20, RZ ;  /* 0x00000020032f7810 */ /* 0x000fe20007ffe0ff */
[----:B------:R-:W-:-:S02]  /*3180*/  FFMA.FTZ R71, R0, R40, R71 ;  /* 0x0000002800477223 */ /* 0x000fc40000010047 */
[----:B------:R-:W-:Y:S01]  /*3190*/  I2F R40, R46 ;  /* 0x0000002e00287306 */ /* 0x000fe20000201400 */
[----:B------:R-:W-:Y:S01]  /*31a0*/  FSEL R41, R41, -INF , !P4 ;  /* 0xff80000029297808 */ /* 0x000fe20006000000 */
[----:B-1----:R-:W-:Y:S06]  /*31b0*/  HMMA.16816.F32.BF16 R64, R8, R12, R64 ;  /* 0x0000000c0840723c */ /* 0x002fec0000041840 */
[----:B------:R-:W1:Y:S01]  /*31c0*/  I2F R12, R42 ;  /* 0x0000002a000c7306 */ /* 0x000e620000201400 */
[----:B------:R-:W-:Y:S01]  /*31d0*/  IADD3 R13, R3, 0x10, RZ ;  /* 0x00000010030d7810 */ /* 0x000fe20007ffe0ff */
[----:B---3--:R-:W-:Y:S01]  /*31e0*/  HMMA.16816.F32.BF16 R20, R24, R32, R20 ;  /* 0x000000201814723c */ /* 0x008fe20000041814 */
[----:B-----5:R-:W-:-:S02]  /*31f0*/  FFMA.FTZ R72, R0, R43, R72 ;  /* 0x0000002b00487223 */ /* 0x020fc40000010048 */
[----:B------:R-:W-:Y:S01]  /*3200*/  ISETP.GE.AND P4, PT, R13, R99, PT ;  /* 0x000000630d00720c */ /* 0x000fe20003f86270 */
[----:B------:R-:W-:Y:S02]  /*3210*/  FFMA.FTZ R44, R0, R43, R74 ;  /* 0x0000002b002c7223 */ /* 0x000fe4000001004a */
[----:B------:R2:W3:Y:S01]  /*3220*/  I2F R33, R13 ;  /* 0x0000000d00217306 */ /* 0x0004e20000201400 */
[----:B------:R-:W-:Y:S01]  /*3230*/  FSEL R32, R71, -INF , !P1 ;  /* 0xff80000047207808 */ /* 0x000fe20004800000 */
[----:B------:R-:W-:Y:S01]  /*3240*/  HMMA.16816.F32.BF16 R60, R8, R14, R60 ;  /* 0x0000000e083c723c */ /* 0x000fe2000004183c */
[----:B------:R-:W-:Y:S02]  /*3250*/  ISETP.GE.AND P1, PT, R13, R98, PT ;  /* 0x000000620d00720c */ /* 0x000fe40003f26270 */
[----:B------:R-:W-:Y:S02]  /*3260*/  FSEL R43, R72, -INF , !P0 ;  /* 0xff800000482b7808 */ /* 0x000fe40004000000 */
[----:B------:R-:W-:Y:S01]  /*3270*/  FSEL R44, R44, -INF , !P2 ;  /* 0xff8000002c2c7808 */ /* 0x000fe20005000000 */
[CC--:B-1----:R-:W-:Y:S01]  /*3280*/  FFMA.FTZ R45, R0.reuse, R12.reuse, R73 ;  /* 0x0000000c002d7223 */ /* 0x0c2fe20000010049 */
[----:B------:R-:W-:Y:S01]  /*3290*/  IADD3 R42, R3, 0x18, RZ ;  /* 0x00000018032a7810 */ /* 0x000fe20007ffe0ff */
[----:B------:R-:W-:Y:S01]  /*32a0*/  FFMA.FTZ R75, R0, R12, R75 ;  /* 0x0000000c004b7223 */ /* 0x000fe2000001004b */
[----:B------:R-:W-:Y:S01]  /*32b0*/  HMMA.16816.F32.BF16 R16, R24, R34, R16 ;  /* 0x000000221810723c */ /* 0x000fe20000041810 */
[C---:B------:R-:W-:Y:S01]  /*32c0*/  ISETP.GE.AND P0, PT, R46.reuse, R99, PT ;  /* 0x000000632e00720c */ /* 0x040fe20003f06270 */
[----:B------:R-:W1:Y:S01]  /*32d0*/  I2F R35, R42 ;  /* 0x0000002a00237306 */ /* 0x000e620000201400 */
[----:B------:R-:W-:Y:S01]  /*32e0*/  ISETP.GE.AND P2, PT, R46, R98, PT ;  /* 0x000000622e00720c */ /* 0x000fe20003f46270 */
[----:B--2---:R-:W2:Y:S01]  /*32f0*/  LDSM.16.M88.4 R12, [R109+0x5c00] ;  /* 0x005c00006d0c783b */ /* 0x004ea20000000200 */
[----:B------:R-:W-:-:S02]  /*3300*/  FSEL R45, R45, -INF , !P5 ;  /* 0xff8000002d2d7808 */ /* 0x000fc40006800000 */
[CC--:B---3--:R-:W-:Y:S01]  /*3310*/  FFMA.FTZ R20, R0.reuse, R33.reuse, R20 ;  /* 0x0000002100147223 */ /* 0x0c8fe20000010014 */
[C---:B----4-:R-:W-:Y:S01]  /*3320*/  HMMA.16816.F32.BF16 R56, R8.reuse, R28, R56 ;  /* 0x0000001c0838723c */ /* 0x050fe20000041838 */
[----:B------:R-:W-:Y:S01]  /*3330*/  IADD3 R34, R3, 0x19, RZ ;  /* 0x0000001903227810 */ /* 0x000fe20007ffe0ff */
[----:B------:R-:W-:Y:S01]  /*3340*/  FFMA.FTZ R33, R0, R33, R22 ;  /* 0x0000002100217223 */ /* 0x000fe20000010016 */
[----:B------:R-:W-:Y:S01]  /*3350*/  ISETP.GE.AND P5, PT, R42, R99, PT ;  /* 0x000000632a00720c */ /* 0x000fe20003fa6270 */
[CC--:B------:R-:W-:Y:S01]  /*3360*/  FFMA.FTZ R23, R0.reuse, R40.reuse, R23 ;  /* 0x0000002800177223 */ /* 0x0c0fe20000010017 */
[----:B------:R-:W3:Y:S01]  /*3370*/  I2F R22, R34 ;  /* 0x0000002200167306 */ /* 0x000ee20000201400 */
[----:B------:R-:W-:Y:S01]  /*3380*/  FSEL R46, R75, -INF , !P3 ;  /* 0xff8000004b2e7808 */ /* 0x000fe20005800000 */
[----:B------:R-:W-:Y:S01]  /*3390*/  FFMA.FTZ R21, R0, R40, R21 ;  /* 0x0000002800157223 */ /* 0x000fe20000010015 */
[----:B------:R-:W-:Y:S01]  /*33a0*/  HMMA.16816.F32.BF16 R52, R8, R30, R52 ;  /* 0x0000001e0834723c */ /* 0x000fe20000041834 */
[----:B------:R-:W-:Y:S01]  /*33b0*/  FSEL R29, R20, -INF , !P4 ;  /* 0xff800000141d7808 */ /* 0x000fe20006000000 */
[----:B------:R-:W-:-:S04]  /*33c0*/  DEPBAR.LE SB0, 0x0 ;  /* 0x000080000000791a */ /* 0x000fc80000000000 */
[----:B------:R-:W-:Y:S02]  /*33d0*/  ISETP.GE.AND P4, PT, R34, R99, PT ;  /* 0x000000632200720c */ /* 0x000fe40003f86270 */
[C---:B------:R-:W-:Y:S01]  /*33e0*/  HMMA.16816.F32.BF16 R60, R24.reuse, R38, R60 ;  /* 0x00000026183c723c */ /* 0x040fe2000004183c */
[----:B------:R-:W-:Y:S01]  /*33f0*/  IADD3 R10, R3, 0x29, RZ ;  /* 0x00000029030a7810 */ /* 0x000fe20007ffe0ff */
[C---:B-1----:R-:W-:Y:S01]  /*3400*/  FFMA.FTZ R16, R0.reuse, R35, R16 ;  /* 0x0000002300107223 */ /* 0x042fe20000010010 */
[----:B------:R-:W-:Y:S01]  /*3410*/  FSEL R20, R33, -INF , !P1 ;  /* 0xff80000021147808 */ /* 0x000fe20004800000 */
[----:B---3--:R-:W-:Y:S01]  /*3420*/  FFMA.FTZ R17, R0, R22, R17 ;  /* 0x0000001600117223 */ /* 0x008fe20000010011 */
[----:B------:R-:W-:Y:S01]  /*3430*/  ISETP.GE.AND P1, PT, R34, R98, PT ;  /* 0x000000622200720c */ /* 0x000fe20003f26270 */
[----:B------:R-:W1:Y:S02]  /*3440*/  I2F R33, R47 ;  /* 0x0000002f00217306 */ /* 0x000e640000201400 */
[----:B------:R-:W-:Y:S01]  /*3450*/  HMMA.16816.F32.BF16 R64, R24, R36, R64 ;  /* 0x000000241840723c */ /* 0x000fe20000041840 */
[----:B------:R-:W-:Y:S01]  /*3460*/  IADD3 R34, R3, 0x21, RZ ;  /* 0x0000002103227810 */ /* 0x000fe20007ffe0ff */
[----:B------:R-:W-:Y:S01]  /*3470*/  FFMA.FTZ R19, R0, R22, R19 ;  /* 0x0000001600137223 */ /* 0x000fe20000010013 */
[----:B------:R-:W-:-:S02]  /*3480*/  FSEL R9, R17, -INF , !P4 ;  /* 0xff80000011097808 */ /* 0x000fc40006000000 */
[C---:B------:R-:W-:Y:S02]  /*3490*/  IADD3 R17, R3.reuse, 0x30, RZ ;  /* 0x0000003003117810 */ /* 0x040fe40007ffe0ff */
[----:B------:R-:W-:Y:S01]  /*34a0*/  FFMA.FTZ R36, R0, R35, R18 ;  /* 0x0000002300247223 */ /* 0x000fe20000010012 */
[----:B------:R-:W-:Y:S01]  /*34b0*/  IADD3 R35, R3, 0x28, RZ ;  /* 0x0000002803237810 */ /* 0x000fe20007ffe0ff */
[----:B------:R-:W3:Y:S01]  /*34c0*/  I2F R18, R34 ;  /* 0x0000002200127306 */ /* 0x000ee20000201400 */
[----:B------:R-:W-:Y:S02]  /*34d0*/  ISETP.GE.AND P3, PT, R42, R98, PT ;  /* 0x000000622a00720c */ /* 0x000fe40003f66270 */
[----:B------:R-:W-:Y:S01]  /*34e0*/  FSEL R28, R23, -INF , !P2 ;  /* 0xff800000171c7808 */ /* 0x000fe20005000000 */
[----:B--2---:R-:W-:Y:S01]  /*34f0*/  HMMA.16816.F32.BF16 R56, R24, R12, R56 ;  /* 0x0000000c1838723c */ /* 0x004fe20000041838 */
[----:B------:R-:W-:Y:S02]  /*3500*/  FSEL R23, R16, -INF , !P5 ;  /* 0xff80000010177808 */ /* 0x000fe40006800000 */
[----:B------:R-:W-:Y:S01]  /*3510*/  FSEL R16, R36, -INF , !P3 ;  /* 0xff80000024107808 */ /* 0x000fe20005800000 */
[----:B------:R-:W2:Y:S01]  /*3520*/  I2F R12, R10 ;  /* 0x0000000a000c7306 */ /* 0x000ea20000201400 */
[----:B------:R-:W-:-:S02]  /*3530*/  ISETP.GE.AND P5, PT, R34, R99, PT ;  /* 0x000000632200720c */ /* 0x000fc40003fa6270 */
[----:B------:R-:W-:Y:S01]  /*3540*/  ISETP.GE.AND P3, PT, R34, R98, PT ;  /* 0x000000622200720c */ /* 0x000fe20003f66270 */
[----:B------:R-:W-:Y:S01]  /*3550*/  HMMA.16816.F32.BF16 R52, R24, R14, R52 ;  /* 0x0000000e1834723c */ /* 0x000fe20000041834 */
[----:B------:R-:W-:Y:S02]  /*3560*/  FSEL R21, R21, -INF , !P0 ;  /* 0xff80000015157808 */ /* 0x000fe40004000000 */
[CC--:B-1----:R-:W-:Y:S01]  /*3570*/  FFMA.FTZ R64, R0.reuse, R33.reuse, R64 ;  /* 0x0000002100407223 */ /* 0x0c2fe20000010040 */
[----:B------:R-:W1:Y:S01]  /*3580*/  I2F R13, R17 ;  /* 0x00000011000d7306 */ /* 0x000e620000201400 */
[C---:B------:R-:W-:Y:S01]  /*3590*/  FFMA.FTZ R66, R0.reuse, R33, R66 ;  /* 0x0000002100427223 */ /* 0x040fe20000010042 */
[C---:B------:R-:W-:Y:S01]  /*35a0*/  ISETP.GE.AND P0, PT, R47.reuse, R99, PT ;  /* 0x000000632f00720c */ /* 0x040fe20003f06270 */
[C---:B---3--:R-:W-:Y:S01]  /*35b0*/  FFMA.FTZ R65, R0.reuse, R18, R65 ;  /* 0x0000001200417223 */ /* 0x048fe20000010041 */
[----:B------:R-:W-:Y:S01]  /*35c0*/  ISETP.GE.AND P2, PT, R47, R98, PT ;  /* 0x000000622f00720c */ /* 0x000fe20003f46270 */
[----:B------:R-:W-:Y:S01]  /*35d0*/  FFMA.FTZ R67, R0, R18, R67 ;  /* 0x0000001200437223 */ /* 0x000fe20000010043 */
[----:B------:R-:W-:-:S02]  /*35e0*/  FSEL R8, R19, -INF , !P1 ;  /* 0xff80000013087808 */ /* 0x000fc40004800000 */
[----:B------:R-:W3:Y:S01]  /*35f0*/  I2F R11, R35 ;  /* 0x00000023000b7306 */ /* 0x000ee20000201400 */
[CC--:B--2---:R-:W-:Y:S01]  /*3600*/  FFMA.FTZ R61, R0.reuse, R12.reuse, R61 ;  /* 0x0000000c003d7223 */ /* 0x0c4fe2000001003d */
[----:B------:R-:W-:Y:S01]  /*3610*/  ISETP.GE.AND P4, PT, R35, R99, PT ;  /* 0x000000632300720c */ /* 0x000fe20003f86270 */
[C---:B------:R-:W-:Y:S01]  /*3620*/  FFMA.FTZ R63, R0.reuse, R12, R63 ;  /* 0x0000000c003f7223 */ /* 0x040fe2000001003f */
[----:B------:R-:W-:Y:S02]  /*3630*/  IADD3 R12, R3, 0x38, RZ ;  /* 0x00000038030c7810 */ /* 0x000fe40007ffe0ff */
[----:B------:R-:W-:Y:S01]  /*3640*/  ISETP.GE.AND P1, PT, R35, R98, PT ;  /* 0x000000622300720c */ /* 0x000fe20003f26270 */
[-C--:B-1----:R-:W-:Y:S01]  /*3650*/  FFMA.FTZ R56, R0, R13.reuse, R56 ;  /* 0x0000000d00387223 */ /* 0x082fe20000010038 */
[----:B------:R-:W-:Y:S01]  /*3660*/  FSEL R94, R64, -INF , !P0 ;  /* 0xff800000405e7808 */ /* 0x000fe20004000000 */
[----:B------:R-:W-:Y:S01]  /*3670*/  FFMA.FTZ R34, R0, R13, R58 ;  /* 0x0000000d00227223 */ /* 0x000fe2000001003a */
[----:B------:R-:W-:Y:S01]  /*3680*/  FSEL R104, R66, -INF , !P2 ;  /* 0xff80000042687808 */ /* 0x000fe20005000000 */
[----:B------:R-:W1:Y:S01]  /*3690*/  I2F R13, R12 ;  /* 0x0000000c000d7306 */ /* 0x000e620000201400 */
[----:B------:R-:W-:-:S02]  /*36a0*/  FSEL R100, R65, -INF , !P5 ;  /* 0xff80000041647808 */ /* 0x000fc40006800000 */
[----:B------:R-:W-:Y:S01]  /*36b0*/  FSEL R106, R67, -INF , !P3 ;  /* 0xff800000436a7808 */ /* 0x000fe20005800000 */
[----:B---3--:R-:W-:Y:S01]  /*36c0*/  FFMA.FTZ R60, R0, R11, R60 ;  /* 0x0000000b003c7223 */ /* 0x008fe2000001003c */
[----:B------:R-:W-:Y:S01]  /*36d0*/  ISETP.GE.AND P0, PT, R10, R99, PT ;  /* 0x000000630a00720c */ /* 0x000fe20003f06270 */
[----:B------:R-:W-:Y:S01]  /*36e0*/  FFMA.FTZ R62, R0, R11, R62 ;  /* 0x0000000b003e7223 */ /* 0x000fe2000001003e */
[----:B------:R-:W-:Y:S01]  /*36f0*/  IADD3 R11, R3, 0x31, RZ ;  /* 0x00000031030b7810 */ /* 0x000fe20007ffe0ff */
[----:B------:R-:W2:Y:S01]  /*3700*/  I2F R15, R3 ;  /* 0x00000003000f7306 */ /* 0x000ea20000201400 */
[-C--:B------:R-:W-:Y:S02]  /*3710*/  ISETP.GE.AND P2, PT, R10, R98.reuse, PT ;  /* 0x000000620a00720c */ /* 0x080fe40003f46270 */
[C---:B------:R-:W-:Y:S02]  /*3720*/  ISETP.GE.AND P5, PT, R17.reuse, R99, PT ;  /* 0x000000631100720c */ /* 0x040fe40003fa6270 */
[----:B------:R-:W-:-:S02]  /*3730*/  ISETP.GE.AND P3, PT, R17, R98, PT ;  /* 0x000000621100720c */ /* 0x000fc40003f66270 */
[----:B------:R-:W-:Y:S01]  /*3740*/  FSEL R101, R60, -INF , !P4 ;  /* 0xff8000003c657808 */ /* 0x000fe20006000000 */
[----:B------:R-:W3:Y:S01]  /*3750*/  I2F R10, R11 ;  /* 0x0000000b000a7306 */ /* 0x000ee20000201400 */
[----:B------:R-:W-:Y:S01]  /*3760*/  FSEL R102, R62, -INF , !P1 ;  /* 0xff8000003e667808 */ /* 0x000fe20004800000 */
[C---:B-1----:R-:W-:Y:S01]  /*3770*/  FFMA.FTZ R52, R0.reuse, R13, R52 ;  /* 0x0000000d00347223 */ /* 0x042fe20000010034 */
[C---:B------:R-:W-:Y:S01]  /*3780*/  ISETP.GE.AND P4, PT, R11.reuse, R99, PT ;  /* 0x000000630b00720c */ /* 0x040fe20003f86270 */
[----:B------:R-:W-:Y:S01]  /*3790*/  FFMA.FTZ R54, R0, R13, R54 ;  /* 0x0000000d00367223 */ /* 0x000fe20000010036 */
[----:B------:R-:W-:Y:S02]  /*37a0*/  ISETP.GE.AND P1, PT, R11, R98, PT ;  /* 0x000000620b00720c */ /* 0x000fe40003f26270 */
[----:B------:R-:W-:Y:S01]  /*37b0*/  FSEL R105, R56, -INF , !P5 ;  /* 0xff80000038697808 */ /* 0x000fe20006800000 */
[----:B--2---:R-:W-:Y:S01]  /*37c0*/  FFMA.FTZ R68, R0, R15, R68 ;  /* 0x0000000f00447223 */ /* 0x004fe20000010044 */
[----:B------:R-:W-:Y:S01]  /*37d0*/  FSEL R34, R34, -INF , !P3 ;  /* 0xff80000022227808 */ /* 0x000fe20005800000 */
[----:B------:R-:W-:Y:S01]  /*37e0*/  BAR.SYNC.DEFER_BLOCKING 0x0 ;  /* 0x0000000000007b1d */ /* 0x000fe20000010000 */
[----:B------:R-:W-:-:S02]  /*37f0*/  ISETP.GE.AND P5, PT, R3, R99, PT ;  /* 0x000000630300720c */ /* 0x000fc40003fa6270 */
[----:B------:R-:W-:Y:S02]  /*3800*/  ISETP.GE.AND P3, PT, R3, R98, PT ;  /* 0x000000620300720c */ /* 0x000fe40003f66270 */
[----:B------:R-:W-:Y:S01]  /*3810*/  FSEL R130, R61, -INF , !P0 ;  /* 0xff8000003d827808 */ /* 0x000fe20004000000 */
[CC--:B---3--:R-:W-:Y:S01]  /*3820*/  FFMA.FTZ R57, R0.reuse, R10.reuse, R57 ;  /* 0x0000000a00397223 */ /* 0x0c8fe20000010039 */
[----:B------:R-:W-:Y:S01]  /*3830*/  IADD3 R11, R3, 0x39, RZ ;  /* 0x00000039030b7810 */ /* 0x000fe20007ffe0ff */
[----:B------:R-:W-:Y:S01]  /*3840*/  FFMA.FTZ R33, R0, R10, R59 ;  /* 0x0000000a00217223 */ /* 0x000fe2000001003b */
[----:B------:R-:W-:Y:S01]  /*3850*/  ISETP.GE.AND P0, PT, R12, R99, PT ;  /* 0x000000630c00720c */ /* 0x000fe20003f06270 */
[----:B------:R-:W-:Y:S01]  /*3860*/  FFMA.FTZ R10, R0, R15, R70 ;  /* 0x0000000f000a7223 */ /* 0x000fe20000010046 */
[----:B------:R-:W1:Y:S01]  /*3870*/  I2F R3, R11 ;  /* 0x0000000b00037306 */ /* 0x000e620000201400 */
[----:B------:R-:W-:Y:S02]  /*3880*/  FSEL R128, R63, -INF , !P2 ;  /* 0xff8000003f807808 */ /* 0x000fe40005000000 */
[----:B------:R-:W-:-:S02]  /*3890*/  FSEL R127, R52, -INF , !P0 ;  /* 0xff800000347f7808 */ /* 0x000fc40004000000 */
[----:B------:R-:W-:Y:S02]  /*38a0*/  ISETP.GT.AND P0, PT, R120, R115, PT ;  /* 0x000000737800720c */ /* 0x000fe40003f04270 */
[----:B------:R-:W-:Y:S02]  /*38b0*/  FSEL R107, R57, -INF , !P4 ;  /* 0xff800000396b7808 */ /* 0x000fe40006000000 */
[----:B------:R-:W-:Y:S02]  /*38c0*/  FSEL R33, R33, -INF , !P1 ;  /* 0xff80000021217808 */ /* 0x000fe40004800000 */
[-C--:B------:R-:W-:Y:S02]  /*38d0*/  ISETP.GE.AND P2, PT, R12, R98.reuse, PT ;  /* 0x000000620c00720c */ /* 0x080fe40003f46270 */
[C---:B------:R-:W-:Y:S02]  /*38e0*/  ISETP.GE.AND P4, PT, R11.reuse, R99, PT ;  /* 0x000000630b00720c */ /* 0x040fe40003f86270 */
[----:B------:R-:W-:Y:S01]  /*38f0*/  ISETP.GE.AND P1, PT, R11, R98, PT ;  /* 0x000000620b00720c */ /* 0x000fe20003f26270 */
[-C--:B-1----:R-:W-:Y:S01]  /*3900*/  FFMA.FTZ R53, R0, R3.reuse, R53 ;  /* 0x0000000300357223 */ /* 0x082fe20000010035 */
[----:B------:R-:W-:Y:S01]  /*3910*/  FSEL R90, R54, -INF , !P2 ;  /* 0xff800000365a7808 */ /* 0x000fe20005000000 */
[----:B------:R-:W-:Y:S01]  /*3920*/  FFMA.FTZ R35, R0, R3, R55 ;  /* 0x0000000300237223 */ /* 0x000fe20000010037 */
[----:B------:R-:W-:-:S02]  /*3930*/  FSEL R11, R68, -INF , !P5 ;  /* 0xff800000440b7808 */ /* 0x000fc40006800000 */
[----:B------:R-:W-:Y:S02]  /*3940*/  FSEL R10, R10, -INF , !P3 ;  /* 0xff8000000a0a7808 */ /* 0x000fe40005800000 */
[----:B------:R-:W-:Y:S02]  /*3950*/  FSEL R129, R53, -INF , !P4 ;  /* 0xff80000035817808 */ /* 0x000fe40006000000 */
[----:B------:R-:W-:Y:S01]  /*3960*/  FSEL R35, R35, -INF , !P1 ;  /* 0xff80000023237808 */ /* 0x000fe20004800000 */
        /* <DEDUP_REMOVED lines=59> */
.L_x_5721:
[----:B------:R-:W-:-:S04]  /*3d20*/  LEA R2, -R2, RZ, 0x6 ;  /* 0x000000ff02027211 */ /* 0x000fc800078e31ff */
[----:B------:R-:W-:Y:S02]  /*3d30*/  SHF.R.S32.HI R6, RZ, 0x1f, R2 ;  /* 0x0000001fff067819 */ /* 0x000fe40000011402 */
.L_x_5722:
        /* <DEDUP_REMOVED lines=59> */
.L_x_5724:
[----:B------:R-:W-:Y:S05]  /*40f0*/  BSYNC B0 ;  /* 0x0000000000007941 */ /* 0x000fea0003800000 */
.L_x_5723:
[----:B------:R-:W0:Y:S01]  /*4100*/  LDGDEPBAR ;  /* 0x00000000000079af */ /* 0x000e220000000000 */
[----:B------:R-:W-:Y:S02]  /*4110*/  MOV R96, R12 ;  /* 0x0000000c00607202 */ /* 0x000fe40000000f00 */
[----:B------:R-:W-:Y:S02]  /*4120*/  MOV R97, R7 ;  /* 0x0000000700617202 */ /* 0x000fe40000000f00 */
.L_x_5720:
        /* <DEDUP_REMOVED lines=44> */
[----:B--2---:R-:W-:Y:S02]  /*43f0*/  FMNMX.FTZ R6, R13, R6, !PT ;  /* 0x000000060d067209 */ /* 0x004fe40007810000 */
[----:B------:R-:W-:Y:S02]  /*4400*/  LDSM.16.MT88.4 R12, [R110+0x7400] ;  /* 0x007400006e0c783b */ /* 0x000fe40000004200 */
[----:B------:R-:W-:Y:S02]  /*4410*/  FSEL R134, R134, RZ, P1 ;  /* 0x000000ff86867208 */ /* 0x000fe40000800000 */
[----:B------:R-:W1:Y:S03]  /*4420*/  SHFL.BFLY PT, R7, R6, 0x1, 0x1f ;  /* 0x0c201f0006077f89 */ /* 0x000e6600000e0000 */
[----:B------:R-:W-:-:S02]  /*4430*/  FFMA.FTZ R133, R11, c[0x0][0x23c], -R134 ;  /* 0x00008f000b857a23 */ /* 0x000fc40000010886 */
[--C-:B------:R-:W-:Y:S02]  /*4440*/  FFMA.FTZ R132, R41, c[0x0][0x23c], -R134.reuse ;  /* 0x00008f0029847a23 */ /* 0x100fe40000010886 */
        /* <DEDUP_REMOVED lines=10> */
[--C-:B------:R-:W-:Y:S02]  /*44f0*/  FFMA.FTZ R94, R101, c[0x0][0x23c], -R134.reuse ;  /* 0x00008f00655e7a23 */ /* 0x100fe40000010886 */
[--C-:B------:R-:W-:Y:S01]  /*4500*/  FFMA.FTZ R100, R100, c[0x0][0x23c], -R134.reuse ;  /* 0x00008f0064647a23 */ /* 0x100fe20000010886 */
[----:B-1----:R-:W-:Y:S01]  /*4510*/  FMNMX.FTZ R2, R6, R7, !PT ;  /* 0x0000000706027209 */ /* 0x002fe20007810000 */
[--C-:B------:R-:W-:Y:S01]  /*4520*/  FFMA.FTZ R105, R105, c[0x0][0x23c], -R134.reuse ;  /* 0x00008f0069697a23 */ /* 0x100fe20000010886 */
[----:B------:R-:W-:Y:S01]  /*4530*/  MUFU.EX2 R93, R93 ;  /* 0x0000005d005d7308 */ /* 0x000fe20000000800 */
[----:B------:R-:W-:Y:S01]  /*4540*/  FFMA.FTZ R107, R107, c[0x0][0x23c], -R134 ;  /* 0x00008f006b6b7a23 */ /* 0x000fe20000010886 */
[C---:B------:R-:W-:Y:S01]  /*4550*/  FSETP.NEU.FTZ.AND P1, PT, R2.reuse, -INF , PT ;  /* 0xff8000000200780b */ /* 0x040fe20003f3d000 */
[----:B------:R-:W-:-:S02]  /*4560*/  FMUL.FTZ R91, R2, c[0x0][0x23c] ;  /* 0x00008f00025b7a20 */ /* 0x000fc40000410000 */
[--C-:B------:R-:W-:Y:S02]  /*4570*/  FFMA.FTZ R127, R127, c[0x0][0x23c], -R134.reuse ;  /* 0x00008f007f7f7a23 */ /* 0x100fe40000010886 */
[----:B------:R-:W-:Y:S01]  /*4580*/  FFMA.FTZ R129, R129, c[0x0][0x23c], -R134 ;  /* 0x00008f0081817a23 */ /* 0x000fe20000010886 */
[----:B------:R-:W-:Y:S01]  /*4590*/  FSEL R91, R91, RZ, P1 ;  /* 0x000000ff5b5b7208 */ /* 0x000fe20000800000 */
[----:B------:R-:W1:Y:S01]  /*45a0*/  MUFU.EX2 R92, R92 ;  /* 0x0000005c005c7308 */ /* 0x000e620000000800 */
[----:B---3--:R-:W-:Y:S01]  /*45b0*/  F2FP.BF16.PACK_AB R80, R132, R133 ;  /* 0x000000858450723e */ /* 0x008fe200000010ff */
[----:B------:R-:W-:Y:S02]  /*45c0*/  FADD.FTZ R132, R133, R132 ;  /* 0x0000008485847221 */ /* 0x000fe40000010000 */
[--C-:B------:R-:W-:Y:S02]  /*45d0*/  FFMA.FTZ R138, R32, c[0x0][0x23c], -R91.reuse ;  /* 0x00008f00208a7a23 */ /* 0x100fe4000001085b */
[----:B------:R-:W-:-:S02]  /*45e0*/  FFMA.FTZ R131, R10, c[0x0][0x23c], -R91 ;  /* 0x00008f000a837a23 */ /* 0x000fc4000001085b */
[--C-:B------:R-:W-:Y:S01]  /*45f0*/  FFMA.FTZ R95, R44, c[0x0][0x23c], -R91.reuse ;  /* 0x00008f002c5f7a23 */ /* 0x100fe2000001085b */
[----:B------:R-:W-:Y:S01]  /*4600*/  MUFU.EX2 R30, R30 ;  /* 0x0000001e001e7308 */ /* 0x000fe20000000800 */
[--C-:B------:R-:W-:Y:S02]  /*4610*/  FFMA.FTZ R32, R46, c[0x0][0x23c], -R91.reuse ;  /* 0x00008f002e207a23 */ /* 0x100fe4000001085b */
[--C-:B------:R-:W-:Y:S02]  /*4620*/  FFMA.FTZ R31, R20, c[0x0][0x23c], -R91.reuse ;  /* 0x00008f00141f7a23 */ /* 0x100fe4000001085b */
[--C-:B------:R-:W-:Y:S02]  /*4630*/  FFMA.FTZ R20, R8, c[0x0][0x23c], -R91.reuse ;  /* 0x00008f0008147a23 */ /* 0x100fe4000001085b */
[----:B------:R-:W3:Y:S01]  /*4640*/  LDSM.16.MT88.4 R8, [R108+0x7400] ;  /* 0x007400006c08783b */ /* 0x000ee20000004200 */
[----:B------:R-:W-:Y:S01]  /*4650*/  MUFU.EX2 R131, R131 ;  /* 0x0000008300837308 */ /* 0x000fe20000000800 */
[----:B-1----:R-:W-:Y:S01]  /*4660*/  F2FP.BF16.PACK_AB R82, R92, R93 ;  /* 0x0000005d5c52723e */ /* 0x002fe200000010ff */
[----:B------:R-:W-:-:S02]  /*4670*/  FFMA.FTZ R28, R28, c[0x0][0x23c], -R91 ;  /* 0x00008f001c1c7a23 */ /* 0x000fc4000001085b */
[--C-:B------:R-:W-:Y:S02]  /*4680*/  FFMA.FTZ R23, R16, c[0x0][0x23c], -R91.reuse ;  /* 0x00008f0010177a23 */ /* 0x100fe4000001085b */
[----:B------:R-:W1:Y:S01]  /*4690*/  LDSM.16.MT88.4 R16, [R108+0x6400] ;  /* 0x006400006c10783b */ /* 0x000e620000004200 */
[--C-:B------:R-:W-:Y:S01]  /*46a0*/  FFMA.FTZ R101, R104, c[0x0][0x23c], -R91.reuse ;  /* 0x00008f0068657a23 */ /* 0x100fe2000001085b */
[----:B------:R-:W4:Y:S01]  /*46b0*/  MUFU.EX2 R138, R138 ;  /* 0x0000008a008a7308 */ /* 0x000f220000000800 */
[--C-:B------:R-:W-:Y:S02]  /*46c0*/  FFMA.FTZ R34, R34, c[0x0][0x23c], -R91.reuse ;  /* 0x00008f0022227a23 */ /* 0x100fe4000001085b */
[--C-:B------:R-:W-:Y:S02]  /*46d0*/  FFMA.FTZ R33, R33, c[0x0][0x23c], -R91.reuse ;  /* 0x00008f0021217a23 */ /* 0x100fe4000001085b */
[----:B------:R-:W-:-:S03]  /*46e0*/  FFMA.FTZ R90, R90, c[0x0][0x23c], -R91 ;  /* 0x00008f005a5a7a23 */ /* 0x000fc6000001085b */
[----:B------:R-:W-:Y:S08]  /*46f0*/  MUFU.EX2 R95, R95 ;  /* 0x0000005f005f7308 */ /* 0x000ff00000000800 */
[----:B------:R-:W5:Y:S01]  /*4700*/  MUFU.EX2 R32, R32 ;  /* 0x0000002000207308 */ /* 0x000f620000000800 */
[----:B----4-:R-:W-:Y:S01]  /*4710*/  F2FP.BF16.PACK_AB R81, R138, R131 ;  /* 0x000000838a51723e */ /* 0x010fe200000010ff */
[----:B------:R-:W-:-:S06]  /*4720*/  FADD.FTZ R138, R131, R138 ;  /* 0x0000008a838a7221 */ /* 0x000fcc0000010000 */
[----:B------:R-:W4:Y:S01]  /*4730*/  MUFU.EX2 R29, R29 ;  /* 0x0000001d001d7308 */ /* 0x000f220000000800 */
[----:B-----5:R-:W-:-:S07]  /*4740*/  F2FP.BF16.PACK_AB R83, R32, R95 ;  /* 0x0000005f2053723e */ /* 0x020fce00000010ff */
[----:B------:R-:W-:Y:S01]  /*4750*/  MUFU.EX2 R22, R22 ;  /* 0x0000001600167308 */ /* 0x000fe20000000800 */
[----:B------:R-:W-:-:S04]  /*4760*/  FADD.FTZ R95, R95, R138 ;  /* 0x0000008a5f5f7221 */ /* 0x000fc80000010000 */
[----:B------:R-:W-:Y:S01]  /*4770*/  FADD.FTZ R32, R32, R95 ;  /* 0x0000005f20207221 */ /* 0x000fe20000010000 */
[C---:B------:R-:W-:Y:S01]  /*4780*/  HMMA.16816.F32.BF16 R60, R80.reuse, R64, RZ ;  /* 0x00000040503c723c */ /* 0x040fe200000418ff */
[----:B----4-:R-:W-:Y:S01]  /*4790*/  F2FP.BF16.PACK_AB R4, R29, R30 ;  /* 0x0000001e1d04723e */ /* 0x010fe200000010ff */
[----:B------:R-:W4:Y:S06]  /*47a0*/  MUFU.EX2 R21, R21 ;  /* 0x0000001500157308 */ /* 0x000f2c0000000800 */
[C---:B------:R-:W-:Y:S02]  /*47b0*/  HMMA.16816.F32.BF16 R64, R80.reuse, R66, RZ ;  /* 0x000000425040723c */ /* 0x040fe400000418ff */
[----:B------:R-:W-:Y:S06]  /*47c0*/  MUFU.EX2 R31, R31 ;  /* 0x0000001f001f7308 */ /* 0x000fec0000000800 */
[----:B------:R-:W-:Y:S02]  /*47d0*/  HMMA.16816.F32.BF16 R68, R80, R72, RZ ;  /* 0x000000485044723c */ /* 0x000fe400000418ff */
[----:B------:R-:W5:Y:S01]  /*47e0*/  MUFU.EX2 R28, R28 ;  /* 0x0000001c001c7308 */ /* 0x000f620000000800 */
[----:B----4-:R-:W-:-:S05]  /*47f0*/  F2FP.BF16.PACK_AB R6, R21, R22 ;  /* 0x000000161506723e */ /* 0x010fca00000010ff */
[C---:B------:R-:W-:Y:S02]  /*4800*/  HMMA.16816.F32.BF16 R72, R80.reuse, R74, RZ ;  /* 0x0000004a5048723c */ /* 0x040fe400000418ff */
        /* <DEDUP_REMOVED lines=30> */
[----:B------:R-:W-:Y:S01]  /*49f0*/  FFMA.FTZ R27, R130, c[0x0][0x23c], -R134 ;  /* 0x00008f00821b7a23 */ /* 0x000fe20000010886 */
[----:B-1----:R-:W-:Y:S01]  /*4a00*/  HMMA.16816.F32.BF16 R44, R4, R16, R44 ;  /* 0x00000010042c723c */ /* 0x002fe2000004182c */
[--C-:B------:R-:W-:Y:S01]  /*4a10*/  FFMA.FTZ R26, R106, c[0x0][0x23c], -R91.reuse ;  /* 0x00008f006a1a7a23 */ /* 0x100fe2000001085b */
[----:B------:R-:W-:Y:S01]  /*4a20*/  LEA R130, P1, R96, c[0x0][0x168], 0x1 ;  /* 0x00005a0060827a11 */ /* 0x000fe200078208ff */
[----:B------:R-:W-:Y:S01]  /*4a30*/  MUFU.EX2 R25, R25 ;  /* 0x0000001900197308 */ /* 0x000fe20000000800 */
[----:B------:R-:W-:-:S02]  /*4a40*/  FFMA.FTZ R134, R35, c[0x0][0x23c], -R91 ;  /* 0x00008f0023867a23 */ /* 0x000fc4000001085b */
[----:B------:R-:W-:Y:S02]  /*4a50*/  LEA.HI.X R131, R96, c[0x0][0x16c], R97, 0x1, P1 ;  /* 0x00005b0060837a11 */ /* 0x000fe400008f0c61 */
[C---:B---3--:R-:W-:Y:S03]  /*4a60*/  HMMA.16816.F32.BF16 R68, R4.reuse, R8, R68 ;  /* 0x000000080444723c */ /* 0x048fe60000041844 */
[----:B------:R-:W-:Y:S05]  /*4a70*/  MUFU.EX2 R27, R27 ;  /* 0x0000001b001b7308 */ /* 0x000fea0000000800 */
[C---:B------:R-:W-:Y:S01]  /*4a80*/  HMMA.16816.F32.BF16 R72, R4.reuse, R10, R72 ;  /* 0x0000000a0448723c */ /* 0x040fe20000041848 */
[----:B------:R-:W1:Y:S02]  /*4a90*/  LDSM.16.MT88.4 R8, [R108+0x8000] ;  /* 0x008000006c08783b */ /* 0x000e640000004200 */
[----:B------:R-:W3:Y:S05]  /*4aa0*/  MUFU.EX2 R26, R26 ;  /* 0x0000001a001a7308 */ /* 0x000eea0000000800 */
[C---:B------:R-:W-:Y:S01]  /*4ab0*/  HMMA.16816.F32.BF16 R48, R4.reuse, R18, R48 ;  /* 0x000000120430723c */ /* 0x040fe20000041830 */
[----:B------:R-:W-:Y:S02]  /*4ac0*/  LDSM.16.MT88.4 R16, [R110+0x6c00] ;  /* 0x006c00006e10783b */ /* 0x000fe40000004200 */
[----:B------:R-:W4:Y:S05]  /*4ad0*/  MUFU.EX2 R24, R24 ;  /* 0x0000001800187308 */ /* 0x000f2a0000000800 */
[C---:B------:R-:W-:Y:S03]  /*4ae0*/  HMMA.16816.F32.BF16 R52, R4.reuse, R12, R52 ;  /* 0x0000000c0434723c */ /* 0x040fe60000041834 */
[----:B------:R-:W-:Y:S05]  /*4af0*/  MUFU.EX2 R33, R33 ;  /* 0x0000002100217308 */ /* 0x000fea0000000800 */
[----:B------:R-:W-:Y:S01]  /*4b00*/  HMMA.16816.F32.BF16 R56, R4, R14, R56 ;  /* 0x0000000e0438723c */ /* 0x000fe20000041838 */
[----:B------:R-:W-:Y:S02]  /*4b10*/  LDSM.16.MT88.4 R12, [R108+0x6c00] ;  /* 0x006c00006c0c783b */ /* 0x000fe40000004200 */
[----:B------:R-:W-:Y:S08]  /*4b20*/  MUFU.EX2 R35, R90 ;  /* 0x0000005a00237308 */ /* 0x000ff00000000800 */
[----:B------:R-:W5:Y:S01]  /*4b30*/  MUFU.EX2 R134, R134 ;  /* 0x0000008600867308 */ /* 0x000f620000000800 */
        /* <DEDUP_REMOVED lines=34> */
[----:B------:R-:W-:-:S02]  /*4d60*/  F2FP.BF16.PACK_AB R4, R102, R105 ;  /* 0x000000696604723e */ /* 0x000fc400000010ff */
[----:B------:R-:W-:Y:S01]  /*4d70*/  F2FP.BF16.PACK_AB R6, R129, R104 ;  /* 0x000000688106723e */ /* 0x000fe200000010ff */
[----:B------:R-:W-:Y:S01]  /*4d80*/  FADD.FTZ R5, R92, R5 ;  /* 0x000000055c057221 */ /* 0x000fe20000010000 */
[----:B-----5:R-:W-:-:S03]  /*4d90*/  F2FP.BF16.PACK_AB R7, R134, R35 ;  /* 0x000000238607723e */ /* 0x020fc600000010ff */
[----:B------:R-:W-:Y:S01]  /*4da0*/  FADD.FTZ R30, R30, R5 ;  /* 0x000000051e1e7221 */ /* 0x000fe20000010000 */
[----:B------:R-:W-:Y:S01]  /*4db0*/  F2FP.BF16.PACK_AB R5, R33, R34 ;  /* 0x000000222105723e */ /* 0x000fe200000010ff */
[----:B------:R-:W-:Y:S02]  /*4dc0*/  FADD.FTZ R34, R34, R25 ;  /* 0x0000001922227221 */ /* 0x000fe40000010000 */
[----:B------:R-:W-:Y:S02]  /*4dd0*/  FADD.FTZ R29, R29, R30 ;  /* 0x0000001e1d1d7221 */ /* 0x000fe40000010000 */
[----:B------:R-:W-:Y:S02]  /*4de0*/  FADD.FTZ R34, R33, R34 ;  /* 0x0000002221227221 */ /* 0x000fe40000010000 */
[----:B------:R-:W-:Y:S02]  /*4df0*/  HMMA.16816.F32.BF16 R44, R4, R12, R44 ;  /* 0x0000000c042c723c */ /* 0x000fe4000004182c */
[----:B------:R-:W-:-:S04]  /*4e00*/  FADD.FTZ R35, R35, R34 ;  /* 0x0000002223237221 */ /* 0x000fc80000010000 */
[----:B------:R-:W-:Y:S02]  /*4e10*/  FADD.FTZ R134, R134, R35 ;  /* 0x0000002386867221 */ /* 0x000fe40000010000 */
        /* <DEDUP_REMOVED lines=90> */
.L_x_5726:
[----:B------:R-:W-:-:S04]  /*53c0*/  LEA R6, -R4, RZ, 0x6 ;  /* 0x000000ff04067211 */ /* 0x000fc800078e31ff */
[----:B------:R-:W-:Y:S02]  /*53d0*/  SHF.R.S32.HI R5, RZ, 0x1f, R6 ;  /* 0x0000001fff057819 */ /* 0x000fe40000011406 */
.L_x_5727:
[----:B------:R-:W-:Y:S02]  /*53e0*/  ISETP.GE.AND P2, PT, R87, c[0x0][0x220], PT ;  /* 0x0000880057007a0c */ /* 0x000fe40003f46270 */
[C---:B------:R-:W-:Y:S02]  /*53f0*/  LEA R7, P0, R88.reuse, c[0x0][0x170], 0x1 ;  /* 0x00005c0058077a11 */ /* 0x040fe400078008ff */
[----:B------:R-:W-:Y:S02]  /*5400*/  ISETP.GE.AND P1, PT, R85, c[0x0][0x220], PT ;  /* 0x0000880055007a0c */ /* 0x000fe40003f26270 */
[----:B------:R-:W-:Y:S02]  /*5410*/  LEA.HI.X R137, R88, c[0x0][0x174], R84, 0x1, P0 ;  /* 0x00005d0058897a11 */ /* 0x000fe400000f0c54 */
[----:B------:R-:W-:Y:S02]  /*5420*/  LEA R136, P4, R6, R7, 0x1 ;  /* 0x0000000706887211 */ /* 0x000fe400078808ff */
[----:B------:R-:W-:-:S02]  /*5430*/  ISETP.GE.AND P3, PT, R122, c[0x0][0x220], PT ;  /* 0x000088007a007a0c */ /* 0x000fc40003f66270 */
[C---:B------:R-:W-:Y:S02]  /*5440*/  LEA.HI.X R137, R6.reuse, R137, R5, 0x1, P4 ;  /* 0x0000008906897211 */ /* 0x040fe400020f0c05 */
[----:B------:R-:W-:Y:S02]  /*5450*/  @!P2 IADD3 R8, P0, R6, R88, RZ ;  /* 0x000000580608a210 */ /* 0x000fe40007f1e0ff */
        /* <DEDUP_REMOVED lines=9> */
[----:B------:R-:W-:Y:S01]  /*54f0*/  @!P1 LEA R14, P4, R6, c[0x0][0x170], 0x1 ;  /* 0x00005c00060e9a11 */ /* 0x000fe200078808ff */
[----:B------:R-:W-:Y:S01]  /*5500*/  @P3 STS [R121+0x6000], RZ ;  /* 0x006000ff79003388 */ /* 0x000fe20000000800 */
[----:B------:R-:W-:Y:S01]  /*5510*/  @!P1 IADD3 R9, P0, R9, R88, RZ ;  /* 0x0000005809099210 */ /* 0x000fe20007f1e0ff */
[C-C-:B------:R-:W-:Y:S01]  /*5520*/  @!P2 IMAD.X R13, R7.reuse, 0x1, R84.reuse, P5 ;  /* 0x00000001070da824 */ /* 0x140fe200028e0654 */
[----:B------:R-:W-:Y:S01]  /*5530*/  @!P3 LEA R24, P5, R4, R136, 0x6 ;  /* 0x000000880418b211 */ /* 0x000fe200078a30ff */
[----:B------:R-:W-:Y:S01]  /*5540*/  @P3 STS [R121+0x6004], RZ ;  /* 0x006004ff79003388 */ /* 0x000fe20000000800 */
[----:B------:R-:W-:Y:S01]  /*5550*/  @!P1 LEA.HI.X R15, R6, c[0x0][0x174], R5, 0x1, P4 ;  /* 0x00005d00060f9a11 */ /* 0x000fe200020f0c05 */
[----:B------:R-:W-:Y:S01]  /*5560*/  @!P1 IMAD.X R84, R7, 0x1, R84, P0 ;  /* 0x0000000107549824 */ /* 0x000fe200000e0654 */
[----:B------:R-:W-:Y:S01]  /*5570*/  @!P2 LEA R88, P4, R8, c[0x0][0x170], 0x1 ;  /* 0x00005c000858aa11 */ /* 0x000fe200078808ff */
[----:B------:R-:W-:Y:S01]  /*5580*/  @P3 STS.64 [R121+0x6008], RZ ;  /* 0x006008ff79003388 */ /* 0x000fe20000000a00 */
[----:B------:R-:W-:-:S02]  /*5590*/  @!P3 LEA.HI.X R25, R4, R137, R12, 0x6, P5 ;  /* 0x000000890419b211 */ /* 0x000fc400028f340c */
        /* <DEDUP_REMOVED lines=34> */
[----:B------:R-:W4:Y:S04]  /*57c0*/  LDSM.16.M88.4 R20, [R112+0x3400] ;  /* 0x003400007014783b */ /* 0x000f280000000200 */
[----:B------:R-:W-:Y:S04]  /*57d0*/  LDSM.16.M88.4 R84, [R111] ;  /* 0x000000006f54783b */ /* 0x000fe80000000200 */
[----:B------:R-:W4:Y:S04]  /*57e0*/  LDSM.16.M88.4 R16, [R109+0x3000] ;  /* 0x003000006d10783b */ /* 0x000f280000000200 */
[----:B---3--:R-:W3:Y:S04]  /*57f0*/  LDSM.16.M88.4 R12, [R112+0x3800] ;  /* 0x00380000700c783b */ /* 0x008ee80000000200 */
[----:B--2---:R-:W2:Y:S04]  /*5800*/  LDSM.16.M88.4 R8, [R109+0x3400] ;  /* 0x003400006d08783b */ /* 0x004ea80000000200 */
[----:B-----5:R-:W5:Y:S04]  /*5810*/  LDSM.16.M88.4 R88, [R112+0x3c00] ;  /* 0x003c00007058783b */ /* 0x020f680000000200 */
[----:B------:R-:W2:Y:S04]  /*5820*/  LDSM.16.M88.4 R92, [R109+0x3800] ;  /* 0x003800006d5c783b */ /* 0x000ea80000000200 */
[----:B------:R-:W0:Y:S01]  /*5830*/  LDGDEPBAR ;  /* 0x00000000000079af */ /* 0x000e220000000000 */
[C---:B-1----:R-:W-:Y:S08]  /*5840*/  HMMA.16816.F32.BF16 R32, R4.reuse, R28, RZ ;  /* 0x0000001c0420723c */ /* 0x042ff000000418ff */
[C---:B------:R-:W-:Y:S08]  /*5850*/  HMMA.16816.F32.BF16 R28, R4.reuse, R30, RZ ;  /* 0x0000001e041c723c */ /* 0x040ff000000418ff */
[C---:B----4-:R-:W-:Y:S08]  /*5860*/  HMMA.16816.F32.BF16 R24, R4.reuse, R20, RZ ;  /* 0x000000140418723c */ /* 0x050ff000000418ff */
[----:B------:R-:W-:Y:S08]  /*5870*/  HMMA.16816.F32.BF16 R20, R4, R22, RZ ;  /* 0x000000160414723c */ /* 0x000ff000000418ff */
[C---:B------:R-:W-:Y:S08]  /*5880*/  HMMA.16816.F32.BF16 R32, R84.reuse, R16, R32 ;  /* 0x000000105420723c */ /* 0x040ff00000041820 */
[----:B------:R-:W-:Y:S08]  /*5890*/  HMMA.16816.F32.BF16 R28, R84, R18, R28 ;  /* 0x00000012541c723c */ /* 0x000ff0000004181c */
[----:B---3--:R-:W-:Y:S08]  /*58a0*/  HMMA.16816.F32.BF16 R16, R4, R12, RZ ;  /* 0x0000000c0410723c */ /* 0x008ff000000418ff */
[C---:B--2---:R-:W-:Y:S08]  /*58b0*/  HMMA.16816.F32.BF16 R24, R84.reuse, R8, R24 ;  /* 0x000000085418723c */ /* 0x044ff00000041818 */
[----:B------:R-:W-:Y:S08]  /*58c0*/  HMMA.16816.F32.BF16 R20, R84, R10, R20 ;  /* 0x0000000a5414723c */ /* 0x000ff00000041814 */
[C---:B------:R-:W-:Y:S08]  /*58d0*/  HMMA.16816.F32.BF16 R12, R4.reuse, R14, RZ ;  /* 0x0000000e040c723c */ /* 0x040ff000000418ff */
[C---:B-----5:R-:W-:Y:S08]  /*58e0*/  HMMA.16816.F32.BF16 R8, R4.reuse, R88, RZ ;  /* 0x000000580408723c */ /* 0x060ff000000418ff */
        /* <DEDUP_REMOVED lines=58> */
[----:B------:R-:W-:Y:S01]  /*5c90*/  IADD3 R86, R84, 0x1, RZ ;  /* 0x0000000154567810 */ /* 0x000fe20007ffe0ff */
[----:B--2---:R-:W-:Y:S03]  /*5ca0*/  HMMA.16816.F32.BF16 R16, R92, R88, R16 ;  /* 0x000000585c10723c */ /* 0x004fe60000041810 */
[----:B------:R-:W1:Y:S01]  /*5cb0*/  I2F R85, R86 ;  /* 0x0000005600557306 */ /* 0x000e620000201400 */
[----:B------:R-:W-:Y:S01]  /*5cc0*/  BAR.SYNC.DEFER_BLOCKING 0x0 ;  /* 0x0000000000007b1d */ /* 0x000fe20000010000 */
[----:B------:R-:W-:-:S02]  /*5cd0*/  ISETP.GE.AND P0, PT, R86, R99, PT ;  /* 0x000000635600720c */ /* 0x000fc40003f06270 */
[C---:B------:R-:W-:Y:S01]  /*5ce0*/  IADD3 R89, R84.reuse, 0x8, RZ ;  /* 0x0000000854597810 */ /* 0x040fe20007ffe0ff */
[----:B------:R-:W-:Y:S01]  /*5cf0*/  HMMA.16816.F32.BF16 R12, R92, R90, R12 ;  /* 0x0000005a5c0c723c */ /* 0x000fe2000004180c */
[----:B------:R-:W-:Y:S02]  /*5d00*/  IADD3 R88, R84, 0x9, RZ ;  /* 0x0000000954587810 */ /* 0x000fe40007ffe0ff */
[----:B------:R-:W2:Y:S01]  /*5d10*/  I2F R87, R89 ;  /* 0x0000005900577306 */ /* 0x000ea20000201400 */
[----:B------:R-:W-:Y:S02]  /*5d20*/  ISETP.GE.AND P5, PT, R86, R98, PT ;  /* 0x000000625600720c */ /* 0x000fe40003fa6270 */
[----:B------:R-:W-:Y:S01]  /*5d30*/  ISETP.GE.AND P4, PT, R89, R99, PT ;  /* 0x000000635900720c */ /* 0x000fe20003f86270 */
[CC--:B-1----:R-:W-:Y:S02]  /*5d40*/  FFMA.FTZ R35, R0.reuse, R85.reuse, R35 ;  /* 0x0000005500237223 */ /* 0x0c2fe40000010023 */
[----:B------:R-:W-:-:S02]  /*5d50*/  FFMA.FTZ R33, R0, R85, R33 ;  /* 0x0000005500217223 */ /* 0x000fc40000010021 */
[----:B------:R1:W3:Y:S03]  /*5d60*/  I2F R85, R88 ;  /* 0x0000005800557306 */ /* 0x0002e60000201400 */
[----:B------:R-:W-:Y:S01]  /*5d70*/  FSEL R33, R33, -INF , !P0 ;  /* 0xff80000021217808 */ /* 0x000fe20004000000 */
[CC--:B--2---:R-:W-:Y:S01]  /*5d80*/  FFMA.FTZ R86, R0.reuse, R87.reuse, R28 ;  /* 0x0000005700567223 */ /* 0x0c4fe2000001001c */
[----:B------:R-:W-:Y:S01]  /*5d90*/  FSEL R28, R35, -INF , !P5 ;  /* 0xff800000231c7808 */ /* 0x000fe20006800000 */
[----:B------:R-:W-:Y:S01]  /*5da0*/  FFMA.FTZ R30, R0, R87, R30 ;  /* 0x00000057001e7223 */ /* 0x000fe2000001001e */
[----:B------:R-:W-:Y:S02]  /*5db0*/  ISETP.GE.AND P5, PT, R88, R99, PT ;  /* 0x000000635800720c */ /* 0x000fe40003fa6270 */
[----:B------:R-:W-:Y:S02]  /*5dc0*/  FSEL R35, R86, -INF , !P4 ;  /* 0xff80000056237808 */ /* 0x000fe40006000000 */
[----:B------:R-:W-:-:S02]  /*5dd0*/  IADD3 R86, R84, 0x10, RZ ;  /* 0x0000001054567810 */ /* 0x000fc40007ffe0ff */
[-C--:B------:R-:W-:Y:S02]  /*5de0*/  ISETP.GE.AND P4, PT, R88, R98.reuse, PT ;  /* 0x000000625800720c */ /* 0x080fe40003f86270 */
[----:B------:R2:W4:Y:S01]  /*5df0*/  I2F R87, R86 ;  /* 0x0000005600577306 */ /* 0x0005220000201400 */
[----:B-1----:R-:W-:Y:S01]  /*5e00*/  IADD3 R88, R84, 0x11, RZ ;  /* 0x0000001154587810 */ /* 0x002fe20007ffe0ff */
[CC--:B---3--:R-:W-:Y:S01]  /*5e10*/  FFMA.FTZ R29, R0.reuse, R85.reuse, R29 ;  /* 0x00000055001d7223 */ /* 0x0c8fe2000001001d */
[----:B------:R-:W-:Y:S01]  /*5e20*/  ISETP.GE.AND P0, PT, R89, R98, PT ;  /* 0x000000625900720c */ /* 0x000fe20003f06270 */
[----:B------:R-:W-:-:S03]  /*5e30*/  FFMA.FTZ R31, R0, R85, R31 ;  /* 0x00000055001f7223 */ /* 0x000fc6000001001f */
[----:B------:R-:W-:Y:S01]  /*5e40*/  FSEL R30, R30, -INF , !P0 ;  /* 0xff8000001e1e7808 */ /* 0x000fe20004000000 */
[----:B------:R-:W1:Y:S01]  /*5e50*/  I2F R85, R88 ;  /* 0x0000005800557306 */ /* 0x000e620000201400 */
[----:B------:R-:W-:Y:S02]  /*5e60*/  FSEL R29, R29, -INF , !P5 ;  /* 0xff8000001d1d7808 */ /* 0x000fe40006800000 */
[C---:B------:R-:W-:Y:S02]  /*5e70*/  ISETP.GE.AND P0, PT, R86.reuse, R99, PT ;  /* 0x000000635600720c */ /* 0x040fe40003f06270 */
[----:B------:R-:W-:Y:S02]  /*5e80*/  ISETP.GE.AND P5, PT, R86, R98, PT ;  /* 0x000000625600720c */ /* 0x000fe40003fa6270 */
[----:B--2---:R-:W-:Y:S01]  /*5e90*/  IADD3 R86, R84, 0x18, RZ ;  /* 0x0000001854567810 */ /* 0x004fe20007ffe0ff */
[CC--:B----4-:R-:W-:Y:S01]  /*5ea0*/  FFMA.FTZ R133, R0.reuse, R87.reuse, R24 ;  /* 0x0000005700857223 */ /* 0x0d0fe20000010018 */
[----:B------:R-:W-:Y:S01]  /*5eb0*/  FSEL R24, R31, -INF , !P4 ;  /* 0xff8000001f187808 */ /* 0x000fe20006000000 */
[----:B------:R-:W-:Y:S01]  /*5ec0*/  FFMA.FTZ R26, R0, R87, R26 ;  /* 0x00000057001a7223 */ /* 0x000fe2000001001a */
[----:B------:R-:W2:Y:S01]  /*5ed0*/  I2F R31, R86 ;  /* 0x00000056001f7306 */ /* 0x000ea20000201400 */
[----:B------:R-:W-:-:S02]  /*5ee0*/  ISETP.GE.AND P4, PT, R88, R99, PT ;  /* 0x000000635800720c */ /* 0x000fc40003f86270 */
[----:B------:R-:W-:Y:S01]  /*5ef0*/  FSEL R133, R133, -INF , !P0 ;  /* 0xff80000085857808 */ /* 0x000fe20004000000 */
[-C--:B-1----:R-:W-:Y:S01]  /*5f00*/  FFMA.FTZ R25, R0, R85.reuse, R25 ;  /* 0x0000005500197223 */ /* 0x082fe20000010019 */
[----:B------:R-:W-:Y:S01]  /*5f10*/  FSEL R142, R26, -INF , !P5 ;  /* 0xff8000001a8e7808 */ /* 0x000fe20006800000 */
[----:B------:R-:W-:Y:S01]  /*5f20*/  FFMA.FTZ R27, R0, R85, R27 ;  /* 0x00000055001b7223 */ /* 0x000fe2000001001b */
[----:B------:R-:W-:Y:S02]  /*5f30*/  IADD3 R26, R84, 0x20, RZ ;  /* 0x00000020541a7810 */ /* 0x000fe40007ffe0ff */
[----:B------:R-:W-:Y:S02]  /*5f40*/  FSEL R139, R25, -INF , !P4 ;  /* 0xff800000198b7808 */ /* 0x000fe40006000000 */
[----:B------:R-:W1:Y:S01]  /*5f50*/  I2F R25, R26 ;  /* 0x0000001a00197306 */ /* 0x000e620000201400 */
[----:B------:R-:W-:Y:S02]  /*5f60*/  ISETP.GE.AND P5, PT, R86, R99, PT ;  /* 0x000000635600720c */ /* 0x000fe40003fa6270 */
[-C--:B------:R-:W-:Y:S01]  /*5f70*/  ISETP.GE.AND P0, PT, R88, R98.reuse, PT ;  /* 0x000000625800720c */ /* 0x080fe20003f06270 */
[-C--:B--2---:R-:W-:Y:S01]  /*5f80*/  FFMA.FTZ R20, R0, R31.reuse, R20 ;  /* 0x0000001f00147223 */ /* 0x084fe20000010014 */
[----:B------:R-:W-:Y:S01]  /*5f90*/  ISETP.GE.AND P4, PT, R86, R98, PT ;  /* 0x000000625600720c */ /* 0x000fe20003f86270 */
[----:B------:R-:W-:Y:S01]  /*5fa0*/  FFMA.FTZ R138, R0, R31, R22 ;  /* 0x0000001f008a7223 */ /* 0x000fe20000010016 */
[----:B------:R-:W-:-:S02]  /*5fb0*/  FSEL R150, R27, -INF , !P0 ;  /* 0xff8000001b967808 */ /* 0x000fc40004000000 */
[----:B------:R-:W-:Y:S02]  /*5fc0*/  FSEL R143, R20, -INF , !P5 ;  /* 0xff800000148f7808 */ /* 0x000fe40006800000 */
[----:B------:R-:W-:Y:S02]  /*5fd0*/  IADD3 R20, R84, 0x21, RZ ;  /* 0x0000002154147810 */ /* 0x000fe40007ffe0ff */
[----:B------:R-:W-:Y:S02]  /*5fe0*/  ISETP.GE.AND P0, PT, R26, R99, PT ;  /* 0x000000631a00720c */ /* 0x000fe40003f06270 */
[----:B------:R2:W3:Y:S01]  /*5ff0*/  I2F R22, R20 ;  /* 0x0000001400167306 */ /* 0x0004e20000201400 */
[-C--:B-1----:R-:W-:Y:S01]  /*6000*/  FFMA.FTZ R16, R0, R25.reuse, R16 ;  /* 0x0000001900107223 */ /* 0x082fe20000010010 */
[----:B------:R-:W-:Y:S01]  /*6010*/  FSEL R138, R138, -INF , !P4 ;  /* 0xff8000008a8a7808 */ /* 0x000fe20006000000 */
[----:B------:R-:W-:Y:S01]  /*6020*/  FFMA.FTZ R18, R0, R25, R18 ;  /* 0x0000001900127223 */ /* 0x000fe20000010012 */
[----:B------:R-:W-:-:S02]  /*6030*/  ISETP.GE.AND P4, PT, R20, R99, PT ;  /* 0x000000631400720c */ /* 0x000fc40003f86270 */
[----:B------:R-:W-:Y:S02]  /*6040*/  FSEL R103, R16, -INF , !P0 ;  /* 0xff80000010677808 */ /* 0x000fe40004000000 */
[-C--:B------:R-:W-:Y:S02]  /*6050*/  ISETP.GE.AND P0, PT, R20, R98.reuse, PT ;  /* 0x000000621400720c */ /* 0x080fe40003f06270 */
[----:B------:R-:W-:Y:S02]  /*6060*/  ISETP.GE.AND P5, PT, R26, R98, PT ;  /* 0x000000621a00720c */ /* 0x000fe40003fa6270 */
[----:B------:R-:W-:Y:S02]  /*6070*/  IADD3 R26, R84, 0x28, RZ ;  /* 0x00000028541a7810 */ /* 0x000fe40007ffe0ff */
[----:B------:R-:W-:Y:S02]  /*6080*/  FSEL R104, R18, -INF , !P5 ;  /* 0xff80000012687808 */ /* 0x000fe40006800000 */
[----:B--2---:R-:W-:Y:S01]  /*6090*/  IADD3 R20, R84, 0x29, RZ ;  /* 0x0000002954147810 */ /* 0x004fe20007ffe0ff */
[-C--:B---3--:R-:W-:Y:S01]  /*60a0*/  FFMA.FTZ R17, R0, R22.reuse, R17 ;  /* 0x0000001600117223 */ /* 0x088fe20000010011 */
[----:B------:R-:W1:Y:S01]  /*60b0*/  I2F R25, R26 ;  /* 0x0000001a00197306 */ /* 0x000e620000201400 */
[----:B------:R-:W-:Y:S01]  /*60c0*/  IADD3 R18, R84, 0x30, RZ ;  /* 0x0000003054127810 */ /* 0x000fe20007ffe0ff */
[----:B------:R-:W-:Y:S01]  /*60d0*/  FFMA.FTZ R19, R0, R22, R19 ;  /* 0x0000001600137223 */ /* 0x000fe20000010013 */
[----:B------:R-:W-:-:S02]  /*60e0*/  ISETP.GE.AND P5, PT, R26, R99, PT ;  /* 0x000000631a00720c */ /* 0x000fc40003fa6270 */
[----:B------:R-:W-:Y:S02]  /*60f0*/  FSEL R106, R17, -INF , !P4 ;  /* 0xff800000116a7808 */ /* 0x000fe40006000000 */
[----:B------:R-:W-:Y:S01]  /*6100*/  FSEL R128, R19, -INF , !P0 ;  /* 0xff80000013807808 */ /* 0x000fe20004000000 */
[----:B------:R-:W2:Y:S01]  /*6110*/  I2F R16, R20 ;  /* 0x0000001400107306 */ /* 0x000ea20000201400 */
[----:B------:R-:W-:Y:S02]  /*6120*/  ISETP.GE.AND P0, PT, R20, R99, PT ;  /* 0x000000631400720c */ /* 0x000fe40003f06270 */
[----:B------:R-:W-:-:S05]  /*6130*/  ISETP.GE.AND P4, PT, R26, R98, PT ;  /* 0x000000621a00720c */ /* 0x000fca0003f86270 */
[----:B------:R-:W3:Y:S01]  /*6140*/  I2F R17, R18 ;  /* 0x0000001200117306 */ /* 0x000ee20000201400 */
[CC--:B-1----:R-:W-:Y:S02]  /*6150*/  FFMA.FTZ R12, R0.reuse, R25.reuse, R12 ;  /* 0x00000019000c7223 */ /* 0x0c2fe4000001000c */
[----:B------:R-:W-:-:S03]  /*6160*/  FFMA.FTZ R14, R0, R25, R14 ;  /* 0x00000019000e7223 */ /* 0x000fc6000001000e */
[----:B------:R-:W-:Y:S01]  /*6170*/  FSEL R107, R12, -INF , !P5 ;  /* 0xff8000000c6b7808 */ /* 0x000fe20006800000 */
[-C--:B--2---:R-:W-:Y:S01]  /*6180*/  FFMA.FTZ R13, R0, R16.reuse, R13 ;  /* 0x00000010000d7223 */ /* 0x084fe2000001000d */
[----:B------:R-:W-:Y:S01]  /*6190*/  FSEL R132, R14, -INF , !P4 ;  /* 0xff8000000e847808 */ /* 0x000fe20006000000 */
[----:B------:R-:W-:Y:S01]  /*61a0*/  FFMA.FTZ R15, R0, R16, R15 ;  /* 0x00000010000f7223 */ /* 0x000fe2000001000f */
[----:B------:R-:W-:Y:S02]  /*61b0*/  ISETP.GE.AND P4, PT, R18, R99, PT ;  /* 0x000000631200720c */ /* 0x000fe40003f86270 */
[----:B------:R-:W-:Y:S02]  /*61c0*/  FSEL R129, R13, -INF , !P0 ;  /* 0xff8000000d817808 */ /* 0x000fe40004000000 */
[----:B------:R-:W-:Y:S01]  /*61d0*/  IADD3 R13, R84, 0x31, RZ ;  /* 0x00000031540d7810 */ /* 0x000fe20007ffe0ff */
[-C--:B---3--:R-:W-:Y:S01]  /*61e0*/  FFMA.FTZ R8, R0, R17.reuse, R8 ;  /* 0x0000001100087223 */ /* 0x088fe20000010008 */
[-C--:B------:R-:W-:Y:S01]  /*61f0*/  ISETP.GE.AND P5, PT, R20, R98.reuse, PT ;  /* 0x000000621400720c */ /* 0x080fe20003fa6270 */
[----:B------:R-:W-:Y:S01]  /*6200*/  FFMA.FTZ R10, R0, R17, R10 ;  /* 0x00000011000a7223 */ /* 0x000fe2000001000a */
[----:B------:R-:W1:Y:S01]  /*6210*/  I2F R12, R13 ;  /* 0x0000000d000c7306 */ /* 0x000e620000201400 */
[----:B------:R-:W-:-:S02]  /*6220*/  ISETP.GE.AND P0, PT, R18, R98, PT ;  /* 0x000000621200720c */ /* 0x000fc40003f06270 */
[----:B------:R-:W-:Y:S02]  /*6230*/  FSEL R101, R8, -INF , !P4 ;  /* 0xff80000008657808 */ /* 0x000fe40006000000 */
[----:B------:R-:W-:Y:S02]  /*6240*/  IADD3 R8, R84, 0x38, RZ ;  /* 0x0000003854087810 */ /* 0x000fe40007ffe0ff */
[----:B------:R-:W-:Y:S02]  /*6250*/  FSEL R102, R15, -INF , !P5 ;  /* 0xff8000000f667808 */ /* 0x000fe40006800000 */
[----:B------:R-:W2:Y:S01]  /*6260*/  I2F R15, R8 ;  /* 0x00000008000f7306 */ /* 0x000ea20000201400 */
[C---:B------:R-:W-:Y:S02]  /*6270*/  ISETP.GE.AND P5, PT, R13.reuse, R99, PT ;  /* 0x000000630d00720c */ /* 0x040fe40003fa6270 */
[----:B------:R-:W-:Y:S02]  /*6280*/  ISETP.GE.AND P4, PT, R13, R98, PT ;  /* 0x000000620d00720c */ /* 0x000fe40003f86270 */
[----:B------:R-:W-:Y:S01]  /*6290*/  FSEL R92, R10, -INF , !P0 ;  /* 0xff8000000a5c7808 */ /* 0x000fe20004000000 */
[----:B-1----:R-:W-:-:S02]  /*62a0*/  FFMA.FTZ R9, R0, R12, R9 ;  /* 0x0000000c00097223 */ /* 0x002fc40000010009 */
[----:B------:R-:W1:Y:S01]  /*62b0*/  I2F R13, R84 ;  /* 0x00000054000d7306 */ /* 0x000e620000201400 */
[----:B------:R-:W-:Y:S01]  /*62c0*/  ISETP.GE.AND P0, PT, R8, R99, PT ;  /* 0x000000630800720c */ /* 0x000fe20003f06270 */
[----:B------:R-:W-:Y:S01]  /*62d0*/  FFMA.FTZ R11, R0, R12, R11 ;  /* 0x0000000c000b7223 */ /* 0x000fe2000001000b */
[----:B------:R-:W-:Y:S02]  /*62e0*/  FSEL R105, R9, -INF , !P5 ;  /* 0xff80000009697808 */ /* 0x000fe40006800000 */
[----:B------:R-:W-:Y:S01]  /*62f0*/  IADD3 R9, R84, 0x19, RZ ;  /* 0x0000001954097810 */ /* 0x000fe20007ffe0ff */
[-C--:B--2---:R-:W-:Y:S01]  /*6300*/  FFMA.FTZ R127, R0, R15.reuse, R4 ;  /* 0x0000000f007f7223 */ /* 0x084fe20000010004 */
[----:B------:R-:W-:Y:S02]  /*6310*/  ISETP.GE.AND P5, PT, R8, R98, PT ;  /* 0x000000620800720c */ /* 0x000fe40003fa6270 */
[----:B------:R-:W2:Y:S01]  /*6320*/  I2F R4, R9 ;  /* 0x0000000900047306 */ /* 0x000ea20000201400 */
[----:B------:R-:W-:Y:S01]  /*6330*/  FFMA.FTZ R6, R0, R15, R6 ;  /* 0x0000000f00067223 */ /* 0x000fe20000010006 */
[----:B------:R-:W-:-:S02]  /*6340*/  IADD3 R8, R84, 0x39, RZ ;  /* 0x0000003954087810 */ /* 0x000fc40007ffe0ff */
[----:B------:R-:W-:Y:S02]  /*6350*/  FSEL R127, R127, -INF , !P0 ;  /* 0xff8000007f7f7808 */ /* 0x000fe40004000000 */
[----:B------:R-:W-:Y:S01]  /*6360*/  FSEL R91, R6, -INF , !P5 ;  /* 0xff800000065b7808 */ /* 0x000fe20006800000 */
[C---:B-1----:R-:W-:Y:S01]  /*6370*/  FFMA.FTZ R34, R0.reuse, R13, R34 ;  /* 0x0000000d00227223 */ /* 0x042fe20000010022 */
[----:B------:R-:W1:Y:S01]  /*6380*/  I2F R10, R8 ;  /* 0x00000008000a7306 */ /* 0x000e620000201400 */
[----:B------:R-:W-:Y:S01]  /*6390*/  ISETP.GE.AND P5, PT, R9, R99, PT ;  /* 0x000000630900720c */ /* 0x000fe20003fa6270 */
[----:B------:R-:W-:Y:S01]  /*63a0*/  FFMA.FTZ R32, R0, R13, R32 ;  /* 0x0000000d00207223 */ /* 0x000fe20000010020 */
[C---:B------:R-:W-:Y:S02]  /*63b0*/  ISETP.GE.AND P0, PT, R84.reuse, R98, PT ;  /* 0x000000625400720c */ /* 0x040fe40003f06270 */
[----:B------:R-:W-:Y:S02]  /*63c0*/  FSEL R90, R11, -INF , !P4 ;  /* 0xff8000000b5a7808 */ /* 0x000fe40006000000 */
[----:B------:R-:W-:Y:S01]  /*63d0*/  ISETP.GE.AND P4, PT, R84, R99, PT ;  /* 0x000000635400720c */ /* 0x000fe20003f86270 */
[----:B--2---:R-:W-:Y:S01]  /*63e0*/  FFMA.FTZ R4, R0, R4, R21 ;  /* 0x0000000400047223 */ /* 0x004fe20000010015 */
[----:B------:R-:W2:Y:S02]  /*63f0*/  I2F R11, R9 ;  /* 0x00000009000b7306 */ /* 0x000ea40000201400 */
[----:B------:R-:W-:-:S02]  /*6400*/  FSEL R6, R32, -INF , !P4 ;  /* 0xff80000020067808 */ /* 0x000fc40006000000 */
[----:B------:R-:W-:Y:S02]  /*6410*/  FSEL R149, R4, -INF , !P5 ;  /* 0xff80000004957808 */ /* 0x000fe40006800000 */
[----:B------:R-:W-:Y:S01]  /*6420*/  FSEL R4, R34, -INF , !P0 ;  /* 0xff80000022047808 */ /* 0x000fe20004000000 */
[-C--:B-1----:R-:W-:Y:S01]  /*6430*/  FFMA.FTZ R5, R0, R10.reuse, R5 ;  /* 0x0000000a00057223 */ /* 0x082fe20000010005 */
[----:B------:R-:W-:Y:S01]  /*6440*/  LEA R130, P0, R96, c[0x0][0x168], 0x1 ;  /* 0x00005a0060827a11 */ /* 0x000fe200078008ff */
[----:B------:R-:W-:Y:S01]  /*6450*/  FFMA.FTZ R7, R0, R10, R7 ;  /* 0x0000000a00077223 */ /* 0x000fe20000010007 */
[----:B------:R-:W-:Y:S02]  /*6460*/  ISETP.GE.AND P4, PT, R8, R99, PT ;  /* 0x000000630800720c */ /* 0x000fe40003f86270 */
[----:B------:R-:W-:Y:S02]  /*6470*/  LEA.HI.X R131, R96, c[0x0][0x16c], R97, 0x1, P0 ;  /* 0x00005b0060837a11 */ /* 0x000fe400000f0c61 */
[----:B------:R-:W-:-:S02]  /*6480*/  ISETP.GT.AND P0, PT, R120, R115, PT ;  /* 0x000000737800720c */ /* 0x000fc40003f04270 */
[----:B------:R-:W-:Y:S01]  /*6490*/  FSEL R141, R5, -INF , !P4 ;  /* 0xff800000058d7808 */ /* 0x000fe20006000000 */
[----:B--2---:R-:W-:Y:S01]  /*64a0*/  FFMA.FTZ R11, R0, R11, R23 ;  /* 0x0000000b000b7223 */ /* 0x004fe20000010017 */
[-C--:B------:R-:W-:Y:S02]  /*64b0*/  ISETP.GE.AND P5, PT, R9, R98.reuse, PT ;  /* 0x000000620900720c */ /* 0x080fe40003fa6270 */
[----:B------:R-:W-:Y:S02]  /*64c0*/  ISETP.GE.AND P4, PT, R8, R98, PT ;  /* 0x000000620800720c */ /* 0x000fe40003f86270 */
[----:B------:R-:W-:Y:S02]  /*64d0*/  FSEL R152, R11, -INF , !P5 ;  /* 0xff8000000b987808 */ /* 0x000fe40006800000 */
[----:B------:R-:W-:-:S03]  /*64e0*/  FSEL R98, R7, -INF , !P4 ;  /* 0xff80000007627808 */ /* 0x000fc60006000000 */
        /* <DEDUP_REMOVED lines=64> */
.L_x_5729:
[----:B------:R-:W-:-:S04]  /*68f0*/  LEA R7, -R5, RZ, 0x6 ;  /* 0x000000ff05077211 */ /* 0x000fc800078e31ff */
[----:B------:R-:W-:Y:S02]  /*6900*/  SHF.R.S32.HI R8, RZ, 0x1f, R7 ;  /* 0x0000001fff087819 */ /* 0x000fe40000011407 */
.L_x_5730:
        /* <DEDUP_REMOVED lines=57> */
.L_x_5732:
[----:B------:R-:W-:Y:S05]  /*6ca0*/  BSYNC B0 ;  /* 0x0000000000007941 */ /* 0x000fea0003800000 */
.L_x_5731:
[----:B------:R-:W0:Y:S02]  /*6cb0*/  LDGDEPBAR ;  /* 0x00000000000079af */ /* 0x000e240000000000 */
.L_x_5728:
        /* <DEDUP_REMOVED lines=43> */
[----:B------:R-:W-:Y:S01]  /*6f70*/  FSEL R5, R88, RZ, P1 ;  /* 0x000000ff58057208 */ /* 0x000fe20000800000 */
[----:B------:R-:W-:Y:S01]  /*6f80*/  LDSM.16.MT88.4 R8, [R110+0x6000] ;  /* 0x006000006e08783b */ /* 0x000fe20000004200 */
[----:B------:R-:W-:Y:S01]  /*6f90*/  FSEL R99, R99, RZ, P1 ;  /* 0x000000ff63637208 */ /* 0x000fe20000800000 */
[C---:B------:R-:W-:Y:S01]  /*6fa0*/  FMUL.FTZ R148, R89.reuse, c[0x0][0x23c] ;  /* 0x00008f0059947a20 */ /* 0x040fe20000410000 */
[C---:B------:R-:W-:Y:S01]  /*6fb0*/  FSETP.NEU.FTZ.AND P2, PT, R89.reuse, -INF , PT ;  /* 0xff8000005900780b */ /* 0x040fe20003f5d000 */
[----:B------:R-:W-:Y:S02]  /*6fc0*/  FADD.FTZ R100, R2, -R5 ;  /* 0x8000000502647221 */ /* 0x000fe40000010000 */
[--C-:B------:R-:W-:Y:S01]  /*6fd0*/  FFMA.FTZ R2, R24, c[0x0][0x23c], -R99.reuse ;  /* 0x00008f0018027a23 */ /* 0x100fe20000010863 */
[----:B------:R-:W-:Y:S01]  /*6fe0*/  FSEL R148, R148, RZ, P2 ;  /* 0x000000ff94947208 */ /* 0x000fe20001000000 */
[----:B------:R-:W1:Y:S01]  /*6ff0*/  LDSM.16.MT88.4 R24, [R110+0x7000] ;  /* 0x007000006e18783b */ /* 0x000e620000004200 */
[--C-:B------:R-:W-:Y:S01]  /*7000*/  FFMA.FTZ R97, R4, c[0x0][0x23c], -R99.reuse ;  /* 0x00008f0004617a23 */ /* 0x100fe20000010863 */
[----:B------:R-:W-:Y:S01]  /*7010*/  FSEL R4, R89, RZ, P2 ;  /* 0x000000ff59047208 */ /* 0x000fe20001000000 */
[----:B------:R-:W-:Y:S01]  /*7020*/  FFMA.FTZ R93, R28, c[0x0][0x23c], -R99 ;  /* 0x00008f001c5d7a23 */ /* 0x000fe20000010863 */
[----:B------:R-:W-:Y:S01]  /*7030*/  MUFU.EX2 R2, R2 ;  /* 0x0000000200027308 */ /* 0x000fe20000000800 */
[----:B------:R-:W-:-:S02]  /*7040*/  FFMA.FTZ R146, R6, c[0x0][0x23c], -R148 ;  /* 0x00008f0006927a23 */ /* 0x000fc40000010894 */
[----:B------:R-:W-:Y:S02]  /*7050*/  FADD.FTZ R147, R3, -R4 ;  /* 0x8000000403937221 */ /* 0x000fe40000010000 */
[--C-:B------:R-:W-:Y:S02]  /*7060*/  FFMA.FTZ R96, R33, c[0x0][0x23c], -R148.reuse ;  /* 0x00008f0021607a23 */ /* 0x100fe40000010894 */
[--C-:B------:R-:W-:Y:S01]  /*7070*/  FFMA.FTZ R95, R35, c[0x0][0x23c], -R148.reuse ;  /* 0x00008f00235f7a23 */ /* 0x100fe20000010894 */
[----:B------:R-:W-:Y:S01]  /*7080*/  MUFU.EX2 R146, R146 ;  /* 0x0000009200927308 */ /* 0x000fe20000000800 */
[----:B------:R-:W-:Y:S01]  /*7090*/  FFMA.FTZ R94, R29, c[0x0][0x23c], -R148 ;  /* 0x00008f001d5e7a23 */ /* 0x000fe20000010894 */
[----:B------:R-:W2:Y:S01]  /*70a0*/  LDSM.16.MT88.4 R32, [R108+0x7000] ;  /* 0x007000006c20783b */ /* 0x000ea20000004200 */
[----:B------:R-:W-:Y:S02]  /*70b0*/  FMUL.FTZ R147, R147, c[0x0][0x23c] ;  /* 0x00008f0093937a20 */ /* 0x000fe40000410000 */
[----:B------:R-:W-:-:S02]  /*70c0*/  FMUL.FTZ R100, R100, c[0x0][0x23c] ;  /* 0x00008f0064647a20 */ /* 0x000fc40000410000 */
        /* <DEDUP_REMOVED lines=21> */
[----:B------:R-:W3:Y:S01]  /*7220*/  MUFU.EX2 R93, R93 ;  /* 0x0000005d005d7308 */ /* 0x000ee20000000800 */
[----:B----4-:R-:W-:Y:S01]  /*7230*/  F2FP.BF16.PACK_AB R86, R94, R95 ;  /* 0x0000005f5e56723e */ /* 0x010fe200000010ff */
[----:B------:R-:W-:-:S02]  /*7240*/  FFMA.FTZ R107, R102, c[0x0][0x23c], -R99 ;  /* 0x00008f00666b7a23 */ /* 0x000fc40000010863 */
[--C-:B------:R-:W-:Y:S02]  /*7250*/  FFMA.FTZ R102, R105, c[0x0][0x23c], -R148.reuse ;  /* 0x00008f0069667a23 */ /* 0x100fe40000010894 */
[----:B------:R-:W-:Y:S02]  /*7260*/  FFMA.FTZ R132, R141, c[0x0][0x23c], -R148 ;  /* 0x00008f008d847a23 */ /* 0x000fe40000010894 */
[----:B------:R-:W4:Y:S01]  /*7270*/  MUFU.EX2 R3, R30 ;  /* 0x0000001e00037308 */ /* 0x000f220000000800 */
[----:B------:R-:W-:-:S07]  /*7280*/  FFMA.FTZ R92, R92, c[0x0][0x23c], -R99 ;  /* 0x00008f005c5c7a23 */ /* 0x000fce0000010863 */
[----:B------:R-:W5:Y:S01]  /*7290*/  MUFU.EX2 R147, R147 ;  /* 0x0000009300937308 */ /* 0x000f620000000800 */
[----:B---3--:R-:W-:-:S07]  /*72a0*/  F2FP.BF16.PACK_AB R85, R93, R97 ;  /* 0x000000615d55723e */ /* 0x008fce00000010ff */
[----:B------:R-:W3:Y:S01]  /*72b0*/  MUFU.EX2 R100, R100 ;  /* 0x0000006400647308 */ /* 0x000ee20000000800 */
[----:B----4-:R-:W-:Y:S01]  /*72c0*/  F2FP.BF16.PACK_AB R87, R2, R3 ;  /* 0x000000030257723e */ /* 0x010fe200000010ff */
[----:B-----5:R-:W-:-:S06]  /*72d0*/  FMUL.FTZ R20, R52, R147 ;  /* 0x0000009334147220 */ /* 0x020fcc0000410000 */
[----:B------:R-:W-:Y:S01]  /*72e0*/  MUFU.EX2 R145, R145 ;  /* 0x0000009100917308 */ /* 0x000fe20000000800 */
[-C--:B------:R-:W-:Y:S02]  /*72f0*/  FMUL.FTZ R21, R53, R147.reuse ;  /* 0x0000009335157220 */ /* 0x080fe40000410000 */
[-C--:B------:R-:W-:Y:S02]  /*7300*/  FMUL.FTZ R56, R56, R147.reuse ;  /* 0x0000009338387220 */ /* 0x080fe40000410000 */
[----:B------:R-:W-:Y:S02]  /*7310*/  FMUL.FTZ R57, R57, R147 ;  /* 0x0000009339397220 */ /* 0x000fe40000410000 */
[-C--:B---3--:R-:W-:Y:S01]  /*7320*/  FMUL.FTZ R22, R54, R100.reuse ;  /* 0x0000006436167220 */ /* 0x088fe20000410000 */
[----:B------:R-:W3:Y:S01]  /*7330*/  MUFU.EX2 R144, R144 ;  /* 0x0000009000907308 */ /* 0x000ee20000000800 */
[-C--:B------:R-:W-:Y:S02]  /*7340*/  FMUL.FTZ R23, R55, R100.reuse ;  /* 0x0000006437177220 */ /* 0x080fe40000410000 */
        /* <DEDUP_REMOVED lines=8> */
[-C--:B------:R-:W-:Y:S01]  /*73d0*/  FMUL.FTZ R40, R40, R147.reuse ;  /* 0x0000009328287220 */ /* 0x080fe20000410000 */
[----:B------:R-:W-:Y:S01]  /*73e0*/  HMMA.16816.F32.BF16 R24, R84, R26, R56 ;  /* 0x0000001a5418723c */ /* 0x000fe20000041838 */
[----:B------:R-:W1:Y:S01]  /*73f0*/  LDSM.16.MT88.4 R56, [R110+0x6400] ;  /* 0x006400006e38783b */ /* 0x000e620000004200 */
[----:B------:R-:W-:Y:S01]  /*7400*/  FMUL.FTZ R41, R41, R147 ;  /* 0x0000009329297220 */ /* 0x000fe20000410000 */
[----:B------:R-:W4:Y:S01]  /*7410*/  MUFU.EX2 R139, R139 ;  /* 0x0000008b008b7308 */ /* 0x000f220000000800 */
[-C--:B------:R-:W-:Y:S01]  /*7420*/  FMUL.FTZ R42, R42, R100.reuse ;  /* 0x000000642a2a7220 */ /* 0x080fe20000410000 */
[----:B---3--:R-:W-:Y:S01]  /*7430*/  F2FP.BF16.PACK_AB R52, R144, R145 ;  /* 0x000000919034723e */ /* 0x008fe200000010ff */
[----:B------:R-:W-:-:S02]  /*7440*/  FMUL.FTZ R43, R43, R100 ;  /* 0x000000642b2b7220 */ /* 0x000fc40000410000 */
[C---:B------:R-:W-:Y:S01]  /*7450*/  HMMA.16816.F32.BF16 R4, R84.reuse, R8, R4 ;  /* 0x000000085404723c */ /* 0x040fe20000041804 */
[-C--:B------:R-:W-:Y:S02]  /*7460*/  FMUL.FTZ R12, R44, R147.reuse ;  /* 0x000000932c0c7220 */ /* 0x080fe40000410000 */
[----:B------:R-:W-:Y:S01]  /*7470*/  MUFU.EX2 R143, R143 ;  /* 0x0000008f008f7308 */ /* 0x000fe20000000800 */
[-C--:B------:R-:W-:Y:S02]  /*7480*/  FMUL.FTZ R13, R45, R147.reuse ;  /* 0x000000932d0d7220 */ /* 0x080fe40000410000 */
[-C--:B------:R-:W-:Y:S02]  /*7490*/  FMUL.FTZ R14, R46, R100.reuse ;  /* 0x000000642e0e7220 */ /* 0x080fe40000410000 */
[----:B------:R-:W-:Y:S01]  /*74a0*/  HMMA.16816.F32.BF16 R8, R84, R10, R40 ;  /* 0x0000000a5408723c */ /* 0x000fe20000041828 */
[----:B------:R-:W-:Y:S01]  /*74b0*/  FMUL.FTZ R15, R47, R100 ;  /* 0x000000642f0f7220 */ /* 0x000fe20000410000 */
[----:B------:R-:W3:Y:S01]  /*74c0*/  LDSM.16.MT88.4 R40, [R110+0x8000] ;  /* 0x008000006e28783b */ /* 0x000ee20000004200 */
[----:B------:R-:W5:Y:S01]  /*74d0*/  MUFU.EX2 R142, R142 ;  /* 0x0000008e008e7308 */ /* 0x000f620000000800 */
[----:B----4-:R-:W-:Y:S01]  /*74e0*/  F2FP.BF16.PACK_AB R54, R139, R140 ;  /* 0x0000008c8b36723e */ /* 0x010fe200000010ff */
[----:B------:R-:W-:-:S02]  /*74f0*/  FMUL.FTZ R48, R48, R147 ;  /* 0x0000009330307220 */ /* 0x000fc40000410000 */
[-C--:B------:R-:W-:Y:S01]  /*7500*/  FMUL.FTZ R49, R49, R147.reuse ;  /* 0x0000009331317220 */ /* 0x080fe20000410000 */
[C---:B------:R-:W-:Y:S01]  /*7510*/  HMMA.16816.F32.BF16 R12, R84.reuse, R16, R12 ;  /* 0x00000010540c723c */ /* 0x040fe2000004180c */
[-C--:B------:R-:W-:Y:S02]  /*7520*/  FMUL.FTZ R50, R50, R100.reuse ;  /* 0x0000006432327220 */ /* 0x080fe40000410000 */
[----:B------:R-:W-:Y:S01]  /*7530*/  MUFU.EX2 R138, R138 ;  /* 0x0000008a008a7308 */ /* 0x000fe20000000800 */
[-C--:B------:R-:W-:Y:S02]  /*7540*/  FMUL.FTZ R51, R51, R100.reuse ;  /* 0x0000006433337220 */ /* 0x080fe40000410000 */
[-C--:B------:R-:W-:Y:S02]  /*7550*/  FMUL.FTZ R28, R60, R147.reuse ;  /* 0x000000933c1c7220 */ /* 0x080fe40000410000 */
[----:B------:R-:W-:Y:S02]  /*7560*/  FMUL.FTZ R29, R61, R147 ;  /* 0x000000933d1d7220 */ /* 0x000fe40000410000 */
[-C--:B------:R-:W-:Y:S01]  /*7570*/  FMUL.FTZ R30, R62, R100.reuse ;  /* 0x000000643e1e7220 */ /* 0x080fe20000410000 */
[----:B------:R-:W4:Y:S01]  /*7580*/  MUFU.EX2 R133, R133 ;  /* 0x0000008500857308 */ /* 0x000f220000000800 */
[----:B-----5:R-:W-:Y:S01]  /*7590*/  F2FP.BF16.PACK_AB R53, R142, R143 ;  /* 0x0000008f8e35723e */ /* 0x020fe200000010ff */
[----:B------:R-:W-:Y:S01]  /*75a0*/  HMMA.16816.F32.BF16 R16, R84, R18, R48 ;  /* 0x000000125410723c */ /* 0x000fe20000041830 */
[----:B------:R-:W-:Y:S01]  /*75b0*/  FMUL.FTZ R31, R63, R100 ;  /* 0x000000643f1f7220 */ /* 0x000fe20000410000 */
[----:B------:R-:W5:Y:S01]  /*75c0*/  LDSM.16.MT88.4 R48, [R108+0x8000] ;  /* 0x008000006c30783b */ /* 0x000f620000004200 */
[----:B------:R-:W-:-:S02]  /*75d0*/  FMUL.FTZ R64, R64, R147 ;  /* 0x0000009340407220 */ /* 0x000fc40000410000 */
[-C--:B------:R-:W-:Y:S01]  /*75e0*/  FMUL.FTZ R65, R65, R147.reuse ;  /* 0x0000009341417220 */ /* 0x080fe20000410000 */
[----:B------:R-:W-:Y:S01]  /*75f0*/  MUFU.EX2 R149, R149 ;  /* 0x0000009500957308 */ /* 0x000fe20000000800 */
[-C--:B------:R-:W-:Y:S01]  /*7600*/  FMUL.FTZ R66, R66, R100.reuse ;  /* 0x0000006442427220 */ /* 0x080fe20000410000 */
[C---:B--2---:R-:W-:Y:S01]  /*7610*/  HMMA.16816.F32.BF16 R28, R84.reuse, R32, R28 ;  /* 0x00000020541c723c */ /* 0x044fe2000004181c */
[----:B------:R-:W-:Y:S01]  /*7620*/  FMUL.FTZ R67, R67, R100 ;  /* 0x0000006443437220 */ /* 0x000fe20000410000 */
[----:B------:R-:W-:Y:S01]  /*7630*/  LDSM.16.MT88.4 R60, [R110+0x6800] ;  /* 0x006800006e3c783b */ /* 0x000fe20000004200 */
[-C--:B------:R-:W-:Y:S02]  /*7640*/  FMUL.FTZ R36, R68, R147.reuse ;  /* 0x0000009344247220 */ /* 0x080fe40000410000 */
[-C--:B------:R-:W-:Y:S01]  /*7650*/  FMUL.FTZ R37, R69, R147.reuse ;  /* 0x0000009345257220 */ /* 0x080fe20000410000 */
[----:B----4-:R-:W-:Y:S01]  /*7660*/  F2FP.BF16.PACK_AB R55, R133, R138 ;  /* 0x0000008a8537723e */ /* 0x010fe200000010ff */
[-C--:B------:R-:W-:Y:S01]  /*7670*/  FMUL.FTZ R38, R70, R100.reuse ;  /* 0x0000006446267220 */ /* 0x080fe20000410000 */
[----:B------:R-:W-:Y:S01]  /*7680*/  HMMA.16816.F32.BF16 R32, R84, R34, R64 ;  /* 0x000000225420723c */ /* 0x000fe20000041840 */
[----:B------:R-:W-:Y:S01]  /*7690*/  FMUL.FTZ R39, R71, R100 ;  /* 0x0000006447277220 */ /* 0x000fe20000410000 */
        /* <DEDUP_REMOVED lines=13> */
[----:B------:R-:W-:Y:S01]  /*7770*/  MUFU.EX2 R106, R106 ;  /* 0x0000006a006a7308 */ /* 0x000fe20000000800 */
[----:B------:R-:W-:-:S02]  /*7780*/  FMUL.FTZ R80, R80, R147 ;  /* 0x0000009350507220 */ /* 0x000fc40000410000 */
[----:B------:R-:W-:Y:S02]  /*7790*/  FMUL.FTZ R81, R81, R147 ;  /* 0x0000009351517220 */ /* 0x000fe40000410000 */
[C---:B---3--:R-:W-:Y:S01]  /*77a0*/  HMMA.16816.F32.BF16 R36, R84.reuse, R40, R36 ;  /* 0x000000285424723c */ /* 0x048fe20000041824 */
[-C--:B------:R-:W-:Y:S02]  /*77b0*/  FMUL.FTZ R82, R82, R100.reuse ;  /* 0x0000006452527220 */ /* 0x080fe40000410000 */
[----:B------:R-:W-:Y:S01]  /*77c0*/  FMUL.FTZ R83, R83, R100 ;  /* 0x0000006453537220 */ /* 0x000fe20000410000 */
[----:B------:R-:W-:Y:S01]  /*77d0*/  MUFU.EX2 R129, R129 ;  /* 0x0000008100817308 */ /* 0x000fe20000000800 */
[--C-:B------:R-:W-:Y:S02]  /*77e0*/  FFMA.FTZ R64, R101, c[0x0][0x23c], -R148.reuse ;  /* 0x00008f0065407a23 */ /* 0x100fe40000010894 */
[----:B------:R-:W-:Y:S01]  /*77f0*/  FFMA.FTZ R101, R127, c[0x0][0x23c], -R148 ;  /* 0x00008f007f657a23 */ /* 0x000fe20000010894 */
[----:B------:R-:W-:Y:S01]  /*7800*/  HMMA.16816.F32.BF16 R40, R84, R42, R72 ;  /* 0x0000002a5428723c */ /* 0x000fe20000041848 */
[----:B------:R-:W-:Y:S01]  /*7810*/  LDSM.16.MT88.4 R72, [R110+0x8800] ;  /* 0x008800006e48783b */ /* 0x000fe20000004200 */
[----:B------:R-:W-:-:S02]  /*7820*/  FFMA.FTZ R127, R90, c[0x0][0x23c], -R99 ;  /* 0x00008f005a7f7a23 */ /* 0x000fc40000010863 */
[----:B------:R-:W-:Y:S01]  /*7830*/  MUFU.EX2 R128, R128 ;  /* 0x0000008000807308 */ /* 0x000fe20000000800 */
[--C-:B------:R-:W-:Y:S02]  /*7840*/  FFMA.FTZ R90, R91, c[0x0][0x23c], -R99.reuse ;  /* 0x00008f005b5a7a23 */ /* 0x100fe40000010863 */
[----:B------:R-:W-:Y:S01]  /*7850*/  FFMA.FTZ R91, R98, c[0x0][0x23c], -R99 ;  /* 0x00008f00625b7a23 */ /* 0x000fe20000010863 */
[C---:B-----5:R-:W-:Y:S01]  /*7860*/  HMMA.16816.F32.BF16 R44, R84.reuse, R48, R44 ;  /* 0x00000030542c723c */ /* 0x060fe2000004182c */
[----:B------:R-:W-:Y:S02]  /*7870*/  FFMA.FTZ R135, R135, R147, R146 ;  /* 0x0000009387877223 */ /* 0x000fe40000010092 */
[----:B------:R-:W-:Y:S01]  /*7880*/  FFMA.FTZ R100, R134, R100, R97 ;  /* 0x0000006486647223 */ /* 0x000fe20000010061 */
[----:B------:R-:W-:Y:S01]  /*7890*/  MUFU.EX2 R104, R104 ;  /* 0x0000006800687308 */ /* 0x000fe20000000800 */
[----:B------:R-:W-:Y:S02]  /*78a0*/  FADD.FTZ R96, R96, R135 ;  /* 0x0000008760607221 */ /* 0x000fe40000010000 */
[----:B------:R-:W-:Y:S01]  /*78b0*/  FADD.FTZ R100, R93, R100 ;  /* 0x000000645d647221 */ /* 0x000fe20000010000 */
[----:B------:R-:W-:Y:S01]  /*78c0*/  HMMA.16816.F32.BF16 R48, R84, R50, R80 ;  /* 0x000000325430723c */ /* 0x000fe20000041850 */
[----:B------:R-:W-:Y:S01]  /*78d0*/  LDSM.16.MT88.4 R80, [R108+0x8800] ;  /* 0x008800006c50783b */ /* 0x000fe20000004200 */
[----:B------:R-:W-:-:S02]  /*78e0*/  FADD.FTZ R95, R95, R96 ;  /* 0x000000605f5f7221 */ /* 0x000fc40000010000 */
[----:B------:R-:W-:Y:S01]  /*78f0*/  MUFU.EX2 R107, R107 ;  /* 0x0000006b006b7308 */ /* 0x000fe20000000800 */
[----:B------:R-:W-:Y:S02]  /*7900*/  FADD.FTZ R3, R3, R100 ;  /* 0x0000006403037221 */ /* 0x000fe40000010000 */
[----:B------:R-:W-:Y:S01]  /*7910*/  FADD.FTZ R94, R94, R95 ;  /* 0x0000005f5e5e7221 */ /* 0x000fe20000010000 */
[----:B-1----:R-:W-:Y:S01]  /*7920*/  HMMA.16816.F32.BF16 R12, R52, R56, R12 ;  /* 0x00000038340c723c */ /* 0x002fe2000004180c */
[----:B------:R-:W-:-:S03]  /*7930*/  FADD.FTZ R2, R2, R3 ;  /* 0x0000000302027221 */ /* 0x000fc60000010000 */
[----:B------:R1:W-:Y:S01]  /*7940*/  MUFU.EX2 R105, R64 ;  /* 0x0000004000697308 */ /* 0x0003e20000000800 */
[----:B------:R-:W-:-:S03]  /*7950*/  FADD.FTZ R3, R145, R94 ;  /* 0x0000005e91037221 */ /* 0x000fc60000010000 */
[----:B------:R-:W-:Y:S01]  /*7960*/  HMMA.16816.F32.BF16 R16, R52, R58, R16 ;  /* 0x0000003a3410723c */ /* 0x000fe20000041810 */
[----:B------:R-:W2:Y:S01]  /*7970*/  LDSM.16.MT88.4 R56, [R110+0x7400] ;  /* 0x007400006e38783b */ /* 0x000ea20000004200 */
[----:B------:R-:W-:Y:S02]  /*7980*/  FADD.FTZ R3, R144, R3 ;  /* 0x0000000390037221 */ /* 0x000fe40000010000 */
[----:B------:R-:W3:Y:S08]  /*7990*/  MUFU.EX2 R102, R102 ;  /* 0x0000006600667308 */ /* 0x000ef00000000800 */
[----:B------:R-:W-:Y:S01]  /*79a0*/  MUFU.EX2 R101, R101 ;  /* 0x0000006500657308 */ /* 0x000fe20000000800 */
[----:B-1----:R-:W-:Y:S07]  /*79b0*/  LDSM.16.MT88.4 R64, [R108+0x7c00] ;  /* 0x007c00006c40783b */ /* 0x002fee0000004200 */
[----:B------:R-:W1:Y:S01]  /*79c0*/  MUFU.EX2 R132, R132 ;  /* 0x0000008400847308 */ /* 0x000e620000000800 */
[----:B---3--:R-:W-:-:S07]  /*79d0*/  F2FP.BF16.PACK_AB R84, R102, R105 ;  /* 0x000000696654723e */ /* 0x008fce00000010ff */
[----:B------:R-:W-:Y:S08]  /*79e0*/  MUFU.EX2 R92, R92 ;  /* 0x0000005c005c7308 */ /* 0x000ff00000000800 */
[----:B------:R-:W3:Y:S01]  /*79f0*/  MUFU.EX2 R127, R127 ;  /* 0x0000007f007f7308 */ /* 0x000ee20000000800 */
[----:B-1----:R-:W-:Y:S01]  /*7a00*/  F2FP.BF16.PACK_AB R86, R132, R101 ;  /* 0x000000658456723e */ /* 0x002fe200000010ff */
[C---:B--2---:R-:W-:Y:S06]  /*7a10*/  HMMA.16816.F32.BF16 R20, R52.reuse, R56, R20 ;  /* 0x000000383414723c */ /* 0x044fec0000041814 */
[----:B------:R-:W-:Y:S02]  /*7a20*/  MUFU.EX2 R90, R90 ;  /* 0x0000005a005a7308 */ /* 0x000fe40000000800 */
[----:B------:R-:W-:Y:S01]  /*7a30*/  HMMA.16816.F32.BF16 R24, R52, R58, R24 ;  /* 0x0000003a3418723c */ /* 0x000fe20000041818 */
[----:B------:R-:W1:Y:S05]  /*7a40*/  LDSM.16.MT88.4 R56, [R108+0x7400] ;  /* 0x007400006c38783b */ /* 0x000e6a0000004200 */
[----:B------:R-:W2:Y:S01]  /*7a50*/  MUFU.EX2 R91, R91 ;  /* 0x0000005b005b7308 */ /* 0x000ea20000000800 */
[----:B---3--:R-:W-:-:S02]  /*7a60*/  F2FP.BF16.PACK_AB R85, R127, R92 ;  /* 0x0000005c7f55723e */ /* 0x008fc400000010ff */
        /* <DEDUP_REMOVED lines=24> */
[----:B------:R-:W-:Y:S01]  /*7bf0*/  HMMA.16816.F32.BF16 R80, R52, R82, R48 ;  /* 0x000000523450723c */ /* 0x000fe20000041830 */
[----:B------:R-:W4:Y:S07]  /*7c00*/  LDSM.16.MT88.4 R48, [R108+0x6c00] ;  /* 0x006c00006c30783b */ /* 0x000f2e0000004200 */
[C---:B--2---:R-:W-:Y:S01]  /*7c10*/  HMMA.16816.F32.BF16 R36, R84.reuse, R40, R4 ;  /* 0x000000285424723c */ /* 0x044fe20000041804 */
[----:B------:R-:W-:Y:S07]  /*7c20*/  LDSM.16.MT88.4 R4, [R108+0x8c00] ;  /* 0x008c00006c04783b */ /* 0x000fee0000004200 */
[----:B------:R-:W-:Y:S01]  /*7c30*/  HMMA.16816.F32.BF16 R40, R84, R42, R8 ;  /* 0x0000002a5428723c */ /* 0x000fe20000041808 */
[----:B------:R-:W2:Y:S07]  /*7c40*/  LDSM.16.MT88.4 R8, [R110+0x8c00] ;  /* 0x008c00006e08783b */ /* 0x000eae0000004200 */
[C---:B---3--:R-:W-:Y:S08]  /*7c50*/  HMMA.16816.F32.BF16 R20, R52.reuse, R60, R20 ;  /* 0x0000003c3414723c */ /* 0x048ff00000041814 */
[C---:B-1----:R-:W-:Y:S08]  /*7c60*/  HMMA.16816.F32.BF16 R28, R52.reuse, R56, R28 ;  /* 0x00000038341c723c */ /* 0x042ff0000004181c */
[----:B------:R-:W-:Y:S01]  /*7c70*/  HMMA.16816.F32.BF16 R32, R52, R58, R32 ;  /* 0x0000003a3420723c */ /* 0x000fe20000041820 */
[----:B------:R-:W1:Y:S07]  /*7c80*/  LDSM.16.MT88.4 R56, [R110+0x7c00] ;  /* 0x007c00006e38783b */ /* 0x000e6e0000004200 */
[----:B----4-:R-:W-:Y:S07]  /*7c90*/  HMMA.16816.F32.BF16 R44, R84, R48, R12 ;  /* 0x00000030542c723c */ /* 0x010fee000004180c */
[----:B------:R-:W-:Y:S01]  /*7ca0*/  FADD.FTZ R13, R143, R2 ;  /* 0x000000028f0d7221 */ /* 0x000fe20000010000 */
[----:B------:R-:W-:Y:S01]  /*7cb0*/  HMMA.16816.F32.BF16 R24, R52, R62, R24 ;  /* 0x0000003e3418723c */ /* 0x000fe20000041818 */
[----:B------:R-:W-:-:S02]  /*7cc0*/  FADD.FTZ R2, R140, R3 ;  /* 0x000000038c027221 */ /* 0x000fc40000010000 */
[----:B------:R-:W-:Y:S02]  /*7cd0*/  FADD.FTZ R13, R142, R13 ;  /* 0x0000000d8e0d7221 */ /* 0x000fe40000010000 */
[----:B------:R-:W-:-:S03]  /*7ce0*/  FADD.FTZ R2, R139, R2 ;  /* 0x000000028b027221 */ /* 0x000fc60000010000 */
[----:B--2---:R-:W-:Y:S01]  /*7cf0*/  HMMA.16816.F32.BF16 R68, R84, R8, R68 ;  /* 0x000000085444723c */ /* 0x004fe20000041844 */
[----:B------:R-:W-:Y:S01]  /*7d00*/  FADD.FTZ R149, R149, R2 ;  /* 0x0000000295957221 */ /* 0x000fe20000010000 */
[----:B------:R-:W-:-:S03]  /*7d10*/  MOV R2, R88 ;  /* 0x0000005800027202 */ /* 0x000fc60000000f00 */
        /* <DEDUP_REMOVED lines=18> */
[----:B------:R-:W-:Y:S03]  /*7e40*/  HMMA.16816.F32.BF16 R56, R84, R58, R24 ;  /* 0x0000003a5438723c */ /* 0x000fe60000041818 */
[----:B------:R-:W-:-:S04]  /*7e50*/  FADD.FTZ R127, R127, R92 ;  /* 0x0000005c7f7f7221 */ /* 0x000fc80000010000 */
[----:B------:R-:W-:Y:S01]  /*7e60*/  FADD.FTZ R90, R90, R127 ;  /* 0x0000007f5a5a7221 */ /* 0x000fe20000010000 */
[----:B------:R-:W-:Y:S03]  /*7e70*/  HMMA.16816.F32.BF16 R64, R84, R66, R32 ;  /* 0x000000425440723c */ /* 0x000fe60000041820 */
[----:B------:R-:W-:-:S05]  /*7e80*/  FADD.FTZ R134, R91, R90 ;  /* 0x0000005a5b867221 */ /* 0x000fca0000010000 */
[C---:B------:R-:W-:Y:S08]  /*7e90*/  HMMA.16816.F32.BF16 R72, R84.reuse, R10, R72 ;  /* 0x0000000a5448723c */ /* 0x040ff00000041848 */
[C---:B------:R-:W-:Y:S08]  /*7ea0*/  HMMA.16816.F32.BF16 R76, R84.reuse, R4, R76 ;  /* 0x00000004544c723c */ /* 0x040ff0000004184c */
[----:B------:R-:W-:Y:S11]  /*7eb0*/  HMMA.16816.F32.BF16 R80, R84, R6, R80 ;  /* 0x000000065450723c */ /* 0x000ff60000041850 */
[----:B------:R-:W-:Y:S08]  /*7ec0*/  @!UPT UIADD3 URZ, URZ, URZ, URZ ;  /* 0x0000003f3f3ff290 */ /* 0x000ff0000fffe03f */
.L_x_5725:
[----:B------:R-:W-:Y:S05]  /*7ed0*/  @!P0 BRA `(.L_x_5733) ;  /* 0x0000298000008947 */ /* 0x000fea0003800000 */
[----:B------:R-:W-:Y:S01]  /*7ee0*/  IMAD.MOV.U32 R129, RZ, RZ, c[0x0][0x1a0] ;  /* 0x00006800ff817624 */ /* 0x000fe200078e00ff */
[----:B------:R-:W-:-:S02]  /*7ef0*/  MOV R85, R2 ;  /* 0x0000000200557202 */ /* 0x000fc40000000f00 */
[----:B------:R-:W-:Y:S01]  /*7f00*/  MOV R84, R3 ;  /* 0x0000000300547202 */ /* 0x000fe20000000f00 */
[----:B------:R-:W-:-:S05]  /*7f10*/  IMAD.U32 R128, R129, -0x40, RZ ;  /* 0xffffffc081807824 */ /* 0x000fca00078e00ff */
[----:B------:R-:W-:Y:S02]  /*7f20*/  SHF.R.S32.HI R127, RZ, 0x1f, R128 ;  /* 0x0000001fff7f7819 */ /* 0x000fe40000011480 */
.L_x_5737:
        /* <DEDUP_REMOVED lines=65> */
.L_x_5734:
[C---:B------:R-:W-:Y:S02]  /*8340*/  ISETP.GE.AND P3, PT, R122.reuse, c[0x0][0x220], PT ;  /* 0x000088007a007a0c */ /* 0x040fe40003f66270 */
[----:B------:R-:W-:Y:S02]  /*8350*/  IADD3 R3, R122, 0x20, RZ ;  /* 0x000000207a037810 */ /* 0x000fe40007ffe0ff */
[----:B------:R-:W-:Y:S02]  /*8360*/  LEA R132, P5, R138, R136, 0x1 ;  /* 0x000000888a847211 */ /* 0x000fe400078a08ff */
[----:B------:R-:W-:Y:S02]  /*8370*/  ISETP.GE.AND P2, PT, R3, c[0x0][0x220], PT ;  /* 0x0000880003007a0c */ /* 0x000fe40003f46270 */
[----:B------:R-:W-:Y:S02]  /*8380*/  IADD3 R2, R122, 0x40, RZ ;  /* 0x000000407a027810 */ /* 0x000fe40007ffe0ff */
[-CC-:B------:R-:W-:Y:S02]  /*8390*/  LEA.HI.X R133, R138, R137.reuse, R86.reuse, 0x1, P5 ;  /* 0x000000898a857211 */ /* 0x180fe400028f0c56 */
[----:B------:R-:W-:Y:S01]  /*83a0*/  ISETP.GE.AND P1, PT, R2, c[0x0][0x220], PT ;  /* 0x0000880002007a0c */ /* 0x000fe20003f26270 */
[----:B------:R-:W-:Y:S01]  /*83b0*/  @P3 STS [R121+0x6000], RZ ;  /* 0x006000ff79003388 */ /* 0x000fe20000000800 */
[----:B------:R-:W-:Y:S03]  /*83c0*/  IADD3 R3, P0, R119, R138, RZ ;  /* 0x0000008a77037210 */ /* 0x000fe60007f1e0ff */
[----:B------:R-:W-:Y:S02]  /*83d0*/  @P3 STS [R121+0x6004], RZ ;  /* 0x006004ff79003388 */ /* 0x000fe40000000800 */
[----:B------:R-:W-:Y:S01]  /*83e0*/  IMAD.X R2, R118, 0x1, R86, P0 ;  /* 0x0000000176027824 */ /* 0x000fe200000e0656 */
[CC--:B------:R-:W-:Y:S01]  /*83f0*/  @!P2 LEA R140, P4, R3.reuse, R136.reuse, 0x1 ;  /* 0x00000088038ca211 */ /* 0x0c0fe200078808ff */
[----:B------:R-:W-:Y:S03]  /*8400*/  @P3 STS.64 [R121+0x6008], RZ ;  /* 0x006008ff79003388 */ /* 0x000fe60000000a00 */
[CCC-:B------:R-:W-:Y:S01]  /*8410*/  @!P2 LEA.HI.X R141, R3.reuse, R137.reuse, R2.reuse, 0x1, P4 ;  /* 0x00000089038da211 */ /* 0x1c0fe200020f0c02 */
[----:B------:R-:W-:Y:S01]  /*8420*/  @!PT LDS RZ, [RZ] ;  /* 0x00000000fffff984 */ /* 0x000fe20000000800 */
[----:B------:R-:W-:Y:S01]  /*8430*/  @!PT LDS RZ, [RZ] ;  /* 0x00000000fffff984 */ /* 0x000fe20000000800 */
[----:B------:R-:W-:Y:S01]  /*8440*/  @!PT LDS RZ, [RZ] ;  /* 0x00000000fffff984 */ /* 0x000fe20000000800 */
[----:B------:R1:W-:Y:S01]  /*8450*/  @!P3 LDGSTS.E.BYPASS.LTC128B.128 [R121+0x6000], [R132.64] ;  /* 0x060000008479bfae */ /* 0x0003e2000b901d44 */
[C---:B------:R-:W-:Y:S03]  /*8460*/  @!P1 LEA R136, P0, R3.reuse, R136, 0x1 ;  /* 0x0000008803889211 */ /* 0x040fe600078008ff */
[----:B------:R-:W-:Y:S01]  /*8470*/  @P2 STS.128 [R121+0x7000], RZ ;  /* 0x007000ff79002388 */ /* 0x000fe20000000c00 */
[----:B------:R-:W-:Y:S01]  /*8480*/  @!P1 LEA.HI.X R137, R3, R137, R2, 0x1, P0 ;  /* 0x0000008903899211 */ /* 0x000fe200000f0c02 */
[----:B------:R-:W-:Y:S01]  /*8490*/  @!P3 IMAD.MOV.U32 R2, RZ, RZ, c[0x0][0x1a4] ;  /* 0x00006900ff02b624 */ /* 0x000fe200078e00ff */
[C---:B------:R-:W-:Y:S01]  /*84a0*/  @!P3 LEA R86, P0, R129.reuse, R132, 0x6 ;  /* 0x000000848156b211 */ /* 0x040fe200078030ff */
[----:B------:R-:W-:Y:S01]  /*84b0*/  @!PT LDS RZ, [RZ] ;  /* 0x00000000fffff984 */ /* 0x000fe20000000800 */
[----:B------:R-:W-:Y:S01]  /*84c0*/  @!PT LDS RZ, [RZ] ;  /* 0x00000000fffff984 */ /* 0x000fe20000000800 */
[----:B------:R-:W-:Y:S01]  /*84d0*/  @!PT LDS RZ, [RZ] ;  /* 0x00000000fffff984 */ /* 0x000fe20000000800 */
[----:B------:R1:W-:Y:S03]  /*84e0*/  @!P2 LDGSTS.E.BYPASS.LTC128B.128 [R121+0x7000], [R132.64+0x40] ;  /* 0x070000408479afae */ /* 0x0003e6000b901d44 */
        /* <DEDUP_REMOVED lines=103> */
[----:B------:R-:W-:-:S07]  /*8b60*/  @!P0 BRA `(.L_x_5735) ;  /* 0x000006d000008947 */ /* 0x000fce0003800000 */
[----:B-1----:R-:W-:Y:S05]  /*8b70*/  IMAD.MOV.U32 R87, RZ, RZ, c[0x0][0x198] ;  /* 0x00006600ff577624 */ /* 0x002fea00078e00ff */
[----:B------:R-:W-:Y:S04]  /*8b80*/  LEA R90, -R87, RZ, 0x6 ;  /* 0x000000ff575a7211 */ /* 0x000fe800078e31ff */
[----:B------:R-:W-:Y:S01]  /*8b90*/  SHF.R.S32.HI R89, RZ, 0x1f, R90 ;  /* 0x0000001fff597819 */ /* 0x000fe2000001145a */
[----:B------:R-:W-:-:S06]  /*8ba0*/  @!P6 BRA `(.L_x_5736) ;  /* 0x000003b00000e947 */ /* 0x000fcc0003800000 */
[----:B------:R-:W-:Y:S01]  /*8bb0*/  IMAD.SHL.U32 R86, R120, 0x40, RZ ;  /* 0x0000004078567824 */ /* 0x000fe200078e00ff */
[----:B------:R-:W-:Y:S01]  /*8bc0*/  IABS R3, c[0x0][0x2d0] ;  /* 0x0000b40000037a13 */ /* 0x000fe20000000000 */
[----:B------:R-:W-:Y:S03]  /*8bd0*/  IMAD.MOV.U32 R90, RZ, RZ, RZ ;  /* 0x000000ffff5a7224 */ /* 0x000fe600078e00ff */
[----:B------:R-:W1:Y:S01]  /*8be0*/  I2F.RP R88, R3 ;  /* 0x0000000300587306 */ /* 0x000e620000209400 */
[----:B------:R-:W-:Y:S04]  /*8bf0*/  IADD3 R92, R86, -0x40, RZ ;  /* 0xffffffc0565c7810 */ /* 0x000fe80007ffe0ff */
[----:B------:R-:W-:Y:S02]  /*8c00*/  IABS R89, R92 ;  /* 0x0000005c00597213 */ /* 0x000fe40000000000 */
[----:B------:R-:W-:Y:S03]  /*8c10*/  LOP3.LUT R92, R92, c[0x0][0x2d0], RZ, 0x3c, !PT ;  /* 0x0000b4005c5c7a12 */ /* 0x000fe600078e3cff */
[----:B-1----:R-:W1:Y:S02]  /*8c20*/  MUFU.RCP R2, R88 ;  /* 0x0000005800027308 */ /* 0x002e640000001000 */
[----:B-1----:R-:W-:Y:S08]  /*8c30*/  IADD3 R91, R2, 0xffffffe, RZ ;  /* 0x0ffffffe025b7810 */ /* 0x002ff00007ffe0ff */
[----:B------:R-:W1:Y:S02]  /*8c40*/  F2I.FTZ.U32.TRUNC.NTZ R91, R91 ;  /* 0x0000005b005b7305 */ /* 0x000e64000021f000 */
[--C-:B-1----:R-:W-:Y:S04]  /*8c50*/  IMAD.MOV R2, RZ, RZ, -R91.reuse ;  /* 0x000000ffff027224 */ /* 0x102fe800078e0a5b */
        /* <DEDUP_REMOVED lines=48> */
.L_x_5736:
[----:B------:R1:W-:Y:S01]  /*8f60*/  @P3 STS [R121+0x3000], RZ ;  /* 0x003000ff79003388 */ /* 0x0003e20000000800 */
[C---:B------:R-:W-:Y:S01]  /*8f70*/  LEA R92, P4, R90.reuse, R130, 0x1 ;  /* 0x000000825a5c7211 */ /* 0x040fe200078808ff */
[----:B------:R-:W-:Y:S01]  /*8f80*/  @!P3 IMAD.MOV.U32 R2, RZ, RZ, c[0x0][0x19c] ;  /* 0x00006700ff02b624 */ /* 0x000fe200078e00ff */
[----:B------:R-:W-:Y:S01]  /*8f90*/  IADD3 R3, P0, R117, R90, RZ ;  /* 0x0000005a75037210 */ /* 0x000fe20007f1e0ff */
[----:B------:R1:W-:Y:S01]  /*8fa0*/  @P3 STS [R121+0x3004], RZ ;  /* 0x003004ff79003388 */ /* 0x0003e20000000800 */
[--C-:B------:R-:W-:Y:S02]  /*8fb0*/  LEA.HI.X R93, R90, R131, R89.reuse, 0x1, P4 ;  /* 0x000000835a5d7211 */ /* 0x100fe400020f0c59 */
[----:B------:R-:W-:Y:S01]  /*8fc0*/  @!P3 LEA R94, P5, R87, R92, 0x6 ;  /* 0x0000005c575eb211 */ /* 0x000fe200078a30ff */
        /* <DEDUP_REMOVED lines=39> */
.L_x_5735:
        /* <DEDUP_REMOVED lines=31> */
[CC--:B------:R-:W-:Y:S02]  /*9430*/  FFMA.FTZ R14, R0.reuse, R95.reuse, R14 ;  /* 0x0000005f000e7223 */ /* 0x0c0fe4000001000e */
[C---:B------:R-:W-:Y:S01]  /*9440*/  FFMA.FTZ R12, R0.reuse, R95, R12 ;  /* 0x0000005f000c7223 */ /* 0x040fe2000001000c */
[----:B------:R-:W-:Y:S01]  /*9450*/  FMNMX.FTZ R95, R7, R94, !PT ;  /* 0x0000005e075f7209 */ /* 0x000fe20007810000 */
[----:B------:R-:W-:Y:S01]  /*9460*/  FFMA.FTZ R8, R0, R97, R8 ;  /* 0x0000006100087223 */ /* 0x000fe20000010008 */
[----:B------:R-:W-:Y:S01]  /*9470*/  FMNMX.FTZ R94, R4, R84, !PT ;  /* 0x00000054045e7209 */ /* 0x000fe20007810000 */
[----:B------:R-:W-:Y:S01]  /*9480*/  FFMA.FTZ R11, R0, R87, R11 ;  /* 0x00000057000b7223 */ /* 0x000fe2000001000b */
[----:B------:R-:W-:Y:S01]  /*9490*/  FMNMX.FTZ R96, R10, R95, !PT ;  /* 0x0000005f0a607209 */ /* 0x000fe20007810000 */
[CC--:B------:R-:W-:Y:S01]  /*94a0*/  FFMA.FTZ R16, R0.reuse, R93.reuse, R16 ;  /* 0x0000005d00107223 */ /* 0x0c0fe20000010010 */
[----:B------:R-:W2:Y:S01]  /*94b0*/  I2F R2, R2 ;  /* 0x0000000200027306 */ /* 0x000ea20000201400 */
[C---:B------:R-:W-:Y:S01]  /*94c0*/  FFMA.FTZ R18, R0.reuse, R93, R18 ;  /* 0x0000005d00127223 */ /* 0x040fe20000010012 */
[----:B------:R-:W-:Y:S01]  /*94d0*/  FMNMX.FTZ R93, R5, R94, !PT ;  /* 0x0000005e055d7209 */ /* 0x000fe20007810000 */
[C---:B------:R-:W-:Y:S01]  /*94e0*/  FFMA.FTZ R9, R0.reuse, R87, R9 ;  /* 0x0000005700097223 */ /* 0x040fe20000010009 */
[----:B------:R-:W-:Y:S01]  /*94f0*/  FMNMX.FTZ R95, R11, R96, !PT ;  /* 0x000000600b5f7209 */ /* 0x000fe20007810000 */
[-C--:B------:R-:W-:Y:S01]  /*9500*/  FFMA.FTZ R17, R0, R92.reuse, R17 ;  /* 0x0000005c00117223 */ /* 0x080fe20000010011 */
[----:B------:R-:W-:Y:S01]  /*9510*/  IADD3 R87, R90, 0x30, RZ ;  /* 0x000000305a577810 */ /* 0x000fe20007ffe0ff */
[----:B------:R-:W-:Y:S01]  /*9520*/  FFMA.FTZ R19, R0, R92, R19 ;  /* 0x0000005c00137223 */ /* 0x000fe20000010013 */
[----:B------:R-:W-:Y:S01]  /*9530*/  FMNMX.FTZ R92, R8, R93, !PT ;  /* 0x0000005d085c7209 */ /* 0x000fe20007810000 */
[-C--:B------:R-:W-:Y:S01]  /*9540*/  FFMA.FTZ R15, R0, R88.reuse, R15 ;  /* 0x00000058000f7223 */ /* 0x080fe2000001000f */
[----:B------:R-:W-:Y:S01]  /*9550*/  FMNMX.FTZ R96, R14, R95, !PT ;  /* 0x0000005f0e607209 */ /* 0x000fe20007810000 */
[----:B------:R-:W-:Y:S01]  /*9560*/  FFMA.FTZ R13, R0, R88, R13 ;  /* 0x00000058000d7223 */ /* 0x000fe2000001000d */
[----:B------:R-:W-:Y:S01]  /*9570*/  FMNMX.FTZ R97, R9, R92, !PT ;  /* 0x0000005c09617209 */ /* 0x000fe20007810000 */
[----:B------:R-:W3:Y:S01]  /*9580*/  I2F R87, R87 ;  /* 0x0000005700577306 */ /* 0x000ee20000201400 */
[----:B------:R-:W-:Y:S01]  /*9590*/  IADD3 R88, R90, 0x31, RZ ;  /* 0x000000315a587810 */ /* 0x000fe20007ffe0ff */
[CC--:B------:R-:W-:Y:S01]  /*95a0*/  FFMA.FTZ R22, R0.reuse, R91.reuse, R22 ;  /* 0x0000005b00167223 */ /* 0x0c0fe20000010016 */
[----:B------:R-:W-:Y:S01]  /*95b0*/  FMNMX.FTZ R95, R15, R96, !PT ;  /* 0x000000600f5f7209 */ /* 0x000fe20007810000 */
[----:B------:R-:W-:Y:S01]  /*95c0*/  FFMA.FTZ R20, R0, R91, R20 ;  /* 0x0000005b00147223 */ /* 0x000fe20000010014 */
[----:B------:R-:W-:Y:S01]  /*95d0*/  FMNMX.FTZ R96, R12, R97, !PT ;  /* 0x000000610c607209 */ /* 0x000fe20007810000 */
[----:B-1----:R-:W-:Y:S01]  /*95e0*/  FFMA.FTZ R26, R0, R89, R26 ;  /* 0x00000059001a7223 */ /* 0x002fe2000001001a */
[----:B------:R-:W-:Y:S01]  /*95f0*/  FMNMX.FTZ R92, R18, R95, !PT ;  /* 0x0000005f125c7209 */ /* 0x000fe20007810000 */
[----:B------:R-:W-:Y:S01]  /*9600*/  FFMA.FTZ R21, R0, R86, R21 ;  /* 0x0000005600157223 */ /* 0x000fe20000010015 */
[----:B------:R-:W-:Y:S01]  /*9610*/  FMNMX.FTZ R97, R13, R96, !PT ;  /* 0x000000600d617209 */ /* 0x000fe20007810000 */
[----:B------:R-:W1:Y:S01]  /*9620*/  I2F R88, R88 ;  /* 0x0000005800587306 */ /* 0x000e620000201400 */
[----:B------:R-:W-:Y:S01]  /*9630*/  IADD3 R94, R90, 0x39, RZ ;  /* 0x000000395a5e7810 */ /* 0x000fe20007ffe0ff */
[C---:B--2---:R-:W-:Y:S01]  /*9640*/  FFMA.FTZ R27, R0.reuse, R2, R27 ;  /* 0x00000002001b7223 */ /* 0x044fe2000001001b */
[----:B------:R-:W-:Y:S01]  /*9650*/  FMNMX.FTZ R95, R19, R92, !PT ;  /* 0x0000005c135f7209 */ /* 0x000fe20007810000 */
[----:B------:R-:W-:Y:S01]  /*9660*/  FFMA.FTZ R24, R0, R89, R24 ;  /* 0x0000005900187223 */ /* 0x000fe20000010018 */
[----:B------:R-:W-:Y:S01]  /*9670*/  FMNMX.FTZ R92, R16, R97, !PT ;  /* 0x00000061105c7209 */ /* 0x000fe20007810000 */
[----:B------:R-:W-:Y:S01]  /*9680*/  FFMA.FTZ R25, R0, R2, R25 ;  /* 0x0000000200197223 */ /* 0x000fe20000010019 */
[----:B------:R-:W-:Y:S02]  /*9690*/  FMNMX.FTZ R90, R22, R95, !PT ;  /* 0x0000005f165a7209 */ /* 0x000fe40007810000 */
[----:B------:R-:W-:Y:S01]  /*96a0*/  FMNMX.FTZ R91, R17, R92, !PT ;  /* 0x0000005c115b7209 */ /* 0x000fe20007810000 */
        /* <DEDUP_REMOVED lines=14> */
[----:B------:R-:W-:Y:S02]  /*9790*/  FMNMX.FTZ R87, R31, R86, !PT ;  /* 0x000000561f577209 */ /* 0x000fe40007810000 */
[----:B------:R-:W-:Y:S01]  /*97a0*/  FMNMX.FTZ R86, R28, R89, !PT ;  /* 0x000000591c567209 */ /* 0x000fe20007810000 */
[CC--:B--2---:R-:W-:Y:S03]  /*97b0*/  FFMA.FTZ R34, R0.reuse, R93.reuse, R34 ;  /* 0x0000005d00227223 */ /* 0x0c4fe60000010022 */
[----:B------:R-:W-:Y:S01]  /*97c0*/  FMNMX.FTZ R89, R29, R86, !PT ;  /* 0x000000561d597209 */ /* 0x000fe20007810000 */
[----:B------:R-:W-:Y:S01]  /*97d0*/  FFMA.FTZ R32, R0, R93, R32 ;  /* 0x0000005d00207223 */ /* 0x000fe20000010020 */
[----:B------:R-:W-:Y:S01]  /*97e0*/  FMNMX.FTZ R2, R34, R87, !PT ;  /* 0x0000005722027209 */ /* 0x000fe20007810000 */
[CC--:B---3--:R-:W-:Y:S01]  /*97f0*/  FFMA.FTZ R35, R0.reuse, R3.reuse, R35 ;  /* 0x0000000300237223 */ /* 0x0c8fe20000010023 */
[----:B------:R-:W-:Y:S01]  /*9800*/  LDSM.16.MT88.4 R92, [R110+0x6000] ;  /* 0x006000006e5c783b */ /* 0x000fe20000004200 */
        /* <DEDUP_REMOVED lines=24> */
[--C-:B------:R-:W-:Y:S01]  /*9990*/  FFMA.FTZ R97, R10, c[0x0][0x23c], -R102.reuse ;  /* 0x00008f000a617a23 */ /* 0x100fe20000010866 */
[----:B------:R-:W-:Y:S01]  /*99a0*/  ISETP.GT.AND P0, PT, R120, R115, PT ;  /* 0x000000737800720c */ /* 0x000fe20003f04270 */
[--C-:B------:R-:W-:Y:S02]  /*99b0*/  FFMA.FTZ R100, R4, c[0x0][0x23c], -R103.reuse ;  /* 0x00008f0004647a23 */ /* 0x100fe40000010867 */
[--C-:B------:R-:W-:Y:S02]  /*99c0*/  FFMA.FTZ R99, R5, c[0x0][0x23c], -R103.reuse ;  /* 0x00008f0005637a23 */ /* 0x100fe40000010867 */
[--C-:B------:R-:W-:Y:S02]  /*99d0*/  FFMA.FTZ R98, R8, c[0x0][0x23c], -R103.reuse ;  /* 0x00008f0008627a23 */ /* 0x100fe40000010867 */
[--C-:B------:R-:W-:Y:S01]  /*99e0*/  FFMA.FTZ R87, R9, c[0x0][0x23c], -R103.reuse ;  /* 0x00008f0009577a23 */ /* 0x100fe20000010867 */
[----:B------:R-:W-:Y:S01]  /*99f0*/  MUFU.EX2 R101, R101 ;  /* 0x0000006500657308 */ /* 0x000fe20000000800 */
[----:B------:R-:W-:Y:S02]  /*9a00*/  FMUL.FTZ R84, R86, c[0x0][0x23c] ;  /* 0x00008f0056547a20 */ /* 0x000fe40000410000 */
[--C-:B------:R-:W-:Y:S02]  /*9a10*/  FFMA.FTZ R86, R11, c[0x0][0x23c], -R102.reuse ;  /* 0x00008f000b567a23 */ /* 0x100fe40000010866 */
[--C-:B------:R-:W-:Y:S02]  /*9a20*/  FFMA.FTZ R139, R14, c[0x0][0x23c], -R102.reuse ;  /* 0x00008f000e8b7a23 */ /* 0x100fe40000010866 */
[--C-:B------:R-:W-:Y:S02]  /*9a30*/  FFMA.FTZ R106, R15, c[0x0][0x23c], -R102.reuse ;  /* 0x00008f000f6a7a23 */ /* 0x100fe40000010866 */
[--C-:B------:R-:W-:Y:S01]  /*9a40*/  FFMA.FTZ R105, R18, c[0x0][0x23c], -R102.reuse ;  /* 0x00008f0012697a23 */ /* 0x100fe20000010866 */
[----:B------:R-:W2:Y:S01]  /*9a50*/  MUFU.EX2 R84, R84 ;  /* 0x0000005400547308 */ /* 0x000ea20000000800 */
        /* <DEDUP_REMOVED lines=60> */
[----:B------:R-:W-:Y:S02]  /*9e20*/  FFMA.FTZ R101, R85, R134, R101 ;  /* 0x0000008655657223 */ /* 0x000fe40000010065 */
[----:B------:R-:W-:Y:S02]  /*9e30*/  FFMA.FTZ R100, R84, R135, R100 ;  /* 0x0000008754647223 */ /* 0x000fe40000010064 */
[----:B------:R-:W-:Y:S01]  /*9e40*/  FADD.FTZ R96, R96, R101 ;  /* 0x0000006560607221 */ /* 0x000fe20000010000 */
[----:B------:R-:W-:Y:S01]  /*9e50*/  MUFU.EX2 R105, R105 ;  /* 0x0000006900697308 */ /* 0x000fe20000000800 */
[C---:B------:R-:W-:Y:S05]  /*9e60*/  HMMA.16816.F32.BF16 R36, R88.reuse, R92, R36 ;  /* 0x0000005c5824723c */ /* 0x040fea0000041824 */
[----:B------:R-:W-:Y:S02]  /*9e70*/  FADD.FTZ R99, R99, R100 ;  /* 0x0000006463637221 */ /* 0x000fe40000010000 */
[----:B------:R-:W-:Y:S01]  /*9e80*/  FADD.FTZ R97, R97, R96 ;  /* 0x0000006061617221 */ /* 0x000fe20000010000 */
[C---:B------:R-:W-:Y:S01]  /*9e90*/  HMMA.16816.F32.BF16 R40, R88.reuse, R94, R40 ;  /* 0x0000005e5828723c */ /* 0x040fe20000041828 */
[----:B------:R-:W1:Y:S01]  /*9ea0*/  LDSM.16.MT88.4 R92, [R108+0x6000] ;  /* 0x006000006c5c783b */ /* 0x000e620000004200 */
[----:B------:R-:W-:Y:S02]  /*9eb0*/  MUFU.EX2 R104, R104 ;  /* 0x0000006800687308 */ /* 0x000fe40000000800 */
[----:B------:R-:W-:Y:S02]  /*9ec0*/  FADD.FTZ R98, R98, R99 ;  /* 0x0000006362627221 */ /* 0x000fe40000010000 */
[----:B------:R-:W-:Y:S02]  /*9ed0*/  FADD.FTZ R86, R86, R97 ;  /* 0x0000006156567221 */ /* 0x000fe40000010000 */
[----:B------:R-:W-:Y:S02]  /*9ee0*/  FADD.FTZ R87, R87, R98 ;  /* 0x0000006257577221 */ /* 0x000fe40000010000 */
[----:B------:R-:W-:Y:S02]  /*9ef0*/  LDSM.16.MT88.4 R96, [R108+0x6c00] ;  /* 0x006c00006c60783b */ /* 0x000fe40000004200 */
[----:B------:R-:W-:Y:S01]  /*9f00*/  FMUL.FTZ R83, R85, R83 ;  /* 0x0000005355537220 */ /* 0x000fe20000410000 */
[----:B------:R-:W-:Y:S01]  /*9f10*/  MUFU.EX2 R138, R138 ;  /* 0x0000008a008a7308 */ /* 0x000fe20000000800 */
[C---:B------:R-:W-:Y:S01]  /*9f20*/  FMUL.FTZ R80, R84.reuse, R80 ;  /* 0x0000005054507220 */ /* 0x040fe20000410000 */
[----:B------:R-:W-:Y:S01]  /*9f30*/  MOV R85, R2 ;  /* 0x0000000200557202 */ /* 0x000fe20000000f00 */
[----:B------:R-:W-:Y:S01]  /*9f40*/  FMUL.FTZ R81, R84, R81 ;  /* 0x0000005154517220 */ /* 0x000fe20000410000 */
[----:B------:R-:W-:Y:S01]  /*9f50*/  MOV R84, R3 ;  /* 0x0000000300547202 */ /* 0x000fe20000000f00 */
        /* <DEDUP_REMOVED lines=12> */
[--C-:B------:R-:W-:Y:S01]  /*a020*/  FFMA.FTZ R25, R25, c[0x0][0x23c], -R103.reuse ;  /* 0x00008f0019197a23 */ /* 0x100fe20000010867 */
[C---:B-1----:R-:W-:Y:S04]  /*a030*/  HMMA.16816.F32.BF16 R44, R88.reuse, R92, R44 ;  /* 0x0000005c582c723c */ /* 0x042fe8000004182c */
[----:B------:R-:W-:Y:S01]  /*a040*/  MUFU.EX2 R136, R136 ;  /* 0x0000008800887308 */ /* 0x000fe20000000800 */
[--C-:B------:R-:W-:Y:S02]  /*a050*/  FFMA.FTZ R148, R30, c[0x0][0x23c], -R102.reuse ;  /* 0x00008f001e947a23 */ /* 0x100fe40000010866 */
[--C-:B------:R-:W-:Y:S01]  /*a060*/  FFMA.FTZ R31, R31, c[0x0][0x23c], -R102.reuse ;  /* 0x00008f001f1f7a23 */ /* 0x100fe20000010866 */
[C---:B------:R-:W-:Y:S01]  /*a070*/  HMMA.16816.F32.BF16 R48, R88.reuse, R94, R48 ;  /* 0x0000005e5830723c */ /* 0x040fe20000041830 */
[----:B------:R-:W1:Y:S03]  /*a080*/  LDSM.16.MT88.4 R92, [R110+0x7000] ;  /* 0x007000006e5c783b */ /* 0x000e660000004200 */
[--C-:B------:R-:W-:Y:S02]  /*a090*/  FFMA.FTZ R149, R34, c[0x0][0x23c], -R102.reuse ;  /* 0x00008f0022957a23 */ /* 0x100fe40000010866 */
[----:B------:R-:W-:Y:S01]  /*a0a0*/  MUFU.EX2 R142, R142 ;  /* 0x0000008e008e7308 */ /* 0x000fe20000000800 */
[----:B------:R-:W-:Y:S02]  /*a0b0*/  FFMA.FTZ R102, R35, c[0x0][0x23c], -R102 ;  /* 0x00008f0023667a23 */ /* 0x000fe40000010866 */
[--C-:B------:R-:W-:Y:S03]  /*a0c0*/  FFMA.FTZ R150, R28, c[0x0][0x23c], -R103.reuse ;  /* 0x00008f001c967a23 */ /* 0x100fe60000010867 */
[--C-:B------:R-:W-:Y:S02]  /*a0d0*/  FFMA.FTZ R151, R29, c[0x0][0x23c], -R103.reuse ;  /* 0x00008f001d977a23 */ /* 0x100fe40000010867 */
[--C-:B------:R-:W-:Y:S02]  /*a0e0*/  FFMA.FTZ R152, R32, c[0x0][0x23c], -R103.reuse ;  /* 0x00008f0020987a23 */ /* 0x100fe40000010867 */
[----:B------:R-:W-:Y:S01]  /*a0f0*/  MUFU.EX2 R134, R102 ;  /* 0x0000006600867308 */ /* 0x000fe20000000800 */
[----:B------:R-:W-:Y:S09]  /*a100*/  FFMA.FTZ R103, R33, c[0x0][0x23c], -R103 ;  /* 0x00008f0021677a23 */ /* 0x000ff20000010867 */
[----:B------:R2:W-:Y:S10]  /*a110*/  MUFU.EX2 R147, R103 ;  /* 0x0000006700937308 */ /* 0x0005f40000000800 */
[----:B------:R-:W3:Y:S01]  /*a120*/  MUFU.EX2 R141, R141 ;  /* 0x0000008d008d7308 */ /* 0x000ee20000000800 */
[C---:B-1----:R-:W-:Y:S09]  /*a130*/  HMMA.16816.F32.BF16 R52, R88.reuse, R92, R52 ;  /* 0x0000005c5834723c */ /* 0x042ff20000041834 */
[----:B------:R-:W-:Y:S01]  /*a140*/  MUFU.EX2 R143, R143 ;  /* 0x0000008f008f7308 */ /* 0x000fe20000000800 */
[C---:B------:R-:W-:Y:S01]  /*a150*/  HMMA.16816.F32.BF16 R56, R88.reuse, R94, R56 ;  /* 0x0000005e5838723c */ /* 0x040fe20000041838 */
[----:B------:R-:W1:Y:S08]  /*a160*/  LDSM.16.MT88.4 R92, [R108+0x7000] ;  /* 0x007000006c5c783b */ /* 0x000e700000004200 */
[----:B------:R-:W4:Y:S01]  /*a170*/  MUFU.EX2 R140, R140 ;  /* 0x0000008c008c7308 */ /* 0x000f220000000800 */
[----:B--2---:R-:W-:Y:S02]  /*a180*/  LDSM.16.MT88.4 R100, [R108+0x7c00] ;  /* 0x007c00006c64783b */ /* 0x004fe40000004200 */
[----:B---3--:R-:W-:Y:S07]  /*a190*/  F2FP.BF16.PACK_AB R33, R141, R142 ;  /* 0x0000008e8d21723e */ /* 0x008fee00000010ff */
[----:B------:R-:W-:Y:S10]  /*a1a0*/  MUFU.EX2 R145, R145 ;  /* 0x0000009100917308 */ /* 0x000ff40000000800 */
[----:B------:R-:W2:Y:S01]  /*a1b0*/  MUFU.EX2 R144, R144 ;  /* 0x0000009000907308 */ /* 0x000ea20000000800 */
[----:B----4-:R-:W-:Y:S09]  /*a1c0*/  F2FP.BF16.PACK_AB R35, R140, R143 ;  /* 0x0000008f8c23723e */ /* 0x010ff200000010ff */
[----:B------:R-:W-:Y:S01]  /*a1d0*/  MUFU.EX2 R146, R146 ;  /* 0x0000009200927308 */ /* 0x000fe20000000800 */
[C---:B-1----:R-:W-:Y:S09]  /*a1e0*/  HMMA.16816.F32.BF16 R60, R88.reuse, R92, R60 ;  /* 0x0000005c583c723c */ /* 0x042ff2000004183c */
[----:B------:R-:W1:Y:S01]  /*a1f0*/  MUFU.EX2 R25, R25 ;  /* 0x0000001900197308 */ /* 0x000e620000000800 */
[C---:B------:R-:W-:Y:S01]  /*a200*/  HMMA.16816.F32.BF16 R64, R88.reuse, R94, R64 ;  /* 0x0000005e5840723c */ /* 0x040fe20000041840 */
[----:B------:R-:W3:Y:S02]  /*a210*/  LDSM.16.MT88.4 R92, [R110+0x8000] ;  /* 0x008000006e5c783b */ /* 0x000ee40000004200 */
[----:B--2---:R-:W-:Y:S06]  /*a220*/  F2FP.BF16.PACK_AB R32, R144, R145 ;  /* 0x000000919020723e */ /* 0x004fec00000010ff */
[----:B------:R-:W-:Y:S10]  /*a230*/  MUFU.EX2 R148, R148 ;  /* 0x0000009400947308 */ /* 0x000ff40000000800 */
[----:B------:R-:W2:Y:S01]  /*a240*/  MUFU.EX2 R31, R31 ;  /* 0x0000001f001f7308 */ /* 0x000ea20000000800 */
[----:B-1----:R-:W-:Y:S09]  /*a250*/  F2FP.BF16.PACK_AB R34, R25, R146 ;  /* 0x000000921922723e */ /* 0x002ff200000010ff */
[----:B------:R-:W1:Y:S10]  /*a260*/  MUFU.EX2 R29, R149 ;  /* 0x00000095001d7308 */ /* 0x000e740000000800 */
[----:B------:R-:W-:Y:S01]  /*a270*/  MUFU.EX2 R150, R150 ;  /* 0x0000009600967308 */ /* 0x000fe20000000800 */
[C---:B---3--:R-:W-:Y:S09]  /*a280*/  HMMA.16816.F32.BF16 R68, R88.reuse, R92, R68 ;  /* 0x0000005c5844723c */ /* 0x048ff20000041844 */
[----:B------:R-:W3:Y:S01]  /*a290*/  MUFU.EX2 R135, R151 ;  /* 0x0000009700877308 */ /* 0x000ee20000000800 */
        /* <DEDUP_REMOVED lines=67> */
[----:B------:R-:W-:Y:S03]  /*a6d0*/  F2FP.BF16.PACK_AB R35, R134, R29 ;  /* 0x0000001d8623723e */ /* 0x000fe600000010ff */
[----:B---3--:R-:W-:Y:S01]  /*a6e0*/  F2FP.BF16.PACK_AB R32, R135, R150 ;  /* 0x000000968720723e */ /* 0x008fe200000010ff */
        /* <DEDUP_REMOVED lines=23> */
.L_x_5733:
[----:B------:R-:W1:Y:S01]  /*a860*/  SHFL.BFLY PT, R5, R134, 0x2, 0x1f ;  /* 0x0c401f0086057f89 */ /* 0x000e6200000e0000 */
[----:B------:R-:W-:Y:S01]  /*a870*/  IADD3 R4, -R123, RZ, RZ ;  /* 0x000000ff7b047210 */ /* 0x000fe20007ffe1ff */
[----:B------:R-:W-:Y:S01]  /*a880*/  IMAD.MOV.U32 R8, RZ, RZ, 0x3f800000 ;  /* 0x3f800000ff087424 */ /* 0x000fe200078e00ff */
[----:B------:R-:W-:Y:S01]  /*a890*/  MOV R10, 0x3f800000 ;  /* 0x3f800000000a7802 */ /* 0x000fe20000000f00 */
[----:B------:R-:W2:Y:S01]  /*a8a0*/  SHFL.BFLY PT, R0, R135, 0x2, 0x1f ;  /* 0x0c401f0087007f89 */ /* 0x000ea200000e0000 */
[----:B------:R-:W-:Y:S03]  /*a8b0*/  BSSY B0, `(.L_x_5738) ;  /* 0x00000ca000007945 */ /* 0x000fe60003800000 */
[----:B------:R-:W3:Y:S04]  /*a8c0*/  S2R R9, SR_CTAID.Z ;  /* 0x0000000000097919 */ /* 0x000ee80000002700 */
[----:B------:R-:W4:Y:S04]  /*a8d0*/  S2R R12, SR_CTAID.Y ;  /* 0x00000000000c7919 */ /* 0x000f280000002600 */
[----:B------:R-:W-:Y:S01]  /*a8e0*/  BAR.SYNC.DEFER_BLOCKING 0x0 ;  /* 0x0000000000007b1d */ /* 0x000fe20000010000 */
[----:B-1----:R-:W-:-:S02]  /*a8f0*/  FADD.FTZ R5, R5, R134 ;  /* 0x0000008605057221 */ /* 0x002fc40000010000 */
[----:B--2---:R-:W-:-:S03]  /*a900*/  FADD.FTZ R0, R0, R135 ;  /* 0x0000008700007221 */ /* 0x004fc60000010000 */
[----:B------:R-:W1:Y:S01]  /*a910*/  SHFL.BFLY PT, R6, R5, 0x1, 0x1f ;  /* 0x0c201f0005067f89 */ /* 0x000e6200000e0000 */
[----:B---3--:R-:W-:-:S03]  /*a920*/  IMAD R4, R4, c[0x0][0x1c0], R9 ;  /* 0x0000700004047a24 */ /* 0x008fc600078e0209 */
[----:B------:R-:W2:Y:S01]  /*a930*/  SHFL.BFLY PT, R7, R0, 0x1, 0x1f ;  /* 0x0c201f0000077f89 */ /* 0x000ea200000e0000 */
[----:B----4-:R-:W-:-:S04]  /*a940*/  IMAD R9, R12, c[0x0][0x210], R123 ;  /* 0x000084000c097a24 */ /* 0x010fc800078e027b */
[----:B------:R-:W-:Y:S02]  /*a950*/  IMAD R9, R9, c[0x0][0x1c0], R4 ;  /* 0x0000700009097a24 */ /* 0x000fe400078e0204 */
[----:B-1----:R-:W-:Y:S02]  /*a960*/  FADD.FTZ R6, R5, R6 ;  /* 0x0000000605067221 */ /* 0x002fe40000010000 */
[----:B------:R-:W1:Y:S01]  /*a970*/  S2R R5, SR_TID.X ;  /* 0x0000000000057919 */ /* 0x000e620000002100 */
[----:B--2---:R-:W-:Y:S02]  /*a980*/  FADD.FTZ R7, R0, R7 ;  /* 0x0000000700077221 */ /* 0x004fe40000010000 */
[----:B------:R-:W-:Y:S01]  /*a990*/  FSETP.NE.FTZ.AND P2, PT, R6, RZ, PT ;  /* 0x000000ff0600720b */ /* 0x000fe20003f55000 */
[----:B------:R-:W2:Y:S02]  /*a9a0*/  S2R R0, SR_TID.X ;  /* 0x0000000000007919 */ /* 0x000ea40000002100 */
[----:B------:R-:W-:-:S10]  /*a9b0*/  FSETP.NE.FTZ.AND P3, PT, R7, RZ, PT ;  /* 0x000000ff0700720b */ /* 0x000fd40003f75000 */
[----:B------:R-:W3:Y:S01]  /*a9c0*/  @P2 MUFU.RCP R8, R6 ;  /* 0x0000000600082308 */ /* 0x000ee20000001000 */
[----:B-1----:R-:W-:-:S07]  /*a9d0*/  SHF.R.S32.HI R12, RZ, 0x1f, R5 ;  /* 0x0000001fff0c7819 */ /* 0x002fce0000011405 */
[----:B------:R-:W1:Y:S01]  /*a9e0*/  @P3 MUFU.RCP R10, R7 ;  /* 0x00000007000a3308 */ /* 0x000e620000001000 */
[----:B------:R-:W-:Y:S02]  /*a9f0*/  LEA.HI R13, R12, R5, RZ, 0x2 ;  /* 0x000000050c0d7211 */ /* 0x000fe400078f10ff */
[----:B--2---:R-:W-:Y:S02]  /*aa00*/  SHF.R.S32.HI R11, RZ, 0x1f, R0 ;  /* 0x0000001fff0b7819 */ /* 0x004fe40000011400 */
[----:B------:R-:W-:Y:S01]  /*aa10*/  SHF.R.S32.HI R15, RZ, 0x2, R13 ;  /* 0x00000002ff0f7819 */ /* 0x000fe2000001140d */
[C---:B---3--:R-:W-:Y:S01]  /*aa20*/  FMUL.FTZ R39, R8.reuse, R39 ;  /* 0x0000002708277220 */ /* 0x048fe20000410000 */
[----:B------:R-:W-:Y:S01]  /*aa30*/  LEA.HI R14, R11, R0, RZ, 0x3 ;  /* 0x000000000b0e7211 */ /* 0x000fe200078f18ff */
[C---:B------:R-:W-:Y:S01]  /*aa40*/  FMUL.FTZ R38, R8.reuse, R38 ;  /* 0x0000002608267220 */ /* 0x040fe20000410000 */
[----:B------:R-:W-:Y:S01]  /*aa50*/  SHF.R.S32.HI R16, RZ, 0x1f, R15 ;  /* 0x0000001fff107819 */ /* 0x000fe2000001140f */
[----:B------:R-:W-:Y:S01]  /*aa60*/  FMUL.FTZ R43, R8, R43 ;  /* 0x0000002b082b7220 */ /* 0x000fe20000410000 */
[----:B------:R-:W-:Y:S01]  /*aa70*/  LOP3.LUT R19, R14, 0xfffffff8, RZ, 0xc0, !PT ;  /* 0xfffffff80e137812 */ /* 0x000fe200078ec0ff */
[----:B------:R-:W-:Y:S01]  /*aa80*/  FMUL.FTZ R42, R8, R42 ;  /* 0x0000002a082a7220 */ /* 0x000fe20000410000 */
[----:B------:R-:W-:Y:S01]  /*aa90*/  LEA.HI R17, R16, R15, RZ, 0x3 ;  /* 0x0000000f10117211 */ /* 0x000fe200078f18ff */
[----:B-1----:R-:W-:Y:S01]  /*aaa0*/  FMUL.FTZ R36, R10, R36 ;  /* 0x000000240a247220 */ /* 0x002fe20000410000 */
[----:B------:R-:W-:Y:S01]  /*aab0*/  LOP3.LUT R24, R13, 0xfffffffc, RZ, 0xc0, !PT ;  /* 0xfffffffc0d187812 */ /* 0x000fe200078ec0ff */
[----:B------:R-:W-:Y:S01]  /*aac0*/  IMAD.IADD R16, R0, 0x1, -R19 ;  /* 0x0000000100107824 */ /* 0x000fe200078e0a13 */
[----:B------:R-:W-:Y:S01]  /*aad0*/  LOP3.LUT R18, R17, 0xfffffff8, RZ, 0xc0, !PT ;  /* 0xfffffff811127812 */ /* 0x000fe200078ec0ff */
[----:B------:R-:W-:Y:S01]  /*aae0*/  FMUL.FTZ R37, R10, R37 ;  /* 0x000000250a257220 */ /* 0x000fe20000410000 */
[----:B------:R-:W-:Y:S01]  /*aaf0*/  LEA.HI R23, R12, R5, RZ, 0x4 ;  /* 0x000000050c177211 */ /* 0x000fe200078f20ff */
[C---:B------:R-:W-:Y:S01]  /*ab00*/  FMUL.FTZ R40, R10.reuse, R40 ;  /* 0x000000280a287220 */ /* 0x040fe20000410000 */
[----:B------:R-:W-:Y:S01]  /*ab10*/  IADD3 R15, R15, -R18, RZ ;  /* 0x800000120f0f7210 */ /* 0x000fe20007ffe0ff */
[C---:B------:R-:W-:Y:S01]  /*ab20*/  FMUL.FTZ R41, R10.reuse, R41 ;  /* 0x000000290a297220 */ /* 0x040fe20000410000 */
[----:B------:R-:W-:Y:S01]  /*ab30*/  SHF.R.S32.HI R13, RZ, 0x3, R14 ;  /* 0x00000003ff0d7819 */ /* 0x000fe2000001140e */
[C---:B------:R-:W-:Y:S01]  /*ab40*/  FMUL.FTZ R44, R10.reuse, R44 ;  /* 0x0000002c0a2c7220 */ /* 0x040fe20000410000 */
[----:B------:R-:W-:Y:S01]  /*ab50*/  LEA.HI R18, R15, R15, RZ, 0x1 ;  /* 0x0000000f0f127211 */ /* 0x000fe200078f08ff */
[----:B------:R-:W-:Y:S01]  /*ab60*/  FMUL.FTZ R45, R10, R45 ;  /* 0x0000002d0a2d7220 */ /* 0x000fe20000410000 */
[----:B------:R-:W-:Y:S01]  /*ab70*/  LEA.HI R17, R16, R16, RZ, 0x1 ;  /* 0x0000001010117211 */ /* 0x000fe200078f08ff */
[C---:B------:R-:W-:Y:S01]  /*ab80*/  FMUL.FTZ R48, R10.reuse, R48 ;  /* 0x000000300a307220 */ /* 0x040fe20000410000 */
[----:B------:R-:W-:Y:S01]  /*ab90*/  SHF.R.S32.HI R23, RZ, 0x4, R23 ;  /* 0x00000004ff177819 */ /* 0x000fe20000011417 */
[----:B------:R-:W-:Y:S01]  /*aba0*/  FMUL.FTZ R49, R10, R49 ;  /* 0x000000310a317220 */ /* 0x000fe20000410000 */
[----:B------:R-:W-:Y:S01]  /*abb0*/  LEA.HI R14, R14, R13, RZ, 0x1 ;  /* 0x0000000d0e0e7211 */ /* 0x000fe200078f08ff */
[----:B------:R-:W-:Y:S01]  /*abc0*/  FMUL.FTZ R52, R10, R52 ;  /* 0x000000340a347220 */ /* 0x000fe20000410000 */
[----:B------:R-:W-:Y:S01]  /*abd0*/  LOP3.LUT R20, R18, 0x1fffffe, RZ, 0xc0, !PT ;  /* 0x01fffffe12147812 */ /* 0x000fe200078ec0ff */
[----:B------:R-:W-:Y:S01]  /*abe0*/  IMAD.SHL.U32 R23, R23, 0x40, RZ ;  /* 0x0000004017177824 */ /* 0x000fe200078e00ff */
[----:B------:R-:W-:Y:S01]  /*abf0*/  LOP3.LUT R19, R17, 0xfffffffe, RZ, 0xc0, !PT ;  /* 0xfffffffe11137812 */ /* 0x000fe200078ec0ff */
[----:B------:R-:W-:Y:S01]  /*ac00*/  FMUL.FTZ R53, R10, R53 ;  /* 0x000000350a357220 */ /* 0x000fe20000410000 */
[----:B------:R-:W-:Y:S01]  /*ac10*/  LOP3.LUT R14, R14, 0xfffffffe, RZ, 0xc0, !PT ;  /* 0xfffffffe0e0e7812 */ /* 0x000fe200078ec0ff */
[----:B------:R-:W-:Y:S01]  /*ac20*/  FMUL.FTZ R56, R10, R56 ;  /* 0x000000380a387220 */ /* 0x000fe20000410000 */
[----:B------:R-:W-:Y:S01]  /*ac30*/  IADD3 R20, R15, -R20, RZ ;  /* 0x800000140f147210 */ /* 0x000fe20007ffe0ff */
[----:B------:R-:W-:Y:S01]  /*ac40*/  IMAD.IADD R19, R16, 0x1, -R19 ;  /* 0x0000000110137824 */ /* 0x000fe200078e0a13 */
[----:B------:R-:W-:Y:S01]  /*ac50*/  LEA.HI R15, R12, R5, RZ, 0x5 ;  /* 0x000000050c0f7211 */ /* 0x000fe200078f28ff */
[----:B------:R-:W-:Y:S01]  /*ac60*/  IMAD.IADD R25, R13, 0x1, -R14 ;  /* 0x000000010d197824 */ /* 0x000fe200078e0a0e */
[----:B------:R-:W-:Y:S01]  /*ac70*/  SHF.R.S32.HI R18, RZ, 0x1, R18 ;  /* 0x00000001ff127819 */ /* 0x000fe20000011412 */
[C---:B------:R-:W-:Y:S01]  /*ac80*/  FMUL.FTZ R57, R10.reuse, R57 ;  /* 0x000000390a397220 */ /* 0x040fe20000410000 */
[----:B------:R-:W-:Y:S01]  /*ac90*/  SHF.R.S32.HI R17, RZ, 0x1, R17 ;  /* 0x00000001ff117819 */ /* 0x000fe20000011411 */
[----:B------:R-:W-:Y:S01]  /*aca0*/  FMUL.FTZ R60, R10, R60 ;  /* 0x0000003c0a3c7220 */ /* 0x000fe20000410000 */
[----:B------:R-:W-:Y:S01]  /*acb0*/  IADD3 R21, -R24, R5, RZ ;  /* 0x0000000518157210 */ /* 0x000fe20007ffe1ff */
[C---:B------:R-:W-:Y:S01]  /*acc0*/  FMUL.FTZ R61, R10.reuse, R61 ;  /* 0x0000003d0a3d7220 */ /* 0x040fe20000410000 */
[----:B------:R-:W-:Y:S01]  /*acd0*/  SHF.R.S32.HI R16, RZ, 0x5, R15 ;  /* 0x00000005ff107819 */ /* 0x000fe2000001140f */
[C---:B------:R-:W-:Y:S01]  /*ace0*/  FMUL.FTZ R64, R10.reuse, R64 ;  /* 0x000000400a407220 */ /* 0x040fe20000410000 */
[----:B------:R-:W-:Y:S01]  /*acf0*/  LOP3.LUT R23, R23, 0xc0, RZ, 0xc0, !PT ;  /* 0x000000c017177812 */ /* 0x000fe200078ec0ff */
[----:B------:R-:W-:Y:S01]  /*ad00*/  FMUL.FTZ R65, R10, R65 ;  /* 0x000000410a417220 */ /* 0x000fe20000410000 */
[----:B------:R-:W-:Y:S01]  /*ad10*/  SHF.L.U32 R14, R18, 0x6, RZ ;  /* 0x00000006120e7819 */ /* 0x000fe200000006ff */
[C---:B------:R-:W-:Y:S01]  /*ad20*/  FMUL.FTZ R68, R10.reuse, R68 ;  /* 0x000000440a447220 */ /* 0x040fe20000410000 */
[----:B------:R-:W-:Y:S01]  /*ad30*/  SHF.L.U32 R24, R17, 0x3, RZ ;  /* 0x0000000311187819 */ /* 0x000fe200000006ff */
[----:B------:R-:W-:Y:S01]  /*ad40*/  FMUL.FTZ R69, R10, R69 ;  /* 0x000000450a457220 */ /* 0x000fe20000410000 */
[----:B------:R-:W-:Y:S01]  /*ad50*/  LEA.HI R22, R12, R5, RZ, 0x6 ;  /* 0x000000050c167211 */ /* 0x000fe200078f30ff */
[----:B------:R-:W-:Y:S01]  /*ad60*/  FMUL.FTZ R72, R10, R72 ;  /* 0x000000480a487220 */ /* 0x000fe20000410000 */
[----:B------:R-:W-:Y:S01]  /*ad70*/  LEA R21, R16, R21, 0x8 ;  /* 0x0000001510157211 */ /* 0x000fe200078e40ff */
[----:B------:R-:W-:Y:S01]  /*ad80*/  FMUL.FTZ R73, R10, R73 ;  /* 0x000000490a497220 */ /* 0x000fe20000410000 */
[----:B------:R-:W-:Y:S01]  /*ad90*/  LOP3.LUT R14, R14, 0xc0, RZ, 0xc0, !PT ;  /* 0x000000c00e0e7812 */ /* 0x000fe200078ec0ff */
[----:B------:R-:W-:Y:S01]  /*ada0*/  IMAD.SHL.U32 R22, R22, 0x4, RZ ;  /* 0x0000000416167824 */ /* 0x000fe200078e00ff */
[----:B------:R-:W-:Y:S01]  /*adb0*/  LOP3.LUT R17, R23, 0x18, R24, 0xf8, !PT ;  /* 0x0000001817117812 */ /* 0x000fe200078ef818 */
[C---:B------:R-:W-:Y:S01]  /*adc0*/  FMUL.FTZ R76, R10.reuse, R76 ;  /* 0x0000004c0a4c7220 */ /* 0x040fe20000410000 */
[----:B------:R-:W-:Y:S01]  /*add0*/  SHF.R.U32.HI R24, RZ, 0x3, R23 ;  /* 0x00000003ff187819 */ /* 0x000fe20000011617 */
[----:B------:R-:W-:Y:S01]  /*ade0*/  FMUL.FTZ R77, R10, R77 ;  /* 0x0000004d0a4d7220 */ /* 0x000fe20000410000 */
[----:B------:R-:W-:Y:S01]  /*adf0*/  LOP3.LUT R23, R18, 0x1, RZ, 0xc0, !PT ;  /* 0x0000000112177812 */ /* 0x000fe200078ec0ff */
        /* <DEDUP_REMOVED lines=8> */
[----:B------:R-:W-:Y:S01]  /*ae80*/  IMAD.U32 R14, R21, 0x2, R14 ;  /* 0x00000002150e7824 */ /* 0x000fe200078e000e */
[----:B------:R-:W-:Y:S01]  /*ae90*/  LOP3.LUT P0, RZ, R18, 0x2, RZ, 0xc0, !PT ;  /* 0x0000000212ff7812 */ /* 0x000fe2000780c0ff */
[----:B------:R-:W-:Y:S01]  /*aea0*/  FMUL.FTZ R51, R8, R51 ;  /* 0x0000003308337220 */ /* 0x000fe20000410000 */
[----:B------:R-:W-:Y:S01]  /*aeb0*/  MOV R10, 0x40 ;  /* 0x00000040000a7802 */ /* 0x000fe20000000f00 */
[----:B------:R-:W-:Y:S01]  /*aec0*/  IMAD R22, R25, 0x20, R22 ;  /* 0x0000002019167824 */ /* 0x000fe200078e0216 */
[----:B------:R-:W-:Y:S01]  /*aed0*/  SHF.L.U32 R18, R14, 0x2, RZ ;  /* 0x000000020e127819 */ /* 0x000fe200000006ff */
[C---:B------:R-:W-:Y:S01]  /*aee0*/  FMUL.FTZ R50, R8.reuse, R50 ;  /* 0x0000003208327220 */ /* 0x040fe20000410000 */
[----:B------:R-:W-:Y:S01]  /*aef0*/  LOP3.LUT R17, R17, R24, RZ, 0x3c, !PT ;  /* 0x0000001811117212 */ /* 0x000fe200078e3cff */
[C---:B------:R-:W-:Y:S01]  /*af00*/  FMUL.FTZ R55, R8.reuse, R55 ;  /* 0x0000003708377220 */ /* 0x040fe20000410000 */
[----:B------:R-:W-:Y:S01]  /*af10*/  LEA R20, R19, R22, 0x2 ;  /* 0x0000001613147211 */ /* 0x000fe200078e10ff */
        /* <DEDUP_REMOVED lines=10> */
[C---:B------:R-:W-:Y:S01]  /*afc0*/  FMUL.FTZ R67, R8.reuse, R67 ;  /* 0x0000004308437220 */ /* 0x040fe20000410000 */
        /* <DEDUP_REMOVED lines=11> */
[C---:B------:R-:W-:Y:S01]  /*b080*/  FMUL.FTZ R79, R8.reuse, R79 ;  /* 0x0000004f084f7220 */ /* 0x040fe20000410000 */
[----:B------:R-:W-:Y:S01]  /*b090*/  LOP3.LUT R11, R11, 0xffffffe0, RZ, 0xc0, !PT ;  /* 0xffffffe00b0b7812 */ /* 0x000fe200078ec0ff */
[C---:B------:R-:W-:Y:S01]  /*b0a0*/  FMUL.FTZ R78, R8.reuse, R78 ;  /* 0x0000004e084e7220 */ /* 0x040fe20000410000 */
[----:B------:R-:W-:Y:S01]  /*b0b0*/  STS.64 [R18], R44 ;  /* 0x0000002c12007388 */ /* 0x000fe20000000a00 */
[C---:B------:R-:W-:Y:S01]  /*b0c0*/  FMUL.FTZ R83, R8.reuse, R83 ;  /* 0x0000005308537220 */ /* 0x040fe20000410000 */
[----:B------:R-:W2:Y:S01]  /*b0d0*/  @P2 MUFU.LG2 R6, R6 ;  /* 0x0000000600062308 */ /* 0x000ea20000000c00 */
[----:B------:R-:W-:Y:S01]  /*b0e0*/  FMUL.FTZ R82, R8, R82 ;  /* 0x0000005208527220 */ /* 0x000fe20000410000 */
[----:B------:R-:W-:Y:S01]  /*b0f0*/  STS.64 [R18+0x400], R46 ;  /* 0x0004002e12007388 */ /* 0x000fe20000000a00 */
[----:B------:R-:W-:Y:S01]  /*b100*/  IMAD.IADD R8, R20, 0x1, R17 ;  /* 0x0000000114087824 */ /* 0x000fe200078e0211 */
[----:B------:R-:W-:-:S02]  /*b110*/  IADD3 R17, R10, R19, RZ ;  /* 0x000000130a117210 */ /* 0x000fc40007ffe0ff */
[----:B------:R-:W3:Y:S01]  /*b120*/  S2R R10, SR_CTAID.X ;  /* 0x00000000000a7919 */ /* 0x000ee20000002500 */
[C---:B------:R-:W-:Y:S02]  /*b130*/  IADD3 R4, R5.reuse, -R4, RZ ;  /* 0x8000000405047210 */ /* 0x040fe40007ffe0ff */
[----:B------:R-:W-:Y:S01]  /*b140*/  LEA.HI R12, R12, R5, RZ, 0x3 ;  /* 0x000000050c0c7211 */ /* 0x000fe200078f18ff */
[----:B------:R-:W-:Y:S01]  /*b150*/  STS.64 [R17], R48 ;  /* 0x0000003011007388 */ /* 0x000fe20000000a00 */
[----:B------:R-:W-:Y:S02]  /*b160*/  IADD3 R11, R0, -R11, RZ ;  /* 0x8000000b000b7210 */ /* 0x000fe40007ffe0ff */
[----:B------:R-:W-:Y:S01]  /*b170*/  LOP3.LUT P0, RZ, R4, 0x3, RZ, 0xc0, !PT ;  /* 0x0000000304ff7812 */ /* 0x000fe2000780c0ff */
[----:B------:R-:W-:Y:S01]  /*b180*/  STS.64 [R17+0x400], R50 ;  /* 0x0004003211007388 */ /* 0x000fe20000000a00 */
[----:B------:R-:W-:Y:S02]  /*b190*/  LOP3.LUT R12, R12, 0xfffffff8, RZ, 0xc0, !PT ;  /* 0xfffffff80c0c7812 */ /* 0x000fe400078ec0ff */
[----:B------:R-:W-:Y:S01]  /*b1a0*/  SHF.R.S32.HI R0, RZ, 0x1f, R11 ;  /* 0x0000001fff007819 */ /* 0x000fe2000001140b */
[----:B------:R-:W-:Y:S01]  /*b1b0*/  STS.64 [R14.X4+0x2000], R52 ;  /* 0x002000340e007388 */ /* 0x000fe20000004a00 */
[----:B------:R-:W-:Y:S01]  /*b1c0*/  MOV R4, 0xff800000 ;  /* 0xff80000000047802 */ /* 0x000fe20000000f00 */
[----:B------:R-:W-:Y:S01]  /*b1d0*/  IMAD.IADD R12, R5, 0x1, -R12 ;  /* 0x00000001050c7824 */ /* 0x000fe200078e0a0c */
[----:B------:R-:W-:Y:S01]  /*b1e0*/  LEA.HI R0, R0, R11, RZ, 0x2 ;  /* 0x0000000b00007211 */ /* 0x000fe200078f10ff */
[----:B------:R-:W-:Y:S01]  /*b1f0*/  STS.64 [R14.X4+0x2400], R54 ;  /* 0x002400360e007388 */ /* 0x000fe20000004a00 */
[----:B------:R-:W-:-:S02]  /*b200*/  IMAD.MOV.U32 R5, RZ, RZ, -0x800000 ;  /* 0xff800000ff057424 */ /* 0x000fc400078e00ff */
[----:B------:R-:W-:Y:S01]  /*b210*/  SHF.R.S32.HI R0, RZ, 0x2, R0 ;  /* 0x00000002ff007819 */ /* 0x000fe20000011400 */
[----:B------:R-:W-:Y:S04]  /*b220*/  STS.64 [R19+0x2000], R56 ;  /* 0x0020003813007388 */ /* 0x000fe80000000a00 */
[----:B------:R-:W-:Y:S01]  /*b230*/  STS.64 [R19+0x2400], R58 ;  /* 0x0024003a13007388 */ /* 0x000fe20000000a00 */
[----:B---3--:R-:W-:-:S03]  /*b240*/  IMAD.SHL.U32 R10, R10, 0x40, RZ ;  /* 0x000000400a0a7824 */ /* 0x008fc600078e00ff */
[----:B------:R-:W-:Y:S01]  /*b250*/  STS.64 [R18+0x2000], R60 ;  /* 0x0020003c12007388 */ /* 0x000fe20000000a00 */
[----:B------:R-:W-:Y:S01]  /*b260*/  IMAD R9, R9, c[0x0][0x214], R10 ;  /* 0x0000850009097a24 */ /* 0x000fe200078e020a */
[----:B------:R-:W-:Y:S02]  /*b270*/  SHF.L.U32 R10, R12, 0x2, RZ ;  /* 0x000000020c0a7819 */ /* 0x000fe400000006ff */
[----:B------:R-:W-:Y:S02]  /*b280*/  STS.64 [R18+0x2400], R62 ;  /* 0x0024003e12007388 */ /* 0x000fe40000000a00 */
[----:B------:R-:W-:Y:S02]  /*b290*/  SHF.R.S32.HI R11, RZ, 0x1f, R10 ;  /* 0x0000001fff0b7819 */ /* 0x000fe4000001140a */
        /* <DEDUP_REMOVED lines=9> */
[----:B------:R3:W-:Y:S04]  /*b330*/  STS.64 [R17+0x4400], R82 ;  /* 0x0044005211007388 */ /* 0x0007e80000000a00 */
[----:B------:R-:W-:Y:S01]  /*b340*/  BAR.SYNC.DEFER_BLOCKING 0x0 ;  /* 0x0000000000007b1d */ /* 0x000fe20000010000 */
[----:B---3--:R-:W-:-:S05]  /*b350*/  SHF.R.S32.HI R17, RZ, 0x1f, R16 ;  /* 0x0000001fff117819 */ /* 0x008fca0000011410 */
[----:B------:R-:W3:Y:S01]  /*b360*/  LDS.128 R60, [R8.X4] ;  /* 0x00000000083c7984 */ /* 0x000ee20000004c00 */
[----:B------:R-:W-:-:S03]  /*b370*/  LEA.HI R17, R17, R16, RZ, 0x2 ;  /* 0x0000001011117211 */ /* 0x000fc600078f10ff */
[----:B------:R-:W4:Y:S01]  /*b380*/  LDS.128 R56, [R8.X4+0x800] ;  /* 0x0008000008387984 */ /* 0x000f220000004c00 */
[----:B------:R-:W-:-:S03]  /*b390*/  LOP3.LUT R17, R17, 0xffffffc, RZ, 0xc0, !PT ;  /* 0x0ffffffc11117812 */ /* 0x000fc600078ec0ff */
[----:B------:R-:W1:Y:S01]  /*b3a0*/  LDS.128 R52, [R8.X4+0x1000] ;  /* 0x0010000008347984 */ /* 0x000e620000004c00 */
[----:B------:R-:W-:-:S03]  /*b3b0*/  IADD3 R17, R16, -R17, RZ ;  /* 0x8000001110117210 */ /* 0x000fc60007ffe0ff */
[----:B------:R-:W1:Y:S01]  /*b3c0*/  LDS.128 R48, [R8.X4+0x1800] ;  /* 0x0018000008307984 */ /* 0x000e620000004c00 */
[----:B------:R-:W-:-:S03]  /*b3d0*/  LEA R17, R17, R0, 0x4 ;  /* 0x0000000011117211 */ /* 0x000fc600078e20ff */
[----:B------:R-:W1:Y:S04]  /*b3e0*/  LDS.128 R44, [R8.X4+0x2000] ;  /* 0x00200000082c7984 */ /* 0x000e680000004c00 */
[----:B------:R-:W1:Y:S04]  /*b3f0*/  LDS.128 R40, [R8.X4+0x2800] ;  /* 0x0028000008287984 */ /* 0x000e680000004c00 */
[----:B------:R-:W1:Y:S04]  /*b400*/  LDS.128 R36, [R8.X4+0x3000] ;  /* 0x0030000008247984 */ /* 0x000e680000004c00 */
[----:B------:R-:W2:Y:S04]  /*b410*/  LDS.128 R32, [R8.X4+0x3800] ;  /* 0x0038000008207984 */ /* 0x000ea80000004c00 */
[----:B------:R-:W3:Y:S04]  /*b420*/  LDS.128 R28, [R8.X4+0x4000] ;  /* 0x00400000081c7984 */ /* 0x000ee80000004c00 */
[----:B------:R-:W3:Y:S04]  /*b430*/  LDS.128 R24, [R8.X4+0x4800] ;  /* 0x0048000008187984 */ /* 0x000ee80000004c00 */
[----:B------:R-:W3:Y:S04]  /*b440*/  LDS.128 R20, [R8.X4+0x5000] ;  /* 0x0050000008147984 */ /* 0x000ee80000004c00 */
[----:B------:R1:W3:Y:S02]  /*b450*/  LDS.128 R64, [R8.X4+0x5800] ;  /* 0x0058000008407984 */ /* 0x0002e40000004c00 */
[----:B-1----:R-:W-:-:S02]  /*b460*/  @P3 FMUL.FTZ R8, R7, 0.69314718246459960938 ;  /* 0x3f31721807083820 */ /* 0x002fc40000410000 */
[----:B--2---:R-:W-:Y:S02]  /*b470*/  @P2 FMUL.FTZ R7, R6, 0.69314718246459960938 ;  /* 0x3f31721806072820 */ /* 0x004fe40000410000 */
[----:B------:R-:W-:Y:S02]  /*b480*/  @P3 FFMA.FTZ R4, R3, c[0x0][0x238], R8 ;  /* 0x00008e0003043a23 */ /* 0x000fe40000010008 */
[----:B------:R-:W-:Y:S01]  /*b490*/  @P2 FFMA.FTZ R5, R2, c[0x0][0x238], R7 ;  /* 0x00008e0002052a23 */ /* 0x000fe20000010007 */
[----:B------:R-:W-:Y:S05]  /*b4a0*/  @P0 BRA `(.L_x_5739) ;  /* 0x000000a000000947 */ /* 0x000fea0003800000 */
[----:B----4-:R-:W-:Y:S02]  /*b4b0*/  IADD3 R3, R17, 0x8, RZ ;  /* 0x0000000811037810 */ /* 0x010fe40007ffe0ff */
[----:B------:R-:W-:Y:S02]  /*b4c0*/  SHF.R.S32.HI R2, RZ, 0x1f, R17 ;  /* 0x0000001fff027819 */ /* 0x000fe40000011411 */
[----:B------:R-:W-:Y:S02]  /*b4d0*/  IADD3 R0, P0, R9, R17, RZ ;  /* 0x0000001109007210 */ /* 0x000fe40007f1e0ff */
[----:B------:R-:W-:-:S02]  /*b4e0*/  ISETP.GE.AND P2, PT, R17, R114, PT ;  /* 0x000000721100720c */ /* 0x000fc40003f46270 */
[----:B------:R-:W-:Y:S02]  /*b4f0*/  ISETP.GE.AND P1, PT, R3, R114, PT ;  /* 0x000000720300720c */ /* 0x000fe40003f26270 */
[----:B------:R-:W-:Y:S02]  /*b500*/  LEA.HI.X.SX32 R3, R9, R2, 0x1, P0 ;  /* 0x0000000209037211 */ /* 0x000fe400000f0eff */
[----:B------:R-:W-:-:S04]  /*b510*/  LEA R2, P0, R0, c[0x0][0x208], 0x2 ;  /* 0x0000820000027a11 */ /* 0x000fc800078010ff */
[----:B------:R-:W-:-:S05]  /*b520*/  LEA.HI.X R3, R0, c[0x0][0x20c], R3, 0x2, P0 ;  /* 0x0000830000037a11 */ /* 0x000fca00000f1403 */
[----:B------:R1:W-:Y:S04]  /*b530*/  @!P2 STG.E [R2.64], R4 ;  /* 0x000000040200a986 */ /* 0x0003e8000c101904 */
[----:B------:R1:W-:Y:S02]  /*b540*/  @!P1 STG.E [R2.64+0x20], R5 ;  /* 0x0000200502009986 */ /* 0x0003e4000c101904 */
.L_x_5739:
[----:B----4-:R-:W-:Y:S05]  /*b550*/  BSYNC B0 ;  /* 0x0000000000007941 */ /* 0x010fea0003800000 */
.L_x_5738:
[C---:B-1----:R-:W-:Y:S01]  /*b560*/  IMAD.WIDE R4, R13.reuse, 0x60, R10 ;  /* 0x000000600d047825 */ /* 0x042fe200078e020a */
        /* <DEDUP_REMOVED lines=13> */
[----:B------:R1:W-:Y:S04]  /*b640*/  @!P1 STG.E.128 [R4.64+0x80], R44 ;  /* 0x0000802c04009986 */ /* 0x0003e8000c101d04 */
[----:B---3--:R1:W-:Y:S04]  /*b650*/  @!P0 STG.E.128 [R4.64+0x100], R28 ;  /* 0x0001001c04008986 */ /* 0x0083e8000c101d04 */
[----:B------:R1:W-:Y:S04]  /*b660*/  @!P2 STG.E.64 [R4.64], R60 ;  /* 0x0000003c0400a986 */ /* 0x0003e8000c101b04 */
[----:B------:R1:W-:Y:S02]  /*b670*/  @!P2 STG.E.64 [R4.64+0x8], R62 ;  /* 0x0000083e0400a986 */ /* 0x0003e4000c101b04 */
.L_x_5741:
[----:B------:R-:W-:Y:S05]  /*b680*/  BSYNC B0 ;  /* 0x0000000000007941 */ /* 0x000fea0003800000 */
.L_x_5740:
        /* <DEDUP_REMOVED lines=8> */
[----:B------:R2:W-:Y:S04]  /*b710*/  @!P1 STG.E.128 [R4.64+0x1880], R40 ;  /* 0x0018802804009986 */ /* 0x0005e8000c101d04 */
[----:B---3--:R2:W-:Y:S02]  /*b720*/  @!P0 STG.E.128 [R4.64+0x1900], R24 ;  /* 0x0019001804008986 */ /* 0x0085e4000c101d04 */
.L_x_5743:
[----:B------:R-:W-:Y:S05]  /*b730*/  BSYNC B0 ;  /* 0x0000000000007941 */ /* 0x000fea0003800000 */
.L_x_5742:
        /* <DEDUP_REMOVED lines=10> */
.L_x_5745:
[----:B------:R-:W-:Y:S05]  /*b7e0*/  BSYNC B0 ;  /* 0x0000000000007941 */ /* 0x000fea0003800000 */
.L_x_5744:
[----:B------:R-:W-:-:S04]  /*b7f0*/  IADD3 R13, R13, 0x30, RZ ;  /* 0x000000300d0d7810 */ /* 0x000fc80007ffe0ff */
[----:B------:R-:W-:-:S13]  /*b800*/  ISETP.GE.AND P0, PT, R13, R114, PT ;  /* 0x000000720d00720c */ /* 0x000fda0003f06270 */
[----:B------:R-:W-:Y:S05]  /*b810*/  @P0 EXIT ;  /* 0x000000000000094d */ /* 0x000fea0003800000 */
[----:B------:R-:W-:Y:S02]  /*b820*/  ISETP.GE.AND P0, PT, R2, c[0x0][0x220], PT ;  /* 0x0000880002007a0c */ /* 0x000fe40003f06270 */
[----:B------:R-:W-:-:S11]  /*b830*/  ISETP.GE.AND P1, PT, R10, c[0x0][0x220], PT ;  /* 0x000088000a007a0c */ /* 0x000fd60003f26270 */
[----:B------:R1:W-:Y:S01]  /*b840*/  @!P0 STG.E.128 [R4.64+0x4880], R32 ;  /* 0x0048802004008986 */ /* 0x0003e2000c101d04 */
[----:B------:R-:W-:-:S03]  /*b850*/  ISETP.GE.AND P0, PT, R0, c[0x0][0x220], PT ;  /* 0x0000880000007a0c */ /* 0x000fc60003f06270 */
[----:B------:R1:W-:Y:S10]  /*b860*/  @!P1 STG.E.128 [R4.64+0x4800], R48 ;  /* 0x0048003004009986 */ /* 0x0003f4000c101d04 */
[----:B------:R-:W-:Y:S05]  /*b870*/  @P0 EXIT ;  /* 0x000000000000094d */ /* 0x000fea0003800000 */
[----:B---3--:R-:W-:Y:S01]  /*b880*/  STG.E.128 [R4.64+0x4900], R64 ;  /* 0x0049004004007986 */ /* 0x008fe2000c101d04 */
[----:B------:R-:W-:Y:S05]  /*b890*/  EXIT ;  /* 0x000000000000794d */ /* 0x000fea0003800000 */
.L_x_5746:
        /* <DEDUP_REMOVED lines=14> */
.L_x_6382:


//--------------------- .text._ZN5flash24flash_fwd_splitkv_kernelI23Flash_fwd_kernel_traitsILi96ELi64ELi64ELi4ELb0ELb0EN7cutlass10bfloat16_tE19Flash_kernel_traitsILi96ELi64ELi64ELi4ES3_EELb1ELb0ELb1ELb0ELb0ELb1ELb1ELb0EEEvNS_16Flash_fwd_paramsE --------------------------
	.section	.text._ZN5flash24flash_fwd_splitkv_kernelI23Flash_fwd_kernel_traitsILi96ELi64ELi64ELi4ELb0ELb0EN7cutlass10bfloat16_tE19Flash_kernel_traitsILi96ELi64ELi64ELi4ES3_EELb1ELb0ELb1ELb0ELb0ELb1ELb1ELb0EEEvNS_16Flash_fwd_paramsE,"ax",@progbits
	.sectioninfo	@"SHI_REGISTERS=168"
	.align	128
        .global         _ZN5flash24flash_fwd_splitkv_kernelI23Flash_fwd_kernel_traitsILi96ELi64ELi64ELi4ELb0ELb0EN7cutlass10bfloat16_tE19Flash_kernel_traitsILi96ELi64ELi64ELi4ES3_EELb1ELb0ELb1ELb0ELb0ELb1ELb1ELb0EEEvNS_16Flash_fwd_paramsE
        .type           _ZN5flash24flash_fwd_splitkv_kernelI23Flash_fwd_kernel_traitsILi96ELi64ELi64ELi4ELb0ELb0EN7cutlass10bfloat16_tE19Flash_kernel_traitsILi96ELi64ELi64ELi4ES3_EELb1ELb0ELb1ELb0ELb0ELb1ELb1ELb0EEEvNS_16Flash_fwd_paramsE,@function
        .size           _ZN5flash24flash_fwd_splitkv_kernelI23Flash_fwd_kernel_traitsILi96ELi64ELi64ELi4ELb0ELb0EN7cutlass10bfloat16_tE19Flash_kernel_traitsILi96ELi64ELi64ELi4ES3_EELb1ELb0ELb1ELb0ELb0ELb1ELb1ELb0EEEvNS_16Flash_fwd_paramsE,(.L_x_6383 - _ZN5flash24flash_fwd_splitkv_kernelI23Flash_fwd_kernel_traitsILi96ELi64ELi64ELi4ELb0ELb0EN7cutlass10bfloat16_tE19Flash_kernel_traitsILi96ELi64ELi64ELi4ES3_EELb1ELb0ELb1ELb0ELb0ELb1ELb1ELb0EEEvNS_16Flash_fwd_paramsE)
        .other          _ZN5flash24flash_fwd_splitkv_kernelI23Flash_fwd_kernel_traitsILi96ELi64ELi64ELi4ELb0ELb0EN7cutlass10bfloat16_tE19Flash_kernel_traitsILi96ELi64ELi64ELi4ES3_EELb1ELb0ELb1ELb0ELb0ELb1ELb1ELb0EEEvNS_16Flash_fwd_paramsE,@"STO_CUDA_ENTRY STV_DEFAULT"
_ZN5flash24flash_fwd_splitkv_kernelI23Flash_fwd_kernel_traitsILi96ELi64ELi64ELi4ELb0ELb0EN7cutlass10bfloat16_tE19Flash_kernel_traitsILi96ELi64ELi64ELi4ES3_EELb1ELb0ELb1ELb0ELb0ELb1ELb1ELb0EEEvNS_16Flash_fwd_paramsE:
.text._ZN5flash24flash_fwd_splitkv_kernelI23Flash_fwd_kernel_traitsILi96ELi64ELi64ELi4ELb0ELb0EN7cutlass10bfloat16_tE19Flash_kernel_traitsILi96ELi64ELi64ELi4ES3_EELb1ELb0ELb1ELb0ELb0ELb1ELb1ELb0EEEvNS_16Flash_fwd_paramsE:
        /* <DEDUP_REMOVED lines=54> */
.L_x_5747:
[----:B-1-34-:R-:W-:Y:S02]  /*0360*/  MOV R5, c[0x0][0x218] ;  /* 0x0000860000057a02 */ /* 0x01afe40000000f00 */
.L_x_5748:
        /* <DEDUP_REMOVED lines=85> */
.L_x_5751:
[----:B------:R-:W-:Y:S05]  /*08c0*/  BSYNC B0 ;  /* 0x0000000000007941 */ /* 0x000fea0003800000 */
.L_x_5750:
        /* <DEDUP_REMOVED lines=10> */
.L_x_5753:
[----:B------:R-:W-:Y:S05]  /*0970*/  BSYNC B0 ;  /* 0x0000000000007941 */ /* 0x000fea0003800000 */
.L_x_5752:
        /* <DEDUP_REMOVED lines=10> */
.L_x_5755:
[----:B------:R-:W-:Y:S05]  /*0a20*/  BSYNC B0 ;  /* 0x0000000000007941 */ /* 0x000fea0003800000 */
.L_x_5754:
        /* <DEDUP_REMOVED lines=10> */
.L_x_5757:
[----:B------:R-:W-:Y:S05]  /*0ad0*/  BSYNC B0 ;  /* 0x0000000000007941 */ /* 0x000fea0003800000 */
.L_x_5756:
        /* <DEDUP_REMOVED lines=20> */
.L_x_5749:
        /* <DEDUP_REMOVED lines=92> */
.L_x_5758:
        /* <DEDUP_REMOVED lines=17> */
.L_x_5760:
        /* <DEDUP_REMOVED lines=50> */
.L_x_5759:
        /* <DEDUP_REMOVED lines=115> */
.L_x_5762:
[----:B------:R-:W-:Y:S05]  /*1d40*/  BSYNC B0 ;  /* 0x0000000000007941 */ /* 0x000fea0003800000 */
.L_x_5761:
        /* <DEDUP_REMOVED lines=36> */
.L_x_5764:
[----:B------:R-:W-:Y:S05]  /*1f90*/  BSYNC B0 ;  /* 0x0000000000007941 */ /* 0x000fea0003800000 */
.L_x_5763:
        /* <DEDUP_REMOVED lines=33> */
.L_x_5766:
[----:B------:R-:W-:Y:S05]  /*21b0*/  BSYNC B0 ;  /* 0x0000000000007941 */ /* 0x000fea0003800000 */
.L_x_5765:
        /* <DEDUP_REMOVED lines=35> */
.L_x_5768:
[----:B------:R-:W-:Y:S05]  /*23f0*/  BSYNC B0 ;  /* 0x0000000000007941 */ /* 0x000fea0003800000 */
.L_x_5767:
        /* <DEDUP_REMOVED lines=49> */
.L_x_5770:
[----:B---3--:R-:W-:Y:S05]  /*2710*/  BSYNC B0 ;  /* 0x0000000000007941 */ /* 0x008fea0003800000 */
.L_x_5769:
        /* <DEDUP_REMOVED lines=38> */
.L_x_5772:
[----:B------:R-:W-:Y:S05]  /*2980*/  BSYNC B0 ;  /* 0x0000000000007941 */ /* 0x000fea0003800000 */
.L_x_5771:
        /* <DEDUP_REMOVED lines=24> */
[----:B------:R-:W-:Y:S01]  /*2b10*/  LOP3.LUT R11, R10, 0x8, R11, 0xf8, !PT ;  /* 0x000000080a0b7812 */ /* 0x000fe200078ef80b */
[----:B------:R-:W-:Y:S01]  /*2b20*/  IMAD R100, R100, 0x10, R101 ;  /* 0x0000001064647824 */ /* 0x000fe200078e0265 */
[----:B------:R-:W-:Y:S02]  /*2b30*/  SHF.R.U32.HI R10, RZ, 0x3, R10 ;  /* 0x00000003ff0a7819 */ /* 0x000fe4000001160a */
[----:B------:R-:W-:Y:S01]  /*2b40*/  LOP3.LUT R13, R8, R5, RZ, 0x3c, !PT ;  /* 0x00000005080d7212 */ /* 0x000fe200078e3cff */
[----:B------:R-:W-:Y:S01]  /*2b50*/  IMAD R8, R98, 0x20, R9 ;  /* 0x0000002062087824 */ /* 0x000fe200078e0209 */
[----:B------:R-:W-:-:S02]  /*2b60*/  LOP3.LUT R5, R11, R10, RZ, 0x3c, !PT ;  /* 0x0000000a0b057212 */ /* 0x000fc400078e3cff */
[----:B------:R-:W-:Y:S01]  /*2b70*/  SEL R3, R3, 0xffffffe0, !P0 ;  /* 0xffffffe003037807 */ /* 0x000fe20004000000 */
[----:B------:R-:W-:Y:S01]  /*2b80*/  IMAD.U32 R112, R112, 0x20, R13 ;  /* 0x0000002070707824 */ /* 0x000fe200078e000d */
[----:B------:R-:W-:Y:S01]  /*2b90*/  IADD3 R99, R100, 0x1, R99 ;  /* 0x0000000164637810 */ /* 0x000fe20007ffe063 */
[----:B------:R-:W-:Y:S02]  /*2ba0*/  IMAD.IADD R113, R5, 0x1, R8 ;  /* 0x0000000105717824 */ /* 0x000fe400078e0208 */
[----:B------:R-:W-:Y:S01]  /*2bb0*/  IMAD.SHL.U32 R112, R112, 0x2, RZ ;  /* 0x0000000270707824 */ /* 0x000fe200078e00ff */
[----:B------:R-:W-:Y:S01]  /*2bc0*/  IADD3 R102, R94, R99, -R102 ;  /* 0x000000635e667210 */ /* 0x000fe20007ffe866 */
[----:B------:R-:W-:Y:S02]  /*2bd0*/  IMAD.SHL.U32 R113, R113, 0x2, RZ ;  /* 0x0000000271717824 */ /* 0x000fe400078e00ff */
[----:B------:R-:W-:Y:S01]  /*2be0*/  IMAD.IADD R109, R112, 0x1, R3 ;  /* 0x00000001706d7824 */ /* 0x000fe200078e0203 */
[----:B------:R-:W-:Y:S01]  /*2bf0*/  LDSM.16.M88.4 R44, [R112+0x3000] ;  /* 0x00300000702c783b */ /* 0x000fe20000000200 */
[----:B------:R-:W-:Y:S01]  /*2c00*/  IMAD R111, R4, 0x2, R113 ;  /* 0x00000002046f7824 */ /* 0x000fe200078e0271 */
[----:B------:R-:W-:-:S02]  /*2c10*/  IADD3 R99, R102, c[0x0][0x2e8], RZ ;  /* 0x0000ba0066637a10 */ /* 0x000fc40007ffe0ff */
[----:B------:R-:W5:Y:S04]  /*2c20*/  LDSM.16.M88.4 R52, [R113] ;  /* 0x000000007134783b */ /* 0x000f680000000200 */
[----:B--2-4-:R-:W-:Y:S04]  /*2c30*/  LDSM.16.M88.4 R12, [R109+0x3000] ;  /* 0x003000006d0c783b */ /* 0x014fe80000000200 */
[----:B------:R-:W-:Y:S04]  /*2c40*/  LDSM.16.M88.4 R76, [R111] ;  /* 0x000000006f4c783b */ /* 0x000fe80000000200 */
[----:B------:R-:W-:Y:S04]  /*2c50*/  LDSM.16.M88.4 R16, [R112+0x4000] ;  /* 0x004000007010783b */ /* 0x000fe80000000200 */
[----:B-1----:R-:W-:Y:S04]  /*2c60*/  LDSM.16.M88.4 R28, [R113+0x1000] ;  /* 0x00100000711c783b */ /* 0x002fe80000000200 */
[----:B------:R-:W1:Y:S04]  /*2c70*/  LDSM.16.M88.4 R24, [R112+0x3400] ;  /* 0x003400007018783b */ /* 0x000e680000000200 */
[----:B------:R-:W2:Y:S04]  /*2c80*/  LDSM.16.M88.4 R60, [R112+0x3800] ;  /* 0x00380000703c783b */ /* 0x000ea80000000200 */
[----:B------:R-:W-:Y:S04]  /*2c90*/  LDSM.16.M88.4 R84, [R109+0x4000] ;  /* 0x004000006d54783b */ /* 0x000fe80000000200 */
[----:B------:R-:W4:Y:S04]  /*2ca0*/  LDSM.16.M88.4 R20, [R111+0x1000] ;  /* 0x001000006f14783b */ /* 0x000f280000000200 */
[----:B------:R-:W3:Y:S01]  /*2cb0*/  LDSM.16.M88.4 R8, [R112+0x3c00] ;  /* 0x003c00007008783b */ /* 0x000ee20000000200 */
[C---:B-----5:R-:W-:Y:S03]  /*2cc0*/  HMMA.16816.F32.BF16 R40, R52.reuse, R44, RZ ;  /* 0x0000002c3428723c */ /* 0x060fe600000418ff */
[----:B------:R-:W5:Y:S04]  /*2cd0*/  LDSM.16.M88.4 R80, [R109+0x3400] ;  /* 0x003400006d50783b */ /* 0x000f680000000200 */
[----:B------:R-:W2:Y:S01]  /*2ce0*/  LDSM.16.M88.4 R72, [R109+0x3800] ;  /* 0x003800006d48783b */ /* 0x000ea20000000200 */
[C---:B------:R-:W-:Y:S03]  /*2cf0*/  HMMA.16816.F32.BF16 R44, R52.reuse, R46, RZ ;  /* 0x0000002e342c723c */ /* 0x040fe600000418ff */
[----:B------:R-:W-:Y:S04]  /*2d00*/  LDSM.16.M88.4 R32, [R112+0x5000] ;  /* 0x005000007020783b */ /* 0x000fe80000000200 */
[----:B------:R-:W-:Y:S04]  /*2d10*/  LDSM.16.M88.4 R68, [R109+0x3c00] ;  /* 0x003c00006d44783b */ /* 0x000fe80000000200 */
[----:B------:R-:W-:Y:S01]  /*2d20*/  LDSM.16.M88.4 R36, [R112+0x4400] ;  /* 0x004400007024783b */ /* 0x000fe20000000200 */
[----:B-1----:R-:W-:Y:S08]  /*2d30*/  HMMA.16816.F32.BF16 R48, R52, R24, RZ ;  /* 0x000000183430723c */ /* 0x002ff000000418ff */
[C---:B------:R-:W-:Y:S08]  /*2d40*/  HMMA.16816.F32.BF16 R40, R76.reuse, R12, R40 ;  /* 0x0000000c4c28723c */ /* 0x040ff00000041828 */
[----:B------:R-:W-:Y:S01]  /*2d50*/  HMMA.16816.F32.BF16 R44, R76, R14, R44 ;  /* 0x0000000e4c2c723c */ /* 0x000fe2000004182c */
[----:B------:R-:W1:Y:S07]  /*2d60*/  LDSM.16.M88.4 R12, [R113+0x2000] ;  /* 0x00200000710c783b */ /* 0x000e6e0000000200 */
[----:B------:R-:W-:Y:S08]  /*2d70*/  HMMA.16816.F32.BF16 R24, R52, R26, RZ ;  /* 0x0000001a3418723c */ /* 0x000ff000000418ff */
[C---:B------:R-:W-:Y:S08]  /*2d80*/  HMMA.16816.F32.BF16 R40, R28.reuse, R16, R40 ;  /* 0x000000101c28723c */ /* 0x040ff00000041828 */
[----:B------:R-:W-:Y:S01]  /*2d90*/  HMMA.16816.F32.BF16 R44, R28, R18, R44 ;  /* 0x000000121c2c723c */ /* 0x000fe2000004182c */
[----:B------:R-:W-:Y:S07]  /*2da0*/  LDSM.16.M88.4 R16, [R109+0x5000] ;  /* 0x005000006d10783b */ /* 0x000fee0000000200 */
[C---:B--2---:R-:W-:Y:S08]  /*2db0*/  HMMA.16816.F32.BF16 R64, R52.reuse, R60, RZ ;  /* 0x0000003c3440723c */ /* 0x044ff000000418ff */
[----:B------:R-:W-:Y:S08]  /*2dc0*/  HMMA.16816.F32.BF16 R60, R52, R62, RZ ;  /* 0x0000003e343c723c */ /* 0x000ff000000418ff */
[C---:B----4-:R-:W-:Y:S08]  /*2dd0*/  HMMA.16816.F32.BF16 R40, R20.reuse, R84, R40 ;  /* 0x000000541428723c */ /* 0x050ff00000041828 */
[----:B------:R-:W-:Y:S08]  /*2de0*/  HMMA.16816.F32.BF16 R44, R20, R86, R44 ;  /* 0x00000056142c723c */ /* 0x000ff0000004182c */
[C---:B---3--:R-:W-:Y:S08]  /*2df0*/  HMMA.16816.F32.BF16 R56, R52.reuse, R8, RZ ;  /* 0x000000083438723c */ /* 0x048ff000000418ff */
[----:B------:R-:W-:Y:S01]  /*2e00*/  HMMA.16816.F32.BF16 R52, R52, R10, RZ ;  /* 0x0000000a3434723c */ /* 0x000fe200000418ff */
[----:B------:R-:W2:Y:S07]  /*2e10*/  LDSM.16.M88.4 R8, [R111+0x2000] ;  /* 0x002000006f08783b */ /* 0x000eae0000000200 */
[C---:B-----5:R-:W-:Y:S08]  /*2e20*/  HMMA.16816.F32.BF16 R48, R76.reuse, R80, R48 ;  /* 0x000000504c30723c */ /* 0x060ff00000041830 */
[C---:B------:R-:W-:Y:S08]  /*2e30*/  HMMA.16816.F32.BF16 R24, R76.reuse, R82, R24 ;  /* 0x000000524c18723c */ /* 0x040ff00000041818 */
[C---:B------:R-:W-:Y:S08]  /*2e40*/  HMMA.16816.F32.BF16 R64, R76.reuse, R72, R64 ;  /* 0x000000484c40723c */ /* 0x040ff00000041840 */
[----:B------:R-:W-:Y:S01]  /*2e50*/  HMMA.16816.F32.BF16 R60, R76, R74, R60 ;  /* 0x0000004a4c3c723c */ /* 0x000fe2000004183c */
[----:B------:R-:W3:Y:S07]  /*2e60*/  LDSM.16.M88.4 R72, [R112+0x4800] ;  /* 0x004800007048783b */ /* 0x000eee0000000200 */
[C---:B-1----:R-:W-:Y:S08]  /*2e70*/  HMMA.16816.F32.BF16 R40, R12.reuse, R32, R40 ;  /* 0x000000200c28723c */ /* 0x042ff00000041828 */
[----:B------:R-:W-:Y:S01]  /*2e80*/  HMMA.16816.F32.BF16 R44, R12, R34, R44 ;  /* 0x000000220c2c723c */ /* 0x000fe2000004182c */
[----:B------:R-:W1:Y:S07]  /*2e90*/  LDSM.16.M88.4 R32, [R109+0x4400] ;  /* 0x004400006d20783b */ /* 0x000e6e0000000200 */
[C---:B------:R-:W-:Y:S08]  /*2ea0*/  HMMA.16816.F32.BF16 R56, R76.reuse, R68, R56 ;  /* 0x000000444c38723c */ /* 0x040ff00000041838 */
[----:B------:R-:W-:Y:S01]  /*2eb0*/  HMMA.16816.F32.BF16 R52, R76, R70, R52 ;  /* 0x000000464c34723c */ /* 0x000fe20000041834 */
[----:B------:R-:W4:Y:S06]  /*2ec0*/  LDSM.16.M88.4 R68, [R112+0x4c00] ;  /* 0x004c00007044783b */ /* 0x000f2c0000000200 */
[----:B------:R-:W-:Y:S01]  /*2ed0*/  IMAD.IADD R76, R7, 0x1, R126 ;  /* 0x00000001074c7824 */ /* 0x000fe200078e027e */
[----:B------:R-:W-:Y:S03]  /*2ee0*/  HMMA.16816.F32.BF16 R48, R28, R36, R48 ;  /* 0x000000241c30723c */ /* 0x000fe60000041830 */
[----:B------:R-:W-:Y:S01]  /*2ef0*/  I2F R3, R76 ;  /* 0x0000004c00037306 */ /* 0x000fe20000201400 */
[----:B------:R-:W-:-:S02]  /*2f00*/  IADD3 R78, R76, 0x1, RZ ;  /* 0x000000014c4e7810 */ /* 0x000fc40007ffe0ff */
[C---:B------:R-:W-:Y:S02]  /*2f10*/  IADD3 R80, R76.reuse, 0x8, RZ ;  /* 0x000000084c507810 */ /* 0x040fe40007ffe0ff */
[----:B------:R-:W-:Y:S01]  /*2f20*/  HMMA.16816.F32.BF16 R24, R28, R38, R24 ;  /* 0x000000261c18723c */ /* 0x000fe20000041818 */
[----:B------:R-:W-:Y:S01]  /*2f30*/  LDSM.16.M88.4 R36, [R112+0x5400] ;  /* 0x005400007024783b */ /* 0x000fe20000000200 */
[C---:B------:R-:W-:Y:S01]  /*2f40*/  IADD3 R82, R76.reuse, 0x11, RZ ;  /* 0x000000114c527810 */ /* 0x040fe20007ffe0ff */
[----:B------:R-:W-:Y:S05]  /*2f50*/  I2F R77, R78 ;  /* 0x0000004e004d7306 */ /* 0x000fea0000201400 */
[C---:B--2---:R-:W-:Y:S03]  /*2f60*/  HMMA.16816.F32.BF16 R40, R8.reuse, R16, R40 ;  /* 0x000000100828723c */ /* 0x044fe60000041828 */
[----:B------:R-:W-:Y:S05]  /*2f70*/  I2F R79, R80 ;  /* 0x00000050004f7306 */ /* 0x000fea0000201400 */
[----:B------:R-:W-:Y:S01]  /*2f80*/  HMMA.16816.F32.BF16 R44, R8, R18, R44 ;  /* 0x00000012082c723c */ /* 0x000fe2000004182c */
[----:B------:R-:W2:Y:S07]  /*2f90*/  LDSM.16.M88.4 R16, [R109+0x4800] ;  /* 0x004800006d10783b */ /* 0x000eae0000000200 */
[C---:B---3--:R-:W-:Y:S07]  /*2fa0*/  HMMA.16816.F32.BF16 R64, R28.reuse, R72, R64 ;  /* 0x000000481c40723c */ /* 0x048fee0000041840 */
[----:B------:R-:W-:Y:S01]  /*2fb0*/  IADD3 R72, R76, 0x9, RZ ;  /* 0x000000094c487810 */ /* 0x000fe20007ffe0ff */
[----:B------:R-:W-:Y:S01]  /*2fc0*/  HMMA.16816.F32.BF16 R60, R28, R74, R60 ;  /* 0x0000004a1c3c723c */ /* 0x000fe2000004183c */
[----:B------:R-:W-:Y:S01]  /*2fd0*/  FMUL.FTZ R81, R41, c[0x0][0x2ec] ;  /* 0x0000bb0029517a20 */ /* 0x000fe20000410000 */
[----:B------:R-:W-:Y:S01]  /*2fe0*/  I2F R75, R82 ;  /* 0x00000052004b7306 */ /* 0x000fe20000201400 */
[----:B------:R-:W-:-:S02]  /*2ff0*/  FMUL.FTZ R40, R40, c[0x0][0x2ec] ;  /* 0x0000bb0028287a20 */ /* 0x000fc40000410000 */
[----:B------:R-:W-:Y:S02]  /*3000*/  FMUL.FTZ R42, R42, c[0x0][0x2ec] ;  /* 0x0000bb002a2a7a20 */ /* 0x000fe40000410000 */
[----:B------:R-:W-:Y:S01]  /*3010*/  IADD3 R74, R76, 0x10, RZ ;  /* 0x000000104c4a7810 */ /* 0x000fe20007ffe0ff */
[----:B-1----:R-:W-:Y:S01]  /*3020*/  HMMA.16816.F32.BF16 R48, R20, R32, R48 ;  /* 0x000000201430723c */ /* 0x002fe20000041830 */
[----:B------:R-:W-:Y:S01]  /*3030*/  FMUL.FTZ R45, R45, c[0x0][0x2ec] ;  /* 0x0000bb002d2d7a20 */ /* 0x000fe20000410000 */
[----:B------:R-:W-:Y:S01]  /*3040*/  I2F R73, R72 ;  /* 0x0000004800497306 */ /* 0x000fe20000201400 */
[----:B------:R-:W-:Y:S02]  /*3050*/  FMUL.FTZ R47, R47, c[0x0][0x2ec] ;  /* 0x0000bb002f2f7a20 */ /* 0x000fe40000410000 */
[----:B------:R-:W-:-:S03]  /*3060*/  FMUL.FTZ R44, R44, c[0x0][0x2ec] ;  /* 0x0000bb002c2c7a20 */ /* 0x000fc60000410000 */
[----:B------:R-:W-:Y:S01]  /*3070*/  HMMA.16816.F32.BF16 R24, R20, R34, R24 ;  /* 0x000000221418723c */ /* 0x000fe20000041818 */
[----:B------:R-:W1:Y:S01]  /*3080*/  LDSM.16.M88.4 R32, [R109+0x4c00] ;  /* 0x004c00006d20783b */ /* 0x000e620000000200 */
[----:B------:R-:W3:Y:S06]  /*3090*/  MUFU.TANH R45, R45 ;  /* 0x0000002d002d7308 */ /* 0x000eec0000002400 */
[C---:B----4-:R-:W-:Y:S02]  /*30a0*/  HMMA.16816.F32.BF16 R56, R28.reuse, R68, R56 ;  /* 0x000000441c38723c */ /* 0x050fe40000041838 */
[----:B------:R-:W4:Y:S05]  /*30b0*/  MUFU.TANH R47, R47 ;  /* 0x0000002f002f7308 */ /* 0x000f2a0000002400 */
[----:B------:R-:W-:Y:S01]  /*30c0*/  FMUL.FTZ R69, R43, c[0x0][0x2ec] ;  /* 0x0000bb002b457a20 */ /* 0x000fe20000410000 */
[----:B------:R-:W-:Y:S01]  /*30d0*/  HMMA.16816.F32.BF16 R52, R28, R70, R52 ;  /* 0x000000461c34723c */ /* 0x000fe20000041834 */
[----:B------:R-:W5:Y:S01]  /*30e0*/  LDSM.16.M88.4 R28, [R109+0x5400] ;  /* 0x005400006d1c783b */ /* 0x000f620000000200 */
[----:B------:R-:W-:Y:S01]  /*30f0*/  IADD3 R68, R76, 0x18, RZ ;  /* 0x000000184c447810 */ /* 0x000fe20007ffe0ff */
[----:B------:R-:W-:Y:S01]  /*3100*/  I2F R41, R74 ;  /* 0x0000004a00297306 */ /* 0x000fe20000201400 */
[----:B---3--:R-:W-:-:S03]  /*3110*/  FFMA.FTZ R45, R0, R73, R45 ;  /* 0x00000049002d7223 */ /* 0x008fc6000001002d */
[----:B------:R-:W-:Y:S01]  /*3120*/  FMUL.FTZ R70, R46, c[0x0][0x2ec] ;  /* 0x0000bb002e467a20 */ /* 0x000fe20000410000 */
[C---:B--2---:R-:W-:Y:S01]  /*3130*/  HMMA.16816.F32.BF16 R64, R20.reuse, R16, R64 ;  /* 0x000000101440723c */ /* 0x044fe20000041840 */
[C---:B------:R-:W-:Y:S02]  /*3140*/  IADD3 R46, R76.reuse, 0x21, RZ ;  /* 0x000000214c2e7810 */ /* 0x040fe40007ffe0ff */
[----:B------:R-:W2:Y:S05]  /*3150*/  MUFU.TANH R69, R69 ;  /* 0x0000004500457308 */ /* 0x000eaa0000002400 */
[----:B------:R-:W-:Y:S01]  /*3160*/  HMMA.16816.F32.BF16 R60, R20, R18, R60 ;  /* 0x00000012143c723c */ /* 0x000fe2000004183c */
[----:B------:R-:W3:Y:S02]  /*3170*/  LDSM.16.M88.4 R16, [R112+0x5800] ;  /* 0x005800007010783b */ /* 0x000ee40000000200 */
[----:B------:R-:W-:Y:S05]  /*3180*/  I2F R43, R68 ;  /* 0x00000044002b7306 */ /* 0x000fea0000201400 */
[C---:B------:R-:W-:Y:S03]  /*3190*/  HMMA.16816.F32.BF16 R48, R12.reuse, R36, R48 ;  /* 0x000000240c30723c */ /* 0x040fe60000041830 */
[----:B------:R-:W-:Y:S04]  /*31a0*/  MUFU.TANH R44, R44 ;  /* 0x0000002c002c7308 */ /* 0x000fe80000002400 */
[C---:B------:R-:W-:Y:S01]  /*31b0*/  IADD3 R36, R76.reuse, 0x19, RZ ;  /* 0x000000194c247810 */ /* 0x040fe20007ffe0ff */
[----:B------:R-:W-:Y:S03]  /*31c0*/  HMMA.16816.F32.BF16 R24, R12, R38, R24 ;  /* 0x000000260c18723c */ /* 0x000fe60000041818 */
[----:B------:R-:W-:Y:S04]  /*31d0*/  I2F R71, R46 ;  /* 0x0000002e00477306 */ /* 0x000fe80000201400 */
[C---:B------:R-:W-:Y:S01]  /*31e0*/  IADD3 R38, R76.reuse, 0x20, RZ ;  /* 0x000000204c267810 */ /* 0x040fe20007ffe0ff */
[C---:B-1----:R-:W-:Y:S03]  /*31f0*/  HMMA.16816.F32.BF16 R56, R20.reuse, R32, R56 ;  /* 0x000000201438723c */ /* 0x042fe60000041838 */
[----:B------:R-:W-:Y:S04]  /*3200*/  MUFU.TANH R81, R81 ;  /* 0x0000005100517308 */ /* 0x000fe80000002400 */
[C---:B------:R-:W-:Y:S01]  /*3210*/  IADD3 R32, R76.reuse, 0x28, RZ ;  /* 0x000000284c207810 */ /* 0x040fe20007ffe0ff */
[----:B------:R-:W-:Y:S01]  /*3220*/  HMMA.16816.F32.BF16 R52, R20, R34, R52 ;  /* 0x000000221434723c */ /* 0x000fe20000041834 */
[----:B------:R-:W1:Y:S02]  /*3230*/  LDSM.16.M88.4 R20, [R109+0x5800] ;  /* 0x005800006d14783b */ /* 0x000e640000000200 */
[----:B------:R-:W-:Y:S04]  /*3240*/  I2F R37, R36 ;  /* 0x0000002400257306 */ /* 0x000fe80000201400 */
[----:B------:R-:W-:Y:S01]  /*3250*/  IADD3 R34, R76, 0x29, RZ ;  /* 0x000000294c227810 */ /* 0x000fe20007ffe0ff */
[C---:B-----5:R-:W-:Y:S03]  /*3260*/  HMMA.16816.F32.BF16 R48, R8.reuse, R28, R48 ;  /* 0x0000001c0830723c */ /* 0x060fe60000041830 */
[----:B------:R-:W-:Y:S05]  /*3270*/  I2F R39, R38 ;  /* 0x0000002600277306 */ /* 0x000fea0000201400 */
[----:B------:R-:W-:Y:S01]  /*3280*/  HMMA.16816.F32.BF16 R24, R8, R30, R24 ;  /* 0x0000001e0818723c */ /* 0x000fe20000041818 */
[----:B------:R-:W5:Y:S02]  /*3290*/  LDSM.16.M88.4 R28, [R112+0x5c00] ;  /* 0x005c0000701c783b */ /* 0x000f640000000200 */
[----:B------:R-:W-:Y:S05]  /*32a0*/  I2F R33, R32 ;  /* 0x0000002000217306 */ /* 0x000fea0000201400 */
[C---:B---3--:R-:W-:Y:S03]  /*32b0*/  HMMA.16816.F32.BF16 R64, R12.reuse, R16, R64 ;  /* 0x000000100c40723c */ /* 0x048fe60000041840 */
[----:B------:R-:W-:Y:S05]  /*32c0*/  I2F R35, R34 ;  /* 0x0000002200237306 */ /* 0x000fea0000201400 */
[----:B------:R-:W-:Y:S01]  /*32d0*/  HMMA.16816.F32.BF16 R60, R12, R18, R60 ;  /* 0x000000120c3c723c */ /* 0x000fe2000004183c */
[----:B------:R-:W3:Y:S01]  /*32e0*/  LDSM.16.M88.4 R16, [R109+0x5c00] ;  /* 0x005c00006d10783b */ /* 0x000ee20000000200 */
[----:B------:R-:W-:Y:S01]  /*32f0*/  FMUL.FTZ R48, R48, c[0x0][0x2ec] ;  /* 0x0000bb0030307a20 */ /* 0x000fe20000410000 */
[----:B------:R-:W-:Y:S01]  /*3300*/  MUFU.TANH R70, R70 ;  /* 0x0000004600467308 */ /* 0x000fe20000002400 */
[----:B------:R-:W-:Y:S01]  /*3310*/  FMUL.FTZ R50, R50, c[0x0][0x2ec] ;  /* 0x0000bb0032327a20 */ /* 0x000fe20000410000 */
[----:B------:R-:W-:-:S04]  /*3320*/  DEPBAR.LE SB0, 0x0 ;  /* 0x000080000000791a */ /* 0x000fc80000000000 */
[----:B------:R-:W-:Y:S02]  /*3330*/  FMUL.FTZ R24, R24, c[0x0][0x2ec] ;  /* 0x0000bb0018187a20 */ /* 0x000fe40000410000 */
[----:B------:R-:W-:Y:S01]  /*3340*/  FMUL.FTZ R84, R26, c[0x0][0x2ec] ;  /* 0x0000bb001a547a20 */ /* 0x000fe20000410000 */
[----:B------:R-:W-:Y:S01]  /*3350*/  MUFU.TANH R48, R48 ;  /* 0x0000003000307308 */ /* 0x000fe20000002400 */
[----:B------:R-:W-:Y:S01]  /*3360*/  FMUL.FTZ R49, R49, c[0x0][0x2ec] ;  /* 0x0000bb0031317a20 */ /* 0x000fe20000410000 */
[C---:B------:R-:W-:Y:S01]  /*3370*/  IADD3 R26, R76.reuse, 0x31, RZ ;  /* 0x000000314c1a7810 */ /* 0x040fe20007ffe0ff */
[----:B------:R-:W-:Y:S01]  /*3380*/  FMUL.FTZ R83, R25, c[0x0][0x2ec] ;  /* 0x0000bb0019537a20 */ /* 0x000fe20000410000 */
[C---:B-1----:R-:W-:Y:S01]  /*3390*/  HMMA.16816.F32.BF16 R64, R8.reuse, R20, R64 ;  /* 0x000000140840723c */ /* 0x042fe20000041840 */
[----:B------:R-:W-:Y:S02]  /*33a0*/  FMUL.FTZ R27, R27, c[0x0][0x2ec] ;  /* 0x0000bb001b1b7a20 */ /* 0x000fe40000410000 */
[----:B------:R-:W-:Y:S01]  /*33b0*/  FMUL.FTZ R51, R51, c[0x0][0x2ec] ;  /* 0x0000bb0033337a20 */ /* 0x000fe20000410000 */
[----:B------:R-:W1:Y:S03]  /*33c0*/  MUFU.TANH R24, R24 ;  /* 0x0000001800187308 */ /* 0x000e660000002400 */
[C---:B------:R-:W-:Y:S01]  /*33d0*/  IADD3 R20, R76.reuse, 0x30, RZ ;  /* 0x000000304c147810 */ /* 0x040fe20007ffe0ff */
[----:B------:R-:W-:Y:S04]  /*33e0*/  HMMA.16816.F32.BF16 R60, R8, R22, R60 ;  /* 0x00000016083c723c */ /* 0x000fe8000004183c */
[----:B------:R-:W1:Y:S03]  /*33f0*/  MUFU.TANH R84, R84 ;  /* 0x0000005400547308 */ /* 0x000e660000002400 */
[C---:B------:R-:W-:Y:S01]  /*3400*/  IADD3 R22, R76.reuse, 0x38, RZ ;  /* 0x000000384c167810 */ /* 0x040fe20007ffe0ff */
[C---:B-----5:R-:W-:Y:S04]  /*3410*/  HMMA.16816.F32.BF16 R52, R12.reuse, R30, R52 ;  /* 0x0000001e0c34723c */ /* 0x060fe80000041834 */
[----:B------:R-:W5:Y:S04]  /*3420*/  MUFU.TANH R50, R50 ;  /* 0x0000003200327308 */ /* 0x000f680000002400 */
[----:B------:R-:W-:Y:S01]  /*3430*/  HMMA.16816.F32.BF16 R56, R12, R28, R56 ;  /* 0x0000001c0c38723c */ /* 0x000fe20000041838 */
[----:B------:R-:W-:Y:S01]  /*3440*/  FMUL.FTZ R85, R65, c[0x0][0x2ec] ;  /* 0x0000bb0041557a20 */ /* 0x000fe20000410000 */
[----:B------:R-:W-:Y:S01]  /*3450*/  IADD3 R65, R76, 0x39, RZ ;  /* 0x000000394c417810 */ /* 0x000fe20007ffe0ff */
[----:B------:R-:W-:Y:S01]  /*3460*/  FMUL.FTZ R64, R64, c[0x0][0x2ec] ;  /* 0x0000bb0040407a20 */ /* 0x000fe20000410000 */
[----:B------:R-:W-:Y:S01]  /*3470*/  MUFU.TANH R49, R49 ;  /* 0x0000003100317308 */ /* 0x000fe20000002400 */
[----:B------:R-:W-:-:S02]  /*3480*/  FMUL.FTZ R66, R66, c[0x0][0x2ec] ;  /* 0x0000bb0042427a20 */ /* 0x000fc40000410000 */
[C---:B------:R-:W-:Y:S01]  /*3490*/  IADD3 R29, R99.reuse, 0x8, RZ ;  /* 0x00000008631d7810 */ /* 0x040fe20007ffe0ff */
[----:B------:R-:W-:Y:S01]  /*34a0*/  IMAD R28, R98, 0x20, R95 ;  /* 0x00000020621c7824 */ /* 0x000fe200078e025f */
[-C--:B------:R-:W-:Y:S01]  /*34b0*/  IMNMX R99, R99, R94.reuse, PT ;  /* 0x0000005e63637217 */ /* 0x080fe20003800200 */
[----:B----4-:R-:W-:Y:S01]  /*34c0*/  FFMA.FTZ R14, R0, R73, R47 ;  /* 0x00000049000e7223 */ /* 0x010fe2000001002f */
[----:B------:R-:W-:Y:S01]  /*34d0*/  IMNMX R98, R29, R94, PT ;  /* 0x0000005e1d627217 */ /* 0x000fe20003800200 */
[----:B------:R-:W-:Y:S01]  /*34e0*/  IMAD.IADD R5, R5, 0x1, R28 ;  /* 0x0000000105057824 */ /* 0x000fe200078e021c */
[----:B------:R-:W-:Y:S01]  /*34f0*/  ISETP.GE.AND P4, PT, R78, R99, PT ;  /* 0x000000634e00720c */ /* 0x000fe20003f86270 */
[----:B--2---:R-:W-:Y:S01]  /*3500*/  FFMA.FTZ R28, R0, R77, R69 ;  /* 0x0000004d001c7223 */ /* 0x004fe20000010045 */
[-C--:B------:R-:W-:Y:S01]  /*3510*/  ISETP.GE.AND P1, PT, R78, R98.reuse, PT ;  /* 0x000000624e00720c */ /* 0x080fe20003f26270 */
[C---:B---3--:R-:W-:Y:S01]  /*3520*/  HMMA.16816.F32.BF16 R52, R8.reuse, R18, R52 ;  /* 0x000000120834723c */ /* 0x048fe20000041834 */
[----:B------:R-:W-:Y:S01]  /*3530*/  FMUL.FTZ R78, R67, c[0x0][0x2ec] ;  /* 0x0000bb00434e7a20 */ /* 0x000fe20000410000 */
[----:B------:R-:W2:Y:S01]  /*3540*/  MUFU.TANH R85, R85 ;  /* 0x0000005500557308 */ /* 0x000ea20000002400 */
[----:B------:R-:W-:Y:S01]  /*3550*/  ISETP.GE.AND P5, PT, R72, R99, PT ;  /* 0x000000634800720c */ /* 0x000fe20003fa6270 */
[----:B------:R-:W-:Y:S01]  /*3560*/  FMUL.FTZ R62, R62, c[0x0][0x2ec] ;  /* 0x0000bb003e3e7a20 */ /* 0x000fe20000410000 */
[-C--:B------:R-:W-:Y:S01]  /*3570*/  ISETP.GE.AND P3, PT, R72, R98.reuse, PT ;  /* 0x000000624800720c */ /* 0x080fe20003f66270 */
[----:B------:R-:W-:Y:S01]  /*3580*/  FMUL.FTZ R72, R60, c[0x0][0x2ec] ;  /* 0x0000bb003c487a20 */ /* 0x000fe20000410000 */
[----:B------:R-:W-:Y:S01]  /*3590*/  FSEL R13, R45, -INF , !P5 ;  /* 0xff8000002d0d7808 */ /* 0x000fe20006800000 */
[----:B------:R-:W-:Y:S01]  /*35a0*/  HMMA.16816.F32.BF16 R56, R8, R16, R56 ;  /* 0x000000100838723c */ /* 0x000fe20000041838 */
[----:B------:R-:W-:Y:S01]  /*35b0*/  FSEL R14, R14, -INF , !P3 ;  /* 0xff8000000e0e7808 */ /* 0x000fe20005800000 */
[----:B------:R-:W3:Y:S01]  /*35c0*/  MUFU.TANH R69, R78 ;  /* 0x0000004e00457308 */ /* 0x000ee20000002400 */
[----:B-1----:R-:W-:Y:S01]  /*35d0*/  FFMA.FTZ R45, R0, R43, R24 ;  /* 0x0000002b002d7223 */ /* 0x002fe20000010018 */
[C---:B------:R-:W-:Y:S01]  /*35e0*/  ISETP.GE.AND P5, PT, R68.reuse, R99, PT ;  /* 0x000000634400720c */ /* 0x040fe20003fa6270 */
[----:B------:R-:W-:Y:S01]  /*35f0*/  FMUL.FTZ R61, R61, c[0x0][0x2ec] ;  /* 0x0000bb003d3d7a20 */ /* 0x000fe20000410000 */
[-C--:B------:R-:W-:Y:S01]  /*3600*/  ISETP.GE.AND P3, PT, R68, R98.reuse, PT ;  /* 0x000000624400720c */ /* 0x080fe20003f66270 */
[C---:B------:R-:W-:Y:S01]  /*3610*/  FFMA.FTZ R10, R0.reuse, R43, R84 ;  /* 0x0000002b000a7223 */ /* 0x040fe20000010054 */
[----:B------:R-:W-:Y:S01]  /*3620*/  FSEL R9, R45, -INF , !P5 ;  /* 0xff8000002d097808 */ /* 0x000fe20006800000 */
[C---:B------:R-:W-:Y:S01]  /*3630*/  FFMA.FTZ R60, R0.reuse, R79, R44 ;  /* 0x0000004f003c7223 */ /* 0x040fe2000001002c */
[----:B------:R-:W1:Y:S01]  /*3640*/  MUFU.TANH R83, R83 ;  /* 0x0000005300537308 */ /* 0x000e620000002400 */
[-C--:B------:R-:W-:Y:S01]  /*3650*/  FFMA.FTZ R15, R0, R41.reuse, R48 ;  /* 0x00000029000f7223 */ /* 0x080fe20000010030 */
[----:B------:R-:W-:Y:S01]  /*3660*/  FSEL R10, R10, -INF , !P3 ;  /* 0xff8000000a0a7808 */ /* 0x000fe20005800000 */
[----:B-----5:R-:W-:Y:S01]  /*3670*/  FFMA.FTZ R12, R0, R41, R50 ;  /* 0x00000029000c7223 */ /* 0x020fe20000010032 */
[----:B------:R-:W-:Y:S01]  /*3680*/  ISETP.GE.AND P5, PT, R46, R99, PT ;  /* 0x000000632e00720c */ /* 0x000fe20003fa6270 */
[----:B--2---:R-:W-:Y:S01]  /*3690*/  FFMA.FTZ R85, R0, R71, R85 ;  /* 0x0000004700557223 */ /* 0x004fe20000010055 */
[-C--:B------:R-:W-:Y:S01]  /*36a0*/  ISETP.GE.AND P3, PT, R46, R98.reuse, PT ;  /* 0x000000622e00720c */ /* 0x080fe20003f66270 */
[C---:B------:R-:W-:Y:S01]  /*36b0*/  FFMA.FTZ R67, R0.reuse, R77, R81 ;  /* 0x0000004d00437223 */ /* 0x040fe20000010051 */
[----:B------:R-:W2:Y:S01]  /*36c0*/  MUFU.TANH R27, R27 ;  /* 0x0000001b001b7308 */ /* 0x000ea20000002400 */
[----:B---3--:R-:W-:Y:S01]  /*36d0*/  FFMA.FTZ R69, R0, R71, R69 ;  /* 0x0000004700457223 */ /* 0x008fe20000010045 */
[----:B------:R-:W-:Y:S01]  /*36e0*/  ISETP.GE.AND P0, PT, R80, R99, PT ;  /* 0x000000635000720c */ /* 0x000fe20003f06270 */
[----:B------:R-:W-:Y:S01]  /*36f0*/  FMUL.FTZ R52, R52, c[0x0][0x2ec] ;  /* 0x0000bb0034347a20 */ /* 0x000fe20000410000 */
[----:B------:R-:W-:Y:S01]  /*3700*/  FSEL R135, R85, -INF , !P5 ;  /* 0xff80000055877808 */ /* 0x000fe20006800000 */
[C---:B------:R-:W-:Y:S01]  /*3710*/  FFMA.FTZ R31, R0.reuse, R75, R49 ;  /* 0x0000004b001f7223 */ /* 0x040fe20000010031 */
[----:B------:R-:W-:Y:S01]  /*3720*/  FSEL R134, R69, -INF , !P3 ;  /* 0xff80000045867808 */ /* 0x000fe20005800000 */
[----:B------:R-:W-:Y:S01]  /*3730*/  FMUL.FTZ R18, R57, c[0x0][0x2ec] ;  /* 0x0000bb0039127a20 */ /* 0x000fe20000410000 */
[----:B------:R-:W3:Y:S01]  /*3740*/  MUFU.TANH R64, R64 ;  /* 0x0000004000407308 */ /* 0x000ee20000002400 */
[----:B------:R-:W-:Y:S01]  /*3750*/  FSEL R67, R67, -INF , !P4 ;  /* 0xff80000043437808 */ /* 0x000fe20006000000 */
[----:B-1----:R-:W-:Y:S01]  /*3760*/  FFMA.FTZ R11, R0, R37, R83 ;  /* 0x00000025000b7223 */ /* 0x002fe20000010053 */
[----:B------:R-:W-:Y:S01]  /*3770*/  FSEL R28, R28, -INF , !P1 ;  /* 0xff8000001c1c7808 */ /* 0x000fe20004800000 */
[----:B------:R-:W-:Y:S01]  /*3780*/  FMUL.FTZ R19, R58, c[0x0][0x2ec] ;  /* 0x0000bb003a137a20 */ /* 0x000fe20000410000 */
[-C--:B------:R-:W-:Y:S01]  /*3790*/  ISETP.GE.AND P5, PT, R20, R99.reuse, PT ;  /* 0x000000631400720c */ /* 0x080fe20003fa6270 */
[----:B------:R-:W-:Y:S01]  /*37a0*/  FMUL.FTZ R56, R56, c[0x0][0x2ec] ;  /* 0x0000bb0038387a20 */ /* 0x000fe20000410000 */
[-C--:B------:R-:W-:Y:S01]  /*37b0*/  ISETP.GE.AND P3, PT, R20, R98.reuse, PT ;  /* 0x000000621400720c */ /* 0x080fe20003f66270 */
[----:B------:R-:W1:Y:S01]  /*37c0*/  MUFU.TANH R44, R72 ;  /* 0x00000048002c7308 */ /* 0x000e620000002400 */
[----:B------:R-:W-:Y:S01]  /*37d0*/  ISETP.GE.AND P4, PT, R74, R99, PT ;  /* 0x000000634a00720c */ /* 0x000fe20003f86270 */
[----:B--2---:R-:W-:Y:S01]  /*37e0*/  FFMA.FTZ R8, R0, R37, R27 ;  /* 0x0000002500087223 */ /* 0x004fe2000001001b */
[-C--:B------:R-:W-:Y:S01]  /*37f0*/  ISETP.GE.AND P1, PT, R74, R98.reuse, PT ;  /* 0x000000624a00720c */ /* 0x080fe20003f26270 */
[----:B------:R-:W-:Y:S01]  /*3800*/  FMUL.FTZ R27, R59, c[0x0][0x2ec] ;  /* 0x0000bb003b1b7a20 */ /* 0x000fe20000410000 */
[----:B------:R-:W-:Y:S01]  /*3810*/  FSEL R17, R60, -INF , !P0 ;  /* 0xff8000003c117808 */ /* 0x000fe20004000000 */
[----:B------:R-:W-:Y:S01]  /*3820*/  FMUL.FTZ R63, R63, c[0x0][0x2ec] ;  /* 0x0000bb003f3f7a20 */ /* 0x000fe20000410000 */
[----:B------:R-:W-:Y:S01]  /*3830*/  ISETP.GE.AND P0, PT, R82, R99, PT ;  /* 0x000000635200720c */ /* 0x000fe20003f06270 */
[----:B------:R-:W2:Y:S01]  /*3840*/  MUFU.TANH R41, R62 ;  /* 0x0000003e00297308 */ /* 0x000ea20000002400 */
[----:B------:R-:W-:Y:S01]  /*3850*/  FSEL R15, R15, -INF , !P4 ;  /* 0xff8000000f0f7808 */ /* 0x000fe20006000000 */
[----:B---3--:R-:W-:Y:S01]  /*3860*/  FFMA.FTZ R64, R0, R39, R64 ;  /* 0x0000002700407223 */ /* 0x008fe20000010040 */
[----:B------:R-:W-:Y:S01]  /*3870*/  FSEL R12, R12, -INF , !P1 ;  /* 0xff8000000c0c7808 */ /* 0x000fe20004800000 */
[----:B------:R-:W-:Y:S01]  /*3880*/  FMUL.FTZ R54, R54, c[0x0][0x2ec] ;  /* 0x0000bb0036367a20 */ /* 0x000fe20000410000 */
[C---:B------:R-:W-:Y:S01]  /*3890*/  ISETP.GE.AND P4, PT, R36.reuse, R99, PT ;  /* 0x000000632400720c */ /* 0x040fe20003f86270 */
[----:B------:R-:W-:Y:S01]  /*38a0*/  FMUL.FTZ R55, R55, c[0x0][0x2ec] ;  /* 0x0000bb0037377a20 */ /* 0x000fe20000410000 */
[----:B------:R-:W-:Y:S01]  /*38b0*/  ISETP.GE.AND P1, PT, R36, R98, PT ;  /* 0x000000622400720c */ /* 0x000fe20003f26270 */
[----:B------:R-:W3:Y:S01]  /*38c0*/  MUFU.TANH R30, R61 ;  /* 0x0000003d001e7308 */ /* 0x000ee20000002400 */
[----:B------:R-:W-:Y:S01]  /*38d0*/  FSEL R31, R31, -INF , !P0 ;  /* 0xff8000001f1f7808 */ /* 0x000fe20004000000 */
[----:B-1----:R-:W-:Y:S01]  /*38e0*/  FFMA.FTZ R44, R0, R33, R44 ;  /* 0x00000021002c7223 */ /* 0x002fe2000001002c */
[----:B------:R-:W-:Y:S01]  /*38f0*/  ISETP.GE.AND P0, PT, R38, R99, PT ;  /* 0x000000632600720c */ /* 0x000fe20003f06270 */
[----:B------:R-:W-:Y:S01]  /*3900*/  FFMA.FTZ R16, R0, R79, R70 ;  /* 0x0000004f00107223 */ /* 0x000fe20000010046 */
[----:B------:R-:W-:Y:S01]  /*3910*/  FSEL R11, R11, -INF , !P4 ;  /* 0xff8000000b0b7808 */ /* 0x000fe20006000000 */
[----:B------:R-:W-:Y:S01]  /*3920*/  FMUL.FTZ R53, R53, c[0x0][0x2ec] ;  /* 0x0000bb0035357a20 */ /* 0x000fe20000410000 */
[----:B------:R-:W-:Y:S01]  /*3930*/  FSEL R8, R8, -INF , !P1 ;  /* 0xff80000008087808 */ /* 0x000fe20004800000 */
[----:B------:R-:W-:Y:S01]  /*3940*/  I2F R21, R20 ;  /* 0x0000001400157306 */ /* 0x000fe20000201400 */
[----:B--2---:R-:W-:Y:S01]  /*3950*/  FFMA.FTZ R41, R0, R33, R41 ;  /* 0x0000002100297223 */ /* 0x004fe20000010029 */
[----:B------:R-:W-:-:S02]  /*3960*/  ISETP.GE.AND P4, PT, R32, R99, PT ;  /* 0x000000632000720c */ /* 0x000fc40003f86270 */
[-C--:B------:R-:W-:Y:S02]  /*3970*/  ISETP.GE.AND P1, PT, R32, R98.reuse, PT ;  /* 0x000000622000720c */ /* 0x080fe40003f26270 */
[----:B------:R-:W-:Y:S02]  /*3980*/  FSEL R103, R64, -INF , !P0 ;  /* 0xff80000040677808 */ /* 0x000fe40004000000 */
[----:B------:R-:W-:Y:S01]  /*3990*/  I2F R23, R22 ;  /* 0x0000001600177306 */ /* 0x000fe20000201400 */
[----:B---3--:R-:W-:Y:S01]  /*39a0*/  FFMA.FTZ R30, R0, R35, R30 ;  /* 0x00000023001e7223 */ /* 0x008fe2000001001e */
[----:B------:R-:W-:Y:S02]  /*39b0*/  ISETP.GE.AND P0, PT, R34, R99, PT ;  /* 0x000000632200720c */ /* 0x000fe40003f06270 */
[----:B------:R-:W-:Y:S02]  /*39c0*/  ISETP.GE.AND P2, PT, R80, R98, PT ;  /* 0x000000625000720c */ /* 0x000fe40003f46270 */
[----:B------:R-:W-:-:S02]  /*39d0*/  FSEL R133, R44, -INF , !P4 ;  /* 0xff8000002c857808 */ /* 0x000fc40006000000 */
[----:B------:R-:W1:Y:S01]  /*39e0*/  MUFU.TANH R20, R52 ;  /* 0x0000003400147308 */ /* 0x000e620000002400 */
[----:B------:R-:W-:Y:S02]  /*39f0*/  FSEL R106, R41, -INF , !P1 ;  /* 0xff800000296a7808 */ /* 0x000fe40004800000 */
[CC--:B------:R-:W-:Y:S02]  /*3a00*/  ISETP.GE.AND P4, PT, R26.reuse, R99.reuse, PT ;  /* 0x000000631a00720c */ /* 0x0c0fe40003f86270 */
[----:B------:R-:W-:Y:S02]  /*3a10*/  ISETP.GE.AND P1, PT, R26, R98, PT ;  /* 0x000000621a00720c */ /* 0x000fe40003f26270 */
[----:B------:R-:W-:Y:S01]  /*3a20*/  FSEL R101, R30, -INF , !P0 ;  /* 0xff8000001e657808 */ /* 0x000fe20004000000 */
[----:B------:R-:W2:Y:S01]  /*3a30*/  MUFU.TANH R51, R51 ;  /* 0x0000003300337308 */ /* 0x000ea20000002400 */
[----:B------:R-:W-:Y:S02]  /*3a40*/  FSEL R16, R16, -INF , !P2 ;  /* 0xff80000010107808 */ /* 0x000fe40005000000 */
[----:B------:R-:W-:-:S02]  /*3a50*/  ISETP.GE.AND P0, PT, R22, R99, PT ;  /* 0x000000631600720c */ /* 0x000fc40003f06270 */
[----:B------:R-:W-:-:S03]  /*3a60*/  ISETP.GE.AND P2, PT, R82, R98, PT ;  /* 0x000000625200720c */ /* 0x000fc60003f46270 */
[----:B------:R-:W3:Y:S01]  /*3a70*/  MUFU.TANH R66, R66 ;  /* 0x0000004200427308 */ /* 0x000ee20000002400 */
[----:B-1----:R-:W-:-:S05]  /*3a80*/  FFMA.FTZ R20, R0, R23, R20 ;  /* 0x0000001700147223 */ /* 0x002fca0000010014 */
[----:B------:R-:W-:Y:S02]  /*3a90*/  FSEL R127, R20, -INF , !P0 ;  /* 0xff800000147f7808 */ /* 0x000fe40004000000 */
[----:B------:R-:W-:Y:S01]  /*3aa0*/  I2F R25, R26 ;  /* 0x0000001a00197306 */ /* 0x000fe20000201400 */
[----:B--2---:R-:W-:Y:S01]  /*3ab0*/  FFMA.FTZ R51, R0, R75, R51 ;  /* 0x0000004b00337223 */ /* 0x004fe20000010033 */
[----:B------:R-:W-:-:S04]  /*3ac0*/  ISETP.GT.AND P0, PT, R120, R115, PT ;  /* 0x000000737800720c */ /* 0x000fc80003f04270 */
[----:B------:R-:W-:Y:S02]  /*3ad0*/  FSEL R24, R51, -INF , !P2 ;  /* 0xff80000033187808 */ /* 0x000fe40005000000 */
[----:B------:R-:W1:Y:S01]  /*3ae0*/  MUFU.TANH R18, R18 ;  /* 0x0000001200127308 */ /* 0x000e620000002400 */
[----:B---3--:R-:W-:Y:S01]  /*3af0*/  FFMA.FTZ R66, R0, R39, R66 ;  /* 0x0000002700427223 */ /* 0x008fe20000010042 */
[----:B------:R-:W-:-:S04]  /*3b00*/  ISETP.GE.AND P2, PT, R38, R98, PT ;  /* 0x000000622600720c */ /* 0x000fc80003f46270 */
[----:B------:R-:W-:Y:S02]  /*3b10*/  FSEL R138, R66, -INF , !P2 ;  /* 0xff800000428a7808 */ /* 0x000fe40005000000 */
[----:B------:R-:W2:Y:S01]  /*3b20*/  MUFU.TANH R19, R19 ;  /* 0x0000001300137308 */ /* 0x000ea20000002400 */
[----:B------:R-:W-:-:S07]  /*3b30*/  ISETP.GE.AND P2, PT, R34, R98, PT ;  /* 0x000000622200720c */ /* 0x000fce0003f46270 */
        /* <DEDUP_REMOVED lines=21> */
[----:B------:R-:W-:Y:S01]  /*3c90*/  BAR.SYNC.DEFER_BLOCKING 0x0 ;  /* 0x0000000000007b1d */ /* 0x000fe20000010000 */
[----:B------:R-:W-:-:S03]  /*3ca0*/  ISETP.GE.AND P1, PT, R65, R98, PT ;  /* 0x000000624100720c */ /* 0x000fc60003f26270 */
[----:B------:R-:W-:Y:S02]  /*3cb0*/  FSEL R19, R19, -INF , !P5 ;  /* 0xff80000013137808 */ /* 0x000fe40006800000 */
[----:B------:R-:W2:Y:S01]  /*3cc0*/  MUFU.TANH R26, R53 ;  /* 0x00000035001a7308 */ /* 0x000ea20000002400 */
[----:B-1----:R-:W-:-:S05]  /*3cd0*/  FFMA.FTZ R18, R0, R3, R42 ;  /* 0x0000000300127223 */ /* 0x002fca000001002a */
        /* <DEDUP_REMOVED lines=68> */
.L_x_5774:
[----:B------:R-:W-:-:S04]  /*4120*/  LEA R2, -R2, RZ, 0x6 ;  /* 0x000000ff02027211 */ /* 0x000fc800078e31ff */
[----:B------:R-:W-:Y:S02]  /*4130*/  SHF.R.S32.HI R6, RZ, 0x1f, R2 ;  /* 0x0000001fff067819 */ /* 0x000fe40000011402 */
.L_x_5775:
        /* <DEDUP_REMOVED lines=59> */
.L_x_5777:
[----:B------:R-:W-:Y:S05]  /*44f0*/  BSYNC B0 ;  /* 0x0000000000007941 */ /* 0x000fea0003800000 */
.L_x_5776:
[----:B------:R-:W0:Y:S01]  /*4500*/  LDGDEPBAR ;  /* 0x00000000000079af */ /* 0x000e220000000000 */
[----:B------:R-:W-:Y:S02]  /*4510*/  MOV R96, R20 ;  /* 0x0000001400607202 */ /* 0x000fe40000000f00 */
[----:B------:R-:W-:Y:S02]  /*4520*/  MOV R97, R7 ;  /* 0x0000000700617202 */ /* 0x000fe40000000f00 */
.L_x_5773:
[----:B--2---:R-:W-:Y:S02]  /*4530*/  FMNMX.FTZ R2, R19, R67, !PT ;  /* 0x0000004313027209 */ /* 0x004fe40007810000 */
        /* <DEDUP_REMOVED lines=28> */
[----:B------:R-:W-:-:S03]  /*4700*/  SHF.L.U32 R110, R5, 0x1, RZ ;  /* 0x00000001056e7819 */ /* 0x000fc600000006ff */
[----:B------:R-:W2:Y:S01]  /*4710*/  SHFL.BFLY PT, R2, R21, 0x2, 0x1f ;  /* 0x0c401f0015027f89 */ /* 0x000ea200000e0000 */
[----:B------:R-:W-:-:S03]  /*4720*/  LEA R108, R4, R110, 0x1 ;  /* 0x0000006e046c7211 */ /* 0x000fc600078e08ff */
[----:B-1----:R-:W-:Y:S04]  /*4730*/  LDSM.16.MT88.4 R40, [R110+0x8000] ;  /* 0x008000006e28783b */ /* 0x002fe80000004200 */
[----:B------:R-:W-:Y:S04]  /*4740*/  LDSM.16.MT88.4 R52, [R108+0x7000] ;  /* 0x007000006c34783b */ /* 0x000fe80000004200 */
[----:B------:R-:W-:Y:S04]  /*4750*/  LDSM.16.MT88.4 R76, [R110+0x6000] ;  /* 0x006000006e4c783b */ /* 0x000fe80000004200 */
[----:B------:R-:W-:Y:S04]  /*4760*/  LDSM.16.MT88.4 R68, [R108+0x6000] ;  /* 0x006000006c44783b */ /* 0x000fe80000004200 */
[----:B------:R-:W-:Y:S01]  /*4770*/  LDSM.16.MT88.4 R60, [R110+0x7000] ;  /* 0x007000006e3c783b */ /* 0x000fe20000004200 */
[----:B--2---:R-:W-:-:S02]  /*4780*/  FMNMX.FTZ R2, R21, R2, !PT ;  /* 0x0000000215027209 */ /* 0x004fc40007810000 */
        /* <DEDUP_REMOVED lines=37> */
[--C-:B------:R-:W-:Y:S01]  /*49e0*/  FFMA.FTZ R23, R10, c[0x0][0x23c], -R85.reuse ;  /* 0x00008f000a177a23 */ /* 0x100fe20000010855 */
[----:B------:R-:W-:Y:S01]  /*49f0*/  LDSM.16.MT88.4 R16, [R108+0x6400] ;  /* 0x006400006c10783b */ /* 0x000fe20000004200 */
[--C-:B------:R-:W-:Y:S02]  /*4a00*/  FFMA.FTZ R20, R8, c[0x0][0x23c], -R85.reuse ;  /* 0x00008f0008147a23 */ /* 0x100fe40000010855 */
[--C-:B------:R-:W-:Y:S01]  /*4a10*/  FFMA.FTZ R31, R12, c[0x0][0x23c], -R85.reuse ;  /* 0x00008f000c1f7a23 */ /* 0x100fe20000010855 */
[----:B------:R-:W2:Y:S01]  /*4a20*/  LDSM.16.MT88.4 R8, [R108+0x7400] ;  /* 0x007400006c08783b */ /* 0x000ea20000004200 */
[--C-:B------:R-:W-:Y:S01]  /*4a30*/  FFMA.FTZ R28, R24, c[0x0][0x23c], -R85.reuse ;  /* 0x00008f00181c7a23 */ /* 0x100fe20000010855 */
[----:B------:R-:W3:Y:S01]  /*4a40*/  MUFU.EX2 R131, R131 ;  /* 0x0000008300837308 */ /* 0x000ee20000000800 */
[----:B-1----:R-:W-:Y:S01]  /*4a50*/  F2FP.BF16.PACK_AB R50, R86, R87 ;  /* 0x000000575632723e */ /* 0x002fe200000010ff */
[----:B------:R-:W1:Y:S01]  /*4a60*/  LDSM.16.MT88.4 R24, [R110+0x6400] ;  /* 0x006400006e18783b */ /* 0x000e620000004200 */
[----:B------:R-:W-:-:S02]  /*4a70*/  FFMA.FTZ R84, R84, c[0x0][0x23c], -R85 ;  /* 0x00008f0054547a23 */ /* 0x000fc40000010855 */
[--C-:B------:R-:W-:Y:S01]  /*4a80*/  FFMA.FTZ R35, R35, c[0x0][0x23c], -R85.reuse ;  /* 0x00008f0023237a23 */ /* 0x100fe20000010855 */
[----:B------:R-:W-:Y:S01]  /*4a90*/  LDSM.16.MT88.4 R12, [R110+0x7400] ;  /* 0x007400006e0c783b */ /* 0x000fe20000004200 */
[----:B------:R-:W-:Y:S01]  /*4aa0*/  FFMA.FTZ R127, R127, c[0x0][0x23c], -R132 ;  /* 0x00008f007f7f7a23 */ /* 0x000fe20000010884 */
[----:B------:R-:W-:Y:S01]  /*4ab0*/  MUFU.EX2 R95, R95 ;  /* 0x0000005f005f7308 */ /* 0x000fe20000000800 */
[----:B------:R-:W-:Y:S02]  /*4ac0*/  FFMA.FTZ R34, R34, c[0x0][0x23c], -R85 ;  /* 0x00008f0022227a23 */ /* 0x000fe40000010855 */
[----:B------:R-:W-:-:S05]  /*4ad0*/  FADD.FTZ R130, R130, R129 ;  /* 0x0000008182827221 */ /* 0x000fca0000010000 */
[----:B------:R-:W4:Y:S01]  /*4ae0*/  MUFU.EX2 R32, R32 ;  /* 0x0000002000207308 */ /* 0x000f220000000800 */
[----:B---3--:R-:W-:Y:S01]  /*4af0*/  F2FP.BF16.PACK_AB R49, R131, R128 ;  /* 0x000000808331723e */ /* 0x008fe200000010ff */
[----:B------:R-:W-:-:S06]  /*4b00*/  FADD.FTZ R128, R128, R131 ;  /* 0x0000008380807221 */ /* 0x000fcc0000010000 */
        /* <DEDUP_REMOVED lines=38> */
[C---:B-1----:R-:W-:Y:S02]  /*4d70*/  HMMA.16816.F32.BF16 R76, R4.reuse, R26, R76 ;  /* 0x0000001a044c723c */ /* 0x042fe4000004184c */
[----:B------:R-:W-:Y:S05]  /*4d80*/  MUFU.EX2 R84, R84 ;  /* 0x0000005400547308 */ /* 0x000fea0000000800 */
[----:B------:R-:W-:Y:S01]  /*4d90*/  FFMA.FTZ R27, R101, c[0x0][0x23c], -R132 ;  /* 0x00008f00651b7a23 */ /* 0x000fe20000010884 */
[----:B------:R-:W-:Y:S01]  /*4da0*/  HMMA.16816.F32.BF16 R80, R4, R24, R80 ;  /* 0x000000180450723c */ /* 0x000fe20000041850 */
[----:B------:R-:W-:-:S02]  /*4db0*/  FFMA.FTZ R101, R138, c[0x0][0x23c], -R85 ;  /* 0x00008f008a657a23 */ /* 0x000fc40000010855 */
[--C-:B------:R-:W-:Y:S01]  /*4dc0*/  FFMA.FTZ R26, R134, c[0x0][0x23c], -R85.reuse ;  /* 0x00008f00861a7a23 */ /* 0x100fe20000010855 */
[----:B------:R-:W-:Y:S01]  /*4dd0*/  MUFU.EX2 R35, R35 ;  /* 0x0000002300237308 */ /* 0x000fe20000000800 */
[--C-:B------:R-:W-:Y:S02]  /*4de0*/  FFMA.FTZ R134, R33, c[0x0][0x23c], -R85.reuse ;  /* 0x00008f0021867a23 */ /* 0x100fe40000010855 */
[--C-:B------:R-:W-:Y:S01]  /*4df0*/  FFMA.FTZ R25, R106, c[0x0][0x23c], -R85.reuse ;  /* 0x00008f006a197a23 */ /* 0x100fe20000010855 */
[----:B------:R-:W-:Y:S01]  /*4e00*/  HMMA.16816.F32.BF16 R72, R4, R16, R72 ;  /* 0x000000100448723c */ /* 0x000fe20000041848 */
[----:B------:R-:W-:-:S03]  /*4e10*/  FFMA.FTZ R24, R104, c[0x0][0x23c], -R85 ;  /* 0x00008f0068187a23 */ /* 0x000fc60000010855 */
[----:B------:R-:W-:Y:S04]  /*4e20*/  MUFU.EX2 R27, R27 ;  /* 0x0000001b001b7308 */ /* 0x000fe80000000800 */
[C---:B------:R-:W-:Y:S01]  /*4e30*/  HMMA.16816.F32.BF16 R68, R4.reuse, R18, R68 ;  /* 0x000000120444723c */ /* 0x040fe20000041844 */
[----:B------:R-:W-:Y:S03]  /*4e40*/  LDSM.16.MT88.4 R16, [R110+0x6c00] ;  /* 0x006c00006e10783b */ /* 0x000fe60000004200 */
[----:B------:R-:W-:Y:S04]  /*4e50*/  MUFU.EX2 R101, R101 ;  /* 0x0000006500657308 */ /* 0x000fe80000000800 */
[C---:B--2---:R-:W-:Y:S04]  /*4e60*/  HMMA.16816.F32.BF16 R36, R4.reuse, R8, R36 ;  /* 0x000000080424723c */ /* 0x044fe80000041824 */
[----:B------:R-:W1:Y:S04]  /*4e70*/  MUFU.EX2 R26, R26 ;  /* 0x0000001a001a7308 */ /* 0x000e680000000800 */
[C---:B------:R-:W-:Y:S01]  /*4e80*/  HMMA.16816.F32.BF16 R40, R4.reuse, R10, R40 ;  /* 0x0000000a0428723c */ /* 0x040fe20000041828 */
[----:B------:R-:W2:Y:S03]  /*4e90*/  LDSM.16.MT88.4 R8, [R108+0x8000] ;  /* 0x008000006c08783b */ /* 0x000ea60000004200 */
[----:B------:R-:W-:Y:S04]  /*4ea0*/  MUFU.EX2 R25, R25 ;  /* 0x0000001900197308 */ /* 0x000fe80000000800 */
[C---:B------:R-:W-:Y:S04]  /*4eb0*/  HMMA.16816.F32.BF16 R64, R4.reuse, R12, R64 ;  /* 0x0000000c0440723c */ /* 0x040fe80000041840 */
[----:B------:R-:W4:Y:S04]  /*4ec0*/  MUFU.EX2 R24, R24 ;  /* 0x0000001800187308 */ /* 0x000f280000000800 */
[----:B------:R-:W-:Y:S01]  /*4ed0*/  HMMA.16816.F32.BF16 R60, R4, R14, R60 ;  /* 0x0000000e043c723c */ /* 0x000fe2000004183c */
[----:B------:R-:W-:Y:S03]  /*4ee0*/  LDSM.16.MT88.4 R12, [R108+0x6c00] ;  /* 0x006c00006c0c783b */ /* 0x000fe60000004200 */
        /* <DEDUP_REMOVED lines=38> */
[----:B-----5:R-:W-:Y:S01]  /*5150*/  F2FP.BF16.PACK_AB R6, R107, R104 ;  /* 0x000000686b06723e */ /* 0x020fe200000010ff */
[----:B------:R-:W-:Y:S01]  /*5160*/  FADD.FTZ R5, R86, R5 ;  /* 0x0000000556057221 */ /* 0x000fe20000010000 */
[----:B------:R-:W-:Y:S02]  /*5170*/  F2FP.BF16.PACK_AB R7, R134, R33 ;  /* 0x000000218607723e */ /* 0x000fe400000010ff */
[----:B------:R-:W-:Y:S01]  /*5180*/  LEA R130, P1, R96, c[0x0][0x168], 0x1 ;  /* 0x00005a0060827a11 */ /* 0x000fe200078208ff */
[----:B------:R-:W-:Y:S01]  /*5190*/  FADD.FTZ R30, R30, R5 ;  /* 0x000000051e1e7221 */ /* 0x000fe20000010000 */
[----:B------:R-:W-:Y:S01]  /*51a0*/  F2FP.BF16.PACK_AB R5, R35, R84 ;  /* 0x000000542305723e */ /* 0x000fe200000010ff */
[----:B------:R-:W-:Y:S01]  /*51b0*/  FADD.FTZ R84, R84, R25 ;  /* 0x0000001954547221 */ /* 0x000fe20000010000 */
[----:B------:R-:W-:Y:S01]  /*51c0*/  LEA.HI.X R131, R96, c[0x0][0x16c], R97, 0x1, P1 ;  /* 0x00005b0060837a11 */ /* 0x000fe200008f0c61 */
[----:B------:R-:W-:Y:S02]  /*51d0*/  FADD.FTZ R29, R29, R30 ;  /* 0x0000001e1d1d7221 */ /* 0x000fe40000010000 */
[----:B------:R-:W-:-:S02]  /*51e0*/  FADD.FTZ R84, R35, R84 ;  /* 0x0000005423547221 */ /* 0x000fc40000010000 */
[----:B------:R-:W-:Y:S02]  /*51f0*/  HMMA.16816.F32.BF16 R72, R4, R12, R72 ;  /* 0x0000000c0448723c */ /* 0x000fe40000041848 */
[----:B------:R-:W-:-:S04]  /*5200*/  FADD.FTZ R33, R33, R84 ;  /* 0x0000005421217221 */ /* 0x000fc80000010000 */
[----:B------:R-:W-:Y:S02]  /*5210*/  FADD.FTZ R134, R134, R33 ;  /* 0x0000002186867221 */ /* 0x000fe40000010000 */
        /* <DEDUP_REMOVED lines=90> */
.L_x_5779:
[----:B------:R-:W-:-:S04]  /*57c0*/  LEA R6, -R4, RZ, 0x6 ;  /* 0x000000ff04067211 */ /* 0x000fc800078e31ff */
[----:B------:R-:W-:Y:S02]  /*57d0*/  SHF.R.S32.HI R5, RZ, 0x1f, R6 ;  /* 0x0000001fff057819 */ /* 0x000fe40000011406 */
.L_x_5780:
        /* <DEDUP_REMOVED lines=139> */
[----:B------:R-:W-:-:S03]  /*6090*/  FMUL.FTZ R31, R31, c[0x0][0x2ec] ;  /* 0x0000bb001f1f7a20 */ /* 0x000fc60000410000 */
[----:B------:R-:W-:Y:S02]  /*60a0*/  FMUL.FTZ R24, R24, c[0x0][0x2ec] ;  /* 0x0000bb0018187a20 */ /* 0x000fe40000410000 */
[----:B------:R-:W-:Y:S02]  /*60b0*/  FMUL.FTZ R26, R26, c[0x0][0x2ec] ;  /* 0x0000bb001a1a7a20 */ /* 0x000fe40000410000 */
[----:B------:R-:W-:Y:S04]  /*60c0*/  MUFU.TANH R101, R30 ;  /* 0x0000001e00657308 */ /* 0x000fe80000002400 */
[----:B------:R-:W-:Y:S01]  /*60d0*/  FMUL.FTZ R20, R20, c[0x0][0x2ec] ;  /* 0x0000bb0014147a20 */ /* 0x000fe20000410000 */
[----:B-1----:R-:W-:Y:S01]  /*60e0*/  HMMA.16816.F32.BF16 R16, R92, R88, R16 ;  /* 0x000000585c10723c */ /* 0x002fe20000041810 */
[----:B------:R-:W-:-:S02]  /*60f0*/  FMUL.FTZ R22, R22, c[0x0][0x2ec] ;  /* 0x0000bb0016167a20 */ /* 0x000fc40000410000 */
[----:B------:R-:W-:Y:S01]  /*6100*/  MUFU.TANH R31, R31 ;  /* 0x0000001f001f7308 */ /* 0x000fe20000002400 */
[----:B------:R-:W-:-:S04]  /*6110*/  FMUL.FTZ R21, R21, c[0x0][0x2ec] ;  /* 0x0000bb0015157a20 */ /* 0x000fc80000410000 */
[C---:B------:R-:W-:Y:S03]  /*6120*/  HMMA.16816.F32.BF16 R12, R92.reuse, R90, R12 ;  /* 0x0000005a5c0c723c */ /* 0x040fe6000004180c */
[----:B------:R-:W-:Y:S05]  /*6130*/  MUFU.TANH R91, R20 ;  /* 0x00000014005b7308 */ /* 0x000fea0000002400 */
[C---:B--2---:R-:W-:Y:S03]  /*6140*/  HMMA.16816.F32.BF16 R8, R92.reuse, R84, R8 ;  /* 0x000000545c08723c */ /* 0x044fe60000041808 */
[----:B------:R-:W-:Y:S04]  /*6150*/  MUFU.TANH R89, R22 ;  /* 0x0000001600597308 */ /* 0x000fe80000002400 */
[----:B------:R-:W-:Y:S01]  /*6160*/  IMAD R84, R120, 0x40, R126 ;  /* 0x0000004078547824 */ /* 0x000fe200078e027e */
[----:B------:R-:W-:Y:S01]  /*6170*/  HMMA.16816.F32.BF16 R4, R92, R86, R4 ;  /* 0x000000565c04723c */ /* 0x000fe20000041804 */
[----:B------:R-:W-:-:S02]  /*6180*/  FMUL.FTZ R107, R16, c[0x0][0x2ec] ;  /* 0x0000bb00106b7a20 */ /* 0x000fc40000410000 */
[----:B------:R1:W-:Y:S01]  /*6190*/  MUFU.TANH R95, R24 ;  /* 0x00000018005f7308 */ /* 0x0003e20000002400 */
[----:B------:R-:W-:Y:S01]  /*61a0*/  IADD3 R16, R84, 0x8, RZ ;  /* 0x0000000854107810 */ /* 0x000fe20007ffe0ff */
[----:B------:R-:W-:Y:S02]  /*61b0*/  FMUL.FTZ R105, R18, c[0x0][0x2ec] ;  /* 0x0000bb0012697a20 */ /* 0x000fe40000410000 */
[----:B------:R-:W-:Y:S01]  /*61c0*/  FMUL.FTZ R87, R32, c[0x0][0x2ec] ;  /* 0x0000bb0020577a20 */ /* 0x000fe20000410000 */
[----:B------:R-:W-:Y:S01]  /*61d0*/  IADD3 R86, R84, 0x1, RZ ;  /* 0x0000000154567810 */ /* 0x000fe20007ffe0ff */
[----:B------:R-:W-:Y:S01]  /*61e0*/  FMUL.FTZ R32, R33, c[0x0][0x2ec] ;  /* 0x0000bb0021207a20 */ /* 0x000fe20000410000 */
[-C--:B------:R-:W-:Y:S01]  /*61f0*/  ISETP.GE.AND P4, PT, R16, R99.reuse, PT ;  /* 0x000000631000720c */ /* 0x080fe20003f86270 */
[----:B------:R-:W-:Y:S01]  /*6200*/  FMUL.FTZ R33, R34, c[0x0][0x2ec] ;  /* 0x0000bb0022217a20 */ /* 0x000fe20000410000 */
[----:B------:R-:W-:Y:S01]  /*6210*/  I2F R85, R86 ;  /* 0x0000005600557306 */ /* 0x000fe20000201400 */
[----:B------:R-:W-:Y:S01]  /*6220*/  FMUL.FTZ R34, R35, c[0x0][0x2ec] ;  /* 0x0000bb0023227a20 */ /* 0x000fe20000410000 */
[C---:B------:R-:W-:Y:S01]  /*6230*/  ISETP.GE.AND P0, PT, R86.reuse, R99, PT ;  /* 0x000000635600720c */ /* 0x040fe20003f06270 */
[----:B------:R-:W-:Y:S01]  /*6240*/  FMUL.FTZ R35, R29, c[0x0][0x2ec] ;  /* 0x0000bb001d237a20 */ /* 0x000fe20000410000 */
[----:B------:R-:W-:Y:S01]  /*6250*/  ISETP.GE.AND P5, PT, R86, R98, PT ;  /* 0x000000625600720c */ /* 0x000fe20003fa6270 */
[----:B------:R-:W-:Y:S01]  /*6260*/  FMUL.FTZ R29, R25, c[0x0][0x2ec] ;  /* 0x0000bb00191d7a20 */ /* 0x000fe20000410000 */
[----:B-1----:R-:W-:-:S02]  /*6270*/  IADD3 R24, R84, 0x9, RZ ;  /* 0x0000000954187810 */ /* 0x002fc40007ffe0ff */
[----:B------:R-:W1:Y:S01]  /*6280*/  MUFU.TANH R32, R32 ;  /* 0x0000002000207308 */ /* 0x000e620000002400 */
[----:B------:R-:W-:Y:S02]  /*6290*/  FMUL.FTZ R25, R27, c[0x0][0x2ec] ;  /* 0x0000bb001b197a20 */ /* 0x000fe40000410000 */
[----:B------:R-:W-:Y:S02]  /*62a0*/  FMUL.FTZ R27, R17, c[0x0][0x2ec] ;  /* 0x0000bb00111b7a20 */ /* 0x000fe40000410000 */
[----:B------:R-:W-:Y:S02]  /*62b0*/  FMUL.FTZ R131, R19, c[0x0][0x2ec] ;  /* 0x0000bb0013837a20 */ /* 0x000fe40000410000 */
[----:B------:R-:W-:Y:S01]  /*62c0*/  FMUL.FTZ R28, R13, c[0x0][0x2ec] ;  /* 0x0000bb000d1c7a20 */ /* 0x000fe20000410000 */
[----:B------:R-:W2:Y:S01]  /*62d0*/  MUFU.TANH R34, R34 ;  /* 0x0000002200227308 */ /* 0x000ea20000002400 */
[----:B------:R-:W-:Y:S02]  /*62e0*/  FMUL.FTZ R15, R15, c[0x0][0x2ec] ;  /* 0x0000bb000f0f7a20 */ /* 0x000fe40000410000 */
[----:B------:R-:W-:-:S02]  /*62f0*/  FMUL.FTZ R10, R10, c[0x0][0x2ec] ;  /* 0x0000bb000a0a7a20 */ /* 0x000fc40000410000 */
[----:B------:R-:W-:Y:S02]  /*6300*/  FMUL.FTZ R9, R9, c[0x0][0x2ec] ;  /* 0x0000bb0009097a20 */ /* 0x000fe40000410000 */
[----:B------:R-:W-:Y:S01]  /*6310*/  FMUL.FTZ R11, R11, c[0x0][0x2ec] ;  /* 0x0000bb000b0b7a20 */ /* 0x000fe20000410000 */
[----:B------:R-:W3:Y:S01]  /*6320*/  I2F R17, R16 ;  /* 0x0000001000117306 */ /* 0x000ee20000201400 */
[-C--:B-1----:R-:W-:Y:S02]  /*6330*/  FFMA.FTZ R18, R0, R85.reuse, R32 ;  /* 0x0000005500127223 */ /* 0x082fe40000010020 */
[----:B------:R-:W-:Y:S02]  /*6340*/  FMUL.FTZ R5, R5, c[0x0][0x2ec] ;  /* 0x0000bb0005057a20 */ /* 0x000fe40000410000 */
[----:B------:R-:W-:Y:S01]  /*6350*/  FMUL.FTZ R7, R7, c[0x0][0x2ec] ;  /* 0x0000bb0007077a20 */ /* 0x000fe20000410000 */
[----:B------:R-:W-:Y:S02]  /*6360*/  FSEL R18, R18, -INF , !P0 ;  /* 0xff80000012127808 */ /* 0x000fe40004000000 */
[----:B------:R-:W-:Y:S01]  /*6370*/  MUFU.TANH R35, R35 ;  /* 0x0000002300237308 */ /* 0x000fe20000002400 */
[----:B--2---:R-:W-:Y:S01]  /*6380*/  FFMA.FTZ R19, R0, R85, R34 ;  /* 0x0000005500137223 */ /* 0x004fe20000010022 */
[----:B------:R-:W-:Y:S01]  /*6390*/  ISETP.GE.AND P0, PT, R16, R98, PT ;  /* 0x000000621000720c */ /* 0x000fe20003f06270 */
[----:B------:R-:W-:-:S03]  /*63a0*/  FMUL.FTZ R85, R12, c[0x0][0x2ec] ;  /* 0x0000bb000c557a20 */ /* 0x000fc60000410000 */
[----:B------:R-:W-:Y:S02]  /*63b0*/  FSEL R19, R19, -INF , !P5 ;  /* 0xff80000013137808 */ /* 0x000fe40006800000 */
[----:B------:R-:W1:Y:S01]  /*63c0*/  I2F R20, R24 ;  /* 0x0000001800147306 */ /* 0x000e620000201400 */
[----:B---3--:R-:W-:Y:S01]  /*63d0*/  FFMA.FTZ R16, R0, R17, R103 ;  /* 0x0000001100107223 */ /* 0x008fe20000010067 */
[----:B------:R-:W-:Y:S01]  /*63e0*/  ISETP.GE.AND P5, PT, R24, R99, PT ;  /* 0x000000631800720c */ /* 0x000fe20003fa6270 */
[----:B------:R-:W-:-:S03]  /*63f0*/  FFMA.FTZ R17, R0, R17, R101 ;  /* 0x0000001100117223 */ /* 0x000fc60000010065 */
[----:B------:R-:W-:Y:S02]  /*6400*/  FSEL R16, R16, -INF , !P4 ;  /* 0xff80000010107808 */ /* 0x000fe40006000000 */
[----:B------:R2:W-:Y:S01]  /*6410*/  MUFU.TANH R93, R26 ;  /* 0x0000001a005d7308 */ /* 0x0005e20000002400 */
[----:B------:R-:W-:Y:S02]  /*6420*/  ISETP.GE.AND P4, PT, R24, R98, PT ;  /* 0x000000621800720c */ /* 0x000fe40003f86270 */
[----:B------:R-:W-:Y:S01]  /*6430*/  FSEL R17, R17, -INF , !P0 ;  /* 0xff80000011117808 */ /* 0x000fe20004000000 */
[-C--:B-1----:R-:W-:Y:S01]  /*6440*/  FFMA.FTZ R12, R0, R20.reuse, R35 ;  /* 0x00000014000c7223 */ /* 0x082fe20000010023 */
[----:B------:R-:W-:Y:S01]  /*6450*/  IADD3 R24, R84, 0x11, RZ ;  /* 0x0000001154187810 */ /* 0x000fe20007ffe0ff */
[----:B------:R-:W-:Y:S02]  /*6460*/  FFMA.FTZ R13, R0, R20, R31 ;  /* 0x00000014000d7223 */ /* 0x000fe4000001001f */
[----:B------:R-:W-:Y:S01]  /*6470*/  MUFU.TANH R29, R29 ;  /* 0x0000001d001d7308 */ /* 0x000fe20000002400 */
[----:B------:R-:W-:Y:S01]  /*6480*/  FMUL.FTZ R31, R14, c[0x0][0x2ec] ;  /* 0x0000bb000e1f7a20 */ /* 0x000fe20000410000 */
[----:B------:R-:W-:-:S02]  /*6490*/  FSEL R12, R12, -INF , !P5 ;  /* 0xff8000000c0c7808 */ /* 0x000fc40006800000 */
[----:B------:R-:W-:Y:S02]  /*64a0*/  FSEL R13, R13, -INF , !P4 ;  /* 0xff8000000d0d7808 */ /* 0x000fe40006000000 */
[----:B--2---:R-:W-:Y:S02]  /*64b0*/  IADD3 R26, R84, 0x10, RZ ;  /* 0x00000010541a7810 */ /* 0x004fe40007ffe0ff */
[----:B------:R-:W-:Y:S01]  /*64c0*/  MUFU.TANH R25, R25 ;  /* 0x0000001900197308 */ /* 0x000fe20000002400 */
[-C--:B------:R-:W-:Y:S02]  /*64d0*/  ISETP.GE.AND P4, PT, R24, R99.reuse, PT ;  /* 0x000000631800720c */ /* 0x080fe40003f86270 */
[C---:B------:R-:W-:Y:S02]  /*64e0*/  ISETP.GE.AND P0, PT, R26.reuse, R99, PT ;  /* 0x000000631a00720c */ /* 0x040fe40003f06270 */
[----:B------:R-:W-:-:S03]  /*64f0*/  ISETP.GE.AND P5, PT, R26, R98, PT ;  /* 0x000000621a00720c */ /* 0x000fc60003fa6270 */
[----:B------:R1:W2:Y:S08]  /*6500*/  I2F R22, R26 ;  /* 0x0000001a00167306 */ /* 0x0002b00000201400 */
[----:B------:R-:W3:Y:S01]  /*6510*/  I2F R20, R24 ;  /* 0x0000001800147306 */ /* 0x000ee20000201400 */
[----:B-1----:R-:W-:Y:S01]  /*6520*/  IADD3 R26, R84, 0x18, RZ ;  /* 0x00000018541a7810 */ /* 0x002fe20007ffe0ff */
[----:B--2---:R-:W-:-:S06]  /*6530*/  FFMA.FTZ R95, R0, R22, R95 ;  /* 0x00000016005f7223 */ /* 0x004fcc000001005f */
[----:B------:R-:W-:Y:S01]  /*6540*/  MUFU.TANH R107, R107 ;  /* 0x0000006b006b7308 */ /* 0x000fe20000002400 */
[----:B------:R-:W-:Y:S01]  /*6550*/  FFMA.FTZ R93, R0, R22, R93 ;  /* 0x00000016005d7223 */ /* 0x000fe2000001005d */
[----:B------:R-:W-:Y:S02]  /*6560*/  IADD3 R22, R84, 0x21, RZ ;  /* 0x0000002154167810 */ /* 0x000fe40007ffe0ff */
[----:B------:R-:W-:Y:S02]  /*6570*/  FSEL R132, R95, -INF , !P0 ;  /* 0xff8000005f847808 */ /* 0x000fe40004000000 */
[----:B------:R-:W-:Y:S01]  /*6580*/  ISETP.GE.AND P0, PT, R24, R98, PT ;  /* 0x000000621800720c */ /* 0x000fe20003f06270 */
[-C--:B---3--:R-:W-:Y:S01]  /*6590*/  FFMA.FTZ R29, R0, R20.reuse, R29 ;  /* 0x00000014001d7223 */ /* 0x088fe2000001001d */
[----:B------:R-:W1:Y:S01]  /*65a0*/  I2F R14, R26 ;  /* 0x0000001a000e7306 */ /* 0x000e620000201400 */
[----:B------:R-:W-:Y:S01]  /*65b0*/  IADD3 R24, R84, 0x20, RZ ;  /* 0x0000002054187810 */ /* 0x000fe20007ffe0ff */
[----:B------:R-:W-:Y:S01]  /*65c0*/  FFMA.FTZ R147, R0, R20, R25 ;  /* 0x0000001400937223 */ /* 0x000fe20000010019 */
[----:B------:R-:W-:Y:S01]  /*65d0*/  FSEL R129, R93, -INF , !P5 ;  /* 0xff8000005d817808 */ /* 0x000fe20006800000 */
[----:B------:R-:W-:Y:S01]  /*65e0*/  FMUL.FTZ R25, R8, c[0x0][0x2ec] ;  /* 0x0000bb0008197a20 */ /* 0x000fe20000410000 */
[----:B------:R-:W-:-:S02]  /*65f0*/  ISETP.GE.AND P5, PT, R26, R99, PT ;  /* 0x000000631a00720c */ /* 0x000fc40003fa6270 */
[----:B------:R-:W-:Y:S01]  /*6600*/  FSEL R147, R147, -INF , !P0 ;  /* 0xff80000093937808 */ /* 0x000fe20004000000 */
[----:B------:R-:W2:Y:S01]  /*6610*/  I2F R20, R24 ;  /* 0x0000001800147306 */ /* 0x000ea20000201400 */
[----:B------:R-:W-:Y:S02]  /*6620*/  ISETP.GE.AND P0, PT, R24, R99, PT ;  /* 0x000000631800720c */ /* 0x000fe40003f06270 */
[----:B------:R-:W-:Y:S01]  /*6630*/  FSEL R128, R29, -INF , !P4 ;  /* 0xff8000001d807808 */ /* 0x000fe20006000000 */
[----:B------:R-:W-:Y:S01]  /*6640*/  FMUL.FTZ R29, R4, c[0x0][0x2ec] ;  /* 0x0000bb00041d7a20 */ /* 0x000fe20000410000 */
[----:B------:R-:W-:Y:S01]  /*6650*/  ISETP.GE.AND P4, PT, R26, R98, PT ;  /* 0x000000621a00720c */ /* 0x000fe20003f86270 */
[CC--:B-1----:R-:W-:Y:S02]  /*6660*/  FFMA.FTZ R91, R0.reuse, R14.reuse, R91 ;  /* 0x0000000e005b7223 */ /* 0x0c2fe4000001005b */
[----:B------:R-:W1:Y:S01]  /*6670*/  MUFU.TANH R105, R105 ;  /* 0x0000006900697308 */ /* 0x000e620000002400 */
[----:B------:R-:W-:-:S02]  /*6680*/  FFMA.FTZ R89, R0, R14, R89 ;  /* 0x0000000e00597223 */ /* 0x000fc40000010059 */
[----:B------:R-:W-:Y:S02]  /*6690*/  FSEL R104, R91, -INF , !P5 ;  /* 0xff8000005b687808 */ /* 0x000fe40006800000 */
[----:B------:R-:W-:Y:S01]  /*66a0*/  ISETP.GE.AND P5, PT, R24, R98, PT ;  /* 0x000000621800720c */ /* 0x000fe20003fa6270 */
[----:B--2---:R-:W-:Y:S01]  /*66b0*/  FFMA.FTZ R106, R0, R20, R107 ;  /* 0x00000014006a7223 */ /* 0x004fe2000001006b */
[----:B------:R-:W-:Y:S01]  /*66c0*/  IADD3 R24, R84, 0x28, RZ ;  /* 0x0000002854187810 */ /* 0x000fe20007ffe0ff */
[----:B------:R-:W-:Y:S01]  /*66d0*/  MUFU.TANH R27, R27 ;  /* 0x0000001b001b7308 */ /* 0x000fe20000002400 */
[----:B------:R-:W-:Y:S02]  /*66e0*/  FSEL R145, R89, -INF , !P4 ;  /* 0xff80000059917808 */ /* 0x000fe40006000000 */
[----:B------:R-:W-:Y:S02]  /*66f0*/  FSEL R106, R106, -INF , !P0 ;  /* 0xff8000006a6a7808 */ /* 0x000fe40004000000 */
[----:B------:R-:W-:-:S02]  /*6700*/  ISETP.GE.AND P4, PT, R22, R99, PT ;  /* 0x000000631600720c */ /* 0x000fc40003f86270 */
[----:B------:R-:W-:Y:S01]  /*6710*/  ISETP.GE.AND P0, PT, R22, R98, PT ;  /* 0x000000621600720c */ /* 0x000fe20003f06270 */
[----:B------:R2:W3:Y:S01]  /*6720*/  I2F R8, R22 ;  /* 0x0000001600087306 */ /* 0x0004e20000201400 */
[----:B-1----:R-:W-:Y:S01]  /*6730*/  FFMA.FTZ R105, R0, R20, R105 ;  /* 0x0000001400697223 */ /* 0x002fe20000010069 */
[----:B------:R-:W-:-:S04]  /*6740*/  IADD3 R20, R84, 0x30, RZ ;  /* 0x0000003054147810 */ /* 0x000fc80007ffe0ff */
[----:B------:R-:W-:Y:S02]  /*6750*/  FSEL R107, R105, -INF , !P5 ;  /* 0xff800000696b7808 */ /* 0x000fe40006800000 */
[----:B------:R-:W1:Y:S01]  /*6760*/  MUFU.TANH R131, R131 ;  /* 0x0000008300837308 */ /* 0x000e620000002400 */
[----:B------:R-:W-:-:S07]  /*6770*/  ISETP.GE.AND P5, PT, R24, R99, PT ;  /* 0x000000631800720c */ /* 0x000fce0003fa6270 */
[----:B------:R-:W-:Y:S01]  /*6780*/  MUFU.TANH R85, R85 ;  /* 0x0000005500557308 */ /* 0x000fe20000002400 */
[----:B--2---:R-:W-:Y:S01]  /*6790*/  IADD3 R22, R84, 0x29, RZ ;  /* 0x0000002954167810 */ /* 0x004fe20007ffe0ff */
[----:B---3--:R-:W-:-:S05]  /*67a0*/  FFMA.FTZ R127, R0, R8, R27 ;  /* 0x00000008007f7223 */ /* 0x008fca000001001b */
[----:B------:R-:W-:Y:S01]  /*67b0*/  FSEL R127, R127, -INF , !P4 ;  /* 0xff8000007f7f7808 */ /* 0x000fe20006000000 */
[----:B------:R-:W-:Y:S01]  /*67c0*/  MUFU.TANH R31, R31 ;  /* 0x0000001f001f7308 */ /* 0x000fe20000002400 */
[----:B-1----:R-:W-:Y:S01]  /*67d0*/  FFMA.FTZ R131, R0, R8, R131 ;  /* 0x0000000800837223 */ /* 0x002fe20000010083 */
[----:B------:R-:W-:-:S04]  /*67e0*/  ISETP.GE.AND P4, PT, R24, R98, PT ;  /* 0x000000621800720c */ /* 0x000fc80003f86270 */
[----:B------:R-:W-:Y:S02]  /*67f0*/  FSEL R139, R131, -INF , !P0 ;  /* 0xff800000838b7808 */ /* 0x000fe40004000000 */
[----:B------:R-:W1:Y:S01]  /*6800*/  I2F R14, R24 ;  /* 0x00000018000e7306 */ /* 0x000e620000201400 */
[----:B------:R-:W-:-:S07]  /*6810*/  ISETP.GE.AND P0, PT, R22, R99, PT ;  /* 0x000000631600720c */ /* 0x000fce0003f06270 */
[----:B------:R-:W-:Y:S08]  /*6820*/  MUFU.TANH R27, R10 ;  /* 0x0000000a001b7308 */ /* 0x000ff00000002400 */
[----:B------:R-:W-:Y:S01]  /*6830*/  MUFU.TANH R35, R28 ;  /* 0x0000001c00237308 */ /* 0x000fe20000002400 */
[CC--:B-1----:R-:W-:Y:S02]  /*6840*/  FFMA.FTZ R85, R0.reuse, R14.reuse, R85 ;  /* 0x0000000e00557223 */ /* 0x0c2fe40000010055 */
[----:B------:R-:W-:Y:S01]  /*6850*/  FFMA.FTZ R31, R0, R14, R31 ;  /* 0x0000000e001f7223 */ /* 0x000fe2000001001f */
[----:B------:R-:W-:-:S02]  /*6860*/  IADD3 R14, R84, 0x31, RZ ;  /* 0x00000031540e7810 */ /* 0x000fc40007ffe0ff */
[----:B------:R-:W-:Y:S02]  /*6870*/  FSEL R138, R85, -INF , !P5 ;  /* 0xff800000558a7808 */ /* 0x000fe40006800000 */
[----:B------:R-:W-:Y:S01]  /*6880*/  MUFU.TANH R15, R15 ;  /* 0x0000000f000f7308 */ /* 0x000fe20000002400 */
[----:B------:R-:W-:Y:S02]  /*6890*/  FSEL R141, R31, -INF , !P4 ;  /* 0xff8000001f8d7808 */ /* 0x000fe40006000000 */
[----:B------:R-:W-:Y:S02]  /*68a0*/  ISETP.GE.AND P5, PT, R22, R98, PT ;  /* 0x000000621600720c */ /* 0x000fe40003fa6270 */
[----:B------:R-:W-:-:S03]  /*68b0*/  ISETP.GE.AND P4, PT, R20, R99, PT ;  /* 0x000000631400720c */ /* 0x000fc60003f86270 */
[----:B------:R-:W-:Y:S08]  /*68c0*/  MUFU.TANH R25, R25 ;  /* 0x0000001900197308 */ /* 0x000ff00000002400 */
[----:B------:R-:W1:Y:S08]  /*68d0*/  I2F R8, R22 ;  /* 0x0000001600087306 */ /* 0x000e700000201400 */
[----:B------:R-:W2:Y:S08]  /*68e0*/  I2F R10, R20 ;  /* 0x00000014000a7306 */ /* 0x000eb00000201400 */
[----:B------:R-:W-:Y:S01]  /*68f0*/  MUFU.TANH R9, R9 ;  /* 0x0000000900097308 */ /* 0x000fe20000002400 */
[----:B-1----:R-:W-:-:S02]  /*6900*/  FFMA.FTZ R35, R0, R8, R35 ;  /* 0x0000000800237223 */ /* 0x002fc40000010023 */
[----:B------:R-:W-:Y:S02]  /*6910*/  FFMA.FTZ R15, R0, R8, R15 ;  /* 0x00000008000f7223 */ /* 0x000fe4000001000f */
[----:B------:R-:W-:Y:S01]  /*6920*/  FMUL.FTZ R8, R6, c[0x0][0x2ec] ;  /* 0x0000bb0006087a20 */ /* 0x000fe20000410000 */
[----:B------:R-:W-:Y:S02]  /*6930*/  IADD3 R6, R84, 0x38, RZ ;  /* 0x0000003854067810 */ /* 0x000fe40007ffe0ff */
[----:B------:R-:W1:Y:S01]  /*6940*/  I2F R4, R14 ;  /* 0x0000000e00047306 */ /* 0x000e620000201400 */
[CC--:B--2---:R-:W-:Y:S01]  /*6950*/  FFMA.FTZ R25, R0.reuse, R10.reuse, R25 ;  /* 0x0000000a00197223 */ /* 0x0c4fe20000010019 */
[----:B------:R-:W-:Y:S01]  /*6960*/  FSEL R140, R35, -INF , !P0 ;  /* 0xff800000238c7808 */ /* 0x000fe20004000000 */
[----:B------:R-:W-:Y:S01]  /*6970*/  FFMA.FTZ R27, R0, R10, R27 ;  /* 0x0000000a001b7223 */ /* 0x000fe2000001001b */
[----:B------:R-:W-:Y:S01]  /*6980*/  FSEL R101, R15, -INF , !P5 ;  /* 0xff8000000f657808 */ /* 0x000fe20006800000 */
[----:B------:R-:W-:Y:S01]  /*6990*/  FMUL.FTZ R15, R23, c[0x0][0x2ec] ;  /* 0x0000bb00170f7a20 */ /* 0x000fe20000410000 */
[----:B------:R-:W-:-:S02]  /*69a0*/  FSEL R100, R25, -INF , !P4 ;  /* 0xff80000019647808 */ /* 0x000fc40006000000 */
[----:B------:R-:W2:Y:S01]  /*69b0*/  MUFU.TANH R11, R11 ;  /* 0x0000000b000b7308 */ /* 0x000ea20000002400 */
[-C--:B------:R-:W-:Y:S02]  /*69c0*/  ISETP.GE.AND P0, PT, R20, R98.reuse, PT ;  /* 0x000000621400720c */ /* 0x080fe40003f06270 */
[CC--:B------:R-:W-:Y:S02]  /*69d0*/  ISETP.GE.AND P5, PT, R14.reuse, R99.reuse, PT ;  /* 0x000000630e00720c */ /* 0x0c0fe40003fa6270 */
[----:B------:R-:W-:Y:S02]  /*69e0*/  FSEL R93, R27, -INF , !P0 ;  /* 0xff8000001b5d7808 */ /* 0x000fe40004000000 */
[----:B------:R-:W-:Y:S01]  /*69f0*/  ISETP.GE.AND P4, PT, R14, R98, PT ;  /* 0x000000620e00720c */ /* 0x000fe20003f86270 */
[----:B-1----:R-:W-:Y:S01]  /*6a00*/  FFMA.FTZ R9, R0, R4, R9 ;  /* 0x0000000400097223 */ /* 0x002fe20000010009 */
[----:B------:R-:W-:Y:S01]  /*6a10*/  MUFU.TANH R29, R29 ;  /* 0x0000001d001d7308 */ /* 0x000fe20000002400 */
[----:B------:R-:W-:-:S03]  /*6a20*/  ISETP.GE.AND P0, PT, R6, R99, PT ;  /* 0x000000630600720c */ /* 0x000fc60003f06270 */
[----:B------:R-:W-:Y:S02]  /*6a30*/  FSEL R102, R9, -INF , !P5 ;  /* 0xff80000009667808 */ /* 0x000fe40006800000 */
[----:B------:R-:W-:Y:S01]  /*6a40*/  ISETP.GE.AND P5, PT, R6, R98, PT ;  /* 0x000000620600720c */ /* 0x000fe20003fa6270 */
[----:B--2---:R-:W-:Y:S01]  /*6a50*/  FFMA.FTZ R11, R0, R4, R11 ;  /* 0x00000004000b7223 */ /* 0x004fe2000001000b */
[----:B------:R1:W2:Y:S04]  /*6a60*/  I2F R25, R6 ;  /* 0x0000000600197306 */ /* 0x0002a80000201400 */
[----:B------:R-:W-:Y:S02]  /*6a70*/  FSEL R85, R11, -INF , !P4 ;  /* 0xff8000000b557808 */ /* 0x000fe40006000000 */
[----:B------:R-:W-:-:S02]  /*6a80*/  ISETP.GE.AND P4, PT, R84, R99, PT ;  /* 0x000000635400720c */ /* 0x000fc40003f86270 */
[----:B------:R-:W3:Y:S08]  /*6a90*/  MUFU.TANH R8, R8 ;  /* 0x0000000800087308 */ /* 0x000ef00000002400 */
[----:B------:R-:W-:Y:S01]  /*6aa0*/  MUFU.TANH R33, R33 ;  /* 0x0000002100217308 */ /* 0x000fe20000002400 */
[----:B-1----:R-:W-:Y:S01]  /*6ab0*/  IADD3 R6, R84, 0x39, RZ ;  /* 0x0000003954067810 */ /* 0x002fe20007ffe0ff */
[----:B--2---:R-:W-:-:S05]  /*6ac0*/  FFMA.FTZ R29, R0, R25, R29 ;  /* 0x00000019001d7223 */ /* 0x004fca000001001d */
[----:B------:R-:W-:Y:S01]  /*6ad0*/  FSEL R103, R29, -INF , !P0 ;  /* 0xff8000001d677808 */ /* 0x000fe20004000000 */
[----:B------:R-:W1:Y:S01]  /*6ae0*/  I2F R9, R84 ;  /* 0x0000005400097306 */ /* 0x000e620000201400 */
[----:B---3--:R-:W-:Y:S01]  /*6af0*/  FFMA.FTZ R25, R0, R25, R8 ;  /* 0x0000001900197223 */ /* 0x008fe20000010008 */
[C---:B------:R-:W-:Y:S02]  /*6b00*/  IADD3 R8, R84.reuse, 0x19, RZ ;  /* 0x0000001954087810 */ /* 0x040fe40007ffe0ff */
[----:B------:R-:W-:-:S04]  /*6b10*/  ISETP.GE.AND P0, PT, R84, R98, PT ;  /* 0x000000625400720c */ /* 0x000fc80003f06270 */
[----:B------:R-:W2:Y:S08]  /*6b20*/  MUFU.TANH R87, R87 ;  /* 0x0000005700577308 */ /* 0x000eb00000002400 */
[----:B------:R-:W-:Y:S01]  /*6b30*/  MUFU.TANH R5, R5 ;  /* 0x0000000500057308 */ /* 0x000fe20000002400 */
[----:B-1----:R-:W-:Y:S01]  /*6b40*/  FFMA.FTZ R33, R0, R9, R33 ;  /* 0x0000000900217223 */ /* 0x002fe20000010021 */
[----:B------:R-:W-:Y:S01]  /*6b50*/  FSEL R84, R25, -INF , !P5 ;  /* 0xff80000019547808 */ /* 0x000fe20006800000 */
[----:B------:R-:W-:Y:S01]  /*6b60*/  BAR.SYNC.DEFER_BLOCKING 0x0 ;  /* 0x0000000000007b1d */ /* 0x000fe20000010000 */
[----:B------:R-:W-:Y:S01]  /*6b70*/  ISETP.GE.AND P5, PT, R8, R99, PT ;  /* 0x000000630800720c */ /* 0x000fe20003fa6270 */
[----:B--2---:R-:W-:-:S04]  /*6b80*/  FFMA.FTZ R4, R0, R9, R87 ;  /* 0x0000000900047223 */ /* 0x004fc80000010057 */
[----:B------:R-:W1:Y:S01]  /*6b90*/  I2F R11, R6 ;  /* 0x00000006000b7306 */ /* 0x000e620000201400 */
[----:B------:R-:W-:Y:S02]  /*6ba0*/  FSEL R4, R4, -INF , !P4 ;  /* 0xff80000004047808 */ /* 0x000fe40006000000 */
[----:B------:R-:W-:-:S05]  /*6bb0*/  ISETP.GE.AND P4, PT, R6, R99, PT ;  /* 0x000000630600720c */ /* 0x000fca0003f86270 */
[----:B------:R-:W-:Y:S08]  /*6bc0*/  MUFU.TANH R21, R21 ;  /* 0x0000001500157308 */ /* 0x000ff00000002400 */
[----:B------:R-:W2:Y:S01]  /*6bd0*/  I2F R10, R8 ;  /* 0x00000008000a7306 */ /* 0x000ea20000201400 */
[----:B-1----:R-:W-:Y:S01]  /*6be0*/  FFMA.FTZ R105, R0, R11, R5 ;  /* 0x0000000b00697223 */ /* 0x002fe20000010005 */
[----:B------:R-:W-:-:S02]  /*6bf0*/  FSEL R5, R33, -INF , !P0 ;  /* 0xff80000021057808 */ /* 0x000fc40004000000 */
[C---:B------:R-:W-:Y:S02]  /*6c00*/  LEA R130, P0, R96.reuse, c[0x0][0x168], 0x1 ;  /* 0x00005a0060827a11 */ /* 0x040fe400078008ff */
[----:B------:R-:W-:Y:S02]  /*6c10*/  FSEL R105, R105, -INF , !P4 ;  /* 0xff80000069697808 */ /* 0x000fe40006000000 */
[----:B------:R-:W-:Y:S01]  /*6c20*/  MUFU.TANH R15, R15 ;  /* 0x0000000f000f7308 */ /* 0x000fe20000002400 */
[----:B------:R-:W-:Y:S02]  /*6c30*/  LEA.HI.X R131, R96, c[0x0][0x16c], R97, 0x1, P0 ;  /* 0x00005b0060837a11 */ /* 0x000fe400000f0c61 */
[----:B------:R-:W-:Y:S02]  /*6c40*/  ISETP.GT.AND P0, PT, R120, R115, PT ;  /* 0x000000737800720c */ /* 0x000fe40003f04270 */
[----:B------:R-:W-:-:S03]  /*6c50*/  ISETP.GE.AND P4, PT, R6, R98, PT ;  /* 0x000000620600720c */ /* 0x000fc60003f86270 */
[----:B------:R-:W1:Y:S01]  /*6c60*/  I2F R9, R8 ;  /* 0x0000000800097306 */ /* 0x000e620000201400 */
[----:B--2---:R-:W-:-:S05]  /*6c70*/  FFMA.FTZ R10, R0, R10, R21 ;  /* 0x0000000a000a7223 */ /* 0x004fca0000010015 */
[----:B------:R-:W-:Y:S02]  /*6c80*/  FSEL R146, R10, -INF , !P5 ;  /* 0xff8000000a927808 */ /* 0x000fe40006800000 */
[----:B------:R-:W2:Y:S01]  /*6c90*/  MUFU.TANH R7, R7 ;  /* 0x0000000700077308 */ /* 0x000ea20000002400 */
[----:B------:R-:W-:Y:S01]  /*6ca0*/  ISETP.GE.AND P5, PT, R8, R98, PT ;  /* 0x000000620800720c */ /* 0x000fe20003fa6270 */
[----:B-1----:R-:W-:-:S05]  /*6cb0*/  FFMA.FTZ R9, R0, R9, R15 ;  /* 0x0000000900097223 */ /* 0x002fca000001000f */
[----:B------:R-:W-:Y:S01]  /*6cc0*/  FSEL R149, R9, -INF , !P5 ;  /* 0xff80000009957808 */ /* 0x000fe20006800000 */
[----:B--2---:R-:W-:-:S05]  /*6cd0*/  FFMA.FTZ R7, R0, R11, R7 ;  /* 0x0000000b00077223 */ /* 0x004fca0000010007 */
        /* <DEDUP_REMOVED lines=65> */
.L_x_5782:
[----:B------:R-:W-:-:S04]  /*70f0*/  LEA R7, -R6, RZ, 0x6 ;  /* 0x000000ff06077211 */ /* 0x000fc800078e31ff */
[----:B------:R-:W-:Y:S02]  /*7100*/  SHF.R.S32.HI R8, RZ, 0x1f, R7 ;  /* 0x0000001fff087819 */ /* 0x000fe40000011407 */
.L_x_5783:
        /* <DEDUP_REMOVED lines=57> */
.L_x_5785:
[----:B------:R-:W-:Y:S05]  /*74a0*/  BSYNC B0 ;  /* 0x0000000000007941 */ /* 0x000fea0003800000 */
.L_x_5784:
[----:B------:R-:W0:Y:S02]  /*74b0*/  LDGDEPBAR ;  /* 0x00000000000079af */ /* 0x000e240000000000 */
.L_x_5781:
[----:B--2---:R-:W-:Y:S01]  /*74c0*/  FMNMX.FTZ R7, R3, R4, !PT ;  /* 0x0000000403077209 */ /* 0x004fe20007810000 */
        /* <DEDUP_REMOVED lines=33> */
[----:B------:R-:W2:Y:S04]  /*76e0*/  SHFL.BFLY PT, R6, R9, 0x2, 0x1f ;  /* 0x0c401f0009067f89 */ /* 0x000ea800000e0000 */
[----:B------:R-:W3:Y:S01]  /*76f0*/  SHFL.BFLY PT, R7, R8, 0x2, 0x1f ;  /* 0x0c401f0008077f89 */ /* 0x000ee200000e0000 */
[----:B--2---:R-:W-:Y:S02]  /*7700*/  FMNMX.FTZ R6, R9, R6, !PT ;  /* 0x0000000609067209 */ /* 0x004fe40007810000 */
[----:B---3--:R-:W-:-:S03]  /*7710*/  FMNMX.FTZ R7, R8, R7, !PT ;  /* 0x0000000708077209 */ /* 0x008fc60007810000 */
[----:B------:R-:W2:Y:S04]  /*7720*/  SHFL.BFLY PT, R89, R6, 0x1, 0x1f ;  /* 0x0c201f0006597f89 */ /* 0x000ea800000e0000 */
[----:B------:R-:W3:Y:S04]  /*7730*/  SHFL.BFLY PT, R88, R7, 0x1, 0x1f ;  /* 0x0c201f0007587f89 */ /* 0x000ee800000e0000 */
[----:B-1----:R-:W1:Y:S01]  /*7740*/  LDSM.16.MT88.4 R8, [R110+0x6000] ;  /* 0x006000006e08783b */ /* 0x002e620000004200 */
[----:B--2---:R-:W-:Y:S02]  /*7750*/  FMNMX.FTZ R89, R6, R89, !PT ;  /* 0x0000005906597209 */ /* 0x004fe40007810000 */
[----:B---3--:R-:W-:-:S03]  /*7760*/  FMNMX.FTZ R88, R7, R88, !PT ;  /* 0x0000005807587209 */ /* 0x008fc60007810000 */
[C---:B------:R-:W-:Y:S01]  /*7770*/  FMUL.FTZ R143, R89.reuse, c[0x0][0x23c] ;  /* 0x00008f00598f7a20 */ /* 0x040fe20000410000 */
[C---:B------:R-:W-:Y:S02]  /*7780*/  FSETP.NEU.FTZ.AND P2, PT, R89.reuse, -INF , PT ;  /* 0xff8000005900780b */ /* 0x040fe40003f5d000 */
[C---:B------:R-:W-:Y:S01]  /*7790*/  FSETP.NEU.FTZ.AND P1, PT, R88.reuse, -INF , PT ;  /* 0xff8000005800780b */ /* 0x040fe20003f3d000 */
[----:B------:R-:W-:Y:S01]  /*77a0*/  FMUL.FTZ R94, R88, c[0x0][0x23c] ;  /* 0x00008f00585e7a20 */ /* 0x000fe20000410000 */
[----:B------:R-:W-:Y:S02]  /*77b0*/  FSEL R144, R89, RZ, P2 ;  /* 0x000000ff59907208 */ /* 0x000fe40001000000 */
[----:B------:R-:W-:Y:S02]  /*77c0*/  FSEL R143, R143, RZ, P2 ;  /* 0x000000ff8f8f7208 */ /* 0x000fe40001000000 */
[----:B------:R-:W-:Y:S01]  /*77d0*/  FSEL R94, R94, RZ, P1 ;  /* 0x000000ff5e5e7208 */ /* 0x000fe20000800000 */
[----:B------:R-:W-:-:S02]  /*77e0*/  FADD.FTZ R144, R3, -R144 ;  /* 0x8000009003907221 */ /* 0x000fc40000010000 */
[--C-:B------:R-:W-:Y:S02]  /*77f0*/  FFMA.FTZ R142, R4, c[0x0][0x23c], -R143.reuse ;  /* 0x00008f00048e7a23 */ /* 0x100fe4000001088f */
[----:B------:R-:W-:Y:S01]  /*7800*/  FFMA.FTZ R95, R5, c[0x0][0x23c], -R94 ;  /* 0x00008f00055f7a23 */ /* 0x000fe2000001085e */
[----:B------:R-:W-:Y:S01]  /*7810*/  FSEL R5, R88, RZ, P1 ;  /* 0x000000ff58057208 */ /* 0x000fe20000800000 */
[----:B------:R-:W-:Y:S02]  /*7820*/  FMUL.FTZ R144, R144, c[0x0][0x23c] ;  /* 0x00008f0090907a20 */ /* 0x000fe40000410000 */
[----:B------:R-:W-:Y:S01]  /*7830*/  FFMA.FTZ R91, R18, c[0x0][0x23c], -R143 ;  /* 0x00008f00125b7a23 */ /* 0x000fe2000001088f */
[----:B------:R-:W-:Y:S01]  /*7840*/  MUFU.EX2 R142, R142 ;  /* 0x0000008e008e7308 */ /* 0x000fe20000000800 */
[----:B------:R-:W-:Y:S02]  /*7850*/  FADD.FTZ R96, R2, -R5 ;  /* 0x8000000502607221 */ /* 0x000fe40000010000 */
[----:B------:R-:W-:-:S02]  /*7860*/  FFMA.FTZ R90, R16, c[0x0][0x23c], -R143 ;  /* 0x00008f00105a7a23 */ /* 0x000fc4000001088f */
[----:B------:R-:W-:Y:S02]  /*7870*/  FMUL.FTZ R96, R96, c[0x0][0x23c] ;  /* 0x00008f0060607a20 */ /* 0x000fe40000410000 */
[--C-:B------:R-:W-:Y:S01]  /*7880*/  FFMA.FTZ R87, R12, c[0x0][0x23c], -R143.reuse ;  /* 0x00008f000c577a23 */ /* 0x100fe2000001088f */
        /* <DEDUP_REMOVED lines=10> */
[----:B------:R-:W4:Y:S01]  /*7930*/  MUFU.EX2 R91, R91 ;  /* 0x0000005b005b7308 */ /* 0x000f220000000800 */
[-C--:B--2---:R-:W-:Y:S02]  /*7940*/  FMUL.FTZ R4, R80, R144.reuse ;  /* 0x0000009050047220 */ /* 0x084fe40000410000 */
[-C--:B------:R-:W-:Y:S02]  /*7950*/  FMUL.FTZ R5, R81, R144.reuse ;  /* 0x0000009051057220 */ /* 0x080fe40000410000 */
[----:B------:R-:W-:-:S02]  /*7960*/  FMUL.FTZ R28, R56, R144 ;  /* 0x00000090381c7220 */ /* 0x000fc40000410000 */
[----:B------:R-:W-:Y:S01]  /*7970*/  FMUL.FTZ R29, R57, R144 ;  /* 0x00000090391d7220 */ /* 0x000fe20000410000 */
[----:B------:R-:W-:Y:S01]  /*7980*/  MUFU.EX2 R90, R90 ;  /* 0x0000005a005a7308 */ /* 0x000fe20000000800 */
[-C--:B---3--:R-:W-:Y:S02]  /*7990*/  FMUL.FTZ R6, R82, R96.reuse ;  /* 0x0000006052067220 */ /* 0x088fe40000410000 */
[-C--:B------:R-:W-:Y:S02]  /*79a0*/  FMUL.FTZ R7, R83, R96.reuse ;  /* 0x0000006053077220 */ /* 0x080fe40000410000 */
[-C--:B------:R-:W-:Y:S02]  /*79b0*/  FMUL.FTZ R30, R58, R96.reuse ;  /* 0x000000603a1e7220 */ /* 0x080fe40000410000 */
[----:B------:R-:W-:Y:S01]  /*79c0*/  FMUL.FTZ R31, R59, R96 ;  /* 0x000000603b1f7220 */ /* 0x000fe20000410000 */
[----:B------:R-:W2:Y:S01]  /*79d0*/  MUFU.EX2 R87, R87 ;  /* 0x0000005700577308 */ /* 0x000ea20000000800 */
[----:B----4-:R-:W-:Y:S01]  /*79e0*/  F2FP.BF16.PACK_AB R80, R91, R142 ;  /* 0x0000008e5b50723e */ /* 0x010fe200000010ff */
[-C--:B------:R-:W-:Y:S01]  /*79f0*/  FMUL.FTZ R52, R52, R144.reuse ;  /* 0x0000009034347220 */ /* 0x080fe20000410000 */
[----:B------:R-:W-:Y:S01]  /*7a00*/  LDSM.16.MT88.4 R56, [R110+0x6400] ;  /* 0x006400006e38783b */ /* 0x000fe20000004200 */
[----:B------:R-:W-:-:S02]  /*7a10*/  FMUL.FTZ R53, R53, R144 ;  /* 0x0000009035357220 */ /* 0x000fc40000410000 */
[-C--:B------:R-:W-:Y:S02]  /*7a20*/  FMUL.FTZ R54, R54, R96.reuse ;  /* 0x0000006036367220 */ /* 0x080fe40000410000 */
[----:B------:R-:W-:Y:S01]  /*7a30*/  MUFU.EX2 R95, R95 ;  /* 0x0000005f005f7308 */ /* 0x000fe20000000800 */
[----:B------:R-:W-:Y:S02]  /*7a40*/  FMUL.FTZ R55, R55, R96 ;  /* 0x0000006037377220 */ /* 0x000fe40000410000 */
[-C--:B------:R-:W-:Y:S02]  /*7a50*/  FMUL.FTZ R36, R36, R144.reuse ;  /* 0x0000009024247220 */ /* 0x080fe40000410000 */
[----:B------:R-:W-:Y:S02]  /*7a60*/  FMUL.FTZ R37, R37, R144 ;  /* 0x0000009025257220 */ /* 0x000fe40000410000 */
[----:B------:R-:W-:Y:S01]  /*7a70*/  FMUL.FTZ R38, R38, R96 ;  /* 0x0000006026267220 */ /* 0x000fe20000410000 */
[----:B------:R-:W3:Y:S01]  /*7a80*/  MUFU.EX2 R86, R86 ;  /* 0x0000005600567308 */ /* 0x000ee20000000800 */
[----:B--2---:R-:W-:Y:S01]  /*7a90*/  F2FP.BF16.PACK_AB R82, R87, R90 ;  /* 0x0000005a5752723e */ /* 0x004fe200000010ff */
[----:B------:R-:W-:-:S02]  /*7aa0*/  FMUL.FTZ R39, R39, R96 ;  /* 0x0000006027277220 */ /* 0x000fc40000410000 */
[-C--:B------:R-:W-:Y:S02]  /*7ab0*/  FMUL.FTZ R40, R40, R144.reuse ;  /* 0x0000009028287220 */ /* 0x080fe40000410000 */
[----:B------:R-:W-:Y:S02]  /*7ac0*/  FMUL.FTZ R41, R41, R144 ;  /* 0x0000009029297220 */ /* 0x000fe40000410000 */
[----:B------:R2:W-:Y:S01]  /*7ad0*/  MUFU.EX2 R3, R17 ;  /* 0x0000001100037308 */ /* 0x0005e20000000800 */
[-C--:B------:R-:W-:Y:S02]  /*7ae0*/  FMUL.FTZ R42, R42, R96.reuse ;  /* 0x000000602a2a7220 */ /* 0x080fe40000410000 */
[----:B------:R-:W-:Y:S02]  /*7af0*/  FMUL.FTZ R43, R43, R96 ;  /* 0x000000602b2b7220 */ /* 0x000fe40000410000 */
[-C--:B------:R-:W-:Y:S02]  /*7b00*/  FMUL.FTZ R76, R76, R144.reuse ;  /* 0x000000904c4c7220 */ /* 0x080fe40000410000 */
[----:B------:R-:W-:Y:S01]  /*7b10*/  FMUL.FTZ R77, R77, R144 ;  /* 0x000000904d4d7220 */ /* 0x000fe20000410000 */
[----:B------:R-:W4:Y:S01]  /*7b20*/  MUFU.EX2 R2, R2 ;  /* 0x0000000200027308 */ /* 0x000f220000000800 */
[----:B---3--:R-:W-:Y:S01]  /*7b30*/  F2FP.BF16.PACK_AB R81, R86, R95 ;  /* 0x0000005f5651723e */ /* 0x008fe200000010ff */
[----:B------:R-:W-:-:S02]  /*7b40*/  FMUL.FTZ R78, R78, R96 ;  /* 0x000000604e4e7220 */ /* 0x000fc40000410000 */
[----:B------:R-:W-:Y:S02]  /*7b50*/  FMUL.FTZ R79, R79, R96 ;  /* 0x000000604f4f7220 */ /* 0x000fe40000410000 */
[--C-:B------:R-:W-:Y:S02]  /*7b60*/  FFMA.FTZ R128, R147, c[0x0][0x23c], -R94.reuse ;  /* 0x00008f0093807a23 */ /* 0x100fe4000001085e */
[--C-:B------:R-:W-:Y:S01]  /*7b70*/  FFMA.FTZ R98, R145, c[0x0][0x23c], -R94.reuse ;  /* 0x00008f0091627a23 */ /* 0x100fe2000001085e */
[----:B--2---:R-:W2:Y:S01]  /*7b80*/  LDSM.16.MT88.4 R16, [R108+0x6000] ;  /* 0x006000006c10783b */ /* 0x004ea20000004200 */
[----:B------:R-:W-:Y:S01]  /*7b90*/  FFMA.FTZ R97, R149, c[0x0][0x23c], -R94 ;  /* 0x00008f0095617a23 */ /* 0x000fe2000001085e */
[----:B------:R-:W3:Y:S01]  /*7ba0*/  MUFU.EX2 R133, R133 ;  /* 0x0000008500857308 */ /* 0x000ee20000000800 */
[-C--:B------:R-:W-:Y:S02]  /*7bb0*/  FMUL.FTZ R44, R44, R144.reuse ;  /* 0x000000902c2c7220 */ /* 0x080fe40000410000 */
[----:B------:R-:W-:Y:S01]  /*7bc0*/  FMUL.FTZ R45, R45, R144 ;  /* 0x000000902d2d7220 */ /* 0x000fe20000410000 */
[----:B----4-:R-:W-:Y:S01]  /*7bd0*/  F2FP.BF16.PACK_AB R83, R2, R3 ;  /* 0x000000030253723e */ /* 0x010fe200000010ff */
[----:B------:R-:W-:-:S03]  /*7be0*/  FMUL.FTZ R46, R46, R96 ;  /* 0x000000602e2e7220 */ /* 0x000fc60000410000 */
[----:B------:R-:W4:Y:S01]  /*7bf0*/  MUFU.EX2 R132, R132 ;  /* 0x0000008400847308 */ /* 0x000f220000000800 */
        /* <DEDUP_REMOVED lines=9> */
[----:B------:R-:W5:Y:S01]  /*7c90*/  LDSM.16.MT88.4 R52, [R110+0x8000] ;  /* 0x008000006e34783b */ /* 0x000f620000004200 */
        /* <DEDUP_REMOVED lines=14> */
[----:B------:R-:W1:Y:S01]  /*7d80*/  MUFU.EX2 R128, R128 ;  /* 0x0000008000807308 */ /* 0x000e620000000800 */
[----:B------:R-:W-:-:S02]  /*7d90*/  FMUL.FTZ R22, R66, R96 ;  /* 0x0000006042167220 */ /* 0x000fc40000410000 */
[----:B------:R-:W-:Y:S01]  /*7da0*/  FMUL.FTZ R23, R67, R96 ;  /* 0x0000006043177220 */ /* 0x000fe20000410000 */
[C---:B--2---:R-:W-:Y:S01]  /*7db0*/  HMMA.16816.F32.BF16 R12, R80.reuse, R16, R12 ;  /* 0x00000010500c723c */ /* 0x044fe2000004180c */
[-C--:B------:R-:W-:Y:S02]  /*7dc0*/  FMUL.FTZ R60, R60, R144.reuse ;  /* 0x000000903c3c7220 */ /* 0x080fe40000410000 */
[----:B------:R-:W-:Y:S01]  /*7dd0*/  FMUL.FTZ R61, R61, R144 ;  /* 0x000000903d3d7220 */ /* 0x000fe20000410000 */
[----:B------:R-:W-:Y:S01]  /*7de0*/  MUFU.EX2 R98, R98 ;  /* 0x0000006200627308 */ /* 0x000fe20000000800 */
[-C--:B------:R-:W-:Y:S02]  /*7df0*/  FMUL.FTZ R62, R62, R96.reuse ;  /* 0x000000603e3e7220 */ /* 0x080fe40000410000 */
[----:B------:R-:W-:Y:S01]  /*7e00*/  FMUL.FTZ R63, R63, R96 ;  /* 0x000000603f3f7220 */ /* 0x000fe20000410000 */
        /* <DEDUP_REMOVED lines=11> */
[--C-:B------:R-:W-:Y:S02]  /*7ec0*/  FFMA.FTZ R107, R141, c[0x0][0x23c], -R94.reuse ;  /* 0x00008f008d6b7a23 */ /* 0x100fe4000001085e */
[----:B------:R-:W-:Y:S01]  /*7ed0*/  FFMA.FTZ R138, R101, c[0x0][0x23c], -R94 ;  /* 0x00008f00658a7a23 */ /* 0x000fe2000001085e */
[----:B-----5:R-:W-:Y:S01]  /*7ee0*/  HMMA.16816.F32.BF16 R36, R80, R52, R36 ;  /* 0x000000345024723c */ /* 0x020fe20000041824 */
[----:B------:R-:W-:-:S02]  /*7ef0*/  FFMA.FTZ R64, R100, c[0x0][0x23c], -R143 ;  /* 0x00008f0064407a23 */ /* 0x000fc4000001088f */
[----:B------:R-:W-:Y:S01]  /*7f00*/  FFMA.FTZ R142, R135, R144, R142 ;  /* 0x00000090878e7223 */ /* 0x000fe2000001008e */
[----:B------:R-:W-:Y:S01]  /*7f10*/  MUFU.EX2 R146, R146 ;  /* 0x0000009200927308 */ /* 0x000fe20000000800 */
[--C-:B------:R-:W-:Y:S02]  /*7f20*/  FFMA.FTZ R100, R103, c[0x0][0x23c], -R143.reuse ;  /* 0x00008f0067647a23 */ /* 0x100fe4000001088f */
[--C-:B------:R-:W-:Y:S01]  /*7f30*/  FFMA.FTZ R101, R102, c[0x0][0x23c], -R143.reuse ;  /* 0x00008f0066657a23 */ /* 0x100fe2000001088f */
[----:B------:R-:W-:Y:S01]  /*7f40*/  HMMA.16816.F32.BF16 R40, R80, R54, R40 ;  /* 0x000000365028723c */ /* 0x000fe20000041828 */
[----:B------:R-:W5:Y:S01]  /*7f50*/  LDSM.16.MT88.4 R52, [R108+0x8000] ;  /* 0x008000006c34783b */ /* 0x000f620000004200 */
[----:B------:R-:W-:Y:S02]  /*7f60*/  FFMA.FTZ R135, R105, c[0x0][0x23c], -R143 ;  /* 0x00008f0069877a23 */ /* 0x000fe4000001088f */
[----:B------:R-:W-:Y:S01]  /*7f70*/  MUFU.EX2 R106, R106 ;  /* 0x0000006a006a7308 */ /* 0x000fe20000000800 */
[----:B------:R-:W-:-:S02]  /*7f80*/  FFMA.FTZ R93, R93, c[0x0][0x23c], -R94 ;  /* 0x00008f005d5d7a23 */ /* 0x000fc4000001085e */
[--C-:B------:R-:W-:Y:S01]  /*7f90*/  FFMA.FTZ R144, R85, c[0x0][0x23c], -R94.reuse ;  /* 0x00008f0055907a23 */ /* 0x100fe2000001085e */
[----:B------:R-:W-:Y:S01]  /*7fa0*/  HMMA.16816.F32.BF16 R24, R80, R26, R60 ;  /* 0x0000001a5018723c */ /* 0x000fe2000004183c */
[----:B------:R-:W-:Y:S01]  /*7fb0*/  LDSM.16.MT88.4 R60, [R110+0x6800] ;  /* 0x006800006e3c783b */ /* 0x000fe20000004200 */
[--C-:B------:R-:W-:Y:S02]  /*7fc0*/  FFMA.FTZ R103, R84, c[0x0][0x23c], -R94.reuse ;  /* 0x00008f0054677a23 */ /* 0x100fe4000001085e */
[----:B------:R-:W-:Y:S01]  /*7fd0*/  MUFU.EX2 R127, R127 ;  /* 0x0000007f007f7308 */ /* 0x000fe20000000800 */
[----:B------:R-:W-:Y:S02]  /*7fe0*/  FFMA.FTZ R92, R92, c[0x0][0x23c], -R94 ;  /* 0x00008f005c5c7a23 */ /* 0x000fe4000001085e */
[----:B------:R-:W-:Y:S02]  /*7ff0*/  FFMA.FTZ R95, R134, R96, R95 ;  /* 0x00000060865f7223 */ /* 0x000fe4000001005f */
[----:B------:R-:W-:-:S02]  /*8000*/  FADD.FTZ R91, R91, R142 ;  /* 0x0000008e5b5b7221 */ /* 0x000fc40000010000 */
[----:B------:R-:W-:Y:S01]  /*8010*/  FADD.FTZ R86, R86, R95 ;  /* 0x0000005f56567221 */ /* 0x000fe20000010000 */
[----:B------:R-:W-:Y:S01]  /*8020*/  MUFU.EX2 R140, R140 ;  /* 0x0000008c008c7308 */ /* 0x000fe20000000800 */
[----:B------:R-:W-:Y:S02]  /*8030*/  FADD.FTZ R90, R90, R91 ;  /* 0x0000005b5a5a7221 */ /* 0x000fe40000010000 */
[----:B------:R-:W-:Y:S02]  /*8040*/  FADD.FTZ R3, R3, R86 ;  /* 0x0000005603037221 */ /* 0x000fe40000010000 */
[----:B------:R-:W-:Y:S02]  /*8050*/  FADD.FTZ R90, R87, R90 ;  /* 0x0000005a575a7221 */ /* 0x000fe40000010000 */
[----:B------:R-:W-:Y:S01]  /*8060*/  FADD.FTZ R2, R2, R3 ;  /* 0x0000000302027221 */ /* 0x000fe20000010000 */
[----:B------:R-:W-:Y:S01]  /*8070*/  MUFU.EX2 R139, R139 ;  /* 0x0000008b008b7308 */ /* 0x000fe20000000800 */
[----:B---3--:R-:W-:-:S04]  /*8080*/  FADD.FTZ R3, R133, R90 ;  /* 0x0000005a85037221 */ /* 0x008fc80000010000 */
[----:B----4-:R-:W-:-:S03]  /*8090*/  FADD.FTZ R3, R132, R3 ;  /* 0x0000000384037221 */ /* 0x010fc60000010000 */
[----:B------:R-:W-:Y:S01]  /*80a0*/  MUFU.EX2 R107, R107 ;  /* 0x0000006b006b7308 */ /* 0x000fe20000000800 */
[C---:B-----5:R-:W-:Y:S07]  /*80b0*/  HMMA.16816.F32.BF16 R44, R80.reuse, R52, R44 ;  /* 0x00000034502c723c */ /* 0x060fee000004182c */
[----:B------:R-:W-:Y:S01]  /*80c0*/  MUFU.EX2 R138, R138 ;  /* 0x0000008a008a7308 */ /* 0x000fe20000000800 */
[----:B------:R-:W-:Y:S01]  /*80d0*/  F2FP.BF16.PACK_AB R52, R132, R133 ;  /* 0x000000858434723e */ /* 0x000fe200000010ff */
[----:B------:R-:W-:Y:S01]  /*80e0*/  HMMA.16816.F32.BF16 R48, R80, R54, R48 ;  /* 0x000000365030723c */ /* 0x000fe20000041830 */
[----:B-1----:R-:W-:-:S05]  /*80f0*/  F2FP.BF16.PACK_AB R53, R128, R129 ;  /* 0x000000818035723e */ /* 0x002fca00000010ff */
[----:B------:R-:W-:Y:S01]  /*8100*/  MUFU.EX2 R102, R64 ;  /* 0x0000004000667308 */ /* 0x000fe20000000800 */
[----:B------:R-:W-:Y:S02]  /*8110*/  F2FP.BF16.PACK_AB R54, R99, R104 ;  /* 0x000000686336723e */ /* 0x000fe400000010ff */
[----:B--2---:R-:W-:-:S05]  /*8120*/  F2FP.BF16.PACK_AB R55, R97, R98 ;  /* 0x000000626137723e */ /* 0x004fca00000010ff */
[----:B------:R-:W1:Y:S02]  /*8130*/  MUFU.EX2 R101, R101 ;  /* 0x0000006500657308 */ /* 0x000e640000000800 */
[C---:B------:R-:W-:Y:S06]  /*8140*/  HMMA.16816.F32.BF16 R4, R52.reuse, R56, R4 ;  /* 0x000000383404723c */ /* 0x040fec0000041804 */
[----:B------:R-:W-:Y:S02]  /*8150*/  MUFU.EX2 R100, R100 ;  /* 0x0000006400647308 */ /* 0x000fe40000000800 */
[----:B------:R-:W-:Y:S01]  /*8160*/  HMMA.16816.F32.BF16 R8, R52, R58, R8 ;  /* 0x0000003a3408723c */ /* 0x000fe20000041808 */
[----:B------:R-:W2:Y:S05]  /*8170*/  LDSM.16.MT88.4 R56, [R108+0x6400] ;  /* 0x006400006c38783b */ /* 0x000eaa0000004200 */
        /* <DEDUP_REMOVED lines=59> */
[----:B------:R-:W-:Y:S01]  /*8530*/  FADD.FTZ R107, R107, R2 ;  /* 0x000000026b6b7221 */ /* 0x000fe20000010000 */
[----:B--2---:R-:W-:Y:S01]  /*8540*/  HMMA.16816.F32.BF16 R36, R52, R60, R36 ;  /* 0x0000003c3424723c */ /* 0x004fe20000041824 */
[----:B------:R-:W-:Y:S01]  /*8550*/  FADD.FTZ R102, R102, R127 ;  /* 0x0000007f66667221 */ /* 0x000fe20000010000 */
[----:B------:R-:W-:Y:S01]  /*8560*/  MOV R2, R88 ;  /* 0x0000005800027202 */ /* 0x000fe20000000f00 */
[----:B------:R-:W-:-:S02]  /*8570*/  FADD.FTZ R138, R138, R107 ;  /* 0x0000006b8a8a7221 */ /* 0x000fc40000010000 */
[----:B------:R-:W-:Y:S02]  /*8580*/  FADD.FTZ R101, R101, R102 ;  /* 0x0000006665657221 */ /* 0x000fe40000010000 */
[----:B------:R-:W-:Y:S01]  /*8590*/  FADD.FTZ R93, R93, R138 ;  /* 0x0000008a5d5d7221 */ /* 0x000fe20000010000 */
[----:B------:R-:W-:Y:S01]  /*85a0*/  HMMA.16816.F32.BF16 R40, R52, R62, R40 ;  /* 0x0000003e3428723c */ /* 0x000fe20000041828 */
[----:B------:R-:W2:Y:S01]  /*85b0*/  LDSM.16.MT88.4 R60, [R110+0x7c00] ;  /* 0x007c00006e3c783b */ /* 0x000ea20000004200 */
[----:B------:R-:W-:Y:S02]  /*85c0*/  FADD.FTZ R100, R100, R101 ;  /* 0x0000006564647221 */ /* 0x000fe40000010000 */
[----:B------:R-:W-:Y:S02]  /*85d0*/  FADD.FTZ R144, R144, R93 ;  /* 0x0000005d90907221 */ /* 0x000fe40000010000 */
[----:B------:R-:W-:Y:S02]  /*85e0*/  FADD.FTZ R135, R135, R100 ;  /* 0x0000006487877221 */ /* 0x000fe40000010000 */
[----:B------:R-:W-:-:S04]  /*85f0*/  FADD.FTZ R103, R103, R144 ;  /* 0x0000009067677221 */ /* 0x000fc80000010000 */
[----:B------:R-:W-:Y:S01]  /*8600*/  FADD.FTZ R134, R134, R103 ;  /* 0x0000006786867221 */ /* 0x000fe20000010000 */
[C---:B-1----:R-:W-:Y:S08]  /*8610*/  HMMA.16816.F32.BF16 R44, R52.reuse, R56, R44 ;  /* 0x00000038342c723c */ /* 0x042ff0000004182c */
[----:B------:R-:W-:Y:S01]  /*8620*/  HMMA.16816.F32.BF16 R48, R52, R58, R48 ;  /* 0x0000003a3430723c */ /* 0x000fe20000041830 */
[----:B------:R-:W1:Y:S07]  /*8630*/  LDSM.16.MT88.4 R52, [R108+0x7c00] ;  /* 0x007c00006c34783b */ /* 0x000e6e0000004200 */
[C---:B------:R-:W-:Y:S08]  /*8640*/  HMMA.16816.F32.BF16 R36, R84.reuse, R8, R36 ;  /* 0x000000085424723c */ /* 0x040ff00000041824 */
[C---:B------:R-:W-:Y:S08]  /*8650*/  HMMA.16816.F32.BF16 R40, R84.reuse, R10, R40 ;  /* 0x0000000a5428723c */ /* 0x040ff00000041828 */
[C---:B--2---:R-:W-:Y:S08]  /*8660*/  HMMA.16816.F32.BF16 R64, R84.reuse, R60, R20 ;  /* 0x0000003c5440723c */ /* 0x044ff00000041814 */
[C---:B------:R-:W-:Y:S08]  /*8670*/  HMMA.16816.F32.BF16 R60, R84.reuse, R62, R24 ;  /* 0x0000003e543c723c */ /* 0x040ff00000041818 */
[C---:B------:R-:W-:Y:S08]  /*8680*/  HMMA.16816.F32.BF16 R44, R84.reuse, R4, R44 ;  /* 0x00000004542c723c */ /* 0x040ff0000004182c */
[C---:B-1----:R-:W-:Y:S08]  /*8690*/  HMMA.16816.F32.BF16 R56, R84.reuse, R52, R28 ;  /* 0x000000345438723c */ /* 0x042ff0000004181c */
[C---:B------:R-:W-:Y:S08]  /*86a0*/  HMMA.16816.F32.BF16 R52, R84.reuse, R54, R32 ;  /* 0x000000365434723c */ /* 0x040ff00000041820 */
[----:B------:R-:W-:Y:S11]  /*86b0*/  HMMA.16816.F32.BF16 R48, R84, R6, R48 ;  /* 0x000000065430723c */ /* 0x000ff60000041830 */
[----:B------:R-:W-:Y:S08]  /*86c0*/  @!UPT UIADD3 URZ, URZ, URZ, URZ ;  /* 0x0000003f3f3ff290 */ /* 0x000ff0000fffe03f */
.L_x_5778:
[----:B------:R-:W-:Y:S05]  /*86d0*/  @!P0 BRA `(.L_x_5786) ;  /* 0x00002d8000008947 */ /* 0x000fea0003800000 */
[----:B------:R-:W-:Y:S01]  /*86e0*/  IMAD.MOV.U32 R129, RZ, RZ, c[0x0][0x1a0] ;  /* 0x00006800ff817624 */ /* 0x000fe200078e00ff */
[----:B------:R-:W-:-:S02]  /*86f0*/  MOV R85, R2 ;  /* 0x0000000200557202 */ /* 0x000fc40000000f00 */
[----:B------:R-:W-:Y:S01]  /*8700*/  MOV R84, R3 ;  /* 0x0000000300547202 */ /* 0x000fe20000000f00 */
[----:B------:R-:W-:-:S05]  /*8710*/  IMAD.U32 R128, R129, -0x40, RZ ;  /* 0xffffffc081807824 */ /* 0x000fca00078e00ff */
[----:B------:R-:W-:Y:S02]  /*8720*/  SHF.R.S32.HI R127, RZ, 0x1f, R128 ;  /* 0x0000001fff7f7819 */ /* 0x000fe40000011480 */
.L_x_5790:
        /* <DEDUP_REMOVED lines=65> */
.L_x_5787:
[C---:B------:R-:W-:Y:S02]  /*8b40*/  ISETP.GE.AND P3, PT, R122.reuse, c[0x0][0x220], PT ;  /* 0x000088007a007a0c */ /* 0x040fe40003f66270 */
[----:B------:R-:W-:Y:S02]  /*8b50*/  IADD3 R3, R122, 0x20, RZ ;  /* 0x000000207a037810 */ /* 0x000fe40007ffe0ff */
[C---:B------:R-:W-:Y:S02]  /*8b60*/  LEA R132, P5, R138.reuse, R136, 0x1 ;  /* 0x000000888a847211 */ /* 0x040fe400078a08ff */
[----:B------:R-:W-:Y:S02]  /*8b70*/  ISETP.GE.AND P2, PT, R3, c[0x0][0x220], PT ;  /* 0x0000880003007a0c */ /* 0x000fe40003f46270 */
[-C--:B------:R-:W-:Y:S02]  /*8b80*/  LEA.HI.X R133, R138, R137.reuse, R86, 0x1, P5 ;  /* 0x000000898a857211 */ /* 0x080fe400028f0c56 */
[----:B------:R-:W-:Y:S02]  /*8b90*/  IADD3 R2, R122, 0x40, RZ ;  /* 0x000000407a027810 */ /* 0x000fe40007ffe0ff */
[----:B------:R-:W-:Y:S01]  /*8ba0*/  IADD3 R3, P0, R119, R138, RZ ;  /* 0x0000008a77037210 */ /* 0x000fe20007f1e0ff */
[----:B------:R-:W-:Y:S01]  /*8bb0*/  @P3 STS [R121+0x6000], RZ ;  /* 0x006000ff79003388 */ /* 0x000fe20000000800 */
[----:B------:R-:W-:Y:S02]  /*8bc0*/  ISETP.GE.AND P1, PT, R2, c[0x0][0x220], PT ;  /* 0x0000880002007a0c */ /* 0x000fe40003f26270 */
[----:B------:R-:W-:Y:S03]  /*8bd0*/  IADD3.X R2, R118, R86, RZ, P0, !PT ;  /* 0x0000005676027210 */ /* 0x000fe600007fe4ff */
[----:B------:R-:W-:Y:S01]  /*8be0*/  @P3 STS [R121+0x6004], RZ ;  /* 0x006004ff79003388 */ /* 0x000fe20000000800 */
[CC--:B------:R-:W-:Y:S04]  /*8bf0*/  @!P2 LEA R140, P4, R3.reuse, R136.reuse, 0x1 ;  /* 0x00000088038ca211 */ /* 0x0c0fe800078808ff */
[CCC-:B------:R-:W-:Y:S01]  /*8c00*/  @!P2 LEA.HI.X R141, R3.reuse, R137.reuse, R2.reuse, 0x1, P4 ;  /* 0x00000089038da211 */ /* 0x1c0fe200020f0c02 */
[----:B------:R-:W-:Y:S02]  /*8c10*/  @P3 STS.64 [R121+0x6008], RZ ;  /* 0x006008ff79003388 */ /* 0x000fe40000000a00 */
[C---:B------:R-:W-:Y:S04]  /*8c20*/  @!P1 LEA R136, P0, R3.reuse, R136, 0x1 ;  /* 0x0000008803889211 */ /* 0x040fe800078008ff */
[----:B------:R-:W-:Y:S01]  /*8c30*/  @!PT LDS RZ, [RZ] ;  /* 0x00000000fffff984 */ /* 0x000fe20000000800 */
[----:B------:R-:W-:Y:S01]  /*8c40*/  @!PT LDS RZ, [RZ] ;  /* 0x00000000fffff984 */ /* 0x000fe20000000800 */
[----:B------:R-:W-:Y:S01]  /*8c50*/  @!PT LDS RZ, [RZ] ;  /* 0x00000000fffff984 */ /* 0x000fe20000000800 */
[----:B------:R1:W-:Y:S01]  /*8c60*/  @!P3 LDGSTS.E.BYPASS.LTC128B.128 [R121+0x6000], [R132.64] ;  /* 0x060000008479bfae */ /* 0x0003e2000b901d44 */
[----:B------:R-:W-:Y:S02]  /*8c70*/  @!P1 LEA.HI.X R137, R3, R137, R2, 0x1, P0 ;  /* 0x0000008903899211 */ /* 0x000fe400000f0c02 */
[C---:B------:R-:W-:Y:S02]  /*8c80*/  @!P3 LEA R86, P0, R129.reuse, R132, 0x6 ;  /* 0x000000848156b211 */ /* 0x040fe400078030ff */
[----:B------:R-:W-:Y:S01]  /*8c90*/  @!P3 MOV R2, c[0x0][0x1a4] ;  /* 0x000069000002ba02 */ /* 0x000fe20000000f00 */
[----:B------:R-:W-:Y:S03]  /*8ca0*/  @P2 STS.128 [R121+0x7000], RZ ;  /* 0x007000ff79002388 */ /* 0x000fe60000000c00 */
[----:B------:R-:W-:Y:S02]  /*8cb0*/  @!P3 LEA.HI.X R87, R129, R133, R2, 0x6, P0 ;  /* 0x000000858157b211 */ /* 0x000fe400000f3402 */
[----:B------:R-:W-:Y:S01]  /*8cc0*/  ISETP.GT.AND P0, PT, R120, R115, PT ;  /* 0x000000737800720c */ /* 0x000fe20003f04270 */
        /* <DEDUP_REMOVED lines=102> */
[----:B------:R-:W4:Y:S01]  /*9330*/  MUFU.TANH R3, R3 ;  /* 0x0000000300037308 */ /* 0x000f220000002400 */
        /* <DEDUP_REMOVED lines=16> */
[----:B------:R-:W-:Y:S02]  /*9440*/  FMUL.FTZ R161, R13, c[0x0][0x2ec] ;  /* 0x0000bb000da17a20 */ /* 0x000fe40000410000 */
[----:B------:R-:W-:Y:S03]  /*9450*/  HMMA.16816.F32.BF16 R32, R88, R98, R32 ;  /* 0x000000625820723c */ /* 0x000fe60000041820 */
[----:B------:R5:W1:Y:S01]  /*9460*/  MUFU.TANH R106, R2 ;  /* 0x00000002006a7308 */ /* 0x000a620000002400 */
[----:B------:R-:W-:Y:S02]  /*9470*/  FMUL.FTZ R146, R14, c[0x0][0x2ec] ;  /* 0x0000bb000e927a20 */ /* 0x000fe40000410000 */
[----:B------:R-:W-:Y:S02]  /*9480*/  FMUL.FTZ R163, R15, c[0x0][0x2ec] ;  /* 0x0000bb000fa37a20 */ /* 0x000fe40000410000 */
[----:B------:R-:W-:Y:S04]  /*9490*/  FMUL.FTZ R87, R24, c[0x0][0x2ec] ;  /* 0x0000bb0018577a20 */ /* 0x000fe80000410000 */
[----:B------:R-:W-:Y:S01]  /*94a0*/  FMUL.FTZ R147, R16, c[0x0][0x2ec] ;  /* 0x0000bb0010937a20 */ /* 0x000fe20000410000 */
[----:B------:R1:W1:Y:S01]  /*94b0*/  MUFU.TANH R107, R87 ;  /* 0x00000057006b7308 */ /* 0x0002620000002400 */
[----:B------:R-:W-:Y:S02]  /*94c0*/  FMUL.FTZ R165, R19, c[0x0][0x2ec] ;  /* 0x0000bb0013a57a20 */ /* 0x000fe40000410000 */
[----:B------:R-:W-:Y:S02]  /*94d0*/  FMUL.FTZ R143, R20, c[0x0][0x2ec] ;  /* 0x0000bb00148f7a20 */ /* 0x000fe40000410000 */
[----:B--2---:R-:W-:Y:S02]  /*94e0*/  FMUL.FTZ R86, R25, c[0x0][0x2ec] ;  /* 0x0000bb0019567a20 */ /* 0x004fe40000410000 */
[----:B---3--:R-:W-:Y:S02]  /*94f0*/  FMUL.FTZ R141, R21, c[0x0][0x2ec] ;  /* 0x0000bb00158d7a20 */ /* 0x008fe40000410000 */
[----:B------:R-:W-:Y:S01]  /*9500*/  FMUL.FTZ R142, R22, c[0x0][0x2ec] ;  /* 0x0000bb00168e7a20 */ /* 0x000fe20000410000 */
[----:B------:R2:W3:Y:S01]  /*9510*/  MUFU.TANH R102, R86 ;  /* 0x0000005600667308 */ /* 0x0004e20000002400 */
[----:B------:R-:W-:Y:S02]  /*9520*/  FMUL.FTZ R140, R23, c[0x0][0x2ec] ;  /* 0x0000bb00178c7a20 */ /* 0x000fe40000410000 */
[----:B------:R-:W-:Y:S02]  /*9530*/  FMUL.FTZ R139, R26, c[0x0][0x2ec] ;  /* 0x0000bb001a8b7a20 */ /* 0x000fe40000410000 */
[----:B-----5:R-:W-:Y:S02]  /*9540*/  FMUL.FTZ R2, R28, c[0x0][0x2ec] ;  /* 0x0000bb001c027a20 */ /* 0x020fe40000410000 */
[----:B------:R-:W-:Y:S02]  /*9550*/  FMUL.FTZ R138, R27, c[0x0][0x2ec] ;  /* 0x0000bb001b8a7a20 */ /* 0x000fe40000410000 */
[----:B------:R-:W-:Y:S01]  /*9560*/  FMUL.FTZ R150, R29, c[0x0][0x2ec] ;  /* 0x0000bb001d967a20 */ /* 0x000fe20000410000 */
[----:B------:R5:W3:Y:S01]  /*9570*/  MUFU.TANH R101, R2 ;  /* 0x0000000200657308 */ /* 0x000ae20000002400 */
[----:B------:R-:W-:Y:S02]  /*9580*/  FMUL.FTZ R148, R30, c[0x0][0x2ec] ;  /* 0x0000bb001e947a20 */ /* 0x000fe40000410000 */
[----:B------:R-:W-:Y:S02]  /*9590*/  FMUL.FTZ R144, R31, c[0x0][0x2ec] ;  /* 0x0000bb001f907a20 */ /* 0x000fe40000410000 */
[----:B-1----:R-:W-:Y:S02]  /*95a0*/  FMUL.FTZ R87, R34, c[0x0][0x2ec] ;  /* 0x0000bb0022577a20 */ /* 0x002fe40000410000 */
[----:B------:R-:W-:Y:S03]  /*95b0*/  FMUL.FTZ R136, R32, c[0x0][0x2ec] ;  /* 0x0000bb0020887a20 */ /* 0x000fe60000410000 */
[----:B------:R-:W1:Y:S01]  /*95c0*/  MUFU.TANH R151, R151 ;  /* 0x0000009700977308 */ /* 0x000e620000002400 */
[----:B--2---:R-:W-:Y:S09]  /*95d0*/  FMUL.FTZ R86, R35, c[0x0][0x2ec] ;  /* 0x0000bb0023567a20 */ /* 0x004ff20000410000 */
[----:B------:R-:W2:Y:S01]  /*95e0*/  MUFU.TANH R153, R153 ;  /* 0x0000009900997308 */ /* 0x000ea20000002400 */
[----:B-----5:R-:W-:Y:S09]  /*95f0*/  FMUL.FTZ R2, R33, c[0x0][0x2ec] ;  /* 0x0000bb0021027a20 */ /* 0x020ff20000410000 */
        /* <DEDUP_REMOVED lines=23> */
[----:B--234-:R-:W-:Y:S05]  /*9770*/  IMAD.MOV.U32 R6, RZ, RZ, c[0x0][0x198] ;  /* 0x00006600ff067624 */ /* 0x01cfea00078e00ff */
[----:B------:R-:W-:Y:S04]  /*9780*/  LEA R8, -R6, RZ, 0x6 ;  /* 0x000000ff06087211 */ /* 0x000fe800078e31ff */
[----:B------:R-:W-:Y:S01]  /*9790*/  SHF.R.S32.HI R7, RZ, 0x1f, R8 ;  /* 0x0000001fff077819 */ /* 0x000fe20000011408 */
[----:B------:R-:W-:-:S05]  /*97a0*/  @!P6 BRA `(.L_x_5789) ;  /* 0x000003b00000e947 */ /* 0x000fca0003800000 */
[----:B------:R-:W-:Y:S01]  /*97b0*/  IMAD.SHL.U32 R5, R120, 0x40, RZ ;  /* 0x0000004078057824 */ /* 0x000fe200078e00ff */
[----:B------:R-:W-:Y:S04]  /*97c0*/  IABS R4, c[0x0][0x2d0] ;  /* 0x0000b40000047a13 */ /* 0x000fe80000000000 */
[----:B------:R-:W2:Y:S01]  /*97d0*/  I2F.RP R8, R4 ;  /* 0x0000000400087306 */ /* 0x000ea20000209400 */
[C---:B------:R-:W-:Y:S02]  /*97e0*/  IADD3 R10, R5.reuse, -0x40, RZ ;  /* 0xffffffc0050a7810 */ /* 0x040fe40007ffe0ff */
        /* <DEDUP_REMOVED lines=28> */
[----:B------:R-:W-:Y:S01]  /*99b0*/  LOP3.LUT R5, RZ, c[0x0][0x2d0], RZ, 0x33, !PT ;  /* 0x0000b400ff057a12 */ /* 0x000fe200078e33ff */
        /* <DEDUP_REMOVED lines=26> */
.L_x_5789:
[----:B------:R2:W-:Y:S01]  /*9b60*/  @P3 STS [R121+0x3000], RZ ;  /* 0x003000ff79003388 */ /* 0x0005e20000000800 */
[C---:B------:R-:W-:Y:S01]  /*9b70*/  LEA R10, P4, R8.reuse, R130, 0x1 ;  /* 0x00000082080a7211 */ /* 0x040fe200078808ff */
[----:B------:R-:W-:Y:S01]  /*9b80*/  @!P3 IMAD.MOV.U32 R5, RZ, RZ, c[0x0][0x19c] ;  /* 0x00006700ff05b624 */ /* 0x000fe200078e00ff */
[----:B-1----:R-:W-:Y:S01]  /*9b90*/  IADD3 R2, P0, R117, R8, RZ ;  /* 0x0000000875027210 */ /* 0x002fe20007f1e0ff */
        /* <DEDUP_REMOVED lines=42> */
.L_x_5788:
[----:B--234-:R-:W-:Y:S01]  /*9e40*/  LEA R4, R120, R126, 0x6 ;  /* 0x0000007e78047211 */ /* 0x01cfe200078e30ff */
[----:B------:R-:W-:Y:S03]  /*9e50*/  LDSM.16.MT88.4 R28, [R110+0x7000] ;  /* 0x007000006e1c783b */ /* 0x000fe60000004200 */
        /* <DEDUP_REMOVED lines=11> */
[----:B-1----:R-:W-:Y:S01]  /*9f10*/  IADD3 R2, R4, 0x28, RZ ;  /* 0x0000002804027810 */ /* 0x002fe20007ffe0ff */
        /* <DEDUP_REMOVED lines=23> */
[----:B------:R-:W-:Y:S01]  /*a090*/  IADD3 R7, R4, 0x29, RZ ;  /* 0x0000002904077810 */ /* 0x000fe20007ffe0ff */
[CC--:B------:R-:W-:Y:S01]  /*a0a0*/  FFMA.FTZ R146, R0.reuse, R19.reuse, R146 ;  /* 0x0000001300927223 */ /* 0x0c0fe20000010092 */
[----:B------:R-:W-:Y:S01]  /*a0b0*/  FMNMX.FTZ R12, R153, R12, !PT ;  /* 0x0000000c990c7209 */ /* 0x000fe20007810000 */
[C---:B------:R-:W-:Y:S01]  /*a0c0*/  FFMA.FTZ R94, R0.reuse, R6, R165 ;  /* 0x00000006005e7223 */ /* 0x040fe200000100a5 */
[----:B------:R-:W-:Y:S01]  /*a0d0*/  FMNMX.FTZ R3, R159, R10, !PT ;  /* 0x0000000a9f037209 */ /* 0x000fe20007810000 */
[----:B------:R-:W-:Y:S01]  /*a0e0*/  FFMA.FTZ R103, R0, R6, R103 ;  /* 0x0000000600677223 */ /* 0x000fe20000010067 */
[----:B------:R-:W1:Y:S01]  /*a0f0*/  I2F R7, R7 ;  /* 0x0000000700077306 */ /* 0x000e620000201400 */
[----:B------:R-:W-:Y:S01]  /*a100*/  IADD3 R5, R4, 0x30, RZ ;  /* 0x0000003004057810 */ /* 0x000fe20007ffe0ff */
        /* <DEDUP_REMOVED lines=13> */
[----:B------:R-:W-:Y:S01]  /*a1e0*/  FMNMX.FTZ R21, R106, R21, !PT ;  /* 0x000000156a157209 */ /* 0x000fe20007810000 */
[----:B------:R-:W-:Y:S01]  /*a1f0*/  FFMA.FTZ R140, R0, R13, R140 ;  /* 0x0000000d008c7223 */ /* 0x000fe2000001008c */
[----:B------:R-:W-:Y:S01]  /*a200*/  IADD3 R3, R4, 0x39, RZ ;  /* 0x0000003904037810 */ /* 0x000fe20007ffe0ff */
[----:B------:R-:W-:Y:S01]  /*a210*/  FFMA.FTZ R143, R0, R15, R143 ;  /* 0x0000000f008f7223 */ /* 0x000fe2000001008f */
[----:B------:R-:W-:Y:S01]  /*a220*/  FMNMX.FTZ R4, R97, R6, !PT ;  /* 0x0000000661047209 */ /* 0x000fe20007810000 */
[----:B------:R-:W3:Y:S01]  /*a230*/  I2F R19, R19 ;  /* 0x0000001300137306 */ /* 0x000ee20000201400 */
[----:B------:R-:W-:Y:S01]  /*a240*/  FMNMX.FTZ R21, R94, R21, !PT ;  /* 0x000000155e157209 */ /* 0x000fe20007810000 */
[C---:B------:R-:W-:Y:S01]  /*a250*/  FFMA.FTZ R141, R0.reuse, R13, R141 ;  /* 0x0000000d008d7223 */ /* 0x040fe2000001008d */
[----:B------:R-:W-:Y:S01]  /*a260*/  FMNMX.FTZ R4, R147, R4, !PT ;  /* 0x0000000493047209 */ /* 0x000fe20007810000 */
[----:B------:R-:W-:Y:S01]  /*a270*/  FFMA.FTZ R107, R0, R2, R107 ;  /* 0x00000002006b7223 */ /* 0x000fe2000001006b */
[----:B------:R-:W-:Y:S01]  /*a280*/  FMNMX.FTZ R21, R142, R21, !PT ;  /* 0x000000158e157209 */ /* 0x000fe20007810000 */
[CC--:B-1----:R-:W-:Y:S01]  /*a290*/  FFMA.FTZ R138, R0.reuse, R7.reuse, R138 ;  /* 0x00000007008a7223 */ /* 0x0c2fe2000001008a */
[----:B------:R-:W-:Y:S01]  /*a2a0*/  FMNMX.FTZ R4, R103, R4, !PT ;  /* 0x0000000467047209 */ /* 0x000fe20007810000 */
[----:B------:R-:W-:Y:S01]  /*a2b0*/  FFMA.FTZ R102, R0, R7, R102 ;  /* 0x0000000700667223 */ /* 0x000fe20000010066 */
[----:B------:R-:W-:Y:S01]  /*a2c0*/  FMNMX.FTZ R6, R140, R21, !PT ;  /* 0x000000158c067209 */ /* 0x000fe20007810000 */
[----:B------:R-:W1:Y:S01]  /*a2d0*/  I2F R17, R17 ;  /* 0x0000001100117306 */ /* 0x000e620000201400 */
[----:B------:R-:W-:Y:S01]  /*a2e0*/  FMNMX.FTZ R4, R143, R4, !PT ;  /* 0x000000048f047209 */ /* 0x000fe20007810000 */
[----:B------:R-:W-:Y:S01]  /*a2f0*/  LDSM.16.MT88.4 R20, [R108+0x6000] ;  /* 0x006000006c14783b */ /* 0x000fe20000004200 */
[----:B------:R-:W-:Y:S01]  /*a300*/  FMNMX.FTZ R13, R139, R6, !PT ;  /* 0x000000068b0d7209 */ /* 0x000fe20007810000 */
[CC--:B--2---:R-:W-:Y:S01]  /*a310*/  FFMA.FTZ R100, R0.reuse, R5.reuse, R100 ;  /* 0x0000000500647223 */ /* 0x0c4fe20000010064 */
[----:B------:R-:W-:Y:S01]  /*a320*/  FMNMX.FTZ R4, R141, R4, !PT ;  /* 0x000000048d047209 */ /* 0x000fe20007810000 */
[----:B------:R-:W-:Y:S01]  /*a330*/  FFMA.FTZ R101, R0, R5, R101 ;  /* 0x0000000500657223 */ /* 0x000fe20000010065 */
[----:B------:R-:W-:Y:S02]  /*a340*/  FMNMX.FTZ R13, R138, R13, !PT ;  /* 0x0000000d8a0d7209 */ /* 0x000fe40007810000 */
[----:B------:R-:W-:Y:S01]  /*a350*/  FMNMX.FTZ R7, R107, R4, !PT ;  /* 0x000000046b077209 */ /* 0x000fe20007810000 */
[----:B------:R-:W2:Y:S01]  /*a360*/  I2F R3, R3 ;  /* 0x0000000300037306 */ /* 0x000ea20000201400 */
[----:B------:R-:W-:Y:S02]  /*a370*/  FMNMX.FTZ R13, R100, R13, !PT ;  /* 0x0000000d640d7209 */ /* 0x000fe40007810000 */
        /* <DEDUP_REMOVED lines=71> */
[----:B------:R-:W1:Y:S01]  /*a7f0*/  LDSM.16.MT88.4 R60, [R108+0x7000] ;  /* 0x007000006c3c783b */ /* 0x000e620000004200 */
[C---:B------:R-:W-:Y:S02]  /*a800*/  FMUL.FTZ R34, R85.reuse, R54 ;  /* 0x0000003655227220 */ /* 0x040fe40000410000 */
[----:B------:R-:W-:Y:S01]  /*a810*/  MUFU.EX2 R136, R136 ;  /* 0x0000008800887308 */ /* 0x000fe20000000800 */
[C---:B------:R-:W-:Y:S02]  /*a820*/  FMUL.FTZ R35, R85.reuse, R55 ;  /* 0x0000003755237220 */ /* 0x040fe40000410000 */
[C---:B------:R-:W-:Y:S02]  /*a830*/  FMUL.FTZ R32, R84.reuse, R52 ;  /* 0x0000003454207220 */ /* 0x040fe40000410000 */
[C---:B------:R-:W-:Y:S02]  /*a840*/  FMUL.FTZ R33, R84.reuse, R53 ;  /* 0x0000003554217220 */ /* 0x040fe40000410000 */
[----:B------:R-:W4:Y:S01]  /*a850*/  LDSM.16.MT88.4 R52, [R110+0x8000] ;  /* 0x008000006e34783b */ /* 0x000f220000004200 */
[C---:B------:R-:W-:Y:S02]  /*a860*/  FMUL.FTZ R38, R85.reuse, R38 ;  /* 0x0000002655267220 */ /* 0x040fe40000410000 */
[----:B------:R-:W5:Y:S01]  /*a870*/  MUFU.EX2 R93, R93 ;  /* 0x0000005d005d7308 */ /* 0x000f620000000800 */
[C---:B------:R-:W-:Y:S02]  /*a880*/  FMUL.FTZ R39, R85.reuse, R39 ;  /* 0x0000002755277220 */ /* 0x040fe40000410000 */
[----:B------:R-:W-:Y:S01]  /*a890*/  FMUL.FTZ R36, R84, R36 ;  /* 0x0000002454247220 */ /* 0x000fe20000410000 */
[----:B--2---:R-:W-:Y:S01]  /*a8a0*/  F2FP.BF16.PACK_AB R83, R88, R91 ;  /* 0x0000005b5853723e */ /* 0x004fe200000010ff */
[C---:B------:R-:W-:Y:S02]  /*a8b0*/  FMUL.FTZ R37, R84.reuse, R37 ;  /* 0x0000002554257220 */ /* 0x040fe40000410000 */
[C---:B------:R-:W-:Y:S02]  /*a8c0*/  FMUL.FTZ R42, R85.reuse, R42 ;  /* 0x0000002a552a7220 */ /* 0x040fe40000410000 */
[----:B------:R-:W-:Y:S01]  /*a8d0*/  FMUL.FTZ R43, R85, R43 ;  /* 0x0000002b552b7220 */ /* 0x000fe20000410000 */
[----:B------:R-:W-:Y:S01]  /*a8e0*/  MUFU.EX2 R92, R92 ;  /* 0x0000005c005c7308 */ /* 0x000fe20000000800 */
[C---:B------:R-:W-:Y:S02]  /*a8f0*/  FMUL.FTZ R40, R84.reuse, R40 ;  /* 0x0000002854287220 */ /* 0x040fe40000410000 */
[C---:B------:R-:W-:Y:S02]  /*a900*/  FMUL.FTZ R41, R84.reuse, R41 ;  /* 0x0000002954297220 */ /* 0x040fe40000410000 */
[--C-:B------:R-:W-:Y:S02]  /*a910*/  FFMA.FTZ R103, R103, c[0x0][0x23c], -R144.reuse ;  /* 0x00008f0067677a23 */ /* 0x100fe40000010890 */
[C---:B------:R-:W-:Y:S02]  /*a920*/  FMUL.FTZ R46, R85.reuse, R46 ;  /* 0x0000002e552e7220 */ /* 0x040fe40000410000 */
[----:B------:R-:W-:Y:S01]  /*a930*/  FMUL.FTZ R47, R85, R47 ;  /* 0x0000002f552f7220 */ /* 0x000fe20000410000 */
[----:B------:R-:W2:Y:S01]  /*a940*/  MUFU.EX2 R89, R89 ;  /* 0x0000005900597308 */ /* 0x000ea20000000800 */
[C---:B------:R-:W-:Y:S02]  /*a950*/  FMUL.FTZ R44, R84.reuse, R44 ;  /* 0x0000002c542c7220 */ /* 0x040fe40000410000 */
[C---:B------:R-:W-:Y:S01]  /*a960*/  FMUL.FTZ R45, R84.reuse, R45 ;  /* 0x0000002d542d7220 */ /* 0x040fe20000410000 */
[----:B-----5:R-:W-:Y:S01]  /*a970*/  F2FP.BF16.PACK_AB R80, R93, R136 ;  /* 0x000000885d50723e */ /* 0x020fe200000010ff */
        /* <DEDUP_REMOVED lines=15> */
[----:B------:R-:W-:Y:S01]  /*aa70*/  FFMA.FTZ R102, R102, c[0x0][0x23c], -R144 ;  /* 0x00008f0066667a23 */ /* 0x000fe20000010890 */
[----:B------:R-:W-:Y:S01]  /*aa80*/  MUFU.EX2 R147, R147 ;  /* 0x0000009300937308 */ /* 0x000fe20000000800 */
[C---:B---3--:R-:W-:Y:S05]  /*aa90*/  HMMA.16816.F32.BF16 R4, R80.reuse, R12, R4 ;  /* 0x0000000c5004723c */ /* 0x048fea0000041804 */
[C---:B------:R-:W-:Y:S02]  /*aaa0*/  FFMA.FTZ R137, R85.reuse, R134, R137 ;  /* 0x0000008655897223 */ /* 0x040fe40000010089 */
[C---:B------:R-:W-:Y:S01]  /*aab0*/  FMUL.FTZ R12, R84.reuse, R72 ;  /* 0x00000048540c7220 */ /* 0x040fe20000410000 */
[C---:B------:R-:W-:Y:S01]  /*aac0*/  HMMA.16816.F32.BF16 R8, R80.reuse, R14, R8 ;  /* 0x0000000e5008723c */ /* 0x040fe20000041808 */
[----:B------:R-:W-:Y:S03]  /*aad0*/  MUFU.EX2 R94, R94 ;  /* 0x0000005e005e7308 */ /* 0x000fe60000000800 */
[C---:B------:R-:W-:Y:S02]  /*aae0*/  FMUL.FTZ R13, R84.reuse, R73 ;  /* 0x00000049540d7220 */ /* 0x040fe40000410000 */
[----:B------:R-:W-:Y:S02]  /*aaf0*/  FFMA.FTZ R136, R84, R135, R136 ;  /* 0x0000008754887223 */ /* 0x000fe40000010088 */
[C---:B------:R-:W-:Y:S03]  /*ab00*/  FMUL.FTZ R14, R85.reuse, R74 ;  /* 0x0000004a550e7220 */ /* 0x040fe60000410000 */
[----:B------:R-:W-:Y:S01]  /*ab10*/  MUFU.EX2 R97, R97 ;  /* 0x0000006100617308 */ /* 0x000fe20000000800 */
[----:B------:R-:W-:Y:S02]  /*ab20*/  FMUL.FTZ R15, R85, R75 ;  /* 0x0000004b550f7220 */ /* 0x000fe40000410000 */
[--C-:B------:R-:W-:Y:S02]  /*ab30*/  FFMA.FTZ R101, R101, c[0x0][0x23c], -R144.reuse ;  /* 0x00008f0065657a23 */ /* 0x100fe40000010890 */
[----:B------:R-:W-:Y:S02]  /*ab40*/  FFMA.FTZ R100, R99, c[0x0][0x23c], -R144 ;  /* 0x00008f0063647a23 */ /* 0x000fe40000010890 */
[----:B------:R-:W-:Y:S01]  /*ab50*/  FADD.FTZ R90, R90, R137 ;  /* 0x000000895a5a7221 */ /* 0x000fe20000010000 */
[C---:B------:R-:W-:Y:S02]  /*ab60*/  HMMA.16816.F32.BF16 R12, R80.reuse, R20, R12 ;  /* 0x00000014500c723c */ /* 0x040fe4000004180c */
[----:B------:R-:W-:Y:S01]  /*ab70*/  MUFU.EX2 R140, R140 ;  /* 0x0000008c008c7308 */ /* 0x000fe20000000800 */
[----:B------:R-:W-:Y:S01]  /*ab80*/  MOV R137, R133 ;  /* 0x0000008500897202 */ /* 0x000fe20000000f00 */
[----:B------:R-:W-:Y:S01]  /*ab90*/  FADD.FTZ R93, R93, R136 ;  /* 0x000000885d5d7221 */ /* 0x000fe20000010000 */
[----:B------:R-:W-:Y:S01]  /*aba0*/  MOV R136, R132 ;  /* 0x0000008400887202 */ /* 0x000fe20000000f00 */
[----:B------:R-:W-:Y:S02]  /*abb0*/  FADD.FTZ R91, R91, R90 ;  /* 0x0000005a5b5b7221 */ /* 0x000fe40000010000 */
        /* <DEDUP_REMOVED lines=13> */
[----:B------:R2:W-:Y:S01]  /*ac90*/  MUFU.EX2 R104, R68 ;  /* 0x0000004400687308 */ /* 0x0005e20000000800 */
[C---:B------:R-:W-:Y:S01]  /*aca0*/  FMUL.FTZ R28, R84.reuse, R56 ;  /* 0x00000038541c7220 */ /* 0x040fe20000410000 */
[C---:B------:R-:W-:Y:S04]  /*acb0*/  HMMA.16816.F32.BF16 R24, R80.reuse, R30, R24 ;  /* 0x0000001e5018723c */ /* 0x040fe80000041818 */
[----:B------:R-:W-:Y:S02]  /*acc0*/  FMUL.FTZ R29, R84, R57 ;  /* 0x00000039541d7220 */ /* 0x000fe40000410000 */
[----:B------:R-:W-:Y:S02]  /*acd0*/  FFMA.FTZ R145, R86, c[0x0][0x23c], -R145 ;  /* 0x00008f0056917a23 */ /* 0x000fe40000010891 */
[C---:B------:R-:W-:Y:S01]  /*ace0*/  FMUL.FTZ R30, R85.reuse, R58 ;  /* 0x0000003a551e7220 */ /* 0x040fe20000410000 */
[----:B------:R-:W3:Y:S03]  /*acf0*/  MUFU.EX2 R65, R65 ;  /* 0x0000004100417308 */ /* 0x000ee60000000800 */
[----:B------:R-:W-:Y:S02]  /*ad00*/  FMUL.FTZ R31, R85, R59 ;  /* 0x0000003b551f7220 */ /* 0x000fe40000410000 */
[----:B------:R-:W-:Y:S01]  /*ad10*/  LDSM.16.MT88.4 R56, [R110+0x6400] ;  /* 0x006400006e38783b */ /* 0x000fe20000004200 */
[----:B------:R-:W-:Y:S02]  /*ad20*/  FFMA.FTZ R144, R105, c[0x0][0x23c], -R144 ;  /* 0x00008f0069907a23 */ /* 0x000fe40000010890 */
[----:B------:R-:W-:Y:S02]  /*ad30*/  FADD.FTZ R92, R92, R93 ;  /* 0x0000005d5c5c7221 */ /* 0x000fe40000010000 */
[C---:B-1----:R-:W-:Y:S01]  /*ad40*/  HMMA.16816.F32.BF16 R28, R80.reuse, R60, R28 ;  /* 0x0000003c501c723c */ /* 0x042fe2000004181c */
[----:B------:R-:W-:Y:S02]  /*ad50*/  MUFU.EX2 R138, R138 ;  /* 0x0000008a008a7308 */ /* 0x000fe40000000800 */
[----:B--2---:R-:W-:Y:S01]  /*ad60*/  LDSM.16.MT88.4 R68, [R108+0x6c00] ;  /* 0x006c00006c44783b */ /* 0x004fe20000004200 */
[----:B------:R-:W-:Y:S04]  /*ad70*/  FADD.FTZ R88, R88, R91 ;  /* 0x0000005b58587221 */ /* 0x000fe80000010000 */
[C---:B------:R-:W-:Y:S03]  /*ad80*/  HMMA.16816.F32.BF16 R32, R80.reuse, R62, R32 ;  /* 0x0000003e5020723c */ /* 0x040fe60000041820 */
[----:B------:R-:W-:Y:S01]  /*ad90*/  LDSM.16.MT88.4 R60, [R108+0x6800] ;  /* 0x006800006c3c783b */ /* 0x000fe20000004200 */
[----:B------:R-:W-:Y:S04]  /*ada0*/  MUFU.EX2 R142, R142 ;  /* 0x0000008e008e7308 */ /* 0x000fe80000000800 */
[C---:B----4-:R-:W-:Y:S06]  /*adb0*/  HMMA.16816.F32.BF16 R36, R80.reuse, R52, R36 ;  /* 0x000000345024723c */ /* 0x050fec0000041824 */
[----:B------:R-:W-:Y:S02]  /*adc0*/  MUFU.EX2 R141, R141 ;  /* 0x0000008d008d7308 */ /* 0x000fe40000000800 */
[C---:B------:R-:W-:Y:S01]  /*add0*/  HMMA.16816.F32.BF16 R40, R80.reuse, R54, R40 ;  /* 0x000000365028723c */ /* 0x040fe20000041828 */
[----:B------:R-:W1:Y:S07]  /*ade0*/  LDSM.16.MT88.4 R52, [R108+0x8000] ;  /* 0x008000006c34783b */ /* 0x000e6e0000004200 */
[----:B------:R-:W2:Y:S10]  /*adf0*/  MUFU.EX2 R64, R64 ;  /* 0x0000004000407308 */ /* 0x000eb40000000800 */
[----:B------:R-:W4:Y:S10]  /*ae00*/  MUFU.EX2 R103, R103 ;  /* 0x0000006700677308 */ /* 0x000f340000000800 */
[----:B------:R-:W-:Y:S10]  /*ae10*/  MUFU.EX2 R107, R107 ;  /* 0x0000006b006b7308 */ /* 0x000ff40000000800 */
[----:B------:R-:W-:Y:S01]  /*ae20*/  MUFU.EX2 R102, R102 ;  /* 0x0000006600667308 */ /* 0x000fe20000000800 */
[C---:B-1----:R-:W-:Y:S07]  /*ae30*/  HMMA.16816.F32.BF16 R44, R80.reuse, R52, R44 ;  /* 0x00000034502c723c */ /* 0x042fee000004182c */
[----:B---3--:R-:W-:Y:S01]  /*ae40*/  F2FP.BF16.PACK_AB R53, R96, R65 ;  /* 0x000000416035723e */ /* 0x008fe200000010ff */
[----:B------:R-:W-:Y:S01]  /*ae50*/  HMMA.16816.F32.BF16 R48, R80, R54, R48 ;  /* 0x000000365030723c */ /* 0x000fe20000041830 */
[----:B------:R-:W1:Y:S03]  /*ae60*/  MUFU.EX2 R99, R67 ;  /* 0x0000004300637308 */ /* 0x000e660000000800 */
[----:B--2---:R-:W-:Y:S03]  /*ae70*/  F2FP.BF16.PACK_AB R52, R97, R64 ;  /* 0x000000406134723e */ /* 0x004fe600000010ff */
[----:B------:R-:W-:Y:S02]  /*ae80*/  F2FP.BF16.PACK_AB R55, R94, R95 ;  /* 0x0000005f5e37723e */ /* 0x000fe400000010ff */
[----:B----4-:R-:W-:Y:S02]  /*ae90*/  F2FP.BF16.PACK_AB R54, R103, R106 ;  /* 0x0000006a6736723e */ /* 0x010fe400000010ff */
[----:B------:R-:W-:Y:S05]  /*aea0*/  MUFU.EX2 R98, R98 ;  /* 0x0000006200627308 */ /* 0x000fea0000000800 */
[C---:B------:R-:W-:Y:S05]  /*aeb0*/  HMMA.16816.F32.BF16 R4, R52.reuse, R56, R4 ;  /* 0x000000383404723c */ /* 0x040fea0000041804 */
[----:B------:R-:W2:Y:S03]  /*aec0*/  MUFU.EX2 R145, R145 ;  /* 0x0000009100917308 */ /* 0x000ea60000000800 */
[C---:B------:R-:W-:Y:S01]  /*aed0*/  HMMA.16816.F32.BF16 R8, R52.reuse, R58, R8 ;  /* 0x0000003a3408723c */ /* 0x040fe20000041808 */
[----:B------:R-:W3:Y:S03]  /*aee0*/  LDSM.16.MT88.4 R56, [R108+0x6400] ;  /* 0x006400006c38783b */ /* 0x000ee60000004200 */
[----:B-1----:R-:W-:Y:S03]  /*aef0*/  F2FP.BF16.PACK_AB R85, R99, R104 ;  /* 0x000000686355723e */ /* 0x002fe600000010ff */
[----:B------:R-:W-:Y:S10]  /*af00*/  MUFU.EX2 R101, R101 ;  /* 0x0000006500657308 */ /* 0x000ff40000000800 */
[----:B------:R-:W1:Y:S01]  /*af10*/  MUFU.EX2 R100, R100 ;  /* 0x0000006400647308 */ /* 0x000e620000000800 */
[----:B--2---:R-:W-:Y:S09]  /*af20*/  F2FP.BF16.PACK_AB R87, R145, R98 ;  /* 0x000000629157723e */ /* 0x004ff200000010ff */
[----:B------:R-:W-:Y:S10]  /*af30*/  MUFU.EX2 R105, R66 ;  /* 0x0000004200697308 */ /* 0x000ff40000000800 */
[----:B------:R-:W2:Y:S01]  /*af40*/  MUFU.EX2 R144, R144 ;  /* 0x0000009000907308 */ /* 0x000ea20000000800 */
[C---:B---3--:R-:W-:Y:S03]  /*af50*/  HMMA.16816.F32.BF16 R12, R52.reuse, R56, R12 ;  /* 0x00000038340c723c */ /* 0x048fe6000004180c */
[----:B-1----:R-:W-:Y:S05]  /*af60*/  F2FP.BF16.PACK_AB R84, R100, R101 ;  /* 0x000000656454723e */ /* 0x002fea00000010ff */
        /* <DEDUP_REMOVED lines=54> */
[----:B------:R-:W-:Y:S02]  /*b2d0*/  FADD.FTZ R142, R141, R142 ;  /* 0x0000008e8d8e7221 */ /* 0x000fe40000010000 */
        /* <DEDUP_REMOVED lines=17> */
[C---:B---3--:R-:W-:Y:S08]  /*b3f0*/  HMMA.16816.F32.BF16 R36, R84.reuse, R4, R36 ;  /* 0x000000045424723c */ /* 0x048ff00000041824 */
[C---:B------:R-:W-:Y:S08]  /*b400*/  HMMA.16816.F32.BF16 R40, R84.reuse, R6, R40 ;  /* 0x000000065428723c */ /* 0x040ff00000041828 */
[C---:B----4-:R-:W-:Y:S08]  /*b410*/  HMMA.16816.F32.BF16 R44, R84.reuse, R8, R44 ;  /* 0x00000008542c723c */ /* 0x050ff0000004182c */
[----:B------:R-:W-:Y:S07]  /*b420*/  HMMA.16816.F32.BF16 R48, R84, R10, R48 ;  /* 0x0000000a5430723c */ /* 0x000fee0000041830 */
[----:B------:R-:W-:Y:S02]  /*b430*/  MOV R85, R2 ;  /* 0x0000000200557202 */ /* 0x000fe40000000f00 */
[----:B------:R-:W-:Y:S01]  /*b440*/  MOV R84, R3 ;  /* 0x0000000300547202 */ /* 0x000fe20000000f00 */
[----:B------:R-:W-:-:S05]  /*b450*/  @P0 BRA `(.L_x_5790) ;  /* 0xffffd2d000000947 */ /* 0x000fca000383ffff */
.L_x_5786:
        /* <DEDUP_REMOVED lines=207> */
.L_x_5792:
[----:B----4-:R-:W-:Y:S05]  /*c150*/  BSYNC B0 ;  /* 0x0000000000007941 */ /* 0x010fea0003800000 */
.L_x_5791:
        /* <DEDUP_REMOVED lines=18> */
.L_x_5794:
[----:B------:R-:W-:Y:S05]  /*c280*/  BSYNC B0 ;  /* 0x0000000000007941 */ /* 0x000fea0003800000 */
.L_x_5793:
        /* <DEDUP_REMOVED lines=10> */
.L_x_5796:
[----:B------:R-:W-:Y:S05]  /*c330*/  BSYNC B0 ;  /* 0x0000000000007941 */ /* 0x000fea0003800000 */
.L_x_5795:
        /* <DEDUP_REMOVED lines=10> */
.L_x_5798:
[----:B------:R-:W-:Y:S05]  /*c3e0*/  BSYNC B0 ;  /* 0x0000000000007941 */ /* 0x000fea0003800000 */
.L_x_5797:
        /* <DEDUP_REMOVED lines=11> */
.L_x_5799:
        /* <DEDUP_REMOVED lines=14> */
.L_x_6383:


//--------------------- .text._ZN5flash24flash_fwd_splitkv_kernelI23Flash_fwd_kernel_traitsILi96ELi64ELi64ELi4ELb0ELb0EN7cutlass10bfloat16_tE19Flash_kernel_traitsILi96ELi64ELi64ELi4ES3_EELb1ELb0ELb0ELb0ELb1ELb0ELb1ELb1EEEvNS_16Flash_fwd_paramsE --------------------------
	.section	.text._ZN5flash24flash_fwd_splitkv_kernelI23Flash_fwd_kernel_traitsILi96ELi64ELi64ELi4ELb0ELb0EN7cutlass10bfloat16_tE19Flash_kernel_traitsILi96ELi64ELi64ELi4ES3_EELb1ELb0ELb0ELb0ELb1ELb0ELb1ELb1EEEvNS_16Flash_fwd_paramsE,"ax",@progbits
	.sectioninfo	@"SHI_REGISTERS=146"
	.align	128
        .global         _ZN5flash24flash_fwd_splitkv_kernelI23Flash_fwd_kernel_traitsILi96ELi64ELi64ELi4ELb0ELb0EN7cutlass10bfloat16_tE19Flash_kernel_traitsILi96ELi64ELi64ELi4ES3_EELb1ELb0ELb0ELb0ELb1ELb0ELb1ELb1EEEvNS_16Flash_fwd_paramsE
        .type           _ZN5flash24flash_fwd_splitkv_kernelI23Flash_fwd_kernel_traitsILi96ELi64ELi64ELi4ELb0ELb0EN7cutlass10bfloat16_tE19Flash_kernel_traitsILi96ELi64ELi64ELi4ES3_EELb1ELb0ELb0ELb0ELb1ELb0ELb1ELb1EEEvNS_16Flash_fwd_paramsE,@function
        .size           _ZN5flash24flash_fwd_splitkv_kernelI23Flash_fwd_kernel_traitsILi96ELi64ELi64ELi4ELb0ELb0EN7cutlass10bfloat16_tE19Flash_kernel_traitsILi96ELi64ELi64ELi4ES3_EELb1ELb0ELb0ELb0ELb1ELb0ELb1ELb1EEEvNS_16Flash_fwd_paramsE,(.L_x_6384 - _ZN5flash24flash_fwd_splitkv_kernelI23Flash_fwd_kernel_traitsILi96ELi64ELi64ELi4ELb0ELb0EN7cutlass10bfloat16_tE19Flash_kernel_traitsILi96ELi64ELi64ELi4ES3_EELb1ELb0ELb0ELb0ELb1ELb0ELb1ELb1EEEvNS_16Flash_fwd_paramsE)
        .other          _ZN5flash24flash_fwd_splitkv_kernelI23Flash_fwd_kernel_traitsILi96ELi64ELi64ELi4ELb0ELb0EN7cutlass10bfloat16_tE19Flash_kernel_traitsILi96ELi64ELi64ELi4ES3_EELb1ELb0ELb0ELb0ELb1ELb0ELb1ELb1EEEvNS_16Flash_fwd_paramsE,@"STO_CUDA_ENTRY STV_DEFAULT"
_ZN5flash24flash_fwd_splitkv_kernelI23Flash_fwd_kernel_traitsILi96ELi64ELi64ELi4ELb0ELb0EN7cutlass10bfloat16_tE19Flash_kernel_traitsILi96ELi64ELi64ELi4ES3_EELb1ELb0ELb0ELb0ELb1ELb0ELb1ELb1EEEvNS_16Flash_fwd_paramsE:
.text._ZN5flash24flash_fwd_splitkv_kernelI23Flash_fwd_kernel_traitsILi96ELi64ELi64ELi4ELb0ELb0EN7cutlass10bfloat16_tE19Flash_kernel_traitsILi96ELi64ELi64ELi4ES3_EELb1ELb0ELb0ELb0ELb1ELb0ELb1ELb1EEEvNS_16Flash_fwd_paramsE:
        /* <DEDUP_REMOVED lines=54> */
.L_x_5800:
[----:B-1-34-:R-:W-:Y:S02]  /*0360*/  MOV R71, c[0x0][0x218] ;  /* 0x0000860000477a02 */ /* 0x01afe40000000f00 */
.L_x_5801:
        /* <DEDUP_REMOVED lines=113> */
.L_x_5802:
[----:B------:R-:W-:Y:S01]  /*0a80*/  ISETP.NE.U32.AND P0, PT, RZ, c[0x0][0x2b8], PT ;  /* 0x0000ae00ff007a0c */ /* 0x000fe20003f05070 */
        /* <DEDUP_REMOVED lines=25> */
[----:B-1---5:R-:W-:Y:S02]  /*0c20*/  IMAD.MOV R3, RZ, RZ, -R7 ;  /* 0x000000ffff037224 */ /* 0x022fe400078e0a07 */
        /* <DEDUP_REMOVED lines=30> */
[----:B------:R-:W-:-:S03]  /*0e10*/  MOV R7, R4 ;  /* 0x0000000400077202 */ /* 0x000fc60000000f00 */
[----:B------:R-:W-:Y:S02]  /*0e20*/  IMAD R9, R5, c[0x0][0x2d0], R52 ;  /* 0x0000b40005097a24 */ /* 0x000fe400078e0234 */
[----:B------:R-:W-:-:S03]  /*0e30*/  IMAD.HI.U32 R6, R6, R7, RZ ;  /* 0x0000000706067227 */ /* 0x000fc600078e00ff */
[----:B------:R-:W-:Y:S01]  /*0e40*/  SHF.R.S32.HI R5, RZ, 0x1f, R9 ;  /* 0x0000001fff057819 */ /* 0x000fe20000011409 */
[----:B------:R-:W-:-:S04]  /*0e50*/  IMAD.MOV R4, RZ, RZ, -R6 ;  /* 0x000000ffff047224 */ /* 0x000fc800078e0a06 */
[----:B------:R-:W-:-:S05]  /*0e60*/  IMAD R4, R3, R4, R7 ;  /* 0x0000000403047224 */ /* 0x000fca00078e0207 */
[----:B------:R-:W-:-:S13]  /*0e70*/  ISETP.GT.U32.AND P0, PT, R3, R4, PT ;  /* 0x000000040300720c */ /* 0x000fda0003f04070 */
[-C--:B------:R-:W-:Y:S02]  /*0e80*/  @!P0 IADD3 R4, R4, -R3.reuse, RZ ;  /* 0x8000000304048210 */ /* 0x080fe40007ffe0ff */
[----:B------:R-:W-:Y:S02]  /*0e90*/  @!P0 IADD3 R6, R6, 0x1, RZ ;  /* 0x0000000106068810 */ /* 0x000fe40007ffe0ff */
[----:B------:R-:W-:Y:S01]  /*0ea0*/  ISETP.GE.U32.AND P1, PT, R4, R3, PT ;  /* 0x000000030400720c */ /* 0x000fe20003f26070 */
[----:B------:R-:W-:Y:S01]  /*0eb0*/  IMAD R4, R5, c[0x0][0x198], RZ ;  /* 0x0000660005047a24 */ /* 0x000fe200078e02ff */
[----:B------:R-:W-:-:S04]  /*0ec0*/  LOP3.LUT R3, R106, c[0x0][0x1c8], RZ, 0x3c, !PT ;  /* 0x000072006a037a12 */ /* 0x000fc800078e3cff */
[----:B------:R-:W-:-:S07]  /*0ed0*/  ISETP.GE.AND P0, PT, R3, RZ, PT ;  /* 0x000000ff0300720c */ /* 0x000fce0003f06270 */
[----:B------:R-:W-:Y:S02]  /*0ee0*/  @P1 IADD3 R6, R6, 0x1, RZ ;  /* 0x0000000106061810 */ /* 0x000fe40007ffe0ff */
[----:B------:R-:W-:-:S04]  /*0ef0*/  ISETP.NE.AND P1, PT, RZ, c[0x0][0x1c8], PT ;  /* 0x00007200ff007a0c */ /* 0x000fc80003f25270 */
[----:B------:R-:W-:-:S09]  /*0f00*/  @!P0 IADD3 R6, -R6, RZ, RZ ;  /* 0x000000ff06068210 */ /* 0x000fd20007ffe1ff */
[----:B------:R-:W-:Y:S02]  /*0f10*/  @!P1 LOP3.LUT R6, RZ, c[0x0][0x1c8], RZ, 0x33, !PT ;  /* 0x00007200ff069a12 */ /* 0x000fe400078e33ff */
[----:B--2---:R-:W-:Y:S01]  /*0f20*/  SHF.R.S32.HI R11, RZ, 0x1f, R2 ;  /* 0x0000001fff0b7819 */ /* 0x004fe20000011402 */
[----:B------:R-:W-:-:S04]  /*0f30*/  IMAD.WIDE.U32 R14, R2, c[0x0][0x180], RZ ;  /* 0x00006000020e7a25 */ /* 0x000fc800078e00ff */
[C---:B------:R-:W-:Y:S02]  /*0f40*/  IMAD R3, R11.reuse, c[0x0][0x180], RZ ;  /* 0x000060000b037a24 */ /* 0x040fe400078e02ff */
[----:B------:R-:W-:Y:S02]  /*0f50*/  IMAD R11, R11, c[0x0][0x188], RZ ;  /* 0x000062000b0b7a24 */ /* 0x000fe400078e02ff */
[C---:B------:R-:W-:Y:S02]  /*0f60*/  IMAD R3, R2.reuse, c[0x0][0x184], R3 ;  /* 0x0000610002037a24 */ /* 0x040fe400078e0203 */
[----:B------:R-:W-:Y:S02]  /*0f70*/  IMAD R11, R2, c[0x0][0x18c], R11 ;  /* 0x00006300020b7a24 */ /* 0x000fe400078e020b */
[----:B------:R-:W-:Y:S02]  /*0f80*/  IMAD.IADD R15, R15, 0x1, R3 ;  /* 0x000000010f0f7824 */ /* 0x000fe400078e0203 */
[C---:B------:R-:W-:Y:S01]  /*0f90*/  IMAD R3, R9.reuse, c[0x0][0x19c], R4 ;  /* 0x0000670009037a24 */ /* 0x040fe200078e0204 */
[----:B------:R-:W-:Y:S01]  /*0fa0*/  SHF.R.S32.HI R4, RZ, 0x1f, R6 ;  /* 0x0000001fff047819 */ /* 0x000fe20000011406 */
[----:B------:R-:W-:-:S04]  /*0fb0*/  IMAD.WIDE.U32 R14, R9, c[0x0][0x198], R14 ;  /* 0x00006600090e7a25 */ /* 0x000fc800078e000e */
[----:B------:R-:W-:Y:S01]  /*0fc0*/  IMAD.WIDE.U32 R16, R2, c[0x0][0x188], RZ ;  /* 0x0000620002107a25 */ /* 0x000fe200078e00ff */
[----:B------:R-:W-:-:S03]  /*0fd0*/  IADD3 R15, R15, R3, RZ ;  /* 0x000000030f0f7210 */ /* 0x000fc60007ffe0ff */
[----:B------:R-:W-:Y:S01]  /*0fe0*/  IMAD R3, R4, c[0x0][0x1b0], RZ ;  /* 0x00006c0004037a24 */ /* 0x000fe200078e02ff */
[----:B------:R-:W-:Y:S01]  /*0ff0*/  IADD3 R11, R17, R11, RZ ;  /* 0x0000000b110b7210 */ /* 0x000fe20007ffe0ff */
[----:B------:R-:W-:-:S04]  /*1000*/  IMAD.WIDE.U32 R14, R6, c[0x0][0x1b0], R14 ;  /* 0x00006c00060e7a25 */ /* 0x000fc800078e000e */
[----:B------:R-:W-:Y:S01]  /*1010*/  IMAD R3, R6, c[0x0][0x1b4], R3 ;  /* 0x00006d0006037a24 */ /* 0x000fe200078e0203 */
[----:B------:R-:W-:Y:S01]  /*1020*/  MOV R2, R14 ;  /* 0x0000000e00027202 */ /* 0x000fe20000000f00 */
[----:B------:R-:W-:Y:S02]  /*1030*/  IMAD.MOV.U32 R8, RZ, RZ, R16 ;  /* 0x000000ffff087224 */ /* 0x000fe400078e0010 */
[----:B------:R-:W-:Y:S01]  /*1040*/  IMAD.IADD R7, R15, 0x1, R3 ;  /* 0x000000010f077824 */ /* 0x000fe200078e0203 */
[----:B------:R-:W-:Y:S05]  /*1050*/  BRA `(.L_x_5804) ;  /* 0x0000044000007947 */ /* 0x000fea0003800000 */
.L_x_5803:
        /* <DEDUP_REMOVED lines=16> */
.L_x_5805:
[----:B------:R-:W-:Y:S01]  /*1160*/  IABS R5, c[0x0][0x1c8] ;  /* 0x0000720000057a13 */ /* 0x000fe20000000000 */
[----:B------:R-:W-:Y:S01]  /*1170*/  @P4 IMAD.IADD R11, R10, 0x1, R11 ;  /* 0x000000010a0b4824 */ /* 0x000fe200078e020b */
[----:B------:R-:W-:Y:S02]  /*1180*/  MOV R6, RZ ;  /* 0x000000ff00067202 */ /* 0x000fe40000000f00 */
[----:B------:R-:W1:Y:S01]  /*1190*/  I2F.RP R14, R5 ;  /* 0x00000005000e7306 */ /* 0x000e620000209400 */
[----:B------:R-:W-:-:S07]  /*11a0*/  LEA R52, R87, 0xffffffc0, 0x6 ;  /* 0xffffffc057347811 */ /* 0x000fce00078e30ff */
[----:B-1----:R-:W1:Y:S02]  /*11b0*/  MUFU.RCP R12, R14 ;  /* 0x0000000e000c7308 */ /* 0x002e640000001000 */
[----:B-1----:R-:W-:Y:S01]  /*11c0*/  IADD3 R12, R12, 0xffffffe, RZ ;  /* 0x0ffffffe0c0c7810 */ /* 0x002fe20007ffe0ff */
[----:B------:R-:W-:-:S05]  /*11d0*/  IMAD.WIDE.U32 R14, R52, c[0x0][0x198], R8 ;  /* 0x00006600340e7a25 */ /* 0x000fca00078e0008 */
[----:B------:R-:W1:Y:S01]  /*11e0*/  F2I.FTZ.U32.TRUNC.NTZ R7, R12 ;  /* 0x0000000c00077305 */ /* 0x000e62000021f000 */
[----:B------:R-:W-:-:S04]  /*11f0*/  @P4 IMAD.WIDE.U32 R8, R11, c[0x0][0x1a0], RZ ;  /* 0x000068000b084a25 */ /* 0x000fc800078e00ff */
[----:B------:R-:W-:Y:S02]  /*1200*/  @P4 IMAD R11, R11, c[0x0][0x1a4], R9 ;  /* 0x000069000b0b4a24 */ /* 0x000fe400078e0209 */
[----:B------:R-:W-:Y:S02]  /*1210*/  IMAD.MOV.U32 R9, RZ, RZ, R52 ;  /* 0x000000ffff097224 */ /* 0x000fe400078e0034 */
[----:B-1----:R-:W-:-:S04]  /*1220*/  IMAD.MOV R2, RZ, RZ, -R7 ;  /* 0x000000ffff027224 */ /* 0x002fc800078e0a07 */
        /* <DEDUP_REMOVED lines=23> */
[----:B------:R-:W-:Y:S02]  /*13a0*/  IMAD R7, R4, c[0x0][0x1b0], RZ ;  /* 0x00006c0004077a24 */ /* 0x000fe400078e02ff */
[----:B------:R-:W-:Y:S02]  /*13b0*/  IMAD.MOV.U32 R2, RZ, RZ, R14 ;  /* 0x000000ffff027224 */ /* 0x000fe400078e000e */
        /* <DEDUP_REMOVED lines=14> */
.L_x_5804:
[----:B-----5:R1:W5:Y:S01]  /*14a0*/  @P5 LDG.E R3, [R108.64] ;  /* 0x000000066c035981 */ /* 0x020362000c1e1900 */
[----:B------:R-:W-:Y:S01]  /*14b0*/  ISETP.NE.AND P0, PT, R13, -0x1, PT ;  /* 0xffffffff0d00780c */ /* 0x000fe20003f05270 */
[----:B------:R-:W-:Y:S01]  /*14c0*/  IMAD.MOV.U32 R14, RZ, RZ, 0x2 ;  /* 0x00000002ff0e7424 */ /* 0x000fe200078e00ff */
[----:B------:R-:W-:Y:S01]  /*14d0*/  SHF.R.S32.HI R80, RZ, 0x1f, R55 ;  /* 0x0000001fff507819 */ /* 0x000fe20000011437 */
[----:B------:R-:W-:Y:S01]  /*14e0*/  IMAD.MOV.U32 R77, RZ, RZ, c[0x0][0x230] ;  /* 0x00008c00ff4d7624 */ /* 0x000fe200078e00ff */
[----:B------:R-:W-:Y:S01]  /*14f0*/  MOV R90, 0x5 ;  /* 0x00000005005a7802 */ /* 0x000fe20000000f00 */
[----:B------:R-:W-:Y:S01]  /*1500*/  IMAD.MOV.U32 R51, RZ, RZ, 0x10 ;  /* 0x00000010ff337424 */ /* 0x000fe200078e00ff */
[CC--:B------:R-:W-:Y:S02]  /*1510*/  LEA.HI R15, R80.reuse, R55.reuse, RZ, 0x2 ;  /* 0x00000037500f7211 */ /* 0x0c0fe400078f10ff */
[----:B------:R-:W-:-:S02]  /*1520*/  LEA.HI R98, R80, R55, RZ, 0x5 ;  /* 0x0000003750627211 */ /* 0x000fc400078f28ff */
[----:B------:R-:W-:Y:S02]  /*1530*/  SHF.R.S32.HI R104, RZ, 0x2, R15 ;  /* 0x00000002ff687819 */ /* 0x000fe4000001140f */
[----:B------:R-:W-:Y:S01]  /*1540*/  LOP3.LUT R74, R15, 0xfffffffc, RZ, 0xc0, !PT ;  /* 0xfffffffc0f4a7812 */ /* 0x000fe200078ec0ff */
[C---:B------:R-:W-:Y:S01]  /*1550*/  @P0 IMAD.WIDE.U32 R18, R13.reuse, c[0x0][0x190], RZ ;  /* 0x000064000d120a25 */ /* 0x040fe200078e00ff */
[----:B------:R-:W-:Y:S02]  /*1560*/  SHF.R.S32.HI R98, RZ, 0x5, R98 ;  /* 0x00000005ff627819 */ /* 0x000fe40000011462 */
[----:B------:R-:W-:Y:S01]  /*1570*/  SHF.R.S32.HI R105, RZ, 0x1f, R104 ;  /* 0x0000001fff697819 */ /* 0x000fe20000011468 */
[----:B------:R-:W-:Y:S02]  /*1580*/  @!P0 IMAD R12, R0, c[0x0][0x178], RZ ;  /* 0x00005e00000c8a24 */ /* 0x000fe400078e02ff */
[----:B------:R-:W-:Y:S02]  /*1590*/  @P0 IMAD R13, R13, c[0x0][0x194], R19 ;  /* 0x000065000d0d0a24 */ /* 0x000fe400078e0213 */
[----:B------:R-:W-:-:S02]  /*15a0*/  @P0 IMAD.MOV.U32 R10, RZ, RZ, R18 ;  /* 0x000000ffff0a0224 */ /* 0x000fc400078e0012 */
[----:B------:R-:W-:Y:S02]  /*15b0*/  IMAD.MOV.U32 R18, RZ, RZ, RZ ;  /* 0x000000ffff127224 */ /* 0x000fe400078e00ff */
[----:B------:R-:W-:Y:S02]  /*15c0*/  IMAD.MOV.U32 R19, RZ, RZ, c[0x0][0x230] ;  /* 0x00008c00ff137624 */ /* 0x000fe400078e00ff */
[----:B------:R-:W-:-:S04]  /*15d0*/  @!P0 IMAD.WIDE.U32 R16, R125, c[0x0][0x178], RZ ;  /* 0x00005e007d108a25 */ /* 0x000fc800078e00ff */
[----:B------:R-:W-:Y:S02]  /*15e0*/  @!P0 IMAD R12, R125, c[0x0][0x17c], R12 ;  /* 0x00005f007d0c8a24 */ /* 0x000fe400078e020c */
[----:B------:R-:W-:Y:S01]  /*15f0*/  IMAD.HI.U32 R77, R14, R77, R18 ;  /* 0x0000004d0e4d7227 */ /* 0x000fe200078e0012 */
[----:B------:R-:W-:Y:S02]  /*1600*/  LEA.HI R19, R15, R104, RZ, 0x1 ;  /* 0x000000680f137211 */ /* 0x000fe400078f08ff */
[----:B------:R-:W-:Y:S01]  /*1610*/  @!P0 IADD3 R13, R17, R12, RZ ;  /* 0x0000000c110d8210 */ /* 0x000fe20007ffe0ff */
[----:B------:R-:W-:Y:S01]  /*1620*/  IMAD.IADD R74, R55, 0x1, -R74 ;  /* 0x00000001374a7824 */ /* 0x000fe200078e0a4a */
[-C--:B------:R-:W-:Y:S01]  /*1630*/  LEA.HI R17, R80, R55.reuse, RZ, 0x3 ;  /* 0x0000003750117211 */ /* 0x080fe200078f18ff */
[----:B------:R-:W-:Y:S01]  /*1640*/  @!P0 IMAD.MOV.U32 R10, RZ, RZ, R16 ;  /* 0x000000ffff0a8224 */ /* 0x000fe200078e0010 */
[----:B------:R-:W-:Y:S01]  /*1650*/  LOP3.LUT R19, R19, 0x7fffffe, RZ, 0xc0, !PT ;  /* 0x07fffffe13137812 */ /* 0x000fe200078ec0ff */
[----:B------:R-:W-:Y:S01]  /*1660*/  IMAD.SHL.U32 R18, R74, 0x8, RZ ;  /* 0x000000084a127824 */ /* 0x000fe200078e00ff */
[----:B------:R-:W-:Y:S01]  /*1670*/  LEA.HI R80, R80, R55, RZ, 0x4 ;  /* 0x0000003750507211 */ /* 0x000fe200078f20ff */
[----:B------:R-:W-:Y:S01]  /*1680*/  IMAD.WIDE R20, R21, 0x40, R104 ;  /* 0x0000004015147825 */ /* 0x000fe200078e0268 */
[----:B------:R-:W-:-:S02]  /*1690*/  SHF.R.S32.HI R78, RZ, 0x3, R17 ;  /* 0x00000003ff4e7819 */ /* 0x000fc40000011411 */
[----:B------:R-:W-:Y:S01]  /*16a0*/  LOP3.LUT R80, R80, 0xfffffff0, RZ, 0xc0, !PT ;  /* 0xfffffff050507812 */ /* 0x000fe200078ec0ff */
[----:B------:R-:W-:Y:S01]  /*16b0*/  IMAD.IADD R19, R104, 0x1, -R19 ;  /* 0x0000000168137824 */ /* 0x000fe200078e0a13 */
[----:B------:R-:W-:Y:S01]  /*16c0*/  IADD3 R24, P1, R18, R10, RZ ;  /* 0x0000000a12187210 */ /* 0x000fe20007f3e0ff */
[----:B------:R-:W-:Y:S01]  /*16d0*/  IMAD.SHL.U32 R15, R78, 0x40, RZ ;  /* 0x000000404e0f7824 */ /* 0x000fe200078e00ff */
[----:B------:R-:W-:Y:S02]  /*16e0*/  IADD3 R80, -R80, R55, RZ ;  /* 0x0000003750507210 */ /* 0x000fe40007ffe1ff */
[----:B------:R-:W-:Y:S02]  /*16f0*/  LEA R98, R98, R19, 0x3 ;  /* 0x0000001362627211 */ /* 0x000fe400078e18ff */
[----:B------:R-:W-:Y:S02]  /*1700*/  SHF.R.S32.HI R19, RZ, 0x1f, R18 ;  /* 0x0000001fff137819 */ /* 0x000fe40000011412 */
[----:B------:R-:W-:-:S02]  /*1710*/  LEA.HI R79, R80, R80, RZ, 0x1 ;  /* 0x00000050504f7211 */ /* 0x000fc400078f08ff */
[----:B------:R-:W-:Y:S01]  /*1720*/  IADD3 R22, P0, R18, R8, RZ ;  /* 0x0000000812167210 */ /* 0x000fe20007f1e0ff */
[C---:B------:R-:W-:Y:S01]  /*1730*/  IMAD.X R25, R19.reuse, 0x1, R13, P1 ;  /* 0x0000000113197824 */ /* 0x040fe200008e060d */
[--C-:B------:R-:W-:Y:S02]  /*1740*/  SHF.R.S32.HI R13, RZ, 0x1, R79.reuse ;  /* 0x00000001ff0d7819 */ /* 0x100fe4000001144f */
[----:B------:R-:W-:Y:S01]  /*1750*/  SHF.R.S32.HI R8, RZ, 0x1f, R79 ;  /* 0x0000001fff087819 */ /* 0x000fe2000001144f */
[----:B------:R-:W-:Y:S01]  /*1760*/  IMAD.X R23, R19, 0x1, R11, P0 ;  /* 0x0000000113177824 */ /* 0x000fe200000e060b */
[----:B------:R-:W-:Y:S01]  /*1770*/  IADD3 R100, P0, R104, R9, RZ ;  /* 0x0000000968647210 */ /* 0x000fe20007f1e0ff */
[----:B------:R-:W-:Y:S01]  /*1780*/  IMAD.MOV.U32 R11, RZ, RZ, c[0x0][0x198] ;  /* 0x00006600ff0b7624 */ /* 0x000fe200078e00ff */
[----:B------:R-:W-:Y:S01]  /*1790*/  LEA.HI R8, R8, R13, RZ, 0x2 ;  /* 0x0000000d08087211 */ /* 0x000fe200078f10ff */
[----:B------:R-:W-:Y:S01]  /*17a0*/  IMAD.WIDE.U32 R22, R6, c[0x0][0x1b8], R22 ;  /* 0x00006e0006167a25 */ /* 0x000fe200078e0016 */
[----:B------:R-:W-:-:S02]  /*17b0*/  IADD3.X R5, R105, R5, RZ, P0, !PT ;  /* 0x0000000569057210 */ /* 0x000fc400007fe4ff */
[----:B------:R-:W-:Y:S01]  /*17c0*/  LOP3.LUT R8, R8, 0xfffffffc, RZ, 0xc0, !PT ;  /* 0xfffffffc08087812 */ /* 0x000fe200078ec0ff */
[----:B------:R-:W-:Y:S01]  /*17d0*/  IMAD.SHL.U32 R63, R11, 0x20, RZ ;  /* 0x000000200b3f7824 */ /* 0x000fe200078e00ff */
[----:B------:R-:W-:Y:S01]  /*17e0*/  LOP3.LUT R15, R15, 0xc0, RZ, 0xc0, !PT ;  /* 0x000000c00f0f7812 */ /* 0x000fe200078ec0ff */
[----:B------:R-:W-:Y:S01]  /*17f0*/  IMAD R5, R5, c[0x0][0x1a0], RZ ;  /* 0x0000680005057a24 */ /* 0x000fe200078e02ff */
[----:B------:R-:W-:Y:S01]  /*1800*/  LOP3.LUT R12, R17, 0xfffffff8, RZ, 0xc0, !PT ;  /* 0xfffffff8110c7812 */ /* 0x000fe200078ec0ff */
[----:B------:R-:W-:Y:S01]  /*1810*/  IMAD.IADD R68, R13, 0x1, -R8 ;  /* 0x000000010d447824 */ /* 0x000fe200078e0a08 */
[----:B------:R-:W-:Y:S01]  /*1820*/  SHF.R.S32.HI R8, RZ, 0x1f, R71 ;  /* 0x0000001fff087819 */ /* 0x000fe20000011447 */
[----:B------:R-:W-:Y:S01]  /*1830*/  IMAD R85, R100, c[0x0][0x1a4], R5 ;  /* 0x0000690064557a24 */ /* 0x000fe200078e0205 */
[----:B------:R-:W-:Y:S01]  /*1840*/  LEA.HI R17, R17, R78, RZ, 0x1 ;  /* 0x0000004e11117211 */ /* 0x000fe200078f08ff */
[----:B------:R-:W-:Y:S01]  /*1850*/  IMAD.IADD R12, R55, 0x1, -R12 ;  /* 0x00000001370c7824 */ /* 0x000fe200078e0a0c */
[----:B------:R-:W-:-:S02]  /*1860*/  LOP3.LUT R14, R15, 0x18, R18, 0xf8, !PT ;  /* 0x000000180f0e7812 */ /* 0x000fc400078ef812 */
[----:B------:R-:W-:Y:S02]  /*1870*/  LEA.HI R5, R8, R71, RZ, 0x6 ;  /* 0x0000004708057211 */ /* 0x000fe400078f30ff */
[----:B------:R-:W-:Y:S02]  /*1880*/  SHF.R.U32.HI R15, RZ, 0x3, R15 ;  /* 0x00000003ff0f7819 */ /* 0x000fe4000001160f */
[----:B------:R-:W-:Y:S02]  /*1890*/  LOP3.LUT R17, R17, 0xfffffffe, RZ, 0xc0, !PT ;  /* 0xfffffffe11117812 */ /* 0x000fe400078ec0ff */
[----:B------:R-:W-:Y:S02]  /*18a0*/  SHF.R.S32.HI R5, RZ, 0x6, R5 ;  /* 0x00000006ff057819 */ /* 0x000fe40000011405 */
[----:B------:R-:W-:Y:S01]  /*18b0*/  LOP3.LUT R15, R14, R15, RZ, 0x3c, !PT ;  /* 0x0000000f0e0f7212 */ /* 0x000fe200078e3cff */
[----:B------:R-:W-:Y:S01]  /*18c0*/  IMAD.IADD R78, R78, 0x1, -R17 ;  /* 0x000000014e4e7824 */ /* 0x000fe200078e0a11 */
[----:B------:R-:W-:Y:S01]  /*18d0*/  IADD3 R102, P0, R18, R2, RZ ;  /* 0x0000000212667210 */ /* 0x000fe20007f1e0ff */
[----:B------:R-:W-:Y:S01]  /*18e0*/  IMAD R17, R21, c[0x0][0x190], RZ ;  /* 0x0000640015117a24 */ /* 0x000fe200078e02ff */
[----:B------:R-:W-:Y:S01]  /*18f0*/  IMNMX R82, R122, R5, !PT ;  /* 0x000000057a527217 */ /* 0x000fe20007800200 */
[----:B------:R-:W-:Y:S01]  /*1900*/  IMAD.U32 R98, R98, 0x20, R15 ;  /* 0x0000002062627824 */ /* 0x000fe200078e000f */
[----:B------:R-:W-:Y:S01]  /*1910*/  SHF.R.S32.HI R9, RZ, 0x1f, R106 ;  /* 0x0000001fff097819 */ /* 0x000fe2000001146a */
[----:B------:R-:W-:Y:S01]  /*1920*/  IMAD R15, R4, c[0x0][0x1b8], RZ ;  /* 0x00006e00040f7a24 */ /* 0x000fe200078e02ff */
[----:B------:R-:W-:Y:S01]  /*1930*/  LEA.HI R86, R12, R12, RZ, 0x1 ;  /* 0x0000000c0c567211 */ /* 0x000fe200078f08ff */
[----:B------:R-:W-:Y:S01]  /*1940*/  IMAD.X R103, R19, 0x1, R7, P0 ;  /* 0x0000000113677824 */ /* 0x000fe200000e0607 */
[----:B------:R-:W-:Y:S01]  /*1950*/  ISETP.GT.AND P0, PT, R87, R82, PT ;  /* 0x000000525700720c */ /* 0x000fe20003f04270 */
[C---:B------:R-:W-:Y:S01]  /*1960*/  IMAD R10, R20.reuse, c[0x0][0x194], R17 ;  /* 0x00006500140a7a24 */ /* 0x040fe200078e0211 */
[----:B------:R-:W-:Y:S01]  /*1970*/  SHF.R.S32.HI R73, RZ, 0x1, R77 ;  /* 0x00000001ff497819 */ /* 0x000fe2000001144d */
[----:B------:R-:W-:Y:S01]  /*1980*/  IMAD.WIDE.U32 R20, R20, c[0x0][0x190], R24 ;  /* 0x0000640014147a25 */ /* 0x000fe200078e0018 */
[----:B------:R-:W-:-:S02]  /*1990*/  SHF.L.U32 R74, R74, 0x2, RZ ;  /* 0x000000024a4a7819 */ /* 0x000fc400000006ff */
[----:B------:R-:W-:Y:S01]  /*19a0*/  LOP3.LUT R67, R86, 0xfffffffe, RZ, 0xc0, !PT ;  /* 0xfffffffe56437812 */ /* 0x000fe200078ec0ff */
[----:B------:R-:W-:Y:S01]  /*19b0*/  IMAD R15, R6, c[0x0][0x1bc], R15 ;  /* 0x00006f00060f7a24 */ /* 0x000fe200078e020f */
[----:B------:R-:W-:Y:S01]  /*19c0*/  SHF.R.S32.HI R86, RZ, 0x1, R86 ;  /* 0x00000001ff567819 */ /* 0x000fe20000011456 */
[----:B------:R-:W-:Y:S01]  /*19d0*/  IMAD R9, R9, c[0x0][0x1a8], RZ ;  /* 0x00006a0009097a24 */ /* 0x000fe200078e02ff */
[----:B------:R-:W-:Y:S01]  /*19e0*/  LOP3.LUT P3, RZ, R68, 0x2, RZ, 0xc0, !PT ;  /* 0x0000000244ff7812 */ /* 0x000fe2000786c0ff */
[----:B------:R-:W-:Y:S01]  /*19f0*/  IMAD R5, R105, c[0x0][0x198], RZ ;  /* 0x0000660069057a24 */ /* 0x000fe200078e02ff */
[----:B------:R-:W-:Y:S01]  /*1a00*/  LOP3.LUT P1, RZ, R86, 0x2, RZ, 0xc0, !PT ;  /* 0x0000000256ff7812 */ /* 0x000fe2000782c0ff */
[----:B------:R-:W-:Y:S01]  /*1a10*/  IMAD R75, R104, R73, R74 ;  /* 0x00000049684b7224 */ /* 0x000fe200078e024a */
[----:B------:R-:W-:Y:S01]  /*1a20*/  SHF.L.U64.HI R64, R11, R90, c[0x0][0x19c] ;  /* 0x000067000b407619 */ /* 0x000fe2000001025a */
[----:B------:R-:W-:Y:S01]  /*1a30*/  IMAD.IADD R21, R21, 0x1, R10 ;  /* 0x0000000115157824 */ /* 0x000fe200078e020a */
[----:B------:R-:W-:Y:S01]  /*1a40*/  SEL R61, R51, 0xfffffff0, !P1 ;  /* 0xfffffff0333d7807 */ /* 0x000fe20004800000 */
[----:B------:R-:W-:Y:S01]  /*1a50*/  IMAD.IADD R23, R23, 0x1, R15 ;  /* 0x0000000117177824 */ /* 0x000fe200078e020f */
[----:B------:R-:W-:Y:S01]  /*1a60*/  SHF.R.S32.HI R72, RZ, 0x1f, R75 ;  /* 0x0000001fff487819 */ /* 0x000fe2000001144b */
[----:B------:R-:W-:Y:S01]  /*1a70*/  IMAD R69, R106, c[0x0][0x1ac], R9 ;  /* 0x00006b006a457a24 */ /* 0x000fe200078e0209 */
[----:B------:R-:W-:Y:S01]  /*1a80*/  SEL R51, R51, 0xfffffff0, !P3 ;  /* 0xfffffff033337807 */ /* 0x000fe20005800000 */
[----:B------:R-:W-:-:S02]  /*1a90*/  IMAD.MOV.U32 R9, RZ, RZ, c[0x0][0x1a0] ;  /* 0x00006800ff097624 */ /* 0x000fc400078e00ff */
[----:B------:R-:W-:Y:S02]  /*1aa0*/  IMAD R5, R104, c[0x0][0x19c], R5 ;  /* 0x0000670068057a24 */ /* 0x000fe400078e0205 */
[----:B------:R-:W-:Y:S01]  /*1ab0*/  IMAD.IADD R74, R74, 0x1, R75 ;  /* 0x000000014a4a7824 */ /* 0x000fe200078e024b */
[----:B------:R-:W-:Y:S01]  /*1ac0*/  SHF.L.U64.HI R65, R9, R90, c[0x0][0x1a4] ;  /* 0x0000690009417619 */ /* 0x000fe2000001025a */
[----:B------:R-:W-:-:S03]  /*1ad0*/  IMAD.WIDE.U32 R102, R104, c[0x0][0x198], R102 ;  /* 0x0000660068667a25 */ /* 0x000fc600078e0066 */
[----:B------:R-:W-:Y:S01]  /*1ae0*/  SHF.R.S32.HI R70, RZ, 0x1f, R74 ;  /* 0x0000001fff467819 */ /* 0x000fe2000001144a */
[----:B------:R-:W-:Y:S01]  /*1af0*/  IMAD.WIDE.U32 R106, R106, c[0x0][0x1a8], R20 ;  /* 0x00006a006a6a7a25 */ /* 0x000fe200078e0014 */
[----:B------:R-:W-:-:S03]  /*1b00*/  IADD3 R54, R103, R5, RZ ;  /* 0x0000000567367210 */ /* 0x000fc60007ffe0ff */
[----:B------:R-:W-:-:S04]  /*1b10*/  IMAD.WIDE.U32 R100, R100, c[0x0][0x1a0], R22 ;  /* 0x0000680064647a25 */ /* 0x000fc800078e0016 */
[----:B------:R-:W-:Y:S02]  /*1b20*/  IMAD.IADD R67, R12, 0x1, -R67 ;  /* 0x000000010c437824 */ /* 0x000fe400078e0a43 */
[----:B------:R-:W-:Y:S02]  /*1b30*/  IMAD.SHL.U32 R66, R9, 0x20, RZ ;  /* 0x0000002009427824 */ /* 0x000fe400078e00ff */
        /* <DEDUP_REMOVED lines=12> */
[----:B-----5:R-:W-:Y:S01]  /*1c00*/  IADD3 R52, R3, R52, RZ ;  /* 0x0000003403347210 */ /* 0x020fe20007ffe0ff */
[----:B------:R-:W-:Y:S01]  /*1c10*/  IMAD R0, R125, c[0x0][0x27c], R0 ;  /* 0x00009f007d007a24 */ /* 0x000fe200078e0200 */
[----:B------:R-:W-:Y:S01]  /*1c20*/  IADD3.X R5, R5, R105, ~R8, P1, P0 ;  /* 0x0000006905057210 */ /* 0x000fe20000fe0c08 */
[C---:B------:R-:W-:Y:S01]  /*1c30*/  IMAD.WIDE.U32 R12, R125.reuse, c[0x0][0x280], R18 ;  /* 0x0000a0007d0c7a25 */ /* 0x040fe200078e0012 */
[C---:B------:R-:W-:Y:S01]  /*1c40*/  IADD3 R96, R76.reuse, 0x20, RZ ;  /* 0x000000204c607810 */ /* 0x040fe20007ffe0ff */
[----:B------:R-:W-:Y:S01]  /*1c50*/  ULDC.U8 UR8, c[0x0][0x313] ;  /* 0x0000c4c000087ab9 */ /* 0x000fe20000000000 */
[----:B------:R-:W-:Y:S01]  /*1c60*/  IADD3 R94, R76, 0x40, RZ ;  /* 0x000000404c5e7810 */ /* 0x000fe20007ffe0ff */
[----:B------:R-:W-:Y:S01]  /*1c70*/  IMAD R2, R125, c[0x0][0x284], R2 ;  /* 0x0000a1007d027a24 */ /* 0x000fe200078e0202 */
[----:B------:R-:W-:Y:S01]  /*1c80*/  IADD3 R97, R104, 0x20, RZ ;  /* 0x0000002068617810 */ /* 0x000fe20007ffe0ff */
[----:B------:R-:W-:Y:S01]  /*1c90*/  IMAD.IADD R11, R11, 0x1, R0 ;  /* 0x000000010b0b7824 */ /* 0x000fe200078e0200 */
[C---:B------:R-:W-:Y:S01]  /*1ca0*/  IADD3 R15, R18.reuse, 0x20, RZ ;  /* 0x00000020120f7810 */ /* 0x040fe20007ffe0ff */
[----:B------:R-:W-:Y:S01]  /*1cb0*/  IMAD.IADD R13, R13, 0x1, R2 ;  /* 0x000000010d0d7824 */ /* 0x000fe200078e0202 */
[----:B------:R-:W-:Y:S01]  /*1cc0*/  IADD3 R14, R18, 0x40, RZ ;  /* 0x00000040120e7810 */ /* 0x000fe20007ffe0ff */
[C---:B------:R-:W-:Y:S01]  /*1cd0*/  IMAD R0, R5.reuse, c[0x0][0x290], RZ ;  /* 0x0000a40005007a24 */ /* 0x040fe200078e02ff */
[----:B------:R-:W-:Y:S01]  /*1ce0*/  SHF.R.S32.HI R95, RZ, 0x1f, R76 ;  /* 0x0000001fff5f7819 */ /* 0x000fe2000001144c */
[----:B------:R-:W-:Y:S01]  /*1cf0*/  IMAD R2, R5, c[0x0][0x288], RZ ;  /* 0x0000a20005027a24 */ /* 0x000fe200078e02ff */
[----:B------:R-:W-:Y:S01]  /*1d00*/  SHF.R.S32.HI R93, RZ, 0x1f, R96 ;  /* 0x0000001fff5d7819 */ /* 0x000fe20000011460 */
[C---:B------:R-:W-:Y:S01]  /*1d10*/  IMAD R0, R7.reuse, c[0x0][0x294], R0 ;  /* 0x0000a50007007a24 */ /* 0x040fe200078e0200 */
[----:B------:R-:W-:Y:S01]  /*1d20*/  SHF.R.S32.HI R92, RZ, 0x1f, R94 ;  /* 0x0000001fff5c7819 */ /* 0x000fe2000001145e */
[----:B------:R-:W-:-:S04]  /*1d30*/  IMAD.WIDE.U32 R12, R7, c[0x0][0x290], R12 ;  /* 0x0000a400070c7a25 */ /* 0x000fc800078e000c */
        /* <DEDUP_REMOVED lines=18> */
[----:B------:R-:W-:Y:S01]  /*1e60*/  LEA.HI.X R121, R6, c[0x0][0x26c], R121, 0x1, P0 ;  /* 0x00009b0006797a11 */ /* 0x000fe200000f0c79 */
[C---:B------:R-:W-:Y:S01]  /*1e70*/  IMAD.SHL.U32 R84, R3.reuse, 0x20, RZ ;  /* 0x0000002003547824 */ /* 0x040fe200078e00ff */
[----:B------:R-:W-:Y:S01]  /*1e80*/  LEA R116, P1, R102, c[0x0][0x168], 0x1 ;  /* 0x00005a0066747a11 */ /* 0x000fe200078208ff */
[----:B------:R-:W-:Y:S01]  /*1e90*/  IMAD.MOV.U32 R91, RZ, RZ, c[0x0][0x288] ;  /* 0x0000a200ff5b7624 */ /* 0x000fe200078e00ff */
[----:B------:R-:W-:Y:S01]  /*1ea0*/  LEA R114, P0, R100, c[0x0][0x170], 0x1 ;  /* 0x00005c0064727a11 */ /* 0x000fe200078008ff */
[----:B------:R-:W-:Y:S01]  /*1eb0*/  IMAD.MOV.U32 R81, RZ, RZ, c[0x0][0x290] ;  /* 0x0000a400ff517624 */ /* 0x000fe200078e00ff */
[----:B------:R-:W-:Y:S01]  /*1ec0*/  SHF.L.U64.HI R83, R3, R90, c[0x0][0x294] ;  /* 0x0000a50003537619 */ /* 0x000fe2000001025a */
        /* <DEDUP_REMOVED lines=8> */
[C---:B------:R-:W-:Y:S02]  /*1f50*/  SHF.L.U64.HI R90, R91.reuse, R90, c[0x0][0x28c] ;  /* 0x0000a3005b5a7619 */ /* 0x040fe4000001025a */
[----:B------:R-:W-:Y:S01]  /*1f60*/  SHF.L.U32 R91, R91, 0x5, RZ ;  /* 0x000000055b5b7819 */ /* 0x000fe200000006ff */
[----:B------:R-:W-:Y:S01]  /*1f70*/  IMAD.X R3, R72, 0x1, R3, P0 ;  /* 0x0000000148037824 */ /* 0x000fe200000e0603 */
[C---:B------:R-:W-:Y:S01]  /*1f80*/  SHF.L.U64.HI R0, R110.reuse, 0x1, R5 ;  /* 0x000000016e007819 */ /* 0x040fe20000010205 */
[----:B------:R-:W-:Y:S01]  /*1f90*/  IMAD.SHL.U32 R110, R110, 0x2, RZ ;  /* 0x000000026e6e7824 */ /* 0x000fe200078e00ff */
[----:B------:R-:W-:-:S02]  /*1fa0*/  SHF.L.U64.HI R83, R84, 0x1, R83 ;  /* 0x0000000154537819 */ /* 0x000fc40000010253 */
[C---:B------:R-:W-:Y:S01]  /*1fb0*/  SHF.L.U64.HI R2, R52.reuse, 0x1, R3 ;  /* 0x0000000134027819 */ /* 0x040fe20000010203 */
[----:B------:R-:W-:Y:S01]  /*1fc0*/  IMAD.SHL.U32 R52, R52, 0x2, RZ ;  /* 0x0000000234347824 */ /* 0x000fe200078e00ff */
[C---:B------:R-:W-:Y:S02]  /*1fd0*/  IADD3 R112, P4, R110.reuse, c[0x0][0x2b0], RZ ;  /* 0x0000ac006e707a10 */ /* 0x040fe40007f9e0ff */
[----:B------:R-:W-:Y:S02]  /*1fe0*/  IADD3 R110, P3, R110, c[0x0][0x2a8], RZ ;  /* 0x0000aa006e6e7a10 */ /* 0x000fe40007f7e0ff */
[C---:B------:R-:W-:Y:S02]  /*1ff0*/  IADD3 R20, P1, R52.reuse, c[0x0][0x2b0], RZ ;  /* 0x0000ac0034147a10 */ /* 0x040fe40007f3e0ff */
[----:B------:R-:W-:Y:S02]  /*2000*/  IADD3 R52, P0, R52, c[0x0][0x2a8], RZ ;  /* 0x0000aa0034347a10 */ /* 0x000fe40007f1e0ff */
[C---:B------:R-:W-:Y:S01]  /*2010*/  SHF.L.U64.HI R90, R91.reuse, 0x1, R90 ;  /* 0x000000015b5a7819 */ /* 0x040fe2000001025a */
[----:B------:R-:W-:Y:S01]  /*2020*/  IMAD.SHL.U32 R91, R91, 0x2, RZ ;  /* 0x000000025b5b7824 */ /* 0x000fe200078e00ff */
[----:B------:R-:W-:-:S02]  /*2030*/  SHF.L.U32 R84, R84, 0x1, RZ ;  /* 0x0000000154547819 */ /* 0x000fc400000006ff */
[C---:B------:R-:W-:Y:S02]  /*2040*/  IADD3.X R113, R0.reuse, c[0x0][0x2b4], RZ, P4, !PT ;  /* 0x0000ad0000717a10 */ /* 0x040fe400027fe4ff */
[----:B------:R-:W-:Y:S02]  /*2050*/  IADD3.X R111, R0, c[0x0][0x2ac], RZ, P3, !PT ;  /* 0x0000ab00006f7a10 */ /* 0x000fe40001ffe4ff */
[C---:B------:R-:W-:Y:S02]  /*2060*/  IADD3.X R21, R2.reuse, c[0x0][0x2b4], RZ, P1, !PT ;  /* 0x0000ad0002157a10 */ /* 0x040fe40000ffe4ff */
[----:B------:R-:W-:Y:S02]  /*2070*/  IADD3.X R53, R2, c[0x0][0x2ac], RZ, P0, !PT ;  /* 0x0000ab0002357a10 */ /* 0x000fe400007fe4ff */
.L_x_5832:
        /* <DEDUP_REMOVED lines=172> */
.L_x_5810:
[----:B------:R-:W-:Y:S05]  /*2b40*/  BSYNC B0 ;  /* 0x0000000000007941 */ /* 0x000fea0003800000 */
.L_x_5809:
[----:B------:R-:W-:Y:S01]  /*2b50*/  BSSY B0, `(.L_x_5811) ;  /* 0x000008f000007945 */ /* 0x000fe20003800000 */
[----:B------:R-:W-:-:S05]  /*2b60*/  @!P3 BRA `(.L_x_5812) ;  /* 0x000008d00000b947 */ /* 0x000fca0003800000 */
[----:B------:R-:W-:Y:S01]  /*2b70*/  SHF.L.U32 R47, R76, 0x1, RZ ;  /* 0x000000014c2f7819 */ /* 0x000fe200000006ff */
        /* <DEDUP_REMOVED lines=140> */
.L_x_5812:
[----:B------:R-:W-:Y:S05]  /*3440*/  BSYNC B0 ;  /* 0x0000000000007941 */ /* 0x000fea0003800000 */
.L_x_5811:
        /* <DEDUP_REMOVED lines=8> */
.L_x_5808:
        /* <DEDUP_REMOVED lines=85> */
.L_x_5817:
[----:B------:R-:W-:Y:S05]  /*3a20*/  BSYNC B0 ;  /* 0x0000000000007941 */ /* 0x000fea0003800000 */
.L_x_5816:
        /* <DEDUP_REMOVED lines=83> */
.L_x_5819:
[----:B------:R-:W-:Y:S05]  /*3f60*/  BSYNC B0 ;  /* 0x0000000000007941 */ /* 0x000fea0003800000 */
.L_x_5818:
        /* <DEDUP_REMOVED lines=83> */
.L_x_5821:
[----:B------:R-:W-:Y:S05]  /*44a0*/  BSYNC B0 ;  /* 0x0000000000007941 */ /* 0x000fea0003800000 */
.L_x_5820:
[----:B-----5:R2:W-:Y:S02]  /*44b0*/  STG.E.128 [R116.64+0x80], R40 ;  /* 0x0000802874007986 */ /* 0x0205e4000c101d06 */
.L_x_5815:
[----:B------:R-:W-:Y:S05]  /*44c0*/  BSYNC B1 ;  /* 0x0000000000017941 */ /* 0x000fea0003800000 */
.L_x_5814:
        /* <DEDUP_REMOVED lines=26> */
[C---:B---3--:R-:W-:Y:S04]  /*4670*/  LEA R10, P0, R99.reuse, R128, 0x1 ;  /* 0x00000080630a7211 */ /* 0x048fe800078008ff */
[----:B------:R-:W-:Y:S01]  /*4680*/  LEA.HI.X.SX32 R11, R99, R129, 0x1, P0 ;  /* 0x00000081630b7211 */ /* 0x000fe200000f0eff */
[----:B------:R-:W-:Y:S01]  /*4690*/  IMAD.MOV.U32 R99, RZ, RZ, RZ ;  /* 0x000000ffff637224 */ /* 0x000fe200078e00ff */
[----:B------:R-:W-:Y:S01]  /*46a0*/  @P1 IADD3 R99, RZ, -UR5, RZ ;  /* 0x80000005ff631c10 */ /* 0x000fe2000fffe0ff */
[----:B------:R-:W3:Y:S03]  /*46b0*/  LDG.E.128 R132, [R134.64] ;  /* 0x0000000686847981 */ /* 0x000ee6000c1e1d00 */
[----:B------:R-:W-:Y:S04]  /*46c0*/  IADD3 R131, P0, R76, R99, RZ ;  /* 0x000000634c837210 */ /* 0x000fe80007f1e0ff */
[----:B------:R-:W-:Y:S01]  /*46d0*/  LEA.HI.X.SX32 R99, R99, R95, 0x1, P0 ;  /* 0x0000005f63637211 */ /* 0x000fe200000f0eff */
[----:B--2---:R4:W2:Y:S01]  /*46e0*/  LDG.E.128 R24, [R10.64] ;  /* 0x000000060a187981 */ /* 0x0048a2000c1e1d00 */
        /* <DEDUP_REMOVED lines=23> */
[C---:B------:R-:W-:Y:S01]  /*4860*/  IMAD.U32 R25, R26.reuse, 0x10000, RZ ;  /* 0x000100001a197824 */ /* 0x040fe200078e00ff */
        /* <DEDUP_REMOVED lines=31> */
.L_x_5825:
[----:B------:R-:W-:Y:S05]  /*4a60*/  BSYNC B0 ;  /* 0x0000000000007941 */ /* 0x000fea0003800000 */
.L_x_5824:
        /* <DEDUP_REMOVED lines=31> */
[----:B------:R1:W4:Y:S01]  /*4c60*/  LDG.E.128 R24, [R10.64+0x40] ;  /* 0x000040060a187981 */ /* 0x000322000c1e1d00 */
        /* <DEDUP_REMOVED lines=21> */
[C---:B--2---:R-:W-:Y:S01]  /*4dc0*/  IMAD.U32 R34, R56.reuse, 0x10000, RZ ;  /* 0x0001000038227824 */ /* 0x044fe200078e00ff */
        /* <DEDUP_REMOVED lines=33> */
.L_x_5827:
[----:B------:R-:W-:Y:S05]  /*4fe0*/  BSYNC B0 ;  /* 0x0000000000007941 */ /* 0x000fea0003800000 */
.L_x_5826:
        /* <DEDUP_REMOVED lines=29> */
[----:B--2---:R-:W-:Y:S04]  /*51c0*/  IADD3 R129, P0, R94, R99, RZ ;  /* 0x000000635e817210 */ /* 0x004fe80007f1e0ff */
[----:B------:R-:W-:Y:S01]  /*51d0*/  LEA.HI.X.SX32 R99, R99, R92, 0x1, P0 ;  /* 0x0000005c63637211 */ /* 0x000fe200000f0eff */
[----:B------:R1:W2:Y:S01]  /*51e0*/  LDG.E.128 R24, [R10.64+0x80] ;  /* 0x000080060a187981 */ /* 0x0002a2000c1e1d00 */
        /* <DEDUP_REMOVED lines=21> */
[C---:B----4-:R-:W-:Y:S01]  /*5340*/  IMAD.U32 R34, R56.reuse, 0x10000, RZ ;  /* 0x0001000038227824 */ /* 0x050fe200078e00ff */
        /* <DEDUP_REMOVED lines=33> */
.L_x_5829:
[----:B------:R-:W-:Y:S05]  /*5560*/  BSYNC B0 ;  /* 0x0000000000007941 */ /* 0x000fea0003800000 */
.L_x_5828:
[----:B-----5:R1:W-:Y:S02]  /*5570*/  STG.E.128 [R118.64+0x80], R40 ;  /* 0x0000802876007986 */ /* 0x0203e4000c101d06 */
.L_x_5823:
[----:B------:R-:W-:Y:S05]  /*5580*/  BSYNC B1 ;  /* 0x0000000000017941 */ /* 0x000fea0003800000 */
.L_x_5822:
        /* <DEDUP_REMOVED lines=8> */
.L_x_5807:
        /* <DEDUP_REMOVED lines=13> */
.L_x_5813:
        /* <DEDUP_REMOVED lines=80> */
.L_x_5830:
        /* <DEDUP_REMOVED lines=8> */
.L_x_5831:
[----:B------:R-:W-:Y:S04]  /*5c60*/  IADD3 R13, R13, -0x1, RZ ;  /* 0xffffffff0d0d7810 */ /* 0x000fe80007ffe0ff */
[----:B------:R-:W-:Y:S11]  /*5c70*/  ISETP.GT.AND P0, PT, R13, R82, PT ;  /* 0x000000520d00720c */ /* 0x000ff60003f04270 */
[----:B------:R-:W-:Y:S02]  /*5c80*/  @!UPT UIADD3 URZ, URZ, URZ, URZ ;  /* 0x0000003f3f3ff290 */ /* 0x000fe4000fffe03f */
[----:B------:R-:W-:-:S05]  /*5c90*/  @P0 BRA `(.L_x_5832) ;  /* 0xffffc3e000000947 */ /* 0x000fca000383ffff */
.L_x_5806:
[----:B-1----:R-:W-:Y:S01]  /*5ca0*/  BAR.SYNC.DEFER_BLOCKING 0x0 ;  /* 0x0000000000007b1d */ /* 0x002fe20000010000 */
[----:B------:R-:W-:Y:S01]  /*5cb0*/  ISETP.NE.AND P0, PT, RZ, c[0x0][0x230], PT ;  /* 0x00008c00ff007a0c */ /* 0x000fe20003f05270 */
[----:B------:R-:W-:Y:S01]  /*5cc0*/  IMAD.MOV.U32 R4, RZ, RZ, c[0x0][0x190] ;  /* 0x00006400ff047624 */ /* 0x000fe200078e00ff */
[----:B------:R-:W-:Y:S01]  /*5cd0*/  SHF.L.U32 R124, R98, 0x1, RZ ;  /* 0x00000001627c7819 */ /* 0x000fe200000006ff */
[----:B-----5:R-:W-:Y:S02]  /*5ce0*/  IMAD.MOV.U32 R3, RZ, RZ, 0x5 ;  /* 0x00000005ff037424 */ /* 0x020fe400078e00ff */
[----:B------:R-:W-:Y:S01]  /*5cf0*/  BSSY B2, `(.L_x_5833) ;  /* 0x0000377000027945 */ /* 0x000fe20003800000 */
[C---:B------:R-:W-:Y:S02]  /*5d00*/  IMAD.SHL.U32 R5, R4.reuse, 0x20, RZ ;  /* 0x0000002004057824 */ /* 0x040fe400078e00ff */
[----:B------:R-:W-:-:S05]  /*5d10*/  SHF.L.U64.HI R4, R4, R3, c[0x0][0x194] ;  /* 0x0000650004047619 */ /* 0x000fca0000010203 */
[----:B------:R-:W-:Y:S05]  /*5d20*/  @!P0 BRA `(.L_x_5834) ;  /* 0x0000360000008947 */ /* 0x000fea0003800000 */
[----:B------:R-:W-:Y:S01]  /*5d30*/  ISETP.NE.U32.AND P0, PT, RZ, c[0x0][0x250], PT ;  /* 0x00009400ff007a0c */ /* 0x000fe20003f05070 */
[----:B------:R-:W-:-:S03]  /*5d40*/  IMAD.MOV.U32 R0, RZ, RZ, RZ ;  /* 0x000000ffff007224 */ /* 0x000fc600078e00ff */
[----:B------:R-:W-:-:S13]  /*5d50*/  ISETP.NE.AND.EX P0, PT, RZ, c[0x0][0x254], PT, P0 ;  /* 0x00009500ff007a0c */ /* 0x000fda0003f05300 */
[----:B------:R-:W3:Y:S01]  /*5d60*/  @P0 LDG.E R0, [R108.64] ;  /* 0x000000066c000981 */ /* 0x000ee2000c1e1900 */
[C---:B------:R-:W-:Y:S01]  /*5d70*/  LEA R30, P1, R106.reuse, c[0x0][0x160], 0x1 ;  /* 0x000058006a1e7a11 */ /* 0x040fe200078208ff */
[----:B------:R-:W-:Y:S01]  /*5d80*/  ULDC.U8 UR4, c[0x0][0x313] ;  /* 0x0000c4c000047ab9 */ /* 0x000fe20000000000 */
[----:B------:R-:W-:Y:S02]  /*5d90*/  IMAD.IADD R17, R123, 0x1, -R62 ;  /* 0x000000017b117824 */ /* 0x000fe400078e0a3e */
[----:B------:R-:W-:-:S03]  /*5da0*/  LEA.HI.X R31, R106, c[0x0][0x164], R69, 0x1, P1 ;  /* 0x000059006a1f7a11 */ /* 0x000fc600008f0c45 */
[----:B------:R-:W-:-:S04]  /*5db0*/  ISETP.GE.AND P1, PT, R104, R17, PT ;  /* 0x000000116800720c */ /* 0x000fc80003f26270 */
[----:B------:R-:W-:Y:S02]  /*5dc0*/  ISETP.GT.AND P1, PT, R55, -0x4, !P1 ;  /* 0xfffffffc3700780c */ /* 0x000fe40004f24270 */
[----:B---3--:R-:W-:Y:S02]  /*5dd0*/  IADD3 R2, R0, R71, R62 ;  /* 0x0000004700027210 */ /* 0x008fe40007ffe03e */
[----:B------:R-:W-:-:S03]  /*5de0*/  IADD3 R0, P0, R5, R106, RZ ;  /* 0x0000006a05007210 */ /* 0x000fc60007f1e0ff */
[----:B------:R-:W-:Y:S01]  /*5df0*/  IMAD R2, R73, R2, RZ ;  /* 0x0000000249027224 */ /* 0x000fe200078e02ff */
[----:B------:R-:W-:Y:S01]  /*5e00*/  LEA R28, P3, R0, c[0x0][0x160], 0x1 ;  /* 0x00005800001c7a11 */ /* 0x000fe200078608ff */
[----:B------:R-:W-:Y:S01]  /*5e10*/  IMAD.X R69, R4, 0x1, R69, P0 ;  /* 0x0000000104457824 */ /* 0x000fe200000e0645 */
[----:B------:R-:W-:Y:S02]  /*5e20*/  ISETP.NE.AND P0, PT, RZ, UR4, PT ;  /* 0x00000004ff007c0c */ /* 0x000fe4000bf05270 */
[-C--:B------:R-:W-:Y:S02]  /*5e30*/  IADD3 R75, P5, R75, R2.reuse, RZ ;  /* 0x000000024b4b7210 */ /* 0x080fe40007fbe0ff */
[----:B------:R-:W-:Y:S02]  /*5e40*/  SHF.R.S32.HI R27, RZ, 0x1f, R2 ;  /* 0x0000001fff1b7819 */ /* 0x000fe40000011402 */
[----:B------:R-:W-:Y:S02]  /*5e50*/  IADD3 R25, P4, R74, R2, RZ ;  /* 0x000000024a197210 */ /* 0x000fe40007f9e0ff */
[----:B------:R-:W-:Y:S01]  /*5e60*/  LEA.HI.X R29, R0, c[0x0][0x164], R69, 0x1, P3 ;  /* 0x00005900001d7a11 */ /* 0x000fe200018f0c45 */
[----:B------:R-:W-:-:S02]  /*5e70*/  IMAD.X R72, R72, 0x1, R27, P5 ;  /* 0x0000000148487824 */ /* 0x000fc400028e061b */
[----:B------:R-:W-:Y:S02]  /*5e80*/  IMAD.X R27, R70, 0x1, R27, P4 ;  /* 0x00000001461b7824 */ /* 0x000fe400020e061b */
        /* <DEDUP_REMOVED lines=51> */
.L_x_5839:
[----:B------:R-:W-:Y:S05]  /*61c0*/  BSYNC B0 ;  /* 0x0000000000007941 */ /* 0x000fea0003800000 */
.L_x_5838:
        /* <DEDUP_REMOVED lines=9> */
[----:B------:R-:W-:-:S02]  /*6260*/  SHF.L.U32 R2, R13, 0x10, RZ ;  /* 0x000000100d027819 */ /* 0x000fc400000006ff */
[----:B------:R-:W-:Y:S02]  /*6270*/  LOP3.LUT R0, R13, 0xffff0000, RZ, 0xc0, !PT ;  /* 0xffff00000d007812 */ /* 0x000fe400078ec0ff */
[C---:B---3--:R-:W-:Y:S02]  /*6280*/  SHF.L.U32 R8, R12.reuse, 0x10, RZ ;  /* 0x000000100c087819 */ /* 0x048fe400000006ff */
[----:B------:R-:W-:Y:S01]  /*6290*/  LOP3.LUT R13, R12, 0xffff0000, RZ, 0xc0, !PT ;  /* 0xffff00000c0d7812 */ /* 0x000fe200078ec0ff */
[C---:B------:R-:W-:Y:S01]  /*62a0*/  IMAD.U32 R12, R14.reuse, 0x10000, RZ ;  /* 0x000100000e0c7824 */ /* 0x040fe200078e00ff */
[----:B------:R-:W-:Y:S02]  /*62b0*/  LOP3.LUT R24, R14, 0xffff0000, RZ, 0xc0, !PT ;  /* 0xffff00000e187812 */ /* 0x000fe400078ec0ff */
[C---:B------:R-:W-:Y:S02]  /*62c0*/  LOP3.LUT R10, R15.reuse, 0xffff0000, RZ, 0xc0, !PT ;  /* 0xffff00000f0a7812 */ /* 0x040fe400078ec0ff */
[----:B------:R-:W-:-:S02]  /*62d0*/  SHF.L.U32 R11, R15, 0x10, RZ ;  /* 0x000000100f0b7819 */ /* 0x000fc400000006ff */
        /* <DEDUP_REMOVED lines=28> */
.L_x_5841:
[----:B------:R-:W-:Y:S05]  /*64a0*/  BSYNC B0 ;  /* 0x0000000000007941 */ /* 0x000fea0003800000 */
.L_x_5840:
        /* <DEDUP_REMOVED lines=44> */
.L_x_5843:
[----:B------:R-:W-:Y:S05]  /*6770*/  BSYNC B0 ;  /* 0x0000000000007941 */ /* 0x000fea0003800000 */
.L_x_5842:
[----:B-----5:R4:W-:Y:S02]  /*6780*/  STS.128 [R124+0x2000], R8 ;  /* 0x002000087c007388 */ /* 0x0209e40000000c00 */
.L_x_5837:
[----:B------:R-:W-:Y:S05]  /*6790*/  BSYNC B1 ;  /* 0x0000000000017941 */ /* 0x000fea0003800000 */
.L_x_5836:
        /* <DEDUP_REMOVED lines=36> */
[----:B------:R-:W-:Y:S01]  /*69e0*/  FMUL.FTZ R27, R13, R10 ;  /* 0x0000000a0d1b7220 */ /* 0x000fe20000410000 */
[----:B------:R-:W-:Y:S01]  /*69f0*/  SHF.L.U32 R7, R7, 0x10, RZ ;  /* 0x0000001007077819 */ /* 0x000fe200000006ff */
[----:B------:R-:W-:-:S02]  /*6a00*/  FFMA.FTZ R26, R0, R25, R26 ;  /* 0x00000019001a7223 */ /* 0x000fc4000001001a */
[-C--:B------:R-:W-:Y:S02]  /*6a10*/  FMUL.FTZ R0, R15, R4.reuse ;  /* 0x000000040f007220 */ /* 0x080fe40000410000 */
[----:B------:R-:W-:Y:S02]  /*6a20*/  FMUL.FTZ R10, R9, R4 ;  /* 0x00000004090a7220 */ /* 0x000fe40000410000 */
[-C--:B------:R-:W-:Y:S02]  /*6a30*/  FMUL.FTZ R4, R24, R5.reuse ;  /* 0x0000000518047220 */ /* 0x080fe40000410000 */
[----:B------:R-:W-:Y:S02]  /*6a40*/  FMUL.FTZ R5, R14, R5 ;  /* 0x000000050e057220 */ /* 0x000fe40000410000 */
[-C--:B------:R-:W-:Y:S02]  /*6a50*/  FFMA.FTZ R11, R13, R22.reuse, -R11 ;  /* 0x000000160d0b7223 */ /* 0x080fe4000001080b */
[----:B------:R-:W-:-:S02]  /*6a60*/  FFMA.FTZ R8, R8, R22, R27 ;  /* 0x0000001608087223 */ /* 0x000fc4000001001b */
        /* <DEDUP_REMOVED lines=9> */
.L_x_5846:
[----:B------:R-:W-:Y:S05]  /*6b00*/  BSYNC B0 ;  /* 0x0000000000007941 */ /* 0x000fea0003800000 */
.L_x_5845:
        /* <DEDUP_REMOVED lines=13> */
[C---:B------:R-:W-:Y:S02]  /*6be0*/  LOP3.LUT R10, R15.reuse, 0xffff0000, RZ, 0xc0, !PT ;  /* 0xffff00000f0a7812 */ /* 0x040fe400078ec0ff */
[----:B------:R-:W-:Y:S02]  /*6bf0*/  SHF.L.U32 R12, R15, 0x10, RZ ;  /* 0x000000100f0c7819 */ /* 0x000fe400000006ff */
[----:B------:R-:W-:Y:S02]  /*6c00*/  LOP3.LUT R14, R14, 0xffff0000, RZ, 0xc0, !PT ;  /* 0xffff00000e0e7812 */ /* 0x000fe400078ec0ff */
[----:B-----5:R-:W-:Y:S02]  /*6c10*/  LOP3.LUT R11, R4, 0xffff0000, RZ, 0xc0, !PT ;  /* 0xffff0000040b7812 */ /* 0x020fe400078ec0ff */
        /* <DEDUP_REMOVED lines=19> */
[-C--:B------:R-:W-:Y:S02]  /*6d50*/  FFMA.FTZ R0, R9, R6.reuse, -R0 ;  /* 0x0000000609007223 */ /* 0x080fe40000010800 */
[----:B------:R-:W-:Y:S02]  /*6d60*/  FFMA.FTZ R23, R22, R6, R23 ;  /* 0x0000000616177223 */ /* 0x000fe40000010017 */
[----:B------:R-:W-:Y:S01]  /*6d70*/  FFMA.FTZ R4, R13, R7, -R4 ;  /* 0x000000070d047223 */ /* 0x000fe20000010804 */
[----:B------:R-:W-:Y:S01]  /*6d80*/  F2FP.BF16.PACK_AB R13, R24, R15 ;  /* 0x0000000f180d723e */ /* 0x000fe200000010ff */
[----:B------:R-:W-:Y:S01]  /*6d90*/  FFMA.FTZ R5, R14, R7, R5 ;  /* 0x000000070e057223 */ /* 0x000fe20000010005 */
[----:B------:R-:W-:Y:S02]  /*6da0*/  F2FP.BF16.PACK_AB R15, R10, R11 ;  /* 0x0000000b0a0f723e */ /* 0x000fe400000010ff */
[----:B------:R-:W-:-:S02]  /*6db0*/  F2FP.BF16.PACK_AB R12, R23, R0 ;  /* 0x00000000170c723e */ /* 0x000fc400000010ff */
[----:B------:R-:W-:Y:S02]  /*6dc0*/  F2FP.BF16.PACK_AB R14, R5, R4 ;  /* 0x00000004050e723e */ /* 0x000fe400000010ff */
.L_x_5848:
[----:B------:R-:W-:Y:S05]  /*6dd0*/  BSYNC B0 ;  /* 0x0000000000007941 */ /* 0x000fea0003800000 */
.L_x_5847:
[----:B-1-34-:R-:W5:Y:S01]  /*6de0*/  LDG.E.128 R28, [R28.64+0x80] ;  /* 0x000080061c1c7981 */ /* 0x01af62000c1e1d00 */
[----:B------:R-:W-:Y:S01]  /*6df0*/  IADD3 R18, R18, 0x40, RZ ;  /* 0x0000004012127810 */ /* 0x000fe20007ffe0ff */
[----:B------:R-:W-:Y:S02]  /*6e00*/  BSSY B0, `(.L_x_5849) ;  /* 0x000002a000007945 */ /* 0x000fe40003800000 */
[----:B------:R1:W-:Y:S01]  /*6e10*/  STS.128 [R124+0x1800], R12 ;  /* 0x0018000c7c007388 */ /* 0x0003e20000000c00 */
[----:B------:R-:W-:-:S13]  /*6e20*/  ISETP.GE.AND P0, PT, R18, c[0x0][0x230], PT ;  /* 0x00008c0012007a0c */ /* 0x000fda0003f06270 */
[----:B------:R-:W-:Y:S05]  /*6e30*/  @P0 BRA `(.L_x_5850) ;  /* 0x0000026000000947 */ /* 0x000fea0003800000 */
[----:B------:R-:W3:Y:S04]  /*6e40*/  LDG.E.64 R4, [R20.64+0x40] ;  /* 0x0000400614047981 */ /* 0x000ee8000c1e1b00 */
[----:B------:R-:W4:Y:S01]  /*6e50*/  LDG.E.64 R6, [R16.64+0x40] ;  /* 0x0000400610067981 */ /* 0x000f22000c1e1b00 */
[C---:B-----5:R-:W-:Y:S01]  /*6e60*/  SHF.L.U32 R8, R29.reuse, 0x10, RZ ;  /* 0x000000101d087819 */ /* 0x060fe200000006ff */
[----:B-1----:R-:W-:Y:S01]  /*6e70*/  IMAD.U32 R13, R30, 0x10000, RZ ;  /* 0x000100001e0d7824 */ /* 0x002fe200078e00ff */
[----:B------:R-:W-:Y:S02]  /*6e80*/  LOP3.LUT R0, R29, 0xffff0000, RZ, 0xc0, !PT ;  /* 0xffff00001d007812 */ /* 0x000fe400078ec0ff */
[C---:B------:R-:W-:Y:S02]  /*6e90*/  LOP3.LUT R10, R31.reuse, 0xffff0000, RZ, 0xc0, !PT ;  /* 0xffff00001f0a7812 */ /* 0x040fe400078ec0ff */
[----:B------:R-:W-:-:S02]  /*6ea0*/  SHF.L.U32 R12, R31, 0x10, RZ ;  /* 0x000000101f0c7819 */ /* 0x000fc400000006ff */
        /* <DEDUP_REMOVED lines=16> */
[-C--:B------:R-:W-:Y:S02]  /*6fb0*/  FFMA.FTZ R11, R12, R17.reuse, -R11 ;  /* 0x000000110c0b7223 */ /* 0x080fe4000001080b */
[----:B------:R-:W-:Y:S02]  /*6fc0*/  FFMA.FTZ R10, R10, R17, R19 ;  /* 0x000000110a0a7223 */ /* 0x000fe40000010013 */
[-C--:B------:R-:W-:Y:S02]  /*6fd0*/  FMUL.FTZ R0, R28, R4.reuse ;  /* 0x000000041c007220 */ /* 0x080fe40000410000 */
[----:B------:R-:W-:Y:S01]  /*6fe0*/  FMUL.FTZ R17, R9, R4 ;  /* 0x0000000409117220 */ /* 0x000fe20000410000 */
[----:B------:R-:W-:Y:S01]  /*6ff0*/  F2FP.BF16.PACK_AB R31, R10, R11 ;  /* 0x0000000b0a1f723e */ /* 0x000fe200000010ff */
[-C--:B------:R-:W-:Y:S02]  /*7000*/  FMUL.FTZ R4, R30, R5.reuse ;  /* 0x000000051e047220 */ /* 0x080fe40000410000 */
[----:B------:R-:W-:-:S02]  /*7010*/  FMUL.FTZ R5, R13, R5 ;  /* 0x000000050d057220 */ /* 0x000fc40000410000 */
[----:B------:R-:W-:Y:S02]  /*7020*/  FFMA.FTZ R15, R8, R21, -R15 ;  /* 0x00000015080f7223 */ /* 0x000fe4000001080f */
[-C--:B------:R-:W-:Y:S02]  /*7030*/  FFMA.FTZ R0, R9, R6.reuse, -R0 ;  /* 0x0000000609007223 */ /* 0x080fe40000010800 */
[----:B------:R-:W-:Y:S01]  /*7040*/  FFMA.FTZ R17, R28, R6, R17 ;  /* 0x000000061c117223 */ /* 0x000fe20000010011 */
[----:B------:R-:W-:Y:S01]  /*7050*/  F2FP.BF16.PACK_AB R29, R14, R15 ;  /* 0x0000000f0e1d723e */ /* 0x000fe200000010ff */
[-C--:B------:R-:W-:Y:S02]  /*7060*/  FFMA.FTZ R4, R13, R7.reuse, -R4 ;  /* 0x000000070d047223 */ /* 0x080fe40000010804 */
[----:B------:R-:W-:Y:S01]  /*7070*/  FFMA.FTZ R5, R30, R7, R5 ;  /* 0x000000071e057223 */ /* 0x000fe20000010005 */
[----:B------:R-:W-:-:S04]  /*7080*/  F2FP.BF16.PACK_AB R28, R17, R0 ;  /* 0x00000000111c723e */ /* 0x000fc800000010ff */
[----:B------:R-:W-:Y:S02]  /*7090*/  F2FP.BF16.PACK_AB R30, R5, R4 ;  /* 0x00000004051e723e */ /* 0x000fe400000010ff */
.L_x_5850:
[----:B------:R-:W-:Y:S05]  /*70a0*/  BSYNC B0 ;  /* 0x0000000000007941 */ /* 0x000fea0003800000 */
.L_x_5849:
[----:B-----5:R3:W-:Y:S01]  /*70b0*/  STS.128 [R124+0x2800], R28 ;  /* 0x0028001c7c007388 */ /* 0x0207e20000000c00 */
[----:B------:R-:W-:Y:S05]  /*70c0*/  BRA `(.L_x_5844) ;  /* 0x0000239000007947 */ /* 0x000fea0003800000 */
.L_x_5835:
        /* <DEDUP_REMOVED lines=56> */
[----:B------:R-:W-:-:S02]  /*7450*/  @!P0 FADD.FTZ R13, -R13, -RZ ;  /* 0x800000ff0d0d8221 */ /* 0x000fc40000010100 */
[----:B------:R-:W-:Y:S02]  /*7460*/  @!P0 FADD.FTZ R14, -R14, -RZ ;  /* 0x800000ff0e0e8221 */ /* 0x000fe40000010100 */
[----:B------:R-:W-:Y:S01]  /*7470*/  FMUL.FTZ R5, R5, R12 ;  /* 0x0000000c05057220 */ /* 0x000fe20000410000 */
[C---:B--2---:R-:W-:Y:S01]  /*7480*/  SHF.L.U32 R12, R20.reuse, 0x10, RZ ;  /* 0x00000010140c7819 */ /* 0x044fe200000006ff */
[----:B------:R-:W-:Y:S01]  /*7490*/  @!P0 FADD.FTZ R7, -R7, -RZ ;  /* 0x800000ff07078221 */ /* 0x000fe20000010100 */
[----:B------:R-:W-:Y:S01]  /*74a0*/  LOP3.LUT R10, R20, 0xffff0000, RZ, 0xc0, !PT ;  /* 0xffff0000140a7812 */ /* 0x000fe200078ec0ff */
[----:B------:R-:W-:Y:S01]  /*74b0*/  @!P0 FADD.FTZ R39, -R39, -RZ ;  /* 0x800000ff27278221 */ /* 0x000fe20000010100 */
[----:B------:R-:W-:Y:S01]  /*74c0*/  SHF.L.U32 R15, R22, 0x10, RZ ;  /* 0x00000010160f7819 */ /* 0x000fe200000006ff */
[----:B------:R-:W-:Y:S01]  /*74d0*/  FMUL.FTZ R11, R11, R36 ;  /* 0x000000240b0b7220 */ /* 0x000fe20000410000 */
[----:B------:R-:W-:Y:S01]  /*74e0*/  LOP3.LUT R20, R21, 0xffff0000, RZ, 0xc0, !PT ;  /* 0xffff000015147812 */ /* 0x000fe200078ec0ff */
[----:B------:R-:W-:-:S02]  /*74f0*/  @!P0 FADD.FTZ R38, -R38, -RZ ;  /* 0x800000ff26268221 */ /* 0x000fc40000010100 */
[----:B------:R-:W-:Y:S01]  /*7500*/  FMUL.FTZ R37, R37, R14 ;  /* 0x0000000e25257220 */ /* 0x000fe20000410000 */
[----:B------:R-:W-:Y:S01]  /*7510*/  LOP3.LUT R14, R22, 0xffff0000, RZ, 0xc0, !PT ;  /* 0xffff0000160e7812 */ /* 0x000fe200078ec0ff */
[----:B------:R-:W-:Y:S01]  /*7520*/  FMUL.FTZ R6, R6, R13 ;  /* 0x0000000d06067220 */ /* 0x000fe20000410000 */
[C---:B------:R-:W-:Y:S01]  /*7530*/  LOP3.LUT R22, R23.reuse, 0xffff0000, RZ, 0xc0, !PT ;  /* 0xffff000017167812 */ /* 0x040fe200078ec0ff */
[----:B------:R-:W-:Y:S02]  /*7540*/  FMUL.FTZ R7, R4, R7 ;  /* 0x0000000704077220 */ /* 0x000fe40000410000 */
[----:B------:R-:W-:Y:S02]  /*7550*/  IMAD.U32 R13, R23, 0x10000, RZ ;  /* 0x00010000170d7824 */ /* 0x000fe400078e00ff */
        /* <DEDUP_REMOVED lines=11> */
[----:B------:R-:W-:Y:S01]  /*7610*/  FFMA.FTZ R15, R24, R15, R33 ;  /* 0x0000000f180f7223 */ /* 0x000fe20000010021 */
[----:B------:R-:W-:Y:S01]  /*7620*/  MOV R8, R2 ;  /* 0x0000000200087202 */ /* 0x000fe20000000f00 */
[----:B------:R-:W-:Y:S01]  /*7630*/  FFMA.FTZ R6, R9, R14, R6 ;  /* 0x0000000e09067223 */ /* 0x000fe20000010006 */
[----:B------:R-:W-:-:S04]  /*7640*/  F2FP.BF16.PACK_AB R9, R39, R4 ;  /* 0x000000042709723e */ /* 0x000fc800000010ff */
[----:B------:R-:W-:Y:S02]  /*7650*/  F2FP.BF16.PACK_AB R10, R6, R15 ;  /* 0x0000000f060a723e */ /* 0x000fe400000010ff */
.L_x_5854:
[----:B------:R-:W-:Y:S05]  /*7660*/  BSYNC B0 ;  /* 0x0000000000007941 */ /* 0x000fea0003800000 */
.L_x_5853:
        /* <DEDUP_REMOVED lines=8> */
[----:B------:R-:W-:-:S02]  /*76f0*/  IMAD.MOV.U32 R0, RZ, RZ, RZ ;  /* 0x000000ffff007224 */ /* 0x000fc400078e00ff */
        /* <DEDUP_REMOVED lines=44> */
[----:B------:R-:W-:Y:S01]  /*79c0*/  FMUL.FTZ R39, R34, R39 ;  /* 0x0000002722277220 */ /* 0x000fe20000410000 */
[----:B------:R-:W-:Y:S01]  /*79d0*/  LOP3.LUT R12, R14, 0xffff0000, RZ, 0xc0, !PT ;  /* 0xffff00000e0c7812 */ /* 0x000fe200078ec0ff */
[----:B------:R-:W-:Y:S01]  /*79e0*/  @!P0 FADD.FTZ R10, -R10, -RZ ;  /* 0x800000ff0a0a8221 */ /* 0x000fe20000010100 */
[C---:B------:R-:W-:Y:S01]  /*79f0*/  SHF.L.U32 R13, R15.reuse, 0x10, RZ ;  /* 0x000000100f0d7819 */ /* 0x040fe200000006ff */
        /* <DEDUP_REMOVED lines=9> */
[----:B------:R-:W-:Y:S02]  /*7a90*/  @!P0 FADD.FTZ R13, -R13, -RZ ;  /* 0x800000ff0d0d8221 */ /* 0x000fe40000010100 */
[----:B------:R-:W-:Y:S01]  /*7aa0*/  FMUL.FTZ R12, R9, R12 ;  /* 0x0000000c090c7220 */ /* 0x000fe20000410000 */
[C---:B------:R-:W-:Y:S01]  /*7ab0*/  LOP3.LUT R9, R20.reuse, 0xffff0000, RZ, 0xc0, !PT ;  /* 0xffff000014097812 */ /* 0x040fe200078ec0ff */
[----:B------:R-:W-:-:S02]  /*7ac0*/  IMAD.U32 R10, R20, 0x10000, RZ ;  /* 0x00010000140a7824 */ /* 0x000fc400078e00ff */
[----:B------:R-:W-:Y:S02]  /*7ad0*/  @!P0 FADD.FTZ R15, -R15, -RZ ;  /* 0x800000ff0f0f8221 */ /* 0x000fe40000010100 */
[----:B------:R-:W-:Y:S01]  /*7ae0*/  IMAD.U32 R20, R22, 0x10000, RZ ;  /* 0x0001000016147824 */ /* 0x000fe200078e00ff */
[C---:B------:R-:W-:Y:S01]  /*7af0*/  LOP3.LUT R22, R23.reuse, 0xffff0000, RZ, 0xc0, !PT ;  /* 0xffff000017167812 */ /* 0x040fe200078ec0ff */
[----:B------:R-:W-:Y:S01]  /*7b00*/  FMUL.FTZ R8, R8, R13 ;  /* 0x0000000d08087220 */ /* 0x000fe20000410000 */
[----:B------:R-:W-:Y:S01]  /*7b10*/  SHF.L.U32 R13, R23, 0x10, RZ ;  /* 0x00000010170d7819 */ /* 0x000fe200000006ff */
        /* <DEDUP_REMOVED lines=16> */
.L_x_5856:
[----:B------:R-:W-:Y:S05]  /*7c20*/  BSYNC B0 ;  /* 0x0000000000007941 */ /* 0x000fea0003800000 */
.L_x_5855:
        /* <DEDUP_REMOVED lines=30> */
[C---:B------:R-:W-:Y:S01]  /*7e10*/  IMAD.U32 R26, R21.reuse, 0x10000, RZ ;  /* 0x00010000151a7824 */ /* 0x040fe200078e00ff */
[----:B------:R-:W-:Y:S01]  /*7e20*/  LOP3.LUT R0, R21, 0xffff0000, RZ, 0xc0, !PT ;  /* 0xffff000015007812 */ /* 0x000fe200078ec0ff */
[C---:B-1----:R-:W-:Y:S01]  /*7e30*/  IMAD.U32 R30, R23.reuse, 0x10000, RZ ;  /* 0x00010000171e7824 */ /* 0x042fe200078e00ff */
        /* <DEDUP_REMOVED lines=26> */
[----:B------:R-:W-:Y:S01]  /*7fe0*/  @!P0 FADD.FTZ R10, -R10, -RZ ;  /* 0x800000ff0a0a8221 */ /* 0x000fe20000010100 */
[----:B--2---:R-:W-:Y:S01]  /*7ff0*/  LOP3.LUT R11, R14, 0xffff0000, RZ, 0xc0, !PT ;  /* 0xffff00000e0b7812 */ /* 0x004fe200078ec0ff */
        /* <DEDUP_REMOVED lines=27> */
.L_x_5858:
[----:B------:R-:W-:Y:S05]  /*81b0*/  BSYNC B0 ;  /* 0x0000000000007941 */ /* 0x000fea0003800000 */
.L_x_5857:
[----:B-----5:R1:W-:Y:S02]  /*81c0*/  STS.128 [R124+0x2000], R20 ;  /* 0x002000147c007388 */ /* 0x0203e40000000c00 */
.L_x_5852:
[----:B------:R-:W-:Y:S05]  /*81d0*/  BSYNC B1 ;  /* 0x0000000000017941 */ /* 0x000fea0003800000 */
.L_x_5851:
        /* <DEDUP_REMOVED lines=17> */
[----:B------:R-:W-:-:S04]  /*82f0*/  IADD3 R11, P1, R8, R17, RZ ;  /* 0x00000011080b7210 */ /* 0x000fc80007f3e0ff */
[----:B------:R-:W-:Y:S02]  /*8300*/  LEA.HI.X.SX32 R8, R8, R16, 0x1, P1 ;  /* 0x0000001008087211 */ /* 0x000fe400008f0eff */
[C---:B------:R-:W-:Y:S02]  /*8310*/  LEA R12, P1, R11.reuse, c[0x0][0x2b0], 0x1 ;  /* 0x0000ac000b0c7a11 */ /* 0x040fe400078208ff */
[----:B------:R-:W-:Y:S02]  /*8320*/  @P0 IADD3 R20, -R0, RZ, RZ ;  /* 0x000000ff00140210 */ /* 0x000fe40007ffe1ff */
[----:B------:R-:W-:Y:S01]  /*8330*/  LEA.HI.X R13, R11, c[0x0][0x2b4], R8, 0x1, P1 ;  /* 0x0000ad000b0d7a11 */ /* 0x000fe200008f0c08 */
[----:B------:R-:W-:Y:S01]  /*8340*/  IMAD.WIDE R8, R9, 0x2, R28 ;  /* 0x0000000209087825 */ /* 0x000fe200078e021c */
[----:B------:R-:W-:-:S04]  /*8350*/  IADD3 R17, P1, R20, R17, RZ ;  /* 0x0000001114117210 */ /* 0x000fc80007f3e0ff */
[----:B------:R-:W3:Y:S01]  /*8360*/  LDG.E.128 R12, [R12.64] ;  /* 0x000000060c0c7981 */ /* 0x000ee2000c1e1d00 */
[----:B------:R-:W-:Y:S02]  /*8370*/  LEA.HI.X.SX32 R16, R20, R16, 0x1, P1 ;  /* 0x0000001014107211 */ /* 0x000fe400008f0eff */
[C---:B------:R-:W-:Y:S01]  /*8380*/  LEA R20, P1, R17.reuse, c[0x0][0x2a8], 0x1 ;  /* 0x0000aa0011147a11 */ /* 0x040fe200078208ff */
[----:B--2---:R-:W2:Y:S03]  /*8390*/  LDG.E.128 R8, [R8.64] ;  /* 0x0000000608087981 */ /* 0x004ea6000c1e1d00 */
[----:B------:R-:W-:-:S06]  /*83a0*/  LEA.HI.X R21, R17, c[0x0][0x2ac], R16, 0x1, P1 ;  /* 0x0000ab0011157a11 */ /* 0x000fcc00008f0c10 */
[----:B----4-:R-:W4:Y:S01]  /*83b0*/  LDG.E.128 R20, [R20.64] ;  /* 0x0000000614147981 */ /* 0x010f22000c1e1d00 */
[C---:B-----5:R-:W-:Y:S01]  /*83c0*/  LOP3.LUT R0, R5.reuse, 0xffff0000, RZ, 0xc0, !PT ;  /* 0xffff000005007812 */ /* 0x060fe200078ec0ff */
[----:B------:R-:W-:Y:S01]  /*83d0*/  IMAD.U32 R24, R5, 0x10000, RZ ;  /* 0x0001000005187824 */ /* 0x000fe200078e00ff */
[C---:B------:R-:W-:Y:S01]  /*83e0*/  LOP3.LUT R5, R7.reuse, 0xffff0000, RZ, 0xc0, !PT ;  /* 0xffff000007057812 */ /* 0x040fe200078ec0ff */
[----:B------:R-:W-:Y:S01]  /*83f0*/  IMAD.U32 R30, R7, 0x10000, RZ ;  /* 0x00010000071e7824 */ /* 0x000fe200078e00ff */
[----:B------:R-:W-:Y:S01]  /*8400*/  SHF.L.U32 R17, R6, 0x10, RZ ;  /* 0x0000001006117819 */ /* 0x000fe200000006ff */
[C---:B------:R-:W-:Y:S01]  /*8410*/  IMAD.U32 R16, R4.reuse, 0x10000, RZ ;  /* 0x0001000004107824 */ /* 0x040fe200078e00ff */
[----:B------:R-:W-:Y:S02]  /*8420*/  LOP3.LUT R4, R4, 0xffff0000, RZ, 0xc0, !PT ;  /* 0xffff000004047812 */ /* 0x000fe400078ec0ff */
[----:B------:R-:W-:Y:S02]  /*8430*/  LOP3.LUT R6, R6, 0xffff0000, RZ, 0xc0, !PT ;  /* 0xffff000006067812 */ /* 0x000fe400078ec0ff */
        /* <DEDUP_REMOVED lines=19> */
[----:B------:R-:W-:Y:S01]  /*8570*/  FMUL.FTZ R7, R8, R7 ;  /* 0x0000000708077220 */ /* 0x000fe20000410000 */
[C---:B------:R-:W-:Y:S01]  /*8580*/  SHF.L.U32 R10, R11.reuse, 0x10, RZ ;  /* 0x000000100b0a7819 */ /* 0x040fe200000006ff */
[----:B------:R-:W-:Y:S01]  /*8590*/  @!P0 FADD.FTZ R12, -R12, -RZ ;  /* 0x800000ff0c0c8221 */ /* 0x000fe20000010100 */
[----:B------:R-:W-:Y:S01]  /*85a0*/  LOP3.LUT R36, R11, 0xffff0000, RZ, 0xc0, !PT ;  /* 0xffff00000b247812 */ /* 0x000fe200078ec0ff */
[----:B----4-:R-:W-:Y:S01]  /*85b0*/  IMAD.U32 R11, R20, 0x10000, RZ ;  /* 0x00010000140b7824 */ /* 0x010fe200078e00ff */
[----:B------:R-:W-:Y:S01]  /*85c0*/  SHF.L.U32 R8, R21, 0x10, RZ ;  /* 0x0000001015087819 */ /* 0x000fe200000006ff */
[----:B------:R-:W-:Y:S01]  /*85d0*/  FMUL.FTZ R13, R10, R13 ;  /* 0x0000000d0a0d7220 */ /* 0x000fe20000410000 */
[----:B------:R-:W-:Y:S01]  /*85e0*/  LOP3.LUT R10, R20, 0xffff0000, RZ, 0xc0, !PT ;  /* 0xffff0000140a7812 */ /* 0x000fe200078ec0ff */
[----:B------:R-:W-:Y:S01]  /*85f0*/  FMUL.FTZ R9, R9, R14 ;  /* 0x0000000e09097220 */ /* 0x000fe20000410000 */
[----:B------:R-:W-:Y:S01]  /*8600*/  LOP3.LUT R20, R21, 0xffff0000, RZ, 0xc0, !PT ;  /* 0xffff000015147812 */ /* 0x000fe200078ec0ff */
[----:B------:R-:W-:Y:S01]  /*8610*/  FMUL.FTZ R36, R36, R15 ;  /* 0x0000000f24247220 */ /* 0x000fe20000410000 */
[----:B------:R-:W-:Y:S01]  /*8620*/  LOP3.LUT R14, R22, 0xffff0000, RZ, 0xc0, !PT ;  /* 0xffff0000160e7812 */ /* 0x000fe200078ec0ff */
[----:B------:R-:W-:Y:S01]  /*8630*/  FMUL.FTZ R33, R33, R12 ;  /* 0x0000000c21217220 */ /* 0x000fe20000410000 */
[----:B------:R-:W-:Y:S01]  /*8640*/  SHF.L.U32 R12, R23, 0x10, RZ ;  /* 0x00000010170c7819 */ /* 0x000fe200000006ff */
[----:B------:R-:W-:-:S02]  /*8650*/  FMUL.FTZ R37, R37, R32 ;  /* 0x0000002025257220 */ /* 0x000fc40000410000 */
[----:B------:R-:W-:Y:S01]  /*8660*/  IMAD.U32 R15, R22, 0x10000, RZ ;  /* 0x00010000160f7824 */ /* 0x000fe200078e00ff */
[----:B------:R-:W-:Y:S01]  /*8670*/  LOP3.LUT R22, R23, 0xffff0000, RZ, 0xc0, !PT ;  /* 0xffff000017167812 */ /* 0x000fe200078ec0ff */
[----:B------:R-:W-:Y:S02]  /*8680*/  @!P0 FADD.FTZ R26, -R26, -RZ ;  /* 0x800000ff1a1a8221 */ /* 0x000fe40000010100 */
        /* <DEDUP_REMOVED lines=9> */
[----:B------:R-:W-:Y:S02]  /*8720*/  FFMA.FTZ R4, R4, R10, R33 ;  /* 0x0000000a04047223 */ /* 0x000fe40000010021 */
[----:B------:R-:W-:-:S02]  /*8730*/  FFMA.FTZ R15, R17, R15, R34 ;  /* 0x0000000f110f7223 */ /* 0x000fc40000010022 */
[----:B------:R-:W-:Y:S01]  /*8740*/  FFMA.FTZ R6, R6, R14, R9 ;  /* 0x0000000e06067223 */ /* 0x000fe20000010009 */
[----:B------:R-:W-:Y:S01]  /*8750*/  F2FP.BF16.PACK_AB R9, R5, R12 ;  /* 0x0000000c0509723e */ /* 0x000fe200000010ff */
[----:B------:R-:W-:Y:S01]  /*8760*/  IMAD.MOV.U32 R5, RZ, RZ, R7 ;  /* 0x000000ffff057224 */ /* 0x000fe200078e0007 */
[----:B------:R-:W-:Y:S02]  /*8770*/  F2FP.BF16.PACK_AB R4, R4, R11 ;  /* 0x0000000b0404723e */ /* 0x000fe400000010ff */
[----:B------:R-:W-:Y:S02]  /*8780*/  F2FP.BF16.PACK_AB R6, R6, R15 ;  /* 0x0000000f0606723e */ /* 0x000fe400000010ff */
[----:B------:R-:W-:Y:S02]  /*8790*/  MOV R7, R9 ;  /* 0x0000000900077202 */ /* 0x000fe40000000f00 */
.L_x_5860:
[----:B------:R-:W-:Y:S05]  /*87a0*/  BSYNC B0 ;  /* 0x0000000000007941 */ /* 0x000fea0003800000 */
.L_x_5859:
        /* <DEDUP_REMOVED lines=20> */
[----:B------:R-:W-:Y:S02]  /*88f0*/  LEA.HI.X R9, R7, c[0x0][0x2b4], R4, 0x1, P1 ;  /* 0x0000ad0007097a11 */ /* 0x000fe400008f0c04 */
[----:B------:R-:W-:Y:S01]  /*8900*/  IADD3 R13, P1, R14, R13, RZ ;  /* 0x0000000d0e0d7210 */ /* 0x000fe20007f3e0ff */
[----:B------:R-:W-:-:S03]  /*8910*/  IMAD.WIDE R4, R5, 0x2, R28 ;  /* 0x0000000205047825 */ /* 0x000fc600078e021c */
        /* <DEDUP_REMOVED lines=16> */
[C---:B------:R-:W-:Y:S01]  /*8a20*/  IMAD.U32 R31, R10.reuse, 0x10000, RZ ;  /* 0x000100000a1f7824 */ /* 0x040fe200078e00ff */
[----:B------:R-:W-:Y:S01]  /*8a30*/  SHF.L.U32 R8, R9, 0x10, RZ ;  /* 0x0000001009087819 */ /* 0x000fe200000006ff */
[----:B-----5:R-:W-:Y:S01]  /*8a40*/  IMAD.U32 R33, R5, 0x10000, RZ ;  /* 0x0001000005217824 */ /* 0x020fe200078e00ff */
        /* <DEDUP_REMOVED lines=9> */
[----:B------:R-:W-:Y:S01]  /*8ae0*/  IMAD.U32 R4, R7, 0x10000, RZ ;  /* 0x0001000007047824 */ /* 0x000fe200078e00ff */
[----:B------:R-:W-:Y:S01]  /*8af0*/  LOP3.LUT R37, R5, 0xffff0000, RZ, 0xc0, !PT ;  /* 0xffff000005257812 */ /* 0x000fe200078ec0ff */
[----:B------:R-:W-:Y:S01]  /*8b00*/  @!P0 FADD.FTZ R10, -R10, -RZ ;  /* 0x800000ff0a0a8221 */ /* 0x000fe20000010100 */
[C---:B------:R-:W-:Y:S01]  /*8b10*/  SHF.L.U32 R36, R6.reuse, 0x10, RZ ;  /* 0x0000001006247819 */ /* 0x040fe200000006ff */
[----:B------:R-:W-:Y:S01]  /*8b20*/  @!P0 FADD.FTZ R11, -R11, -RZ ;  /* 0x800000ff0b0b8221 */ /* 0x000fe20000010100 */
[----:B------:R-:W-:Y:S01]  /*8b30*/  LOP3.LUT R5, R6, 0xffff0000, RZ, 0xc0, !PT ;  /* 0xffff000006057812 */ /* 0x000fe200078ec0ff */
[----:B------:R-:W-:Y:S01]  /*8b40*/  FMUL.FTZ R9, R4, R9 ;  /* 0x0000000904097220 */ /* 0x000fe20000410000 */
[----:B------:R-:W-:Y:S01]  /*8b50*/  LOP3.LUT R6, R7, 0xffff0000, RZ, 0xc0, !PT ;  /* 0xffff000007067812 */ /* 0x000fe200078ec0ff */
[C---:B--2---:R-:W-:Y:S01]  /*8b60*/  IMAD.U32 R4, R13.reuse, 0x10000, RZ ;  /* 0x000100000d047824 */ /* 0x044fe200078e00ff */
[----:B------:R-:W-:Y:S01]  /*8b70*/  LOP3.LUT R13, R13, 0xffff0000, RZ, 0xc0, !PT ;  /* 0xffff00000d0d7812 */ /* 0x000fe200078ec0ff */
[----:B------:R-:W-:-:S02]  /*8b80*/  @!P0 FADD.FTZ R31, -R31, -RZ ;  /* 0x800000ff1f1f8221 */ /* 0x000fc40000010100 */
[----:B------:R-:W-:Y:S02]  /*8b90*/  @!P0 FADD.FTZ R23, -R23, -RZ ;  /* 0x800000ff17178221 */ /* 0x000fe40000010100 */
[----:B------:R-:W-:Y:S02]  /*8ba0*/  @!P0 FADD.FTZ R22, -R22, -RZ ;  /* 0x800000ff16168221 */ /* 0x000fe40000010100 */
[----:B------:R-:W-:Y:S01]  /*8bb0*/  FMUL.FTZ R33, R33, R8 ;  /* 0x0000000821217220 */ /* 0x000fe20000410000 */
[----:B------:R-:W-:Y:S01]  /*8bc0*/  LOP3.LUT R8, R14, 0xffff0000, RZ, 0xc0, !PT ;  /* 0xffff00000e087812 */ /* 0x000fe200078ec0ff */
[----:B------:R-:W-:Y:S02]  /*8bd0*/  FMUL.FTZ R37, R37, R32 ;  /* 0x0000002025257220 */ /* 0x000fe40000410000 */
[----:B------:R-:W-:Y:S01]  /*8be0*/  FMUL.FTZ R10, R5, R10 ;  /* 0x0000000a050a7220 */ /* 0x000fe20000410000 */
[----:B------:R-:W-:Y:S01]  /*8bf0*/  LOP3.LUT R5, R12, 0xffff0000, RZ, 0xc0, !PT ;  /* 0xffff00000c057812 */ /* 0x000fe200078ec0ff */
[----:B------:R-:W-:Y:S01]  /*8c00*/  FMUL.FTZ R11, R6, R11 ;  /* 0x0000000b060b7220 */ /* 0x000fe20000410000 */
[----:B------:R-:W-:Y:S01]  /*8c10*/  SHF.L.U32 R6, R12, 0x10, RZ ;  /* 0x000000100c067819 */ /* 0x000fe200000006ff */
[----:B------:R-:W-:Y:S01]  /*8c20*/  FMUL.FTZ R31, R36, R31 ;  /* 0x0000001f241f7220 */ /* 0x000fe20000410000 */
[----:B------:R-:W-:Y:S01]  /*8c30*/  SHF.L.U32 R12, R14, 0x10, RZ ;  /* 0x000000100e0c7819 */ /* 0x000fe200000006ff */
[----:B------:R-:W-:Y:S01]  /*8c40*/  FMUL.FTZ R34, R34, R23 ;  /* 0x0000001722227220 */ /* 0x000fe20000410000 */
[----:B------:R-:W-:Y:S01]  /*8c50*/  LOP3.LUT R14, R15, 0xffff0000, RZ, 0xc0, !PT ;  /* 0xffff00000f0e7812 */ /* 0x000fe200078ec0ff */
        /* <DEDUP_REMOVED lines=15> */
.L_x_5862:
[----:B------:R-:W-:Y:S05]  /*8d50*/  BSYNC B0 ;  /* 0x0000000000007941 */ /* 0x000fea0003800000 */
.L_x_5861:
        /* <DEDUP_REMOVED lines=20> */
[----:B------:R-:W3:Y:S03]  /*8ea0*/  LDG.E.128 R8, [R10.64+0x80] ;  /* 0x000080060a087981 */ /* 0x000ee6000c1e1d00 */
[----:B------:R-:W-:Y:S02]  /*8eb0*/  LEA.HI.X R13, R0, c[0x0][0x2b4], R13, 0x1, P1 ;  /* 0x0000ad00000d7a11 */ /* 0x000fe400008f0c0d */
        /* <DEDUP_REMOVED lines=8> */
[----:B-----5:R-:W-:Y:S01]  /*8f40*/  LOP3.LUT R0, R5, 0xffff0000, RZ, 0xc0, !PT ;  /* 0xffff000005007812 */ /* 0x020fe200078ec0ff */
[----:B------:R-:W-:Y:S01]  /*8f50*/  IMAD.U32 R24, R7, 0x10000, RZ ;  /* 0x0001000007187824 */ /* 0x000fe200078e00ff */
[----:B-1----:R-:W-:Y:S01]  /*8f60*/  SHF.L.U32 R22, R5, 0x10, RZ ;  /* 0x0000001005167819 */ /* 0x002fe200000006ff */
[----:B------:R-:W-:Y:S01]  /*8f70*/  IMAD.U32 R20, R4, 0x10000, RZ ;  /* 0x0001000004147824 */ /* 0x000fe200078e00ff */
[----:B------:R-:W-:Y:S01]  /*8f80*/  LOP3.LUT R5, R7, 0xffff0000, RZ, 0xc0, !PT ;  /* 0xffff000007057812 */ /* 0x000fe200078ec0ff */
[----:B------:R-:W-:Y:S01]  /*8f90*/  IMAD.U32 R21, R6, 0x10000, RZ ;  /* 0x0001000006157824 */ /* 0x000fe200078e00ff */
[----:B------:R-:W-:Y:S02]  /*8fa0*/  LOP3.LUT R4, R4, 0xffff0000, RZ, 0xc0, !PT ;  /* 0xffff000004047812 */ /* 0x000fe400078ec0ff */
[----:B------:R-:W-:Y:S01]  /*8fb0*/  LOP3.LUT R6, R6, 0xffff0000, RZ, 0xc0, !PT ;  /* 0xffff000006067812 */ /* 0x000fe200078ec0ff */
[C---:B---3--:R-:W-:Y:S01]  /*8fc0*/  IMAD.U32 R7, R9.reuse, 0x10000, RZ ;  /* 0x0001000009077824 */ /* 0x048fe200078e00ff */
[----:B------:R-:W-:Y:S01]  /*8fd0*/  LOP3.LUT R26, R9, 0xffff0000, RZ, 0xc0, !PT ;  /* 0xffff0000091a7812 */ /* 0x000fe200078ec0ff */
[----:B------:R-:W-:Y:S01]  /*8fe0*/  IMAD.U32 R25, R10, 0x10000, RZ ;  /* 0x000100000a197824 */ /* 0x000fe200078e00ff */
[----:B------:R-:W-:-:S02]  /*8ff0*/  SHF.L.U32 R9, R11, 0x10, RZ ;  /* 0x000000100b097819 */ /* 0x000fc400000006ff */
[----:B------:R-:W-:Y:S02]  /*9000*/  LOP3.LUT R27, R11, 0xffff0000, RZ, 0xc0, !PT ;  /* 0xffff00000b1b7812 */ /* 0x000fe400078ec0ff */
[----:B------:R-:W-:Y:S01]  /*9010*/  SHF.L.U32 R23, R8, 0x10, RZ ;  /* 0x0000001008177819 */ /* 0x000fe200000006ff */
[C---:B--2---:R-:W-:Y:S01]  /*9020*/  IMAD.U32 R28, R12.reuse, 0x10000, RZ ;  /* 0x000100000c1c7824 */ /* 0x044fe200078e00ff */
[----:B------:R-:W-:Y:S01]  /*9030*/  LOP3.LUT R11, R12, 0xffff0000, RZ, 0xc0, !PT ;  /* 0xffff00000c0b7812 */ /* 0x000fe200078ec0ff */
[C---:B------:R-:W-:Y:S01]  /*9040*/  IMAD.U32 R12, R13.reuse, 0x10000, RZ ;  /* 0x000100000d0c7824 */ /* 0x040fe200078e00ff */
[----:B------:R-:W-:Y:S01]  /*9050*/  LOP3.LUT R29, R13, 0xffff0000, RZ, 0xc0, !PT ;  /* 0xffff00000d1d7812 */ /* 0x000fe200078ec0ff */
[----:B------:R-:W-:Y:S01]  /*9060*/  @!P0 FADD.FTZ R28, -R28, -RZ ;  /* 0x800000ff1c1c8221 */ /* 0x000fe20000010100 */
[C---:B------:R-:W-:Y:S01]  /*9070*/  LOP3.LUT R13, R14.reuse, 0xffff0000, RZ, 0xc0, !PT ;  /* 0xffff00000e0d7812 */ /* 0x040fe200078ec0ff */
        /* <DEDUP_REMOVED lines=8> */
[----:B------:R-:W-:-:S02]  /*9100*/  @!P0 FADD.FTZ R14, -R14, -RZ ;  /* 0x800000ff0e0e8221 */ /* 0x000fc40000010100 */
[----:B------:R-:W-:Y:S02]  /*9110*/  @!P0 FADD.FTZ R29, -R29, -RZ ;  /* 0x800000ff1d1d8221 */ /* 0x000fe40000010100 */
[----:B------:R-:W-:Y:S01]  /*9120*/  FMUL.FTZ R11, R8, R11 ;  /* 0x0000000b080b7220 */ /* 0x000fe20000410000 */
[----:B----4-:R-:W-:Y:S01]  /*9130*/  SHF.L.U32 R8, R17, 0x10, RZ ;  /* 0x0000001011087819 */ /* 0x010fe200000006ff */
[----:B------:R-:W-:Y:S01]  /*9140*/  FMUL.FTZ R7, R7, R12 ;  /* 0x0000000c07077220 */ /* 0x000fe20000410000 */
[----:B------:R-:W-:Y:S01]  /*9150*/  LOP3.LUT R17, R17, 0xffff0000, RZ, 0xc0, !PT ;  /* 0xffff000011117812 */ /* 0x000fe200078ec0ff */
[----:B------:R-:W-:Y:S01]  /*9160*/  @!P0 FADD.FTZ R30, -R30, -RZ ;  /* 0x800000ff1e1e8221 */ /* 0x000fe20000010100 */
[----:B------:R-:W-:Y:S01]  /*9170*/  LOP3.LUT R15, R18, 0xffff0000, RZ, 0xc0, !PT ;  /* 0xffff0000120f7812 */ /* 0x000fe200078ec0ff */
[----:B------:R-:W-:Y:S02]  /*9180*/  @!P0 FADD.FTZ R32, -R32, -RZ ;  /* 0x800000ff20208221 */ /* 0x000fe40000010100 */
[----:B------:R-:W-:Y:S01]  /*9190*/  FMUL.FTZ R13, R10, R13 ;  /* 0x0000000d0a0d7220 */ /* 0x000fe20000410000 */
[C---:B------:R-:W-:Y:S01]  /*91a0*/  LOP3.LUT R10, R16.reuse, 0xffff0000, RZ, 0xc0, !PT ;  /* 0xffff0000100a7812 */ /* 0x040fe200078ec0ff */
        /* <DEDUP_REMOVED lines=8> */
[----:B------:R-:W-:-:S02]  /*9230*/  FMUL.FTZ R32, R27, R32 ;  /* 0x000000201b207220 */ /* 0x000fc40000410000 */
[----:B------:R-:W-:Y:S02]  /*9240*/  FFMA.FTZ R7, R22, R8, R7 ;  /* 0x0000000816077223 */ /* 0x000fe40000010007 */
[----:B------:R-:W-:Y:S02]  /*9250*/  FFMA.FTZ R0, R0, R17, R29 ;  /* 0x0000001100007223 */ /* 0x000fe4000001001d */
[----:B------:R-:W-:Y:S02]  /*9260*/  FFMA.FTZ R12, R20, R12, R23 ;  /* 0x0000000c140c7223 */ /* 0x000fe40000010017 */
[----:B------:R-:W-:Y:S02]  /*9270*/  FFMA.FTZ R11, R4, R10, R11 ;  /* 0x0000000a040b7223 */ /* 0x000fe4000001000b */
[----:B------:R-:W-:Y:S02]  /*9280*/  FFMA.FTZ R16, R21, R16, R30 ;  /* 0x0000001015107223 */ /* 0x000fe4000001001e */
[----:B------:R-:W-:Y:S01]  /*9290*/  FFMA.FTZ R9, R24, R14, R9 ;  /* 0x0000000e18097223 */ /* 0x000fe20000010009 */
[----:B------:R-:W-:Y:S01]  /*92a0*/  F2FP.BF16.PACK_AB R4, R11, R12 ;  /* 0x0000000c0b04723e */ /* 0x000fe200000010ff */
[----:B------:R-:W-:Y:S01]  /*92b0*/  FFMA.FTZ R18, R5, R18, R32 ;  /* 0x0000001205127223 */ /* 0x000fe20000010020 */
[----:B------:R-:W-:Y:S01]  /*92c0*/  F2FP.BF16.PACK_AB R5, R0, R7 ;  /* 0x000000070005723e */ /* 0x000fe200000010ff */
[----:B------:R-:W-:-:S03]  /*92d0*/  FFMA.FTZ R13, R6, R15, R13 ;  /* 0x0000000f060d7223 */ /* 0x000fc6000001000d */
[----:B------:R-:W-:Y:S02]  /*92e0*/  F2FP.BF16.PACK_AB R7, R18, R9 ;  /* 0x000000091207723e */ /* 0x000fe400000010ff */
[----:B------:R-:W-:Y:S02]  /*92f0*/  F2FP.BF16.PACK_AB R6, R13, R16 ;  /* 0x000000100d06723e */ /* 0x000fe400000010ff */
.L_x_5864:
[----:B------:R-:W-:Y:S05]  /*9300*/  BSYNC B0 ;  /* 0x0000000000007941 */ /* 0x000fea0003800000 */
.L_x_5863:
[----:B-----5:R1:W-:Y:S01]  /*9310*/  STS.128 [R124+0x2800], R4 ;  /* 0x002800047c007388 */ /* 0x0203e20000000c00 */
[----:B------:R-:W-:Y:S05]  /*9320*/  BRA `(.L_x_5844) ;  /* 0x0000013000007947 */ /* 0x000fea0003800000 */
.L_x_5834:
[----:B------:R-:W-:Y:S01]  /*9330*/  IMAD.IADD R7, R123, 0x1, -R62 ;  /* 0x000000017b077824 */ /* 0x000fe200078e0a3e */
[----:B------:R-:W-:-:S04]  /*9340*/  IADD3 R2, R104, 0x20, RZ ;  /* 0x0000002068027810 */ /* 0x000fc80007ffe0ff */
[-C--:B------:R-:W-:Y:S02]  /*9350*/  ISETP.GE.AND P3, PT, R2, R7.reuse, PT ;  /* 0x000000070200720c */ /* 0x080fe40003f66270 */
[----:B------:R-:W-:-:S11]  /*9360*/  ISETP.GE.AND P4, PT, R104, R7, PT ;  /* 0x000000076800720c */ /* 0x000fd60003f86270 */
[----:B------:R-:W-:Y:S02]  /*9370*/  @!P3 IADD3 R5, P0, R5, R106, RZ ;  /* 0x0000006a0505b210 */ /* 0x000fe40007f1e0ff */
[----:B------:R-:W-:-:S03]  /*9380*/  @!P4 LEA R6, P1, R106, c[0x0][0x160], 0x1 ;  /* 0x000058006a06ca11 */ /* 0x000fc600078208ff */
[--C-:B------:R-:W-:Y:S01]  /*9390*/  @!P3 IMAD.X R4, R4, 0x1, R69.reuse, P0 ;  /* 0x000000010404b824 */ /* 0x100fe200000e0645 */
        /* <DEDUP_REMOVED lines=12> */
.L_x_5844:
[----:B------:R-:W-:Y:S05]  /*9460*/  BSYNC B2 ;  /* 0x0000000000027941 */ /* 0x000fea0003800000 */
.L_x_5833:
[----:B------:R-:W-:Y:S01]  /*9470*/  IADD3 R135, R87, -0x1, RZ ;  /* 0xffffffff57877810 */ /* 0x000fe20007ffe0ff */
[----:B------:R-:W-:Y:S01]  /*9480*/  IMAD.SHL.U32 R78, R78, 0x8, RZ ;  /* 0x000000084e4e7824 */ /* 0x000fe200078e00ff */
[----:B--2---:R-:W-:-:S02]  /*9490*/  LEA R128, P0, R102, c[0x0][0x168], 0x1 ;  /* 0x00005a0066807a11 */ /* 0x004fc400078008ff */
[----:B------:R-:W-:Y:S01]  /*94a0*/  LOP3.LUT R79, R79, 0x7fffffe, RZ, 0xc0, !PT ;  /* 0x07fffffe4f4f7812 */ /* 0x000fe200078ec0ff */
[----:B-1--4-:R-:W-:Y:S01]  /*94b0*/  IMAD R5, R135, -0x40, R60 ;  /* 0xffffffc087057824 */ /* 0x012fe200078e023c */
[----:B------:R-:W-:Y:S02]  /*94c0*/  LEA.HI.X R129, R102, c[0x0][0x16c], R54, 0x1, P0 ;  /* 0x00005b0066817a11 */ /* 0x000fe400000f0c36 */
[----:B------:R-:W-:Y:S01]  /*94d0*/  SHF.R.S32.HI R52, RZ, 0x1f, R55 ;  /* 0x0000001fff347819 */ /* 0x000fe20000011437 */
[----:B------:R-:W-:Y:S01]  /*94e0*/  IMAD.IADD R0, R80, 0x1, -R79 ;  /* 0x0000000150007824 */ /* 0x000fe200078e0a4f */
[-C--:B------:R-:W-:Y:S02]  /*94f0*/  ISETP.GE.AND P4, PT, R2, R5.reuse, PT ;  /* 0x000000050200720c */ /* 0x080fe40003f86270 */
[----:B------:R-:W-:Y:S02]  /*9500*/  ISETP.GE.AND P5, PT, R104, R5, PT ;  /* 0x000000056800720c */ /* 0x000fe40003fa6270 */
[----:B------:R-:W-:-:S02]  /*9510*/  SHF.R.S32.HI R7, RZ, 0x1f, R80 ;  /* 0x0000001fff077819 */ /* 0x000fc40000011450 */
[----:B------:R-:W-:Y:S02]  /*9520*/  LEA.HI R4, R52, R55, RZ, 0x4 ;  /* 0x0000003734047211 */ /* 0x000fe400078f20ff */
[----:B------:R-:W-:Y:S01]  /*9530*/  LEA.HI R80, R7, R80, RZ, 0x3 ;  /* 0x0000005007507211 */ /* 0x000fe200078f18ff */
[----:B------:R-:W-:Y:S01]  /*9540*/  IMAD.SHL.U32 R7, R86, 0x40, RZ ;  /* 0x0000004056077824 */ /* 0x000fe200078e00ff */
[----:B------:R-:W-:Y:S02]  /*9550*/  SHF.R.S32.HI R4, RZ, 0x4, R4 ;  /* 0x00000004ff047819 */ /* 0x000fe40000011404 */
[----:B------:R-:W-:Y:S01]  /*9560*/  ISETP.GE.AND P1, PT, R2, R5, PT ;  /* 0x000000050200720c */ /* 0x000fe20003f26270 */
[----:B------:R-:W-:Y:S01]  /*9570*/  IMAD.SHL.U32 R49, R80, 0x20, RZ ;  /* 0x0000002050317824 */ /* 0x000fe200078e00ff */
[----:B---3--:R-:W-:Y:S01]  /*9580*/  @!P4 LEA R10, P0, R63, R128, 0x1 ;  /* 0x000000803f0ac211 */ /* 0x008fe200078008ff */
[----:B------:R-:W-:Y:S01]  /*9590*/  @!PT LDS RZ, [RZ] ;  /* 0x00000000fffff984 */ /* 0x000fe20000000800 */
[----:B------:R-:W-:Y:S01]  /*95a0*/  @!PT LDS RZ, [RZ] ;  /* 0x00000000fffff984 */ /* 0x000fe20000000800 */
[----:B------:R-:W-:Y:S01]  /*95b0*/  @!PT LDS RZ, [RZ] ;  /* 0x00000000fffff984 */ /* 0x000fe20000000800 */
[----:B------:R1:W-:Y:S01]  /*95c0*/  @!P5 LDGSTS.E.BYPASS.LTC128B.128 [R124+0x3000], [R128.64] ;  /* 0x03000000807cdfae */ /* 0x0003e2000b901d46 */
[----:B------:R-:W-:-:S02]  /*95d0*/  LOP3.LUT R7, R7, 0xc0, RZ, 0xc0, !PT ;  /* 0x000000c007077812 */ /* 0x000fc400078ec0ff */
[----:B------:R-:W-:Y:S01]  /*95e0*/  @!P4 LEA.HI.X R11, R63, R129, R64, 0x1, P0 ;  /* 0x000000813f0bc211 */ /* 0x000fe200000f0c40 */
[----:B------:R1:W-:Y:S01]  /*95f0*/  @!P5 LDGSTS.E.BYPASS.LTC128B.128 [R124+0x4000], [R128.64+0x40] ;  /* 0x04000040807cdfae */ /* 0x0003e2000b901d46 */
[----:B------:R-:W-:Y:S02]  /*9600*/  LEA.HI R6, R4, R4, RZ, 0x1 ;  /* 0x0000000404067211 */ /* 0x000fe400078f08ff */
[----:B------:R-:W-:Y:S01]  /*9610*/  LOP3.LUT R78, R7, 0x8, R78, 0xf8, !PT ;  /* 0x00000008074e7812 */ /* 0x000fe200078ef84e */
[----:B------:R1:W-:Y:S01]  /*9620*/  @!P5 LDGSTS.E.BYPASS.LTC128B.128 [R124+0x5000], [R128.64+0x80] ;  /* 0x05000080807cdfae */ /* 0x0003e2000b901d46 */
[----:B------:R-:W-:Y:S02]  /*9630*/  SHF.R.U32.HI R7, RZ, 0x3, R7 ;  /* 0x00000003ff077819 */ /* 0x000fe40000011607 */
[----:B------:R-:W-:Y:S01]  /*9640*/  LOP3.LUT R9, R6, 0xfffffffe, RZ, 0xc0, !PT ;  /* 0xfffffffe06097812 */ /* 0x000fe200078ec0ff */
[----:B------:R2:W-:Y:S01]  /*9650*/  @!P4 LDGSTS.E.BYPASS.LTC128B.128 [R124+0x3800], [R10.64] ;  /* 0x038000000a7ccfae */ /* 0x0005e2000b901d46 */
[----:B------:R-:W-:Y:S01]  /*9660*/  LOP3.LUT R120, R78, R7, RZ, 0x3c, !PT ;  /* 0x000000074e787212 */ /* 0x000fe200078e3cff */
[----:B------:R-:W-:Y:S01]  /*9670*/  IMAD.SHL.U32 R7, R68, 0x40, RZ ;  /* 0x0000004044077824 */ /* 0x000fe200078e00ff */
[----:B------:R-:W-:Y:S01]  /*9680*/  LEA.HI R52, R52, R55, RZ, 0x5 ;  /* 0x0000003734347211 */ /* 0x000fe200078f28ff */
[----:B------:R2:W-:Y:S01]  /*9690*/  @!P4 LDGSTS.E.BYPASS.LTC128B.128 [R124+0x4800], [R10.64+0x40] ;  /* 0x048000400a7ccfae */ /* 0x0005e2000b901d46 */
[----:B------:R-:W-:Y:S01]  /*96a0*/  IMAD.IADD R2, R4, 0x1, -R9 ;  /* 0x0000000104027824 */ /* 0x000fe200078e0a09 */
[----:B------:R-:W-:-:S02]  /*96b0*/  LOP3.LUT R49, R49, 0xffffff00, RZ, 0xc0, !PT ;  /* 0xffffff0031317812 */ /* 0x000fc400078ec0ff */
[----:B------:R2:W-:Y:S01]  /*96c0*/  @!P4 LDGSTS.E.BYPASS.LTC128B.128 [R124+0x5800], [R10.64+0x80] ;  /* 0x058000800a7ccfae */ /* 0x0005e2000b901d46 */
[C---:B------:R-:W-:Y:S01]  /*96d0*/  IMAD.SHL.U32 R48, R2.reuse, 0x8, RZ ;  /* 0x0000000802307824 */ /* 0x040fe200078e00ff */
[----:B------:R-:W-:Y:S01]  /*96e0*/  LOP3.LUT R7, R7, 0xc0, RZ, 0xc0, !PT ;  /* 0x000000c007077812 */ /* 0x000fe200078ec0ff */
[----:B------:R-:W-:Y:S01]  /*96f0*/  IMAD R67, R2, 0x8, R67 ;  /* 0x0000000802437824 */ /* 0x000fe200078e0243 */
[----:B------:R-:W0:Y:S01]  /*9700*/  LDGDEPBAR ;  /* 0x00000000000079af */ /* 0x000e220000000000 */
[----:B------:R-:W-:Y:S02]  /*9710*/  SHF.R.S32.HI R50, RZ, 0x5, R52 ;  /* 0x00000005ff327819 */ /* 0x000fe40000011434 */
[----:B------:R-:W-:Y:S01]  /*9720*/  ISETP.GE.AND P3, PT, R104, R5, PT ;  /* 0x000000056800720c */ /* 0x000fe20003f66270 */
[----:B------:R-:W-:Y:S01]  /*9730*/  IMAD.U32 R120, R67, 0x20, R120 ;  /* 0x0000002043787824 */ /* 0x000fe200078e0078 */
[----:B------:R-:W-:Y:S01]  /*9740*/  LOP3.LUT R48, R7, 0x8, R48, 0xf8, !PT ;  /* 0x0000000807307812 */ /* 0x000fe200078ef830 */
[----:B------:R-:W-:Y:S01]  /*9750*/  IMAD R5, R50, 0x200, R49 ;  /* 0x0000020032057824 */ /* 0x000fe200078e0231 */
[----:B------:R-:W-:Y:S01]  /*9760*/  SHF.R.U32.HI R7, RZ, 0x3, R7 ;  /* 0x00000003ff077819 */ /* 0x000fe20000011607 */
[----:B------:R-:W-:Y:S01]  /*9770*/  IMAD.SHL.U32 R120, R120, 0x2, RZ ;  /* 0x0000000278787824 */ /* 0x000fe200078e00ff */
[----:B------:R-:W-:Y:S01]  /*9780*/  LEA R96, P0, R100, c[0x0][0x170], 0x1 ;  /* 0x00005c0064607a11 */ /* 0x000fe200078008ff */
[----:B------:R-:W-:Y:S01]  /*9790*/  IMAD R5, R0, 0x20, R5 ;  /* 0x0000002000057824 */ /* 0x000fe200078e0205 */
[----:B------:R-:W-:Y:S01]  /*97a0*/  LOP3.LUT R48, R48, R7, RZ, 0x3c, !PT ;  /* 0x0000000730307212 */ /* 0x000fe200078e3cff */
[----:B------:R-:W-:Y:S01]  /*97b0*/  IMAD R2, R61, 0x2, R120 ;  /* 0x000000023d027824 */ /* 0x000fe200078e0278 */
[----:B------:R-:W-:Y:S01]  /*97c0*/  LEA.HI.X R97, R100, c[0x0][0x174], R85, 0x1, P0 ;  /* 0x00005d0064617a11 */ /* 0x000fe200000f0c55 */
[----:B------:R-:W-:Y:S01]  /*97d0*/  IMAD R49, R0, 0x20, R49 ;  /* 0x0000002000317824 */ /* 0x000fe200078e0231 */
[----:B------:R-:W-:Y:S01]  /*97e0*/  @!P1 LEA R20, P0, R66, R96, 0x1 ;  /* 0x0000006042149211 */ /* 0x000fe200078008ff */
[----:B------:R-:W-:-:S03]  /*97f0*/  IMAD.IADD R121, R48, 0x1, R5 ;  /* 0x0000000130797824 */ /* 0x000fc600078e0205 */
[----:B------:R-:W-:Y:S01]  /*9800*/  @!P1 LEA.HI.X R21, R66, R97, R65, 0x1, P0 ;  /* 0x0000006142159211 */ /* 0x000fe200000f0c41 */
[----:B------:R-:W-:Y:S01]  /*9810*/  IMAD.SHL.U32 R121, R121, 0x2, RZ ;  /* 0x0000000279797824 */ /* 0x000fe200078e00ff */
[----:B------:R-:W-:-:S04]  /*9820*/  DEPBAR.LE SB0, 0x0 ;  /* 0x000080000000791a */ /* 0x000fc80000000000 */
[----:B------:R-:W-:Y:S01]  /*9830*/  BAR.SYNC.DEFER_BLOCKING 0x0 ;  /* 0x0000000000007b1d */ /* 0x000fe20000010000 */
[----:B------:R-:W-:-:S05]  /*9840*/  IMAD R119, R51, 0x2, R121 ;  /* 0x0000000233777824 */ /* 0x000fca00078e0279 */
        /* <DEDUP_REMOVED lines=22> */
[----:B------:R-:W5:Y:S04]  /*99b0*/  LDSM.16.M88.4 R68, [R120+0x3400] ;  /* 0x003400007844783b */ /* 0x000f680000000200 */
[----:B------:R-:W1:Y:S04]  /*99c0*/  LDSM.16.M88.4 R56, [R120+0x3800] ;  /* 0x003800007838783b */ /* 0x000e680000000200 */
[----:B--2---:R-:W2:Y:S04]  /*99d0*/  LDSM.16.M88.4 R8, [R120+0x3c00] ;  /* 0x003c00007808783b */ /* 0x004ea80000000200 */
[----:B------:R-:W-:Y:S04]  /*99e0*/  LDSM.16.M88.4 R92, [R119] ;  /* 0x00000000775c783b */ /* 0x000fe80000000200 */
[----:B------:R-:W1:Y:S04]  /*99f0*/  LDSM.16.M88.4 R4, [R2+0x3000] ;  /* 0x003000000204783b */ /* 0x000e680000000200 */
[----:B------:R-:W1:Y:S04]  /*9a00*/  LDSM.16.M88.4 R76, [R2+0x3c00] ;  /* 0x003c0000024c783b */ /* 0x000e680000000200 */
[----:B------:R-:W2:Y:S04]  /*9a10*/  LDSM.16.M88.4 R88, [R2+0x3400] ;  /* 0x003400000258783b */ /* 0x000ea80000000200 */
[----:B------:R-:W2:Y:S04]  /*9a20*/  LDSM.16.M88.4 R80, [R2+0x3800] ;  /* 0x003800000250783b */ /* 0x000ea80000000200 */
[----:B------:R-:W-:Y:S01]  /*9a30*/  LDSM.16.M88.4 R36, [R121+0x1000] ;  /* 0x001000007924783b */ /* 0x000fe20000000200 */
[C---:B----4-:R-:W-:Y:S03]  /*9a40*/  HMMA.16816.F32.BF16 R16, R40.reuse, R12, RZ ;  /* 0x0000000c2810723c */ /* 0x050fe600000418ff */
[----:B------:R-:W4:Y:S04]  /*9a50*/  LDSM.16.M88.4 R32, [R120+0x4000] ;  /* 0x004000007820783b */ /* 0x000f280000000200 */
[----:B---3--:R-:W3:Y:S01]  /*9a60*/  LDSM.16.M88.4 R20, [R120+0x4c00] ;  /* 0x004c00007814783b */ /* 0x008ee20000000200 */
[C---:B------:R-:W-:Y:S03]  /*9a70*/  HMMA.16816.F32.BF16 R12, R40.reuse, R14, RZ ;  /* 0x0000000e280c723c */ /* 0x040fe600000418ff */
[----:B------:R-:W3:Y:S04]  /*9a80*/  LDSM.16.M88.4 R28, [R120+0x4400] ;  /* 0x00440000781c783b */ /* 0x000ee80000000200 */
[----:B------:R-:W3:Y:S01]  /*9a90*/  LDSM.16.M88.4 R24, [R120+0x4800] ;  /* 0x004800007818783b */ /* 0x000ee20000000200 */
[C---:B-----5:R-:W-:Y:S03]  /*9aa0*/  HMMA.16816.F32.BF16 R72, R40.reuse, R68, RZ ;  /* 0x000000442848723c */ /* 0x060fe600000418ff */
[----:B------:R-:W0:Y:S05]  /*9ab0*/  LDGDEPBAR ;  /* 0x00000000000079af */ /* 0x000e2a0000000000 */
[C---:B-1----:R-:W-:Y:S08]  /*9ac0*/  HMMA.16816.F32.BF16 R64, R40.reuse, R56, RZ ;  /* 0x000000382840723c */ /* 0x042ff000000418ff */
[C---:B------:R-:W-:Y:S08]  /*9ad0*/  HMMA.16816.F32.BF16 R68, R40.reuse, R70, RZ ;  /* 0x000000462844723c */ /* 0x040ff000000418ff */
[C---:B------:R-:W-:Y:S08]  /*9ae0*/  HMMA.16816.F32.BF16 R56, R40.reuse, R58, RZ ;  /* 0x0000003a2838723c */ /* 0x040ff000000418ff */
[C---:B--2---:R-:W-:Y:S08]  /*9af0*/  HMMA.16816.F32.BF16 R44, R40.reuse, R8, RZ ;  /* 0x00000008282c723c */ /* 0x044ff000000418ff */
[----:B------:R-:W-:Y:S01]  /*9b00*/  HMMA.16816.F32.BF16 R40, R40, R10, RZ ;  /* 0x0000000a2828723c */ /* 0x000fe200000418ff */
[----:B------:R-:W-:Y:S07]  /*9b10*/  LDSM.16.M88.4 R8, [R119+0x1000] ;  /* 0x001000007708783b */ /* 0x000fee0000000200 */
[C---:B------:R-:W-:Y:S08]  /*9b20*/  HMMA.16816.F32.BF16 R16, R92.reuse, R4, R16 ;  /* 0x000000045c10723c */ /* 0x040ff00000041810 */
[C---:B------:R-:W-:Y:S01]  /*9b30*/  HMMA.16816.F32.BF16 R12, R92.reuse, R6, R12 ;  /* 0x000000065c0c723c */ /* 0x040fe2000004180c */
[----:B------:R-:W1:Y:S07]  /*9b40*/  LDSM.16.M88.4 R4, [R2+0x4000] ;  /* 0x004000000204783b */ /* 0x000e6e0000000200 */
[C---:B------:R-:W-:Y:S08]  /*9b50*/  HMMA.16816.F32.BF16 R44, R92.reuse, R76, R44 ;  /* 0x0000004c5c2c723c */ /* 0x040ff0000004182c */
[C---:B------:R-:W-:Y:S01]  /*9b60*/  HMMA.16816.F32.BF16 R76, R92.reuse, R78, R40 ;  /* 0x0000004e5c4c723c */ /* 0x040fe20000041828 */
[----:B------:R-:W2:Y:S07]  /*9b70*/  LDSM.16.M88.4 R40, [R2+0x4400] ;  /* 0x004400000228783b */ /* 0x000eae0000000200 */
[C---:B------:R-:W-:Y:S08]  /*9b80*/  HMMA.16816.F32.BF16 R72, R92.reuse, R88, R72 ;  /* 0x000000585c48723c */ /* 0x040ff00000041848 */
[C---:B------:R-:W-:Y:S08]  /*9b90*/  HMMA.16816.F32.BF16 R68, R92.reuse, R90, R68 ;  /* 0x0000005a5c44723c */ /* 0x040ff00000041844 */
[C---:B------:R-:W-:Y:S08]  /*9ba0*/  HMMA.16816.F32.BF16 R64, R92.reuse, R80, R64 ;  /* 0x000000505c40723c */ /* 0x040ff00000041840 */
[----:B------:R-:W-:Y:S08]  /*9bb0*/  HMMA.16816.F32.BF16 R56, R92, R82, R56 ;  /* 0x000000525c38723c */ /* 0x000ff00000041838 */
        /* <DEDUP_REMOVED lines=19> */
[C---:B---3--:R-:W-:Y:S07]  /*9cf0*/  HMMA.16816.F32.BF16 R44, R8.reuse, R20, R44 ;  /* 0x00000014082c723c */ /* 0x048fee000004182c */
[----:B------:R-:W-:Y:S01]  /*9d00*/  LOP3.LUT R20, R52, 0xffffffe0, RZ, 0xc0, !PT ;  /* 0xffffffe034147812 */ /* 0x000fe200078ec0ff */
[----:B------:R-:W-:Y:S04]  /*9d10*/  HMMA.16816.F32.BF16 R64, R8, R32, R64 ;  /* 0x000000200840723c */ /* 0x000fe80000041840 */
[----:B------:R-:W-:-:S04]  /*9d20*/  IMAD.IADD R20, R55, 0x1, -R20 ;  /* 0x0000000137147824 */ /* 0x000fc800078e0a14 */
[----:B------:R-:W-:Y:S01]  /*9d30*/  HMMA.16816.F32.BF16 R80, R8, R34, R56 ;  /* 0x000000220850723c */ /* 0x000fe20000041838 */
[----:B------:R-:W-:Y:S01]  /*9d40*/  LDSM.16.M88.4 R32, [R119+0x2000] ;  /* 0x002000007720783b */ /* 0x000fe20000000200 */
[----:B------:R-:W-:-:S03]  /*9d50*/  SHF.R.S32.HI R21, RZ, 0x1f, R20 ;  /* 0x0000001fff157819 */ /* 0x000fc60000011414 */
[----:B------:R-:W3:Y:S01]  /*9d60*/  LDSM.16.M88.4 R56, [R2+0x5000] ;  /* 0x005000000238783b */ /* 0x000ee20000000200 */
[----:B------:R-:W-:Y:S01]  /*9d70*/  LEA.HI R130, R21, R20, RZ, 0x2 ;  /* 0x0000001415827211 */ /* 0x000fe200078f10ff */
[----:B------:R-:W-:Y:S01]  /*9d80*/  IMAD R21, R50, 0x10, R62 ;  /* 0x0000001032157824 */ /* 0x000fe200078e023e */
[----:B------:R-:W-:Y:S01]  /*9d90*/  HMMA.16816.F32.BF16 R76, R8, R22, R76 ;  /* 0x00000016084c723c */ /* 0x000fe2000004184c */
[----:B------:R-:W4:Y:S01]  /*9da0*/  LDSM.16.M88.4 R8, [R2+0x5400] ;  /* 0x005400000208783b */ /* 0x000f220000000200 */
[----:B------:R-:W-:-:S06]  /*9db0*/  SHF.R.S32.HI R130, RZ, 0x2, R130 ;  /* 0x00000002ff827819 */ /* 0x000fcc0000011482 */
[C---:B-1----:R-:W-:Y:S07]  /*9dc0*/  HMMA.16816.F32.BF16 R72, R4.reuse, R24, R72 ;  /* 0x000000180448723c */ /* 0x042fee0000041848 */
[----:B------:R-:W-:Y:S01]  /*9dd0*/  IADD3 R24, R21, 0x1, R130 ;  /* 0x0000000115187810 */ /* 0x000fe20007ffe082 */
[----:B------:R-:W-:Y:S01]  /*9de0*/  HMMA.16816.F32.BF16 R16, R4, R28, R16 ;  /* 0x0000001c0410723c */ /* 0x000fe20000041810 */
[----:B------:R-:W1:Y:S02]  /*9df0*/  LDSM.16.M88.4 R20, [R2+0x5800] ;  /* 0x005800000214783b */ /* 0x000e640000000200 */
[----:B------:R-:W-:Y:S01]  /*9e00*/  IADD3 R25, R60, R24, -R123 ;  /* 0x000000183c197210 */ /* 0x000fe20007ffe87b */
[----:B------:R-:W-:-:S03]  /*9e10*/  IMAD.SHL.U32 R24, R55, 0x2, RZ ;  /* 0x0000000237187824 */ /* 0x000fc600078e00ff */
[----:B------:R-:W-:Y:S01]  /*9e20*/  IADD3 R25, R25, c[0x0][0x2e8], RZ ;  /* 0x0000ba0019197a10 */ /* 0x000fe20007ffe0ff */
[C---:B------:R-:W-:Y:S01]  /*9e30*/  HMMA.16816.F32.BF16 R12, R4.reuse, R30, R12 ;  /* 0x0000001e040c723c */ /* 0x040fe2000004180c */
[----:B------:R-:W-:Y:S02]  /*9e40*/  LOP3.LUT R24, R24, 0x6, RZ, 0xc0, !PT ;  /* 0x0000000618187812 */ /* 0x000fe400078ec0ff */
[C---:B------:R-:W-:Y:S02]  /*9e50*/  IADD3 R109, R25.reuse, 0x8, RZ ;  /* 0x00000008196d7810 */ /* 0x040fe40007ffe0ff */
[-C--:B------:R-:W-:Y:S01]  /*9e60*/  IMNMX R108, R25, R60.reuse, PT ;  /* 0x0000003c196c7217 */ /* 0x080fe20003800200 */
[----:B------:R-:W-:Y:S01]  /*9e70*/  IMAD R24, R135, 0x40, R24 ;  /* 0x0000004087187824 */ /* 0x000fe200078e0218 */
[----:B------:R-:W-:Y:S01]  /*9e80*/  IMNMX R109, R109, R60, PT ;  /* 0x0000003c6d6d7217 */ /* 0x000fe20003800200 */
[----:B------:R-:W-:Y:S03]  /*9e90*/  HMMA.16816.F32.BF16 R68, R4, R26, R68 ;  /* 0x0000001a0444723c */ /* 0x000fe60000041844 */
[----:B------:R-:W-:-:S04]  /*9ea0*/  IADD3 R0, R24, 0x1, RZ ;  /* 0x0000000118007810 */ /* 0x000fc80007ffe0ff */
[C---:B------:R-:W-:Y:S01]  /*9eb0*/  ISETP.GE.AND P6, PT, R0.reuse, R108, PT ;  /* 0x0000006c0000720c */ /* 0x040fe20003fc6270 */
[----:B------:R-:W-:Y:S01]  /*9ec0*/  HMMA.16816.F32.BF16 R64, R4, R36, R64 ;  /* 0x000000240440723c */ /* 0x000fe20000041840 */
[----:B------:R-:W-:Y:S02]  /*9ed0*/  ISETP.GE.AND P5, PT, R0, R109, PT ;  /* 0x0000006d0000720c */ /* 0x000fe40003fa6270 */
[----:B------:R-:W-:-:S05]  /*9ee0*/  IADD3 R0, R24, 0x10, RZ ;  /* 0x0000001018007810 */ /* 0x000fca0007ffe0ff */
[C---:B------:R-:W-:Y:S08]  /*9ef0*/  HMMA.16816.F32.BF16 R80, R4.reuse, R38, R80 ;  /* 0x000000260450723c */ /* 0x040ff00000041850 */
[C---:B--2---:R-:W-:Y:S08]  /*9f00*/  HMMA.16816.F32.BF16 R44, R4.reuse, R40, R44 ;  /* 0x00000028042c723c */ /* 0x044ff0000004182c */
[----:B------:R-:W-:Y:S01]  /*9f10*/  HMMA.16816.F32.BF16 R76, R4, R42, R76 ;  /* 0x0000002a044c723c */ /* 0x000fe2000004184c */
[----:B------:R-:W2:Y:S01]  /*9f20*/  LDSM.16.M88.4 R4, [R2+0x5c00] ;  /* 0x005c00000204783b */ /* 0x000ea20000000200 */
[----:B------:R-:W-:-:S06]  /*9f30*/  DEPBAR.LE SB0, 0x0 ;  /* 0x000080000000791a */ /* 0x000fcc0000000000 */
        /* <DEDUP_REMOVED lines=8> */
[C---:B------:R-:W-:Y:S01]  /*9fc0*/  ISETP.GE.AND P4, PT, R8.reuse, R108, PT ;  /* 0x0000006c0800720c */ /* 0x040fe20003f86270 */
[----:B-1----:R-:W-:Y:S01]  /*9fd0*/  HMMA.16816.F32.BF16 R64, R32, R20, R64 ;  /* 0x000000142040723c */ /* 0x002fe20000041840 */
[----:B------:R-:W-:Y:S02]  /*9fe0*/  ISETP.GE.AND P0, PT, R8, R109, PT ;  /* 0x0000006d0800720c */ /* 0x000fe40003f06270 */
[----:B------:R-:W-:Y:S02]  /*9ff0*/  IADD3 R8, R24, 0x11, RZ ;  /* 0x0000001118087810 */ /* 0x000fe40007ffe0ff */
[----:B------:R-:W-:-:S02]  /*a000*/  FSEL R17, R17, -INF , !P6 ;  /* 0xff80000011117808 */ /* 0x000fc40007000000 */
[----:B------:R-:W-:Y:S01]  /*a010*/  FSEL R9, R12, -INF , !P3 ;  /* 0xff8000000c097808 */ /* 0x000fe20005800000 */
[C---:B------:R-:W-:Y:S01]  /*a020*/  HMMA.16816.F32.BF16 R80, R32.reuse, R22, R80 ;  /* 0x000000162050723c */ /* 0x040fe20000041850 */
[C---:B------:R-:W-:Y:S02]  /*a030*/  ISETP.GE.AND P6, PT, R0.reuse, R108, PT ;  /* 0x0000006c0000720c */ /* 0x040fe40003fc6270 */
[----:B------:R-:W-:Y:S02]  /*a040*/  ISETP.GE.AND P3, PT, R0, R109, PT ;  /* 0x0000006d0000720c */ /* 0x000fe40003f66270 */
[----:B------:R-:W-:Y:S02]  /*a050*/  IADD3 R0, R24, 0x18, RZ ;  /* 0x0000001818007810 */ /* 0x000fe40007ffe0ff */
[----:B------:R-:W-:Y:S01]  /*a060*/  FSEL R14, R14, -INF , !P1 ;  /* 0xff8000000e0e7808 */ /* 0x000fe20004800000 */
[----:B--2---:R-:W-:Y:S01]  /*a070*/  HMMA.16816.F32.BF16 R44, R32, R4, R44 ;  /* 0x00000004202c723c */ /* 0x004fe2000004182c */
[----:B------:R-:W-:-:S02]  /*a080*/  FSEL R13, R13, -INF , !P4 ;  /* 0xff8000000d0d7808 */ /* 0x000fc40006000000 */
[CC--:B------:R-:W-:Y:S02]  /*a090*/  ISETP.GE.AND P1, PT, R8.reuse, R108.reuse, PT ;  /* 0x0000006c0800720c */ /* 0x0c0fe40003f26270 */
[----:B------:R-:W-:Y:S02]  /*a0a0*/  ISETP.GE.AND P4, PT, R8, R109, PT ;  /* 0x0000006d0800720c */ /* 0x000fe40003f86270 */
[----:B------:R-:W-:Y:S01]  /*a0b0*/  FSEL R10, R15, -INF , !P0 ;  /* 0xff8000000f0a7808 */ /* 0x000fe20004000000 */
[----:B------:R-:W-:Y:S01]  /*a0c0*/  HMMA.16816.F32.BF16 R76, R32, R6, R76 ;  /* 0x00000006204c723c */ /* 0x000fe2000004184c */
[----:B------:R-:W-:Y:S02]  /*a0d0*/  IADD3 R8, R24, 0x19, RZ ;  /* 0x0000001918087810 */ /* 0x000fe40007ffe0ff */
[----:B------:R-:W-:Y:S01]  /*a0e0*/  FSEL R11, R72, -INF , !P6 ;  /* 0xff800000480b7808 */ /* 0x000fe20007000000 */
[----:B------:R-:W-:Y:S01]  /*a0f0*/  BAR.SYNC.DEFER_BLOCKING 0x0 ;  /* 0x0000000000007b1d */ /* 0x000fe20000010000 */
        /* <DEDUP_REMOVED lines=15> */
[-C--:B------:R-:W-:Y:S02]  /*a1f0*/  ISETP.GE.AND P4, PT, R0, R109.reuse, PT ;  /* 0x0000006d0000720c */ /* 0x080fe40003f86270 */
[----:B------:R-:W-:Y:S02]  /*a200*/  IADD3 R0, R24, 0x30, RZ ;  /* 0x0000003018007810 */ /* 0x000fe40007ffe0ff */
[----:B------:R-:W-:Y:S02]  /*a210*/  FSEL R113, R80, -INF , !P1 ;  /* 0xff80000050717808 */ /* 0x000fe40004800000 */
[----:B------:R-:W-:-:S02]  /*a220*/  ISETP.GE.AND P1, PT, R0, R109, PT ;  /* 0x0000006d0000720c */ /* 0x000fc40003f26270 */
[----:B------:R-:W-:Y:S02]  /*a230*/  IADD3 R12, R24, 0x21, RZ ;  /* 0x00000021180c7810 */ /* 0x000fe40007ffe0ff */
[----:B------:R-:W-:Y:S02]  /*a240*/  FSEL R94, R46, -INF , !P1 ;  /* 0xff8000002e5e7808 */ /* 0x000fe40004800000 */
[----:B------:R-:W-:Y:S02]  /*a250*/  FSEL R69, R69, -INF , !P3 ;  /* 0xff80000045457808 */ /* 0x000fe40005800000 */
[----:B------:R-:W-:Y:S02]  /*a260*/  ISETP.GE.AND P1, PT, R24, R108, PT ;  /* 0x0000006c1800720c */ /* 0x000fe40003f26270 */
[----:B------:R-:W-:Y:S02]  /*a270*/  ISETP.GE.AND P3, PT, R12, R109, PT ;  /* 0x0000006d0c00720c */ /* 0x000fe40003f66270 */
[----:B------:R-:W-:-:S02]  /*a280*/  IADD3 R5, R24, 0x29, RZ ;  /* 0x0000002918057810 */ /* 0x000fc40007ffe0ff */
[----:B------:R-:W-:Y:S02]  /*a290*/  FSEL R16, R16, -INF , !P1 ;  /* 0xff80000010107808 */ /* 0x000fe40004800000 */
[----:B------:R-:W-:Y:S02]  /*a2a0*/  FSEL R70, R70, -INF , !P6 ;  /* 0xff80000046467808 */ /* 0x000fe40007000000 */
[----:B------:R-:W-:Y:S02]  /*a2b0*/  FSEL R106, R66, -INF , !P0 ;  /* 0xff800000426a7808 */ /* 0x000fe40004000000 */
[----:B------:R-:W-:Y:S02]  /*a2c0*/  FSEL R112, R67, -INF , !P3 ;  /* 0xff80000043707808 */ /* 0x000fe40005800000 */
[----:B------:R-:W-:Y:S02]  /*a2d0*/  ISETP.GT.AND P1, PT, R135, R122, PT ;  /* 0x0000007a8700720c */ /* 0x000fe40003f24270 */
        /* <DEDUP_REMOVED lines=8> */
[C---:B------:R-:W-:Y:S02]  /*a360*/  ISETP.GE.AND P4, PT, R0.reuse, R108, PT ;  /* 0x0000006c0000720c */ /* 0x040fe40003f86270 */
[----:B------:R-:W-:Y:S02]  /*a370*/  ISETP.GE.AND P0, PT, R0, R109, PT ;  /* 0x0000006d0000720c */ /* 0x000fe40003f06270 */
[C---:B------:R-:W-:Y:S02]  /*a380*/  IADD3 R5, R24.reuse, 0x38, RZ ;  /* 0x0000003818057810 */ /* 0x040fe40007ffe0ff */
[----:B------:R-:W-:Y:S02]  /*a390*/  IADD3 R0, R24, 0x39, RZ ;  /* 0x0000003918007810 */ /* 0x000fe40007ffe0ff */
[----:B------:R-:W-:-:S02]  /*a3a0*/  FSEL R116, R83, -INF , !P6 ;  /* 0xff80000053747808 */ /* 0x000fc40007000000 */
[----:B------:R-:W-:Y:S02]  /*a3b0*/  FSEL R99, R44, -INF , !P3 ;  /* 0xff8000002c637808 */ /* 0x000fe40005800000 */
[----:B------:R-:W-:Y:S02]  /*a3c0*/  FSEL R98, R45, -INF , !P4 ;  /* 0xff8000002d627808 */ /* 0x000fe40006000000 */
[----:B------:R-:W-:Y:S02]  /*a3d0*/  FSEL R93, R47, -INF , !P0 ;  /* 0xff8000002f5d7808 */ /* 0x000fe40004000000 */
[----:B------:R-:W-:Y:S02]  /*a3e0*/  FSEL R6, R19, -INF , !P5 ;  /* 0xff80000013067808 */ /* 0x000fe40006800000 */
[C---:B------:R-:W-:Y:S02]  /*a3f0*/  ISETP.GE.AND P6, PT, R5.reuse, R108, PT ;  /* 0x0000006c0500720c */ /* 0x040fe40003fc6270 */
[----:B------:R-:W-:-:S02]  /*a400*/  ISETP.GE.AND P3, PT, R5, R109, PT ;  /* 0x0000006d0500720c */ /* 0x000fc40003f66270 */
[-C--:B------:R-:W-:Y:S02]  /*a410*/  ISETP.GE.AND P4, PT, R24, R109.reuse, PT ;  /* 0x0000006d1800720c */ /* 0x080fe40003f86270 */
[C---:B------:R-:W-:Y:S02]  /*a420*/  ISETP.GE.AND P5, PT, R0.reuse, R108, PT ;  /* 0x0000006c0000720c */ /* 0x040fe40003fa6270 */
        /* <DEDUP_REMOVED lines=68> */
.L_x_5866:
[----:B------:R-:W-:-:S05]  /*a870*/  IMAD.MOV.U32 R7, RZ, RZ, c[0x0][0x198] ;  /* 0x00006600ff077624 */ /* 0x000fca00078e00ff */
[----:B------:R-:W-:-:S04]  /*a880*/  LEA R7, -R7, RZ, 0x6 ;  /* 0x000000ff07077211 */ /* 0x000fc800078e31ff */
[----:B------:R-:W-:Y:S02]  /*a890*/  SHF.R.S32.HI R5, RZ, 0x1f, R7 ;  /* 0x0000001fff057819 */ /* 0x000fe40000011407 */
.L_x_5867:
[----:B------:R-:W-:Y:S01]  /*a8a0*/  IMAD.MOV.U32 R12, RZ, RZ, c[0x0][0x198] ;  /* 0x00006600ff0c7624 */ /* 0x000fe200078e00ff */
[C---:B------:R-:W-:Y:S02]  /*a8b0*/  IADD3 R19, P0, R7.reuse, R102, RZ ;  /* 0x0000006607137210 */ /* 0x040fe40007f1e0ff */
[----:B------:R-:W-:Y:S02]  /*a8c0*/  LEA R128, P4, R7, R128, 0x1 ;  /* 0x0000008007807211 */ /* 0x000fe400078808ff */
[C---:B------:R-:W-:Y:S01]  /*a8d0*/  SHF.L.U64.HI R20, R12.reuse, R3, c[0x0][0x19c] ;  /* 0x000067000c147619 */ /* 0x040fe20000010203 */
[----:B------:R-:W-:Y:S01]  /*a8e0*/  IMAD.SHL.U32 R3, R12, 0x20, RZ ;  /* 0x000000200c037824 */ /* 0x000fe200078e00ff */
[----:B------:R-:W-:Y:S01]  /*a8f0*/  LEA R22, P5, R19, c[0x0][0x168], 0x1 ;  /* 0x00005a0013167a11 */ /* 0x000fe200078a08ff */
[----:B------:R-:W-:Y:S01]  /*a900*/  IMAD.X R12, R5, 0x1, R54, P0 ;  /* 0x00000001050c7824 */ /* 0x000fe200000e0636 */
[----:B------:R-:W-:Y:S02]  /*a910*/  LEA.HI.X R129, R7, R129, R5, 0x1, P4 ;  /* 0x0000008107817211 */ /* 0x000fe400020f0c05 */
[----:B------:R-:W-:-:S02]  /*a920*/  IADD3 R102, P3, P0, R102, R7, R3 ;  /* 0x0000000766667210 */ /* 0x000fc4000787e003 */
[----:B------:R-:W-:Y:S01]  /*a930*/  LEA R24, P4, R3, R128, 0x1 ;  /* 0x0000008003187211 */ /* 0x000fe200078808ff */
[----:B------:R-:W-:Y:S01]  /*a940*/  @!PT LDS RZ, [RZ] ;  /* 0x00000000fffff984 */ /* 0x000fe20000000800 */
[----:B------:R-:W-:Y:S01]  /*a950*/  @!PT LDS RZ, [RZ] ;  /* 0x00000000fffff984 */ /* 0x000fe20000000800 */
[----:B------:R-:W-:Y:S01]  /*a960*/  @!PT LDS RZ, [RZ] ;  /* 0x00000000fffff984 */ /* 0x000fe20000000800 */
[----:B------:R1:W-:Y:S01]  /*a970*/  LDGSTS.E.BYPASS.LTC128B.128 [R124+0x3000], [R128.64] ;  /* 0x03000000807c7fae */ /* 0x0003e2000b901d46 */
[----:B------:R-:W-:Y:S02]  /*a980*/  IADD3.X R5, R54, R5, R20, P3, P0 ;  /* 0x0000000536057210 */ /* 0x000fe40001fe0414 */
[C---:B------:R-:W-:Y:S02]  /*a990*/  LEA R26, P0, R102.reuse, c[0x0][0x168], 0x1 ;  /* 0x00005a00661a7a11 */ /* 0x040fe400078008ff */
[----:B------:R-:W-:Y:S02]  /*a9a0*/  LEA.HI.X R23, R19, c[0x0][0x16c], R12, 0x1, P5 ;  /* 0x00005b0013177a11 */ /* 0x000fe400028f0c0c */
        /* <DEDUP_REMOVED lines=8> */
.L_x_5865:
        /* <DEDUP_REMOVED lines=26> */
[----:B------:R-:W-:Y:S01]  /*abd0*/  LDSM.16.MT88.4 R36, [R118+0x6000] ;  /* 0x006000007624783b */ /* 0x000fe20000004200 */
[----:B------:R-:W-:-:S02]  /*abe0*/  FMNMX.FTZ R3, R105, R12, !PT ;  /* 0x0000000c69037209 */ /* 0x000fc40007810000 */
[----:B------:R-:W-:Y:S01]  /*abf0*/  FMNMX.FTZ R12, R94, R5, !PT ;  /* 0x000000055e0c7209 */ /* 0x000fe20007810000 */
[----:B------:R-:W-:Y:S01]  /*ac00*/  LDSM.16.MT88.4 R44, [R117+0x6000] ;  /* 0x00600000752c783b */ /* 0x000fe20000004200 */
[----:B------:R-:W-:Y:S02]  /*ac10*/  FMNMX.FTZ R20, R104, R3, !PT ;  /* 0x0000000368147209 */ /* 0x000fe40007810000 */
[----:B------:R-:W-:Y:S01]  /*ac20*/  FMNMX.FTZ R5, R93, R12, !PT ;  /* 0x0000000c5d057209 */ /* 0x000fe20007810000 */
[----:B------:R-:W-:Y:S01]  /*ac30*/  LDSM.16.MT88.4 R60, [R117+0x7000] ;  /* 0x00700000753c783b */ /* 0x000fe20000004200 */
[----:B------:R-:W-:Y:S02]  /*ac40*/  MOV R132, R96 ;  /* 0x0000006000847202 */ /* 0x000fe40000000f00 */
[----:B------:R-:W-:Y:S01]  /*ac50*/  FMNMX.FTZ R5, R92, R5, !PT ;  /* 0x000000055c057209 */ /* 0x000fe20007810000 */
[----:B------:R-:W2:Y:S01]  /*ac60*/  SHFL.BFLY PT, R3, R20, 0x2, 0x1f ;  /* 0x0c401f0014037f89 */ /* 0x000ea200000e0000 */
[----:B------:R-:W-:-:S03]  /*ac70*/  MOV R131, R97 ;  /* 0x0000006100837202 */ /* 0x000fc60000000f00 */
[----:B------:R-:W-:Y:S04]  /*ac80*/  LDSM.16.MT88.4 R76, [R118+0x8000] ;  /* 0x00800000764c783b */ /* 0x000fe80000004200 */
[----:B------:R-:W-:Y:S01]  /*ac90*/  LDSM.16.MT88.4 R52, [R118+0x7000] ;  /* 0x007000007634783b */ /* 0x000fe20000004200 */
[----:B--2---:R-:W-:Y:S02]  /*aca0*/  FMNMX.FTZ R3, R20, R3, !PT ;  /* 0x0000000314037209 */ /* 0x004fe40007810000 */
[----:B------:R-:W-:-:S03]  /*acb0*/  FMNMX.FTZ R20, R90, R5, !PT ;  /* 0x000000055a147209 */ /* 0x000fc60007810000 */
[----:B------:R-:W2:Y:S04]  /*acc0*/  SHFL.BFLY PT, R84, R3, 0x1, 0x1f ;  /* 0x0c201f0003547f89 */ /* 0x000ea800000e0000 */
[----:B------:R-:W3:Y:S01]  /*acd0*/  SHFL.BFLY PT, R5, R20, 0x2, 0x1f ;  /* 0x0c401f0014057f89 */ /* 0x000ee200000e0000 */
[----:B--2---:R-:W-:Y:S02]  /*ace0*/  FMNMX.FTZ R84, R3, R84, !PT ;  /* 0x0000005403547209 */ /* 0x004fe40007810000 */
[----:B---3--:R-:W-:-:S03]  /*acf0*/  FMNMX.FTZ R5, R20, R5, !PT ;  /* 0x0000000514057209 */ /* 0x008fc60007810000 */
[C---:B------:R-:W-:Y:S01]  /*ad00*/  FMUL.FTZ R102, R84.reuse, c[0x0][0x23c] ;  /* 0x00008f0054667a20 */ /* 0x040fe20000410000 */
[----:B------:R-:W-:Y:S01]  /*ad10*/  FSETP.NEU.FTZ.AND P0, PT, R84, -INF , PT ;  /* 0xff8000005400780b */ /* 0x000fe20003f1d000 */
[----:B-1----:R-:W-:Y:S03]  /*ad20*/  LDSM.16.MT88.4 R20, [R118+0x7400] ;  /* 0x007400007614783b */ /* 0x002fe60000004200 */
        /* <DEDUP_REMOVED lines=13> */
[--C-:B------:R-:W-:Y:S01]  /*ae00*/  FFMA.FTZ R107, R111, c[0x0][0x23c], -R102.reuse ;  /* 0x00008f006f6b7a23 */ /* 0x100fe20000010866 */
[----:B-1----:R-:W-:Y:S01]  /*ae10*/  FMNMX.FTZ R3, R5, R12, !PT ;  /* 0x0000000c05037209 */ /* 0x002fe20007810000 */
[----:B------:R-:W-:-:S03]  /*ae20*/  FFMA.FTZ R99, R99, c[0x0][0x23c], -R102 ;  /* 0x00008f0063637a23 */ /* 0x000fc60000010866 */
[----:B------:R-:W-:Y:S01]  /*ae30*/  MUFU.EX2 R35, R35 ;  /* 0x0000002300237308 */ /* 0x000fe20000000800 */
[C---:B------:R-:W-:Y:S01]  /*ae40*/  FSETP.NEU.FTZ.AND P0, PT, R3.reuse, -INF , PT ;  /* 0xff8000000300780b */ /* 0x040fe20003f1d000 */
[----:B------:R-:W-:Y:S02]  /*ae50*/  FMUL.FTZ R95, R3, c[0x0][0x23c] ;  /* 0x00008f00035f7a20 */ /* 0x000fe40000410000 */
[--C-:B------:R-:W-:Y:S02]  /*ae60*/  FFMA.FTZ R98, R98, c[0x0][0x23c], -R102.reuse ;  /* 0x00008f0062627a23 */ /* 0x100fe40000010866 */
[--C-:B------:R-:W-:Y:S01]  /*ae70*/  FFMA.FTZ R139, R104, c[0x0][0x23c], -R102.reuse ;  /* 0x00008f00688b7a23 */ /* 0x100fe20000010866 */
[----:B------:R-:W-:Y:S01]  /*ae80*/  FSEL R95, R95, RZ, P0 ;  /* 0x000000ff5f5f7208 */ /* 0x000fe20000000000 */
[----:B------:R-:W1:Y:S01]  /*ae90*/  MUFU.EX2 R30, R30 ;  /* 0x0000001e001e7308 */ /* 0x000e620000000800 */
[----:B--2---:R-:W-:Y:S01]  /*aea0*/  F2FP.BF16.PACK_AB R72, R34, R89 ;  /* 0x000000592248723e */ /* 0x004fe200000010ff */
[----:B------:R-:W-:Y:S01]  /*aeb0*/  FFMA.FTZ R105, R105, c[0x0][0x23c], -R102 ;  /* 0x00008f0069697a23 */ /* 0x000fe20000010866 */
[----:B------:R-:W-:Y:S01]  /*aec0*/  LOP3.LUT P0, RZ, R86, 0x2, RZ, 0xc0, !PT ;  /* 0x0000000256ff7812 */ /* 0x000fe2000780c0ff */
[----:B------:R-:W-:-:S02]  /*aed0*/  FFMA.FTZ R91, R18, c[0x0][0x23c], -R95 ;  /* 0x00008f00125b7a23 */ /* 0x000fc4000001085f */
[--C-:B------:R-:W-:Y:S01]  /*aee0*/  FFMA.FTZ R88, R6, c[0x0][0x23c], -R95.reuse ;  /* 0x00008f0006587a23 */ /* 0x100fe2000001085f */
[----:B------:R-:W-:Y:S01]  /*aef0*/  LDSM.16.MT88.4 R16, [R117+0x8000] ;  /* 0x008000007510783b */ /* 0x000fe20000004200 */
[--C-:B------:R-:W-:Y:S01]  /*af00*/  FFMA.FTZ R33, R14, c[0x0][0x23c], -R95.reuse ;  /* 0x00008f000e217a23 */ /* 0x100fe2000001085f */
[----:B------:R-:W-:Y:S01]  /*af10*/  MUFU.EX2 R29, R29 ;  /* 0x0000001d001d7308 */ /* 0x000fe20000000800 */
[--C-:B------:R-:W-:Y:S01]  /*af20*/  FFMA.FTZ R32, R10, c[0x0][0x23c], -R95.reuse ;  /* 0x00008f000a207a23 */ /* 0x100fe2000001085f */
[----:B------:R-:W2:Y:S01]  /*af30*/  LDSM.16.MT88.4 R12, [R118+0x6400] ;  /* 0x00640000760c783b */ /* 0x000ea20000004200 */
[--C-:B------:R-:W-:Y:S02]  /*af40*/  FFMA.FTZ R31, R74, c[0x0][0x23c], -R95.reuse ;  /* 0x00008f004a1f7a23 */ /* 0x100fe4000001085f */
[--C-:B------:R-:W-:Y:S01]  /*af50*/  FFMA.FTZ R28, R8, c[0x0][0x23c], -R95.reuse ;  /* 0x00008f00081c7a23 */ /* 0x100fe2000001085f */
[----:B-1----:R-:W-:Y:S02]  /*af60*/  F2FP.BF16.PACK_AB R74, R30, R35 ;  /* 0x000000231e4a723e */ /* 0x002fe400000010ff */
        /* <DEDUP_REMOVED lines=12> */
[----:B------:R-:W-:-:S04]  /*b030*/  FADD.FTZ R34, R89, R34 ;  /* 0x0000002259227221 */ /* 0x000fc80000010000 */
[----:B------:R-:W-:Y:S01]  /*b040*/  FADD.FTZ R35, R35, R34 ;  /* 0x0000002223237221 */ /* 0x000fe20000010000 */
[----:B------:R-:W4:Y:S01]  /*b050*/  MUFU.EX2 R32, R32 ;  /* 0x0000002000207308 */ /* 0x000f220000000800 */
[----:B---3--:R-:W-:Y:S01]  /*b060*/  F2FP.BF16.PACK_AB R73, R88, R91 ;  /* 0x0000005b5849723e */ /* 0x008fe200000010ff */
[----:B------:R-:W-:Y:S02]  /*b070*/  FADD.FTZ R88, R91, R88 ;  /* 0x000000585b587221 */ /* 0x000fe40000010000 */
[----:B------:R-:W-:-:S04]  /*b080*/  FADD.FTZ R30, R30, R35 ;  /* 0x000000231e1e7221 */ /* 0x000fc80000010000 */
[----:B------:R-:W3:Y:S01]  /*b090*/  MUFU.EX2 R26, R26 ;  /* 0x0000001a001a7308 */ /* 0x000ee20000000800 */
[----:B----4-:R-:W-:-:S07]  /*b0a0*/  F2FP.BF16.PACK_AB R75, R32, R33 ;  /* 0x00000021204b723e */ /* 0x010fce00000010ff */
[----:B------:R-:W-:Y:S01]  /*b0b0*/  MUFU.EX2 R24, R24 ;  /* 0x0000001800187308 */ /* 0x000fe20000000800 */
[----:B------:R-:W-:-:S04]  /*b0c0*/  FADD.FTZ R33, R33, R88 ;  /* 0x0000005821217221 */ /* 0x000fc80000010000 */
[----:B------:R-:W-:Y:S01]  /*b0d0*/  FADD.FTZ R32, R32, R33 ;  /* 0x0000002120207221 */ /* 0x000fe20000010000 */
[C---:B------:R-:W-:Y:S01]  /*b0e0*/  HMMA.16816.F32.BF16 R80, R72.reuse, R36, RZ ;  /* 0x000000244850723c */ /* 0x040fe200000418ff */
[----:B---3--:R-:W-:Y:S01]  /*b0f0*/  F2FP.BF16.PACK_AB R4, R26, R29 ;  /* 0x0000001d1a04723e */ /* 0x008fe200000010ff */
[----:B------:R-:W3:Y:S06]  /*b100*/  MUFU.EX2 R27, R27 ;  /* 0x0000001b001b7308 */ /* 0x000eec0000000800 */
        /* <DEDUP_REMOVED lines=9> */
[----:B----4-:R-:W-:Y:S01]  /*b1a0*/  F2FP.BF16.PACK_AB R5, R28, R31 ;  /* 0x0000001f1c05723e */ /* 0x010fe200000010ff */
[----:B------:R-:W-:-:S04]  /*b1b0*/  FADD.FTZ R31, R31, R32 ;  /* 0x000000201f1f7221 */ /* 0x000fc80000010000 */
[C---:B------:R-:W-:Y:S01]  /*b1c0*/  HMMA.16816.F32.BF16 R60, R72.reuse, R62, RZ ;  /* 0x0000003e483c723c */ /* 0x040fe200000418ff */
[----:B------:R-:W-:Y:S01]  /*b1d0*/  FADD.FTZ R28, R28, R31 ;  /* 0x0000001f1c1c7221 */ /* 0x000fe20000010000 */
[----:B------:R-:W-:Y:S06]  /*b1e0*/  MUFU.EX2 R110, R110 ;  /* 0x0000006e006e7308 */ /* 0x000fec0000000800 */
[C---:B------:R-:W-:Y:S01]  /*b1f0*/  HMMA.16816.F32.BF16 R64, R72.reuse, R76, RZ ;  /* 0x0000004c4840723c */ /* 0x040fe200000418ff */
[----:B---3--:R-:W-:Y:S01]  /*b200*/  F2FP.BF16.PACK_AB R7, R0, R25 ;  /* 0x000000190007723e */ /* 0x008fe200000010ff */
[----:B------:R-:W3:Y:S06]  /*b210*/  MUFU.EX2 R107, R107 ;  /* 0x0000006b006b7308 */ /* 0x000eec0000000800 */
[----:B------:R-:W-:Y:S02]  /*b220*/  HMMA.16816.F32.BF16 R76, R72, R78, RZ ;  /* 0x0000004e484c723c */ /* 0x000fe400000418ff */
[----:B------:R-:W-:Y:S06]  /*b230*/  MUFU.EX2 R106, R106 ;  /* 0x0000006a006a7308 */ /* 0x000fec0000000800 */
[C---:B--2---:R-:W-:Y:S02]  /*b240*/  HMMA.16816.F32.BF16 R80, R4.reuse, R12, R80 ;  /* 0x0000000c0450723c */ /* 0x044fe40000041850 */
[----:B------:R-:W2:Y:S06]  /*b250*/  MUFU.EX2 R103, R103 ;  /* 0x0000006700677308 */ /* 0x000eac0000000800 */
[C---:B------:R-:W-:Y:S01]  /*b260*/  HMMA.16816.F32.BF16 R36, R4.reuse, R14, R36 ;  /* 0x0000000e0424723c */ /* 0x040fe20000041824 */
[----:B------:R-:W4:Y:S01]  /*b270*/  LDSM.16.MT88.4 R12, [R117+0x7400] ;  /* 0x00740000750c783b */ /* 0x000f220000004200 */
        /* <DEDUP_REMOVED lines=12> */
[C---:B----4-:R-:W-:Y:S02]  /*b340*/  HMMA.16816.F32.BF16 R56, R4.reuse, R12, R56 ;  /* 0x0000000c0438723c */ /* 0x050fe40000041838 */
[----:B------:R-:W-:Y:S06]  /*b350*/  MUFU.EX2 R137, R137 ;  /* 0x0000008900897308 */ /* 0x000fec0000000800 */
[C---:B------:R-:W-:Y:S01]  /*b360*/  HMMA.16816.F32.BF16 R60, R4.reuse, R14, R60 ;  /* 0x0000000e043c723c */ /* 0x040fe2000004183c */
[----:B------:R-:W4:Y:S07]  /*b370*/  LDSM.16.MT88.4 R12, [R117+0x8400] ;  /* 0x00840000750c783b */ /* 0x000f2e0000004200 */
[C---:B-1----:R-:W-:Y:S08]  /*b380*/  HMMA.16816.F32.BF16 R64, R4.reuse, R8, R64 ;  /* 0x000000080440723c */ /* 0x042ff00000041840 */
[----:B------:R-:W-:Y:S01]  /*b390*/  HMMA.16816.F32.BF16 R76, R4, R10, R76 ;  /* 0x0000000a044c723c */ /* 0x000fe2000004184c */
[----:B------:R-:W1:Y:S07]  /*b3a0*/  LDSM.16.MT88.4 R8, [R118+0x6800] ;  /* 0x006800007608783b */ /* 0x000e6e0000004200 */
[----:B------:R-:W-:Y:S01]  /*b3b0*/  HMMA.16816.F32.BF16 R72, R72, R18, RZ ;  /* 0x000000124848723c */ /* 0x000fe200000418ff */
[----:B------:R-:W-:Y:S07]  /*b3c0*/  LDSM.16.MT88.4 R16, [R118+0x6c00] ;  /* 0x006c00007610783b */ /* 0x000fee0000004200 */
[C---:B------:R-:W-:Y:S07]  /*b3d0*/  HMMA.16816.F32.BF16 R48, R4.reuse, R20, R48 ;  /* 0x000000140430723c */ /* 0x040fee0000041830 */
[--C-:B------:R-:W-:Y:S01]  /*b3e0*/  FFMA.FTZ R21, R114, c[0x0][0x23c], -R95.reuse ;  /* 0x00008f0072157a23 */ /* 0x100fe2000001085f */
[----:B------:R-:W-:Y:S01]  /*b3f0*/  HMMA.16816.F32.BF16 R52, R4, R22, R52 ;  /* 0x000000160434723c */ /* 0x000fe20000041834 */
[----:B------:R-:W-:-:S04]  /*b400*/  FFMA.FTZ R20, R116, c[0x0][0x23c], -R95 ;  /* 0x00008f0074147a23 */ /* 0x000fc8000001085f */
[----:B------:R-:W-:Y:S02]  /*b410*/  MUFU.EX2 R21, R21 ;  /* 0x0000001500157308 */ /* 0x000fe40000000800 */
[--C-:B------:R-:W-:Y:S01]  /*b420*/  FFMA.FTZ R23, R113, c[0x0][0x23c], -R102.reuse ;  /* 0x00008f0071177a23 */ /* 0x100fe20000010866 */
[----:B----4-:R-:W-:Y:S01]  /*b430*/  HMMA.16816.F32.BF16 R68, R4, R12, R68 ;  /* 0x0000000c0444723c */ /* 0x010fe20000041844 */
[----:B------:R-:W-:-:S04]  /*b440*/  FFMA.FTZ R22, R115, c[0x0][0x23c], -R102 ;  /* 0x00008f0073167a23 */ /* 0x000fc80000010866 */
[----:B------:R-:W-:Y:S03]  /*b450*/  MUFU.EX2 R23, R23 ;  /* 0x0000001700177308 */ /* 0x000fe60000000800 */
[----:B------:R-:W-:Y:S01]  /*b460*/  HMMA.16816.F32.BF16 R72, R4, R14, R72 ;  /* 0x0000000e0448723c */ /* 0x000fe20000041848 */
[----:B------:R-:W4:Y:S04]  /*b470*/  LDSM.16.MT88.4 R12, [R117+0x6800] ;  /* 0x00680000750c783b */ /* 0x000f280000004200 */
[----:B------:R-:W5:Y:S02]  /*b480*/  MUFU.EX2 R22, R22 ;  /* 0x0000001600167308 */ /* 0x000f640000000800 */
[----:B---3--:R-:W-:-:S02]  /*b490*/  F2FP.BF16.PACK_AB R4, R107, R110 ;  /* 0x0000006e6b04723e */ /* 0x008fc400000010ff */
[----:B--2---:R-:W-:-:S04]  /*b4a0*/  F2FP.BF16.PACK_AB R5, R103, R106 ;  /* 0x0000006a6705723e */ /* 0x004fc800000010ff */
[----:B------:R-:W2:Y:S01]  /*b4b0*/  MUFU.EX2 R20, R20 ;  /* 0x0000001400147308 */ /* 0x000ea20000000800 */
[----:B-----5:R-:W-:-:S07]  /*b4c0*/  F2FP.BF16.PACK_AB R6, R22, R23 ;  /* 0x000000171606723e */ /* 0x020fce00000010ff */
[----:B------:R-:W3:Y:S01]  /*b4d0*/  MUFU.EX2 R102, R105 ;  /* 0x0000006900667308 */ /* 0x000ee20000000800 */
[----:B--2---:R-:W-:-:S07]  /*b4e0*/  F2FP.BF16.PACK_AB R7, R20, R21 ;  /* 0x000000151407723e */ /* 0x004fce00000010ff */
[C---:B-1----:R-:W-:Y:S08]  /*b4f0*/  HMMA.16816.F32.BF16 R80, R4.reuse, R8, R80 ;  /* 0x000000080450723c */ /* 0x042ff00000041850 */
[C---:B------:R-:W-:Y:S01]  /*b500*/  HMMA.16816.F32.BF16 R36, R4.reuse, R10, R36 ;  /* 0x0000000a0424723c */ /* 0x040fe20000041824 */
[----:B------:R-:W1:Y:S07]  /*b510*/  LDSM.16.MT88.4 R8, [R118+0x7800] ;  /* 0x007800007608783b */ /* 0x000e6e0000004200 */
[C---:B----4-:R-:W-:Y:S08]  /*b520*/  HMMA.16816.F32.BF16 R40, R4.reuse, R12, R40 ;  /* 0x0000000c0428723c */ /* 0x050ff00000041828 */
        /* <DEDUP_REMOVED lines=16> */
[----:B---3--:R-:W-:Y:S02]  /*b630*/  F2FP.BF16.PACK_AB R6, R139, R102 ;  /* 0x000000668b06723e */ /* 0x008fe400000010ff */
        /* <DEDUP_REMOVED lines=18> */
[C---:B------:R-:W-:Y:S03]  /*b760*/  HMMA.16816.F32.BF16 R76, R4.reuse, R14, R76 ;  /* 0x0000000e044c723c */ /* 0x040fe6000004184c */
        /* <DEDUP_REMOVED lines=14> */
[----:B------:R-:W-:Y:S02]  /*b850*/  FADD.FTZ R93, R93, R94 ;  /* 0x0000005e5d5d7221 */ /* 0x000fe40000010000 */
[----:B------:R-:W-:Y:S02]  /*b860*/  FADD.FTZ R102, R102, R99 ;  /* 0x0000006366667221 */ /* 0x000fe40000010000 */
[----:B------:R-:W-:Y:S02]  /*b870*/  FADD.FTZ R92, R92, R93 ;  /* 0x0000005d5c5c7221 */ /* 0x000fe40000010000 */
[----:B------:R-:W-:-:S02]  /*b880*/  FADD.FTZ R139, R139, R102 ;  /* 0x000000668b8b7221 */ /* 0x000fc40000010000 */
[----:B------:R-:W-:Y:S01]  /*b890*/  FADD.FTZ R137, R137, R92 ;  /* 0x0000005c89897221 */ /* 0x000fe20000010000 */
[----:B------:R-:W-:Y:S05]  /*b8a0*/  @!P1 BRA `(.L_x_5868) ;  /* 0x0000274000009947 */ /* 0x000fea0003800000 */
        /* <DEDUP_REMOVED lines=63> */
.L_x_5869:
[----:B------:R-:W-:-:S05]  /*bca0*/  IMAD.MOV.U32 R7, RZ, RZ, c[0x0][0x1a0] ;  /* 0x00006800ff077624 */ /* 0x000fca00078e00ff */
[----:B------:R-:W-:-:S04]  /*bcb0*/  LEA R7, -R7, RZ, 0x6 ;  /* 0x000000ff07077211 */ /* 0x000fc800078e31ff */
[----:B------:R-:W-:Y:S02]  /*bcc0*/  SHF.R.S32.HI R131, RZ, 0x1f, R7 ;  /* 0x0000001fff837819 */ /* 0x000fe40000011407 */
.L_x_5870:
[----:B------:R-:W-:Y:S01]  /*bcd0*/  IMAD.MOV.U32 R0, RZ, RZ, c[0x0][0x1a0] ;  /* 0x00006800ff007624 */ /* 0x000fe200078e00ff */
[C---:B------:R-:W-:Y:S01]  /*bce0*/  IADD3 R4, P4, R7.reuse, R100, RZ ;  /* 0x0000006407047210 */ /* 0x040fe20007f9e0ff */
[----:B------:R-:W-:Y:S01]  /*bcf0*/  IMAD.MOV.U32 R5, RZ, RZ, c[0x0][0x1a4] ;  /* 0x00006900ff057624 */ /* 0x000fe200078e00ff */
[----:B------:R-:W-:Y:S02]  /*bd00*/  LEA R132, P5, R7, R96, 0x1 ;  /* 0x0000006007847211 */ /* 0x000fe400078a08ff */
[----:B------:R-:W-:-:S04]  /*bd10*/  LEA R9, P3, R0, R7, 0x5 ;  /* 0x0000000700097211 */ /* 0x000fc800078628ff */
[----:B------:R-:W-:Y:S01]  /*bd20*/  IADD3 R100, P1, R9, R100, RZ ;  /* 0x0000006409647210 */ /* 0x000fe20007f3e0ff */
[----:B------:R-:W-:Y:S01]  /*bd30*/  IMAD.X R9, R131, 0x1, R85, P4 ;  /* 0x0000000183097824 */ /* 0x000fe200020e0655 */
[----:B------:R-:W-:Y:S02]  /*bd40*/  LEA.HI.X R6, R0, R131, R5, 0x5, P3 ;  /* 0x0000008300067211 */ /* 0x000fe400018f2c05 */
[----:B------:R-:W-:Y:S02]  /*bd50*/  LEA.HI.X R131, R7, R97, R131, 0x1, P5 ;  /* 0x0000006107837211 */ /* 0x000fe400028f0c83 */
[----:B------:R-:W-:Y:S01]  /*bd60*/  LEA R8, P4, R4, c[0x0][0x170], 0x1 ;  /* 0x00005c0004087a11 */ /* 0x000fe200078808ff */
[----:B------:R-:W-:Y:S01]  /*bd70*/  IMAD.X R85, R6, 0x1, R85, P1 ;  /* 0x0000000106557824 */ /* 0x000fe200008e0655 */
[----:B------:R-:W-:Y:S01]  /*bd80*/  LEA R10, P3, R0, R132, 0x6 ;  /* 0x00000084000a7211 */ /* 0x000fe200078630ff */
[----:B------:R-:W-:Y:S01]  /*bd90*/  IMAD.MOV.U32 R133, RZ, RZ, R131 ;  /* 0x000000ffff857224 */ /* 0x000fe200078e0083 */
[----:B------:R-:W-:-:S02]  /*bda0*/  LEA R6, P1, R100, c[0x0][0x170], 0x1 ;  /* 0x00005c0064067a11 */ /* 0x000fc400078208ff */
[----:B------:R-:W-:Y:S02]  /*bdb0*/  LEA.HI.X R9, R4, c[0x0][0x174], R9, 0x1, P4 ;  /* 0x00005d0004097a11 */ /* 0x000fe400020f0c09 */
[----:B------:R-:W-:Y:S01]  /*bdc0*/  LEA.HI.X R11, R0, R131, R5, 0x6, P3 ;  /* 0x00000083000b7211 */ /* 0x000fe200018f3405 */
[----:B------:R-:W-:Y:S01]  /*bdd0*/  @!PT LDS RZ, [RZ] ;  /* 0x00000000fffff984 */ /* 0x000fe20000000800 */
[----:B------:R-:W-:Y:S01]  /*bde0*/  @!PT LDS RZ, [RZ] ;  /* 0x00000000fffff984 */ /* 0x000fe20000000800 */
[----:B------:R-:W-:Y:S01]  /*bdf0*/  @!PT LDS RZ, [RZ] ;  /* 0x00000000fffff984 */ /* 0x000fe20000000800 */
[----:B------:R1:W-:Y:S01]  /*be00*/  LDGSTS.E.BYPASS.LTC128B.128 [R124+0x6000], [R132.64] ;  /* 0x06000000847c7fae */ /* 0x0003e2000b901d46 */
[----:B------:R-:W-:Y:S01]  /*be10*/  LEA.HI.X R7, R100, c[0x0][0x174], R85, 0x1, P1 ;  /* 0x00005d0064077a11 */ /* 0x000fe200008f0c55 */
[----:B------:R-:W-:Y:S02]  /*be20*/  IMAD.MOV.U32 R0, RZ, RZ, 0x20 ;  /* 0x00000020ff007424 */ /* 0x000fe400078e00ff */
[----:B------:R2:W-:Y:S03]  /*be30*/  LDGSTS.E.BYPASS.LTC128B.128 [R124+0x7000], [R8.64+0x40] ;  /* 0x07000040087c7fae */ /* 0x0005e6000b901d46 */
[----:B------:R-:W-:Y:S01]  /*be40*/  SEL R5, R0, 0xffffffe0, !P0 ;  /* 0xffffffe000057807 */ /* 0x000fe20004000000 */
[----:B------:R2:W-:Y:S04]  /*be50*/  LDGSTS.E.BYPASS.LTC128B.128 [R124+0x8000], [R8.64+0x80] ;  /* 0x08000080087c7fae */ /* 0x0005e8000b901d46 */
[----:B------:R2:W-:Y:S01]  /*be60*/  LDGSTS.E.BYPASS.LTC128B.128 [R124+0x6800], [R10.64] ;  /* 0x068000000a7c7fae */ /* 0x0005e2000b901d46 */
[----:B------:R-:W-:-:S03]  /*be70*/  IMAD.IADD R0, R120, 0x1, R5 ;  /* 0x0000000178007824 */ /* 0x000fc600078e0205 */
        /* <DEDUP_REMOVED lines=10> */
[----:B------:R-:W1:Y:S04]  /*bf20*/  LDSM.16.M88.4 R104, [R0+0x3000] ;  /* 0x003000000068783b */ /* 0x000e680000000200 */
[----:B------:R-:W0:Y:S01]  /*bf30*/  LDGDEPBAR ;  /* 0x00000000000079af */ /* 0x000e220000000000 */
[C---:B----4-:R-:W-:Y:S08]  /*bf40*/  HMMA.16816.F32.BF16 R24, R96.reuse, R20, RZ ;  /* 0x000000146018723c */ /* 0x050ff000000418ff */
[C---:B-----5:R-:W-:Y:S08]  /*bf50*/  HMMA.16816.F32.BF16 R16, R96.reuse, R12, RZ ;  /* 0x0000000c6010723c */ /* 0x060ff000000418ff */
[C---:B------:R-:W-:Y:S08]  /*bf60*/  HMMA.16816.F32.BF16 R20, R96.reuse, R22, RZ ;  /* 0x000000166014723c */ /* 0x040ff000000418ff */
[C---:B------:R-:W-:Y:S08]  /*bf70*/  HMMA.16816.F32.BF16 R12, R96.reuse, R14, RZ ;  /* 0x0000000e600c723c */ /* 0x040ff000000418ff */
[C---:B---3--:R-:W-:Y:S08]  /*bf80*/  HMMA.16816.F32.BF16 R4, R96.reuse, R28, RZ ;  /* 0x0000001c6004723c */ /* 0x048ff000000418ff */
[C---:B------:R-:W-:Y:S08]  /*bf90*/  HMMA.16816.F32.BF16 R28, R96.reuse, R30, RZ ;  /* 0x0000001e601c723c */ /* 0x040ff000000418ff */
[C---:B--2---:R-:W-:Y:S08]  /*bfa0*/  HMMA.16816.F32.BF16 R8, R96.reuse, R100, RZ ;  /* 0x000000646008723c */ /* 0x044ff000000418ff */
        /* <DEDUP_REMOVED lines=29> */
[----:B------:R2:W4:Y:S07]  /*c180*/  LDSM.16.M88.4 R92, [R0+0x4c00] ;  /* 0x004c0000005c783b */ /* 0x00052e0000000200 */
[C---:B-1----:R-:W-:Y:S08]  /*c190*/  HMMA.16816.F32.BF16 R24, R100.reuse, R88, R24 ;  /* 0x000000586418723c */ /* 0x042ff00000041818 */
[C---:B------:R-:W-:Y:S01]  /*c1a0*/  HMMA.16816.F32.BF16 R20, R100.reuse, R90, R20 ;  /* 0x0000005a6414723c */ /* 0x040fe20000041814 */
[----:B------:R-:W-:Y:S07]  /*c1b0*/  LDSM.16.M88.4 R88, [R121+0x2000] ;  /* 0x002000007958783b */ /* 0x000fee0000000200 */
[C---:B---3--:R-:W-:Y:S01]  /*c1c0*/  HMMA.16816.F32.BF16 R16, R100.reuse, R32, R16 ;  /* 0x000000206410723c */ /* 0x048fe20000041810 */
[----:B--2---:R-:W1:Y:S07]  /*c1d0*/  S2R R0, SR_TID.X ;  /* 0x0000000000007919 */ /* 0x004e6e0000002100 */
[C---:B------:R-:W-:Y:S01]  /*c1e0*/  HMMA.16816.F32.BF16 R12, R100.reuse, R34, R12 ;  /* 0x00000022640c723c */ /* 0x040fe2000004180c */
[----:B------:R-:W2:Y:S07]  /*c1f0*/  LDSM.16.M88.4 R32, [R120+0x5000] ;  /* 0x005000007820783b */ /* 0x000eae0000000200 */
[C---:B----4-:R-:W-:Y:S08]  /*c200*/  HMMA.16816.F32.BF16 R8, R100.reuse, R92, R8 ;  /* 0x0000005c6408723c */ /* 0x050ff00000041808 */
[----:B------:R-:W-:Y:S01]  /*c210*/  HMMA.16816.F32.BF16 R96, R100, R94, R96 ;  /* 0x0000005e6460723c */ /* 0x000fe20000041860 */
[----:B------:R-:W3:Y:S01]  /*c220*/  LDSM.16.M88.4 R100, [R120+0x5400] ;  /* 0x005400007864783b */ /* 0x000ee20000000200 */
[----:B-1----:R-:W-:-:S03]  /*c230*/  IMAD.SHL.U32 R0, R0, 0x2, RZ ;  /* 0x0000000200007824 */ /* 0x002fc600078e00ff */
[----:B------:R-:W1:Y:S02]  /*c240*/  LDSM.16.M88.4 R92, [R120+0x5800] ;  /* 0x00580000785c783b */ /* 0x000e640000000200 */
[----:B------:R-:W-:-:S05]  /*c250*/  LOP3.LUT R0, R0, 0x6, RZ, 0xc0, !PT ;  /* 0x0000000600007812 */ /* 0x000fca00078ec0ff */
[----:B------:R-:W-:-:S05]  /*c260*/  IMAD R85, R135, 0x40, R0 ;  /* 0x0000004087557824 */ /* 0x000fca00078e0200 */
[C---:B------:R-:W-:Y:S02]  /*c270*/  IADD3 R0, R85.reuse, 0x1, RZ ;  /* 0x0000000155007810 */ /* 0x040fe40007ffe0ff */
[C---:B------:R-:W-:Y:S02]  /*c280*/  IADD3 R86, R85.reuse, 0x8, RZ ;  /* 0x0000000855567810 */ /* 0x040fe40007ffe0ff */
[CC--:B------:R-:W-:Y:S02]  /*c290*/  ISETP.GE.AND P6, PT, R0.reuse, R108.reuse, PT ;  /* 0x0000006c0000720c */ /* 0x0c0fe40003fc6270 */
[----:B------:R-:W-:Y:S01]  /*c2a0*/  ISETP.GE.AND P1, PT, R0, R109, PT ;  /* 0x0000006d0000720c */ /* 0x000fe20003f26270 */
[----:B--2---:R-:W-:Y:S01]  /*c2b0*/  HMMA.16816.F32.BF16 R4, R88, R32, R4 ;  /* 0x000000205804723c */ /* 0x004fe20000041804 */
[----:B------:R-:W-:Y:S02]  /*c2c0*/  IADD3 R0, R85, 0x9, RZ ;  /* 0x0000000955007810 */ /* 0x000fe40007ffe0ff */
[----:B------:R-:W-:-:S02]  /*c2d0*/  ISETP.GE.AND P5, PT, R86, R108, PT ;  /* 0x0000006c5600720c */ /* 0x000fc40003fa6270 */
[----:B------:R-:W-:Y:S02]  /*c2e0*/  ISETP.GE.AND P3, PT, R86, R109, PT ;  /* 0x0000006d5600720c */ /* 0x000fe40003f66270 */
[C---:B------:R-:W-:Y:S01]  /*c2f0*/  IADD3 R86, R85.reuse, 0x10, RZ ;  /* 0x0000001055567810 */ /* 0x040fe20007ffe0ff */
[----:B------:R-:W-:Y:S01]  /*c300*/  HMMA.16816.F32.BF16 R28, R88, R34, R28 ;  /* 0x00000022581c723c */ /* 0x000fe2000004181c */
[----:B------:R-:W2:Y:S01]  /*c310*/  LDSM.16.M88.4 R32, [R120+0x5c00] ;  /* 0x005c00007820783b */ /* 0x000ea20000000200 */
[----:B------:R-:W-:Y:S02]  /*c320*/  IADD3 R87, R85, 0x11, RZ ;  /* 0x0000001155577810 */ /* 0x000fe40007ffe0ff */
[----:B------:R-:W-:-:S04]  /*c330*/  ISETP.GE.AND P4, PT, R0, R108, PT ;  /* 0x0000006c0000720c */ /* 0x000fc80003f86270 */
        /* <DEDUP_REMOVED lines=11> */
[C---:B------:R-:W-:Y:S08]  /*c3f0*/  HMMA.16816.F32.BF16 R28, R100.reuse, R94, R28 ;  /* 0x0000005e641c723c */ /* 0x040ff0000004181c */
[C---:B--2---:R-:W-:Y:S08]  /*c400*/  HMMA.16816.F32.BF16 R16, R100.reuse, R32, R16 ;  /* 0x000000206410723c */ /* 0x044ff00000041810 */
[----:B------:R-:W-:Y:S01]  /*c410*/  HMMA.16816.F32.BF16 R12, R100, R34, R12 ;  /* 0x00000022640c723c */ /* 0x000fe2000004180c */
[----:B------:R1:W2:Y:S01]  /*c420*/  LDSM.16.M88.4 R32, [R2+0x5c00] ;  /* 0x005c00000220783b */ /* 0x0002a20000000200 */
[----:B------:R-:W-:Y:S01]  /*c430*/  FSEL R5, R5, -INF , !P6 ;  /* 0xff80000005057808 */ /* 0x000fe20007000000 */
[----:B------:R-:W-:-:S04]  /*c440*/  DEPBAR.LE SB0, 0x0 ;  /* 0x000080000000791a */ /* 0x000fc80000000000 */
[----:B------:R-:W-:Y:S01]  /*c450*/  BAR.SYNC.DEFER_BLOCKING 0x0 ;  /* 0x0000000000007b1d */ /* 0x000fe20000010000 */
[C---:B---3--:R-:W-:Y:S01]  /*c460*/  HMMA.16816.F32.BF16 R24, R100.reuse, R88, R24 ;  /* 0x000000586418723c */ /* 0x048fe20000041818 */
[----:B------:R-:W-:Y:S02]  /*c470*/  ISETP.GE.AND P6, PT, R0, R109, PT ;  /* 0x0000006d0000720c */ /* 0x000fe40003fc6270 */
[----:B------:R-:W-:Y:S02]  /*c480*/  FSEL R0, R7, -INF , !P1 ;  /* 0xff80000007007808 */ /* 0x000fe40004800000 */
[----:B------:R-:W-:Y:S02]  /*c490*/  FSEL R7, R28, -INF , !P5 ;  /* 0xff8000001c077808 */ /* 0x000fe40006800000 */
[----:B------:R-:W-:Y:S01]  /*c4a0*/  FSEL R30, R30, -INF , !P3 ;  /* 0xff8000001e1e7808 */ /* 0x000fe20005800000 */
[----:B------:R-:W-:Y:S01]  /*c4b0*/  HMMA.16816.F32.BF16 R20, R100, R90, R20 ;  /* 0x0000005a6414723c */ /* 0x000fe20000041814 */
[----:B------:R-:W-:-:S02]  /*c4c0*/  ISETP.GE.AND P1, PT, R86, R108, PT ;  /* 0x0000006c5600720c */ /* 0x000fc40003f26270 */
[-C--:B------:R-:W-:Y:S02]  /*c4d0*/  ISETP.GE.AND P5, PT, R86, R109.reuse, PT ;  /* 0x0000006d5600720c */ /* 0x080fe40003fa6270 */
[----:B------:R-:W-:Y:S02]  /*c4e0*/  ISETP.GE.AND P3, PT, R87, R108, PT ;  /* 0x0000006c5700720c */ /* 0x000fe40003f66270 */
[C---:B------:R-:W-:Y:S02]  /*c4f0*/  IADD3 R86, R85.reuse, 0x18, RZ ;  /* 0x0000001855567810 */ /* 0x040fe40007ffe0ff */
[----:B-1----:R-:W-:Y:S02]  /*c500*/  IADD3 R2, R85, 0x19, RZ ;  /* 0x0000001955027810 */ /* 0x002fe40007ffe0ff */
[----:B------:R-:W-:Y:S02]  /*c510*/  FSEL R29, R29, -INF , !P4 ;  /* 0xff8000001d1d7808 */ /* 0x000fe40006000000 */
[----:B------:R-:W-:-:S02]  /*c520*/  ISETP.GE.AND P4, PT, R87, R109, PT ;  /* 0x0000006d5700720c */ /* 0x000fc40003f86270 */
[----:B------:R-:W-:Y:S02]  /*c530*/  FSEL R28, R31, -INF , !P6 ;  /* 0xff8000001f1c7808 */ /* 0x000fe40007000000 */
[----:B------:R-:W-:Y:S02]  /*c540*/  FSEL R105, R24, -INF , !P1 ;  /* 0xff80000018697808 */ /* 0x000fe40004800000 */
[----:B------:R-:W-:Y:S02]  /*c550*/  FSEL R106, R26, -INF , !P5 ;  /* 0xff8000001a6a7808 */ /* 0x000fe40006800000 */
[----:B------:R-:W-:Y:S02]  /*c560*/  FSEL R107, R25, -INF , !P3 ;  /* 0xff800000196b7808 */ /* 0x000fe40005800000 */
[----:B------:R-:W-:Y:S01]  /*c570*/  ISETP.GE.AND P1, PT, R86, R109, PT ;  /* 0x0000006d5600720c */ /* 0x000fe20003f26270 */
[----:B--2---:R-:W-:Y:S01]  /*c580*/  HMMA.16816.F32.BF16 R8, R100, R32, R8 ;  /* 0x000000206408723c */ /* 0x004fe20000041808 */
[----:B------:R-:W-:-:S02]  /*c590*/  ISETP.GE.AND P5, PT, R2, R108, PT ;  /* 0x0000006c0200720c */ /* 0x000fc40003fa6270 */
[----:B------:R-:W-:Y:S02]  /*c5a0*/  ISETP.GE.AND P3, PT, R2, R109, PT ;  /* 0x0000006d0200720c */ /* 0x000fe40003f66270 */
[C---:B------:R-:W-:Y:S02]  /*c5b0*/  IADD3 R24, R85.reuse, 0x20, RZ ;  /* 0x0000002055187810 */ /* 0x040fe40007ffe0ff */
[----:B------:R-:W-:Y:S01]  /*c5c0*/  IADD3 R2, R85, 0x21, RZ ;  /* 0x0000002155027810 */ /* 0x000fe20007ffe0ff */
[----:B------:R-:W-:Y:S01]  /*c5d0*/  HMMA.16816.F32.BF16 R32, R100, R34, R96 ;  /* 0x000000226420723c */ /* 0x000fe20000041860 */
[----:B------:R-:W-:Y:S02]  /*c5e0*/  ISETP.GE.AND P6, PT, R86, R108, PT ;  /* 0x0000006c5600720c */ /* 0x000fe40003fc6270 */
[----:B------:R-:W-:Y:S02]  /*c5f0*/  FSEL R138, R27, -INF , !P4 ;  /* 0xff8000001b8a7808 */ /* 0x000fe40006000000 */
[----:B------:R-:W-:-:S02]  /*c600*/  FSEL R110, R22, -INF , !P1 ;  /* 0xff800000166e7808 */ /* 0x000fc40004800000 */
[----:B------:R-:W-:Y:S02]  /*c610*/  FSEL R143, R21, -INF , !P5 ;  /* 0xff800000158f7808 */ /* 0x000fe40006800000 */
[-C--:B------:R-:W-:Y:S02]  /*c620*/  ISETP.GE.AND P4, PT, R24, R108.reuse, PT ;  /* 0x0000006c1800720c */ /* 0x080fe40003f86270 */
[C---:B------:R-:W-:Y:S02]  /*c630*/  ISETP.GE.AND P1, PT, R2.reuse, R108, PT ;  /* 0x0000006c0200720c */ /* 0x040fe40003f26270 */
[----:B------:R-:W-:Y:S02]  /*c640*/  ISETP.GE.AND P5, PT, R2, R109, PT ;  /* 0x0000006d0200720c */ /* 0x000fe40003fa6270 */
[----:B------:R-:W-:Y:S02]  /*c650*/  FSEL R141, R20, -INF , !P6 ;  /* 0xff800000148d7808 */ /* 0x000fe40007000000 */
[----:B------:R-:W-:-:S02]  /*c660*/  IADD3 R2, R85, 0x28, RZ ;  /* 0x0000002855027810 */ /* 0x000fc40007ffe0ff */
[----:B------:R-:W-:Y:S02]  /*c670*/  IADD3 R20, R85, 0x29, RZ ;  /* 0x0000002955147810 */ /* 0x000fe40007ffe0ff */
[----:B------:R-:W-:Y:S02]  /*c680*/  FSEL R111, R16, -INF , !P4 ;  /* 0xff800000106f7808 */ /* 0x000fe40006000000 */
[-C--:B------:R-:W-:Y:S02]  /*c690*/  ISETP.GE.AND P4, PT, R2, R109.reuse, PT ;  /* 0x0000006d0200720c */ /* 0x080fe40003f86270 */
[----:B------:R-:W-:Y:S02]  /*c6a0*/  FSEL R113, R17, -INF , !P1 ;  /* 0xff80000011717808 */ /* 0x000fe40004800000 */
[----:B------:R-:W-:Y:S02]  /*c6b0*/  ISETP.GE.AND P1, PT, R20, R109, PT ;  /* 0x0000006d1400720c */ /* 0x000fe40003f26270 */
[----:B------:R-:W-:-:S02]  /*c6c0*/  IADD3 R16, R85, 0x31, RZ ;  /* 0x0000003155107810 */ /* 0x000fc40007ffe0ff */
[----:B------:R-:W-:Y:S02]  /*c6d0*/  FSEL R114, R14, -INF , !P4 ;  /* 0xff8000000e727808 */ /* 0x000fe40006000000 */
[-C--:B------:R-:W-:Y:S02]  /*c6e0*/  ISETP.GE.AND P4, PT, R16, R108.reuse, PT ;  /* 0x0000006c1000720c */ /* 0x080fe40003f86270 */
        /* <DEDUP_REMOVED lines=11> */
[----:B------:R-:W-:Y:S02]  /*c7a0*/  ISETP.GT.AND P1, PT, R135, R122, PT ;  /* 0x0000007a8700720c */ /* 0x000fe40003f24270 */
[-C--:B------:R-:W-:Y:S02]  /*c7b0*/  ISETP.GE.AND P6, PT, R20, R108.reuse, PT ;  /* 0x0000006c1400720c */ /* 0x080fe40003fc6270 */
[C---:B------:R-:W-:Y:S02]  /*c7c0*/  ISETP.GE.AND P5, PT, R2.reuse, R108, PT ;  /* 0x0000006c0200720c */ /* 0x040fe40003fa6270 */
[----:B------:R-:W-:Y:S02]  /*c7d0*/  ISETP.GE.AND P3, PT, R2, R109, PT ;  /* 0x0000006d0200720c */ /* 0x000fe40003f66270 */
[----:B------:R-:W-:-:S02]  /*c7e0*/  IADD3 R2, R85, 0x38, RZ ;  /* 0x0000003855027810 */ /* 0x000fc40007ffe0ff */
[----:B------:R-:W-:Y:S02]  /*c7f0*/  FSEL R115, R13, -INF , !P6 ;  /* 0xff8000000d737808 */ /* 0x000fe40007000000 */
[----:B------:R-:W-:Y:S02]  /*c800*/  FSEL R97, R8, -INF , !P5 ;  /* 0xff80000008617808 */ /* 0x000fe40006800000 */
[----:B------:R-:W-:Y:S02]  /*c810*/  FSEL R96, R10, -INF , !P3 ;  /* 0xff8000000a607808 */ /* 0x000fe40005800000 */
[-C--:B------:R-:W-:Y:S02]  /*c820*/  ISETP.GE.AND P6, PT, R16, R109.reuse, PT ;  /* 0x0000006d1000720c */ /* 0x080fe40003fc6270 */
[----:B------:R-:W-:Y:S02]  /*c830*/  ISETP.GE.AND P5, PT, R85, R109, PT ;  /* 0x0000006d5500720c */ /* 0x000fe40003fa6270 */
[----:B------:R-:W-:-:S02]  /*c840*/  ISETP.GE.AND P3, PT, R2, R108, PT ;  /* 0x0000006c0200720c */ /* 0x000fc40003f66270 */
[----:B------:R-:W-:Y:S02]  /*c850*/  IADD3 R85, R85, 0x39, RZ ;  /* 0x0000003955557810 */ /* 0x000fe40007ffe0ff */
        /* <DEDUP_REMOVED lines=70> */
.L_x_5872:
[----:B------:R-:W-:-:S05]  /*ccc0*/  IMAD.MOV.U32 R10, RZ, RZ, c[0x0][0x198] ;  /* 0x00006600ff0a7624 */ /* 0x000fca00078e00ff */
[----:B------:R-:W-:-:S04]  /*ccd0*/  LEA R10, -R10, RZ, 0x6 ;  /* 0x000000ff0a0a7211 */ /* 0x000fc800078e31ff */
[----:B------:R-:W-:Y:S02]  /*cce0*/  SHF.R.S32.HI R8, RZ, 0x1f, R10 ;  /* 0x0000001fff087819 */ /* 0x000fe4000001140a */
.L_x_5873:
[C---:B------:R-:W-:Y:S01]  /*ccf0*/  LEA R128, P1, R10.reuse, R128, 0x1 ;  /* 0x000000800a807211 */ /* 0x040fe200078208ff */
[----:B------:R-:W-:Y:S02]  /*cd00*/  IMAD.MOV.U32 R2, RZ, RZ, c[0x0][0x198] ;  /* 0x00006600ff027624 */ /* 0x000fe400078e00ff */
[----:B------:R-:W-:Y:S01]  /*cd10*/  IMAD.MOV.U32 R4, RZ, RZ, c[0x0][0x19c] ;  /* 0x00006700ff047624 */ /* 0x000fe200078e00ff */
        /* <DEDUP_REMOVED lines=13> */
.L_x_5871:
        /* <DEDUP_REMOVED lines=155> */
[-C--:B------:R-:W-:Y:S01]  /*d7a0*/  FMUL.FTZ R43, R67, R3.reuse ;  /* 0x00000003432b7220 */ /* 0x080fe20000410000 */
[----:B------:R-:W-:Y:S01]  /*d7b0*/  HMMA.16816.F32.BF16 R36, R4, R38, R60 ;  /* 0x000000260424723c */ /* 0x000fe2000004183c */
[----:B------:R-:W3:Y:S01]  /*d7c0*/  LDSM.16.MT88.4 R60, [R118+0x6400] ;  /* 0x00640000763c783b */ /* 0x000ee20000004200 */
[-C--:B------:R-:W-:Y:S01]  /*d7d0*/  FMUL.FTZ R76, R76, R84.reuse ;  /* 0x000000544c4c7220 */ /* 0x080fe20000410000 */
[----:B------:R-:W-:Y:S01]  /*d7e0*/  MUFU.EX2 R136, R136 ;  /* 0x0000008800887308 */ /* 0x000fe20000000800 */
[----:B------:R-:W-:Y:S01]  /*d7f0*/  FMUL.FTZ R77, R77, R84 ;  /* 0x000000544d4d7220 */ /* 0x000fe20000410000 */
[----:B------:R-:W3:Y:S01]  /*d800*/  LDSM.16.MT88.4 R64, [R118+0x7400] ;  /* 0x007400007640783b */ /* 0x000ee20000004200 */
[----:B------:R-:W-:-:S02]  /*d810*/  FMUL.FTZ R78, R78, R3 ;  /* 0x000000034e4e7220 */ /* 0x000fc40000410000 */
[-C--:B------:R-:W-:Y:S02]  /*d820*/  FMUL.FTZ R79, R79, R3.reuse ;  /* 0x000000034f4f7220 */ /* 0x080fe40000410000 */
[-C--:B------:R-:W-:Y:S01]  /*d830*/  FMUL.FTZ R48, R68, R84.reuse ;  /* 0x0000005444307220 */ /* 0x080fe20000410000 */
[C---:B----4-:R-:W-:Y:S01]  /*d840*/  HMMA.16816.F32.BF16 R40, R4.reuse, R44, R40 ;  /* 0x0000002c0428723c */ /* 0x050fe20000041828 */
[-C--:B------:R-:W-:Y:S01]  /*d850*/  FMUL.FTZ R49, R69, R84.reuse ;  /* 0x0000005445317220 */ /* 0x080fe20000410000 */
[----:B------:R-:W-:Y:S01]  /*d860*/  MUFU.EX2 R113, R113 ;  /* 0x0000007100717308 */ /* 0x000fe20000000800 */
[-C--:B------:R-:W-:Y:S02]  /*d870*/  FMUL.FTZ R50, R70, R3.reuse ;  /* 0x0000000346327220 */ /* 0x080fe40000410000 */
[-C--:B------:R-:W-:Y:S02]  /*d880*/  FMUL.FTZ R51, R71, R3.reuse ;  /* 0x0000000347337220 */ /* 0x080fe40000410000 */
[-C--:B------:R-:W-:Y:S01]  /*d890*/  FMUL.FTZ R72, R72, R84.reuse ;  /* 0x0000005448487220 */ /* 0x080fe20000410000 */
[----:B------:R-:W-:Y:S01]  /*d8a0*/  HMMA.16816.F32.BF16 R44, R4, R46, R76 ;  /* 0x0000002e042c723c */ /* 0x000fe2000004184c */
[----:B------:R-:W-:Y:S01]  /*d8b0*/  FMUL.FTZ R73, R73, R84 ;  /* 0x0000005449497220 */ /* 0x000fe20000410000 */
[----:B------:R-:W-:Y:S01]  /*d8c0*/  MUFU.EX2 R111, R111 ;  /* 0x0000006f006f7308 */ /* 0x000fe20000000800 */
[-C--:B------:R-:W-:Y:S01]  /*d8d0*/  FMUL.FTZ R74, R74, R3.reuse ;  /* 0x000000034a4a7220 */ /* 0x080fe20000410000 */
[----:B------:R-:W-:Y:S01]  /*d8e0*/  LDSM.16.MT88.4 R76, [R118+0x8800] ;  /* 0x00880000764c783b */ /* 0x000fe20000004200 */
[----:B------:R-:W-:-:S02]  /*d8f0*/  FMUL.FTZ R75, R75, R3 ;  /* 0x000000034b4b7220 */ /* 0x000fc40000410000 */
[----:B------:R-:W-:Y:S01]  /*d900*/  FFMA.FTZ R84, R139, R84, R92 ;  /* 0x000000548b547223 */ /* 0x000fe2000001005c */
[C---:B--2---:R-:W-:Y:S01]  /*d910*/  HMMA.16816.F32.BF16 R48, R4.reuse, R52, R48 ;  /* 0x000000340430723c */ /* 0x044fe20000041830 */
[----:B------:R-:W-:Y:S01]  /*d920*/  FFMA.FTZ R3, R137, R3, R90 ;  /* 0x0000000389037223 */ /* 0x000fe2000001005a */
[----:B------:R-:W-:Y:S01]  /*d930*/  MUFU.EX2 R138, R138 ;  /* 0x0000008a008a7308 */ /* 0x000fe20000000800 */
[----:B------:R-:W-:Y:S01]  /*d940*/  FADD.FTZ R87, R87, R84 ;  /* 0x0000005457577221 */ /* 0x000fe20000010000 */
[----:B------:R-:W-:Y:S01]  /*d950*/  MOV R84, R89 ;  /* 0x0000005900547202 */ /* 0x000fe20000000f00 */
[----:B------:R-:W-:Y:S02]  /*d960*/  FADD.FTZ R3, R2, R3 ;  /* 0x0000000302037221 */ /* 0x000fe40000010000 */
[----:B-1----:R-:W-:Y:S01]  /*d970*/  F2FP.BF16.PACK_AB R52, R107, R108 ;  /* 0x0000006c6b34723e */ /* 0x002fe200000010ff */
[----:B------:R-:W-:Y:S01]  /*d980*/  HMMA.16816.F32.BF16 R4, R4, R54, R72 ;  /* 0x000000360404723c */ /* 0x000fe20000041848 */
[----:B-----5:R-:W-:Y:S01]  /*d990*/  F2FP.BF16.PACK_AB R53, R105, R106 ;  /* 0x0000006a6935723e */ /* 0x020fe200000010ff */
[----:B------:R-:W1:Y:S01]  /*d9a0*/  MUFU.EX2 R133, R133 ;  /* 0x0000008500857308 */ /* 0x000e620000000800 */
[----:B------:R-:W-:-:S02]  /*d9b0*/  FADD.FTZ R86, R86, R87 ;  /* 0x0000005756567221 */ /* 0x000fc40000010000 */
[----:B------:R-:W-:Y:S02]  /*d9c0*/  FADD.FTZ R0, R0, R3 ;  /* 0x0000000300007221 */ /* 0x000fe40000010000 */
[----:B------:R-:W-:Y:S01]  /*d9d0*/  F2FP.BF16.PACK_AB R54, R103, R104 ;  /* 0x000000686736723e */ /* 0x000fe200000010ff */
[----:B------:R-:W-:Y:S01]  /*d9e0*/  FADD.FTZ R85, R85, R86 ;  /* 0x0000005655557221 */ /* 0x000fe20000010000 */
[----:B------:R-:W-:Y:S01]  /*d9f0*/  F2FP.BF16.PACK_AB R55, R109, R110 ;  /* 0x0000006e6d37723e */ /* 0x000fe200000010ff */
[----:B------:R-:W2:Y:S01]  /*da00*/  MUFU.EX2 R134, R134 ;  /* 0x0000008600867308 */ /* 0x000ea20000000800 */
        /* <DEDUP_REMOVED lines=9> */
[----:B------:R-:W-:Y:S01]  /*daa0*/  HMMA.16816.F32.BF16 R12, R52, R62, R12 ;  /* 0x0000003e340c723c */ /* 0x000fe2000004180c */
[----:B------:R-:W3:Y:S01]  /*dab0*/  LDSM.16.MT88.4 R60, [R117+0x7400] ;  /* 0x00740000753c783b */ /* 0x000ee20000004200 */
[----:B------:R-:W-:Y:S01]  /*dac0*/  MUFU.EX2 R115, R115 ;  /* 0x0000007300737308 */ /* 0x000fe20000000800 */
[----:B------:R-:W-:Y:S02]  /*dad0*/  FADD.FTZ R103, R103, R104 ;  /* 0x0000006867677221 */ /* 0x000fe40000010000 */
[----:B------:R-:W-:-:S03]  /*dae0*/  FADD.FTZ R0, R109, R0 ;  /* 0x000000006d007221 */ /* 0x000fc60000010000 */
[----:B------:R-:W-:Y:S01]  /*daf0*/  HMMA.16816.F32.BF16 R16, R52, R56, R16 ;  /* 0x000000383410723c */ /* 0x000fe20000041810 */
[----:B-1----:R-:W-:Y:S01]  /*db00*/  FADD.FTZ R3, R133, R0 ;  /* 0x0000000085037221 */ /* 0x002fe20000010000 */
[----:B------:R-:W-:Y:S03]  /*db10*/  MUFU.EX2 R97, R97 ;  /* 0x0000006100617308 */ /* 0x000fe60000000800 */
[----:B--2---:R-:W-:-:S03]  /*db20*/  FADD.FTZ R3, R134, R3 ;  /* 0x0000000386037221 */ /* 0x004fc60000010000 */
[C---:B------:R-:W-:Y:S01]  /*db30*/  HMMA.16816.F32.BF16 R20, R52.reuse, R58, R20 ;  /* 0x0000003a3414723c */ /* 0x040fe20000041814 */
[----:B------:R-:W1:Y:S01]  /*db40*/  LDSM.16.MT88.4 R56, [R118+0x8400] ;  /* 0x008400007638783b */ /* 0x000e620000004200 */
[----:B------:R-:W2:Y:S06]  /*db50*/  MUFU.EX2 R114, R114 ;  /* 0x0000007200727308 */ /* 0x000eac0000000800 */
[C---:B------:R-:W-:Y:S02]  /*db60*/  HMMA.16816.F32.BF16 R24, R52.reuse, R64, R24 ;  /* 0x000000403418723c */ /* 0x040fe40000041818 */
[----:B------:R-:W-:Y:S06]  /*db70*/  MUFU.EX2 R99, R99 ;  /* 0x0000006300637308 */ /* 0x000fec0000000800 */
[----:B------:R-:W-:Y:S01]  /*db80*/  HMMA.16816.F32.BF16 R28, R52, R66, R28 ;  /* 0x00000042341c723c */ /* 0x000fe2000004181c */
[----:B------:R-:W-:Y:S01]  /*db90*/  LDSM.16.MT88.4 R64, [R117+0x6800] ;  /* 0x006800007540783b */ /* 0x000fe20000004200 */
[----:B------:R-:W4:Y:S01]  /*dba0*/  MUFU.EX2 R100, R100 ;  /* 0x0000006400647308 */ /* 0x000f220000000800 */
[----:B--2---:R-:W-:-:S05]  /*dbb0*/  F2FP.BF16.PACK_AB R72, R114, R97 ;  /* 0x000000617248723e */ /* 0x004fca00000010ff */
[C---:B---3--:R-:W-:Y:S02]  /*dbc0*/  HMMA.16816.F32.BF16 R32, R52.reuse, R60, R32 ;  /* 0x0000003c3420723c */ /* 0x048fe40000041820 */
[----:B------:R-:W-:Y:S06]  /*dbd0*/  MUFU.EX2 R96, R96 ;  /* 0x0000006000607308 */ /* 0x000fec0000000800 */
[----:B------:R-:W-:Y:S01]  /*dbe0*/  HMMA.16816.F32.BF16 R36, R52, R62, R36 ;  /* 0x0000003e3424723c */ /* 0x000fe20000041824 */
[----:B------:R-:W2:Y:S01]  /*dbf0*/  LDSM.16.MT88.4 R60, [R117+0x8400] ;  /* 0x00840000753c783b */ /* 0x000ea20000004200 */
[----:B------:R-:W3:Y:S01]  /*dc00*/  MUFU.EX2 R101, R101 ;  /* 0x0000006500657308 */ /* 0x000ee20000000800 */
[----:B----4-:R-:W-:-:S05]  /*dc10*/  F2FP.BF16.PACK_AB R74, R100, R99 ;  /* 0x00000063644a723e */ /* 0x010fca00000010ff */
[C---:B-1----:R-:W-:Y:S02]  /*dc20*/  HMMA.16816.F32.BF16 R40, R52.reuse, R56, R40 ;  /* 0x000000383428723c */ /* 0x042fe40000041828 */
[----:B------:R-:W-:Y:S06]  /*dc30*/  MUFU.EX2 R94, R94 ;  /* 0x0000005e005e7308 */ /* 0x000fec0000000800 */
[----:B------:R-:W-:Y:S01]  /*dc40*/  HMMA.16816.F32.BF16 R44, R52, R58, R44 ;  /* 0x0000003a342c723c */ /* 0x000fe2000004182c */
[----:B------:R-:W1:Y:S01]  /*dc50*/  LDSM.16.MT88.4 R56, [R118+0x6800] ;  /* 0x006800007638783b */ /* 0x000e620000004200 */
[----:B------:R-:W4:Y:S01]  /*dc60*/  MUFU.EX2 R93, R93 ;  /* 0x0000005d005d7308 */ /* 0x000f220000000800 */
[----:B---3--:R-:W-:-:S02]  /*dc70*/  F2FP.BF16.PACK_AB R73, R101, R96 ;  /* 0x000000606549723e */ /* 0x008fc400000010ff */
[----:B----4-:R-:W-:-:S03]  /*dc80*/  F2FP.BF16.PACK_AB R75, R93, R94 ;  /* 0x0000005e5d4b723e */ /* 0x010fc600000010ff */
        /* <DEDUP_REMOVED lines=26> */
[C---:B------:R-:W-:Y:S08]  /*de30*/  HMMA.16816.F32.BF16 R20, R52.reuse, R66, R20 ;  /* 0x000000423414723c */ /* 0x040ff00000041814 */
[C---:B--2---:R-:W-:Y:S08]  /*de40*/  HMMA.16816.F32.BF16 R32, R52.reuse, R60, R32 ;  /* 0x0000003c3420723c */ /* 0x044ff00000041820 */
[C---:B------:R-:W-:Y:S01]  /*de50*/  HMMA.16816.F32.BF16 R60, R52.reuse, R62, R36 ;  /* 0x0000003e343c723c */ /* 0x040fe20000041824 */
[----:B------:R-:W2:Y:S07]  /*de60*/  LDSM.16.MT88.4 R36, [R118+0x6c00] ;  /* 0x006c00007624783b */ /* 0x000eae0000004200 */
[C---:B------:R-:W-:Y:S08]  /*de70*/  HMMA.16816.F32.BF16 R64, R52.reuse, R76, R40 ;  /* 0x0000004c3440723c */ /* 0x040ff00000041828 */
[C---:B-1----:R-:W-:Y:S08]  /*de80*/  HMMA.16816.F32.BF16 R24, R52.reuse, R56, R24 ;  /* 0x000000383418723c */ /* 0x042ff00000041818 */
[C---:B------:R-:W-:Y:S01]  /*de90*/  HMMA.16816.F32.BF16 R28, R52.reuse, R58, R28 ;  /* 0x0000003a341c723c */ /* 0x040fe2000004181c */
[----:B------:R-:W1:Y:S07]  /*dea0*/  LDSM.16.MT88.4 R56, [R117+0x8800] ;  /* 0x008800007538783b */ /* 0x000e6e0000004200 */
        /* <DEDUP_REMOVED lines=20> */
.L_x_5868:
[----:B------:R-:W-:-:S13]  /*dff0*/  ISETP.GT.AND P1, PT, R135, R122, PT ;  /* 0x0000007a8700720c */ /* 0x000fda0003f24270 */
[----:B------:R-:W-:Y:S05]  /*e000*/  @!P1 BRA `(.L_x_5874) ;  /* 0x0000222000009947 */ /* 0x000fea0003800000 */
[----:B------:R-:W-:Y:S01]  /*e010*/  ULDC.64 UR4, c[0x0][0x1a0] ;  /* 0x0000680000047ab9 */ /* 0x000fe20000000a00 */
[----:B------:R-:W-:Y:S01]  /*e020*/  IMAD.MOV.U32 R5, RZ, RZ, 0x20 ;  /* 0x00000020ff057424 */ /* 0x000fe200078e00ff */
[----:B------:R-:W-:Y:S01]  /*e030*/  ULEA UR8, -UR4, URZ, 0x6 ;  /* 0x0000003f04087291 */ /* 0x000fe2000f8e313f */
[----:B------:R-:W-:Y:S01]  /*e040*/  MOV R0, R3 ;  /* 0x0000000300007202 */ /* 0x000fe20000000f00 */
[----:B------:R-:W-:Y:S01]  /*e050*/  ULDC UR10, c[0x0][0x198] ;  /* 0x00006600000a7ab9 */ /* 0x000fe20000000800 */
[----:B------:R-:W-:Y:S01]  /*e060*/  IMAD.MOV.U32 R85, RZ, RZ, R84 ;  /* 0x000000ffff557224 */ /* 0x000fe200078e0054 */
[----:B------:R-:W-:Y:S01]  /*e070*/  USHF.L.U64.HI UR9, UR4, 0x5, UR5 ;  /* 0x0000000504097899 */ /* 0x000fe20008010205 */
[----:B------:R-:W-:Y:S01]  /*e080*/  SEL R5, R5, 0xffffffe0, !P0 ;  /* 0xffffffe005057807 */ /* 0x000fe20004000000 */
[----:B------:R-:W-:Y:S01]  /*e090*/  ULEA UR5, -UR10, URZ, 0x6 ;  /* 0x0000003f0a057291 */ /* 0x000fe2000f8e313f */
[----:B------:R-:W-:Y:S01]  /*e0a0*/  MOV R136, UR8 ;  /* 0x0000000800887c02 */ /* 0x000fe20008000f00 */
[----:B------:R-:W-:Y:S01]  /*e0b0*/  USHF.R.S32.HI UR10, URZ, 0x1f, UR8 ;  /* 0x0000001f3f0a7899 */ /* 0x000fe20008011408 */
[----:B------:R-:W-:Y:S01]  /*e0c0*/  IADD3 R116, R5, 0x3000, R120 ;  /* 0x0000300005747810 */ /* 0x000fe20007ffe078 */
[----:B------:R-:W-:-:S02]  /*e0d0*/  USHF.L.U32 UR11, UR4, 0x5, URZ ;  /* 0x00000005040b7899 */ /* 0x000fc4000800063f */
[----:B------:R-:W-:Y:S02]  /*e0e0*/  USHF.R.S32.HI UR4, URZ, 0x1f, UR5 ;  /* 0x0000001f3f047899 */ /* 0x000fe40008011405 */
[----:B------:R-:W-:Y:S01]  /*e0f0*/  IMAD.U32 R134, RZ, RZ, UR10 ;  /* 0x0000000aff867e24 */ /* 0x000fe2000f8e00ff */
[----:B------:R-:W-:Y:S02]  /*e100*/  USHF.L.U64.HI UR9, UR11, 0x1, UR9 ;  /* 0x000000010b097899 */ /* 0x000fe40008010209 */
[----:B------:R-:W-:Y:S02]  /*e110*/  USHF.L.U32 UR11, UR11, 0x1, URZ ;  /* 0x000000010b0b7899 */ /* 0x000fe4000800063f */
.L_x_5878:
        /* <DEDUP_REMOVED lines=65> */
.L_x_5875:
[C---:B------:R-:W-:Y:S04]  /*e530*/  LEA R132, P0, R6.reuse, R132, 0x1 ;  /* 0x0000008406847211 */ /* 0x040fe800078008ff */
[----:B------:R-:W-:Y:S02]  /*e540*/  LEA.HI.X R131, R6, R131, R2, 0x1, P0 ;  /* 0x0000008306837211 */ /* 0x000fe400000f0c02 */
[----:B------:R-:W-:Y:S03]  /*e550*/  IADD3 R2, P0, R132, UR11, RZ ;  /* 0x0000000b84027c10 */ /* 0x000fe6000ff1e0ff */
[----:B------:R-:W-:Y:S01]  /*e560*/  IMAD.MOV.U32 R133, RZ, RZ, R131 ;  /* 0x000000ffff857224 */ /* 0x000fe200078e0083 */
[----:B------:R-:W-:Y:S02]  /*e570*/  IADD3.X R3, R131, UR9, RZ, P0, !PT ;  /* 0x0000000983037c10 */ /* 0x000fe400087fe4ff */
[----:B------:R-:W-:Y:S02]  /*e580*/  ISETP.GT.AND P0, PT, R135, R122, PT ;  /* 0x0000007a8700720c */ /* 0x000fe40003f04270 */
        /* <DEDUP_REMOVED lines=103> */
[----:B------:R-:W-:Y:S02]  /*ec00*/  IABS R84, R90 ;  /* 0x0000005a00547213 */ /* 0x000fe40000000000 */
[----:B------:R-:W-:Y:S02]  /*ec10*/  LOP3.LUT R3, R3, c[0x0][0x2d0], RZ, 0x3c, !PT ;  /* 0x0000b40003037a12 */ /* 0x000fe400078e3cff */
        /* <DEDUP_REMOVED lines=49> */
.L_x_5877:
        /* <DEDUP_REMOVED lines=16> */
.L_x_5876:
[----:B------:R-:W-:Y:S01]  /*f030*/  FMNMX.FTZ R2, R4, R85, !PT ;  /* 0x0000005504027209 */ /* 0x000fe20007810000 */
[----:B------:R-:W-:Y:S01]  /*f040*/  LDSM.16.MT88.4 R92, [R117+0x6000] ;  /* 0x00600000755c783b */ /* 0x000fe20000004200 */
        /* <DEDUP_REMOVED lines=54> */
[----:B------:R-:W-:Y:S01]  /*f3b0*/  ISETP.GT.AND P0, PT, R135, R122, PT ;  /* 0x0000007a8700720c */ /* 0x000fe20003f04270 */
        /* <DEDUP_REMOVED lines=42> */
[----:B---3--:R-:W-:Y:S01]  /*f660*/  F2FP.BF16.PACK_AB R81, R5, R98 ;  /* 0x000000620551723e */ /* 0x008fe200000010ff */
        /* <DEDUP_REMOVED lines=18> */
[--C-:B------:R-:W-:Y:S02]  /*f790*/  FFMA.FTZ R104, R15, c[0x0][0x23c], -R99.reuse ;  /* 0x00008f000f687a23 */ /* 0x100fe40000010863 */
[----:B------:R-:W-:Y:S02]  /*f7a0*/  FMUL.FTZ R15, R0, R79 ;  /* 0x0000004f000f7220 */ /* 0x000fe40000410000 */
[C---:B------:R-:W-:Y:S01]  /*f7b0*/  FMUL.FTZ R68, R2.reuse, R68 ;  /* 0x0000004402447220 */ /* 0x040fe20000410000 */
[----:B------:R-:W-:Y:S01]  /*f7c0*/  LDSM.16.MT88.4 R76, [R118+0x6400] ;  /* 0x00640000764c783b */ /* 0x000fe20000004200 */
[----:B------:R-:W-:Y:S01]  /*f7d0*/  FMUL.FTZ R69, R2, R69 ;  /* 0x0000004502457220 */ /* 0x000fe20000410000 */
[----:B------:R-:W2:Y:S01]  /*f7e0*/  MUFU.EX2 R102, R102 ;  /* 0x0000006600667308 */ /* 0x000ea20000000800 */
[C---:B------:R-:W-:Y:S02]  /*f7f0*/  FMUL.FTZ R70, R0.reuse, R70 ;  /* 0x0000004600467220 */ /* 0x040fe40000410000 */
[----:B------:R-:W-:Y:S01]  /*f800*/  FMUL.FTZ R71, R0, R71 ;  /* 0x0000004700477220 */ /* 0x000fe20000410000 */
[----:B---3--:R-:W-:Y:S01]  /*f810*/  F2FP.BF16.PACK_AB R83, R87, R86 ;  /* 0x000000565753723e */ /* 0x008fe200000010ff */
[--C-:B------:R-:W-:Y:S02]  /*f820*/  FFMA.FTZ R105, R23, c[0x0][0x23c], -R99.reuse ;  /* 0x00008f0017697a23 */ /* 0x100fe40000010863 */
[--C-:B------:R-:W-:Y:S02]  /*f830*/  FFMA.FTZ R106, R25, c[0x0][0x23c], -R100.reuse ;  /* 0x00008f00196a7a23 */ /* 0x100fe40000010864 */
[--C-:B------:R-:W-:Y:S01]  /*f840*/  FFMA.FTZ R107, R26, c[0x0][0x23c], -R99.reuse ;  /* 0x00008f001a6b7a23 */ /* 0x100fe20000010863 */
[----:B------:R-:W-:Y:S01]  /*f850*/  MUFU.EX2 R103, R103 ;  /* 0x0000006700677308 */ /* 0x000fe20000000800 */
[C---:B-1----:R-:W-:Y:S05]  /*f860*/  HMMA.16816.F32.BF16 R8, R80.reuse, R88, R8 ;  /* 0x000000585008723c */ /* 0x042fea0000041808 */
[--C-:B------:R-:W-:Y:S02]  /*f870*/  FFMA.FTZ R108, R27, c[0x0][0x23c], -R99.reuse ;  /* 0x00008f001b6c7a23 */ /* 0x100fe40000010863 */
[--C-:B------:R-:W-:Y:S01]  /*f880*/  FFMA.FTZ R109, R28, c[0x0][0x23c], -R100.reuse ;  /* 0x00008f001c6d7a23 */ /* 0x100fe20000010864 */
[C---:B------:R-:W-:Y:S01]  /*f890*/  HMMA.16816.F32.BF16 R36, R80.reuse, R90, R36 ;  /* 0x0000005a5024723c */ /* 0x040fe20000041824 */
[----:B------:R-:W1:Y:S01]  /*f8a0*/  LDSM.16.MT88.4 R88, [R118+0x7000] ;  /* 0x007000007658783b */ /* 0x000e620000004200 */
[----:B------:R-:W-:Y:S02]  /*f8b0*/  MUFU.EX2 R105, R105 ;  /* 0x0000006900697308 */ /* 0x000fe40000000800 */
[--C-:B------:R-:W-:Y:S02]  /*f8c0*/  FFMA.FTZ R110, R29, c[0x0][0x23c], -R100.reuse ;  /* 0x00008f001d6e7a23 */ /* 0x100fe40000010864 */
[--C-:B------:R-:W-:Y:S02]  /*f8d0*/  FFMA.FTZ R111, R30, c[0x0][0x23c], -R99.reuse ;  /* 0x00008f001e6f7a23 */ /* 0x100fe40000010863 */
[C---:B------:R-:W-:Y:S04]  /*f8e0*/  HMMA.16816.F32.BF16 R40, R80.reuse, R92, R40 ;  /* 0x0000005c5028723c */ /* 0x040fe80000041828 */
[--C-:B------:R-:W-:Y:S01]  /*f8f0*/  FFMA.FTZ R112, R31, c[0x0][0x23c], -R99.reuse ;  /* 0x00008f001f707a23 */ /* 0x100fe20000010863 */
[----:B------:R-:W-:Y:S01]  /*f900*/  MUFU.EX2 R106, R106 ;  /* 0x0000006a006a7308 */ /* 0x000fe20000000800 */
[----:B------:R-:W-:Y:S01]  /*f910*/  LDSM.16.MT88.4 R28, [R117+0x6c00] ;  /* 0x006c0000751c783b */ /* 0x000fe20000004200 */
[----:B------:R-:W-:Y:S01]  /*f920*/  FFMA.FTZ R113, R32, c[0x0][0x23c], -R100 ;  /* 0x00008f0020717a23 */ /* 0x000fe20000010864 */
[C---:B------:R-:W-:Y:S04]  /*f930*/  HMMA.16816.F32.BF16 R44, R80.reuse, R94, R44 ;  /* 0x0000005e502c723c */ /* 0x040fe8000004182c */
[----:B------:R-:W-:Y:S02]  /*f940*/  FFMA.FTZ R114, R34, c[0x0][0x23c], -R99 ;  /* 0x00008f0022727a23 */ /* 0x000fe40000010863 */
[----:B------:R-:W3:Y:S01]  /*f950*/  LDSM.16.MT88.4 R92, [R117+0x7000] ;  /* 0x00700000755c783b */ /* 0x000ee20000004200 */
[C---:B------:R-:W-:Y:S01]  /*f960*/  FMUL.FTZ R72, R2.reuse, R72 ;  /* 0x0000004802487220 */ /* 0x040fe20000410000 */
[----:B------:R-:W-:Y:S01]  /*f970*/  MUFU.EX2 R107, R107 ;  /* 0x0000006b006b7308 */ /* 0x000fe20000000800 */
[----:B------:R-:W-:Y:S03]  /*f980*/  FMUL.FTZ R73, R2, R73 ;  /* 0x0000004902497220 */ /* 0x000fe60000410000 */
[C---:B------:R-:W-:Y:S02]  /*f990*/  FMUL.FTZ R74, R0.reuse, R74 ;  /* 0x0000004a004a7220 */ /* 0x040fe40000410000 */
[----:B------:R-:W-:Y:S02]  /*f9a0*/  FMUL.FTZ R75, R0, R75 ;  /* 0x0000004b004b7220 */ /* 0x000fe40000410000 */
[----:B------:R-:W-:Y:S02]  /*f9b0*/  FFMA.FTZ R97, R2, R139, R97 ;  /* 0x0000008b02617223 */ /* 0x000fe40000010061 */
[----:B------:R-:W-:Y:S01]  /*f9c0*/  MUFU.EX2 R108, R108 ;  /* 0x0000006c006c7308 */ /* 0x000fe20000000800 */
[----:B------:R-:W-:Y:S02]  /*f9d0*/  FFMA.FTZ R98, R0, R137, R98 ;  /* 0x0000008900627223 */ /* 0x000fe40000010062 */
[----:B------:R-:W-:Y:S02]  /*f9e0*/  FADD.FTZ R97, R96, R97 ;  /* 0x0000006160617221 */ /* 0x000fe40000010000 */
[----:B------:R-:W-:Y:S01]  /*f9f0*/  FADD.FTZ R5, R5, R98 ;  /* 0x0000006205057221 */ /* 0x000fe20000010000 */
        /* <DEDUP_REMOVED lines=8> */
[----:B------:R-:W-:Y:S01]  /*fa80*/  FADD.FTZ R2, R87, R2 ;  /* 0x0000000257027221 */ /* 0x000fe20000010000 */
[C---:B---3--:R-:W-:Y:S08]  /*fa90*/  HMMA.16816.F32.BF16 R56, R80.reuse, R92, R56 ;  /* 0x0000005c5038723c */ /* 0x048ff00000041838 */
[----:B------:R-:W-:Y:S01]  /*faa0*/  MUFU.EX2 R111, R111 ;  /* 0x0000006f006f7308 */ /* 0x000fe20000000800 */
[C---:B------:R-:W-:Y:S01]  /*fab0*/  HMMA.16816.F32.BF16 R60, R80.reuse, R94, R60 ;  /* 0x0000005e503c723c */ /* 0x040fe2000004183c */
[----:B------:R-:W3:Y:S08]  /*fac0*/  LDSM.16.MT88.4 R92, [R117+0x8000] ;  /* 0x00800000755c783b */ /* 0x000ef00000004200 */
[----:B------:R-:W-:Y:S10]  /*fad0*/  MUFU.EX2 R112, R112 ;  /* 0x0000007000707308 */ /* 0x000ff40000000800 */
[----:B------:R-:W-:Y:S01]  /*fae0*/  MUFU.EX2 R113, R113 ;  /* 0x0000007100717308 */ /* 0x000fe20000000800 */
[C---:B-1----:R-:W-:Y:S09]  /*faf0*/  HMMA.16816.F32.BF16 R64, R80.reuse, R88, R64 ;  /* 0x000000585040723c */ /* 0x042ff20000041840 */
[----:B------:R-:W1:Y:S03]  /*fb00*/  MUFU.EX2 R88, R104 ;  /* 0x0000006800587308 */ /* 0x000e660000000800 */
[----:B------:R-:W-:Y:S01]  /*fb10*/  FFMA.FTZ R89, R16, c[0x0][0x23c], -R100 ;  /* 0x00008f0010597a23 */ /* 0x000fe20000010864 */
[C---:B------:R-:W-:Y:S03]  /*fb20*/  HMMA.16816.F32.BF16 R12, R80.reuse, R90, R12 ;  /* 0x0000005a500c723c */ /* 0x040fe6000004180c */
[----:B--2---:R-:W-:Y:S01]  /*fb30*/  F2FP.BF16.PACK_AB R16, R102, R101 ;  /* 0x000000656610723e */ /* 0x004fe200000010ff */
[----:B------:R-:W-:Y:S02]  /*fb40*/  FADD.FTZ R101, R101, R0 ;  /* 0x0000000065657221 */ /* 0x000fe40000010000 */
[----:B------:R-:W-:Y:S01]  /*fb50*/  MUFU.EX2 R89, R89 ;  /* 0x0000005900597308 */ /* 0x000fe20000000800 */
[--C-:B------:R-:W-:Y:S02]  /*fb60*/  FFMA.FTZ R90, R17, c[0x0][0x23c], -R100.reuse ;  /* 0x00008f00115a7a23 */ /* 0x100fe40000010864 */
[----:B------:R-:W-:Y:S03]  /*fb70*/  FFMA.FTZ R91, R18, c[0x0][0x23c], -R99 ;  /* 0x00008f00125b7a23 */ /* 0x000fe60000010863 */
[----:B------:R-:W-:Y:S01]  /*fb80*/  FADD.FTZ R102, R102, R101 ;  /* 0x0000006566667221 */ /* 0x000fe20000010000 */
[C---:B---3--:R-:W-:Y:S03]  /*fb90*/  HMMA.16816.F32.BF16 R68, R80.reuse, R92, R68 ;  /* 0x0000005c5044723c */ /* 0x048fe60000041844 */
[----:B------:R-:W2:Y:S04]  /*fba0*/  MUFU.EX2 R90, R90 ;  /* 0x0000005a005a7308 */ /* 0x000ea80000000800 */
[--C-:B------:R-:W-:Y:S01]  /*fbb0*/  FFMA.FTZ R92, R19, c[0x0][0x23c], -R99.reuse ;  /* 0x00008f00135c7a23 */ /* 0x100fe20000010863 */
[----:B------:R-:W-:Y:S01]  /*fbc0*/  HMMA.16816.F32.BF16 R72, R80, R94, R72 ;  /* 0x0000005e5048723c */ /* 0x000fe20000041848 */
[----:B------:R-:W3:Y:S03]  /*fbd0*/  LDSM.16.MT88.4 R80, [R117+0x6400] ;  /* 0x006400007550783b */ /* 0x000ee60000004200 */
[----:B-1----:R-:W-:Y:S01]  /*fbe0*/  F2FP.BF16.PACK_AB R17, R88, R103 ;  /* 0x000000675811723e */ /* 0x002fe200000010ff */
[----:B------:R-:W1:Y:S01]  /*fbf0*/  MUFU.EX2 R91, R91 ;  /* 0x0000005b005b7308 */ /* 0x000e620000000800 */
[--C-:B------:R-:W-:Y:S02]  /*fc00*/  FFMA.FTZ R104, R22, c[0x0][0x23c], -R99.reuse ;  /* 0x00008f0016687a23 */ /* 0x100fe40000010863 */
[--C-:B------:R-:W-:Y:S04]  /*fc10*/  FFMA.FTZ R94, R20, c[0x0][0x23c], -R100.reuse ;  /* 0x00008f00145e7a23 */ /* 0x100fe80000010864 */
[--C-:B------:R-:W-:Y:S02]  /*fc20*/  FFMA.FTZ R95, R21, c[0x0][0x23c], -R100.reuse ;  /* 0x00008f00155f7a23 */ /* 0x100fe40000010864 */
[----:B------:R-:W-:Y:S01]  /*fc30*/  LDSM.16.MT88.4 R20, [R118+0x6800] ;  /* 0x006800007614783b */ /* 0x000fe20000004200 */
[----:B------:R-:W4:Y:S01]  /*fc40*/  MUFU.EX2 R92, R92 ;  /* 0x0000005c005c7308 */ /* 0x000f220000000800 */
[--C-:B------:R-:W-:Y:S02]  /*fc50*/  FFMA.FTZ R93, R24, c[0x0][0x23c], -R100.reuse ;  /* 0x00008f00185d7a23 */ /* 0x100fe40000010864 */
[----:B------:R-:W-:Y:S01]  /*fc60*/  FFMA.FTZ R100, R33, c[0x0][0x23c], -R100 ;  /* 0x00008f0021647a23 */ /* 0x000fe20000010864 */
[----:B--2---:R-:W-:Y:S01]  /*fc70*/  F2FP.BF16.PACK_AB R18, R90, R89 ;  /* 0x000000595a12723e */ /* 0x004fe200000010ff */
[----:B------:R-:W-:Y:S02]  /*fc80*/  FFMA.FTZ R99, R35, c[0x0][0x23c], -R99 ;  /* 0x00008f0023637a23 */ /* 0x000fe40000010863 */
[----:B------:R-:W-:Y:S01]  /*fc90*/  LDSM.16.MT88.4 R24, [R117+0x6800] ;  /* 0x006800007518783b */ /* 0x000fe20000004200 */
[----:B------:R-:W-:Y:S02]  /*fca0*/  FADD.FTZ R103, R103, R2 ;  /* 0x0000000267677221 */ /* 0x000fe40000010000 */
[----:B------:R-:W2:Y:S01]  /*fcb0*/  MUFU.EX2 R94, R94 ;  /* 0x0000005e005e7308 */ /* 0x000ea20000000800 */
[----:B------:R-:W-:Y:S02]  /*fcc0*/  FADD.FTZ R5, R89, R102 ;  /* 0x0000006659057221 */ /* 0x000fe40000010000 */
[----:B------:R-:W-:Y:S02]  /*fcd0*/  FADD.FTZ R88, R88, R103 ;  /* 0x0000006758587221 */ /* 0x000fe40000010000 */
[----:B------:R-:W-:Y:S01]  /*fce0*/  LDSM.16.MT88.4 R32, [R117+0x7c00] ;  /* 0x007c00007520783b */ /* 0x000fe20000004200 */
[----:B------:R-:W-:Y:S02]  /*fcf0*/  FADD.FTZ R5, R90, R5 ;  /* 0x000000055a057221 */ /* 0x000fe40000010000 */
[----:B-1----:R-:W-:Y:S02]  /*fd00*/  FADD.FTZ R7, R91, R88 ;  /* 0x000000585b077221 */ /* 0x002fe40000010000 */
[----:B------:R-:W1:Y:S01]  /*fd10*/  MUFU.EX2 R95, R95 ;  /* 0x0000005f005f7308 */ /* 0x000e620000000800 */
[C---:B----4-:R-:W-:Y:S01]  /*fd20*/  F2FP.BF16.PACK_AB R19, R92.reuse, R91 ;  /* 0x0000005b5c13723e */ /* 0x050fe200000010ff */
[----:B------:R-:W-:Y:S08]  /*fd30*/  FADD.FTZ R7, R92, R7 ;  /* 0x000000075c077221 */ /* 0x000ff00000010000 */
[----:B------:R-:W4:Y:S01]  /*fd40*/  MUFU.EX2 R104, R104 ;  /* 0x0000006800687308 */ /* 0x000f220000000800 */
[C---:B------:R-:W-:Y:S05]  /*fd50*/  HMMA.16816.F32.BF16 R8, R16.reuse, R76, R8 ;  /* 0x0000004c1008723c */ /* 0x040fea0000041808 */
[----:B--2---:R-:W-:Y:S03]  /*fd60*/  FADD.FTZ R0, R94, R5 ;  /* 0x000000055e007221 */ /* 0x004fe60000010000 */
[C---:B------:R-:W-:Y:S01]  /*fd70*/  HMMA.16816.F32.BF16 R36, R16.reuse, R78, R36 ;  /* 0x0000004e1024723c */ /* 0x040fe20000041824 */
[----:B------:R-:W2:Y:S01]  /*fd80*/  LDSM.16.MT88.4 R76, [R118+0x7400] ;  /* 0x00740000764c783b */ /* 0x000ea20000004200 */
[----:B------:R-:W5:Y:S02]  /*fd90*/  MUFU.EX2 R93, R93 ;  /* 0x0000005d005d7308 */ /* 0x000f640000000800 */
[----:B-1----:R-:W-:Y:S04]  /*fda0*/  FADD.FTZ R0, R95, R0 ;  /* 0x000000005f007221 */ /* 0x002fe80000010000 */
[C---:B---3--:R-:W-:Y:S04]  /*fdb0*/  HMMA.16816.F32.BF16 R40, R16.reuse, R80, R40 ;  /* 0x000000501028723c */ /* 0x048fe80000041828 */
[----:B------:R-:W1:Y:S01]  /*fdc0*/  MUFU.EX2 R100, R100 ;  /* 0x0000006400647308 */ /* 0x000e620000000800 */
[----:B----4-:R-:W-:Y:S03]  /*fdd0*/  FADD.FTZ R2, R104, R7 ;  /* 0x0000000768027221 */ /* 0x010fe60000010000 */
[C---:B------:R-:W-:Y:S01]  /*fde0*/  HMMA.16816.F32.BF16 R44, R16.reuse, R82, R44 ;  /* 0x00000052102c723c */ /* 0x040fe2000004182c */
[----:B------:R-:W3:Y:S03]  /*fdf0*/  LDSM.16.MT88.4 R80, [R117+0x7400] ;  /* 0x007400007550783b */ /* 0x000ee60000004200 */
[----:B------:R-:W-:Y:S02]  /*fe00*/  FADD.FTZ R2, R105, R2 ;  /* 0x0000000269027221 */ /* 0x000fe40000010000 */
[----:B------:R-:W-:Y:S10]  /*fe10*/  MUFU.EX2 R114, R114 ;  /* 0x0000007200727308 */ /* 0x000ff40000000800 */
[----:B------:R-:W4:Y:S01]  /*fe20*/  MUFU.EX2 R99, R99 ;  /* 0x0000006300637308 */ /* 0x000f220000000800 */
        /* <DEDUP_REMOVED lines=8> */
[----:B------:R-:W-:Y:S07]  /*feb0*/  LDSM.16.MT88.4 R76, [R118+0x8c00] ;  /* 0x008c0000764c783b */ /* 0x000fee0000004200 */
[C---:B---3--:R-:W-:Y:S08]  /*fec0*/  HMMA.16816.F32.BF16 R68, R16.reuse, R80, R68 ;  /* 0x000000501044723c */ /* 0x048ff00000041844 */
[----:B------:R-:W-:Y:S07]  /*fed0*/  HMMA.16816.F32.BF16 R72, R16, R82, R72 ;  /* 0x000000521048723c */ /* 0x000fee0000041848 */
[----:B------:R-:W-:Y:S02]  /*fee0*/  F2FP.BF16.PACK_AB R16, R95, R94 ;  /* 0x0000005e5f10723e */ /* 0x000fe400000010ff */
[----:B------:R-:W-:Y:S03]  /*fef0*/  F2FP.BF16.PACK_AB R17, R105, R104 ;  /* 0x000000686911723e */ /* 0x000fe600000010ff */
[----:B-----5:R-:W-:Y:S01]  /*ff00*/  F2FP.BF16.PACK_AB R18, R106, R93 ;  /* 0x0000005d6a12723e */ /* 0x020fe200000010ff */
[----:B------:R-:W-:Y:S01]  /*ff10*/  FADD.FTZ R93, R93, R0 ;  /* 0x000000005d5d7221 */ /* 0x000fe20000010000 */
[----:B------:R-:W-:Y:S01]  /*ff20*/  F2FP.BF16.PACK_AB R19, R108, R107 ;  /* 0x0000006b6c13723e */ /* 0x000fe200000010ff */
[----:B------:R-:W-:Y:S01]  /*ff30*/  FADD.FTZ R107, R107, R2 ;  /* 0x000000026b6b7221 */ /* 0x000fe20000010000 */
[----:B------:R-:W-:Y:S01]  /*ff40*/  MOV R0, R3 ;  /* 0x0000000300007202 */ /* 0x000fe20000000f00 */
[----:B------:R-:W-:Y:S02]  /*ff50*/  FADD.FTZ R106, R106, R93 ;  /* 0x0000005d6a6a7221 */ /* 0x000fe40000010000 */
[----:B------:R-:W-:Y:S02]  /*ff60*/  FADD.FTZ R108, R108, R107 ;  /* 0x0000006b6c6c7221 */ /* 0x000fe40000010000 */
[C---:B------:R-:W-:Y:S08]  /*ff70*/  HMMA.16816.F32.BF16 R8, R16.reuse, R20, R8 ;  /* 0x000000141008723c */ /* 0x040ff00000041808 */
[C---:B------:R-:W-:Y:S01]  /*ff80*/  HMMA.16816.F32.BF16 R36, R16.reuse, R22, R36 ;  /* 0x000000161024723c */ /* 0x040fe20000041824 */
[----:B------:R-:W2:Y:S07]  /*ff90*/  LDSM.16.MT88.4 R20, [R118+0x7800] ;  /* 0x007800007614783b */ /* 0x000eae0000004200 */
[C---:B------:R-:W-:Y:S08]  /*ffa0*/  HMMA.16816.F32.BF16 R40, R16.reuse, R24, R40 ;  /* 0x000000181028723c */ /* 0x040ff00000041828 */
        /* <DEDUP_REMOVED lines=17> */
[----:B-1----:R-:W-:Y:S01]  /*100c0*/  F2FP.BF16.PACK_AB R18, R100, R113 ;  /* 0x000000716412723e */ /* 0x002fe200000010ff */
[----:B------:R-:W-:Y:S01]  /*100d0*/  FADD.FTZ R111, R111, R108 ;  /* 0x0000006c6f6f7221 */ /* 0x000fe20000010000 */
[----:B----4-:R-:W-:Y:S01]  /*100e0*/  F2FP.BF16.PACK_AB R19, R99, R114 ;  /* 0x000000726313723e */ /* 0x010fe200000010ff */
[----:B------:R-:W-:Y:S02]  /*100f0*/  FADD.FTZ R110, R110, R109 ;  /* 0x0000006d6e6e7221 */ /* 0x000fe40000010000 */
[----:B------:R-:W-:Y:S02]  /*10100*/  FADD.FTZ R111, R112, R111 ;  /* 0x0000006f706f7221 */ /* 0x000fe40000010000 */
[----:B------:R-:W-:Y:S02]  /*10110*/  FADD.FTZ R113, R113, R110 ;  /* 0x0000006e71717221 */ /* 0x000fe40000010000 */
[----:B------:R-:W-:Y:S02]  /*10120*/  FADD.FTZ R114, R114, R111 ;  /* 0x0000006f72727221 */ /* 0x000fe40000010000 */
[----:B------:R-:W-:Y:S01]  /*10130*/  FADD.FTZ R139, R100, R113 ;  /* 0x00000071648b7221 */ /* 0x000fe20000010000 */
[C---:B--2---:R-:W-:Y:S01]  /*10140*/  HMMA.16816.F32.BF16 R80, R16.reuse, R20, R8 ;  /* 0x000000141050723c */ /* 0x044fe20000041808 */
[----:B------:R-:W1:Y:S02]  /*10150*/  LDSM.16.MT88.4 R8, [R117+0x8c00] ;  /* 0x008c00007508783b */ /* 0x000e640000004200 */
[----:B------:R-:W-:Y:S05]  /*10160*/  FADD.FTZ R137, R99, R114 ;  /* 0x0000007263897221 */ /* 0x000fea0000010000 */
[C---:B------:R-:W-:Y:S08]  /*10170*/  HMMA.16816.F32.BF16 R36, R16.reuse, R22, R36 ;  /* 0x000000161024723c */ /* 0x040ff00000041824 */
        /* <DEDUP_REMOVED lines=8> */
[C---:B-1----:R-:W-:Y:S08]  /*10200*/  HMMA.16816.F32.BF16 R68, R16.reuse, R8, R68 ;  /* 0x000000081044723c */ /* 0x042ff00000041844 */
[----:B------:R-:W-:Y:S01]  /*10210*/  HMMA.16816.F32.BF16 R72, R16, R10, R72 ;  /* 0x0000000a1048723c */ /* 0x000fe20000041848 */
[----:B------:R-:W-:-:S07]  /*10220*/  @P0 BRA `(.L_x_5878) ;  /* 0xffffdef000000947 */ /* 0x000fce000383ffff */
.L_x_5874:
[----:B------:R-:W1:Y:S01]  /*10230*/  SHFL.BFLY PT, R0, R137, 0x2, 0x1f ;  /* 0x0c401f0089007f89 */ /* 0x000e6200000e0000 */
[----:B------:R-:W-:Y:S01]  /*10240*/  MOV R6, 0x3f800000 ;  /* 0x3f80000000067802 */ /* 0x000fe20000000f00 */
[----:B------:R-:W-:Y:S02]  /*10250*/  BSSY B0, `(.L_x_5879) ;  /* 0x00000c1000007945 */ /* 0x000fe40003800000 */
        /* <DEDUP_REMOVED lines=40> */
[----:B------:R-:W-:Y:S01]  /*104e0*/  MOV R5, 0x3f800000 ;  /* 0x3f80000000057802 */ /* 0x000fe20000000f00 */
[----:B------:R-:W-:Y:S01]  /*104f0*/  IMAD.SHL.U32 R16, R14, 0x40, RZ ;  /* 0x000000400e107824 */ /* 0x000fe200078e00ff */
[----:B------:R-:W-:Y:S02]  /*10500*/  SHF.R.S32.HI R12, RZ, 0x4, R12 ;  /* 0x00000004ff0c7819 */ /* 0x000fe4000001140c */
[----:B------:R-:W-:Y:S02]  /*10510*/  LEA.HI R18, R9, R9, RZ, 0x1 ;  /* 0x0000000909127211 */ /* 0x000fe400078f08ff */
[----:B------:R-:W-:Y:S01]  /*10520*/  IADD3 R20, R15, -R20, RZ ;  /* 0x800000140f147210 */ /* 0x000fe20007ffe0ff */
[----:B------:R-:W2:Y:S01]  /*10530*/  @P2 MUFU.RCP R5, R2 ;  /* 0x0000000200052308 */ /* 0x000ea20000001000 */
[----:B------:R-:W-:Y:S01]  /*10540*/  LOP3.LUT R16, R16, 0xc0, RZ, 0xc0, !PT ;  /* 0x000000c010107812 */ /* 0x000fe200078ec0ff */
[----:B-1----:R-:W-:Y:S01]  /*10550*/  FMUL.FTZ R80, R6, R80 ;  /* 0x0000005006507220 */ /* 0x002fe20000410000 */
[----:B------:R-:W-:Y:S01]  /*10560*/  LOP3.LUT R15, R14, 0x1, RZ, 0xc0, !PT ;  /* 0x000000010e0f7812 */ /* 0x000fe200078ec0ff */
[----:B------:R-:W-:Y:S01]  /*10570*/  FMUL.FTZ R81, R6, R81 ;  /* 0x0000005106517220 */ /* 0x000fe20000410000 */
        /* <DEDUP_REMOVED lines=34> */
[----:B------:R1:W-:Y:S01]  /*107a0*/  STS.64 [R11.X4], R80 ;  /* 0x000000500b007388 */ /* 0x0003e20000004a00 */
[C---:B------:R-:W-:Y:S01]  /*107b0*/  FMUL.FTZ R77, R6.reuse, R77 ;  /* 0x0000004d064d7220 */ /* 0x040fe20000410000 */
[----:B------:R-:W3:Y:S01]  /*107c0*/  @P2 MUFU.LG2 R2, R2 ;  /* 0x0000000200022308 */ /* 0x000ee20000000c00 */
[----:B------:R-:W-:-:S02]  /*107d0*/  FMUL.FTZ R68, R6, R68 ;  /* 0x0000004406447220 */ /* 0x000fc40000410000 */
[C---:B------:R-:W-:Y:S02]  /*107e0*/  FMUL.FTZ R69, R6.reuse, R69 ;  /* 0x0000004506457220 */ /* 0x040fe40000410000 */
[C---:B------:R-:W-:Y:S02]  /*107f0*/  FMUL.FTZ R72, R6.reuse, R72 ;  /* 0x0000004806487220 */ /* 0x040fe40000410000 */
[----:B------:R-:W-:Y:S01]  /*10800*/  FMUL.FTZ R73, R6, R73 ;  /* 0x0000004906497220 */ /* 0x000fe20000410000 */
[----:B------:R-:W-:Y:S01]  /*10810*/  MOV R6, 0x40 ;  /* 0x0000004000067802 */ /* 0x000fe20000000f00 */
[----:B------:R-:W-:Y:S02]  /*10820*/  IMAD R13, R18, 0x4, R13 ;  /* 0x00000004120d7824 */ /* 0x000fe400078e020d */
[C---:B--2---:R-:W-:Y:S01]  /*10830*/  FMUL.FTZ R83, R5.reuse, R83 ;  /* 0x0000005305537220 */ /* 0x044fe20000410000 */
[----:B------:R-:W-:Y:S01]  /*10840*/  SEL R6, R6, 0xffffffc0, !P0 ;  /* 0xffffffc006067807 */ /* 0x000fe20004000000 */
[----:B------:R-:W-:-:S02]  /*10850*/  FMUL.FTZ R82, R5, R82 ;  /* 0x0000005205527220 */ /* 0x000fc40000410000 */
[C---:B------:R-:W-:Y:S01]  /*10860*/  FMUL.FTZ R39, R5.reuse, R39 ;  /* 0x0000002705277220 */ /* 0x040fe20000410000 */
[----:B------:R-:W-:Y:S01]  /*10870*/  IADD3 R14, R14, R6, RZ ;  /* 0x000000060e0e7210 */ /* 0x000fe20007ffe0ff */
        /* <DEDUP_REMOVED lines=16> */
[----:B-1----:R-:W1:Y:S01]  /*10980*/  S2R R80, SR_CTAID.Z ;  /* 0x0000000000507919 */ /* 0x002e620000002700 */
        /* <DEDUP_REMOVED lines=9> */
[----:B------:R-:W-:Y:S02]  /*10a20*/  FMUL.FTZ R74, R5, R74 ;  /* 0x0000004a054a7220 */ /* 0x000fe40000410000 */
[----:B------:R-:W-:Y:S01]  /*10a30*/  IMAD.IADD R5, R13, 0x1, R12 ;  /* 0x000000010d057824 */ /* 0x000fe200078e020c */
[----:B------:R-:W-:Y:S01]  /*10a40*/  IADD3 R12, R6, R15, RZ ;  /* 0x0000000f060c7210 */ /* 0x000fe20007ffe0ff */
[----:B---3--:R-:W-:Y:S01]  /*10a50*/  @P2 FMUL.FTZ R2, R2, 0.69314718246459960938 ;  /* 0x3f31721802022820 */ /* 0x008fe20000410000 */
[----:B------:R-:W2:Y:S04]  /*10a60*/  S2R R6, SR_CTAID.Y ;  /* 0x0000000000067919 */ /* 0x000ea80000002600 */
[----:B------:R-:W-:Y:S04]  /*10a70*/  STS.64 [R12], R44 ;  /* 0x0000002c0c007388 */ /* 0x000fe80000000a00 */
[----:B------:R-:W-:Y:S04]  /*10a80*/  STS.64 [R12+0x400], R46 ;  /* 0x0004002e0c007388 */ /* 0x000fe80000000a00 */
[----:B------:R-:W-:Y:S04]  /*10a90*/  STS.64 [R11.X4+0x2000], R48 ;  /* 0x002000300b007388 */ /* 0x000fe80000004a00 */
[----:B------:R-:W-:Y:S04]  /*10aa0*/  STS.64 [R11.X4+0x2400], R50 ;  /* 0x002400320b007388 */ /* 0x000fe80000004a00 */
[----:B------:R-:W-:Y:S04]  /*10ab0*/  STS.64 [R15+0x2000], R52 ;  /* 0x002000340f007388 */ /* 0x000fe80000000a00 */
[----:B------:R-:W-:Y:S01]  /*10ac0*/  STS.64 [R15+0x2400], R54 ;  /* 0x002400360f007388 */ /* 0x000fe20000000a00 */
[----:B--2---:R-:W-:-:S03]  /*10ad0*/  IMAD R6, R6, c[0x0][0x210], R125 ;  /* 0x0000840006067a24 */ /* 0x004fc600078e027d */
[----:B------:R-:W-:Y:S04]  /*10ae0*/  STS.64 [R14+0x2000], R56 ;  /* 0x002000380e007388 */ /* 0x000fe80000000a00 */
[----:B------:R-:W-:Y:S04]  /*10af0*/  STS.64 [R14+0x2400], R58 ;  /* 0x0024003a0e007388 */ /* 0x000fe80000000a00 */
[----:B------:R2:W-:Y:S04]  /*10b00*/  STS.64 [R12+0x2000], R60 ;  /* 0x0020003c0c007388 */ /* 0x0005e80000000a00 */
[----:B------:R-:W-:Y:S04]  /*10b10*/  STS.64 [R12+0x2400], R62 ;  /* 0x0024003e0c007388 */ /* 0x000fe80000000a00 */
[----:B------:R-:W-:Y:S04]  /*10b20*/  STS.64 [R11.X4+0x4000], R64 ;  /* 0x004000400b007388 */ /* 0x000fe80000004a00 */
[----:B------:R3:W-:Y:S04]  /*10b30*/  STS.64 [R11.X4+0x4400], R66 ;  /* 0x004400420b007388 */ /* 0x0007e80000004a00 */
[----:B------:R-:W-:Y:S04]  /*10b40*/  STS.64 [R15+0x4000], R76 ;  /* 0x0040004c0f007388 */ /* 0x000fe80000000a00 */
[----:B------:R-:W-:Y:S04]  /*10b50*/  STS.64 [R15+0x4400], R78 ;  /* 0x0044004e0f007388 */ /* 0x000fe80000000a00 */
[----:B------:R-:W-:Y:S01]  /*10b60*/  STS.64 [R14+0x4000], R68 ;  /* 0x004000440e007388 */ /* 0x000fe20000000a00 */
[----:B--2---:R-:W-:-:S03]  /*10b70*/  LOP3.LUT R61, R10, 0xffffffe0, RZ, 0xc0, !PT ;  /* 0xffffffe00a3d7812 */ /* 0x004fc600078ec0ff */
[----:B------:R-:W-:Y:S01]  /*10b80*/  STS.64 [R14+0x4400], R70 ;  /* 0x004400460e007388 */ /* 0x000fe20000000a00 */
[----:B------:R-:W-:Y:S02]  /*10b90*/  SHF.R.S32.HI R10, RZ, 0x1f, R7 ;  /* 0x0000001fff0a7819 */ /* 0x000fe40000011407 */
[----:B------:R-:W-:Y:S01]  /*10ba0*/  IADD3 R61, R0, -R61, RZ ;  /* 0x8000003d003d7210 */ /* 0x000fe20007ffe0ff */
[----:B------:R-:W-:Y:S01]  /*10bb0*/  STS.64 [R12+0x4000], R72 ;  /* 0x004000480c007388 */ /* 0x000fe20000000a00 */
[----:B------:R-:W-:Y:S01]  /*10bc0*/  LEA.HI R10, R10, R7, RZ, 0x2 ;  /* 0x000000070a0a7211 */ /* 0x000fe200078f10ff */
[----:B------:R-:W-:Y:S01]  /*10bd0*/  IMAD.MOV.U32 R0, RZ, RZ, -0x800000 ;  /* 0xff800000ff007424 */ /* 0x000fe200078e00ff */
[----:B------:R-:W-:Y:S01]  /*10be0*/  LOP3.LUT P0, RZ, R61, 0x3, RZ, 0xc0, !PT ;  /* 0x000000033dff7812 */ /* 0x000fe2000780c0ff */
[----:B------:R-:W-:Y:S01]  /*10bf0*/  STS.64 [R12+0x4400], R74 ;  /* 0x0044004a0c007388 */ /* 0x000fe20000000a00 */
[----:B------:R-:W-:Y:S01]  /*10c00*/  LOP3.LUT R10, R10, 0xffffffc, RZ, 0xc0, !PT ;  /* 0x0ffffffc0a0a7812 */ /* 0x000fe200078ec0ff */
[----:B------:R-:W-:Y:S01]  /*10c10*/  @P3 FMUL.FTZ R61, R4, 0.69314718246459960938 ;  /* 0x3f317218043d3820 */ /* 0x000fe20000410000 */
[----:B---3--:R-:W-:Y:S01]  /*10c20*/  IADD3 R11, -R125, RZ, RZ ;  /* 0x000000ff7d0b7210 */ /* 0x008fe20007ffe1ff */
[----:B------:R-:W-:Y:S01]  /*10c30*/  BAR.SYNC.DEFER_BLOCKING 0x0 ;  /* 0x0000000000007b1d */ /* 0x000fe20000010000 */
[----:B------:R-:W-:Y:S01]  /*10c40*/  IADD3 R7, R7, -R10, RZ ;  /* 0x8000000a07077210 */ /* 0x000fe20007ffe0ff */
[----:B------:R-:W-:-:S02]  /*10c50*/  @P3 FFMA.FTZ R0, R84, c[0x0][0x238], R61 ;  /* 0x00008e0054003a23 */ /* 0x000fc4000001003d */
[----:B-1----:R-:W-:Y:S01]  /*10c60*/  IMAD R11, R11, c[0x0][0x1c0], R80 ;  /* 0x000070000b0b7a24 */ /* 0x002fe200078e0250 */
[----:B------:R-:W-:Y:S01]  /*10c70*/  LEA R130, R7, R130, 0x4 ;  /* 0x0000008207827211 */ /* 0x000fe200078e20ff */
[----:B------:R-:W1:Y:S02]  /*10c80*/  S2R R60, SR_CTAID.X ;  /* 0x00000000003c7919 */ /* 0x000e640000002500 */
[----:B------:R-:W-:Y:S01]  /*10c90*/  IMAD R6, R6, c[0x0][0x1c0], R11 ;  /* 0x0000700006067a24 */ /* 0x000fe200078e020b */
[----:B------:R-:W-:Y:S01]  /*10ca0*/  MOV R11, 0xff800000 ;  /* 0xff800000000b7802 */ /* 0x000fe20000000f00 */
[----:B------:R-:W-:Y:S01]  /*10cb0*/  @P2 FFMA.FTZ R11, R3, c[0x0][0x238], R2 ;  /* 0x00008e00030b2a23 */ /* 0x000fe20000010002 */
        /* <DEDUP_REMOVED lines=15> */
[----:B---34-:R-:W-:Y:S01]  /*10db0*/  IMAD R2, R60, -0x40, R123 ;  /* 0xffffffc03c027824 */ /* 0x018fe200078e027b */
        /* <DEDUP_REMOVED lines=10> */
.L_x_5880:
[----:B---34-:R-:W-:Y:S05]  /*10e60*/  BSYNC B0 ;  /* 0x0000000000007941 */ /* 0x018fea0003800000 */
.L_x_5879:
[----:B-1----:R-:W-:Y:S01]  /*10e70*/  IMAD.SHL.U32 R2, R9, 0x4, RZ ;  /* 0x0000000409027824 */ /* 0x002fe200078e00ff */
[----:B------:R-:W-:Y:S01]  /*10e80*/  IADD3 R0, R8, 0x10, RZ ;  /* 0x0000001008007810 */ /* 0x000fe20007ffe0ff */
[----:B------:R-:W-:Y:S02]  /*10e90*/  IMAD R5, R5, c[0x0][0x22c], RZ ;  /* 0x00008b0005057a24 */ /* 0x000fe400078e02ff */
[----:B------:R-:W-:Y:S01]  /*10ea0*/  IMAD R123, R60, -0x40, R123 ;  /* 0xffffffc03c7b7824 */ /* 0x000fe200078e027b */
[----:B------:R-:W-:-:S04]  /*10eb0*/  SHF.R.S32.HI R3, RZ, 0x1f, R2 ;  /* 0x0000001fff037819 */ /* 0x000fc80000011402 */
[-C--:B------:R-:W-:Y:S01]  /*10ec0*/  ISETP.GE.AND P2, PT, R0, R123.reuse, PT ;  /* 0x0000007b0000720c */ /* 0x080fe20003f46270 */
[C---:B------:R-:W-:Y:S01]  /*10ed0*/  IMAD.WIDE R2, R8.reuse, 0x60, R2 ;  /* 0x0000006008027825 */ /* 0x040fe200078e0202 */
[C---:B------:R-:W-:Y:S02]  /*10ee0*/  ISETP.GE.AND P3, PT, R8.reuse, R123, PT ;  /* 0x0000007b0800720c */ /* 0x040fe40003f66270 */
[C---:B------:R-:W-:Y:S02]  /*10ef0*/  IADD3 R0, R8.reuse, 0x20, RZ ;  /* 0x0000002008007810 */ /* 0x040fe40007ffe0ff */
[C---:B------:R-:W-:Y:S02]  /*10f00*/  IADD3 R2, P0, R5.reuse, R2, RZ ;  /* 0x0000000205027210 */ /* 0x040fe40007f1e0ff */
[----:B------:R-:W-:Y:S02]  /*10f10*/  IADD3 R8, R8, 0x30, RZ ;  /* 0x0000003008087810 */ /* 0x000fe40007ffe0ff */
[----:B------:R-:W-:-:S02]  /*10f20*/  LEA.HI.X.SX32 R5, R5, R3, 0x1, P0 ;  /* 0x0000000305057211 */ /* 0x000fc400000f0eff */
[----:B------:R-:W-:Y:S02]  /*10f30*/  LEA R4, P0, R2, c[0x0][0x1d8], 0x2 ;  /* 0x0000760002047a11 */ /* 0x000fe400078010ff */
[-C--:B------:R-:W-:Y:S02]  /*10f40*/  ISETP.GE.AND P1, PT, R0, R123.reuse, PT ;  /* 0x0000007b0000720c */ /* 0x080fe40003f26270 */
[----:B------:R-:W-:Y:S02]  /*10f50*/  LEA.HI.X R5, R2, c[0x0][0x1dc], R5, 0x2, P0 ;  /* 0x0000770002057a11 */ /* 0x000fe400000f1405 */
[----:B------:R-:W-:-:S03]  /*10f60*/  ISETP.GE.AND P0, PT, R8, R123, PT ;  /* 0x0000007b0800720c */ /* 0x000fc60003f06270 */
[----:B------:R1:W-:Y:S04]  /*10f70*/  @!P3 STG.E.128 [R4.64+0x80], R36 ;  /* 0x000080240400b986 */ /* 0x0003e8000c101d06 */
[----:B--2---:R1:W-:Y:S04]  /*10f80*/  @!P3 STG.E.128 [R4.64+0x100], R20 ;  /* 0x000100140400b986 */ /* 0x0043e8000c101d06 */
        /* <DEDUP_REMOVED lines=13> */
.L_x_5881:
        /* <DEDUP_REMOVED lines=10> */
.L_x_6384:


//--------------------- .text._ZN5flash24flash_fwd_splitkv_kernelI23Flash_fwd_kernel_traitsILi96ELi64ELi64ELi4ELb0ELb0EN7cutlass10bfloat16_tE19Flash_kernel_traitsILi96ELi64ELi64ELi4ES3_EELb1ELb0ELb0ELb0ELb1ELb1ELb1ELb1EEEvNS_16Flash_fwd_paramsE --------------------------
	.section	.text._ZN5flash24flash_fwd_splitkv_kernelI23Flash_fwd_kernel_traitsILi96ELi64ELi64ELi4ELb0ELb0EN7cutlass10bfloat16_tE19Flash_kernel_traitsILi96ELi64ELi64ELi4ES3_EELb1ELb0ELb0ELb0ELb1ELb1ELb1ELb1EEEvNS_16Flash_fwd_paramsE,"ax",@progbits
	.sectioninfo	@"SHI_REGISTERS=168"
	.align	128
        .global         _ZN5flash24flash_fwd_splitkv_kernelI23Flash_fwd_kernel_traitsILi96ELi64ELi64ELi4ELb0ELb0EN7cutlass10bfloat16_tE19Flash_kernel_traitsILi96ELi64ELi64ELi4ES3_EELb1ELb0ELb0ELb0ELb1ELb1ELb1ELb1EEEvNS_16Flash_fwd_paramsE
        .type           _ZN5flash24flash_fwd_splitkv_kernelI23Flash_fwd_kernel_traitsILi96ELi64ELi64ELi4ELb0ELb0EN7cutlass10bfloat16_tE19Flash_kernel_traitsILi96ELi64ELi64ELi4ES3_EELb1ELb0ELb0ELb0ELb1ELb1ELb1ELb1EEEvNS_16Flash_fwd_paramsE,@function
        .size           _ZN5flash24flash_fwd_splitkv_kernelI23Flash_fwd_kernel_traitsILi96ELi64ELi64ELi4ELb0ELb0EN7cutlass10bfloat16_tE19Flash_kernel_traitsILi96ELi64ELi64ELi4ES3_EELb1ELb0ELb0ELb0ELb1ELb1ELb1ELb1EEEvNS_16Flash_fwd_paramsE,(.L_x_6385 - _ZN5flash24flash_fwd_splitkv_kernelI23Flash_fwd_kernel_traitsILi96ELi64ELi64ELi4ELb0ELb0EN7cutlass10bfloat16_tE19Flash_kernel_traitsILi96ELi64ELi64ELi4ES3_EELb1ELb0ELb0ELb0ELb1ELb1ELb1ELb1EEEvNS_16Flash_fwd_paramsE)
        .other          _ZN5flash24flash_fwd_splitkv_kernelI23Flash_fwd_kernel_traitsILi96ELi64ELi64ELi4ELb0ELb0EN7cutlass10bfloat16_tE19Flash_kernel_traitsILi96ELi64ELi64ELi4ES3_EELb1ELb0ELb0ELb0ELb1ELb1ELb1ELb1EEEvNS_16Flash_fwd_paramsE,@"STO_CUDA_ENTRY STV_DEFAULT"
_ZN5flash24flash_fwd_splitkv_kernelI23Flash_fwd_kernel_traitsILi96ELi64ELi64ELi4ELb0ELb0EN7cutlass10bfloat16_tE19Flash_kernel_traitsILi96ELi64ELi64ELi4ES3_EELb1ELb0ELb0ELb0ELb1ELb1ELb1ELb1EEEvNS_16Flash_fwd_paramsE:
.text._ZN5flash24flash_fwd_splitkv_kernelI23Flash_fwd_kernel_traitsILi96ELi64ELi64ELi4ELb0ELb0EN7cutlass10bfloat16_tE19Flash_kernel_traitsILi96ELi64ELi64ELi4ES3_EELb1ELb0ELb0ELb0ELb1ELb1ELb1ELb1EEEvNS_16Flash_fwd_paramsE:
        /* <DEDUP_REMOVED lines=54> */
.L_x_5882:
[----:B-1-34-:R-:W-:Y:S02]  /*0360*/  MOV R71, c[0x0][0x218] ;  /* 0x0000860000477a02 */ /* 0x01afe40000000f00 */
.L_x_5883:
        /* <DEDUP_REMOVED lines=113> */
.L_x_5884:
        /* <DEDUP_REMOVED lines=94> */
.L_x_5885:
        /* <DEDUP_REMOVED lines=16> */
.L_x_5887:
        /* <DEDUP_REMOVED lines=52> */
.L_x_5886:
        /* <DEDUP_REMOVED lines=190> */
.L_x_5914:
        /* <DEDUP_REMOVED lines=172> */
.L_x_5892:
[----:B------:R-:W-:Y:S05]  /*2b40*/  BSYNC B0 ;  /* 0x0000000000007941 */ /* 0x000fea0003800000 */
.L_x_5891:
        /* <DEDUP_REMOVED lines=143> */
.L_x_5894:
[----:B------:R-:W-:Y:S05]  /*3440*/  BSYNC B0 ;  /* 0x0000000000007941 */ /* 0x000fea0003800000 */
.L_x_5893:
        /* <DEDUP_REMOVED lines=8> */
.L_x_5890:
        /* <DEDUP_REMOVED lines=85> */
.L_x_5899:
[----:B------:R-:W-:Y:S05]  /*3a20*/  BSYNC B0 ;  /* 0x0000000000007941 */ /* 0x000fea0003800000 */
.L_x_5898:
        /* <DEDUP_REMOVED lines=83> */
.L_x_5901:
[----:B------:R-:W-:Y:S05]  /*3f60*/  BSYNC B0 ;  /* 0x0000000000007941 */ /* 0x000fea0003800000 */
.L_x_5900:
        /* <DEDUP_REMOVED lines=83> */
.L_x_5903:
[----:B------:R-:W-:Y:S05]  /*44a0*/  BSYNC B0 ;  /* 0x0000000000007941 */ /* 0x000fea0003800000 */
.L_x_5902:
[----:B-----5:R2:W-:Y:S02]  /*44b0*/  STG.E.128 [R116.64+0x80], R40 ;  /* 0x0000802874007986 */ /* 0x0205e4000c101d06 */
.L_x_5897:
[----:B------:R-:W-:Y:S05]  /*44c0*/  BSYNC B1 ;  /* 0x0000000000017941 */ /* 0x000fea0003800000 */
.L_x_5896:
        /* <DEDUP_REMOVED lines=89> */
.L_x_5907:
[----:B------:R-:W-:Y:S05]  /*4a60*/  BSYNC B0 ;  /* 0x0000000000007941 */ /* 0x000fea0003800000 */
.L_x_5906:
        /* <DEDUP_REMOVED lines=87> */
.L_x_5909:
[----:B------:R-:W-:Y:S05]  /*4fe0*/  BSYNC B0 ;  /* 0x0000000000007941 */ /* 0x000fea0003800000 */
.L_x_5908:
        /* <DEDUP_REMOVED lines=87> */
.L_x_5911:
[----:B------:R-:W-:Y:S05]  /*5560*/  BSYNC B0 ;  /* 0x0000000000007941 */ /* 0x000fea0003800000 */
.L_x_5910:
[----:B-----5:R1:W-:Y:S02]  /*5570*/  STG.E.128 [R118.64+0x80], R40 ;  /* 0x0000802876007986 */ /* 0x0203e4000c101d06 */
.L_x_5905:
[----:B------:R-:W-:Y:S05]  /*5580*/  BSYNC B1 ;  /* 0x0000000000017941 */ /* 0x000fea0003800000 */
.L_x_5904:
        /* <DEDUP_REMOVED lines=8> */
.L_x_5889:
        /* <DEDUP_REMOVED lines=13> */
.L_x_5895:
        /* <DEDUP_REMOVED lines=80> */
.L_x_5912:
        /* <DEDUP_REMOVED lines=8> */
.L_x_5913:
[----:B------:R-:W-:Y:S04]  /*5c60*/  IADD3 R13, R13, -0x1, RZ ;  /* 0xffffffff0d0d7810 */ /* 0x000fe80007ffe0ff */
[----:B------:R-:W-:Y:S11]  /*5c70*/  ISETP.GT.AND P0, PT, R13, R82, PT ;  /* 0x000000520d00720c */ /* 0x000ff60003f04270 */
[----:B------:R-:W-:Y:S02]  /*5c80*/  @!UPT UIADD3 URZ, URZ, URZ, URZ ;  /* 0x0000003f3f3ff290 */ /* 0x000fe4000fffe03f */
[----:B------:R-:W-:-:S05]  /*5c90*/  @P0 BRA `(.L_x_5914) ;  /* 0xffffc3e000000947 */ /* 0x000fca000383ffff */
.L_x_5888:
        /* <DEDUP_REMOVED lines=82> */
.L_x_5921:
[----:B------:R-:W-:Y:S05]  /*61c0*/  BSYNC B0 ;  /* 0x0000000000007941 */ /* 0x000fea0003800000 */
.L_x_5920:
        /* <DEDUP_REMOVED lines=45> */
.L_x_5923:
[----:B------:R-:W-:Y:S05]  /*64a0*/  BSYNC B0 ;  /* 0x0000000000007941 */ /* 0x000fea0003800000 */
.L_x_5922:
        /* <DEDUP_REMOVED lines=44> */
.L_x_5925:
[----:B------:R-:W-:Y:S05]  /*6770*/  BSYNC B0 ;  /* 0x0000000000007941 */ /* 0x000fea0003800000 */
.L_x_5924:
[----:B-----5:R4:W-:Y:S02]  /*6780*/  STS.128 [R124+0x2000], R8 ;  /* 0x002000087c007388 */ /* 0x0209e40000000c00 */
.L_x_5919:
[----:B------:R-:W-:Y:S05]  /*6790*/  BSYNC B1 ;  /* 0x0000000000017941 */ /* 0x000fea0003800000 */
.L_x_5918:
        /* <DEDUP_REMOVED lines=54> */
.L_x_5928:
[----:B------:R-:W-:Y:S05]  /*6b00*/  BSYNC B0 ;  /* 0x0000000000007941 */ /* 0x000fea0003800000 */
.L_x_5927:
        /* <DEDUP_REMOVED lines=44> */
.L_x_5930:
[----:B------:R-:W-:Y:S05]  /*6dd0*/  BSYNC B0 ;  /* 0x0000000000007941 */ /* 0x000fea0003800000 */
.L_x_5929:
        /* <DEDUP_REMOVED lines=44> */
.L_x_5932:
[----:B------:R-:W-:Y:S05]  /*70a0*/  BSYNC B0 ;  /* 0x0000000000007941 */ /* 0x000fea0003800000 */
.L_x_5931:
[----:B-----5:R3:W-:Y:S01]  /*70b0*/  STS.128 [R124+0x2800], R28 ;  /* 0x0028001c7c007388 */ /* 0x0207e20000000c00 */
[----:B------:R-:W-:Y:S05]  /*70c0*/  BRA `(.L_x_5926) ;  /* 0x0000239000007947 */ /* 0x000fea0003800000 */
.L_x_5917:
        /* <DEDUP_REMOVED lines=89> */
.L_x_5936:
[----:B------:R-:W-:Y:S05]  /*7660*/  BSYNC B0 ;  /* 0x0000000000007941 */ /* 0x000fea0003800000 */
.L_x_5935:
        /* <DEDUP_REMOVED lines=91> */
.L_x_5938:
[----:B------:R-:W-:Y:S05]  /*7c20*/  BSYNC B0 ;  /* 0x0000000000007941 */ /* 0x000fea0003800000 */
.L_x_5937:
        /* <DEDUP_REMOVED lines=88> */
.L_x_5940:
[----:B------:R-:W-:Y:S05]  /*81b0*/  BSYNC B0 ;  /* 0x0000000000007941 */ /* 0x000fea0003800000 */
.L_x_5939:
[----:B-----5:R1:W-:Y:S02]  /*81c0*/  STS.128 [R124+0x2000], R20 ;  /* 0x002000147c007388 */ /* 0x0203e40000000c00 */
.L_x_5934:
[----:B------:R-:W-:Y:S05]  /*81d0*/  BSYNC B1 ;  /* 0x0000000000017941 */ /* 0x000fea0003800000 */
.L_x_5933:
        /* <DEDUP_REMOVED lines=92> */
.L_x_5942:
[----:B------:R-:W-:Y:S05]  /*87a0*/  BSYNC B0 ;  /* 0x0000000000007941 */ /* 0x000fea0003800000 */
.L_x_5941:
        /* <DEDUP_REMOVED lines=90> */
.L_x_5944:
[----:B------:R-:W-:Y:S05]  /*8d50*/  BSYNC B0 ;  /* 0x0000000000007941 */ /* 0x000fea0003800000 */
.L_x_5943:
        /* <DEDUP_REMOVED lines=90> */
.L_x_5946:
[----:B------:R-:W-:Y:S05]  /*9300*/  BSYNC B0 ;  /* 0x0000000000007941 */ /* 0x000fea0003800000 */
.L_x_5945:
[----:B-----5:R1:W-:Y:S01]  /*9310*/  STS.128 [R124+0x2800], R4 ;  /* 0x002800047c007388 */ /* 0x0203e20000000c00 */
[----:B------:R-:W-:Y:S05]  /*9320*/  BRA `(.L_x_5926) ;  /* 0x0000013000007947 */ /* 0x000fea0003800000 */
.L_x_5916:
        /* <DEDUP_REMOVED lines=19> */
.L_x_5926:
[----:B------:R-:W-:Y:S05]  /*9460*/  BSYNC B2 ;  /* 0x0000000000027941 */ /* 0x000fea0003800000 */
.L_x_5915:
[----:B------:R-:W-:Y:S01]  /*9470*/  IADD3 R135, R87, -0x1, RZ ;  /* 0xffffffff57877810 */ /* 0x000fe20007ffe0ff */
[----:B------:R-:W-:Y:S01]  /*9480*/  IMAD.SHL.U32 R78, R78, 0x8, RZ ;  /* 0x000000084e4e7824 */ /* 0x000fe200078e00ff */
[----:B------:R-:W-:-:S02]  /*9490*/  LOP3.LUT R79, R79, 0x7fffffe, RZ, 0xc0, !PT ;  /* 0x07fffffe4f4f7812 */ /* 0x000fc400078ec0ff */
[----:B-1--4-:R-:W-:Y:S01]  /*94a0*/  SHF.R.S32.HI R7, RZ, 0x1f, R80 ;  /* 0x0000001fff077819 */ /* 0x012fe20000011450 */
[----:B------:R-:W-:Y:S01]  /*94b0*/  IMAD R5, R135, -0x40, R60 ;  /* 0xffffffc087057824 */ /* 0x000fe200078e023c */
[----:B--2---:R-:W-:Y:S01]  /*94c0*/  LEA R128, P0, R102, c[0x0][0x168], 0x1 ;  /* 0x00005a0066807a11 */ /* 0x004fe200078008ff */
[----:B------:R-:W-:Y:S01]  /*94d0*/  IMAD.IADD R48, R80, 0x1, -R79 ;  /* 0x0000000150307824 */ /* 0x000fe200078e0a4f */
[----:B------:R-:W-:Y:S01]  /*94e0*/  LEA.HI R80, R7, R80, RZ, 0x3 ;  /* 0x0000005007507211 */ /* 0x000fe200078f18ff */
[----:B------:R-:W-:Y:S01]  /*94f0*/  IMAD.SHL.U32 R7, R86, 0x40, RZ ;  /* 0x0000004056077824 */ /* 0x000fe200078e00ff */
[-C--:B------:R-:W-:Y:S02]  /*9500*/  ISETP.GE.AND P4, PT, R0, R5.reuse, PT ;  /* 0x000000050000720c */ /* 0x080fe40003f86270 */
[----:B------:R-:W-:Y:S01]  /*9510*/  ISETP.GE.AND P5, PT, R104, R5, PT ;  /* 0x000000056800720c */ /* 0x000fe20003fa6270 */
[----:B------:R-:W-:Y:S01]  /*9520*/  IMAD.SHL.U32 R49, R80, 0x20, RZ ;  /* 0x0000002050317824 */ /* 0x000fe200078e00ff */
[----:B------:R-:W-:-:S02]  /*9530*/  LOP3.LUT R7, R7, 0xc0, RZ, 0xc0, !PT ;  /* 0x000000c007077812 */ /* 0x000fc400078ec0ff */
[----:B------:R-:W-:Y:S02]  /*9540*/  LEA.HI.X R129, R102, c[0x0][0x16c], R54, 0x1, P0 ;  /* 0x00005b0066817a11 */ /* 0x000fe400000f0c36 */
[----:B------:R-:W-:Y:S02]  /*9550*/  LOP3.LUT R78, R7, 0x8, R78, 0xf8, !PT ;  /* 0x00000008074e7812 */ /* 0x000fe400078ef84e */
[----:B------:R-:W-:Y:S02]  /*9560*/  SHF.R.U32.HI R7, RZ, 0x3, R7 ;  /* 0x00000003ff077819 */ /* 0x000fe40000011607 */
[----:B------:R-:W-:Y:S02]  /*9570*/  SHF.R.S32.HI R52, RZ, 0x1f, R55 ;  /* 0x0000001fff347819 */ /* 0x000fe40000011437 */
[----:B------:R-:W-:Y:S01]  /*9580*/  @!P4 LEA R6, P0, R63, R128, 0x1 ;  /* 0x000000803f06c211 */ /* 0x000fe200078008ff */
[----:B------:R-:W-:Y:S01]  /*9590*/  @!PT LDS RZ, [RZ] ;  /* 0x00000000fffff984 */ /* 0x000fe20000000800 */
[----:B------:R-:W-:Y:S01]  /*95a0*/  @!PT LDS RZ, [RZ] ;  /* 0x00000000fffff984 */ /* 0x000fe20000000800 */
[----:B------:R-:W-:Y:S01]  /*95b0*/  @!PT LDS RZ, [RZ] ;  /* 0x00000000fffff984 */ /* 0x000fe20000000800 */
[----:B------:R1:W-:Y:S01]  /*95c0*/  @!P5 LDGSTS.E.BYPASS.LTC128B.128 [R124+0x3000], [R128.64] ;  /* 0x03000000807cdfae */ /* 0x0003e2000b901d46 */
[----:B------:R-:W-:-:S02]  /*95d0*/  LOP3.LUT R120, R78, R7, RZ, 0x3c, !PT ;  /* 0x000000074e787212 */ /* 0x000fc400078e3cff */
[----:B------:R-:W-:Y:S01]  /*95e0*/  @!P4 LEA.HI.X R7, R63, R129, R64, 0x1, P0 ;  /* 0x000000813f07c211 */ /* 0x000fe200000f0c40 */
[----:B------:R1:W-:Y:S01]  /*95f0*/  @!P5 LDGSTS.E.BYPASS.LTC128B.128 [R124+0x4000], [R128.64+0x40] ;  /* 0x04000040807cdfae */ /* 0x0003e2000b901d46 */
[----:B------:R-:W-:Y:S02]  /*9600*/  LEA.HI R2, R52, R55, RZ, 0x4 ;  /* 0x0000003734027211 */ /* 0x000fe400078f20ff */
[----:B------:R-:W-:Y:S01]  /*9610*/  ISETP.GE.AND P1, PT, R0, R5, PT ;  /* 0x000000050000720c */ /* 0x000fe20003f26270 */
[----:B------:R1:W-:Y:S01]  /*9620*/  @!P5 LDGSTS.E.BYPASS.LTC128B.128 [R124+0x5000], [R128.64+0x80] ;  /* 0x05000080807cdfae */ /* 0x0003e2000b901d46 */
[----:B------:R-:W-:Y:S02]  /*9630*/  SHF.R.S32.HI R2, RZ, 0x4, R2 ;  /* 0x00000004ff027819 */ /* 0x000fe40000011402 */
[----:B------:R-:W-:Y:S01]  /*9640*/  LEA.HI R52, R52, R55, RZ, 0x5 ;  /* 0x0000003734347211 */ /* 0x000fe200078f28ff */
[----:B------:R2:W-:Y:S01]  /*9650*/  @!P4 LDGSTS.E.BYPASS.LTC128B.128 [R124+0x3800], [R6.64] ;  /* 0x03800000067ccfae */ /* 0x0005e2000b901d46 */
[----:B------:R-:W-:-:S02]  /*9660*/  LEA.HI R4, R2, R2, RZ, 0x1 ;  /* 0x0000000202047211 */ /* 0x000fc400078f08ff */
[----:B------:R-:W-:Y:S01]  /*9670*/  ISETP.GE.AND P3, PT, R104, R5, PT ;  /* 0x000000056800720c */ /* 0x000fe20003f66270 */
[----:B------:R2:W-:Y:S01]  /*9680*/  @!P4 LDGSTS.E.BYPASS.LTC128B.128 [R124+0x4800], [R6.64+0x40] ;  /* 0x04800040067ccfae */ /* 0x0005e2000b901d46 */
[----:B---3--:R-:W-:Y:S01]  /*9690*/  LOP3.LUT R9, R4, 0xfffffffe, RZ, 0xc0, !PT ;  /* 0xfffffffe04097812 */ /* 0x008fe200078ec0ff */
[----:B------:R-:W-:Y:S01]  /*96a0*/  IMAD.SHL.U32 R4, R68, 0x40, RZ ;  /* 0x0000004044047824 */ /* 0x000fe200078e00ff */
[----:B------:R-:W-:Y:S01]  /*96b0*/  LOP3.LUT R49, R49, 0xffffff00, RZ, 0xc0, !PT ;  /* 0xffffff0031317812 */ /* 0x000fe200078ec0ff */
[----:B------:R2:W-:Y:S01]  /*96c0*/  @!P4 LDGSTS.E.BYPASS.LTC128B.128 [R124+0x5800], [R6.64+0x80] ;  /* 0x05800080067ccfae */ /* 0x0005e2000b901d46 */
[----:B------:R-:W-:Y:S01]  /*96d0*/  LEA R108, P0, R100, c[0x0][0x170], 0x1 ;  /* 0x00005c00646c7a11 */ /* 0x000fe200078008ff */
[----:B------:R-:W-:Y:S01]  /*96e0*/  IMAD.IADD R0, R2, 0x1, -R9 ;  /* 0x0000000102007824 */ /* 0x000fe200078e0a09 */
[----:B------:R-:W-:Y:S01]  /*96f0*/  LOP3.LUT R4, R4, 0xc0, RZ, 0xc0, !PT ;  /* 0x000000c004047812 */ /* 0x000fe200078ec0ff */
[----:B------:R-:W0:Y:S01]  /*9700*/  LDGDEPBAR ;  /* 0x00000000000079af */ /* 0x000e220000000000 */
[----:B------:R-:W-:Y:S01]  /*9710*/  SHF.R.S32.HI R2, RZ, 0x5, R52 ;  /* 0x00000005ff027819 */ /* 0x000fe20000011434 */
[----:B------:R-:W-:Y:S01]  /*9720*/  IMAD.SHL.U32 R5, R0, 0x8, RZ ;  /* 0x0000000800057824 */ /* 0x000fe200078e00ff */
[----:B------:R-:W-:Y:S01]  /*9730*/  LEA.HI.X R109, R100, c[0x0][0x174], R85, 0x1, P0 ;  /* 0x00005d00646d7a11 */ /* 0x000fe200000f0c55 */
[----:B------:R-:W-:Y:S01]  /*9740*/  IMAD R67, R0, 0x8, R67 ;  /* 0x0000000800437824 */ /* 0x000fe200078e0243 */
[----:B------:R-:W-:-:S02]  /*9750*/  LOP3.LUT R52, R52, 0xffffffe0, RZ, 0xc0, !PT ;  /* 0xffffffe034347812 */ /* 0x000fc400078ec0ff */
[----:B------:R-:W-:Y:S01]  /*9760*/  LOP3.LUT R50, R4, 0x8, R5, 0xf8, !PT ;  /* 0x0000000804327812 */ /* 0x000fe200078ef805 */
[----:B------:R-:W-:Y:S02]  /*9770*/  IMAD R5, R2, 0x200, R49 ;  /* 0x0000020002057824 */ /* 0x000fe400078e0231 */
[----:B------:R-:W-:Y:S02]  /*9780*/  IMAD.U32 R120, R67, 0x20, R120 ;  /* 0x0000002043787824 */ /* 0x000fe400078e0078 */
[----:B------:R-:W-:Y:S02]  /*9790*/  IMAD R121, R48, 0x20, R5 ;  /* 0x0000002030797824 */ /* 0x000fe400078e0205 */
[----:B------:R-:W-:Y:S02]  /*97a0*/  IMAD.SHL.U32 R120, R120, 0x2, RZ ;  /* 0x0000000278787824 */ /* 0x000fe400078e00ff */
[----:B------:R-:W-:Y:S02]  /*97b0*/  IMAD R49, R48, 0x20, R49 ;  /* 0x0000002030317824 */ /* 0x000fe400078e0231 */
[----:B------:R-:W-:Y:S01]  /*97c0*/  IMAD R0, R61, 0x2, R120 ;  /* 0x000000023d007824 */ /* 0x000fe200078e0278 */
[----:B--2---:R-:W-:Y:S01]  /*97d0*/  SHF.R.U32.HI R7, RZ, 0x3, R4 ;  /* 0x00000003ff077819 */ /* 0x004fe20000011604 */
[----:B------:R-:W-:-:S04]  /*97e0*/  DEPBAR.LE SB0, 0x0 ;  /* 0x000080000000791a */ /* 0x000fc80000000000 */
[----:B------:R-:W-:Y:S01]  /*97f0*/  BAR.SYNC.DEFER_BLOCKING 0x0 ;  /* 0x0000000000007b1d */ /* 0x000fe20000010000 */
[----:B------:R-:W-:Y:S02]  /*9800*/  LOP3.LUT R50, R50, R7, RZ, 0x3c, !PT ;  /* 0x0000000732327212 */ /* 0x000fe400078e3cff */
[----:B------:R-:W-:-:S03]  /*9810*/  @!P1 LEA R4, P0, R66, R108, 0x1 ;  /* 0x0000006c42049211 */ /* 0x000fc600078008ff */
[----:B------:R-:W-:Y:S01]  /*9820*/  IMAD.IADD R121, R50, 0x1, R121 ;  /* 0x0000000132797824 */ /* 0x000fe200078e0279 */
[----:B------:R-:W-:Y:S01]  /*9830*/  @!P1 LEA.HI.X R5, R66, R109, R65, 0x1, P0 ;  /* 0x0000006d42059211 */ /* 0x000fe200000f0c41 */
[----:B------:R-:W-:Y:S02]  /*9840*/  IMAD.IADD R118, R50, 0x1, R49 ;  /* 0x0000000132767824 */ /* 0x000fe400078e0231 */
[----:B------:R-:W-:-:S04]  /*9850*/  IMAD.SHL.U32 R121, R121, 0x2, RZ ;  /* 0x0000000279797824 */ /* 0x000fc800078e00ff */
        /* <DEDUP_REMOVED lines=23> */
[----:B------:R-:W-:Y:S04]  /*99d0*/  LDSM.16.M88.4 R88, [R119] ;  /* 0x000000007758783b */ /* 0x000fe80000000200 */
[----:B------:R-:W-:Y:S04]  /*99e0*/  LDSM.16.M88.4 R20, [R0+0x3000] ;  /* 0x003000000014783b */ /* 0x000fe80000000200 */
[----:B------:R-:W-:Y:S04]  /*99f0*/  LDSM.16.M88.4 R68, [R121+0x1000] ;  /* 0x001000007944783b */ /* 0x000fe80000000200 */
[----:B------:R-:W-:Y:S04]  /*9a00*/  LDSM.16.M88.4 R64, [R120+0x4000] ;  /* 0x004000007840783b */ /* 0x000fe80000000200 */
[----:B------:R-:W4:Y:S04]  /*9a10*/  LDSM.16.M88.4 R32, [R120+0x3400] ;  /* 0x003400007820783b */ /* 0x000f280000000200 */
[----:B------:R-:W5:Y:S04]  /*9a20*/  LDSM.16.M88.4 R44, [R120+0x3800] ;  /* 0x00380000782c783b */ /* 0x000f680000000200 */
[----:B------:R-:W1:Y:S04]  /*9a30*/  LDSM.16.M88.4 R8, [R120+0x3c00] ;  /* 0x003c00007808783b */ /* 0x000e680000000200 */
[----:B------:R-:W-:Y:S04]  /*9a40*/  LDSM.16.M88.4 R40, [R119+0x1000] ;  /* 0x001000007728783b */ /* 0x000fe80000000200 */
[----:B------:R-:W1:Y:S01]  /*9a50*/  LDSM.16.M88.4 R36, [R0+0x4000] ;  /* 0x004000000024783b */ /* 0x000e620000000200 */
[C---:B---3--:R-:W-:Y:S03]  /*9a60*/  HMMA.16816.F32.BF16 R12, R72.reuse, R16, RZ ;  /* 0x00000010480c723c */ /* 0x048fe600000418ff */
[----:B--2---:R-:W2:Y:S04]  /*9a70*/  LDSM.16.M88.4 R4, [R0+0x3400] ;  /* 0x003400000004783b */ /* 0x004ea80000000200 */
[----:B------:R-:W-:Y:S01]  /*9a80*/  LDSM.16.M88.4 R104, [R0+0x3800] ;  /* 0x003800000068783b */ /* 0x000fe20000000200 */
[C---:B------:R-:W-:Y:S03]  /*9a90*/  HMMA.16816.F32.BF16 R16, R72.reuse, R18, RZ ;  /* 0x000000124810723c */ /* 0x040fe600000418ff */
[----:B------:R-:W-:Y:S04]  /*9aa0*/  LDSM.16.M88.4 R28, [R120+0x4400] ;  /* 0x00440000781c783b */ /* 0x000fe80000000200 */
[----:B------:R-:W-:Y:S04]  /*9ab0*/  LDSM.16.M88.4 R92, [R0+0x5000] ;  /* 0x00500000005c783b */ /* 0x000fe80000000200 */
[----:B------:R-:W-:Y:S01]  /*9ac0*/  LDSM.16.M88.4 R96, [R0+0x4400] ;  /* 0x004400000060783b */ /* 0x000fe20000000200 */
[----:B----4-:R-:W-:Y:S03]  /*9ad0*/  HMMA.16816.F32.BF16 R24, R72, R32, RZ ;  /* 0x000000204818723c */ /* 0x010fe600000418ff */
[----:B------:R-:W-:Y:S04]  /*9ae0*/  LDSM.16.M88.4 R80, [R0+0x3c00] ;  /* 0x003c00000050783b */ /* 0x000fe80000000200 */
[----:B------:R-:W0:Y:S01]  /*9af0*/  LDGDEPBAR ;  /* 0x00000000000079af */ /* 0x000e220000000000 */
[C---:B------:R-:W-:Y:S08]  /*9b00*/  HMMA.16816.F32.BF16 R12, R88.reuse, R20, R12 ;  /* 0x00000014580c723c */ /* 0x040ff0000004180c */
[----:B------:R-:W-:Y:S01]  /*9b10*/  HMMA.16816.F32.BF16 R16, R88, R22, R16 ;  /* 0x000000165810723c */ /* 0x000fe20000041810 */
[----:B------:R-:W-:Y:S07]  /*9b20*/  LDSM.16.M88.4 R20, [R120+0x5000] ;  /* 0x005000007814783b */ /* 0x000fee0000000200 */
[----:B------:R-:W-:Y:S08]  /*9b30*/  HMMA.16816.F32.BF16 R32, R72, R34, RZ ;  /* 0x000000224820723c */ /* 0x000ff000000418ff */
[----:B------:R-:W-:Y:S08]  /*9b40*/  HMMA.16816.F32.BF16 R12, R68, R64, R12 ;  /* 0x00000040440c723c */ /* 0x000ff0000004180c */
[C---:B-----5:R-:W-:Y:S08]  /*9b50*/  HMMA.16816.F32.BF16 R56, R72.reuse, R44, RZ ;  /* 0x0000002c4838723c */ /* 0x060ff000000418ff */
[C---:B------:R-:W-:Y:S08]  /*9b60*/  HMMA.16816.F32.BF16 R44, R72.reuse, R46, RZ ;  /* 0x0000002e482c723c */ /* 0x040ff000000418ff */
[C---:B-1----:R-:W-:Y:S08]  /*9b70*/  HMMA.16816.F32.BF16 R76, R72.reuse, R8, RZ ;  /* 0x00000008484c723c */ /* 0x042ff000000418ff */
[----:B------:R-:W-:Y:S01]  /*9b80*/  HMMA.16816.F32.BF16 R72, R72, R10, RZ ;  /* 0x0000000a4848723c */ /* 0x000fe200000418ff */
[----:B------:R-:W1:Y:S07]  /*9b90*/  LDSM.16.M88.4 R8, [R121+0x2000] ;  /* 0x002000007908783b */ /* 0x000e6e0000000200 */
[----:B------:R-:W-:Y:S01]  /*9ba0*/  HMMA.16816.F32.BF16 R16, R68, R66, R16 ;  /* 0x000000424410723c */ /* 0x000fe20000041810 */
[----:B------:R-:W-:Y:S07]  /*9bb0*/  LDSM.16.M88.4 R64, [R120+0x4800] ;  /* 0x004800007840783b */ /* 0x000fee0000000200 */
[----:B------:R-:W-:Y:S08]  /*9bc0*/  HMMA.16816.F32.BF16 R12, R40, R36, R12 ;  /* 0x00000024280c723c */ /* 0x000ff0000004180c */
[C---:B--2---:R-:W-:Y:S08]  /*9bd0*/  HMMA.16816.F32.BF16 R24, R88.reuse, R4, R24 ;  /* 0x000000045818723c */ /* 0x044ff00000041818 */
[----:B------:R-:W-:Y:S01]  /*9be0*/  HMMA.16816.F32.BF16 R32, R88, R6, R32 ;  /* 0x000000065820723c */ /* 0x000fe20000041820 */
[----:B------:R-:W2:Y:S07]  /*9bf0*/  LDSM.16.M88.4 R4, [R119+0x2000] ;  /* 0x002000007704783b */ /* 0x000eae0000000200 */
[----:B------:R-:W-:Y:S01]  /*9c00*/  HMMA.16816.F32.BF16 R16, R40, R38, R16 ;  /* 0x000000262810723c */ /* 0x000fe20000041810 */
[----:B------:R-:W-:Y:S07]  /*9c10*/  LDSM.16.M88.4 R36, [R0+0x4800] ;  /* 0x004800000024783b */ /* 0x000fee0000000200 */
[----:B-1----:R-:W-:Y:S08]  /*9c20*/  HMMA.16816.F32.BF16 R12, R8, R20, R12 ;  /* 0x00000014080c723c */ /* 0x002ff0000004180c */
[----:B------:R-:W-:Y:S08]  /*9c30*/  HMMA.16816.F32.BF16 R56, R88, R104, R56 ;  /* 0x000000685838723c */ /* 0x000ff00000041838 */
[C---:B------:R-:W-:Y:S08]  /*9c40*/  HMMA.16816.F32.BF16 R24, R68.reuse, R28, R24 ;  /* 0x0000001c4418723c */ /* 0x040ff00000041818 */
[----:B------:R-:W-:Y:S01]  /*9c50*/  HMMA.16816.F32.BF16 R32, R68, R30, R32 ;  /* 0x0000001e4420723c */ /* 0x000fe20000041820 */
[----:B------:R-:W1:Y:S07]  /*9c60*/  LDSM.16.M88.4 R28, [R120+0x5400] ;  /* 0x00540000781c783b */ /* 0x000e6e0000000200 */
[----:B------:R-:W-:Y:S01]  /*9c70*/  HMMA.16816.F32.BF16 R16, R8, R22, R16 ;  /* 0x000000160810723c */ /* 0x000fe20000041810 */
[----:B------:R-:W3:Y:S07]  /*9c80*/  LDSM.16.M88.4 R20, [R0+0x5400] ;  /* 0x005400000014783b */ /* 0x000eee0000000200 */
[----:B--2---:R-:W-:Y:S08]  /*9c90*/  HMMA.16816.F32.BF16 R12, R4, R92, R12 ;  /* 0x0000005c040c723c */ /* 0x004ff0000004180c */
[----:B------:R-:W-:Y:S08]  /*9ca0*/  HMMA.16816.F32.BF16 R24, R40, R96, R24 ;  /* 0x000000602818723c */ /* 0x000ff00000041818 */
[----:B------:R-:W-:Y:S08]  /*9cb0*/  HMMA.16816.F32.BF16 R56, R68, R64, R56 ;  /* 0x000000404438723c */ /* 0x000ff00000041838 */
[----:B------:R-:W-:Y:S01]  /*9cc0*/  HMMA.16816.F32.BF16 R32, R40, R98, R32 ;  /* 0x000000622820723c */ /* 0x000fe20000041820 */
[----:B------:R-:W-:-:S02]  /*9cd0*/  FMUL.FTZ R12, R12, c[0x0][0x2ec] ;  /* 0x0000bb000c0c7a20 */ /* 0x000fc40000410000 */
[----:B------:R-:W-:Y:S02]  /*9ce0*/  FMUL.FTZ R61, R13, c[0x0][0x2ec] ;  /* 0x0000bb000d3d7a20 */ /* 0x000fe40000410000 */
[----:B------:R2:W-:Y:S03]  /*9cf0*/  MUFU.TANH R53, R12 ;  /* 0x0000000c00357308 */ /* 0x0005e60000002400 */
[----:B------:R-:W-:Y:S01]  /*9d00*/  HMMA.16816.F32.BF16 R16, R4, R94, R16 ;  /* 0x0000005e0410723c */ /* 0x000fe20000041810 */
[----:B------:R-:W-:Y:S04]  /*9d10*/  LDSM.16.M88.4 R92, [R120+0x5800] ;  /* 0x00580000785c783b */ /* 0x000fe80000000200 */
[----:B------:R-:W4:Y:S03]  /*9d20*/  MUFU.TANH R61, R61 ;  /* 0x0000003d003d7308 */ /* 0x000f260000002400 */
[----:B-1----:R-:W-:Y:S08]  /*9d30*/  HMMA.16816.F32.BF16 R24, R8, R28, R24 ;  /* 0x0000001c0818723c */ /* 0x002ff00000041818 */
[----:B------:R-:W-:Y:S07]  /*9d40*/  HMMA.16816.F32.BF16 R56, R40, R36, R56 ;  /* 0x000000242838723c */ /* 0x000fee0000041838 */
[----:B------:R-:W-:Y:S01]  /*9d50*/  FMUL.FTZ R36, R14, c[0x0][0x2ec] ;  /* 0x0000bb000e247a20 */ /* 0x000fe20000410000 */
[----:B------:R-:W-:Y:S01]  /*9d60*/  HMMA.16816.F32.BF16 R32, R8, R30, R32 ;  /* 0x0000001e0820723c */ /* 0x000fe20000041820 */
[----:B------:R-:W-:Y:S01]  /*9d70*/  FMUL.FTZ R37, R15, c[0x0][0x2ec] ;  /* 0x0000bb000f257a20 */ /* 0x000fe20000410000 */
[----:B------:R-:W-:Y:S01]  /*9d80*/  LDSM.16.M88.4 R28, [R0+0x5800] ;  /* 0x00580000001c783b */ /* 0x000fe20000000200 */
[----:B------:R-:W-:-:S02]  /*9d90*/  FMUL.FTZ R16, R16, c[0x0][0x2ec] ;  /* 0x0000bb0010107a20 */ /* 0x000fc40000410000 */
[----:B------:R-:W-:Y:S01]  /*9da0*/  FMUL.FTZ R17, R17, c[0x0][0x2ec] ;  /* 0x0000bb0011117a20 */ /* 0x000fe20000410000 */
[----:B--2---:R-:W1:Y:S01]  /*9db0*/  LDSM.16.M88.4 R12, [R120+0x4c00] ;  /* 0x004c0000780c783b */ /* 0x004e620000000200 */
[----:B------:R-:W-:Y:S01]  /*9dc0*/  FMUL.FTZ R63, R18, c[0x0][0x2ec] ;  /* 0x0000bb00123f7a20 */ /* 0x000fe20000410000 */
[C---:B------:R-:W-:Y:S01]  /*9dd0*/  HMMA.16816.F32.BF16 R44, R88.reuse, R106, R44 ;  /* 0x0000006a582c723c */ /* 0x040fe2000004182c */
[----:B------:R-:W2:Y:S07]  /*9de0*/  MUFU.TANH R37, R37 ;  /* 0x0000002500257308 */ /* 0x000eae0000002400 */
[----:B------:R-:W-:Y:S01]  /*9df0*/  HMMA.16816.F32.BF16 R72, R88, R82, R72 ;  /* 0x000000525848723c */ /* 0x000fe20000041848 */
[----:B------:R-:W-:Y:S07]  /*9e00*/  MUFU.TANH R63, R63 ;  /* 0x0000003f003f7308 */ /* 0x000fee0000002400 */
[C---:B---3--:R-:W-:Y:S01]  /*9e10*/  HMMA.16816.F32.BF16 R24, R4.reuse, R20, R24 ;  /* 0x000000140418723c */ /* 0x048fe20000041818 */
[----:B------:R-:W3:Y:S07]  /*9e20*/  MUFU.TANH R20, R16 ;  /* 0x0000001000147308 */ /* 0x000eee0000002400 */
[----:B------:R-:W-:Y:S01]  /*9e30*/  HMMA.16816.F32.BF16 R32, R4, R22, R32 ;  /* 0x000000160420723c */ /* 0x000fe20000041820 */
[----:B------:R5:W1:Y:S06]  /*9e40*/  MUFU.TANH R21, R17 ;  /* 0x0000001100157308 */ /* 0x000a6c0000002400 */
[----:B------:R-:W-:Y:S01]  /*9e50*/  FMUL.FTZ R22, R19, c[0x0][0x2ec] ;  /* 0x0000bb0013167a20 */ /* 0x000fe20000410000 */
[----:B------:R-:W-:Y:S01]  /*9e60*/  HMMA.16816.F32.BF16 R76, R88, R80, R76 ;  /* 0x00000050584c723c */ /* 0x000fe2000004184c */
[----:B------:R-:W-:Y:S07]  /*9e70*/  MUFU.TANH R36, R36 ;  /* 0x0000002400247308 */ /* 0x000fee0000002400 */
[----:B------:R-:W-:Y:S01]  /*9e80*/  HMMA.16816.F32.BF16 R44, R68, R66, R44 ;  /* 0x00000042442c723c */ /* 0x000fe2000004182c */
[----:B-----5:R-:W5:Y:S01]  /*9e90*/  LDSM.16.M88.4 R16, [R0+0x4c00] ;  /* 0x004c00000010783b */ /* 0x020f620000000200 */
[----:B------:R-:W-:Y:S01]  /*9ea0*/  FMUL.FTZ R23, R25, c[0x0][0x2ec] ;  /* 0x0000bb0019177a20 */ /* 0x000fe20000410000 */
[----:B------:R-:W2:Y:S01]  /*9eb0*/  MUFU.TANH R22, R22 ;  /* 0x0000001600167308 */ /* 0x000ea20000002400 */
[----:B------:R-:W-:-:S02]  /*9ec0*/  FMUL.FTZ R25, R26, c[0x0][0x2ec] ;  /* 0x0000bb001a197a20 */ /* 0x000fc40000410000 */
[----:B------:R-:W-:Y:S02]  /*9ed0*/  FMUL.FTZ R26, R27, c[0x0][0x2ec] ;  /* 0x0000bb001b1a7a20 */ /* 0x000fe40000410000 */
[----:B-1----:R-:W-:Y:S01]  /*9ee0*/  HMMA.16816.F32.BF16 R72, R68, R14, R72 ;  /* 0x0000000e4448723c */ /* 0x002fe20000041848 */
[----:B------:R-:W-:Y:S02]  /*9ef0*/  FMUL.FTZ R27, R32, c[0x0][0x2ec] ;  /* 0x0000bb00201b7a20 */ /* 0x000fe40000410000 */
[----:B------:R-:W-:Y:S01]  /*9f00*/  FMUL.FTZ R32, R35, c[0x0][0x2ec] ;  /* 0x0000bb0023207a20 */ /* 0x000fe20000410000 */
[----:B------:R-:W-:Y:S01]  /*9f10*/  MUFU.TANH R25, R25 ;  /* 0x0000001900197308 */ /* 0x000fe20000002400 */
[----:B------:R-:W-:-:S03]  /*9f20*/  FMUL.FTZ R24, R24, c[0x0][0x2ec] ;  /* 0x0000bb0018187a20 */ /* 0x000fc60000410000 */
[----:B------:R-:W-:Y:S01]  /*9f30*/  HMMA.16816.F32.BF16 R76, R68, R12, R76 ;  /* 0x0000000c444c723c */ /* 0x000fe2000004184c */
[----:B------:R-:W1:Y:S03]  /*9f40*/  LDSM.16.M88.4 R12, [R120+0x5c00] ;  /* 0x005c0000780c783b */ /* 0x000e660000000200 */
[----:B------:R-:W1:Y:S04]  /*9f50*/  MUFU.TANH R24, R24 ;  /* 0x0000001800187308 */ /* 0x000e680000002400 */
[----:B------:R-:W-:Y:S04]  /*9f60*/  HMMA.16816.F32.BF16 R56, R8, R92, R56 ;  /* 0x0000005c0838723c */ /* 0x000fe80000041838 */
[----:B------:R-:W1:Y:S04]  /*9f70*/  MUFU.TANH R23, R23 ;  /* 0x0000001700177308 */ /* 0x000e680000002400 */
[C---:B------:R-:W-:Y:S04]  /*9f80*/  HMMA.16816.F32.BF16 R44, R40.reuse, R38, R44 ;  /* 0x00000026282c723c */ /* 0x040fe8000004182c */
[----:B------:R-:W1:Y:S04]  /*9f90*/  MUFU.TANH R26, R26 ;  /* 0x0000001a001a7308 */ /* 0x000e680000002400 */
[C---:B-----5:R-:W-:Y:S04]  /*9fa0*/  HMMA.16816.F32.BF16 R72, R40.reuse, R18, R72 ;  /* 0x000000122848723c */ /* 0x060fe80000041848 */
[----:B------:R-:W-:Y:S04]  /*9fb0*/  MUFU.TANH R27, R27 ;  /* 0x0000001b001b7308 */ /* 0x000fe80000002400 */
[----:B------:R-:W-:Y:S01]  /*9fc0*/  HMMA.16816.F32.BF16 R76, R40, R16, R76 ;  /* 0x00000010284c723c */ /* 0x000fe2000004184c */
[----:B------:R-:W5:Y:S01]  /*9fd0*/  LDSM.16.M88.4 R16, [R0+0x5c00] ;  /* 0x005c00000010783b */ /* 0x000f620000000200 */
[----:B------:R-:W-:-:S04]  /*9fe0*/  DEPBAR.LE SB0, 0x0 ;  /* 0x000080000000791a */ /* 0x000fc80000000000 */
[----:B------:R-:W-:Y:S02]  /*9ff0*/  MUFU.TANH R32, R32 ;  /* 0x0000002000207308 */ /* 0x000fe40000002400 */
[----:B------:R-:W-:Y:S07]  /*a000*/  HMMA.16816.F32.BF16 R56, R4, R28, R56 ;  /* 0x0000001c0438723c */ /* 0x000fee0000041838 */
[----:B------:R-:W-:Y:S01]  /*a010*/  FMUL.FTZ R28, R33, c[0x0][0x2ec] ;  /* 0x0000bb00211c7a20 */ /* 0x000fe20000410000 */
[----:B------:R-:W-:Y:S01]  /*a020*/  HMMA.16816.F32.BF16 R44, R8, R94, R44 ;  /* 0x0000005e082c723c */ /* 0x000fe2000004182c */
[----:B------:R-:W-:-:S02]  /*a030*/  IMAD.IADD R33, R55, 0x1, -R52 ;  /* 0x0000000137217824 */ /* 0x000fc400078e0a34 */
[----:B------:R-:W-:Y:S02]  /*a040*/  FMUL.FTZ R29, R34, c[0x0][0x2ec] ;  /* 0x0000bb00221d7a20 */ /* 0x000fe40000410000 */
[----:B------:R-:W-:Y:S01]  /*a050*/  IMAD.SHL.U32 R55, R55, 0x2, RZ ;  /* 0x0000000237377824 */ /* 0x000fe200078e00ff */
[----:B------:R-:W-:Y:S01]  /*a060*/  SHF.R.S32.HI R34, RZ, 0x1f, R33 ;  /* 0x0000001fff227819 */ /* 0x000fe20000011421 */
[----:B------:R-:W-:Y:S01]  /*a070*/  MUFU.TANH R28, R28 ;  /* 0x0000001c001c7308 */ /* 0x000fe20000002400 */
[----:B-1----:R-:W-:Y:S02]  /*a080*/  HMMA.16816.F32.BF16 R72, R8, R14, R72 ;  /* 0x0000000e0848723c */ /* 0x002fe40000041848 */
[----:B------:R-:W-:Y:S01]  /*a090*/  LEA.HI R34, R34, R33, RZ, 0x2 ;  /* 0x0000002122227211 */ /* 0x000fe200078f10ff */
[----:B------:R-:W-:-:S03]  /*a0a0*/  IMAD R33, R2, 0x10, R62 ;  /* 0x0000001002217824 */ /* 0x000fc600078e023e */
[----:B------:R-:W-:Y:S01]  /*a0b0*/  SHF.R.S32.HI R130, RZ, 0x2, R34 ;  /* 0x00000002ff827819 */ /* 0x000fe20000011422 */
[----:B------:R-:W1:Y:S01]  /*a0c0*/  MUFU.TANH R29, R29 ;  /* 0x0000001d001d7308 */ /* 0x000e620000002400 */
[----:B------:R-:W-:Y:S01]  /*a0d0*/  HMMA.16816.F32.BF16 R76, R8, R12, R76 ;  /* 0x0000000c084c723c */ /* 0x000fe2000004184c */
[----:B------:R-:W-:Y:S01]  /*a0e0*/  FMUL.FTZ R56, R56, c[0x0][0x2ec] ;  /* 0x0000bb0038387a20 */ /* 0x000fe20000410000 */
[----:B------:R-:W-:Y:S01]  /*a0f0*/  IADD3 R2, R33, 0x1, R130 ;  /* 0x0000000121027810 */ /* 0x000fe20007ffe082 */
[----:B------:R-:W-:Y:S02]  /*a100*/  FMUL.FTZ R58, R58, c[0x0][0x2ec] ;  /* 0x0000bb003a3a7a20 */ /* 0x000fe40000410000 */
[----:B------:R-:W-:Y:S01]  /*a110*/  FMUL.FTZ R57, R57, c[0x0][0x2ec] ;  /* 0x0000bb0039397a20 */ /* 0x000fe20000410000 */
[----:B------:R-:W-:Y:S01]  /*a120*/  IADD3 R2, R60, R2, -R123 ;  /* 0x000000023c027210 */ /* 0x000fe20007ffe87b */
[----:B------:R-:W1:Y:S01]  /*a130*/  MUFU.TANH R139, R56 ;  /* 0x00000038008b7308 */ /* 0x000e620000002400 */
[----:B------:R-:W-:Y:S01]  /*a140*/  LOP3.LUT R12, R55, 0x6, RZ, 0xc0, !PT ;  /* 0x00000006370c7812 */ /* 0x000fe200078ec0ff */
[----:B------:R-:W-:Y:S01]  /*a150*/  HMMA.16816.F32.BF16 R44, R4, R30, R44 ;  /* 0x0000001e042c723c */ /* 0x000fe2000004182c */
[----:B------:R-:W-:Y:S01]  /*a160*/  IADD3 R35, R2, c[0x0][0x2e8], RZ ;  /* 0x0000ba0002237a10 */ /* 0x000fe20007ffe0ff */
[----:B------:R-:W-:-:S02]  /*a170*/  FMUL.FTZ R59, R59, c[0x0][0x2ec] ;  /* 0x0000bb003b3b7a20 */ /* 0x000fc40000410000 */
[----:B------:R-:W-:Y:S01]  /*a180*/  IMAD R13, R135, 0x40, R12 ;  /* 0x00000040870d7824 */ /* 0x000fe200078e020c */
[C---:B------:R-:W-:Y:S01]  /*a190*/  IADD3 R33, R35.reuse, 0x8, RZ ;  /* 0x0000000823217810 */ /* 0x040fe20007ffe0ff */
[----:B------:R-:W1:Y:S01]  /*a1a0*/  MUFU.TANH R131, R58 ;  /* 0x0000003a00837308 */ /* 0x000e620000002400 */
[-C--:B------:R-:W-:Y:S01]  /*a1b0*/  IMNMX R2, R35, R60.reuse, PT ;  /* 0x0000003c23027217 */ /* 0x080fe20003800200 */
[C---:B-----5:R-:W-:Y:S01]  /*a1c0*/  HMMA.16816.F32.BF16 R72, R4.reuse, R18, R72 ;  /* 0x000000120448723c */ /* 0x060fe20000041848 */
[----:B------:R-:W-:Y:S02]  /*a1d0*/  IADD3 R31, R13, 0x1, RZ ;  /* 0x000000010d1f7810 */ /* 0x000fe40007ffe0ff */
[----:B------:R-:W-:Y:S02]  /*a1e0*/  IMNMX R104, R33, R60, PT ;  /* 0x0000003c21687217 */ /* 0x000fe40003800200 */
[C---:B------:R-:W-:Y:S01]  /*a1f0*/  ISETP.GE.AND P5, PT, R31.reuse, R2, PT ;  /* 0x000000021f00720c */ /* 0x040fe20003fa6270 */
[----:B------:R-:W5:Y:S01]  /*a200*/  MUFU.TANH R107, R57 ;  /* 0x00000039006b7308 */ /* 0x000f620000002400 */
[----:B------:R-:W-:Y:S01]  /*a210*/  ISETP.GE.AND P0, PT, R31, R104, PT ;  /* 0x000000681f00720c */ /* 0x000fe20003f06270 */
[----:B------:R-:W-:Y:S01]  /*a220*/  HMMA.16816.F32.BF16 R76, R4, R16, R76 ;  /* 0x00000010044c723c */ /* 0x000fe2000004184c */
[----:B------:R-:W-:-:S02]  /*a230*/  IADD3 R31, R13, 0x8, RZ ;  /* 0x000000080d1f7810 */ /* 0x000fc40007ffe0ff */
[----:B------:R-:W-:Y:S02]  /*a240*/  IADD3 R9, R13, 0x9, RZ ;  /* 0x000000090d097810 */ /* 0x000fe40007ffe0ff */
[C---:B------:R-:W-:Y:S01]  /*a250*/  ISETP.GE.AND P1, PT, R31.reuse, R2, PT ;  /* 0x000000021f00720c */ /* 0x040fe20003f26270 */
[----:B------:R-:W1:Y:S01]  /*a260*/  MUFU.TANH R115, R59 ;  /* 0x0000003b00737308 */ /* 0x000e620000002400 */
[----:B------:R-:W-:Y:S01]  /*a270*/  ISETP.GE.AND P3, PT, R31, R104, PT ;  /* 0x000000681f00720c */ /* 0x000fe20003f66270 */
[----:B------:R-:W-:Y:S01]  /*a280*/  FMUL.FTZ R45, R45, c[0x0][0x2ec] ;  /* 0x0000bb002d2d7a20 */ /* 0x000fe20000410000 */
[C---:B------:R-:W-:Y:S01]  /*a290*/  ISETP.GE.AND P6, PT, R9.reuse, R2, PT ;  /* 0x000000020900720c */ /* 0x040fe20003fc6270 */
[----:B------:R-:W-:Y:S01]  /*a2a0*/  FMUL.FTZ R44, R44, c[0x0][0x2ec] ;  /* 0x0000bb002c2c7a20 */ /* 0x000fe20000410000 */
[----:B------:R-:W-:Y:S01]  /*a2b0*/  ISETP.GE.AND P4, PT, R9, R104, PT ;  /* 0x000000680900720c */ /* 0x000fe20003f86270 */
[----:B------:R-:W-:Y:S01]  /*a2c0*/  FMUL.FTZ R46, R46, c[0x0][0x2ec] ;  /* 0x0000bb002e2e7a20 */ /* 0x000fe20000410000 */
[C---:B------:R-:W-:Y:S01]  /*a2d0*/  IADD3 R11, R13.reuse, 0x10, RZ ;  /* 0x000000100d0b7810 */ /* 0x040fe20007ffe0ff */
[----:B------:R-:W1:Y:S01]  /*a2e0*/  MUFU.TANH R133, R45 ;  /* 0x0000002d00857308 */ /* 0x000e620000002400 */
[----:B------:R-:W-:Y:S01]  /*a2f0*/  IADD3 R9, R13, 0x11, RZ ;  /* 0x000000110d097810 */ /* 0x000fe20007ffe0ff */
[----:B------:R-:W-:Y:S01]  /*a300*/  FMUL.FTZ R72, R72, c[0x0][0x2ec] ;  /* 0x0000bb0048487a20 */ /* 0x000fe20000410000 */
[----:B----4-:R-:W-:Y:S01]  /*a310*/  FSEL R61, R61, -INF , !P5 ;  /* 0xff8000003d3d7808 */ /* 0x010fe20006800000 */
[----:B------:R-:W-:Y:S01]  /*a320*/  FMUL.FTZ R47, R47, c[0x0][0x2ec] ;  /* 0x0000bb002f2f7a20 */ /* 0x000fe20000410000 */
[----:B--2---:R-:W-:Y:S01]  /*a330*/  FSEL R37, R37, -INF , !P0 ;  /* 0xff80000025257808 */ /* 0x004fe20004000000 */
[----:B------:R-:W-:Y:S01]  /*a340*/  FMUL.FTZ R73, R73, c[0x0][0x2ec] ;  /* 0x0000bb0049497a20 */ /* 0x000fe20000410000 */
[----:B------:R-:W-:Y:S01]  /*a350*/  IADD3 R17, R13, 0x18, RZ ;  /* 0x000000180d117810 */ /* 0x000fe20007ffe0ff */
[----:B------:R-:W2:Y:S01]  /*a360*/  MUFU.TANH R97, R72 ;  /* 0x0000004800617308 */ /* 0x000ea20000002400 */
[C---:B------:R-:W-:Y:S01]  /*a370*/  ISETP.GE.AND P5, PT, R11.reuse, R2, PT ;  /* 0x000000020b00720c */ /* 0x040fe20003fa6270 */
[----:B------:R-:W-:Y:S01]  /*a380*/  FMUL.FTZ R76, R76, c[0x0][0x2ec] ;  /* 0x0000bb004c4c7a20 */ /* 0x000fe20000410000 */
[----:B------:R-:W-:Y:S01]  /*a390*/  ISETP.GE.AND P0, PT, R11, R104, PT ;  /* 0x000000680b00720c */ /* 0x000fe20003f06270 */
[----:B------:R-:W-:Y:S01]  /*a3a0*/  FMUL.FTZ R77, R77, c[0x0][0x2ec] ;  /* 0x0000bb004d4d7a20 */ /* 0x000fe20000410000 */
[----:B---3--:R-:W-:Y:S01]  /*a3b0*/  FSEL R15, R20, -INF , !P1 ;  /* 0xff800000140f7808 */ /* 0x008fe20004800000 */
[----:B------:R-:W-:Y:S01]  /*a3c0*/  FMUL.FTZ R78, R78, c[0x0][0x2ec] ;  /* 0x0000bb004e4e7a20 */ /* 0x000fe20000410000 */
[----:B------:R-:W-:Y:S01]  /*a3d0*/  FSEL R63, R63, -INF , !P3 ;  /* 0xff8000003f3f7808 */ /* 0x000fe20005800000 */
[----:B------:R-:W3:Y:S01]  /*a3e0*/  MUFU.TANH R137, R44 ;  /* 0x0000002c00897308 */ /* 0x000ee20000002400 */
[----:B------:R-:W-:Y:S01]  /*a3f0*/  ISETP.GE.AND P1, PT, R9, R2, PT ;  /* 0x000000020900720c */ /* 0x000fe20003f26270 */
[----:B------:R-:W-:Y:S01]  /*a400*/  FMUL.FTZ R79, R79, c[0x0][0x2ec] ;  /* 0x0000bb004f4f7a20 */ /* 0x000fe20000410000 */
[----:B------:R-:W-:Y:S01]  /*a410*/  ISETP.GE.AND P3, PT, R9, R104, PT ;  /* 0x000000680900720c */ /* 0x000fe20003f66270 */
[----:B------:R-:W-:Y:S01]  /*a420*/  FMUL.FTZ R74, R74, c[0x0][0x2ec] ;  /* 0x0000bb004a4a7a20 */ /* 0x000fe20000410000 */
[----:B------:R-:W-:Y:S01]  /*a430*/  IADD3 R11, R13, 0x19, RZ ;  /* 0x000000190d0b7810 */ /* 0x000fe20007ffe0ff */
[----:B------:R-:W-:Y:S01]  /*a440*/  FMUL.FTZ R75, R75, c[0x0][0x2ec] ;  /* 0x0000bb004b4b7a20 */ /* 0x000fe20000410000 */
[----:B------:R-:W-:Y:S01]  /*a450*/  FSEL R21, R21, -INF , !P6 ;  /* 0xff80000015157808 */ /* 0x000fe20007000000 */
[----:B------:R-:W4:Y:S01]  /*a460*/  MUFU.TANH R113, R46 ;  /* 0x0000002e00717308 */ /* 0x000f220000002400 */
[----:B------:R-:W-:-:S02]  /*a470*/  FSEL R9, R22, -INF , !P4 ;  /* 0xff80000016097808 */ /* 0x000fc40006000000 */
[C---:B------:R-:W-:Y:S02]  /*a480*/  ISETP.GE.AND P6, PT, R17.reuse, R2, PT ;  /* 0x000000021100720c */ /* 0x040fe40003fc6270 */
[----:B------:R-:W-:Y:S02]  /*a490*/  ISETP.GE.AND P4, PT, R17, R104, PT ;  /* 0x000000681100720c */ /* 0x000fe40003f86270 */
[----:B------:R-:W-:Y:S01]  /*a4a0*/  IADD3 R7, R13, 0x20, RZ ;  /* 0x000000200d077810 */ /* 0x000fe20007ffe0ff */
[----:B------:R-:W1:Y:S01]  /*a4b0*/  MUFU.TANH R111, R47 ;  /* 0x0000002f006f7308 */ /* 0x000e620000002400 */
[----:B------:R-:W-:Y:S02]  /*a4c0*/  FSEL R17, R24, -INF , !P5 ;  /* 0xff80000018117808 */ /* 0x000fe40006800000 */
[----:B------:R-:W-:Y:S02]  /*a4d0*/  FSEL R25, R25, -INF , !P0 ;  /* 0xff80000019197808 */ /* 0x000fe40004000000 */
[----:B------:R-:W-:-:S02]  /*a4e0*/  ISETP.GE.AND P5, PT, R11, R2, PT ;  /* 0x000000020b00720c */ /* 0x000fc40003fa6270 */
[----:B------:R-:W-:Y:S01]  /*a4f0*/  ISETP.GE.AND P0, PT, R11, R104, PT ;  /* 0x000000680b00720c */ /* 0x000fe20003f06270 */
[----:B------:R-:W2:Y:S01]  /*a500*/  MUFU.TANH R99, R76 ;  /* 0x0000004c00637308 */ /* 0x000ea20000002400 */
[----:B------:R-:W-:Y:S02]  /*a510*/  FSEL R23, R23, -INF , !P1 ;  /* 0xff80000017177808 */ /* 0x000fe40004800000 */
[----:B------:R-:W-:Y:S02]  /*a520*/  FSEL R11, R26, -INF , !P3 ;  /* 0xff8000001a0b7808 */ /* 0x000fe40005800000 */
[C---:B------:R-:W-:Y:S02]  /*a530*/  ISETP.GE.AND P1, PT, R7.reuse, R2, PT ;  /* 0x000000020700720c */ /* 0x040fe40003f26270 */
[----:B------:R-:W-:Y:S01]  /*a540*/  ISETP.GE.AND P3, PT, R7, R104, PT ;  /* 0x000000680700720c */ /* 0x000fe20003f66270 */
[----:B------:R-:W-:Y:S01]  /*a550*/  MUFU.TANH R98, R77 ;  /* 0x0000004d00627308 */ /* 0x000fe20000002400 */
[----:B-1----:R-:W-:-:S02]  /*a560*/  FSEL R7, R29, -INF , !P4 ;  /* 0xff8000001d077808 */ /* 0x002fc40006000000 */
[C---:B------:R-:W-:Y:S02]  /*a570*/  IADD3 R5, R13.reuse, 0x21, RZ ;  /* 0x000000210d057810 */ /* 0x040fe40007ffe0ff */
[----:B------:R-:W-:Y:S02]  /*a580*/  IADD3 R29, R13, 0x29, RZ ;  /* 0x000000290d1d7810 */ /* 0x000fe40007ffe0ff */
[----:B------:R-:W-:Y:S01]  /*a590*/  FSEL R27, R27, -INF , !P6 ;  /* 0xff8000001b1b7808 */ /* 0x000fe20007000000 */
[----:B------:R-:W1:Y:S01]  /*a5a0*/  MUFU.TANH R95, R78 ;  /* 0x0000004e005f7308 */ /* 0x000e620000002400 */
[----:B------:R-:W-:Y:S02]  /*a5b0*/  FSEL R139, R139, -INF , !P1 ;  /* 0xff8000008b8b7808 */ /* 0x000fe40004800000 */
[----:B------:R-:W-:Y:S02]  /*a5c0*/  FSEL R131, R131, -INF , !P3 ;  /* 0xff80000083837808 */ /* 0x000fe40005800000 */
[----:B------:R-:W-:-:S02]  /*a5d0*/  ISETP.GE.AND P6, PT, R5, R2, PT ;  /* 0x000000020500720c */ /* 0x000fc40003fc6270 */
[----:B------:R-:W-:Y:S01]  /*a5e0*/  ISETP.GE.AND P4, PT, R5, R104, PT ;  /* 0x000000680500720c */ /* 0x000fe20003f86270 */
[----:B------:R-:W1:Y:S01]  /*a5f0*/  MUFU.TANH R94, R79 ;  /* 0x0000004f005e7308 */ /* 0x000e620000002400 */
[C---:B------:R-:W-:Y:S02]  /*a600*/  ISETP.GE.AND P1, PT, R29.reuse, R2, PT ;  /* 0x000000021d00720c */ /* 0x040fe40003f26270 */
[----:B------:R-:W-:Y:S02]  /*a610*/  ISETP.GE.AND P3, PT, R29, R104, PT ;  /* 0x000000681d00720c */ /* 0x000fe40003f66270 */
[----:B------:R-:W-:Y:S02]  /*a620*/  IADD3 R29, R13, 0x30, RZ ;  /* 0x000000300d1d7810 */ /* 0x000fe40007ffe0ff */
[----:B-----5:R-:W-:Y:S01]  /*a630*/  FSEL R107, R107, -INF , !P6 ;  /* 0xff8000006b6b7808 */ /* 0x020fe20007000000 */
[----:B------:R-:W-:Y:S01]  /*a640*/  MUFU.TANH R105, R73 ;  /* 0x0000004900697308 */ /* 0x000fe20000002400 */
[----:B------:R-:W-:-:S02]  /*a650*/  FSEL R115, R115, -INF , !P4 ;  /* 0xff80000073737808 */ /* 0x000fc40006000000 */
[C---:B------:R-:W-:Y:S02]  /*a660*/  ISETP.GE.AND P6, PT, R29.reuse, R2, PT ;  /* 0x000000021d00720c */ /* 0x040fe40003fc6270 */
[----:B------:R-:W-:Y:S02]  /*a670*/  ISETP.GE.AND P4, PT, R29, R104, PT ;  /* 0x000000681d00720c */ /* 0x000fe40003f86270 */
[----:B------:R-:W-:Y:S01]  /*a680*/  IADD3 R29, R13, 0x38, RZ ;  /* 0x000000380d1d7810 */ /* 0x000fe20007ffe0ff */
[----:B------:R-:W5:Y:S01]  /*a690*/  MUFU.TANH R93, R74 ;  /* 0x0000004a005d7308 */ /* 0x000f620000002400 */
[----:B------:R-:W-:Y:S02]  /*a6a0*/  FSEL R133, R133, -INF , !P1 ;  /* 0xff80000085857808 */ /* 0x000fe40004800000 */
[----:B------:R-:W-:Y:S02]  /*a6b0*/  ISETP.GE.AND P1, PT, R29, R2, PT ;  /* 0x000000021d00720c */ /* 0x000fe40003f26270 */
[----:B------:R-:W-:-:S02]  /*a6c0*/  IADD3 R31, R13, 0x28, RZ ;  /* 0x000000280d1f7810 */ /* 0x000fc40007ffe0ff */
[----:B--2---:R-:W-:Y:S01]  /*a6d0*/  FSEL R97, R97, -INF , !P1 ;  /* 0xff80000061617808 */ /* 0x004fe20004800000 */
[----:B------:R-:W2:Y:S01]  /*a6e0*/  MUFU.TANH R92, R75 ;  /* 0x0000004b005c7308 */ /* 0x000ea20000002400 */
[----:B------:R-:W-:Y:S02]  /*a6f0*/  FSEL R19, R28, -INF , !P5 ;  /* 0xff8000001c137808 */ /* 0x000fe40006800000 */
[----:B------:R-:W-:Y:S01]  /*a700*/  FSEL R5, R32, -INF , !P0 ;  /* 0xff80000020057808 */ /* 0x000fe20004000000 */
[----:B------:R-:W-:Y:S01]  /*a710*/  BAR.SYNC.DEFER_BLOCKING 0x0 ;  /* 0x0000000000007b1d */ /* 0x000fe20000010000 */
[----:B------:R-:W-:Y:S02]  /*a720*/  ISETP.GT.AND P1, PT, R135, R122, PT ;  /* 0x0000007a8700720c */ /* 0x000fe40003f24270 */
[C---:B------:R-:W-:Y:S02]  /*a730*/  ISETP.GE.AND P5, PT, R31.reuse, R2, PT ;  /* 0x000000021f00720c */ /* 0x040fe40003fa6270 */
[----:B------:R-:W-:-:S02]  /*a740*/  ISETP.GE.AND P0, PT, R31, R104, PT ;  /* 0x000000681f00720c */ /* 0x000fc40003f06270 */
[----:B------:R-:W-:Y:S02]  /*a750*/  IADD3 R31, R13, 0x31, RZ ;  /* 0x000000310d1f7810 */ /* 0x000fe40007ffe0ff */
[----:B---3--:R-:W-:Y:S02]  /*a760*/  FSEL R137, R137, -INF , !P5 ;  /* 0xff80000089897808 */ /* 0x008fe40006800000 */
[----:B----4-:R-:W-:Y:S02]  /*a770*/  FSEL R113, R113, -INF , !P0 ;  /* 0xff80000071717808 */ /* 0x010fe40004000000 */
[----:B------:R-:W-:Y:S02]  /*a780*/  FSEL R111, R111, -INF , !P3 ;  /* 0xff8000006f6f7808 */ /* 0x000fe40005800000 */
[C---:B------:R-:W-:Y:S02]  /*a790*/  ISETP.GE.AND P5, PT, R31.reuse, R2, PT ;  /* 0x000000021f00720c */ /* 0x040fe40003fa6270 */
[----:B------:R-:W-:-:S02]  /*a7a0*/  ISETP.GE.AND P0, PT, R31, R104, PT ;  /* 0x000000681f00720c */ /* 0x000fc40003f06270 */
[----:B------:R-:W-:Y:S02]  /*a7b0*/  ISETP.GE.AND P3, PT, R29, R104, PT ;  /* 0x000000681d00720c */ /* 0x000fe40003f66270 */
[----:B------:R-:W-:Y:S02]  /*a7c0*/  IADD3 R29, R13, 0x39, RZ ;  /* 0x000000390d1d7810 */ /* 0x000fe40007ffe0ff */
[----:B------:R-:W-:Y:S02]  /*a7d0*/  FSEL R99, R99, -INF , !P6 ;  /* 0xff80000063637808 */ /* 0x000fe40007000000 */
[----:B-1----:R-:W-:Y:S02]  /*a7e0*/  FSEL R95, R95, -INF , !P4 ;  /* 0xff8000005f5f7808 */ /* 0x002fe40006000000 */
[----:B------:R-:W-:Y:S02]  /*a7f0*/  FSEL R98, R98, -INF , !P5 ;  /* 0xff80000062627808 */ /* 0x000fe40006800000 */
[----:B------:R-:W-:-:S02]  /*a800*/  FSEL R94, R94, -INF , !P0 ;  /* 0xff8000005e5e7808 */ /* 0x000fc40004000000 */
[C---:B------:R-:W-:Y:S02]  /*a810*/  ISETP.GE.AND P6, PT, R13.reuse, R2, PT ;  /* 0x000000020d00720c */ /* 0x040fe40003fc6270 */
[----:B------:R-:W-:Y:S02]  /*a820*/  ISETP.GE.AND P4, PT, R13, R104, PT ;  /* 0x000000680d00720c */ /* 0x000fe40003f86270 */
[C---:B------:R-:W-:Y:S02]  /*a830*/  ISETP.GE.AND P5, PT, R29.reuse, R2, PT ;  /* 0x000000021d00720c */ /* 0x040fe40003fa6270 */
[----:B------:R-:W-:Y:S02]  /*a840*/  ISETP.GE.AND P0, PT, R29, R104, PT ;  /* 0x000000681d00720c */ /* 0x000fe40003f06270 */
[----:B-----5:R-:W-:Y:S02]  /*a850*/  FSEL R93, R93, -INF , !P3 ;  /* 0xff8000005d5d7808 */ /* 0x020fe40005800000 */
[----:B------:R-:W-:-:S02]  /*a860*/  FSEL R53, R53, -INF , !P6 ;  /* 0xff80000035357808 */ /* 0x000fc40007000000 */
[----:B------:R-:W-:Y:S02]  /*a870*/  FSEL R36, R36, -INF , !P4 ;  /* 0xff80000024247808 */ /* 0x000fe40006000000 */
[----:B------:R-:W-:Y:S02]  /*a880*/  FSEL R105, R105, -INF , !P5 ;  /* 0xff80000069697808 */ /* 0x000fe40006800000 */
        /* <DEDUP_REMOVED lines=62> */
.L_x_5948:
[----:B------:R-:W-:-:S05]  /*ac70*/  IMAD.MOV.U32 R6, RZ, RZ, c[0x0][0x198] ;  /* 0x00006600ff067624 */ /* 0x000fca00078e00ff */
[----:B------:R-:W-:-:S04]  /*ac80*/  LEA R6, -R6, RZ, 0x6 ;  /* 0x000000ff06067211 */ /* 0x000fc800078e31ff */
[----:B------:R-:W-:Y:S02]  /*ac90*/  SHF.R.S32.HI R13, RZ, 0x1f, R6 ;  /* 0x0000001fff0d7819 */ /* 0x000fe40000011406 */
.L_x_5949:
        /* <DEDUP_REMOVED lines=9> */
[C---:B------:R-:W-:Y:S01]  /*ad30*/  LEA R30, P4, R3.reuse, R128, 0x1 ;  /* 0x00000080031e7211 */ /* 0x040fe200078808ff */
[----:B------:R-:W-:Y:S01]  /*ad40*/  @!PT LDS RZ, [RZ] ;  /* 0x00000000fffff984 */ /* 0x000fe20000000800 */
[----:B------:R-:W-:Y:S01]  /*ad50*/  @!PT LDS RZ, [RZ] ;  /* 0x00000000fffff984 */ /* 0x000fe20000000800 */
[----:B------:R-:W-:Y:S01]  /*ad60*/  @!PT LDS RZ, [RZ] ;  /* 0x00000000fffff984 */ /* 0x000fe20000000800 */
[----:B------:R1:W-:Y:S01]  /*ad70*/  LDGSTS.E.BYPASS.LTC128B.128 [R124+0x3000], [R128.64] ;  /* 0x03000000807c7fae */ /* 0x0003e2000b901d46 */
[--C-:B------:R-:W-:Y:S02]  /*ad80*/  IADD3.X R13, R54, R13, R10.reuse, P3, P0 ;  /* 0x0000000d360d7210 */ /* 0x100fe40001fe040a */
[----:B------:R-:W-:Y:S02]  /*ad90*/  LEA R12, P0, R102, c[0x0][0x168], 0x1 ;  /* 0x00005a00660c7a11 */ /* 0x000fe400078008ff */
        /* <DEDUP_REMOVED lines=9> */
.L_x_5947:
        /* <DEDUP_REMOVED lines=31> */
[----:B-1----:R-:W-:Y:S02]  /*b020*/  FMNMX.FTZ R13, R93, R4, !PT ;  /* 0x000000045d0d7209 */ /* 0x002fe40007810000 */
[----:B------:R-:W-:Y:S01]  /*b030*/  LEA R117, R51, R118, 0x1 ;  /* 0x0000007633757211 */ /* 0x000fe200078e08ff */
[----:B------:R-:W1:Y:S01]  /*b040*/  SHFL.BFLY PT, R29, R6, 0x2, 0x1f ;  /* 0x0c401f00061d7f89 */ /* 0x000e6200000e0000 */
[----:B------:R-:W-:Y:S02]  /*b050*/  FMNMX.FTZ R13, R92, R13, !PT ;  /* 0x0000000d5c0d7209 */ /* 0x000fe40007810000 */
[----:B------:R-:W-:Y:S01]  /*b060*/  MOV R132, R108 ;  /* 0x0000006c00847202 */ /* 0x000fe20000000f00 */
[----:B------:R-:W-:Y:S04]  /*b070*/  LDSM.16.MT88.4 R68, [R117+0x6000] ;  /* 0x006000007544783b */ /* 0x000fe80000004200 */
        /* <DEDUP_REMOVED lines=15> */
[--C-:B------:R-:W-:Y:S01]  /*b170*/  FFMA.FTZ R35, R15, c[0x0][0x23c], -R102.reuse ;  /* 0x00008f000f237a23 */ /* 0x100fe20000010866 */
[----:B------:R-:W1:Y:S01]  /*b180*/  LDSM.16.MT88.4 R52, [R117+0x7000] ;  /* 0x007000007534783b */ /* 0x000e620000004200 */
[----:B------:R-:W-:Y:S01]  /*b190*/  FFMA.FTZ R32, R21, c[0x0][0x23c], -R102 ;  /* 0x00008f0015207a23 */ /* 0x000fe20000010866 */
[----:B------:R-:W-:Y:S01]  /*b1a0*/  MUFU.EX2 R89, R89 ;  /* 0x0000005900597308 */ /* 0x000fe20000000800 */
[--C-:B------:R-:W-:Y:S01]  /*b1b0*/  FFMA.FTZ R91, R36, c[0x0][0x23c], -R96.reuse ;  /* 0x00008f00245b7a23 */ /* 0x100fe20000010860 */
[----:B------:R-:W-:Y:S01]  /*b1c0*/  LDSM.16.MT88.4 R12, [R118+0x6400] ;  /* 0x00640000760c783b */ /* 0x000fe20000004200 */
[--C-:B------:R-:W-:Y:S01]  /*b1d0*/  FFMA.FTZ R90, R37, c[0x0][0x23c], -R96.reuse ;  /* 0x00008f00255a7a23 */ /* 0x100fe20000010860 */
[----:B------:R-:W-:Y:S01]  /*b1e0*/  LOP3.LUT P0, RZ, R86, 0x2, RZ, 0xc0, !PT ;  /* 0x0000000256ff7812 */ /* 0x000fe2000780c0ff */
[----:B------:R-:W-:-:S02]  /*b1f0*/  FFMA.FTZ R34, R63, c[0x0][0x23c], -R96 ;  /* 0x00008f003f227a23 */ /* 0x000fc40000010860 */
[--C-:B------:R-:W-:Y:S01]  /*b200*/  FFMA.FTZ R33, R9, c[0x0][0x23c], -R96.reuse ;  /* 0x00008f0009217a23 */ /* 0x100fe20000010860 */
[----:B------:R-:W2:Y:S01]  /*b210*/  MUFU.EX2 R88, R88 ;  /* 0x0000005800587308 */ /* 0x000ea20000000800 */
[----:B------:R-:W-:Y:S01]  /*b220*/  FFMA.FTZ R30, R11, c[0x0][0x23c], -R96 ;  /* 0x00008f000b1e7a23 */ /* 0x000fe20000010860 */
[----:B------:R-:W3:Y:S01]  /*b230*/  LDSM.16.MT88.4 R60, [R118+0x7000] ;  /* 0x00700000763c783b */ /* 0x000ee20000004200 */
[----:B------:R-:W-:Y:S02]  /*b240*/  FFMA.FTZ R24, R27, c[0x0][0x23c], -R102 ;  /* 0x00008f001b187a23 */ /* 0x000fe40000010866 */
[----:B------:R-:W-:Y:S01]  /*b250*/  FFMA.FTZ R31, R25, c[0x0][0x23c], -R96 ;  /* 0x00008f00191f7a23 */ /* 0x000fe20000010860 */
[----:B------:R-:W4:Y:S01]  /*b260*/  LDSM.16.MT88.4 R8, [R117+0x6400] ;  /* 0x006400007508783b */ /* 0x000f220000004200 */
[--C-:B------:R-:W-:Y:S01]  /*b270*/  FFMA.FTZ R29, R17, c[0x0][0x23c], -R102.reuse ;  /* 0x00008f00111d7a23 */ /* 0x100fe20000010866 */
[----:B------:R-:W-:Y:S01]  /*b280*/  MUFU.EX2 R35, R35 ;  /* 0x0000002300237308 */ /* 0x000fe20000000800 */
[----:B------:R-:W-:-:S02]  /*b290*/  FFMA.FTZ R28, R23, c[0x0][0x23c], -R102 ;  /* 0x00008f00171c7a23 */ /* 0x000fc40000010866 */
[----:B------:R-:W-:Y:S01]  /*b2a0*/  FFMA.FTZ R27, R19, c[0x0][0x23c], -R102 ;  /* 0x00008f00131b7a23 */ /* 0x000fe20000010866 */
[----:B------:R-:W-:Y:S01]  /*b2b0*/  LDSM.16.MT88.4 R20, [R118+0x7400] ;  /* 0x007400007614783b */ /* 0x000fe20000004200 */
[--C-:B------:R-:W-:Y:S02]  /*b2c0*/  FFMA.FTZ R26, R7, c[0x0][0x23c], -R96.reuse ;  /* 0x00008f00071a7a23 */ /* 0x100fe40000010860 */
[----:B------:R-:W-:Y:S01]  /*b2d0*/  FFMA.FTZ R25, R5, c[0x0][0x23c], -R96 ;  /* 0x00008f0005197a23 */ /* 0x000fe20000010860 */
[----:B------:R-:W5:Y:S01]  /*b2e0*/  MUFU.EX2 R32, R32 ;  /* 0x0000002000207308 */ /* 0x000f620000000800 */
[----:B--2---:R-:W-:Y:S01]  /*b2f0*/  F2FP.BF16.PACK_AB R48, R88, R89 ;  /* 0x000000595830723e */ /* 0x004fe200000010ff */
[----:B------:R-:W2:Y:S01]  /*b300*/  LDSM.16.MT88.4 R16, [R117+0x8000] ;  /* 0x008000007510783b */ /* 0x000ea20000004200 */
[--C-:B------:R-:W-:Y:S02]  /*b310*/  FFMA.FTZ R110, R139, c[0x0][0x23c], -R102.reuse ;  /* 0x00008f008b6e7a23 */ /* 0x100fe40000010866 */
[----:B------:R-:W-:-:S02]  /*b320*/  FFMA.FTZ R107, R107, c[0x0][0x23c], -R102 ;  /* 0x00008f006b6b7a23 */ /* 0x000fc40000010866 */
[--C-:B------:R-:W-:Y:S01]  /*b330*/  FFMA.FTZ R106, R131, c[0x0][0x23c], -R96.reuse ;  /* 0x00008f00836a7a23 */ /* 0x100fe20000010860 */
[----:B------:R-:W-:Y:S01]  /*b340*/  MUFU.EX2 R91, R91 ;  /* 0x0000005b005b7308 */ /* 0x000fe20000000800 */
[----:B------:R-:W-:Y:S01]  /*b350*/  FFMA.FTZ R103, R115, c[0x0][0x23c], -R96 ;  /* 0x00008f0073677a23 */ /* 0x000fe20000010860 */
[----:B------:R-:W-:Y:S01]  /*b360*/  MOV R131, R109 ;  /* 0x0000006d00837202 */ /* 0x000fe20000000f00 */
[--C-:B------:R-:W-:Y:S02]  /*b370*/  FFMA.FTZ R99, R99, c[0x0][0x23c], -R102.reuse ;  /* 0x00008f0063637a23 */ /* 0x100fe40000010866 */
[--C-:B------:R-:W-:Y:S02]  /*b380*/  FFMA.FTZ R98, R98, c[0x0][0x23c], -R102.reuse ;  /* 0x00008f0062627a23 */ /* 0x100fe40000010866 */
[----:B------:R-:W-:Y:S01]  /*b390*/  FFMA.FTZ R97, R97, c[0x0][0x23c], -R102 ;  /* 0x00008f0061617a23 */ /* 0x000fe20000010866 */
[----:B------:R-:W1:Y:S01]  /*b3a0*/  MUFU.EX2 R90, R90 ;  /* 0x0000005a005a7308 */ /* 0x000e620000000800 */
[----:B-----5:R-:W-:Y:S01]  /*b3b0*/  F2FP.BF16.PACK_AB R50, R32, R35 ;  /* 0x000000232032723e */ /* 0x020fe200000010ff */
[----:B------:R-:W-:-:S02]  /*b3c0*/  FFMA.FTZ R95, R95, c[0x0][0x23c], -R96 ;  /* 0x00008f005f5f7a23 */ /* 0x000fc40000010860 */
[--C-:B------:R-:W-:Y:S02]  /*b3d0*/  FFMA.FTZ R94, R94, c[0x0][0x23c], -R96.reuse ;  /* 0x00008f005e5e7a23 */ /* 0x100fe40000010860 */
[--C-:B------:R-:W-:Y:S02]  /*b3e0*/  FFMA.FTZ R93, R93, c[0x0][0x23c], -R96.reuse ;  /* 0x00008f005d5d7a23 */ /* 0x100fe40000010860 */
[----:B------:R-:W-:Y:S01]  /*b3f0*/  MUFU.EX2 R34, R34 ;  /* 0x0000002200227308 */ /* 0x000fe20000000800 */
[----:B------:R-:W-:Y:S02]  /*b400*/  FFMA.FTZ R92, R92, c[0x0][0x23c], -R96 ;  /* 0x00008f005c5c7a23 */ /* 0x000fe40000010860 */
[----:B------:R-:W-:-:S04]  /*b410*/  FADD.FTZ R88, R89, R88 ;  /* 0x0000005859587221 */ /* 0x000fc80000010000 */
[----:B------:R-:W-:Y:S01]  /*b420*/  FADD.FTZ R35, R35, R88 ;  /* 0x0000005823237221 */ /* 0x000fe20000010000 */
[----:B------:R-:W5:Y:S01]  /*b430*/  MUFU.EX2 R33, R33 ;  /* 0x0000002100217308 */ /* 0x000f620000000800 */
[----:B-1----:R-:W-:Y:S01]  /*b440*/  F2FP.BF16.PACK_AB R49, R90, R91 ;  /* 0x0000005b5a31723e */ /* 0x002fe200000010ff */
[----:B------:R-:W-:Y:S02]  /*b450*/  FADD.FTZ R91, R91, R90 ;  /* 0x0000005a5b5b7221 */ /* 0x000fe40000010000 */
[----:B------:R-:W-:-:S04]  /*b460*/  FADD.FTZ R32, R32, R35 ;  /* 0x0000002320207221 */ /* 0x000fc80000010000 */
[----:B------:R-:W-:Y:S01]  /*b470*/  MUFU.EX2 R29, R29 ;  /* 0x0000001d001d7308 */ /* 0x000fe20000000800 */
[----:B-----5:R-:W-:-:S07]  /*b480*/  F2FP.BF16.PACK_AB R51, R33, R34 ;  /* 0x000000222133723e */ /* 0x020fce00000010ff */
[----:B------:R-:W1:Y:S01]  /*b490*/  MUFU.EX2 R28, R28 ;  /* 0x0000001c001c7308 */ /* 0x000e620000000800 */
[C---:B------:R-:W-:Y:S07]  /*b4a0*/  HMMA.16816.F32.BF16 R80, R48.reuse, R76, RZ ;  /* 0x0000004c3050723c */ /* 0x040fee00000418ff */
[----:B------:R-:W-:Y:S01]  /*b4b0*/  MUFU.EX2 R24, R24 ;  /* 0x0000001800187308 */ /* 0x000fe20000000800 */
[C---:B------:R-:W-:Y:S07]  /*b4c0*/  HMMA.16816.F32.BF16 R76, R48.reuse, R78, RZ ;  /* 0x0000004e304c723c */ /* 0x040fee00000418ff */
[----:B------:R-:W5:Y:S01]  /*b4d0*/  MUFU.EX2 R27, R27 ;  /* 0x0000001b001b7308 */ /* 0x000f620000000800 */
[----:B-1----:R-:W-:Y:S01]  /*b4e0*/  F2FP.BF16.PACK_AB R4, R28, R29 ;  /* 0x0000001d1c04723e */ /* 0x002fe200000010ff */
[C---:B------:R-:W-:Y:S06]  /*b4f0*/  HMMA.16816.F32.BF16 R72, R48.reuse, R68, RZ ;  /* 0x000000443048723c */ /* 0x040fec00000418ff */
[----:B------:R-:W-:Y:S02]  /*b500*/  MUFU.EX2 R31, R31 ;  /* 0x0000001f001f7308 */ /* 0x000fe40000000800 */
[C---:B------:R-:W-:Y:S06]  /*b510*/  HMMA.16816.F32.BF16 R68, R48.reuse, R70, RZ ;  /* 0x000000463044723c */ /* 0x040fec00000418ff */
[----:B------:R-:W1:Y:S01]  /*b520*/  MUFU.EX2 R30, R30 ;  /* 0x0000001e001e7308 */ /* 0x000e620000000800 */
[----:B-----5:R-:W-:Y:S01]  /*b530*/  F2FP.BF16.PACK_AB R6, R27, R24 ;  /* 0x000000181b06723e */ /* 0x020fe200000010ff */
[C---:B------:R-:W-:Y:S06]  /*b540*/  HMMA.16816.F32.BF16 R56, R48.reuse, R52, RZ ;  /* 0x000000343038723c */ /* 0x040fec00000418ff */
[----:B------:R-:W-:Y:S02]  /*b550*/  MUFU.EX2 R26, R26 ;  /* 0x0000001a001a7308 */ /* 0x000fe40000000800 */
[C---:B------:R-:W-:Y:S06]  /*b560*/  HMMA.16816.F32.BF16 R52, R48.reuse, R54, RZ ;  /* 0x000000363034723c */ /* 0x040fec00000418ff */
[----:B------:R-:W5:Y:S01]  /*b570*/  MUFU.EX2 R25, R25 ;  /* 0x0000001900197308 */ /* 0x000f620000000800 */
[----:B-1----:R-:W-:Y:S01]  /*b580*/  F2FP.BF16.PACK_AB R5, R30, R31 ;  /* 0x0000001f1e05723e */ /* 0x002fe200000010ff */
[C---:B------:R-:W-:Y:S06]  /*b590*/  HMMA.16816.F32.BF16 R36, R48.reuse, R40, RZ ;  /* 0x000000283024723c */ /* 0x040fec00000418ff */
[----:B------:R-:W-:Y:S02]  /*b5a0*/  MUFU.EX2 R110, R110 ;  /* 0x0000006e006e7308 */ /* 0x000fe40000000800 */
[----:B------:R-:W-:Y:S01]  /*b5b0*/  HMMA.16816.F32.BF16 R40, R48, R42, RZ ;  /* 0x0000002a3028723c */ /* 0x000fe200000418ff */
[----:B-----5:R-:W-:-:S05]  /*b5c0*/  F2FP.BF16.PACK_AB R7, R25, R26 ;  /* 0x0000001a1907723e */ /* 0x020fca00000010ff */
[----:B------:R-:W1:Y:S02]  /*b5d0*/  MUFU.EX2 R107, R107 ;  /* 0x0000006b006b7308 */ /* 0x000e640000000800 */
[----:B---3--:R-:W-:Y:S06]  /*b5e0*/  HMMA.16816.F32.BF16 R64, R48, R60, RZ ;  /* 0x0000003c3040723c */ /* 0x008fec00000418ff */
[----:B------:R-:W-:Y:S02]  /*b5f0*/  MUFU.EX2 R106, R106 ;  /* 0x0000006a006a7308 */ /* 0x000fe40000000800 */
[C---:B------:R-:W-:Y:S06]  /*b600*/  HMMA.16816.F32.BF16 R80, R4.reuse, R12, R80 ;  /* 0x0000000c0450723c */ /* 0x040fec0000041850 */
[----:B------:R-:W3:Y:S02]  /*b610*/  MUFU.EX2 R103, R103 ;  /* 0x0000006700677308 */ /* 0x000ee40000000800 */
[C---:B------:R-:W-:Y:S01]  /*b620*/  HMMA.16816.F32.BF16 R76, R4.reuse, R14, R76 ;  /* 0x0000000e044c723c */ /* 0x040fe2000004184c */
[----:B------:R-:W5:Y:S05]  /*b630*/  LDSM.16.MT88.4 R12, [R117+0x7400] ;  /* 0x00740000750c783b */ /* 0x000f6a0000004200 */
[----:B------:R-:W-:Y:S02]  /*b640*/  MUFU.EX2 R99, R99 ;  /* 0x0000006300637308 */ /* 0x000fe40000000800 */
[C---:B----4-:R-:W-:Y:S06]  /*b650*/  HMMA.16816.F32.BF16 R72, R4.reuse, R8, R72 ;  /* 0x000000080448723c */ /* 0x050fec0000041848 */
[----:B------:R-:W-:Y:S02]  /*b660*/  MUFU.EX2 R98, R98 ;  /* 0x0000006200627308 */ /* 0x000fe40000000800 */
[----:B------:R-:W-:Y:S01]  /*b670*/  HMMA.16816.F32.BF16 R68, R4, R10, R68 ;  /* 0x0000000a0444723c */ /* 0x000fe20000041844 */
[----:B------:R-:W4:Y:S05]  /*b680*/  LDSM.16.MT88.4 R8, [R118+0x8400] ;  /* 0x008400007608783b */ /* 0x000f2a0000004200 */
[----:B------:R-:W-:Y:S02]  /*b690*/  MUFU.EX2 R97, R97 ;  /* 0x0000006100617308 */ /* 0x000fe40000000800 */
[C---:B------:R-:W-:Y:S06]  /*b6a0*/  HMMA.16816.F32.BF16 R60, R48.reuse, R62, RZ ;  /* 0x0000003e303c723c */ /* 0x040fec00000418ff */
[----:B------:R-:W-:Y:S02]  /*b6b0*/  MUFU.EX2 R95, R95 ;  /* 0x0000005f005f7308 */ /* 0x000fe40000000800 */
[C---:B--2---:R-:W-:Y:S06]  /*b6c0*/  HMMA.16816.F32.BF16 R44, R48.reuse, R16, RZ ;  /* 0x00000010302c723c */ /* 0x044fec00000418ff */
[----:B------:R-:W-:Y:S02]  /*b6d0*/  MUFU.EX2 R94, R94 ;  /* 0x0000005e005e7308 */ /* 0x000fe40000000800 */
[----:B------:R-:W-:Y:S01]  /*b6e0*/  HMMA.16816.F32.BF16 R48, R48, R18, RZ ;  /* 0x000000123030723c */ /* 0x000fe200000418ff */
[----:B------:R-:W-:Y:S05]  /*b6f0*/  LDSM.16.MT88.4 R16, [R118+0x6c00] ;  /* 0x006c00007610783b */ /* 0x000fea0000004200 */
[----:B------:R-:W-:Y:S02]  /*b700*/  MUFU.EX2 R93, R93 ;  /* 0x0000005d005d7308 */ /* 0x000fe40000000800 */
[C---:B-----5:R-:W-:Y:S06]  /*b710*/  HMMA.16816.F32.BF16 R56, R4.reuse, R12, R56 ;  /* 0x0000000c0438723c */ /* 0x060fec0000041838 */
[----:B------:R-:W-:Y:S02]  /*b720*/  MUFU.EX2 R92, R92 ;  /* 0x0000005c005c7308 */ /* 0x000fe40000000800 */
[C---:B------:R-:W-:Y:S01]  /*b730*/  HMMA.16816.F32.BF16 R52, R4.reuse, R14, R52 ;  /* 0x0000000e0434723c */ /* 0x040fe20000041834 */
[----:B------:R-:W2:Y:S07]  /*b740*/  LDSM.16.MT88.4 R12, [R117+0x8400] ;  /* 0x00840000750c783b */ /* 0x000eae0000004200 */
[C---:B----4-:R-:W-:Y:S08]  /*b750*/  HMMA.16816.F32.BF16 R36, R4.reuse, R8, R36 ;  /* 0x000000080424723c */ /* 0x050ff00000041824 */
[C---:B------:R-:W-:Y:S01]  /*b760*/  HMMA.16816.F32.BF16 R40, R4.reuse, R10, R40 ;  /* 0x0000000a0428723c */ /* 0x040fe20000041828 */
[----:B------:R-:W4:Y:S07]  /*b770*/  LDSM.16.MT88.4 R8, [R118+0x6800] ;  /* 0x006800007608783b */ /* 0x000f2e0000004200 */
[C---:B------:R-:W-:Y:S07]  /*b780*/  HMMA.16816.F32.BF16 R64, R4.reuse, R20, R64 ;  /* 0x000000140440723c */ /* 0x040fee0000041840 */
[--C-:B------:R-:W-:Y:S01]  /*b790*/  FFMA.FTZ R21, R113, c[0x0][0x23c], -R96.reuse ;  /* 0x00008f0071157a23 */ /* 0x100fe20000010860 */
[----:B------:R-:W-:Y:S01]  /*b7a0*/  HMMA.16816.F32.BF16 R60, R4, R22, R60 ;  /* 0x00000016043c723c */ /* 0x000fe2000004183c */
[----:B------:R-:W-:-:S04]  /*b7b0*/  FFMA.FTZ R20, R111, c[0x0][0x23c], -R96 ;  /* 0x00008f006f147a23 */ /* 0x000fc80000010860 */
[----:B------:R-:W-:Y:S02]  /*b7c0*/  MUFU.EX2 R21, R21 ;  /* 0x0000001500157308 */ /* 0x000fe40000000800 */
[--C-:B------:R-:W-:Y:S02]  /*b7d0*/  FFMA.FTZ R23, R137, c[0x0][0x23c], -R102.reuse ;  /* 0x00008f0089177a23 */ /* 0x100fe40000010866 */
[--C-:B------:R-:W-:Y:S01]  /*b7e0*/  FFMA.FTZ R22, R133, c[0x0][0x23c], -R102.reuse ;  /* 0x00008f0085167a23 */ /* 0x100fe20000010866 */
[C---:B--2---:R-:W-:Y:S01]  /*b7f0*/  HMMA.16816.F32.BF16 R44, R4.reuse, R12, R44 ;  /* 0x0000000c042c723c */ /* 0x044fe2000004182c */
[----:B------:R-:W-:Y:S02]  /*b800*/  FFMA.FTZ R102, R105, c[0x0][0x23c], -R102 ;  /* 0x00008f0069667a23 */ /* 0x000fe40000010866 */
[----:B------:R-:W-:Y:S05]  /*b810*/  MUFU.EX2 R23, R23 ;  /* 0x0000001700177308 */ /* 0x000fea0000000800 */
[----:B------:R-:W-:Y:S01]  /*b820*/  HMMA.16816.F32.BF16 R48, R4, R14, R48 ;  /* 0x0000000e0430723c */ /* 0x000fe20000041830 */
[----:B------:R-:W2:Y:S02]  /*b830*/  LDSM.16.MT88.4 R12, [R117+0x6800] ;  /* 0x00680000750c783b */ /* 0x000ea40000004200 */
[----:B------:R-:W5:Y:S04]  /*b840*/  MUFU.EX2 R22, R22 ;  /* 0x0000001600167308 */ /* 0x000f680000000800 */
[----:B-1----:R-:W-:-:S02]  /*b850*/  F2FP.BF16.PACK_AB R4, R107, R110 ;  /* 0x0000006e6b04723e */ /* 0x002fc400000010ff */
[----:B---3--:R-:W-:Y:S02]  /*b860*/  F2FP.BF16.PACK_AB R5, R103, R106 ;  /* 0x0000006a6705723e */ /* 0x008fe400000010ff */
[----:B------:R-:W1:Y:S01]  /*b870*/  MUFU.EX2 R20, R20 ;  /* 0x0000001400147308 */ /* 0x000e620000000800 */
[----:B-----5:R-:W-:-:S07]  /*b880*/  F2FP.BF16.PACK_AB R6, R22, R23 ;  /* 0x000000171606723e */ /* 0x020fce00000010ff */
[----:B------:R-:W3:Y:S01]  /*b890*/  MUFU.EX2 R102, R102 ;  /* 0x0000006600667308 */ /* 0x000ee20000000800 */
[----:B-1----:R-:W-:-:S07]  /*b8a0*/  F2FP.BF16.PACK_AB R7, R20, R21 ;  /* 0x000000151407723e */ /* 0x002fce00000010ff */
[C---:B----4-:R-:W-:Y:S08]  /*b8b0*/  HMMA.16816.F32.BF16 R80, R4.reuse, R8, R80 ;  /* 0x000000080450723c */ /* 0x050ff00000041850 */
        /* <DEDUP_REMOVED lines=60> */
[----:B------:R-:W-:-:S04]  /*bc80*/  FADD.FTZ R93, R93, R94 ;  /* 0x0000005e5d5d7221 */ /* 0x000fc80000010000 */
        /* <DEDUP_REMOVED lines=65> */
.L_x_5951:
[----:B------:R-:W-:-:S05]  /*c0a0*/  IMAD.MOV.U32 R7, RZ, RZ, c[0x0][0x1a0] ;  /* 0x00006800ff077624 */ /* 0x000fca00078e00ff */
[----:B------:R-:W-:-:S04]  /*c0b0*/  LEA R7, -R7, RZ, 0x6 ;  /* 0x000000ff07077211 */ /* 0x000fc800078e31ff */
[----:B------:R-:W-:Y:S02]  /*c0c0*/  SHF.R.S32.HI R131, RZ, 0x1f, R7 ;  /* 0x0000001fff837819 */ /* 0x000fe40000011407 */
.L_x_5952:
        /* <DEDUP_REMOVED lines=97> */
[----:B------:R-:W2:Y:S07]  /*c6e0*/  LDSM.16.M88.4 R96, [R0+0x5400] ;  /* 0x005400000060783b */ /* 0x000eae0000000200 */
[C---:B-1----:R-:W-:Y:S08]  /*c6f0*/  HMMA.16816.F32.BF16 R32, R92.reuse, R88, R32 ;  /* 0x000000585c20723c */ /* 0x042ff00000041820 */
[C---:B------:R-:W-:Y:S08]  /*c700*/  HMMA.16816.F32.BF16 R28, R92.reuse, R90, R28 ;  /* 0x0000005a5c1c723c */ /* 0x040ff0000004181c */
[C---:B--2---:R-:W-:Y:S08]  /*c710*/  HMMA.16816.F32.BF16 R24, R92.reuse, R96, R24 ;  /* 0x000000605c18723c */ /* 0x044ff00000041818 */
        /* <DEDUP_REMOVED lines=20> */
[----:B------:R-:W-:Y:S01]  /*c860*/  MUFU.TANH R105, R25 ;  /* 0x0000001900697308 */ /* 0x000fe20000002400 */
[----:B------:R-:W-:Y:S02]  /*c870*/  FMUL.FTZ R22, R22, c[0x0][0x2ec] ;  /* 0x0000bb0016167a20 */ /* 0x000fe40000410000 */
[----:B------:R-:W-:-:S05]  /*c880*/  FMUL.FTZ R23, R23, c[0x0][0x2ec] ;  /* 0x0000bb0017177a20 */ /* 0x000fca0000410000 */
[----:B------:R4:W-:Y:S08]  /*c890*/  MUFU.TANH R134, R26 ;  /* 0x0000001a00867308 */ /* 0x0009f00000002400 */
[----:B------:R-:W5:Y:S01]  /*c8a0*/  MUFU.TANH R28, R28 ;  /* 0x0000001c001c7308 */ /* 0x000f620000002400 */
[C---:B-1----:R-:W-:Y:S01]  /*c8b0*/  HMMA.16816.F32.BF16 R16, R92.reuse, R32, R16 ;  /* 0x000000205c10723c */ /* 0x042fe20000041810 */
[----:B---3--:R-:W-:Y:S01]  /*c8c0*/  IMAD.SHL.U32 R20, R20, 0x2, RZ ;  /* 0x0000000214147824 */ /* 0x008fe200078e00ff */
[----:B----4-:R1:W3:Y:S06]  /*c8d0*/  LDSM.16.M88.4 R24, [R0+0x5c00] ;  /* 0x005c00000018783b */ /* 0x0102ec0000000200 */
[----:B------:R-:W-:Y:S01]  /*c8e0*/  HMMA.16816.F32.BF16 R12, R92, R34, R12 ;  /* 0x000000225c0c723c */ /* 0x000fe2000004180c */
[----:B------:R-:W4:Y:S01]  /*c8f0*/  MUFU.TANH R87, R87 ;  /* 0x0000005700577308 */ /* 0x000f220000002400 */
[----:B------:R-:W-:-:S07]  /*c900*/  DEPBAR.LE SB0, 0x0 ;  /* 0x000080000000791a */ /* 0x000fce0000000000 */
[----:B------:R-:W-:Y:S07]  /*c910*/  MUFU.TANH R29, R29 ;  /* 0x0000001d001d7308 */ /* 0x000fee0000002400 */
[----:B------:R-:W-:Y:S01]  /*c920*/  FMUL.FTZ R115, R17, c[0x0][0x2ec] ;  /* 0x0000bb0011737a20 */ /* 0x000fe20000410000 */
[----:B------:R-:W2:Y:S01]  /*c930*/  MUFU.TANH R30, R30 ;  /* 0x0000001e001e7308 */ /* 0x000ea20000002400 */
[----:B------:R-:W-:Y:S02]  /*c940*/  FMUL.FTZ R116, R19, c[0x0][0x2ec] ;  /* 0x0000bb0013747a20 */ /* 0x000fe40000410000 */
[----:B------:R-:W-:Y:S01]  /*c950*/  FMUL.FTZ R16, R16, c[0x0][0x2ec] ;  /* 0x0000bb0010107a20 */ /* 0x000fe20000410000 */
[----:B-1----:R-:W-:Y:S01]  /*c960*/  LOP3.LUT R0, R20, 0x6, RZ, 0xc0, !PT ;  /* 0x0000000614007812 */ /* 0x002fe200078ec0ff */
[----:B------:R-:W-:-:S03]  /*c970*/  FMUL.FTZ R18, R18, c[0x0][0x2ec] ;  /* 0x0000bb0012127a20 */ /* 0x000fc60000410000 */
[----:B------:R-:W-:Y:S01]  /*c980*/  MUFU.TANH R31, R31 ;  /* 0x0000001f001f7308 */ /* 0x000fe20000002400 */
[----:B------:R-:W-:Y:S02]  /*c990*/  FMUL.FTZ R113, R13, c[0x0][0x2ec] ;  /* 0x0000bb000d717a20 */ /* 0x000fe40000410000 */
[----:B------:R-:W-:Y:S02]  /*c9a0*/  IMAD R17, R135, 0x40, R0 ;  /* 0x0000004087117824 */ /* 0x000fe400078e0200 */
[----:B------:R-:W-:Y:S02]  /*c9b0*/  FMUL.FTZ R12, R12, c[0x0][0x2ec] ;  /* 0x0000bb000c0c7a20 */ /* 0x000fe40000410000 */
[----:B------:R-:W-:Y:S01]  /*c9c0*/  FMUL.FTZ R14, R14, c[0x0][0x2ec] ;  /* 0x0000bb000e0e7a20 */ /* 0x000fe20000410000 */
[----:B------:R-:W-:Y:S01]  /*c9d0*/  IADD3 R19, R17, 0x1, RZ ;  /* 0x0000000111137810 */ /* 0x000fe20007ffe0ff */
[----:B------:R1:W-:Y:S01]  /*c9e0*/  MUFU.TANH R111, R21 ;  /* 0x00000015006f7308 */ /* 0x0003e20000002400 */
[----:B------:R-:W-:Y:S01]  /*c9f0*/  FMUL.FTZ R112, R15, c[0x0][0x2ec] ;  /* 0x0000bb000f707a20 */ /* 0x000fe20000410000 */
[----:B------:R-:W-:-:S02]  /*ca00*/  IADD3 R15, R17, 0x19, RZ ;  /* 0x00000019110f7810 */ /* 0x000fc40007ffe0ff */
[C---:B------:R-:W-:Y:S01]  /*ca10*/  ISETP.GE.AND P5, PT, R19.reuse, R2, PT ;  /* 0x000000021300720c */ /* 0x040fe20003fa6270 */
[C---:B---3--:R-:W-:Y:S01]  /*ca20*/  HMMA.16816.F32.BF16 R8, R92.reuse, R24, R8 ;  /* 0x000000185c08723c */ /* 0x048fe20000041808 */
[----:B------:R-:W-:Y:S02]  /*ca30*/  ISETP.GE.AND P6, PT, R19, R104, PT ;  /* 0x000000681300720c */ /* 0x000fe40003fc6270 */
[----:B------:R-:W-:Y:S01]  /*ca40*/  IADD3 R19, R17, 0x8, RZ ;  /* 0x0000000811137810 */ /* 0x000fe20007ffe0ff */
[----:B------:R-:W3:Y:S01]  /*ca50*/  MUFU.TANH R138, R138 ;  /* 0x0000008a008a7308 */ /* 0x000ee20000002400 */
[----:B--2---:R-:W-:Y:S02]  /*ca60*/  FSEL R0, R88, -INF , !P6 ;  /* 0xff80000058007808 */ /* 0x004fe40007000000 */
[C---:B------:R-:W-:Y:S01]  /*ca70*/  ISETP.GE.AND P4, PT, R19.reuse, R2, PT ;  /* 0x000000021300720c */ /* 0x040fe20003f86270 */
[----:B------:R-:W-:Y:S01]  /*ca80*/  HMMA.16816.F32.BF16 R4, R92, R26, R4 ;  /* 0x0000001a5c04723c */ /* 0x000fe20000041804 */
[----:B------:R-:W-:-:S02]  /*ca90*/  ISETP.GE.AND P3, PT, R19, R104, PT ;  /* 0x000000681300720c */ /* 0x000fc40003f66270 */
[C---:B-1----:R-:W-:Y:S01]  /*caa0*/  IADD3 R21, R17.reuse, 0x9, RZ ;  /* 0x0000000911157810 */ /* 0x042fe20007ffe0ff */
[----:B------:R-:W-:Y:S01]  /*cab0*/  MUFU.TANH R143, R143 ;  /* 0x0000008f008f7308 */ /* 0x000fe20000002400 */
[----:B------:R-:W-:Y:S02]  /*cac0*/  IADD3 R19, R17, 0x10, RZ ;  /* 0x0000001011137810 */ /* 0x000fe40007ffe0ff */
[----:B-----5:R-:W-:Y:S02]  /*cad0*/  FSEL R13, R28, -INF , !P4 ;  /* 0xff8000001c0d7808 */ /* 0x020fe40006000000 */
[-C--:B------:R-:W-:Y:S02]  /*cae0*/  ISETP.GE.AND P1, PT, R21, R2.reuse, PT ;  /* 0x000000021500720c */ /* 0x080fe40003f26270 */
[C---:B------:R-:W-:Y:S01]  /*caf0*/  ISETP.GE.AND P6, PT, R19.reuse, R2, PT ;  /* 0x000000021300720c */ /* 0x040fe20003fc6270 */
[----:B------:R-:W1:Y:S01]  /*cb00*/  MUFU.TANH R136, R22 ;  /* 0x0000001600887308 */ /* 0x000e620000002400 */
[----:B------:R-:W-:-:S02]  /*cb10*/  ISETP.GE.AND P4, PT, R19, R104, PT ;  /* 0x000000681300720c */ /* 0x000fc40003f86270 */
[----:B------:R-:W-:Y:S01]  /*cb20*/  IADD3 R19, R17, 0x11, RZ ;  /* 0x0000001111137810 */ /* 0x000fe20007ffe0ff */
[----:B------:R-:W-:Y:S01]  /*cb30*/  FMUL.FTZ R99, R9, c[0x0][0x2ec] ;  /* 0x0000bb0009637a20 */ /* 0x000fe20000410000 */
[----:B----4-:R-:W-:Y:S01]  /*cb40*/  FSEL R87, R87, -INF , !P5 ;  /* 0xff80000057577808 */ /* 0x010fe20006800000 */
[----:B------:R-:W-:Y:S01]  /*cb50*/  FMUL.FTZ R8, R8, c[0x0][0x2ec] ;  /* 0x0000bb0008087a20 */ /* 0x000fe20000410000 */
[----:B------:R-:W-:Y:S01]  /*cb60*/  FSEL R30, R30, -INF , !P3 ;  /* 0xff8000001e1e7808 */ /* 0x000fe20005800000 */
[----:B------:R-:W2:Y:S01]  /*cb70*/  MUFU.TANH R133, R16 ;  /* 0x0000001000857308 */ /* 0x000ea20000002400 */
[----:B------:R-:W-:Y:S01]  /*cb80*/  FSEL R29, R29, -INF , !P1 ;  /* 0xff8000001d1d7808 */ /* 0x000fe20004800000 */
[----:B------:R-:W-:Y:S01]  /*cb90*/  FMUL.FTZ R10, R10, c[0x0][0x2ec] ;  /* 0x0000bb000a0a7a20 */ /* 0x000fe20000410000 */
[----:B------:R-:W-:Y:S01]  /*cba0*/  ISETP.GE.AND P5, PT, R21, R104, PT ;  /* 0x000000681500720c */ /* 0x000fe20003fa6270 */
[----:B------:R-:W-:Y:S01]  /*cbb0*/  FMUL.FTZ R6, R6, c[0x0][0x2ec] ;  /* 0x0000bb0006067a20 */ /* 0x000fe20000410000 */
[----:B------:R-:W-:Y:S01]  /*cbc0*/  ISETP.GE.AND P3, PT, R19, R2, PT ;  /* 0x000000021300720c */ /* 0x000fe20003f66270 */
[----:B------:R-:W-:Y:S01]  /*cbd0*/  FMUL.FTZ R96, R11, c[0x0][0x2ec] ;  /* 0x0000bb000b607a20 */ /* 0x000fe20000410000 */
[-C--:B------:R-:W-:Y:S01]  /*cbe0*/  ISETP.GE.AND P1, PT, R19, R104.reuse, PT ;  /* 0x000000681300720c */ /* 0x080fe20003f26270 */
[----:B------:R-:W-:Y:S01]  /*cbf0*/  MUFU.TANH R115, R115 ;  /* 0x0000007300737308 */ /* 0x000fe20000002400 */
[----:B------:R-:W-:Y:S01]  /*cc00*/  IADD3 R19, R17, 0x18, RZ ;  /* 0x0000001811137810 */ /* 0x000fe20007ffe0ff */
[----:B------:R-:W-:Y:S01]  /*cc10*/  FMUL.FTZ R4, R4, c[0x0][0x2ec] ;  /* 0x0000bb0004047a20 */ /* 0x000fe20000410000 */
[----:B------:R-:W-:Y:S01]  /*cc20*/  FSEL R107, R107, -INF , !P6 ;  /* 0xff8000006b6b7808 */ /* 0x000fe20007000000 */
[----:B------:R-:W-:Y:S01]  /*cc30*/  FMUL.FTZ R97, R5, c[0x0][0x2ec] ;  /* 0x0000bb0005617a20 */ /* 0x000fe20000410000 */
[----:B------:R-:W-:Y:S01]  /*cc40*/  FSEL R134, R134, -INF , !P4 ;  /* 0xff80000086867808 */ /* 0x000fe20006000000 */
[----:B------:R-:W-:Y:S01]  /*cc50*/  FMUL.FTZ R7, R7, c[0x0][0x2ec] ;  /* 0x0000bb0007077a20 */ /* 0x000fe20000410000 */
[----:B------:R-:W-:Y:S01]  /*cc60*/  FSEL R105, R105, -INF , !P3 ;  /* 0xff80000069697808 */ /* 0x000fe20005800000 */
[----:B------:R-:W4:Y:S01]  /*cc70*/  MUFU.TANH R114, R18 ;  /* 0x0000001200727308 */ /* 0x000f220000002400 */
[----:B------:R-:W-:-:S02]  /*cc80*/  ISETP.GE.AND P6, PT, R19, R104, PT ;  /* 0x000000681300720c */ /* 0x000fc40003fc6270 */
[C---:B------:R-:W-:Y:S02]  /*cc90*/  ISETP.GE.AND P4, PT, R15.reuse, R2, PT ;  /* 0x000000020f00720c */ /* 0x040fe40003f86270 */
[----:B------:R-:W-:Y:S02]  /*cca0*/  ISETP.GE.AND P3, PT, R15, R104, PT ;  /* 0x000000680f00720c */ /* 0x000fe40003f66270 */
[C---:B------:R-:W-:Y:S01]  /*ccb0*/  IADD3 R15, R17.reuse, 0x20, RZ ;  /* 0x00000020110f7810 */ /* 0x040fe20007ffe0ff */
[----:B------:R5:W-:Y:S01]  /*ccc0*/  MUFU.TANH R141, R12 ;  /* 0x0000000c008d7308 */ /* 0x000be20000002400 */
[----:B------:R-:W-:Y:S02]  /*ccd0*/  IADD3 R9, R17, 0x21, RZ ;  /* 0x0000002111097810 */ /* 0x000fe40007ffe0ff */
[----:B---3--:R-:W-:Y:S02]  /*cce0*/  FSEL R138, R138, -INF , !P1 ;  /* 0xff8000008a8a7808 */ /* 0x008fe40004800000 */
[----:B-1----:R-:W-:-:S02]  /*ccf0*/  FSEL R136, R136, -INF , !P6 ;  /* 0xff80000088887808 */ /* 0x002fc40007000000 */
[----:B------:R-:W-:Y:S01]  /*cd00*/  FSEL R111, R111, -INF , !P4 ;  /* 0xff8000006f6f7808 */ /* 0x000fe20006000000 */
[----:B------:R-:W1:Y:S01]  /*cd10*/  MUFU.TANH R110, R14 ;  /* 0x0000000e006e7308 */ /* 0x000e620000002400 */
[-C--:B------:R-:W-:Y:S02]  /*cd20*/  ISETP.GE.AND P1, PT, R15, R2.reuse, PT ;  /* 0x000000020f00720c */ /* 0x080fe40003f26270 */
[C---:B------:R-:W-:Y:S02]  /*cd30*/  ISETP.GE.AND P6, PT, R9.reuse, R2, PT ;  /* 0x000000020900720c */ /* 0x040fe40003fc6270 */
[----:B------:R-:W-:Y:S02]  /*cd40*/  ISETP.GE.AND P4, PT, R9, R104, PT ;  /* 0x000000680900720c */ /* 0x000fe40003f86270 */
[----:B------:R-:W-:Y:S01]  /*cd50*/  IADD3 R9, R17, 0x29, RZ ;  /* 0x0000002911097810 */ /* 0x000fe20007ffe0ff */
[----:B------:R-:W3:Y:S01]  /*cd60*/  MUFU.TANH R99, R99 ;  /* 0x0000006300637308 */ /* 0x000ee20000002400 */
[----:B-----5:R-:W-:-:S02]  /*cd70*/  FSEL R12, R31, -INF , !P5 ;  /* 0xff8000001f0c7808 */ /* 0x020fc40006800000 */
[----:B------:R-:W-:Y:S02]  /*cd80*/  ISETP.GE.AND P5, PT, R19, R2, PT ;  /* 0x000000021300720c */ /* 0x000fe40003fa6270 */
[----:B--2---:R-:W-:Y:S02]  /*cd90*/  FSEL R133, R133, -INF , !P1 ;  /* 0xff80000085857808 */ /* 0x004fe40004800000 */
[----:B------:R-:W-:Y:S01]  /*cda0*/  FSEL R143, R143, -INF , !P5 ;  /* 0xff8000008f8f7808 */ /* 0x000fe20006800000 */
[----:B------:R-:W2:Y:S01]  /*cdb0*/  MUFU.TANH R108, R23 ;  /* 0x00000017006c7308 */ /* 0x000ea20000002400 */
[----:B------:R-:W-:Y:S02]  /*cdc0*/  ISETP.GE.AND P5, PT, R15, R104, PT ;  /* 0x000000680f00720c */ /* 0x000fe40003fa6270 */
[----:B------:R-:W-:Y:S02]  /*cdd0*/  IADD3 R15, R17, 0x28, RZ ;  /* 0x00000028110f7810 */ /* 0x000fe40007ffe0ff */
[----:B----4-:R-:W-:-:S02]  /*cde0*/  FSEL R114, R114, -INF , !P5 ;  /* 0xff80000072727808 */ /* 0x010fc40006800000 */
[----:B------:R-:W-:Y:S01]  /*cdf0*/  FSEL R115, R115, -INF , !P6 ;  /* 0xff80000073737808 */ /* 0x000fe20007000000 */
[----:B------:R-:W4:Y:S01]  /*ce00*/  MUFU.TANH R94, R6 ;  /* 0x00000006005e7308 */ /* 0x000f220000002400 */
[----:B------:R-:W-:Y:S02]  /*ce10*/  ISETP.GE.AND P1, PT, R15, R104, PT ;  /* 0x000000680f00720c */ /* 0x000fe40003f26270 */
[C---:B------:R-:W-:Y:S02]  /*ce20*/  ISETP.GE.AND P5, PT, R9.reuse, R2, PT ;  /* 0x000000020900720c */ /* 0x040fe40003fa6270 */
[----:B------:R-:W-:Y:S02]  /*ce30*/  ISETP.GE.AND P6, PT, R9, R104, PT ;  /* 0x000000680900720c */ /* 0x000fe40003fc6270 */
[----:B------:R-:W-:Y:S01]  /*ce40*/  IADD3 R9, R17, 0x31, RZ ;  /* 0x0000003111097810 */ /* 0x000fe20007ffe0ff */
[----:B------:R-:W5:Y:S01]  /*ce50*/  MUFU.TANH R116, R116 ;  /* 0x0000007400747308 */ /* 0x000f620000002400 */
[----:B-1----:R-:W-:-:S02]  /*ce60*/  FSEL R110, R110, -INF , !P1 ;  /* 0xff8000006e6e7808 */ /* 0x002fc40004800000 */
[----:B------:R-:W-:Y:S02]  /*ce70*/  ISETP.GE.AND P1, PT, R9, R2, PT ;  /* 0x000000020900720c */ /* 0x000fe40003f26270 */
[----:B------:R-:W-:Y:S02]  /*ce80*/  IADD3 R5, R17, 0x38, RZ ;  /* 0x0000003811057810 */ /* 0x000fe40007ffe0ff */
[----:B---3--:R-:W-:Y:S01]  /*ce90*/  FSEL R99, R99, -INF , !P1 ;  /* 0xff80000063637808 */ /* 0x008fe20004800000 */
[----:B------:R-:W1:Y:S01]  /*cea0*/  MUFU.TANH R113, R113 ;  /* 0x0000007100717308 */ /* 0x000e620000002400 */
[----:B--2---:R-:W-:Y:S02]  /*ceb0*/  FSEL R108, R108, -INF , !P3 ;  /* 0xff8000006c6c7808 */ /* 0x004fe40005800000 */
[----:B------:R-:W-:Y:S02]  /*cec0*/  ISETP.GE.AND P1, PT, R5, R104, PT ;  /* 0x000000680500720c */ /* 0x000fe40003f26270 */
[----:B------:R-:W-:-:S02]  /*ced0*/  ISETP.GE.AND P3, PT, R15, R2, PT ;  /* 0x000000020f00720c */ /* 0x000fc40003f66270 */
[----:B------:R-:W-:Y:S01]  /*cee0*/  IADD3 R11, R17, 0x30, RZ ;  /* 0x00000030110b7810 */ /* 0x000fe20007ffe0ff */
[----:B------:R-:W2:Y:S01]  /*cef0*/  MUFU.TANH R112, R112 ;  /* 0x0000007000707308 */ /* 0x000ea20000002400 */
[----:B----4-:R-:W-:Y:S02]  /*cf00*/  FSEL R94, R94, -INF , !P1 ;  /* 0xff8000005e5e7808 */ /* 0x010fe40004800000 */
[----:B-----5:R-:W-:Y:S02]  /*cf10*/  FSEL R116, R116, -INF , !P4 ;  /* 0xff80000074747808 */ /* 0x020fe40006000000 */
[----:B------:R-:W-:Y:S02]  /*cf20*/  FSEL R141, R141, -INF , !P3 ;  /* 0xff8000008d8d7808 */ /* 0x000fe40005800000 */
[----:B------:R-:W-:Y:S01]  /*cf30*/  ISETP.GT.AND P1, PT, R135, R122, PT ;  /* 0x0000007a8700720c */ /* 0x000fe20003f24270 */
[----:B------:R-:W3:Y:S01]  /*cf40*/  MUFU.TANH R101, R8 ;  /* 0x0000000800657308 */ /* 0x000ee20000002400 */
[----:B------:R-:W-:-:S02]  /*cf50*/  ISETP.GE.AND P4, PT, R11, R2, PT ;  /* 0x000000020b00720c */ /* 0x000fc40003f86270 */
[-C--:B------:R-:W-:Y:S02]  /*cf60*/  ISETP.GE.AND P3, PT, R11, R104.reuse, PT ;  /* 0x000000680b00720c */ /* 0x080fe40003f66270 */
[----:B-1----:R-:W-:Y:S02]  /*cf70*/  FSEL R113, R113, -INF , !P5 ;  /* 0xff80000071717808 */ /* 0x002fe40006800000 */
[----:B------:R-:W-:Y:S01]  /*cf80*/  ISETP.GE.AND P5, PT, R9, R104, PT ;  /* 0x000000680900720c */ /* 0x000fe20003fa6270 */
[----:B------:R-:W1:Y:S01]  /*cf90*/  MUFU.TANH R98, R10 ;  /* 0x0000000a00627308 */ /* 0x000e620000002400 */
[----:B--2---:R-:W-:Y:S02]  /*cfa0*/  FSEL R112, R112, -INF , !P6 ;  /* 0xff80000070707808 */ /* 0x004fe40007000000 */
[----:B------:R-:W-:-:S04]  /*cfb0*/  ISETP.GE.AND P6, PT, R17, R2, PT ;  /* 0x000000021100720c */ /* 0x000fc80003fc6270 */
[----:B------:R-:W-:Y:S01]  /*cfc0*/  FSEL R85, R85, -INF , !P6 ;  /* 0xff80000055557808 */ /* 0x000fe20007000000 */
[----:B------:R-:W2:Y:S01]  /*cfd0*/  MUFU.TANH R96, R96 ;  /* 0x0000006000607308 */ /* 0x000ea20000002400 */
[----:B---3--:R-:W-:Y:S01]  /*cfe0*/  FSEL R101, R101, -INF , !P4 ;  /* 0xff80000065657808 */ /* 0x008fe20006000000 */
[----:B------:R-:W-:Y:S01]  /*cff0*/  BAR.SYNC.DEFER_BLOCKING 0x0 ;  /* 0x0000000000007b1d */ /* 0x000fe20000010000 */
        /* <DEDUP_REMOVED lines=13> */
[----:B--2---:R-:W-:Y:S02]  /*d0d0*/  FSEL R97, R97, -INF , !P5 ;  /* 0xff80000061617808 */ /* 0x004fe40006800000 */
        /* <DEDUP_REMOVED lines=62> */
.L_x_5954:
[----:B------:R-:W-:-:S05]  /*d4c0*/  IMAD.MOV.U32 R7, RZ, RZ, c[0x0][0x198] ;  /* 0x00006600ff077624 */ /* 0x000fca00078e00ff */
[----:B------:R-:W-:-:S04]  /*d4d0*/  LEA R7, -R7, RZ, 0x6 ;  /* 0x000000ff07077211 */ /* 0x000fc800078e31ff */
[----:B------:R-:W-:Y:S02]  /*d4e0*/  SHF.R.S32.HI R6, RZ, 0x1f, R7 ;  /* 0x0000001fff067819 */ /* 0x000fe40000011407 */
.L_x_5955:
        /* <DEDUP_REMOVED lines=16> */
.L_x_5953:
        /* <DEDUP_REMOVED lines=42> */
[----:B------:R-:W-:Y:S02]  /*d890*/  FSETP.NEU.FTZ.AND P1, PT, R88, -INF , PT ;  /* 0xff8000005800780b */ /* 0x000fe40003f3d000 */
        /* <DEDUP_REMOVED lines=11> */
[----:B------:R-:W-:Y:S02]  /*d950*/  FFMA.FTZ R0, R30, c[0x0][0x23c], -R95 ;  /* 0x00008f001e007a23 */ /* 0x000fe4000001085f */
[----:B------:R-:W1:Y:S01]  /*d960*/  LDSM.16.MT88.4 R28, [R118+0x7000] ;  /* 0x00700000761c783b */ /* 0x000e620000004200 */
[----:B------:R-:W-:Y:S02]  /*d970*/  FADD.FTZ R84, R84, -R5 ;  /* 0x8000000554547221 */ /* 0x000fe40000010000 */
[----:B------:R-:W-:Y:S02]  /*d980*/  FADD.FTZ R3, R3, -R4 ;  /* 0x8000000403037221 */ /* 0x000fe40000010000 */
[----:B------:R-:W-:Y:S01]  /*d990*/  FMUL.FTZ R84, R84, c[0x0][0x23c] ;  /* 0x00008f0054547a20 */ /* 0x000fe20000410000 */
[----:B------:R-:W-:Y:S01]  /*d9a0*/  MUFU.EX2 R92, R92 ;  /* 0x0000005c005c7308 */ /* 0x000fe20000000800 */
[----:B------:R-:W-:-:S02]  /*d9b0*/  FMUL.FTZ R3, R3, c[0x0][0x23c] ;  /* 0x00008f0003037a20 */ /* 0x000fc40000410000 */
        /* <DEDUP_REMOVED lines=18> */
[----:B------:R-:W-:Y:S01]  /*dae0*/  MUFU.EX2 R86, R86 ;  /* 0x0000005600567308 */ /* 0x000fe20000000800 */
[-C--:B---3--:R-:W-:Y:S02]  /*daf0*/  FMUL.FTZ R26, R66, R3.reuse ;  /* 0x00000003421a7220 */ /* 0x088fe40000410000 */
[-C--:B------:R-:W-:Y:S02]  /*db00*/  FMUL.FTZ R27, R67, R3.reuse ;  /* 0x00000003431b7220 */ /* 0x080fe40000410000 */
[----:B------:R-:W2:Y:S01]  /*db10*/  LDSM.16.MT88.4 R64, [R117+0x7000] ;  /* 0x007000007540783b */ /* 0x000ea20000004200 */
[-C--:B------:R-:W-:Y:S02]  /*db20*/  FMUL.FTZ R62, R62, R3.reuse ;  /* 0x000000033e3e7220 */ /* 0x080fe40000410000 */
[----:B------:R-:W3:Y:S01]  /*db30*/  MUFU.EX2 R85, R85 ;  /* 0x0000005500557308 */ /* 0x000ee20000000800 */
[----:B----4-:R-:W-:Y:S01]  /*db40*/  F2FP.BF16.PACK_AB R4, R87, R92 ;  /* 0x0000005c5704723e */ /* 0x010fe200000010ff */
[----:B------:R-:W-:-:S02]  /*db50*/  FMUL.FTZ R63, R63, R3 ;  /* 0x000000033f3f7220 */ /* 0x000fc40000410000 */
[-C--:B------:R-:W-:Y:S02]  /*db60*/  FMUL.FTZ R32, R56, R84.reuse ;  /* 0x0000005438207220 */ /* 0x080fe40000410000 */
[-C--:B------:R-:W-:Y:S02]  /*db70*/  FMUL.FTZ R33, R57, R84.reuse ;  /* 0x0000005439217220 */ /* 0x080fe40000410000 */
[----:B------:R-:W4:Y:S01]  /*db80*/  MUFU.EX2 R2, R2 ;  /* 0x0000000200027308 */ /* 0x000f220000000800 */
[-C--:B------:R-:W-:Y:S02]  /*db90*/  FMUL.FTZ R34, R58, R3.reuse ;  /* 0x000000033a227220 */ /* 0x080fe40000410000 */
[-C--:B------:R-:W-:Y:S02]  /*dba0*/  FMUL.FTZ R35, R59, R3.reuse ;  /* 0x000000033b237220 */ /* 0x080fe40000410000 */
[-C--:B------:R-:W-:Y:S01]  /*dbb0*/  FMUL.FTZ R52, R52, R84.reuse ;  /* 0x0000005434347220 */ /* 0x080fe20000410000 */
[----:B------:R-:W-:Y:S01]  /*dbc0*/  LDSM.16.MT88.4 R56, [R117+0x6400] ;  /* 0x006400007538783b */ /* 0x000fe20000004200 */
[----:B------:R-:W-:Y:S01]  /*dbd0*/  FMUL.FTZ R53, R53, R84 ;  /* 0x0000005435357220 */ /* 0x000fe20000410000 */
[----:B------:R-:W-:Y:S01]  /*dbe0*/  MUFU.EX2 R0, R0 ;  /* 0x0000000000007308 */ /* 0x000fe20000000800 */
[----:B---3--:R-:W-:Y:S01]  /*dbf0*/  F2FP.BF16.PACK_AB R6, R85, R86 ;  /* 0x000000565506723e */ /* 0x008fe200000010ff */
[----:B------:R-:W-:-:S02]  /*dc00*/  FMUL.FTZ R54, R54, R3 ;  /* 0x0000000336367220 */ /* 0x000fc40000410000 */
[-C--:B------:R-:W-:Y:S02]  /*dc10*/  FMUL.FTZ R55, R55, R3.reuse ;  /* 0x0000000337377220 */ /* 0x080fe40000410000 */
[----:B------:R-:W-:Y:S02]  /*dc20*/  FMUL.FTZ R36, R36, R84 ;  /* 0x0000005424247220 */ /* 0x000fe40000410000 */
[----:B------:R-:W3:Y:S01]  /*dc30*/  MUFU.EX2 R91, R91 ;  /* 0x0000005b005b7308 */ /* 0x000ee20000000800 */
        /* <DEDUP_REMOVED lines=9> */
[----:B---3--:R-:W-:Y:S01]  /*dcd0*/  F2FP.BF16.PACK_AB R7, R91, R0 ;  /* 0x000000005b07723e */ /* 0x008fe200000010ff */
[-C--:B------:R-:W-:Y:S01]  /*dce0*/  FMUL.FTZ R8, R80, R84.reuse ;  /* 0x0000005450087220 */ /* 0x080fe20000410000 */
[----:B------:R-:W3:Y:S01]  /*dcf0*/  MUFU.EX2 R106, R106 ;  /* 0x0000006a006a7308 */ /* 0x000ee20000000800 */
        /* <DEDUP_REMOVED lines=14> */
[C---:B--2---:R-:W-:Y:S01]  /*dde0*/  HMMA.16816.F32.BF16 R32, R4.reuse, R64, R32 ;  /* 0x000000400420723c */ /* 0x044fe20000041820 */
[-C--:B------:R-:W-:Y:S02]  /*ddf0*/  FMUL.FTZ R17, R73, R84.reuse ;  /* 0x0000005449117220 */ /* 0x080fe40000410000 */
[-C--:B------:R-:W-:Y:S02]  /*de00*/  FMUL.FTZ R18, R74, R3.reuse ;  /* 0x000000034a127220 */ /* 0x080fe40000410000 */
[----:B------:R-:W-:Y:S01]  /*de10*/  FMUL.FTZ R19, R75, R3 ;  /* 0x000000034b137220 */ /* 0x000fe20000410000 */
[----:B------:R-:W-:Y:S01]  /*de20*/  MUFU.EX2 R107, R107 ;  /* 0x0000006b006b7308 */ /* 0x000fe20000000800 */
[-C--:B------:R-:W-:Y:S01]  /*de30*/  FMUL.FTZ R68, R68, R84.reuse ;  /* 0x0000005444447220 */ /* 0x080fe20000410000 */
[----:B------:R-:W-:Y:S01]  /*de40*/  HMMA.16816.F32.BF16 R52, R4, R66, R52 ;  /* 0x000000420434723c */ /* 0x000fe20000041834 */
[----:B------:R-:W2:Y:S01]  /*de50*/  LDSM.16.MT88.4 R64, [R117+0x8000] ;  /* 0x008000007540783b */ /* 0x000ea20000004200 */
        /* <DEDUP_REMOVED lines=33> */
[----:B------:R-:W-:Y:S01]  /*e070*/  LDSM.16.MT88.4 R68, [R117+0x6c00] ;  /* 0x006c00007544783b */ /* 0x000fe20000004200 */
[--C-:B------:R-:W-:Y:S02]  /*e080*/  FFMA.FTZ R101, R101, c[0x0][0x23c], -R100.reuse ;  /* 0x00008f0065657a23 */ /* 0x100fe40000010864 */
[--C-:B------:R-:W-:Y:S01]  /*e090*/  FFMA.FTZ R99, R103, c[0x0][0x23c], -R100.reuse ;  /* 0x00008f0067637a23 */ /* 0x100fe20000010864 */
[----:B------:R-:W-:Y:S01]  /*e0a0*/  MUFU.EX2 R115, R115 ;  /* 0x0000007300737308 */ /* 0x000fe20000000800 */
[----:B------:R-:W-:Y:S02]  /*e0b0*/  FFMA.FTZ R100, R97, c[0x0][0x23c], -R100 ;  /* 0x00008f0061647a23 */ /* 0x000fe40000010864 */
[----:B--2---:R-:W-:Y:S01]  /*e0c0*/  HMMA.16816.F32.BF16 R44, R4, R64, R44 ;  /* 0x00000040042c723c */ /* 0x004fe2000004182c */
[--C-:B------:R-:W-:Y:S02]  /*e0d0*/  FFMA.FTZ R97, R98, c[0x0][0x23c], -R95.reuse ;  /* 0x00008f0062617a23 */ /* 0x100fe4000001085f */
[----:B------:R-:W-:-:S02]  /*e0e0*/  FFMA.FTZ R96, R96, c[0x0][0x23c], -R95 ;  /* 0x00008f0060607a23 */ /* 0x000fc4000001085f */
[----:B------:R-:W-:Y:S01]  /*e0f0*/  MUFU.EX2 R136, R136 ;  /* 0x0000008800887308 */ /* 0x000fe20000000800 */
[--C-:B------:R-:W-:Y:S02]  /*e100*/  FFMA.FTZ R94, R94, c[0x0][0x23c], -R95.reuse ;  /* 0x00008f005e5e7a23 */ /* 0x100fe4000001085f */
[----:B------:R-:W-:Y:S01]  /*e110*/  HMMA.16816.F32.BF16 R4, R4, R66, R48 ;  /* 0x000000420404723c */ /* 0x000fe20000041830 */
[----:B------:R-:W2:Y:S01]  /*e120*/  LDSM.16.MT88.4 R64, [R118+0x7400] ;  /* 0x007400007640783b */ /* 0x000ea20000004200 */
[----:B------:R-:W-:Y:S02]  /*e130*/  FFMA.FTZ R93, R93, c[0x0][0x23c], -R95 ;  /* 0x00008f005d5d7a23 */ /* 0x000fe4000001085f */
[----:B------:R-:W-:Y:S01]  /*e140*/  FFMA.FTZ R84, R139, R84, R92 ;  /* 0x000000548b547223 */ /* 0x000fe2000001005c */
[----:B------:R-:W-:Y:S01]  /*e150*/  MUFU.EX2 R114, R114 ;  /* 0x0000007200727308 */ /* 0x000fe20000000800 */
[----:B------:R-:W-:Y:S01]  /*e160*/  FFMA.FTZ R3, R137, R3, R90 ;  /* 0x0000000389037223 */ /* 0x000fe2000001005a */
[----:B---3--:R-:W-:Y:S01]  /*e170*/  F2FP.BF16.PACK_AB R48, R106, R109 ;  /* 0x0000006d6a30723e */ /* 0x008fe200000010ff */
[----:B------:R-:W-:Y:S01]  /*e180*/  FADD.FTZ R87, R87, R84 ;  /* 0x0000005457577221 */ /* 0x000fe20000010000 */
[----:B----4-:R-:W-:Y:S01]  /*e190*/  F2FP.BF16.PACK_AB R49, R104, R107 ;  /* 0x0000006b6831723e */ /* 0x010fe200000010ff */
[----:B------:R-:W-:Y:S01]  /*e1a0*/  FADD.FTZ R3, R2, R3 ;  /* 0x0000000302037221 */ /* 0x000fe20000010000 */
[----:B------:R-:W-:Y:S01]  /*e1b0*/  F2FP.BF16.PACK_AB R50, R102, R105 ;  /* 0x000000696632723e */ /* 0x000fe200000010ff */
[----:B------:R-:W-:Y:S01]  /*e1c0*/  FADD.FTZ R86, R86, R87 ;  /* 0x0000005756567221 */ /* 0x000fe20000010000 */
[----:B-----5:R-:W-:Y:S01]  /*e1d0*/  F2FP.BF16.PACK_AB R51, R108, R111 ;  /* 0x0000006f6c33723e */ /* 0x020fe200000010ff */
[----:B------:R-:W3:Y:S01]  /*e1e0*/  MUFU.EX2 R141, R141 ;  /* 0x0000008d008d7308 */ /* 0x000ee20000000800 */
        /* <DEDUP_REMOVED lines=13> */
[----:B------:R-:W-:-:S02]  /*e2c0*/  FADD.FTZ R105, R105, R106 ;  /* 0x0000006a69697221 */ /* 0x000fc40000010000 */
[----:B------:R-:W-:Y:S02]  /*e2d0*/  FADD.FTZ R3, R111, R104 ;  /* 0x000000686f037221 */ /* 0x000fe40000010000 */
[----:B------:R-:W-:Y:S01]  /*e2e0*/  FADD.FTZ R102, R102, R105 ;  /* 0x0000006966667221 */ /* 0x000fe20000010000 */
[C---:B------:R-:W-:Y:S01]  /*e2f0*/  HMMA.16816.F32.BF16 R16, R48.reuse, R56, R16 ;  /* 0x000000383010723c */ /* 0x040fe20000041810 */
[----:B------:R-:W-:Y:S01]  /*e300*/  FADD.FTZ R3, R108, R3 ;  /* 0x000000036c037221 */ /* 0x000fe20000010000 */
[----:B------:R-:W-:Y:S06]  /*e310*/  MUFU.EX2 R101, R101 ;  /* 0x0000006500657308 */ /* 0x000fec0000000800 */
[C---:B------:R-:W-:Y:S01]  /*e320*/  HMMA.16816.F32.BF16 R20, R48.reuse, R58, R20 ;  /* 0x0000003a3014723c */ /* 0x040fe20000041814 */
[----:B------:R-:W5:Y:S01]  /*e330*/  LDSM.16.MT88.4 R56, [R118+0x8400] ;  /* 0x008400007638783b */ /* 0x000f620000004200 */
[----:B------:R-:W1:Y:S06]  /*e340*/  MUFU.EX2 R112, R112 ;  /* 0x0000007000707308 */ /* 0x000e6c0000000800 */
[C---:B--2---:R-:W-:Y:S02]  /*e350*/  HMMA.16816.F32.BF16 R24, R48.reuse, R64, R24 ;  /* 0x000000403018723c */ /* 0x044fe40000041818 */
        /* <DEDUP_REMOVED lines=8> */
[----:B------:R-:W2:Y:S06]  /*e3e0*/  MUFU.EX2 R96, R96 ;  /* 0x0000006000607308 */ /* 0x000eac0000000800 */
        /* <DEDUP_REMOVED lines=8> */
[----:B------:R-:W-:Y:S01]  /*e470*/  F2FP.BF16.PACK_AB R48, R134, R133 ;  /* 0x000000858630723e */ /* 0x000fe200000010ff */
[----:B------:R-:W-:Y:S01]  /*e480*/  FADD.FTZ R133, R133, R102 ;  /* 0x0000006685857221 */ /* 0x000fe20000010000 */
[----:B---3--:R-:W-:Y:S01]  /*e490*/  F2FP.BF16.PACK_AB R49, R141, R114 ;  /* 0x000000728d31723e */ /* 0x008fe200000010ff */
[----:B------:R-:W-:Y:S01]  /*e4a0*/  FADD.FTZ R114, R114, R3 ;  /* 0x0000000372727221 */ /* 0x000fe20000010000 */
[----:B------:R-:W-:Y:S01]  /*e4b0*/  F2FP.BF16.PACK_AB R50, R136, R115 ;  /* 0x000000738832723e */ /* 0x000fe200000010ff */
[----:B------:R-:W-:Y:S01]  /*e4c0*/  FADD.FTZ R134, R134, R133 ;  /* 0x0000008586867221 */ /* 0x000fe20000010000 */
[----:B----4-:R-:W-:Y:S01]  /*e4d0*/  F2FP.BF16.PACK_AB R51, R113, R110 ;  /* 0x0000006e7133723e */ /* 0x010fe200000010ff */
[----:B------:R-:W-:Y:S01]  /*e4e0*/  FADD.FTZ R141, R141, R114 ;  /* 0x000000728d8d7221 */ /* 0x000fe20000010000 */
[----:B------:R-:W-:Y:S01]  /*e4f0*/  MOV R3, R88 ;  /* 0x0000005800037202 */ /* 0x000fe20000000f00 */
[----:B------:R-:W-:-:S02]  /*e500*/  FADD.FTZ R115, R115, R134 ;  /* 0x0000008673737221 */ /* 0x000fc40000010000 */
[----:B------:R-:W-:Y:S02]  /*e510*/  FADD.FTZ R0, R110, R141 ;  /* 0x0000008d6e007221 */ /* 0x000fe40000010000 */
[----:B-----5:R-:W-:Y:S01]  /*e520*/  HMMA.16816.F32.BF16 R8, R48, R56, R8 ;  /* 0x000000383008723c */ /* 0x020fe20000041808 */
[----:B------:R-:W-:Y:S02]  /*e530*/  FADD.FTZ R136, R136, R115 ;  /* 0x0000007388887221 */ /* 0x000fe40000010000 */
[----:B------:R-:W-:-:S05]  /*e540*/  FADD.FTZ R0, R113, R0 ;  /* 0x0000000071007221 */ /* 0x000fca0000010000 */
[C---:B------:R-:W-:Y:S01]  /*e550*/  HMMA.16816.F32.BF16 R12, R48.reuse, R58, R12 ;  /* 0x0000003a300c723c */ /* 0x040fe2000004180c */
[----:B------:R-:W3:Y:S07]  /*e560*/  LDSM.16.MT88.4 R56, [R117+0x7800] ;  /* 0x007800007538783b */ /* 0x000eee0000004200 */
[C---:B------:R-:W-:Y:S08]  /*e570*/  HMMA.16816.F32.BF16 R16, R48.reuse, R64, R16 ;  /* 0x000000403010723c */ /* 0x040ff00000041810 */
[C---:B-1----:R-:W-:Y:S08]  /*e580*/  HMMA.16816.F32.BF16 R24, R48.reuse, R60, R24 ;  /* 0x0000003c3018723c */ /* 0x042ff00000041818 */
[C---:B------:R-:W-:Y:S01]  /*e590*/  HMMA.16816.F32.BF16 R28, R48.reuse, R62, R28 ;  /* 0x0000003e301c723c */ /* 0x040fe2000004181c */
[----:B------:R-:W1:Y:S07]  /*e5a0*/  LDSM.16.MT88.4 R60, [R118+0x8800] ;  /* 0x00880000763c783b */ /* 0x000e6e0000004200 */
[C---:B------:R-:W-:Y:S08]  /*e5b0*/  HMMA.16816.F32.BF16 R20, R48.reuse, R66, R20 ;  /* 0x000000423014723c */ /* 0x040ff00000041814 */
[C---:B---3--:R-:W-:Y:S08]  /*e5c0*/  HMMA.16816.F32.BF16 R32, R48.reuse, R56, R32 ;  /* 0x000000383020723c */ /* 0x048ff00000041820 */
[C---:B------:R-:W-:Y:S01]  /*e5d0*/  HMMA.16816.F32.BF16 R52, R48.reuse, R58, R52 ;  /* 0x0000003a3034723c */ /* 0x040fe20000041834 */
[----:B------:R-:W3:Y:S07]  /*e5e0*/  LDSM.16.MT88.4 R56, [R117+0x8800] ;  /* 0x008800007538783b */ /* 0x000eee0000004200 */
[C---:B-1----:R-:W-:Y:S08]  /*e5f0*/  HMMA.16816.F32.BF16 R36, R48.reuse, R60, R36 ;  /* 0x0000003c3024723c */ /* 0x042ff00000041824 */
[C---:B------:R-:W-:Y:S01]  /*e600*/  HMMA.16816.F32.BF16 R40, R48.reuse, R62, R40 ;  /* 0x0000003e3028723c */ /* 0x040fe20000041828 */
[----:B------:R-:W1:Y:S07]  /*e610*/  LDSM.16.MT88.4 R60, [R118+0x7c00] ;  /* 0x007c0000763c783b */ /* 0x000e6e0000004200 */
[C---:B---3--:R-:W-:Y:S08]  /*e620*/  HMMA.16816.F32.BF16 R44, R48.reuse, R56, R44 ;  /* 0x00000038302c723c */ /* 0x048ff0000004182c */
[----:B------:R-:W-:Y:S07]  /*e630*/  HMMA.16816.F32.BF16 R4, R48, R58, R4 ;  /* 0x0000003a3004723c */ /* 0x000fee0000041804 */
[----:B------:R-:W-:Y:S01]  /*e640*/  F2FP.BF16.PACK_AB R48, R112, R101 ;  /* 0x000000657030723e */ /* 0x000fe200000010ff */
        /* <DEDUP_REMOVED lines=10> */
[----:B------:R-:W2:Y:S01]  /*e6f0*/  LDSM.16.MT88.4 R8, [R118+0x8c00] ;  /* 0x008c00007608783b */ /* 0x000ea20000004200 */
[----:B------:R-:W-:Y:S02]  /*e700*/  FADD.FTZ R139, R100, R99 ;  /* 0x00000063648b7221 */ /* 0x000fe40000010000 */
[----:B------:R-:W-:-:S04]  /*e710*/  FADD.FTZ R137, R93, R94 ;  /* 0x0000005e5d897221 */ /* 0x000fc80000010000 */
[C---:B------:R-:W-:Y:S01]  /*e720*/  HMMA.16816.F32.BF16 R76, R48.reuse, R78, R12 ;  /* 0x0000004e304c723c */ /* 0x040fe2000004180c */
[----:B------:R-:W3:Y:S07]  /*e730*/  LDSM.16.MT88.4 R12, [R117+0x7c00] ;  /* 0x007c0000750c783b */ /* 0x000eee0000004200 */
[C---:B------:R-:W-:Y:S01]  /*e740*/  HMMA.16816.F32.BF16 R72, R48.reuse, R68, R16 ;  /* 0x000000443048723c */ /* 0x040fe20000041810 */
[----:B------:R-:W4:Y:S07]  /*e750*/  LDSM.16.MT88.4 R16, [R117+0x8c00] ;  /* 0x008c00007510783b */ /* 0x000f2e0000004200 */
[C---:B-1----:R-:W-:Y:S08]  /*e760*/  HMMA.16816.F32.BF16 R64, R48.reuse, R60, R24 ;  /* 0x0000003c3040723c */ /* 0x042ff00000041818 */
[C---:B------:R-:W-:Y:S08]  /*e770*/  HMMA.16816.F32.BF16 R68, R48.reuse, R70, R20 ;  /* 0x000000463044723c */ /* 0x040ff00000041814 */
[C---:B------:R-:W-:Y:S08]  /*e780*/  HMMA.16816.F32.BF16 R60, R48.reuse, R62, R28 ;  /* 0x0000003e303c723c */ /* 0x040ff0000004181c */
[C---:B--2---:R-:W-:Y:S08]  /*e790*/  HMMA.16816.F32.BF16 R36, R48.reuse, R8, R36 ;  /* 0x000000083024723c */ /* 0x044ff00000041824 */
[C---:B---3--:R-:W-:Y:S08]  /*e7a0*/  HMMA.16816.F32.BF16 R56, R48.reuse, R12, R32 ;  /* 0x0000000c3038723c */ /* 0x048ff00000041820 */
[C---:B------:R-:W-:Y:S08]  /*e7b0*/  HMMA.16816.F32.BF16 R52, R48.reuse, R14, R52 ;  /* 0x0000000e3034723c */ /* 0x040ff00000041834 */
[C---:B------:R-:W-:Y:S08]  /*e7c0*/  HMMA.16816.F32.BF16 R40, R48.reuse, R10, R40 ;  /* 0x0000000a3028723c */ /* 0x040ff00000041828 */
[C---:B----4-:R-:W-:Y:S08]  /*e7d0*/  HMMA.16816.F32.BF16 R44, R48.reuse, R16, R44 ;  /* 0x00000010302c723c */ /* 0x050ff0000004182c */
[----:B------:R-:W-:Y:S08]  /*e7e0*/  HMMA.16816.F32.BF16 R48, R48, R18, R4 ;  /* 0x000000123030723c */ /* 0x000ff00000041804 */
.L_x_5950:
        /* <DEDUP_REMOVED lines=19> */
.L_x_5960:
        /* <DEDUP_REMOVED lines=65> */
.L_x_5957:
[C---:B------:R-:W-:Y:S04]  /*ed30*/  LEA R132, P0, R6.reuse, R132, 0x1 ;  /* 0x0000008406847211 */ /* 0x040fe800078008ff */
[----:B------:R-:W-:Y:S02]  /*ed40*/  LEA.HI.X R131, R6, R131, R2, 0x1, P0 ;  /* 0x0000008306837211 */ /* 0x000fe400000f0c02 */
[----:B------:R-:W-:Y:S02]  /*ed50*/  IADD3 R2, P0, R132, UR11, RZ ;  /* 0x0000000b84027c10 */ /* 0x000fe4000ff1e0ff */
[----:B------:R-:W-:Y:S02]  /*ed60*/  MOV R133, R131 ;  /* 0x0000008300857202 */ /* 0x000fe40000000f00 */
[----:B------:R-:W-:Y:S02]  /*ed70*/  IADD3.X R3, R131, UR9, RZ, P0, !PT ;  /* 0x0000000983037c10 */ /* 0x000fe400087fe4ff */
        /* <DEDUP_REMOVED lines=87> */
[----:B------:R-:W3:Y:S01]  /*f2f0*/  MUFU.TANH R162, R162 ;  /* 0x000000a200a27308 */ /* 0x000ee20000002400 */
        /* <DEDUP_REMOVED lines=40> */
[----:B--2---:R-:W-:Y:S02]  /*f580*/  FMUL.FTZ R3, R9, c[0x0][0x2ec] ;  /* 0x0000bb0009037a20 */ /* 0x004fe40000410000 */
[----:B------:R-:W-:Y:S01]  /*f590*/  FMUL.FTZ R2, R10, c[0x0][0x2ec] ;  /* 0x0000bb000a027a20 */ /* 0x000fe20000410000 */
[----:B------:R-:W2:Y:S01]  /*f5a0*/  MUFU.TANH R148, R148 ;  /* 0x0000009400947308 */ /* 0x000ea20000002400 */
        /* <DEDUP_REMOVED lines=34> */
[----:B------:R-:W-:Y:S02]  /*f7d0*/  IADD3 R9, R3, -0x40, RZ ;  /* 0xffffffc003097810 */ /* 0x000fe40007ffe0ff */
[----:B------:R-:W-:Y:S02]  /*f7e0*/  IABS R6, R3 ;  /* 0x0000000300067213 */ /* 0x000fe40000000000 */
[----:B------:R-:W-:Y:S02]  /*f7f0*/  IABS R4, R9 ;  /* 0x0000000900047213 */ /* 0x000fe40000000000 */
[----:B------:R-:W-:Y:S02]  /*f800*/  LOP3.LUT R9, R9, c[0x0][0x2d0], RZ, 0x3c, !PT ;  /* 0x0000b40009097a12 */ /* 0x000fe400078e3cff */
[----:B------:R-:W-:Y:S02]  /*f810*/  LOP3.LUT R3, R3, c[0x0][0x2d0], RZ, 0x3c, !PT ;  /* 0x0000b40003037a12 */ /* 0x000fe400078e3cff */
[----:B------:R-:W-:Y:S02]  /*f820*/  ISETP.GE.AND P0, PT, R9, RZ, PT ;  /* 0x000000ff0900720c */ /* 0x000fe40003f06270 */
[----:B------:R-:W-:Y:S02]  /*f830*/  ISETP.GE.AND P3, PT, R3, RZ, PT ;  /* 0x000000ff0300720c */ /* 0x000fe40003f66270 */
[----:B------:R-:W-:Y:S01]  /*f840*/  LOP3.LUT R3, RZ, c[0x0][0x2d0], RZ, 0x33, !PT ;  /* 0x0000b400ff037a12 */ /* 0x000fe200078e33ff */
        /* <DEDUP_REMOVED lines=45> */
.L_x_5959:
[C---:B------:R-:W-:Y:S01]  /*fb20*/  LEA R128, P0, R6.reuse, R128, 0x1 ;  /* 0x0000008006807211 */ /* 0x040fe200078008ff */
[----:B-1----:R-:W-:Y:S02]  /*fb30*/  IMAD.MOV.U32 R3, RZ, RZ, c[0x0][0x198] ;  /* 0x00006600ff037624 */ /* 0x002fe400078e00ff */
        /* <DEDUP_REMOVED lines=14> */
.L_x_5958:
        /* <DEDUP_REMOVED lines=57> */
[----:B------:R-:W-:Y:S01]  /*ffb0*/  ISETP.GT.AND P0, PT, R135, R122, PT ;  /* 0x0000007a8700720c */ /* 0x000fe20003f04270 */
[----:B------:R-:W-:Y:S01]  /*ffc0*/  FFMA.FTZ R96, R154, c[0x0][0x23c], -R98 ;  /* 0x00008f009a607a23 */ /* 0x000fe20000010862 */
[----:B------:R-:W2:Y:S01]  /*ffd0*/  MUFU.EX2 R2, R6 ;  /* 0x0000000600027308 */ /* 0x000ea20000000800 */
[--C-:B------:R-:W-:Y:S02]  /*ffe0*/  FFMA.FTZ R89, R158, c[0x0][0x23c], -R90.reuse ;  /* 0x00008f009e597a23 */ /* 0x100fe4000001085a */
[----:B------:R-:W-:Y:S02]  /*fff0*/  FFMA.FTZ R94, R156, c[0x0][0x23c], -R90 ;  /* 0x00008f009c5e7a23 */ /* 0x000fe4000001085a */
[----:B------:R-:W-:Y:S02]  /*10000*/  FFMA.FTZ R95, R103, c[0x0][0x23c], -R98 ;  /* 0x00008f00675f7a23 */ /* 0x000fe40000010862 */
[--C-:B------:R-:W-:Y:S02]  /*10010*/  FFMA.FTZ R93, R101, c[0x0][0x23c], -R90.reuse ;  /* 0x00008f00655d7a23 */ /* 0x100fe4000001085a */
        /* <DEDUP_REMOVED lines=24> */
[----:B------:R-:W1:Y:S01]  /*101a0*/  LDSM.16.MT88.4 R68, [R117+0x7000] ;  /* 0x007000007544783b */ /* 0x000e620000004200 */
[C---:B------:R-:W-:Y:S02]  /*101b0*/  FMUL.FTZ R32, R2.reuse, R52 ;  /* 0x0000003402207220 */ /* 0x040fe40000410000 */
[----:B------:R-:W-:Y:S02]  /*101c0*/  FMUL.FTZ R33, R2, R53 ;  /* 0x0000003502217220 */ /* 0x000fe40000410000 */
[----:B------:R-:W-:Y:S01]  /*101d0*/  MUFU.EX2 R96, R96 ;  /* 0x0000006000607308 */ /* 0x000fe20000000800 */
[C---:B------:R-:W-:Y:S02]  /*101e0*/  FMUL.FTZ R34, R0.reuse, R54 ;  /* 0x0000003600227220 */ /* 0x040fe40000410000 */
[----:B------:R-:W3:Y:S01]  /*101f0*/  LDSM.16.MT88.4 R60, [R118+0x8000] ;  /* 0x00800000763c783b */ /* 0x000ee20000004200 */
[----:B------:R-:W-:Y:S02]  /*10200*/  FMUL.FTZ R35, R0, R55 ;  /* 0x0000003700237220 */ /* 0x000fe40000410000 */
[C---:B------:R-:W-:Y:S02]  /*10210*/  FMUL.FTZ R36, R2.reuse, R36 ;  /* 0x0000002402247220 */ /* 0x040fe40000410000 */
[----:B------:R-:W-:Y:S02]  /*10220*/  FMUL.FTZ R37, R2, R37 ;  /* 0x0000002502257220 */ /* 0x000fe40000410000 */
[----:B------:R-:W4:Y:S01]  /*10230*/  MUFU.EX2 R95, R95 ;  /* 0x0000005f005f7308 */ /* 0x000f220000000800 */
[----:B------:R-:W5:Y:S01]  /*10240*/  LDSM.16.MT88.4 R52, [R117+0x8000] ;  /* 0x008000007534783b */ /* 0x000f620000004200 */
        /* <DEDUP_REMOVED lines=8> */
[----:B------:R-:W-:Y:S02]  /*102d0*/  FFMA.FTZ R100, R150, c[0x0][0x23c], -R98 ;  /* 0x00008f0096647a23 */ /* 0x000fe40000010862 */
[--C-:B------:R-:W-:Y:S02]  /*102e0*/  FFMA.FTZ R99, R148, c[0x0][0x23c], -R90.reuse ;  /* 0x00008f0094637a23 */ /* 0x100fe4000001085a */
[----:B------:R-:W-:Y:S01]  /*102f0*/  FFMA.FTZ R102, R146, c[0x0][0x23c], -R90 ;  /* 0x00008f0092667a23 */ /* 0x000fe2000001085a */
[----:B------:R-:W2:Y:S01]  /*10300*/  MUFU.EX2 R92, R92 ;  /* 0x0000005c005c7308 */ /* 0x000ea20000000800 */
[--C-:B------:R-:W-:Y:S02]  /*10310*/  FFMA.FTZ R101, R144, c[0x0][0x23c], -R98.reuse ;  /* 0x00008f0090657a23 */ /* 0x100fe40000010862 */
[----:B------:R-:W-:Y:S01]  /*10320*/  FFMA.FTZ R104, R165, c[0x0][0x23c], -R98 ;  /* 0x00008f00a5687a23 */ /* 0x000fe20000010862 */
[----:B----4-:R-:W-:Y:S01]  /*10330*/  F2FP.BF16.PACK_AB R82, R95, R96 ;  /* 0x000000605f52723e */ /* 0x010fe200000010ff */
[--C-:B------:R-:W-:Y:S02]  /*10340*/  FFMA.FTZ R103, R163, c[0x0][0x23c], -R90.reuse ;  /* 0x00008f00a3677a23 */ /* 0x100fe4000001085a */
[----:B------:R-:W-:Y:S02]  /*10350*/  FFMA.FTZ R106, R161, c[0x0][0x23c], -R90 ;  /* 0x00008f00a16a7a23 */ /* 0x000fe4000001085a */
[C---:B------:R-:W-:Y:S01]  /*10360*/  FMUL.FTZ R44, R2.reuse, R44 ;  /* 0x0000002c022c7220 */ /* 0x040fe20000410000 */
[----:B------:R-:W-:Y:S01]  /*10370*/  MUFU.EX2 R97, R97 ;  /* 0x0000006100617308 */ /* 0x000fe20000000800 */
[----:B------:R-:W-:Y:S02]  /*10380*/  FMUL.FTZ R45, R2, R45 ;  /* 0x0000002d022d7220 */ /* 0x000fe40000410000 */
[C---:B------:R-:W-:Y:S02]  /*10390*/  FMUL.FTZ R46, R0.reuse, R46 ;  /* 0x0000002e002e7220 */ /* 0x040fe40000410000 */
[----:B------:R-:W-:Y:S02]  /*103a0*/  FMUL.FTZ R47, R0, R47 ;  /* 0x0000002f002f7220 */ /* 0x000fe40000410000 */
[C---:B------:R-:W-:Y:S02]  /*103b0*/  FMUL.FTZ R48, R2.reuse, R48 ;  /* 0x0000003002307220 */ /* 0x040fe40000410000 */
[----:B------:R-:W-:Y:S01]  /*103c0*/  FMUL.FTZ R49, R2, R49 ;  /* 0x0000003102317220 */ /* 0x000fe20000410000 */
[----:B------:R-:W4:Y:S01]  /*103d0*/  MUFU.EX2 R100, R100 ;  /* 0x0000006400647308 */ /* 0x000f220000000800 */
[C---:B------:R-:W-:Y:S02]  /*103e0*/  FMUL.FTZ R50, R0.reuse, R50 ;  /* 0x0000003200327220 */ /* 0x040fe40000410000 */
[----:B------:R-:W-:Y:S01]  /*103f0*/  FMUL.FTZ R51, R0, R51 ;  /* 0x0000003300337220 */ /* 0x000fe20000410000 */
        /* <DEDUP_REMOVED lines=9> */
[----:B------:R-:W2:Y:S03]  /*10490*/  MUFU.EX2 R102, R102 ;  /* 0x0000006600667308 */ /* 0x000ea60000000800 */
[----:B------:R-:W-:Y:S02]  /*104a0*/  FMUL.FTZ R13, R2, R73 ;  /* 0x00000049020d7220 */ /* 0x000fe40000410000 */
[--C-:B------:R-:W-:Y:S02]  /*104b0*/  FFMA.FTZ R105, R159, c[0x0][0x23c], -R98.reuse ;  /* 0x00008f009f697a23 */ /* 0x100fe40000010862 */
[C---:B------:R-:W-:Y:S03]  /*104c0*/  FMUL.FTZ R14, R0.reuse, R74 ;  /* 0x0000004a000e7220 */ /* 0x040fe60000410000 */
[----:B------:R-:W-:Y:S01]  /*104d0*/  MUFU.EX2 R101, R101 ;  /* 0x0000006500657308 */ /* 0x000fe20000000800 */
[----:B------:R-:W-:Y:S02]  /*104e0*/  FMUL.FTZ R15, R0, R75 ;  /* 0x0000004b000f7220 */ /* 0x000fe40000410000 */
[----:B------:R-:W-:Y:S02]  /*104f0*/  FFMA.FTZ R112, R157, c[0x0][0x23c], -R98 ;  /* 0x00008f009d707a23 */ /* 0x000fe40000010862 */
[--C-:B------:R-:W-:Y:S02]  /*10500*/  FFMA.FTZ R111, R155, c[0x0][0x23c], -R90.reuse ;  /* 0x00008f009b6f7a23 */ /* 0x100fe4000001085a */
[----:B------:R-:W-:Y:S01]  /*10510*/  FFMA.FTZ R114, R147, c[0x0][0x23c], -R90 ;  /* 0x00008f0093727a23 */ /* 0x000fe2000001085a */
[C---:B------:R-:W-:Y:S02]  /*10520*/  HMMA.16816.F32.BF16 R12, R80.reuse, R20, R12 ;  /* 0x00000014500c723c */ /* 0x040fe4000004180c */
[----:B------:R-:W-:Y:S01]  /*10530*/  MUFU.EX2 R107, R107 ;  /* 0x0000006b006b7308 */ /* 0x000fe20000000800 */
[C---:B------:R-:W-:Y:S02]  /*10540*/  FFMA.FTZ R91, R2.reuse, R139, R91 ;  /* 0x0000008b025b7223 */ /* 0x040fe4000001005b */
[--C-:B------:R-:W-:Y:S02]  /*10550*/  FFMA.FTZ R113, R133, c[0x0][0x23c], -R98.reuse ;  /* 0x00008f0085717a23 */ /* 0x100fe40000010862 */
[C---:B------:R-:W-:Y:S01]  /*10560*/  FMUL.FTZ R20, R2.reuse, R64 ;  /* 0x0000004002147220 */ /* 0x040fe20000410000 */
[C---:B------:R-:W-:Y:S04]  /*10570*/  HMMA.16816.F32.BF16 R16, R80.reuse, R22, R16 ;  /* 0x000000165010723c */ /* 0x040fe80000041810 */
[----:B------:R-:W-:Y:S01]  /*10580*/  FMUL.FTZ R21, R2, R65 ;  /* 0x0000004102157220 */ /* 0x000fe20000410000 */
[----:B------:R-:W1:Y:S01]  /*10590*/  MUFU.EX2 R104, R104 ;  /* 0x0000006800687308 */ /* 0x000e620000000800 */
[----:B------:R-:W-:Y:S02]  /*105a0*/  FFMA.FTZ R138, R138, c[0x0][0x23c], -R98 ;  /* 0x00008f008a8a7a23 */ /* 0x000fe40000010862 */
[C---:B------:R-:W-:Y:S04]  /*105b0*/  FMUL.FTZ R22, R0.reuse, R66 ;  /* 0x0000004200167220 */ /* 0x040fe80000410000 */
[----:B------:R-:W-:Y:S02]  /*105c0*/  FMUL.FTZ R23, R0, R67 ;  /* 0x0000004300177220 */ /* 0x000fe40000410000 */
[--C-:B------:R-:W-:Y:S01]  /*105d0*/  FFMA.FTZ R115, R140, c[0x0][0x23c], -R90.reuse ;  /* 0x00008f008c737a23 */ /* 0x100fe2000001085a */
[----:B------:R-:W-:Y:S01]  /*105e0*/  MUFU.EX2 R108, R108 ;  /* 0x0000006c006c7308 */ /* 0x000fe20000000800 */
[----:B------:R-:W-:Y:S02]  /*105f0*/  FFMA.FTZ R140, R141, c[0x0][0x23c], -R90 ;  /* 0x00008f008d8c7a23 */ /* 0x000fe4000001085a */
        /* <DEDUP_REMOVED lines=10> */
[----:B------:R-:W-:Y:S03]  /*106a0*/  MUFU.EX2 R103, R103 ;  /* 0x0000006700677308 */ /* 0x000fe60000000800 */
[----:B------:R-:W-:Y:S02]  /*106b0*/  FMUL.FTZ R31, R0, R59 ;  /* 0x0000003b001f7220 */ /* 0x000fe40000410000 */
[----:B------:R-:W2:Y:S05]  /*106c0*/  LDSM.16.MT88.4 R56, [R118+0x6400] ;  /* 0x006400007638783b */ /* 0x000eaa0000004200 */
[C---:B-1----:R-:W-:Y:S01]  /*106d0*/  HMMA.16816.F32.BF16 R28, R80.reuse, R68, R28 ;  /* 0x00000044501c723c */ /* 0x042fe2000004181c */
[----:B------:R-:W-:Y:S07]  /*106e0*/  MUFU.EX2 R110, R110 ;  /* 0x0000006e006e7308 */ /* 0x000fee0000000800 */
[C---:B------:R-:W-:Y:S01]  /*106f0*/  HMMA.16816.F32.BF16 R32, R80.reuse, R70, R32 ;  /* 0x000000465020723c */ /* 0x040fe20000041820 */
[----:B------:R-:W-:Y:S02]  /*10700*/  LDSM.16.MT88.4 R68, [R117+0x6c00] ;  /* 0x006c00007544783b */ /* 0x000fe40000004200 */
[----:B------:R-:W-:Y:S05]  /*10710*/  MUFU.EX2 R105, R105 ;  /* 0x0000006900697308 */ /* 0x000fea0000000800 */
[C---:B---3--:R-:W-:Y:S05]  /*10720*/  HMMA.16816.F32.BF16 R36, R80.reuse, R60, R36 ;  /* 0x0000003c5024723c */ /* 0x048fea0000041824 */
[----:B------:R-:W1:Y:S03]  /*10730*/  MUFU.EX2 R106, R106 ;  /* 0x0000006a006a7308 */ /* 0x000e660000000800 */
[C---:B------:R-:W-:Y:S01]  /*10740*/  HMMA.16816.F32.BF16 R40, R80.reuse, R62, R40 ;  /* 0x0000003e5028723c */ /* 0x040fe20000041828 */
[----:B------:R-:W3:Y:S06]  /*10750*/  LDSM.16.MT88.4 R60, [R117+0x6400] ;  /* 0x00640000753c783b */ /* 0x000eec0000004200 */
[----:B------:R-:W-:Y:S01]  /*10760*/  MUFU.EX2 R112, R112 ;  /* 0x0000007000707308 */ /* 0x000fe20000000800 */
[C---:B-----5:R-:W-:Y:S07]  /*10770*/  HMMA.16816.F32.BF16 R44, R80.reuse, R52, R44 ;  /* 0x00000034502c723c */ /* 0x060fee000004182c */
[----:B----4-:R-:W-:Y:S01]  /*10780*/  F2FP.BF16.PACK_AB R52, R100, R97 ;  /* 0x000000616434723e */ /* 0x010fe200000010ff */
[----:B------:R-:W-:Y:S01]  /*10790*/  HMMA.16816.F32.BF16 R48, R80, R54, R48 ;  /* 0x000000365030723c */ /* 0x000fe20000041830 */
[----:B------:R-:W-:Y:S03]  /*107a0*/  MUFU.EX2 R111, R111 ;  /* 0x0000006f006f7308 */ /* 0x000fe60000000800 */
[----:B--2---:R-:W-:Y:S03]  /*107b0*/  F2FP.BF16.PACK_AB R53, R102, R99 ;  /* 0x000000636635723e */ /* 0x004fe600000010ff */
        /* <DEDUP_REMOVED lines=8> */
[C---:B---3--:R-:W-:Y:S08]  /*10840*/  HMMA.16816.F32.BF16 R12, R52.reuse, R60, R12 ;  /* 0x0000003c340c723c */ /* 0x048ff0000004180c */
[C---:B------:R-:W-:Y:S01]  /*10850*/  HMMA.16816.F32.BF16 R16, R52.reuse, R62, R16 ;  /* 0x0000003e3410723c */ /* 0x040fe20000041810 */
[----:B------:R-:W2:Y:S01]  /*10860*/  LDSM.16.MT88.4 R60, [R117+0x7400] ;  /* 0x00740000753c783b */ /* 0x000ea20000004200 */
[----:B------:R-:W-:Y:S10]  /*10870*/  MUFU.EX2 R115, R115 ;  /* 0x0000007300737308 */ /* 0x000ff40000000800 */
[----:B------:R-:W-:Y:S10]  /*10880*/  MUFU.EX2 R140, R140 ;  /* 0x0000008c008c7308 */ /* 0x000ff40000000800 */
[----:B------:R-:W-:Y:S01]  /*10890*/  MUFU.EX2 R133, R133 ;  /* 0x0000008500857308 */ /* 0x000fe20000000800 */
[C---:B-1----:R-:W-:Y:S09]  /*108a0*/  HMMA.16816.F32.BF16 R20, R52.reuse, R56, R20 ;  /* 0x000000383414723c */ /* 0x042ff20000041814 */
[----:B------:R-:W1:Y:S01]  /*108b0*/  MUFU.EX2 R98, R98 ;  /* 0x0000006200627308 */ /* 0x000e620000000800 */
[C---:B------:R-:W-:Y:S01]  /*108c0*/  HMMA.16816.F32.BF16 R24, R52.reuse, R58, R24 ;  /* 0x0000003a3418723c */ /* 0x040fe20000041818 */
[----:B------:R-:W3:Y:S07]  /*108d0*/  LDSM.16.MT88.4 R56, [R118+0x8400] ;  /* 0x008400007638783b */ /* 0x000eee0000004200 */
[C---:B--2---:R-:W-:Y:S01]  /*108e0*/  HMMA.16816.F32.BF16 R28, R52.reuse, R60, R28 ;  /* 0x0000003c341c723c */ /* 0x044fe2000004181c */
[----:B------:R-:W-:Y:S07]  /*108f0*/  MUFU.EX2 R86, R86 ;  /* 0x0000005600567308 */ /* 0x000fee0000000800 */
[C---:B------:R-:W-:Y:S01]  /*10900*/  HMMA.16816.F32.BF16 R32, R52.reuse, R62, R32 ;  /* 0x0000003e3420723c */ /* 0x040fe20000041820 */
[----:B------:R-:W2:Y:S02]  /*10910*/  LDSM.16.MT88.4 R60, [R117+0x8400] ;  /* 0x00840000753c783b */ /* 0x000ea40000004200 */
[----:B------:R1:W4:Y:S05]  /*10920*/  MUFU.EX2 R85, R90 ;  /* 0x0000005a00557308 */ /* 0x00032a0000000800 */
[C---:B---3--:R-:W-:Y:S04]  /*10930*/  HMMA.16816.F32.BF16 R36, R52.reuse, R56, R36 ;  /* 0x000000383424723c */ /* 0x048fe80000041824 */
[----:B-1----:R-:W-:Y:S04]  /*10940*/  F2FP.BF16.PACK_AB R90, R98, R133 ;  /* 0x00000085625a723e */ /* 0x002fe800000010ff */
        /* <DEDUP_REMOVED lines=23> */
[C---:B------:R-:W-:Y:S04]  /*10ac0*/  HMMA.16816.F32.BF16 R40, R52.reuse, R58, R40 ;  /* 0x0000003a3428723c */ /* 0x040fe80000041828 */
[----:B------:R-:W-:Y:S01]  /*10ad0*/  F2FP.BF16.PACK_AB R89, R140, R115 ;  /* 0x000000738c59723e */ /* 0x000fe200000010ff */
[----:B------:R-:W-:Y:S01]  /*10ae0*/  FADD.FTZ R137, R88, R91 ;  /* 0x0000005b58897221 */ /* 0x000fe20000010000 */
[----:B------:R-:W-:Y:S01]  /*10af0*/  F2FP.BF16.PACK_AB R88, R138, R113 ;  /* 0x000000718a58723e */ /* 0x000fe200000010ff */
[----:B------:R-:W-:Y:S01]  /*10b00*/  FADD.FTZ R94, R94, R57 ;  /* 0x000000395e5e7221 */ /* 0x000fe20000010000 */
[C---:B--2---:R-:W-:Y:S04]  /*10b10*/  HMMA.16816.F32.BF16 R44, R52.reuse, R60, R44 ;  /* 0x0000003c342c723c */ /* 0x044fe8000004182c */
[----:B----4-:R-:W-:Y:S01]  /*10b20*/  F2FP.BF16.PACK_AB R91, R85, R86 ;  /* 0x00000056555b723e */ /* 0x010fe200000010ff */
[----:B------:R-:W-:Y:S02]  /*10b30*/  FADD.FTZ R0, R96, R137 ;  /* 0x0000008960007221 */ /* 0x000fe40000010000 */
[----:B------:R-:W-:Y:S01]  /*10b40*/  FADD.FTZ R93, R93, R94 ;  /* 0x0000005e5d5d7221 */ /* 0x000fe20000010000 */
[----:B------:R-:W-:Y:S01]  /*10b50*/  HMMA.16816.F32.BF16 R48, R52, R62, R48 ;  /* 0x0000003e3430723c */ /* 0x000fe20000041830 */
[----:B------:R-:W1:Y:S03]  /*10b60*/  LDSM.16.MT88.4 R60, [R118+0x7c00] ;  /* 0x007c0000763c783b */ /* 0x000e660000004200 */
[----:B------:R-:W-:Y:S02]  /*10b70*/  FADD.FTZ R0, R95, R0 ;  /* 0x000000005f007221 */ /* 0x000fe40000010000 */
[----:B------:R-:W-:Y:S02]  /*10b80*/  FADD.FTZ R92, R92, R93 ;  /* 0x0000005d5c5c7221 */ /* 0x000fe40000010000 */
[C---:B------:R-:W-:Y:S01]  /*10b90*/  HMMA.16816.F32.BF16 R80, R88.reuse, R76, R4 ;  /* 0x0000004c5850723c */ /* 0x040fe20000041804 */
[----:B------:R-:W2:Y:S04]  /*10ba0*/  LDSM.16.MT88.4 R52, [R117+0x7c00] ;  /* 0x007c00007534783b */ /* 0x000ea80000004200 */
[----:B------:R-:W-:Y:S01]  /*10bb0*/  FADD.FTZ R97, R97, R0 ;  /* 0x0000000061617221 */ /* 0x000fe20000010000 */
[----:B------:R-:W-:Y:S01]  /*10bc0*/  MOV R0, R3 ;  /* 0x0000000300007202 */ /* 0x000fe20000000f00 */
        /* <DEDUP_REMOVED lines=27> */
[----:B------:R-:W-:Y:S02]  /*10d80*/  FADD.FTZ R138, R138, R113 ;  /* 0x000000718a8a7221 */ /* 0x000fe40000010000 */
[----:B------:R-:W-:Y:S02]  /*10d90*/  FADD.FTZ R115, R140, R115 ;  /* 0x000000738c737221 */ /* 0x000fe40000010000 */
[C---:B------:R-:W-:Y:S04]  /*10da0*/  HMMA.16816.F32.BF16 R40, R88.reuse, R6, R40 ;  /* 0x000000065828723c */ /* 0x040fe80000041828 */
[----:B------:R-:W-:Y:S02]  /*10db0*/  FADD.FTZ R133, R133, R138 ;  /* 0x0000008a85857221 */ /* 0x000fe40000010000 */
[----:B------:R-:W-:Y:S02]  /*10dc0*/  FADD.FTZ R86, R86, R115 ;  /* 0x0000007356567221 */ /* 0x000fe40000010000 */
[C---:B----4-:R-:W-:Y:S04]  /*10dd0*/  HMMA.16816.F32.BF16 R44, R88.reuse, R8, R44 ;  /* 0x00000008582c723c */ /* 0x050fe8000004182c */
[----:B------:R-:W-:Y:S02]  /*10de0*/  FADD.FTZ R139, R98, R133 ;  /* 0x00000085628b7221 */ /* 0x000fe40000010000 */
[----:B------:R-:W-:Y:S02]  /*10df0*/  FADD.FTZ R137, R85, R86 ;  /* 0x0000005655897221 */ /* 0x000fe40000010000 */
[----:B------:R-:W-:Y:S01]  /*10e00*/  HMMA.16816.F32.BF16 R48, R88, R10, R48 ;  /* 0x0000000a5830723c */ /* 0x000fe20000041830 */
[----:B------:R-:W-:-:S07]  /*10e10*/  @P0 BRA `(.L_x_5960) ;  /* 0xffffdb0000000947 */ /* 0x000fce000383ffff */
.L_x_5956:
        /* <DEDUP_REMOVED lines=129> */
[----:B-1----:R-:W-:Y:S01]  /*11630*/  @P2 FMUL.FTZ R2, R2, 0.69314718246459960938 ;  /* 0x3f31721802022820 */ /* 0x002fe20000410000 */
[----:B------:R-:W1:Y:S04]  /*11640*/  S2R R6, SR_CTAID.Y ;  /* 0x0000000000067919 */ /* 0x000e680000002600 */
[----:B------:R-:W-:Y:S04]  /*11650*/  STS.64 [R12], R68 ;  /* 0x000000440c007388 */ /* 0x000fe80000000a00 */
[----:B------:R-:W-:Y:S04]  /*11660*/  STS.64 [R12+0x400], R70 ;  /* 0x000400460c007388 */ /* 0x000fe80000000a00 */
[----:B------:R2:W-:Y:S04]  /*11670*/  STS.64 [R11.X4+0x2000], R64 ;  /* 0x002000400b007388 */ /* 0x0005e80000004a00 */
[----:B------:R-:W-:Y:S04]  /*11680*/  STS.64 [R11.X4+0x2400], R66 ;  /* 0x002400420b007388 */ /* 0x000fe80000004a00 */
[----:B------:R-:W-:Y:S04]  /*11690*/  STS.64 [R15+0x2000], R60 ;  /* 0x0020003c0f007388 */ /* 0x000fe80000000a00 */
[----:B------:R-:W-:Y:S01]  /*116a0*/  STS.64 [R15+0x2400], R62 ;  /* 0x0024003e0f007388 */ /* 0x000fe20000000a00 */
[----:B-1----:R-:W-:-:S03]  /*116b0*/  IMAD R6, R6, c[0x0][0x210], R125 ;  /* 0x0000840006067a24 */ /* 0x002fc600078e027d */
        /* <DEDUP_REMOVED lines=10> */
[----:B--2---:R-:W2:Y:S04]  /*11760*/  S2R R64, SR_CTAID.Z ;  /* 0x0000000000407919 */ /* 0x004ea80000002700 */
[----:B------:R3:W-:Y:S01]  /*11770*/  STS.64 [R12+0x4000], R48 ;  /* 0x004000300c007388 */ /* 0x0007e20000000a00 */
[----:B-1----:R-:W-:-:S03]  /*11780*/  IADD3 R11, -R125, RZ, RZ ;  /* 0x000000ff7d0b7210 */ /* 0x002fc60007ffe1ff */
[----:B------:R-:W-:Y:S04]  /*11790*/  STS.64 [R12+0x4400], R50 ;  /* 0x004400320c007388 */ /* 0x000fe80000000a00 */
[----:B------:R-:W-:Y:S06]  /*117a0*/  BAR.SYNC.DEFER_BLOCKING 0x0 ;  /* 0x0000000000007b1d */ /* 0x000fec0000010000 */
[----:B------:R-:W1:Y:S01]  /*117b0*/  S2R R66, SR_CTAID.X ;  /* 0x0000000000427919 */ /* 0x000e620000002500 */
[----:B--2---:R-:W-:-:S04]  /*117c0*/  IMAD R11, R11, c[0x0][0x1c0], R64 ;  /* 0x000070000b0b7a24 */ /* 0x004fc800078e0240 */
[----:B------:R-:W-:Y:S01]  /*117d0*/  IMAD R6, R6, c[0x0][0x1c0], R11 ;  /* 0x0000700006067a24 */ /* 0x000fe200078e020b */
[----:B------:R-:W-:Y:S01]  /*117e0*/  MOV R11, 0xff800000 ;  /* 0xff800000000b7802 */ /* 0x000fe20000000f00 */
[----:B------:R-:W-:Y:S01]  /*117f0*/  @P2 FFMA.FTZ R11, R3, c[0x0][0x238], R2 ;  /* 0x00008e00030b2a23 */ /* 0x000fe20000010002 */
[----:B---3--:R-:W-:Y:S02]  /*11800*/  LOP3.LUT R49, R10, 0xffffffe0, RZ, 0xc0, !PT ;  /* 0xffffffe00a317812 */ /* 0x008fe400078ec0ff */
[----:B------:R-:W-:Y:S02]  /*11810*/  SHF.R.S32.HI R10, RZ, 0x1f, R7 ;  /* 0x0000001fff0a7819 */ /* 0x000fe40000011407 */
[----:B------:R-:W-:Y:S01]  /*11820*/  IADD3 R49, R0, -R49, RZ ;  /* 0x8000003100317210 */ /* 0x000fe20007ffe0ff */
[----:B------:R-:W2:Y:S01]  /*11830*/  LDS.128 R60, [R5.X4] ;  /* 0x00000000053c7984 */ /* 0x000ea20000004c00 */
[----:B------:R-:W-:Y:S01]  /*11840*/  LEA.HI R10, R10, R7, RZ, 0x2 ;  /* 0x000000070a0a7211 */ /* 0x000fe200078f10ff */
[----:B------:R-:W-:Y:S01]  /*11850*/  IMAD.MOV.U32 R0, RZ, RZ, -0x800000 ;  /* 0xff800000ff007424 */ /* 0x000fe200078e00ff */
[----:B------:R-:W-:Y:S01]  /*11860*/  LOP3.LUT P0, RZ, R49, 0x3, RZ, 0xc0, !PT ;  /* 0x0000000331ff7812 */ /* 0x000fe2000780c0ff */
[----:B------:R-:W3:Y:S01]  /*11870*/  LDS.128 R56, [R5.X4+0x800] ;  /* 0x0008000005387984 */ /* 0x000ee20000004c00 */
[----:B------:R-:W-:Y:S01]  /*11880*/  LOP3.LUT R10, R10, 0xffffffc, RZ, 0xc0, !PT ;  /* 0x0ffffffc0a0a7812 */ /* 0x000fe200078ec0ff */
[----:B------:R-:W-:-:S02]  /*11890*/  @P3 FMUL.FTZ R49, R4, 0.69314718246459960938 ;  /* 0x3f31721804313820 */ /* 0x000fc40000410000 */
[----:B------:R-:W4:Y:S01]  /*118a0*/  LDS.128 R52, [R5.X4+0x1000] ;  /* 0x0010000005347984 */ /* 0x000f220000004c00 */
[----:B------:R-:W-:Y:S01]  /*118b0*/  IADD3 R7, R7, -R10, RZ ;  /* 0x8000000a07077210 */ /* 0x000fe20007ffe0ff */
[----:B------:R-:W-:Y:S02]  /*118c0*/  @P3 FFMA.FTZ R0, R84, c[0x0][0x238], R49 ;  /* 0x00008e0054003a23 */ /* 0x000fe40000010031 */
[----:B------:R-:W1:Y:S01]  /*118d0*/  LDS.128 R40, [R5.X4+0x1800] ;  /* 0x0018000005287984 */ /* 0x000e620000004c00 */
[----:B------:R-:W-:-:S03]  /*118e0*/  LEA R130, R7, R130, 0x4 ;  /* 0x0000008207827211 */ /* 0x000fc600078e20ff */
        /* <DEDUP_REMOVED lines=22> */
.L_x_5962:
[----:B---34-:R-:W-:Y:S05]  /*11a50*/  BSYNC B0 ;  /* 0x0000000000007941 */ /* 0x018fea0003800000 */
.L_x_5961:
        /* <DEDUP_REMOVED lines=31> */
.L_x_5963:
        /* <DEDUP_REMOVED lines=11> */
.L_x_6385:


//--------------------- .text._ZN5flash24flash_fwd_splitkv_kernelI23Flash_fwd_kernel_traitsILi96ELi64ELi64ELi4ELb0ELb0EN7cutlass10bfloat16_tE19Flash_kernel_traitsILi96ELi64ELi64ELi4ES3_EELb1ELb0ELb1ELb0ELb0ELb0ELb1ELb1EEEvNS_16Flash_fwd_paramsE --------------------------
	.section	.text._ZN5flash24flash_fwd_splitkv_kernelI23Flash_fwd_kernel_traitsILi96ELi64ELi64ELi4ELb0ELb0EN7cutlass10bfloat16_tE19Flash_kernel_traitsILi96ELi64ELi64ELi4ES3_EELb1ELb0ELb1ELb0ELb0ELb0ELb1ELb1EEEvNS_16Flash_fwd_paramsE,"ax",@progbits
	.sectioninfo	@"SHI_REGISTERS=152"
	.align	128
        .global         _ZN5flash24flash_fwd_splitkv_kernelI23Flash_fwd_kernel_traitsILi96ELi64ELi64ELi4ELb0ELb0EN7cutlass10bfloat16_tE19Flash_kernel_traitsILi96ELi64ELi64ELi4ES3_EELb1ELb0ELb1ELb0ELb0ELb0ELb1ELb1EEEvNS_16Flash_fwd_paramsE
        .type           _ZN5flash24flash_fwd_splitkv_kernelI23Flash_fwd_kernel_traitsILi96ELi64ELi64ELi4ELb0ELb0EN7cutlass10bfloat16_tE19Flash_kernel_traitsILi96ELi64ELi64ELi4ES3_EELb1ELb0ELb1ELb0ELb0ELb0ELb1ELb1EEEvNS_16Flash_fwd_paramsE,@function
        .size           _ZN5flash24flash_fwd_splitkv_kernelI23Flash_fwd_kernel_traitsILi96ELi64ELi64ELi4ELb0ELb0EN7cutlass10bfloat16_tE19Flash_kernel_traitsILi96ELi64ELi64ELi4ES3_EELb1ELb0ELb1ELb0ELb0ELb0ELb1ELb1EEEvNS_16Flash_fwd_paramsE,(.L_x_6386 - _ZN5flash24flash_fwd_splitkv_kernelI23Flash_fwd_kernel_traitsILi96ELi64ELi64ELi4ELb0ELb0EN7cutlass10bfloat16_tE19Flash_kernel_traitsILi96ELi64ELi64ELi4ES3_EELb1ELb0ELb1ELb0ELb0ELb0ELb1ELb1EEEvNS_16Flash_fwd_paramsE)
        .other          _ZN5flash24flash_fwd_splitkv_kernelI23Flash_fwd_kernel_traitsILi96ELi64ELi64ELi4ELb0ELb0EN7cutlass10bfloat16_tE19Flash_kernel_traitsILi96ELi64ELi64ELi4ES3_EELb1ELb0ELb1ELb0ELb0ELb0ELb1ELb1EEEvNS_16Flash_fwd_paramsE,@"STO_CUDA_ENTRY STV_DEFAULT"
_ZN5flash24flash_fwd_splitkv_kernelI23Flash_fwd_kernel_traitsILi96ELi64ELi64ELi4ELb0ELb0EN7cutlass10bfloat16_tE19Flash_kernel_traitsILi96ELi64ELi64ELi4ES3_EELb1ELb0ELb1ELb0ELb0ELb0ELb1ELb1EEEvNS_16Flash_fwd_paramsE:
.text._ZN5flash24flash_fwd_splitkv_kernelI23Flash_fwd_kernel_traitsILi96ELi64ELi64ELi4ELb0ELb0EN7cutlass10bfloat16_tE19Flash_kernel_traitsILi96ELi64ELi64ELi4ES3_EELb1ELb0ELb1ELb0ELb0ELb0ELb1ELb1EEEvNS_16Flash_fwd_paramsE:
        /* <DEDUP_REMOVED lines=53> */
.L_x_5964:
[----:B-1-34-:R-:W-:Y:S02]  /*0350*/  MOV R77, c[0x0][0x218] ;  /* 0x00008600004d7a02 */ /* 0x01afe40000000f00 */
.L_x_5965:
        /* <DEDUP_REMOVED lines=27> */
[----:B------:R-:W-:Y:S01]  /*0510*/  ISETP.GE.AND P0, PT, R7, RZ, PT ;  /* 0x000000ff0700720c */ /* 0x000fe20003f06270 */
[----:B--2---:R-:W-:Y:S02]  /*0520*/  IMAD.MOV R4, RZ, RZ, -R9 ;  /* 0x000000ffff047224 */ /* 0x004fe400078e0a09 */
        /* <DEDUP_REMOVED lines=11> */
[----:B------:R-:W-:-:S04]  /*05e0*/  IADD3 R5, R61, 0x3f, RZ ;  /* 0x0000003f3d057810 */ /* 0x000fc80007ffe0ff */
[----:B------:R-:W-:-:S04]  /*05f0*/  SHF.R.S32.HI R4, RZ, 0x1f, R5 ;  /* 0x0000001fff047819 */ /* 0x000fc80000011405 */
[----:B------:R-:W-:-:S03]  /*0600*/  LEA.HI R4, R4, R5, RZ, 0x6 ;  /* 0x0000000504047211 */ /* 0x000fc600078f30ff */
[----:B------:R-:W-:Y:S02]  /*0610*/  @P2 IADD3 R8, R8, 0x1, RZ ;  /* 0x0000000108082810 */ /* 0x000fe40007ffe0ff */
[----:B------:R-:W-:-:S03]  /*0620*/  SHF.R.S32.HI R4, RZ, 0x6, R4 ;  /* 0x00000006ff047819 */ /* 0x000fc60000011404 */
        /* <DEDUP_REMOVED lines=42> */
.L_x_5968:
[----:B------:R-:W-:Y:S05]  /*08d0*/  BSYNC B0 ;  /* 0x0000000000007941 */ /* 0x000fea0003800000 */
.L_x_5967:
        /* <DEDUP_REMOVED lines=10> */
.L_x_5970:
[----:B------:R-:W-:Y:S05]  /*0980*/  BSYNC B0 ;  /* 0x0000000000007941 */ /* 0x000fea0003800000 */
.L_x_5969:
        /* <DEDUP_REMOVED lines=10> */
.L_x_5972:
[----:B------:R-:W-:Y:S05]  /*0a30*/  BSYNC B0 ;  /* 0x0000000000007941 */ /* 0x000fea0003800000 */
.L_x_5971:
        /* <DEDUP_REMOVED lines=10> */
.L_x_5974:
[----:B------:R-:W-:Y:S05]  /*0ae0*/  BSYNC B0 ;  /* 0x0000000000007941 */ /* 0x000fea0003800000 */
.L_x_5973:
        /* <DEDUP_REMOVED lines=8> */
[----:B------:R-:W-:-:S04]  /*0b70*/  LEA R4, P0, R2, c[0x0][0x208], 0x2 ;  /* 0x0000820002047a11 */ /* 0x000fc800078010ff */
[----:B------:R-:W-:Y:S01]  /*0b80*/  LEA.HI.X R5, R2, c[0x0][0x20c], R3, 0x2, P0 ;  /* 0x0000830002057a11 */ /* 0x000fe200000f1403 */
[----:B------:R-:W-:Y:S02]  /*0b90*/  @!P3 IMAD.MOV.U32 R3, RZ, RZ, -0x800000 ;  /* 0xff800000ff03b424 */ /* 0x000fe400078e00ff */
[----:B------:R-:W-:Y:S02]  /*0ba0*/  @!P2 IMAD.MOV.U32 R2, RZ, RZ, -0x800000 ;  /* 0xff800000ff02a424 */ /* 0x000fe400078e00ff */
[----:B------:R-:W-:Y:S01]  /*0bb0*/  @!P1 IMAD.MOV.U32 R0, RZ, RZ, -0x800000 ;  /* 0xff800000ff009424 */ /* 0x000fe200078e00ff */
[----:B------:R1:W-:Y:S04]  /*0bc0*/  @!P3 STG.E [R4.64], R3 ;  /* 0x000000030400b986 */ /* 0x0003e8000c101906 */
[----:B------:R1:W-:Y:S04]  /*0bd0*/  @!P2 STG.E [R4.64+0x40], R2 ;  /* 0x000040020400a986 */ /* 0x0003e8000c101906 */
[----:B------:R1:W-:Y:S01]  /*0be0*/  @!P1 STG.E [R4.64+0x80], R0 ;  /* 0x0000800004009986 */ /* 0x0003e2000c101906 */
[----:B------:R-:W-:Y:S05]  /*0bf0*/  @P4 EXIT ;  /* 0x000000000000494d */ /* 0x000fea0003800000 */
[----:B-1----:R-:W-:-:S05]  /*0c00*/  MOV R3, 0xff800000 ;  /* 0xff80000000037802 */ /* 0x002fca0000000f00 */
[----:B------:R-:W-:Y:S01]  /*0c10*/  STG.E [R4.64+0xc0], R3 ;  /* 0x0000c00304007986 */ /* 0x000fe2000c101906 */
[----:B------:R-:W-:Y:S05]  /*0c20*/  EXIT ;  /* 0x000000000000794d */ /* 0x000fea0003800000 */
.L_x_5966:
[----:B-1----:R-:W-:Y:S01]  /*0c30*/  ISETP.NE.U32.AND P0, PT, RZ, c[0x0][0x2b8], PT ;  /* 0x0000ae00ff007a0c */ /* 0x002fe20003f05070 */
        /* <DEDUP_REMOVED lines=45> */
[----:B------:R-:W-:Y:S01]  /*0f10*/  IABS R5, c[0x0][0x1c8] ;  /* 0x0000720000057a13 */ /* 0x000fe20000000000 */
[----:B------:R-:W-:Y:S01]  /*0f20*/  IMAD.MOV R7, RZ, RZ, -R7 ;  /* 0x000000ffff077224 */ /* 0x000fe200078e0a07 */
[----:B------:R-:W-:Y:S02]  /*0f30*/  MOV R8, RZ ;  /* 0x000000ff00087202 */ /* 0x000fe40000000f00 */
[----:B------:R-:W1:Y:S01]  /*0f40*/  I2F.RP R6, R5 ;  /* 0x0000000500067306 */ /* 0x000e620000209400 */
[----:B------:R-:W-:-:S07]  /*0f50*/  IABS R4, R110 ;  /* 0x0000006e00047213 */ /* 0x000fce0000000000 */
[----:B-1----:R-:W1:Y:S02]  /*0f60*/  MUFU.RCP R9, R6 ;  /* 0x0000000600097308 */ /* 0x002e640000001000 */
[----:B-1----:R-:W-:-:S06]  /*0f70*/  IADD3 R9, R9, 0xffffffe, RZ ;  /* 0x0ffffffe09097810 */ /* 0x002fcc0007ffe0ff */
[----:B------:R-:W1:Y:S02]  /*0f80*/  F2I.FTZ.U32.TRUNC.NTZ R9, R9 ;  /* 0x0000000900097305 */ /* 0x000e64000021f000 */
[----:B-1----:R-:W-:-:S04]  /*0f90*/  IMAD.MOV R3, RZ, RZ, -R9 ;  /* 0x000000ffff037224 */ /* 0x002fc800078e0a09 */
[----:B------:R-:W-:-:S04]  /*0fa0*/  IMAD R3, R3, R5, RZ ;  /* 0x0000000503037224 */ /* 0x000fc800078e02ff */
[----:B------:R-:W-:-:S04]  /*0fb0*/  IMAD.HI.U32 R3, R9, R3, R8 ;  /* 0x0000000309037227 */ /* 0x000fc800078e0008 */
[----:B------:R-:W-:Y:S02]  /*0fc0*/  IMAD R9, R7, c[0x0][0x2d0], R2 ;  /* 0x0000b40007097a24 */ /* 0x000fe400078e0202 */
[----:B------:R-:W-:-:S04]  /*0fd0*/  IMAD.HI.U32 R8, R3, R4, RZ ;  /* 0x0000000403087227 */ /* 0x000fc800078e00ff */
[----:B------:R-:W-:-:S04]  /*0fe0*/  IMAD.MOV R3, RZ, RZ, -R8 ;  /* 0x000000ffff037224 */ /* 0x000fc800078e0a08 */
[----:B------:R-:W-:Y:S01]  /*0ff0*/  IMAD R4, R5, R3, R4 ;  /* 0x0000000305047224 */ /* 0x000fe200078e0204 */
[----:B------:R-:W-:-:S04]  /*1000*/  LOP3.LUT R3, R110, c[0x0][0x1c8], RZ, 0x3c, !PT ;  /* 0x000072006e037a12 */ /* 0x000fc800078e3cff */
[----:B------:R-:W-:-:S13]  /*1010*/  ISETP.GT.U32.AND P0, PT, R5, R4, PT ;  /* 0x000000040500720c */ /* 0x000fda0003f04070 */
[-C--:B------:R-:W-:Y:S02]  /*1020*/  @!P0 IADD3 R4, R4, -R5.reuse, RZ ;  /* 0x8000000504048210 */ /* 0x080fe40007ffe0ff */
[----:B------:R-:W-:Y:S02]  /*1030*/  @!P0 IADD3 R8, R8, 0x1, RZ ;  /* 0x0000000108088810 */ /* 0x000fe40007ffe0ff */
[----:B------:R-:W-:Y:S02]  /*1040*/  ISETP.GE.U32.AND P1, PT, R4, R5, PT ;  /* 0x000000050400720c */ /* 0x000fe40003f26070 */
[----:B------:R-:W-:Y:S02]  /*1050*/  ISETP.GE.AND P0, PT, R3, RZ, PT ;  /* 0x000000ff0300720c */ /* 0x000fe40003f06270 */
[----:B------:R-:W-:-:S05]  /*1060*/  SHF.R.S32.HI R5, RZ, 0x1f, R9 ;  /* 0x0000001fff057819 */ /* 0x000fca0000011409 */
[----:B------:R-:W-:-:S04]  /*1070*/  IMAD R4, R5, c[0x0][0x198], RZ ;  /* 0x0000660005047a24 */ /* 0x000fc800078e02ff */
[----:B------:R-:W-:Y:S02]  /*1080*/  @P1 IADD3 R8, R8, 0x1, RZ ;  /* 0x0000000108081810 */ /* 0x000fe40007ffe0ff */
[----:B------:R-:W-:Y:S02]  /*1090*/  ISETP.NE.AND P1, PT, RZ, c[0x0][0x1c8], PT ;  /* 0x00007200ff007a0c */ /* 0x000fe40003f25270 */
[----:B------:R-:W-:-:S11]  /*10a0*/  @!P0 IADD3 R8, -R8, RZ, RZ ;  /* 0x000000ff08088210 */ /* 0x000fd60007ffe1ff */
        /* <DEDUP_REMOVED lines=8> */
[----:B------:R-:W-:-:S02]  /*1130*/  IMAD R3, R9, c[0x0][0x19c], R4 ;  /* 0x0000670009037a24 */ /* 0x000fc400078e0204 */
[----:B------:R-:W-:Y:S01]  /*1140*/  IMAD.WIDE.U32 R10, R9, c[0x0][0x198], R6 ;  /* 0x00006600090a7a25 */ /* 0x000fe200078e0006 */
[----:B------:R-:W-:-:S03]  /*1150*/  SHF.R.S32.HI R7, RZ, 0x1f, R8 ;  /* 0x0000001fff077819 */ /* 0x000fc60000011408 */
        /* <DEDUP_REMOVED lines=10> */
.L_x_5975:
        /* <DEDUP_REMOVED lines=17> */
.L_x_5977:
        /* <DEDUP_REMOVED lines=34> */
[----:B------:R-:W-:Y:S01]  /*1530*/  IMAD.IADD R11, R11, 0x1, R0 ;  /* 0x000000010b0b7824 */ /* 0x000fe200078e0200 */
[----:B------:R-:W-:Y:S02]  /*1540*/  @P4 MOV R0, R12 ;  /* 0x0000000c00004202 */ /* 0x000fe40000000f00 */
[----:B------:R-:W-:Y:S01]  /*1550*/  SHF.R.S32.HI R7, RZ, 0x1f, R8 ;  /* 0x0000001fff077819 */ /* 0x000fe20000011408 */
        /* <DEDUP_REMOVED lines=17> */
.L_x_5976:
[----:B-----5:R1:W5:Y:S01]  /*1670*/  @P5 LDG.E R3, [R122.64] ;  /* 0x000000067a035981 */ /* 0x020362000c1e1900 */
[----:B------:R-:W-:Y:S01]  /*1680*/  ISETP.NE.AND P0, PT, R21, -0x1, PT ;  /* 0xffffffff1500780c */ /* 0x000fe20003f05270 */
[----:B------:R-:W-:Y:S01]  /*1690*/  IMAD.MOV.U32 R11, RZ, RZ, 0x2 ;  /* 0x00000002ff0b7424 */ /* 0x000fe200078e00ff */
[----:B------:R-:W-:Y:S01]  /*16a0*/  SHF.R.S32.HI R74, RZ, 0x1f, R73 ;  /* 0x0000001fff4a7819 */ /* 0x000fe20000011449 */
[----:B------:R-:W-:Y:S01]  /*16b0*/  IMAD.MOV.U32 R88, RZ, RZ, c[0x0][0x230] ;  /* 0x00008c00ff587624 */ /* 0x000fe200078e00ff */
[----:B------:R-:W-:Y:S01]  /*16c0*/  SHF.R.S32.HI R111, RZ, 0x1f, R110 ;  /* 0x0000001fff6f7819 */ /* 0x000fe2000001146e */
[----:B------:R-:W-:Y:S01]  /*16d0*/  IMAD.MOV.U32 R24, RZ, RZ, RZ ;  /* 0x000000ffff187224 */ /* 0x000fe200078e00ff */
[CC--:B------:R-:W-:Y:S01]  /*16e0*/  LEA.HI R109, R74.reuse, R73.reuse, RZ, 0x2 ;  /* 0x000000494a6d7211 */ /* 0x0c0fe200078f10ff */
[----:B------:R-:W-:Y:S01]  /*16f0*/  IMAD.MOV.U32 R25, RZ, RZ, c[0x0][0x230] ;  /* 0x00008c00ff197624 */ /* 0x000fe200078e00ff */
[----:B------:R-:W-:Y:S01]  /*1700*/  LEA.HI R66, R74, R73, RZ, 0x3 ;  /* 0x000000494a427211 */ /* 0x000fe200078f18ff */
[----:B------:R-:W-:Y:S01]  /*1710*/  IMAD.MOV.U32 R55, RZ, RZ, c[0x0][0x198] ;  /* 0x00006600ff377624 */ /* 0x000fe200078e00ff */
[----:B------:R-:W-:Y:S01]  /*1720*/  LOP3.LUT R6, R109, 0xfffffffc, RZ, 0xc0, !PT ;  /* 0xfffffffc6d067812 */ /* 0x000fe200078ec0ff */
[----:B------:R-:W-:Y:S01]  /*1730*/  IMAD.HI.U32 R88, R11, R88, R24 ;  /* 0x000000580b587227 */ /* 0x000fe200078e0018 */
[----:B------:R-:W-:-:S02]  /*1740*/  SHF.R.S32.HI R67, RZ, 0x3, R66 ;  /* 0x00000003ff437819 */ /* 0x000fc40000011442 */
[-C--:B------:R-:W-:Y:S01]  /*1750*/  LEA.HI R68, R74, R73.reuse, RZ, 0x4 ;  /* 0x000000494a447211 */ /* 0x080fe200078f20ff */
[----:B------:R-:W-:Y:S01]  /*1760*/  @!P0 IMAD R10, R72, c[0x0][0x178], RZ ;  /* 0x00005e00480a8a24 */ /* 0x000fe200078e02ff */
[----:B------:R-:W-:Y:S01]  /*1770*/  SHF.R.S32.HI R112, RZ, 0x2, R109 ;  /* 0x00000002ff707819 */ /* 0x000fe2000001146d */
[----:B------:R-:W-:Y:S01]  /*1780*/  @P0 IMAD.WIDE.U32 R14, R21, c[0x0][0x190], RZ ;  /* 0x00006400150e0a25 */ /* 0x000fe200078e00ff */
[----:B------:R-:W-:Y:S02]  /*1790*/  LEA.HI R74, R74, R73, RZ, 0x5 ;  /* 0x000000494a4a7211 */ /* 0x000fe400078f28ff */
[----:B------:R-:W-:Y:S01]  /*17a0*/  SHF.R.S32.HI R113, RZ, 0x1f, R112 ;  /* 0x0000001fff717819 */ /* 0x000fe20000011470 */
[----:B------:R-:W-:Y:S01]  /*17b0*/  @!P0 IMAD.WIDE.U32 R12, R117, c[0x0][0x178], RZ ;  /* 0x00005e00750c8a25 */ /* 0x000fe200078e00ff */
[----:B------:R-:W-:Y:S02]  /*17c0*/  LEA.HI R109, R109, R112, RZ, 0x1 ;  /* 0x000000706d6d7211 */ /* 0x000fe400078f08ff */
[----:B------:R-:W-:Y:S01]  /*17d0*/  IADD3 R86, P1, R112, R9, RZ ;  /* 0x0000000970567210 */ /* 0x000fe20007f3e0ff */
[----:B------:R-:W-:Y:S01]  /*17e0*/  @!P0 IMAD R10, R117, c[0x0][0x17c], R10 ;  /* 0x00005f00750a8a24 */ /* 0x000fe200078e020a */
[----:B------:R-:W-:Y:S01]  /*17f0*/  LOP3.LUT R109, R109, 0x7fffffe, RZ, 0xc0, !PT ;  /* 0x07fffffe6d6d7812 */ /* 0x000fe200078ec0ff */
[----:B------:R-:W-:Y:S01]  /*1800*/  @P0 IMAD R21, R21, c[0x0][0x194], R15 ;  /* 0x0000650015150a24 */ /* 0x000fe200078e020f */
[----:B------:R-:W-:Y:S01]  /*1810*/  SHF.R.S32.HI R60, RZ, 0x5, R74 ;  /* 0x00000005ff3c7819 */ /* 0x000fe2000001144a */
[----:B------:R-:W-:Y:S01]  /*1820*/  @!P0 IMAD.IADD R21, R13, 0x1, R10 ;  /* 0x000000010d158824 */ /* 0x000fe200078e020a */
[----:B------:R-:W-:Y:S01]  /*1830*/  SHF.R.S32.HI R81, RZ, 0x1, R88 ;  /* 0x00000001ff517819 */ /* 0x000fe20000011458 */
[----:B------:R-:W-:Y:S01]  /*1840*/  IMAD.IADD R13, R73, 0x1, -R6 ;  /* 0x00000001490d7824 */ /* 0x000fe200078e0a06 */
[C---:B------:R-:W-:Y:S01]  /*1850*/  LEA.HI R6, R66.reuse, R67, RZ, 0x1 ;  /* 0x0000004342067211 */ /* 0x040fe200078f08ff */
[----:B------:R-:W-:Y:S01]  /*1860*/  IMAD.SHL.U32 R15, R67, 0x40, RZ ;  /* 0x00000040430f7824 */ /* 0x000fe200078e00ff */
[----:B------:R-:W-:Y:S01]  /*1870*/  LOP3.LUT R66, R66, 0xfffffff8, RZ, 0xc0, !PT ;  /* 0xfffffff842427812 */ /* 0x000fe200078ec0ff */
[----:B------:R-:W-:Y:S01]  /*1880*/  @P0 IMAD.MOV.U32 R20, RZ, RZ, R14 ;  /* 0x000000ffff140224 */ /* 0x000fe200078e000e */
[----:B------:R-:W-:Y:S01]  /*1890*/  LOP3.LUT R6, R6, 0xfffffffe, RZ, 0xc0, !PT ;  /* 0xfffffffe06067812 */ /* 0x000fe200078ec0ff */
[----:B------:R-:W-:Y:S01]  /*18a0*/  @!P0 IMAD.MOV.U32 R20, RZ, RZ, R12 ;  /* 0x000000ffff148224 */ /* 0x000fe200078e000c */
[----:B------:R-:W-:Y:S01]  /*18b0*/  LOP3.LUT R15, R15, 0xc0, RZ, 0xc0, !PT ;  /* 0x000000c00f0f7812 */ /* 0x000fe200078ec0ff */
[----:B------:R-:W-:Y:S01]  /*18c0*/  IMAD.IADD R66, R73, 0x1, -R66 ;  /* 0x0000000149427824 */ /* 0x000fe200078e0a42 */
[----:B------:R-:W-:Y:S01]  /*18d0*/  SHF.L.U32 R14, R13, 0x3, RZ ;  /* 0x000000030d0e7819 */ /* 0x000fe200000006ff */
[----:B------:R-:W-:Y:S01]  /*18e0*/  IMAD.IADD R67, R67, 0x1, -R6 ;  /* 0x0000000143437824 */ /* 0x000fe200078e0a06 */
[----:B------:R-:W-:Y:S01]  /*18f0*/  LOP3.LUT R6, R68, 0xfffffff0, RZ, 0xc0, !PT ;  /* 0xfffffff044067812 */ /* 0x000fe200078ec0ff */
[----:B------:R-:W-:Y:S01]  /*1900*/  IMAD.WIDE R22, R23, 0x40, R112 ;  /* 0x0000004017167825 */ /* 0x000fe200078e0270 */
[----:B------:R-:W-:-:S02]  /*1910*/  LOP3.LUT R11, R15, 0x18, R14, 0xf8, !PT ;  /* 0x000000180f0b7812 */ /* 0x000fc400078ef80e */
[----:B------:R-:W-:Y:S01]  /*1920*/  SHF.R.U32.HI R10, RZ, 0x3, R15 ;  /* 0x00000003ff0a7819 */ /* 0x000fe2000001160f */
[----:B------:R-:W-:Y:S01]  /*1930*/  IMAD.IADD R71, R73, 0x1, -R6 ;  /* 0x0000000149477824 */ /* 0x000fe200078e0a06 */
[----:B------:R-:W-:Y:S01]  /*1940*/  IADD3 R20, P0, R14, R20, RZ ;  /* 0x000000140e147210 */ /* 0x000fe20007f1e0ff */
[----:B------:R-:W-:Y:S01]  /*1950*/  IMAD R120, R23, c[0x0][0x190], RZ ;  /* 0x0000640017787a24 */ /* 0x000fe200078e02ff */
[----:B------:R-:W-:Y:S01]  /*1960*/  SHF.R.S32.HI R15, RZ, 0x1f, R14 ;  /* 0x0000001fff0f7819 */ /* 0x000fe2000001140e */
[----:B------:R-:W-:Y:S01]  /*1970*/  IMAD R23, R7, c[0x0][0x1b8], RZ ;  /* 0x00006e0007177a24 */ /* 0x000fe200078e02ff */
[----:B------:R-:W-:Y:S01]  /*1980*/  LEA.HI R70, R71, R71, RZ, 0x1 ;  /* 0x0000004747467211 */ /* 0x000fe200078f08ff */
[----:B------:R-:W-:Y:S01]  /*1990*/  IMAD.IADD R109, R112, 0x1, -R109 ;  /* 0x00000001706d7824 */ /* 0x000fe200078e0a6d */
[----:B------:R-:W-:Y:S01]  /*19a0*/  LEA.HI R63, R66, R66, RZ, 0x1 ;  /* 0x00000042423f7211 */ /* 0x000fe200078f08ff */
[----:B------:R-:W-:Y:S01]  /*19b0*/  IMAD.X R21, R15, 0x1, R21, P0 ;  /* 0x000000010f157824 */ /* 0x000fe200000e0615 */
[--C-:B------:R-:W-:Y:S01]  /*19c0*/  SHF.R.S32.HI R69, RZ, 0x1, R70.reuse ;  /* 0x00000001ff457819 */ /* 0x100fe20000011446 */
[----:B------:R-:W-:Y:S01]  /*19d0*/  IMAD R109, R60, 0x8, R109 ;  /* 0x000000083c6d7824 */ /* 0x000fe200078e026d */
[----:B------:R-:W-:Y:S01]  /*19e0*/  SHF.R.S32.HI R6, RZ, 0x1f, R70 ;  /* 0x0000001fff067819 */ /* 0x000fe20000011446 */
[----:B------:R-:W-:Y:S01]  /*19f0*/  IMAD R120, R22, c[0x0][0x194], R120 ;  /* 0x0000650016787a24 */ /* 0x000fe200078e0278 */
[----:B------:R-:W-:Y:S01]  /*1a00*/  IADD3 R18, P0, R14, R0, RZ ;  /* 0x000000000e127210 */ /* 0x000fe20007f1e0ff */
[----:B------:R-:W-:Y:S01]  /*1a10*/  IMAD R0, R8, c[0x0][0x1bc], R23 ;  /* 0x00006f0008007a24 */ /* 0x000fe200078e0217 */
[----:B------:R-:W-:Y:S01]  /*1a20*/  LEA.HI R6, R6, R69, RZ, 0x2 ;  /* 0x0000004506067211 */ /* 0x000fe200078f10ff */
[----:B------:R-:W-:Y:S01]  /*1a30*/  IMAD.WIDE.U32 R20, R22, c[0x0][0x190], R20 ;  /* 0x0000640016147a25 */ /* 0x000fe200078e0014 */
[----:B------:R-:W-:-:S02]  /*1a40*/  LOP3.LUT R10, R11, R10, RZ, 0x3c, !PT ;  /* 0x0000000a0b0a7212 */ /* 0x000fc400078e3cff */
[----:B------:R-:W-:Y:S01]  /*1a50*/  LOP3.LUT R6, R6, 0xfffffffc, RZ, 0xc0, !PT ;  /* 0xfffffffc06067812 */ /* 0x000fe200078ec0ff */
[----:B------:R-:W-:Y:S01]  /*1a60*/  IMAD.X R19, R15, 0x1, R19, P0 ;  /* 0x000000010f137824 */ /* 0x000fe200000e0613 */
[----:B------:R-:W-:Y:S01]  /*1a70*/  LOP3.LUT R11, R63, 0xfffffffe, RZ, 0xc0, !PT ;  /* 0xfffffffe3f0b7812 */ /* 0x000fe200078ec0ff */
[----:B------:R-:W-:Y:S01]  /*1a80*/  IMAD.SHL.U32 R13, R13, 0x4, RZ ;  /* 0x000000040d0d7824 */ /* 0x000fe200078e00ff */
[----:B------:R-:W-:Y:S01]  /*1a90*/  LEA R109, R109, R10, 0x5 ;  /* 0x0000000a6d6d7211 */ /* 0x000fe200078e28ff */
[----:B------:R-:W-:Y:S01]  /*1aa0*/  IMAD.IADD R69, R69, 0x1, -R6 ;  /* 0x0000000145457824 */ /* 0x000fe200078e0a06 */
[C---:B------:R-:W-:Y:S01]  /*1ab0*/  IADD3 R10, R14.reuse, 0x40, RZ ;  /* 0x000000400e0a7810 */ /* 0x040fe20007ffe0ff */
[----:B------:R-:W-:Y:S01]  /*1ac0*/  IMAD.X R6, R113, 0x1, R5, P1 ;  /* 0x0000000171067824 */ /* 0x000fe200008e0605 */
[----:B------:R-:W-:Y:S01]  /*1ad0*/  ISETP.GE.AND P1, PT, R14, c[0x0][0x220], PT ;  /* 0x000088000e007a0c */ /* 0x000fe20003f26270 */
[----:B------:R-:W-:Y:S01]  /*1ae0*/  IMAD.WIDE.U32 R18, R8, c[0x0][0x1b8], R18 ;  /* 0x00006e0008127a25 */ /* 0x000fe200078e0012 */
[----:B------:R-:W-:-:S02]  /*1af0*/  LOP3.LUT R74, R74, 0xffffffe0, RZ, 0xc0, !PT ;  /* 0xffffffe04a4a7812 */ /* 0x000fc400078ec0ff */
[----:B------:R-:W-:Y:S01]  /*1b00*/  SEL R12, RZ, 0x1, P1 ;  /* 0x00000001ff0c7807 */ /* 0x000fe20000800000 */
[----:B------:R-:W-:Y:S01]  /*1b10*/  IMAD.IADD R66, R66, 0x1, -R11 ;  /* 0x0000000142427824 */ /* 0x000fe200078e0a0b */
[----:B------:R-:W-:Y:S01]  /*1b20*/  IADD3 R11, R14, 0x20, RZ ;  /* 0x000000200e0b7810 */ /* 0x000fe20007ffe0ff */
[----:B------:R-:W-:Y:S01]  /*1b30*/  IMAD R9, R6, c[0x0][0x1a0], RZ ;  /* 0x0000680006097a24 */ /* 0x000fe200078e02ff */
[----:B------:R-:W-:Y:S01]  /*1b40*/  SHF.R.S32.HI R6, RZ, 0x1f, R77 ;  /* 0x0000001fff067819 */ /* 0x000fe2000001144d */
[----:B------:R-:W-:Y:S01]  /*1b50*/  IMAD.IADD R19, R19, 0x1, R0 ;  /* 0x0000000113137824 */ /* 0x000fe200078e0200 */
[----:B------:R-:W-:Y:S01]  /*1b60*/  ISETP.GE.AND P0, PT, R11, c[0x0][0x220], PT ;  /* 0x000088000b007a0c */ /* 0x000fe20003f06270 */
[C---:B------:R-:W-:Y:S01]  /*1b70*/  IMAD R9, R86.reuse, c[0x0][0x1a4], R9 ;  /* 0x0000690056097a24 */ /* 0x040fe200078e0209 */
[----:B------:R-:W-:Y:S01]  /*1b80*/  SHF.R.S32.HI R68, RZ, 0x4, R68 ;  /* 0x00000004ff447819 */ /* 0x000fe20000011444 */
[----:B------:R-:W-:Y:S01]  /*1b90*/  IMAD.WIDE.U32 R86, R86, c[0x0][0x1a0], R18 ;  /* 0x0000680056567a25 */ /* 0x000fe200078e0012 */
[----:B------:R-:W-:-:S02]  /*1ba0*/  LEA.HI R19, R6, R77, RZ, 0x6 ;  /* 0x0000004d06137211 */ /* 0x000fc400078f30ff */
[----:B------:R-:W-:Y:S01]  /*1bb0*/  SEL R5, RZ, 0xffffffff, P0 ;  /* 0xffffffffff057807 */ /* 0x000fe20000000000 */
[----:B------:R-:W-:Y:S01]  /*1bc0*/  IMAD.MOV.U32 R0, RZ, RZ, 0x5 ;  /* 0x00000005ff007424 */ /* 0x000fe200078e00ff */
[----:B------:R-:W-:Y:S01]  /*1bd0*/  ISETP.GE.AND P0, PT, R10, c[0x0][0x220], PT ;  /* 0x000088000a007a0c */ /* 0x000fe20003f06270 */
[----:B------:R-:W-:Y:S01]  /*1be0*/  IMAD.IADD R121, R21, 0x1, R120 ;  /* 0x0000000115797824 */ /* 0x000fe200078e0278 */
[----:B------:R-:W-:Y:S01]  /*1bf0*/  SHF.R.S32.HI R19, RZ, 0x6, R19 ;  /* 0x00000006ff137819 */ /* 0x000fe20000011413 */
[----:B------:R-:W-:Y:S01]  /*1c00*/  IMAD.SHL.U32 R5, R5, 0x2, RZ ;  /* 0x0000000205057824 */ /* 0x000fe200078e00ff */
[----:B------:R-:W-:Y:S01]  /*1c10*/  SEL R75, RZ, 0x4, P0 ;  /* 0x00000004ff4b7807 */ /* 0x000fe20000000000 */
[----:B------:R-:W-:Y:S01]  /*1c20*/  IMAD R82, R112, R81, R13 ;  /* 0x0000005170527224 */ /* 0x000fe200078e020d */
[----:B------:R-:W-:Y:S01]  /*1c30*/  IADD3 R126, P0, R14, R4, RZ ;  /* 0x000000040e7e7210 */ /* 0x000fe20007f1e0ff */
[----:B------:R-:W-:Y:S01]  /*1c40*/  IMAD.MOV.U32 R120, RZ, RZ, R20 ;  /* 0x000000ffff787224 */ /* 0x000fe200078e0014 */
[----:B------:R-:W-:Y:S01]  /*1c50*/  IMNMX R90, R114, R19, !PT ;  /* 0x00000013725a7217 */ /* 0x000fe20007800200 */
[----:B------:R-:W-:Y:S01]  /*1c60*/  IMAD R51, R113, c[0x0][0x198], RZ ;  /* 0x0000660071337a24 */ /* 0x000fe200078e02ff */
[----:B------:R-:W-:Y:S01]  /*1c70*/  IADD3.X R127, R15, R17, RZ, P0, !PT ;  /* 0x000000110f7f7210 */ /* 0x000fe200007fe4ff */
[----:B------:R-:W-:Y:S01]  /*1c80*/  IMAD.IADD R80, R13, 0x1, R82 ;  /* 0x000000010d507824 */ /* 0x000fe200078e0252 */
[----:B------:R-:W-:Y:S01]  /*1c90*/  LOP3.LUT R12, R5, 0x2, R12, 0xe2, !PT ;  /* 0x00000002050c7812 */ /* 0x000fe200078ee20c */
[C---:B------:R-:W-:Y:S01]  /*1ca0*/  IMAD R51, R112.reuse, c[0x0][0x19c], R51 ;  /* 0x0000670070337a24 */ /* 0x040fe200078e0233 */
[----:B------:R-:W-:Y:S01]  /*1cb0*/  ISETP.GT.AND P0, PT, R85, R90, PT ;  /* 0x0000005a5500720c */ /* 0x000fe20003f04270 */
[----:B------:R-:W-:Y:S01]  /*1cc0*/  IMAD.WIDE.U32 R126, R112, c[0x0][0x198], R126 ;  /* 0x00006600707e7a25 */ /* 0x000fe200078e007e */
[----:B------:R-:W-:-:S02]  /*1cd0*/  MOV R5, c[0x0][0x1a0] ;  /* 0x0000680000057a02 */ /* 0x000fc40000000f00 */
[-C--:B------:R-:W-:Y:S01]  /*1ce0*/  SHF.L.U64.HI R54, R55, R0.reuse, c[0x0][0x19c] ;  /* 0x0000670037367619 */ /* 0x080fe20000010200 */
[----:B------:R-:W-:Y:S01]  /*1cf0*/  IMAD.WIDE.U32 R120, R110, c[0x0][0x1a8], R120 ;  /* 0x00006a006e787a25 */ /* 0x000fe200078e0078 */
[C---:B------:R-:W-:Y:S02]  /*1d00*/  SHF.L.U64.HI R64, R5.reuse, R0, c[0x0][0x1a4] ;  /* 0x0000690005407619 */ /* 0x040fe40000010200 */
[----:B------:R-:W-:Y:S01]  /*1d10*/  LOP3.LUT R75, R12, R75, RZ, 0xfc, !PT ;  /* 0x0000004b0c4b7212 */ /* 0x000fe200078efcff */
[----:B------:R-:W-:Y:S01]  /*1d20*/  IMAD.SHL.U32 R65, R5, 0x20, RZ ;  /* 0x0000002005417824 */ /* 0x000fe200078e00ff */
[----:B------:R-:W-:Y:S01]  /*1d30*/  SHF.R.S32.HI R63, RZ, 0x1, R63 ;  /* 0x00000001ff3f7819 */ /* 0x000fe2000001143f */
[----:B------:R-:W-:Y:S01]  /*1d40*/  IMAD R5, R111, c[0x0][0x1a8], RZ ;  /* 0x00006a006f057a24 */ /* 0x000fe200078e02ff */
[----:B------:R-:W-:Y:S01]  /*1d50*/  SHF.R.S32.HI R79, RZ, 0x1f, R82 ;  /* 0x0000001fff4f7819 */ /* 0x000fe20000011452 */
[----:B------:R-:W-:Y:S01]  /*1d60*/  IMAD.SHL.U32 R55, R55, 0x20, RZ ;  /* 0x0000002037377824 */ /* 0x000fe200078e00ff */
[----:B------:R-:W-:Y:S01]  /*1d70*/  SHF.R.S32.HI R78, RZ, 0x1f, R80 ;  /* 0x0000001fff4e7819 */ /* 0x000fe20000011450 */
[----:B------:R-:W-:-:S02]  /*1d80*/  IMAD R5, R110, c[0x0][0x1ac], R5 ;  /* 0x00006b006e057a24 */ /* 0x000fc400078e0205 */
[----:B------:R-:W-:Y:S02]  /*1d90*/  IMAD.IADD R74, R73, 0x1, -R74 ;  /* 0x00000001494a7824 */ /* 0x000fe400078e0a4a */
[----:B------:R-:W-:Y:S02]  /*1da0*/  IMAD.SHL.U32 R83, R81, 0x20, RZ ;  /* 0x0000002051537824 */ /* 0x000fe400078e00ff */
[----:B------:R-:W-:Y:S02]  /*1db0*/  IMAD.IADD R51, R127, 0x1, R51 ;  /* 0x000000017f337824 */ /* 0x000fe400078e0233 */
[----:B------:R-:W-:Y:S02]  /*1dc0*/  IMAD.IADD R84, R87, 0x1, R9 ;  /* 0x0000000157547824 */ /* 0x000fe400078e0209 */
[----:B------:R-:W-:Y:S02]  /*1dd0*/  IMAD.IADD R76, R121, 0x1, R5 ;  /* 0x00000001794c7824 */ /* 0x000fe400078e0205 */
[----:B------:R-:W-:Y:S01]  /*1de0*/  @!P5 IMAD.MOV.U32 R3, RZ, RZ, RZ ;  /* 0x000000ffff03d224 */ /* 0x000fe200078e00ff */
[----:B------:R-:W-:Y:S05]  /*1df0*/  @!P0 BRA `(.L_x_5978) ;  /* 0x0000474000008947 */ /* 0x000fea0003800000 */
[----:B-1----:R-:W-:Y:S01]  /*1e00*/  SHF.R.S32.HI R5, RZ, 0x1f, R2 ;  /* 0x0000001fff057819 */ /* 0x002fe20000011402 */
[C---:B------:R-:W-:Y:S01]  /*1e10*/  IMAD R4, R72.reuse, c[0x0][0x278], RZ ;  /* 0x00009e0048047a24 */ /* 0x040fe200078e02ff */
[--C-:B------:R-:W-:Y:S01]  /*1e20*/  SHF.R.S32.HI R12, RZ, 0x1f, R77.reuse ;  /* 0x0000001fff0c7819 */ /* 0x100fe2000001144d */
[----:B------:R-:W-:Y:S01]  /*1e30*/  IMAD R6, R72, c[0x0][0x280], RZ ;  /* 0x0000a00048067a24 */ /* 0x000fe200078e02ff */
[----:B------:R-:W-:Y:S01]  /*1e40*/  IADD3 R9, P1, P0, R2, R112, -R77 ;  /* 0x0000007002097210 */ /* 0x000fe2000783e84d */
[----:B------:R-:W-:Y:S01]  /*1e50*/  IMAD.WIDE.U32 R16, R117, c[0x0][0x278], R14 ;  /* 0x00009e0075107a25 */ /* 0x000fe200078e000e */
[----:B------:R-:W-:Y:S01]  /*1e60*/  LOP3.LUT R105, R75, 0xffff, RZ, 0xc0, !PT ;  /* 0x0000ffff4b697812 */ /* 0x000fe200078ec0ff */
[----:B------:R-:W-:Y:S01]  /*1e70*/  ULDC UR4, c[0x0][0x230] ;  /* 0x00008c0000047ab9 */ /* 0x000fe20000000800 */
[----:B------:R-:W-:Y:S01]  /*1e80*/  IADD3.X R5, R5, R113, ~R12, P1, P0 ;  /* 0x0000007105057210 */ /* 0x000fe20000fe0c0c */
[----:B------:R-:W-:Y:S01]  /*1e90*/  IMAD R4, R117, c[0x0][0x27c], R4 ;  /* 0x00009f0075047a24 */ /* 0x000fe200078e0204 */
[----:B------:R-:W-:Y:S01]  /*1ea0*/  IADD3 R104, R83, 0x20, RZ ;  /* 0x0000002053687810 */ /* 0x000fe20007ffe0ff */
[----:B------:R-:W-:Y:S01]  /*1eb0*/  IMAD.WIDE.U32 R18, R117, c[0x0][0x280], R14 ;  /* 0x0000a00075127a25 */ /* 0x000fe200078e000e */
[----:B------:R-:W-:Y:S01]  /*1ec0*/  IADD3 R103, R83, 0x40, RZ ;  /* 0x0000004053677810 */ /* 0x000fe20007ffe0ff */
[----:B------:R-:W-:Y:S01]  /*1ed0*/  ULDC.U8 UR8, c[0x0][0x313] ;  /* 0x0000c4c000087ab9 */ /* 0x000fe20000000000 */
[----:B------:R-:W-:Y:S01]  /*1ee0*/  LOP3.LUT R108, R105, 0x1, RZ, 0xc0, !PT ;  /* 0x00000001696c7812 */ /* 0x000fe200078ec0ff */
[----:B------:R-:W-:Y:S01]  /*1ef0*/  IMAD R6, R117, c[0x0][0x284], R6 ;  /* 0x0000a10075067a24 */ /* 0x000fe200078e0206 */
[----:B------:R-:W-:Y:S01]  /*1f00*/  LOP3.LUT R106, R105, 0x2, RZ, 0xc0, !PT ;  /* 0x00000002696a7812 */ /* 0x000fe200078ec0ff */
[----:B------:R-:W-:Y:S01]  /*1f10*/  IMAD.IADD R17, R17, 0x1, R4 ;  /* 0x0000000111117824 */ /* 0x000fe200078e0204 */
[----:B------:R-:W-:Y:S01]  /*1f20*/  IADD3 R107, R112, 0x20, RZ ;  /* 0x00000020706b7810 */ /* 0x000fe20007ffe0ff */
[----:B------:R-:W-:Y:S01]  /*1f30*/  IMAD.IADD R19, R19, 0x1, R6 ;  /* 0x0000000113137824 */ /* 0x000fe200078e0206 */
[----:B------:R-:W-:Y:S01]  /*1f40*/  SHF.R.S32.HI R102, RZ, 0x1f, R83 ;  /* 0x0000001fff667819 */ /* 0x000fe20000011453 */
[----:B------:R-:W-:Y:S01]  /*1f50*/  IMAD R4, R5, c[0x0][0x290], RZ ;  /* 0x0000a40005047a24 */ /* 0x000fe200078e02ff */
[----:B------:R-:W-:Y:S01]  /*1f60*/  LOP3.LUT R105, R105, 0x4, RZ, 0xc0, !PT ;  /* 0x0000000469697812 */ /* 0x000fe200078ec0ff */
[----:B------:R-:W-:Y:S01]  /*1f70*/  IMAD R6, R5, c[0x0][0x288], RZ ;  /* 0x0000a20005067a24 */ /* 0x000fe200078e02ff */
[----:B------:R-:W-:Y:S01]  /*1f80*/  SHF.R.S32.HI R101, RZ, 0x1f, R104 ;  /* 0x0000001fff657819 */ /* 0x000fe20000011468 */
[C---:B------:R-:W-:Y:S01]  /*1f90*/  IMAD R4, R9.reuse, c[0x0][0x294], R4 ;  /* 0x0000a50009047a24 */ /* 0x040fe200078e0204 */
[----:B------:R-:W-:Y:S01]  /*1fa0*/  SHF.R.S32.HI R100, RZ, 0x1f, R103 ;  /* 0x0000001fff647819 */ /* 0x000fe20000011467 */
[----:B------:R-:W-:-:S04]  /*1fb0*/  IMAD.WIDE.U32 R18, R9, c[0x0][0x290], R18 ;  /* 0x0000a40009127a25 */ /* 0x000fc800078e0012 */
[C---:B------:R-:W-:Y:S02]  /*1fc0*/  IMAD R6, R9.reuse, c[0x0][0x28c], R6 ;  /* 0x0000a30009067a24 */ /* 0x040fe400078e0206 */
[----:B------:R-:W-:-:S04]  /*1fd0*/  IMAD.WIDE.U32 R12, R9, c[0x0][0x288], R16 ;  /* 0x0000a200090c7a25 */ /* 0x000fc800078e0010 */
[----:B------:R-:W-:Y:S02]  /*1fe0*/  IMAD.IADD R5, R19, 0x1, R4 ;  /* 0x0000000113057824 */ /* 0x000fe400078e0204 */
[C---:B------:R-:W-:Y:S02]  /*1ff0*/  IMAD R99, R7.reuse, c[0x0][0x2a0], RZ ;  /* 0x0000a80007637a24 */ /* 0x040fe400078e02ff */
[----:B------:R-:W-:Y:S02]  /*2000*/  IMAD R137, R7, c[0x0][0x298], RZ ;  /* 0x0000a60007897a24 */ /* 0x000fe400078e02ff */
        /* <DEDUP_REMOVED lines=9> */
[----:B-----5:R-:W-:Y:S02]  /*20a0*/  IMAD.IADD R2, R3, 0x1, R2 ;  /* 0x0000000103027824 */ /* 0x020fe400078e0202 */
[----:B------:R-:W-:Y:S01]  /*20b0*/  IMAD.IADD R99, R5, 0x1, R99 ;  /* 0x0000000105637824 */ /* 0x000fe200078e0263 */
[----:B------:R-:W-:Y:S01]  /*20c0*/  LEA.HI.X R137, R8, c[0x0][0x26c], R137, 0x1, P0 ;  /* 0x00009b0008897a11 */ /* 0x000fe200000f0c89 */
[----:B------:R-:W-:Y:S01]  /*20d0*/  IMAD.MOV.U32 R3, RZ, RZ, c[0x0][0x288] ;  /* 0x0000a200ff037624 */ /* 0x000fe200078e00ff */
[----:B------:R-:W-:Y:S01]  /*20e0*/  LEA R130, P0, R86, c[0x0][0x170], 0x1 ;  /* 0x00005c0056827a11 */ /* 0x000fe200078008ff */
[----:B------:R-:W-:Y:S01]  /*20f0*/  IMAD R5, R81, R2, RZ ;  /* 0x0000000251057224 */ /* 0x000fe200078e02ff */
[----:B------:R-:W-:Y:S01]  /*2100*/  LEA.HI.X R99, R4, c[0x0][0x274], R99, 0x1, P1 ;  /* 0x00009d0004637a11 */ /* 0x000fe200008f0c63 */
[----:B------:R-:W-:Y:S01]  /*2110*/  IMAD.MOV.U32 R93, RZ, RZ, c[0x0][0x290] ;  /* 0x0000a400ff5d7624 */ /* 0x000fe200078e00ff */
[C---:B------:R-:W-:Y:S01]  /*2120*/  SHF.L.U64.HI R89, R3.reuse, R0, c[0x0][0x28c] ;  /* 0x0000a30003597619 */ /* 0x040fe20000010200 */
[----:B------:R-:W-:Y:S01]  /*2130*/  IMAD.SHL.U32 R92, R3, 0x20, RZ ;  /* 0x00000020035c7824 */ /* 0x000fe200078e00ff */
[----:B------:R-:W-:Y:S01]  /*2140*/  LEA.HI.X R131, R86, c[0x0][0x174], R84, 0x1, P0 ;  /* 0x00005d0056837a11 */ /* 0x000fe200000f0c54 */
[----:B------:R-:W-:Y:S01]  /*2150*/  IMAD.MOV.U32 R9, RZ, RZ, R85 ;  /* 0x000000ffff097224 */ /* 0x000fe200078e0055 */
[----:B------:R-:W-:-:S02]  /*2160*/  SHF.R.S32.HI R3, RZ, 0x1f, R5 ;  /* 0x0000001fff037819 */ /* 0x000fc40000011405 */
[-C--:B------:R-:W-:Y:S02]  /*2170*/  IADD3 R52, P0, R82, R5.reuse, RZ ;  /* 0x0000000552347210 */ /* 0x080fe40007f1e0ff */
[----:B------:R-:W-:Y:S02]  /*2180*/  IADD3 R124, P2, R80, R5, RZ ;  /* 0x00000005507c7210 */ /* 0x000fe40007f5e0ff */
[C---:B------:R-:W-:Y:S01]  /*2190*/  SHF.L.U64.HI R0, R93.reuse, R0, c[0x0][0x294] ;  /* 0x0000a5005d007619 */ /* 0x040fe20000010200 */
[----:B------:R-:W-:Y:S01]  /*21a0*/  IMAD.SHL.U32 R93, R93, 0x20, RZ ;  /* 0x000000205d5d7824 */ /* 0x000fe200078e00ff */
[----:B------:R-:W-:Y:S01]  /*21b0*/  LEA R132, P1, R126, c[0x0][0x168], 0x1 ;  /* 0x00005a007e847a11 */ /* 0x000fe200078208ff */
[--C-:B------:R-:W-:Y:S01]  /*21c0*/  IMAD.X R5, R79, 0x1, R3.reuse, P0 ;  /* 0x000000014f057824 */ /* 0x100fe200000e0603 */
[----:B------:R-:W-:Y:S01]  /*21d0*/  IADD3 R97, P0, R92, 0x40, RZ ;  /* 0x000000405c617810 */ /* 0x000fe20007f1e0ff */
[----:B------:R-:W-:Y:S01]  /*21e0*/  IMAD.X R3, R78, 0x1, R3, P2 ;  /* 0x000000014e037824 */ /* 0x000fe200010e0603 */
[----:B------:R-:W-:-:S02]  /*21f0*/  LEA.HI.X R133, R126, c[0x0][0x16c], R51, 0x1, P1 ;  /* 0x00005b007e857a11 */ /* 0x000fc400008f0c33 */
[C---:B------:R-:W-:Y:S01]  /*2200*/  SHF.L.U64.HI R91, R93.reuse, 0x1, R0 ;  /* 0x000000015d5b7819 */ /* 0x040fe20000010200 */
[----:B------:R-:W-:Y:S01]  /*2210*/  IMAD.X R96, RZ, RZ, R89, P0 ;  /* 0x000000ffff607224 */ /* 0x000fe200000e0659 */
[----:B------:R-:W-:Y:S01]  /*2220*/  IADD3 R95, P1, R92, 0x20, RZ ;  /* 0x000000205c5f7810 */ /* 0x000fe20007f3e0ff */
[----:B------:R-:W-:Y:S01]  /*2230*/  IMAD.SHL.U32 R93, R93, 0x2, RZ ;  /* 0x000000025d5d7824 */ /* 0x000fe200078e00ff */
[C---:B------:R-:W-:Y:S01]  /*2240*/  SHF.L.U64.HI R2, R52.reuse, 0x1, R5 ;  /* 0x0000000134027819 */ /* 0x040fe20000010205 */
[----:B------:R-:W-:Y:S01]  /*2250*/  IMAD.SHL.U32 R52, R52, 0x2, RZ ;  /* 0x0000000234347824 */ /* 0x000fe200078e00ff */
[C---:B------:R-:W-:Y:S01]  /*2260*/  SHF.L.U64.HI R0, R124.reuse, 0x1, R3 ;  /* 0x000000017c007819 */ /* 0x040fe20000010203 */
[----:B------:R-:W-:Y:S01]  /*2270*/  IMAD.SHL.U32 R124, R124, 0x2, RZ ;  /* 0x000000027c7c7824 */ /* 0x000fe200078e00ff */
[C---:B------:R-:W-:Y:S01]  /*2280*/  SHF.L.U64.HI R96, R97.reuse, 0x1, R96 ;  /* 0x0000000161607819 */ /* 0x040fe20000010260 */
[----:B------:R-:W-:Y:S01]  /*2290*/  IMAD.X R94, RZ, RZ, R89, P1 ;  /* 0x000000ffff5e7224 */ /* 0x000fe200008e0659 */
[----:B------:R-:W-:Y:S01]  /*22a0*/  IADD3 R16, P1, R52, c[0x0][0x2b0], RZ ;  /* 0x0000ac0034107a10 */ /* 0x000fe20007f3e0ff */
[----:B------:R-:W-:Y:S01]  /*22b0*/  IMAD.SHL.U32 R97, R97, 0x2, RZ ;  /* 0x0000000261617824 */ /* 0x000fe200078e00ff */
[----:B------:R-:W-:-:S02]  /*22c0*/  IADD3 R128, P4, R124, c[0x0][0x2b0], RZ ;  /* 0x0000ac007c807a10 */ /* 0x000fc40007f9e0ff */
[----:B------:R-:W-:Y:S02]  /*22d0*/  IADD3 R124, P2, R124, c[0x0][0x2a8], RZ ;  /* 0x0000aa007c7c7a10 */ /* 0x000fe40007f5e0ff */
[----:B------:R-:W-:Y:S02]  /*22e0*/  IADD3 R52, P0, R52, c[0x0][0x2a8], RZ ;  /* 0x0000aa0034347a10 */ /* 0x000fe40007f1e0ff */
[C---:B------:R-:W-:Y:S01]  /*22f0*/  SHF.L.U64.HI R94, R95.reuse, 0x1, R94 ;  /* 0x000000015f5e7819 */ /* 0x040fe2000001025e */
[----:B------:R-:W-:Y:S01]  /*2300*/  IMAD.SHL.U32 R95, R95, 0x2, RZ ;  /* 0x000000025f5f7824 */ /* 0x000fe200078e00ff */
[C---:B------:R-:W-:Y:S02]  /*2310*/  IADD3.X R129, R0.reuse, c[0x0][0x2b4], RZ, P4, !PT ;  /* 0x0000ad0000817a10 */ /* 0x040fe400027fe4ff */
[----:B------:R-:W-:Y:S02]  /*2320*/  IADD3.X R125, R0, c[0x0][0x2ac], RZ, P2, !PT ;  /* 0x0000ab00007d7a10 */ /* 0x000fe400017fe4ff */
[----:B------:R-:W-:-:S02]  /*2330*/  IADD3.X R17, R2, c[0x0][0x2b4], RZ, P1, !PT ;  /* 0x0000ad0002117a10 */ /* 0x000fc40000ffe4ff */
[----:B------:R-:W-:Y:S02]  /*2340*/  IADD3.X R53, R2, c[0x0][0x2ac], RZ, P0, !PT ;  /* 0x0000ab0002357a10 */ /* 0x000fe400007fe4ff */
.L_x_6027:
        /* <DEDUP_REMOVED lines=18> */
.L_x_5980:
[----:B------:R-:W-:Y:S05]  /*2470*/  BSYNC B0 ;  /* 0x0000000000007941 */ /* 0x000fea0003800000 */
.L_x_5979:
        /* <DEDUP_REMOVED lines=18> */
.L_x_5982:
[----:B------:R-:W-:Y:S05]  /*25a0*/  BSYNC B0 ;  /* 0x0000000000007941 */ /* 0x000fea0003800000 */
.L_x_5981:
        /* <DEDUP_REMOVED lines=65> */
.L_x_5988:
[----:B------:R-:W-:Y:S05]  /*29c0*/  BSYNC B0 ;  /* 0x0000000000007941 */ /* 0x000fea0003800000 */
.L_x_5987:
        /* <DEDUP_REMOVED lines=50> */
.L_x_5990:
[----:B------:R-:W-:Y:S05]  /*2cf0*/  BSYNC B0 ;  /* 0x0000000000007941 */ /* 0x000fea0003800000 */
.L_x_5989:
        /* <DEDUP_REMOVED lines=49> */
.L_x_5986:
[----:B------:R-:W-:Y:S05]  /*3010*/  BSYNC B1 ;  /* 0x0000000000017941 */ /* 0x000fea0003800000 */
.L_x_5985:
        /* <DEDUP_REMOVED lines=57> */
.L_x_5994:
[----:B------:R-:W-:Y:S05]  /*33b0*/  BSYNC B0 ;  /* 0x0000000000007941 */ /* 0x000fea0003800000 */
.L_x_5993:
        /* <DEDUP_REMOVED lines=50> */
.L_x_5996:
[----:B------:R-:W-:Y:S05]  /*36e0*/  BSYNC B0 ;  /* 0x0000000000007941 */ /* 0x000fea0003800000 */
.L_x_5995:
        /* <DEDUP_REMOVED lines=49> */
.L_x_5992:
[----:B------:R-:W-:Y:S05]  /*3a00*/  BSYNC B1 ;  /* 0x0000000000017941 */ /* 0x000fea0003800000 */
.L_x_5991:
        /* <DEDUP_REMOVED lines=8> */
.L_x_5984:
        /* <DEDUP_REMOVED lines=89> */
.L_x_6003:
[----:B------:R-:W-:Y:S05]  /*4020*/  BSYNC B0 ;  /* 0x0000000000007941 */ /* 0x000fea0003800000 */
.L_x_6002:
[----:B-----5:R2:W-:Y:S02]  /*4030*/  STG.E.128 [R132.64], R40 ;  /* 0x0000002884007986 */ /* 0x0205e4000c101d06 */
.L_x_6001:
[----:B------:R-:W-:Y:S05]  /*4040*/  BSYNC B1 ;  /* 0x0000000000017941 */ /* 0x000fea0003800000 */
.L_x_6000:
        /* <DEDUP_REMOVED lines=87> */
.L_x_6007:
[----:B------:R-:W-:Y:S05]  /*45c0*/  BSYNC B0 ;  /* 0x0000000000007941 */ /* 0x000fea0003800000 */
.L_x_6006:
[----:B-----5:R3:W-:Y:S02]  /*45d0*/  STG.E.128 [R132.64+0x40], R40 ;  /* 0x0000402884007986 */ /* 0x0207e4000c101d06 */
.L_x_6005:
[----:B------:R-:W-:Y:S05]  /*45e0*/  BSYNC B1 ;  /* 0x0000000000017941 */ /* 0x000fea0003800000 */
.L_x_6004:
        /* <DEDUP_REMOVED lines=86> */
.L_x_6009:
[----:B------:R-:W-:Y:S05]  /*4b50*/  BSYNC B0 ;  /* 0x0000000000007941 */ /* 0x000fea0003800000 */
.L_x_6008:
[----:B-----5:R3:W-:Y:S02]  /*4b60*/  STG.E.128 [R132.64+0x80], R40 ;  /* 0x0000802884007986 */ /* 0x0207e4000c101d06 */
.L_x_5999:
[----:B------:R-:W-:Y:S05]  /*4b70*/  BSYNC B2 ;  /* 0x0000000000027941 */ /* 0x000fea0003800000 */
.L_x_5998:
        /* <DEDUP_REMOVED lines=93> */
.L_x_6015:
[----:B------:R-:W-:Y:S05]  /*5150*/  BSYNC B0 ;  /* 0x0000000000007941 */ /* 0x000fea0003800000 */
.L_x_6014:
[----:B-----5:R3:W-:Y:S02]  /*5160*/  STG.E.128 [R134.64], R40 ;  /* 0x0000002886007986 */ /* 0x0207e4000c101d06 */
.L_x_6013:
[----:B------:R-:W-:Y:S05]  /*5170*/  BSYNC B1 ;  /* 0x0000000000017941 */ /* 0x000fea0003800000 */
.L_x_6012:
        /* <DEDUP_REMOVED lines=93> */
.L_x_6019:
[----:B------:R-:W-:Y:S05]  /*5750*/  BSYNC B0 ;  /* 0x0000000000007941 */ /* 0x000fea0003800000 */
.L_x_6018:
[----:B-----5:R3:W-:Y:S02]  /*5760*/  STG.E.128 [R134.64+0x40], R40 ;  /* 0x0000402886007986 */ /* 0x0207e4000c101d06 */
.L_x_6017:
[----:B------:R-:W-:Y:S05]  /*5770*/  BSYNC B1 ;  /* 0x0000000000017941 */ /* 0x000fea0003800000 */
.L_x_6016:
        /* <DEDUP_REMOVED lines=29> */
[----:B------:R-:W-:Y:S01]  /*5950*/  MOV R139, RZ ;  /* 0x000000ff008b7202 */ /* 0x000fe20000000f00 */
[----:B------:R-:W-:Y:S01]  /*5960*/  @P0 IMAD R139, RZ, RZ, -UR5 ;  /* 0x80000005ff8b0e24 */ /* 0x000fe2000f8e02ff */
[C---:B------:R-:W-:Y:S02]  /*5970*/  LEA R18, P1, R116.reuse, R144, 0x1 ;  /* 0x0000009074127211 */ /* 0x040fe400078208ff */
[----:B------:R-:W2:Y:S02]  /*5980*/  LDG.E.128 R140, [R142.64] ;  /* 0x000000068e8c7981 */ /* 0x000ea4000c1e1d00 */
[----:B------:R-:W-:Y:S02]  /*5990*/  LEA.HI.X.SX32 R19, R116, R145, 0x1, P1 ;  /* 0x0000009174137211 */ /* 0x000fe400008f0eff */
[----:B------:R-:W-:Y:S04]  /*59a0*/  IADD3 R145, P1, R103, R139, RZ ;  /* 0x0000008b67917210 */ /* 0x000fe80007f3e0ff */
[----:B------:R-:W-:Y:S01]  /*59b0*/  LEA.HI.X.SX32 R139, R139, R100, 0x1, P1 ;  /* 0x000000648b8b7211 */ /* 0x000fe200008f0eff */
[----:B------:R-:W3:Y:S01]  /*59c0*/  LDG.E.128 R20, [R18.64] ;  /* 0x0000000612147981 */ /* 0x000ee2000c1e1d00 */
        /* <DEDUP_REMOVED lines=12> */
[C---:B---3--:R-:W-:Y:S01]  /*5a90*/  LOP3.LUT R32, R20.reuse, 0xffff0000, RZ, 0xc0, !PT ;  /* 0xffff000014207812 */ /* 0x048fe200078ec0ff */
[----:B------:R-:W-:Y:S01]  /*5aa0*/  IMAD.U32 R34, R20, 0x10000, RZ ;  /* 0x0001000014227824 */ /* 0x000fe200078e00ff */
[C---:B------:R-:W-:Y:S01]  /*5ab0*/  SHF.L.U32 R30, R21.reuse, 0x10, RZ ;  /* 0x00000010151e7819 */ /* 0x040fe200000006ff */
[----:B------:R-:W-:Y:S01]  /*5ac0*/  @!P0 FADD.FTZ R26, -R26, -RZ ;  /* 0x800000ff1a1a8221 */ /* 0x000fe20000010100 */
[----:B------:R-:W-:Y:S01]  /*5ad0*/  LOP3.LUT R31, R21, 0xffff0000, RZ, 0xc0, !PT ;  /* 0xffff0000151f7812 */ /* 0x000fe200078ec0ff */
[----:B------:R-:W-:Y:S01]  /*5ae0*/  FMUL.FTZ R0, R34, R33 ;  /* 0x0000002122007220 */ /* 0x000fe20000410000 */
[C---:B------:R-:W-:Y:S01]  /*5af0*/  SHF.L.U32 R19, R143.reuse, 0x10, RZ ;  /* 0x000000108f137819 */ /* 0x040fe200000006ff */
[----:B------:R-:W-:Y:S01]  /*5b00*/  FMUL.FTZ R2, R32, R29 ;  /* 0x0000001d20027220 */ /* 0x000fe20000410000 */
[----:B------:R-:W-:Y:S01]  /*5b10*/  LOP3.LUT R18, R143, 0xffff0000, RZ, 0xc0, !PT ;  /* 0xffff00008f127812 */ /* 0x000fe200078ec0ff */
[----:B------:R-:W-:Y:S01]  /*5b20*/  IMAD.U32 R28, R22, 0x10000, RZ ;  /* 0x00010000161c7824 */ /* 0x000fe200078e00ff */
[C---:B----4-:R-:W-:Y:S01]  /*5b30*/  LOP3.LUT R38, R56.reuse, 0xffff0000, RZ, 0xc0, !PT ;  /* 0xffff000038267812 */ /* 0x050fe200078ec0ff */
        /* <DEDUP_REMOVED lines=32> */
.L_x_6021:
[----:B------:R-:W-:Y:S05]  /*5d40*/  BSYNC B0 ;  /* 0x0000000000007941 */ /* 0x000fea0003800000 */
.L_x_6020:
[----:B-----5:R3:W-:Y:S02]  /*5d50*/  STG.E.128 [R134.64+0x80], R40 ;  /* 0x0000802886007986 */ /* 0x0207e4000c101d06 */
.L_x_6011:
[----:B------:R-:W-:Y:S05]  /*5d60*/  BSYNC B2 ;  /* 0x0000000000027941 */ /* 0x000fea0003800000 */
.L_x_6010:
        /* <DEDUP_REMOVED lines=8> */
.L_x_5983:
        /* <DEDUP_REMOVED lines=11> */
.L_x_6023:
[----:B------:R-:W-:Y:S05]  /*5ea0*/  BSYNC B0 ;  /* 0x0000000000007941 */ /* 0x000fea0003800000 */
.L_x_6022:
        /* <DEDUP_REMOVED lines=12> */
.L_x_6024:
[----:B------:R-:W-:Y:S05]  /*5f70*/  BSYNC B0 ;  /* 0x0000000000007941 */ /* 0x000fea0003800000 */
.L_x_5997:
        /* <DEDUP_REMOVED lines=80> */
.L_x_6025:
        /* <DEDUP_REMOVED lines=8> */
.L_x_6026:
[----:B------:R-:W-:Y:S04]  /*6500*/  IADD3 R9, R9, -0x1, RZ ;  /* 0xffffffff09097810 */ /* 0x000fe80007ffe0ff */
[----:B------:R-:W-:Y:S11]  /*6510*/  ISETP.GT.AND P0, PT, R9, R90, PT ;  /* 0x0000005a0900720c */ /* 0x000ff60003f04270 */
[----:B------:R-:W-:Y:S02]  /*6520*/  @!UPT UIADD3 URZ, URZ, URZ, URZ ;  /* 0x0000003f3f3ff290 */ /* 0x000fe4000fffe03f */
[----:B------:R-:W-:-:S05]  /*6530*/  @P0 BRA `(.L_x_6027) ;  /* 0xffffbe1000000947 */ /* 0x000fca000383ffff */
.L_x_5978:
        /* <DEDUP_REMOVED lines=15> */
[C---:B------:R-:W-:Y:S01]  /*6630*/  LEA R12, P1, R120.reuse, c[0x0][0x160], 0x1 ;  /* 0x00005800780c7a11 */ /* 0x040fe200078208ff */
[----:B-----5:R-:W-:Y:S01]  /*6640*/  IMAD.IADD R3, R115, 0x1, -R62 ;  /* 0x0000000173037824 */ /* 0x020fe200078e0a3e */
[C---:B------:R-:W-:Y:S01]  /*6650*/  IADD3 R2, P2, R120.reuse, UR4, RZ ;  /* 0x0000000478027c10 */ /* 0x040fe2000ff5e0ff */
[----:B------:R-:W-:Y:S01]  /*6660*/  ULDC.U8 UR4, c[0x0][0x313] ;  /* 0x0000c4c000047ab9 */ /* 0x000fe20000000000 */
[----:B------:R-:W-:Y:S02]  /*6670*/  LEA.HI.X R13, R120, c[0x0][0x164], R76, 0x1, P1 ;  /* 0x00005900780d7a11 */ /* 0x000fe400008f0c4c */
[----:B------:R-:W-:Y:S02]  /*6680*/  IADD3.X R7, R76, UR5, RZ, P2, !PT ;  /* 0x000000054c077c10 */ /* 0x000fe400097fe4ff */
[----:B------:R-:W-:Y:S02]  /*6690*/  LEA R8, P5, R2, c[0x0][0x160], 0x1 ;  /* 0x0000580002087a11 */ /* 0x000fe400078a08ff */
[----:B------:R-:W-:-:S02]  /*66a0*/  ISETP.GE.AND P2, PT, R112, R3, PT ;  /* 0x000000037000720c */ /* 0x000fc40003f46270 */
[----:B------:R-:W-:Y:S02]  /*66b0*/  LEA.HI.X R9, R2, c[0x0][0x164], R7, 0x1, P5 ;  /* 0x0000590002097a11 */ /* 0x000fe400028f0c07 */
[----:B------:R-:W-:Y:S02]  /*66c0*/  ISETP.GT.AND P2, PT, R73, -0x4, !P2 ;  /* 0xfffffffc4900780c */ /* 0x000fe40005744270 */
[----:B--2---:R-:W-:-:S05]  /*66d0*/  IADD3 R0, R0, R77, R62 ;  /* 0x0000004d00007210 */ /* 0x004fca0007ffe03e */
[----:B------:R-:W-:-:S05]  /*66e0*/  IMAD R5, R81, R0, RZ ;  /* 0x0000000051057224 */ /* 0x000fca00078e02ff */
[-C--:B------:R-:W-:Y:S02]  /*66f0*/  IADD3 R82, P1, R82, R5.reuse, RZ ;  /* 0x0000000552527210 */ /* 0x080fe40007f3e0ff */
[----:B------:R-:W-:Y:S02]  /*6700*/  IADD3 R0, P6, R80, R5, RZ ;  /* 0x0000000550007210 */ /* 0x000fe40007fde0ff */
[----:B------:R-:W-:-:S05]  /*6710*/  SHF.R.S32.HI R5, RZ, 0x1f, R5 ;  /* 0x0000001fff057819 */ /* 0x000fca0000011405 */
[--C-:B------:R-:W-:Y:S01]  /*6720*/  IMAD.X R79, R79, 0x1, R5.reuse, P1 ;  /* 0x000000014f4f7824 */ /* 0x100fe200008e0605 */
[----:B------:R-:W-:Y:S01]  /*6730*/  ISETP.NE.AND P1, PT, RZ, UR4, PT ;  /* 0x00000004ff007c0c */ /* 0x000fe2000bf25270 */
[----:B------:R-:W-:-:S12]  /*6740*/  IMAD.X R2, R78, 0x1, R5, P6 ;  /* 0x000000014e027824 */ /* 0x000fd800030e0605 */
        /* <DEDUP_REMOVED lines=57> */
.L_x_6036:
[----:B------:R-:W-:Y:S05]  /*6ae0*/  BSYNC B0 ;  /* 0x0000000000007941 */ /* 0x000fea0003800000 */
.L_x_6035:
[----:B-----5:R4:W-:Y:S04]  /*6af0*/  STS.64 [R116], R16 ;  /* 0x0000001074007388 */ /* 0x0209e80000000a00 */
[----:B------:R4:W-:Y:S02]  /*6b00*/  STS.64 [R116+0x8], R18 ;  /* 0x0000081274007388 */ /* 0x0009e40000000a00 */
.L_x_6034:
[----:B------:R-:W-:Y:S05]  /*6b10*/  BSYNC B1 ;  /* 0x0000000000017941 */ /* 0x000fea0003800000 */
.L_x_6033:
        /* <DEDUP_REMOVED lines=45> */
.L_x_6040:
[----:B------:R-:W-:Y:S05]  /*6df0*/  BSYNC B0 ;  /* 0x0000000000007941 */ /* 0x000fea0003800000 */
.L_x_6039:
[----:B-----5:R1:W-:Y:S02]  /*6e00*/  STS.128 [R116+0x1000], R16 ;  /* 0x0010001074007388 */ /* 0x0203e40000000c00 */
.L_x_6038:
[----:B------:R-:W-:Y:S05]  /*6e10*/  BSYNC B1 ;  /* 0x0000000000017941 */ /* 0x000fea0003800000 */
.L_x_6037:
        /* <DEDUP_REMOVED lines=10> */
[C---:B-1----:R-:W-:Y:S02]  /*6ec0*/  SHF.L.U32 R12, R16.reuse, 0x10, RZ ;  /* 0x00000010100c7819 */ /* 0x042fe400000006ff */
[----:B------:R-:W-:-:S02]  /*6ed0*/  LOP3.LUT R22, R16, 0xffff0000, RZ, 0xc0, !PT ;  /* 0xffff000010167812 */ /* 0x000fc400078ec0ff */
[C---:B------:R-:W-:Y:S02]  /*6ee0*/  SHF.L.U32 R17, R19.reuse, 0x10, RZ ;  /* 0x0000001013117819 */ /* 0x040fe400000006ff */
[----:B------:R-:W-:Y:S01]  /*6ef0*/  LOP3.LUT R16, R19, 0xffff0000, RZ, 0xc0, !PT ;  /* 0xffff000013107812 */ /* 0x000fe200078ec0ff */
[C---:B------:R-:W-:Y:S01]  /*6f00*/  IMAD.U32 R19, R18.reuse, 0x10000, RZ ;  /* 0x0001000012137824 */ /* 0x040fe200078e00ff */
[----:B------:R-:W-:Y:S02]  /*6f10*/  LOP3.LUT R24, R18, 0xffff0000, RZ, 0xc0, !PT ;  /* 0xffff000012187812 */ /* 0x000fe400078ec0ff */
[----:B----4-:R-:W-:Y:S02]  /*6f20*/  LOP3.LUT R13, R4, 0xffff0000, RZ, 0xc0, !PT ;  /* 0xffff0000040d7812 */ /* 0x010fe400078ec0ff */
        /* <DEDUP_REMOVED lines=28> */
.L_x_6042:
[----:B------:R-:W-:Y:S05]  /*70f0*/  BSYNC B0 ;  /* 0x0000000000007941 */ /* 0x000fea0003800000 */
.L_x_6041:
[----:B-----5:R4:W-:Y:S02]  /*7100*/  STS.128 [R116+0x2000], R16 ;  /* 0x0020001074007388 */ /* 0x0209e40000000c00 */
.L_x_6032:
[----:B------:R-:W-:Y:S05]  /*7110*/  BSYNC B2 ;  /* 0x0000000000027941 */ /* 0x000fea0003800000 */
.L_x_6031:
        /* <DEDUP_REMOVED lines=22> */
[C---:B-----5:R-:W-:Y:S02]  /*7280*/  SHF.L.U32 R12, R17.reuse, 0x10, RZ ;  /* 0x00000010110c7819 */ /* 0x060fe400000006ff */
[----:B------:R-:W-:Y:S01]  /*7290*/  LOP3.LUT R0, R17, 0xffff0000, RZ, 0xc0, !PT ;  /* 0xffff000011007812 */ /* 0x000fe200078ec0ff */
[----:B------:R-:W-:Y:S01]  /*72a0*/  IMAD.U32 R17, R18, 0x10000, RZ ;  /* 0x0001000012117824 */ /* 0x000fe200078e00ff */
[C---:B------:R-:W-:Y:S02]  /*72b0*/  SHF.L.U32 R13, R16.reuse, 0x10, RZ ;  /* 0x00000010100d7819 */ /* 0x040fe400000006ff */
[----:B------:R-:W-:-:S02]  /*72c0*/  LOP3.LUT R22, R16, 0xffff0000, RZ, 0xc0, !PT ;  /* 0xffff000010167812 */ /* 0x000fc400078ec0ff */
[C---:B------:R-:W-:Y:S02]  /*72d0*/  LOP3.LUT R14, R19.reuse, 0xffff0000, RZ, 0xc0, !PT ;  /* 0xffff0000130e7812 */ /* 0x040fe400078ec0ff */
[----:B------:R-:W-:Y:S02]  /*72e0*/  SHF.L.U32 R16, R19, 0x10, RZ ;  /* 0x0000001013107819 */ /* 0x000fe400000006ff */
        /* <DEDUP_REMOVED lines=29> */
.L_x_6047:
[----:B------:R-:W-:Y:S05]  /*74c0*/  BSYNC B0 ;  /* 0x0000000000007941 */ /* 0x000fea0003800000 */
.L_x_6046:
[----:B-----5:R4:W-:Y:S02]  /*74d0*/  STS.128 [R116+0x800], R16 ;  /* 0x0008001074007388 */ /* 0x0209e40000000c00 */
.L_x_6045:
[----:B------:R-:W-:Y:S05]  /*74e0*/  BSYNC B1 ;  /* 0x0000000000017941 */ /* 0x000fea0003800000 */
.L_x_6044:
[----:B------:R1:W-:Y:S01]  /*74f0*/  @P4 STS.128 [R116+0x1800], RZ ;  /* 0x001800ff74004388 */ /* 0x0003e20000000c00 */
[----:B------:R-:W-:Y:S01]  /*7500*/  BSSY B1, `(.L_x_6048) ;  /* 0x000002e000017945 */ /* 0x000fe20003800000 */
[----:B------:R-:W-:Y:S05]  /*7510*/  @P4 BRA `(.L_x_6049) ;  /* 0x000002c000004947 */ /* 0x000fea0003800000 */
[----:B-12-4-:R1:W5:Y:S01]  /*7520*/  LDG.E.128 R12, [R8.64+0x40] ;  /* 0x00004006080c7981 */ /* 0x016362000c1e1d00 */
        /* <DEDUP_REMOVED lines=13> */
[C---:B--2---:R-:W-:Y:S02]  /*7600*/  LOP3.LUT R12, R2.reuse, 0xffff0000, RZ, 0xc0, !PT ;  /* 0xffff0000020c7812 */ /* 0x044fe400078ec0ff */
[----:B------:R-:W-:Y:S02]  /*7610*/  SHF.L.U32 R2, R2, 0x10, RZ ;  /* 0x0000001002027819 */ /* 0x000fe400000006ff */
[----:B----4-:R-:W-:Y:S01]  /*7620*/  LOP3.LUT R23, R4, 0xffff0000, RZ, 0xc0, !PT ;  /* 0xffff000004177812 */ /* 0x010fe200078ec0ff */
[-C--:B------:R-:W-:Y:S01]  /*7630*/  FMUL.FTZ R14, R0, R12.reuse ;  /* 0x0000000c000e7220 */ /* 0x080fe20000410000 */
[----:B------:R-:W-:Y:S01]  /*7640*/  LOP3.LUT R19, R3, 0xffff0000, RZ, 0xc0, !PT ;  /* 0xffff000003137812 */ /* 0x000fe200078ec0ff */
[----:B------:R-:W-:Y:S01]  /*7650*/  FMUL.FTZ R12, R11, R12 ;  /* 0x0000000c0b0c7220 */ /* 0x000fe20000410000 */
[----:B------:R-:W-:Y:S01]  /*7660*/  LOP3.LUT R22, R5, 0xffff0000, RZ, 0xc0, !PT ;  /* 0xffff000005167812 */ /* 0x000fe200078ec0ff */
[-C--:B------:R-:W-:Y:S01]  /*7670*/  FFMA.FTZ R14, R11, R23.reuse, -R14 ;  /* 0x000000170b0e7223 */ /* 0x080fe2000001080e */
[----:B------:R-:W-:Y:S01]  /*7680*/  SHF.L.U32 R4, R4, 0x10, RZ ;  /* 0x0000001004047819 */ /* 0x000fe200000006ff */
[----:B------:R-:W-:Y:S01]  /*7690*/  FFMA.FTZ R23, R0, R23, R12 ;  /* 0x0000001700177223 */ /* 0x000fe2000001000c */
[----:B------:R-:W-:Y:S01]  /*76a0*/  SHF.L.U32 R12, R5, 0x10, RZ ;  /* 0x00000010050c7819 */ /* 0x000fe200000006ff */
[----:B------:R-:W-:-:S02]  /*76b0*/  IMAD.U32 R0, R3, 0x10000, RZ ;  /* 0x0001000003007824 */ /* 0x000fc400078e00ff */
[-C--:B------:R-:W-:Y:S02]  /*76c0*/  FMUL.FTZ R3, R18, R2.reuse ;  /* 0x0000000212037220 */ /* 0x080fe40000410000 */
[----:B------:R-:W-:Y:S02]  /*76d0*/  FMUL.FTZ R5, R13, R2 ;  /* 0x000000020d057220 */ /* 0x000fe40000410000 */
[-C--:B------:R-:W-:Y:S02]  /*76e0*/  FMUL.FTZ R27, R15, R19.reuse ;  /* 0x000000130f1b7220 */ /* 0x080fe40000410000 */
[-C--:B------:R-:W-:Y:S02]  /*76f0*/  FMUL.FTZ R2, R25, R0.reuse ;  /* 0x0000000019027220 */ /* 0x080fe40000410000 */
[----:B------:R-:W-:Y:S02]  /*7700*/  FMUL.FTZ R19, R16, R19 ;  /* 0x0000001310137220 */ /* 0x000fe40000410000 */
[----:B------:R-:W-:-:S02]  /*7710*/  FMUL.FTZ R0, R17, R0 ;  /* 0x0000000011007220 */ /* 0x000fc40000410000 */
[----:B------:R-:W-:Y:S02]  /*7720*/  FFMA.FTZ R27, R16, R22, -R27 ;  /* 0x00000016101b7223 */ /* 0x000fe4000001081b */
[----:B------:R-:W-:Y:S01]  /*7730*/  FFMA.FTZ R3, R13, R4, -R3 ;  /* 0x000000040d037223 */ /* 0x000fe20000010803 */
[----:B------:R-:W-:Y:S01]  /*7740*/  F2FP.BF16.PACK_AB R13, R23, R14 ;  /* 0x0000000e170d723e */ /* 0x000fe200000010ff */
[----:B------:R-:W-:Y:S02]  /*7750*/  FFMA.FTZ R22, R15, R22, R19 ;  /* 0x000000160f167223 */ /* 0x000fe40000010013 */
[----:B------:R-:W-:Y:S02]  /*7760*/  FFMA.FTZ R4, R18, R4, R5 ;  /* 0x0000000412047223 */ /* 0x000fe40000010005 */
[-C--:B------:R-:W-:Y:S01]  /*7770*/  FFMA.FTZ R2, R17, R12.reuse, -R2 ;  /* 0x0000000c11027223 */ /* 0x080fe20000010802 */
[----:B------:R-:W-:Y:S01]  /*7780*/  F2FP.BF16.PACK_AB R15, R22, R27 ;  /* 0x0000001b160f723e */ /* 0x000fe200000010ff */
[----:B------:R-:W-:Y:S01]  /*7790*/  FFMA.FTZ R25, R25, R12, R0 ;  /* 0x0000000c19197223 */ /* 0x000fe20000010000 */
[----:B------:R-:W-:-:S04]  /*77a0*/  F2FP.BF16.PACK_AB R12, R4, R3 ;  /* 0x00000003040c723e */ /* 0x000fc800000010ff */
[----:B------:R-:W-:Y:S02]  /*77b0*/  F2FP.BF16.PACK_AB R14, R25, R2 ;  /* 0x00000002190e723e */ /* 0x000fe400000010ff */
.L_x_6051:
[----:B------:R-:W-:Y:S05]  /*77c0*/  BSYNC B0 ;  /* 0x0000000000007941 */ /* 0x000fea0003800000 */
.L_x_6050:
[----:B-----5:R2:W-:Y:S02]  /*77d0*/  STS.128 [R116+0x1800], R12 ;  /* 0x0018000c74007388 */ /* 0x0205e40000000c00 */
.L_x_6049:
[----:B------:R-:W-:Y:S05]  /*77e0*/  BSYNC B1 ;  /* 0x0000000000017941 */ /* 0x000fea0003800000 */
.L_x_6048:
[----:B------:R1:W-:Y:S01]  /*77f0*/  @P0 STS.128 [R116+0x2800], RZ ;  /* 0x002800ff74000388 */ /* 0x0003e20000000c00 */
[----:B------:R-:W-:Y:S05]  /*7800*/  @P0 BRA `(.L_x_6043) ;  /* 0x00002a9000000947 */ /* 0x000fea0003800000 */
[----:B-12-4-:R1:W5:Y:S01]  /*7810*/  LDG.E.128 R12, [R8.64+0x80] ;  /* 0x00008006080c7981 */ /* 0x016362000c1e1d00 */
[----:B------:R-:W-:Y:S01]  /*7820*/  ISETP.GE.AND P1, PT, R10, c[0x0][0x230], PT ;  /* 0x00008c000a007a0c */ /* 0x000fe20003f26270 */
[----:B------:R-:W-:-:S12]  /*7830*/  BSSY B0, `(.L_x_6052) ;  /* 0x0000028000007945 */ /* 0x000fd80003800000 */
[----:B------:R-:W-:Y:S05]  /*7840*/  @P1 BRA `(.L_x_6053) ;  /* 0x0000026000001947 */ /* 0x000fea0003800000 */
[----:B------:R-:W2:Y:S04]  /*7850*/  LDG.E.64 R2, [R20.64+0x40] ;  /* 0x0000400614027981 */ /* 0x000ea8000c1e1b00 */
[----:B------:R-:W4:Y:S01]  /*7860*/  LDG.E.64 R4, [R6.64+0x40] ;  /* 0x0000400606047981 */ /* 0x000f22000c1e1b00 */
[C---:B-----5:R-:W-:Y:S02]  /*7870*/  LOP3.LUT R0, R13.reuse, 0xffff0000, RZ, 0xc0, !PT ;  /* 0xffff00000d007812 */ /* 0x060fe400078ec0ff */
[----:B-1----:R-:W-:Y:S01]  /*7880*/  SHF.L.U32 R8, R13, 0x10, RZ ;  /* 0x000000100d087819 */ /* 0x002fe200000006ff */
[----:B------:R-:W-:Y:S01]  /*7890*/  IMAD.U32 R13, R14, 0x10000, RZ ;  /* 0x000100000e0d7824 */ /* 0x000fe200078e00ff */
[C---:B------:R-:W-:Y:S02]  /*78a0*/  SHF.L.U32 R9, R12.reuse, 0x10, RZ ;  /* 0x000000100c097819 */ /* 0x040fe400000006ff */
[----:B------:R-:W-:-:S02]  /*78b0*/  LOP3.LUT R16, R12, 0xffff0000, RZ, 0xc0, !PT ;  /* 0xffff00000c107812 */ /* 0x000fc400078ec0ff */
[C---:B------:R-:W-:Y:S02]  /*78c0*/  SHF.L.U32 R12, R15.reuse, 0x10, RZ ;  /* 0x000000100f0c7819 */ /* 0x040fe400000006ff */
[----:B------:R-:W-:Y:S02]  /*78d0*/  LOP3.LUT R10, R15, 0xffff0000, RZ, 0xc0, !PT ;  /* 0xffff00000f0a7812 */ /* 0x000fe400078ec0ff */
        /* <DEDUP_REMOVED lines=23> */
[-C--:B------:R-:W-:Y:S01]  /*7a50*/  FFMA.FTZ R2, R13, R8.reuse, -R2 ;  /* 0x000000080d027223 */ /* 0x080fe20000010802 */
[----:B------:R-:W-:Y:S01]  /*7a60*/  F2FP.BF16.PACK_AB R13, R0, R7 ;  /* 0x00000007000d723e */ /* 0x000fe200000010ff */
[----:B------:R-:W-:Y:S01]  /*7a70*/  FFMA.FTZ R3, R14, R8, R3 ;  /* 0x000000080e037223 */ /* 0x000fe20000010003 */
[----:B------:R-:W-:-:S02]  /*7a80*/  F2FP.BF16.PACK_AB R15, R15, R6 ;  /* 0x000000060f0f723e */ /* 0x000fc400000010ff */
[----:B------:R-:W-:Y:S02]  /*7a90*/  F2FP.BF16.PACK_AB R12, R4, R5 ;  /* 0x00000005040c723e */ /* 0x000fe400000010ff */
[----:B------:R-:W-:Y:S02]  /*7aa0*/  F2FP.BF16.PACK_AB R14, R3, R2 ;  /* 0x00000002030e723e */ /* 0x000fe400000010ff */
.L_x_6053:
[----:B------:R-:W-:Y:S05]  /*7ab0*/  BSYNC B0 ;  /* 0x0000000000007941 */ /* 0x000fea0003800000 */
.L_x_6052:
[----:B-----5:R2:W-:Y:S01]  /*7ac0*/  STS.128 [R116+0x2800], R12 ;  /* 0x0028000c74007388 */ /* 0x0205e20000000c00 */
[----:B------:R-:W-:Y:S05]  /*7ad0*/  BRA `(.L_x_6043) ;  /* 0x000027c000007947 */ /* 0x000fea0003800000 */
.L_x_6030:
        /* <DEDUP_REMOVED lines=26> */
[----:B------:R-:W4:Y:S01]  /*7c80*/  LDG.E.128 R4, [R6.64] ;  /* 0x0000000606047981 */ /* 0x000f22000c1e1d00 */
[----:B------:R-:W-:Y:S02]  /*7c90*/  LEA.HI.X R19, R17, c[0x0][0x2b4], R16, 0x1, P2 ;  /* 0x0000ad0011137a11 */ /* 0x000fe400010f0c10 */
[----:B------:R-:W-:-:S04]  /*7ca0*/  IADD3 R20, P2, R21, R0, RZ ;  /* 0x0000000015147210 */ /* 0x000fc80007f5e0ff */
[----:B--2---:R-:W2:Y:S01]  /*7cb0*/  LDG.E.128 R16, [R18.64] ;  /* 0x0000000612107981 */ /* 0x004ea2000c1e1d00 */
        /* <DEDUP_REMOVED lines=65> */
.L_x_6059:
[----:B------:R-:W-:Y:S05]  /*80d0*/  BSYNC B0 ;  /* 0x0000000000007941 */ /* 0x000fea0003800000 */
.L_x_6058:
[----:B-----5:R4:W-:Y:S04]  /*80e0*/  STS.64 [R116], R24 ;  /* 0x0000001874007388 */ /* 0x0209e80000000a00 */
[----:B------:R4:W-:Y:S02]  /*80f0*/  STS.64 [R116+0x8], R26 ;  /* 0x0000081a74007388 */ /* 0x0009e40000000a00 */
.L_x_6057:
[----:B------:R-:W-:Y:S05]  /*8100*/  BSYNC B1 ;  /* 0x0000000000017941 */ /* 0x000fea0003800000 */
.L_x_6056:
        /* <DEDUP_REMOVED lines=21> */
[----:B--2---:R-:W2:Y:S01]  /*8260*/  LDG.E.128 R4, [R6.64+0x40] ;  /* 0x0000400606047981 */ /* 0x004ea2000c1e1d00 */
[----:B------:R-:W-:Y:S02]  /*8270*/  LEA.HI.X R19, R17, c[0x0][0x2b4], R16, 0x1, P2 ;  /* 0x0000ad0011137a11 */ /* 0x000fe400010f0c10 */
[----:B------:R-:W-:-:S04]  /*8280*/  IADD3 R20, P2, R21, R0, RZ ;  /* 0x0000000015147210 */ /* 0x000fc80007f5e0ff */
[----:B---3--:R-:W3:Y:S01]  /*8290*/  LDG.E.128 R16, [R18.64+0x40] ;  /* 0x0000400612107981 */ /* 0x008ee2000c1e1d00 */
        /* <DEDUP_REMOVED lines=65> */
.L_x_6063:
[----:B------:R-:W-:Y:S05]  /*86b0*/  BSYNC B0 ;  /* 0x0000000000007941 */ /* 0x000fea0003800000 */
.L_x_6062:
[----:B-----5:R1:W-:Y:S02]  /*86c0*/  STS.128 [R116+0x1000], R24 ;  /* 0x0010001874007388 */ /* 0x0203e40000000c00 */
.L_x_6061:
[----:B------:R-:W-:Y:S05]  /*86d0*/  BSYNC B1 ;  /* 0x0000000000017941 */ /* 0x000fea0003800000 */
.L_x_6060:
        /* <DEDUP_REMOVED lines=16> */
[C---:B------:R-:W-:Y:S02]  /*87e0*/  LEA R18, P2, R16.reuse, c[0x0][0x2b0], 0x1 ;  /* 0x0000ac0010127a11 */ /* 0x040fe400078408ff */
[----:B------:R-:W-:Y:S01]  /*87f0*/  @P1 SHF.R.S32.HI R12, RZ, 0x1, R88 ;  /* 0x00000001ff0c1819 */ /* 0x000fe20000011458 */
[----:B------:R-:W2:Y:S01]  /*8800*/  LDG.E.128 R4, [R6.64+0x80] ;  /* 0x0000800606047981 */ /* 0x000ea2000c1e1d00 */
[----:B------:R-:W-:Y:S01]  /*8810*/  LEA.HI.X R19, R16, c[0x0][0x2b4], R13, 0x1, P2 ;  /* 0x0000ad0010137a11 */ /* 0x000fe200010f0c0d */
[----:B------:R-:W-:Y:S01]  /*8820*/  IMAD.MOV.U32 R13, RZ, RZ, RZ ;  /* 0x000000ffff0d7224 */ /* 0x000fe200078e00ff */
[----:B------:R-:W-:-:S04]  /*8830*/  @P1 IADD3 R13, -R12, RZ, RZ ;  /* 0x000000ff0c0d1210 */ /* 0x000fc80007ffe1ff */
[C---:B------:R-:W-:Y:S01]  /*8840*/  IADD3 R12, P2, R13.reuse, R0, RZ ;  /* 0x000000000d0c7210 */ /* 0x040fe20007f5e0ff */
[----:B------:R-:W4:Y:S03]  /*8850*/  LDG.E.128 R16, [R18.64+0x80] ;  /* 0x0000800612107981 */ /* 0x000f26000c1e1d00 */
        /* <DEDUP_REMOVED lines=35> */
[----:B---3--:R-:W-:Y:S01]  /*8a90*/  SHF.L.U32 R18, R23, 0x10, RZ ;  /* 0x0000001017127819 */ /* 0x008fe200000006ff */
        /* <DEDUP_REMOVED lines=28> */
.L_x_6065:
[----:B------:R-:W-:Y:S05]  /*8c60*/  BSYNC B0 ;  /* 0x0000000000007941 */ /* 0x000fea0003800000 */
.L_x_6064:
[----:B-----5:R4:W-:Y:S02]  /*8c70*/  STS.128 [R116+0x2000], R24 ;  /* 0x0020001874007388 */ /* 0x0209e40000000c00 */
.L_x_6055:
[----:B------:R-:W-:Y:S05]  /*8c80*/  BSYNC B2 ;  /* 0x0000000000027941 */ /* 0x000fea0003800000 */
.L_x_6054:
[----:B-1--4-:R-:W-:-:S04]  /*8c90*/  IADD3 R24, R112, 0x20, RZ ;  /* 0x0000002070187810 */ /* 0x012fc80007ffe0ff */
        /* <DEDUP_REMOVED lines=12> */
[----:B--2---:R-:W-:Y:S01]  /*8d60*/  IMAD.MOV.U32 R13, RZ, RZ, RZ ;  /* 0x000000ffff0d7224 */ /* 0x004fe200078e00ff */
[----:B------:R-:W-:-:S04]  /*8d70*/  IADD3 R21, P2, R83, R0, RZ ;  /* 0x0000000053157210 */ /* 0x000fc80007f5e0ff */
        /* <DEDUP_REMOVED lines=14> */
[----:B------:R-:W2:Y:S03]  /*8e60*/  LDG.E.128 R16, [R16.64] ;  /* 0x0000000610107981 */ /* 0x000ea6000c1e1d00 */
[C---:B------:R-:W-:Y:S01]  /*8e70*/  IADD3 R21, P2, R22.reuse, R21, RZ ;  /* 0x0000001516157210 */ /* 0x040fe20007f5e0ff */
[----:B---3--:R-:W3:Y:S03]  /*8e80*/  LDG.E.128 R12, [R12.64] ;  /* 0x000000060c0c7981 */ /* 0x008ee6000c1e1d00 */
[----:B------:R-:W-:Y:S02]  /*8e90*/  LEA.HI.X.SX32 R20, R22, R20, 0x1, P2 ;  /* 0x0000001416147211 */ /* 0x000fe400010f0eff */
[----:B------:R-:W-:-:S04]  /*8ea0*/  LEA R22, P2, R21, c[0x0][0x2a8], 0x1 ;  /* 0x0000aa0015167a11 */ /* 0x000fc800078408ff */
        /* <DEDUP_REMOVED lines=33> */
[----:B----4-:R-:W-:Y:S01]  /*90c0*/  LOP3.LUT R15, R20, 0xffff0000, RZ, 0xc0, !PT ;  /* 0xffff0000140f7812 */ /* 0x010fe200078ec0ff */
        /* <DEDUP_REMOVED lines=30> */
.L_x_6069:
[----:B------:R-:W-:Y:S05]  /*92b0*/  BSYNC B0 ;  /* 0x0000000000007941 */ /* 0x000fea0003800000 */
.L_x_6068:
[----:B-----5:R1:W-:Y:S02]  /*92c0*/  STS.128 [R116+0x800], R4 ;  /* 0x0008000474007388 */ /* 0x0203e40000000c00 */
.L_x_6067:
[----:B------:R-:W-:Y:S05]  /*92d0*/  BSYNC B1 ;  /* 0x0000000000017941 */ /* 0x000fea0003800000 */
.L_x_6066:
[----:B------:R1:W-:Y:S01]  /*92e0*/  @P4 STS.128 [R116+0x1800], RZ ;  /* 0x001800ff74004388 */ /* 0x0003e20000000c00 */
[----:B------:R-:W-:Y:S01]  /*92f0*/  BSSY B1, `(.L_x_6070) ;  /* 0x000005f000017945 */ /* 0x000fe20003800000 */
[----:B------:R-:W-:Y:S05]  /*9300*/  @P4 BRA `(.L_x_6071) ;  /* 0x000005d000004947 */ /* 0x000fea0003800000 */
[----:B-1----:R1:W5:Y:S01]  /*9310*/  LDG.E.128 R4, [R8.64+0x40] ;  /* 0x0000400608047981 */ /* 0x002362000c1e1d00 */
[----:B------:R-:W-:Y:S01]  /*9320*/  ISETP.GE.AND P1, PT, R11, c[0x0][0x230], PT ;  /* 0x00008c000b007a0c */ /* 0x000fe20003f26270 */
[----:B------:R-:W-:-:S12]  /*9330*/  BSSY B0, `(.L_x_6072) ;  /* 0x0000059000007945 */ /* 0x000fd80003800000 */
[----:B------:R-:W-:Y:S05]  /*9340*/  @P1 BRA `(.L_x_6073) ;  /* 0x0000057000001947 */ /* 0x000fea0003800000 */
[----:B------:R-:W-:Y:S01]  /*9350*/  ISETP.GE.AND P1, PT, R11, R81, PT ;  /* 0x000000510b00720c */ /* 0x000fe20003f26270 */
[----:B--2---:R-:W-:Y:S01]  /*9360*/  IMAD.MOV.U32 R13, RZ, RZ, RZ ;  /* 0x000000ffff0d7224 */ /* 0x004fe200078e00ff */
[----:B------:R-:W-:-:S04]  /*9370*/  IADD3 R11, R83, 0x20, RZ ;  /* 0x00000020530b7810 */ /* 0x000fc80007ffe0ff */
[----:B------:R-:W-:-:S04]  /*9380*/  IADD3 R20, P2, R11, R0, RZ ;  /* 0x000000000b147210 */ /* 0x000fc80007f5e0ff */
[----:B------:R-:W-:-:S03]  /*9390*/  LEA.HI.X.SX32 R11, R11, R2, 0x1, P2 ;  /* 0x000000020b0b7211 */ /* 0x000fc600010f0eff */
[--C-:B------:R-:W-:Y:S02]  /*93a0*/  @P1 SHF.R.S32.HI R3, RZ, 0x1, R88.reuse ;  /* 0x00000001ff031819 */ /* 0x100fe40000011458 */
[----:B------:R-:W-:-:S03]  /*93b0*/  @P1 SHF.R.S32.HI R12, RZ, 0x1, R88 ;  /* 0x00000001ff0c1819 */ /* 0x000fc60000011458 */
[----:B------:R-:W-:Y:S02]  /*93c0*/  @P1 IMAD.MOV R13, RZ, RZ, -R3 ;  /* 0x000000ffff0d1224 */ /* 0x000fe400078e0a03 */
[----:B------:R-:W-:Y:S01]  /*93d0*/  IMAD.MOV.U32 R3, RZ, RZ, R81 ;  /* 0x000000ffff037224 */ /* 0x000fe200078e0051 */
[----:B------:R-:W-:Y:S02]  /*93e0*/  @P1 IADD3 R3, -R12, RZ, RZ ;  /* 0x000000ff0c031210 */ /* 0x000fe40007ffe1ff */
[----:B------:R-:W-:-:S04]  /*93f0*/  IADD3 R14, P2, R13, R20, RZ ;  /* 0x000000140d0e7210 */ /* 0x000fc80007f5e0ff */
[----:B------:R-:W-:Y:S02]  /*9400*/  LEA.HI.X.SX32 R13, R13, R11, 0x1, P2 ;  /* 0x0000000b0d0d7211 */ /* 0x000fe400010f0eff */
[----:B------:R-:W-:-:S04]  /*9410*/  LEA R16, P2, R14, c[0x0][0x2b0], 0x1 ;  /* 0x0000ac000e107a11 */ /* 0x000fc800078408ff */
[----:B------:R-:W-:Y:S01]  /*9420*/  LEA.HI.X R17, R14, c[0x0][0x2b4], R13, 0x1, P2 ;  /* 0x0000ad000e117a11 */ /* 0x000fe200010f0c0d */
[----:B------:R-:W-:Y:S01]  /*9430*/  IMAD.WIDE R12, R3, 0x2, R8 ;  /* 0x00000002030c7825 */ /* 0x000fe200078e0208 */
[----:B------:R-:W-:-:S03]  /*9440*/  @P1 SHF.R.S32.HI R3, RZ, 0x1, R88 ;  /* 0x00000001ff031819 */ /* 0x000fc60000011458 */
[----:B------:R-:W-:Y:S01]  /*9450*/  IMAD.MOV.U32 R21, RZ, RZ, RZ ;  /* 0x000000ffff157224 */ /* 0x000fe200078e00ff */
[----:B------:R-:W2:Y:S01]  /*9460*/  LDG.E.128 R16, [R16.64] ;  /* 0x0000000610107981 */ /* 0x000ea2000c1e1d00 */
[----:B------:R-:W-:-:S03]  /*9470*/  @P1 IMAD.MOV R21, RZ, RZ, -R3 ;  /* 0x000000ffff151224 */ /* 0x000fc600078e0a03 */
[----:B---3--:R-:W3:Y:S02]  /*9480*/  LDG.E.128 R12, [R12.64+0x40] ;  /* 0x000040060c0c7981 */ /* 0x008ee4000c1e1d00 */
[----:B------:R-:W-:-:S04]  /*9490*/  IADD3 R20, P2, R21, R20, RZ ;  /* 0x0000001415147210 */ /* 0x000fc80007f5e0ff */
        /* <DEDUP_REMOVED lines=8> */
[----:B------:R-:W-:Y:S02]  /*9520*/  SHF.L.U32 R28, R7, 0x10, RZ ;  /* 0x00000010071c7819 */ /* 0x000fe400000006ff */
[C---:B------:R-:W-:Y:S02]  /*9530*/  SHF.L.U32 R11, R4.reuse, 0x10, RZ ;  /* 0x00000010040b7819 */ /* 0x040fe400000006ff */
[----:B------:R-:W-:Y:S02]  /*9540*/  LOP3.LUT R4, R4, 0xffff0000, RZ, 0xc0, !PT ;  /* 0xffff000004047812 */ /* 0x000fe400078ec0ff */
[----:B------:R-:W-:Y:S01]  /*9550*/  LOP3.LUT R6, R6, 0xffff0000, RZ, 0xc0, !PT ;  /* 0xffff000006067812 */ /* 0x000fe200078ec0ff */
[C---:B--2---:R-:W-:Y:S01]  /*9560*/  IMAD.U32 R7, R17.reuse, 0x10000, RZ ;  /* 0x0001000011077824 */ /* 0x044fe200078e00ff */
[----:B------:R-:W-:Y:S01]  /*9570*/  LOP3.LUT R30, R17, 0xffff0000, RZ, 0xc0, !PT ;  /* 0xffff0000111e7812 */ /* 0x000fe200078ec0ff */
[C---:B------:R-:W-:Y:S01]  /*9580*/  IMAD.U32 R17, R19.reuse, 0x10000, RZ ;  /* 0x0001000013117824 */ /* 0x040fe200078e00ff */
[----:B------:R-:W-:Y:S01]  /*9590*/  SHF.L.U32 R29, R18, 0x10, RZ ;  /* 0x00000010121d7819 */ /* 0x000fe200000006ff */
[----:B------:R-:W-:Y:S01]  /*95a0*/  IMAD.U32 R27, R16, 0x10000, RZ ;  /* 0x00010000101b7824 */ /* 0x000fe200078e00ff */
[----:B------:R-:W-:Y:S01]  /*95b0*/  LOP3.LUT R18, R18, 0xffff0000, RZ, 0xc0, !PT ;  /* 0xffff000012127812 */ /* 0x000fe200078ec0ff */
[----:B---3--:R-:W-:Y:S01]  /*95c0*/  IMAD.U32 R32, R12, 0x10000, RZ ;  /* 0x000100000c207824 */ /* 0x008fe200078e00ff */
        /* <DEDUP_REMOVED lines=11> */
[C---:B------:R-:W-:Y:S01]  /*9680*/  IMAD.U32 R14, R15.reuse, 0x10000, RZ ;  /* 0x000100000f0e7824 */ /* 0x040fe200078e00ff */
[----:B------:R-:W-:Y:S01]  /*9690*/  LOP3.LUT R36, R15, 0xffff0000, RZ, 0xc0, !PT ;  /* 0xffff00000f247812 */ /* 0x000fe200078ec0ff */
[----:B------:R-:W-:-:S02]  /*96a0*/  @!P1 FADD.FTZ R16, -R16, -RZ ;  /* 0x800000ff10109221 */ /* 0x000fc40000010100 */
[----:B------:R-:W-:Y:S01]  /*96b0*/  @!P1 FADD.FTZ R30, -R30, -RZ ;  /* 0x800000ff1e1e9221 */ /* 0x000fe20000010100 */
[----:B----4-:R-:W-:Y:S01]  /*96c0*/  SHF.L.U32 R15, R20, 0x10, RZ ;  /* 0x00000010140f7819 */ /* 0x010fe200000006ff */
[----:B------:R-:W-:Y:S01]  /*96d0*/  FMUL.FTZ R17, R14, R17 ;  /* 0x000000110e117220 */ /* 0x000fe20000410000 */
[----:B------:R-:W-:Y:S01]  /*96e0*/  LOP3.LUT R14, R20, 0xffff0000, RZ, 0xc0, !PT ;  /* 0xffff0000140e7812 */ /* 0x000fe200078ec0ff */
[----:B------:R-:W-:Y:S01]  /*96f0*/  FMUL.FTZ R7, R12, R7 ;  /* 0x000000070c077220 */ /* 0x000fe20000410000 */
[----:B------:R-:W-:Y:S01]  /*9700*/  LOP3.LUT R20, R21, 0xffff0000, RZ, 0xc0, !PT ;  /* 0xffff000015147812 */ /* 0x000fe200078ec0ff */
[----:B------:R-:W-:Y:S01]  /*9710*/  FMUL.FTZ R13, R13, R18 ;  /* 0x000000120d0d7220 */ /* 0x000fe20000410000 */
[----:B------:R-:W-:Y:S01]  /*9720*/  LOP3.LUT R18, R22, 0xffff0000, RZ, 0xc0, !PT ;  /* 0xffff000016127812 */ /* 0x000fe200078ec0ff */
[----:B------:R-:W-:Y:S02]  /*9730*/  FMUL.FTZ R36, R36, R19 ;  /* 0x0000001324247220 */ /* 0x000fe40000410000 */
[----:B------:R-:W-:Y:S01]  /*9740*/  FMUL.FTZ R31, R31, R16 ;  /* 0x000000101f1f7220 */ /* 0x000fe20000410000 */
[----:B------:R-:W-:Y:S01]  /*9750*/  SHF.L.U32 R16, R23, 0x10, RZ ;  /* 0x0000001017107819 */ /* 0x000fe200000006ff */
[----:B------:R-:W-:-:S02]  /*9760*/  FMUL.FTZ R30, R33, R30 ;  /* 0x0000001e211e7220 */ /* 0x000fc40000410000 */
[----:B------:R-:W-:Y:S02]  /*9770*/  IMAD.U32 R12, R21, 0x10000, RZ ;  /* 0x00010000150c7824 */ /* 0x000fe400078e00ff */
[----:B------:R-:W-:Y:S01]  /*9780*/  IMAD.U32 R19, R22, 0x10000, RZ ;  /* 0x0001000016137824 */ /* 0x000fe200078e00ff */
[----:B------:R-:W-:Y:S01]  /*9790*/  LOP3.LUT R22, R23, 0xffff0000, RZ, 0xc0, !PT ;  /* 0xffff000017167812 */ /* 0x000fe200078ec0ff */
[----:B------:R-:W-:Y:S02]  /*97a0*/  @!P1 FADD.FTZ R27, -R27, -RZ ;  /* 0x800000ff1b1b9221 */ /* 0x000fe40000010100 */
[----:B------:R-:W-:Y:S02]  /*97b0*/  @!P1 FADD.FTZ R29, -R29, -RZ ;  /* 0x800000ff1d1d9221 */ /* 0x000fe40000010100 */
[----:B------:R-:W-:Y:S02]  /*97c0*/  FFMA.FTZ R7, R26, R12, R7 ;  /* 0x0000000c1a077223 */ /* 0x000fe40000010007 */
[----:B------:R-:W-:-:S02]  /*97d0*/  FFMA.FTZ R20, R3, R20, R30 ;  /* 0x0000001403147223 */ /* 0x000fc4000001001e */
[----:B------:R-:W-:Y:S02]  /*97e0*/  FMUL.FTZ R32, R32, R27 ;  /* 0x0000001b20207220 */ /* 0x000fe40000410000 */
        /* <DEDUP_REMOVED lines=13> */
.L_x_6073:
[----:B------:R-:W-:Y:S05]  /*98c0*/  BSYNC B0 ;  /* 0x0000000000007941 */ /* 0x000fea0003800000 */
.L_x_6072:
[----:B-----5:R1:W-:Y:S02]  /*98d0*/  STS.128 [R116+0x1800], R4 ;  /* 0x0018000474007388 */ /* 0x0203e40000000c00 */
.L_x_6071:
[----:B------:R-:W-:Y:S05]  /*98e0*/  BSYNC B1 ;  /* 0x0000000000017941 */ /* 0x000fea0003800000 */
.L_x_6070:
        /* <DEDUP_REMOVED lines=9> */
[----:B------:R-:W-:Y:S02]  /*9980*/  IADD3 R14, P5, R8, 0x80, RZ ;  /* 0x00000080080e7810 */ /* 0x000fe40007fbe0ff */
[----:B------:R-:W-:-:S03]  /*9990*/  IADD3 R0, P2, R83, R0, RZ ;  /* 0x0000000053007210 */ /* 0x000fc60007f5e0ff */
[----:B------:R-:W-:Y:S01]  /*99a0*/  IMAD.X R15, RZ, RZ, R9, P5 ;  /* 0x000000ffff0f7224 */ /* 0x000fe200028e0609 */
[----:B------:R-:W-:-:S03]  /*99b0*/  LEA.HI.X.SX32 R2, R83, R2, 0x1, P2 ;  /* 0x0000000253027211 */ /* 0x000fc600010f0eff */
[--C-:B------:R-:W-:Y:S02]  /*99c0*/  @P1 SHF.R.S32.HI R10, RZ, 0x1, R88.reuse ;  /* 0x00000001ff0a1819 */ /* 0x100fe40000011458 */
[----:B-1--4-:R-:W-:-:S03]  /*99d0*/  @P1 SHF.R.S32.HI R8, RZ, 0x1, R88 ;  /* 0x00000001ff081819 */ /* 0x012fc60000011458 */
[----:B------:R-:W-:Y:S01]  /*99e0*/  @P1 IMAD.MOV R3, RZ, RZ, -R10 ;  /* 0x000000ffff031224 */ /* 0x000fe200078e0a0a */
[----:B------:R-:W-:-:S04]  /*99f0*/  @P1 IADD3 R81, -R8, RZ, RZ ;  /* 0x000000ff08511210 */ /* 0x000fc80007ffe1ff */
[----:B--2---:R-:W-:Y:S01]  /*9a00*/  IADD3 R12, P2, R3, R0, RZ ;  /* 0x00000000030c7210 */ /* 0x004fe20007f5e0ff */
[----:B------:R-:W-:Y:S01]  /*9a10*/  IMAD.WIDE R8, R81, 0x2, R14 ;  /* 0x0000000251087825 */ /* 0x000fe200078e020e */
[----:B------:R-:W-:Y:S02]  /*9a20*/  @P1 SHF.R.S32.HI R88, RZ, 0x1, R88 ;  /* 0x00000001ff581819 */ /* 0x000fe40000011458 */
[----:B------:R-:W-:Y:S02]  /*9a30*/  LEA.HI.X.SX32 R3, R3, R2, 0x1, P2 ;  /* 0x0000000203037211 */ /* 0x000fe400010f0eff */
[C---:B------:R-:W-:Y:S01]  /*9a40*/  LEA R14, P2, R12.reuse, c[0x0][0x2b0], 0x1 ;  /* 0x0000ac000c0e7a11 */ /* 0x040fe200078408ff */
[----:B------:R-:W2:Y:S03]  /*9a50*/  LDG.E.128 R8, [R8.64] ;  /* 0x0000000608087981 */ /* 0x000ea6000c1e1d00 */
[----:B------:R-:W-:Y:S01]  /*9a60*/  LEA.HI.X R15, R12, c[0x0][0x2b4], R3, 0x1, P2 ;  /* 0x0000ad000c0f7a11 */ /* 0x000fe200010f0c03 */
[----:B------:R-:W-:-:S02]  /*9a70*/  IMAD.MOV.U32 R3, RZ, RZ, RZ ;  /* 0x000000ffff037224 */ /* 0x000fc400078e00ff */
[----:B------:R-:W-:-:S03]  /*9a80*/  @P1 IMAD.MOV R3, RZ, RZ, -R88 ;  /* 0x000000ffff031224 */ /* 0x000fc600078e0a58 */
[----:B------:R-:W4:Y:S02]  /*9a90*/  LDG.E.128 R12, [R14.64] ;  /* 0x000000060e0c7981 */ /* 0x000f24000c1e1d00 */
        /* <DEDUP_REMOVED lines=20> */
[C---:B----4-:R-:W-:Y:S01]  /*9be0*/  LOP3.LUT R10, R12.reuse, 0xffff0000, RZ, 0xc0, !PT ;  /* 0xffff00000c0a7812 */ /* 0x050fe200078ec0ff */
[----:B------:R-:W-:Y:S01]  /*9bf0*/  IMAD.U32 R27, R12, 0x10000, RZ ;  /* 0x000100000c1b7824 */ /* 0x000fe200078e00ff */
[C---:B------:R-:W-:Y:S01]  /*9c00*/  LOP3.LUT R12, R14.reuse, 0xffff0000, RZ, 0xc0, !PT ;  /* 0xffff00000e0c7812 */ /* 0x040fe200078ec0ff */
[----:B------:R-:W-:Y:S01]  /*9c10*/  IMAD.U32 R30, R14, 0x10000, RZ ;  /* 0x000100000e1e7824 */ /* 0x000fe200078e00ff */
[----:B------:R-:W-:Y:S01]  /*9c20*/  LOP3.LUT R28, R11, 0xffff0000, RZ, 0xc0, !PT ;  /* 0xffff00000b1c7812 */ /* 0x000fe200078ec0ff */
[----:B------:R-:W-:Y:S01]  /*9c30*/  @!P1 FADD.FTZ R10, -R10, -RZ ;  /* 0x800000ff0a0a9221 */ /* 0x000fe20000010100 */
[C---:B------:R-:W-:Y:S01]  /*9c40*/  SHF.L.U32 R11, R13.reuse, 0x10, RZ ;  /* 0x000000100d0b7819 */ /* 0x040fe200000006ff */
[----:B------:R-:W-:Y:S01]  /*9c50*/  @!P1 FADD.FTZ R12, -R12, -RZ ;  /* 0x800000ff0c0c9221 */ /* 0x000fe20000010100 */
[----:B------:R-:W-:Y:S01]  /*9c60*/  LOP3.LUT R29, R13, 0xffff0000, RZ, 0xc0, !PT ;  /* 0xffff00000d1d7812 */ /* 0x000fe200078ec0ff */
[C---:B------:R-:W-:Y:S01]  /*9c70*/  IMAD.U32 R13, R15.reuse, 0x10000, RZ ;  /* 0x000100000f0d7824 */ /* 0x040fe200078e00ff */
[----:B------:R-:W-:Y:S01]  /*9c80*/  LOP3.LUT R15, R15, 0xffff0000, RZ, 0xc0, !PT ;  /* 0xffff00000f0f7812 */ /* 0x000fe200078ec0ff */
[----:B------:R-:W-:-:S02]  /*9c90*/  @!P1 FADD.FTZ R11, -R11, -RZ ;  /* 0x800000ff0b0b9221 */ /* 0x000fc40000010100 */
[----:B------:R-:W-:Y:S02]  /*9ca0*/  @!P1 FADD.FTZ R29, -R29, -RZ ;  /* 0x800000ff1d1d9221 */ /* 0x000fe40000010100 */
[----:B------:R-:W-:Y:S02]  /*9cb0*/  FMUL.FTZ R12, R9, R12 ;  /* 0x0000000c090c7220 */ /* 0x000fe40000410000 */
[----:B------:R-:W-:Y:S01]  /*9cc0*/  @!P1 FADD.FTZ R30, -R30, -RZ ;  /* 0x800000ff1e1e9221 */ /* 0x000fe20000010100 */
[----:B---3--:R-:W-:Y:S01]  /*9cd0*/  LOP3.LUT R14, R18, 0xffff0000, RZ, 0xc0, !PT ;  /* 0xffff0000120e7812 */ /* 0x008fe200078ec0ff */
[C---:B------:R-:W-:Y:S01]  /*9ce0*/  IMAD.U32 R9, R17.reuse, 0x10000, RZ ;  /* 0x0001000011097824 */ /* 0x040fe200078e00ff */
[----:B------:R-:W-:Y:S01]  /*9cf0*/  LOP3.LUT R17, R17, 0xffff0000, RZ, 0xc0, !PT ;  /* 0xffff000011117812 */ /* 0x000fe200078ec0ff */
[----:B------:R-:W-:Y:S01]  /*9d00*/  FMUL.FTZ R7, R7, R10 ;  /* 0x0000000a07077220 */ /* 0x000fe20000410000 */
[----:B------:R-:W-:Y:S01]  /*9d10*/  LOP3.LUT R10, R16, 0xffff0000, RZ, 0xc0, !PT ;  /* 0xffff0000100a7812 */ /* 0x000fe200078ec0ff */
[----:B------:R-:W-:Y:S01]  /*9d20*/  FMUL.FTZ R6, R6, R11 ;  /* 0x0000000b06067220 */ /* 0x000fe20000410000 */
[----:B------:R-:W-:Y:S01]  /*9d30*/  SHF.L.U32 R11, R16, 0x10, RZ ;  /* 0x00000010100b7819 */ /* 0x000fe200000006ff */
[----:B------:R-:W-:-:S02]  /*9d40*/  FMUL.FTZ R29, R26, R29 ;  /* 0x0000001d1a1d7220 */ /* 0x000fc40000410000 */
[----:B------:R-:W-:Y:S02]  /*9d50*/  @!P1 FADD.FTZ R13, -R13, -RZ ;  /* 0x800000ff0d0d9221 */ /* 0x000fe40000010100 */
[----:B------:R-:W-:Y:S02]  /*9d60*/  @!P1 FADD.FTZ R27, -R27, -RZ ;  /* 0x800000ff1b1b9221 */ /* 0x000fe40000010100 */
[----:B------:R-:W-:Y:S02]  /*9d70*/  @!P1 FADD.FTZ R15, -R15, -RZ ;  /* 0x800000ff0f0f9221 */ /* 0x000fe40000010100 */
[----:B------:R-:W-:Y:S02]  /*9d80*/  FMUL.FTZ R25, R25, R30 ;  /* 0x0000001e19197220 */ /* 0x000fe40000410000 */
[----:B------:R-:W-:Y:S01]  /*9d90*/  IMAD.U32 R16, R18, 0x10000, RZ ;  /* 0x0001000012107824 */ /* 0x000fe200078e00ff */
[C---:B------:R-:W-:Y:S01]  /*9da0*/  LOP3.LUT R18, R19.reuse, 0xffff0000, RZ, 0xc0, !PT ;  /* 0xffff000013127812 */ /* 0x040fe200078ec0ff */
[----:B------:R-:W-:Y:S01]  /*9db0*/  FMUL.FTZ R8, R8, R13 ;  /* 0x0000000d08087220 */ /* 0x000fe20000410000 */
[----:B------:R-:W-:Y:S01]  /*9dc0*/  SHF.L.U32 R13, R19, 0x10, RZ ;  /* 0x00000010130d7819 */ /* 0x000fe200000006ff */
        /* <DEDUP_REMOVED lines=16> */
.L_x_6075:
[----:B------:R-:W-:Y:S05]  /*9ed0*/  BSYNC B0 ;  /* 0x0000000000007941 */ /* 0x000fea0003800000 */
.L_x_6074:
[----:B-----5:R1:W-:Y:S01]  /*9ee0*/  STS.128 [R116+0x2800], R4 ;  /* 0x0028000474007388 */ /* 0x0203e20000000c00 */
[----:B------:R-:W-:Y:S05]  /*9ef0*/  BRA `(.L_x_6043) ;  /* 0x000003a000007947 */ /* 0x000fea0003800000 */
.L_x_6029:
[----:B-----5:R-:W-:Y:S01]  /*9f00*/  IADD3 R3, -R62, R115, RZ ;  /* 0x000000733e037210 */ /* 0x020fe20007ffe1ff */
        /* <DEDUP_REMOVED lines=28> */
.L_x_6077:
[----:B------:R-:W-:Y:S05]  /*a0d0*/  BSYNC B0 ;  /* 0x0000000000007941 */ /* 0x000fea0003800000 */
.L_x_6076:
        /* <DEDUP_REMOVED lines=28> */
.L_x_6043:
[----:B------:R-:W-:Y:S05]  /*a2a0*/  BSYNC B3 ;  /* 0x0000000000037941 */ /* 0x000fea0003800000 */
.L_x_6028:
[----:B------:R-:W-:Y:S01]  /*a2b0*/  IADD3 R129, R85, -0x1, RZ ;  /* 0xffffffff55817810 */ /* 0x000fe20007ffe0ff */
[----:B------:R-:W-:Y:S01]  /*a2c0*/  BSSY B0, `(.L_x_6078) ;  /* 0x0000022000007945 */ /* 0x000fe20003800000 */
[C---:B------:R-:W-:Y:S02]  /*a2d0*/  LEA R122, P1, R126.reuse, c[0x0][0x168], 0x1 ;  /* 0x00005a007e7a7a11 */ /* 0x040fe400078208ff */
[----:B------:R-:W-:Y:S01]  /*a2e0*/  LOP3.LUT R120, R75, 0xffff, RZ, 0xc0, !PT ;  /* 0x0000ffff4b787812 */ /* 0x000fe200078ec0ff */
[----:B--2---:R-:W-:Y:S01]  /*a2f0*/  IMAD R3, R129, -0x40, R61 ;  /* 0xffffffc081037824 */ /* 0x004fe200078e023d */
        /* <DEDUP_REMOVED lines=29> */
.L_x_6080:
[----:B------:R2:W-:Y:S02]  /*a4d0*/  STS.128 [R116+0x5000], RZ ;  /* 0x005000ff74007388 */ /* 0x0005e40000000c00 */
.L_x_6079:
[----:B------:R-:W-:Y:S05]  /*a4e0*/  BSYNC B0 ;  /* 0x0000000000007941 */ /* 0x000fea0003800000 */
.L_x_6078:
        /* <DEDUP_REMOVED lines=17> */
[C---:B----4-:R-:W-:Y:S01]  /*a600*/  @P5 LEA R8, P1, R2.reuse, c[0x0][0x168], 0x1 ;  /* 0x00005a0002085a11 */ /* 0x050fe200078208ff */
        /* <DEDUP_REMOVED lines=14> */
.L_x_6082:
[----:B------:R-:W-:Y:S05]  /*a6f0*/  BSYNC B0 ;  /* 0x0000000000007941 */ /* 0x000fea0003800000 */
.L_x_6081:
[----:B------:R-:W-:Y:S01]  /*a700*/  IMAD R72, R72, c[0x0][0x320], RZ ;  /* 0x0000c80048487a24 */ /* 0x000fe200078e02ff */
[----:B------:R-:W0:Y:S01]  /*a710*/  LDGDEPBAR ;  /* 0x00000000000079af */ /* 0x000e220000000000 */
[----:B------:R-:W-:-:S04]  /*a720*/  IMAD.WIDE.U32 R110, R117, c[0x0][0x320], R110 ;  /* 0x0000c800756e7a25 */ /* 0x000fc800078e006e */
[----:B------:R-:W-:Y:S01]  /*a730*/  IMAD R72, R117, c[0x0][0x324], R72 ;  /* 0x0000c90075487a24 */ /* 0x000fe200078e0248 */
[----:B-1----:R-:W-:-:S03]  /*a740*/  LEA R6, P1, R110, c[0x0][0x318], 0x2 ;  /* 0x0000c6006e067a11 */ /* 0x002fc600078210ff */
[----:B------:R-:W-:-:S05]  /*a750*/  IMAD.IADD R72, R111, 0x1, R72 ;  /* 0x000000016f487824 */ /* 0x000fca00078e0248 */
[----:B------:R-:W-:-:S05]  /*a760*/  LEA.HI.X R7, R110, c[0x0][0x31c], R72, 0x2, P1 ;  /* 0x0000c7006e077a11 */ /* 0x000fca00008f1448 */
[----:B------:R-:W5:Y:S01]  /*a770*/  LDG.E R0, [R6.64] ;  /* 0x0000000606007981 */ /* 0x000f62000c1e1900 */
[----:B------:R-:W-:Y:S01]  /*a780*/  ISETP.GE.AND P2, PT, R112, R3, PT ;  /* 0x000000037000720c */ /* 0x000fe20003f46270 */
[----:B------:R-:W5:Y:S01]  /*a790*/  MUFU.RCP R5, c[0x0][0x238] ;  /* 0x00008e0000057b08 */ /* 0x000f620000001000 */
[----:B------:R-:W-:Y:S01]  /*a7a0*/  SHF.R.S32.HI R123, RZ, 0x1f, R74 ;  /* 0x0000001fff7b7819 */ /* 0x000fe2000001144a */
[----:B------:R-:W-:Y:S01]  /*a7b0*/  IMAD.SHL.U32 R124, R73, 0x2, RZ ;  /* 0x00000002497c7824 */ /* 0x000fe200078e00ff */
[----:B------:R-:W-:-:S04]  /*a7c0*/  DEPBAR.LE SB0, 0x0 ;  /* 0x000080000000791a */ /* 0x000fc80000000000 */
[----:B------:R-:W-:Y:S01]  /*a7d0*/  BAR.SYNC.DEFER_BLOCKING 0x0 ;  /* 0x0000000000007b1d */ /* 0x000fe20000010000 */
[----:B---3--:R-:W-:Y:S02]  /*a7e0*/  LEA R132, P1, R86, c[0x0][0x170], 0x1 ;  /* 0x00005c0056847a11 */ /* 0x008fe400078208ff */
[----:B------:R-:W-:Y:S02]  /*a7f0*/  LEA.HI R123, R123, R74, RZ, 0x2 ;  /* 0x0000004a7b7b7211 */ /* 0x000fe400078f10ff */
[----:B------:R-:W-:Y:S01]  /*a800*/  LOP3.LUT R124, R124, 0x6, RZ, 0xc0, !PT ;  /* 0x000000067c7c7812 */ /* 0x000fe200078ec0ff */
        /* <DEDUP_REMOVED lines=8> */
[----:B-----5:R-:W-:Y:S01]  /*a890*/  FMUL.FTZ R0, R0, R5 ;  /* 0x0000000500007220 */ /* 0x020fe20000410000 */
[----:B------:R-:W-:Y:S05]  /*a8a0*/  @P2 BRA `(.L_x_6084) ;  /* 0x0000019000002947 */ /* 0x000fea0003800000 */
[C---:B-1----:R-:W-:Y:S02]  /*a8b0*/  LOP3.LUT R2, R92.reuse, 0x1, RZ, 0xc0, !PT ;  /* 0x000000015c027812 */ /* 0x042fe400078ec0ff */
[----:B------:R-:W-:-:S02]  /*a8c0*/  R2P PR, R92, 0x6 ;  /* 0x000000065c007804 */ /* 0x000fc40000000000 */
        /* <DEDUP_REMOVED lines=22> */
.L_x_6085:
[----:B------:R3:W-:Y:S02]  /*aa30*/  STS.128 [R116+0x8000], RZ ;  /* 0x008000ff74007388 */ /* 0x0007e40000000c00 */
.L_x_6084:
[----:B-1----:R-:W-:Y:S05]  /*aa40*/  BSYNC B0 ;  /* 0x0000000000007941 */ /* 0x002fea0003800000 */
.L_x_6083:
        /* <DEDUP_REMOVED lines=35> */
.L_x_6088:
[----:B------:R1:W-:Y:S02]  /*ac80*/  STS.128 [R116+0x8800], RZ ;  /* 0x008800ff74007388 */ /* 0x0003e40000000c00 */
.L_x_6087:
[----:B------:R-:W-:Y:S05]  /*ac90*/  BSYNC B0 ;  /* 0x0000000000007941 */ /* 0x000fea0003800000 */
.L_x_6086:
        /* <DEDUP_REMOVED lines=10> */
[----:B----4-:R-:W-:Y:S01]  /*ad40*/  LOP3.LUT R8, R69, 0xc0, RZ, 0xc0, !PT ;  /* 0x000000c045087812 */ /* 0x010fe200078ec0ff */
        /* <DEDUP_REMOVED lines=8> */
[----:B------:R-:W-:Y:S01]  /*add0*/  IMAD.MOV.U32 R3, RZ, RZ, 0x20 ;  /* 0x00000020ff037424 */ /* 0x000fe200078e00ff */
[----:B------:R-:W-:-:S02]  /*ade0*/  LOP3.LUT R67, R2, 0x8, R67, 0xf8, !PT ;  /* 0x0000000802437812 */ /* 0x000fc400078ef843 */
[----:B------:R-:W-:Y:S02]  /*adf0*/  SHF.R.U32.HI R2, RZ, 0x3, R2 ;  /* 0x00000003ff027819 */ /* 0x000fe40000011602 */
[----:B------:R-:W-:Y:S01]  /*ae00*/  LOP3.LUT R7, R8, 0x8, R7, 0xf8, !PT ;  /* 0x0000000808077812 */ /* 0x000fe200078ef807 */
[----:B------:R-:W-:Y:S01]  /*ae10*/  IMAD R8, R60, 0x200, R6 ;  /* 0x000002003c087824 */ /* 0x000fe200078e0206 */
[----:B------:R-:W-:Y:S02]  /*ae20*/  LOP3.LUT R67, R67, R2, RZ, 0x3c, !PT ;  /* 0x0000000243437212 */ /* 0x000fe400078e3cff */
[----:B------:R-:W-:Y:S01]  /*ae30*/  LOP3.LUT R2, R7, R10, RZ, 0x3c, !PT ;  /* 0x0000000a07027212 */ /* 0x000fe200078e3cff */
[----:B------:R-:W-:Y:S01]  /*ae40*/  IMAD R113, R5, 0x20, R8 ;  /* 0x0000002005717824 */ /* 0x000fe200078e0208 */
[----:B------:R-:W-:Y:S01]  /*ae50*/  SEL R3, R3, 0xffffffe0, !P1 ;  /* 0xffffffe003037807 */ /* 0x000fe20004800000 */
[----:B------:R-:W-:Y:S02]  /*ae60*/  IMAD.U32 R112, R66, 0x20, R67 ;  /* 0x0000002042707824 */ /* 0x000fe400078e0043 */
[----:B------:R-:W-:-:S02]  /*ae70*/  IMAD.IADD R113, R2, 0x1, R113 ;  /* 0x0000000102717824 */ /* 0x000fc400078e0271 */
[----:B------:R-:W-:Y:S02]  /*ae80*/  IMAD.SHL.U32 R112, R112, 0x2, RZ ;  /* 0x0000000270707824 */ /* 0x000fe400078e00ff */
[----:B------:R-:W-:Y:S02]  /*ae90*/  IMAD.SHL.U32 R113, R113, 0x2, RZ ;  /* 0x0000000271717824 */ /* 0x000fe400078e00ff */
[----:B------:R-:W-:Y:S01]  /*aea0*/  IMAD.IADD R109, R112, 0x1, R3 ;  /* 0x00000001706d7824 */ /* 0x000fe200078e0203 */
[----:B------:R-:W-:Y:S01]  /*aeb0*/  LDSM.16.M88.4 R28, [R112+0x3000] ;  /* 0x00300000701c783b */ /* 0x000fe20000000200 */
[----:B------:R-:W-:Y:S02]  /*aec0*/  IMAD R111, R4, 0x2, R113 ;  /* 0x00000002046f7824 */ /* 0x000fe400078e0271 */
[----:B------:R-:W-:Y:S01]  /*aed0*/  IMAD R3, R129, 0x40, R124 ;  /* 0x0000004081037824 */ /* 0x000fe200078e027c */
[----:B------:R-:W1:Y:S01]  /*aee0*/  LDSM.16.M88.4 R56, [R113] ;  /* 0x000000007138783b */ /* 0x000e620000000200 */
[----:B------:R-:W-:-:S03]  /*aef0*/  IMAD R5, R5, 0x20, R6 ;  /* 0x0000002005057824 */ /* 0x000fc600078e0206 */
[----:B------:R-:W4:Y:S01]  /*af00*/  LDSM.16.M88.4 R20, [R112+0x3400] ;  /* 0x003400007014783b */ /* 0x000f220000000200 */
[C---:B------:R-:W-:Y:S01]  /*af10*/  IADD3 R7, R3.reuse, 0x1, RZ ;  /* 0x0000000103077810 */ /* 0x040fe20007ffe0ff */
[----:B------:R-:W-:Y:S01]  /*af20*/  IMAD.IADD R110, R2, 0x1, R5 ;  /* 0x00000001026e7824 */ /* 0x000fe200078e0205 */
[----:B------:R-:W-:Y:S01]  /*af30*/  IADD3 R48, R3, 0x8, RZ ;  /* 0x0000000803307810 */ /* 0x000fe20007ffe0ff */
[----:B------:R-:W5:Y:S04]  /*af40*/  LDSM.16.M88.4 R68, [R112+0x3800] ;  /* 0x003800007044783b */ /* 0x000f680000000200 */
[----:B------:R-:W2:Y:S04]  /*af50*/  LDSM.16.M88.4 R12, [R112+0x3c00] ;  /* 0x003c0000700c783b */ /* 0x000ea80000000200 */
[----:B------:R-:W-:Y:S04]  /*af60*/  LDSM.16.M88.4 R40, [R109+0x3000] ;  /* 0x003000006d28783b */ /* 0x000fe80000000200 */
[----:B------:R-:W3:Y:S04]  /*af70*/  LDSM.16.M88.4 R8, [R111] ;  /* 0x000000006f08783b */ /* 0x000ee80000000200 */
[----:B------:R-:W2:Y:S04]  /*af80*/  LDSM.16.M88.4 R36, [R109+0x3400] ;  /* 0x003400006d24783b */ /* 0x000ea80000000200 */
[----:B------:R-:W2:Y:S04]  /*af90*/  LDSM.16.M88.4 R16, [R109+0x3800] ;  /* 0x003800006d10783b */ /* 0x000ea80000000200 */
[----:B------:R-:W2:Y:S04]  /*afa0*/  LDSM.16.M88.4 R80, [R109+0x3c00] ;  /* 0x003c00006d50783b */ /* 0x000ea80000000200 */
[----:B------:R-:W-:Y:S01]  /*afb0*/  LDSM.16.M88.4 R76, [R112+0x4000] ;  /* 0x00400000704c783b */ /* 0x000fe20000000200 */
[C---:B-1----:R-:W-:Y:S03]  /*afc0*/  HMMA.16816.F32.BF16 R32, R56.reuse, R28, RZ ;  /* 0x0000001c3820723c */ /* 0x042fe600000418ff */
[----:B------:R-:W-:Y:S04]  /*afd0*/  LDSM.16.M88.4 R44, [R112+0x4400] ;  /* 0x00440000702c783b */ /* 0x000fe80000000200 */
[----:B------:R-:W-:Y:S01]  /*afe0*/  LDSM.16.M88.4 R88, [R111+0x1000] ;  /* 0x001000006f58783b */ /* 0x000fe20000000200 */
[C---:B----4-:R-:W-:Y:S08]  /*aff0*/  HMMA.16816.F32.BF16 R24, R56.reuse, R20, RZ ;  /* 0x000000143818723c */ /* 0x050ff000000418ff */
[C---:B------:R-:W-:Y:S08]  /*b000*/  HMMA.16816.F32.BF16 R28, R56.reuse, R30, RZ ;  /* 0x0000001e381c723c */ /* 0x040ff000000418ff */
[C---:B------:R-:W-:Y:S08]  /*b010*/  HMMA.16816.F32.BF16 R20, R56.reuse, R22, RZ ;  /* 0x000000163814723c */ /* 0x040ff000000418ff */
[C---:B-----5:R-:W-:Y:S08]  /*b020*/  HMMA.16816.F32.BF16 R72, R56.reuse, R68, RZ ;  /* 0x000000443848723c */ /* 0x060ff000000418ff */
[C---:B------:R-:W-:Y:S08]  /*b030*/  HMMA.16816.F32.BF16 R68, R56.reuse, R70, RZ ;  /* 0x000000463844723c */ /* 0x040ff000000418ff */
[C---:B--2---:R-:W-:Y:S08]  /*b040*/  HMMA.16816.F32.BF16 R64, R56.reuse, R12, RZ ;  /* 0x0000000c3840723c */ /* 0x044ff000000418ff */
        /* <DEDUP_REMOVED lines=18> */
[C---:B------:R-:W-:Y:S08]  /*b170*/  HMMA.16816.F32.BF16 R24, R12.reuse, R44, R24 ;  /* 0x0000002c0c18723c */ /* 0x040ff00000041818 */
[C---:B------:R-:W-:Y:S01]  /*b180*/  HMMA.16816.F32.BF16 R20, R12.reuse, R46, R20 ;  /* 0x0000002e0c14723c */ /* 0x040fe20000041814 */
[----:B------:R-:W-:Y:S07]  /*b190*/  LDSM.16.M88.4 R44, [R112+0x5000] ;  /* 0x00500000702c783b */ /* 0x000fee0000000200 */
[C---:B--2---:R-:W-:Y:S08]  /*b1a0*/  HMMA.16816.F32.BF16 R72, R12.reuse, R40, R72 ;  /* 0x000000280c48723c */ /* 0x044ff00000041848 */
[C---:B------:R-:W-:Y:S01]  /*b1b0*/  HMMA.16816.F32.BF16 R68, R12.reuse, R42, R68 ;  /* 0x0000002a0c44723c */ /* 0x040fe20000041844 */
[----:B------:R-:W-:Y:S07]  /*b1c0*/  LDSM.16.M88.4 R40, [R112+0x5400] ;  /* 0x005400007028783b */ /* 0x000fee0000000200 */
[C---:B---3--:R-:W-:Y:S08]  /*b1d0*/  HMMA.16816.F32.BF16 R64, R12.reuse, R36, R64 ;  /* 0x000000240c40723c */ /* 0x048ff00000041840 */
[----:B------:R-:W-:Y:S01]  /*b1e0*/  HMMA.16816.F32.BF16 R56, R12, R38, R56 ;  /* 0x000000260c38723c */ /* 0x000fe20000041838 */
[----:B------:R-:W1:Y:S04]  /*b1f0*/  LDSM.16.M88.4 R12, [R113+0x2000] ;  /* 0x00200000710c783b */ /* 0x000e680000000200 */
[----:B------:R-:W-:Y:S03]  /*b200*/  LDSM.16.M88.4 R36, [R112+0x5800] ;  /* 0x005800007024783b */ /* 0x000fe60000000200 */
[C---:B----4-:R-:W-:Y:S08]  /*b210*/  HMMA.16816.F32.BF16 R32, R88.reuse, R16, R32 ;  /* 0x000000105820723c */ /* 0x050ff00000041820 */
[C---:B------:R-:W-:Y:S01]  /*b220*/  HMMA.16816.F32.BF16 R28, R88.reuse, R18, R28 ;  /* 0x00000012581c723c */ /* 0x040fe2000004181c */
[----:B------:R-:W-:Y:S07]  /*b230*/  LDSM.16.M88.4 R16, [R109+0x5000] ;  /* 0x005000006d10783b */ /* 0x000fee0000000200 */
[C---:B-----5:R-:W-:Y:S08]  /*b240*/  HMMA.16816.F32.BF16 R24, R88.reuse, R8, R24 ;  /* 0x000000085818723c */ /* 0x060ff00000041818 */
[C---:B------:R-:W-:Y:S01]  /*b250*/  HMMA.16816.F32.BF16 R20, R88.reuse, R10, R20 ;  /* 0x0000000a5814723c */ /* 0x040fe20000041814 */
[----:B------:R-:W2:Y:S07]  /*b260*/  LDSM.16.M88.4 R8, [R111+0x2000] ;  /* 0x002000006f08783b */ /* 0x000eae0000000200 */
[----:B------:R-:W-:Y:S08]  /*b270*/  HMMA.16816.F32.BF16 R72, R88, R80, R72 ;  /* 0x000000505848723c */ /* 0x000ff00000041848 */
[C---:B-1----:R-:W-:Y:S08]  /*b280*/  HMMA.16816.F32.BF16 R32, R12.reuse, R44, R32 ;  /* 0x0000002c0c20723c */ /* 0x042ff00000041820 */
[C---:B------:R-:W-:Y:S01]  /*b290*/  HMMA.16816.F32.BF16 R28, R12.reuse, R46, R28 ;  /* 0x0000002e0c1c723c */ /* 0x040fe2000004181c */
[----:B------:R-:W1:Y:S07]  /*b2a0*/  LDSM.16.M88.4 R44, [R109+0x5400] ;  /* 0x005400006d2c783b */ /* 0x000e6e0000000200 */
[C---:B------:R-:W-:Y:S08]  /*b2b0*/  HMMA.16816.F32.BF16 R24, R12.reuse, R40, R24 ;  /* 0x000000280c18723c */ /* 0x040ff00000041818 */
[----:B------:R-:W-:Y:S01]  /*b2c0*/  HMMA.16816.F32.BF16 R20, R12, R42, R20 ;  /* 0x0000002a0c14723c */ /* 0x000fe20000041814 */
[----:B------:R-:W3:Y:S07]  /*b2d0*/  LDSM.16.M88.4 R40, [R112+0x5c00] ;  /* 0x005c00007028783b */ /* 0x000eee0000000200 */
[----:B--2---:R-:W-:Y:S07]  /*b2e0*/  HMMA.16816.F32.BF16 R32, R8, R16, R32 ;  /* 0x000000100820723c */ /* 0x004fee0000041820 */
[----:B------:R-:W-:Y:S01]  /*b2f0*/  IMAD R16, R60, 0x10, R62 ;  /* 0x000000103c107824 */ /* 0x000fe200078e023e */
[----:B------:R-:W-:Y:S04]  /*b300*/  HMMA.16816.F32.BF16 R68, R88, R82, R68 ;  /* 0x000000525844723c */ /* 0x000fe80000041844 */
[----:B------:R-:W-:-:S04]  /*b310*/  IADD3 R16, R16, 0x1, R123 ;  /* 0x0000000110107810 */ /* 0x000fc80007ffe07b */
[----:B------:R-:W-:Y:S01]  /*b320*/  IADD3 R16, R61, R16, -R115 ;  /* 0x000000103d107210 */ /* 0x000fe20007ffe873 */
[----:B------:R-:W-:Y:S03]  /*b330*/  HMMA.16816.F32.BF16 R64, R88, R76, R64 ;  /* 0x0000004c5840723c */ /* 0x000fe60000041840 */
[----:B------:R-:W-:-:S05]  /*b340*/  IADD3 R100, R16, c[0x0][0x2e8], RZ ;  /* 0x0000ba0010647a10 */ /* 0x000fca0007ffe0ff */
[----:B------:R-:W-:Y:S08]  /*b350*/  HMMA.16816.F32.BF16 R56, R88, R78, R56 ;  /* 0x0000004e5838723c */ /* 0x000ff00000041838 */
[----:B------:R-:W-:Y:S01]  /*b360*/  HMMA.16816.F32.BF16 R28, R8, R18, R28 ;  /* 0x00000012081c723c */ /* 0x000fe2000004181c */
[----:B------:R-:W2:Y:S07]  /*b370*/  LDSM.16.M88.4 R16, [R109+0x5800] ;  /* 0x005800006d10783b */ /* 0x000eae0000000200 */
[C---:B------:R-:W-:Y:S01]  /*b380*/  HMMA.16816.F32.BF16 R72, R12.reuse, R36, R72 ;  /* 0x000000240c48723c */ /* 0x040fe20000041848 */
[----:B------:R-:W-:Y:S07]  /*b390*/  I2F R36, R7 ;  /* 0x0000000700247306 */ /* 0x000fee0000201400 */
[----:B------:R-:W-:Y:S01]  /*b3a0*/  HMMA.16816.F32.BF16 R68, R12, R38, R68 ;  /* 0x000000260c44723c */ /* 0x000fe20000041844 */
[----:B------:R-:W4:Y:S06]  /*b3b0*/  I2F R37, R48 ;  /* 0x0000003000257306 */ /* 0x000f2c0000201400 */
[----:B------:R-:W-:Y:S01]  /*b3c0*/  IADD3 R38, R100, 0x8, RZ ;  /* 0x0000000864267810 */ /* 0x000fe20007ffe0ff */
[----:B-1----:R-:W-:Y:S01]  /*b3d0*/  HMMA.16816.F32.BF16 R24, R8, R44, R24 ;  /* 0x0000002c0818723c */ /* 0x002fe20000041818 */
[----:B------:R-:W-:-:S02]  /*b3e0*/  IADD3 R39, R3, 0x10, RZ ;  /* 0x0000001003277810 */ /* 0x000fc40007ffe0ff */
[-C--:B------:R-:W-:Y:S02]  /*b3f0*/  IMNMX R101, R38, R61.reuse, PT ;  /* 0x0000003d26657217 */ /* 0x080fe40003800200 */
[----:B------:R-:W-:Y:S02]  /*b400*/  IADD3 R38, R3, 0x9, RZ ;  /* 0x0000000903267810 */ /* 0x000fe40007ffe0ff */
[----:B------:R-:W-:Y:S01]  /*b410*/  IMNMX R100, R100, R61, PT ;  /* 0x0000003d64647217 */ /* 0x000fe20003800200 */
[C---:B---3--:R-:W-:Y:S01]  /*b420*/  HMMA.16816.F32.BF16 R64, R12.reuse, R40, R64 ;  /* 0x000000280c40723c */ /* 0x048fe20000041840 */
[----:B------:R-:W1:Y:S01]  /*b430*/  I2F R6, R38 ;  /* 0x0000002600067306 */ /* 0x000e620000201400 */
[C---:B------:R-:W-:Y:S01]  /*b440*/  ISETP.GE.AND P2, PT, R7.reuse, R101, PT ;  /* 0x000000650700720c */ /* 0x040fe20003f46270 */
[C---:B----4-:R-:W-:Y:S01]  /*b450*/  FFMA.FTZ R30, R0.reuse, R37, R30 ;  /* 0x00000025001e7223 */ /* 0x050fe2000001001e */
[----:B------:R-:W-:Y:S01]  /*b460*/  ISETP.GE.AND P6, PT, R7, R100, PT ;  /* 0x000000640700720c */ /* 0x000fe20003fc6270 */
[-C--:B------:R-:W-:Y:S01]  /*b470*/  FFMA.FTZ R7, R0, R36.reuse, R33 ;  /* 0x0000002400077223 */ /* 0x080fe20000010021 */
[----:B------:R-:W-:Y:S01]  /*b480*/  ISETP.GE.AND P1, PT, R48, R101, PT ;  /* 0x000000653000720c */ /* 0x000fe20003f26270 */
[C---:B------:R-:W-:Y:S01]  /*b490*/  FFMA.FTZ R40, R0.reuse, R36, R35 ;  /* 0x0000002400287223 */ /* 0x040fe20000010023 */
[----:B------:R-:W-:Y:S01]  /*b4a0*/  HMMA.16816.F32.BF16 R56, R12, R42, R56 ;  /* 0x0000002a0c38723c */ /* 0x000fe20000041838 */
[----:B------:R-:W3:Y:S01]  /*b4b0*/  LDSM.16.M88.4 R12, [R109+0x5c00] ;  /* 0x005c00006d0c783b */ /* 0x000ee20000000200 */
[----:B------:R-:W4:Y:S01]  /*b4c0*/  I2F R35, R39 ;  /* 0x0000002700237306 */ /* 0x000f220000201400 */
[----:B------:R-:W-:Y:S01]  /*b4d0*/  FFMA.FTZ R33, R0, R37, R28 ;  /* 0x0000002500217223 */ /* 0x000fe2000001001c */
[----:B------:R-:W-:Y:S01]  /*b4e0*/  FSEL R7, R7, -INF , !P6 ;  /* 0xff80000007077808 */ /* 0x000fe20007000000 */
[----:B------:R-:W-:-:S04]  /*b4f0*/  DEPBAR.LE SB0, 0x0 ;  /* 0x000080000000791a */ /* 0x000fc80000000000 */
[----:B------:R-:W-:Y:S01]  /*b500*/  FSEL R28, R40, -INF , !P2 ;  /* 0xff800000281c7808 */ /* 0x000fe20005000000 */
[----:B-1----:R-:W-:Y:S01]  /*b510*/  FFMA.FTZ R29, R0, R6, R29 ;  /* 0x00000006001d7223 */ /* 0x002fe2000001001d */
[C---:B------:R-:W-:Y:S01]  /*b520*/  ISETP.GE.AND P6, PT, R38.reuse, R100, PT ;  /* 0x000000642600720c */ /* 0x040fe20003fc6270 */
[C---:B------:R-:W-:Y:S01]  /*b530*/  HMMA.16816.F32.BF16 R20, R8.reuse, R46, R20 ;  /* 0x0000002e0814723c */ /* 0x040fe20000041814 */
[----:B------:R-:W-:Y:S01]  /*b540*/  ISETP.GE.AND P2, PT, R38, R101, PT ;  /* 0x000000652600720c */ /* 0x000fe20003f46270 */
[----:B------:R-:W-:Y:S01]  /*b550*/  FFMA.FTZ R38, R0, R6, R31 ;  /* 0x0000000600267223 */ /* 0x000fe2000001001f */
[----:B------:R-:W-:Y:S02]  /*b560*/  IADD3 R36, R3, 0x11, RZ ;  /* 0x0000001103247810 */ /* 0x000fe40007ffe0ff */
[----:B------:R-:W-:Y:S01]  /*b570*/  FSEL R30, R30, -INF , !P1 ;  /* 0xff8000001e1e7808 */ /* 0x000fe20004800000 */
[C---:B----4-:R-:W-:Y:S01]  /*b580*/  FFMA.FTZ R26, R0.reuse, R35, R26 ;  /* 0x00000023001a7223 */ /* 0x050fe2000001001a */
[----:B------:R-:W-:Y:S01]  /*b590*/  ISETP.GE.AND P1, PT, R39, R101, PT ;  /* 0x000000652700720c */ /* 0x000fe20003f26270 */
[----:B--2---:R-:W-:Y:S01]  /*b5a0*/  HMMA.16816.F32.BF16 R72, R8, R16, R72 ;  /* 0x000000100848723c */ /* 0x004fe20000041848 */
[----:B------:R1:W2:Y:S01]  /*b5b0*/  I2F R40, R36 ;  /* 0x0000002400287306 */ /* 0x0002a20000201400 */
[----:B------:R-:W-:Y:S01]  /*b5c0*/  FSEL R29, R29, -INF , !P6 ;  /* 0xff8000001d1d7808 */ /* 0x000fe20007000000 */
[----:B------:R-:W-:Y:S01]  /*b5d0*/  FFMA.FTZ R24, R0, R35, R24 ;  /* 0x0000002300187223 */ /* 0x000fe20000010018 */
[----:B------:R-:W-:-:S02]  /*b5e0*/  FSEL R38, R38, -INF , !P2 ;  /* 0xff80000026267808 */ /* 0x000fc40005000000 */
[CC--:B------:R-:W-:Y:S02]  /*b5f0*/  ISETP.GE.AND P6, PT, R36.reuse, R100.reuse, PT ;  /* 0x000000642400720c */ /* 0x0c0fe40003fc6270 */
[----:B------:R-:W-:Y:S01]  /*b600*/  ISETP.GE.AND P2, PT, R36, R101, PT ;  /* 0x000000652400720c */ /* 0x000fe20003f46270 */
[C---:B------:R-:W-:Y:S01]  /*b610*/  HMMA.16816.F32.BF16 R68, R8.reuse, R18, R68 ;  /* 0x000000120844723c */ /* 0x040fe20000041844 */
[C---:B------:R-:W-:Y:S02]  /*b620*/  IADD3 R6, R3.reuse, 0x19, RZ ;  /* 0x0000001903067810 */ /* 0x040fe40007ffe0ff */
[C---:B------:R-:W-:Y:S02]  /*b630*/  IADD3 R37, R3.reuse, 0x18, RZ ;  /* 0x0000001803257810 */ /* 0x040fe40007ffe0ff */
[----:B------:R-:W4:Y:S01]  /*b640*/  I2F R17, R6 ;  /* 0x0000000600117306 */ /* 0x000f220000201400 */
[----:B------:R-:W-:Y:S02]  /*b650*/  ISETP.GE.AND P5, PT, R48, R100, PT ;  /* 0x000000643000720c */ /* 0x000fe40003fa6270 */
[----:B-1----:R-:W-:Y:S01]  /*b660*/  FSEL R36, R26, -INF , !P1 ;  /* 0xff8000001a247808 */ /* 0x002fe20004800000 */
[CC--:B--2---:R-:W-:Y:S01]  /*b670*/  FFMA.FTZ R25, R0.reuse, R40.reuse, R25 ;  /* 0x0000002800197223 */ /* 0x0c4fe20000010019 */
[----:B------:R-:W-:Y:S01]  /*b680*/  IADD3 R26, R3, 0x21, RZ ;  /* 0x00000021031a7810 */ /* 0x000fe20007ffe0ff */
[----:B------:R-:W-:Y:S01]  /*b690*/  FFMA.FTZ R16, R0, R40, R27 ;  /* 0x0000002800107223 */ /* 0x000fe2000001001b */
[----:B------:R-:W-:Y:S01]  /*b6a0*/  FSEL R33, R33, -INF , !P5 ;  /* 0xff80000021217808 */ /* 0x000fe20006800000 */
[----:B------:R-:W1:Y:S01]  /*b6b0*/  I2F R31, R37 ;  /* 0x00000025001f7306 */ /* 0x000e620000201400 */
[----:B------:R-:W-:Y:S01]  /*b6c0*/  ISETP.GE.AND P5, PT, R39, R100, PT ;  /* 0x000000642700720c */ /* 0x000fe20003fa6270 */
[----:B---3--:R-:W-:Y:S01]  /*b6d0*/  HMMA.16816.F32.BF16 R64, R8, R12, R64 ;  /* 0x0000000c0840723c */ /* 0x008fe20000041840 */
[----:B------:R-:W-:-:S02]  /*b6e0*/  IADD3 R39, R3, 0x20, RZ ;  /* 0x0000002003277810 */ /* 0x000fc40007ffe0ff */
[----:B------:R-:W-:Y:S02]  /*b6f0*/  FSEL R25, R25, -INF , !P6 ;  /* 0xff80000019197808 */ /* 0x000fe40007000000 */
[----:B------:R-:W-:Y:S01]  /*b700*/  FSEL R16, R16, -INF , !P2 ;  /* 0xff80000010107808 */ /* 0x000fe20005000000 */
[----:B------:R-:W2:Y:S01]  /*b710*/  I2F R18, R26 ;  /* 0x0000001a00127306 */ /* 0x000ea20000201400 */
[-C--:B------:R-:W-:Y:S01]  /*b720*/  ISETP.GE.AND P6, PT, R6, R100.reuse, PT ;  /* 0x000000640600720c */ /* 0x080fe20003fc6270 */
[----:B----4-:R-:W-:Y:S01]  /*b730*/  FFMA.FTZ R23, R0, R17, R23 ;  /* 0x0000001100177223 */ /* 0x010fe20000010017 */
[----:B------:R-:W-:Y:S01]  /*b740*/  ISETP.GE.AND P2, PT, R6, R101, PT ;  /* 0x000000650600720c */ /* 0x000fe20003f46270 */
[----:B------:R-:W-:Y:S01]  /*b750*/  FFMA.FTZ R6, R0, R17, R21 ;  /* 0x0000001100067223 */ /* 0x000fe20000010015 */
[----:B------:R-:W-:Y:S01]  /*b760*/  FSEL R27, R24, -INF , !P5 ;  /* 0xff800000181b7808 */ /* 0x000fe20006800000 */
[----:B------:R-:W-:Y:S01]  /*b770*/  HMMA.16816.F32.BF16 R56, R8, R14, R56 ;  /* 0x0000000e0838723c */ /* 0x000fe20000041838 */
[----:B------:R-:W-:Y:S01]  /*b780*/  ISETP.GE.AND P5, PT, R37, R100, PT ;  /* 0x000000642500720c */ /* 0x000fe20003fa6270 */
[----:B------:R-:W3:Y:S01]  /*b790*/  I2F R35, R39 ;  /* 0x0000002700237306 */ /* 0x000ee20000201400 */
[CC--:B-1----:R-:W-:Y:S01]  /*b7a0*/  FFMA.FTZ R24, R0.reuse, R31.reuse, R22 ;  /* 0x0000001f00187223 */ /* 0x0c2fe20000010016 */
[----:B------:R-:W-:Y:S01]  /*b7b0*/  IADD3 R22, R3, 0x28, RZ ;  /* 0x0000002803167810 */ /* 0x000fe20007ffe0ff */
[----:B------:R-:W-:Y:S01]  /*b7c0*/  FFMA.FTZ R19, R0, R31, R20 ;  /* 0x0000001f00137223 */ /* 0x000fe20000010014 */
[----:B------:R-:W-:-:S02]  /*b7d0*/  FSEL R17, R6, -INF , !P6 ;  /* 0xff80000006117808 */ /* 0x000fc40007000000 */
[----:B------:R-:W-:Y:S01]  /*b7e0*/  FSEL R6, R23, -INF , !P2 ;  /* 0xff80000017067808 */ /* 0x000fe20005000000 */
[CC--:B--2---:R-:W-:Y:S01]  /*b7f0*/  FFMA.FTZ R73, R0.reuse, R18.reuse, R73 ;  /* 0x0000001200497223 */ /* 0x0c4fe20000010049 */
[----:B------:R-:W1:Y:S01]  /*b800*/  I2F R21, R22 ;  /* 0x0000001600157306 */ /* 0x000e620000201400 */
[C---:B------:R-:W-:Y:S01]  /*b810*/  FFMA.FTZ R75, R0.reuse, R18, R75 ;  /* 0x00000012004b7223 */ /* 0x040fe2000001004b */
[C---:B------:R-:W-:Y:S02]  /*b820*/  IADD3 R18, R3.reuse, 0x31, RZ ;  /* 0x0000003103127810 */ /* 0x040fe40007ffe0ff */
[C---:B------:R-:W-:Y:S02]  /*b830*/  IADD3 R23, R3.reuse, 0x30, RZ ;  /* 0x0000003003177810 */ /* 0x040fe40007ffe0ff */
[----:B------:R-:W-:Y:S01]  /*b840*/  IADD3 R20, R3, 0x29, RZ ;  /* 0x0000002903147810 */ /* 0x000fe20007ffe0ff */
[C---:B---3--:R-:W-:Y:S01]  /*b850*/  FFMA.FTZ R72, R0.reuse, R35, R72 ;  /* 0x0000002300487223 */ /* 0x048fe20000010048 */
[----:B------:R-:W2:Y:S01]  /*b860*/  I2F R9, R18 ;  /* 0x0000001200097306 */ /* 0x000ea20000201400 */
[----:B------:R-:W-:Y:S01]  /*b870*/  ISETP.GE.AND P1, PT, R37, R101, PT ;  /* 0x000000652500720c */ /* 0x000fe20003f26270 */
[----:B------:R-:W-:Y:S01]  /*b880*/  FFMA.FTZ R74, R0, R35, R74 ;  /* 0x00000023004a7223 */ /* 0x000fe2000001004a */
[----:B------:R-:W-:-:S02]  /*b890*/  IADD3 R8, R3, 0x38, RZ ;  /* 0x0000003803087810 */ /* 0x000fc40007ffe0ff */
[----:B------:R-:W-:Y:S02]  /*b8a0*/  FSEL R19, R19, -INF , !P5 ;  /* 0xff80000013137808 */ /* 0x000fe40006800000 */
[----:B------:R-:W-:Y:S01]  /*b8b0*/  FSEL R24, R24, -INF , !P1 ;  /* 0xff80000018187808 */ /* 0x000fe20004800000 */
[----:B------:R-:W3:Y:S01]  /*b8c0*/  I2F R13, R23 ;  /* 0x00000017000d7306 */ /* 0x000ee20000201400 */
[CC--:B------:R-:W-:Y:S01]  /*b8d0*/  ISETP.GE.AND P5, PT, R39.reuse, R100.reuse, PT ;  /* 0x000000642700720c */ /* 0x0c0fe20003fa6270 */
[C---:B-1----:R-:W-:Y:S01]  /*b8e0*/  FFMA.FTZ R68, R0.reuse, R21, R68 ;  /* 0x0000001500447223 */ /* 0x042fe20000010044 */
[----:B------:R-:W-:Y:S01]  /*b8f0*/  ISETP.GE.AND P1, PT, R39, R101, PT ;  /* 0x000000652700720c */ /* 0x000fe20003f26270 */
[----:B------:R-:W-:Y:S01]  /*b900*/  FFMA.FTZ R70, R0, R21, R70 ;  /* 0x0000001500467223 */ /* 0x000fe20000010046 */
[----:B------:R-:W-:Y:S02]  /*b910*/  FSEL R107, R72, -INF , !P5 ;  /* 0xff800000486b7808 */ /* 0x000fe40006800000 */
[----:B------:R-:W-:Y:S01]  /*b920*/  FSEL R130, R74, -INF , !P1 ;  /* 0xff8000004a827808 */ /* 0x000fe20004800000 */
[----:B------:R-:W1:Y:S01]  /*b930*/  I2F R12, R20 ;  /* 0x00000014000c7306 */ /* 0x000e620000201400 */
[-C--:B--2---:R-:W-:Y:S01]  /*b940*/  FFMA.FTZ R65, R0, R9.reuse, R65 ;  /* 0x0000000900417223 */ /* 0x084fe20000010041 */
[----:B------:R-:W-:Y:S01]  /*b950*/  ISETP.GE.AND P5, PT, R22, R100, PT ;  /* 0x000000641600720c */ /* 0x000fe20003fa6270 */
[----:B------:R-:W-:Y:S01]  /*b960*/  FFMA.FTZ R67, R0, R9, R67 ;  /* 0x0000000900437223 */ /* 0x000fe20000010043 */
[----:B------:R-:W-:-:S02]  /*b970*/  ISETP.GE.AND P1, PT, R22, R101, PT ;  /* 0x000000651600720c */ /* 0x000fc40003f26270 */
[-C--:B------:R-:W-:Y:S02]  /*b980*/  ISETP.GE.AND P6, PT, R26, R100.reuse, PT ;  /* 0x000000641a00720c */ /* 0x080fe40003fc6270 */
[----:B------:R-:W2:Y:S01]  /*b990*/  I2F R11, R8 ;  /* 0x00000008000b7306 */ /* 0x000ea20000201400 */
[----:B------:R-:W-:Y:S01]  /*b9a0*/  FSEL R131, R68, -INF , !P5 ;  /* 0xff80000044837808 */ /* 0x000fe20006800000 */
[-C--:B---3--:R-:W-:Y:S01]  /*b9b0*/  FFMA.FTZ R64, R0, R13.reuse, R64 ;  /* 0x0000000d00407223 */ /* 0x088fe20000010040 */
[----:B------:R-:W-:Y:S01]  /*b9c0*/  FSEL R134, R70, -INF , !P1 ;  /* 0xff80000046867808 */ /* 0x000fe20004800000 */
[C---:B------:R-:W-:Y:S01]  /*b9d0*/  FFMA.FTZ R66, R0.reuse, R13, R66 ;  /* 0x0000000d00427223 */ /* 0x040fe20000010042 */
[----:B------:R-:W-:Y:S02]  /*b9e0*/  FSEL R105, R73, -INF , !P6 ;  /* 0xff80000049697808 */ /* 0x000fe40007000000 */
[C---:B------:R-:W-:Y:S01]  /*b9f0*/  ISETP.GE.AND P5, PT, R23.reuse, R100, PT ;  /* 0x000000641700720c */ /* 0x040fe20003fa6270 */
[----:B------:R-:W3:Y:S01]  /*ba00*/  I2F R9, R3 ;  /* 0x0000000300097306 */ /* 0x000ee20000201400 */
[CC--:B-1----:R-:W-:Y:S01]  /*ba10*/  FFMA.FTZ R69, R0.reuse, R12.reuse, R69 ;  /* 0x0000000c00457223 */ /* 0x0c2fe20000010045 */
[----:B------:R-:W-:Y:S01]  /*ba20*/  ISETP.GE.AND P1, PT, R23, R101, PT ;  /* 0x000000651700720c */ /* 0x000fe20003f26270 */
[----:B------:R-:W-:Y:S01]  /*ba30*/  FFMA.FTZ R71, R0, R12, R71 ;  /* 0x0000000c00477223 */ /* 0x000fe20000010047 */
[----:B------:R-:W-:-:S02]  /*ba40*/  ISETP.GE.AND P6, PT, R20, R100, PT ;  /* 0x000000641400720c */ /* 0x000fc40003fc6270 */
[----:B------:R-:W-:Y:S02]  /*ba50*/  FSEL R93, R64, -INF , !P5 ;  /* 0xff800000405d7808 */ /* 0x000fe40006800000 */
[----:B------:R-:W-:Y:S01]  /*ba60*/  FSEL R89, R66, -INF , !P1 ;  /* 0xff80000042597808 */ /* 0x000fe20004800000 */
[CC--:B--2---:R-:W-:Y:S01]  /*ba70*/  FFMA.FTZ R56, R0.reuse, R11.reuse, R56 ;  /* 0x0000000b00387223 */ /* 0x0c4fe20000010038 */
[----:B------:R-:W-:Y:S01]  /*ba80*/  FSEL R133, R69, -INF , !P6 ;  /* 0xff80000045857808 */ /* 0x000fe20007000000 */
[----:B------:R-:W-:Y:S01]  /*ba90*/  FFMA.FTZ R58, R0, R11, R58 ;  /* 0x0000000b003a7223 */ /* 0x000fe2000001003a */
[----:B------:R-:W-:Y:S01]  /*baa0*/  BAR.SYNC.DEFER_BLOCKING 0x0 ;  /* 0x0000000000007b1d */ /* 0x000fe20000010000 */
[CC--:B------:R-:W-:Y:S02]  /*bab0*/  ISETP.GE.AND P5, PT, R8.reuse, R100.reuse, PT ;  /* 0x000000640800720c */ /* 0x0c0fe40003fa6270 */
[----:B------:R-:W-:Y:S01]  /*bac0*/  ISETP.GE.AND P1, PT, R8, R101, PT ;  /* 0x000000650800720c */ /* 0x000fe20003f26270 */
[----:B---3--:R-:W-:Y:S01]  /*bad0*/  FFMA.FTZ R32, R0, R9, R32 ;  /* 0x0000000900207223 */ /* 0x008fe20000010020 */
[----:B------:R-:W-:Y:S01]  /*bae0*/  ISETP.GE.AND P2, PT, R26, R101, PT ;  /* 0x000000651a00720c */ /* 0x000fe20003f46270 */
[----:B------:R-:W-:Y:S01]  /*baf0*/  FFMA.FTZ R34, R0, R9, R34 ;  /* 0x0000000900227223 */ /* 0x000fe20000010022 */
[----:B------:R-:W-:-:S02]  /*bb00*/  ISETP.GE.AND P6, PT, R18, R100, PT ;  /* 0x000000641200720c */ /* 0x000fc40003fc6270 */
[----:B------:R-:W-:Y:S02]  /*bb10*/  IADD3 R8, R3, 0x39, RZ ;  /* 0x0000003903087810 */ /* 0x000fe40007ffe0ff */
[----:B------:R-:W-:Y:S02]  /*bb20*/  FSEL R128, R75, -INF , !P2 ;  /* 0xff8000004b807808 */ /* 0x000fe40005000000 */
[----:B------:R-:W-:Y:S01]  /*bb30*/  FSEL R91, R65, -INF , !P6 ;  /* 0xff800000415b7808 */ /* 0x000fe20007000000 */
[----:B------:R-:W1:Y:S01]  /*bb40*/  I2F R10, R8 ;  /* 0x00000008000a7306 */ /* 0x000e620000201400 */
[----:B------:R-:W-:Y:S02]  /*bb50*/  ISETP.GE.AND P2, PT, R20, R101, PT ;  /* 0x000000651400720c */ /* 0x000fe40003f46270 */
[----:B------:R-:W-:Y:S02]  /*bb60*/  ISETP.GE.AND P6, PT, R3, R100, PT ;  /* 0x000000640300720c */ /* 0x000fe40003fc6270 */
[----:B------:R-:W-:-:S02]  /*bb70*/  FSEL R90, R56, -INF , !P5 ;  /* 0xff800000385a7808 */ /* 0x000fc40006800000 */
[----:B------:R-:W-:Y:S02]  /*bb80*/  FSEL R94, R58, -INF , !P1 ;  /* 0xff8000003a5e7808 */ /* 0x000fe40004800000 */
[C---:B------:R-:W-:Y:S02]  /*bb90*/  ISETP.GE.AND P5, PT, R8.reuse, R100, PT ;  /* 0x000000640800720c */ /* 0x040fe40003fa6270 */
[-C--:B------:R-:W-:Y:S02]  /*bba0*/  ISETP.GE.AND P1, PT, R8, R101.reuse, PT ;  /* 0x000000650800720c */ /* 0x080fe40003f26270 */
[----:B------:R-:W-:Y:S02]  /*bbb0*/  FSEL R136, R71, -INF , !P2 ;  /* 0xff80000047887808 */ /* 0x000fe40005000000 */
[----:B------:R-:W-:Y:S01]  /*bbc0*/  ISETP.GE.AND P2, PT, R18, R101, PT ;  /* 0x000000651200720c */ /* 0x000fe20003f46270 */
[-C--:B-1----:R-:W-:Y:S01]  /*bbd0*/  FFMA.FTZ R57, R0, R10.reuse, R57 ;  /* 0x0000000a00397223 */ /* 0x082fe20000010039 */
[----:B------:R-:W-:Y:S01]  /*bbe0*/  FSEL R8, R32, -INF , !P6 ;  /* 0xff80000020087808 */ /* 0x000fe20007000000 */
[----:B------:R-:W-:Y:S01]  /*bbf0*/  FFMA.FTZ R59, R0, R10, R59 ;  /* 0x0000000a003b7223 */ /* 0x000fe2000001003b */
[----:B------:R-:W-:-:S02]  /*bc00*/  ISETP.GT.AND P6, PT, R129, R114, PT ;  /* 0x000000728100720c */ /* 0x000fc40003fc4270 */
[----:B------:R-:W-:Y:S02]  /*bc10*/  SHF.R.S32.HI R11, RZ, 0x1f, R60 ;  /* 0x0000001fff0b7819 */ /* 0x000fe4000001143c */
[----:B------:R-:W-:Y:S02]  /*bc20*/  FSEL R88, R67, -INF , !P2 ;  /* 0xff80000043587808 */ /* 0x000fe40005000000 */
[----:B------:R-:W-:Y:S02]  /*bc30*/  ISETP.GE.AND P2, PT, R3, R101, PT ;  /* 0x000000650300720c */ /* 0x000fe40003f46270 */
[----:B------:R-:W-:Y:S02]  /*bc40*/  LEA.HI R3, R11, R60, RZ, 0x2 ;  /* 0x0000003c0b037211 */ /* 0x000fe400078f10ff */
[----:B------:R-:W-:Y:S02]  /*bc50*/  FSEL R5, R34, -INF , !P2 ;  /* 0xff80000022057808 */ /* 0x000fe40005000000 */
[----:B------:R-:W-:-:S02]  /*bc60*/  LOP3.LUT R3, R3, 0xfffffffc, RZ, 0xc0, !PT ;  /* 0xfffffffc03037812 */ /* 0x000fc400078ec0ff */
[----:B------:R-:W-:Y:S02]  /*bc70*/  FSEL R96, R57, -INF , !P5 ;  /* 0xff80000039607808 */ /* 0x000fe40006800000 */
[----:B------:R-:W-:Y:S01]  /*bc80*/  FSEL R95, R59, -INF , !P1 ;  /* 0xff8000003b5f7808 */ /* 0x000fe20004800000 */
[----:B------:R-:W-:Y:S01]  /*bc90*/  IMAD.IADD R125, R60, 0x1, -R3 ;  /* 0x000000013c7d7824 */ /* 0x000fe200078e0a03 */
        /* <DEDUP_REMOVED lines=9> */
[----:B-1----:R-:W-:-:S02]  /*bd30*/  IADD3 R14, R14, 0xffffffe, RZ ;  /* 0x0ffffffe0e0e7810 */ /* 0x002fc40007ffe0ff */
        /* <DEDUP_REMOVED lines=47> */
[----:B------:R-:W-:Y:S01]  /*c030*/  IMAD R3, R3, c[0x0][0x180], RZ ;  /* 0x0000600003037a24 */ /* 0x000fe200078e02ff */
[----:B------:R-:W-:-:S03]  /*c040*/  MOV R9, R12 ;  /* 0x0000000c00097202 */ /* 0x000fc60000000f00 */
[----:B------:R-:W-:-:S04]  /*c050*/  IMAD R3, R10, c[0x0][0x184], R3 ;  /* 0x000061000a037a24 */ /* 0x000fc800078e0203 */
[----:B------:R-:W-:Y:S01]  /*c060*/  IMAD.IADD R10, R13, 0x1, R3 ;  /* 0x000000010d0a7824 */ /* 0x000fe200078e0203 */
[----:B------:R-:W-:Y:S05]  /*c070*/  BRA `(.L_x_6091) ;  /* 0x0000003000007947 */ /* 0x000fea0003800000 */
.L_x_6090:
[----:B------:R-:W-:-:S05]  /*c080*/  IMAD.MOV.U32 R9, RZ, RZ, c[0x0][0x198] ;  /* 0x00006600ff097624 */ /* 0x000fca00078e00ff */
[----:B------:R-:W-:-:S04]  /*c090*/  LEA R9, -R9, RZ, 0x6 ;  /* 0x000000ff09097211 */ /* 0x000fc800078e31ff */
[----:B------:R-:W-:Y:S02]  /*c0a0*/  SHF.R.S32.HI R10, RZ, 0x1f, R9 ;  /* 0x0000001fff0a7819 */ /* 0x000fe40000011409 */
.L_x_6091:
        /* <DEDUP_REMOVED lines=61> */
.L_x_6089:
        /* <DEDUP_REMOVED lines=39> */
[----:B------:R-:W-:Y:S01]  /*c6f0*/  LDSM.16.MT88.4 R20, [R110+0x6400] ;  /* 0x006400006e14783b */ /* 0x000fe20000004200 */
[----:B-1----:R-:W-:-:S05]  /*c700*/  FMNMX.FTZ R12, R11, R12, !PT ;  /* 0x0000000c0b0c7209 */ /* 0x002fca0007810000 */
[----:B------:R-:W1:Y:S01]  /*c710*/  SHFL.BFLY PT, R3, R12, 0x1, 0x1f ;  /* 0x0c201f000c037f89 */ /* 0x000e6200000e0000 */
[----:B--2---:R-:W-:-:S05]  /*c720*/  FMNMX.FTZ R9, R10, R9, !PT ;  /* 0x000000090a097209 */ /* 0x004fca0007810000 */
[----:B------:R-:W2:Y:S01]  /*c730*/  SHFL.BFLY PT, R2, R9, 0x1, 0x1f ;  /* 0x0c201f0009027f89 */ /* 0x000ea200000e0000 */
[----:B-1----:R-:W-:-:S03]  /*c740*/  FMNMX.FTZ R3, R12, R3, !PT ;  /* 0x000000030c037209 */ /* 0x002fc60007810000 */
[----:B------:R-:W-:Y:S01]  /*c750*/  LDSM.16.MT88.4 R12, [R110+0x7400] ;  /* 0x007400006e0c783b */ /* 0x000fe20000004200 */
        /* <DEDUP_REMOVED lines=13> */
[----:B------:R-:W-:-:S02]  /*c830*/  FFMA.FTZ R104, R5, c[0x0][0x23c], -R97 ;  /* 0x00008f0005687a23 */ /* 0x000fc40000010861 */
[--C-:B------:R-:W-:Y:S02]  /*c840*/  FFMA.FTZ R103, R28, c[0x0][0x23c], -R97.reuse ;  /* 0x00008f001c677a23 */ /* 0x100fe40000010861 */
[--C-:B------:R-:W-:Y:S02]  /*c850*/  FFMA.FTZ R35, R30, c[0x0][0x23c], -R97.reuse ;  /* 0x00008f001e237a23 */ /* 0x100fe40000010861 */
[--C-:B------:R-:W-:Y:S01]  /*c860*/  FFMA.FTZ R34, R38, c[0x0][0x23c], -R97.reuse ;  /* 0x00008f0026227a23 */ /* 0x100fe20000010861 */
        /* <DEDUP_REMOVED lines=11> */
[----:B--2---:R-:W-:Y:S01]  /*c920*/  F2FP.BF16.PACK_AB R72, R98, R99 ;  /* 0x000000636248723e */ /* 0x004fe200000010ff */
[----:B------:R-:W-:Y:S01]  /*c930*/  LDSM.16.MT88.4 R16, [R108+0x6400] ;  /* 0x006400006c10783b */ /* 0x000fe20000004200 */
[----:B------:R-:W-:-:S02]  /*c940*/  FFMA.FTZ R126, R107, c[0x0][0x23c], -R102 ;  /* 0x00008f006b7e7a23 */ /* 0x000fc40000010866 */
[--C-:B------:R-:W-:Y:S02]  /*c950*/  FFMA.FTZ R105, R105, c[0x0][0x23c], -R102.reuse ;  /* 0x00008f0069697a23 */ /* 0x100fe40000010866 */
[--C-:B------:R-:W-:Y:S01]  /*c960*/  FFMA.FTZ R106, R131, c[0x0][0x23c], -R102.reuse ;  /* 0x00008f00836a7a23 */ /* 0x100fe20000010866 */
        /* <DEDUP_REMOVED lines=8> */
[----:B------:R-:W-:Y:S02]  /*c9f0*/  FFMA.FTZ R94, R94, c[0x0][0x23c], -R97 ;  /* 0x00008f005e5e7a23 */ /* 0x000fe40000010861 */
[----:B------:R-:W-:Y:S02]  /*ca00*/  FADD.FTZ R98, R99, R98 ;  /* 0x0000006263627221 */ /* 0x000fe40000010000 */
[----:B------:R-:W-:Y:S02]  /*ca10*/  MUFU.EX2 R35, R35 ;  /* 0x0000002300237308 */ /* 0x000fe40000000800 */
[----:B------:R-:W-:-:S04]  /*ca20*/  FADD.FTZ R33, R33, R98 ;  /* 0x0000006221217221 */ /* 0x000fc80000010000 */
[----:B------:R-:W-:Y:S02]  /*ca30*/  FADD.FTZ R32, R32, R33 ;  /* 0x0000002120207221 */ /* 0x000fe40000010000 */
[----:B------:R-:W3:Y:S01]  /*ca40*/  MUFU.EX2 R34, R34 ;  /* 0x0000002200227308 */ /* 0x000ee20000000800 */
[----:B--2---:R-:W-:Y:S01]  /*ca50*/  F2FP.BF16.PACK_AB R73, R103, R104 ;  /* 0x000000686749723e */ /* 0x004fe200000010ff */
[----:B------:R-:W-:-:S06]  /*ca60*/  FADD.FTZ R104, R104, R103 ;  /* 0x0000006768687221 */ /* 0x000fcc0000010000 */
[----:B------:R-:W-:Y:S01]  /*ca70*/  MUFU.EX2 R29, R29 ;  /* 0x0000001d001d7308 */ /* 0x000fe20000000800 */
[----:B---3--:R-:W-:-:S07]  /*ca80*/  F2FP.BF16.PACK_AB R75, R34, R35 ;  /* 0x00000023224b723e */ /* 0x008fce00000010ff */
[----:B------:R-:W2:Y:S01]  /*ca90*/  MUFU.EX2 R26, R26 ;  /* 0x0000001a001a7308 */ /* 0x000ea20000000800 */
[----:B------:R-:W-:-:S04]  /*caa0*/  FADD.FTZ R35, R35, R104 ;  /* 0x0000006823237221 */ /* 0x000fc80000010000 */
[----:B------:R-:W-:Y:S01]  /*cab0*/  FADD.FTZ R34, R34, R35 ;  /* 0x0000002322227221 */ /* 0x000fe20000010000 */
[C---:B------:R-:W-:Y:S02]  /*cac0*/  HMMA.16816.F32.BF16 R52, R72.reuse, R56, RZ ;  /* 0x000000384834723c */ /* 0x040fe400000418ff */
[----:B------:R-:W-:Y:S06]  /*cad0*/  MUFU.EX2 R30, R30 ;  /* 0x0000001e001e7308 */ /* 0x000fec0000000800 */
[----:B------:R-:W-:Y:S02]  /*cae0*/  HMMA.16816.F32.BF16 R56, R72, R58, RZ ;  /* 0x0000003a4838723c */ /* 0x000fe400000418ff */
[----:B------:R-:W3:Y:S01]  /*caf0*/  MUFU.EX2 R25, R25 ;  /* 0x0000001900197308 */ /* 0x000ee20000000800 */
[----:B--2---:R-:W-:Y:S01]  /*cb00*/  F2FP.BF16.PACK_AB R4, R26, R29 ;  /* 0x0000001d1a04723e */ /* 0x004fe200000010ff */
[----:B------:R-:W-:-:S04]  /*cb10*/  FADD.FTZ R29, R29, R32 ;  /* 0x000000201d1d7221 */ /* 0x000fc80000010000 */
[C---:B------:R-:W-:Y:S01]  /*cb20*/  HMMA.16816.F32.BF16 R44, R72.reuse, R48, RZ ;  /* 0x00000030482c723c */ /* 0x040fe200000418ff */
[----:B------:R-:W-:Y:S01]  /*cb30*/  FADD.FTZ R29, R26, R29 ;  /* 0x0000001d1a1d7221 */ /* 0x000fe20000010000 */
        /* <DEDUP_REMOVED lines=30> */
[----:B------:R-:W3:Y:S01]  /*cd20*/  LDSM.16.MT88.4 R12, [R108+0x8000] ;  /* 0x008000006c0c783b */ /* 0x000ee20000004200 */
[----:B------:R-:W-:Y:S06]  /*cd30*/  MUFU.EX2 R89, R89 ;  /* 0x0000005900597308 */ /* 0x000fec0000000800 */
[----:B------:R-:W-:Y:S02]  /*cd40*/  HMMA.16816.F32.BF16 R40, R72, R42, RZ ;  /* 0x0000002a4828723c */ /* 0x000fe400000418ff */
[----:B------:R-:W-:Y:S06]  /*cd50*/  MUFU.EX2 R88, R88 ;  /* 0x0000005800587308 */ /* 0x000fec0000000800 */
[C---:B------:R-:W-:Y:S02]  /*cd60*/  HMMA.16816.F32.BF16 R80, R4.reuse, R20, R80 ;  /* 0x000000140450723c */ /* 0x040fe40000041850 */
[----:B------:R-:W-:Y:S05]  /*cd70*/  MUFU.EX2 R94, R94 ;  /* 0x0000005e005e7308 */ /* 0x000fea0000000800 */
[----:B------:R-:W-:Y:S01]  /*cd80*/  FFMA.FTZ R21, R133, c[0x0][0x23c], -R102 ;  /* 0x00008f0085157a23 */ /* 0x000fe20000010866 */
[----:B------:R-:W-:Y:S01]  /*cd90*/  HMMA.16816.F32.BF16 R76, R4, R22, R76 ;  /* 0x00000016044c723c */ /* 0x000fe2000004184c */
[----:B------:R-:W-:-:S02]  /*cda0*/  FFMA.FTZ R20, R136, c[0x0][0x23c], -R97 ;  /* 0x00008f0088147a23 */ /* 0x000fc40000010861 */
[--C-:B------:R-:W-:Y:S02]  /*cdb0*/  FFMA.FTZ R133, R96, c[0x0][0x23c], -R102.reuse ;  /* 0x00008f0060857a23 */ /* 0x100fe40000010866 */
[----:B------:R-:W-:Y:S02]  /*cdc0*/  MUFU.EX2 R21, R21 ;  /* 0x0000001500157308 */ /* 0x000fe40000000800 */
[--C-:B------:R-:W-:Y:S01]  /*cdd0*/  FFMA.FTZ R22, R128, c[0x0][0x23c], -R97.reuse ;  /* 0x00008f0080167a23 */ /* 0x100fe20000010861 */
[----:B-1----:R-:W-:Y:S01]  /*cde0*/  HMMA.16816.F32.BF16 R60, R4, R8, R60 ;  /* 0x00000008043c723c */ /* 0x002fe2000004183c */
[--C-:B------:R-:W-:Y:S02]  /*cdf0*/  FFMA.FTZ R23, R134, c[0x0][0x23c], -R97.reuse ;  /* 0x00008f0086177a23 */ /* 0x100fe40000010861 */
[----:B------:R-:W-:Y:S02]  /*ce00*/  FFMA.FTZ R128, R91, c[0x0][0x23c], -R102 ;  /* 0x00008f005b807a23 */ /* 0x000fe40000010866 */
[----:B------:R-:W1:Y:S01]  /*ce10*/  MUFU.EX2 R22, R22 ;  /* 0x0000001600167308 */ /* 0x000e620000000800 */
[----:B------:R-:W-:-:S02]  /*ce20*/  FFMA.FTZ R91, R95, c[0x0][0x23c], -R97 ;  /* 0x00008f005f5b7a23 */ /* 0x000fc40000010861 */
[----:B------:R-:W-:Y:S01]  /*ce30*/  HMMA.16816.F32.BF16 R64, R4, R10, R64 ;  /* 0x0000000a0440723c */ /* 0x000fe20000041840 */
[----:B------:R-:W4:Y:S04]  /*ce40*/  LDSM.16.MT88.4 R8, [R108+0x8400] ;  /* 0x008400006c08783b */ /* 0x000f280000004200 */
[----:B------:R-:W-:Y:S03]  /*ce50*/  MUFU.EX2 R23, R23 ;  /* 0x0000001700177308 */ /* 0x000fe60000000800 */
[C---:B---3--:R-:W-:Y:S05]  /*ce60*/  HMMA.16816.F32.BF16 R68, R72.reuse, R12, RZ ;  /* 0x0000000c4844723c */ /* 0x048fea00000418ff */
[----:B------:R-:W3:Y:S03]  /*ce70*/  MUFU.EX2 R20, R20 ;  /* 0x0000001400147308 */ /* 0x000ee60000000800 */
[----:B------:R-:W-:Y:S01]  /*ce80*/  HMMA.16816.F32.BF16 R72, R72, R14, RZ ;  /* 0x0000000e4848723c */ /* 0x000fe200000418ff */
[----:B------:R-:W-:Y:S04]  /*ce90*/  LDSM.16.MT88.4 R12, [R108+0x6c00] ;  /* 0x006c00006c0c783b */ /* 0x000fe80000004200 */
[----:B------:R-:W5:Y:S03]  /*cea0*/  MUFU.EX2 R128, R128 ;  /* 0x0000008000807308 */ /* 0x000f660000000800 */
[C---:B------:R-:W-:Y:S05]  /*ceb0*/  HMMA.16816.F32.BF16 R36, R4.reuse, R16, R36 ;  /* 0x000000100424723c */ /* 0x040fea0000041824 */
[----:B------:R-:W1:Y:S03]  /*cec0*/  MUFU.EX2 R133, R133 ;  /* 0x0000008500857308 */ /* 0x000e660000000800 */
[C---:B------:R-:W-:Y:S01]  /*ced0*/  HMMA.16816.F32.BF16 R40, R4.reuse, R18, R40 ;  /* 0x000000120428723c */ /* 0x040fe20000041828 */
[----:B------:R-:W-:Y:S04]  /*cee0*/  LDSM.16.MT88.4 R16, [R110+0x6c00] ;  /* 0x006c00006e10783b */ /* 0x000fe80000004200 */
[----:B------:R-:W1:Y:S03]  /*cef0*/  MUFU.EX2 R91, R91 ;  /* 0x0000005b005b7308 */ /* 0x000e660000000800 */
[C---:B----4-:R-:W-:Y:S08]  /*cf00*/  HMMA.16816.F32.BF16 R68, R4.reuse, R8, R68 ;  /* 0x000000080444723c */ /* 0x050ff00000041844 */
[----:B------:R-:W-:Y:S01]  /*cf10*/  HMMA.16816.F32.BF16 R72, R4, R10, R72 ;  /* 0x0000000a0448723c */ /* 0x000fe20000041848 */
[----:B------:R-:W4:Y:S06]  /*cf20*/  LDSM.16.MT88.4 R8, [R110+0x6800] ;  /* 0x006800006e08783b */ /* 0x000f2c0000004200 */
[----:B--2---:R-:W-:Y:S01]  /*cf30*/  F2FP.BF16.PACK_AB R4, R105, R126 ;  /* 0x0000007e6904723e */ /* 0x004fe200000010ff */
        /* <DEDUP_REMOVED lines=9> */
[----:B------:R-:W-:Y:S02]  /*cfd0*/  FADD.FTZ R106, R21, R106 ;  /* 0x0000006a156a7221 */ /* 0x000fe40000010000 */
[----:B------:R-:W-:Y:S01]  /*cfe0*/  FADD.FTZ R20, R20, R23 ;  /* 0x0000001714147221 */ /* 0x000fe20000010000 */
[C---:B----4-:R-:W-:Y:S08]  /*cff0*/  HMMA.16816.F32.BF16 R80, R4.reuse, R8, R80 ;  /* 0x000000080450723c */ /* 0x050ff00000041850 */
        /* <DEDUP_REMOVED lines=17> */
[----:B-----5:R-:W-:Y:S01]  /*d110*/  F2FP.BF16.PACK_AB R4, R128, R93 ;  /* 0x0000005d8004723e */ /* 0x020fe200000010ff */
        /* <DEDUP_REMOVED lines=34> */
[----:B------:R-:W-:-:S04]  /*d340*/  IADD3 R11, R6, 0x40, RZ ;  /* 0x00000040060b7810 */ /* 0x000fc80007ffe0ff */
[----:B------:R-:W-:Y:S02]  /*d350*/  IABS R9, R11 ;  /* 0x0000000b00097213 */ /* 0x000fe40000000000 */
[----:B------:R-:W-:Y:S01]  /*d360*/  LOP3.LUT R11, R11, c[0x0][0x2d0], RZ, 0x3c, !PT ;  /* 0x0000b4000b0b7a12 */ /* 0x000fe200078e3cff */
        /* <DEDUP_REMOVED lines=50> */
[----:B------:R-:W-:-:S04]  /*d690*/  IMAD.WIDE.U32 R6, R6, c[0x0][0x188], R8 ;  /* 0x0000620006067a25 */ /* 0x000fc800078e0008 */
[----:B------:R-:W-:Y:S01]  /*d6a0*/  IMAD.IADD R5, R7, 0x1, R5 ;  /* 0x0000000107057824 */ /* 0x000fe200078e0205 */
[----:B------:R-:W-:Y:S01]  /*d6b0*/  MOV R7, R6 ;  /* 0x0000000600077202 */ /* 0x000fe20000000f00 */
[----:B------:R-:W-:Y:S05]  /*d6c0*/  BRA `(.L_x_6094) ;  /* 0x0000003000007947 */ /* 0x000fea0003800000 */
.L_x_6093:
[----:B------:R-:W-:-:S05]  /*d6d0*/  IMAD.MOV.U32 R7, RZ, RZ, c[0x0][0x1a0] ;  /* 0x00006800ff077624 */ /* 0x000fca00078e00ff */
[----:B------:R-:W-:-:S04]  /*d6e0*/  LEA R7, -R7, RZ, 0x6 ;  /* 0x000000ff07077211 */ /* 0x000fc800078e31ff */
[----:B------:R-:W-:Y:S02]  /*d6f0*/  SHF.R.S32.HI R5, RZ, 0x1f, R7 ;  /* 0x0000001fff057819 */ /* 0x000fe40000011407 */
.L_x_6094:
        /* <DEDUP_REMOVED lines=10> */
[----:B------:R-:W-:Y:S01]  /*d7a0*/  @P6 IMAD.MOV.U32 R134, RZ, RZ, R132 ;  /* 0x000000ffff866224 */ /* 0x000fe200078e0084 */
[----:B------:R-:W-:-:S04]  /*d7b0*/  @P2 IADD3 R9, P1, R7, R86, RZ ;  /* 0x0000005607092210 */ /* 0x000fc80007f3e0ff */
        /* <DEDUP_REMOVED lines=8> */
[----:B------:R-:W-:Y:S01]  /*d840*/  IMAD.MOV.U32 R9, RZ, RZ, c[0x0][0x1a4] ;  /* 0x00006900ff097624 */ /* 0x000fe200078e00ff */
[C---:B------:R-:W-:Y:S01]  /*d850*/  LEA R7, P1, R6.reuse, R7, 0x5 ;  /* 0x0000000706077211 */ /* 0x040fe200078228ff */
[C---:B------:R-:W-:Y:S01]  /*d860*/  @P6 IMAD.SHL.U32 R4, R6.reuse, 0x20, RZ ;  /* 0x0000002006046824 */ /* 0x040fe200078e00ff */
[----:B------:R-:W-:Y:S02]  /*d870*/  @!P6 STS [R116+0x6004], RZ ;  /* 0x006004ff7400e388 */ /* 0x000fe40000000800 */
[----:B------:R-:W-:-:S02]  /*d880*/  LEA.HI.X R5, R6, R5, R9, 0x5, P1 ;  /* 0x0000000506057211 */ /* 0x000fc400008f2c09 */
[----:B------:R-:W-:Y:S01]  /*d890*/  @P6 SHF.L.U64.HI R8, R6, 0x5, R9 ;  /* 0x0000000506086819 */ /* 0x000fe20000010209 */
[----:B------:R-:W-:Y:S01]  /*d8a0*/  @!P6 STS.64 [R116+0x6008], RZ ;  /* 0x006008ff7400e388 */ /* 0x000fe20000000a00 */
[----:B------:R-:W-:-:S03]  /*d8b0*/  @P6 LEA R14, P1, R4, R132, 0x1 ;  /* 0x00000084040e6211 */ /* 0x000fc600078208ff */
[----:B------:R-:W-:Y:S01]  /*d8c0*/  @!PT LDS RZ, [RZ] ;  /* 0x00000000fffff984 */ /* 0x000fe20000000800 */
[----:B------:R-:W-:Y:S01]  /*d8d0*/  @!PT LDS RZ, [RZ] ;  /* 0x00000000fffff984 */ /* 0x000fe20000000800 */
[----:B------:R-:W-:Y:S01]  /*d8e0*/  @!PT LDS RZ, [RZ] ;  /* 0x00000000fffff984 */ /* 0x000fe20000000800 */
[----:B------:R2:W-:Y:S01]  /*d8f0*/  @P5 LDGSTS.E.BYPASS.LTC128B.128 [R116+0x7000], [R10.64+0x40] ;  /* 0x070000400a745fae */ /* 0x0005e2000b901d46 */
[----:B------:R-:W-:Y:S02]  /*d900*/  @P6 LEA.HI.X R15, R4, R135, R8, 0x1, P1 ;  /* 0x00000087040f6211 */ /* 0x000fe400008f0c08 */
[-C--:B------:R-:W-:Y:S01]  /*d910*/  @P5 IADD3 R9, P1, R7, R86.reuse, RZ ;  /* 0x0000005607095210 */ /* 0x080fe20007f3e0ff */
[----:B------:R-:W-:Y:S04]  /*d920*/  @!P5 STS.128 [R116+0x7000], RZ ;  /* 0x007000ff7400d388 */ /* 0x000fe80000000c00 */
[--C-:B------:R-:W-:Y:S01]  /*d930*/  @P5 IMAD.X R4, R5, 0x1, R84.reuse, P1 ;  /* 0x0000000105045824 */ /* 0x100fe200008e0654 */
[----:B------:R-:W-:Y:S01]  /*d940*/  @P2 IADD3 R7, P1, R7, R86, RZ ;  /* 0x0000005607072210 */ /* 0x000fe20007f3e0ff */
[----:B------:R-:W-:Y:S01]  /*d950*/  @!PT LDS RZ, [RZ] ;  /* 0x00000000fffff984 */ /* 0x000fe20000000800 */
[----:B------:R-:W-:Y:S01]  /*d960*/  @!PT LDS RZ, [RZ] ;  /* 0x00000000fffff984 */ /* 0x000fe20000000800 */
[----:B------:R-:W-:Y:S01]  /*d970*/  @!PT LDS RZ, [RZ] ;  /* 0x00000000fffff984 */ /* 0x000fe20000000800 */
[----:B------:R3:W-:Y:S04]  /*d980*/  @P2 LDGSTS.E.BYPASS.LTC128B.128 [R116+0x8000], [R12.64+0x80] ;  /* 0x080000800c742fae */ /* 0x0007e8000b901d46 */
[----:B------:R-:W-:Y:S01]  /*d990*/  @P2 IMAD.X R84, R5, 0x1, R84, P1 ;  /* 0x0000000105542824 */ /* 0x000fe200008e0654 */
[C---:B------:R-:W-:Y:S01]  /*d9a0*/  @P2 LEA R16, P1, R7.reuse, c[0x0][0x170], 0x1 ;  /* 0x00005c0007102a11 */ /* 0x040fe200078208ff */
[----:B------:R-:W-:Y:S03]  /*d9b0*/  @!P2 STS.128 [R116+0x8000], RZ ;  /* 0x008000ff7400a388 */ /* 0x000fe60000000c00 */
[----:B------:R-:W-:Y:S01]  /*d9c0*/  @P2 LEA.HI.X R17, R7, c[0x0][0x174], R84, 0x1, P1 ;  /* 0x00005d0007112a11 */ /* 0x000fe200008f0c54 */
[----:B------:R-:W-:Y:S01]  /*d9d0*/  @!PT LDS RZ, [RZ] ;  /* 0x00000000fffff984 */ /* 0x000fe20000000800 */
[----:B------:R-:W-:Y:S01]  /*d9e0*/  @!PT LDS RZ, [RZ] ;  /* 0x00000000fffff984 */ /* 0x000fe20000000800 */
[----:B------:R-:W-:Y:S01]  /*d9f0*/  @!PT LDS RZ, [RZ] ;  /* 0x00000000fffff984 */ /* 0x000fe20000000800 */
[----:B------:R3:W-:Y:S01]  /*da00*/  @P6 LDGSTS.E.BYPASS.LTC128B.128 [R116+0x6800], [R14.64] ;  /* 0x068000000e746fae */ /* 0x0007e2000b901d46 */
[----:B------:R-:W-:-:S03]  /*da10*/  @P5 LEA R8, P1, R9, c[0x0][0x170], 0x1 ;  /* 0x00005c0009085a11 */ /* 0x000fc600078208ff */
[----:B------:R-:W-:Y:S01]  /*da20*/  @!P6 STS.128 [R116+0x6800], RZ ;  /* 0x006800ff7400e388 */ /* 0x000fe20000000c00 */
        /* <DEDUP_REMOVED lines=14> */
[----:B---3--:R-:W4:Y:S04]  /*db10*/  LDSM.16.M88.4 R12, [R112+0x3800] ;  /* 0x00380000700c783b */ /* 0x008f280000000200 */
[----:B------:R-:W2:Y:S04]  /*db20*/  LDSM.16.M88.4 R92, [R112+0x3c00] ;  /* 0x003c0000705c783b */ /* 0x000ea80000000200 */
[----:B------:R-:W-:Y:S04]  /*db30*/  LDSM.16.M88.4 R84, [R111] ;  /* 0x000000006f54783b */ /* 0x000fe80000000200 */
[----:B------:R-:W3:Y:S04]  /*db40*/  LDSM.16.M88.4 R88, [R109+0x3400] ;  /* 0x003400006d58783b */ /* 0x000ee80000000200 */
        /* <DEDUP_REMOVED lines=73> */
[C---:B--2---:R-:W-:Y:S03]  /*dfe0*/  HMMA.16816.F32.BF16 R12, R92.reuse, R90, R12 ;  /* 0x0000005a5c0c723c */ /* 0x044fe6000004180c */
[----:B------:R-:W-:Y:S04]  /*dff0*/  I2F R85, R86 ;  /* 0x0000005600557306 */ /* 0x000fe80000201400 */
[----:B------:R-:W-:Y:S01]  /*e000*/  IADD3 R91, R84, 0x1, RZ ;  /* 0x00000001545b7810 */ /* 0x000fe20007ffe0ff */
[----:B------:R-:W-:Y:S03]  /*e010*/  HMMA.16816.F32.BF16 R16, R92, R88, R16 ;  /* 0x000000585c10723c */ /* 0x000fe60000041810 */
[----:B------:R-:W1:Y:S01]  /*e020*/  I2F R90, R91 ;  /* 0x0000005b005a7306 */ /* 0x000e620000201400 */
[----:B------:R-:W-:Y:S01]  /*e030*/  BAR.SYNC.DEFER_BLOCKING 0x0 ;  /* 0x0000000000007b1d */ /* 0x000fe20000010000 */
[----:B------:R-:W-:-:S02]  /*e040*/  ISETP.GE.AND P6, PT, R91, R100, PT ;  /* 0x000000645b00720c */ /* 0x000fc40003fc6270 */
[----:B------:R-:W-:Y:S02]  /*e050*/  IADD3 R89, R84, 0x8, RZ ;  /* 0x0000000854597810 */ /* 0x000fe40007ffe0ff */
[-C--:B------:R-:W-:Y:S02]  /*e060*/  ISETP.GE.AND P2, PT, R91, R101.reuse, PT ;  /* 0x000000655b00720c */ /* 0x080fe40003f46270 */
[----:B------:R-:W2:Y:S01]  /*e070*/  I2F R87, R89 ;  /* 0x0000005900577306 */ /* 0x000ea20000201400 */
[C---:B------:R-:W-:Y:S02]  /*e080*/  ISETP.GE.AND P1, PT, R89.reuse, R100, PT ;  /* 0x000000645900720c */ /* 0x040fe40003f26270 */
[----:B------:R-:W-:Y:S01]  /*e090*/  ISETP.GE.AND P5, PT, R89, R101, PT ;  /* 0x000000655900720c */ /* 0x000fe20003fa6270 */
[CC--:B-1----:R-:W-:Y:S02]  /*e0a0*/  FFMA.FTZ R88, R0.reuse, R90.reuse, R33 ;  /* 0x0000005a00587223 */ /* 0x0c2fe40000010021 */
[----:B------:R-:W-:Y:S01]  /*e0b0*/  FFMA.FTZ R33, R0, R90, R35 ;  /* 0x0000005a00217223 */ /* 0x000fe20000010023 */
[----:B------:R-:W-:-:S02]  /*e0c0*/  IADD3 R35, R84, 0x10, RZ ;  /* 0x0000001054237810 */ /* 0x000fc40007ffe0ff */
[----:B------:R-:W-:Y:S02]  /*e0d0*/  FSEL R88, R88, -INF , !P6 ;  /* 0xff80000058587808 */ /* 0x000fe40007000000 */
[----:B------:R-:W-:Y:S01]  /*e0e0*/  FSEL R33, R33, -INF , !P2 ;  /* 0xff80000021217808 */ /* 0x000fe20005000000 */
[----:B------:R-:W1:Y:S01]  /*e0f0*/  I2F R147, R35 ;  /* 0x0000002300937306 */ /* 0x000e620000201400 */
[----:B------:R-:W-:Y:S01]  /*e100*/  ISETP.GE.AND P6, PT, R86, R100, PT ;  /* 0x000000645600720c */ /* 0x000fe20003fc6270 */
[----:B--2---:R-:W-:Y:S01]  /*e110*/  FFMA.FTZ R89, R0, R87, R28 ;  /* 0x0000005700597223 */ /* 0x004fe2000001001c */
[----:B------:R-:W-:Y:S01]  /*e120*/  ISETP.GE.AND P2, PT, R86, R101, PT ;  /* 0x000000655600720c */ /* 0x000fe20003f46270 */
[----:B------:R-:W-:Y:S01]  /*e130*/  FFMA.FTZ R87, R0, R87, R30 ;  /* 0x0000005700577223 */ /* 0x000fe2000001001e */
[----:B------:R-:W-:Y:S01]  /*e140*/  IADD3 R86, R84, 0x11, RZ ;  /* 0x0000001154567810 */ /* 0x000fe20007ffe0ff */
[CC--:B------:R-:W-:Y:S01]  /*e150*/  FFMA.FTZ R28, R0.reuse, R85.reuse, R29 ;  /* 0x00000055001c7223 */ /* 0x0c0fe2000001001d */
[----:B------:R-:W-:Y:S01]  /*e160*/  FSEL R30, R89, -INF , !P1 ;  /* 0xff800000591e7808 */ /* 0x000fe20004800000 */
[----:B------:R-:W-:Y:S01]  /*e170*/  FFMA.FTZ R29, R0, R85, R31 ;  /* 0x00000055001d7223 */ /* 0x000fe2000001001f */
[----:B------:R-:W2:Y:S01]  /*e180*/  I2F R137, R86 ;  /* 0x0000005600897306 */ /* 0x000ea20000201400 */
[----:B------:R-:W-:-:S02]  /*e190*/  IADD3 R85, R84, 0x18, RZ ;  /* 0x0000001854557810 */ /* 0x000fc40007ffe0ff */
[----:B------:R-:W-:Y:S02]  /*e1a0*/  FSEL R31, R87, -INF , !P5 ;  /* 0xff800000571f7808 */ /* 0x000fe40006800000 */
[CC--:B------:R-:W-:Y:S02]  /*e1b0*/  ISETP.GE.AND P1, PT, R35.reuse, R100.reuse, PT ;  /* 0x000000642300720c */ /* 0x0c0fe40003f26270 */
[----:B------:R-:W-:Y:S01]  /*e1c0*/  ISETP.GE.AND P5, PT, R35, R101, PT ;  /* 0x000000652300720c */ /* 0x000fe20003fa6270 */
[-C--:B-1----:R-:W-:Y:S01]  /*e1d0*/  FFMA.FTZ R138, R0, R147.reuse, R24 ;  /* 0x00000093008a7223 */ /* 0x082fe20000010018 */
[----:B------:R-:W1:Y:S01]  /*e1e0*/  I2F R35, R85 ;  /* 0x0000005500237306 */ /* 0x000e620000201400 */
[----:B------:R-:W-:Y:S01]  /*e1f0*/  IADD3 R24, R84, 0x19, RZ ;  /* 0x0000001954187810 */ /* 0x000fe20007ffe0ff */
[----:B------:R-:W-:Y:S01]  /*e200*/  FFMA.FTZ R147, R0, R147, R26 ;  /* 0x0000009300937223 */ /* 0x000fe2000001001a */
[----:B------:R-:W-:Y:S02]  /*e210*/  FSEL R28, R28, -INF , !P6 ;  /* 0xff8000001c1c7808 */ /* 0x000fe40007000000 */
[----:B------:R-:W-:Y:S01]  /*e220*/  FSEL R29, R29, -INF , !P2 ;  /* 0xff8000001d1d7808 */ /* 0x000fe20005000000 */
[-C--:B--2---:R-:W-:Y:S01]  /*e230*/  FFMA.FTZ R25, R0, R137.reuse, R25 ;  /* 0x0000008900197223 */ /* 0x084fe20000010019 */
[----:B------:R-:W-:Y:S01]  /*e240*/  ISETP.GE.AND P6, PT, R86, R100, PT ;  /* 0x000000645600720c */ /* 0x000fe20003fc6270 */
[----:B------:R-:W-:Y:S01]  /*e250*/  FFMA.FTZ R137, R0, R137, R27 ;  /* 0x0000008900897223 */ /* 0x000fe2000001001b */
[----:B------:R-:W-:Y:S01]  /*e260*/  ISETP.GE.AND P2, PT, R86, R101, PT ;  /* 0x000000655600720c */ /* 0x000fe20003f46270 */
[----:B------:R2:W3:Y:S01]  /*e270*/  I2F R27, R24 ;  /* 0x00000018001b7306 */ /* 0x0004e20000201400 */
[----:B------:R-:W-:-:S02]  /*e280*/  FSEL R130, R25, -INF , !P6 ;  /* 0xff80000019827808 */ /* 0x000fc40007000000 */
[----:B------:R-:W-:Y:S02]  /*e290*/  FSEL R137, R137, -INF , !P2 ;  /* 0xff80000089897808 */ /* 0x000fe40005000000 */
[----:B------:R-:W-:Y:S01]  /*e2a0*/  ISETP.GE.AND P6, PT, R24, R100, PT ;  /* 0x000000641800720c */ /* 0x000fe20003fc6270 */
[----:B-1----:R-:W-:Y:S01]  /*e2b0*/  FFMA.FTZ R144, R0, R35, R20 ;  /* 0x0000002300907223 */ /* 0x002fe20000010014 */
[----:B------:R-:W-:Y:S01]  /*e2c0*/  ISETP.GE.AND P2, PT, R24, R101, PT ;  /* 0x000000651800720c */ /* 0x000fe20003f46270 */
[----:B------:R-:W-:Y:S01]  /*e2d0*/  FFMA.FTZ R22, R0, R35, R22 ;  /* 0x0000002300167223 */ /* 0x000fe20000010016 */
[----:B------:R-:W-:Y:S02]  /*e2e0*/  IADD3 R26, R84, 0x20, RZ ;  /* 0x00000020541a7810 */ /* 0x000fe40007ffe0ff */
[----:B------:R-:W-:Y:S02]  /*e2f0*/  FSEL R147, R147, -INF , !P5 ;  /* 0xff80000093937808 */ /* 0x000fe40006800000 */
[----:B------:R-:W1:Y:S01]  /*e300*/  I2F R25, R26 ;  /* 0x0000001a00197306 */ /* 0x000e620000201400 */
[----:B------:R-:W-:-:S02]  /*e310*/  ISETP.GE.AND P5, PT, R85, R101, PT ;  /* 0x000000655500720c */ /* 0x000fc40003fa6270 */
[----:B--2---:R-:W-:Y:S01]  /*e320*/  IADD3 R24, R84, 0x21, RZ ;  /* 0x0000002154187810 */ /* 0x004fe20007ffe0ff */
[-C--:B---3--:R-:W-:Y:S01]  /*e330*/  FFMA.FTZ R21, R0, R27.reuse, R21 ;  /* 0x0000001b00157223 */ /* 0x088fe20000010015 */
[----:B------:R-:W-:Y:S01]  /*e340*/  FSEL R149, R22, -INF , !P5 ;  /* 0xff80000016957808 */ /* 0x000fe20006800000 */
[----:B------:R-:W-:Y:S01]  /*e350*/  FFMA.FTZ R23, R0, R27, R23 ;  /* 0x0000001b00177223 */ /* 0x000fe20000010017 */
[----:B------:R-:W-:Y:S01]  /*e360*/  IADD3 R22, R84, 0x28, RZ ;  /* 0x0000002854167810 */ /* 0x000fe20007ffe0ff */
[----:B------:R-:W2:Y:S01]  /*e370*/  I2F R20, R24 ;  /* 0x0000001800147306 */ /* 0x000ea20000201400 */
[----:B------:R-:W-:Y:S02]  /*e380*/  FSEL R142, R21, -INF , !P6 ;  /* 0xff800000158e7808 */ /* 0x000fe40007000000 */
[----:B------:R-:W-:Y:S02]  /*e390*/  FSEL R138, R138, -INF , !P1 ;  /* 0xff8000008a8a7808 */ /* 0x000fe40004800000 */
[----:B------:R-:W-:-:S02]  /*e3a0*/  ISETP.GE.AND P1, PT, R85, R100, PT ;  /* 0x000000645500720c */ /* 0x000fc40003f26270 */
[----:B------:R-:W-:Y:S01]  /*e3b0*/  FSEL R145, R23, -INF , !P2 ;  /* 0xff80000017917808 */ /* 0x000fe20005000000 */
[----:B------:R-:W3:Y:S01]  /*e3c0*/  I2F R21, R22 ;  /* 0x0000001600157306 */ /* 0x000ee20000201400 */
[----:B------:R-:W-:Y:S01]  /*e3d0*/  FSEL R144, R144, -INF , !P1 ;  /* 0xff80000090907808 */ /* 0x000fe20004800000 */
[-C--:B-1----:R-:W-:Y:S01]  /*e3e0*/  FFMA.FTZ R16, R0, R25.reuse, R16 ;  /* 0x0000001900107223 */ /* 0x082fe20000010010 */
[-C--:B------:R-:W-:Y:S01]  /*e3f0*/  ISETP.GE.AND P1, PT, R26, R100.reuse, PT ;  /* 0x000000641a00720c */ /* 0x080fe20003f26270 */
[----:B------:R-:W-:Y:S01]  /*e400*/  FFMA.FTZ R105, R0, R25, R18 ;  /* 0x0000001900697223 */ /* 0x000fe20000010012 */
[C---:B------:R-:W-:Y:S02]  /*e410*/  ISETP.GE.AND P6, PT, R24.reuse, R100, PT ;  /* 0x000000641800720c */ /* 0x040fe40003fc6270 */
[----:B------:R-:W-:Y:S01]  /*e420*/  ISETP.GE.AND P2, PT, R24, R101, PT ;  /* 0x000000651800720c */ /* 0x000fe20003f46270 */
[-C--:B--2---:R-:W-:Y:S01]  /*e430*/  FFMA.FTZ R17, R0, R20.reuse, R17 ;  /* 0x0000001400117223 */ /* 0x084fe20000010011 */
[----:B------:R-:W-:Y:S01]  /*e440*/  IADD3 R18, R84, 0x29, RZ ;  /* 0x0000002954127810 */ /* 0x000fe20007ffe0ff */
[----:B------:R-:W-:Y:S01]  /*e450*/  FFMA.FTZ R103, R0, R20, R19 ;  /* 0x0000001400677223 */ /* 0x000fe20000010013 */
[----:B------:R-:W-:-:S02]  /*e460*/  FSEL R106, R16, -INF , !P1 ;  /* 0xff800000106a7808 */ /* 0x000fc40004800000 */
[----:B------:R-:W-:Y:S01]  /*e470*/  FSEL R104, R17, -INF , !P6 ;  /* 0xff80000011687808 */ /* 0x000fe20007000000 */
[----:B------:R1:W2:Y:S01]  /*e480*/  I2F R16, R18 ;  /* 0x0000001200107306 */ /* 0x0002a20000201400 */
[----:B------:R-:W-:Y:S01]  /*e490*/  FSEL R103, R103, -INF , !P2 ;  /* 0xff80000067677808 */ /* 0x000fe20005000000 */
[-C--:B---3--:R-:W-:Y:S01]  /*e4a0*/  FFMA.FTZ R107, R0, R21.reuse, R14 ;  /* 0x00000015006b7223 */ /* 0x088fe2000001000e */
[-C--:B------:R-:W-:Y:S01]  /*e4b0*/  ISETP.GE.AND P6, PT, R18, R100.reuse, PT ;  /* 0x000000641200720c */ /* 0x080fe20003fc6270 */
[----:B------:R-:W-:Y:S01]  /*e4c0*/  FFMA.FTZ R12, R0, R21, R12 ;  /* 0x00000015000c7223 */ /* 0x000fe2000001000c */
[----:B------:R-:W-:Y:S02]  /*e4d0*/  ISETP.GE.AND P2, PT, R18, R101, PT ;  /* 0x000000651200720c */ /* 0x000fe40003f46270 */
[----:B------:R-:W-:Y:S02]  /*e4e0*/  IADD3 R19, R84, 0x30, RZ ;  /* 0x0000003054137810 */ /* 0x000fe40007ffe0ff */
[----:B------:R-:W-:-:S02]  /*e4f0*/  ISETP.GE.AND P1, PT, R22, R100, PT ;  /* 0x000000641600720c */ /* 0x000fc40003f26270 */
[----:B------:R-:W3:Y:S01]  /*e500*/  I2F R17, R19 ;  /* 0x0000001300117306 */ /* 0x000ee20000201400 */
[----:B------:R-:W-:Y:S02]  /*e510*/  ISETP.GE.AND P5, PT, R26, R101, PT ;  /* 0x000000651a00720c */ /* 0x000fe40003fa6270 */
[----:B------:R-:W-:Y:S02]  /*e520*/  FSEL R127, R12, -INF , !P1 ;  /* 0xff8000000c7f7808 */ /* 0x000fe40004800000 */
[----:B-1----:R-:W-:Y:S01]  /*e530*/  IADD3 R18, R84, 0x31, RZ ;  /* 0x0000003154127810 */ /* 0x002fe20007ffe0ff */
[-C--:B--2---:R-:W-:Y:S01]  /*e540*/  FFMA.FTZ R136, R0, R16.reuse, R13 ;  /* 0x0000001000887223 */ /* 0x084fe2000001000d */
[----:B------:R-:W-:Y:S01]  /*e550*/  IADD3 R12, R84, 0x38, RZ ;  /* 0x00000038540c7810 */ /* 0x000fe20007ffe0ff */
[----:B------:R-:W-:Y:S01]  /*e560*/  FFMA.FTZ R15, R0, R16, R15 ;  /* 0x00000010000f7223 */ /* 0x000fe2000001000f */
[----:B------:R-:W1:Y:S01]  /*e570*/  I2F R14, R18 ;  /* 0x00000012000e7306 */ /* 0x000e620000201400 */
[----:B------:R-:W-:-:S02]  /*e580*/  FSEL R105, R105, -INF , !P5 ;  /* 0xff80000069697808 */ /* 0x000fc40006800000 */
[----:B------:R-:W-:Y:S02]  /*e590*/  ISETP.GE.AND P5, PT, R22, R101, PT ;  /* 0x000000651600720c */ /* 0x000fe40003fa6270 */
[----:B------:R-:W-:Y:S01]  /*e5a0*/  ISETP.GE.AND P1, PT, R19, R100, PT ;  /* 0x000000641300720c */ /* 0x000fe20003f26270 */
[CC--:B---3--:R-:W-:Y:S02]  /*e5b0*/  FFMA.FTZ R8, R0.reuse, R17.reuse, R8 ;  /* 0x0000001100087223 */ /* 0x0c8fe40000010008 */
[----:B------:R-:W2:Y:S01]  /*e5c0*/  I2F R13, R12 ;  /* 0x0000000c000d7306 */ /* 0x000ea20000201400 */
[----:B------:R-:W-:Y:S01]  /*e5d0*/  FSEL R107, R107, -INF , !P5 ;  /* 0xff8000006b6b7808 */ /* 0x000fe20006800000 */
[----:B------:R-:W-:Y:S01]  /*e5e0*/  FFMA.FTZ R10, R0, R17, R10 ;  /* 0x00000011000a7223 */ /* 0x000fe2000001000a */
[----:B------:R-:W-:Y:S02]  /*e5f0*/  FSEL R136, R136, -INF , !P6 ;  /* 0xff80000088887808 */ /* 0x000fe40007000000 */
[----:B------:R-:W-:-:S02]  /*e600*/  ISETP.GE.AND P5, PT, R19, R101, PT ;  /* 0x000000651300720c */ /* 0x000fc40003fa6270 */
[----:B------:R-:W-:Y:S01]  /*e610*/  ISETP.GE.AND P6, PT, R18, R100, PT ;  /* 0x000000641200720c */ /* 0x000fe20003fc6270 */
[-C--:B-1----:R-:W-:Y:S01]  /*e620*/  FFMA.FTZ R126, R0, R14.reuse, R9 ;  /* 0x0000000e007e7223 */ /* 0x082fe20000010009 */
[----:B------:R-:W-:Y:S01]  /*e630*/  FSEL R102, R8, -INF , !P1 ;  /* 0xff80000008667808 */ /* 0x000fe20004800000 */
[----:B------:R-:W1:Y:S01]  /*e640*/  I2F R9, R84 ;  /* 0x0000005400097306 */ /* 0x000e620000201400 */
[----:B------:R-:W-:Y:S01]  /*e650*/  IADD3 R8, R84, 0x39, RZ ;  /* 0x0000003954087810 */ /* 0x000fe20007ffe0ff */
[----:B------:R-:W-:Y:S01]  /*e660*/  FFMA.FTZ R11, R0, R14, R11 ;  /* 0x0000000e000b7223 */ /* 0x000fe2000001000b */
[----:B------:R-:W-:Y:S02]  /*e670*/  FSEL R86, R10, -INF , !P5 ;  /* 0xff8000000a567808 */ /* 0x000fe40006800000 */
[----:B------:R-:W-:Y:S01]  /*e680*/  FSEL R126, R126, -INF , !P6 ;  /* 0xff8000007e7e7808 */ /* 0x000fe20007000000 */
[-C--:B--2---:R-:W-:Y:S01]  /*e690*/  FFMA.FTZ R4, R0, R13.reuse, R4 ;  /* 0x0000000d00047223 */ /* 0x084fe20000010004 */
[-C--:B------:R-:W-:Y:S01]  /*e6a0*/  ISETP.GE.AND P6, PT, R12, R100.reuse, PT ;  /* 0x000000640c00720c */ /* 0x080fe20003fc6270 */
[----:B------:R-:W2:Y:S01]  /*e6b0*/  I2F R10, R8 ;  /* 0x00000008000a7306 */ /* 0x000ea20000201400 */
[----:B------:R-:W-:Y:S01]  /*e6c0*/  ISETP.GE.AND P1, PT, R84, R100, PT ;  /* 0x000000645400720c */ /* 0x000fe20003f26270 */
[----:B------:R-:W-:Y:S01]  /*e6d0*/  FFMA.FTZ R6, R0, R13, R6 ;  /* 0x0000000d00067223 */ /* 0x000fe20000010006 */
[----:B------:R-:W-:-:S02]  /*e6e0*/  FSEL R134, R4, -INF , !P6 ;  /* 0xff80000004867808 */ /* 0x000fc40007000000 */
[----:B------:R-:W-:Y:S02]  /*e6f0*/  FSEL R99, R15, -INF , !P2 ;  /* 0xff8000000f637808 */ /* 0x000fe40005000000 */
[----:B------:R-:W-:Y:S01]  /*e700*/  ISETP.GE.AND P2, PT, R18, R101, PT ;  /* 0x000000651200720c */ /* 0x000fe20003f46270 */
[----:B-1----:R-:W-:Y:S01]  /*e710*/  FFMA.FTZ R32, R0, R9, R32 ;  /* 0x0000000900207223 */ /* 0x002fe20000010020 */
[----:B------:R-:W-:Y:S01]  /*e720*/  ISETP.GE.AND P5, PT, R84, R101, PT ;  /* 0x000000655400720c */ /* 0x000fe20003fa6270 */
[----:B------:R-:W-:Y:S01]  /*e730*/  FFMA.FTZ R34, R0, R9, R34 ;  /* 0x0000000900227223 */ /* 0x000fe20000010022 */
[----:B------:R-:W-:Y:S02]  /*e740*/  FSEL R84, R11, -INF , !P2 ;  /* 0xff8000000b547808 */ /* 0x000fe40005000000 */
[----:B------:R-:W-:Y:S02]  /*e750*/  FSEL R4, R32, -INF , !P1 ;  /* 0xff80000020047808 */ /* 0x000fe40004800000 */
[----:B------:R-:W-:Y:S01]  /*e760*/  ISETP.GT.AND P1, PT, R129, R114, PT ;  /* 0x000000728100720c */ /* 0x000fe20003f24270 */
[-C--:B--2---:R-:W-:Y:S01]  /*e770*/  FFMA.FTZ R141, R0, R10.reuse, R5 ;  /* 0x0000000a008d7223 */ /* 0x084fe20000010005 */
[----:B------:R-:W-:Y:S01]  /*e780*/  ISETP.GE.AND P2, PT, R12, R101, PT ;  /* 0x000000650c00720c */ /* 0x000fe20003f46270 */
[----:B------:R-:W-:Y:S01]  /*e790*/  FFMA.FTZ R7, R0, R10, R7 ;  /* 0x0000000a00077223 */ /* 0x000fe20000010007 */
[----:B------:R-:W-:-:S02]  /*e7a0*/  ISETP.GE.AND P6, PT, R8, R100, PT ;  /* 0x000000640800720c */ /* 0x000fc40003fc6270 */
[----:B------:R-:W-:Y:S02]  /*e7b0*/  FSEL R85, R6, -INF , !P2 ;  /* 0xff80000006557808 */ /* 0x000fe40005000000 */
[----:B------:R-:W-:Y:S02]  /*e7c0*/  ISETP.GE.AND P2, PT, R8, R101, PT ;  /* 0x000000650800720c */ /* 0x000fe40003f46270 */
[----:B------:R-:W-:Y:S02]  /*e7d0*/  FSEL R5, R34, -INF , !P5 ;  /* 0xff80000022057808 */ /* 0x000fe40006800000 */
[----:B------:R-:W-:Y:S02]  /*e7e0*/  FSEL R141, R141, -INF , !P6 ;  /* 0xff8000008d8d7808 */ /* 0x000fe40007000000 */
[----:B------:R-:W-:Y:S01]  /*e7f0*/  FSEL R95, R7, -INF , !P2 ;  /* 0xff800000075f7808 */ /* 0x000fe20005000000 */
[----:B------:R-:W-:Y:S05]  /*e800*/  @!P1 BRA `(.L_x_6095) ;  /* 0x0000077000009947 */ /* 0x000fea0003800000 */
[----:B------:R-:W-:Y:S05]  /*e810*/  @!P3 BRA `(.L_x_6096) ;  /* 0x000003b00000b947 */ /* 0x000fea0003800000 */
[----:B------:R-:W-:Y:S01]  /*e820*/  IABS R7, c[0x0][0x2d0] ;  /* 0x0000b40000077a13 */ /* 0x000fe20000000000 */
[----:B------:R-:W-:-:S02]  /*e830*/  IMAD.SHL.U32 R8, R129, 0x40, RZ ;  /* 0x0000004081087824 */ /* 0x000fc400078e00ff */
[----:B------:R-:W-:Y:S01]  /*e840*/  IMAD.MOV.U32 R12, RZ, RZ, RZ ;  /* 0x000000ffff0c7224 */ /* 0x000fe200078e00ff */
[----:B------:R-:W1:Y:S02]  /*e850*/  I2F.RP R9, R7 ;  /* 0x0000000700097306 */ /* 0x000e640000209400 */
        /* <DEDUP_REMOVED lines=55> */
.L_x_6096:
[----:B------:R-:W-:-:S05]  /*ebd0*/  IMAD.MOV.U32 R12, RZ, RZ, c[0x0][0x198] ;  /* 0x00006600ff0c7624 */ /* 0x000fca00078e00ff */
[----:B------:R-:W-:-:S04]  /*ebe0*/  LEA R12, -R12, RZ, 0x6 ;  /* 0x000000ff0c0c7211 */ /* 0x000fc800078e31ff */
[----:B------:R-:W-:Y:S02]  /*ebf0*/  SHF.R.S32.HI R10, RZ, 0x1f, R12 ;  /* 0x0000001fff0a7819 */ /* 0x000fe4000001140c */
.L_x_6097:
[----:B------:R-:W1:Y:S01]  /*ec00*/  S2R R7, SR_TID.X ;  /* 0x0000000000077919 */ /* 0x000e620000002100 */
[----:B------:R-:W-:Y:S02]  /*ec10*/  SEL R8, RZ, 0x3fffc, P0 ;  /* 0x0003fffcff087807 */ /* 0x000fe40000000000 */
[----:B------:R-:W-:Y:S02]  /*ec20*/  LEA R14, P2, R12, R122, 0x1 ;  /* 0x0000007a0c0e7211 */ /* 0x000fe400078408ff */
[----:B------:R-:W-:Y:S02]  /*ec30*/  LOP3.LUT P5, RZ, R8, 0x4, RZ, 0xc0, !PT ;  /* 0x0000000408ff7812 */ /* 0x000fe400078ac0ff */
[----:B------:R-:W-:Y:S02]  /*ec40*/  LEA.HI.X R15, R12, R121, R10, 0x1, P2 ;  /* 0x000000790c0f7211 */ /* 0x000fe400010f0c0a */
[----:B-1----:R-:W-:-:S04]  /*ec50*/  SHF.R.S32.HI R6, RZ, 0x1f, R7 ;  /* 0x0000001fff067819 */ /* 0x002fc80000011407 */
[----:B------:R-:W-:-:S04]  /*ec60*/  LEA.HI R6, R6, R7, RZ, 0x2 ;  /* 0x0000000706067211 */ /* 0x000fc800078f10ff */
[----:B------:R-:W-:-:S05]  /*ec70*/  LOP3.LUT R6, R6, 0xfffffffc, RZ, 0xc0, !PT ;  /* 0xfffffffc06067812 */ /* 0x000fca00078ec0ff */
[----:B------:R-:W-:Y:S02]  /*ec80*/  IMAD.IADD R6, R7, 0x1, -R6 ;  /* 0x0000000107067824 */ /* 0x000fe400078e0a06 */
[----:B------:R-:W-:Y:S02]  /*ec90*/  IMAD.MOV.U32 R7, RZ, RZ, c[0x0][0x198] ;  /* 0x00006600ff077624 */ /* 0x000fe400078e00ff */
[----:B------:R-:W-:-:S03]  /*eca0*/  IMAD.SHL.U32 R6, R6, 0x8, RZ ;  /* 0x0000000806067824 */ /* 0x000fc600078e00ff */
[----:B------:R-:W-:Y:S02]  /*ecb0*/  LEA R8, P0, R7, R12, 0x5 ;  /* 0x0000000c07087211 */ /* 0x000fe400078028ff */
[----:B------:R-:W-:Y:S01]  /*ecc0*/  ISETP.GE.AND P1, PT, R6, c[0x0][0x220], PT ;  /* 0x0000880006007a0c */ /* 0x000fe20003f26270 */
[----:B------:R-:W-:Y:S01]  /*ecd0*/  IMAD.MOV.U32 R6, RZ, RZ, c[0x0][0x19c] ;  /* 0x00006700ff067624 */ /* 0x000fe200078e00ff */
[----:B------:R-:W-:-:S04]  /*ece0*/  @!P4 LEA R12, P2, R8, R122, 0x1 ;  /* 0x0000007a080cc211 */ /* 0x000fc800078408ff */
[C---:B------:R-:W-:Y:S02]  /*ecf0*/  LEA.HI.X R10, R7.reuse, R10, R6, 0x5, P0 ;  /* 0x0000000a070a7211 */ /* 0x040fe400000f2c06 */
[C---:B------:R-:W-:Y:S01]  /*ed00*/  @P5 LEA R16, P0, R8.reuse, R122, 0x1 ;  /* 0x0000007a08105211 */ /* 0x040fe200078008ff */
[----:B------:R-:W-:Y:S01]  /*ed10*/  IMAD.MOV.U32 R122, RZ, RZ, R14 ;  /* 0x000000ffff7a7224 */ /* 0x000fe200078e000e */
[CCC-:B------:R-:W-:Y:S02]  /*ed20*/  @!P4 LEA.HI.X R13, R8.reuse, R121.reuse, R10.reuse, 0x1, P2 ;  /* 0x00000079080dc211 */ /* 0x1c0fe400010f0c0a */
[----:B------:R-:W-:Y:S01]  /*ed30*/  @P5 LEA.HI.X R17, R8, R121, R10, 0x1, P0 ;  /* 0x0000007908115211 */ /* 0x000fe200000f0c0a */
[----:B------:R-:W-:Y:S01]  /*ed40*/  @!PT LDS RZ, [RZ] ;  /* 0x00000000fffff984 */ /* 0x000fe20000000800 */
[----:B------:R-:W-:Y:S01]  /*ed50*/  @!PT LDS RZ, [RZ] ;  /* 0x00000000fffff984 */ /* 0x000fe20000000800 */
[----:B------:R-:W-:Y:S01]  /*ed60*/  @!PT LDS RZ, [RZ] ;  /* 0x00000000fffff984 */ /* 0x000fe20000000800 */
[----:B------:R1:W-:Y:S01]  /*ed70*/  @!P1 LDGSTS.E.BYPASS.LTC128B.128 [R116+0x3000], [R14.64] ;  /* 0x030000000e749fae */ /* 0x0003e2000b901d46 */
[C---:B------:R-:W-:Y:S01]  /*ed80*/  @!P1 LEA R8, P0, R7.reuse, R14, 0x6 ;  /* 0x0000000e07089211 */ /* 0x040fe200078030ff */
[----:B------:R-:W-:Y:S02]  /*ed90*/  IMAD.MOV.U32 R121, RZ, RZ, R15 ;  /* 0x000000ffff797224 */ /* 0x000fe400078e000f */
[----:B------:R1:W-:Y:S01]  /*eda0*/  @P1 STS [R116+0x3000], RZ ;  /* 0x003000ff74001388 */ /* 0x0003e20000000800 */
[----:B------:R-:W-:-:S03]  /*edb0*/  @!P1 LEA.HI.X R9, R7, R15, R6, 0x6, P0 ;  /* 0x0000000f07099211 */ /* 0x000fc600000f3406 */
        /* <DEDUP_REMOVED lines=28> */
.L_x_6095:
        /* <DEDUP_REMOVED lines=52> */
[----:B------:R-:W-:Y:S02]  /*f2c0*/  FFMA.FTZ R91, R30, c[0x0][0x23c], -R143 ;  /* 0x00008f001e5b7a23 */ /* 0x000fe4000001088f */
[----:B------:R-:W-:Y:S01]  /*f2d0*/  FADD.FTZ R4, R3, -R4 ;  /* 0x8000000403047221 */ /* 0x000fe20000010000 */
[----:B------:R-:W-:Y:S01]  /*f2e0*/  FSEL R3, R89, RZ, P0 ;  /* 0x000000ff59037208 */ /* 0x000fe20000000000 */
[----:B------:R-:W-:Y:S01]  /*f2f0*/  FFMA.FTZ R94, R33, c[0x0][0x23c], -R96 ;  /* 0x00008f00215e7a23 */ /* 0x000fe20000010860 */
[----:B------:R-:W-:Y:S01]  /*f300*/  MUFU.EX2 R97, R97 ;  /* 0x0000006100617308 */ /* 0x000fe20000000800 */
[----:B------:R-:W-:Y:S01]  /*f310*/  FMUL.FTZ R98, R4, c[0x0][0x23c] ;  /* 0x00008f0004627a20 */ /* 0x000fe20000410000 */
[----:B------:R-:W1:Y:S01]  /*f320*/  LDSM.16.MT88.4 R32, [R108+0x7000] ;  /* 0x007000006c20783b */ /* 0x000e620000004200 */
[----:B------:R-:W-:-:S02]  /*f330*/  FADD.FTZ R3, R2, -R3 ;  /* 0x8000000302037221 */ /* 0x000fc40000010000 */
[--C-:B------:R-:W-:Y:S02]  /*f340*/  FFMA.FTZ R88, R28, c[0x0][0x23c], -R143.reuse ;  /* 0x00008f001c587a23 */ /* 0x100fe4000001088f */
[----:B------:R-:W-:Y:S01]  /*f350*/  FMUL.FTZ R93, R3, c[0x0][0x23c] ;  /* 0x00008f00035d7a20 */ /* 0x000fe20000410000 */
[----:B------:R-:W2:Y:S01]  /*f360*/  MUFU.EX2 R98, R98 ;  /* 0x0000006200627308 */ /* 0x000ea20000000800 */
[--C-:B------:R-:W-:Y:S02]  /*f370*/  FFMA.FTZ R87, R5, c[0x0][0x23c], -R96.reuse ;  /* 0x00008f0005577a23 */ /* 0x100fe40000010860 */
[--C-:B------:R-:W-:Y:S02]  /*f380*/  FFMA.FTZ R3, R31, c[0x0][0x23c], -R96.reuse ;  /* 0x00008f001f037a23 */ /* 0x100fe40000010860 */
[----:B------:R-:W-:Y:S02]  /*f390*/  FFMA.FTZ R2, R29, c[0x0][0x23c], -R96 ;  /* 0x00008f001d027a23 */ /* 0x000fe40000010860 */
[--C-:B------:R-:W-:Y:S01]  /*f3a0*/  FFMA.FTZ R140, R138, c[0x0][0x23c], -R143.reuse ;  /* 0x00008f008a8c7a23 */ /* 0x100fe2000001088f */
[----:B------:R-:W4:Y:S01]  /*f3b0*/  MUFU.EX2 R93, R93 ;  /* 0x0000005d005d7308 */ /* 0x000f220000000800 */
[----:B------:R-:W-:-:S02]  /*f3c0*/  FFMA.FTZ R139, R130, c[0x0][0x23c], -R143 ;  /* 0x00008f00828b7a23 */ /* 0x000fc4000001088f */
[--C-:B------:R-:W-:Y:S02]  /*f3d0*/  FFMA.FTZ R131, R144, c[0x0][0x23c], -R143.reuse ;  /* 0x00008f0090837a23 */ /* 0x100fe4000001088f */
[----:B------:R-:W-:Y:S02]  /*f3e0*/  FFMA.FTZ R130, R142, c[0x0][0x23c], -R143 ;  /* 0x00008f008e827a23 */ /* 0x000fe4000001088f */
[----:B------:R-:W-:Y:S01]  /*f3f0*/  FFMA.FTZ R138, R147, c[0x0][0x23c], -R96 ;  /* 0x00008f00938a7a23 */ /* 0x000fe20000010860 */
[----:B------:R-:W5:Y:S01]  /*f400*/  MUFU.EX2 R92, R92 ;  /* 0x0000005c005c7308 */ /* 0x000f620000000800 */
[-C--:B--2---:R-:W-:Y:S02]  /*f410*/  FMUL.FTZ R12, R36, R98.reuse ;  /* 0x00000062240c7220 */ /* 0x084fe40000410000 */
[-C--:B------:R-:W-:Y:S02]  /*f420*/  FMUL.FTZ R13, R37, R98.reuse ;  /* 0x00000062250d7220 */ /* 0x080fe40000410000 */
[----:B------:R-:W-:-:S02]  /*f430*/  FMUL.FTZ R36, R60, R98 ;  /* 0x000000623c247220 */ /* 0x000fc40000410000 */
[-C--:B------:R-:W-:Y:S01]  /*f440*/  FMUL.FTZ R37, R61, R98.reuse ;  /* 0x000000623d257220 */ /* 0x080fe20000410000 */
[----:B------:R-:W-:Y:S01]  /*f450*/  MUFU.EX2 R91, R91 ;  /* 0x0000005b005b7308 */ /* 0x000fe20000000800 */
[-C--:B----4-:R-:W-:Y:S02]  /*f460*/  FMUL.FTZ R14, R38, R93.reuse ;  /* 0x0000005d260e7220 */ /* 0x090fe40000410000 */
[-C--:B------:R-:W-:Y:S02]  /*f470*/  FMUL.FTZ R15, R39, R93.reuse ;  /* 0x0000005d270f7220 */ /* 0x080fe40000410000 */
[-C--:B------:R-:W-:Y:S02]  /*f480*/  FMUL.FTZ R38, R62, R93.reuse ;  /* 0x0000005d3e267220 */ /* 0x080fe40000410000 */
[----:B------:R-:W-:Y:S01]  /*f490*/  FMUL.FTZ R39, R63, R93 ;  /* 0x0000005d3f277220 */ /* 0x000fe20000410000 */
[----:B------:R-:W2:Y:S01]  /*f4a0*/  MUFU.EX2 R88, R88 ;  /* 0x0000005800587308 */ /* 0x000ea20000000800 */
[----:B------:R-:W4:Y:S01]  /*f4b0*/  LDSM.16.MT88.4 R60, [R110+0x6400] ;  /* 0x006400006e3c783b */ /* 0x000f220000004200 */
[-C--:B------:R-:W-:Y:S01]  /*f4c0*/  FMUL.FTZ R4, R80, R98.reuse ;  /* 0x0000006250047220 */ /* 0x080fe20000410000 */
[----:B-----5:R-:W-:Y:S01]  /*f4d0*/  F2FP.BF16.PACK_AB R80, R92, R97 ;  /* 0x000000615c50723e */ /* 0x020fe200000010ff */
[----:B------:R-:W-:-:S02]  /*f4e0*/  FMUL.FTZ R5, R81, R98 ;  /* 0x0000006251057220 */ /* 0x000fc40000410000 */
[-C--:B------:R-:W-:Y:S02]  /*f4f0*/  FMUL.FTZ R6, R82, R93.reuse ;  /* 0x0000005d52067220 */ /* 0x080fe40000410000 */
[----:B------:R-:W-:Y:S01]  /*f500*/  MUFU.EX2 R87, R87 ;  /* 0x0000005700577308 */ /* 0x000fe20000000800 */
[-C--:B------:R-:W-:Y:S02]  /*f510*/  FMUL.FTZ R7, R83, R93.reuse ;  /* 0x0000005d53077220 */ /* 0x080fe40000410000 */
[-C--:B------:R-:W-:Y:S02]  /*f520*/  FMUL.FTZ R76, R76, R98.reuse ;  /* 0x000000624c4c7220 */ /* 0x080fe40000410000 */
[----:B------:R-:W-:Y:S02]  /*f530*/  FMUL.FTZ R77, R77, R98 ;  /* 0x000000624d4d7220 */ /* 0x000fe40000410000 */
[----:B------:R-:W-:Y:S01]  /*f540*/  FMUL.FTZ R78, R78, R93 ;  /* 0x0000005d4e4e7220 */ /* 0x000fe20000410000 */
[----:B------:R-:W5:Y:S01]  /*f550*/  MUFU.EX2 R94, R94 ;  /* 0x0000005e005e7308 */ /* 0x000f620000000800 */
[----:B--2---:R-:W-:Y:S01]  /*f560*/  F2FP.BF16.PACK_AB R82, R88, R91 ;  /* 0x0000005b5852723e */ /* 0x004fe200000010ff */
[----:B------:R-:W-:-:S02]  /*f570*/  FMUL.FTZ R79, R79, R93 ;  /* 0x0000005d4f4f7220 */ /* 0x000fc40000410000 */
[--C-:B------:R-:W-:Y:S02]  /*f580*/  FFMA.FTZ R137, R137, c[0x0][0x23c], -R96.reuse ;  /* 0x00008f0089897a23 */ /* 0x100fe40000010860 */
[--C-:B------:R-:W-:Y:S02]  /*f590*/  FFMA.FTZ R101, R149, c[0x0][0x23c], -R96.reuse ;  /* 0x00008f0095657a23 */ /* 0x100fe40000010860 */
[----:B------:R-:W-:Y:S01]  /*f5a0*/  MUFU.EX2 R3, R3 ;  /* 0x0000000300037308 */ /* 0x000fe20000000800 */
[----:B------:R-:W-:Y:S02]  /*f5b0*/  FFMA.FTZ R100, R145, c[0x0][0x23c], -R96 ;  /* 0x00008f0091647a23 */ /* 0x000fe40000010860 */
[-C--:B------:R-:W-:Y:S02]  /*f5c0*/  FMUL.FTZ R28, R52, R98.reuse ;  /* 0x00000062341c7220 */ /* 0x080fe40000410000 */
[----:B------:R-:W-:Y:S02]  /*f5d0*/  FMUL.FTZ R29, R53, R98 ;  /* 0x00000062351d7220 */ /* 0x000fe40000410000 */
[----:B------:R-:W-:Y:S01]  /*f5e0*/  FMUL.FTZ R30, R54, R93 ;  /* 0x0000005d361e7220 */ /* 0x000fe20000410000 */
[----:B------:R-:W2:Y:S01]  /*f5f0*/  MUFU.EX2 R2, R2 ;  /* 0x0000000200027308 */ /* 0x000ea20000000800 */
[----:B-----5:R-:W-:Y:S01]  /*f600*/  F2FP.BF16.PACK_AB R81, R94, R87 ;  /* 0x000000575e51723e */ /* 0x020fe200000010ff */
        /* <DEDUP_REMOVED lines=18> */
[-C--:B------:R-:W-:Y:S01]  /*f730*/  FMUL.FTZ R48, R48, R98.reuse ;  /* 0x0000006230307220 */ /* 0x080fe20000410000 */
[----:B------:R-:W-:Y:S01]  /*f740*/  HMMA.16816.F32.BF16 R8, R80, R10, R76 ;  /* 0x0000000a5008723c */ /* 0x000fe2000004184c */
[----:B------:R-:W-:Y:S01]  /*f750*/  FMUL.FTZ R49, R49, R98 ;  /* 0x0000006231317220 */ /* 0x000fe20000410000 */
[----:B------:R-:W3:Y:S01]  /*f760*/  MUFU.EX2 R130, R130 ;  /* 0x0000008200827308 */ /* 0x000ee20000000800 */
[----:B--2---:R-:W-:Y:S01]  /*f770*/  F2FP.BF16.PACK_AB R52, R139, R140 ;  /* 0x0000008c8b34723e */ /* 0x004fe200000010ff */
[-C--:B------:R-:W-:Y:S01]  /*f780*/  FMUL.FTZ R50, R50, R93.reuse ;  /* 0x0000005d32327220 */ /* 0x080fe20000410000 */
[----:B------:R-:W-:Y:S01]  /*f790*/  LDSM.16.MT88.4 R76, [R110+0x6c00] ;  /* 0x006c00006e4c783b */ /* 0x000fe20000004200 */
[----:B------:R-:W-:-:S02]  /*f7a0*/  FMUL.FTZ R51, R51, R93 ;  /* 0x0000005d33337220 */ /* 0x000fc40000410000 */
        /* <DEDUP_REMOVED lines=8> */
[----:B------:R-:W2:Y:S01]  /*f830*/  MUFU.EX2 R137, R137 ;  /* 0x0000008900897308 */ /* 0x000ea20000000800 */
[----:B---3--:R-:W-:Y:S01]  /*f840*/  F2FP.BF16.PACK_AB R54, R130, R131 ;  /* 0x000000838236723e */ /* 0x008fe200000010ff */
[----:B------:R-:W-:-:S02]  /*f850*/  FMUL.FTZ R44, R68, R98 ;  /* 0x00000062442c7220 */ /* 0x000fc40000410000 */
[-C--:B------:R-:W-:Y:S02]  /*f860*/  FMUL.FTZ R45, R69, R98.reuse ;  /* 0x00000062452d7220 */ /* 0x080fe40000410000 */
[C---:B------:R-:W-:Y:S01]  /*f870*/  HMMA.16816.F32.BF16 R12, R80.reuse, R16, R12 ;  /* 0x00000010500c723c */ /* 0x040fe2000004180c */
[-C--:B------:R-:W-:Y:S01]  /*f880*/  FMUL.FTZ R46, R70, R93.reuse ;  /* 0x0000005d462e7220 */ /* 0x080fe20000410000 */
[----:B------:R-:W-:Y:S01]  /*f890*/  MUFU.EX2 R101, R101 ;  /* 0x0000006500657308 */ /* 0x000fe20000000800 */
[-C--:B------:R-:W-:Y:S02]  /*f8a0*/  FMUL.FTZ R47, R71, R93.reuse ;  /* 0x0000005d472f7220 */ /* 0x080fe40000410000 */
[-C--:B------:R-:W-:Y:S02]  /*f8b0*/  FMUL.FTZ R72, R72, R98.reuse ;  /* 0x0000006248487220 */ /* 0x080fe40000410000 */
[----:B------:R-:W-:Y:S01]  /*f8c0*/  FMUL.FTZ R73, R73, R98 ;  /* 0x0000006249497220 */ /* 0x000fe20000410000 */
[----:B------:R-:W-:Y:S01]  /*f8d0*/  HMMA.16816.F32.BF16 R16, R80, R18, R40 ;  /* 0x000000125010723c */ /* 0x000fe20000041828 */
[----:B------:R-:W3:Y:S01]  /*f8e0*/  LDSM.16.MT88.4 R40, [R110+0x8000] ;  /* 0x008000006e28783b */ /* 0x000ee20000004200 */
[----:B------:R-:W5:Y:S01]  /*f8f0*/  MUFU.EX2 R100, R100 ;  /* 0x0000006400647308 */ /* 0x000f620000000800 */
[----:B--2---:R-:W-:Y:S01]  /*f900*/  F2FP.BF16.PACK_AB R53, R137, R138 ;  /* 0x0000008a8935723e */ /* 0x004fe200000010ff */
[----:B------:R-:W-:-:S02]  /*f910*/  FMUL.FTZ R74, R74, R93 ;  /* 0x0000005d4a4a7220 */ /* 0x000fc40000410000 */
[----:B------:R-:W-:Y:S02]  /*f920*/  FMUL.FTZ R75, R75, R93 ;  /* 0x0000005d4b4b7220 */ /* 0x000fe40000410000 */
[C---:B------:R-:W-:Y:S01]  /*f930*/  HMMA.16816.F32.BF16 R20, R80.reuse, R24, R20 ;  /* 0x000000185014723c */ /* 0x040fe20000041814 */
[--C-:B------:R-:W-:Y:S02]  /*f940*/  FFMA.FTZ R145, R104, c[0x0][0x23c], -R143.reuse ;  /* 0x00008f0068917a23 */ /* 0x100fe4000001088f */
[--C-:B------:R-:W-:Y:S02]  /*f950*/  FFMA.FTZ R104, R127, c[0x0][0x23c], -R143.reuse ;  /* 0x00008f007f687a23 */ /* 0x100fe4000001088f */
[--C-:B------:R-:W-:Y:S02]  /*f960*/  FFMA.FTZ R127, R136, c[0x0][0x23c], -R143.reuse ;  /* 0x00008f00887f7a23 */ /* 0x100fe4000001088f */
[--C-:B------:R-:W-:Y:S01]  /*f970*/  FFMA.FTZ R142, R103, c[0x0][0x23c], -R96.reuse ;  /* 0x00008f00678e7a23 */ /* 0x100fe20000010860 */
[----:B------:R-:W-:Y:S01]  /*f980*/  HMMA.16816.F32.BF16 R24, R80, R26, R48 ;  /* 0x0000001a5018723c */ /* 0x000fe20000041830 */
[----:B------:R-:W2:Y:S01]  /*f990*/  LDSM.16.MT88.4 R48, [R108+0x8000] ;  /* 0x008000006c30783b */ /* 0x000ea20000004200 */
[----:B-----5:R-:W-:Y:S01]  /*f9a0*/  F2FP.BF16.PACK_AB R55, R100, R101 ;  /* 0x000000656437723e */ /* 0x020fe200000010ff */
[----:B------:R-:W-:Y:S01]  /*f9b0*/  FFMA.FTZ R106, R106, c[0x0][0x23c], -R143 ;  /* 0x00008f006a6a7a23 */ /* 0x000fe2000001088f */
[----:B------:R-:W-:Y:S01]  /*f9c0*/  MUFU.EX2 R145, R145 ;  /* 0x0000009100917308 */ /* 0x000fe20000000800 */
[----:B------:R-:W-:-:S02]  /*f9d0*/  FFMA.FTZ R105, R105, c[0x0][0x23c], -R96 ;  /* 0x00008f0069697a23 */ /* 0x000fc40000010860 */
[--C-:B------:R-:W-:Y:S02]  /*f9e0*/  FFMA.FTZ R103, R107, c[0x0][0x23c], -R96.reuse ;  /* 0x00008f006b677a23 */ /* 0x100fe40000010860 */
[C---:B----4-:R-:W-:Y:S01]  /*f9f0*/  HMMA.16816.F32.BF16 R4, R52.reuse, R60, R4 ;  /* 0x0000003c3404723c */ /* 0x050fe20000041804 */
        /* <DEDUP_REMOVED lines=10> */
[C---:B-1----:R-:W-:Y:S01]  /*faa0*/  HMMA.16816.F32.BF16 R12, R52.reuse, R56, R12 ;  /* 0x00000038340c723c */ /* 0x042fe2000004180c */
[--C-:B------:R-:W-:Y:S02]  /*fab0*/  FFMA.FTZ R141, R84, c[0x0][0x23c], -R96.reuse ;  /* 0x00008f00548d7a23 */ /* 0x100fe40000010860 */
[----:B------:R-:W-:Y:S01]  /*fac0*/  MUFU.EX2 R127, R127 ;  /* 0x0000007f007f7308 */ /* 0x000fe20000000800 */
[--C-:B------:R-:W-:Y:S02]  /*fad0*/  FFMA.FTZ R143, R85, c[0x0][0x23c], -R96.reuse ;  /* 0x00008f00558f7a23 */ /* 0x100fe40000010860 */
[----:B------:R-:W-:Y:S02]  /*fae0*/  FFMA.FTZ R96, R95, c[0x0][0x23c], -R96 ;  /* 0x00008f005f607a23 */ /* 0x000fe40000010860 */
[----:B------:R-:W-:Y:S01]  /*faf0*/  HMMA.16816.F32.BF16 R16, R52, R58, R16 ;  /* 0x0000003a3410723c */ /* 0x000fe20000041810 */
[----:B------:R-:W1:Y:S01]  /*fb00*/  LDSM.16.MT88.4 R56, [R108+0x7400] ;  /* 0x007400006c38783b */ /* 0x000e620000004200 */
[----:B------:R-:W-:Y:S01]  /*fb10*/  FFMA.FTZ R87, R128, R93, R87 ;  /* 0x0000005d80577223 */ /* 0x000fe20000010057 */
[----:B------:R-:W-:Y:S01]  /*fb20*/  MUFU.EX2 R105, R105 ;  /* 0x0000006900697308 */ /* 0x000fe20000000800 */
[----:B------:R-:W-:-:S02]  /*fb30*/  FFMA.FTZ R97, R133, R98, R97 ;  /* 0x0000006285617223 */ /* 0x000fc40000010061 */
[----:B------:R-:W-:Y:S02]  /*fb40*/  FADD.FTZ R94, R94, R87 ;  /* 0x000000575e5e7221 */ /* 0x000fe40000010000 */
[C---:B---3--:R-:W-:Y:S01]  /*fb50*/  HMMA.16816.F32.BF16 R36, R80.reuse, R40, R36 ;  /* 0x000000285024723c */ /* 0x048fe20000041824 */
[----:B------:R-:W-:Y:S02]  /*fb60*/  FADD.FTZ R92, R92, R97 ;  /* 0x000000615c5c7221 */ /* 0x000fe40000010000 */
[----:B------:R-:W-:Y:S01]  /*fb70*/  MUFU.EX2 R142, R142 ;  /* 0x0000008e008e7308 */ /* 0x000fe20000000800 */
[----:B------:R-:W-:Y:S02]  /*fb80*/  FADD.FTZ R3, R3, R94 ;  /* 0x0000005e03037221 */ /* 0x000fe40000010000 */
[----:B------:R-:W-:Y:S02]  /*fb90*/  FADD.FTZ R91, R91, R92 ;  /* 0x0000005c5b5b7221 */ /* 0x000fe40000010000 */
[----:B------:R-:W-:Y:S01]  /*fba0*/  HMMA.16816.F32.BF16 R40, R80, R42, R64 ;  /* 0x0000002a5028723c */ /* 0x000fe20000041840 */
[----:B------:R-:W-:Y:S01]  /*fbb0*/  LDSM.16.MT88.4 R64, [R110+0x8800] ;  /* 0x008800006e40783b */ /* 0x000fe20000004200 */
[----:B------:R-:W-:Y:S01]  /*fbc0*/  FADD.FTZ R91, R88, R91 ;  /* 0x0000005b585b7221 */ /* 0x000fe20000010000 */
[----:B------:R-:W-:Y:S01]  /*fbd0*/  MUFU.EX2 R103, R103 ;  /* 0x0000006700677308 */ /* 0x000fe20000000800 */
[----:B------:R-:W-:-:S02]  /*fbe0*/  FADD.FTZ R3, R2, R3 ;  /* 0x0000000302037221 */ /* 0x000fc40000010000 */
[----:B------:R-:W-:Y:S02]  /*fbf0*/  FADD.FTZ R2, R140, R91 ;  /* 0x0000005b8c027221 */ /* 0x000fe40000010000 */
[----:B--2---:R-:W-:Y:S02]  /*fc00*/  HMMA.16816.F32.BF16 R44, R80, R48, R44 ;  /* 0x00000030502c723c */ /* 0x004fe4000004182c */
[----:B------:R-:W-:Y:S01]  /*fc10*/  FADD.FTZ R2, R139, R2 ;  /* 0x000000028b027221 */ /* 0x000fe20000010000 */
[----:B------:R-:W-:Y:S05]  /*fc20*/  MUFU.EX2 R136, R136 ;  /* 0x0000008800887308 */ /* 0x000fea0000000800 */
[C---:B----4-:R-:W-:Y:S03]  /*fc30*/  HMMA.16816.F32.BF16 R20, R52.reuse, R60, R20 ;  /* 0x0000003c3414723c */ /* 0x050fe60000041814 */
[----:B------:R-:W-:Y:S05]  /*fc40*/  MUFU.EX2 R107, R107 ;  /* 0x0000006b006b7308 */ /* 0x000fea0000000800 */
[C---:B------:R-:W-:Y:S01]  /*fc50*/  HMMA.16816.F32.BF16 R24, R52.reuse, R62, R24 ;  /* 0x0000003e3418723c */ /* 0x040fe20000041818 */
[----:B------:R-:W2:Y:S02]  /*fc60*/  LDSM.16.MT88.4 R60, [R110+0x8400] ;  /* 0x008400006e3c783b */ /* 0x000ea40000004200 */
[----:B------:R-:W3:Y:S05]  /*fc70*/  MUFU.EX2 R102, R102 ;  /* 0x0000006600667308 */ /* 0x000eea0000000800 */
[C---:B-1----:R-:W-:Y:S03]  /*fc80*/  HMMA.16816.F32.BF16 R28, R52.reuse, R56, R28 ;  /* 0x00000038341c723c */ /* 0x042fe6000004181c */
[----:B------:R-:W-:Y:S05]  /*fc90*/  MUFU.EX2 R99, R99 ;  /* 0x0000006300637308 */ /* 0x000fea0000000800 */
[----:B------:R-:W-:Y:S01]  /*fca0*/  HMMA.16816.F32.BF16 R32, R52, R58, R32 ;  /* 0x0000003a3420723c */ /* 0x000fe20000041820 */
[----:B------:R-:W1:Y:S02]  /*fcb0*/  LDSM.16.MT88.4 R56, [R108+0x8400] ;  /* 0x008400006c38783b */ /* 0x000e640000004200 */
[----:B------:R-:W4:Y:S01]  /*fcc0*/  MUFU.EX2 R126, R126 ;  /* 0x0000007e007e7308 */ /* 0x000f220000000800 */
[----:B---3--:R-:W-:-:S04]  /*fcd0*/  F2FP.BF16.PACK_AB R84, R102, R107 ;  /* 0x0000006b6654723e */ /* 0x008fc800000010ff */
[----:B------:R-:W-:Y:S01]  /*fce0*/  HMMA.16816.F32.BF16 R48, R80, R50, R72 ;  /* 0x000000325030723c */ /* 0x000fe20000041848 */
[----:B------:R-:W3:Y:S02]  /*fcf0*/  LDSM.16.MT88.4 R72, [R108+0x8800] ;  /* 0x008800006c48783b */ /* 0x000ee40000004200 */
[----:B------:R-:W-:Y:S08]  /*fd00*/  MUFU.EX2 R134, R134 ;  /* 0x0000008600867308 */ /* 0x000ff00000000800 */
[----:B------:R-:W5:Y:S01]  /*fd10*/  MUFU.EX2 R141, R141 ;  /* 0x0000008d008d7308 */ /* 0x000f620000000800 */
[----:B----4-:R-:W-:Y:S01]  /*fd20*/  F2FP.BF16.PACK_AB R86, R126, R99 ;  /* 0x000000637e56723e */ /* 0x010fe200000010ff */
[C---:B--2---:R-:W-:Y:S06]  /*fd30*/  HMMA.16816.F32.BF16 R36, R52.reuse, R60, R36 ;  /* 0x0000003c3424723c */ /* 0x044fec0000041824 */
[----:B------:R-:W-:Y:S02]  /*fd40*/  MUFU.EX2 R143, R143 ;  /* 0x0000008f008f7308 */ /* 0x000fe40000000800 */
[C---:B------:R-:W-:Y:S01]  /*fd50*/  HMMA.16816.F32.BF16 R40, R52.reuse, R62, R40 ;  /* 0x0000003e3428723c */ /* 0x040fe20000041828 */
[----:B------:R-:W2:Y:S05]  /*fd60*/  LDSM.16.MT88.4 R60, [R110+0x6800] ;  /* 0x006800006e3c783b */ /* 0x000eaa0000004200 */
[----:B------:R-:W4:Y:S01]  /*fd70*/  MUFU.EX2 R96, R96 ;  /* 0x0000006000607308 */ /* 0x000f220000000800 */
[----:B-----5:R-:W-:Y:S01]  /*fd80*/  F2FP.BF16.PACK_AB R85, R141, R134 ;  /* 0x000000868d55723e */ /* 0x020fe200000010ff */
[C---:B-1----:R-:W-:Y:S08]  /*fd90*/  HMMA.16816.F32.BF16 R44, R52.reuse, R56, R44 ;  /* 0x00000038342c723c */ /* 0x042ff0000004182c */
[----:B------:R-:W-:Y:S01]  /*fda0*/  HMMA.16816.F32.BF16 R48, R52, R58, R48 ;  /* 0x0000003a3430723c */ /* 0x000fe20000041830 */
[----:B------:R-:W1:Y:S01]  /*fdb0*/  LDSM.16.MT88.4 R56, [R108+0x6800] ;  /* 0x006800006c38783b */ /* 0x000e620000004200 */
[----:B----4-:R-:W-:-:S05]  /*fdc0*/  F2FP.BF16.PACK_AB R87, R96, R143 ;  /* 0x0000008f6057723e */ /* 0x010fca00000010ff */
[----:B------:R-:W-:Y:S02]  /*fdd0*/  F2FP.BF16.PACK_AB R52, R145, R106 ;  /* 0x0000006a9134723e */ /* 0x000fe400000010ff */
[----:B------:R-:W-:Y:S02]  /*fde0*/  F2FP.BF16.PACK_AB R53, R142, R105 ;  /* 0x000000698e35723e */ /* 0x000fe400000010ff */
        /* <DEDUP_REMOVED lines=14> */
[----:B------:R-:W4:Y:S07]  /*fed0*/  LDSM.16.MT88.4 R8, [R110+0x8c00] ;  /* 0x008c00006e08783b */ /* 0x000f2e0000004200 */
[C---:B--2---:R-:W-:Y:S08]  /*fee0*/  HMMA.16816.F32.BF16 R20, R52.reuse, R60, R20 ;  /* 0x0000003c3414723c */ /* 0x044ff00000041814 */
[C---:B------:R-:W-:Y:S08]  /*fef0*/  HMMA.16816.F32.BF16 R24, R52.reuse, R62, R24 ;  /* 0x0000003e3418723c */ /* 0x040ff00000041818 */
[C---:B------:R-:W-:Y:S08]  /*ff00*/  HMMA.16816.F32.BF16 R60, R52.reuse, R64, R36 ;  /* 0x00000040343c723c */ /* 0x040ff00000041824 */
[C---:B------:R-:W-:Y:S01]  /*ff10*/  HMMA.16816.F32.BF16 R64, R52.reuse, R66, R40 ;  /* 0x000000423440723c */ /* 0x040fe20000041828 */
[----:B------:R-:W2:Y:S07]  /*ff20*/  LDSM.16.MT88.4 R40, [R108+0x6c00] ;  /* 0x006c00006c28783b */ /* 0x000eae0000004200 */
[C---:B-1----:R-:W-:Y:S08]  /*ff30*/  HMMA.16816.F32.BF16 R28, R52.reuse, R56, R28 ;  /* 0x00000038341c723c */ /* 0x042ff0000004181c */
[----:B------:R-:W-:Y:S01]  /*ff40*/  HMMA.16816.F32.BF16 R32, R52, R58, R32 ;  /* 0x0000003a3420723c */ /* 0x000fe20000041820 */
[----:B------:R-:W1:Y:S07]  /*ff50*/  LDSM.16.MT88.4 R56, [R108+0x7c00] ;  /* 0x007c00006c38783b */ /* 0x000e6e0000004200 */
[C---:B---3--:R-:W-:Y:S08]  /*ff60*/  HMMA.16816.F32.BF16 R44, R84.reuse, R48, R20 ;  /* 0x00000030542c723c */ /* 0x048ff00000041814 */
[C---:B------:R-:W-:Y:S08]  /*ff70*/  HMMA.16816.F32.BF16 R48, R84.reuse, R50, R24 ;  /* 0x000000325430723c */ /* 0x040ff00000041818 */
[C---:B----4-:R-:W-:Y:S08]  /*ff80*/  HMMA.16816.F32.BF16 R60, R84.reuse, R8, R60 ;  /* 0x00000008543c723c */ /* 0x050ff0000004183c */
[C---:B--2---:R-:W-:Y:S07]  /*ff90*/  HMMA.16816.F32.BF16 R36, R84.reuse, R40, R12 ;  /* 0x000000285424723c */ /* 0x044fee000004180c */
        /* <DEDUP_REMOVED lines=22> */
[C---:B------:R-:W-:Y:S01]  /*10100*/  HMMA.16816.F32.BF16 R68, R84.reuse, R4, R68 ;  /* 0x000000045444723c */ /* 0x040fe20000041844 */
[----:B------:R-:W-:Y:S01]  /*10110*/  FADD.FTZ R99, R99, R102 ;  /* 0x0000006663637221 */ /* 0x000fe20000010000 */
[----:B------:R-:W-:Y:S01]  /*10120*/  MOV R3, R90 ;  /* 0x0000005a00037202 */ /* 0x000fe20000000f00 */
[----:B------:R-:W-:Y:S02]  /*10130*/  FADD.FTZ R134, R141, R134 ;  /* 0x000000868d867221 */ /* 0x000fe40000010000 */
[----:B------:R-:W-:Y:S02]  /*10140*/  FADD.FTZ R133, R126, R99 ;  /* 0x000000637e857221 */ /* 0x000fe40000010000 */
[----:B------:R-:W-:Y:S01]  /*10150*/  FADD.FTZ R143, R143, R134 ;  /* 0x000000868f8f7221 */ /* 0x000fe20000010000 */
[----:B------:R-:W-:Y:S03]  /*10160*/  HMMA.16816.F32.BF16 R72, R84, R6, R72 ;  /* 0x000000065448723c */ /* 0x000fe60000041848 */
[----:B------:R-:W-:-:S05]  /*10170*/  FADD.FTZ R128, R96, R143 ;  /* 0x0000008f60807221 */ /* 0x000fca0000010000 */
.L_x_6092:
        /* <DEDUP_REMOVED lines=12> */
.L_x_6102:
        /* <DEDUP_REMOVED lines=66> */
.L_x_6099:
[C---:B------:R-:W-:Y:S01]  /*10660*/  LOP3.LUT P6, RZ, R120.reuse, 0x1, RZ, 0xc0, !PT ;  /* 0x0000000178ff7812 */ /* 0x040fe200078cc0ff */
[----:B------:R-:W-:Y:S01]  /*10670*/  IMAD.MOV.U32 R2, RZ, RZ, c[0x0][0x1a0] ;  /* 0x00006800ff027624 */ /* 0x000fe200078e00ff */
[C---:B------:R-:W-:Y:S01]  /*10680*/  LEA R130, P1, R87.reuse, R132, 0x1 ;  /* 0x0000008457827211 */ /* 0x040fe200078208ff */
[----:B------:R-:W-:Y:S01]  /*10690*/  IMAD.MOV.U32 R3, RZ, RZ, c[0x0][0x1a4] ;  /* 0x00006900ff037624 */ /* 0x000fe200078e00ff */
[C---:B------:R-:W-:Y:S02]  /*106a0*/  LOP3.LUT P5, RZ, R120.reuse, 0x2, RZ, 0xc0, !PT ;  /* 0x0000000278ff7812 */ /* 0x040fe400078ac0ff */
[----:B------:R-:W-:Y:S02]  /*106b0*/  LEA.HI.X R131, R87, R135, R134, 0x1, P1 ;  /* 0x0000008757837211 */ /* 0x000fe400008f0c86 */
[----:B------:R-:W-:Y:S02]  /*106c0*/  LOP3.LUT P4, RZ, R120, 0x4, RZ, 0xc0, !PT ;  /* 0x0000000478ff7812 */ /* 0x000fe4000788c0ff */
[C---:B------:R-:W-:Y:S03]  /*106d0*/  LEA R86, P0, R2.reuse, R87, 0x5 ;  /* 0x0000005702567211 */ /* 0x040fe600078028ff */
[----:B------:R-:W-:Y:S01]  /*106e0*/  @!PT LDS RZ, [RZ] ;  /* 0x00000000fffff984 */ /* 0x000fe20000000800 */
[----:B------:R-:W-:Y:S01]  /*106f0*/  @!PT LDS RZ, [RZ] ;  /* 0x00000000fffff984 */ /* 0x000fe20000000800 */
[----:B------:R-:W-:Y:S01]  /*10700*/  @!PT LDS RZ, [RZ] ;  /* 0x00000000fffff984 */ /* 0x000fe20000000800 */
[----:B------:R1:W-:Y:S01]  /*10710*/  @P6 LDGSTS.E.BYPASS.LTC128B.128 [R116+0x6000], [R130.64] ;  /* 0x0600000082746fae */ /* 0x0003e2000b901d46 */
[C---:B------:R-:W-:Y:S02]  /*10720*/  @P6 LEA R136, P2, R2.reuse, R130, 0x6 ;  /* 0x0000008202886211 */ /* 0x040fe400078430ff */
[C-C-:B------:R-:W-:Y:S01]  /*10730*/  LEA.HI.X R87, R2.reuse, R134, R3.reuse, 0x5, P0 ;  /* 0x0000008602577211 */ /* 0x140fe200000f2c03 */
[----:B------:R-:W-:Y:S01]  /*10740*/  @!P6 STS [R116+0x6000], RZ ;  /* 0x006000ff7400e388 */ /* 0x000fe20000000800 */
[----:B------:R-:W-:Y:S02]  /*10750*/  @P6 LEA.HI.X R137, R2, R131, R3, 0x6, P2 ;  /* 0x0000008302896211 */ /* 0x000fe400010f3403 */
[CC--:B------:R-:W-:Y:S01]  /*10760*/  @P5 LEA R138, P1, R86.reuse, R132.reuse, 0x1 ;  /* 0x00000084568a5211 */ /* 0x0c0fe200078208ff */
[----:B------:R-:W-:Y:S01]  /*10770*/  @!P6 STS [R116+0x6004], RZ ;  /* 0x006004ff7400e388 */ /* 0x000fe20000000800 */
[C---:B------:R-:W-:Y:S02]  /*10780*/  @P4 LEA R134, P0, R86.reuse, R132, 0x1 ;  /* 0x0000008456864211 */ /* 0x040fe400078008ff */
[CCC-:B------:R-:W-:Y:S01]  /*10790*/  @P5 LEA.HI.X R139, R86.reuse, R135.reuse, R87.reuse, 0x1, P1 ;  /* 0x00000087568b5211 */ /* 0x1c0fe200008f0c57 */
[----:B------:R-:W-:Y:S01]  /*107a0*/  @!P6 STS.64 [R116+0x6008], RZ ;  /* 0x006008ff7400e388 */ /* 0x000fe20000000a00 */
[----:B------:R-:W-:Y:S02]  /*107b0*/  @P4 LEA.HI.X R135, R86, R135, R87, 0x1, P0 ;  /* 0x0000008756874211 */ /* 0x000fe400000f0c57 */
[----:B------:R-:W-:Y:S01]  /*107c0*/  ISETP.GT.AND P0, PT, R129, R114, PT ;  /* 0x000000728100720c */ /* 0x000fe20003f04270 */
        /* <DEDUP_REMOVED lines=170> */
.L_x_6101:
        /* <DEDUP_REMOVED lines=47> */
.L_x_6100:
        /* <DEDUP_REMOVED lines=27> */
[C---:B------:R-:W-:Y:S04]  /*11710*/  FFMA.FTZ R5, R0.reuse, R87, R5 ;  /* 0x0000005700057223 */ /* 0x040fe80000010005 */
[----:B------:R1:W2:Y:S01]  /*11720*/  I2F R87, R94 ;  /* 0x0000005e00577306 */ /* 0x0002a20000201400 */
[CC--:B------:R-:W-:Y:S02]  /*11730*/  FFMA.FTZ R6, R0.reuse, R99.reuse, R6 ;  /* 0x0000006300067223 */ /* 0x0c0fe40000010006 */
[C---:B------:R-:W-:Y:S02]  /*11740*/  FFMA.FTZ R4, R0.reuse, R99, R4 ;  /* 0x0000006300047223 */ /* 0x040fe40000010004 */
[----:B------:R-:W-:Y:S01]  /*11750*/  FFMA.FTZ R10, R0, R97, R10 ;  /* 0x00000061000a7223 */ /* 0x000fe2000001000a */
[----:B------:R-:W-:Y:S01]  /*11760*/  FMNMX.FTZ R96, R6, R85, !PT ;  /* 0x0000005506607209 */ /* 0x000fe20007810000 */
[C---:B------:R-:W-:Y:S02]  /*11770*/  FFMA.FTZ R8, R0.reuse, R97, R8 ;  /* 0x0000006100087223 */ /* 0x040fe40000010008 */
[C---:B------:R-:W-:Y:S01]  /*11780*/  FFMA.FTZ R15, R0.reuse, R92, R15 ;  /* 0x0000005c000f7223 */ /* 0x040fe2000001000f */
[----:B------:R-:W-:Y:S01]  /*11790*/  FMNMX.FTZ R97, R7, R96, !PT ;  /* 0x0000006007617209 */ /* 0x000fe20007810000 */
[----:B------:R-:W-:Y:S01]  /*117a0*/  FFMA.FTZ R13, R0, R92, R13 ;  /* 0x0000005c000d7223 */ /* 0x000fe2000001000d */
[----:B------:R-:W-:Y:S01]  /*117b0*/  IADD3 R92, R2, 0x38, RZ ;  /* 0x00000038025c7810 */ /* 0x000fe20007ffe0ff */
[----:B------:R-:W-:Y:S01]  /*117c0*/  FFMA.FTZ R18, R0, R91, R18 ;  /* 0x0000005b00127223 */ /* 0x000fe20000010012 */
[----:B------:R-:W-:Y:S01]  /*117d0*/  FMNMX.FTZ R96, R10, R97, !PT ;  /* 0x000000610a607209 */ /* 0x000fe20007810000 */
[C---:B------:R-:W-:Y:S02]  /*117e0*/  FFMA.FTZ R16, R0.reuse, R91, R16 ;  /* 0x0000005b00107223 */ /* 0x040fe40000010010 */
[CC--:B------:R-:W-:Y:S01]  /*117f0*/  FFMA.FTZ R11, R0.reuse, R88.reuse, R11 ;  /* 0x00000058000b7223 */ /* 0x0c0fe2000001000b */
[----:B------:R3:W4:Y:S01]  /*11800*/  I2F R91, R92 ;  /* 0x0000005c005b7306 */ /* 0x0007220000201400 */
[----:B------:R-:W-:Y:S01]  /*11810*/  FFMA.FTZ R9, R0, R88, R9 ;  /* 0x0000005800097223 */ /* 0x000fe20000010009 */
[----:B------:R-:W-:Y:S01]  /*11820*/  IADD3 R88, R2, 0x31, RZ ;  /* 0x0000003102587810 */ /* 0x000fe20007ffe0ff */
[-C--:B------:R-:W-:Y:S01]  /*11830*/  FFMA.FTZ R14, R0, R95.reuse, R14 ;  /* 0x0000005f000e7223 */ /* 0x080fe2000001000e */
[----:B------:R-:W-:Y:S01]  /*11840*/  IADD3 R2, R2, 0x39, RZ ;  /* 0x0000003902027810 */ /* 0x000fe20007ffe0ff */
[----:B------:R-:W-:Y:S01]  /*11850*/  FFMA.FTZ R12, R0, R95, R12 ;  /* 0x0000005f000c7223 */ /* 0x000fe2000001000c */
[----:B-1----:R-:W-:Y:S01]  /*11860*/  FMNMX.FTZ R94, R4, R84, !PT ;  /* 0x00000054045e7209 */ /* 0x002fe20007810000 */
[C---:B------:R-:W-:Y:S01]  /*11870*/  FFMA.FTZ R19, R0.reuse, R90, R19 ;  /* 0x0000005a00137223 */ /* 0x040fe20000010013 */
[----:B------:R-:W-:Y:S01]  /*11880*/  FMNMX.FTZ R95, R11, R96, !PT ;  /* 0x000000600b5f7209 */ /* 0x000fe20007810000 */
[----:B------:R-:W-:Y:S01]  /*11890*/  FFMA.FTZ R17, R0, R90, R17 ;  /* 0x0000005a00117223 */ /* 0x000fe20000010011 */
[----:B------:R-:W-:Y:S01]  /*118a0*/  FMNMX.FTZ R97, R5, R94, !PT ;  /* 0x0000005e05617209 */ /* 0x000fe20007810000 */
[----:B------:R-:W1:Y:S01]  /*118b0*/  I2F R88, R88 ;  /* 0x0000005800587306 */ /* 0x000e620000201400 */
        /* <DEDUP_REMOVED lines=9> */
[----:B------:R-:W5:Y:S01]  /*11950*/  I2F R2, R2 ;  /* 0x0000000200027306 */ /* 0x000f620000201400 */
[----:B------:R-:W-:Y:S01]  /*11960*/  FMNMX.FTZ R90, R12, R95, !PT ;  /* 0x0000005f0c5a7209 */ /* 0x000fe20007810000 */
[C---:B------:R-:W-:Y:S01]  /*11970*/  FFMA.FTZ R21, R0.reuse, R86, R21 ;  /* 0x0000005600157223 */ /* 0x040fe20000010015 */
[----:B------:R-:W-:Y:S01]  /*11980*/  FMNMX.FTZ R97, R19, R94, !PT ;  /* 0x0000005e13617209 */ /* 0x000fe20007810000 */
[C---:B------:R-:W-:Y:S01]  /*11990*/  FFMA.FTZ R24, R0.reuse, R89, R24 ;  /* 0x0000005900187223 */ /* 0x040fe20000010018 */
[----:B------:R-:W-:Y:S01]  /*119a0*/  FMNMX.FTZ R95, R13, R90, !PT ;  /* 0x0000005a0d5f7209 */ /* 0x000fe20007810000 */
[----:B------:R-:W-:Y:S01]  /*119b0*/  FFMA.FTZ R25, R0, R3, R25 ;  /* 0x0000000300197223 */ /* 0x000fe20000010019 */
[----:B---3--:R-:W-:Y:S01]  /*119c0*/  FMNMX.FTZ R92, R22, R97, !PT ;  /* 0x00000061165c7209 */ /* 0x008fe20007810000 */
[----:B--2---:R-:W-:Y:S01]  /*119d0*/  FFMA.FTZ R30, R0, R87, R30 ;  /* 0x00000057001e7223 */ /* 0x004fe2000001001e */
[----:B------:R-:W-:Y:S01]  /*119e0*/  FMNMX.FTZ R90, R16, R95, !PT ;  /* 0x0000005f105a7209 */ /* 0x000fe20007810000 */
[C---:B------:R-:W-:Y:S01]  /*119f0*/  FFMA.FTZ R28, R0.reuse, R87, R28 ;  /* 0x00000057001c7223 */ /* 0x040fe2000001001c */
[----:B------:R-:W-:Y:S01]  /*11a00*/  FMNMX.FTZ R95, R23, R92, !PT ;  /* 0x0000005c175f7209 */ /* 0x000fe20007810000 */
[C---:B----4-:R-:W-:Y:S01]  /*11a10*/  FFMA.FTZ R34, R0.reuse, R91, R34 ;  /* 0x0000005b00227223 */ /* 0x050fe20000010022 */
[----:B------:R-:W-:Y:S01]  /*11a20*/  FMNMX.FTZ R93, R17, R90, !PT ;  /* 0x0000005a115d7209 */ /* 0x000fe20007810000 */
[-C--:B-1----:R-:W-:Y:S01]  /*11a30*/  FFMA.FTZ R31, R0, R88.reuse, R31 ;  /* 0x00000058001f7223 */ /* 0x082fe2000001001f */
[----:B------:R-:W-:Y:S01]  /*11a40*/  FMNMX.FTZ R90, R26, R95, !PT ;  /* 0x0000005f1a5a7209 */ /* 0x000fe20007810000 */
[----:B------:R-:W-:Y:S01]  /*11a50*/  FFMA.FTZ R29, R0, R88, R29 ;  /* 0x00000058001d7223 */ /* 0x000fe2000001001d */
[----:B------:R-:W-:Y:S01]  /*11a60*/  FMNMX.FTZ R86, R20, R93, !PT ;  /* 0x0000005d14567209 */ /* 0x000fe20007810000 */
[----:B------:R-:W-:Y:S01]  /*11a70*/  FFMA.FTZ R32, R0, R91, R32 ;  /* 0x0000005b00207223 */ /* 0x000fe20000010020 */
[----:B------:R-:W-:Y:S02]  /*11a80*/  FMNMX.FTZ R93, R27, R90, !PT ;  /* 0x0000005a1b5d7209 */ /* 0x000fe40007810000 */
[----:B------:R-:W-:Y:S02]  /*11a90*/  FMNMX.FTZ R89, R21, R86, !PT ;  /* 0x0000005615597209 */ /* 0x000fe40007810000 */
[----:B------:R-:W-:Y:S01]  /*11aa0*/  FMNMX.FTZ R90, R30, R93, !PT ;  /* 0x0000005d1e5a7209 */ /* 0x000fe20007810000 */
[-C--:B-----5:R-:W-:Y:S01]  /*11ab0*/  FFMA.FTZ R35, R0, R2.reuse, R35 ;  /* 0x0000000200237223 */ /* 0x0a0fe20000010023 */
[----:B------:R-:W-:Y:S01]  /*11ac0*/  FMNMX.FTZ R86, R24, R89, !PT ;  /* 0x0000005918567209 */ /* 0x000fe20007810000 */
[----:B------:R-:W-:Y:S01]  /*11ad0*/  FFMA.FTZ R33, R0, R2, R33 ;  /* 0x0000000200217223 */ /* 0x000fe20000010021 */
[----:B------:R-:W-:Y:S02]  /*11ae0*/  FMNMX.FTZ R3, R31, R90, !PT ;  /* 0x0000005a1f037209 */ /* 0x000fe40007810000 */
[----:B------:R-:W-:Y:S02]  /*11af0*/  FMNMX.FTZ R87, R25, R86, !PT ;  /* 0x0000005619577209 */ /* 0x000fe40007810000 */
[----:B------:R-:W-:Y:S02]  /*11b00*/  FMNMX.FTZ R86, R34, R3, !PT ;  /* 0x0000000322567209 */ /* 0x000fe40007810000 */
[----:B------:R-:W-:Y:S02]  /*11b10*/  FMNMX.FTZ R90, R28, R87, !PT ;  /* 0x000000571c5a7209 */ /* 0x000fe40007810000 */
[----:B------:R-:W-:Y:S02]  /*11b20*/  FMNMX.FTZ R88, R35, R86, !PT ;  /* 0x0000005623587209 */ /* 0x000fe40007810000 */
[----:B------:R-:W-:Y:S04]  /*11b30*/  FMNMX.FTZ R3, R29, R90, !PT ;  /* 0x0000005a1d037209 */ /* 0x000fe80007810000 */
[----:B------:R-:W-:Y:S02]  /*11b40*/  FMNMX.FTZ R2, R32, R3, !PT ;  /* 0x0000000320027209 */ /* 0x000fe40007810000 */
[----:B------:R-:W1:Y:S02]  /*11b50*/  SHFL.BFLY PT, R3, R88, 0x2, 0x1f ;  /* 0x0c401f0058037f89 */ /* 0x000e6400000e0000 */
[----:B------:R-:W-:Y:S06]  /*11b60*/  FMNMX.FTZ R89, R33, R2, !PT ;  /* 0x0000000221597209 */ /* 0x000fec0007810000 */
        /* <DEDUP_REMOVED lines=15> */
[----:B------:R-:W2:Y:S01]  /*11c60*/  MUFU.EX2 R85, R85 ;  /* 0x0000005500557308 */ /* 0x000ea20000000800 */
[----:B------:R-:W-:Y:S02]  /*11c70*/  FMUL.FTZ R96, R3, c[0x0][0x23c] ;  /* 0x00008f0003607a20 */ /* 0x000fe40000410000 */
[----:B------:R-:W-:Y:S02]  /*11c80*/  FMUL.FTZ R84, R86, c[0x0][0x23c] ;  /* 0x00008f0056547a20 */ /* 0x000fe40000410000 */
[--C-:B------:R-:W-:Y:S01]  /*11c90*/  FFMA.FTZ R92, R10, c[0x0][0x23c], -R103.reuse ;  /* 0x00008f000a5c7a23 */ /* 0x100fe20000010867 */
[----:B------:R-:W-:Y:S01]  /*11ca0*/  FSEL R96, R96, RZ, P0 ;  /* 0x000000ff60607208 */ /* 0x000fe20000000000 */
[--C-:B------:R-:W-:Y:S01]  /*11cb0*/  FFMA.FTZ R87, R11, c[0x0][0x23c], -R103.reuse ;  /* 0x00008f000b577a23 */ /* 0x100fe20000010867 */
[----:B------:R-:W-:Y:S01]  /*11cc0*/  ISETP.GT.AND P0, PT, R129, R114, PT ;  /* 0x000000728100720c */ /* 0x000fe20003f04270 */
        /* <DEDUP_REMOVED lines=24> */
[----:B------:R-:W-:Y:S01]  /*11e50*/  FMUL.FTZ R37, R84, R37 ;  /* 0x0000002554257220 */ /* 0x000fe20000410000 */
        /* <DEDUP_REMOVED lines=35> */
[C---:B------:R-:W-:Y:S02]  /*12090*/  FMUL.FTZ R64, R84.reuse, R64 ;  /* 0x0000004054407220 */ /* 0x040fe40000410000 */
[C---:B------:R-:W-:Y:S02]  /*120a0*/  FMUL.FTZ R65, R84.reuse, R65 ;  /* 0x0000004154417220 */ /* 0x040fe40000410000 */
[C---:B------:R-:W-:Y:S02]  /*120b0*/  FMUL.FTZ R12, R84.reuse, R72 ;  /* 0x00000048540c7220 */ /* 0x040fe40000410000 */
[----:B------:R-:W-:Y:S01]  /*120c0*/  FMUL.FTZ R13, R84, R73 ;  /* 0x00000049540d7220 */ /* 0x000fe20000410000 */
[----:B------:R-:W2:Y:S01]  /*120d0*/  MUFU.EX2 R100, R100 ;  /* 0x0000006400647308 */ /* 0x000ea20000000800 */
[--C-:B------:R-:W-:Y:S02]  /*120e0*/  FFMA.FTZ R102, R16, c[0x0][0x23c], -R96.reuse ;  /* 0x00008f0010667a23 */ /* 0x100fe40000010860 */
[--C-:B------:R-:W-:Y:S01]  /*120f0*/  FFMA.FTZ R99, R17, c[0x0][0x23c], -R96.reuse ;  /* 0x00008f0011637a23 */ /* 0x100fe20000010860 */
[----:B----4-:R-:W-:Y:S01]  /*12100*/  F2FP.BF16.PACK_AB R82, R86, R93 ;  /* 0x0000005d5652723e */ /* 0x010fe200000010ff */
[--C-:B------:R-:W-:Y:S02]  /*12110*/  FFMA.FTZ R106, R22, c[0x0][0x23c], -R103.reuse ;  /* 0x00008f00166a7a23 */ /* 0x100fe40000010867 */
[--C-:B------:R-:W-:Y:S02]  /*12120*/  FFMA.FTZ R105, R23, c[0x0][0x23c], -R103.reuse ;  /* 0x00008f0017697a23 */ /* 0x100fe40000010867 */
[--C-:B------:R-:W-:Y:S01]  /*12130*/  FFMA.FTZ R135, R20, c[0x0][0x23c], -R96.reuse ;  /* 0x00008f0014877a23 */ /* 0x100fe20000010860 */
[----:B------:R-:W-:Y:S01]  /*12140*/  MUFU.EX2 R102, R102 ;  /* 0x0000006600667308 */ /* 0x000fe20000000800 */
[C---:B-1----:R-:W-:Y:S05]  /*12150*/  HMMA.16816.F32.BF16 R4, R80.reuse, R88, R4 ;  /* 0x000000585004723c */ /* 0x042fea0000041804 */
[--C-:B------:R-:W-:Y:S02]  /*12160*/  FFMA.FTZ R132, R21, c[0x0][0x23c], -R96.reuse ;  /* 0x00008f0015847a23 */ /* 0x100fe40000010860 */
[----:B------:R-:W-:Y:S01]  /*12170*/  LDSM.16.MT88.4 R20, [R110+0x6800] ;  /* 0x006800006e14783b */ /* 0x000fe20000004200 */
[C---:B------:R-:W-:Y:S01]  /*12180*/  HMMA.16816.F32.BF16 R8, R80.reuse, R90, R8 ;  /* 0x0000005a5008723c */ /* 0x040fe20000041808 */
[----:B------:R-:W-:Y:S03]  /*12190*/  MUFU.EX2 R106, R106 ;  /* 0x0000006a006a7308 */ /* 0x000fe60000000800 */
[--C-:B------:R-:W-:Y:S01]  /*121a0*/  FFMA.FTZ R107, R26, c[0x0][0x23c], -R103.reuse ;  /* 0x00008f001a6b7a23 */ /* 0x100fe20000010867 */
[----:B--2---:R-:W-:Y:S01]  /*121b0*/  F2FP.BF16.PACK_AB R16, R100, R97 ;  /* 0x000000616410723e */ /* 0x004fe200000010ff */
[--C-:B------:R-:W-:Y:S02]  /*121c0*/  FFMA.FTZ R104, R27, c[0x0][0x23c], -R103.reuse ;  /* 0x00008f001b687a23 */ /* 0x100fe40000010867 */
[C---:B---3--:R-:W-:Y:S03]  /*121d0*/  HMMA.16816.F32.BF16 R36, R80.reuse, R76, R36 ;  /* 0x0000004c5024723c */ /* 0x048fe60000041824 */
[----:B------:R-:W-:Y:S01]  /*121e0*/  MUFU.EX2 R105, R105 ;  /* 0x0000006900697308 */ /* 0x000fe20000000800 */
[--C-:B------:R-:W-:Y:S02]  /*121f0*/  FFMA.FTZ R137, R24, c[0x0][0x23c], -R96.reuse ;  /* 0x00008f0018897a23 */ /* 0x100fe40000010860 */
[--C-:B------:R-:W-:Y:S02]  /*12200*/  FFMA.FTZ R134, R25, c[0x0][0x23c], -R96.reuse ;  /* 0x00008f0019867a23 */ /* 0x100fe40000010860 */
[C---:B------:R-:W-:Y:S01]  /*12210*/  HMMA.16816.F32.BF16 R40, R80.reuse, R78, R40 ;  /* 0x0000004e5028723c */ /* 0x040fe20000041828 */
[----:B------:R-:W1:Y:S03]  /*12220*/  LDSM.16.MT88.4 R76, [R110+0x7000] ;  /* 0x007000006e4c783b */ /* 0x000e660000004200 */
[--C-:B------:R-:W-:Y:S01]  /*12230*/  FFMA.FTZ R139, R28, c[0x0][0x23c], -R96.reuse ;  /* 0x00008f001c8b7a23 */ /* 0x100fe20000010860 */
[----:B------:R-:W-:Y:S01]  /*12240*/  MUFU.EX2 R107, R107 ;  /* 0x0000006b006b7308 */ /* 0x000fe20000000800 */
[--C-:B------:R-:W-:Y:S02]  /*12250*/  FFMA.FTZ R136, R29, c[0x0][0x23c], -R96.reuse ;  /* 0x00008f001d887a23 */ /* 0x100fe40000010860 */
[--C-:B------:R-:W-:Y:S01]  /*12260*/  FFMA.FTZ R31, R31, c[0x0][0x23c], -R103.reuse ;  /* 0x00008f001f1f7a23 */ /* 0x100fe20000010867 */
[----:B------:R-:W-:Y:S03]  /*12270*/  LDSM.16.MT88.4 R24, [R108+0x6800] ;  /* 0x006800006c18783b */ /* 0x000fe60000004200 */
[--C-:B------:R-:W-:Y:S02]  /*12280*/  FFMA.FTZ R91, R14, c[0x0][0x23c], -R103.reuse ;  /* 0x00008f000e5b7a23 */ /* 0x100fe40000010867 */
[----:B------:R-:W-:Y:S01]  /*12290*/  FMUL.FTZ R14, R85, R74 ;  /* 0x0000004a550e7220 */ /* 0x000fe20000410000 */
[----:B------:R-:W-:Y:S01]  /*122a0*/  MUFU.EX2 R104, R104 ;  /* 0x0000006800687308 */ /* 0x000fe20000000800 */
[----:B------:R-:W-:Y:S02]  /*122b0*/  FFMA.FTZ R90, R15, c[0x0][0x23c], -R103 ;  /* 0x00008f000f5a7a23 */ /* 0x000fe40000010867 */
[C---:B------:R-:W-:Y:S02]  /*122c0*/  FMUL.FTZ R15, R85.reuse, R75 ;  /* 0x0000004b550f7220 */ /* 0x040fe40000410000 */
[----:B------:R-:W-:Y:S01]  /*122d0*/  LDSM.16.MT88.4 R72, [R110+0x6400] ;  /* 0x006400006e48783b */ /* 0x000fe20000004200 */
[C---:B------:R-:W-:Y:S02]  /*122e0*/  FMUL.FTZ R70, R85.reuse, R70 ;  /* 0x0000004655467220 */ /* 0x040fe40000410000 */
[C---:B------:R-:W-:Y:S02]  /*122f0*/  FMUL.FTZ R71, R85.reuse, R71 ;  /* 0x0000004755477220 */ /* 0x040fe40000410000 */
[C---:B------:R-:W-:Y:S01]  /*12300*/  FMUL.FTZ R68, R84.reuse, R68 ;  /* 0x0000004454447220 */ /* 0x040fe20000410000 */
[----:B------:R-:W-:Y:S01]  /*12310*/  MUFU.EX2 R135, R135 ;  /* 0x0000008700877308 */ /* 0x000fe20000000800 */
[----:B------:R-:W-:Y:S02]  /*12320*/  FMUL.FTZ R69, R84, R69 ;  /* 0x0000004554457220 */ /* 0x000fe40000410000 */
[----:B------:R-:W-:Y:S02]  /*12330*/  FFMA.FTZ R101, R85, R128, R101 ;  /* 0x0000008055657223 */ /* 0x000fe40000010065 */
[--C-:B------:R-:W-:Y:S02]  /*12340*/  FFMA.FTZ R89, R18, c[0x0][0x23c], -R103.reuse ;  /* 0x00008f0012597a23 */ /* 0x100fe40000010867 */
[----:B------:R-:W-:Y:S02]  /*12350*/  FFMA.FTZ R88, R19, c[0x0][0x23c], -R103 ;  /* 0x00008f0013587a23 */ /* 0x000fe40000010867 */
[--C-:B------:R-:W-:Y:S01]  /*12360*/  FFMA.FTZ R32, R32, c[0x0][0x23c], -R96.reuse ;  /* 0x00008f0020207a23 */ /* 0x100fe20000010860 */
[----:B------:R-:W-:Y:S01]  /*12370*/  MUFU.EX2 R132, R132 ;  /* 0x0000008400847308 */ /* 0x000fe20000000800 */
[----:B------:R-:W-:Y:S02]  /*12380*/  FFMA.FTZ R96, R33, c[0x0][0x23c], -R96 ;  /* 0x00008f0021607a23 */ /* 0x000fe40000010860 */
[----:B------:R-:W-:Y:S01]  /*12390*/  FFMA.FTZ R98, R84, R133, R98 ;  /* 0x0000008554627223 */ /* 0x000fe20000010062 */
[----:B------:R-:W-:Y:S01]  /*123a0*/  MOV R84, R3 ;  /* 0x0000000300547202 */ /* 0x000fe20000000f00 */
[C---:B-1----:R-:W-:Y:S03]  /*123b0*/  HMMA.16816.F32.BF16 R44, R80.reuse, R76, R44 ;  /* 0x0000004c502c723c */ /* 0x042fe6000004182c */
[----:B------:R-:W-:Y:S02]  /*123c0*/  FADD.FTZ R101, R94, R101 ;  /* 0x000000655e657221 */ /* 0x000fe40000010000 */
[----:B------:R-:W-:Y:S01]  /*123d0*/  MUFU.EX2 R137, R137 ;  /* 0x0000008900897308 */ /* 0x000fe20000000800 */
[----:B------:R-:W-:Y:S02]  /*123e0*/  FADD.FTZ R98, R95, R98 ;  /* 0x000000625f627221 */ /* 0x000fe40000010000 */
[C---:B------:R-:W-:Y:S01]  /*123f0*/  HMMA.16816.F32.BF16 R48, R80.reuse, R78, R48 ;  /* 0x0000004e5030723c */ /* 0x040fe20000041830 */
[----:B------:R-:W1:Y:S03]  /*12400*/  LDSM.16.MT88.4 R76, [R108+0x7000] ;  /* 0x007000006c4c783b */ /* 0x000e660000004200 */
[----:B------:R-:W-:Y:S02]  /*12410*/  FADD.FTZ R92, R92, R101 ;  /* 0x000000655c5c7221 */ /* 0x000fe40000010000 */
[----:B------:R-:W-:Y:S01]  /*12420*/  FADD.FTZ R93, R93, R98 ;  /* 0x000000625d5d7221 */ /* 0x000fe20000010000 */
[----:B------:R-:W-:Y:S05]  /*12430*/  MUFU.EX2 R134, R134 ;  /* 0x0000008600867308 */ /* 0x000fea0000000800 */
[----:B------:R-:W-:Y:S04]  /*12440*/  FADD.FTZ R86, R86, R93 ;  /* 0x0000005d56567221 */ /* 0x000fe80000010000 */
[----:B------:R-:W-:Y:S01]  /*12450*/  FADD.FTZ R97, R97, R86 ;  /* 0x0000005661617221 */ /* 0x000fe20000010000 */
[----:B------:R-:W-:Y:S03]  /*12460*/  MUFU.EX2 R91, R91 ;  /* 0x0000005b005b7308 */ /* 0x000fe60000000800 */
[----:B------:R-:W-:Y:S07]  /*12470*/  FADD.FTZ R97, R100, R97 ;  /* 0x0000006164617221 */ /* 0x000fee0000010000 */
[----:B------:R-:W2:Y:S10]  /*12480*/  MUFU.EX2 R90, R90 ;  /* 0x0000005a005a7308 */ /* 0x000eb40000000800 */
[----:B------:R-:W-:Y:S01]  /*12490*/  MUFU.EX2 R89, R89 ;  /* 0x0000005900597308 */ /* 0x000fe20000000800 */
[C---:B-1----:R-:W-:Y:S09]  /*124a0*/  HMMA.16816.F32.BF16 R52, R80.reuse, R76, R52 ;  /* 0x0000004c5034723c */ /* 0x042ff20000041834 */
[----:B------:R-:W1:Y:S01]  /*124b0*/  MUFU.EX2 R88, R88 ;  /* 0x0000005800587308 */ /* 0x000e620000000800 */
[C---:B------:R-:W-:Y:S01]  /*124c0*/  HMMA.16816.F32.BF16 R56, R80.reuse, R78, R56 ;  /* 0x0000004e5038723c */ /* 0x040fe20000041838 */
[----:B------:R-:W3:Y:S02]  /*124d0*/  LDSM.16.MT88.4 R76, [R110+0x8000] ;  /* 0x008000006e4c783b */ /* 0x000ee40000004200 */
[----:B--2---:R-:W-:Y:S06]  /*124e0*/  F2FP.BF16.PACK_AB R17, R90, R91 ;  /* 0x0000005b5a11723e */ /* 0x004fec00000010ff */
[----:B------:R-:W2:Y:S10]  /*124f0*/  MUFU.EX2 R99, R99 ;  /* 0x0000006300637308 */ /* 0x000eb40000000800 */
[----:B------:R-:W-:Y:S01]  /*12500*/  MUFU.EX2 R139, R139 ;  /* 0x0000008b008b7308 */ /* 0x000fe20000000800 */
[----:B-1----:R-:W-:Y:S09]  /*12510*/  F2FP.BF16.PACK_AB R19, R88, R89 ;  /* 0x000000595813723e */ /* 0x002ff200000010ff */
[----:B------:R-:W-:Y:S01]  /*12520*/  MUFU.EX2 R136, R136 ;  /* 0x0000008800887308 */ /* 0x000fe20000000800 */
[C---:B--2---:R-:W-:Y:S01]  /*12530*/  F2FP.BF16.PACK_AB R18, R99.reuse, R102 ;  /* 0x000000666312723e */ /* 0x044fe200000010ff */
[----:B------:R-:W-:Y:S04]  /*12540*/  FADD.FTZ R102, R102, R97 ;  /* 0x0000006166667221 */ /* 0x000fe80000010000 */
[----:B------:R-:W-:Y:S04]  /*12550*/  FADD.FTZ R102, R99, R102 ;  /* 0x0000006663667221 */ /* 0x000fe80000010000 */
[----:B------:R-:W-:Y:S01]  /*12560*/  MUFU.EX2 R32, R32 ;  /* 0x0000002000207308 */ /* 0x000fe20000000800 */
[C---:B---3--:R-:W-:Y:S09]  /*12570*/  HMMA.16816.F32.BF16 R60, R80.reuse, R76, R60 ;  /* 0x0000004c503c723c */ /* 0x048ff2000004183c */
[----:B------:R-:W1:Y:S01]  /*12580*/  MUFU.EX2 R133, R96 ;  /* 0x0000006000857308 */ /* 0x000e620000000800 */
[C---:B------:R-:W-:Y:S01]  /*12590*/  HMMA.16816.F32.BF16 R64, R80.reuse, R78, R64 ;  /* 0x0000004e5040723c */ /* 0x040fe20000041840 */
[----:B------:R-:W2:Y:S07]  /*125a0*/  LDSM.16.MT88.4 R76, [R108+0x8000] ;  /* 0x008000006c4c783b */ /* 0x000eae0000004200 */
[C---:B--2---:R-:W-:Y:S08]  /*125b0*/  HMMA.16816.F32.BF16 R68, R80.reuse, R76, R68 ;  /* 0x0000004c5044723c */ /* 0x044ff00000041844 */
[----:B------:R-:W-:Y:S01]  /*125c0*/  HMMA.16816.F32.BF16 R12, R80, R78, R12 ;  /* 0x0000004e500c723c */ /* 0x000fe2000004180c */
[----:B------:R-:W-:Y:S07]  /*125d0*/  LDSM.16.MT88.4 R76, [R110+0x6c00] ;  /* 0x006c00006e4c783b */ /* 0x000fee0000004200 */
        /* <DEDUP_REMOVED lines=16> */
[--C-:B------:R-:W-:Y:S01]  /*126e0*/  FFMA.FTZ R72, R30, c[0x0][0x23c], -R103.reuse ;  /* 0x00008f001e487a23 */ /* 0x100fe20000010867 */
[----:B------:R-:W-:Y:S04]  /*126f0*/  HMMA.16816.F32.BF16 R12, R16, R74, R12 ;  /* 0x0000004a100c723c */ /* 0x000fe8000004180c */
[--C-:B------:R-:W-:Y:S02]  /*12700*/  FFMA.FTZ R30, R34, c[0x0][0x23c], -R103.reuse ;  /* 0x00008f00221e7a23 */ /* 0x100fe40000010867 */
[----:B------:R-:W-:Y:S01]  /*12710*/  MUFU.EX2 R34, R31 ;  /* 0x0000001f00227308 */ /* 0x000fe20000000800 */
[----:B------:R-:W-:Y:S01]  /*12720*/  F2FP.BF16.PACK_AB R17, R105, R106 ;  /* 0x0000006a6911723e */ /* 0x000fe200000010ff */
[----:B------:R-:W-:Y:S01]  /*12730*/  FFMA.FTZ R103, R35, c[0x0][0x23c], -R103 ;  /* 0x00008f0023677a23 */ /* 0x000fe20000010867 */
[----:B------:R-:W-:Y:S03]  /*12740*/  F2FP.BF16.PACK_AB R19, R104, R107 ;  /* 0x0000006b6813723e */ /* 0x000fe600000010ff */
[----:B------:R-:W-:Y:S01]  /*12750*/  F2FP.BF16.PACK_AB R16, R132, R135 ;  /* 0x000000878410723e */ /* 0x000fe200000010ff */
[----:B------:R-:W-:Y:S01]  /*12760*/  FADD.FTZ R135, R135, R102 ;  /* 0x0000006687877221 */ /* 0x000fe20000010000 */
[----:B------:R-:W-:Y:S02]  /*12770*/  F2FP.BF16.PACK_AB R18, R134, R137 ;  /* 0x000000898612723e */ /* 0x000fe400000010ff */
[----:B------:R2:W-:Y:S01]  /*12780*/  MUFU.EX2 R85, R30 ;  /* 0x0000001e00557308 */ /* 0x0005e20000000800 */
[----:B-1----:R-:W-:Y:S01]  /*12790*/  F2FP.BF16.PACK_AB R74, R133, R32 ;  /* 0x00000020854a723e */ /* 0x002fe200000010ff */
[----:B------:R-:W-:Y:S01]  /*127a0*/  FADD.FTZ R132, R132, R135 ;  /* 0x0000008784847221 */ /* 0x000fe20000010000 */
[----:B------:R-:W-:Y:S02]  /*127b0*/  MOV R135, R131 ;  /* 0x0000008300877202 */ /* 0x000fe40000000f00 */
[C---:B------:R-:W-:Y:S03]  /*127c0*/  HMMA.16816.F32.BF16 R4, R16.reuse, R20, R4 ;  /* 0x000000141004723c */ /* 0x040fe60000041804 */
[----:B------:R-:W-:Y:S01]  /*127d0*/  FADD.FTZ R137, R137, R132 ;  /* 0x0000008489897221 */ /* 0x000fe20000010000 */
[----:B------:R-:W-:Y:S01]  /*127e0*/  MOV R132, R130 ;  /* 0x0000008200847202 */ /* 0x000fe20000000f00 */
[----:B------:R-:W1:Y:S02]  /*127f0*/  MUFU.EX2 R35, R72 ;  /* 0x0000004800237308 */ /* 0x000e640000000800 */
[----:B------:R-:W-:Y:S01]  /*12800*/  FADD.FTZ R134, R134, R137 ;  /* 0x0000008986867221 */ /* 0x000fe20000010000 */
[C---:B------:R-:W-:Y:S01]  /*12810*/  HMMA.16816.F32.BF16 R8, R16.reuse, R22, R8 ;  /* 0x000000161008723c */ /* 0x040fe20000041808 */
[----:B------:R-:W3:Y:S06]  /*12820*/  LDSM.16.MT88.4 R20, [R110+0x7800] ;  /* 0x007800006e14783b */ /* 0x000eec0000004200 */
[----:B------:R-:W4:Y:S01]  /*12830*/  MUFU.EX2 R128, R103 ;  /* 0x0000006700807308 */ /* 0x000f220000000800 */
[C---:B------:R-:W-:Y:S01]  /*12840*/  HMMA.16816.F32.BF16 R36, R16.reuse, R24, R36 ;  /* 0x000000181024723c */ /* 0x040fe20000041824 */
[----:B--2---:R-:W-:Y:S07]  /*12850*/  LDSM.16.MT88.4 R28, [R110+0x7c00] ;  /* 0x007c00006e1c783b */ /* 0x004fee0000004200 */
[C---:B------:R-:W-:Y:S01]  /*12860*/  HMMA.16816.F32.BF16 R40, R16.reuse, R26, R40 ;  /* 0x0000001a1028723c */ /* 0x040fe20000041828 */
[----:B------:R-:W2:Y:S03]  /*12870*/  LDSM.16.MT88.4 R24, [R108+0x7800] ;  /* 0x007800006c18783b */ /* 0x000ea60000004200 */
[----:B-1----:R-:W-:Y:S02]  /*12880*/  F2FP.BF16.PACK_AB R73, R34, R35 ;  /* 0x000000232249723e */ /* 0x002fe400000010ff */
[C---:B------:R-:W-:Y:S01]  /*12890*/  F2FP.BF16.PACK_AB R72, R136.reuse, R139 ;  /* 0x0000008b8848723e */ /* 0x040fe200000010ff */
[----:B------:R-:W-:Y:S05]  /*128a0*/  FADD.FTZ R139, R139, R134 ;  /* 0x000000868b8b7221 */ /* 0x000fea0000010000 */
[----:B------:R-:W-:Y:S01]  /*128b0*/  FADD.FTZ R139, R136, R139 ;  /* 0x0000008b888b7221 */ /* 0x000fe20000010000 */
[----:B----4-:R-:W-:Y:S03]  /*128c0*/  F2FP.BF16.PACK_AB R75, R128, R85 ;  /* 0x00000055804b723e */ /* 0x010fe600000010ff */
[----:B------:R-:W-:Y:S04]  /*128d0*/  FADD.FTZ R32, R32, R139 ;  /* 0x0000008b20207221 */ /* 0x000fe80000010000 */
[----:B------:R-:W-:Y:S01]  /*128e0*/  FADD.FTZ R133, R133, R32 ;  /* 0x0000002085857221 */ /* 0x000fe20000010000 */
[C---:B---3--:R-:W-:Y:S08]  /*128f0*/  HMMA.16816.F32.BF16 R44, R16.reuse, R20, R44 ;  /* 0x00000014102c723c */ /* 0x048ff0000004182c */
        /* <DEDUP_REMOVED lines=9> */
[----:B------:R-:W-:Y:S01]  /*12990*/  FADD.FTZ R24, R87, R92 ;  /* 0x0000005c57187221 */ /* 0x000fe20000010000 */
[----:B------:R-:W-:Y:S01]  /*129a0*/  HMMA.16816.F32.BF16 R12, R16, R26, R12 ;  /* 0x0000001a100c723c */ /* 0x000fe2000004180c */
[----:B------:R-:W2:Y:S03]  /*129b0*/  LDSM.16.MT88.4 R16, [R108+0x7c00] ;  /* 0x007c00006c10783b */ /* 0x000ea60000004200 */
[----:B------:R-:W-:Y:S04]  /*129c0*/  FADD.FTZ R91, R91, R24 ;  /* 0x000000185b5b7221 */ /* 0x000fe80000010000 */
[C---:B------:R-:W-:Y:S01]  /*129d0*/  HMMA.16816.F32.BF16 R80, R72.reuse, R76, R4 ;  /* 0x0000004c4850723c */ /* 0x040fe20000041804 */
[----:B------:R-:W3:Y:S04]  /*129e0*/  LDSM.16.MT88.4 R4, [R110+0x8c00] ;  /* 0x008c00006e04783b */ /* 0x000ee80000004200 */
[----:B------:R-:W-:Y:S03]  /*129f0*/  FADD.FTZ R90, R90, R91 ;  /* 0x0000005b5a5a7221 */ /* 0x000fe60000010000 */
[C---:B------:R-:W-:Y:S01]  /*12a00*/  HMMA.16816.F32.BF16 R76, R72.reuse, R78, R8 ;  /* 0x0000004e484c723c */ /* 0x040fe20000041808 */
[----:B------:R-:W4:Y:S03]  /*12a10*/  LDSM.16.MT88.4 R8, [R108+0x8c00] ;  /* 0x008c00006c08783b */ /* 0x000f260000004200 */
[----:B------:R-:W-:Y:S04]  /*12a20*/  FADD.FTZ R89, R89, R90 ;  /* 0x0000005a59597221 */ /* 0x000fe80000010000 */
[C---:B-1----:R-:W-:Y:S04]  /*12a30*/  HMMA.16816.F32.BF16 R36, R72.reuse, R20, R36 ;  /* 0x000000144824723c */ /* 0x042fe80000041824 */
[----:B------:R-:W-:Y:S04]  /*12a40*/  FADD.FTZ R89, R88, R89 ;  /* 0x0000005958597221 */ /* 0x000fe80000010000 */
[C---:B------:R-:W-:Y:S04]  /*12a50*/  HMMA.16816.F32.BF16 R40, R72.reuse, R22, R40 ;  /* 0x000000164828723c */ /* 0x040fe80000041828 */
[----:B------:R-:W-:Y:S04]  /*12a60*/  FADD.FTZ R106, R106, R89 ;  /* 0x000000596a6a7221 */ /* 0x000fe80000010000 */
[C---:B------:R-:W-:Y:S04]  /*12a70*/  HMMA.16816.F32.BF16 R44, R72.reuse, R28, R44 ;  /* 0x0000001c482c723c */ /* 0x040fe8000004182c */
[----:B------:R-:W-:Y:S04]  /*12a80*/  FADD.FTZ R106, R105, R106 ;  /* 0x0000006a696a7221 */ /* 0x000fe80000010000 */
[C---:B------:R-:W-:Y:S04]  /*12a90*/  HMMA.16816.F32.BF16 R48, R72.reuse, R30, R48 ;  /* 0x0000001e4830723c */ /* 0x040fe80000041830 */
[----:B------:R-:W-:Y:S04]  /*12aa0*/  FADD.FTZ R107, R107, R106 ;  /* 0x0000006a6b6b7221 */ /* 0x000fe80000010000 */
[C---:B--2---:R-:W-:Y:S04]  /*12ab0*/  HMMA.16816.F32.BF16 R52, R72.reuse, R16, R52 ;  /* 0x000000104834723c */ /* 0x044fe80000041834 */
[----:B------:R-:W-:Y:S04]  /*12ac0*/  FADD.FTZ R104, R104, R107 ;  /* 0x0000006b68687221 */ /* 0x000fe80000010000 */
[C---:B------:R-:W-:Y:S04]  /*12ad0*/  HMMA.16816.F32.BF16 R56, R72.reuse, R18, R56 ;  /* 0x000000124838723c */ /* 0x040fe80000041838 */
[----:B------:R-:W-:Y:S04]  /*12ae0*/  FADD.FTZ R35, R35, R104 ;  /* 0x0000006823237221 */ /* 0x000fe80000010000 */
[C---:B---3--:R-:W-:Y:S04]  /*12af0*/  HMMA.16816.F32.BF16 R60, R72.reuse, R4, R60 ;  /* 0x00000004483c723c */ /* 0x048fe8000004183c */
[----:B------:R-:W-:Y:S04]  /*12b00*/  FADD.FTZ R34, R34, R35 ;  /* 0x0000002322227221 */ /* 0x000fe80000010000 */
[C---:B------:R-:W-:Y:S04]  /*12b10*/  HMMA.16816.F32.BF16 R64, R72.reuse, R6, R64 ;  /* 0x000000064840723c */ /* 0x040fe80000041840 */
[----:B------:R-:W-:Y:S04]  /*12b20*/  FADD.FTZ R85, R85, R34 ;  /* 0x0000002255557221 */ /* 0x000fe80000010000 */
[C---:B----4-:R-:W-:Y:S04]  /*12b30*/  HMMA.16816.F32.BF16 R68, R72.reuse, R8, R68 ;  /* 0x000000084844723c */ /* 0x050fe80000041844 */
[----:B------:R-:W-:Y:S01]  /*12b40*/  FADD.FTZ R128, R128, R85 ;  /* 0x0000005580807221 */ /* 0x000fe20000010000 */
[----:B------:R-:W-:Y:S03]  /*12b50*/  MOV R85, R2 ;  /* 0x0000000200557202 */ /* 0x000fe60000000f00 */
[----:B------:R-:W-:Y:S01]  /*12b60*/  HMMA.16816.F32.BF16 R72, R72, R10, R12 ;  /* 0x0000000a4848723c */ /* 0x000fe2000004180c */
[----:B------:R-:W-:-:S07]  /*12b70*/  @P0 BRA `(.L_x_6102) ;  /* 0xffffd6c000000947 */ /* 0x000fce000383ffff */
.L_x_6098:
[----:B------:R-:W1:Y:S01]  /*12b80*/  SHFL.BFLY PT, R5, R128, 0x2, 0x1f ;  /* 0x0c401f0080057f89 */ /* 0x000e6200000e0000 */
[----:B------:R-:W-:Y:S01]  /*12b90*/  MOV R8, 0x3f800000 ;  /* 0x3f80000000087802 */ /* 0x000fe20000000f00 */
[----:B------:R-:W-:Y:S01]  /*12ba0*/  BSSY B0, `(.L_x_6103) ;  /* 0x00000bf000007945 */ /* 0x000fe20003800000 */
[----:B------:R-:W-:Y:S01]  /*12bb0*/  IMAD R125, R125, 0x10, R123 ;  /* 0x000000107d7d7824 */ /* 0x000fe200078e027b */
[----:B------:R-:W2:Y:S04]  /*12bc0*/  SHFL.BFLY PT, R10, R133, 0x2, 0x1f ;  /* 0x0c401f00850a7f89 */ /* 0x000ea800000e0000 */
[----:B------:R-:W3:Y:S04]  /*12bd0*/  S2R R4, SR_TID.X ;  /* 0x0000000000047919 */ /* 0x000ee80000002100 */
[----:B------:R-:W-:Y:S01]  /*12be0*/  BAR.SYNC.DEFER_BLOCKING 0x0 ;  /* 0x0000000000007b1d */ /* 0x000fe20000010000 */
[----:B-1----:R-:W-:-:S02]  /*12bf0*/  FADD.FTZ R0, R5, R128 ;  /* 0x0000008005007221 */ /* 0x002fc40000010000 */
[----:B--2---:R-:W-:-:S03]  /*12c00*/  FADD.FTZ R10, R10, R133 ;  /* 0x000000850a0a7221 */ /* 0x004fc60000010000 */
[----:B------:R-:W1:Y:S01]  /*12c10*/  SHFL.BFLY PT, R5, R0, 0x1, 0x1f ;  /* 0x0c201f0000057f89 */ /* 0x000e6200000e0000 */
[----:B---3--:R-:W-:-:S03]  /*12c20*/  SHF.R.S32.HI R9, RZ, 0x1f, R4 ;  /* 0x0000001fff097819 */ /* 0x008fc60000011404 */
[----:B------:R-:W2:Y:S01]  /*12c30*/  SHFL.BFLY PT, R7, R10, 0x1, 0x1f ;  /* 0x0c201f000a077f89 */ /* 0x000ea200000e0000 */
[CC--:B------:R-:W-:Y:S02]  /*12c40*/  LEA.HI R11, R9.reuse, R4.reuse, RZ, 0x2 ;  /* 0x00000004090b7211 */ /* 0x0c0fe400078f10ff */
[----:B------:R-:W-:Y:S02]  /*12c50*/  LEA.HI R14, R9, R4, RZ, 0x6 ;  /* 0x00000004090e7211 */ /* 0x000fe400078f30ff */
[----:B------:R-:W-:Y:S02]  /*12c60*/  LOP3.LUT R15, R11, 0xfffffffc, RZ, 0xc0, !PT ;  /* 0xfffffffc0b0f7812 */ /* 0x000fe400078ec0ff */
[----:B------:R-:W-:Y:S02]  /*12c70*/  SHF.R.S32.HI R11, RZ, 0x2, R11 ;  /* 0x00000002ff0b7819 */ /* 0x000fe4000001140b */
[----:B------:R-:W-:Y:S02]  /*12c80*/  SHF.L.U32 R14, R14, 0x2, RZ ;  /* 0x000000020e0e7819 */ /* 0x000fe400000006ff */
[----:B------:R-:W-:-:S04]  /*12c90*/  SHF.R.S32.HI R16, RZ, 0x1f, R11 ;  /* 0x0000001fff107819 */ /* 0x000fc8000001140b */
[----:B------:R-:W-:Y:S01]  /*12ca0*/  LEA.HI R16, R16, R11, RZ, 0x3 ;  /* 0x0000000b10107211 */ /* 0x000fe200078f18ff */
[----:B-1----:R-:W-:Y:S01]  /*12cb0*/  FADD.FTZ R5, R0, R5 ;  /* 0x0000000500057221 */ /* 0x002fe20000010000 */
[-C--:B------:R-:W-:Y:S02]  /*12cc0*/  LEA.HI R0, R9, R4.reuse, RZ, 0x5 ;  /* 0x0000000409007211 */ /* 0x080fe400078f28ff */
[----:B------:R-:W-:Y:S01]  /*12cd0*/  LOP3.LUT R16, R16, 0xfffffff8, RZ, 0xc0, !PT ;  /* 0xfffffff810107812 */ /* 0x000fe200078ec0ff */
[----:B--2---:R-:W-:Y:S01]  /*12ce0*/  FADD.FTZ R6, R10, R7 ;  /* 0x000000070a067221 */ /* 0x004fe20000010000 */
[----:B------:R-:W-:Y:S02]  /*12cf0*/  SHF.R.S32.HI R13, RZ, 0x5, R0 ;  /* 0x00000005ff0d7819 */ /* 0x000fe40000011400 */
[-C--:B------:R-:W-:Y:S01]  /*12d00*/  IADD3 R10, -R15, R4.reuse, RZ ;  /* 0x000000040f0a7210 */ /* 0x080fe20007ffe1ff */
[----:B------:R-:W-:Y:S01]  /*12d10*/  IMAD.IADD R17, R11, 0x1, -R16 ;  /* 0x000000010b117824 */ /* 0x000fe200078e0a10 */
[----:B------:R-:W-:-:S02]  /*12d20*/  LEA.HI R11, R9, R4, RZ, 0x4 ;  /* 0x00000004090b7211 */ /* 0x000fc400078f20ff */
[----:B------:R-:W-:Y:S02]  /*12d30*/  LEA R10, R13, R10, 0x8 ;  /* 0x0000000a0d0a7211 */ /* 0x000fe400078e40ff */
[----:B------:R-:W-:Y:S02]  /*12d40*/  LEA.HI R13, R9, R4, RZ, 0x3 ;  /* 0x00000004090d7211 */ /* 0x000fe400078f18ff */
[----:B------:R-:W-:Y:S02]  /*12d50*/  FSETP.NE.FTZ.AND P3, PT, R6, RZ, PT ;  /* 0x000000ff0600720b */ /* 0x000fe40003f75000 */
[----:B------:R-:W-:Y:S02]  /*12d60*/  SHF.R.S32.HI R12, RZ, 0x3, R13 ;  /* 0x00000003ff0c7819 */ /* 0x000fe4000001140d */
[C---:B------:R-:W-:Y:S02]  /*12d70*/  LOP3.LUT R19, R13.reuse, 0xfffffff8, RZ, 0xc0, !PT ;  /* 0xfffffff80d137812 */ /* 0x040fe400078ec0ff */
[----:B------:R-:W-:-:S02]  /*12d80*/  LEA.HI R15, R13, R12, RZ, 0x1 ;  /* 0x0000000c0d0f7211 */ /* 0x000fc400078f08ff */
[----:B------:R-:W-:Y:S02]  /*12d90*/  LEA.HI R13, R17, R17, RZ, 0x1 ;  /* 0x00000011110d7211 */ /* 0x000fe400078f08ff */
[----:B------:R-:W-:Y:S02]  /*12da0*/  LOP3.LUT R9, R15, 0xfffffffe, RZ, 0xc0, !PT ;  /* 0xfffffffe0f097812 */ /* 0x000fe400078ec0ff */
[----:B------:R-:W-:Y:S01]  /*12db0*/  LOP3.LUT R15, R14, 0x3fffff00, RZ, 0xc0, !PT ;  /* 0x3fffff000e0f7812 */ /* 0x000fe200078ec0ff */
[----:B------:R-:W1:Y:S01]  /*12dc0*/  @P3 MUFU.RCP R8, R6 ;  /* 0x0000000600083308 */ /* 0x000e620000001000 */
[----:B------:R-:W-:Y:S02]  /*12dd0*/  IADD3 R14, R12, -R9, RZ ;  /* 0x800000090c0e7210 */ /* 0x000fe40007ffe0ff */
[----:B------:R-:W-:Y:S02]  /*12de0*/  IADD3 R9, -R19, R4, RZ ;  /* 0x0000000413097210 */ /* 0x000fe40007ffe1ff */
[----:B------:R-:W-:-:S02]  /*12df0*/  LOP3.LUT R18, R13, 0x1fffffe, RZ, 0xc0, !PT ;  /* 0x01fffffe0d127812 */ /* 0x000fc400078ec0ff */
[----:B------:R-:W-:Y:S01]  /*12e00*/  FSETP.NE.FTZ.AND P2, PT, R5, RZ, PT ;  /* 0x000000ff0500720b */ /* 0x000fe20003f55000 */
[----:B------:R-:W-:Y:S01]  /*12e10*/  @P3 MUFU.LG2 R6, R6 ;  /* 0x0000000600063308 */ /* 0x000fe20000000c00 */
[----:B------:R-:W-:Y:S02]  /*12e20*/  LEA.HI R16, R9, R9, RZ, 0x1 ;  /* 0x0000000909107211 */ /* 0x000fe400078f08ff */
[----:B------:R-:W-:Y:S02]  /*12e30*/  IADD3 R17, R17, -R18, RZ ;  /* 0x8000001211117210 */ /* 0x000fe40007ffe0ff */
[----:B------:R-:W-:Y:S02]  /*12e40*/  SHF.R.S32.HI R13, RZ, 0x1, R13 ;  /* 0x00000001ff0d7819 */ /* 0x000fe4000001140d */
[----:B------:R-:W-:Y:S01]  /*12e50*/  SHF.R.S32.HI R18, RZ, 0x1, R16 ;  /* 0x00000001ff127819 */ /* 0x000fe20000011410 */
[----:B-1----:R-:W-:Y:S01]  /*12e60*/  FMUL.FTZ R80, R8, R80 ;  /* 0x0000005008507220 */ /* 0x002fe20000410000 */
[----:B------:R-:W-:Y:S01]  /*12e70*/  LOP3.LUT R16, R16, 0xfffffffe, RZ, 0xc0, !PT ;  /* 0xfffffffe10107812 */ /* 0x000fe200078ec0ff */
[----:B------:R-:W-:Y:S01]  /*12e80*/  FMUL.FTZ R81, R8, R81 ;  /* 0x0000005108517220 */ /* 0x000fe20000410000 */
[----:B------:R-:W-:Y:S01]  /*12e90*/  LEA R14, R14, R15, 0x5 ;  /* 0x0000000f0e0e7211 */ /* 0x000fe200078e28ff */
[C---:B------:R-:W-:Y:S01]  /*12ea0*/  FMUL.FTZ R76, R8.reuse, R76 ;  /* 0x0000004c084c7220 */ /* 0x040fe20000410000 */
[----:B------:R-:W-:Y:S01]  /*12eb0*/  MOV R7, 0x3f800000 ;  /* 0x3f80000000077802 */ /* 0x000fe20000000f00 */
[C---:B------:R-:W-:Y:S01]  /*12ec0*/  FMUL.FTZ R77, R8.reuse, R77 ;  /* 0x0000004d084d7220 */ /* 0x040fe20000410000 */
[----:B------:R-:W-:Y:S01]  /*12ed0*/  SHF.R.S32.HI R11, RZ, 0x4, R11 ;  /* 0x00000004ff0b7819 */ /* 0x000fe2000001140b */
[C---:B------:R-:W-:Y:S01]  /*12ee0*/  FMUL.FTZ R36, R8.reuse, R36 ;  /* 0x0000002408247220 */ /* 0x040fe20000410000 */
[----:B------:R-:W-:Y:S01]  /*12ef0*/  SHF.L.U32 R15, R13, 0x6, RZ ;  /* 0x000000060d0f7819 */ /* 0x000fe200000006ff */
[C---:B------:R-:W-:Y:S01]  /*12f00*/  FMUL.FTZ R37, R8.reuse, R37 ;  /* 0x0000002508257220 */ /* 0x040fe20000410000 */
[----:B------:R-:W-:Y:S01]  /*12f10*/  LEA R10, R17, R10, 0x4 ;  /* 0x0000000a110a7211 */ /* 0x000fe200078e20ff */
[----:B------:R-:W-:Y:S01]  /*12f20*/  IMAD.IADD R17, R9, 0x1, -R16 ;  /* 0x0000000109117824 */ /* 0x000fe200078e0a10 */
[----:B------:R-:W-:Y:S01]  /*12f30*/  LOP3.LUT R15, R15, 0xc0, RZ, 0xc0, !PT ;  /* 0x000000c00f0f7812 */ /* 0x000fe200078ec0ff */
[----:B------:R-:W-:Y:S01]  /*12f40*/  IMAD.SHL.U32 R11, R11, 0x40, RZ ;  /* 0x000000400b0b7824 */ /* 0x000fe200078e00ff */
[----:B------:R-:W-:Y:S01]  /*12f50*/  LOP3.LUT R16, R13, 0x1, RZ, 0xc0, !PT ;  /* 0x000000010d107812 */ /* 0x000fe200078ec0ff */
[----:B------:R-:W1:Y:S01]  /*12f60*/  @P2 MUFU.RCP R7, R5 ;  /* 0x0000000500072308 */ /* 0x000e620000001000 */
        /* <DEDUP_REMOVED lines=28> */
[----:B------:R-:W2:Y:S01]  /*13130*/  @P2 MUFU.LG2 R5, R5 ;  /* 0x0000000500052308 */ /* 0x000ea20000000c00 */
[----:B------:R-:W-:-:S02]  /*13140*/  FMUL.FTZ R68, R8, R68 ;  /* 0x0000004408447220 */ /* 0x000fc40000410000 */
[C---:B------:R-:W-:Y:S02]  /*13150*/  FMUL.FTZ R69, R8.reuse, R69 ;  /* 0x0000004508457220 */ /* 0x040fe40000410000 */
[C---:B------:R-:W-:Y:S02]  /*13160*/  FMUL.FTZ R72, R8.reuse, R72 ;  /* 0x0000004808487220 */ /* 0x040fe40000410000 */
[----:B------:R-:W-:Y:S01]  /*13170*/  FMUL.FTZ R73, R8, R73 ;  /* 0x0000004908497220 */ /* 0x000fe20000410000 */
[----:B------:R-:W-:Y:S01]  /*13180*/  MOV R8, 0x40 ;  /* 0x0000004000087802 */ /* 0x000fe20000000f00 */
[C---:B-1----:R-:W-:Y:S02]  /*13190*/  FMUL.FTZ R83, R7.reuse, R83 ;  /* 0x0000005307537220 */ /* 0x042fe40000410000 */
[C---:B------:R-:W-:Y:S01]  /*131a0*/  FMUL.FTZ R82, R7.reuse, R82 ;  /* 0x0000005207527220 */ /* 0x040fe20000410000 */
[----:B------:R-:W-:Y:S01]  /*131b0*/  SEL R8, R8, 0xffffffc0, !P0 ;  /* 0xffffffc008087807 */ /* 0x000fe20004000000 */
[----:B------:R-:W-:-:S02]  /*131c0*/  FMUL.FTZ R79, R7, R79 ;  /* 0x0000004f074f7220 */ /* 0x000fc40000410000 */
[----:B------:R-:W-:Y:S01]  /*131d0*/  FMUL.FTZ R78, R7, R78 ;  /* 0x0000004e074e7220 */ /* 0x000fe20000410000 */
        /* <DEDUP_REMOVED lines=25> */
[----:B------:R-:W-:Y:S02]  /*13370*/  FMUL.FTZ R74, R7, R74 ;  /* 0x0000004a074a7220 */ /* 0x000fe40000410000 */
[----:B------:R-:W-:Y:S01]  /*13380*/  IMAD.IADD R7, R14, 0x1, R11 ;  /* 0x000000010e077824 */ /* 0x000fe200078e020b */
[----:B------:R-:W-:Y:S01]  /*13390*/  IADD3 R14, R8, R15, RZ ;  /* 0x0000000f080e7210 */ /* 0x000fe20007ffe0ff */
[----:B------:R-:W1:Y:S01]  /*133a0*/  S2R R11, SR_CTAID.Z ;  /* 0x00000000000b7919 */ /* 0x000e620000002700 */
[----:B------:R-:W-:Y:S02]  /*133b0*/  @P3 FMUL.FTZ R6, R6, 0.69314718246459960938 ;  /* 0x3f31721806063820 */ /* 0x000fe40000410000 */
[----:B--2---:R-:W-:Y:S01]  /*133c0*/  @P2 FMUL.FTZ R5, R5, 0.69314718246459960938 ;  /* 0x3f31721805052820 */ /* 0x004fe20000410000 */
        /* <DEDUP_REMOVED lines=16> */
[----:B------:R-:W4:Y:S04]  /*134d0*/  S2R R8, SR_CTAID.Y ;  /* 0x0000000000087919 */ /* 0x000f280000002600 */
[----:B------:R-:W-:Y:S04]  /*134e0*/  STS.64 [R14+0x4000], R72 ;  /* 0x004000480e007388 */ /* 0x000fe80000000a00 */
[----:B------:R5:W-:Y:S04]  /*134f0*/  STS.64 [R14+0x4400], R74 ;  /* 0x0044004a0e007388 */ /* 0x000be80000000a00 */
[----:B------:R-:W-:Y:S06]  /*13500*/  BAR.SYNC.DEFER_BLOCKING 0x0 ;  /* 0x0000000000007b1d */ /* 0x000fec0000010000 */
[----:B--2---:R-:W2:Y:S01]  /*13510*/  S2R R10, SR_CTAID.X ;  /* 0x00000000000a7919 */ /* 0x004ea20000002500 */
[----:B---3--:R-:W-:Y:S01]  /*13520*/  LOP3.LUT R13, R0, 0xffffffe0, RZ, 0xc0, !PT ;  /* 0xffffffe0000d7812 */ /* 0x008fe200078ec0ff */
[----:B----4-:R-:W-:Y:S01]  /*13530*/  IMAD R8, R8, c[0x0][0x210], R117 ;  /* 0x0000840008087a24 */ /* 0x010fe200078e0275 */
[----:B------:R-:W-:Y:S01]  /*13540*/  MOV R0, 0xff800000 ;  /* 0xff80000000007802 */ /* 0x000fe20000000f00 */
[----:B------:R-:W-:Y:S01]  /*13550*/  @P3 FFMA.FTZ R0, R3, c[0x0][0x238], R6 ;  /* 0x00008e0003003a23 */ /* 0x000fe20000010006 */
[----:B------:R-:W-:-:S02]  /*13560*/  IADD3 R13, -R13, R4, RZ ;  /* 0x000000040d0d7210 */ /* 0x000fc40007ffe1ff */
[----:B------:R-:W-:Y:S01]  /*13570*/  MOV R4, 0xff800000 ;  /* 0xff80000000047802 */ /* 0x000fe20000000f00 */
[----:B------:R-:W-:Y:S01]  /*13580*/  @P2 FFMA.FTZ R4, R2, c[0x0][0x238], R5 ;  /* 0x00008e0002042a23 */ /* 0x000fe20000010005 */
[----:B------:R-:W-:Y:S02]  /*13590*/  LOP3.LUT P0, RZ, R13, 0x3, RZ, 0xc0, !PT ;  /* 0x000000030dff7812 */ /* 0x000fe4000780c0ff */
[----:B-----5:R-:W-:Y:S01]  /*135a0*/  IADD3 R14, -R117, RZ, RZ ;  /* 0x000000ff750e7210 */ /* 0x020fe20007ffe1ff */
[----:B------:R-:W3:Y:S04]  /*135b0*/  LDS.128 R56, [R7.X4] ;  /* 0x0000000007387984 */ /* 0x000ee80000004c00 */
[----:B-1----:R-:W-:Y:S01]  /*135c0*/  IMAD R11, R14, c[0x0][0x1c0], R11 ;  /* 0x000070000e0b7a24 */ /* 0x002fe200078e020b */
[----:B------:R-:W1:Y:S01]  /*135d0*/  LDS.128 R52, [R7.X4+0x800] ;  /* 0x0008000007347984 */ /* 0x000e620000004c00 */
[----:B------:R-:W-:-:S02]  /*135e0*/  SHF.L.U32 R14, R9, 0x2, RZ ;  /* 0x00000002090e7819 */ /* 0x000fc400000006ff */
[----:B------:R-:W-:Y:S01]  /*135f0*/  IMAD R8, R8, c[0x0][0x1c0], R11 ;  /* 0x0000700008087a24 */ /* 0x000fe200078e020b */
[----:B------:R-:W4:Y:S01]  /*13600*/  LDS.128 R48, [R7.X4+0x1000] ;  /* 0x0010000007307984 */ /* 0x000f220000004c00 */
[----:B------:R-:W-:-:S03]  /*13610*/  SHF.R.S32.HI R15, RZ, 0x1f, R14 ;  /* 0x0000001fff0f7819 */ /* 0x000fc6000001140e */
        /* <DEDUP_REMOVED lines=9> */
[----:B--2---:R-:W-:-:S05]  /*136b0*/  SHF.L.U32 R7, R10, 0x6, RZ ;  /* 0x000000060a077819 */ /* 0x004fca00000006ff */
        /* <DEDUP_REMOVED lines=13> */
.L_x_6104:
[----:B---34-:R-:W-:Y:S05]  /*13790*/  BSYNC B0 ;  /* 0x0000000000007941 */ /* 0x018fea0003800000 */
.L_x_6103:
[----:B------:R-:W-:Y:S01]  /*137a0*/  IMAD R115, R10, -0x40, R115 ;  /* 0xffffffc00a737824 */ /* 0x000fe200078e0273 */
[----:B------:R-:W-:Y:S01]  /*137b0*/  BSSY B0, `(.L_x_6105) ;  /* 0x0000012000007945 */ /* 0x000fe20003800000 */
[----:B------:R-:W-:-:S03]  /*137c0*/  IMAD.WIDE R2, R12, 0x60, R14 ;  /* 0x000000600c027825 */ /* 0x000fc600078e020e */
[----:B------:R-:W-:Y:S01]  /*137d0*/  ISETP.GE.AND P1, PT, R12, R115, PT ;  /* 0x000000730c00720c */ /* 0x000fe20003f26270 */
[----:B------:R-:W-:-:S05]  /*137e0*/  IMAD R8, R8, c[0x0][0x22c], RZ ;  /* 0x00008b0008087a24 */ /* 0x000fca00078e02ff */
[----:B--2---:R-:W-:Y:S02]  /*137f0*/  IADD3 R0, P0, R8, R2, RZ ;  /* 0x0000000208007210 */ /* 0x004fe40007f1e0ff */
[----:B------:R-:W-:Y:S02]  /*13800*/  IADD3 R2, R14, 0x20, RZ ;  /* 0x000000200e027810 */ /* 0x000fe40007ffe0ff */
        /* <DEDUP_REMOVED lines=12> */
.L_x_6106:
[----:B------:R-:W-:Y:S05]  /*138d0*/  BSYNC B0 ;  /* 0x0000000000007941 */ /* 0x000fea0003800000 */
.L_x_6105:
        /* <DEDUP_REMOVED lines=10> */
.L_x_6108:
[----:B------:R-:W-:Y:S05]  /*13980*/  BSYNC B0 ;  /* 0x0000000000007941 */ /* 0x000fea0003800000 */
.L_x_6107:
        /* <DEDUP_REMOVED lines=10> */
.L_x_6110:
[----:B------:R-:W-:Y:S05]  /*13a30*/  BSYNC B0 ;  /* 0x0000000000007941 */ /* 0x000fea0003800000 */
.L_x_6109:
        /* <DEDUP_REMOVED lines=11> */
.L_x_6111:
        /* <DEDUP_REMOVED lines=9> */
.L_x_6386:


//--------------------- .text._ZN5flash24flash_fwd_splitkv_kernelI23Flash_fwd_kernel_traitsILi96ELi64ELi64ELi4ELb0ELb0EN7cutlass10bfloat16_tE19Flash_kernel_traitsILi96ELi64ELi64ELi4ES3_EELb1ELb0ELb1ELb0ELb0ELb1ELb1ELb1EEEvNS_16Flash_fwd_paramsE --------------------------
	.section	.text._ZN5flash24flash_fwd_splitkv_kernelI23Flash_fwd_kernel_traitsILi96ELi64ELi64ELi4ELb0ELb0EN7cutlass10bfloat16_tE19Flash_kernel_traitsILi96ELi64ELi64ELi4ES3_EELb1ELb0ELb1ELb0ELb0ELb1ELb1ELb1EEEvNS_16Flash_fwd_paramsE,"ax",@progbits
	.sectioninfo	@"SHI_REGISTERS=168"
	.align	128
        .global         _ZN5flash24flash_fwd_splitkv_kernelI23Flash_fwd_kernel_traitsILi96ELi64ELi64ELi4ELb0ELb0EN7cutlass10bfloat16_tE19Flash_kernel_traitsILi96ELi64ELi64ELi4ES3_EELb1ELb0ELb1ELb0ELb0ELb1ELb1ELb1EEEvNS_16Flash_fwd_paramsE
        .type           _ZN5flash24flash_fwd_splitkv_kernelI23Flash_fwd_kernel_traitsILi96ELi64ELi64ELi4ELb0ELb0EN7cutlass10bfloat16_tE19Flash_kernel_traitsILi96ELi64ELi64ELi4ES3_EELb1ELb0ELb1ELb0ELb0ELb1ELb1ELb1EEEvNS_16Flash_fwd_paramsE,@function
        .size           _ZN5flash24flash_fwd_splitkv_kernelI23Flash_fwd_kernel_traitsILi96ELi64ELi64ELi4ELb0ELb0EN7cutlass10bfloat16_tE19Flash_kernel_traitsILi96ELi64ELi64ELi4ES3_EELb1ELb0ELb1ELb0ELb0ELb1ELb1ELb1EEEvNS_16Flash_fwd_paramsE,(.L_x_6387 - _ZN5flash24flash_fwd_splitkv_kernelI23Flash_fwd_kernel_traitsILi96ELi64ELi64ELi4ELb0ELb0EN7cutlass10bfloat16_tE19Flash_kernel_traitsILi96ELi64ELi64ELi4ES3_EELb1ELb0ELb1ELb0ELb0ELb1ELb1ELb1EEEvNS_16Flash_fwd_paramsE)
        .other          _ZN5flash24flash_fwd_splitkv_kernelI23Flash_fwd_kernel_traitsILi96ELi64ELi64ELi4ELb0ELb0EN7cutlass10bfloat16_tE19Flash_kernel_traitsILi96ELi64ELi64ELi4ES3_EELb1ELb0ELb1ELb0ELb0ELb1ELb1ELb1EEEvNS_16Flash_fwd_paramsE,@"STO_CUDA_ENTRY STV_DEFAULT"
_ZN5flash24flash_fwd_splitkv_kernelI23Flash_fwd_kernel_traitsILi96ELi64ELi64ELi4ELb0ELb0EN7cutlass10bfloat16_tE19Flash_kernel_traitsILi96ELi64ELi64ELi4ES3_EELb1ELb0ELb1ELb0ELb0ELb1ELb1ELb1EEEvNS_16Flash_fwd_paramsE:
.text._ZN5flash24flash_fwd_splitkv_kernelI23Flash_fwd_kernel_traitsILi96ELi64ELi64ELi4ELb0ELb0EN7cutlass10bfloat16_tE19Flash_kernel_traitsILi96ELi64ELi64ELi4ES3_EELb1ELb0ELb1ELb0ELb0ELb1ELb1ELb1EEEvNS_16Flash_fwd_paramsE:
        /* <DEDUP_REMOVED lines=53> */
.L_x_6112:
[----:B-1-34-:R-:W-:Y:S02]  /*0350*/  MOV R77, c[0x0][0x218] ;  /* 0x00008600004d7a02 */ /* 0x01afe40000000f00 */
.L_x_6113:
        /* <DEDUP_REMOVED lines=87> */
.L_x_6116:
[----:B------:R-:W-:Y:S05]  /*08d0*/  BSYNC B0 ;  /* 0x0000000000007941 */ /* 0x000fea0003800000 */
.L_x_6115:
        /* <DEDUP_REMOVED lines=10> */
.L_x_6118:
[----:B------:R-:W-:Y:S05]  /*0980*/  BSYNC B0 ;  /* 0x0000000000007941 */ /* 0x000fea0003800000 */
.L_x_6117:
        /* <DEDUP_REMOVED lines=10> */
.L_x_6120:
[----:B------:R-:W-:Y:S05]  /*0a30*/  BSYNC B0 ;  /* 0x0000000000007941 */ /* 0x000fea0003800000 */
.L_x_6119:
        /* <DEDUP_REMOVED lines=10> */
.L_x_6122:
[----:B------:R-:W-:Y:S05]  /*0ae0*/  BSYNC B0 ;  /* 0x0000000000007941 */ /* 0x000fea0003800000 */
.L_x_6121:
        /* <DEDUP_REMOVED lines=20> */
.L_x_6114:
        /* <DEDUP_REMOVED lines=93> */
.L_x_6123:
        /* <DEDUP_REMOVED lines=17> */
.L_x_6125:
        /* <DEDUP_REMOVED lines=54> */
.L_x_6124:
        /* <DEDUP_REMOVED lines=206> */
.L_x_6175:
        /* <DEDUP_REMOVED lines=18> */
.L_x_6128:
[----:B------:R-:W-:Y:S05]  /*2470*/  BSYNC B0 ;  /* 0x0000000000007941 */ /* 0x000fea0003800000 */
.L_x_6127:
        /* <DEDUP_REMOVED lines=18> */
.L_x_6130:
[----:B------:R-:W-:Y:S05]  /*25a0*/  BSYNC B0 ;  /* 0x0000000000007941 */ /* 0x000fea0003800000 */
.L_x_6129:
        /* <DEDUP_REMOVED lines=65> */
.L_x_6136:
[----:B------:R-:W-:Y:S05]  /*29c0*/  BSYNC B0 ;  /* 0x0000000000007941 */ /* 0x000fea0003800000 */
.L_x_6135:
        /* <DEDUP_REMOVED lines=50> */
.L_x_6138:
[----:B------:R-:W-:Y:S05]  /*2cf0*/  BSYNC B0 ;  /* 0x0000000000007941 */ /* 0x000fea0003800000 */
.L_x_6137:
        /* <DEDUP_REMOVED lines=49> */
.L_x_6134:
[----:B------:R-:W-:Y:S05]  /*3010*/  BSYNC B1 ;  /* 0x0000000000017941 */ /* 0x000fea0003800000 */
.L_x_6133:
        /* <DEDUP_REMOVED lines=57> */
.L_x_6142:
[----:B------:R-:W-:Y:S05]  /*33b0*/  BSYNC B0 ;  /* 0x0000000000007941 */ /* 0x000fea0003800000 */
.L_x_6141:
        /* <DEDUP_REMOVED lines=50> */
.L_x_6144:
[----:B------:R-:W-:Y:S05]  /*36e0*/  BSYNC B0 ;  /* 0x0000000000007941 */ /* 0x000fea0003800000 */
.L_x_6143:
        /* <DEDUP_REMOVED lines=49> */
.L_x_6140:
[----:B------:R-:W-:Y:S05]  /*3a00*/  BSYNC B1 ;  /* 0x0000000000017941 */ /* 0x000fea0003800000 */
.L_x_6139:
        /* <DEDUP_REMOVED lines=8> */
.L_x_6132:
        /* <DEDUP_REMOVED lines=89> */
.L_x_6151:
[----:B------:R-:W-:Y:S05]  /*4020*/  BSYNC B0 ;  /* 0x0000000000007941 */ /* 0x000fea0003800000 */
.L_x_6150:
[----:B-----5:R2:W-:Y:S02]  /*4030*/  STG.E.128 [R132.64], R40 ;  /* 0x0000002884007986 */ /* 0x0205e4000c101d06 */
.L_x_6149:
[----:B------:R-:W-:Y:S05]  /*4040*/  BSYNC B1 ;  /* 0x0000000000017941 */ /* 0x000fea0003800000 */
.L_x_6148:
        /* <DEDUP_REMOVED lines=87> */
.L_x_6155:
[----:B------:R-:W-:Y:S05]  /*45c0*/  BSYNC B0 ;  /* 0x0000000000007941 */ /* 0x000fea0003800000 */
.L_x_6154:
[----:B-----5:R3:W-:Y:S02]  /*45d0*/  STG.E.128 [R132.64+0x40], R40 ;  /* 0x0000402884007986 */ /* 0x0207e4000c101d06 */
.L_x_6153:
[----:B------:R-:W-:Y:S05]  /*45e0*/  BSYNC B1 ;  /* 0x0000000000017941 */ /* 0x000fea0003800000 */
.L_x_6152:
        /* <DEDUP_REMOVED lines=86> */
.L_x_6157:
[----:B------:R-:W-:Y:S05]  /*4b50*/  BSYNC B0 ;  /* 0x0000000000007941 */ /* 0x000fea0003800000 */
.L_x_6156:
[----:B-----5:R3:W-:Y:S02]  /*4b60*/  STG.E.128 [R132.64+0x80], R40 ;  /* 0x0000802884007986 */ /* 0x0207e4000c101d06 */
.L_x_6147:
[----:B------:R-:W-:Y:S05]  /*4b70*/  BSYNC B2 ;  /* 0x0000000000027941 */ /* 0x000fea0003800000 */
.L_x_6146:
        /* <DEDUP_REMOVED lines=93> */
.L_x_6163:
[----:B------:R-:W-:Y:S05]  /*5150*/  BSYNC B0 ;  /* 0x0000000000007941 */ /* 0x000fea0003800000 */
.L_x_6162:
[----:B-----5:R3:W-:Y:S02]  /*5160*/  STG.E.128 [R134.64], R40 ;  /* 0x0000002886007986 */ /* 0x0207e4000c101d06 */
.L_x_6161:
[----:B------:R-:W-:Y:S05]  /*5170*/  BSYNC B1 ;  /* 0x0000000000017941 */ /* 0x000fea0003800000 */
.L_x_6160:
        /* <DEDUP_REMOVED lines=93> */
.L_x_6167:
[----:B------:R-:W-:Y:S05]  /*5750*/  BSYNC B0 ;  /* 0x0000000000007941 */ /* 0x000fea0003800000 */
.L_x_6166:
[----:B-----5:R3:W-:Y:S02]  /*5760*/  STG.E.128 [R134.64+0x40], R40 ;  /* 0x0000402886007986 */ /* 0x0207e4000c101d06 */
.L_x_6165:
[----:B------:R-:W-:Y:S05]  /*5770*/  BSYNC B1 ;  /* 0x0000000000017941 */ /* 0x000fea0003800000 */
.L_x_6164:
        /* <DEDUP_REMOVED lines=92> */
.L_x_6169:
[----:B------:R-:W-:Y:S05]  /*5d40*/  BSYNC B0 ;  /* 0x0000000000007941 */ /* 0x000fea0003800000 */
.L_x_6168:
[----:B-----5:R3:W-:Y:S02]  /*5d50*/  STG.E.128 [R134.64+0x80], R40 ;  /* 0x0000802886007986 */ /* 0x0207e4000c101d06 */
.L_x_6159:
[----:B------:R-:W-:Y:S05]  /*5d60*/  BSYNC B2 ;  /* 0x0000000000027941 */ /* 0x000fea0003800000 */
.L_x_6158:
        /* <DEDUP_REMOVED lines=8> */
.L_x_6131:
        /* <DEDUP_REMOVED lines=11> */
.L_x_6171:
[----:B------:R-:W-:Y:S05]  /*5ea0*/  BSYNC B0 ;  /* 0x0000000000007941 */ /* 0x000fea0003800000 */
.L_x_6170:
        /* <DEDUP_REMOVED lines=12> */
.L_x_6172:
[----:B------:R-:W-:Y:S05]  /*5f70*/  BSYNC B0 ;  /* 0x0000000000007941 */ /* 0x000fea0003800000 */
.L_x_6145:
        /* <DEDUP_REMOVED lines=80> */
.L_x_6173:
        /* <DEDUP_REMOVED lines=8> */
.L_x_6174:
[----:B------:R-:W-:Y:S04]  /*6500*/  IADD3 R9, R9, -0x1, RZ ;  /* 0xffffffff09097810 */ /* 0x000fe80007ffe0ff */
[----:B------:R-:W-:Y:S11]  /*6510*/  ISETP.GT.AND P0, PT, R9, R90, PT ;  /* 0x0000005a0900720c */ /* 0x000ff60003f04270 */
[----:B------:R-:W-:Y:S02]  /*6520*/  @!UPT UIADD3 URZ, URZ, URZ, URZ ;  /* 0x0000003f3f3ff290 */ /* 0x000fe4000fffe03f */
[----:B------:R-:W-:-:S05]  /*6530*/  @P0 BRA `(.L_x_6175) ;  /* 0xffffbe1000000947 */ /* 0x000fca000383ffff */
.L_x_6126:
        /* <DEDUP_REMOVED lines=90> */
.L_x_6184:
[----:B------:R-:W-:Y:S05]  /*6ae0*/  BSYNC B0 ;  /* 0x0000000000007941 */ /* 0x000fea0003800000 */
.L_x_6183:
[----:B-----5:R4:W-:Y:S04]  /*6af0*/  STS.64 [R116], R16 ;  /* 0x0000001074007388 */ /* 0x0209e80000000a00 */
[----:B------:R4:W-:Y:S02]  /*6b00*/  STS.64 [R116+0x8], R18 ;  /* 0x0000081274007388 */ /* 0x0009e40000000a00 */
.L_x_6182:
[----:B------:R-:W-:Y:S05]  /*6b10*/  BSYNC B1 ;  /* 0x0000000000017941 */ /* 0x000fea0003800000 */
.L_x_6181:
        /* <DEDUP_REMOVED lines=45> */
.L_x_6188:
[----:B------:R-:W-:Y:S05]  /*6df0*/  BSYNC B0 ;  /* 0x0000000000007941 */ /* 0x000fea0003800000 */
.L_x_6187:
[----:B-----5:R1:W-:Y:S02]  /*6e00*/  STS.128 [R116+0x1000], R16 ;  /* 0x0010001074007388 */ /* 0x0203e40000000c00 */
.L_x_6186:
[----:B------:R-:W-:Y:S05]  /*6e10*/  BSYNC B1 ;  /* 0x0000000000017941 */ /* 0x000fea0003800000 */
.L_x_6185:
        /* <DEDUP_REMOVED lines=45> */
.L_x_6190:
[----:B------:R-:W-:Y:S05]  /*70f0*/  BSYNC B0 ;  /* 0x0000000000007941 */ /* 0x000fea0003800000 */
.L_x_6189:
[----:B-----5:R4:W-:Y:S02]  /*7100*/  STS.128 [R116+0x2000], R16 ;  /* 0x0020001074007388 */ /* 0x0209e40000000c00 */
.L_x_6180:
[----:B------:R-:W-:Y:S05]  /*7110*/  BSYNC B2 ;  /* 0x0000000000027941 */ /* 0x000fea0003800000 */
.L_x_6179:
        /* <DEDUP_REMOVED lines=58> */
.L_x_6195:
[----:B------:R-:W-:Y:S05]  /*74c0*/  BSYNC B0 ;  /* 0x0000000000007941 */ /* 0x000fea0003800000 */
.L_x_6194:
[----:B-----5:R4:W-:Y:S02]  /*74d0*/  STS.128 [R116+0x800], R16 ;  /* 0x0008001074007388 */ /* 0x0209e40000000c00 */
.L_x_6193:
[----:B------:R-:W-:Y:S05]  /*74e0*/  BSYNC B1 ;  /* 0x0000000000017941 */ /* 0x000fea0003800000 */
.L_x_6192:
        /* <DEDUP_REMOVED lines=45> */
.L_x_6199:
[----:B------:R-:W-:Y:S05]  /*77c0*/  BSYNC B0 ;  /* 0x0000000000007941 */ /* 0x000fea0003800000 */
.L_x_6198:
[----:B-----5:R2:W-:Y:S02]  /*77d0*/  STS.128 [R116+0x1800], R12 ;  /* 0x0018000c74007388 */ /* 0x0205e40000000c00 */
.L_x_6197:
[----:B------:R-:W-:Y:S05]  /*77e0*/  BSYNC B1 ;  /* 0x0000000000017941 */ /* 0x000fea0003800000 */
.L_x_6196:
        /* <DEDUP_REMOVED lines=44> */
.L_x_6201:
[----:B------:R-:W-:Y:S05]  /*7ab0*/  BSYNC B0 ;  /* 0x0000000000007941 */ /* 0x000fea0003800000 */
.L_x_6200:
[----:B-----5:R2:W-:Y:S01]  /*7ac0*/  STS.128 [R116+0x2800], R12 ;  /* 0x0028000c74007388 */ /* 0x0205e20000000c00 */
[----:B------:R-:W-:Y:S05]  /*7ad0*/  BRA `(.L_x_6191) ;  /* 0x000027c000007947 */ /* 0x000fea0003800000 */
.L_x_6178:
        /* <DEDUP_REMOVED lines=95> */
.L_x_6207:
[----:B------:R-:W-:Y:S05]  /*80d0*/  BSYNC B0 ;  /* 0x0000000000007941 */ /* 0x000fea0003800000 */
.L_x_6206:
[----:B-----5:R4:W-:Y:S04]  /*80e0*/  STS.64 [R116], R24 ;  /* 0x0000001874007388 */ /* 0x0209e80000000a00 */
[----:B------:R4:W-:Y:S02]  /*80f0*/  STS.64 [R116+0x8], R26 ;  /* 0x0000081a74007388 */ /* 0x0009e40000000a00 */
.L_x_6205:
[----:B------:R-:W-:Y:S05]  /*8100*/  BSYNC B1 ;  /* 0x0000000000017941 */ /* 0x000fea0003800000 */
.L_x_6204:
        /* <DEDUP_REMOVED lines=90> */
.L_x_6211:
[----:B------:R-:W-:Y:S05]  /*86b0*/  BSYNC B0 ;  /* 0x0000000000007941 */ /* 0x000fea0003800000 */
.L_x_6210:
[----:B-----5:R1:W-:Y:S02]  /*86c0*/  STS.128 [R116+0x1000], R24 ;  /* 0x0010001874007388 */ /* 0x0203e40000000c00 */
.L_x_6209:
[----:B------:R-:W-:Y:S05]  /*86d0*/  BSYNC B1 ;  /* 0x0000000000017941 */ /* 0x000fea0003800000 */
.L_x_6208:
        /* <DEDUP_REMOVED lines=88> */
.L_x_6213:
[----:B------:R-:W-:Y:S05]  /*8c60*/  BSYNC B0 ;  /* 0x0000000000007941 */ /* 0x000fea0003800000 */
.L_x_6212:
[----:B-----5:R4:W-:Y:S02]  /*8c70*/  STS.128 [R116+0x2000], R24 ;  /* 0x0020001874007388 */ /* 0x0209e40000000c00 */
.L_x_6203:
[----:B------:R-:W-:Y:S05]  /*8c80*/  BSYNC B2 ;  /* 0x0000000000027941 */ /* 0x000fea0003800000 */
.L_x_6202:
        /* <DEDUP_REMOVED lines=98> */
.L_x_6217:
[----:B------:R-:W-:Y:S05]  /*92b0*/  BSYNC B0 ;  /* 0x0000000000007941 */ /* 0x000fea0003800000 */
.L_x_6216:
[----:B-----5:R1:W-:Y:S02]  /*92c0*/  STS.128 [R116+0x800], R4 ;  /* 0x0008000474007388 */ /* 0x0203e40000000c00 */
.L_x_6215:
[----:B------:R-:W-:Y:S05]  /*92d0*/  BSYNC B1 ;  /* 0x0000000000017941 */ /* 0x000fea0003800000 */
.L_x_6214:
        /* <DEDUP_REMOVED lines=94> */
.L_x_6221:
[----:B------:R-:W-:Y:S05]  /*98c0*/  BSYNC B0 ;  /* 0x0000000000007941 */ /* 0x000fea0003800000 */
.L_x_6220:
[----:B-----5:R1:W-:Y:S02]  /*98d0*/  STS.128 [R116+0x1800], R4 ;  /* 0x0018000474007388 */ /* 0x0203e40000000c00 */
.L_x_6219:
[----:B------:R-:W-:Y:S05]  /*98e0*/  BSYNC B1 ;  /* 0x0000000000017941 */ /* 0x000fea0003800000 */
.L_x_6218:
        /* <DEDUP_REMOVED lines=94> */
.L_x_6223:
[----:B------:R-:W-:Y:S05]  /*9ed0*/  BSYNC B0 ;  /* 0x0000000000007941 */ /* 0x000fea0003800000 */
.L_x_6222:
[----:B-----5:R1:W-:Y:S01]  /*9ee0*/  STS.128 [R116+0x2800], R4 ;  /* 0x0028000474007388 */ /* 0x0203e20000000c00 */
[----:B------:R-:W-:Y:S05]  /*9ef0*/  BRA `(.L_x_6191) ;  /* 0x000003a000007947 */ /* 0x000fea0003800000 */
.L_x_6177:
        /* <DEDUP_REMOVED lines=29> */
.L_x_6225:
[----:B------:R-:W-:Y:S05]  /*a0d0*/  BSYNC B0 ;  /* 0x0000000000007941 */ /* 0x000fea0003800000 */
.L_x_6224:
        /* <DEDUP_REMOVED lines=28> */
.L_x_6191:
[----:B------:R-:W-:Y:S05]  /*a2a0*/  BSYNC B3 ;  /* 0x0000000000037941 */ /* 0x000fea0003800000 */
.L_x_6176:
        /* <DEDUP_REMOVED lines=34> */
.L_x_6228:
[----:B------:R2:W-:Y:S02]  /*a4d0*/  STS.128 [R116+0x5000], RZ ;  /* 0x005000ff74007388 */ /* 0x0005e40000000c00 */
.L_x_6227:
[----:B------:R-:W-:Y:S05]  /*a4e0*/  BSYNC B0 ;  /* 0x0000000000007941 */ /* 0x000fea0003800000 */
.L_x_6226:
        /* <DEDUP_REMOVED lines=32> */
.L_x_6230:
[----:B------:R-:W-:Y:S05]  /*a6f0*/  BSYNC B0 ;  /* 0x0000000000007941 */ /* 0x000fea0003800000 */
.L_x_6229:
        /* <DEDUP_REMOVED lines=51> */
.L_x_6233:
[----:B------:R3:W-:Y:S02]  /*aa30*/  STS.128 [R116+0x8000], RZ ;  /* 0x008000ff74007388 */ /* 0x0007e40000000c00 */
.L_x_6232:
[----:B-1----:R-:W-:Y:S05]  /*aa40*/  BSYNC B0 ;  /* 0x0000000000007941 */ /* 0x002fea0003800000 */
.L_x_6231:
        /* <DEDUP_REMOVED lines=35> */
.L_x_6236:
[----:B------:R1:W-:Y:S02]  /*ac80*/  STS.128 [R116+0x8800], RZ ;  /* 0x008800ff74007388 */ /* 0x0003e40000000c00 */
.L_x_6235:
[----:B------:R-:W-:Y:S05]  /*ac90*/  BSYNC B0 ;  /* 0x0000000000007941 */ /* 0x000fea0003800000 */
.L_x_6234:
[----:B-1----:R-:W-:Y:S01]  /*aca0*/  LOP3.LUT R2, R68, 0x7fffffe, RZ, 0xc0, !PT ;  /* 0x07fffffe44027812 */ /* 0x002fe200078ec0ff */
[----:B------:R-:W-:Y:S01]  /*acb0*/  IMAD.SHL.U32 R3, R61, 0x40, RZ ;  /* 0x000000403d037824 */ /* 0x000fe200078e00ff */
[----:B------:R-:W-:Y:S01]  /*acc0*/  LEA.HI R5, R66, R66, RZ, 0x1 ;  /* 0x0000004242057211 */ /* 0x000fe200078f08ff */
[----:B------:R-:W-:Y:S01]  /*acd0*/  IMAD.SHL.U32 R67, R67, 0x40, RZ ;  /* 0x0000004043437824 */ /* 0x000fe200078e00ff */
[----:B------:R-:W-:Y:S01]  /*ace0*/  SHF.R.S32.HI R6, RZ, 0x1f, R69 ;  /* 0x0000001fff067819 */ /* 0x000fe20000011445 */
[----:B------:R-:W-:Y:S01]  /*acf0*/  IMAD.IADD R2, R69, 0x1, -R2 ;  /* 0x0000000145027824 */ /* 0x000fe200078e0a02 */
[----:B------:R-:W-:Y:S01]  /*ad00*/  LOP3.LUT R5, R5, 0xfffffffe, RZ, 0xc0, !PT ;  /* 0xfffffffe05057812 */ /* 0x000fe200078ec0ff */
[----:B------:R-:W-:Y:S01]  /*ad10*/  IMAD.SHL.U32 R65, R65, 0x8, RZ ;  /* 0x0000000841417824 */ /* 0x000fe200078e00ff */
[----:B------:R-:W-:Y:S01]  /*ad20*/  LEA.HI R69, R6, R69, RZ, 0x3 ;  /* 0x0000004506457211 */ /* 0x000fe200078f18ff */
[----:B------:R-:W-:Y:S01]  /*ad30*/  IMAD R60, R54, 0x10, R60 ;  /* 0x00000010363c7824 */ /* 0x000fe200078e023c */
[----:B------:R-:W-:Y:S01]  /*ad40*/  LOP3.LUT R6, R3, 0xc0, RZ, 0xc0, !PT ;  /* 0x000000c003067812 */ /* 0x000fe200078ec0ff */
[----:B------:R-:W-:Y:S01]  /*ad50*/  IMAD.IADD R5, R66, 0x1, -R5 ;  /* 0x0000000142057824 */ /* 0x000fe200078e0a05 */
[----:B----4-:R-:W-:Y:S01]  /*ad60*/  LOP3.LUT R8, R67, 0xc0, RZ, 0xc0, !PT ;  /* 0x000000c043087812 */ /* 0x010fe200078ec0ff */
[----:B------:R-:W-:Y:S01]  /*ad70*/  IMAD.SHL.U32 R7, R69, 0x20, RZ ;  /* 0x0000002045077824 */ /* 0x000fe200078e00ff */
[----:B------:R-:W-:Y:S01]  /*ad80*/  LOP3.LUT R65, R6, 0x8, R65, 0xf8, !PT ;  /* 0x0000000806417812 */ /* 0x000fe200078ef841 */
[C---:B------:R-:W-:Y:S01]  /*ad90*/  IMAD.SHL.U32 R3, R5.reuse, 0x8, RZ ;  /* 0x0000000805037824 */ /* 0x040fe200078e00ff */
[----:B------:R-:W-:Y:S01]  /*ada0*/  SHF.R.U32.HI R6, RZ, 0x3, R6 ;  /* 0x00000003ff067819 */ /* 0x000fe20000011606 */
[----:B------:R-:W-:Y:S01]  /*adb0*/  IMAD R11, R5, 0x8, R64 ;  /* 0x00000008050b7824 */ /* 0x000fe200078e0240 */
[----:B------:R-:W-:Y:S01]  /*adc0*/  LOP3.LUT R7, R7, 0xffffff00, RZ, 0xc0, !PT ;  /* 0xffffff0007077812 */ /* 0x000fe200078ec0ff */
[----:B------:R-:W0:Y:S01]  /*add0*/  LDGDEPBAR ;  /* 0x00000000000079af */ /* 0x000e220000000000 */
[----:B------:R-:W-:-:S02]  /*ade0*/  LOP3.LUT R9, R8, 0x8, R3, 0xf8, !PT ;  /* 0x0000000808097812 */ /* 0x000fc400078ef803 */
[----:B------:R-:W-:Y:S01]  /*adf0*/  SHF.R.U32.HI R8, RZ, 0x3, R8 ;  /* 0x00000003ff087819 */ /* 0x000fe20000011608 */
[--C-:B------:R-:W-:Y:S01]  /*ae00*/  IMAD R3, R54, 0x200, R7.reuse ;  /* 0x0000020036037824 */ /* 0x100fe200078e0207 */
[----:B------:R-:W-:Y:S01]  /*ae10*/  LOP3.LUT R6, R65, R6, RZ, 0x3c, !PT ;  /* 0x0000000641067212 */ /* 0x000fe200078e3cff */
[C---:B------:R-:W-:Y:S01]  /*ae20*/  IMAD R110, R2.reuse, 0x20, R7 ;  /* 0x00000020026e7824 */ /* 0x040fe200078e0207 */
[----:B------:R-:W-:Y:S01]  /*ae30*/  LOP3.LUT R5, R9, R8, RZ, 0x3c, !PT ;  /* 0x0000000809057212 */ /* 0x000fe200078e3cff */
[----:B------:R-:W-:Y:S01]  /*ae40*/  IMAD R8, R2, 0x20, R3 ;  /* 0x0000002002087824 */ /* 0x000fe200078e0203 */
[----:B------:R-:W-:Y:S01]  /*ae50*/  LOP3.LUT P1, RZ, R61, 0x2, RZ, 0xc0, !PT ;  /* 0x000000023dff7812 */ /* 0x000fe2000782c0ff */
[----:B------:R-:W-:Y:S01]  /*ae60*/  IMAD.U32 R112, R11, 0x20, R6 ;  /* 0x000000200b707824 */ /* 0x000fe200078e0006 */
[----:B------:R-:W-:Y:S01]  /*ae70*/  IADD3 R60, R60, 0x1, R123 ;  /* 0x000000013c3c7810 */ /* 0x000fe20007ffe07b */
[----:B------:R-:W-:Y:S02]  /*ae80*/  IMAD.IADD R113, R5, 0x1, R8 ;  /* 0x0000000105717824 */ /* 0x000fe400078e0208 */
[----:B------:R-:W-:Y:S01]  /*ae90*/  IMAD.SHL.U32 R112, R112, 0x2, RZ ;  /* 0x0000000270707824 */ /* 0x000fe200078e00ff */
[----:B------:R-:W-:Y:S01]  /*aea0*/  IADD3 R100, R55, R60, -R115 ;  /* 0x0000003c37647210 */ /* 0x000fe20007ffe873 */
[----:B------:R-:W-:-:S02]  /*aeb0*/  IMAD.SHL.U32 R113, R113, 0x2, RZ ;  /* 0x0000000271717824 */ /* 0x000fc400078e00ff */
[----:B------:R-:W-:Y:S01]  /*aec0*/  IMAD.MOV.U32 R3, RZ, RZ, 0x20 ;  /* 0x00000020ff037424 */ /* 0x000fe200078e00ff */
[----:B------:R-:W-:Y:S01]  /*aed0*/  LDSM.16.M88.4 R28, [R112+0x3000] ;  /* 0x00300000701c783b */ /* 0x000fe20000000200 */
[----:B------:R-:W-:Y:S01]  /*aee0*/  IMAD R111, R4, 0x2, R113 ;  /* 0x00000002046f7824 */ /* 0x000fe200078e0271 */
[----:B------:R-:W-:Y:S01]  /*aef0*/  IADD3 R100, R100, c[0x0][0x2e8], RZ ;  /* 0x0000ba0064647a10 */ /* 0x000fe20007ffe0ff */
[----:B------:R-:W-:Y:S01]  /*af00*/  IMAD R6, R129, 0x40, R124 ;  /* 0x0000004081067824 */ /* 0x000fe200078e027c */
[----:B------:R-:W1:Y:S01]  /*af10*/  LDSM.16.M88.4 R16, [R113] ;  /* 0x000000007110783b */ /* 0x000e620000000200 */
[----:B------:R-:W-:Y:S01]  /*af20*/  SEL R3, R3, 0xffffffe0, !P1 ;  /* 0xffffffe003037807 */ /* 0x000fe20004800000 */
[----:B------:R-:W-:Y:S02]  /*af30*/  IMAD.IADD R110, R5, 0x1, R110 ;  /* 0x00000001056e7824 */ /* 0x000fe400078e026e */
[----:B------:R-:W-:Y:S01]  /*af40*/  LDSM.16.M88.4 R76, [R111] ;  /* 0x000000006f4c783b */ /* 0x000fe20000000200 */
[----:B------:R-:W-:Y:S01]  /*af50*/  IADD3 R50, R6, 0x1, RZ ;  /* 0x0000000106327810 */ /* 0x000fe20007ffe0ff */
[----:B------:R-:W-:Y:S01]  /*af60*/  IMAD.IADD R109, R112, 0x1, R3 ;  /* 0x00000001706d7824 */ /* 0x000fe200078e0203 */
[C---:B------:R-:W-:Y:S01]  /*af70*/  IADD3 R52, R6.reuse, 0x9, RZ ;  /* 0x0000000906347810 */ /* 0x040fe20007ffe0ff */
[----:B------:R-:W4:Y:S01]  /*af80*/  LDSM.16.M88.4 R56, [R112+0x3400] ;  /* 0x003400007038783b */ /* 0x000f220000000200 */
[----:B------:R-:W-:Y:S01]  /*af90*/  I2F R49, R50 ;  /* 0x0000003200317306 */ /* 0x000fe20000201400 */
[----:B------:R-:W-:-:S02]  /*afa0*/  IADD3 R48, R6, 0x8, RZ ;  /* 0x0000000806307810 */ /* 0x000fc40007ffe0ff */
[----:B------:R-:W5:Y:S01]  /*afb0*/  LDSM.16.M88.4 R8, [R109+0x3000] ;  /* 0x003000006d08783b */ /* 0x000f620000000200 */
[----:B------:R-:W-:-:S03]  /*afc0*/  IADD3 R97, R6, 0x18, RZ ;  /* 0x0000001806617810 */ /* 0x000fc60007ffe0ff */
[----:B------:R-:W-:Y:S01]  /*afd0*/  LDSM.16.M88.4 R12, [R112+0x4000] ;  /* 0x00400000700c783b */ /* 0x000fe20000000200 */
[----:B------:R-:W-:Y:S03]  /*afe0*/  I2F R61, R52 ;  /* 0x00000034003d7306 */ /* 0x000fe60000201400 */
[----:B------:R-:W2:Y:S04]  /*aff0*/  LDSM.16.M88.4 R64, [R113+0x1000] ;  /* 0x001000007140783b */ /* 0x000ea80000000200 */
[----:B------:R-:W3:Y:S01]  /*b000*/  LDSM.16.M88.4 R24, [R109+0x3400] ;  /* 0x003400006d18783b */ /* 0x000ee20000000200 */
[----:B------:R-:W-:Y:S03]  /*b010*/  I2F R53, R48 ;  /* 0x0000003000357306 */ /* 0x000fe60000201400 */
[----:B------:R-:W-:Y:S04]  /*b020*/  LDSM.16.M88.4 R44, [R111+0x1000] ;  /* 0x001000006f2c783b */ /* 0x000fe80000000200 */
[----:B------:R-:W-:Y:S01]  /*b030*/  LDSM.16.M88.4 R92, [R112+0x4400] ;  /* 0x00440000705c783b */ /* 0x000fe20000000200 */
[----:B------:R-:W-:Y:S03]  /*b040*/  I2F R3, R6 ;  /* 0x0000000600037306 */ /* 0x000fe60000201400 */
[----:B------:R-:W-:Y:S01]  /*b050*/  LDSM.16.M88.4 R80, [R112+0x5000] ;  /* 0x005000007050783b */ /* 0x000fe20000000200 */
[C---:B-1----:R-:W-:Y:S03]  /*b060*/  HMMA.16816.F32.BF16 R20, R16.reuse, R28, RZ ;  /* 0x0000001c1014723c */ /* 0x042fe600000418ff */
[----:B------:R-:W-:Y:S04]  /*b070*/  LDSM.16.M88.4 R40, [R109+0x4400] ;  /* 0x004400006d28783b */ /* 0x000fe80000000200 */
[----:B------:R-:W-:Y:S01]  /*b080*/  LDSM.16.M88.4 R88, [R112+0x3800] ;  /* 0x003800007058783b */ /* 0x000fe20000000200 */
[C---:B------:R-:W-:Y:S03]  /*b090*/  HMMA.16816.F32.BF16 R28, R16.reuse, R30, RZ ;  /* 0x0000001e101c723c */ /* 0x040fe600000418ff */
[----:B------:R-:W-:Y:S04]  /*b0a0*/  LDSM.16.M88.4 R32, [R112+0x5400] ;  /* 0x005400007020783b */ /* 0x000fe80000000200 */
[----:B------:R-:W-:Y:S01]  /*b0b0*/  LDSM.16.M88.4 R72, [R109+0x3800] ;  /* 0x003800006d48783b */ /* 0x000fe20000000200 */
[----:B----4-:R-:W-:Y:S08]  /*b0c0*/  HMMA.16816.F32.BF16 R36, R16, R56, RZ ;  /* 0x000000381024723c */ /* 0x010ff000000418ff */
[C---:B-----5:R-:W-:Y:S08]  /*b0d0*/  HMMA.16816.F32.BF16 R20, R76.reuse, R8, R20 ;  /* 0x000000084c14723c */ /* 0x060ff00000041814 */
[----:B------:R-:W-:Y:S01]  /*b0e0*/  HMMA.16816.F32.BF16 R28, R76, R10, R28 ;  /* 0x0000000a4c1c723c */ /* 0x000fe2000004181c */
[----:B------:R-:W1:Y:S07]  /*b0f0*/  LDSM.16.M88.4 R8, [R109+0x4000] ;  /* 0x004000006d08783b */ /* 0x000e6e0000000200 */
[----:B------:R-:W-:Y:S08]  /*b100*/  HMMA.16816.F32.BF16 R56, R16, R58, RZ ;  /* 0x0000003a1038723c */ /* 0x000ff000000418ff */
[C---:B--2---:R-:W-:Y:S08]  /*b110*/  HMMA.16816.F32.BF16 R20, R64.reuse, R12, R20 ;  /* 0x0000000c4014723c */ /* 0x044ff00000041814 */
[----:B------:R-:W-:Y:S01]  /*b120*/  HMMA.16816.F32.BF16 R28, R64, R14, R28 ;  /* 0x0000000e401c723c */ /* 0x000fe2000004181c */
[----:B------:R-:W2:Y:S07]  /*b130*/  LDSM.16.M88.4 R12, [R113+0x2000] ;  /* 0x00200000710c783b */ /* 0x000eae0000000200 */
[C---:B---3--:R-:W-:Y:S08]  /*b140*/  HMMA.16816.F32.BF16 R36, R76.reuse, R24, R36 ;  /* 0x000000184c24723c */ /* 0x048ff00000041824 */
[----:B------:R-:W-:Y:S01]  /*b150*/  HMMA.16816.F32.BF16 R56, R76, R26, R56 ;  /* 0x0000001a4c38723c */ /* 0x000fe20000041838 */
[----:B------:R-:W-:Y:S07]  /*b160*/  LDSM.16.M88.4 R24, [R109+0x5000] ;  /* 0x005000006d18783b */ /* 0x000fee0000000200 */
[C---:B-1----:R-:W-:Y:S08]  /*b170*/  HMMA.16816.F32.BF16 R20, R44.reuse, R8, R20 ;  /* 0x000000082c14723c */ /* 0x042ff00000041814 */
[----:B------:R-:W-:Y:S01]  /*b180*/  HMMA.16816.F32.BF16 R28, R44, R10, R28 ;  /* 0x0000000a2c1c723c */ /* 0x000fe2000004181c */
[----:B------:R-:W1:Y:S07]  /*b190*/  LDSM.16.M88.4 R8, [R111+0x2000] ;  /* 0x002000006f08783b */ /* 0x000e6e0000000200 */
[C---:B------:R-:W-:Y:S08]  /*b1a0*/  HMMA.16816.F32.BF16 R36, R64.reuse, R92, R36 ;  /* 0x0000005c4024723c */ /* 0x040ff00000041824 */
[----:B------:R-:W-:Y:S08]  /*b1b0*/  HMMA.16816.F32.BF16 R56, R64, R94, R56 ;  /* 0x0000005e4038723c */ /* 0x000ff00000041838 */
[C---:B--2---:R-:W-:Y:S08]  /*b1c0*/  HMMA.16816.F32.BF16 R20, R12.reuse, R80, R20 ;  /* 0x000000500c14723c */ /* 0x044ff00000041814 */
[----:B------:R-:W-:Y:S01]  /*b1d0*/  HMMA.16816.F32.BF16 R28, R12, R82, R28 ;  /* 0x000000520c1c723c */ /* 0x000fe2000004181c */
[----:B------:R-:W2:Y:S07]  /*b1e0*/  LDSM.16.M88.4 R80, [R112+0x3c00] ;  /* 0x003c00007050783b */ /* 0x000eae0000000200 */
[----:B------:R-:W-:Y:S08]  /*b1f0*/  HMMA.16816.F32.BF16 R36, R44, R40, R36 ;  /* 0x000000282c24723c */ /* 0x000ff00000041824 */
[----:B------:R-:W-:Y:S08]  /*b200*/  HMMA.16816.F32.BF16 R68, R16, R88, RZ ;  /* 0x000000581044723c */ /* 0x000ff000000418ff */
[----:B------:R-:W-:Y:S01]  /*b210*/  HMMA.16816.F32.BF16 R56, R44, R42, R56 ;  /* 0x0000002a2c38723c */ /* 0x000fe20000041838 */
[----:B------:R-:W-:Y:S07]  /*b220*/  LDSM.16.M88.4 R40, [R112+0x4800] ;  /* 0x004800007028783b */ /* 0x000fee0000000200 */
[----:B------:R-:W-:Y:S08]  /*b230*/  HMMA.16816.F32.BF16 R88, R16, R90, RZ ;  /* 0x0000005a1058723c */ /* 0x000ff000000418ff */
[C---:B-1----:R-:W-:Y:S08]  /*b240*/  HMMA.16816.F32.BF16 R20, R8.reuse, R24, R20 ;  /* 0x000000180814723c */ /* 0x042ff00000041814 */
[----:B------:R-:W-:Y:S01]  /*b250*/  HMMA.16816.F32.BF16 R28, R8, R26, R28 ;  /* 0x0000001a081c723c */ /* 0x000fe2000004181c */
[----:B------:R-:W1:Y:S07]  /*b260*/  LDSM.16.M88.4 R24, [R109+0x5400] ;  /* 0x005400006d18783b */ /* 0x000e6e0000000200 */
[----:B------:R-:W-:Y:S08]  /*b270*/  HMMA.16816.F32.BF16 R36, R12, R32, R36 ;  /* 0x000000200c24723c */ /* 0x000ff00000041824 */
[----:B--2---:R-:W-:Y:S01]  /*b280*/  HMMA.16816.F32.BF16 R92, R16, R80, RZ ;  /* 0x00000050105c723c */ /* 0x004fe200000418ff */
        /* <DEDUP_REMOVED lines=8> */
[----:B------:R-:W3:Y:S01]  /*b310*/  MUFU.TANH R62, R28 ;  /* 0x0000001c003e7308 */ /* 0x000ee20000002400 */
[----:B------:R-:W-:Y:S01]  /*b320*/  HMMA.16816.F32.BF16 R16, R16, R82, RZ ;  /* 0x000000521010723c */ /* 0x000fe200000418ff */
[----:B------:R-:W4:Y:S01]  /*b330*/  LDSM.16.M88.4 R80, [R109+0x3c00] ;  /* 0x003c00006d50783b */ /* 0x000f220000000200 */
[----:B------:R-:W-:Y:S01]  /*b340*/  FMUL.FTZ R73, R29, c[0x0][0x2ec] ;  /* 0x0000bb001d497a20 */ /* 0x000fe20000410000 */
[----:B------:R-:W-:-:S04]  /*b350*/  IADD3 R72, R6, 0x10, RZ ;  /* 0x0000001006487810 */ /* 0x000fc80007ffe0ff */
[----:B------:R-:W-:Y:S01]  /*b360*/  MUFU.TANH R23, R23 ;  /* 0x0000001700177308 */ /* 0x000fe20000002400 */
[----:B------:R-:W-:Y:S01]  /*b370*/  HMMA.16816.F32.BF16 R56, R12, R34, R56 ;  /* 0x000000220c38723c */ /* 0x000fe20000041838 */
[----:B------:R-:W5:Y:S01]  /*b380*/  LDSM.16.M88.4 R32, [R109+0x4800] ;  /* 0x004800006d20783b */ /* 0x000f620000000200 */
[----:B--2---:R-:W-:-:S05]  /*b390*/  FFMA.FTZ R7, R0, R49, R21 ;  /* 0x0000003100077223 */ /* 0x004fca0000010015 */
[----:B------:R-:W2:Y:S01]  /*b3a0*/  MUFU.TANH R73, R73 ;  /* 0x0000004900497308 */ /* 0x000ea20000002400 */
[----:B------:R-:W-:Y:S01]  /*b3b0*/  HMMA.16816.F32.BF16 R88, R76, R74, R88 ;  /* 0x0000004a4c58723c */ /* 0x000fe20000041858 */
[----:B---3--:R-:W-:-:S06]  /*b3c0*/  FFMA.FTZ R21, R0, R53, R62 ;  /* 0x0000003500157223 */ /* 0x008fcc000001003e */
[----:B------:R-:W-:Y:S01]  /*b3d0*/  MUFU.TANH R98, R98 ;  /* 0x0000006200627308 */ /* 0x000fe20000002400 */
[----:B-1----:R-:W-:Y:S07]  /*b3e0*/  HMMA.16816.F32.BF16 R36, R8, R24, R36 ;  /* 0x000000180824723c */ /* 0x002fee0000041824 */
[----:B------:R-:W-:Y:S01]  /*b3f0*/  FMUL.FTZ R24, R30, c[0x0][0x2ec] ;  /* 0x0000bb001e187a20 */ /* 0x000fe20000410000 */
[----:B------:R-:W-:Y:S01]  /*b400*/  HMMA.16816.F32.BF16 R68, R64, R40, R68 ;  /* 0x000000284044723c */ /* 0x000fe20000041844 */
[----:B------:R-:W1:Y:S01]  /*b410*/  LDSM.16.M88.4 R28, [R112+0x5800] ;  /* 0x00580000701c783b */ /* 0x000e620000000200 */
[----:B--2---:R-:W-:Y:S01]  /*b420*/  FFMA.FTZ R73, R0, R61, R73 ;  /* 0x0000003d00497223 */ /* 0x004fe20000010049 */
[----:B------:R2:W-:Y:S04]  /*b430*/  MUFU.TANH R74, R24 ;  /* 0x00000018004a7308 */ /* 0x0005e80000002400 */
[----:B------:R-:W-:Y:S01]  /*b440*/  IADD3 R40, R6, 0x11, RZ ;  /* 0x0000001106287810 */ /* 0x000fe20007ffe0ff */
[----:B------:R-:W-:Y:S03]  /*b450*/  HMMA.16816.F32.BF16 R56, R8, R26, R56 ;  /* 0x0000001a0838723c */ /* 0x000fe60000041838 */
[----:B------:R-:W-:Y:S05]  /*b460*/  I2F R41, R40 ;  /* 0x0000002800297306 */ /* 0x000fea0000201400 */
[----:B------:R-:W-:Y:S01]  /*b470*/  HMMA.16816.F32.BF16 R88, R64, R42, R88 ;  /* 0x0000002a4058723c */ /* 0x000fe20000041858 */
[----:B------:R-:W-:Y:S01]  /*b480*/  FMUL.FTZ R37, R37, c[0x0][0x2ec] ;  /* 0x0000bb0025257a20 */ /* 0x000fe20000410000 */
[----:B--2---:R-:W2:Y:S01]  /*b490*/  LDSM.16.M88.4 R24, [R112+0x4c00] ;  /* 0x004c00007018783b */ /* 0x004ea20000000200 */
[----:B------:R-:W-:Y:S01]  /*b4a0*/  FMUL.FTZ R39, R39, c[0x0][0x2ec] ;  /* 0x0000bb0027277a20 */ /* 0x000fe20000410000 */
[----:B------:R-:W-:Y:S01]  /*b4b0*/  I2F R63, R72 ;  /* 0x00000048003f7306 */ /* 0x000fe20000201400 */
[----:B------:R-:W-:-:S03]  /*b4c0*/  FMUL.FTZ R36, R36, c[0x0][0x2ec] ;  /* 0x0000bb0024247a20 */ /* 0x000fc60000410000 */
[----:B----4-:R-:W-:Y:S01]  /*b4d0*/  HMMA.16816.F32.BF16 R92, R76, R80, R92 ;  /* 0x000000504c5c723c */ /* 0x010fe2000004185c */
[----:B------:R-:W-:-:S03]  /*b4e0*/  FMUL.FTZ R38, R38, c[0x0][0x2ec] ;  /* 0x0000bb0026267a20 */ /* 0x000fc60000410000 */
[----:B------:R-:W-:Y:S03]  /*b4f0*/  MUFU.TANH R37, R37 ;  /* 0x0000002500257308 */ /* 0x000fe60000002400 */
[----:B------:R-:W-:Y:S01]  /*b500*/  IADD3 R80, R6, 0x19, RZ ;  /* 0x0000001906507810 */ /* 0x000fe20007ffe0ff */
[----:B-----5:R-:W-:Y:S01]  /*b510*/  HMMA.16816.F32.BF16 R68, R44, R32, R68 ;  /* 0x000000202c44723c */ /* 0x020fe20000041844 */
[----:B------:R-:W-:Y:S02]  /*b520*/  FMUL.FTZ R42, R57, c[0x0][0x2ec] ;  /* 0x0000bb00392a7a20 */ /* 0x000fe40000410000 */
[----:B------:R-:W-:Y:S01]  /*b530*/  FMUL.FTZ R56, R56, c[0x0][0x2ec] ;  /* 0x0000bb0038387a20 */ /* 0x000fe20000410000 */
[----:B------:R-:W-:Y:S01]  /*b540*/  MUFU.TANH R39, R39 ;  /* 0x0000002700277308 */ /* 0x000fe20000002400 */
[----:B------:R-:W-:Y:S01]  /*b550*/  FMUL.FTZ R43, R58, c[0x0][0x2ec] ;  /* 0x0000bb003a2b7a20 */ /* 0x000fe20000410000 */
[----:B------:R-:W-:-:S02]  /*b560*/  IADD3 R58, R6, 0x20, RZ ;  /* 0x00000020063a7810 */ /* 0x000fc40007ffe0ff */
[----:B------:R-:W-:Y:S01]  /*b570*/  HMMA.16816.F32.BF16 R76, R76, R82, R16 ;  /* 0x000000524c4c723c */ /* 0x000fe20000041810 */
[----:B------:R-:W3:Y:S03]  /*b580*/  LDSM.16.M88.4 R16, [R109+0x5800] ;  /* 0x005800006d10783b */ /* 0x000ee60000000200 */
[----:B------:R-:W-:Y:S03]  /*b590*/  I2F R81, R80 ;  /* 0x0000005000517306 */ /* 0x000fe60000201400 */
[C---:B------:R-:W-:Y:S01]  /*b5a0*/  IADD3 R82, R6.reuse, 0x28, RZ ;  /* 0x0000002806527810 */ /* 0x040fe20007ffe0ff */
[----:B------:R-:W-:Y:S01]  /*b5b0*/  HMMA.16816.F32.BF16 R88, R44, R34, R88 ;  /* 0x000000222c58723c */ /* 0x000fe20000041858 */
[----:B------:R-:W4:Y:S03]  /*b5c0*/  LDSM.16.M88.4 R32, [R109+0x4c00] ;  /* 0x004c00006d20783b */ /* 0x000f260000000200 */
[----:B------:R-:W-:Y:S04]  /*b5d0*/  MUFU.TANH R42, R42 ;  /* 0x0000002a002a7308 */ /* 0x000fe80000002400 */
[----:B-1----:R-:W-:Y:S04]  /*b5e0*/  HMMA.16816.F32.BF16 R68, R12, R28, R68 ;  /* 0x0000001c0c44723c */ /* 0x002fe80000041844 */
[----:B------:R-:W-:Y:S03]  /*b5f0*/  MUFU.TANH R36, R36 ;  /* 0x0000002400247308 */ /* 0x000fe60000002400 */
[----:B------:R-:W-:Y:S01]  /*b600*/  FMUL.FTZ R28, R59, c[0x0][0x2ec] ;  /* 0x0000bb003b1c7a20 */ /* 0x000fe20000410000 */
[C---:B--2---:R-:W-:Y:S04]  /*b610*/  HMMA.16816.F32.BF16 R92, R64.reuse, R24, R92 ;  /* 0x00000018405c723c */ /* 0x044fe8000004185c */
[----:B------:R-:W-:Y:S04]  /*b620*/  I2F R57, R58 ;  /* 0x0000003a00397306 */ /* 0x000fe80000201400 */
[----:B------:R-:W-:Y:S01]  /*b630*/  HMMA.16816.F32.BF16 R76, R64, R26, R76 ;  /* 0x0000001a404c723c */ /* 0x000fe2000004184c */
[----:B------:R-:W1:Y:S03]  /*b640*/  LDSM.16.M88.4 R24, [R112+0x5c00] ;  /* 0x005c00007018783b */ /* 0x000e660000000200 */
[----:B------:R2:W-:Y:S03]  /*b650*/  MUFU.TANH R66, R28 ;  /* 0x0000001c00427308 */ /* 0x0005e60000002400 */
[C---:B------:R-:W-:Y:S01]  /*b660*/  IADD3 R64, R6.reuse, 0x29, RZ ;  /* 0x0000002906407810 */ /* 0x040fe20007ffe0ff */
[----:B------:R-:W-:Y:S01]  /*b670*/  HMMA.16816.F32.BF16 R88, R12, R30, R88 ;  /* 0x0000001e0c58723c */ /* 0x000fe20000041858 */
[----:B------:R-:W-:-:S03]  /*b680*/  IADD3 R67, R6, 0x30, RZ ;  /* 0x0000003006437810 */ /* 0x000fc60007ffe0ff */
[----:B------:R-:W-:Y:S04]  /*b690*/  I2F R75, R97 ;  /* 0x00000061004b7306 */ /* 0x000fe80000201400 */
[----:B---3--:R-:W-:Y:S01]  /*b6a0*/  HMMA.16816.F32.BF16 R68, R8, R16, R68 ;  /* 0x000000100844723c */ /* 0x008fe20000041844 */
[----:B--2---:R-:W2:Y:S03]  /*b6b0*/  LDSM.16.M88.4 R28, [R109+0x5c00] ;  /* 0x005c00006d1c783b */ /* 0x004ea60000000200 */
[----:B------:R-:W3:Y:S03]  /*b6c0*/  MUFU.TANH R56, R56 ;  /* 0x0000003800387308 */ /* 0x000ee60000002400 */
[----:B------:R-:W-:Y:S01]  /*b6d0*/  IADD3 R16, R6, 0x21, RZ ;  /* 0x0000002106107810 */ /* 0x000fe20007ffe0ff */
[----:B----4-:R-:W-:Y:S01]  /*b6e0*/  HMMA.16816.F32.BF16 R92, R44, R32, R92 ;  /* 0x000000202c5c723c */ /* 0x010fe2000004185c */
[----:B------:R-:W-:-:S04]  /*b6f0*/  DEPBAR.LE SB0, 0x0 ;  /* 0x000080000000791a */ /* 0x000fc80000000000 */
[----:B------:R-:W-:Y:S02]  /*b700*/  I2F R17, R16 ;  /* 0x0000001000117306 */ /* 0x000fe40000201400 */
[----:B------:R-:W-:Y:S01]  /*b710*/  IADD3 R32, R6, 0x31, RZ ;  /* 0x0000003106207810 */ /* 0x000fe20007ffe0ff */
[----:B------:R-:W-:Y:S05]  /*b720*/  HMMA.16816.F32.BF16 R76, R44, R34, R76 ;  /* 0x000000222c4c723c */ /* 0x000fea000004184c */
[----:B------:R-:W-:Y:S01]  /*b730*/  I2F R83, R82 ;  /* 0x0000005200537306 */ /* 0x000fe20000201400 */
[----:B---3--:R-:W-:Y:S02]  /*b740*/  FFMA.FTZ R56, R0, R75, R56 ;  /* 0x0000004b00387223 */ /* 0x008fe40000010038 */
[----:B------:R-:W-:Y:S01]  /*b750*/  HMMA.16816.F32.BF16 R88, R8, R18, R88 ;  /* 0x000000120858723c */ /* 0x000fe20000041858 */
[----:B------:R-:W-:Y:S01]  /*b760*/  FMUL.FTZ R70, R70, c[0x0][0x2ec] ;  /* 0x0000bb0046467a20 */ /* 0x000fe20000410000 */
[----:B------:R-:W-:Y:S01]  /*b770*/  IADD3 R34, R6, 0x38, RZ ;  /* 0x0000003806227810 */ /* 0x000fe20007ffe0ff */
[----:B------:R-:W-:Y:S01]  /*b780*/  FMUL.FTZ R68, R68, c[0x0][0x2ec] ;  /* 0x0000bb0044447a20 */ /* 0x000fe20000410000 */
[----:B------:R-:W-:Y:S01]  /*b790*/  IADD3 R44, R6, 0x39, RZ ;  /* 0x00000039062c7810 */ /* 0x000fe20007ffe0ff */
[----:B------:R-:W-:Y:S01]  /*b7a0*/  FMUL.FTZ R69, R69, c[0x0][0x2ec] ;  /* 0x0000bb0045457a20 */ /* 0x000fe20000410000 */
[----:B------:R-:W3:Y:S01]  /*b7b0*/  MUFU.TANH R2, R70 ;  /* 0x0000004600027308 */ /* 0x000ee20000002400 */
[C---:B------:R-:W-:Y:S01]  /*b7c0*/  IADD3 R18, R100.reuse, 0x8, RZ ;  /* 0x0000000864127810 */ /* 0x040fe20007ffe0ff */
[C---:B-1----:R-:W-:Y:S01]  /*b7d0*/  HMMA.16816.F32.BF16 R92, R12.reuse, R24, R92 ;  /* 0x000000180c5c723c */ /* 0x042fe2000004185c */
[-C--:B------:R-:W-:Y:S01]  /*b7e0*/  IMNMX R100, R100, R55.reuse, PT ;  /* 0x0000003764647217 */ /* 0x080fe20003800200 */
[----:B------:R-:W-:Y:S01]  /*b7f0*/  FMUL.FTZ R71, R71, c[0x0][0x2ec] ;  /* 0x0000bb0047477a20 */ /* 0x000fe20000410000 */
[----:B------:R-:W-:Y:S01]  /*b800*/  IMNMX R101, R18, R55, PT ;  /* 0x0000003712657217 */ /* 0x000fe20003800200 */
[----:B------:R-:W-:Y:S01]  /*b810*/  FFMA.FTZ R18, R0, R49, R23 ;  /* 0x0000003100127223 */ /* 0x000fe20000010017 */
[C---:B------:R-:W-:Y:S01]  /*b820*/  ISETP.GE.AND P6, PT, R50.reuse, R100, PT ;  /* 0x000000643200720c */ /* 0x040fe20003fc6270 */
[----:B------:R-:W1:Y:S01]  /*b830*/  MUFU.TANH R68, R68 ;  /* 0x0000004400447308 */ /* 0x000e620000002400 */
[----:B------:R-:W-:Y:S01]  /*b840*/  ISETP.GE.AND P2, PT, R50, R101, PT ;  /* 0x000000653200720c */ /* 0x000fe20003f46270 */
[----:B------:R-:W-:Y:S01]  /*b850*/  HMMA.16816.F32.BF16 R76, R12, R26, R76 ;  /* 0x0000001a0c4c723c */ /* 0x000fe2000004184c */
[----:B------:R-:W-:Y:S01]  /*b860*/  FSEL R7, R7, -INF , !P6 ;  /* 0xff80000007077808 */ /* 0x000fe20007000000 */
[----:B------:R-:W-:Y:S01]  /*b870*/  FFMA.FTZ R24, R0, R53, R74 ;  /* 0x0000003500187223 */ /* 0x000fe2000001004a */
[----:B------:R-:W-:-:S02]  /*b880*/  FSEL R18, R18, -INF , !P2 ;  /* 0xff80000012127808 */ /* 0x000fc40005000000 */
[CC--:B------:R-:W-:Y:S01]  /*b890*/  ISETP.GE.AND P6, PT, R52.reuse, R100.reuse, PT ;  /* 0x000000643400720c */ /* 0x0c0fe20003fc6270 */
[----:B------:R-:W4:Y:S01]  /*b8a0*/  MUFU.TANH R25, R69 ;  /* 0x0000004500197308 */ /* 0x000f220000002400 */
[----:B------:R-:W-:Y:S01]  /*b8b0*/  ISETP.GE.AND P2, PT, R52, R101, PT ;  /* 0x000000653400720c */ /* 0x000fe20003f46270 */
[CC--:B------:R-:W-:Y:S01]  /*b8c0*/  FFMA.FTZ R27, R0.reuse, R41.reuse, R37 ;  /* 0x00000029001b7223 */ /* 0x0c0fe20000010025 */
[----:B------:R-:W-:Y:S01]  /*b8d0*/  FSEL R13, R73, -INF , !P6 ;  /* 0xff800000490d7808 */ /* 0x000fe20007000000 */
[----:B------:R-:W-:Y:S01]  /*b8e0*/  FFMA.FTZ R12, R0, R41, R39 ;  /* 0x00000029000c7223 */ /* 0x000fe20000010027 */
[-C--:B------:R-:W-:Y:S01]  /*b8f0*/  ISETP.GE.AND P6, PT, R40, R100.reuse, PT ;  /* 0x000000642800720c */ /* 0x080fe20003fc6270 */
[----:B------:R-:W-:Y:S01]  /*b900*/  FMUL.FTZ R88, R88, c[0x0][0x2ec] ;  /* 0x0000bb0058587a20 */ /* 0x000fe20000410000 */
[-C--:B------:R-:W-:Y:S01]  /*b910*/  ISETP.GE.AND P5, PT, R48, R100.reuse, PT ;  /* 0x000000643000720c */ /* 0x080fe20003fa6270 */
[----:B------:R-:W5:Y:S01]  /*b920*/  MUFU.TANH R23, R71 ;  /* 0x0000004700177308 */ /* 0x000f620000002400 */
[----:B------:R-:W-:Y:S01]  /*b930*/  FSEL R27, R27, -INF , !P6 ;  /* 0xff8000001b1b7808 */ /* 0x000fe20007000000 */
[C---:B--2---:R-:W-:Y:S01]  /*b940*/  HMMA.16816.F32.BF16 R92, R8.reuse, R28, R92 ;  /* 0x0000001c085c723c */ /* 0x044fe2000004185c */
[-C--:B------:R-:W-:Y:S01]  /*b950*/  ISETP.GE.AND P6, PT, R80, R100.reuse, PT ;  /* 0x000000645000720c */ /* 0x080fe20003fc6270 */
[----:B------:R-:W-:Y:S01]  /*b960*/  FMUL.FTZ R89, R89, c[0x0][0x2ec] ;  /* 0x0000bb0059597a20 */ /* 0x000fe20000410000 */
[----:B------:R-:W-:Y:S01]  /*b970*/  FSEL R21, R21, -INF , !P5 ;  /* 0xff80000015157808 */ /* 0x000fe20006800000 */
[----:B------:R-:W-:Y:S01]  /*b980*/  FMUL.FTZ R91, R91, c[0x0][0x2ec] ;  /* 0x0000bb005b5b7a20 */ /* 0x000fe20000410000 */
[-C--:B------:R-:W-:Y:S01]  /*b990*/  ISETP.GE.AND P5, PT, R72, R100.reuse, PT ;  /* 0x000000644800720c */ /* 0x080fe20003fa6270 */
[----:B------:R-:W2:Y:S01]  /*b9a0*/  MUFU.TANH R29, R88 ;  /* 0x00000058001d7308 */ /* 0x000ea20000002400 */
[C---:B------:R-:W-:Y:S01]  /*b9b0*/  FFMA.FTZ R28, R0.reuse, R61, R98 ;  /* 0x0000003d001c7223 */ /* 0x040fe20000010062 */
[----:B------:R-:W-:Y:S01]  /*b9c0*/  HMMA.16816.F32.BF16 R76, R8, R30, R76 ;  /* 0x0000001e084c723c */ /* 0x000fe2000004184c */
[----:B------:R-:W-:Y:S01]  /*b9d0*/  FFMA.FTZ R15, R0, R63, R36 ;  /* 0x0000003f000f7223 */ /* 0x000fe20000010024 */
[----:B------:R-:W-:Y:S01]  /*b9e0*/  ISETP.GE.AND P1, PT, R48, R101, PT ;  /* 0x000000653000720c */ /* 0x000fe20003f26270 */
[-C--:B---3--:R-:W-:Y:S01]  /*b9f0*/  FFMA.FTZ R136, R0, R57.reuse, R2 ;  /* 0x0000003900887223 */ /* 0x088fe20000010002 */
[----:B------:R-:W-:Y:S01]  /*ba00*/  FSEL R28, R28, -INF , !P2 ;  /* 0xff8000001c1c7808 */ /* 0x000fe20005000000 */
[----:B-1----:R-:W-:Y:S01]  /*ba10*/  FFMA.FTZ R68, R0, R57, R68 ;  /* 0x0000003900447223 */ /* 0x002fe20000010044 */
[----:B------:R-:W-:Y:S01]  /*ba20*/  ISETP.GE.AND P2, PT, R40, R101, PT ;  /* 0x000000652800720c */ /* 0x000fe20003f46270 */
[CC--:B------:R-:W-:Y:S01]  /*ba30*/  FFMA.FTZ R11, R0.reuse, R81.reuse, R42 ;  /* 0x00000051000b7223 */ /* 0x0c0fe2000001002a */
[----:B------:R-:W-:Y:S01]  /*ba40*/  I2F R59, R64 ;  /* 0x00000040003b7306 */ /* 0x000fe20000201400 */
[----:B------:R-:W-:Y:S01]  /*ba50*/  FFMA.FTZ R8, R0, R81, R66 ;  /* 0x0000005100087223 */ /* 0x000fe20000010042 */
[----:B------:R-:W-:Y:S01]  /*ba60*/  FSEL R12, R12, -INF , !P2 ;  /* 0xff8000000c0c7808 */ /* 0x000fe20005000000 */
[----:B----4-:R-:W-:Y:S01]  /*ba70*/  FFMA.FTZ R25, R0, R17, R25 ;  /* 0x0000001100197223 */ /* 0x010fe20000010019 */
[----:B------:R-:W-:Y:S01]  /*ba80*/  ISETP.GE.AND P2, PT, R80, R101, PT ;  /* 0x000000655000720c */ /* 0x000fe20003f46270 */
[----:B-----5:R-:W-:Y:S01]  /*ba90*/  FFMA.FTZ R23, R0, R17, R23 ;  /* 0x0000001100177223 */ /* 0x020fe20000010017 */
[----:B------:R-:W-:Y:S01]  /*baa0*/  FSEL R11, R11, -INF , !P6 ;  /* 0xff8000000b0b7808 */ /* 0x000fe20007000000 */
[----:B------:R-:W-:Y:S01]  /*bab0*/  FMUL.FTZ R90, R90, c[0x0][0x2ec] ;  /* 0x0000bb005a5a7a20 */ /* 0x000fe20000410000 */
[----:B------:R-:W-:Y:S01]  /*bac0*/  FSEL R8, R8, -INF , !P2 ;  /* 0xff80000008087808 */ /* 0x000fe20005000000 */
[----:B------:R-:W-:Y:S01]  /*bad0*/  FMUL.FTZ R92, R92, c[0x0][0x2ec] ;  /* 0x0000bb005c5c7a20 */ /* 0x000fe20000410000 */
[CC--:B------:R-:W-:Y:S01]  /*bae0*/  ISETP.GE.AND P6, PT, R16.reuse, R100.reuse, PT ;  /* 0x000000641000720c */ /* 0x0c0fe20003fc6270 */
[----:B------:R-:W-:Y:S01]  /*baf0*/  FMUL.FTZ R30, R93, c[0x0][0x2ec] ;  /* 0x0000bb005d1e7a20 */ /* 0x000fe20000410000 */
[----:B------:R-:W-:Y:S01]  /*bb00*/  ISETP.GE.AND P2, PT, R16, R101, PT ;  /* 0x000000651000720c */ /* 0x000fe20003f46270 */
[----:B------:R-:W-:Y:S01]  /*bb10*/  FMUL.FTZ R16, R95, c[0x0][0x2ec] ;  /* 0x0000bb005f107a20 */ /* 0x000fe20000410000 */
[----:B------:R-:W1:Y:S01]  /*bb20*/  MUFU.TANH R26, R89 ;  /* 0x00000059001a7308 */ /* 0x000e620000002400 */
[----:B------:R-:W-:Y:S01]  /*bb30*/  FMUL.FTZ R94, R94, c[0x0][0x2ec] ;  /* 0x0000bb005e5e7a20 */ /* 0x000fe20000410000 */
[----:B------:R-:W-:Y:S01]  /*bb40*/  FSEL R15, R15, -INF , !P5 ;  /* 0xff8000000f0f7808 */ /* 0x000fe20006800000 */
[----:B--2---:R-:W-:Y:S01]  /*bb50*/  FFMA.FTZ R29, R0, R83, R29 ;  /* 0x00000053001d7223 */ /* 0x004fe2000001001d */
[----:B------:R-:W-:Y:S01]  /*bb60*/  ISETP.GE.AND P5, PT, R97, R100, PT ;  /* 0x000000646100720c */ /* 0x000fe20003fa6270 */
[----:B------:R-:W-:Y:S01]  /*bb70*/  FMUL.FTZ R17, R76, c[0x0][0x2ec] ;  /* 0x0000bb004c117a20 */ /* 0x000fe20000410000 */
[----:B------:R-:W-:Y:S01]  /*bb80*/  FSEL R105, R25, -INF , !P6 ;  /* 0xff80000019697808 */ /* 0x000fe20007000000 */
[----:B------:R-:W-:Y:S01]  /*bb90*/  FMUL.FTZ R25, R77, c[0x0][0x2ec] ;  /* 0x0000bb004d197a20 */ /* 0x000fe20000410000 */
[----:B------:R-:W2:Y:S01]  /*bba0*/  MUFU.TANH R37, R91 ;  /* 0x0000005b00257308 */ /* 0x000ea20000002400 */
[----:B------:R-:W-:-:S02]  /*bbb0*/  FSEL R9, R56, -INF , !P5 ;  /* 0xff80000038097808 */ /* 0x000fc40006800000 */
[-C--:B------:R-:W-:Y:S02]  /*bbc0*/  ISETP.GE.AND P5, PT, R58, R100.reuse, PT ;  /* 0x000000643a00720c */ /* 0x080fe40003fa6270 */
[----:B------:R-:W-:Y:S01]  /*bbd0*/  FSEL R134, R23, -INF , !P2 ;  /* 0xff80000017867808 */ /* 0x000fe20005000000 */
[----:B------:R-:W-:Y:S01]  /*bbe0*/  FMUL.FTZ R23, R78, c[0x0][0x2ec] ;  /* 0x0000bb004e177a20 */ /* 0x000fe20000410000 */
[----:B------:R-:W-:Y:S01]  /*bbf0*/  FSEL R133, R68, -INF , !P5 ;  /* 0xff80000044857808 */ /* 0x000fe20006800000 */
[----:B------:R-:W3:Y:S01]  /*bc00*/  MUFU.TANH R38, R38 ;  /* 0x0000002600267308 */ /* 0x000ee20000002400 */
[-C--:B------:R-:W-:Y:S01]  /*bc10*/  ISETP.GE.AND P5, PT, R82, R100.reuse, PT ;  /* 0x000000645200720c */ /* 0x080fe20003fa6270 */
[----:B-1----:R-:W-:Y:S01]  /*bc20*/  FFMA.FTZ R26, R0, R59, R26 ;  /* 0x0000003b001a7223 */ /* 0x002fe2000001001a */
[C---:B------:R-:W-:Y:S02]  /*bc30*/  ISETP.GE.AND P6, PT, R64.reuse, R100, PT ;  /* 0x000000644000720c */ /* 0x040fe40003fc6270 */
[----:B------:R-:W-:-:S02]  /*bc40*/  ISETP.GE.AND P2, PT, R64, R101, PT ;  /* 0x000000654000720c */ /* 0x000fc40003f46270 */
[----:B------:R-:W-:Y:S01]  /*bc50*/  FSEL R24, R24, -INF , !P1 ;  /* 0xff80000018187808 */ /* 0x000fe20004800000 */
[----:B------:R-:W-:Y:S01]  /*bc60*/  I2F R65, R67 ;  /* 0x0000004300417306 */ /* 0x000fe20000201400 */
[----:B--2---:R-:W-:Y:S01]  /*bc70*/  FFMA.FTZ R37, R0, R59, R37 ;  /* 0x0000003b00257223 */ /* 0x004fe20000010025 */
[----:B------:R-:W-:Y:S02]  /*bc80*/  FSEL R131, R29, -INF , !P5 ;  /* 0xff8000001d837808 */ /* 0x000fe40006800000 */
[----:B------:R-:W-:Y:S02]  /*bc90*/  ISETP.GE.AND P1, PT, R72, R101, PT ;  /* 0x000000654800720c */ /* 0x000fe40003f26270 */
[----:B------:R-:W-:Y:S02]  /*bca0*/  ISETP.GE.AND P5, PT, R67, R100, PT ;  /* 0x000000644300720c */ /* 0x000fe40003fa6270 */
[----:B------:R-:W1:Y:S01]  /*bcb0*/  MUFU.TANH R92, R92 ;  /* 0x0000005c005c7308 */ /* 0x000e620000002400 */
[----:B---3--:R-:W-:Y:S01]  /*bcc0*/  FFMA.FTZ R14, R0, R63, R38 ;  /* 0x0000003f000e7223 */ /* 0x008fe20000010026 */
[----:B------:R-:W-:-:S02]  /*bcd0*/  FSEL R107, R26, -INF , !P6 ;  /* 0xff8000001a6b7808 */ /* 0x000fc40007000000 */
[----:B------:R-:W-:Y:S02]  /*bce0*/  FSEL R128, R37, -INF , !P2 ;  /* 0xff80000025807808 */ /* 0x000fe40005000000 */
[C---:B------:R-:W-:Y:S02]  /*bcf0*/  ISETP.GE.AND P6, PT, R32.reuse, R100, PT ;  /* 0x000000642000720c */ /* 0x040fe40003fc6270 */
[----:B------:R-:W-:Y:S01]  /*bd00*/  I2F R33, R32 ;  /* 0x0000002000217306 */ /* 0x000fe20000201400 */
[-C--:B------:R-:W-:Y:S02]  /*bd10*/  ISETP.GE.AND P2, PT, R32, R101.reuse, PT ;  /* 0x000000652000720c */ /* 0x080fe40003f46270 */
[----:B------:R-:W-:Y:S02]  /*bd20*/  FSEL R14, R14, -INF , !P1 ;  /* 0xff8000000e0e7808 */ /* 0x000fe40004800000 */
[----:B------:R-:W-:Y:S02]  /*bd30*/  ISETP.GE.AND P1, PT, R97, R101, PT ;  /* 0x000000656100720c */ /* 0x000fe40003f26270 */
[----:B------:R-:W-:Y:S01]  /*bd40*/  SHF.R.S32.HI R29, RZ, 0x1f, R54 ;  /* 0x0000001fff1d7819 */ /* 0x000fe20000011436 */
[----:B------:R-:W2:Y:S01]  /*bd50*/  MUFU.TANH R30, R30 ;  /* 0x0000001e001e7308 */ /* 0x000ea20000002400 */
[----:B-1----:R-:W-:-:S05]  /*bd60*/  FFMA.FTZ R92, R0, R65, R92 ;  /* 0x00000041005c7223 */ /* 0x002fca000001005c */
[----:B------:R-:W-:Y:S02]  /*bd70*/  FSEL R93, R92, -INF , !P5 ;  /* 0xff8000005c5d7808 */ /* 0x000fe40006800000 */
[----:B------:R-:W-:Y:S01]  /*bd80*/  MUFU.TANH R2, R94 ;  /* 0x0000005e00027308 */ /* 0x000fe20000002400 */
        /* <DEDUP_REMOVED lines=9> */
[----:B------:R1:W4:Y:S01]  /*be20*/  MUFU.TANH R36, R90 ;  /* 0x0000005a00247308 */ /* 0x0003220000002400 */
[----:B--2---:R-:W-:Y:S01]  /*be30*/  FFMA.FTZ R10, R0, R75, R43 ;  /* 0x0000004b000a7223 */ /* 0x004fe2000001002b */
[-C--:B------:R-:W-:Y:S01]  /*be40*/  ISETP.GE.AND P2, PT, R6, R101.reuse, PT ;  /* 0x000000650600720c */ /* 0x080fe20003f46270 */
[----:B------:R-:W-:Y:S01]  /*be50*/  FMUL.FTZ R6, R79, c[0x0][0x2ec] ;  /* 0x0000bb004f067a20 */ /* 0x000fe20000410000 */
[----:B------:R-:W-:Y:S02]  /*be60*/  LEA.HI R16, R29, R54, RZ, 0x2 ;  /* 0x000000361d107211 */ /* 0x000fe400078f10ff */
[----:B------:R-:W-:Y:S02]  /*be70*/  FSEL R10, R10, -INF , !P1 ;  /* 0xff8000000a0a7808 */ /* 0x000fe40004800000 */
[----:B------:R-:W-:Y:S01]  /*be80*/  I2F R35, R34 ;  /* 0x0000002200237306 */ /* 0x000fe20000201400 */
[----:B------:R-:W-:Y:S01]  /*be90*/  ISETP.GE.AND P1, PT, R58, R101, PT ;  /* 0x000000653a00720c */ /* 0x000fe20003f26270 */
[----:B---3--:R-:W-:Y:S01]  /*bea0*/  FFMA.FTZ R20, R0, R3, R20 ;  /* 0x0000000300147223 */ /* 0x008fe20000010014 */
[----:B------:R-:W-:-:S02]  /*beb0*/  LOP3.LUT R125, R16, 0xfffffffc, RZ, 0xc0, !PT ;  /* 0xfffffffc107d7812 */ /* 0x000fc400078ec0ff */
[----:B------:R-:W-:Y:S02]  /*bec0*/  FSEL R136, R136, -INF , !P1 ;  /* 0xff80000088887808 */ /* 0x000fe40004800000 */
[----:B------:R-:W-:Y:S01]  /*bed0*/  ISETP.GE.AND P1, PT, R82, R101, PT ;  /* 0x000000655200720c */ /* 0x000fe20003f26270 */
[C---:B-1----:R-:W-:Y:S01]  /*bee0*/  FFMA.FTZ R90, R0.reuse, R65, R2 ;  /* 0x00000041005a7223 */ /* 0x042fe20000010002 */
[----:B------:R-:W1:Y:S01]  /*bef0*/  MUFU.TANH R17, R17 ;  /* 0x0000001100117308 */ /* 0x000e620000002400 */
[----:B----4-:R-:W-:Y:S02]  /*bf00*/  FFMA.FTZ R36, R0, R83, R36 ;  /* 0x0000005300247223 */ /* 0x010fe40000010024 */
[----:B------:R-:W-:-:S03]  /*bf10*/  IMAD.IADD R125, R54, 0x1, -R125 ;  /* 0x00000001367d7824 */ /* 0x000fc600078e0a7d */
[----:B------:R-:W-:Y:S02]  /*bf20*/  FSEL R130, R36, -INF , !P1 ;  /* 0xff80000024827808 */ /* 0x000fe40004800000 */
[----:B------:R-:W2:Y:S01]  /*bf30*/  MUFU.TANH R2, R22 ;  /* 0x0000001600027308 */ /* 0x000ea20000002400 */
[----:B------:R-:W-:Y:S01]  /*bf40*/  BAR.SYNC.DEFER_BLOCKING 0x0 ;  /* 0x0000000000007b1d */ /* 0x000fe20000010000 */
[----:B------:R-:W-:-:S04]  /*bf50*/  ISETP.GE.AND P1, PT, R67, R101, PT ;  /* 0x000000654300720c */ /* 0x000fc80003f26270 */
[----:B------:R-:W-:Y:S02]  /*bf60*/  FSEL R90, R90, -INF , !P1 ;  /* 0xff8000005a5a7808 */ /* 0x000fe40004800000 */
[----:B------:R-:W3:Y:S01]  /*bf70*/  MUFU.TANH R23, R23 ;  /* 0x0000001700177308 */ /* 0x000ee20000002400 */
[----:B-1----:R-:W-:Y:S01]  /*bf80*/  FFMA.FTZ R17, R0, R35, R17 ;  /* 0x0000002300117223 */ /* 0x002fe20000010011 */
[----:B------:R-:W-:-:S04]  /*bf90*/  ISETP.GE.AND P1, PT, R34, R101, PT ;  /* 0x000000652200720c */ /* 0x000fc80003f26270 */
[----:B------:R-:W-:Y:S02]  /*bfa0*/  FSEL R91, R17, -INF , !P5 ;  /* 0xff800000115b7808 */ /* 0x000fe40006800000 */
[----:B------:R-:W-:Y:S01]  /*bfb0*/  I2F R19, R44 ;  /* 0x0000002c00137306 */ /* 0x000fe20000201400 */
[----:B--2---:R-:W-:Y:S01]  /*bfc0*/  FFMA.FTZ R3, R0, R3, R2 ;  /* 0x0000000300037223 */ /* 0x004fe20000010002 */
[----:B------:R-:W-:Y:S02]  /*bfd0*/  FSEL R2, R20, -INF , !P6 ;  /* 0xff80000014027808 */ /* 0x000fe40007000000 */
[----:B------:R-:W-:Y:S02]  /*bfe0*/  ISETP.GT.AND P6, PT, R129, R114, PT ;  /* 0x000000728100720c */ /* 0x000fe40003fc4270 */
[----:B------:R-:W-:Y:S02]  /*bff0*/  ISETP.GE.AND P5, PT, R44, R100, PT ;  /* 0x000000642c00720c */ /* 0x000fe40003fa6270 */
[----:B------:R-:W1:Y:S01]  /*c000*/  MUFU.TANH R25, R25 ;  /* 0x0000001900197308 */ /* 0x000e620000002400 */
[----:B---3--:R-:W-:Y:S01]  /*c010*/  FFMA.FTZ R23, R0, R35, R23 ;  /* 0x0000002300177223 */ /* 0x008fe20000010017 */
[----:B------:R-:W-:-:S04]  /*c020*/  FSEL R5, R3, -INF , !P2 ;  /* 0xff80000003057808 */ /* 0x000fc80005000000 */
        /* <DEDUP_REMOVED lines=40> */
[----:B------:R-:W-:Y:S02]  /*c2b0*/  ISETP.GE.AND P5, PT, R16, RZ, PT ;  /* 0x000000ff1000720c */ /* 0x000fe40003fa6270 */
[----:B------:R-:W-:Y:S02]  /*c2c0*/  LOP3.LUT R16, RZ, c[0x0][0x2d0], RZ, 0x33, !PT ;  /* 0x0000b400ff107a12 */ /* 0x000fe400078e33ff */
[----:B------:R-:W-:Y:S02]  /*c2d0*/  @P1 IADD3 R3, R3, 0x1, RZ ;  /* 0x0000000103031810 */ /* 0x000fe40007ffe0ff */
[----:B------:R-:W-:-:S03]  /*c2e0*/  ISETP.NE.AND P1, PT, RZ, c[0x0][0x2d0], PT ;  /* 0x0000b400ff007a0c */ /* 0x000fc60003f25270 */
[----:B------:R-:W-:-:S04]  /*c2f0*/  IMAD.MOV.U32 R17, RZ, RZ, R3 ;  /* 0x000000ffff117224 */ /* 0x000fc800078e0003 */
        /* <DEDUP_REMOVED lines=24> */
.L_x_6238:
[----:B------:R-:W-:-:S05]  /*c480*/  IMAD.MOV.U32 R19, RZ, RZ, c[0x0][0x198] ;  /* 0x00006600ff137624 */ /* 0x000fca00078e00ff */
[----:B------:R-:W-:-:S04]  /*c490*/  LEA R19, -R19, RZ, 0x6 ;  /* 0x000000ff13137211 */ /* 0x000fc800078e31ff */
[----:B------:R-:W-:Y:S02]  /*c4a0*/  SHF.R.S32.HI R16, RZ, 0x1f, R19 ;  /* 0x0000001fff107819 */ /* 0x000fe40000011413 */
.L_x_6239:
        /* <DEDUP_REMOVED lines=16> */
[----:B------:R-:W-:-:S04]  /*c5b0*/  LEA R19, P1, R3, R19, 0x5 ;  /* 0x0000001303137211 */ /* 0x000fc800078228ff */
[C-C-:B------:R-:W-:Y:S01]  /*c5c0*/  LEA.HI.X R26, R3.reuse, R16, R6.reuse, 0x5, P1 ;  /* 0x00000010031a7211 */ /* 0x140fe200008f2c06 */
[C---:B------:R-:W-:Y:S01]  /*c5d0*/  @P0 IMAD.SHL.U32 R16, R3.reuse, 0x20, RZ ;  /* 0x0000002003100824 */ /* 0x040fe200078e00ff */
[----:B------:R-:W-:-:S04]  /*c5e0*/  @P0 SHF.L.U64.HI R3, R3, 0x5, R6 ;  /* 0x0000000503030819 */ /* 0x000fc80000010206 */
        /* <DEDUP_REMOVED lines=47> */
.L_x_6237:
        /* <DEDUP_REMOVED lines=55> */
[----:B------:R-:W-:Y:S01]  /*cc50*/  LDSM.16.MT88.4 R20, [R110+0x6400] ;  /* 0x006400006e14783b */ /* 0x000fe20000004200 */
[--C-:B------:R-:W-:Y:S01]  /*cc60*/  FFMA.FTZ R26, R27, c[0x0][0x23c], -R102.reuse ;  /* 0x00008f001b1a7a23 */ /* 0x100fe20000010866 */
[----:B------:R-:W-:Y:S01]  /*cc70*/  FSEL R97, R97, RZ, P1 ;  /* 0x000000ff61617208 */ /* 0x000fe20000800000 */
[----:B------:R-:W-:-:S02]  /*cc80*/  FFMA.FTZ R30, R9, c[0x0][0x23c], -R102 ;  /* 0x00008f00091e7a23 */ /* 0x000fc40000010866 */
[----:B------:R-:W-:Y:S01]  /*cc90*/  FFMA.FTZ R25, R11, c[0x0][0x23c], -R102 ;  /* 0x00008f000b197a23 */ /* 0x000fe20000010866 */
        /* <DEDUP_REMOVED lines=8> */
[--C-:B------:R-:W-:Y:S02]  /*cd20*/  FFMA.FTZ R24, R8, c[0x0][0x23c], -R97.reuse ;  /* 0x00008f0008187a23 */ /* 0x100fe40000010861 */
[----:B------:R-:W2:Y:S01]  /*cd30*/  LDSM.16.MT88.4 R8, [R108+0x7400] ;  /* 0x007400006c08783b */ /* 0x000ea20000004200 */
[--C-:B------:R-:W-:Y:S02]  /*cd40*/  FFMA.FTZ R29, R15, c[0x0][0x23c], -R102.reuse ;  /* 0x00008f000f1d7a23 */ /* 0x100fe40000010866 */
[----:B------:R-:W3:Y:S01]  /*cd50*/  MUFU.EX2 R32, R32 ;  /* 0x0000002000207308 */ /* 0x000ee20000000800 */
[----:B-1----:R-:W-:Y:S01]  /*cd60*/  F2FP.BF16.PACK_AB R48, R98, R99 ;  /* 0x000000636230723e */ /* 0x002fe200000010ff */
[--C-:B------:R-:W-:Y:S02]  /*cd70*/  FFMA.FTZ R31, R14, c[0x0][0x23c], -R97.reuse ;  /* 0x00008f000e1f7a23 */ /* 0x100fe40000010861 */
[----:B------:R-:W-:Y:S02]  /*cd80*/  FFMA.FTZ R28, R12, c[0x0][0x23c], -R97 ;  /* 0x00008f000c1c7a23 */ /* 0x000fe40000010861 */
[----:B------:R-:W1:Y:S01]  /*cd90*/  LDSM.16.MT88.4 R12, [R110+0x7400] ;  /* 0x007400006e0c783b */ /* 0x000e620000004200 */
        /* <DEDUP_REMOVED lines=12> */
[----:B------:R-:W-:-:S04]  /*ce60*/  FADD.FTZ R98, R99, R98 ;  /* 0x0000006263627221 */ /* 0x000fc80000010000 */
[----:B------:R-:W-:-:S03]  /*ce70*/  FADD.FTZ R33, R33, R98 ;  /* 0x0000006221217221 */ /* 0x000fc60000010000 */
[----:B------:R-:W3:Y:S01]  /*ce80*/  MUFU.EX2 R34, R34 ;  /* 0x0000002200227308 */ /* 0x000ee20000000800 */
[----:B----4-:R-:W-:Y:S01]  /*ce90*/  F2FP.BF16.PACK_AB R49, R103, R104 ;  /* 0x000000686731723e */ /* 0x010fe200000010ff */
[----:B------:R-:W-:Y:S02]  /*cea0*/  FADD.FTZ R104, R104, R103 ;  /* 0x0000006768687221 */ /* 0x000fe40000010000 */
[----:B------:R-:W-:-:S04]  /*ceb0*/  FADD.FTZ R32, R32, R33 ;  /* 0x0000002120207221 */ /* 0x000fc80000010000 */
[----:B------:R-:W-:Y:S01]  /*cec0*/  MUFU.EX2 R29, R29 ;  /* 0x0000001d001d7308 */ /* 0x000fe20000000800 */
[----:B---3--:R-:W-:-:S07]  /*ced0*/  F2FP.BF16.PACK_AB R51, R34, R35 ;  /* 0x000000232233723e */ /* 0x008fce00000010ff */
[----:B------:R-:W3:Y:S01]  /*cee0*/  MUFU.EX2 R26, R26 ;  /* 0x0000001a001a7308 */ /* 0x000ee20000000800 */
[----:B------:R-:W-:-:S04]  /*cef0*/  FADD.FTZ R35, R35, R104 ;  /* 0x0000006823237221 */ /* 0x000fc80000010000 */
[----:B------:R-:W-:Y:S01]  /*cf00*/  FADD.FTZ R34, R34, R35 ;  /* 0x0000002322227221 */ /* 0x000fe20000010000 */
        /* <DEDUP_REMOVED lines=38> */
[----:B------:R-:W1:Y:S01]  /*d170*/  LDSM.16.MT88.4 R12, [R108+0x8000] ;  /* 0x008000006c0c783b */ /* 0x000e620000004200 */
[----:B------:R-:W-:Y:S06]  /*d180*/  MUFU.EX2 R90, R90 ;  /* 0x0000005a005a7308 */ /* 0x000fec0000000800 */
[----:B------:R-:W-:Y:S02]  /*d190*/  HMMA.16816.F32.BF16 R68, R48, R70, RZ ;  /* 0x000000463044723c */ /* 0x000fe400000418ff */
[----:B------:R-:W-:Y:S06]  /*d1a0*/  MUFU.EX2 R89, R89 ;  /* 0x0000005900597308 */ /* 0x000fec0000000800 */
[C---:B------:R-:W-:Y:S07]  /*d1b0*/  HMMA.16816.F32.BF16 R80, R4.reuse, R20, R80 ;  /* 0x000000140450723c */ /* 0x040fee0000041850 */
[----:B------:R-:W-:Y:S01]  /*d1c0*/  FFMA.FTZ R21, R107, c[0x0][0x23c], -R102 ;  /* 0x00008f006b157a23 */ /* 0x000fe20000010866 */
[----:B------:R-:W-:Y:S01]  /*d1d0*/  HMMA.16816.F32.BF16 R76, R4, R22, R76 ;  /* 0x00000016044c723c */ /* 0x000fe2000004184c */
[----:B------:R-:W-:-:S02]  /*d1e0*/  FFMA.FTZ R107, R136, c[0x0][0x23c], -R97 ;  /* 0x00008f00886b7a23 */ /* 0x000fc40000010861 */
[--C-:B------:R-:W-:Y:S02]  /*d1f0*/  FFMA.FTZ R20, R128, c[0x0][0x23c], -R97.reuse ;  /* 0x00008f0080147a23 */ /* 0x100fe40000010861 */
[----:B------:R-:W-:Y:S01]  /*d200*/  MUFU.EX2 R21, R21 ;  /* 0x0000001500157308 */ /* 0x000fe20000000800 */
[----:B------:R-:W-:Y:S02]  /*d210*/  FFMA.FTZ R102, R95, c[0x0][0x23c], -R102 ;  /* 0x00008f005f667a23 */ /* 0x000fe40000010866 */
[----:B--2---:R-:W-:Y:S01]  /*d220*/  HMMA.16816.F32.BF16 R36, R4, R8, R36 ;  /* 0x000000080424723c */ /* 0x004fe20000041824 */
[--C-:B------:R-:W-:Y:S02]  /*d230*/  FFMA.FTZ R22, R134, c[0x0][0x23c], -R97.reuse ;  /* 0x00008f0086167a23 */ /* 0x100fe40000010861 */
[--C-:B------:R-:W-:Y:S02]  /*d240*/  FFMA.FTZ R23, R130, c[0x0][0x23c], -R97.reuse ;  /* 0x00008f0082177a23 */ /* 0x100fe40000010861 */
[----:B------:R-:W-:Y:S01]  /*d250*/  MUFU.EX2 R107, R107 ;  /* 0x0000006b006b7308 */ /* 0x000fe20000000800 */
[----:B------:R-:W-:-:S02]  /*d260*/  FFMA.FTZ R95, R88, c[0x0][0x23c], -R97 ;  /* 0x00008f00585f7a23 */ /* 0x000fc40000010861 */
[----:B------:R-:W-:Y:S01]  /*d270*/  HMMA.16816.F32.BF16 R40, R4, R10, R40 ;  /* 0x0000000a0428723c */ /* 0x000fe20000041828 */
[----:B------:R-:W2:Y:S01]  /*d280*/  LDSM.16.MT88.4 R8, [R108+0x8400] ;  /* 0x008400006c08783b */ /* 0x000ea20000004200 */
[----:B------:R-:W-:-:S03]  /*d290*/  FFMA.FTZ R128, R94, c[0x0][0x23c], -R97 ;  /* 0x00008f005e807a23 */ /* 0x000fc60000010861 */
[----:B------:R-:W4:Y:S03]  /*d2a0*/  MUFU.EX2 R22, R22 ;  /* 0x0000001600167308 */ /* 0x000f260000000800 */
[C---:B-1----:R-:W-:Y:S05]  /*d2b0*/  HMMA.16816.F32.BF16 R44, R48.reuse, R12, RZ ;  /* 0x0000000c302c723c */ /* 0x042fea00000418ff */
[----:B------:R-:W-:Y:S03]  /*d2c0*/  MUFU.EX2 R23, R23 ;  /* 0x0000001700177308 */ /* 0x000fe60000000800 */
[----:B------:R-:W-:Y:S01]  /*d2d0*/  HMMA.16816.F32.BF16 R48, R48, R14, RZ ;  /* 0x0000000e3030723c */ /* 0x000fe200000418ff */
[----:B------:R-:W-:Y:S04]  /*d2e0*/  LDSM.16.MT88.4 R12, [R108+0x6c00] ;  /* 0x006c00006c0c783b */ /* 0x000fe80000004200 */
[----:B------:R-:W1:Y:S03]  /*d2f0*/  MUFU.EX2 R20, R20 ;  /* 0x0000001400147308 */ /* 0x000e660000000800 */
[C---:B------:R-:W-:Y:S05]  /*d300*/  HMMA.16816.F32.BF16 R72, R4.reuse, R16, R72 ;  /* 0x000000100448723c */ /* 0x040fea0000041848 */
[----:B------:R-:W5:Y:S03]  /*d310*/  MUFU.EX2 R102, R102 ;  /* 0x0000006600667308 */ /* 0x000f660000000800 */
[C---:B------:R-:W-:Y:S01]  /*d320*/  HMMA.16816.F32.BF16 R68, R4.reuse, R18, R68 ;  /* 0x000000120444723c */ /* 0x040fe20000041844 */
[----:B------:R-:W-:Y:S04]  /*d330*/  LDSM.16.MT88.4 R16, [R110+0x6c00] ;  /* 0x006c00006e10783b */ /* 0x000fe80000004200 */
[----:B------:R-:W-:Y:S03]  /*d340*/  MUFU.EX2 R95, R95 ;  /* 0x0000005f005f7308 */ /* 0x000fe60000000800 */
[C---:B--2---:R-:W-:Y:S05]  /*d350*/  HMMA.16816.F32.BF16 R44, R4.reuse, R8, R44 ;  /* 0x00000008042c723c */ /* 0x044fea000004182c */
[----:B------:R-:W2:Y:S03]  /*d360*/  MUFU.EX2 R128, R128 ;  /* 0x0000008000807308 */ /* 0x000ea60000000800 */
        /* <DEDUP_REMOVED lines=8> */
[----:B-1----:R-:W-:Y:S01]  /*d3f0*/  F2FP.BF16.PACK_AB R7, R20, R23 ;  /* 0x000000171407723e */ /* 0x002fe200000010ff */
        /* <DEDUP_REMOVED lines=25> */
[C---:B------:R-:W-:Y:S01]  /*d590*/  F2FP.BF16.PACK_AB R5, R89.reuse, R90 ;  /* 0x0000005a5905723e */ /* 0x040fe200000010ff */
[----:B------:R-:W-:Y:S01]  /*d5a0*/  FADD.FTZ R90, R90, R23 ;  /* 0x000000175a5a7221 */ /* 0x000fe20000010000 */
[----:B-----5:R-:W-:Y:S01]  /*d5b0*/  F2FP.BF16.PACK_AB R6, R102, R91 ;  /* 0x0000005b6606723e */ /* 0x020fe200000010ff */
        /* <DEDUP_REMOVED lines=87> */
.L_x_6241:
[----:B------:R-:W-:-:S05]  /*db30*/  IMAD.MOV.U32 R7, RZ, RZ, c[0x0][0x1a0] ;  /* 0x00006800ff077624 */ /* 0x000fca00078e00ff */
[----:B------:R-:W-:-:S04]  /*db40*/  LEA R7, -R7, RZ, 0x6 ;  /* 0x000000ff07077211 */ /* 0x000fc800078e31ff */
[----:B------:R-:W-:Y:S02]  /*db50*/  SHF.R.S32.HI R5, RZ, 0x1f, R7 ;  /* 0x0000001fff057819 */ /* 0x000fe40000011407 */
.L_x_6242:
        /* <DEDUP_REMOVED lines=140> */
[----:B------:R-:W-:Y:S02]  /*e420*/  FMUL.FTZ R143, R31, c[0x0][0x2ec] ;  /* 0x0000bb001f8f7a20 */ /* 0x000fe40000410000 */
[----:B------:R-:W-:Y:S01]  /*e430*/  FMUL.FTZ R29, R29, c[0x0][0x2ec] ;  /* 0x0000bb001d1d7a20 */ /* 0x000fe20000410000 */
[----:B------:R-:W-:Y:S01]  /*e440*/  MUFU.TANH R28, R28 ;  /* 0x0000001c001c7308 */ /* 0x000fe20000002400 */
[----:B------:R-:W-:Y:S02]  /*e450*/  FMUL.FTZ R25, R25, c[0x0][0x2ec] ;  /* 0x0000bb0019197a20 */ /* 0x000fe40000410000 */
[----:B------:R-:W-:-:S02]  /*e460*/  FMUL.FTZ R127, R27, c[0x0][0x2ec] ;  /* 0x0000bb001b7f7a20 */ /* 0x000fc40000410000 */
[----:B------:R-:W-:Y:S02]  /*e470*/  FMUL.FTZ R26, R26, c[0x0][0x2ec] ;  /* 0x0000bb001a1a7a20 */ /* 0x000fe40000410000 */
[----:B------:R-:W-:Y:S01]  /*e480*/  FMUL.FTZ R24, R24, c[0x0][0x2ec] ;  /* 0x0000bb0018187a20 */ /* 0x000fe20000410000 */
[----:B------:R-:W-:Y:S01]  /*e490*/  MUFU.TANH R30, R30 ;  /* 0x0000001e001e7308 */ /* 0x000fe20000002400 */
[----:B------:R-:W-:Y:S01]  /*e4a0*/  FMUL.FTZ R23, R23, c[0x0][0x2ec] ;  /* 0x0000bb0017177a20 */ /* 0x000fe20000410000 */
[C---:B-1----:R-:W-:Y:S01]  /*e4b0*/  HMMA.16816.F32.BF16 R12, R92.reuse, R90, R12 ;  /* 0x0000005a5c0c723c */ /* 0x042fe2000004180c */
[----:B------:R-:W-:Y:S02]  /*e4c0*/  FMUL.FTZ R21, R21, c[0x0][0x2ec] ;  /* 0x0000bb0015157a20 */ /* 0x000fe40000410000 */
[----:B------:R-:W-:Y:S02]  /*e4d0*/  FMUL.FTZ R20, R20, c[0x0][0x2ec] ;  /* 0x0000bb0014147a20 */ /* 0x000fe40000410000 */
[----:B------:R-:W-:Y:S01]  /*e4e0*/  FMUL.FTZ R22, R22, c[0x0][0x2ec] ;  /* 0x0000bb0016167a20 */ /* 0x000fe20000410000 */
[----:B------:R1:W-:Y:S02]  /*e4f0*/  MUFU.TANH R141, R23 ;  /* 0x00000017008d7308 */ /* 0x0003e40000002400 */
[C---:B------:R-:W-:Y:S06]  /*e500*/  HMMA.16816.F32.BF16 R16, R92.reuse, R88, R16 ;  /* 0x000000585c10723c */ /* 0x040fec0000041810 */
[----:B------:R-:W-:Y:S02]  /*e510*/  MUFU.TANH R99, R29 ;  /* 0x0000001d00637308 */ /* 0x000fe40000002400 */
[C---:B--2---:R-:W-:Y:S06]  /*e520*/  HMMA.16816.F32.BF16 R8, R92.reuse, R84, R8 ;  /* 0x000000545c08723c */ /* 0x044fec0000041808 */
[----:B------:R-:W-:Y:S01]  /*e530*/  MUFU.TANH R143, R143 ;  /* 0x0000008f008f7308 */ /* 0x000fe20000002400 */
[----:B------:R-:W-:Y:S01]  /*e540*/  IMAD R84, R129, 0x40, R124 ;  /* 0x0000004081547824 */ /* 0x000fe200078e027c */
[----:B------:R-:W-:Y:S01]  /*e550*/  HMMA.16816.F32.BF16 R4, R92, R86, R4 ;  /* 0x000000565c04723c */ /* 0x000fe20000041804 */
[----:B------:R-:W-:-:S02]  /*e560*/  FMUL.FTZ R85, R32, c[0x0][0x2ec] ;  /* 0x0000bb0020557a20 */ /* 0x000fc40000410000 */
[----:B------:R-:W-:Y:S01]  /*e570*/  FMUL.FTZ R32, R33, c[0x0][0x2ec] ;  /* 0x0000bb0021207a20 */ /* 0x000fe20000410000 */
[----:B------:R-:W-:Y:S01]  /*e580*/  IADD3 R88, R84, 0x1, RZ ;  /* 0x0000000154587810 */ /* 0x000fe20007ffe0ff */
[----:B------:R-:W-:Y:S01]  /*e590*/  FMUL.FTZ R33, R34, c[0x0][0x2ec] ;  /* 0x0000bb0022217a20 */ /* 0x000fe20000410000 */
[----:B------:R-:W-:Y:S01]  /*e5a0*/  MUFU.TANH R95, R21 ;  /* 0x00000015005f7308 */ /* 0x000fe20000002400 */
[----:B------:R-:W-:Y:S01]  /*e5b0*/  FMUL.FTZ R34, R35, c[0x0][0x2ec] ;  /* 0x0000bb0023227a20 */ /* 0x000fe20000410000 */
[----:B------:R-:W-:Y:S01]  /*e5c0*/  IADD3 R86, R84, 0x8, RZ ;  /* 0x0000000854567810 */ /* 0x000fe20007ffe0ff */
[----:B------:R-:W-:Y:S01]  /*e5d0*/  FMUL.FTZ R13, R13, c[0x0][0x2ec] ;  /* 0x0000bb000d0d7a20 */ /* 0x000fe20000410000 */
[-C--:B------:R-:W-:Y:S01]  /*e5e0*/  ISETP.GE.AND P6, PT, R88, R100.reuse, PT ;  /* 0x000000645800720c */ /* 0x080fe20003fc6270 */
[----:B------:R-:W-:Y:S01]  /*e5f0*/  FMUL.FTZ R12, R12, c[0x0][0x2ec] ;  /* 0x0000bb000c0c7a20 */ /* 0x000fe20000410000 */
[-C--:B------:R-:W-:Y:S01]  /*e600*/  ISETP.GE.AND P2, PT, R88, R101.reuse, PT ;  /* 0x000000655800720c */ /* 0x080fe20003f46270 */
[----:B------:R-:W-:Y:S01]  /*e610*/  FMUL.FTZ R18, R18, c[0x0][0x2ec] ;  /* 0x0000bb0012127a20 */ /* 0x000fe20000410000 */
[----:B------:R-:W-:Y:S01]  /*e620*/  I2F R89, R88 ;  /* 0x0000005800597306 */ /* 0x000fe20000201400 */
[----:B------:R-:W-:Y:S01]  /*e630*/  FMUL.FTZ R14, R14, c[0x0][0x2ec] ;  /* 0x0000bb000e0e7a20 */ /* 0x000fe20000410000 */
[----:B------:R-:W-:Y:S01]  /*e640*/  ISETP.GE.AND P1, PT, R86, R100, PT ;  /* 0x000000645600720c */ /* 0x000fe20003f26270 */
[----:B-1----:R-:W-:Y:S01]  /*e650*/  FMUL.FTZ R23, R8, c[0x0][0x2ec] ;  /* 0x0000bb0008177a20 */ /* 0x002fe20000410000 */
[----:B------:R-:W-:Y:S01]  /*e660*/  IADD3 R8, R84, 0x9, RZ ;  /* 0x0000000954087810 */ /* 0x000fe20007ffe0ff */
[----:B------:R-:W-:Y:S01]  /*e670*/  FMUL.FTZ R35, R9, c[0x0][0x2ec] ;  /* 0x0000bb0009237a20 */ /* 0x000fe20000410000 */
[----:B------:R-:W-:Y:S01]  /*e680*/  ISETP.GE.AND P5, PT, R86, R101, PT ;  /* 0x000000655600720c */ /* 0x000fe20003fa6270 */
[----:B------:R-:W-:Y:S01]  /*e690*/  FMUL.FTZ R19, R19, c[0x0][0x2ec] ;  /* 0x0000bb0013137a20 */ /* 0x000fe20000410000 */
[----:B------:R-:W1:Y:S01]  /*e6a0*/  MUFU.TANH R32, R32 ;  /* 0x0000002000207308 */ /* 0x000e620000002400 */
[----:B------:R-:W-:-:S02]  /*e6b0*/  FMUL.FTZ R15, R15, c[0x0][0x2ec] ;  /* 0x0000bb000f0f7a20 */ /* 0x000fc40000410000 */
[----:B------:R-:W-:Y:S02]  /*e6c0*/  FMUL.FTZ R17, R17, c[0x0][0x2ec] ;  /* 0x0000bb0011117a20 */ /* 0x000fe40000410000 */
[----:B------:R-:W-:Y:S02]  /*e6d0*/  FMUL.FTZ R16, R16, c[0x0][0x2ec] ;  /* 0x0000bb0010107a20 */ /* 0x000fe40000410000 */
[----:B------:R-:W-:Y:S01]  /*e6e0*/  FMUL.FTZ R11, R11, c[0x0][0x2ec] ;  /* 0x0000bb000b0b7a20 */ /* 0x000fe20000410000 */
[----:B------:R-:W2:Y:S01]  /*e6f0*/  MUFU.TANH R34, R34 ;  /* 0x0000002200227308 */ /* 0x000ea20000002400 */
[----:B------:R-:W-:Y:S02]  /*e700*/  FMUL.FTZ R5, R5, c[0x0][0x2ec] ;  /* 0x0000bb0005057a20 */ /* 0x000fe40000410000 */
[----:B------:R-:W-:-:S05]  /*e710*/  FMUL.FTZ R7, R7, c[0x0][0x2ec] ;  /* 0x0000bb0007077a20 */ /* 0x000fca0000410000 */
[----:B------:R-:W-:Y:S01]  /*e720*/  I2F R87, R86 ;  /* 0x0000005600577306 */ /* 0x000fe20000201400 */
[----:B-1----:R-:W-:-:S05]  /*e730*/  FFMA.FTZ R21, R0, R89, R32 ;  /* 0x0000005900157223 */ /* 0x002fca0000010020 */
[----:B------:R-:W-:Y:S02]  /*e740*/  FSEL R21, R21, -INF , !P6 ;  /* 0xff80000015157808 */ /* 0x000fe40007000000 */
[----:B------:R-:W-:Y:S01]  /*e750*/  MUFU.TANH R91, R13 ;  /* 0x0000000d005b7308 */ /* 0x000fe20000002400 */
[----:B--2---:R-:W-:Y:S01]  /*e760*/  FFMA.FTZ R9, R0, R89, R34 ;  /* 0x0000005900097223 */ /* 0x004fe20000010022 */
[----:B------:R-:W-:-:S04]  /*e770*/  ISETP.GE.AND P6, PT, R8, R100, PT ;  /* 0x000000640800720c */ /* 0x000fc80003fc6270 */
[----:B------:R-:W-:Y:S02]  /*e780*/  FSEL R9, R9, -INF , !P2 ;  /* 0xff80000009097808 */ /* 0x000fe40005000000 */
[----:B------:R1:W-:Y:S01]  /*e790*/  I2F R13, R8 ;  /* 0x00000008000d7306 */ /* 0x0003e20000201400 */
[----:B------:R-:W-:-:S07]  /*e7a0*/  ISETP.GE.AND P2, PT, R8, R101, PT ;  /* 0x000000650800720c */ /* 0x000fce0003f46270 */
[----:B------:R-:W-:Y:S08]  /*e7b0*/  MUFU.TANH R97, R25 ;  /* 0x0000001900617308 */ /* 0x000ff00000002400 */
[----:B------:R2:W-:Y:S01]  /*e7c0*/  MUFU.TANH R25, R12 ;  /* 0x0000000c00197308 */ /* 0x0005e20000002400 */
[----:B-1----:R-:W-:-:S07]  /*e7d0*/  IADD3 R8, R84, 0x11, RZ ;  /* 0x0000001154087810 */ /* 0x002fce0007ffe0ff */
[----:B------:R-:W-:Y:S01]  /*e7e0*/  MUFU.TANH R105, R18 ;  /* 0x0000001200697308 */ /* 0x000fe20000002400 */
[----:B--2---:R-:W-:-:S07]  /*e7f0*/  IADD3 R12, R84, 0x10, RZ ;  /* 0x00000010540c7810 */ /* 0x004fce0007ffe0ff */
[----:B------:R-:W-:Y:S08]  /*e800*/  MUFU.TANH R103, R14 ;  /* 0x0000000e00677308 */ /* 0x000ff00000002400 */
[----:B------:R-:W-:Y:S08]  /*e810*/  MUFU.TANH R107, R26 ;  /* 0x0000001a006b7308 */ /* 0x000ff00000002400 */
[----:B------:R-:W1:Y:S08]  /*e820*/  I2F R14, R12 ;  /* 0x0000000c000e7306 */ /* 0x000e700000201400 */
[----:B------:R-:W2:Y:S08]  /*e830*/  I2F R18, R8 ;  /* 0x0000000800127306 */ /* 0x000eb00000201400 */
[----:B------:R-:W3:Y:S01]  /*e840*/  MUFU.TANH R127, R127 ;  /* 0x0000007f007f7308 */ /* 0x000ee20000002400 */
[----:B-1----:R-:W-:-:S07]  /*e850*/  FFMA.FTZ R107, R0, R14, R107 ;  /* 0x0000000e006b7223 */ /* 0x002fce000001006b */
[----:B------:R1:W-:Y:S01]  /*e860*/  MUFU.TANH R139, R19 ;  /* 0x00000013008b7308 */ /* 0x0003e20000002400 */
[----:B--2---:R-:W-:-:S07]  /*e870*/  FFMA.FTZ R97, R0, R18, R97 ;  /* 0x0000001200617223 */ /* 0x004fce0000010061 */
[----:B------:R2:W-:Y:S01]  /*e880*/  MUFU.TANH R137, R15 ;  /* 0x0000000f00897308 */ /* 0x0005e20000002400 */
[----:B---3--:R-:W-:-:S07]  /*e890*/  FFMA.FTZ R18, R0, R18, R127 ;  /* 0x0000001200127223 */ /* 0x008fce000001007f */
[----:B------:R-:W3:Y:S01]  /*e8a0*/  MUFU.TANH R31, R24 ;  /* 0x00000018001f7308 */ /* 0x000ee20000002400 */
[----:B-1----:R-:W-:-:S05]  /*e8b0*/  FFMA.FTZ R19, R0, R87, R28 ;  /* 0x0000005700137223 */ /* 0x002fca000001001c */
[----:B------:R-:W-:Y:S02]  /*e8c0*/  FSEL R19, R19, -INF , !P1 ;  /* 0xff80000013137808 */ /* 0x000fe40004800000 */
[----:B------:R1:W-:Y:S01]  /*e8d0*/  MUFU.TANH R93, R17 ;  /* 0x00000011005d7308 */ /* 0x0003e20000002400 */
[----:B--2---:R-:W-:Y:S01]  /*e8e0*/  FFMA.FTZ R15, R0, R87, R30 ;  /* 0x00000057000f7223 */ /* 0x004fe2000001001e */
[----:B------:R-:W-:Y:S01]  /*e8f0*/  ISETP.GE.AND P1, PT, R12, R100, PT ;  /* 0x000000640c00720c */ /* 0x000fe20003f26270 */
[----:B------:R-:W-:Y:S01]  /*e900*/  FMUL.FTZ R87, R10, c[0x0][0x2ec] ;  /* 0x0000bb000a577a20 */ /* 0x000fe20000410000 */
[----:B------:R-:W-:Y:S02]  /*e910*/  IADD3 R10, R84, 0x18, RZ ;  /* 0x00000018540a7810 */ /* 0x000fe40007ffe0ff */
[----:B------:R-:W-:Y:S02]  /*e920*/  FSEL R15, R15, -INF , !P5 ;  /* 0xff8000000f0f7808 */ /* 0x000fe40006800000 */
[----:B------:R-:W-:Y:S01]  /*e930*/  ISETP.GE.AND P5, PT, R12, R101, PT ;  /* 0x000000650c00720c */ /* 0x000fe20003fa6270 */
[----:B------:R-:W-:Y:S01]  /*e940*/  MUFU.TANH R29, R20 ;  /* 0x00000014001d7308 */ /* 0x000fe20000002400 */
[----:B---3--:R-:W-:Y:S01]  /*e950*/  FFMA.FTZ R31, R0, R14, R31 ;  /* 0x0000000e001f7223 */ /* 0x008fe2000001001f */
[----:B------:R-:W-:-:S02]  /*e960*/  IADD3 R14, R84, 0x20, RZ ;  /* 0x00000020540e7810 */ /* 0x000fc40007ffe0ff */
[----:B------:R-:W-:Y:S02]  /*e970*/  FSEL R153, R107, -INF , !P5 ;  /* 0xff8000006b997808 */ /* 0x000fe40006800000 */
[----:B------:R-:W-:Y:S01]  /*e980*/  FSEL R159, R31, -INF , !P1 ;  /* 0xff8000001f9f7808 */ /* 0x000fe20004800000 */
[CC--:B-1----:R-:W-:Y:S01]  /*e990*/  FFMA.FTZ R17, R0.reuse, R13.reuse, R99 ;  /* 0x0000000d00117223 */ /* 0x0c2fe20000010063 */
[----:B------:R-:W-:Y:S01]  /*e9a0*/  MUFU.TANH R131, R22 ;  /* 0x0000001600837308 */ /* 0x000fe20000002400 */
[----:B------:R-:W-:Y:S01]  /*e9b0*/  FFMA.FTZ R13, R0, R13, R143 ;  /* 0x0000000d000d7223 */ /* 0x000fe2000001008f */
[----:B------:R-:W-:Y:S02]  /*e9c0*/  ISETP.GE.AND P1, PT, R10, R100, PT ;  /* 0x000000640a00720c */ /* 0x000fe40003f26270 */
[----:B------:R-:W-:Y:S02]  /*e9d0*/  FSEL R17, R17, -INF , !P6 ;  /* 0xff80000011117808 */ /* 0x000fe40007000000 */
[----:B------:R-:W-:-:S02]  /*e9e0*/  FSEL R13, R13, -INF , !P2 ;  /* 0xff8000000d0d7808 */ /* 0x000fc40005000000 */
[----:B------:R-:W1:Y:S01]  /*e9f0*/  I2F R12, R10 ;  /* 0x0000000a000c7306 */ /* 0x000e620000201400 */
[CC--:B------:R-:W-:Y:S02]  /*ea00*/  ISETP.GE.AND P6, PT, R8.reuse, R100.reuse, PT ;  /* 0x000000640800720c */ /* 0x0c0fe40003fc6270 */
[----:B------:R-:W-:Y:S02]  /*ea10*/  ISETP.GE.AND P2, PT, R8, R101, PT ;  /* 0x000000650800720c */ /* 0x000fe40003f46270 */
[----:B------:R-:W-:Y:S02]  /*ea20*/  IADD3 R8, R84, 0x19, RZ ;  /* 0x0000001954087810 */ /* 0x000fe40007ffe0ff */
[----:B------:R-:W-:Y:S01]  /*ea30*/  FSEL R127, R97, -INF , !P6 ;  /* 0xff800000617f7808 */ /* 0x000fe20007000000 */
[----:B------:R-:W-:Y:S01]  /*ea40*/  MUFU.TANH R27, R16 ;  /* 0x00000010001b7308 */ /* 0x000fe20000002400 */
[----:B------:R-:W-:Y:S02]  /*ea50*/  FSEL R107, R18, -INF , !P2 ;  /* 0xff800000126b7808 */ /* 0x000fe40005000000 */
[----:B------:R-:W-:-:S02]  /*ea60*/  ISETP.GE.AND P6, PT, R8, R100, PT ;  /* 0x000000640800720c */ /* 0x000fc40003fc6270 */
[-C--:B------:R-:W-:Y:S02]  /*ea70*/  ISETP.GE.AND P2, PT, R8, R101.reuse, PT ;  /* 0x000000650800720c */ /* 0x080fe40003f46270 */
[----:B------:R-:W-:Y:S01]  /*ea80*/  ISETP.GE.AND P5, PT, R10, R101, PT ;  /* 0x000000650a00720c */ /* 0x000fe20003fa6270 */
[----:B------:R2:W3:Y:S01]  /*ea90*/  I2F R16, R8 ;  /* 0x0000000800107306 */ /* 0x0004e20000201400 */
[CC--:B-1----:R-:W-:Y:S02]  /*eaa0*/  FFMA.FTZ R157, R0.reuse, R12.reuse, R29 ;  /* 0x0000000c009d7223 */ /* 0x0c2fe4000001001d */
[----:B------:R-:W-:Y:S02]  /*eab0*/  FFMA.FTZ R131, R0, R12, R131 ;  /* 0x0000000c00837223 */ /* 0x000fe40000010083 */
[----:B------:R-:W-:Y:S01]  /*eac0*/  FMUL.FTZ R29, R4, c[0x0][0x2ec] ;  /* 0x0000bb00041d7a20 */ /* 0x000fe20000410000 */
[----:B------:R-:W-:Y:S02]  /*ead0*/  FSEL R157, R157, -INF , !P1 ;  /* 0xff8000009d9d7808 */ /* 0x000fe40004800000 */
[----:B------:R-:W1:Y:S01]  /*eae0*/  I2F R10, R14 ;  /* 0x0000000e000a7306 */ /* 0x000e620000201400 */
[----:B------:R-:W-:-:S02]  /*eaf0*/  FSEL R151, R131, -INF , !P5 ;  /* 0xff80000083977808 */ /* 0x000fc40006800000 */
[C---:B------:R-:W-:Y:S02]  /*eb00*/  ISETP.GE.AND P1, PT, R14.reuse, R100, PT ;  /* 0x000000640e00720c */ /* 0x040fe40003f26270 */
[----:B------:R-:W-:Y:S02]  /*eb10*/  ISETP.GE.AND P5, PT, R14, R101, PT ;  /* 0x000000650e00720c */ /* 0x000fe40003fa6270 */
[----:B--2---:R-:W-:Y:S01]  /*eb20*/  IADD3 R8, R84, 0x21, RZ ;  /* 0x0000002154087810 */ /* 0x004fe20007ffe0ff */
[CC--:B---3--:R-:W-:Y:S01]  /*eb30*/  FFMA.FTZ R95, R0.reuse, R16.reuse, R95 ;  /* 0x00000010005f7223 */ /* 0x0c8fe2000001005f */
[----:B------:R-:W-:Y:S01]  /*eb40*/  MUFU.TANH R23, R23 ;  /* 0x0000001700177308 */ /* 0x000fe20000002400 */
[----:B------:R-:W-:Y:S01]  /*eb50*/  FFMA.FTZ R99, R0, R16, R141 ;  /* 0x0000001000637223 */ /* 0x000fe2000001008d */
[----:B------:R-:W-:Y:S02]  /*eb60*/  IADD3 R16, R84, 0x28, RZ ;  /* 0x0000002854107810 */ /* 0x000fe40007ffe0ff */
[----:B------:R-:W-:-:S02]  /*eb70*/  FSEL R155, R95, -INF , !P6 ;  /* 0xff8000005f9b7808 */ /* 0x000fc40007000000 */
[----:B------:R-:W-:Y:S01]  /*eb80*/  FSEL R99, R99, -INF , !P2 ;  /* 0xff80000063637808 */ /* 0x000fe20005000000 */
[----:B-1----:R-:W-:Y:S01]  /*eb90*/  FFMA.FTZ R149, R0, R10, R27 ;  /* 0x0000000a00957223 */ /* 0x002fe2000001001b */
[----:B------:R1:W2:Y:S01]  /*eba0*/  I2F R12, R8 ;  /* 0x00000008000c7306 */ /* 0x0002a20000201400 */
[----:B------:R-:W-:Y:S01]  /*ebb0*/  ISETP.GE.AND P6, PT, R8, R100, PT ;  /* 0x000000640800720c */ /* 0x000fe20003fc6270 */
[----:B------:R-:W-:Y:S01]  /*ebc0*/  FFMA.FTZ R105, R0, R10, R105 ;  /* 0x0000000a00697223 */ /* 0x000fe20000010069 */
[----:B------:R-:W-:Y:S01]  /*ebd0*/  ISETP.GE.AND P2, PT, R8, R101, PT ;  /* 0x000000650800720c */ /* 0x000fe20003f46270 */
[----:B------:R-:W-:Y:S01]  /*ebe0*/  FMUL.FTZ R27, R6, c[0x0][0x2ec] ;  /* 0x0000bb00061b7a20 */ /* 0x000fe20000410000 */
[----:B------:R-:W-:Y:S02]  /*ebf0*/  FSEL R149, R149, -INF , !P1 ;  /* 0xff80000095957808 */ /* 0x000fe40004800000 */
[----:B------:R-:W-:Y:S01]  /*ec00*/  FSEL R141, R105, -INF , !P5 ;  /* 0xff800000698d7808 */ /* 0x000fe20006800000 */
[----:B------:R-:W3:Y:S01]  /*ec10*/  I2F R4, R16 ;  /* 0x0000001000047306 */ /* 0x000ee20000201400 */
[----:B------:R-:W-:-:S02]  /*ec20*/  ISETP.GE.AND P1, PT, R16, R100, PT ;  /* 0x000000641000720c */ /* 0x000fc40003f26270 */
[-C--:B------:R-:W-:Y:S02]  /*ec30*/  ISETP.GE.AND P5, PT, R16, R101.reuse, PT ;  /* 0x000000651000720c */ /* 0x080fe40003fa6270 */
[----:B-1----:R-:W-:Y:S01]  /*ec40*/  IADD3 R8, R84, 0x29, RZ ;  /* 0x0000002954087810 */ /* 0x002fe20007ffe0ff */
[CC--:B--2---:R-:W-:Y:S02]  /*ec50*/  FFMA.FTZ R93, R0.reuse, R12.reuse, R93 ;  /* 0x0000000c005d7223 */ /* 0x0c4fe4000001005d */
[----:B------:R-:W-:Y:S01]  /*ec60*/  MUFU.TANH R87, R87 ;  /* 0x0000005700577308 */ /* 0x000fe20000002400 */
[----:B------:R-:W-:Y:S01]  /*ec70*/  FFMA.FTZ R139, R0, R12, R139 ;  /* 0x0000000c008b7223 */ /* 0x000fe2000001008b */
[----:B------:R-:W-:Y:S02]  /*ec80*/  IADD3 R12, R84, 0x30, RZ ;  /* 0x00000030540c7810 */ /* 0x000fe40007ffe0ff */
[----:B------:R-:W-:Y:S02]  /*ec90*/  FSEL R147, R93, -INF , !P6 ;  /* 0xff8000005d937808 */ /* 0x000fe40007000000 */
[----:B------:R-:W-:Y:S01]  /*eca0*/  FSEL R139, R139, -INF , !P2 ;  /* 0xff8000008b8b7808 */ /* 0x000fe20005000000 */
[----:B---3--:R-:W-:Y:S01]  /*ecb0*/  FFMA.FTZ R25, R0, R4, R25 ;  /* 0x0000000400197223 */ /* 0x008fe20000010019 */
[----:B------:R1:W2:Y:S01]  /*ecc0*/  I2F R10, R8 ;  /* 0x00000008000a7306 */ /* 0x0002a20000201400 */
[----:B------:R-:W-:Y:S01]  /*ecd0*/  ISETP.GE.AND P6, PT, R8, R100, PT ;  /* 0x000000640800720c */ /* 0x000fe20003fc6270 */
[----:B------:R-:W-:Y:S01]  /*ece0*/  FFMA.FTZ R16, R0, R4, R103 ;  /* 0x0000000400107223 */ /* 0x000fe20000010067 */
[----:B------:R-:W-:-:S02]  /*ecf0*/  ISETP.GE.AND P2, PT, R8, R101, PT ;  /* 0x000000650800720c */ /* 0x000fc40003f46270 */
[----:B------:R-:W-:Y:S02]  /*ed00*/  FSEL R145, R25, -INF , !P1 ;  /* 0xff80000019917808 */ /* 0x000fe40004800000 */
[----:B------:R-:W-:Y:S01]  /*ed10*/  ISETP.GE.AND P1, PT, R12, R100, PT ;  /* 0x000000640c00720c */ /* 0x000fe20003f26270 */
[----:B------:R-:W3:Y:S01]  /*ed20*/  I2F R6, R12 ;  /* 0x0000000c00067306 */ /* 0x000ee20000201400 */
[----:B-1----:R-:W-:-:S07]  /*ed30*/  IADD3 R8, R84, 0x31, RZ ;  /* 0x0000003154087810 */ /* 0x002fce0007ffe0ff */
[----:B------:R-:W-:Y:S01]  /*ed40*/  MUFU.TANH R11, R11 ;  /* 0x0000000b000b7308 */ /* 0x000fe20000002400 */
[CC--:B--2---:R-:W-:Y:S02]  /*ed50*/  FFMA.FTZ R91, R0.reuse, R10.reuse, R91 ;  /* 0x0000000a005b7223 */ /* 0x0c4fe4000001005b */
[----:B------:R-:W-:Y:S01]  /*ed60*/  FFMA.FTZ R103, R0, R10, R137 ;  /* 0x0000000a00677223 */ /* 0x000fe20000010089 */
[----:B------:R-:W-:Y:S02]  /*ed70*/  IADD3 R10, R84, 0x38, RZ ;  /* 0x00000038540a7810 */ /* 0x000fe40007ffe0ff */
[----:B------:R-:W-:Y:S01]  /*ed80*/  FSEL R143, R91, -INF , !P6 ;  /* 0xff8000005b8f7808 */ /* 0x000fe20007000000 */
[CC--:B---3--:R-:W-:Y:S01]  /*ed90*/  FFMA.FTZ R23, R0.reuse, R6.reuse, R23 ;  /* 0x0000000600177223 */ /* 0x0c8fe20000010017 */
[----:B------:R-:W1:Y:S01]  /*eda0*/  I2F R14, R8 ;  /* 0x00000008000e7306 */ /* 0x000e620000201400 */
[----:B------:R-:W-:Y:S01]  /*edb0*/  FSEL R103, R103, -INF , !P2 ;  /* 0xff80000067677808 */ /* 0x000fe20005000000 */
[----:B------:R-:W-:Y:S01]  /*edc0*/  FFMA.FTZ R87, R0, R6, R87 ;  /* 0x0000000600577223 */ /* 0x000fe20000010057 */
[----:B------:R-:W-:-:S02]  /*edd0*/  ISETP.GE.AND P6, PT, R8, R100, PT ;  /* 0x000000640800720c */ /* 0x000fc40003fc6270 */
[-C--:B------:R-:W-:Y:S02]  /*ede0*/  ISETP.GE.AND P2, PT, R8, R101.reuse, PT ;  /* 0x000000650800720c */ /* 0x080fe40003f46270 */
[C---:B------:R-:W-:Y:S01]  /*edf0*/  IADD3 R6, R84.reuse, 0x39, RZ ;  /* 0x0000003954067810 */ /* 0x040fe20007ffe0ff */
[----:B------:R-:W-:Y:S01]  /*ee00*/  MUFU.TANH R85, R85 ;  /* 0x0000005500557308 */ /* 0x000fe20000002400 */
[----:B------:R-:W-:Y:S02]  /*ee10*/  FSEL R104, R23, -INF , !P1 ;  /* 0xff80000017687808 */ /* 0x000fe40004800000 */
[----:B------:R-:W-:Y:S02]  /*ee20*/  ISETP.GE.AND P1, PT, R84, R100, PT ;  /* 0x000000645400720c */ /* 0x000fe40003f26270 */
[----:B------:R-:W-:Y:S02]  /*ee30*/  FSEL R137, R16, -INF , !P5 ;  /* 0xff80000010897808 */ /* 0x000fe40006800000 */
[----:B------:R-:W-:Y:S01]  /*ee40*/  ISETP.GE.AND P5, PT, R12, R101, PT ;  /* 0x000000650c00720c */ /* 0x000fe20003fa6270 */
[----:B------:R-:W2:Y:S01]  /*ee50*/  I2F R4, R84 ;  /* 0x0000005400047306 */ /* 0x000ea20000201400 */
[----:B-1----:R-:W-:-:S02]  /*ee60*/  FFMA.FTZ R91, R0, R14, R11 ;  /* 0x0000000e005b7223 */ /* 0x002fc4000001000b */
[----:B------:R-:W-:Y:S02]  /*ee70*/  FSEL R97, R87, -INF , !P5 ;  /* 0xff80000057617808 */ /* 0x000fe40006800000 */
[-C--:B------:R-:W-:Y:S02]  /*ee80*/  ISETP.GE.AND P5, PT, R84, R101.reuse, PT ;  /* 0x000000655400720c */ /* 0x080fe40003fa6270 */
[----:B------:R-:W-:Y:S01]  /*ee90*/  FSEL R91, R91, -INF , !P2 ;  /* 0xff8000005b5b7808 */ /* 0x000fe20005000000 */
[----:B------:R-:W1:Y:S01]  /*eea0*/  MUFU.TANH R33, R33 ;  /* 0x0000002100217308 */ /* 0x000e620000002400 */
[----:B------:R-:W-:-:S07]  /*eeb0*/  ISETP.GE.AND P2, PT, R10, R101, PT ;  /* 0x000000650a00720c */ /* 0x000fce0003f46270 */
[----:B------:R-:W3:Y:S01]  /*eec0*/  MUFU.TANH R35, R35 ;  /* 0x0000002300237308 */ /* 0x000ee20000002400 */
[----:B--2---:R-:W-:-:S07]  /*eed0*/  FFMA.FTZ R85, R0, R4, R85 ;  /* 0x0000000400557223 */ /* 0x004fce0000010055 */
[----:B------:R-:W-:Y:S01]  /*eee0*/  MUFU.TANH R29, R29 ;  /* 0x0000001d001d7308 */ /* 0x000fe20000002400 */
[C---:B-1----:R-:W-:Y:S01]  /*eef0*/  FFMA.FTZ R33, R0.reuse, R4, R33 ;  /* 0x0000000400217223 */ /* 0x042fe20000010021 */
[----:B------:R-:W-:Y:S01]  /*ef00*/  FSEL R4, R85, -INF , !P1 ;  /* 0xff80000055047808 */ /* 0x000fe20004800000 */
[----:B------:R-:W-:Y:S01]  /*ef10*/  BAR.SYNC.DEFER_BLOCKING 0x0 ;  /* 0x0000000000007b1d */ /* 0x000fe20000010000 */
[----:B------:R-:W-:Y:S01]  /*ef20*/  ISETP.GT.AND P1, PT, R129, R114, PT ;  /* 0x000000728100720c */ /* 0x000fe20003f24270 */
[----:B---3--:R-:W-:-:S04]  /*ef30*/  FFMA.FTZ R35, R0, R14, R35 ;  /* 0x0000000e00237223 */ /* 0x008fc80000010023 */
[----:B------:R-:W-:Y:S01]  /*ef40*/  MUFU.TANH R27, R27 ;  /* 0x0000001b001b7308 */ /* 0x000fe20000002400 */
[----:B------:R-:W-:Y:S02]  /*ef50*/  FSEL R106, R35, -INF , !P6 ;  /* 0xff800000236a7808 */ /* 0x000fe40007000000 */
[----:B------:R-:W-:-:S05]  /*ef60*/  ISETP.GE.AND P6, PT, R10, R100, PT ;  /* 0x000000640a00720c */ /* 0x000fca0003fc6270 */
[----:B------:R-:W1:Y:S08]  /*ef70*/  I2F R8, R10 ;  /* 0x0000000a00087306 */ /* 0x000e700000201400 */
[----:B------:R-:W-:Y:S08]  /*ef80*/  MUFU.TANH R5, R5 ;  /* 0x0000000500057308 */ /* 0x000ff00000002400 */
[----:B------:R-:W2:Y:S01]  /*ef90*/  I2F R11, R6 ;  /* 0x00000006000b7306 */ /* 0x000ea20000201400 */
[----:B-1----:R-:W-:-:S02]  /*efa0*/  FFMA.FTZ R29, R0, R8, R29 ;  /* 0x00000008001d7223 */ /* 0x002fc4000001001d */
[----:B------:R-:W-:-:S03]  /*efb0*/  FFMA.FTZ R27, R0, R8, R27 ;  /* 0x00000008001b7223 */ /* 0x000fc6000001001b */
[----:B------:R-:W-:Y:S02]  /*efc0*/  FSEL R105, R29, -INF , !P6 ;  /* 0xff8000001d697808 */ /* 0x000fe40007000000 */
[----:B------:R-:W1:Y:S01]  /*efd0*/  MUFU.TANH R7, R7 ;  /* 0x0000000700077308 */ /* 0x000e620000002400 */
[----:B------:R-:W-:Y:S02]  /*efe0*/  FSEL R93, R27, -INF , !P2 ;  /* 0xff8000001b5d7808 */ /* 0x000fe40005000000 */
[C---:B------:R-:W-:Y:S02]  /*eff0*/  ISETP.GE.AND P6, PT, R6.reuse, R100, PT ;  /* 0x000000640600720c */ /* 0x040fe40003fc6270 */
[----:B------:R-:W-:Y:S01]  /*f000*/  ISETP.GE.AND P2, PT, R6, R101, PT ;  /* 0x000000650600720c */ /* 0x000fe20003f46270 */
[----:B--2---:R-:W-:Y:S01]  /*f010*/  FFMA.FTZ R131, R0, R11, R5 ;  /* 0x0000000b00837223 */ /* 0x004fe20000010005 */
[----:B------:R-:W-:-:S04]  /*f020*/  FSEL R5, R33, -INF , !P5 ;  /* 0xff80000021057808 */ /* 0x000fc80006800000 */
[----:B------:R-:W-:Y:S01]  /*f030*/  FSEL R131, R131, -INF , !P6 ;  /* 0xff80000083837808 */ /* 0x000fe20007000000 */
[----:B-1----:R-:W-:-:S05]  /*f040*/  FFMA.FTZ R7, R0, R11, R7 ;  /* 0x0000000b00077223 */ /* 0x002fca0000010007 */
        /* <DEDUP_REMOVED lines=63> */
.L_x_6244:
[----:B------:R-:W-:-:S05]  /*f440*/  IMAD.MOV.U32 R12, RZ, RZ, c[0x0][0x198] ;  /* 0x00006600ff0c7624 */ /* 0x000fca00078e00ff */
[----:B------:R-:W-:-:S04]  /*f450*/  LEA R12, -R12, RZ, 0x6 ;  /* 0x000000ff0c0c7211 */ /* 0x000fc800078e31ff */
[----:B------:R-:W-:Y:S02]  /*f460*/  SHF.R.S32.HI R10, RZ, 0x1f, R12 ;  /* 0x0000001fff0a7819 */ /* 0x000fe4000001140c */
.L_x_6245:
        /* <DEDUP_REMOVED lines=56> */
.L_x_6243:
        /* <DEDUP_REMOVED lines=57> */
[----:B------:R-:W-:Y:S01]  /*fb80*/  LDSM.16.MT88.4 R16, [R108+0x6000] ;  /* 0x006000006c10783b */ /* 0x000fe20000004200 */
[----:B------:R-:W-:-:S02]  /*fb90*/  FADD.FTZ R3, R2, -R3 ;  /* 0x8000000302037221 */ /* 0x000fc40000010000 */
[--C-:B------:R-:W-:Y:S02]  /*fba0*/  FFMA.FTZ R85, R5, c[0x0][0x23c], -R96.reuse ;  /* 0x00008f0005557a23 */ /* 0x100fe40000010860 */
[----:B------:R-:W-:Y:S01]  /*fbb0*/  FMUL.FTZ R92, R3, c[0x0][0x23c] ;  /* 0x00008f00035c7a20 */ /* 0x000fe20000410000 */
[----:B------:R-:W1:Y:S01]  /*fbc0*/  MUFU.EX2 R98, R98 ;  /* 0x0000006200627308 */ /* 0x000e620000000800 */
[--C-:B------:R-:W-:Y:S02]  /*fbd0*/  FFMA.FTZ R86, R9, c[0x0][0x23c], -R96.reuse ;  /* 0x00008f0009567a23 */ /* 0x100fe40000010860 */
[--C-:B------:R-:W-:Y:S01]  /*fbe0*/  FFMA.FTZ R3, R15, c[0x0][0x23c], -R96.reuse ;  /* 0x00008f000f037a23 */ /* 0x100fe20000010860 */
[----:B------:R-:W-:Y:S01]  /*fbf0*/  LDSM.16.MT88.4 R8, [R110+0x6000] ;  /* 0x006000006e08783b */ /* 0x000fe20000004200 */
[----:B------:R-:W-:Y:S02]  /*fc00*/  FFMA.FTZ R2, R13, c[0x0][0x23c], -R96 ;  /* 0x00008f000d027a23 */ /* 0x000fe40000010860 */
[--C-:B------:R-:W-:Y:S01]  /*fc10*/  FFMA.FTZ R130, R159, c[0x0][0x23c], -R134.reuse ;  /* 0x00008f009f827a23 */ /* 0x100fe20000010886 */
[----:B------:R-:W2:Y:S01]  /*fc20*/  MUFU.EX2 R92, R92 ;  /* 0x0000005c005c7308 */ /* 0x000ea20000000800 */
[----:B------:R-:W-:-:S02]  /*fc30*/  FFMA.FTZ R127, R127, c[0x0][0x23c], -R134 ;  /* 0x00008f007f7f7a23 */ /* 0x000fc40000010886 */
[--C-:B------:R-:W-:Y:S02]  /*fc40*/  FFMA.FTZ R102, R157, c[0x0][0x23c], -R134.reuse ;  /* 0x00008f009d667a23 */ /* 0x100fe40000010886 */
[----:B------:R-:W-:Y:S02]  /*fc50*/  FFMA.FTZ R101, R155, c[0x0][0x23c], -R134 ;  /* 0x00008f009b657a23 */ /* 0x000fe40000010886 */
[----:B------:R-:W-:Y:S01]  /*fc60*/  FFMA.FTZ R126, R153, c[0x0][0x23c], -R96 ;  /* 0x00008f00997e7a23 */ /* 0x000fe20000010860 */
[----:B------:R-:W3:Y:S01]  /*fc70*/  MUFU.EX2 R84, R84 ;  /* 0x0000005400547308 */ /* 0x000ee20000000800 */
[-C--:B-1----:R-:W-:Y:S02]  /*fc80*/  FMUL.FTZ R28, R56, R98.reuse ;  /* 0x00000062381c7220 */ /* 0x082fe40000410000 */
[-C--:B------:R-:W-:Y:S02]  /*fc90*/  FMUL.FTZ R29, R57, R98.reuse ;  /* 0x00000062391d7220 */ /* 0x080fe40000410000 */
[----:B------:R-:W-:-:S02]  /*fca0*/  FMUL.FTZ R4, R80, R98 ;  /* 0x0000006250047220 */ /* 0x000fc40000410000 */
[----:B------:R-:W-:Y:S01]  /*fcb0*/  FMUL.FTZ R5, R81, R98 ;  /* 0x0000006251057220 */ /* 0x000fe20000410000 */
[----:B------:R-:W-:Y:S01]  /*fcc0*/  MUFU.EX2 R87, R87 ;  /* 0x0000005700577308 */ /* 0x000fe20000000800 */
[-C--:B--2---:R-:W-:Y:S02]  /*fcd0*/  FMUL.FTZ R30, R58, R92.reuse ;  /* 0x0000005c3a1e7220 */ /* 0x084fe40000410000 */
[-C--:B------:R-:W-:Y:S02]  /*fce0*/  FMUL.FTZ R31, R59, R92.reuse ;  /* 0x0000005c3b1f7220 */ /* 0x080fe40000410000 */
[----:B------:R-:W1:Y:S01]  /*fcf0*/  LDSM.16.MT88.4 R56, [R110+0x8000] ;  /* 0x008000006e38783b */ /* 0x000e620000004200 */
[-C--:B------:R-:W-:Y:S02]  /*fd00*/  FMUL.FTZ R6, R82, R92.reuse ;  /* 0x0000005c52067220 */ /* 0x080fe40000410000 */
[----:B------:R-:W2:Y:S01]  /*fd10*/  MUFU.EX2 R88, R88 ;  /* 0x0000005800587308 */ /* 0x000ea20000000800 */
[----:B------:R-:W-:Y:S01]  /*fd20*/  FMUL.FTZ R7, R83, R92 ;  /* 0x0000005c53077220 */ /* 0x000fe20000410000 */
[----:B---3--:R-:W-:Y:S01]  /*fd30*/  F2FP.BF16.PACK_AB R80, R84, R95 ;  /* 0x0000005f5450723e */ /* 0x008fe200000010ff */
[----:B------:R-:W-:-:S02]  /*fd40*/  FMUL.FTZ R52, R52, R98 ;  /* 0x0000006234347220 */ /* 0x000fc40000410000 */
[----:B------:R-:W-:Y:S02]  /*fd50*/  FMUL.FTZ R53, R53, R98 ;  /* 0x0000006235357220 */ /* 0x000fe40000410000 */
[-C--:B------:R-:W-:Y:S01]  /*fd60*/  FMUL.FTZ R54, R54, R92.reuse ;  /* 0x0000005c36367220 */ /* 0x080fe20000410000 */
[----:B------:R-:W-:Y:S01]  /*fd70*/  MUFU.EX2 R85, R85 ;  /* 0x0000005500557308 */ /* 0x000fe20000000800 */
[----:B------:R-:W-:Y:S02]  /*fd80*/  FMUL.FTZ R55, R55, R92 ;  /* 0x0000005c37377220 */ /* 0x000fe40000410000 */
[-C--:B------:R-:W-:Y:S02]  /*fd90*/  FMUL.FTZ R20, R64, R98.reuse ;  /* 0x0000006240147220 */ /* 0x080fe40000410000 */
[----:B------:R-:W-:Y:S02]  /*fda0*/  FMUL.FTZ R21, R65, R98 ;  /* 0x0000006241157220 */ /* 0x000fe40000410000 */
[-C--:B------:R-:W-:Y:S01]  /*fdb0*/  FMUL.FTZ R22, R66, R92.reuse ;  /* 0x0000005c42167220 */ /* 0x080fe20000410000 */
[----:B------:R-:W3:Y:S01]  /*fdc0*/  MUFU.EX2 R86, R86 ;  /* 0x0000005600567308 */ /* 0x000ee20000000800 */
        /* <DEDUP_REMOVED lines=10> */
[----:B---3--:R-:W-:Y:S01]  /*fe70*/  F2FP.BF16.PACK_AB R81, R86, R85 ;  /* 0x000000555651723e */ /* 0x008fe200000010ff */
        /* <DEDUP_REMOVED lines=20> */
[----:B------:R-:W3:Y:S01]  /*ffc0*/  LDSM.16.MT88.4 R52, [R108+0x8000] ;  /* 0x008000006c34783b */ /* 0x000ee20000004200 */
[----:B------:R-:W-:-:S02]  /*ffd0*/  FMUL.FTZ R68, R68, R98 ;  /* 0x0000006244447220 */ /* 0x000fc40000410000 */
[----:B------:R-:W-:Y:S01]  /*ffe0*/  FMUL.FTZ R69, R69, R98 ;  /* 0x0000006245457220 */ /* 0x000fe20000410000 */
[----:B------:R-:W-:Y:S01]  /*fff0*/  MUFU.EX2 R101, R101 ;  /* 0x0000006500657308 */ /* 0x000fe20000000800 */
[-C--:B------:R-:W-:Y:S02]  /*10000*/  FMUL.FTZ R70, R70, R92.reuse ;  /* 0x0000005c46467220 */ /* 0x080fe40000410000 */
[C---:B------:R-:W-:Y:S01]  /*10010*/  HMMA.16816.F32.BF16 R20, R80.reuse, R24, R20 ;  /* 0x000000185014723c */ /* 0x040fe20000041814 */
[----:B------:R-:W-:Y:S02]  /*10020*/  FMUL.FTZ R71, R71, R92 ;  /* 0x0000005c47477220 */ /* 0x000fe40000410000 */
[--C-:B------:R-:W-:Y:S02]  /*10030*/  FFMA.FTZ R107, R107, c[0x0][0x23c], -R96.reuse ;  /* 0x00008f006b6b7a23 */ /* 0x100fe40000010860 */
[--C-:B------:R-:W-:Y:S01]  /*10040*/  FFMA.FTZ R100, R151, c[0x0][0x23c], -R96.reuse ;  /* 0x00008f0097647a23 */ /* 0x100fe20000010860 */
[----:B------:R-:W-:Y:S01]  /*10050*/  MUFU.EX2 R126, R126 ;  /* 0x0000007e007e7308 */ /* 0x000fe20000000800 */
[----:B------:R-:W-:Y:S01]  /*10060*/  FFMA.FTZ R99, R99, c[0x0][0x23c], -R96 ;  /* 0x00008f0063637a23 */ /* 0x000fe20000010860 */
[----:B------:R-:W-:Y:S01]  /*10070*/  HMMA.16816.F32.BF16 R24, R80, R26, R60 ;  /* 0x0000001a5018723c */ /* 0x000fe2000004183c */
[----:B------:R-:W4:Y:S01]  /*10080*/  LDSM.16.MT88.4 R60, [R110+0x6400] ;  /* 0x006400006e3c783b */ /* 0x000f220000004200 */
[----:B------:R-:W-:-:S02]  /*10090*/  FMUL.FTZ R44, R44, R98 ;  /* 0x000000622c2c7220 */ /* 0x000fc40000410000 */
[----:B------:R-:W-:Y:S02]  /*100a0*/  FMUL.FTZ R45, R45, R98 ;  /* 0x000000622d2d7220 */ /* 0x000fe40000410000 */
[----:B------:R-:W5:Y:S01]  /*100b0*/  MUFU.EX2 R107, R107 ;  /* 0x0000006b006b7308 */ /* 0x000f620000000800 */
[-C--:B------:R-:W-:Y:S01]  /*100c0*/  FMUL.FTZ R46, R46, R92.reuse ;  /* 0x0000005c2e2e7220 */ /* 0x080fe20000410000 */
        /* <DEDUP_REMOVED lines=9> */
[--C-:B------:R-:W-:Y:S02]  /*10160*/  FFMA.FTZ R138, R149, c[0x0][0x23c], -R134.reuse ;  /* 0x00008f00958a7a23 */ /* 0x100fe40000010886 */
[----:B------:R-:W1:Y:S01]  /*10170*/  MUFU.EX2 R99, R99 ;  /* 0x0000006300637308 */ /* 0x000e620000000800 */
[--C-:B------:R-:W-:Y:S01]  /*10180*/  FFMA.FTZ R147, R147, c[0x0][0x23c], -R134.reuse ;  /* 0x00008f0093937a23 */ /* 0x100fe20000010886 */
[C---:B------:R-:W-:Y:S01]  /*10190*/  HMMA.16816.F32.BF16 R4, R80.reuse, R8, R4 ;  /* 0x000000085004723c */ /* 0x040fe20000041804 */
[--C-:B------:R-:W-:Y:S02]  /*101a0*/  FFMA.FTZ R136, R145, c[0x0][0x23c], -R134.reuse ;  /* 0x00008f0091887a23 */ /* 0x100fe40000010886 */
[----:B------:R-:W-:Y:S02]  /*101b0*/  FFMA.FTZ R143, R143, c[0x0][0x23c], -R134 ;  /* 0x00008f008f8f7a23 */ /* 0x000fe40000010886 */
[--C-:B------:R-:W-:Y:S01]  /*101c0*/  FFMA.FTZ R141, R141, c[0x0][0x23c], -R96.reuse ;  /* 0x00008f008d8d7a23 */ /* 0x100fe20000010860 */
[----:B------:R-:W-:Y:S01]  /*101d0*/  MUFU.EX2 R138, R138 ;  /* 0x0000008a008a7308 */ /* 0x000fe20000000800 */
[--C-:B------:R-:W-:Y:S01]  /*101e0*/  FFMA.FTZ R142, R139, c[0x0][0x23c], -R96.reuse ;  /* 0x00008f008b8e7a23 */ /* 0x100fe20000010860 */
[----:B------:R-:W-:Y:S01]  /*101f0*/  HMMA.16816.F32.BF16 R12, R80, R16, R12 ;  /* 0x00000010500c723c */ /* 0x000fe2000004180c */
[----:B------:R-:W-:-:S02]  /*10200*/  FFMA.FTZ R137, R137, c[0x0][0x23c], -R96 ;  /* 0x00008f0089897a23 */ /* 0x000fc40000010860 */
[----:B------:R-:W-:Y:S02]  /*10210*/  FFMA.FTZ R140, R103, c[0x0][0x23c], -R96 ;  /* 0x00008f00678c7a23 */ /* 0x000fe40000010860 */
[--C-:B------:R-:W-:Y:S01]  /*10220*/  FFMA.FTZ R64, R104, c[0x0][0x23c], -R134.reuse ;  /* 0x00008f0068407a23 */ /* 0x100fe20000010886 */
[----:B------:R-:W-:Y:S01]  /*10230*/  MUFU.EX2 R147, R147 ;  /* 0x0000009300937308 */ /* 0x000fe20000000800 */
[--C-:B------:R-:W-:Y:S01]  /*10240*/  FFMA.FTZ R104, R106, c[0x0][0x23c], -R134.reuse ;  /* 0x00008f006a687a23 */ /* 0x100fe20000010886 */
[C---:B------:R-:W-:Y:S01]  /*10250*/  HMMA.16816.F32.BF16 R8, R80.reuse, R10, R76 ;  /* 0x0000000a5008723c */ /* 0x040fe2000004184c */
[----:B------:R-:W-:Y:S01]  /*10260*/  LDSM.16.MT88.4 R76, [R110+0x6c00] ;  /* 0x006c00006e4c783b */ /* 0x000fe20000004200 */
[--C-:B------:R-:W-:Y:S02]  /*10270*/  FFMA.FTZ R103, R105, c[0x0][0x23c], -R134.reuse ;  /* 0x00008f0069677a23 */ /* 0x100fe40000010886 */
[----:B------:R-:W-:Y:S02]  /*10280*/  FFMA.FTZ R106, R131, c[0x0][0x23c], -R134 ;  /* 0x00008f00836a7a23 */ /* 0x000fe40000010886 */
[----:B------:R-:W-:Y:S01]  /*10290*/  MUFU.EX2 R136, R136 ;  /* 0x0000008800887308 */ /* 0x000fe20000000800 */
[--C-:B------:R-:W-:Y:S01]  /*102a0*/  FFMA.FTZ R134, R91, c[0x0][0x23c], -R96.reuse ;  /* 0x00008f005b867a23 */ /* 0x100fe20000010860 */
[----:B------:R-:W-:Y:S01]  /*102b0*/  HMMA.16816.F32.BF16 R16, R80, R18, R68 ;  /* 0x000000125010723c */ /* 0x000fe20000041844 */
[--C-:B------:R-:W-:Y:S01]  /*102c0*/  FFMA.FTZ R97, R97, c[0x0][0x23c], -R96.reuse ;  /* 0x00008f0061617a23 */ /* 0x100fe20000010860 */
[----:B------:R-:W-:Y:S01]  /*102d0*/  LDSM.16.MT88.4 R68, [R108+0x6c00] ;  /* 0x006c00006c44783b */ /* 0x000fe20000004200 */
[----:B------:R-:W-:-:S02]  /*102e0*/  FFMA.FTZ R91, R93, c[0x0][0x23c], -R96 ;  /* 0x00008f005d5b7a23 */ /* 0x000fc40000010860 */
[----:B------:R-:W-:Y:S01]  /*102f0*/  FFMA.FTZ R94, R94, c[0x0][0x23c], -R96 ;  /* 0x00008f005e5e7a23 */ /* 0x000fe20000010860 */
[----:B------:R-:W-:Y:S01]  /*10300*/  MUFU.EX2 R143, R143 ;  /* 0x0000008f008f7308 */ /* 0x000fe20000000800 */
[----:B------:R-:W-:Y:S01]  /*10310*/  FFMA.FTZ R95, R133, R98, R95 ;  /* 0x00000062855f7223 */ /* 0x000fe2000001005f */
[C---:B---3--:R-:W-:Y:S01]  /*10320*/  HMMA.16816.F32.BF16 R44, R80.reuse, R52, R44 ;  /* 0x00000034502c723c */ /* 0x048fe2000004182c */
[----:B------:R-:W-:Y:S02]  /*10330*/  FFMA.FTZ R85, R128, R92, R85 ;  /* 0x0000005c80557223 */ /* 0x000fe40000010055 */
[----:B------:R-:W-:Y:S02]  /*10340*/  FADD.FTZ R84, R84, R95 ;  /* 0x0000005f54547221 */ /* 0x000fe40000010000 */
[----:B------:R-:W-:Y:S01]  /*10350*/  FADD.FTZ R92, R86, R85 ;  /* 0x00000055565c7221 */ /* 0x000fe20000010000 */
[----:B------:R-:W-:Y:S01]  /*10360*/  MUFU.EX2 R141, R141 ;  /* 0x0000008d008d7308 */ /* 0x000fe20000000800 */
[----:B--2---:R-:W-:Y:S01]  /*10370*/  F2FP.BF16.PACK_AB R52, R127, R130 ;  /* 0x000000827f34723e */ /* 0x004fe200000010ff */
[----:B------:R-:W-:Y:S01]  /*10380*/  HMMA.16816.F32.BF16 R48, R80, R54, R48 ;  /* 0x000000365030723c */ /* 0x000fe20000041830 */
[----:B-----5:R-:W-:Y:S01]  /*10390*/  F2FP.BF16.PACK_AB R53, R107, R126 ;  /* 0x0000007e6b35723e */ /* 0x020fe200000010ff */
[----:B------:R-:W-:-:S02]  /*103a0*/  FADD.FTZ R93, R87, R84 ;  /* 0x00000054575d7221 */ /* 0x000fc40000010000 */
[----:B------:R-:W-:Y:S02]  /*103b0*/  FADD.FTZ R3, R3, R92 ;  /* 0x0000005c03037221 */ /* 0x000fe40000010000 */
[----:B------:R-:W-:Y:S01]  /*103c0*/  MUFU.EX2 R142, R142 ;  /* 0x0000008e008e7308 */ /* 0x000fe20000000800 */
[----:B------:R-:W-:Y:S01]  /*103d0*/  F2FP.BF16.PACK_AB R54, R101, R102 ;  /* 0x000000666536723e */ /* 0x000fe200000010ff */
[----:B------:R-:W-:Y:S01]  /*103e0*/  FADD.FTZ R93, R88, R93 ;  /* 0x0000005d585d7221 */ /* 0x000fe20000010000 */
[----:B-1----:R-:W-:Y:S01]  /*103f0*/  F2FP.BF16.PACK_AB R55, R99, R100 ;  /* 0x000000646337723e */ /* 0x002fe200000010ff */
[----:B------:R-:W-:Y:S02]  /*10400*/  FADD.FTZ R3, R2, R3 ;  /* 0x0000000302037221 */ /* 0x000fe40000010000 */
[----:B------:R-:W-:Y:S02]  /*10410*/  FADD.FTZ R130, R130, R93 ;  /* 0x0000005d82827221 */ /* 0x000fe40000010000 */
[----:B------:R-:W-:Y:S01]  /*10420*/  MUFU.EX2 R137, R137 ;  /* 0x0000008900897308 */ /* 0x000fe20000000800 */
[----:B------:R-:W-:Y:S01]  /*10430*/  FADD.FTZ R126, R126, R3 ;  /* 0x000000037e7e7221 */ /* 0x000fe20000010000 */
[----:B----4-:R-:W-:Y:S01]  /*10440*/  HMMA.16816.F32.BF16 R4, R52, R60, R4 ;  /* 0x0000003c3404723c */ /* 0x010fe20000041804 */
[----:B------:R-:W-:Y:S01]  /*10450*/  FADD.FTZ R127, R127, R130 ;  /* 0x000000827f7f7221 */ /* 0x000fe20000010000 */
[----:B------:R-:W-:Y:S01]  /*10460*/  MOV R3, R90 ;  /* 0x0000005a00037202 */ /* 0x000fe20000000f00 */
[----:B------:R-:W-:-:S02]  /*10470*/  FADD.FTZ R107, R107, R126 ;  /* 0x0000007e6b6b7221 */ /* 0x000fc40000010000 */
[----:B------:R-:W-:Y:S01]  /*10480*/  FADD.FTZ R102, R102, R127 ;  /* 0x0000007f66667221 */ /* 0x000fe20000010000 */
[----:B------:R-:W-:Y:S01]  /*10490*/  MUFU.EX2 R140, R140 ;  /* 0x0000008c008c7308 */ /* 0x000fe20000000800 */
[----:B------:R-:W-:Y:S01]  /*104a0*/  FADD.FTZ R2, R100, R107 ;  /* 0x0000006b64027221 */ /* 0x000fe20000010000 */
[C---:B------:R-:W-:Y:S01]  /*104b0*/  HMMA.16816.F32.BF16 R8, R52.reuse, R62, R8 ;  /* 0x0000003e3408723c */ /* 0x040fe20000041808 */
[----:B------:R-:W1:Y:S01]  /*104c0*/  LDSM.16.MT88.4 R60, [R110+0x7400] ;  /* 0x007400006e3c783b */ /* 0x000e620000004200 */
[----:B------:R-:W-:Y:S02]  /*104d0*/  FADD.FTZ R101, R101, R102 ;  /* 0x0000006665657221 */ /* 0x000fe40000010000 */
[----:B------:R-:W-:Y:S02]  /*104e0*/  FADD.FTZ R2, R99, R2 ;  /* 0x0000000263027221 */ /* 0x000fe40000010000 */
[----:B------:R-:W-:Y:S02]  /*104f0*/  MUFU.EX2 R105, R64 ;  /* 0x0000004000697308 */ /* 0x000fe40000000800 */
[C---:B------:R-:W-:Y:S06]  /*10500*/  HMMA.16816.F32.BF16 R12, R52.reuse, R56, R12 ;  /* 0x00000038340c723c */ /* 0x040fec000004180c */
[----:B------:R-:W2:Y:S02]  /*10510*/  MUFU.EX2 R104, R104 ;  /* 0x0000006800687308 */ /* 0x000ea40000000800 */
[----:B------:R-:W-:Y:S01]  /*10520*/  HMMA.16816.F32.BF16 R16, R52, R58, R16 ;  /* 0x0000003a3410723c */ /* 0x000fe20000041810 */
[----:B------:R-:W3:Y:S05]  /*10530*/  LDSM.16.MT88.4 R56, [R108+0x7400] ;  /* 0x007400006c38783b */ /* 0x000eea0000004200 */
[----:B------:R-:W-:Y:S08]  /*10540*/  MUFU.EX2 R103, R103 ;  /* 0x0000006700677308 */ /* 0x000ff00000000800 */
[----:B------:R-:W4:Y:S01]  /*10550*/  MUFU.EX2 R106, R106 ;  /* 0x0000006a006a7308 */ /* 0x000f220000000800 */
[----:B--2---:R-:W-:-:S07]  /*10560*/  F2FP.BF16.PACK_AB R84, R104, R105 ;  /* 0x000000696854723e */ /* 0x004fce00000010ff */
        /* <DEDUP_REMOVED lines=11> */
[----:B------:R-:W1:Y:S01]  /*10620*/  LDSM.16.MT88.4 R56, [R108+0x8400] ;  /* 0x008400006c38783b */ /* 0x000e620000004200 */
[----:B---3--:R-:W-:-:S06]  /*10630*/  F2FP.BF16.PACK_AB R87, R94, R91 ;  /* 0x0000005b5e57723e */ /* 0x008fcc00000010ff */
        /* <DEDUP_REMOVED lines=25> */
[C---:B------:R-:W-:Y:S01]  /*107d0*/  HMMA.16816.F32.BF16 R8, R52.reuse, R62, R8 ;  /* 0x0000003e3408723c */ /* 0x040fe20000041808 */
[----:B------:R-:W2:Y:S01]  /*107e0*/  LDSM.16.MT88.4 R60, [R110+0x7800] ;  /* 0x007800006e3c783b */ /* 0x000ea20000004200 */
[----:B------:R-:W-:Y:S02]  /*107f0*/  FADD.FTZ R91, R91, R134 ;  /* 0x000000865b5b7221 */ /* 0x000fe40000010000 */
[----:B------:R-:W-:Y:S02]  /*10800*/  FADD.FTZ R133, R106, R103 ;  /* 0x000000676a857221 */ /* 0x000fe40000010000 */
[----:B------:R-:W-:Y:S02]  /*10810*/  FADD.FTZ R128, R94, R91 ;  /* 0x0000005b5e807221 */ /* 0x000fe40000010000 */
[C---:B-1----:R-:W-:Y:S08]  /*10820*/  HMMA.16816.F32.BF16 R12, R52.reuse, R56, R12 ;  /* 0x00000038340c723c */ /* 0x042ff0000004180c */
[----:B------:R-:W-:Y:S01]  /*10830*/  HMMA.16816.F32.BF16 R16, R52, R58, R16 ;  /* 0x0000003a3410723c */ /* 0x000fe20000041810 */
[----:B------:R-:W1:Y:S07]  /*10840*/  LDSM.16.MT88.4 R56, [R108+0x7800] ;  /* 0x007800006c38783b */ /* 0x000e6e0000004200 */
[C---:B------:R-:W-:Y:S01]  /*10850*/  HMMA.16816.F32.BF16 R80, R84.reuse, R76, R4 ;  /* 0x0000004c5450723c */ /* 0x040fe20000041804 */
[----:B------:R-:W-:Y:S07]  /*10860*/  LDSM.16.MT88.4 R4, [R108+0x8c00] ;  /* 0x008c00006c04783b */ /* 0x000fee0000004200 */
[C---:B------:R-:W-:Y:S01]  /*10870*/  HMMA.16816.F32.BF16 R76, R84.reuse, R78, R8 ;  /* 0x0000004e544c723c */ /* 0x040fe20000041808 */
[----:B------:R-:W-:Y:S07]  /*10880*/  LDSM.16.MT88.4 R8, [R110+0x8c00] ;  /* 0x008c00006e08783b */ /* 0x000fee0000004200 */
[----:B------:R-:W-:Y:S08]  /*10890*/  HMMA.16816.F32.BF16 R72, R84, R68, R12 ;  /* 0x000000445448723c */ /* 0x000ff0000004180c */
[C---:B--2---:R-:W-:Y:S08]  /*108a0*/  HMMA.16816.F32.BF16 R20, R52.reuse, R60, R20 ;  /* 0x0000003c3414723c */ /* 0x044ff00000041814 */
[C---:B------:R-:W-:Y:S01]  /*108b0*/  HMMA.16816.F32.BF16 R24, R52.reuse, R62, R24 ;  /* 0x0000003e3418723c */ /* 0x040fe20000041818 */
[----:B------:R-:W2:Y:S07]  /*108c0*/  LDSM.16.MT88.4 R60, [R110+0x8800] ;  /* 0x008800006e3c783b */ /* 0x000eae0000004200 */
        /* <DEDUP_REMOVED lines=10> */
[C---:B------:R-:W-:Y:S08]  /*10970*/  HMMA.16816.F32.BF16 R36, R84.reuse, R8, R36 ;  /* 0x000000085424723c */ /* 0x040ff00000041824 */
[C---:B------:R-:W-:Y:S08]  /*10980*/  HMMA.16816.F32.BF16 R40, R84.reuse, R10, R40 ;  /* 0x0000000a5428723c */ /* 0x040ff00000041828 */
[C---:B------:R-:W-:Y:S08]  /*10990*/  HMMA.16816.F32.BF16 R44, R84.reuse, R4, R44 ;  /* 0x00000004542c723c */ /* 0x040ff0000004182c */
[C---:B--2---:R-:W-:Y:S08]  /*109a0*/  HMMA.16816.F32.BF16 R64, R84.reuse, R60, R20 ;  /* 0x0000003c5440723c */ /* 0x044ff00000041814 */
[C---:B------:R-:W-:Y:S08]  /*109b0*/  HMMA.16816.F32.BF16 R60, R84.reuse, R62, R24 ;  /* 0x0000003e543c723c */ /* 0x040ff00000041818 */
[C---:B-1----:R-:W-:Y:S08]  /*109c0*/  HMMA.16816.F32.BF16 R56, R84.reuse, R52, R28 ;  /* 0x000000345438723c */ /* 0x042ff0000004181c */
[C---:B------:R-:W-:Y:S08]  /*109d0*/  HMMA.16816.F32.BF16 R52, R84.reuse, R54, R32 ;  /* 0x000000365434723c */ /* 0x040ff00000041820 */
[----:B------:R-:W-:Y:S08]  /*109e0*/  HMMA.16816.F32.BF16 R48, R84, R6, R48 ;  /* 0x000000065430723c */ /* 0x000ff00000041830 */
.L_x_6240:
        /* <DEDUP_REMOVED lines=12> */
.L_x_6250:
        /* <DEDUP_REMOVED lines=66> */
.L_x_6247:
        /* <DEDUP_REMOVED lines=13> */
[--C-:B------:R-:W-:Y:S01]  /*10fa0*/  @P6 LEA.HI.X R137, R2, R131, R3.reuse, 0x6, P2 ;  /* 0x0000008302896211 */ /* 0x100fe200010f3403 */
[----:B------:R-:W-:Y:S01]  /*10fb0*/  @!P6 STS [R116+0x6000], RZ ;  /* 0x006000ff7400e388 */ /* 0x000fe20000000800 */
[----:B------:R-:W-:Y:S02]  /*10fc0*/  @P5 LEA R138, P1, R86, R132, 0x1 ;  /* 0x00000084568a5211 */ /* 0x000fe400078208ff */
        /* <DEDUP_REMOVED lines=122> */
[----:B----4-:R-:W-:Y:S02]  /*11770*/  FMUL.FTZ R134, R10, c[0x0][0x2ec] ;  /* 0x0000bb000a867a20 */ /* 0x010fe40000410000 */
[----:B------:R-:W-:Y:S03]  /*11780*/  FMUL.FTZ R136, R11, c[0x0][0x2ec] ;  /* 0x0000bb000b887a20 */ /* 0x000fe60000410000 */
[C---:B--2---:R-:W-:Y:S01]  /*11790*/  HMMA.16816.F32.BF16 R28, R88.reuse, R96, R28 ;  /* 0x00000060581c723c */ /* 0x044fe2000004181c */
[----:B------:R-:W2:Y:S03]  /*117a0*/  MUFU.TANH R161, R161 ;  /* 0x000000a100a17308 */ /* 0x000ea60000002400 */
[----:B------:R-:W-:Y:S02]  /*117b0*/  FMUL.FTZ R155, R12, c[0x0][0x2ec] ;  /* 0x0000bb000c9b7a20 */ /* 0x000fe40000410000 */
[----:B-----5:R-:W-:Y:S02]  /*117c0*/  FMUL.FTZ R86, R18, c[0x0][0x2ec] ;  /* 0x0000bb0012567a20 */ /* 0x020fe40000410000 */
        /* <DEDUP_REMOVED lines=25> */
[----:B------:R-:W1:Y:S01]  /*11960*/  MUFU.TANH R132, R132 ;  /* 0x0000008400847308 */ /* 0x000e620000002400 */
        /* <DEDUP_REMOVED lines=86> */
.L_x_6249:
        /* <DEDUP_REMOVED lines=47> */
.L_x_6248:
        /* <DEDUP_REMOVED lines=25> */
[----:B------:R-:W2:Y:S02]  /*12350*/  I2F R4, R4 ;  /* 0x0000000400047306 */ /* 0x000ea40000201400 */
[C---:B-12---:R-:W-:Y:S02]  /*12360*/  FFMA.FTZ R141, R0.reuse, R4, R141 ;  /* 0x00000004008d7223 */ /* 0x046fe4000001008d */
[CC--:B------:R-:W-:Y:S02]  /*12370*/  FFMA.FTZ R163, R0.reuse, R9.reuse, R163 ;  /* 0x0000000900a37223 */ /* 0x0c0fe400000100a3 */
[----:B------:R-:W-:Y:S01]  /*12380*/  FFMA.FTZ R9, R0, R9, R3 ;  /* 0x0000000900097223 */ /* 0x000fe20000010003 */
[----:B------:R-:W-:Y:S01]  /*12390*/  IADD3 R3, R12, 0x30, RZ ;  /* 0x000000300c037810 */ /* 0x000fe20007ffe0ff */
[CC--:B------:R-:W-:Y:S02]  /*123a0*/  FFMA.FTZ R161, R0.reuse, R5.reuse, R161 ;  /* 0x0000000500a17223 */ /* 0x0c0fe400000100a1 */
[C---:B------:R-:W-:Y:S01]  /*123b0*/  FFMA.FTZ R165, R0.reuse, R5, R165 ;  /* 0x0000000500a57223 */ /* 0x040fe200000100a5 */
[----:B------:R-:W-:Y:S01]  /*123c0*/  FMNMX.FTZ R20, R9, R84, !PT ;  /* 0x0000005409147209 */ /* 0x000fe20007810000 */
[----:B------:R1:W2:Y:S01]  /*123d0*/  I2F R5, R3 ;  /* 0x0000000300057306 */ /* 0x0002a20000201400 */
[CC--:B------:R-:W-:Y:S02]  /*123e0*/  FFMA.FTZ R13, R0.reuse, R11.reuse, R134 ;  /* 0x0000000b000d7223 */ /* 0x0c0fe40000010086 */
[C---:B------:R-:W-:Y:S01]  /*123f0*/  FFMA.FTZ R11, R0.reuse, R11, R2 ;  /* 0x0000000b000b7223 */ /* 0x040fe20000010002 */
[----:B------:R-:W-:Y:S01]  /*12400*/  FMNMX.FTZ R2, R163, R85, !PT ;  /* 0x00000055a3027209 */ /* 0x000fe20007810000 */
        /* <DEDUP_REMOVED lines=9> */
[----:B------:R-:W-:Y:S01]  /*124a0*/  LDSM.16.MT88.4 R20, [R108+0x6000] ;  /* 0x006000006c14783b */ /* 0x000fe20000004200 */
[C---:B------:R-:W-:Y:S01]  /*124b0*/  FFMA.FTZ R105, R0.reuse, R16, R105 ;  /* 0x0000001000697223 */ /* 0x040fe20000010069 */
[----:B------:R-:W-:Y:S01]  /*124c0*/  FMNMX.FTZ R2, R15, R2, !PT ;  /* 0x000000020f027209 */ /* 0x000fe20007810000 */
[----:B------:R-:W-:Y:S01]  /*124d0*/  FFMA.FTZ R101, R0, R8, R101 ;  /* 0x0000000800657223 */ /* 0x000fe20000010065 */
        /* <DEDUP_REMOVED lines=8> */
[----:B-1----:R-:W-:Y:S01]  /*12560*/  IADD3 R3, R12, 0x38, RZ ;  /* 0x000000380c037810 */ /* 0x002fe20007ffe0ff */
[C---:B------:R-:W-:Y:S01]  /*12570*/  FFMA.FTZ R153, R0.reuse, R14, R153 ;  /* 0x0000000e00997223 */ /* 0x040fe20000010099 */
[----:B------:R-:W-:Y:S01]  /*12580*/  FMNMX.FTZ R2, R101, R2, !PT ;  /* 0x0000000265027209 */ /* 0x000fe20007810000 */
[-C--:B------:R-:W-:Y:S01]  /*12590*/  FFMA.FTZ R145, R0, R7.reuse, R145 ;  /* 0x0000000700917223 */ /* 0x080fe20000010091 */
[----:B------:R-:W-:Y:S01]  /*125a0*/  FMNMX.FTZ R16, R105, R16, !PT ;  /* 0x0000001069107209 */ /* 0x000fe20007810000 */
[----:B------:R-:W1:Y:S01]  /*125b0*/  I2F R8, R3 ;  /* 0x0000000300087306 */ /* 0x000e620000201400 */
[----:B------:R-:W-:Y:S01]  /*125c0*/  IADD3 R12, R12, 0x39, RZ ;  /* 0x000000390c0c7810 */ /* 0x000fe20007ffe0ff */
        /* <DEDUP_REMOVED lines=8> */
[----:B------:R-:W4:Y:S01]  /*12650*/  I2F R3, R12 ;  /* 0x0000000c00037306 */ /* 0x000f220000201400 */
[----:B------:R-:W-:Y:S01]  /*12660*/  FMNMX.FTZ R2, R145, R2, !PT ;  /* 0x0000000291027209 */ /* 0x000fe20007810000 */
[C---:B--2---:R-:W-:Y:S01]  /*12670*/  FFMA.FTZ R107, R0.reuse, R5, R107 ;  /* 0x00000005006b7223 */ /* 0x044fe2000001006b */
[----:B------:R-:W-:Y:S01]  /*12680*/  FMNMX.FTZ R16, R151, R16, !PT ;  /* 0x0000001097107209 */ /* 0x000fe20007810000 */
[C---:B------:R-:W-:Y:S01]  /*12690*/  FFMA.FTZ R135, R0.reuse, R4, R135 ;  /* 0x0000000400877223 */ /* 0x040fe20000010087 */
[----:B------:R-:W-:Y:S01]  /*126a0*/  FMNMX.FTZ R2, R143, R2, !PT ;  /* 0x000000028f027209 */ /* 0x000fe20007810000 */
[C---:B---3--:R-:W-:Y:S01]  /*126b0*/  FFMA.FTZ R106, R0.reuse, R17, R106 ;  /* 0x00000011006a7223 */ /* 0x048fe2000001006a */
[----:B------:R-:W-:Y:S01]  /*126c0*/  FMNMX.FTZ R16, R147, R16, !PT ;  /* 0x0000001093107209 */ /* 0x000fe20007810000 */
[C---:B------:R-:W-:Y:S01]  /*126d0*/  FFMA.FTZ R93, R0.reuse, R5, R93 ;  /* 0x00000005005d7223 */ /* 0x040fe2000001005d */
[----:B------:R-:W-:Y:S01]  /*126e0*/  FMNMX.FTZ R2, R141, R2, !PT ;  /* 0x000000028d027209 */ /* 0x000fe20007810000 */
[C---:B------:R-:W-:Y:S01]  /*126f0*/  FFMA.FTZ R92, R0.reuse, R17, R92 ;  /* 0x00000011005c7223 */ /* 0x040fe2000001005c */
[----:B------:R-:W-:Y:S02]  /*12700*/  FMNMX.FTZ R16, R139, R16, !PT ;  /* 0x000000108b107209 */ /* 0x000fe40007810000 */
[----:B------:R-:W-:Y:S01]  /*12710*/  FMNMX.FTZ R7, R107, R2, !PT ;  /* 0x000000026b077209 */ /* 0x000fe20007810000 */
[C---:B-1----:R-:W-:Y:S01]  /*12720*/  FFMA.FTZ R87, R0.reuse, R8, R87 ;  /* 0x0000000800577223 */ /* 0x042fe20000010057 */
[----:B------:R-:W-:Y:S01]  /*12730*/  FMNMX.FTZ R16, R135, R16, !PT ;  /* 0x0000001087107209 */ /* 0x000fe20007810000 */
[----:B------:R-:W-:Y:S01]  /*12740*/  FFMA.FTZ R97, R0, R8, R97 ;  /* 0x0000000800617223 */ /* 0x000fe20000010061 */
[----:B------:R-:W-:Y:S02]  /*12750*/  FMNMX.FTZ R2, R106, R7, !PT ;  /* 0x000000076a027209 */ /* 0x000fe40007810000 */
[----:B------:R-:W-:Y:S02]  /*12760*/  FMNMX.FTZ R5, R93, R16, !PT ;  /* 0x000000105d057209 */ /* 0x000fe40007810000 */
[----:B------:R-:W-:Y:S02]  /*12770*/  FMNMX.FTZ R7, R87, R2, !PT ;  /* 0x0000000257077209 */ /* 0x000fe40007810000 */
[----:B------:R-:W-:Y:S01]  /*12780*/  FMNMX.FTZ R2, R92, R5, !PT ;  /* 0x000000055c027209 */ /* 0x000fe20007810000 */
[CC--:B----4-:R-:W-:Y:S02]  /*12790*/  FFMA.FTZ R86, R0.reuse, R3.reuse, R86 ;  /* 0x0000000300567223 */ /* 0x0d0fe40000010056 */
        /* <DEDUP_REMOVED lines=18> */
[----:B------:R-:W-:Y:S02]  /*128c0*/  FMUL.FTZ R98, R3, c[0x0][0x23c] ;  /* 0x00008f0003627a20 */ /* 0x000fe40000410000 */
[--C-:B------:R-:W-:Y:S02]  /*128d0*/  FFMA.FTZ R94, R13, c[0x0][0x23c], -R136.reuse ;  /* 0x00008f000d5e7a23 */ /* 0x100fe40000010888 */
[----:B------:R-:W-:Y:S01]  /*128e0*/  FFMA.FTZ R89, R15, c[0x0][0x23c], -R136 ;  /* 0x00008f000f597a23 */ /* 0x000fe20000010888 */
[----:B------:R-:W-:Y:S01]  /*128f0*/  FSEL R98, R98, RZ, P0 ;  /* 0x000000ff62627208 */ /* 0x000fe20000000000 */
[----:B------:R-:W-:Y:S01]  /*12900*/  FADD.FTZ R4, -R3, R84 ;  /* 0x0000005403047221 */ /* 0x000fe20000010100 */
[----:B------:R-:W1:Y:S01]  /*12910*/  LDSM.16.MT88.4 R12, [R110+0x6000] ;  /* 0x006000006e0c783b */ /* 0x000e620000004200 */
[----:B------:R-:W-:Y:S01]  /*12920*/  FFMA.FTZ R134, R163, c[0x0][0x23c], -R136 ;  /* 0x00008f00a3867a23 */ /* 0x000fe20000010888 */
[----:B------:R-:W2:Y:S01]  /*12930*/  MUFU.EX2 R85, R85 ;  /* 0x0000005500557308 */ /* 0x000ea20000000800 */
[--C-:B------:R-:W-:Y:S01]  /*12940*/  FFMA.FTZ R99, R9, c[0x0][0x23c], -R98.reuse ;  /* 0x00008f0009637a23 */ /* 0x100fe20000010862 */
[----:B------:R-:W-:Y:S01]  /*12950*/  ISETP.GT.AND P0, PT, R129, R114, PT ;  /* 0x000000728100720c */ /* 0x000fe20003f04270 */
[----:B------:R-:W-:Y:S02]  /*12960*/  FFMA.FTZ R91, R11, c[0x0][0x23c], -R98 ;  /* 0x00008f000b5b7a23 */ /* 0x000fe40000010862 */
[----:B------:R-:W-:Y:S02]  /*12970*/  FMUL.FTZ R84, R4, c[0x0][0x23c] ;  /* 0x00008f0004547a20 */ /* 0x000fe40000410000 */
[----:B------:R-:W-:Y:S02]  /*12980*/  FFMA.FTZ R95, R165, c[0x0][0x23c], -R136 ;  /* 0x00008f00a55f7a23 */ /* 0x000fe40000010888 */
[--C-:B------:R-:W-:Y:S01]  /*12990*/  FFMA.FTZ R96, R161, c[0x0][0x23c], -R98.reuse ;  /* 0x00008f00a1607a23 */ /* 0x100fe20000010862 */
[----:B------:R-:W-:Y:S01]  /*129a0*/  MUFU.EX2 R134, R134 ;  /* 0x0000008600867308 */ /* 0x000fe20000000800 */
[----:B------:R-:W-:Y:S02]  /*129b0*/  FFMA.FTZ R88, R132, c[0x0][0x23c], -R98 ;  /* 0x00008f0084587a23 */ /* 0x000fe40000010862 */
[--C-:B------:R-:W-:Y:S02]  /*129c0*/  FFMA.FTZ R103, R103, c[0x0][0x23c], -R136.reuse ;  /* 0x00008f0067677a23 */ /* 0x100fe40000010888 */
[--C-:B------:R-:W-:Y:S02]  /*129d0*/  FFMA.FTZ R102, R159, c[0x0][0x23c], -R136.reuse ;  /* 0x00008f009f667a23 */ /* 0x100fe40000010888 */
[--C-:B------:R-:W-:Y:S02]  /*129e0*/  FFMA.FTZ R101, R101, c[0x0][0x23c], -R136.reuse ;  /* 0x00008f0065657a23 */ /* 0x100fe40000010888 */
[----:B------:R-:W-:Y:S01]  /*129f0*/  FFMA.FTZ R100, R157, c[0x0][0x23c], -R136 ;  /* 0x00008f009d647a23 */ /* 0x000fe20000010888 */
        /* <DEDUP_REMOVED lines=22> */
[C---:B------:R-:W-:Y:S01]  /*12b60*/  FMUL.FTZ R17, R84.reuse, R69 ;  /* 0x0000004554117220 */ /* 0x040fe20000410000 */
[----:B------:R-:W-:Y:S01]  /*12b70*/  LDSM.16.MT88.4 R76, [R110+0x6c00] ;  /* 0x006c00006e4c783b */ /* 0x000fe20000004200 */
[C---:B------:R-:W-:Y:S02]  /*12b80*/  FMUL.FTZ R24, R84.reuse, R60 ;  /* 0x0000003c54187220 */ /* 0x040fe40000410000 */
[C---:B------:R-:W-:Y:S01]  /*12b90*/  FMUL.FTZ R25, R84.reuse, R61 ;  /* 0x0000003d54197220 */ /* 0x040fe20000410000 */
[----:B------:R-:W-:Y:S01]  /*12ba0*/  MUFU.EX2 R99, R99 ;  /* 0x0000006300637308 */ /* 0x000fe20000000800 */
[C---:B------:R-:W-:Y:S02]  /*12bb0*/  FMUL.FTZ R32, R84.reuse, R52 ;  /* 0x0000003454207220 */ /* 0x040fe40000410000 */
[C---:B------:R-:W-:Y:S01]  /*12bc0*/  FMUL.FTZ R33, R84.reuse, R53 ;  /* 0x0000003554217220 */ /* 0x040fe20000410000 */
[----:B------:R-:W2:Y:S01]  /*12bd0*/  LDSM.16.MT88.4 R60, [R108+0x7000] ;  /* 0x007000006c3c783b */ /* 0x000ea20000004200 */
[C---:B------:R-:W-:Y:S02]  /*12be0*/  FMUL.FTZ R38, R85.reuse, R38 ;  /* 0x0000002655267220 */ /* 0x040fe40000410000 */
[C---:B------:R-:W-:Y:S02]  /*12bf0*/  FMUL.FTZ R39, R85.reuse, R39 ;  /* 0x0000002755277220 */ /* 0x040fe40000410000 */
[C---:B------:R-:W-:Y:S01]  /*12c00*/  FMUL.FTZ R36, R84.reuse, R36 ;  /* 0x0000002454247220 */ /* 0x040fe20000410000 */
[----:B------:R-:W4:Y:S01]  /*12c10*/  MUFU.EX2 R96, R96 ;  /* 0x0000006000607308 */ /* 0x000f220000000800 */
[C---:B------:R-:W-:Y:S01]  /*12c20*/  FMUL.FTZ R37, R84.reuse, R37 ;  /* 0x0000002554257220 */ /* 0x040fe20000410000 */
[----:B------:R-:W5:Y:S01]  /*12c30*/  LDSM.16.MT88.4 R52, [R110+0x8000] ;  /* 0x008000006e34783b */ /* 0x000f620000004200 */
[----:B------:R-:W-:Y:S01]  /*12c40*/  FMUL.FTZ R42, R85, R42 ;  /* 0x0000002a552a7220 */ /* 0x000fe20000410000 */
[----:B---3--:R-:W-:Y:S01]  /*12c50*/  F2FP.BF16.PACK_AB R83, R89, R94 ;  /* 0x0000005e5953723e */ /* 0x008fe200000010ff */
[----:B------:R-:W-:Y:S02]  /*12c60*/  FMUL.FTZ R43, R85, R43 ;  /* 0x0000002b552b7220 */ /* 0x000fe40000410000 */
[C---:B------:R-:W-:Y:S02]  /*12c70*/  FMUL.FTZ R40, R84.reuse, R40 ;  /* 0x0000002854287220 */ /* 0x040fe40000410000 */
[C---:B------:R-:W-:Y:S01]  /*12c80*/  FMUL.FTZ R41, R84.reuse, R41 ;  /* 0x0000002954297220 */ /* 0x040fe20000410000 */
[----:B------:R-:W-:Y:S01]  /*12c90*/  MUFU.EX2 R91, R91 ;  /* 0x0000005b005b7308 */ /* 0x000fe20000000800 */
[--C-:B------:R-:W-:Y:S01]  /*12ca0*/  FFMA.FTZ R137, R137, c[0x0][0x23c], -R98.reuse ;  /* 0x00008f0089897a23 */ /* 0x100fe20000010862 */
[----:B------:R-:W-:Y:S01]  /*12cb0*/  LDSM.16.MT88.4 R68, [R108+0x6c00] ;  /* 0x006c00006c44783b */ /* 0x000fe20000004200 */
[----:B------:R-:W-:Y:S02]  /*12cc0*/  FFMA.FTZ R132, R153, c[0x0][0x23c], -R98 ;  /* 0x00008f0099847a23 */ /* 0x000fe40000010862 */
[C---:B------:R-:W-:Y:S02]  /*12cd0*/  FMUL.FTZ R46, R85.reuse, R46 ;  /* 0x0000002e552e7220 */ /* 0x040fe40000410000 */
[C---:B------:R-:W-:Y:S02]  /*12ce0*/  FMUL.FTZ R47, R85.reuse, R47 ;  /* 0x0000002f552f7220 */ /* 0x040fe40000410000 */
[C---:B------:R-:W-:Y:S01]  /*12cf0*/  FMUL.FTZ R44, R84.reuse, R44 ;  /* 0x0000002c542c7220 */ /* 0x040fe20000410000 */
[----:B------:R-:W3:Y:S01]  /*12d00*/  MUFU.EX2 R88, R88 ;  /* 0x0000005800587308 */ /* 0x000ee20000000800 */
[----:B------:R-:W-:Y:S02]  /*12d10*/  FMUL.FTZ R45, R84, R45 ;  /* 0x0000002d542d7220 */ /* 0x000fe40000410000 */
[C---:B------:R-:W-:Y:S01]  /*12d20*/  FMUL.FTZ R50, R85.reuse, R50 ;  /* 0x0000003255327220 */ /* 0x040fe20000410000 */
[----:B----4-:R-:W-:Y:S01]  /*12d30*/  F2FP.BF16.PACK_AB R80, R96, R99 ;  /* 0x000000636050723e */ /* 0x010fe200000010ff */
[----:B------:R-:W-:Y:S02]  /*12d40*/  FMUL.FTZ R51, R85, R51 ;  /* 0x0000003355337220 */ /* 0x000fe40000410000 */
[C---:B------:R-:W-:Y:S02]  /*12d50*/  FMUL.FTZ R48, R84.reuse, R48 ;  /* 0x0000003054307220 */ /* 0x040fe40000410000 */
[----:B------:R-:W-:Y:S01]  /*12d60*/  FMUL.FTZ R49, R84, R49 ;  /* 0x0000003154317220 */ /* 0x000fe20000410000 */
[----:B------:R-:W-:Y:S01]  /*12d70*/  MUFU.EX2 R103, R103 ;  /* 0x0000006700677308 */ /* 0x000fe20000000800 */
[--C-:B------:R-:W-:Y:S02]  /*12d80*/  FFMA.FTZ R149, R149, c[0x0][0x23c], -R136.reuse ;  /* 0x00008f0095957a23 */ /* 0x100fe40000010888 */
[--C-:B------:R-:W-:Y:S02]  /*12d90*/  FFMA.FTZ R140, R145, c[0x0][0x23c], -R136.reuse ;  /* 0x00008f00918c7a23 */ /* 0x100fe40000010888 */
[--C-:B------:R-:W-:Y:S02]  /*12da0*/  FFMA.FTZ R143, R143, c[0x0][0x23c], -R136.reuse ;  /* 0x00008f008f8f7a23 */ /* 0x100fe40000010888 */
[----:B------:R-:W-:Y:S02]  /*12db0*/  FFMA.FTZ R138, R141, c[0x0][0x23c], -R136 ;  /* 0x00008f008d8a7a23 */ /* 0x000fe40000010888 */
[--C-:B------:R-:W-:Y:S01]  /*12dc0*/  FFMA.FTZ R142, R151, c[0x0][0x23c], -R98.reuse ;  /* 0x00008f00978e7a23 */ /* 0x100fe20000010862 */
[----:B------:R-:W4:Y:S01]  /*12dd0*/  MUFU.EX2 R102, R102 ;  /* 0x0000006600667308 */ /* 0x000f220000000800 */
[--C-:B------:R-:W-:Y:S02]  /*12de0*/  FFMA.FTZ R141, R147, c[0x0][0x23c], -R98.reuse ;  /* 0x00008f00938d7a23 */ /* 0x100fe40000010862 */
[--C-:B------:R-:W-:Y:S01]  /*12df0*/  FFMA.FTZ R144, R139, c[0x0][0x23c], -R98.reuse ;  /* 0x00008f008b907a23 */ /* 0x100fe20000010862 */
[----:B---3--:R-:W-:Y:S01]  /*12e00*/  F2FP.BF16.PACK_AB R82, R88, R91 ;  /* 0x0000005b5852723e */ /* 0x008fe200000010ff */
[----:B------:R-:W-:Y:S02]  /*12e10*/  FFMA.FTZ R135, R135, c[0x0][0x23c], -R98 ;  /* 0x00008f0087877a23 */ /* 0x000fe40000010862 */
[----:B------:R-:W-:Y:S02]  /*12e20*/  FFMA.FTZ R87, R87, c[0x0][0x23c], -R136 ;  /* 0x00008f0057577a23 */ /* 0x000fe40000010888 */
[----:B------:R-:W-:Y:S01]  /*12e30*/  FFMA.FTZ R134, R85, R128, R134 ;  /* 0x0000008055867223 */ /* 0x000fe20000010086 */
[----:B------:R-:W-:Y:S01]  /*12e40*/  MUFU.EX2 R149, R149 ;  /* 0x0000009500957308 */ /* 0x000fe20000000800 */
[C---:B-1----:R-:W-:Y:S05]  /*12e50*/  HMMA.16816.F32.BF16 R4, R80.reuse, R12, R4 ;  /* 0x0000000c5004723c */ /* 0x042fea0000041804 */
[C---:B------:R-:W-:Y:S02]  /*12e60*/  FFMA.FTZ R99, R84.reuse, R133, R99 ;  /* 0x0000008554637223 */ /* 0x040fe40000010063 */
        /* <DEDUP_REMOVED lines=9> */
[----:B------:R-:W-:Y:S02]  /*12f00*/  FFMA.FTZ R136, R86, c[0x0][0x23c], -R136 ;  /* 0x00008f0056887a23 */ /* 0x000fe40000010888 */
        /* <DEDUP_REMOVED lines=27> */
[----:B------:R-:W-:Y:S05]  /*130c0*/  LDSM.16.MT88.4 R56, [R110+0x6400] ;  /* 0x006400006e38783b */ /* 0x000fea0000004200 */
[C---:B--2---:R-:W-:Y:S01]  /*130d0*/  HMMA.16816.F32.BF16 R28, R80.reuse, R60, R28 ;  /* 0x0000003c501c723c */ /* 0x044fe2000004181c */
[----:B------:R-:W-:Y:S07]  /*130e0*/  MUFU.EX2 R142, R142 ;  /* 0x0000008e008e7308 */ /* 0x000fee0000000800 */
[C---:B------:R-:W-:Y:S01]  /*130f0*/  HMMA.16816.F32.BF16 R32, R80.reuse, R62, R32 ;  /* 0x0000003e5020723c */ /* 0x040fe20000041820 */
[----:B------:R-:W-:Y:S02]  /*13100*/  LDSM.16.MT88.4 R60, [R108+0x6800] ;  /* 0x006800006c3c783b */ /* 0x000fe40000004200 */
[----:B------:R-:W-:Y:S05]  /*13110*/  MUFU.EX2 R141, R141 ;  /* 0x0000008d008d7308 */ /* 0x000fea0000000800 */
[C---:B-----5:R-:W-:Y:S05]  /*13120*/  HMMA.16816.F32.BF16 R36, R80.reuse, R52, R36 ;  /* 0x000000345024723c */ /* 0x060fea0000041824 */
[----:B------:R-:W-:Y:S03]  /*13130*/  MUFU.EX2 R144, R144 ;  /* 0x0000009000907308 */ /* 0x000fe60000000800 */
[C---:B------:R-:W-:Y:S01]  /*13140*/  HMMA.16816.F32.BF16 R40, R80.reuse, R54, R40 ;  /* 0x000000365028723c */ /* 0x040fe20000041828 */
[----:B------:R-:W2:Y:S06]  /*13150*/  LDSM.16.MT88.4 R52, [R108+0x8000] ;  /* 0x008000006c34783b */ /* 0x000eac0000004200 */
[----:B------:R-:W-:Y:S10]  /*13160*/  MUFU.EX2 R137, R137 ;  /* 0x0000008900897308 */ /* 0x000ff40000000800 */
[----:B------:R-:W3:Y:S10]  /*13170*/  MUFU.EX2 R132, R132 ;  /* 0x0000008400847308 */ /* 0x000ef40000000800 */
[----:B------:R-:W-:Y:S10]  /*13180*/  MUFU.EX2 R135, R135 ;  /* 0x0000008700877308 */ /* 0x000ff40000000800 */
[----:B------:R-:W-:Y:S01]  /*13190*/  MUFU.EX2 R107, R107 ;  /* 0x0000006b006b7308 */ /* 0x000fe20000000800 */
[C---:B--2---:R-:W-:Y:S09]  /*131a0*/  HMMA.16816.F32.BF16 R44, R80.reuse, R52, R44 ;  /* 0x00000034502c723c */ /* 0x044ff2000004182c */
[----:B------:R-:W2:Y:S03]  /*131b0*/  MUFU.EX2 R106, R106 ;  /* 0x0000006a006a7308 */ /* 0x000ea60000000800 */
[----:B----4-:R-:W-:Y:S01]  /*131c0*/  F2FP.BF16.PACK_AB R53, R102, R103 ;  /* 0x000000676635723e */ /* 0x010fe200000010ff */
[----:B------:R-:W-:Y:S03]  /*131d0*/  HMMA.16816.F32.BF16 R48, R80, R54, R48 ;  /* 0x000000365030723c */ /* 0x000fe60000041830 */
[----:B-1----:R-:W-:Y:S01]  /*131e0*/  F2FP.BF16.PACK_AB R52, R105, R104 ;  /* 0x000000686934723e */ /* 0x002fe200000010ff */
[----:B------:R-:W-:Y:S03]  /*131f0*/  FADD.FTZ R103, R103, R90 ;  /* 0x0000005a67677221 */ /* 0x000fe60000010000 */
[----:B------:R-:W-:Y:S01]  /*13200*/  F2FP.BF16.PACK_AB R55, R100, R101 ;  /* 0x000000656437723e */ /* 0x000fe200000010ff */
[----:B------:R-:W-:Y:S01]  /*13210*/  MUFU.EX2 R128, R87 ;  /* 0x0000005700807308 */ /* 0x000fe20000000800 */
[----:B---3--:R-:W-:Y:S03]  /*13220*/  F2FP.BF16.PACK_AB R54, R132, R137 ;  /* 0x000000898436723e */ /* 0x008fe600000010ff */
        /* <DEDUP_REMOVED lines=11> */
[----:B------:R-:W-:Y:S02]  /*132e0*/  FADD.FTZ R100, R100, R101 ;  /* 0x0000006564647221 */ /* 0x000fe40000010000 */
[----:B------:R-:W-:Y:S03]  /*132f0*/  FADD.FTZ R137, R132, R137 ;  /* 0x0000008984897221 */ /* 0x000fe60000010000 */
[----:B------:R-:W-:Y:S02]  /*13300*/  MOV R132, R130 ;  /* 0x0000008200847202 */ /* 0x000fe40000000f00 */
        /* <DEDUP_REMOVED lines=73> */
[----:B------:R-:W-:Y:S07]  /*137a0*/  HMMA.16816.F32.BF16 R48, R84, R10, R48 ;  /* 0x0000000a5430723c */ /* 0x000fee0000041830 */
[----:B------:R-:W-:Y:S02]  /*137b0*/  MOV R85, R2 ;  /* 0x0000000200557202 */ /* 0x000fe40000000f00 */
[----:B------:R-:W-:Y:S01]  /*137c0*/  MOV R84, R3 ;  /* 0x0000000300547202 */ /* 0x000fe20000000f00 */
[----:B------:R-:W-:-:S05]  /*137d0*/  @P0 BRA `(.L_x_6250) ;  /* 0xffffd2d000000947 */ /* 0x000fca000383ffff */
.L_x_6246:
        /* <DEDUP_REMOVED lines=193> */
.L_x_6252:
[----:B---34-:R-:W-:Y:S05]  /*143f0*/  BSYNC B0 ;  /* 0x0000000000007941 */ /* 0x018fea0003800000 */
.L_x_6251:
        /* <DEDUP_REMOVED lines=19> */
.L_x_6254:
[----:B------:R-:W-:Y:S05]  /*14530*/  BSYNC B0 ;  /* 0x0000000000007941 */ /* 0x000fea0003800000 */
.L_x_6253:
        /* <DEDUP_REMOVED lines=10> */
.L_x_6256:
[----:B------:R-:W-:Y:S05]  /*145e0*/  BSYNC B0 ;  /* 0x0000000000007941 */ /* 0x000fea0003800000 */
.L_x_6255:
        /* <DEDUP_REMOVED lines=10> */
.L_x_6258:
[----:B------:R-:W-:Y:S05]  /*14690*/  BSYNC B0 ;  /* 0x0000000000007941 */ /* 0x000fea0003800000 */
.L_x_6257:
        /* <DEDUP_REMOVED lines=11> */
.L_x_6259:
        /* <DEDUP_REMOVED lines=11> */
.L_x_6387:


//--------------------- .nv.shared._ZN5flash32flash_fwd_splitkv_combine_kernelI23Flash_fwd_kernel_traitsILi96ELi64ELi128ELi4ELb0ELb0EN7cutlass10bfloat16_tE19Flash_kernel_traitsILi96ELi64ELi128ELi4ES3_EELi16ELi7ELb0EEEvNS_16Flash_fwd_paramsE --------------------------
	.section	.nv.shared._ZN5flash32flash_fwd_splitkv_combine_kernelI23Flash_fwd_kernel_traitsILi96ELi64ELi128ELi4ELb0ELb0EN7cutlass10bfloat16_tE19Flash_kernel_traitsILi96ELi64ELi128ELi4ES3_EELi16ELi7ELb0EEEvNS_16Flash_fwd_paramsE,"aw",@nobits
	.sectionflags	@""
	.align	16
.nv.shared._ZN5flash32flash_fwd_splitkv_combine_kernelI23Flash_fwd_kernel_traitsILi96ELi64ELi128ELi4ELb0ELb0EN7cutlass10bfloat16_tE19Flash_kernel_traitsILi96ELi64ELi128ELi4ES3_EELi16ELi7ELb0EEEvNS_16Flash_fwd_paramsE:
	.zero		8704


//--------------------- .nv.global                --------------------------
	.section	.nv.global,"aw",@nobits
.nv.global:
	.type		_ZN78_INTERNAL_a1629cc7_42_flash_fwd_split_hdim96_bf16_causal_sm80_cu_6987f922_35504cute1_E,@object
	.size		_ZN78_INTERNAL_a1629cc7_42_flash_fwd_split_hdim96_bf16_causal_sm80_cu_6987f922_35504cute1_E,(_ZN78_INTERNAL_a1629cc7_42_flash_fwd_split_hdim96_bf16_causal_sm80_cu_6987f922_35504cuda3std3__45__cpo6cbeginE - _ZN78_INTERNAL_a1629cc7_42_flash_fwd_split_hdim96_bf16_causal_sm80_cu_6987f922_35504cute1_E)
_ZN78_INTERNAL_a1629cc7_42_flash_fwd_split_hdim96_bf16_causal_sm80_cu_6987f922_35504cute1_E:
	.zero		1
	.type		_ZN78_INTERNAL_a1629cc7_42_flash_fwd_split_hdim96_bf16_causal_sm80_cu_6987f922_35504cuda3std3__45__cpo6cbeginE,@object
	.size		_ZN78_INTERNAL_a1629cc7_42_flash_fwd_split_hdim96_bf16_causal_sm80_cu_6987f922_35504cuda3std3__45__cpo6cbeginE,(_ZN78_INTERNAL_a1629cc7_42_flash_fwd_split_hdim96_bf16_causal_sm80_cu_6987f922_35504cuda3std3__48in_placeE - _ZN78_INTERNAL_a1629cc7_42_flash_fwd_split_hdim96_bf16_causal_sm80_cu_6987f922_35504cuda3std3__45__cpo6cbeginE)
_ZN78_INTERNAL_a1629cc7_42_flash_fwd_split_hdim96_bf16_causal_sm80_cu_6987f922_35504cuda3std3__45__cpo6cbeginE:
	.zero		1
	.type		_ZN78_INTERNAL_a1629cc7_42_flash_fwd_split_hdim96_bf16_causal_sm80_cu_6987f922_35504cuda3std3__48in_placeE,@object
	.size		_ZN78_INTERNAL_a1629cc7_42_flash_fwd_split_hdim96_bf16_causal_sm80_cu_6987f922_35504cuda3std3__48in_placeE,(_ZN78_INTERNAL_a1629cc7_42_flash_fwd_split_hdim96_bf16_causal_sm80_cu_6987f922_35504cuda3std6ranges3__45__cpo9iter_moveE - _ZN78_INTERNAL_a1629cc7_42_flash_fwd_split_hdim96_bf16_causal_sm80_cu_6987f922_35504cuda3std3__48in_placeE)
_ZN78_INTERNAL_a1629cc7_42_flash_fwd_split_hdim96_bf16_causal_sm80_cu_6987f922_35504cuda3std3__48in_placeE:
	.zero		1
	.type		_ZN78_INTERNAL_a1629cc7_42_flash_fwd_split_hdim96_bf16_causal_sm80_cu_6987f922_35504cuda3std6ranges3__45__cpo9iter_moveE,@object
	.size		_ZN78_INTERNAL_a1629cc7_42_flash_fwd_split_hdim96_bf16_causal_sm80_cu_6987f922_35504cuda3std6ranges3__45__cpo9iter_moveE,(_ZN78_INTERNAL_a1629cc7_42_flash_fwd_split_hdim96_bf16_causal_sm80_cu_6987f922_35504cuda3std3__45__cpo5beginE - _ZN78_INTERNAL_a1629cc7_42_flash_fwd_split_hdim96_bf16_causal_sm80_cu_6987f922_35504cuda3std6ranges3__45__cpo9iter_moveE)
_ZN78_INTERNAL_a1629cc7_42_flash_fwd_split_hdim96_bf16_causal_sm80_cu_6987f922_35504cuda3std6ranges3__45__cpo9iter_moveE:
	.zero		1
	.type		_ZN78_INTERNAL_a1629cc7_42_flash_fwd_split_hdim96_bf16_causal_sm80_cu_6987f922_35504cuda3std3__45__cpo5beginE,@object
	.size		_ZN78_INTERNAL_a1629cc7_42_flash_fwd_split_hdim96_bf16_causal_sm80_cu_6987f922_35504cuda3std3__45__cpo5beginE,(_ZN78_INTERNAL_a1629cc7_42_flash_fwd_split_hdim96_bf16_causal_sm80_cu_6987f922_35504cuda3std3__480_GLOBAL__N__a1629cc7_42_flash_fwd_split_hdim96_bf16_causal_sm80_cu_6987f922_35506ignoreE - _ZN78_INTERNAL_a1629cc7_42_flash_fwd_split_hdim96_bf16_causal_sm80_cu_6987f922_35504cuda3std3__45__cpo5beginE)
_ZN78_INTERNAL_a1629cc7_42_flash_fwd_split_hdim96_bf16_causal_sm80_cu_6987f922_35504cuda3std3__45__cpo5beginE:
	.zero		1
	.type		_ZN78_INTERNAL_a1629cc7_42_flash_fwd_split_hdim96_bf16_causal_sm80_cu_6987f922_35504cuda3std3__480_GLOBAL__N__a1629cc7_42_flash_fwd_split_hdim96_bf16_causal_sm80_cu_6987f922_35506ignoreE,@object
	.size		_ZN78_INTERNAL_a1629cc7_42_flash_fwd_split_hdim96_bf16_causal_sm80_cu_6987f922_35504cuda3std3__480_GLOBAL__N__a1629cc7_42_flash_fwd_split_hdim96_bf16_causal_sm80_cu_6987f922_35506ignoreE,(_ZN78_INTERNAL_a1629cc7_42_flash_fwd_split_hdim96_bf16_causal_sm80_cu_6987f922_35504cute7productE - _ZN78_INTERNAL_a1629cc7_42_flash_fwd_split_hdim96_bf16_causal_sm80_cu_6987f922_35504cuda3std3__480_GLOBAL__N__a1629cc7_42_flash_fwd_split_hdim96_bf16_causal_sm80_cu_6987f922_35506ignoreE)
_ZN78_INTERNAL_a1629cc7_42_flash_fwd_split_hdim96_bf16_causal_sm80_cu_6987f922_35504cuda3std3__480_GLOBAL__N__a1629cc7_42_flash_fwd_split_hdim96_bf16_causal_sm80_cu_6987f922_35506ignoreE:
	.zero		1
	.type		_ZN78_INTERNAL_a1629cc7_42_flash_fwd_split_hdim96_bf16_causal_sm80_cu_6987f922_35504cute7productE,@object
	.size		_ZN78_INTERNAL_a1629cc7_42_flash_fwd_split_hdim96_bf16_causal_sm80_cu_6987f922_35504cute7productE,(_ZN78_INTERNAL_a1629cc7_42_flash_fwd_split_hdim96_bf16_causal_sm80_cu_6987f922_35504cuda3std3__45__cpo3endE - _ZN78_INTERNAL_a1629cc7_42_flash_fwd_split_hdim96_bf16_causal_sm80_cu_6987f922_35504cute7productE)
_ZN78_INTERNAL_a1629cc7_42_flash_fwd_split_hdim96_bf16_causal_sm80_cu_6987f922_35504cute7productE:
	.zero		1
	.type		_ZN78_INTERNAL_a1629cc7_42_flash_fwd_split_hdim96_bf16_causal_sm80_cu_6987f922_35504cuda3std3__45__cpo3endE,@object
	.size		_ZN78_INTERNAL_a1629cc7_42_flash_fwd_split_hdim96_bf16_causal_sm80_cu_6987f922_35504cuda3std3__45__cpo3endE,(_ZN78_INTERNAL_a1629cc7_42_flash_fwd_split_hdim96_bf16_causal_sm80_cu_6987f922_35504cuda3std3__419piecewise_constructE - _ZN78_INTERNAL_a1629cc7_42_flash_fwd_split_hdim96_bf16_causal_sm80_cu_6987f922_35504cuda3std3__45__cpo3endE)
_ZN78_INTERNAL_a1629cc7_42_flash_fwd_split_hdim96_bf16_causal_sm80_cu_6987f922_35504cuda3std3__45__cpo3endE:
	.zero		1
	.type		_ZN78_INTERNAL_a1629cc7_42_flash_fwd_split_hdim96_bf16_causal_sm80_cu_6987f922_35504cuda3std3__419piecewise_constructE,@object
	.size		_ZN78_INTERNAL_a1629cc7_42_flash_fwd_split_hdim96_bf16_causal_sm80_cu_6987f922_35504cuda3std3__419piecewise_constructE,(_ZN78_INTERNAL_a1629cc7_42_flash_fwd_split_hdim96_bf16_causal_sm80_cu_6987f922_35504cuda3std3__45__cpo4cendE - _ZN78_INTERNAL_a1629cc7_42_flash_fwd_split_hdim96_bf16_causal_sm80_cu_6987f922_35504cuda3std3__419piecewise_constructE)
_ZN78_INTERNAL_a1629cc7_42_flash_fwd_split_hdim96_bf16_causal_sm80_cu_6987f922_35504cuda3std3__419piecewise_constructE:
	.zero		1
	.type		_ZN78_INTERNAL_a1629cc7_42_flash_fwd_split_hdim96_bf16_causal_sm80_cu_6987f922_35504cuda3std3__45__cpo4cendE,@object
	.size		_ZN78_INTERNAL_a1629cc7_42_flash_fwd_split_hdim96_bf16_causal_sm80_cu_6987f922_35504cuda3std3__45__cpo4cendE,(_ZN78_INTERNAL_a1629cc7_42_flash_fwd_split_hdim96_bf16_causal_sm80_cu_6987f922_35504cuda3std6ranges3__45__cpo4swapE - _ZN78_INTERNAL_a1629cc7_42_flash_fwd_split_hdim96_bf16_causal_sm80_cu_6987f922_35504cuda3std3__45__cpo4cendE)
_ZN78_INTERNAL_a1629cc7_42_flash_fwd_split_hdim96_bf16_causal_sm80_cu_6987f922_35504cuda3std3__45__cpo4cendE:
	.zero		1
	.type		_ZN78_INTERNAL_a1629cc7_42_flash_fwd_split_hdim96_bf16_causal_sm80_cu_6987f922_35504cuda3std6ranges3__45__cpo4swapE,@object
	.size		_ZN78_INTERNAL_a1629cc7_42_flash_fwd_split_hdim96_bf16_causal_sm80_cu_6987f922_35504cuda3std6ranges3__45__cpo4swapE,(.L_7 - _ZN78_INTERNAL_a1629cc7_42_flash_fwd_split_hdim96_bf16_causal_sm80_cu_6987f922_35504cuda3std6ranges3__45__cpo4swapE)
_ZN78_INTERNAL_a1629cc7_42_flash_fwd_split_hdim96_bf16_causal_sm80_cu_6987f922_35504cuda3std6ranges3__45__cpo4swapE:
	.zero		1
.L_7:


//--------------------- .nv.shared._ZN5flash32flash_fwd_splitkv_combine_kernelI23Flash_fwd_kernel_traitsILi96ELi64ELi128ELi4ELb0ELb0EN7cutlass10bfloat16_tE19Flash_kernel_traitsILi96ELi64ELi128ELi4ES3_EELi16ELi6ELb0EEEvNS_16Flash_fwd_paramsE --------------------------
	.section	.nv.shared._ZN5flash32flash_fwd_splitkv_combine_kernelI23Flash_fwd_kernel_traitsILi96ELi64ELi128ELi4ELb0ELb0EN7cutlass10bfloat16_tE19Flash_kernel_traitsILi96ELi64ELi128ELi4ES3_EELi16ELi6ELb0EEEvNS_16Flash_fwd_paramsE,"aw",@nobits
	.sectionflags	@""
	.align	16
.nv.shared._ZN5flash32flash_fwd_splitkv_combine_kernelI23Flash_fwd_kernel_traitsILi96ELi64ELi128ELi4ELb0ELb0EN7cutlass10bfloat16_tE19Flash_kernel_traitsILi96ELi64ELi128ELi4ES3_EELi16ELi6ELb0EEEvNS_16Flash_fwd_paramsE:
	.zero		4352


//--------------------- .nv.shared._ZN5flash32flash_fwd_splitkv_combine_kernelI23Flash_fwd_kernel_traitsILi96ELi64ELi128ELi4ELb0ELb0EN7cutlass10bfloat16_tE19Flash_kernel_traitsILi96ELi64ELi128ELi4ES3_EELi16ELi5ELb0EEEvNS_16Flash_fwd_paramsE --------------------------
	.section	.nv.shared._ZN5flash32flash_fwd_splitkv_combine_kernelI23Flash_fwd_kernel_traitsILi96ELi64ELi128ELi4ELb0ELb0EN7cutlass10bfloat16_tE19Flash_kernel_traitsILi96ELi64ELi128ELi4ES3_EELi16ELi5ELb0EEEvNS_16Flash_fwd_paramsE,"aw",@nobits
	.sectionflags	@""
	.align	16
.nv.shared._ZN5flash32flash_fwd_splitkv_combine_kernelI23Flash_fwd_kernel_traitsILi96ELi64ELi128ELi4ELb0ELb0EN7cutlass10bfloat16_tE19Flash_kernel_traitsILi96ELi64ELi128ELi4ES3_EELi16ELi5ELb0EEEvNS_16Flash_fwd_paramsE:
	.zero		2176


//--------------------- .nv.shared._ZN5flash32flash_fwd_splitkv_combine_kernelI23Flash_fwd_kernel_traitsILi96ELi64ELi128ELi4ELb0ELb0EN7cutlass10bfloat16_tE19Flash_kernel_traitsILi96ELi64ELi128ELi4ES3_EELi16ELi4ELb0EEEvNS_16Flash_fwd_paramsE --------------------------
	.section	.nv.shared._ZN5flash32flash_fwd_splitkv_combine_kernelI23Flash_fwd_kernel_traitsILi96ELi64ELi128ELi4ELb0ELb0EN7cutlass10bfloat16_tE19Flash_kernel_traitsILi96ELi64ELi128ELi4ES3_EELi16ELi4ELb0EEEvNS_16Flash_fwd_paramsE,"aw",@nobits
	.sectionflags	@""
	.align	16
.nv.shared._ZN5flash32flash_fwd_splitkv_combine_kernelI23Flash_fwd_kernel_traitsILi96ELi64ELi128ELi4ELb0ELb0EN7cutlass10bfloat16_tE19Flash_kernel_traitsILi96ELi64ELi128ELi4ES3_EELi16ELi4ELb0EEEvNS_16Flash_fwd_paramsE:
	.zero		1088


//--------------------- .nv.shared._ZN5flash32flash_fwd_splitkv_combine_kernelI23Flash_fwd_kernel_traitsILi96ELi64ELi128ELi4ELb0ELb0EN7cutlass10bfloat16_tE19Flash_kernel_traitsILi96ELi64ELi128ELi4ES3_EELi16ELi3ELb0EEEvNS_16Flash_fwd_paramsE --------------------------
	.section	.nv.shared._ZN5flash32flash_fwd_splitkv_combine_kernelI23Flash_fwd_kernel_traitsILi96ELi64ELi128ELi4ELb0ELb0EN7cutlass10bfloat16_tE19Flash_kernel_traitsILi96ELi64ELi128ELi4ES3_EELi16ELi3ELb0EEEvNS_16Flash_fwd_paramsE,"aw",@nobits
	.sectionflags	@""
	.align	16
.nv.shared._ZN5flash32flash_fwd_splitkv_combine_kernelI23Flash_fwd_kernel_traitsILi96ELi64ELi128ELi4ELb0ELb0EN7cutlass10bfloat16_tE19Flash_kernel_traitsILi96ELi64ELi128ELi4ES3_EELi16ELi3ELb0EEEvNS_16Flash_fwd_paramsE:
	.zero		544


//--------------------- .nv.shared._ZN5flash32flash_fwd_splitkv_combine_kernelI23Flash_fwd_kernel_traitsILi96ELi64ELi128ELi4ELb0ELb0EN7cutlass10bfloat16_tE19Flash_kernel_traitsILi96ELi64ELi128ELi4ES3_EELi16ELi2ELb0EEEvNS_16Flash_fwd_paramsE --------------------------
	.section	.nv.shared._ZN5flash32flash_fwd_splitkv_combine_kernelI23Flash_fwd_kernel_traitsILi96ELi64ELi128ELi4ELb0ELb0EN7cutlass10bfloat16_tE19Flash_kernel_traitsILi96ELi64ELi128ELi4ES3_EELi16ELi2ELb0EEEvNS_16Flash_fwd_paramsE,"aw",@nobits
	.sectionflags	@""
	.align	16
.nv.shared._ZN5flash32flash_fwd_splitkv_combine_kernelI23Flash_fwd_kernel_traitsILi96ELi64ELi128ELi4ELb0ELb0EN7cutlass10bfloat16_tE19Flash_kernel_traitsILi96ELi64ELi128ELi4ES3_EELi16ELi2ELb0EEEvNS_16Flash_fwd_paramsE:
	.zero		272


//--------------------- .nv.shared._ZN5flash32flash_fwd_splitkv_combine_kernelI23Flash_fwd_kernel_traitsILi96ELi64ELi128ELi4ELb0ELb0EN7cutlass10bfloat16_tE19Flash_kernel_traitsILi96ELi64ELi128ELi4ES3_EELi16ELi1ELb0EEEvNS_16Flash_fwd_paramsE --------------------------
	.section	.nv.shared._ZN5flash32flash_fwd_splitkv_combine_kernelI23Flash_fwd_kernel_traitsILi96ELi64ELi128ELi4ELb0ELb0EN7cutlass10bfloat16_tE19Flash_kernel_traitsILi96ELi64ELi128ELi4ES3_EELi16ELi1ELb0EEEvNS_16Flash_fwd_paramsE,"aw",@nobits
	.sectionflags	@""
	.align	16
.nv.shared._ZN5flash32flash_fwd_splitkv_combine_kernelI23Flash_fwd_kernel_traitsILi96ELi64ELi128ELi4ELb0ELb0EN7cutlass10bfloat16_tE19Flash_kernel_traitsILi96ELi64ELi128ELi4ES3_EELi16ELi1ELb0EEEvNS_16Flash_fwd_paramsE:
	.zero		144


//--------------------- .nv.shared._ZN5flash32flash_fwd_splitkv_combine_kernelI23Flash_fwd_kernel_traitsILi96ELi64ELi128ELi4ELb0ELb0EN7cutlass10bfloat16_tE19Flash_kernel_traitsILi96ELi64ELi128ELi4ES3_EELi16ELi7ELb1EEEvNS_16Flash_fwd_paramsE --------------------------
	.section	.nv.shared._ZN5flash32flash_fwd_splitkv_combine_kernelI23Flash_fwd_kernel_traitsILi96ELi64ELi128ELi4ELb0ELb0EN7cutlass10bfloat16_tE19Flash_kernel_traitsILi96ELi64ELi128ELi4ES3_EELi16ELi7ELb1EEEvNS_16Flash_fwd_paramsE,"aw",@nobits
	.sectionflags	@""
	.align	16
.nv.shared._ZN5flash32flash_fwd_splitkv_combine_kernelI23Flash_fwd_kernel_traitsILi96ELi64ELi128ELi4ELb0ELb0EN7cutlass10bfloat16_tE19Flash_kernel_traitsILi96ELi64ELi128ELi4ES3_EELi16ELi7ELb1EEEvNS_16Flash_fwd_paramsE:
	.zero		8704


//--------------------- .nv.shared._ZN5flash32flash_fwd_splitkv_combine_kernelI23Flash_fwd_kernel_traitsILi96ELi64ELi128ELi4ELb0ELb0EN7cutlass10bfloat16_tE19Flash_kernel_traitsILi96ELi64ELi128ELi4ES3_EELi16ELi6ELb1EEEvNS_16Flash_fwd_paramsE --------------------------
	.section	.nv.shared._ZN5flash32flash_fwd_splitkv_combine_kernelI23Flash_fwd_kernel_traitsILi96ELi64ELi128ELi4ELb0ELb0EN7cutlass10bfloat16_tE19Flash_kernel_traitsILi96ELi64ELi128ELi4ES3_EELi16ELi6ELb1EEEvNS_16Flash_fwd_paramsE,"aw",@nobits
	.sectionflags	@""
	.align	16
.nv.shared._ZN5flash32flash_fwd_splitkv_combine_kernelI23Flash_fwd_kernel_traitsILi96ELi64ELi128ELi4ELb0ELb0EN7cutlass10bfloat16_tE19Flash_kernel_traitsILi96ELi64ELi128ELi4ES3_EELi16ELi6ELb1EEEvNS_16Flash_fwd_paramsE:
	.zero		4352


//--------------------- .nv.shared._ZN5flash32flash_fwd_splitkv_combine_kernelI23Flash_fwd_kernel_traitsILi96ELi64ELi128ELi4ELb0ELb0EN7cutlass10bfloat16_tE19Flash_kernel_traitsILi96ELi64ELi128ELi4ES3_EELi16ELi5ELb1EEEvNS_16Flash_fwd_paramsE --------------------------
	.section	.nv.shared._ZN5flash32flash_fwd_splitkv_combine_kernelI23Flash_fwd_kernel_traitsILi96ELi64ELi128ELi4ELb0ELb0EN7cutlass10bfloat16_tE19Flash_kernel_traitsILi96ELi64ELi128ELi4ES3_EELi16ELi5ELb1EEEvNS_16Flash_fwd_paramsE,"aw",@nobits
	.sectionflags	@""
	.align	16
.nv.shared._ZN5flash32flash_fwd_splitkv_combine_kernelI23Flash_fwd_kernel_traitsILi96ELi64ELi128ELi4ELb0ELb0EN7cutlass10bfloat16_tE19Flash_kernel_traitsILi96ELi64ELi128ELi4ES3_EELi16ELi5ELb1EEEvNS_16Flash_fwd_paramsE:
	.zero		2176


//--------------------- .nv.shared._ZN5flash32flash_fwd_splitkv_combine_kernelI23Flash_fwd_kernel_traitsILi96ELi64ELi128ELi4ELb0ELb0EN7cutlass10bfloat16_tE19Flash_kernel_traitsILi96ELi64ELi128ELi4ES3_EELi16ELi4ELb1EEEvNS_16Flash_fwd_paramsE --------------------------
	.section	.nv.shared._ZN5flash32flash_fwd_splitkv_combine_kernelI23Flash_fwd_kernel_traitsILi96ELi64ELi128ELi4ELb0ELb0EN7cutlass10bfloat16_tE19Flash_kernel_traitsILi96ELi64ELi128ELi4ES3_EELi16ELi4ELb1EEEvNS_16Flash_fwd_paramsE,"aw",@nobits
	.sectionflags	@""
	.align	16
.nv.shared._ZN5flash32flash_fwd_splitkv_combine_kernelI23Flash_fwd_kernel_traitsILi96ELi64ELi128ELi4ELb0ELb0EN7cutlass10bfloat16_tE19Flash_kernel_traitsILi96ELi64ELi128ELi4ES3_EELi16ELi4ELb1EEEvNS_16Flash_fwd_paramsE:
	.zero		1088


//--------------------- .nv.shared._ZN5flash32flash_fwd_splitkv_combine_kernelI23Flash_fwd_kernel_traitsILi96ELi64ELi128ELi4ELb0ELb0EN7cutlass10bfloat16_tE19Flash_kernel_traitsILi96ELi64ELi128ELi4ES3_EELi16ELi3ELb1EEEvNS_16Flash_fwd_paramsE --------------------------
	.section	.nv.shared._ZN5flash32flash_fwd_splitkv_combine_kernelI23Flash_fwd_kernel_traitsILi96ELi64ELi128ELi4ELb0ELb0EN7cutlass10bfloat16_tE19Flash_kernel_traitsILi96ELi64ELi128ELi4ES3_EELi16ELi3ELb1EEEvNS_16Flash_fwd_paramsE,"aw",@nobits
	.sectionflags	@""
	.align	16
.nv.shared._ZN5flash32flash_fwd_splitkv_combine_kernelI23Flash_fwd_kernel_traitsILi96ELi64ELi128ELi4ELb0ELb0EN7cutlass10bfloat16_tE19Flash_kernel_traitsILi96ELi64ELi128ELi4ES3_EELi16ELi3ELb1EEEvNS_16Flash_fwd_paramsE:
	.zero		544


//--------------------- .nv.shared._ZN5flash32flash_fwd_splitkv_combine_kernelI23Flash_fwd_kernel_traitsILi96ELi64ELi128ELi4ELb0ELb0EN7cutlass10bfloat16_tE19Flash_kernel_traitsILi96ELi64ELi128ELi4ES3_EELi16ELi2ELb1EEEvNS_16Flash_fwd_paramsE --------------------------
	.section	.nv.shared._ZN5flash32flash_fwd_splitkv_combine_kernelI23Flash_fwd_kernel_traitsILi96ELi64ELi128ELi4ELb0ELb0EN7cutlass10bfloat16_tE19Flash_kernel_traitsILi96ELi64ELi128ELi4ES3_EELi16ELi2ELb1EEEvNS_16Flash_fwd_paramsE,"aw",@nobits
	.sectionflags	@""
	.align	16
.nv.shared._ZN5flash32flash_fwd_splitkv_combine_kernelI23Flash_fwd_kernel_traitsILi96ELi64ELi128ELi4ELb0ELb0EN7cutlass10bfloat16_tE19Flash_kernel_traitsILi96ELi64ELi128ELi4ES3_EELi16ELi2ELb1EEEvNS_16Flash_fwd_paramsE:
	.zero		272


//--------------------- .nv.shared._ZN5flash32flash_fwd_splitkv_combine_kernelI23Flash_fwd_kernel_traitsILi96ELi64ELi128ELi4ELb0ELb0EN7cutlass10bfloat16_tE19Flash_kernel_traitsILi96ELi64ELi128ELi4ES3_EELi16ELi1ELb1EEEvNS_16Flash_fwd_paramsE --------------------------
	.section	.nv.shared._ZN5flash32flash_fwd_splitkv_combine_kernelI23Flash_fwd_kernel_traitsILi96ELi64ELi128ELi4ELb0ELb0EN7cutlass10bfloat16_tE19Flash_kernel_traitsILi96ELi64ELi128ELi4ES3_EELi16ELi1ELb1EEEvNS_16Flash_fwd_paramsE,"aw",@nobits
	.sectionflags	@""
	.align	16
.nv.shared._ZN5flash32flash_fwd_splitkv_combine_kernelI23Flash_fwd_kernel_traitsILi96ELi64ELi128ELi4ELb0ELb0EN7cutlass10bfloat16_tE19Flash_kernel_traitsILi96ELi64ELi128ELi4ES3_EELi16ELi1ELb1EEEvNS_16Flash_fwd_paramsE:
	.zero		144


//--------------------- .nv.shared._ZN5flash24flash_fwd_splitkv_kernelI23Flash_fwd_kernel_traitsILi96ELi64ELi128ELi4ELb0ELb0EN7cutlass10bfloat16_tE19Flash_kernel_traitsILi96ELi64ELi128ELi4ES3_EELb1ELb0ELb0ELb0ELb0ELb0ELb0ELb0EEEvNS_16Flash_fwd_paramsE --------------------------
	.section	.nv.shared._ZN5flash24flash_fwd_splitkv_kernelI23Flash_fwd_kernel_traitsILi96ELi64ELi128ELi4ELb0ELb0EN7cutlass10bfloat16_tE19Flash_kernel_traitsILi96ELi64ELi128ELi4ES3_EELb1ELb0ELb0ELb0ELb0ELb0ELb0ELb0EEEvNS_16Flash_fwd_paramsE,"aw",@nobits
	.sectionflags	@""
	.align	16


//--------------------- .nv.shared._ZN5flash24flash_fwd_splitkv_kernelI23Flash_fwd_kernel_traitsILi96ELi64ELi128ELi4ELb0ELb0EN7cutlass10bfloat16_tE19Flash_kernel_traitsILi96ELi64ELi128ELi4ES3_EELb1ELb0ELb0ELb0ELb0ELb1ELb0ELb0EEEvNS_16Flash_fwd_paramsE --------------------------
	.section	.nv.shared._ZN5flash24flash_fwd_splitkv_kernelI23Flash_fwd_kernel_traitsILi96ELi64ELi128ELi4ELb0ELb0EN7cutlass10bfloat16_tE19Flash_kernel_traitsILi96ELi64ELi128ELi4ES3_EELb1ELb0ELb0ELb0ELb0ELb1ELb0ELb0EEEvNS_16Flash_fwd_paramsE,"aw",@nobits
	.sectionflags	@""
	.align	16


//--------------------- .nv.shared._ZN5flash24flash_fwd_splitkv_kernelI23Flash_fwd_kernel_traitsILi96ELi64ELi128ELi4ELb0ELb0EN7cutlass10bfloat16_tE19Flash_kernel_traitsILi96ELi64ELi128ELi4ES3_EELb1ELb0ELb0ELb0ELb0ELb0ELb0ELb1EEEvNS_16Flash_fwd_paramsE --------------------------
	.section	.nv.shared._ZN5flash24flash_fwd_splitkv_kernelI23Flash_fwd_kernel_traitsILi96ELi64ELi128ELi4ELb0ELb0EN7cutlass10bfloat16_tE19Flash_kernel_traitsILi96ELi64ELi128ELi4ES3_EELb1ELb0ELb0ELb0ELb0ELb0ELb0ELb1EEEvNS_16Flash_fwd_paramsE,"aw",@nobits
	.sectionflags	@""
	.align	16


//--------------------- .nv.shared._ZN5flash24flash_fwd_splitkv_kernelI23Flash_fwd_kernel_traitsILi96ELi64ELi128ELi4ELb0ELb0EN7cutlass10bfloat16_tE19Flash_kernel_traitsILi96ELi64ELi128ELi4ES3_EELb1ELb0ELb0ELb0ELb0ELb1ELb0ELb1EEEvNS_16Flash_fwd_paramsE --------------------------
	.section	.nv.shared._ZN5flash24flash_fwd_splitkv_kernelI23Flash_fwd_kernel_traitsILi96ELi64ELi128ELi4ELb0ELb0EN7cutlass10bfloat16_tE19Flash_kernel_traitsILi96ELi64ELi128ELi4ES3_EELb1ELb0ELb0ELb0ELb0ELb1ELb0ELb1EEEvNS_16Flash_fwd_paramsE,"aw",@nobits
	.sectionflags	@""
	.align	16


//--------------------- .nv.shared._ZN5flash24flash_fwd_splitkv_kernelI23Flash_fwd_kernel_traitsILi96ELi64ELi128ELi4ELb0ELb0EN7cutlass10bfloat16_tE19Flash_kernel_traitsILi96ELi64ELi128ELi4ES3_EELb1ELb0ELb0ELb0ELb0ELb0ELb1ELb0EEEvNS_16Flash_fwd_paramsE --------------------------
	.section	.nv.shared._ZN5flash24flash_fwd_splitkv_kernelI23Flash_fwd_kernel_traitsILi96ELi64ELi128ELi4ELb0ELb0EN7cutlass10bfloat16_tE19Flash_kernel_traitsILi96ELi64ELi128ELi4ES3_EELb1ELb0ELb0ELb0ELb0ELb0ELb1ELb0EEEvNS_16Flash_fwd_paramsE,"aw",@nobits
	.sectionflags	@""
	.align	16


//--------------------- .nv.shared._ZN5flash24flash_fwd_splitkv_kernelI23Flash_fwd_kernel_traitsILi96ELi64ELi128ELi4ELb0ELb0EN7cutlass10bfloat16_tE19Flash_kernel_traitsILi96ELi64ELi128ELi4ES3_EELb1ELb0ELb0ELb0ELb0ELb1ELb1ELb0EEEvNS_16Flash_fwd_paramsE --------------------------
	.section	.nv.shared._ZN5flash24flash_fwd_splitkv_kernelI23Flash_fwd_kernel_traitsILi96ELi64ELi128ELi4ELb0ELb0EN7cutlass10bfloat16_tE19Flash_kernel_traitsILi96ELi64ELi128ELi4ES3_EELb1ELb0ELb0ELb0ELb0ELb1ELb1ELb0EEEvNS_16Flash_fwd_paramsE,"aw",@nobits
	.sectionflags	@""
	.align	16


//--------------------- .nv.shared._ZN5flash24flash_fwd_splitkv_kernelI23Flash_fwd_kernel_traitsILi96ELi64ELi128ELi4ELb0ELb0EN7cutlass10bfloat16_tE19Flash_kernel_traitsILi96ELi64ELi128ELi4ES3_EELb1ELb0ELb0ELb0ELb0ELb0ELb1ELb1EEEvNS_16Flash_fwd_paramsE --------------------------
	.section	.nv.shared._ZN5flash24flash_fwd_splitkv_kernelI23Flash_fwd_kernel_traitsILi96ELi64ELi128ELi4ELb0ELb0EN7cutlass10bfloat16_tE19Flash_kernel_traitsILi96ELi64ELi128ELi4ES3_EELb1ELb0ELb0ELb0ELb0ELb0ELb1ELb1EEEvNS_16Flash_fwd_paramsE,"aw",@nobits
	.sectionflags	@""
	.align	16


//--------------------- .nv.shared._ZN5flash24flash_fwd_splitkv_kernelI23Flash_fwd_kernel_traitsILi96ELi64ELi128ELi4ELb0ELb0EN7cutlass10bfloat16_tE19Flash_kernel_traitsILi96ELi64ELi128ELi4ES3_EELb1ELb0ELb0ELb0ELb0ELb1ELb1ELb1EEEvNS_16Flash_fwd_paramsE --------------------------
	.section	.nv.shared._ZN5flash24flash_fwd_splitkv_kernelI23Flash_fwd_kernel_traitsILi96ELi64ELi128ELi4ELb0ELb0EN7cutlass10bfloat16_tE19Flash_kernel_traitsILi96ELi64ELi128ELi4ES3_EELb1ELb0ELb0ELb0ELb0ELb1ELb1ELb1EEEvNS_16Flash_fwd_paramsE,"aw",@nobits
	.sectionflags	@""
	.align	16


//--------------------- .nv.shared._ZN5flash24flash_fwd_splitkv_kernelI23Flash_fwd_kernel_traitsILi96ELi64ELi128ELi4ELb0ELb0EN7cutlass10bfloat16_tE19Flash_kernel_traitsILi96ELi64ELi128ELi4ES3_EELb1ELb0ELb0ELb1ELb1ELb0ELb0ELb0EEEvNS_16Flash_fwd_paramsE --------------------------
	.section	.nv.shared._ZN5flash24flash_fwd_splitkv_kernelI23Flash_fwd_kernel_traitsILi96ELi64ELi128ELi4ELb0ELb0EN7cutlass10bfloat16_tE19Flash_kernel_traitsILi96ELi64ELi128ELi4ES3_EELb1ELb0ELb0ELb1ELb1ELb0ELb0ELb0EEEvNS_16Flash_fwd_paramsE,"aw",@nobits
	.sectionflags	@""
	.align	16


//--------------------- .nv.shared._ZN5flash24flash_fwd_splitkv_kernelI23Flash_fwd_kernel_traitsILi96ELi64ELi128ELi4ELb0ELb0EN7cutlass10bfloat16_tE19Flash_kernel_traitsILi96ELi64ELi128ELi4ES3_EELb1ELb0ELb0ELb1ELb1ELb1ELb0ELb0EEEvNS_16Flash_fwd_paramsE --------------------------
	.section	.nv.shared._ZN5flash24flash_fwd_splitkv_kernelI23Flash_fwd_kernel_traitsILi96ELi64ELi128ELi4ELb0ELb0EN7cutlass10bfloat16_tE19Flash_kernel_traitsILi96ELi64ELi128ELi4ES3_EELb1ELb0ELb0ELb1ELb1ELb1ELb0ELb0EEEvNS_16Flash_fwd_paramsE,"aw",@nobits
	.sectionflags	@""
	.align	16


//--------------------- .nv.shared._ZN5flash24flash_fwd_splitkv_kernelI23Flash_fwd_kernel_traitsILi96ELi64ELi128ELi4ELb0ELb0EN7cutlass10bfloat16_tE19Flash_kernel_traitsILi96ELi64ELi128ELi4ES3_EELb1ELb0ELb0ELb1ELb1ELb0ELb1ELb0EEEvNS_16Flash_fwd_paramsE --------------------------
	.section	.nv.shared._ZN5flash24flash_fwd_splitkv_kernelI23Flash_fwd_kernel_traitsILi96ELi64ELi128ELi4ELb0ELb0EN7cutlass10bfloat16_tE19Flash_kernel_traitsILi96ELi64ELi128ELi4ES3_EELb1ELb0ELb0ELb1ELb1ELb0ELb1ELb0EEEvNS_16Flash_fwd_paramsE,"aw",@nobits
	.sectionflags	@""
	.align	16


//--------------------- .nv.shared._ZN5flash24flash_fwd_splitkv_kernelI23Flash_fwd_kernel_traitsILi96ELi64ELi128ELi4ELb0ELb0EN7cutlass10bfloat16_tE19Flash_kernel_traitsILi96ELi64ELi128ELi4ES3_EELb1ELb0ELb0ELb1ELb1ELb1ELb1ELb0EEEvNS_16Flash_fwd_paramsE --------------------------
	.section	.nv.shared._ZN5flash24flash_fwd_splitkv_kernelI23Flash_fwd_kernel_traitsILi96ELi64ELi128ELi4ELb0ELb0EN7cutlass10bfloat16_tE19Flash_kernel_traitsILi96ELi64ELi128ELi4ES3_EELb1ELb0ELb0ELb1ELb1ELb1ELb1ELb0EEEvNS_16Flash_fwd_paramsE,"aw",@nobits
	.sectionflags	@""
	.align	16


//--------------------- .nv.shared._ZN5flash24flash_fwd_splitkv_kernelI23Flash_fwd_kernel_traitsILi96ELi64ELi128ELi4ELb0ELb0EN7cutlass10bfloat16_tE19Flash_kernel_traitsILi96ELi64ELi128ELi4ES3_EELb1ELb0ELb0ELb0ELb1ELb0ELb0ELb0EEEvNS_16Flash_fwd_paramsE --------------------------
	.section	.nv.shared._ZN5flash24flash_fwd_splitkv_kernelI23Flash_fwd_kernel_traitsILi96ELi64ELi128ELi4ELb0ELb0EN7cutlass10bfloat16_tE19Flash_kernel_traitsILi96ELi64ELi128ELi4ES3_EELb1ELb0ELb0ELb0ELb1ELb0ELb0ELb0EEEvNS_16Flash_fwd_paramsE,"aw",@nobits
	.sectionflags	@""
	.align	16


//--------------------- .nv.shared._ZN5flash24flash_fwd_splitkv_kernelI23Flash_fwd_kernel_traitsILi96ELi64ELi128ELi4ELb0ELb0EN7cutlass10bfloat16_tE19Flash_kernel_traitsILi96ELi64ELi128ELi4ES3_EELb1ELb0ELb0ELb0ELb1ELb1ELb0ELb0EEEvNS_16Flash_fwd_paramsE --------------------------
	.section	.nv.shared._ZN5flash24flash_fwd_splitkv_kernelI23Flash_fwd_kernel_traitsILi96ELi64ELi128ELi4ELb0ELb0EN7cutlass10bfloat16_tE19Flash_kernel_traitsILi96ELi64ELi128ELi4ES3_EELb1ELb0ELb0ELb0ELb1ELb1ELb0ELb0EEEvNS_16Flash_fwd_paramsE,"aw",@nobits
	.sectionflags	@""
	.align	16


//--------------------- .nv.shared._ZN5flash24flash_fwd_splitkv_kernelI23Flash_fwd_kernel_traitsILi96ELi64ELi128ELi4ELb0ELb0EN7cutlass10bfloat16_tE19Flash_kernel_traitsILi96ELi64ELi128ELi4ES3_EELb1ELb0ELb1ELb0ELb0ELb0ELb0ELb0EEEvNS_16Flash_fwd_paramsE --------------------------
	.section	.nv.shared._ZN5flash24flash_fwd_splitkv_kernelI23Flash_fwd_kernel_traitsILi96ELi64ELi128ELi4ELb0ELb0EN7cutlass10bfloat16_tE19Flash_kernel_traitsILi96ELi64ELi128ELi4ES3_EELb1ELb0ELb1ELb0ELb0ELb0ELb0ELb0EEEvNS_16Flash_fwd_paramsE,"aw",@nobits
	.sectionflags	@""
	.align	16


//--------------------- .nv.shared._ZN5flash24flash_fwd_splitkv_kernelI23Flash_fwd_kernel_traitsILi96ELi64ELi128ELi4ELb0ELb0EN7cutlass10bfloat16_tE19Flash_kernel_traitsILi96ELi64ELi128ELi4ES3_EELb1ELb0ELb1ELb0ELb0ELb1ELb0ELb0EEEvNS_16Flash_fwd_paramsE --------------------------
	.section	.nv.shared._ZN5flash24flash_fwd_splitkv_kernelI23Flash_fwd_kernel_traitsILi96ELi64ELi128ELi4ELb0ELb0EN7cutlass10bfloat16_tE19Flash_kernel_traitsILi96ELi64ELi128ELi4ES3_EELb1ELb0ELb1ELb0ELb0ELb1ELb0ELb0EEEvNS_16Flash_fwd_paramsE,"aw",@nobits
	.sectionflags	@""
	.align	16


//--------------------- .nv.shared._ZN5flash24flash_fwd_splitkv_kernelI23Flash_fwd_kernel_traitsILi96ELi64ELi128ELi4ELb0ELb0EN7cutlass10bfloat16_tE19Flash_kernel_traitsILi96ELi64ELi128ELi4ES3_EELb1ELb0ELb0ELb0ELb1ELb0ELb0ELb1EEEvNS_16Flash_fwd_paramsE --------------------------
	.section	.nv.shared._ZN5flash24flash_fwd_splitkv_kernelI23Flash_fwd_kernel_traitsILi96ELi64ELi128ELi4ELb0ELb0EN7cutlass10bfloat16_tE19Flash_kernel_traitsILi96ELi64ELi128ELi4ES3_EELb1ELb0ELb0ELb0ELb1ELb0ELb0ELb1EEEvNS_16Flash_fwd_paramsE,"aw",@nobits
	.sectionflags	@""
	.align	16


//--------------------- .nv.shared._ZN5flash24flash_fwd_splitkv_kernelI23Flash_fwd_kernel_traitsILi96ELi64ELi128ELi4ELb0ELb0EN7cutlass10bfloat16_tE19Flash_kernel_traitsILi96ELi64ELi128ELi4ES3_EELb1ELb0ELb0ELb0ELb1ELb1ELb0ELb1EEEvNS_16Flash_fwd_paramsE --------------------------
	.section	.nv.shared._ZN5flash24flash_fwd_splitkv_kernelI23Flash_fwd_kernel_traitsILi96ELi64ELi128ELi4ELb0ELb0EN7cutlass10bfloat16_tE19Flash_kernel_traitsILi96ELi64ELi128ELi4ES3_EELb1ELb0ELb0ELb0ELb1ELb1ELb0ELb1EEEvNS_16Flash_fwd_paramsE,"aw",@nobits
	.sectionflags	@""
	.align	16


//--------------------- .nv.shared._ZN5flash24flash_fwd_splitkv_kernelI23Flash_fwd_kernel_traitsILi96ELi64ELi128ELi4ELb0ELb0EN7cutlass10bfloat16_tE19Flash_kernel_traitsILi96ELi64ELi128ELi4ES3_EELb1ELb0ELb1ELb0ELb0ELb0ELb0ELb1EEEvNS_16Flash_fwd_paramsE --------------------------
	.section	.nv.shared._ZN5flash24flash_fwd_splitkv_kernelI23Flash_fwd_kernel_traitsILi96ELi64ELi128ELi4ELb0ELb0EN7cutlass10bfloat16_tE19Flash_kernel_traitsILi96ELi64ELi128ELi4ES3_EELb1ELb0ELb1ELb0ELb0ELb0ELb0ELb1EEEvNS_16Flash_fwd_paramsE,"aw",@nobits
	.sectionflags	@""
	.align	16


//--------------------- .nv.shared._ZN5flash24flash_fwd_splitkv_kernelI23Flash_fwd_kernel_traitsILi96ELi64ELi128ELi4ELb0ELb0EN7cutlass10bfloat16_tE19Flash_kernel_traitsILi96ELi64ELi128ELi4ES3_EELb1ELb0ELb1ELb0ELb0ELb1ELb0ELb1EEEvNS_16Flash_fwd_paramsE --------------------------
	.section	.nv.shared._ZN5flash24flash_fwd_splitkv_kernelI23Flash_fwd_kernel_traitsILi96ELi64ELi128ELi4ELb0ELb0EN7cutlass10bfloat16_tE19Flash_kernel_traitsILi96ELi64ELi128ELi4ES3_EELb1ELb0ELb1ELb0ELb0ELb1ELb0ELb1EEEvNS_16Flash_fwd_paramsE,"aw",@nobits
	.sectionflags	@""
	.align	16


//--------------------- .nv.shared._ZN5flash24flash_fwd_splitkv_kernelI23Flash_fwd_kernel_traitsILi96ELi64ELi128ELi4ELb0ELb0EN7cutlass10bfloat16_tE19Flash_kernel_traitsILi96ELi64ELi128ELi4ES3_EELb1ELb0ELb0ELb0ELb1ELb0ELb1ELb0EEEvNS_16Flash_fwd_paramsE --------------------------
	.section	.nv.shared._ZN5flash24flash_fwd_splitkv_kernelI23Flash_fwd_kernel_traitsILi96ELi64ELi128ELi4ELb0ELb0EN7cutlass10bfloat16_tE19Flash_kernel_traitsILi96ELi64ELi128ELi4ES3_EELb1ELb0ELb0ELb0ELb1ELb0ELb1ELb0EEEvNS_16Flash_fwd_paramsE,"aw",@nobits
	.sectionflags	@""
	.align	16


//--------------------- .nv.shared._ZN5flash24flash_fwd_splitkv_kernelI23Flash_fwd_kernel_traitsILi96ELi64ELi128ELi4ELb0ELb0EN7cutlass10bfloat16_tE19Flash_kernel_traitsILi96ELi64ELi128ELi4ES3_EELb1ELb0ELb0ELb0ELb1ELb1ELb1ELb0EEEvNS_16Flash_fwd_paramsE --------------------------
	.section	.nv.shared._ZN5flash24flash_fwd_splitkv_kernelI23Flash_fwd_kernel_traitsILi96ELi64ELi128ELi4ELb0ELb0EN7cutlass10bfloat16_tE19Flash_kernel_traitsILi96ELi64ELi128ELi4ES3_EELb1ELb0ELb0ELb0ELb1ELb1ELb1ELb0EEEvNS_16Flash_fwd_paramsE,"aw",@nobits
	.sectionflags	@""
	.align	16


//--------------------- .nv.shared._ZN5flash24flash_fwd_splitkv_kernelI23Flash_fwd_kernel_traitsILi96ELi64ELi128ELi4ELb0ELb0EN7cutlass10bfloat16_tE19Flash_kernel_traitsILi96ELi64ELi128ELi4ES3_EELb1ELb0ELb1ELb0ELb0ELb0ELb1ELb0EEEvNS_16Flash_fwd_paramsE --------------------------
	.section	.nv.shared._ZN5flash24flash_fwd_splitkv_kernelI23Flash_fwd_kernel_traitsILi96ELi64ELi128ELi4ELb0ELb0EN7cutlass10bfloat16_tE19Flash_kernel_traitsILi96ELi64ELi128ELi4ES3_EELb1ELb0ELb1ELb0ELb0ELb0ELb1ELb0EEEvNS_16Flash_fwd_paramsE,"aw",@nobits
	.sectionflags	@""
	.align	16


//--------------------- .nv.shared._ZN5flash24flash_fwd_splitkv_kernelI23Flash_fwd_kernel_traitsILi96ELi64ELi128ELi4ELb0ELb0EN7cutlass10bfloat16_tE19Flash_kernel_traitsILi96ELi64ELi128ELi4ES3_EELb1ELb0ELb1ELb0ELb0ELb1ELb1ELb0EEEvNS_16Flash_fwd_paramsE --------------------------
	.section	.nv.shared._ZN5flash24flash_fwd_splitkv_kernelI23Flash_fwd_kernel_traitsILi96ELi64ELi128ELi4ELb0ELb0EN7cutlass10bfloat16_tE19Flash_kernel_traitsILi96ELi64ELi128ELi4ES3_EELb1ELb0ELb1ELb0ELb0ELb1ELb1ELb0EEEvNS_16Flash_fwd_paramsE,"aw",@nobits
	.sectionflags	@""
	.align	16


//--------------------- .nv.shared._ZN5flash24flash_fwd_splitkv_kernelI23Flash_fwd_kernel_traitsILi96ELi64ELi128ELi4ELb0ELb0EN7cutlass10bfloat16_tE19Flash_kernel_traitsILi96ELi64ELi128ELi4ES3_EELb1ELb0ELb0ELb0ELb1ELb0ELb1ELb1EEEvNS_16Flash_fwd_paramsE --------------------------
	.section	.nv.shared._ZN5flash24flash_fwd_splitkv_kernelI23Flash_fwd_kernel_traitsILi96ELi64ELi128ELi4ELb0ELb0EN7cutlass10bfloat16_tE19Flash_kernel_traitsILi96ELi64ELi128ELi4ES3_EELb1ELb0ELb0ELb0ELb1ELb0ELb1ELb1EEEvNS_16Flash_fwd_paramsE,"aw",@nobits
	.sectionflags	@""
	.align	16


//--------------------- .nv.shared._ZN5flash24flash_fwd_splitkv_kernelI23Flash_fwd_kernel_traitsILi96ELi64ELi128ELi4ELb0ELb0EN7cutlass10bfloat16_tE19Flash_kernel_traitsILi96ELi64ELi128ELi4ES3_EELb1ELb0ELb0ELb0ELb1ELb1ELb1ELb1EEEvNS_16Flash_fwd_paramsE --------------------------
	.section	.nv.shared._ZN5flash24flash_fwd_splitkv_kernelI23Flash_fwd_kernel_traitsILi96ELi64ELi128ELi4ELb0ELb0EN7cutlass10bfloat16_tE19Flash_kernel_traitsILi96ELi64ELi128ELi4ES3_EELb1ELb0ELb0ELb0ELb1ELb1ELb1ELb1EEEvNS_16Flash_fwd_paramsE,"aw",@nobits
	.sectionflags	@""
	.align	16


//--------------------- .nv.shared._ZN5flash24flash_fwd_splitkv_kernelI23Flash_fwd_kernel_traitsILi96ELi64ELi128ELi4ELb0ELb0EN7cutlass10bfloat16_tE19Flash_kernel_traitsILi96ELi64ELi128ELi4ES3_EELb1ELb0ELb1ELb0ELb0ELb0ELb1ELb1EEEvNS_16Flash_fwd_paramsE --------------------------
	.section	.nv.shared._ZN5flash24flash_fwd_splitkv_kernelI23Flash_fwd_kernel_traitsILi96ELi64ELi128ELi4ELb0ELb0EN7cutlass10bfloat16_tE19Flash_kernel_traitsILi96ELi64ELi128ELi4ES3_EELb1ELb0ELb1ELb0ELb0ELb0ELb1ELb1EEEvNS_16Flash_fwd_paramsE,"aw",@nobits
	.sectionflags	@""
	.align	16


//--------------------- .nv.shared._ZN5flash24flash_fwd_splitkv_kernelI23Flash_fwd_kernel_traitsILi96ELi64ELi128ELi4ELb0ELb0EN7cutlass10bfloat16_tE19Flash_kernel_traitsILi96ELi64ELi128ELi4ES3_EELb1ELb0ELb1ELb0ELb0ELb1ELb1ELb1EEEvNS_16Flash_fwd_paramsE --------------------------
	.section	.nv.shared._ZN5flash24flash_fwd_splitkv_kernelI23Flash_fwd_kernel_traitsILi96ELi64ELi128ELi4ELb0ELb0EN7cutlass10bfloat16_tE19Flash_kernel_traitsILi96ELi64ELi128ELi4ES3_EELb1ELb0ELb1ELb0ELb0ELb1ELb1ELb1EEEvNS_16Flash_fwd_paramsE,"aw",@nobits
	.sectionflags	@""
	.align	16


//--------------------- .nv.shared._ZN5flash32flash_fwd_splitkv_combine_kernelI23Flash_fwd_kernel_traitsILi96ELi64ELi64ELi4ELb0ELb0EN7cutlass10bfloat16_tE19Flash_kernel_traitsILi96ELi64ELi64ELi4ES3_EELi16ELi7ELb0EEEvNS_16Flash_fwd_paramsE --------------------------
	.section	.nv.shared._ZN5flash32flash_fwd_splitkv_combine_kernelI23Flash_fwd_kernel_traitsILi96ELi64ELi64ELi4ELb0ELb0EN7cutlass10bfloat16_tE19Flash_kernel_traitsILi96ELi64ELi64ELi4ES3_EELi16ELi7ELb0EEEvNS_16Flash_fwd_paramsE,"aw",@nobits
	.sectionflags	@""
	.align	16
.nv.shared._ZN5flash32flash_fwd_splitkv_combine_kernelI23Flash_fwd_kernel_traitsILi96ELi64ELi64ELi4ELb0ELb0EN7cutlass10bfloat16_tE19Flash_kernel_traitsILi96ELi64ELi64ELi4ES3_EELi16ELi7ELb0EEEvNS_16Flash_fwd_paramsE:
	.zero		8704


//--------------------- .nv.shared._ZN5flash32flash_fwd_splitkv_combine_kernelI23Flash_fwd_kernel_traitsILi96ELi64ELi64ELi4ELb0ELb0EN7cutlass10bfloat16_tE19Flash_kernel_traitsILi96ELi64ELi64ELi4ES3_EELi16ELi6ELb0EEEvNS_16Flash_fwd_paramsE --------------------------
	.section	.nv.shared._ZN5flash32flash_fwd_splitkv_combine_kernelI23Flash_fwd_kernel_traitsILi96ELi64ELi64ELi4ELb0ELb0EN7cutlass10bfloat16_tE19Flash_kernel_traitsILi96ELi64ELi64ELi4ES3_EELi16ELi6ELb0EEEvNS_16Flash_fwd_paramsE,"aw",@nobits
	.sectionflags	@""
	.align	16
.nv.shared._ZN5flash32flash_fwd_splitkv_combine_kernelI23Flash_fwd_kernel_traitsILi96ELi64ELi64ELi4ELb0ELb0EN7cutlass10bfloat16_tE19Flash_kernel_traitsILi96ELi64ELi64ELi4ES3_EELi16ELi6ELb0EEEvNS_16Flash_fwd_paramsE:
	.zero		4352


//--------------------- .nv.shared._ZN5flash32flash_fwd_splitkv_combine_kernelI23Flash_fwd_kernel_traitsILi96ELi64ELi64ELi4ELb0ELb0EN7cutlass10bfloat16_tE19Flash_kernel_traitsILi96ELi64ELi64ELi4ES3_EELi16ELi5ELb0EEEvNS_16Flash_fwd_paramsE --------------------------
	.section	.nv.shared._ZN5flash32flash_fwd_splitkv_combine_kernelI23Flash_fwd_kernel_traitsILi96ELi64ELi64ELi4ELb0ELb0EN7cutlass10bfloat16_tE19Flash_kernel_traitsILi96ELi64ELi64ELi4ES3_EELi16ELi5ELb0EEEvNS_16Flash_fwd_paramsE,"aw",@nobits
	.sectionflags	@""
	.align	16
.nv.shared._ZN5flash32flash_fwd_splitkv_combine_kernelI23Flash_fwd_kernel_traitsILi96ELi64ELi64ELi4ELb0ELb0EN7cutlass10bfloat16_tE19Flash_kernel_traitsILi96ELi64ELi64ELi4ES3_EELi16ELi5ELb0EEEvNS_16Flash_fwd_paramsE:
	.zero		2176


//--------------------- .nv.shared._ZN5flash32flash_fwd_splitkv_combine_kernelI23Flash_fwd_kernel_traitsILi96ELi64ELi64ELi4ELb0ELb0EN7cutlass10bfloat16_tE19Flash_kernel_traitsILi96ELi64ELi64ELi4ES3_EELi16ELi4ELb0EEEvNS_16Flash_fwd_paramsE --------------------------
	.section	.nv.shared._ZN5flash32flash_fwd_splitkv_combine_kernelI23Flash_fwd_kernel_traitsILi96ELi64ELi64ELi4ELb0ELb0EN7cutlass10bfloat16_tE19Flash_kernel_traitsILi96ELi64ELi64ELi4ES3_EELi16ELi4ELb0EEEvNS_16Flash_fwd_paramsE,"aw",@nobits
	.sectionflags	@""
	.align	16
.nv.shared._ZN5flash32flash_fwd_splitkv_combine_kernelI23Flash_fwd_kernel_traitsILi96ELi64ELi64ELi4ELb0ELb0EN7cutlass10bfloat16_tE19Flash_kernel_traitsILi96ELi64ELi64ELi4ES3_EELi16ELi4ELb0EEEvNS_16Flash_fwd_paramsE:
	.zero		1088


//--------------------- .nv.shared._ZN5flash32flash_fwd_splitkv_combine_kernelI23Flash_fwd_kernel_traitsILi96ELi64ELi64ELi4ELb0ELb0EN7cutlass10bfloat16_tE19Flash_kernel_traitsILi96ELi64ELi64ELi4ES3_EELi16ELi3ELb0EEEvNS_16Flash_fwd_paramsE --------------------------
	.section	.nv.shared._ZN5flash32flash_fwd_splitkv_combine_kernelI23Flash_fwd_kernel_traitsILi96ELi64ELi64ELi4ELb0ELb0EN7cutlass10bfloat16_tE19Flash_kernel_traitsILi96ELi64ELi64ELi4ES3_EELi16ELi3ELb0EEEvNS_16Flash_fwd_paramsE,"aw",@nobits
	.sectionflags	@""
	.align	16
.nv.shared._ZN5flash32flash_fwd_splitkv_combine_kernelI23Flash_fwd_kernel_traitsILi96ELi64ELi64ELi4ELb0ELb0EN7cutlass10bfloat16_tE19Flash_kernel_traitsILi96ELi64ELi64ELi4ES3_EELi16ELi3ELb0EEEvNS_16Flash_fwd_paramsE:
	.zero		544


//--------------------- .nv.shared._ZN5flash32flash_fwd_splitkv_combine_kernelI23Flash_fwd_kernel_traitsILi96ELi64ELi64ELi4ELb0ELb0EN7cutlass10bfloat16_tE19Flash_kernel_traitsILi96ELi64ELi64ELi4ES3_EELi16ELi2ELb0EEEvNS_16Flash_fwd_paramsE --------------------------
	.section	.nv.shared._ZN5flash32flash_fwd_splitkv_combine_kernelI23Flash_fwd_kernel_traitsILi96ELi64ELi64ELi4ELb0ELb0EN7cutlass10bfloat16_tE19Flash_kernel_traitsILi96ELi64ELi64ELi4ES3_EELi16ELi2ELb0EEEvNS_16Flash_fwd_paramsE,"aw",@nobits
	.sectionflags	@""
	.align	16
.nv.shared._ZN5flash32flash_fwd_splitkv_combine_kernelI23Flash_fwd_kernel_traitsILi96ELi64ELi64ELi4ELb0ELb0EN7cutlass10bfloat16_tE19Flash_kernel_traitsILi96ELi64ELi64ELi4ES3_EELi16ELi2ELb0EEEvNS_16Flash_fwd_paramsE:
	.zero		272


//--------------------- .nv.shared._ZN5flash32flash_fwd_splitkv_combine_kernelI23Flash_fwd_kernel_traitsILi96ELi64ELi64ELi4ELb0ELb0EN7cutlass10bfloat16_tE19Flash_kernel_traitsILi96ELi64ELi64ELi4ES3_EELi16ELi1ELb0EEEvNS_16Flash_fwd_paramsE --------------------------
	.section	.nv.shared._ZN5flash32flash_fwd_splitkv_combine_kernelI23Flash_fwd_kernel_traitsILi96ELi64ELi64ELi4ELb0ELb0EN7cutlass10bfloat16_tE19Flash_kernel_traitsILi96ELi64ELi64ELi4ES3_EELi16ELi1ELb0EEEvNS_16Flash_fwd_paramsE,"aw",@nobits
	.sectionflags	@""
	.align	16
.nv.shared._ZN5flash32flash_fwd_splitkv_combine_kernelI23Flash_fwd_kernel_traitsILi96ELi64ELi64ELi4ELb0ELb0EN7cutlass10bfloat16_tE19Flash_kernel_traitsILi96ELi64ELi64ELi4ES3_EELi16ELi1ELb0EEEvNS_16Flash_fwd_paramsE:
	.zero		144


//--------------------- .nv.shared._ZN5flash32flash_fwd_splitkv_combine_kernelI23Flash_fwd_kernel_traitsILi96ELi64ELi64ELi4ELb0ELb0EN7cutlass10bfloat16_tE19Flash_kernel_traitsILi96ELi64ELi64ELi4ES3_EELi16ELi7ELb1EEEvNS_16Flash_fwd_paramsE --------------------------
	.section	.nv.shared._ZN5flash32flash_fwd_splitkv_combine_kernelI23Flash_fwd_kernel_traitsILi96ELi64ELi64ELi4ELb0ELb0EN7cutlass10bfloat16_tE19Flash_kernel_traitsILi96ELi64ELi64ELi4ES3_EELi16ELi7ELb1EEEvNS_16Flash_fwd_paramsE,"aw",@nobits
	.sectionflags	@""
	.align	16
.nv.shared._ZN5flash32flash_fwd_splitkv_combine_kernelI23Flash_fwd_kernel_traitsILi96ELi64ELi64ELi4ELb0ELb0EN7cutlass10bfloat16_tE19Flash_kernel_traitsILi96ELi64ELi64ELi4ES3_EELi16ELi7ELb1EEEvNS_16Flash_fwd_paramsE:
	.zero		8704


//--------------------- .nv.shared._ZN5flash32flash_fwd_splitkv_combine_kernelI23Flash_fwd_kernel_traitsILi96ELi64ELi64ELi4ELb0ELb0EN7cutlass10bfloat16_tE19Flash_kernel_traitsILi96ELi64ELi64ELi4ES3_EELi16ELi6ELb1EEEvNS_16Flash_fwd_paramsE --------------------------
	.section	.nv.shared._ZN5flash32flash_fwd_splitkv_combine_kernelI23Flash_fwd_kernel_traitsILi96ELi64ELi64ELi4ELb0ELb0EN7cutlass10bfloat16_tE19Flash_kernel_traitsILi96ELi64ELi64ELi4ES3_EELi16ELi6ELb1EEEvNS_16Flash_fwd_paramsE,"aw",@nobits
	.sectionflags	@""
	.align	16
.nv.shared._ZN5flash32flash_fwd_splitkv_combine_kernelI23Flash_fwd_kernel_traitsILi96ELi64ELi64ELi4ELb0ELb0EN7cutlass10bfloat16_tE19Flash_kernel_traitsILi96ELi64ELi64ELi4ES3_EELi16ELi6ELb1EEEvNS_16Flash_fwd_paramsE:
	.zero		4352


//--------------------- .nv.shared._ZN5flash32flash_fwd_splitkv_combine_kernelI23Flash_fwd_kernel_traitsILi96ELi64ELi64ELi4ELb0ELb0EN7cutlass10bfloat16_tE19Flash_kernel_traitsILi96ELi64ELi64ELi4ES3_EELi16ELi5ELb1EEEvNS_16Flash_fwd_paramsE --------------------------
	.section	.nv.shared._ZN5flash32flash_fwd_splitkv_combine_kernelI23Flash_fwd_kernel_traitsILi96ELi64ELi64ELi4ELb0ELb0EN7cutlass10bfloat16_tE19Flash_kernel_traitsILi96ELi64ELi64ELi4ES3_EELi16ELi5ELb1EEEvNS_16Flash_fwd_paramsE,"aw",@nobits
	.sectionflags	@""
	.align	16
.nv.shared._ZN5flash32flash_fwd_splitkv_combine_kernelI23Flash_fwd_kernel_traitsILi96ELi64ELi64ELi4ELb0ELb0EN7cutlass10bfloat16_tE19Flash_kernel_traitsILi96ELi64ELi64ELi4ES3_EELi16ELi5ELb1EEEvNS_16Flash_fwd_paramsE:
	.zero		2176


//--------------------- .nv.shared._ZN5flash32flash_fwd_splitkv_combine_kernelI23Flash_fwd_kernel_traitsILi96ELi64ELi64ELi4ELb0ELb0EN7cutlass10bfloat16_tE19Flash_kernel_traitsILi96ELi64ELi64ELi4ES3_EELi16ELi4ELb1EEEvNS_16Flash_fwd_paramsE --------------------------
	.section	.nv.shared._ZN5flash32flash_fwd_splitkv_combine_kernelI23Flash_fwd_kernel_traitsILi96ELi64ELi64ELi4ELb0ELb0EN7cutlass10bfloat16_tE19Flash_kernel_traitsILi96ELi64ELi64ELi4ES3_EELi16ELi4ELb1EEEvNS_16Flash_fwd_paramsE,"aw",@nobits
	.sectionflags	@""
	.align	16
.nv.shared._ZN5flash32flash_fwd_splitkv_combine_kernelI23Flash_fwd_kernel_traitsILi96ELi64ELi64ELi4ELb0ELb0EN7cutlass10bfloat16_tE19Flash_kernel_traitsILi96ELi64ELi64ELi4ES3_EELi16ELi4ELb1EEEvNS_16Flash_fwd_paramsE:
	.zero		1088


//--------------------- .nv.shared._ZN5flash32flash_fwd_splitkv_combine_kernelI23Flash_fwd_kernel_traitsILi96ELi64ELi64ELi4ELb0ELb0EN7cutlass10bfloat16_tE19Flash_kernel_traitsILi96ELi64ELi64ELi4ES3_EELi16ELi3ELb1EEEvNS_16Flash_fwd_paramsE --------------------------
	.section	.nv.shared._ZN5flash32flash_fwd_splitkv_combine_kernelI23Flash_fwd_kernel_traitsILi96ELi64ELi64ELi4ELb0ELb0EN7cutlass10bfloat16_tE19Flash_kernel_traitsILi96ELi64ELi64ELi4ES3_EELi16ELi3ELb1EEEvNS_16Flash_fwd_paramsE,"aw",@nobits
	.sectionflags	@""
	.align	16
.nv.shared._ZN5flash32flash_fwd_splitkv_combine_kernelI23Flash_fwd_kernel_traitsILi96ELi64ELi64ELi4ELb0ELb0EN7cutlass10bfloat16_tE19Flash_kernel_traitsILi96ELi64ELi64ELi4ES3_EELi16ELi3ELb1EEEvNS_16Flash_fwd_paramsE:
	.zero		544


//--------------------- .nv.shared._ZN5flash32flash_fwd_splitkv_combine_kernelI23Flash_fwd_kernel_traitsILi96ELi64ELi64ELi4ELb0ELb0EN7cutlass10bfloat16_tE19Flash_kernel_traitsILi96ELi64ELi64ELi4ES3_EELi16ELi2ELb1EEEvNS_16Flash_fwd_paramsE --------------------------
	.section	.nv.shared._ZN5flash32flash_fwd_splitkv_combine_kernelI23Flash_fwd_kernel_traitsILi96ELi64ELi64ELi4ELb0ELb0EN7cutlass10bfloat16_tE19Flash_kernel_traitsILi96ELi64ELi64ELi4ES3_EELi16ELi2ELb1EEEvNS_16Flash_fwd_paramsE,"aw",@nobits
	.sectionflags	@""
	.align	16
.nv.shared._ZN5flash32flash_fwd_splitkv_combine_kernelI23Flash_fwd_kernel_traitsILi96ELi64ELi64ELi4ELb0ELb0EN7cutlass10bfloat16_tE19Flash_kernel_traitsILi96ELi64ELi64ELi4ES3_EELi16ELi2ELb1EEEvNS_16Flash_fwd_paramsE:
	.zero		272


//--------------------- .nv.shared._ZN5flash32flash_fwd_splitkv_combine_kernelI23Flash_fwd_kernel_traitsILi96ELi64ELi64ELi4ELb0ELb0EN7cutlass10bfloat16_tE19Flash_kernel_traitsILi96ELi64ELi64ELi4ES3_EELi16ELi1ELb1EEEvNS_16Flash_fwd_paramsE --------------------------
	.section	.nv.shared._ZN5flash32flash_fwd_splitkv_combine_kernelI23Flash_fwd_kernel_traitsILi96ELi64ELi64ELi4ELb0ELb0EN7cutlass10bfloat16_tE19Flash_kernel_traitsILi96ELi64ELi64ELi4ES3_EELi16ELi1ELb1EEEvNS_16Flash_fwd_paramsE,"aw",@nobits
	.sectionflags	@""
	.align	16
.nv.shared._ZN5flash32flash_fwd_splitkv_combine_kernelI23Flash_fwd_kernel_traitsILi96ELi64ELi64ELi4ELb0ELb0EN7cutlass10bfloat16_tE19Flash_kernel_traitsILi96ELi64ELi64ELi4ES3_EELi16ELi1ELb1EEEvNS_16Flash_fwd_paramsE:
	.zero		144


//--------------------- .nv.shared._ZN5flash24flash_fwd_splitkv_kernelI23Flash_fwd_kernel_traitsILi96ELi64ELi64ELi4ELb0ELb0EN7cutlass10bfloat16_tE19Flash_kernel_traitsILi96ELi64ELi64ELi4ES3_EELb1ELb0ELb0ELb0ELb0ELb0ELb0ELb0EEEvNS_16Flash_fwd_paramsE --------------------------
	.section	.nv.shared._ZN5flash24flash_fwd_splitkv_kernelI23Flash_fwd_kernel_traitsILi96ELi64ELi64ELi4ELb0ELb0EN7cutlass10bfloat16_tE19Flash_kernel_traitsILi96ELi64ELi64ELi4ES3_EELb1ELb0ELb0ELb0ELb0ELb0ELb0ELb0EEEvNS_16Flash_fwd_paramsE,"aw",@nobits
	.sectionflags	@""
	.align	16


//--------------------- .nv.shared._ZN5flash24flash_fwd_splitkv_kernelI23Flash_fwd_kernel_traitsILi96ELi64ELi64ELi4ELb0ELb0EN7cutlass10bfloat16_tE19Flash_kernel_traitsILi96ELi64ELi64ELi4ES3_EELb1ELb0ELb0ELb0ELb0ELb1ELb0ELb0EEEvNS_16Flash_fwd_paramsE --------------------------
	.section	.nv.shared._ZN5flash24flash_fwd_splitkv_kernelI23Flash_fwd_kernel_traitsILi96ELi64ELi64ELi4ELb0ELb0EN7cutlass10bfloat16_tE19Flash_kernel_traitsILi96ELi64ELi64ELi4ES3_EELb1ELb0ELb0ELb0ELb0ELb1ELb0ELb0EEEvNS_16Flash_fwd_paramsE,"aw",@nobits
	.sectionflags	@""
	.align	16


//--------------------- .nv.shared._ZN5flash24flash_fwd_splitkv_kernelI23Flash_fwd_kernel_traitsILi96ELi64ELi64ELi4ELb0ELb0EN7cutlass10bfloat16_tE19Flash_kernel_traitsILi96ELi64ELi64ELi4ES3_EELb1ELb0ELb0ELb0ELb0ELb0ELb0ELb1EEEvNS_16Flash_fwd_paramsE --------------------------
	.section	.nv.shared._ZN5flash24flash_fwd_splitkv_kernelI23Flash_fwd_kernel_traitsILi96ELi64ELi64ELi4ELb0ELb0EN7cutlass10bfloat16_tE19Flash_kernel_traitsILi96ELi64ELi64ELi4ES3_EELb1ELb0ELb0ELb0ELb0ELb0ELb0ELb1EEEvNS_16Flash_fwd_paramsE,"aw",@nobits
	.sectionflags	@""
	.align	16


//--------------------- .nv.shared._ZN5flash24flash_fwd_splitkv_kernelI23Flash_fwd_kernel_traitsILi96ELi64ELi64ELi4ELb0ELb0EN7cutlass10bfloat16_tE19Flash_kernel_traitsILi96ELi64ELi64ELi4ES3_EELb1ELb0ELb0ELb0ELb0ELb1ELb0ELb1EEEvNS_16Flash_fwd_paramsE --------------------------
	.section	.nv.shared._ZN5flash24flash_fwd_splitkv_kernelI23Flash_fwd_kernel_traitsILi96ELi64ELi64ELi4ELb0ELb0EN7cutlass10bfloat16_tE19Flash_kernel_traitsILi96ELi64ELi64ELi4ES3_EELb1ELb0ELb0ELb0ELb0ELb1ELb0ELb1EEEvNS_16Flash_fwd_paramsE,"aw",@nobits
	.sectionflags	@""
	.align	16


//--------------------- .nv.shared._ZN5flash24flash_fwd_splitkv_kernelI23Flash_fwd_kernel_traitsILi96ELi64ELi64ELi4ELb0ELb0EN7cutlass10bfloat16_tE19Flash_kernel_traitsILi96ELi64ELi64ELi4ES3_EELb1ELb0ELb0ELb0ELb0ELb0ELb1ELb0EEEvNS_16Flash_fwd_paramsE --------------------------
	.section	.nv.shared._ZN5flash24flash_fwd_splitkv_kernelI23Flash_fwd_kernel_traitsILi96ELi64ELi64ELi4ELb0ELb0EN7cutlass10bfloat16_tE19Flash_kernel_traitsILi96ELi64ELi64ELi4ES3_EELb1ELb0ELb0ELb0ELb0ELb0ELb1ELb0EEEvNS_16Flash_fwd_paramsE,"aw",@nobits
	.sectionflags	@""
	.align	16


//--------------------- .nv.shared._ZN5flash24flash_fwd_splitkv_kernelI23Flash_fwd_kernel_traitsILi96ELi64ELi64ELi4ELb0ELb0EN7cutlass10bfloat16_tE19Flash_kernel_traitsILi96ELi64ELi64ELi4ES3_EELb1ELb0ELb0ELb0ELb0ELb1ELb1ELb0EEEvNS_16Flash_fwd_paramsE --------------------------
	.section	.nv.shared._ZN5flash24flash_fwd_splitkv_kernelI23Flash_fwd_kernel_traitsILi96ELi64ELi64ELi4ELb0ELb0EN7cutlass10bfloat16_tE19Flash_kernel_traitsILi96ELi64ELi64ELi4ES3_EELb1ELb0ELb0ELb0ELb0ELb1ELb1ELb0EEEvNS_16Flash_fwd_paramsE,"aw",@nobits
	.sectionflags	@""
	.align	16


//--------------------- .nv.shared._ZN5flash24flash_fwd_splitkv_kernelI23Flash_fwd_kernel_traitsILi96ELi64ELi64ELi4ELb0ELb0EN7cutlass10bfloat16_tE19Flash_kernel_traitsILi96ELi64ELi64ELi4ES3_EELb1ELb0ELb0ELb0ELb0ELb0ELb1ELb1EEEvNS_16Flash_fwd_paramsE --------------------------
	.section	.nv.shared._ZN5flash24flash_fwd_splitkv_kernelI23Flash_fwd_kernel_traitsILi96ELi64ELi64ELi4ELb0ELb0EN7cutlass10bfloat16_tE19Flash_kernel_traitsILi96ELi64ELi64ELi4ES3_EELb1ELb0ELb0ELb0ELb0ELb0ELb1ELb1EEEvNS_16Flash_fwd_paramsE,"aw",@nobits
	.sectionflags	@""
	.align	16


//--------------------- .nv.shared._ZN5flash24flash_fwd_splitkv_kernelI23Flash_fwd_kernel_traitsILi96ELi64ELi64ELi4ELb0ELb0EN7cutlass10bfloat16_tE19Flash_kernel_traitsILi96ELi64ELi64ELi4ES3_EELb1ELb0ELb0ELb0ELb0ELb1ELb1ELb1EEEvNS_16Flash_fwd_paramsE --------------------------
	.section	.nv.shared._ZN5flash24flash_fwd_splitkv_kernelI23Flash_fwd_kernel_traitsILi96ELi64ELi64ELi4ELb0ELb0EN7cutlass10bfloat16_tE19Flash_kernel_traitsILi96ELi64ELi64ELi4ES3_EELb1ELb0ELb0ELb0ELb0ELb1ELb1ELb1EEEvNS_16Flash_fwd_paramsE,"aw",@nobits
	.sectionflags	@""
	.align	16


//--------------------- .nv.shared._ZN5flash24flash_fwd_splitkv_kernelI23Flash_fwd_kernel_traitsILi96ELi64ELi64ELi4ELb0ELb0EN7cutlass10bfloat16_tE19Flash_kernel_traitsILi96ELi64ELi64ELi4ES3_EELb1ELb0ELb0ELb1ELb1ELb0ELb0ELb0EEEvNS_16Flash_fwd_paramsE --------------------------
	.section	.nv.shared._ZN5flash24flash_fwd_splitkv_kernelI23Flash_fwd_kernel_traitsILi96ELi64ELi64ELi4ELb0ELb0EN7cutlass10bfloat16_tE19Flash_kernel_traitsILi96ELi64ELi64ELi4ES3_EELb1ELb0ELb0ELb1ELb1ELb0ELb0ELb0EEEvNS_16Flash_fwd_paramsE,"aw",@nobits
	.sectionflags	@""
	.align	16


//--------------------- .nv.shared._ZN5flash24flash_fwd_splitkv_kernelI23Flash_fwd_kernel_traitsILi96ELi64ELi64ELi4ELb0ELb0EN7cutlass10bfloat16_tE19Flash_kernel_traitsILi96ELi64ELi64ELi4ES3_EELb1ELb0ELb0ELb1ELb1ELb1ELb0ELb0EEEvNS_16Flash_fwd_paramsE --------------------------
	.section	.nv.shared._ZN5flash24flash_fwd_splitkv_kernelI23Flash_fwd_kernel_traitsILi96ELi64ELi64ELi4ELb0ELb0EN7cutlass10bfloat16_tE19Flash_kernel_traitsILi96ELi64ELi64ELi4ES3_EELb1ELb0ELb0ELb1ELb1ELb1ELb0ELb0EEEvNS_16Flash_fwd_paramsE,"aw",@nobits
	.sectionflags	@""
	.align	16


//--------------------- .nv.shared._ZN5flash24flash_fwd_splitkv_kernelI23Flash_fwd_kernel_traitsILi96ELi64ELi64ELi4ELb0ELb0EN7cutlass10bfloat16_tE19Flash_kernel_traitsILi96ELi64ELi64ELi4ES3_EELb1ELb0ELb0ELb1ELb1ELb0ELb1ELb0EEEvNS_16Flash_fwd_paramsE --------------------------
	.section	.nv.shared._ZN5flash24flash_fwd_splitkv_kernelI23Flash_fwd_kernel_traitsILi96ELi64ELi64ELi4ELb0ELb0EN7cutlass10bfloat16_tE19Flash_kernel_traitsILi96ELi64ELi64ELi4ES3_EELb1ELb0ELb0ELb1ELb1ELb0ELb1ELb0EEEvNS_16Flash_fwd_paramsE,"aw",@nobits
	.sectionflags	@""
	.align	16


//--------------------- .nv.shared._ZN5flash24flash_fwd_splitkv_kernelI23Flash_fwd_kernel_traitsILi96ELi64ELi64ELi4ELb0ELb0EN7cutlass10bfloat16_tE19Flash_kernel_traitsILi96ELi64ELi64ELi4ES3_EELb1ELb0ELb0ELb1ELb1ELb1ELb1ELb0EEEvNS_16Flash_fwd_paramsE --------------------------
	.section	.nv.shared._ZN5flash24flash_fwd_splitkv_kernelI23Flash_fwd_kernel_traitsILi96ELi64ELi64ELi4ELb0ELb0EN7cutlass10bfloat16_tE19Flash_kernel_traitsILi96ELi64ELi64ELi4ES3_EELb1ELb0ELb0ELb1ELb1ELb1ELb1ELb0EEEvNS_16Flash_fwd_paramsE,"aw",@nobits
	.sectionflags	@""
	.align	16


//--------------------- .nv.shared._ZN5flash24flash_fwd_splitkv_kernelI23Flash_fwd_kernel_traitsILi96ELi64ELi64ELi4ELb0ELb0EN7cutlass10bfloat16_tE19Flash_kernel_traitsILi96ELi64ELi64ELi4ES3_EELb1ELb0ELb0ELb0ELb1ELb0ELb0ELb0EEEvNS_16Flash_fwd_paramsE --------------------------
	.section	.nv.shared._ZN5flash24flash_fwd_splitkv_kernelI23Flash_fwd_kernel_traitsILi96ELi64ELi64ELi4ELb0ELb0EN7cutlass10bfloat16_tE19Flash_kernel_traitsILi96ELi64ELi64ELi4ES3_EELb1ELb0ELb0ELb0ELb1ELb0ELb0ELb0EEEvNS_16Flash_fwd_paramsE,"aw",@nobits
	.sectionflags	@""
	.align	16


//--------------------- .nv.shared._ZN5flash24flash_fwd_splitkv_kernelI23Flash_fwd_kernel_traitsILi96ELi64ELi64ELi4ELb0ELb0EN7cutlass10bfloat16_tE19Flash_kernel_traitsILi96ELi64ELi64ELi4ES3_EELb1ELb0ELb0ELb0ELb1ELb1ELb0ELb0EEEvNS_16Flash_fwd_paramsE --------------------------
	.section	.nv.shared._ZN5flash24flash_fwd_splitkv_kernelI23Flash_fwd_kernel_traitsILi96ELi64ELi64ELi4ELb0ELb0EN7cutlass10bfloat16_tE19Flash_kernel_traitsILi96ELi64ELi64ELi4ES3_EELb1ELb0ELb0ELb0ELb1ELb1ELb0ELb0EEEvNS_16Flash_fwd_paramsE,"aw",@nobits
	.sectionflags	@""
	.align	16


//--------------------- .nv.shared._ZN5flash24flash_fwd_splitkv_kernelI23Flash_fwd_kernel_traitsILi96ELi64ELi64ELi4ELb0ELb0EN7cutlass10bfloat16_tE19Flash_kernel_traitsILi96ELi64ELi64ELi4ES3_EELb1ELb0ELb1ELb0ELb0ELb0ELb0ELb0EEEvNS_16Flash_fwd_paramsE --------------------------
	.section	.nv.shared._ZN5flash24flash_fwd_splitkv_kernelI23Flash_fwd_kernel_traitsILi96ELi64ELi64ELi4ELb0ELb0EN7cutlass10bfloat16_tE19Flash_kernel_traitsILi96ELi64ELi64ELi4ES3_EELb1ELb0ELb1ELb0ELb0ELb0ELb0ELb0EEEvNS_16Flash_fwd_paramsE,"aw",@nobits
	.sectionflags	@""
	.align	16


//--------------------- .nv.shared._ZN5flash24flash_fwd_splitkv_kernelI23Flash_fwd_kernel_traitsILi96ELi64ELi64ELi4ELb0ELb0EN7cutlass10bfloat16_tE19Flash_kernel_traitsILi96ELi64ELi64ELi4ES3_EELb1ELb0ELb1ELb0ELb0ELb1ELb0ELb0EEEvNS_16Flash_fwd_paramsE --------------------------
	.section	.nv.shared._ZN5flash24flash_fwd_splitkv_kernelI23Flash_fwd_kernel_traitsILi96ELi64ELi64ELi4ELb0ELb0EN7cutlass10bfloat16_tE19Flash_kernel_traitsILi96ELi64ELi64ELi4ES3_EELb1ELb0ELb1ELb0ELb0ELb1ELb0ELb0EEEvNS_16Flash_fwd_paramsE,"aw",@nobits
	.sectionflags	@""
	.align	16


//--------------------- .nv.shared._ZN5flash24flash_fwd_splitkv_kernelI23Flash_fwd_kernel_traitsILi96ELi64ELi64ELi4ELb0ELb0EN7cutlass10bfloat16_tE19Flash_kernel_traitsILi96ELi64ELi64ELi4ES3_EELb1ELb0ELb0ELb0ELb1ELb0ELb0ELb1EEEvNS_16Flash_fwd_paramsE --------------------------
	.section	.nv.shared._ZN5flash24flash_fwd_splitkv_kernelI23Flash_fwd_kernel_traitsILi96ELi64ELi64ELi4ELb0ELb0EN7cutlass10bfloat16_tE19Flash_kernel_traitsILi96ELi64ELi64ELi4ES3_EELb1ELb0ELb0ELb0ELb1ELb0ELb0ELb1EEEvNS_16Flash_fwd_paramsE,"aw",@nobits
	.sectionflags	@""
	.align	16


//--------------------- .nv.shared._ZN5flash24flash_fwd_splitkv_kernelI23Flash_fwd_kernel_traitsILi96ELi64ELi64ELi4ELb0ELb0EN7cutlass10bfloat16_tE19Flash_kernel_traitsILi96ELi64ELi64ELi4ES3_EELb1ELb0ELb0ELb0ELb1ELb1ELb0ELb1EEEvNS_16Flash_fwd_paramsE --------------------------
	.section	.nv.shared._ZN5flash24flash_fwd_splitkv_kernelI23Flash_fwd_kernel_traitsILi96ELi64ELi64ELi4ELb0ELb0EN7cutlass10bfloat16_tE19Flash_kernel_traitsILi96ELi64ELi64ELi4ES3_EELb1ELb0ELb0ELb0ELb1ELb1ELb0ELb1EEEvNS_16Flash_fwd_paramsE,"aw",@nobits
	.sectionflags	@""
	.align	16


//--------------------- .nv.shared._ZN5flash24flash_fwd_splitkv_kernelI23Flash_fwd_kernel_traitsILi96ELi64ELi64ELi4ELb0ELb0EN7cutlass10bfloat16_tE19Flash_kernel_traitsILi96ELi64ELi64ELi4ES3_EELb1ELb0ELb1ELb0ELb0ELb0ELb0ELb1EEEvNS_16Flash_fwd_paramsE --------------------------
	.section	.nv.shared._ZN5flash24flash_fwd_splitkv_kernelI23Flash_fwd_kernel_traitsILi96ELi64ELi64ELi4ELb0ELb0EN7cutlass10bfloat16_tE19Flash_kernel_traitsILi96ELi64ELi64ELi4ES3_EELb1ELb0ELb1ELb0ELb0ELb0ELb0ELb1EEEvNS_16Flash_fwd_paramsE,"aw",@nobits
	.sectionflags	@""
	.align	16


//--------------------- .nv.shared._ZN5flash24flash_fwd_splitkv_kernelI23Flash_fwd_kernel_traitsILi96ELi64ELi64ELi4ELb0ELb0EN7cutlass10bfloat16_tE19Flash_kernel_traitsILi96ELi64ELi64ELi4ES3_EELb1ELb0ELb1ELb0ELb0ELb1ELb0ELb1EEEvNS_16Flash_fwd_paramsE --------------------------
	.section	.nv.shared._ZN5flash24flash_fwd_splitkv_kernelI23Flash_fwd_kernel_traitsILi96ELi64ELi64ELi4ELb0ELb0EN7cutlass10bfloat16_tE19Flash_kernel_traitsILi96ELi64ELi64ELi4ES3_EELb1ELb0ELb1ELb0ELb0ELb1ELb0ELb1EEEvNS_16Flash_fwd_paramsE,"aw",@nobits
	.sectionflags	@""
	.align	16


//--------------------- .nv.shared._ZN5flash24flash_fwd_splitkv_kernelI23Flash_fwd_kernel_traitsILi96ELi64ELi64ELi4ELb0ELb0EN7cutlass10bfloat16_tE19Flash_kernel_traitsILi96ELi64ELi64ELi4ES3_EELb1ELb0ELb0ELb0ELb1ELb0ELb1ELb0EEEvNS_16Flash_fwd_paramsE --------------------------
	.section	.nv.shared._ZN5flash24flash_fwd_splitkv_kernelI23Flash_fwd_kernel_traitsILi96ELi64ELi64ELi4ELb0ELb0EN7cutlass10bfloat16_tE19Flash_kernel_traitsILi96ELi64ELi64ELi4ES3_EELb1ELb0ELb0ELb0ELb1ELb0ELb1ELb0EEEvNS_16Flash_fwd_paramsE,"aw",@nobits
	.sectionflags	@""
	.align	16


//--------------------- .nv.shared._ZN5flash24flash_fwd_splitkv_kernelI23Flash_fwd_kernel_traitsILi96ELi64ELi64ELi4ELb0ELb0EN7cutlass10bfloat16_tE19Flash_kernel_traitsILi96ELi64ELi64ELi4ES3_EELb1ELb0ELb0ELb0ELb1ELb1ELb1ELb0EEEvNS_16Flash_fwd_paramsE --------------------------
	.section	.nv.shared._ZN5flash24flash_fwd_splitkv_kernelI23Flash_fwd_kernel_traitsILi96ELi64ELi64ELi4ELb0ELb0EN7cutlass10bfloat16_tE19Flash_kernel_traitsILi96ELi64ELi64ELi4ES3_EELb1ELb0ELb0ELb0ELb1ELb1ELb1ELb0EEEvNS_16Flash_fwd_paramsE,"aw",@nobits
	.sectionflags	@""
	.align	16


//--------------------- .nv.shared._ZN5flash24flash_fwd_splitkv_kernelI23Flash_fwd_kernel_traitsILi96ELi64ELi64ELi4ELb0ELb0EN7cutlass10bfloat16_tE19Flash_kernel_traitsILi96ELi64ELi64ELi4ES3_EELb1ELb0ELb1ELb0ELb0ELb0ELb1ELb0EEEvNS_16Flash_fwd_paramsE --------------------------
	.section	.nv.shared._ZN5flash24flash_fwd_splitkv_kernelI23Flash_fwd_kernel_traitsILi96ELi64ELi64ELi4ELb0ELb0EN7cutlass10bfloat16_tE19Flash_kernel_traitsILi96ELi64ELi64ELi4ES3_EELb1ELb0ELb1ELb0ELb0ELb0ELb1ELb0EEEvNS_16Flash_fwd_paramsE,"aw",@nobits
	.sectionflags	@""
	.align	16


//--------------------- .nv.shared._ZN5flash24flash_fwd_splitkv_kernelI23Flash_fwd_kernel_traitsILi96ELi64ELi64ELi4ELb0ELb0EN7cutlass10bfloat16_tE19Flash_kernel_traitsILi96ELi64ELi64ELi4ES3_EELb1ELb0ELb1ELb0ELb0ELb1ELb1ELb0EEEvNS_16Flash_fwd_paramsE --------------------------
	.section	.nv.shared._ZN5flash24flash_fwd_splitkv_kernelI23Flash_fwd_kernel_traitsILi96ELi64ELi64ELi4ELb0ELb0EN7cutlass10bfloat16_tE19Flash_kernel_traitsILi96ELi64ELi64ELi4ES3_EELb1ELb0ELb1ELb0ELb0ELb1ELb1ELb0EEEvNS_16Flash_fwd_paramsE,"aw",@nobits
	.sectionflags	@""
	.align	16


//--------------------- .nv.shared._ZN5flash24flash_fwd_splitkv_kernelI23Flash_fwd_kernel_traitsILi96ELi64ELi64ELi4ELb0ELb0EN7cutlass10bfloat16_tE19Flash_kernel_traitsILi96ELi64ELi64ELi4ES3_EELb1ELb0ELb0ELb0ELb1ELb0ELb1ELb1EEEvNS_16Flash_fwd_paramsE --------------------------
	.section	.nv.shared._ZN5flash24flash_fwd_splitkv_kernelI23Flash_fwd_kernel_traitsILi96ELi64ELi64ELi4ELb0ELb0EN7cutlass10bfloat16_tE19Flash_kernel_traitsILi96ELi64ELi64ELi4ES3_EELb1ELb0ELb0ELb0ELb1ELb0ELb1ELb1EEEvNS_16Flash_fwd_paramsE,"aw",@nobits
	.sectionflags	@""
	.align	16


//--------------------- .nv.shared._ZN5flash24flash_fwd_splitkv_kernelI23Flash_fwd_kernel_traitsILi96ELi64ELi64ELi4ELb0ELb0EN7cutlass10bfloat16_tE19Flash_kernel_traitsILi96ELi64ELi64ELi4ES3_EELb1ELb0ELb0ELb0ELb1ELb1ELb1ELb1EEEvNS_16Flash_fwd_paramsE --------------------------
	.section	.nv.shared._ZN5flash24flash_fwd_splitkv_kernelI23Flash_fwd_kernel_traitsILi96ELi64ELi64ELi4ELb0ELb0EN7cutlass10bfloat16_tE19Flash_kernel_traitsILi96ELi64ELi64ELi4ES3_EELb1ELb0ELb0ELb0ELb1ELb1ELb1ELb1EEEvNS_16Flash_fwd_paramsE,"aw",@nobits
	.sectionflags	@""
	.align	16


//--------------------- .nv.shared._ZN5flash24flash_fwd_splitkv_kernelI23Flash_fwd_kernel_traitsILi96ELi64ELi64ELi4ELb0ELb0EN7cutlass10bfloat16_tE19Flash_kernel_traitsILi96ELi64ELi64ELi4ES3_EELb1ELb0ELb1ELb0ELb0ELb0ELb1ELb1EEEvNS_16Flash_fwd_paramsE --------------------------
	.section	.nv.shared._ZN5flash24flash_fwd_splitkv_kernelI23Flash_fwd_kernel_traitsILi96ELi64ELi64ELi4ELb0ELb0EN7cutlass10bfloat16_tE19Flash_kernel_traitsILi96ELi64ELi64ELi4ES3_EELb1ELb0ELb1ELb0ELb0ELb0ELb1ELb1EEEvNS_16Flash_fwd_paramsE,"aw",@nobits
	.sectionflags	@""
	.align	16


//--------------------- .nv.shared._ZN5flash24flash_fwd_splitkv_kernelI23Flash_fwd_kernel_traitsILi96ELi64ELi64ELi4ELb0ELb0EN7cutlass10bfloat16_tE19Flash_kernel_traitsILi96ELi64ELi64ELi4ES3_EELb1ELb0ELb1ELb0ELb0ELb1ELb1ELb1EEEvNS_16Flash_fwd_paramsE --------------------------
	.section	.nv.shared._ZN5flash24flash_fwd_splitkv_kernelI23Flash_fwd_kernel_traitsILi96ELi64ELi64ELi4ELb0ELb0EN7cutlass10bfloat16_tE19Flash_kernel_traitsILi96ELi64ELi64ELi4ES3_EELb1ELb0ELb1ELb0ELb0ELb1ELb1ELb1EEEvNS_16Flash_fwd_paramsE,"aw",@nobits
	.sectionflags	@""
	.align	16
